	.target	sm_80

	.elftype	@"ET_EXEC"


//--------------------- .note.nv.tkinfo           --------------------------
	.section	.note.nv.tkinfo,"",@"SHT_NOTE"
	.sectionflags	@"SHF_NOTE_NV_TKINFO"
	.tkinfo
        /*0018*/ 	.word	0x00000002
        /*0030*/ 	.string	""
        /*0030*/ 	.string	"ptxas"
        /*0030*/ 	.string	"Cuda compilation tools, release 13.0, V13.0.88"
        /*0030*/ 	.string	"Build cuda_13.0.r13.0/compiler.36424714_0"
        /*0030*/ 	.string	"-arch sm_80 -m 64 "



//--------------------- .note.nv.cuinfo           --------------------------
	.section	.note.nv.cuinfo,"",@"SHT_NOTE"
	.sectionflags	@"SHF_NOTE_NV_CUINFO"
        /*0018*/ 	.short	0x0002
        /*001a*/ 	.short	0x0050
        /*001c*/ 	.short	0x0082
	.zero		2


//--------------------- .nv.info                  --------------------------
	.section	.nv.info,"",@"SHT_CUDA_INFO"
	.align	4


	//----- nvinfo : EIATTR_REGCOUNT
	.align		4
        /*0000*/ 	.byte	0x04, 0x2f
        /*0002*/ 	.short	(.L_12 - .L_11)
	.align		4
.L_11:
        /*0004*/ 	.word	index@(_ZN5flash16flash_fwd_kernelI23Flash_fwd_kernel_traitsILi256ELi128ELi64ELi8ELb0ELb0EN7cutlass10bfloat16_tE19Flash_kernel_traitsILi256ELi128ELi64ELi8ES3_EELb0ELb0ELb1ELb1ELb0ELb0ELb1ELb0EEEvNS_16Flash_fwd_paramsE)
        /*0008*/ 	.word	0x000000ff


	//----- nvinfo : EIATTR_FRAME_SIZE
	.align		4
.L_12:
        /*000c*/ 	.byte	0x04, 0x11
        /*000e*/ 	.short	(.L_14 - .L_13)
	.align		4
.L_13:
        /*0010*/ 	.word	index@(_ZN5flash16flash_fwd_kernelI23Flash_fwd_kernel_traitsILi256ELi128ELi64ELi8ELb0ELb0EN7cutlass10bfloat16_tE19Flash_kernel_traitsILi256ELi128ELi64ELi8ES3_EELb0ELb0ELb1ELb1ELb0ELb0ELb1ELb0EEEvNS_16Flash_fwd_paramsE)
        /*0014*/ 	.word	0x000000b0


	//----- nvinfo : EIATTR_REGCOUNT
	.align		4
.L_14:
        /*0018*/ 	.byte	0x04, 0x2f
        /*001a*/ 	.short	(.L_16 - .L_15)
	.align		4
.L_15:
        /*001c*/ 	.word	index@(_ZN5flash16flash_fwd_kernelI23Flash_fwd_kernel_traitsILi256ELi128ELi64ELi8ELb0ELb0EN7cutlass10bfloat16_tE19Flash_kernel_traitsILi256ELi128ELi64ELi8ES3_EELb1ELb0ELb1ELb1ELb0ELb0ELb0ELb1EEEvNS_16Flash_fwd_paramsE)
        /*0020*/ 	.word	0x000000ff


	//----- nvinfo : EIATTR_FRAME_SIZE
	.align		4
.L_16:
        /*0024*/ 	.byte	0x04, 0x11
        /*0026*/ 	.short	(.L_18 - .L_17)
	.align		4
.L_17:
        /*0028*/ 	.word	index@($__internal_0_$__cuda_sm70_shflsync_bfly_p)
        /*002c*/ 	.word	0x00000000


	//----- nvinfo : EIATTR_FRAME_SIZE
	.align		4
.L_18:
        /*0030*/ 	.byte	0x04, 0x11
        /*0032*/ 	.short	(.L_20 - .L_19)
	.align		4
.L_19:
        /*0034*/ 	.word	index@($_ZN5flash16flash_fwd_kernelI23Flash_fwd_kernel_traitsILi256ELi128ELi64ELi8ELb0ELb0EN7cutlass10bfloat16_tE19Flash_kernel_traitsILi256ELi128ELi64ELi8ES3_EELb1ELb0ELb1ELb1ELb0ELb0ELb0ELb1EEEvNS_16Flash_fwd_paramsE$_ZN5flash22compute_attn_1rowblockI23Flash_fwd_kernel_traitsILi256ELi128ELi64ELi8ELb0ELb0EN7cutlass10bfloat16_tE19Flash_kernel_traitsILi256ELi128ELi64ELi8ES3_EELb1ELb0ELb1ELb1ELb0ELb0ELb0ELb1ENS_16Flash_fwd_paramsEEEvRKT8_iii)
        /*0038*/ 	.word	0x00000000


	//----- nvinfo : EIATTR_FRAME_SIZE
	.align		4
.L_20:
        /*003c*/ 	.byte	0x04, 0x11
        /*003e*/ 	.short	(.L_22 - .L_21)
	.align		4
.L_21:
        /*0040*/ 	.word	index@(_ZN5flash16flash_fwd_kernelI23Flash_fwd_kernel_traitsILi256ELi128ELi64ELi8ELb0ELb0EN7cutlass10bfloat16_tE19Flash_kernel_traitsILi256ELi128ELi64ELi8ES3_EELb1ELb0ELb1ELb1ELb0ELb0ELb0ELb1EEEvNS_16Flash_fwd_paramsE)
        /*0044*/ 	.word	0x00000208


	//----- nvinfo : EIATTR_REGCOUNT
	.align		4
.L_22:
        /*0048*/ 	.byte	0x04, 0x2f
        /*004a*/ 	.short	(.L_24 - .L_23)
	.align		4
.L_23:
        /*004c*/ 	.word	index@(_ZN5flash16flash_fwd_kernelI23Flash_fwd_kernel_traitsILi256ELi128ELi64ELi8ELb0ELb0EN7cutlass10bfloat16_tE19Flash_kernel_traitsILi256ELi128ELi64ELi8ES3_EELb0ELb0ELb1ELb0ELb0ELb0ELb1ELb0EEEvNS_16Flash_fwd_paramsE)
        /*0050*/ 	.word	0x000000ff


	//----- nvinfo : EIATTR_FRAME_SIZE
	.align		4
.L_24:
        /*0054*/ 	.byte	0x04, 0x11
        /*0056*/ 	.short	(.L_26 - .L_25)
	.align		4
.L_25:
        /*0058*/ 	.word	index@(_ZN5flash16flash_fwd_kernelI23Flash_fwd_kernel_traitsILi256ELi128ELi64ELi8ELb0ELb0EN7cutlass10bfloat16_tE19Flash_kernel_traitsILi256ELi128ELi64ELi8ES3_EELb0ELb0ELb1ELb0ELb0ELb0ELb1ELb0EEEvNS_16Flash_fwd_paramsE)
        /*005c*/ 	.word	0x00000068


	//----- nvinfo : EIATTR_REGCOUNT
	.align		4
.L_26:
        /*0060*/ 	.byte	0x04, 0x2f
        /*0062*/ 	.short	(.L_28 - .L_27)
	.align		4
.L_27:
        /*0064*/ 	.word	index@(_ZN5flash16flash_fwd_kernelI23Flash_fwd_kernel_traitsILi256ELi128ELi64ELi8ELb0ELb0EN7cutlass10bfloat16_tE19Flash_kernel_traitsILi256ELi128ELi64ELi8ES3_EELb1ELb0ELb1ELb0ELb0ELb0ELb0ELb1EEEvNS_16Flash_fwd_paramsE)
        /*0068*/ 	.word	0x000000ff


	//----- nvinfo : EIATTR_FRAME_SIZE
	.align		4
.L_28:
        /*006c*/ 	.byte	0x04, 0x11
        /*006e*/ 	.short	(.L_30 - .L_29)
	.align		4
.L_29:
        /*0070*/ 	.word	index@(_ZN5flash16flash_fwd_kernelI23Flash_fwd_kernel_traitsILi256ELi128ELi64ELi8ELb0ELb0EN7cutlass10bfloat16_tE19Flash_kernel_traitsILi256ELi128ELi64ELi8ES3_EELb1ELb0ELb1ELb0ELb0ELb0ELb0ELb1EEEvNS_16Flash_fwd_paramsE)
        /*0074*/ 	.word	0x000001b0


	//----- nvinfo : EIATTR_REGCOUNT
	.align		4
.L_30:
        /*0078*/ 	.byte	0x04, 0x2f
        /*007a*/ 	.short	(.L_32 - .L_31)
	.align		4
.L_31:
        /*007c*/ 	.word	index@(_ZN5flash16flash_fwd_kernelI23Flash_fwd_kernel_traitsILi256ELi128ELi64ELi8ELb0ELb0EN7cutlass10bfloat16_tE19Flash_kernel_traitsILi256ELi128ELi64ELi8ES3_EELb1ELb0ELb1ELb1ELb0ELb0ELb0ELb0EEEvNS_16Flash_fwd_paramsE)
        /*0080*/ 	.word	0x000000ff


	//----- nvinfo : EIATTR_FRAME_SIZE
	.align		4
.L_32:
        /*0084*/ 	.byte	0x04, 0x11
        /*0086*/ 	.short	(.L_34 - .L_33)
	.align		4
.L_33:
        /*0088*/ 	.word	index@(_ZN5flash16flash_fwd_kernelI23Flash_fwd_kernel_traitsILi256ELi128ELi64ELi8ELb0ELb0EN7cutlass10bfloat16_tE19Flash_kernel_traitsILi256ELi128ELi64ELi8ES3_EELb1ELb0ELb1ELb1ELb0ELb0ELb0ELb0EEEvNS_16Flash_fwd_paramsE)
        /*008c*/ 	.word	0x00000050


	//----- nvinfo : EIATTR_REGCOUNT
	.align		4
.L_34:
        /*0090*/ 	.byte	0x04, 0x2f
        /*0092*/ 	.short	(.L_36 - .L_35)
	.align		4
.L_35:
        /*0094*/ 	.word	index@(_ZN5flash16flash_fwd_kernelI23Flash_fwd_kernel_traitsILi256ELi128ELi64ELi8ELb0ELb0EN7cutlass10bfloat16_tE19Flash_kernel_traitsILi256ELi128ELi64ELi8ES3_EELb0ELb0ELb1ELb0ELb0ELb1ELb1ELb0EEEvNS_16Flash_fwd_paramsE)
        /*0098*/ 	.word	0x000000ff


	//----- nvinfo : EIATTR_FRAME_SIZE
	.align		4
.L_36:
        /*009c*/ 	.byte	0x04, 0x11
        /*009e*/ 	.short	(.L_38 - .L_37)
	.align		4
.L_37:
        /*00a0*/ 	.word	index@(_ZN5flash16flash_fwd_kernelI23Flash_fwd_kernel_traitsILi256ELi128ELi64ELi8ELb0ELb0EN7cutlass10bfloat16_tE19Flash_kernel_traitsILi256ELi128ELi64ELi8ES3_EELb0ELb0ELb1ELb0ELb0ELb1ELb1ELb0EEEvNS_16Flash_fwd_paramsE)
        /*00a4*/ 	.word	0x00000008


	//----- nvinfo : EIATTR_REGCOUNT
	.align		4
.L_38:
        /*00a8*/ 	.byte	0x04, 0x2f
        /*00aa*/ 	.short	(.L_40 - .L_39)
	.align		4
.L_39:
        /*00ac*/ 	.word	index@(_ZN5flash16flash_fwd_kernelI23Flash_fwd_kernel_traitsILi256ELi128ELi64ELi8ELb0ELb0EN7cutlass10bfloat16_tE19Flash_kernel_traitsILi256ELi128ELi64ELi8ES3_EELb1ELb0ELb1ELb0ELb0ELb1ELb0ELb0EEEvNS_16Flash_fwd_paramsE)
        /*00b0*/ 	.word	0x000000ff


	//----- nvinfo : EIATTR_FRAME_SIZE
	.align		4
.L_40:
        /*00b4*/ 	.byte	0x04, 0x11
        /*00b6*/ 	.short	(.L_42 - .L_41)
	.align		4
.L_41:
        /*00b8*/ 	.word	index@(_ZN5flash16flash_fwd_kernelI23Flash_fwd_kernel_traitsILi256ELi128ELi64ELi8ELb0ELb0EN7cutlass10bfloat16_tE19Flash_kernel_traitsILi256ELi128ELi64ELi8ES3_EELb1ELb0ELb1ELb0ELb0ELb1ELb0ELb0EEEvNS_16Flash_fwd_paramsE)
        /*00bc*/ 	.word	0x00000078


	//----- nvinfo : EIATTR_REGCOUNT
	.align		4
.L_42:
        /*00c0*/ 	.byte	0x04, 0x2f
        /*00c2*/ 	.short	(.L_44 - .L_43)
	.align		4
.L_43:
        /*00c4*/ 	.word	index@(_ZN5flash16flash_fwd_kernelI23Flash_fwd_kernel_traitsILi256ELi128ELi64ELi8ELb0ELb0EN7cutlass10bfloat16_tE19Flash_kernel_traitsILi256ELi128ELi64ELi8ES3_EELb0ELb0ELb0ELb1ELb0ELb0ELb1ELb0EEEvNS_16Flash_fwd_paramsE)
        /*00c8*/ 	.word	0x000000ff


	//----- nvinfo : EIATTR_FRAME_SIZE
	.align		4
.L_44:
        /*00cc*/ 	.byte	0x04, 0x11
        /*00ce*/ 	.short	(.L_46 - .L_45)
	.align		4
.L_45:
        /*00d0*/ 	.word	index@(_ZN5flash16flash_fwd_kernelI23Flash_fwd_kernel_traitsILi256ELi128ELi64ELi8ELb0ELb0EN7cutlass10bfloat16_tE19Flash_kernel_traitsILi256ELi128ELi64ELi8ES3_EELb0ELb0ELb0ELb1ELb0ELb0ELb1ELb0EEEvNS_16Flash_fwd_paramsE)
        /*00d4*/ 	.word	0x00000050


	//----- nvinfo : EIATTR_REGCOUNT
	.align		4
.L_46:
        /*00d8*/ 	.byte	0x04, 0x2f
        /*00da*/ 	.short	(.L_48 - .L_47)
	.align		4
.L_47:
        /*00dc*/ 	.word	index@(_ZN5flash16flash_fwd_kernelI23Flash_fwd_kernel_traitsILi256ELi128ELi64ELi8ELb0ELb0EN7cutlass10bfloat16_tE19Flash_kernel_traitsILi256ELi128ELi64ELi8ES3_EELb1ELb0ELb0ELb1ELb0ELb0ELb0ELb1EEEvNS_16Flash_fwd_paramsE)
        /*00e0*/ 	.word	0x000000ff


	//----- nvinfo : EIATTR_FRAME_SIZE
	.align		4
.L_48:
        /*00e4*/ 	.byte	0x04, 0x11
        /*00e6*/ 	.short	(.L_50 - .L_49)
	.align		4
.L_49:
        /*00e8*/ 	.word	index@(_ZN5flash16flash_fwd_kernelI23Flash_fwd_kernel_traitsILi256ELi128ELi64ELi8ELb0ELb0EN7cutlass10bfloat16_tE19Flash_kernel_traitsILi256ELi128ELi64ELi8ES3_EELb1ELb0ELb0ELb1ELb0ELb0ELb0ELb1EEEvNS_16Flash_fwd_paramsE)
        /*00ec*/ 	.word	0x00000070


	//----- nvinfo : EIATTR_REGCOUNT
	.align		4
.L_50:
        /*00f0*/ 	.byte	0x04, 0x2f
        /*00f2*/ 	.short	(.L_52 - .L_51)
	.align		4
.L_51:
        /*00f4*/ 	.word	index@(_ZN5flash16flash_fwd_kernelI23Flash_fwd_kernel_traitsILi256ELi128ELi64ELi8ELb0ELb0EN7cutlass10bfloat16_tE19Flash_kernel_traitsILi256ELi128ELi64ELi8ES3_EELb0ELb0ELb0ELb0ELb0ELb0ELb1ELb0EEEvNS_16Flash_fwd_paramsE)
        /*00f8*/ 	.word	0x000000ff


	//----- nvinfo : EIATTR_FRAME_SIZE
	.align		4
.L_52:
        /*00fc*/ 	.byte	0x04, 0x11
        /*00fe*/ 	.short	(.L_54 - .L_53)
	.align		4
.L_53:
        /*0100*/ 	.word	index@(_ZN5flash16flash_fwd_kernelI23Flash_fwd_kernel_traitsILi256ELi128ELi64ELi8ELb0ELb0EN7cutlass10bfloat16_tE19Flash_kernel_traitsILi256ELi128ELi64ELi8ES3_EELb0ELb0ELb0ELb0ELb0ELb0ELb1ELb0EEEvNS_16Flash_fwd_paramsE)
        /*0104*/ 	.word	0x00000020


	//----- nvinfo : EIATTR_REGCOUNT
	.align		4
.L_54:
        /*0108*/ 	.byte	0x04, 0x2f
        /*010a*/ 	.short	(.L_56 - .L_55)
	.align		4
.L_55:
        /*010c*/ 	.word	index@(_ZN5flash16flash_fwd_kernelI23Flash_fwd_kernel_traitsILi256ELi128ELi64ELi8ELb0ELb0EN7cutlass10bfloat16_tE19Flash_kernel_traitsILi256ELi128ELi64ELi8ES3_EELb1ELb0ELb0ELb0ELb0ELb0ELb0ELb1EEEvNS_16Flash_fwd_paramsE)
        /*0110*/ 	.word	0x000000ff


	//----- nvinfo : EIATTR_FRAME_SIZE
	.align		4
.L_56:
        /*0114*/ 	.byte	0x04, 0x11
        /*0116*/ 	.short	(.L_58 - .L_57)
	.align		4
.L_57:
        /*0118*/ 	.word	index@(_ZN5flash16flash_fwd_kernelI23Flash_fwd_kernel_traitsILi256ELi128ELi64ELi8ELb0ELb0EN7cutlass10bfloat16_tE19Flash_kernel_traitsILi256ELi128ELi64ELi8ES3_EELb1ELb0ELb0ELb0ELb0ELb0ELb0ELb1EEEvNS_16Flash_fwd_paramsE)
        /*011c*/ 	.word	0x00000070


	//----- nvinfo : EIATTR_REGCOUNT
	.align		4
.L_58:
        /*0120*/ 	.byte	0x04, 0x2f
        /*0122*/ 	.short	(.L_60 - .L_59)
	.align		4
.L_59:
        /*0124*/ 	.word	index@(_ZN5flash16flash_fwd_kernelI23Flash_fwd_kernel_traitsILi256ELi128ELi64ELi8ELb0ELb0EN7cutlass10bfloat16_tE19Flash_kernel_traitsILi256ELi128ELi64ELi8ES3_EELb1ELb0ELb0ELb1ELb0ELb0ELb0ELb0EEEvNS_16Flash_fwd_paramsE)
        /*0128*/ 	.word	0x000000ff


	//----- nvinfo : EIATTR_FRAME_SIZE
	.align		4
.L_60:
        /*012c*/ 	.byte	0x04, 0x11
        /*012e*/ 	.short	(.L_62 - .L_61)
	.align		4
.L_61:
        /*0130*/ 	.word	index@(_ZN5flash16flash_fwd_kernelI23Flash_fwd_kernel_traitsILi256ELi128ELi64ELi8ELb0ELb0EN7cutlass10bfloat16_tE19Flash_kernel_traitsILi256ELi128ELi64ELi8ES3_EELb1ELb0ELb0ELb1ELb0ELb0ELb0ELb0EEEvNS_16Flash_fwd_paramsE)
        /*0134*/ 	.word	0x00000030


	//----- nvinfo : EIATTR_REGCOUNT
	.align		4
.L_62:
        /*0138*/ 	.byte	0x04, 0x2f
        /*013a*/ 	.short	(.L_64 - .L_63)
	.align		4
.L_63:
        /*013c*/ 	.word	index@(_ZN5flash16flash_fwd_kernelI23Flash_fwd_kernel_traitsILi256ELi128ELi64ELi8ELb0ELb0EN7cutlass10bfloat16_tE19Flash_kernel_traitsILi256ELi128ELi64ELi8ES3_EELb0ELb0ELb0ELb0ELb0ELb1ELb1ELb0EEEvNS_16Flash_fwd_paramsE)
        /*0140*/ 	.word	0x000000ff


	//----- nvinfo : EIATTR_FRAME_SIZE
	.align		4
.L_64:
        /*0144*/ 	.byte	0x04, 0x11
        /*0146*/ 	.short	(.L_66 - .L_65)
	.align		4
.L_65:
        /*0148*/ 	.word	index@(_ZN5flash16flash_fwd_kernelI23Flash_fwd_kernel_traitsILi256ELi128ELi64ELi8ELb0ELb0EN7cutlass10bfloat16_tE19Flash_kernel_traitsILi256ELi128ELi64ELi8ES3_EELb0ELb0ELb0ELb0ELb0ELb1ELb1ELb0EEEvNS_16Flash_fwd_paramsE)
        /*014c*/ 	.word	0x00000008


	//----- nvinfo : EIATTR_REGCOUNT
	.align		4
.L_66:
        /*0150*/ 	.byte	0x04, 0x2f
        /*0152*/ 	.short	(.L_68 - .L_67)
	.align		4
.L_67:
        /*0154*/ 	.word	index@(_ZN5flash16flash_fwd_kernelI23Flash_fwd_kernel_traitsILi256ELi128ELi64ELi8ELb0ELb0EN7cutlass10bfloat16_tE19Flash_kernel_traitsILi256ELi128ELi64ELi8ES3_EELb1ELb0ELb0ELb0ELb0ELb1ELb0ELb0EEEvNS_16Flash_fwd_paramsE)
        /*0158*/ 	.word	0x000000fe


	//----- nvinfo : EIATTR_FRAME_SIZE
	.align		4
.L_68:
        /*015c*/ 	.byte	0x04, 0x11
        /*015e*/ 	.short	(.L_70 - .L_69)
	.align		4
.L_69:
        /*0160*/ 	.word	index@(_ZN5flash16flash_fwd_kernelI23Flash_fwd_kernel_traitsILi256ELi128ELi64ELi8ELb0ELb0EN7cutlass10bfloat16_tE19Flash_kernel_traitsILi256ELi128ELi64ELi8ES3_EELb1ELb0ELb0ELb0ELb0ELb1ELb0ELb0EEEvNS_16Flash_fwd_paramsE)
        /*0164*/ 	.word	0x00000010


	//----- nvinfo : EIATTR_REGCOUNT
	.align		4
.L_70:
        /*0168*/ 	.byte	0x04, 0x2f
        /*016a*/ 	.short	(.L_72 - .L_71)
	.align		4
.L_71:
        /*016c*/ 	.word	index@(_ZN5flash16flash_fwd_kernelI23Flash_fwd_kernel_traitsILi256ELi128ELi64ELi8ELb0ELb0EN7cutlass10bfloat16_tE19Flash_kernel_traitsILi256ELi128ELi64ELi8ES3_EELb1ELb0ELb1ELb0ELb0ELb0ELb0ELb0EEEvNS_16Flash_fwd_paramsE)
        /*0170*/ 	.word	0x000000ff


	//----- nvinfo : EIATTR_FRAME_SIZE
	.align		4
.L_72:
        /*0174*/ 	.byte	0x04, 0x11
        /*0176*/ 	.short	(.L_74 - .L_73)
	.align		4
.L_73:
        /*0178*/ 	.word	index@(_ZN5flash16flash_fwd_kernelI23Flash_fwd_kernel_traitsILi256ELi128ELi64ELi8ELb0ELb0EN7cutlass10bfloat16_tE19Flash_kernel_traitsILi256ELi128ELi64ELi8ES3_EELb1ELb0ELb1ELb0ELb0ELb0ELb0ELb0EEEvNS_16Flash_fwd_paramsE)
        /*017c*/ 	.word	0x00000040


	//----- nvinfo : EIATTR_REGCOUNT
	.align		4
.L_74:
        /*0180*/ 	.byte	0x04, 0x2f
        /*0182*/ 	.short	(.L_76 - .L_75)
	.align		4
.L_75:
        /*0184*/ 	.word	index@(_ZN5flash16flash_fwd_kernelI23Flash_fwd_kernel_traitsILi256ELi128ELi64ELi8ELb0ELb0EN7cutlass10bfloat16_tE19Flash_kernel_traitsILi256ELi128ELi64ELi8ES3_EELb1ELb0ELb0ELb0ELb0ELb0ELb0ELb0EEEvNS_16Flash_fwd_paramsE)
        /*0188*/ 	.word	0x000000ff


	//----- nvinfo : EIATTR_FRAME_SIZE
	.align		4
.L_76:
        /*018c*/ 	.byte	0x04, 0x11
        /*018e*/ 	.short	(.L_78 - .L_77)
	.align		4
.L_77:
        /*0190*/ 	.word	index@(_ZN5flash16flash_fwd_kernelI23Flash_fwd_kernel_traitsILi256ELi128ELi64ELi8ELb0ELb0EN7cutlass10bfloat16_tE19Flash_kernel_traitsILi256ELi128ELi64ELi8ES3_EELb1ELb0ELb0ELb0ELb0ELb0ELb0ELb0EEEvNS_16Flash_fwd_paramsE)
        /*0194*/ 	.word	0x00000070


	//----- nvinfo : EIATTR_REGCOUNT
	.align		4
.L_78:
        /*0198*/ 	.byte	0x04, 0x2f
        /*019a*/ 	.short	(.L_80 - .L_79)
	.align		4
.L_79:
        /*019c*/ 	.word	index@(_ZN5flash16flash_fwd_kernelI23Flash_fwd_kernel_traitsILi256ELi64ELi64ELi4ELb0ELb0EN7cutlass10bfloat16_tE19Flash_kernel_traitsILi256ELi64ELi64ELi4ES3_EELb0ELb0ELb1ELb1ELb0ELb0ELb1ELb0EEEvNS_16Flash_fwd_paramsE)
        /*01a0*/ 	.word	0x000000ff


	//----- nvinfo : EIATTR_FRAME_SIZE
	.align		4
.L_80:
        /*01a4*/ 	.byte	0x04, 0x11
        /*01a6*/ 	.short	(.L_82 - .L_81)
	.align		4
.L_81:
        /*01a8*/ 	.word	index@(_ZN5flash16flash_fwd_kernelI23Flash_fwd_kernel_traitsILi256ELi64ELi64ELi4ELb0ELb0EN7cutlass10bfloat16_tE19Flash_kernel_traitsILi256ELi64ELi64ELi4ES3_EELb0ELb0ELb1ELb1ELb0ELb0ELb1ELb0EEEvNS_16Flash_fwd_paramsE)
        /*01ac*/ 	.word	0x00000028


	//----- nvinfo : EIATTR_REGCOUNT
	.align		4
.L_82:
        /*01b0*/ 	.byte	0x04, 0x2f
        /*01b2*/ 	.short	(.L_84 - .L_83)
	.align		4
.L_83:
        /*01b4*/ 	.word	index@(_ZN5flash16flash_fwd_kernelI23Flash_fwd_kernel_traitsILi256ELi64ELi64ELi4ELb0ELb0EN7cutlass10bfloat16_tE19Flash_kernel_traitsILi256ELi64ELi64ELi4ES3_EELb1ELb0ELb1ELb1ELb0ELb0ELb0ELb1EEEvNS_16Flash_fwd_paramsE)
        /*01b8*/ 	.word	0x000000ff


	//----- nvinfo : EIATTR_FRAME_SIZE
	.align		4
.L_84:
        /*01bc*/ 	.byte	0x04, 0x11
        /*01be*/ 	.short	(.L_86 - .L_85)
	.align		4
.L_85:
        /*01c0*/ 	.word	index@(_ZN5flash16flash_fwd_kernelI23Flash_fwd_kernel_traitsILi256ELi64ELi64ELi4ELb0ELb0EN7cutlass10bfloat16_tE19Flash_kernel_traitsILi256ELi64ELi64ELi4ES3_EELb1ELb0ELb1ELb1ELb0ELb0ELb0ELb1EEEvNS_16Flash_fwd_paramsE)
        /*01c4*/ 	.word	0x00000178


	//----- nvinfo : EIATTR_REGCOUNT
	.align		4
.L_86:
        /*01c8*/ 	.byte	0x04, 0x2f
        /*01ca*/ 	.short	(.L_88 - .L_87)
	.align		4
.L_87:
        /*01cc*/ 	.word	index@(_ZN5flash16flash_fwd_kernelI23Flash_fwd_kernel_traitsILi256ELi64ELi64ELi4ELb0ELb0EN7cutlass10bfloat16_tE19Flash_kernel_traitsILi256ELi64ELi64ELi4ES3_EELb0ELb0ELb1ELb0ELb0ELb0ELb1ELb0EEEvNS_16Flash_fwd_paramsE)
        /*01d0*/ 	.word	0x000000ff


	//----- nvinfo : EIATTR_FRAME_SIZE
	.align		4
.L_88:
        /*01d4*/ 	.byte	0x04, 0x11
        /*01d6*/ 	.short	(.L_90 - .L_89)
	.align		4
.L_89:
        /*01d8*/ 	.word	index@(_ZN5flash16flash_fwd_kernelI23Flash_fwd_kernel_traitsILi256ELi64ELi64ELi4ELb0ELb0EN7cutlass10bfloat16_tE19Flash_kernel_traitsILi256ELi64ELi64ELi4ES3_EELb0ELb0ELb1ELb0ELb0ELb0ELb1ELb0EEEvNS_16Flash_fwd_paramsE)
        /*01dc*/ 	.word	0x00000038


	//----- nvinfo : EIATTR_REGCOUNT
	.align		4
.L_90:
        /*01e0*/ 	.byte	0x04, 0x2f
        /*01e2*/ 	.short	(.L_92 - .L_91)
	.align		4
.L_91:
        /*01e4*/ 	.word	index@(_ZN5flash16flash_fwd_kernelI23Flash_fwd_kernel_traitsILi256ELi64ELi64ELi4ELb0ELb0EN7cutlass10bfloat16_tE19Flash_kernel_traitsILi256ELi64ELi64ELi4ES3_EELb1ELb0ELb1ELb0ELb0ELb0ELb0ELb1EEEvNS_16Flash_fwd_paramsE)
        /*01e8*/ 	.word	0x000000ff


	//----- nvinfo : EIATTR_FRAME_SIZE
	.align		4
.L_92:
        /*01ec*/ 	.byte	0x04, 0x11
        /*01ee*/ 	.short	(.L_94 - .L_93)
	.align		4
.L_93:
        /*01f0*/ 	.word	index@(_ZN5flash16flash_fwd_kernelI23Flash_fwd_kernel_traitsILi256ELi64ELi64ELi4ELb0ELb0EN7cutlass10bfloat16_tE19Flash_kernel_traitsILi256ELi64ELi64ELi4ES3_EELb1ELb0ELb1ELb0ELb0ELb0ELb0ELb1EEEvNS_16Flash_fwd_paramsE)
        /*01f4*/ 	.word	0x00000190


	//----- nvinfo : EIATTR_REGCOUNT
	.align		4
.L_94:
        /*01f8*/ 	.byte	0x04, 0x2f
        /*01fa*/ 	.short	(.L_96 - .L_95)
	.align		4
.L_95:
        /*01fc*/ 	.word	index@(_ZN5flash16flash_fwd_kernelI23Flash_fwd_kernel_traitsILi256ELi64ELi64ELi4ELb0ELb0EN7cutlass10bfloat16_tE19Flash_kernel_traitsILi256ELi64ELi64ELi4ES3_EELb1ELb0ELb1ELb1ELb0ELb0ELb0ELb0EEEvNS_16Flash_fwd_paramsE)
        /*0200*/ 	.word	0x000000ff


	//----- nvinfo : EIATTR_FRAME_SIZE
	.align		4
.L_96:
        /*0204*/ 	.byte	0x04, 0x11
        /*0206*/ 	.short	(.L_98 - .L_97)
	.align		4
.L_97:
        /*0208*/ 	.word	index@(_ZN5flash16flash_fwd_kernelI23Flash_fwd_kernel_traitsILi256ELi64ELi64ELi4ELb0ELb0EN7cutlass10bfloat16_tE19Flash_kernel_traitsILi256ELi64ELi64ELi4ES3_EELb1ELb0ELb1ELb1ELb0ELb0ELb0ELb0EEEvNS_16Flash_fwd_paramsE)
        /*020c*/ 	.word	0x00000058


	//----- nvinfo : EIATTR_REGCOUNT
	.align		4
.L_98:
        /*0210*/ 	.byte	0x04, 0x2f
        /*0212*/ 	.short	(.L_100 - .L_99)
	.align		4
.L_99:
        /*0214*/ 	.word	index@(_ZN5flash16flash_fwd_kernelI23Flash_fwd_kernel_traitsILi256ELi64ELi64ELi4ELb0ELb0EN7cutlass10bfloat16_tE19Flash_kernel_traitsILi256ELi64ELi64ELi4ES3_EELb0ELb0ELb1ELb0ELb0ELb1ELb1ELb0EEEvNS_16Flash_fwd_paramsE)
        /*0218*/ 	.word	0x000000ff


	//----- nvinfo : EIATTR_FRAME_SIZE
	.align		4
.L_100:
        /*021c*/ 	.byte	0x04, 0x11
        /*021e*/ 	.short	(.L_102 - .L_101)
	.align		4
.L_101:
        /*0220*/ 	.word	index@(_ZN5flash16flash_fwd_kernelI23Flash_fwd_kernel_traitsILi256ELi64ELi64ELi4ELb0ELb0EN7cutlass10bfloat16_tE19Flash_kernel_traitsILi256ELi64ELi64ELi4ES3_EELb0ELb0ELb1ELb0ELb0ELb1ELb1ELb0EEEvNS_16Flash_fwd_paramsE)
        /*0224*/ 	.word	0x00000008


	//----- nvinfo : EIATTR_REGCOUNT
	.align		4
.L_102:
        /*0228*/ 	.byte	0x04, 0x2f
        /*022a*/ 	.short	(.L_104 - .L_103)
	.align		4
.L_103:
        /*022c*/ 	.word	index@(_ZN5flash16flash_fwd_kernelI23Flash_fwd_kernel_traitsILi256ELi64ELi64ELi4ELb0ELb0EN7cutlass10bfloat16_tE19Flash_kernel_traitsILi256ELi64ELi64ELi4ES3_EELb1ELb0ELb1ELb0ELb0ELb1ELb0ELb0EEEvNS_16Flash_fwd_paramsE)
        /*0230*/ 	.word	0x000000ff


	//----- nvinfo : EIATTR_FRAME_SIZE
	.align		4
.L_104:
        /*0234*/ 	.byte	0x04, 0x11
        /*0236*/ 	.short	(.L_106 - .L_105)
	.align		4
.L_105:
        /*0238*/ 	.word	index@(_ZN5flash16flash_fwd_kernelI23Flash_fwd_kernel_traitsILi256ELi64ELi64ELi4ELb0ELb0EN7cutlass10bfloat16_tE19Flash_kernel_traitsILi256ELi64ELi64ELi4ES3_EELb1ELb0ELb1ELb0ELb0ELb1ELb0ELb0EEEvNS_16Flash_fwd_paramsE)
        /*023c*/ 	.word	0x00000080


	//----- nvinfo : EIATTR_REGCOUNT
	.align		4
.L_106:
        /*0240*/ 	.byte	0x04, 0x2f
        /*0242*/ 	.short	(.L_108 - .L_107)
	.align		4
.L_107:
        /*0244*/ 	.word	index@(_ZN5flash16flash_fwd_kernelI23Flash_fwd_kernel_traitsILi256ELi64ELi64ELi4ELb0ELb0EN7cutlass10bfloat16_tE19Flash_kernel_traitsILi256ELi64ELi64ELi4ES3_EELb0ELb0ELb0ELb1ELb0ELb0ELb1ELb0EEEvNS_16Flash_fwd_paramsE)
        /*0248*/ 	.word	0x000000ff


	//----- nvinfo : EIATTR_FRAME_SIZE
	.align		4
.L_108:
        /*024c*/ 	.byte	0x04, 0x11
        /*024e*/ 	.short	(.L_110 - .L_109)
	.align		4
.L_109:
        /*0250*/ 	.word	index@(_ZN5flash16flash_fwd_kernelI23Flash_fwd_kernel_traitsILi256ELi64ELi64ELi4ELb0ELb0EN7cutlass10bfloat16_tE19Flash_kernel_traitsILi256ELi64ELi64ELi4ES3_EELb0ELb0ELb0ELb1ELb0ELb0ELb1ELb0EEEvNS_16Flash_fwd_paramsE)
        /*0254*/ 	.word	0x00000060


	//----- nvinfo : EIATTR_REGCOUNT
	.align		4
.L_110:
        /*0258*/ 	.byte	0x04, 0x2f
        /*025a*/ 	.short	(.L_112 - .L_111)
	.align		4
.L_111:
        /*025c*/ 	.word	index@(_ZN5flash16flash_fwd_kernelI23Flash_fwd_kernel_traitsILi256ELi64ELi64ELi4ELb0ELb0EN7cutlass10bfloat16_tE19Flash_kernel_traitsILi256ELi64ELi64ELi4ES3_EELb1ELb0ELb0ELb1ELb0ELb0ELb0ELb1EEEvNS_16Flash_fwd_paramsE)
        /*0260*/ 	.word	0x000000ff


	//----- nvinfo : EIATTR_FRAME_SIZE
	.align		4
.L_112:
        /*0264*/ 	.byte	0x04, 0x11
        /*0266*/ 	.short	(.L_114 - .L_113)
	.align		4
.L_113:
        /*0268*/ 	.word	index@(_ZN5flash16flash_fwd_kernelI23Flash_fwd_kernel_traitsILi256ELi64ELi64ELi4ELb0ELb0EN7cutlass10bfloat16_tE19Flash_kernel_traitsILi256ELi64ELi64ELi4ES3_EELb1ELb0ELb0ELb1ELb0ELb0ELb0ELb1EEEvNS_16Flash_fwd_paramsE)
        /*026c*/ 	.word	0x00000088


	//----- nvinfo : EIATTR_REGCOUNT
	.align		4
.L_114:
        /*0270*/ 	.byte	0x04, 0x2f
        /*0272*/ 	.short	(.L_116 - .L_115)
	.align		4
.L_115:
        /*0274*/ 	.word	index@(_ZN5flash16flash_fwd_kernelI23Flash_fwd_kernel_traitsILi256ELi64ELi64ELi4ELb0ELb0EN7cutlass10bfloat16_tE19Flash_kernel_traitsILi256ELi64ELi64ELi4ES3_EELb0ELb0ELb0ELb0ELb0ELb0ELb1ELb0EEEvNS_16Flash_fwd_paramsE)
        /*0278*/ 	.word	0x000000ff


	//----- nvinfo : EIATTR_FRAME_SIZE
	.align		4
.L_116:
        /*027c*/ 	.byte	0x04, 0x11
        /*027e*/ 	.short	(.L_118 - .L_117)
	.align		4
.L_117:
        /*0280*/ 	.word	index@(_ZN5flash16flash_fwd_kernelI23Flash_fwd_kernel_traitsILi256ELi64ELi64ELi4ELb0ELb0EN7cutlass10bfloat16_tE19Flash_kernel_traitsILi256ELi64ELi64ELi4ES3_EELb0ELb0ELb0ELb0ELb0ELb0ELb1ELb0EEEvNS_16Flash_fwd_paramsE)
        /*0284*/ 	.word	0x00000060


	//----- nvinfo : EIATTR_REGCOUNT
	.align		4
.L_118:
        /*0288*/ 	.byte	0x04, 0x2f
        /*028a*/ 	.short	(.L_120 - .L_119)
	.align		4
.L_119:
        /*028c*/ 	.word	index@(_ZN5flash16flash_fwd_kernelI23Flash_fwd_kernel_traitsILi256ELi64ELi64ELi4ELb0ELb0EN7cutlass10bfloat16_tE19Flash_kernel_traitsILi256ELi64ELi64ELi4ES3_EELb1ELb0ELb0ELb0ELb0ELb0ELb0ELb1EEEvNS_16Flash_fwd_paramsE)
        /*0290*/ 	.word	0x000000ff


	//----- nvinfo : EIATTR_FRAME_SIZE
	.align		4
.L_120:
        /*0294*/ 	.byte	0x04, 0x11
        /*0296*/ 	.short	(.L_122 - .L_121)
	.align		4
.L_121:
        /*0298*/ 	.word	index@(_ZN5flash16flash_fwd_kernelI23Flash_fwd_kernel_traitsILi256ELi64ELi64ELi4ELb0ELb0EN7cutlass10bfloat16_tE19Flash_kernel_traitsILi256ELi64ELi64ELi4ES3_EELb1ELb0ELb0ELb0ELb0ELb0ELb0ELb1EEEvNS_16Flash_fwd_paramsE)
        /*029c*/ 	.word	0x00000088


	//----- nvinfo : EIATTR_REGCOUNT
	.align		4
.L_122:
        /*02a0*/ 	.byte	0x04, 0x2f
        /*02a2*/ 	.short	(.L_124 - .L_123)
	.align		4
.L_123:
        /*02a4*/ 	.word	index@(_ZN5flash16flash_fwd_kernelI23Flash_fwd_kernel_traitsILi256ELi64ELi64ELi4ELb0ELb0EN7cutlass10bfloat16_tE19Flash_kernel_traitsILi256ELi64ELi64ELi4ES3_EELb1ELb0ELb0ELb1ELb0ELb0ELb0ELb0EEEvNS_16Flash_fwd_paramsE)
        /*02a8*/ 	.word	0x000000ff


	//----- nvinfo : EIATTR_FRAME_SIZE
	.align		4
.L_124:
        /*02ac*/ 	.byte	0x04, 0x11
        /*02ae*/ 	.short	(.L_126 - .L_125)
	.align		4
.L_125:
        /*02b0*/ 	.word	index@(_ZN5flash16flash_fwd_kernelI23Flash_fwd_kernel_traitsILi256ELi64ELi64ELi4ELb0ELb0EN7cutlass10bfloat16_tE19Flash_kernel_traitsILi256ELi64ELi64ELi4ES3_EELb1ELb0ELb0ELb1ELb0ELb0ELb0ELb0EEEvNS_16Flash_fwd_paramsE)
        /*02b4*/ 	.word	0x00000088


	//----- nvinfo : EIATTR_REGCOUNT
	.align		4
.L_126:
        /*02b8*/ 	.byte	0x04, 0x2f
        /*02ba*/ 	.short	(.L_128 - .L_127)
	.align		4
.L_127:
        /*02bc*/ 	.word	index@(_ZN5flash16flash_fwd_kernelI23Flash_fwd_kernel_traitsILi256ELi64ELi64ELi4ELb0ELb0EN7cutlass10bfloat16_tE19Flash_kernel_traitsILi256ELi64ELi64ELi4ES3_EELb0ELb0ELb0ELb0ELb0ELb1ELb1ELb0EEEvNS_16Flash_fwd_paramsE)
        /*02c0*/ 	.word	0x000000ff


	//----- nvinfo : EIATTR_FRAME_SIZE
	.align		4
.L_128:
        /*02c4*/ 	.byte	0x04, 0x11
        /*02c6*/ 	.short	(.L_130 - .L_129)
	.align		4
.L_129:
        /*02c8*/ 	.word	index@(_ZN5flash16flash_fwd_kernelI23Flash_fwd_kernel_traitsILi256ELi64ELi64ELi4ELb0ELb0EN7cutlass10bfloat16_tE19Flash_kernel_traitsILi256ELi64ELi64ELi4ES3_EELb0ELb0ELb0ELb0ELb0ELb1ELb1ELb0EEEvNS_16Flash_fwd_paramsE)
        /*02cc*/ 	.word	0x00000008


	//----- nvinfo : EIATTR_REGCOUNT
	.align		4
.L_130:
        /*02d0*/ 	.byte	0x04, 0x2f
        /*02d2*/ 	.short	(.L_132 - .L_131)
	.align		4
.L_131:
        /*02d4*/ 	.word	index@(_ZN5flash16flash_fwd_kernelI23Flash_fwd_kernel_traitsILi256ELi64ELi64ELi4ELb0ELb0EN7cutlass10bfloat16_tE19Flash_kernel_traitsILi256ELi64ELi64ELi4ES3_EELb1ELb0ELb0ELb0ELb0ELb1ELb0ELb0EEEvNS_16Flash_fwd_paramsE)
        /*02d8*/ 	.word	0x000000ff


	//----- nvinfo : EIATTR_FRAME_SIZE
	.align		4
.L_132:
        /*02dc*/ 	.byte	0x04, 0x11
        /*02de*/ 	.short	(.L_134 - .L_133)
	.align		4
.L_133:
        /*02e0*/ 	.word	index@(_ZN5flash16flash_fwd_kernelI23Flash_fwd_kernel_traitsILi256ELi64ELi64ELi4ELb0ELb0EN7cutlass10bfloat16_tE19Flash_kernel_traitsILi256ELi64ELi64ELi4ES3_EELb1ELb0ELb0ELb0ELb0ELb1ELb0ELb0EEEvNS_16Flash_fwd_paramsE)
        /*02e4*/ 	.word	0x00000038


	//----- nvinfo : EIATTR_REGCOUNT
	.align		4
.L_134:
        /*02e8*/ 	.byte	0x04, 0x2f
        /*02ea*/ 	.short	(.L_136 - .L_135)
	.align		4
.L_135:
        /*02ec*/ 	.word	index@(_ZN5flash16flash_fwd_kernelI23Flash_fwd_kernel_traitsILi256ELi64ELi64ELi4ELb0ELb0EN7cutlass10bfloat16_tE19Flash_kernel_traitsILi256ELi64ELi64ELi4ES3_EELb1ELb0ELb1ELb0ELb0ELb0ELb0ELb0EEEvNS_16Flash_fwd_paramsE)
        /*02f0*/ 	.word	0x000000ff


	//----- nvinfo : EIATTR_FRAME_SIZE
	.align		4
.L_136:
        /*02f4*/ 	.byte	0x04, 0x11
        /*02f6*/ 	.short	(.L_138 - .L_137)
	.align		4
.L_137:
        /*02f8*/ 	.word	index@(_ZN5flash16flash_fwd_kernelI23Flash_fwd_kernel_traitsILi256ELi64ELi64ELi4ELb0ELb0EN7cutlass10bfloat16_tE19Flash_kernel_traitsILi256ELi64ELi64ELi4ES3_EELb1ELb0ELb1ELb0ELb0ELb0ELb0ELb0EEEvNS_16Flash_fwd_paramsE)
        /*02fc*/ 	.word	0x00000040


	//----- nvinfo : EIATTR_REGCOUNT
	.align		4
.L_138:
        /*0300*/ 	.byte	0x04, 0x2f
        /*0302*/ 	.short	(.L_140 - .L_139)
	.align		4
.L_139:
        /*0304*/ 	.word	index@(_ZN5flash16flash_fwd_kernelI23Flash_fwd_kernel_traitsILi256ELi64ELi64ELi4ELb0ELb0EN7cutlass10bfloat16_tE19Flash_kernel_traitsILi256ELi64ELi64ELi4ES3_EELb1ELb0ELb0ELb0ELb0ELb0ELb0ELb0EEEvNS_16Flash_fwd_paramsE)
        /*0308*/ 	.word	0x000000ff


	//----- nvinfo : EIATTR_FRAME_SIZE
	.align		4
.L_140:
        /*030c*/ 	.byte	0x04, 0x11
        /*030e*/ 	.short	(.L_142 - .L_141)
	.align		4
.L_141:
        /*0310*/ 	.word	index@(_ZN5flash16flash_fwd_kernelI23Flash_fwd_kernel_traitsILi256ELi64ELi64ELi4ELb0ELb0EN7cutlass10bfloat16_tE19Flash_kernel_traitsILi256ELi64ELi64ELi4ES3_EELb1ELb0ELb0ELb0ELb0ELb0ELb0ELb0EEEvNS_16Flash_fwd_paramsE)
        /*0314*/ 	.word	0x00000038


	//----- nvinfo : EIATTR_REGCOUNT
	.align		4
.L_142:
        /*0318*/ 	.byte	0x04, 0x2f
        /*031a*/ 	.short	(.L_144 - .L_143)
	.align		4
.L_143:
        /*031c*/ 	.word	index@(_ZN5flash16flash_fwd_kernelI23Flash_fwd_kernel_traitsILi256ELi128ELi64ELi8ELb0ELb0EN7cutlass10bfloat16_tE19Flash_kernel_traitsILi256ELi128ELi64ELi8ES3_EELb0ELb0ELb1ELb1ELb0ELb0ELb0ELb0EEEvNS_16Flash_fwd_paramsE)
        /*0320*/ 	.word	0x000000ff


	//----- nvinfo : EIATTR_FRAME_SIZE
	.align		4
.L_144:
        /*0324*/ 	.byte	0x04, 0x11
        /*0326*/ 	.short	(.L_146 - .L_145)
	.align		4
.L_145:
        /*0328*/ 	.word	index@(_ZN5flash16flash_fwd_kernelI23Flash_fwd_kernel_traitsILi256ELi128ELi64ELi8ELb0ELb0EN7cutlass10bfloat16_tE19Flash_kernel_traitsILi256ELi128ELi64ELi8ES3_EELb0ELb0ELb1ELb1ELb0ELb0ELb0ELb0EEEvNS_16Flash_fwd_paramsE)
        /*032c*/ 	.word	0x000000b8


	//----- nvinfo : EIATTR_REGCOUNT
	.align		4
.L_146:
        /*0330*/ 	.byte	0x04, 0x2f
        /*0332*/ 	.short	(.L_148 - .L_147)
	.align		4
.L_147:
        /*0334*/ 	.word	index@(_ZN5flash16flash_fwd_kernelI23Flash_fwd_kernel_traitsILi256ELi128ELi64ELi8ELb0ELb0EN7cutlass10bfloat16_tE19Flash_kernel_traitsILi256ELi128ELi64ELi8ES3_EELb0ELb0ELb1ELb0ELb0ELb0ELb0ELb0EEEvNS_16Flash_fwd_paramsE)
        /*0338*/ 	.word	0x000000ff


	//----- nvinfo : EIATTR_FRAME_SIZE
	.align		4
.L_148:
        /*033c*/ 	.byte	0x04, 0x11
        /*033e*/ 	.short	(.L_150 - .L_149)
	.align		4
.L_149:
        /*0340*/ 	.word	index@(_ZN5flash16flash_fwd_kernelI23Flash_fwd_kernel_traitsILi256ELi128ELi64ELi8ELb0ELb0EN7cutlass10bfloat16_tE19Flash_kernel_traitsILi256ELi128ELi64ELi8ES3_EELb0ELb0ELb1ELb0ELb0ELb0ELb0ELb0EEEvNS_16Flash_fwd_paramsE)
        /*0344*/ 	.word	0x00000068


	//----- nvinfo : EIATTR_REGCOUNT
	.align		4
.L_150:
        /*0348*/ 	.byte	0x04, 0x2f
        /*034a*/ 	.short	(.L_152 - .L_151)
	.align		4
.L_151:
        /*034c*/ 	.word	index@(_ZN5flash16flash_fwd_kernelI23Flash_fwd_kernel_traitsILi256ELi128ELi64ELi8ELb0ELb0EN7cutlass10bfloat16_tE19Flash_kernel_traitsILi256ELi128ELi64ELi8ES3_EELb0ELb0ELb1ELb0ELb0ELb1ELb0ELb0EEEvNS_16Flash_fwd_paramsE)
        /*0350*/ 	.word	0x000000ff


	//----- nvinfo : EIATTR_FRAME_SIZE
	.align		4
.L_152:
        /*0354*/ 	.byte	0x04, 0x11
        /*0356*/ 	.short	(.L_154 - .L_153)
	.align		4
.L_153:
        /*0358*/ 	.word	index@(_ZN5flash16flash_fwd_kernelI23Flash_fwd_kernel_traitsILi256ELi128ELi64ELi8ELb0ELb0EN7cutlass10bfloat16_tE19Flash_kernel_traitsILi256ELi128ELi64ELi8ES3_EELb0ELb0ELb1ELb0ELb0ELb1ELb0ELb0EEEvNS_16Flash_fwd_paramsE)
        /*035c*/ 	.word	0x00000050


	//----- nvinfo : EIATTR_REGCOUNT
	.align		4
.L_154:
        /*0360*/ 	.byte	0x04, 0x2f
        /*0362*/ 	.short	(.L_156 - .L_155)
	.align		4
.L_155:
        /*0364*/ 	.word	index@(_ZN5flash16flash_fwd_kernelI23Flash_fwd_kernel_traitsILi256ELi128ELi64ELi8ELb0ELb0EN7cutlass10bfloat16_tE19Flash_kernel_traitsILi256ELi128ELi64ELi8ES3_EELb0ELb0ELb0ELb1ELb0ELb0ELb0ELb0EEEvNS_16Flash_fwd_paramsE)
        /*0368*/ 	.word	0x000000ff


	//----- nvinfo : EIATTR_FRAME_SIZE
	.align		4
.L_156:
        /*036c*/ 	.byte	0x04, 0x11
        /*036e*/ 	.short	(.L_158 - .L_157)
	.align		4
.L_157:
        /*0370*/ 	.word	index@(_ZN5flash16flash_fwd_kernelI23Flash_fwd_kernel_traitsILi256ELi128ELi64ELi8ELb0ELb0EN7cutlass10bfloat16_tE19Flash_kernel_traitsILi256ELi128ELi64ELi8ES3_EELb0ELb0ELb0ELb1ELb0ELb0ELb0ELb0EEEvNS_16Flash_fwd_paramsE)
        /*0374*/ 	.word	0x00000048


	//----- nvinfo : EIATTR_REGCOUNT
	.align		4
.L_158:
        /*0378*/ 	.byte	0x04, 0x2f
        /*037a*/ 	.short	(.L_160 - .L_159)
	.align		4
.L_159:
        /*037c*/ 	.word	index@(_ZN5flash16flash_fwd_kernelI23Flash_fwd_kernel_traitsILi256ELi128ELi64ELi8ELb0ELb0EN7cutlass10bfloat16_tE19Flash_kernel_traitsILi256ELi128ELi64ELi8ES3_EELb0ELb0ELb0ELb0ELb0ELb0ELb0ELb0EEEvNS_16Flash_fwd_paramsE)
        /*0380*/ 	.word	0x000000ff


	//----- nvinfo : EIATTR_FRAME_SIZE
	.align		4
.L_160:
        /*0384*/ 	.byte	0x04, 0x11
        /*0386*/ 	.short	(.L_162 - .L_161)
	.align		4
.L_161:
        /*0388*/ 	.word	index@(_ZN5flash16flash_fwd_kernelI23Flash_fwd_kernel_traitsILi256ELi128ELi64ELi8ELb0ELb0EN7cutlass10bfloat16_tE19Flash_kernel_traitsILi256ELi128ELi64ELi8ES3_EELb0ELb0ELb0ELb0ELb0ELb0ELb0ELb0EEEvNS_16Flash_fwd_paramsE)
        /*038c*/ 	.word	0x00000010


	//----- nvinfo : EIATTR_REGCOUNT
	.align		4
.L_162:
        /*0390*/ 	.byte	0x04, 0x2f
        /*0392*/ 	.short	(.L_164 - .L_163)
	.align		4
.L_163:
        /*0394*/ 	.word	index@(_ZN5flash16flash_fwd_kernelI23Flash_fwd_kernel_traitsILi256ELi128ELi64ELi8ELb0ELb0EN7cutlass10bfloat16_tE19Flash_kernel_traitsILi256ELi128ELi64ELi8ES3_EELb0ELb0ELb0ELb0ELb0ELb1ELb0ELb0EEEvNS_16Flash_fwd_paramsE)
        /*0398*/ 	.word	0x000000fe


	//----- nvinfo : EIATTR_FRAME_SIZE
	.align		4
.L_164:
        /*039c*/ 	.byte	0x04, 0x11
        /*039e*/ 	.short	(.L_166 - .L_165)
	.align		4
.L_165:
        /*03a0*/ 	.word	index@(_ZN5flash16flash_fwd_kernelI23Flash_fwd_kernel_traitsILi256ELi128ELi64ELi8ELb0ELb0EN7cutlass10bfloat16_tE19Flash_kernel_traitsILi256ELi128ELi64ELi8ES3_EELb0ELb0ELb0ELb0ELb0ELb1ELb0ELb0EEEvNS_16Flash_fwd_paramsE)
        /*03a4*/ 	.word	0x00000000


	//----- nvinfo : EIATTR_REGCOUNT
	.align		4
.L_166:
        /*03a8*/ 	.byte	0x04, 0x2f
        /*03aa*/ 	.short	(.L_168 - .L_167)
	.align		4
.L_167:
        /*03ac*/ 	.word	index@(_ZN5flash16flash_fwd_kernelI23Flash_fwd_kernel_traitsILi256ELi64ELi64ELi4ELb0ELb0EN7cutlass10bfloat16_tE19Flash_kernel_traitsILi256ELi64ELi64ELi4ES3_EELb0ELb0ELb1ELb1ELb0ELb0ELb0ELb0EEEvNS_16Flash_fwd_paramsE)
        /*03b0*/ 	.word	0x000000ff


	//----- nvinfo : EIATTR_FRAME_SIZE
	.align		4
.L_168:
        /*03b4*/ 	.byte	0x04, 0x11
        /*03b6*/ 	.short	(.L_170 - .L_169)
	.align		4
.L_169:
        /*03b8*/ 	.word	index@(_ZN5flash16flash_fwd_kernelI23Flash_fwd_kernel_traitsILi256ELi64ELi64ELi4ELb0ELb0EN7cutlass10bfloat16_tE19Flash_kernel_traitsILi256ELi64ELi64ELi4ES3_EELb0ELb0ELb1ELb1ELb0ELb0ELb0ELb0EEEvNS_16Flash_fwd_paramsE)
        /*03bc*/ 	.word	0x00000030


	//----- nvinfo : EIATTR_REGCOUNT
	.align		4
.L_170:
        /*03c0*/ 	.byte	0x04, 0x2f
        /*03c2*/ 	.short	(.L_172 - .L_171)
	.align		4
.L_171:
        /*03c4*/ 	.word	index@(_ZN5flash16flash_fwd_kernelI23Flash_fwd_kernel_traitsILi256ELi64ELi64ELi4ELb0ELb0EN7cutlass10bfloat16_tE19Flash_kernel_traitsILi256ELi64ELi64ELi4ES3_EELb0ELb0ELb1ELb0ELb0ELb0ELb0ELb0EEEvNS_16Flash_fwd_paramsE)
        /*03c8*/ 	.word	0x000000ff


	//----- nvinfo : EIATTR_FRAME_SIZE
	.align		4
.L_172:
        /*03cc*/ 	.byte	0x04, 0x11
        /*03ce*/ 	.short	(.L_174 - .L_173)
	.align		4
.L_173:
        /*03d0*/ 	.word	index@(_ZN5flash16flash_fwd_kernelI23Flash_fwd_kernel_traitsILi256ELi64ELi64ELi4ELb0ELb0EN7cutlass10bfloat16_tE19Flash_kernel_traitsILi256ELi64ELi64ELi4ES3_EELb0ELb0ELb1ELb0ELb0ELb0ELb0ELb0EEEvNS_16Flash_fwd_paramsE)
        /*03d4*/ 	.word	0x00000038


	//----- nvinfo : EIATTR_REGCOUNT
	.align		4
.L_174:
        /*03d8*/ 	.byte	0x04, 0x2f
        /*03da*/ 	.short	(.L_176 - .L_175)
	.align		4
.L_175:
        /*03dc*/ 	.word	index@(_ZN5flash16flash_fwd_kernelI23Flash_fwd_kernel_traitsILi256ELi64ELi64ELi4ELb0ELb0EN7cutlass10bfloat16_tE19Flash_kernel_traitsILi256ELi64ELi64ELi4ES3_EELb0ELb0ELb1ELb0ELb0ELb1ELb0ELb0EEEvNS_16Flash_fwd_paramsE)
        /*03e0*/ 	.word	0x000000ff


	//----- nvinfo : EIATTR_FRAME_SIZE
	.align		4
.L_176:
        /*03e4*/ 	.byte	0x04, 0x11
        /*03e6*/ 	.short	(.L_178 - .L_177)
	.align		4
.L_177:
        /*03e8*/ 	.word	index@(_ZN5flash16flash_fwd_kernelI23Flash_fwd_kernel_traitsILi256ELi64ELi64ELi4ELb0ELb0EN7cutlass10bfloat16_tE19Flash_kernel_traitsILi256ELi64ELi64ELi4ES3_EELb0ELb0ELb1ELb0ELb0ELb1ELb0ELb0EEEvNS_16Flash_fwd_paramsE)
        /*03ec*/ 	.word	0x00000000


	//----- nvinfo : EIATTR_REGCOUNT
	.align		4
.L_178:
        /*03f0*/ 	.byte	0x04, 0x2f
        /*03f2*/ 	.short	(.L_180 - .L_179)
	.align		4
.L_179:
        /*03f4*/ 	.word	index@(_ZN5flash16flash_fwd_kernelI23Flash_fwd_kernel_traitsILi256ELi64ELi64ELi4ELb0ELb0EN7cutlass10bfloat16_tE19Flash_kernel_traitsILi256ELi64ELi64ELi4ES3_EELb0ELb0ELb0ELb1ELb0ELb0ELb0ELb0EEEvNS_16Flash_fwd_paramsE)
        /*03f8*/ 	.word	0x000000ff


	//----- nvinfo : EIATTR_FRAME_SIZE
	.align		4
.L_180:
        /*03fc*/ 	.byte	0x04, 0x11
        /*03fe*/ 	.short	(.L_182 - .L_181)
	.align		4
.L_181:
        /*0400*/ 	.word	index@(_ZN5flash16flash_fwd_kernelI23Flash_fwd_kernel_traitsILi256ELi64ELi64ELi4ELb0ELb0EN7cutlass10bfloat16_tE19Flash_kernel_traitsILi256ELi64ELi64ELi4ES3_EELb0ELb0ELb0ELb1ELb0ELb0ELb0ELb0EEEvNS_16Flash_fwd_paramsE)
        /*0404*/ 	.word	0x00000058


	//----- nvinfo : EIATTR_REGCOUNT
	.align		4
.L_182:
        /*0408*/ 	.byte	0x04, 0x2f
        /*040a*/ 	.short	(.L_184 - .L_183)
	.align		4
.L_183:
        /*040c*/ 	.word	index@(_ZN5flash16flash_fwd_kernelI23Flash_fwd_kernel_traitsILi256ELi64ELi64ELi4ELb0ELb0EN7cutlass10bfloat16_tE19Flash_kernel_traitsILi256ELi64ELi64ELi4ES3_EELb0ELb0ELb0ELb0ELb0ELb0ELb0ELb0EEEvNS_16Flash_fwd_paramsE)
        /*0410*/ 	.word	0x000000ff


	//----- nvinfo : EIATTR_FRAME_SIZE
	.align		4
.L_184:
        /*0414*/ 	.byte	0x04, 0x11
        /*0416*/ 	.short	(.L_186 - .L_185)
	.align		4
.L_185:
        /*0418*/ 	.word	index@(_ZN5flash16flash_fwd_kernelI23Flash_fwd_kernel_traitsILi256ELi64ELi64ELi4ELb0ELb0EN7cutlass10bfloat16_tE19Flash_kernel_traitsILi256ELi64ELi64ELi4ES3_EELb0ELb0ELb0ELb0ELb0ELb0ELb0ELb0EEEvNS_16Flash_fwd_paramsE)
        /*041c*/ 	.word	0x00000050


	//----- nvinfo : EIATTR_REGCOUNT
	.align		4
.L_186:
        /*0420*/ 	.byte	0x04, 0x2f
        /*0422*/ 	.short	(.L_188 - .L_187)
	.align		4
.L_187:
        /*0424*/ 	.word	index@(_ZN5flash16flash_fwd_kernelI23Flash_fwd_kernel_traitsILi256ELi64ELi64ELi4ELb0ELb0EN7cutlass10bfloat16_tE19Flash_kernel_traitsILi256ELi64ELi64ELi4ES3_EELb0ELb0ELb0ELb0ELb0ELb1ELb0ELb0EEEvNS_16Flash_fwd_paramsE)
        /*0428*/ 	.word	0x000000fe


	//----- nvinfo : EIATTR_FRAME_SIZE
	.align		4
.L_188:
        /*042c*/ 	.byte	0x04, 0x11
        /*042e*/ 	.short	(.L_190 - .L_189)
	.align		4
.L_189:
        /*0430*/ 	.word	index@(_ZN5flash16flash_fwd_kernelI23Flash_fwd_kernel_traitsILi256ELi64ELi64ELi4ELb0ELb0EN7cutlass10bfloat16_tE19Flash_kernel_traitsILi256ELi64ELi64ELi4ES3_EELb0ELb0ELb0ELb0ELb0ELb1ELb0ELb0EEEvNS_16Flash_fwd_paramsE)
        /*0434*/ 	.word	0x00000000


	//----- nvinfo : EIATTR_MIN_STACK_SIZE
	.align		4
.L_190:
        /*0438*/ 	.byte	0x04, 0x12
        /*043a*/ 	.short	(.L_192 - .L_191)
	.align		4
.L_191:
        /*043c*/ 	.word	index@(_ZN5flash16flash_fwd_kernelI23Flash_fwd_kernel_traitsILi256ELi64ELi64ELi4ELb0ELb0EN7cutlass10bfloat16_tE19Flash_kernel_traitsILi256ELi64ELi64ELi4ES3_EELb0ELb0ELb0ELb0ELb0ELb1ELb0ELb0EEEvNS_16Flash_fwd_paramsE)
        /*0440*/ 	.word	0x00000000


	//----- nvinfo : EIATTR_MIN_STACK_SIZE
	.align		4
.L_192:
        /*0444*/ 	.byte	0x04, 0x12
        /*0446*/ 	.short	(.L_194 - .L_193)
	.align		4
.L_193:
        /*0448*/ 	.word	index@(_ZN5flash16flash_fwd_kernelI23Flash_fwd_kernel_traitsILi256ELi64ELi64ELi4ELb0ELb0EN7cutlass10bfloat16_tE19Flash_kernel_traitsILi256ELi64ELi64ELi4ES3_EELb0ELb0ELb0ELb0ELb0ELb0ELb0ELb0EEEvNS_16Flash_fwd_paramsE)
        /*044c*/ 	.word	0x00000050


	//----- nvinfo : EIATTR_MIN_STACK_SIZE
	.align		4
.L_194:
        /*0450*/ 	.byte	0x04, 0x12
        /*0452*/ 	.short	(.L_196 - .L_195)
	.align		4
.L_195:
        /*0454*/ 	.word	index@(_ZN5flash16flash_fwd_kernelI23Flash_fwd_kernel_traitsILi256ELi64ELi64ELi4ELb0ELb0EN7cutlass10bfloat16_tE19Flash_kernel_traitsILi256ELi64ELi64ELi4ES3_EELb0ELb0ELb0ELb1ELb0ELb0ELb0ELb0EEEvNS_16Flash_fwd_paramsE)
        /*0458*/ 	.word	0x00000058


	//----- nvinfo : EIATTR_MIN_STACK_SIZE
	.align		4
.L_196:
        /*045c*/ 	.byte	0x04, 0x12
        /*045e*/ 	.short	(.L_198 - .L_197)
	.align		4
.L_197:
        /*0460*/ 	.word	index@(_ZN5flash16flash_fwd_kernelI23Flash_fwd_kernel_traitsILi256ELi64ELi64ELi4ELb0ELb0EN7cutlass10bfloat16_tE19Flash_kernel_traitsILi256ELi64ELi64ELi4ES3_EELb0ELb0ELb1ELb0ELb0ELb1ELb0ELb0EEEvNS_16Flash_fwd_paramsE)
        /*0464*/ 	.word	0x00000000


	//----- nvinfo : EIATTR_MIN_STACK_SIZE
	.align		4
.L_198:
        /*0468*/ 	.byte	0x04, 0x12
        /*046a*/ 	.short	(.L_200 - .L_199)
	.align		4
.L_199:
        /*046c*/ 	.word	index@(_ZN5flash16flash_fwd_kernelI23Flash_fwd_kernel_traitsILi256ELi64ELi64ELi4ELb0ELb0EN7cutlass10bfloat16_tE19Flash_kernel_traitsILi256ELi64ELi64ELi4ES3_EELb0ELb0ELb1ELb0ELb0ELb0ELb0ELb0EEEvNS_16Flash_fwd_paramsE)
        /*0470*/ 	.word	0x00000038


	//----- nvinfo : EIATTR_MIN_STACK_SIZE
	.align		4
.L_200:
        /*0474*/ 	.byte	0x04, 0x12
        /*0476*/ 	.short	(.L_202 - .L_201)
	.align		4
.L_201:
        /*0478*/ 	.word	index@(_ZN5flash16flash_fwd_kernelI23Flash_fwd_kernel_traitsILi256ELi64ELi64ELi4ELb0ELb0EN7cutlass10bfloat16_tE19Flash_kernel_traitsILi256ELi64ELi64ELi4ES3_EELb0ELb0ELb1ELb1ELb0ELb0ELb0ELb0EEEvNS_16Flash_fwd_paramsE)
        /*047c*/ 	.word	0x00000030


	//----- nvinfo : EIATTR_MIN_STACK_SIZE
	.align		4
.L_202:
        /*0480*/ 	.byte	0x04, 0x12
        /*0482*/ 	.short	(.L_204 - .L_203)
	.align		4
.L_203:
        /*0484*/ 	.word	index@(_ZN5flash16flash_fwd_kernelI23Flash_fwd_kernel_traitsILi256ELi128ELi64ELi8ELb0ELb0EN7cutlass10bfloat16_tE19Flash_kernel_traitsILi256ELi128ELi64ELi8ES3_EELb0ELb0ELb0ELb0ELb0ELb1ELb0ELb0EEEvNS_16Flash_fwd_paramsE)
        /*0488*/ 	.word	0x00000000


	//----- nvinfo : EIATTR_MIN_STACK_SIZE
	.align		4
.L_204:
        /*048c*/ 	.byte	0x04, 0x12
        /*048e*/ 	.short	(.L_206 - .L_205)
	.align		4
.L_205:
        /*0490*/ 	.word	index@(_ZN5flash16flash_fwd_kernelI23Flash_fwd_kernel_traitsILi256ELi128ELi64ELi8ELb0ELb0EN7cutlass10bfloat16_tE19Flash_kernel_traitsILi256ELi128ELi64ELi8ES3_EELb0ELb0ELb0ELb0ELb0ELb0ELb0ELb0EEEvNS_16Flash_fwd_paramsE)
        /*0494*/ 	.word	0x00000010


	//----- nvinfo : EIATTR_MIN_STACK_SIZE
	.align		4
.L_206:
        /*0498*/ 	.byte	0x04, 0x12
        /*049a*/ 	.short	(.L_208 - .L_207)
	.align		4
.L_207:
        /*049c*/ 	.word	index@(_ZN5flash16flash_fwd_kernelI23Flash_fwd_kernel_traitsILi256ELi128ELi64ELi8ELb0ELb0EN7cutlass10bfloat16_tE19Flash_kernel_traitsILi256ELi128ELi64ELi8ES3_EELb0ELb0ELb0ELb1ELb0ELb0ELb0ELb0EEEvNS_16Flash_fwd_paramsE)
        /*04a0*/ 	.word	0x00000048


	//----- nvinfo : EIATTR_MIN_STACK_SIZE
	.align		4
.L_208:
        /*04a4*/ 	.byte	0x04, 0x12
        /*04a6*/ 	.short	(.L_210 - .L_209)
	.align		4
.L_209:
        /*04a8*/ 	.word	index@(_ZN5flash16flash_fwd_kernelI23Flash_fwd_kernel_traitsILi256ELi128ELi64ELi8ELb0ELb0EN7cutlass10bfloat16_tE19Flash_kernel_traitsILi256ELi128ELi64ELi8ES3_EELb0ELb0ELb1ELb0ELb0ELb1ELb0ELb0EEEvNS_16Flash_fwd_paramsE)
        /*04ac*/ 	.word	0x00000050


	//----- nvinfo : EIATTR_MIN_STACK_SIZE
	.align		4
.L_210:
        /*04b0*/ 	.byte	0x04, 0x12
        /*04b2*/ 	.short	(.L_212 - .L_211)
	.align		4
.L_211:
        /*04b4*/ 	.word	index@(_ZN5flash16flash_fwd_kernelI23Flash_fwd_kernel_traitsILi256ELi128ELi64ELi8ELb0ELb0EN7cutlass10bfloat16_tE19Flash_kernel_traitsILi256ELi128ELi64ELi8ES3_EELb0ELb0ELb1ELb0ELb0ELb0ELb0ELb0EEEvNS_16Flash_fwd_paramsE)
        /*04b8*/ 	.word	0x00000068


	//----- nvinfo : EIATTR_MIN_STACK_SIZE
	.align		4
.L_212:
        /*04bc*/ 	.byte	0x04, 0x12
        /*04be*/ 	.short	(.L_214 - .L_213)
	.align		4
.L_213:
        /*04c0*/ 	.word	index@(_ZN5flash16flash_fwd_kernelI23Flash_fwd_kernel_traitsILi256ELi128ELi64ELi8ELb0ELb0EN7cutlass10bfloat16_tE19Flash_kernel_traitsILi256ELi128ELi64ELi8ES3_EELb0ELb0ELb1ELb1ELb0ELb0ELb0ELb0EEEvNS_16Flash_fwd_paramsE)
        /*04c4*/ 	.word	0x000000b8


	//----- nvinfo : EIATTR_MIN_STACK_SIZE
	.align		4
.L_214:
        /*04c8*/ 	.byte	0x04, 0x12
        /*04ca*/ 	.short	(.L_216 - .L_215)
	.align		4
.L_215:
        /*04cc*/ 	.word	index@(_ZN5flash16flash_fwd_kernelI23Flash_fwd_kernel_traitsILi256ELi64ELi64ELi4ELb0ELb0EN7cutlass10bfloat16_tE19Flash_kernel_traitsILi256ELi64ELi64ELi4ES3_EELb1ELb0ELb0ELb0ELb0ELb0ELb0ELb0EEEvNS_16Flash_fwd_paramsE)
        /*04d0*/ 	.word	0x00000038


	//----- nvinfo : EIATTR_MIN_STACK_SIZE
	.align		4
.L_216:
        /*04d4*/ 	.byte	0x04, 0x12
        /*04d6*/ 	.short	(.L_218 - .L_217)
	.align		4
.L_217:
        /*04d8*/ 	.word	index@(_ZN5flash16flash_fwd_kernelI23Flash_fwd_kernel_traitsILi256ELi64ELi64ELi4ELb0ELb0EN7cutlass10bfloat16_tE19Flash_kernel_traitsILi256ELi64ELi64ELi4ES3_EELb1ELb0ELb1ELb0ELb0ELb0ELb0ELb0EEEvNS_16Flash_fwd_paramsE)
        /*04dc*/ 	.word	0x00000040


	//----- nvinfo : EIATTR_MIN_STACK_SIZE
	.align		4
.L_218:
        /*04e0*/ 	.byte	0x04, 0x12
        /*04e2*/ 	.short	(.L_220 - .L_219)
	.align		4
.L_219:
        /*04e4*/ 	.word	index@(_ZN5flash16flash_fwd_kernelI23Flash_fwd_kernel_traitsILi256ELi64ELi64ELi4ELb0ELb0EN7cutlass10bfloat16_tE19Flash_kernel_traitsILi256ELi64ELi64ELi4ES3_EELb1ELb0ELb0ELb0ELb0ELb1ELb0ELb0EEEvNS_16Flash_fwd_paramsE)
        /*04e8*/ 	.word	0x00000038


	//----- nvinfo : EIATTR_MIN_STACK_SIZE
	.align		4
.L_220:
        /*04ec*/ 	.byte	0x04, 0x12
        /*04ee*/ 	.short	(.L_222 - .L_221)
	.align		4
.L_221:
        /*04f0*/ 	.word	index@(_ZN5flash16flash_fwd_kernelI23Flash_fwd_kernel_traitsILi256ELi64ELi64ELi4ELb0ELb0EN7cutlass10bfloat16_tE19Flash_kernel_traitsILi256ELi64ELi64ELi4ES3_EELb0ELb0ELb0ELb0ELb0ELb1ELb1ELb0EEEvNS_16Flash_fwd_paramsE)
        /*04f4*/ 	.word	0x00000008


	//----- nvinfo : EIATTR_MIN_STACK_SIZE
	.align		4
.L_222:
        /*04f8*/ 	.byte	0x04, 0x12
        /*04fa*/ 	.short	(.L_224 - .L_223)
	.align		4
.L_223:
        /*04fc*/ 	.word	index@(_ZN5flash16flash_fwd_kernelI23Flash_fwd_kernel_traitsILi256ELi64ELi64ELi4ELb0ELb0EN7cutlass10bfloat16_tE19Flash_kernel_traitsILi256ELi64ELi64ELi4ES3_EELb1ELb0ELb0ELb1ELb0ELb0ELb0ELb0EEEvNS_16Flash_fwd_paramsE)
        /*0500*/ 	.word	0x00000088


	//----- nvinfo : EIATTR_MIN_STACK_SIZE
	.align		4
.L_224:
        /*0504*/ 	.byte	0x04, 0x12
        /*0506*/ 	.short	(.L_226 - .L_225)
	.align		4
.L_225:
        /*0508*/ 	.word	index@(_ZN5flash16flash_fwd_kernelI23Flash_fwd_kernel_traitsILi256ELi64ELi64ELi4ELb0ELb0EN7cutlass10bfloat16_tE19Flash_kernel_traitsILi256ELi64ELi64ELi4ES3_EELb1ELb0ELb0ELb0ELb0ELb0ELb0ELb1EEEvNS_16Flash_fwd_paramsE)
        /*050c*/ 	.word	0x00000088


	//----- nvinfo : EIATTR_MIN_STACK_SIZE
	.align		4
.L_226:
        /*0510*/ 	.byte	0x04, 0x12
        /*0512*/ 	.short	(.L_228 - .L_227)
	.align		4
.L_227:
        /*0514*/ 	.word	index@(_ZN5flash16flash_fwd_kernelI23Flash_fwd_kernel_traitsILi256ELi64ELi64ELi4ELb0ELb0EN7cutlass10bfloat16_tE19Flash_kernel_traitsILi256ELi64ELi64ELi4ES3_EELb0ELb0ELb0ELb0ELb0ELb0ELb1ELb0EEEvNS_16Flash_fwd_paramsE)
        /*0518*/ 	.word	0x00000060


	//----- nvinfo : EIATTR_MIN_STACK_SIZE
	.align		4
.L_228:
        /*051c*/ 	.byte	0x04, 0x12
        /*051e*/ 	.short	(.L_230 - .L_229)
	.align		4
.L_229:
        /*0520*/ 	.word	index@(_ZN5flash16flash_fwd_kernelI23Flash_fwd_kernel_traitsILi256ELi64ELi64ELi4ELb0ELb0EN7cutlass10bfloat16_tE19Flash_kernel_traitsILi256ELi64ELi64ELi4ES3_EELb1ELb0ELb0ELb1ELb0ELb0ELb0ELb1EEEvNS_16Flash_fwd_paramsE)
        /*0524*/ 	.word	0x00000088


	//----- nvinfo : EIATTR_MIN_STACK_SIZE
	.align		4
.L_230:
        /*0528*/ 	.byte	0x04, 0x12
        /*052a*/ 	.short	(.L_232 - .L_231)
	.align		4
.L_231:
        /*052c*/ 	.word	index@(_ZN5flash16flash_fwd_kernelI23Flash_fwd_kernel_traitsILi256ELi64ELi64ELi4ELb0ELb0EN7cutlass10bfloat16_tE19Flash_kernel_traitsILi256ELi64ELi64ELi4ES3_EELb0ELb0ELb0ELb1ELb0ELb0ELb1ELb0EEEvNS_16Flash_fwd_paramsE)
        /*0530*/ 	.word	0x00000060


	//----- nvinfo : EIATTR_MIN_STACK_SIZE
	.align		4
.L_232:
        /*0534*/ 	.byte	0x04, 0x12
        /*0536*/ 	.short	(.L_234 - .L_233)
	.align		4
.L_233:
        /*0538*/ 	.word	index@(_ZN5flash16flash_fwd_kernelI23Flash_fwd_kernel_traitsILi256ELi64ELi64ELi4ELb0ELb0EN7cutlass10bfloat16_tE19Flash_kernel_traitsILi256ELi64ELi64ELi4ES3_EELb1ELb0ELb1ELb0ELb0ELb1ELb0ELb0EEEvNS_16Flash_fwd_paramsE)
        /*053c*/ 	.word	0x00000080


	//----- nvinfo : EIATTR_MIN_STACK_SIZE
	.align		4
.L_234:
        /*0540*/ 	.byte	0x04, 0x12
        /*0542*/ 	.short	(.L_236 - .L_235)
	.align		4
.L_235:
        /*0544*/ 	.word	index@(_ZN5flash16flash_fwd_kernelI23Flash_fwd_kernel_traitsILi256ELi64ELi64ELi4ELb0ELb0EN7cutlass10bfloat16_tE19Flash_kernel_traitsILi256ELi64ELi64ELi4ES3_EELb0ELb0ELb1ELb0ELb0ELb1ELb1ELb0EEEvNS_16Flash_fwd_paramsE)
        /*0548*/ 	.word	0x00000008


	//----- nvinfo : EIATTR_MIN_STACK_SIZE
	.align		4
.L_236:
        /*054c*/ 	.byte	0x04, 0x12
        /*054e*/ 	.short	(.L_238 - .L_237)
	.align		4
.L_237:
        /*0550*/ 	.word	index@(_ZN5flash16flash_fwd_kernelI23Flash_fwd_kernel_traitsILi256ELi64ELi64ELi4ELb0ELb0EN7cutlass10bfloat16_tE19Flash_kernel_traitsILi256ELi64ELi64ELi4ES3_EELb1ELb0ELb1ELb1ELb0ELb0ELb0ELb0EEEvNS_16Flash_fwd_paramsE)
        /*0554*/ 	.word	0x00000058


	//----- nvinfo : EIATTR_MIN_STACK_SIZE
	.align		4
.L_238:
        /*0558*/ 	.byte	0x04, 0x12
        /*055a*/ 	.short	(.L_240 - .L_239)
	.align		4
.L_239:
        /*055c*/ 	.word	index@(_ZN5flash16flash_fwd_kernelI23Flash_fwd_kernel_traitsILi256ELi64ELi64ELi4ELb0ELb0EN7cutlass10bfloat16_tE19Flash_kernel_traitsILi256ELi64ELi64ELi4ES3_EELb1ELb0ELb1ELb0ELb0ELb0ELb0ELb1EEEvNS_16Flash_fwd_paramsE)
        /*0560*/ 	.word	0x00000190


	//----- nvinfo : EIATTR_MIN_STACK_SIZE
	.align		4
.L_240:
        /*0564*/ 	.byte	0x04, 0x12
        /*0566*/ 	.short	(.L_242 - .L_241)
	.align		4
.L_241:
        /*0568*/ 	.word	index@(_ZN5flash16flash_fwd_kernelI23Flash_fwd_kernel_traitsILi256ELi64ELi64ELi4ELb0ELb0EN7cutlass10bfloat16_tE19Flash_kernel_traitsILi256ELi64ELi64ELi4ES3_EELb0ELb0ELb1ELb0ELb0ELb0ELb1ELb0EEEvNS_16Flash_fwd_paramsE)
        /*056c*/ 	.word	0x00000038


	//----- nvinfo : EIATTR_MIN_STACK_SIZE
	.align		4
.L_242:
        /*0570*/ 	.byte	0x04, 0x12
        /*0572*/ 	.short	(.L_244 - .L_243)
	.align		4
.L_243:
        /*0574*/ 	.word	index@(_ZN5flash16flash_fwd_kernelI23Flash_fwd_kernel_traitsILi256ELi64ELi64ELi4ELb0ELb0EN7cutlass10bfloat16_tE19Flash_kernel_traitsILi256ELi64ELi64ELi4ES3_EELb1ELb0ELb1ELb1ELb0ELb0ELb0ELb1EEEvNS_16Flash_fwd_paramsE)
        /*0578*/ 	.word	0x00000178


	//----- nvinfo : EIATTR_MIN_STACK_SIZE
	.align		4
.L_244:
        /*057c*/ 	.byte	0x04, 0x12
        /*057e*/ 	.short	(.L_246 - .L_245)
	.align		4
.L_245:
        /*0580*/ 	.word	index@(_ZN5flash16flash_fwd_kernelI23Flash_fwd_kernel_traitsILi256ELi64ELi64ELi4ELb0ELb0EN7cutlass10bfloat16_tE19Flash_kernel_traitsILi256ELi64ELi64ELi4ES3_EELb0ELb0ELb1ELb1ELb0ELb0ELb1ELb0EEEvNS_16Flash_fwd_paramsE)
        /*0584*/ 	.word	0x00000028


	//----- nvinfo : EIATTR_MIN_STACK_SIZE
	.align		4
.L_246:
        /*0588*/ 	.byte	0x04, 0x12
        /*058a*/ 	.short	(.L_248 - .L_247)
	.align		4
.L_247:
        /*058c*/ 	.word	index@(_ZN5flash16flash_fwd_kernelI23Flash_fwd_kernel_traitsILi256ELi128ELi64ELi8ELb0ELb0EN7cutlass10bfloat16_tE19Flash_kernel_traitsILi256ELi128ELi64ELi8ES3_EELb1ELb0ELb0ELb0ELb0ELb0ELb0ELb0EEEvNS_16Flash_fwd_paramsE)
        /*0590*/ 	.word	0x00000070


	//----- nvinfo : EIATTR_MIN_STACK_SIZE
	.align		4
.L_248:
        /*0594*/ 	.byte	0x04, 0x12
        /*0596*/ 	.short	(.L_250 - .L_249)
	.align		4
.L_249:
        /*0598*/ 	.word	index@(_ZN5flash16flash_fwd_kernelI23Flash_fwd_kernel_traitsILi256ELi128ELi64ELi8ELb0ELb0EN7cutlass10bfloat16_tE19Flash_kernel_traitsILi256ELi128ELi64ELi8ES3_EELb1ELb0ELb1ELb0ELb0ELb0ELb0ELb0EEEvNS_16Flash_fwd_paramsE)
        /*059c*/ 	.word	0x00000040


	//----- nvinfo : EIATTR_MIN_STACK_SIZE
	.align		4
.L_250:
        /*05a0*/ 	.byte	0x04, 0x12
        /*05a2*/ 	.short	(.L_252 - .L_251)
	.align		4
.L_251:
        /*05a4*/ 	.word	index@(_ZN5flash16flash_fwd_kernelI23Flash_fwd_kernel_traitsILi256ELi128ELi64ELi8ELb0ELb0EN7cutlass10bfloat16_tE19Flash_kernel_traitsILi256ELi128ELi64ELi8ES3_EELb1ELb0ELb0ELb0ELb0ELb1ELb0ELb0EEEvNS_16Flash_fwd_paramsE)
        /*05a8*/ 	.word	0x00000010


	//----- nvinfo : EIATTR_MIN_STACK_SIZE
	.align		4
.L_252:
        /*05ac*/ 	.byte	0x04, 0x12
        /*05ae*/ 	.short	(.L_254 - .L_253)
	.align		4
.L_253:
        /*05b0*/ 	.word	index@(_ZN5flash16flash_fwd_kernelI23Flash_fwd_kernel_traitsILi256ELi128ELi64ELi8ELb0ELb0EN7cutlass10bfloat16_tE19Flash_kernel_traitsILi256ELi128ELi64ELi8ES3_EELb0ELb0ELb0ELb0ELb0ELb1ELb1ELb0EEEvNS_16Flash_fwd_paramsE)
        /*05b4*/ 	.word	0x00000008


	//----- nvinfo : EIATTR_MIN_STACK_SIZE
	.align		4
.L_254:
        /*05b8*/ 	.byte	0x04, 0x12
        /*05ba*/ 	.short	(.L_256 - .L_255)
	.align		4
.L_255:
        /*05bc*/ 	.word	index@(_ZN5flash16flash_fwd_kernelI23Flash_fwd_kernel_traitsILi256ELi128ELi64ELi8ELb0ELb0EN7cutlass10bfloat16_tE19Flash_kernel_traitsILi256ELi128ELi64ELi8ES3_EELb1ELb0ELb0ELb1ELb0ELb0ELb0ELb0EEEvNS_16Flash_fwd_paramsE)
        /*05c0*/ 	.word	0x00000030


	//----- nvinfo : EIATTR_MIN_STACK_SIZE
	.align		4
.L_256:
        /*05c4*/ 	.byte	0x04, 0x12
        /*05c6*/ 	.short	(.L_258 - .L_257)
	.align		4
.L_257:
        /*05c8*/ 	.word	index@(_ZN5flash16flash_fwd_kernelI23Flash_fwd_kernel_traitsILi256ELi128ELi64ELi8ELb0ELb0EN7cutlass10bfloat16_tE19Flash_kernel_traitsILi256ELi128ELi64ELi8ES3_EELb1ELb0ELb0ELb0ELb0ELb0ELb0ELb1EEEvNS_16Flash_fwd_paramsE)
        /*05cc*/ 	.word	0x00000070


	//----- nvinfo : EIATTR_MIN_STACK_SIZE
	.align		4
.L_258:
        /*05d0*/ 	.byte	0x04, 0x12
        /*05d2*/ 	.short	(.L_260 - .L_259)
	.align		4
.L_259:
        /*05d4*/ 	.word	index@(_ZN5flash16flash_fwd_kernelI23Flash_fwd_kernel_traitsILi256ELi128ELi64ELi8ELb0ELb0EN7cutlass10bfloat16_tE19Flash_kernel_traitsILi256ELi128ELi64ELi8ES3_EELb0ELb0ELb0ELb0ELb0ELb0ELb1ELb0EEEvNS_16Flash_fwd_paramsE)
        /*05d8*/ 	.word	0x00000020


	//----- nvinfo : EIATTR_MIN_STACK_SIZE
	.align		4
.L_260:
        /*05dc*/ 	.byte	0x04, 0x12
        /*05de*/ 	.short	(.L_262 - .L_261)
	.align		4
.L_261:
        /*05e0*/ 	.word	index@(_ZN5flash16flash_fwd_kernelI23Flash_fwd_kernel_traitsILi256ELi128ELi64ELi8ELb0ELb0EN7cutlass10bfloat16_tE19Flash_kernel_traitsILi256ELi128ELi64ELi8ES3_EELb1ELb0ELb0ELb1ELb0ELb0ELb0ELb1EEEvNS_16Flash_fwd_paramsE)
        /*05e4*/ 	.word	0x00000070


	//----- nvinfo : EIATTR_MIN_STACK_SIZE
	.align		4
.L_262:
        /*05e8*/ 	.byte	0x04, 0x12
        /*05ea*/ 	.short	(.L_264 - .L_263)
	.align		4
.L_263:
        /*05ec*/ 	.word	index@(_ZN5flash16flash_fwd_kernelI23Flash_fwd_kernel_traitsILi256ELi128ELi64ELi8ELb0ELb0EN7cutlass10bfloat16_tE19Flash_kernel_traitsILi256ELi128ELi64ELi8ES3_EELb0ELb0ELb0ELb1ELb0ELb0ELb1ELb0EEEvNS_16Flash_fwd_paramsE)
        /*05f0*/ 	.word	0x00000050


	//----- nvinfo : EIATTR_MIN_STACK_SIZE
	.align		4
.L_264:
        /*05f4*/ 	.byte	0x04, 0x12
        /*05f6*/ 	.short	(.L_266 - .L_265)
	.align		4
.L_265:
        /*05f8*/ 	.word	index@(_ZN5flash16flash_fwd_kernelI23Flash_fwd_kernel_traitsILi256ELi128ELi64ELi8ELb0ELb0EN7cutlass10bfloat16_tE19Flash_kernel_traitsILi256ELi128ELi64ELi8ES3_EELb1ELb0ELb1ELb0ELb0ELb1ELb0ELb0EEEvNS_16Flash_fwd_paramsE)
        /*05fc*/ 	.word	0x00000078


	//----- nvinfo : EIATTR_MIN_STACK_SIZE
	.align		4
.L_266:
        /*0600*/ 	.byte	0x04, 0x12
        /*0602*/ 	.short	(.L_268 - .L_267)
	.align		4
.L_267:
        /*0604*/ 	.word	index@(_ZN5flash16flash_fwd_kernelI23Flash_fwd_kernel_traitsILi256ELi128ELi64ELi8ELb0ELb0EN7cutlass10bfloat16_tE19Flash_kernel_traitsILi256ELi128ELi64ELi8ES3_EELb0ELb0ELb1ELb0ELb0ELb1ELb1ELb0EEEvNS_16Flash_fwd_paramsE)
        /*0608*/ 	.word	0x00000008


	//----- nvinfo : EIATTR_MIN_STACK_SIZE
	.align		4
.L_268:
        /*060c*/ 	.byte	0x04, 0x12
        /*060e*/ 	.short	(.L_270 - .L_269)
	.align		4
.L_269:
        /*0610*/ 	.word	index@(_ZN5flash16flash_fwd_kernelI23Flash_fwd_kernel_traitsILi256ELi128ELi64ELi8ELb0ELb0EN7cutlass10bfloat16_tE19Flash_kernel_traitsILi256ELi128ELi64ELi8ES3_EELb1ELb0ELb1ELb1ELb0ELb0ELb0ELb0EEEvNS_16Flash_fwd_paramsE)
        /*0614*/ 	.word	0x00000050


	//----- nvinfo : EIATTR_MIN_STACK_SIZE
	.align		4
.L_270:
        /*0618*/ 	.byte	0x04, 0x12
        /*061a*/ 	.short	(.L_272 - .L_271)
	.align		4
.L_271:
        /*061c*/ 	.word	index@(_ZN5flash16flash_fwd_kernelI23Flash_fwd_kernel_traitsILi256ELi128ELi64ELi8ELb0ELb0EN7cutlass10bfloat16_tE19Flash_kernel_traitsILi256ELi128ELi64ELi8ES3_EELb1ELb0ELb1ELb0ELb0ELb0ELb0ELb1EEEvNS_16Flash_fwd_paramsE)
        /*0620*/ 	.word	0x000001b0


	//----- nvinfo : EIATTR_MIN_STACK_SIZE
	.align		4
.L_272:
        /*0624*/ 	.byte	0x04, 0x12
        /*0626*/ 	.short	(.L_274 - .L_273)
	.align		4
.L_273:
        /*0628*/ 	.word	index@(_ZN5flash16flash_fwd_kernelI23Flash_fwd_kernel_traitsILi256ELi128ELi64ELi8ELb0ELb0EN7cutlass10bfloat16_tE19Flash_kernel_traitsILi256ELi128ELi64ELi8ES3_EELb0ELb0ELb1ELb0ELb0ELb0ELb1ELb0EEEvNS_16Flash_fwd_paramsE)
        /*062c*/ 	.word	0x00000068


	//----- nvinfo : EIATTR_MIN_STACK_SIZE
	.align		4
.L_274:
        /*0630*/ 	.byte	0x04, 0x12
        /*0632*/ 	.short	(.L_276 - .L_275)
	.align		4
.L_275:
        /*0634*/ 	.word	index@(_ZN5flash16flash_fwd_kernelI23Flash_fwd_kernel_traitsILi256ELi128ELi64ELi8ELb0ELb0EN7cutlass10bfloat16_tE19Flash_kernel_traitsILi256ELi128ELi64ELi8ES3_EELb1ELb0ELb1ELb1ELb0ELb0ELb0ELb1EEEvNS_16Flash_fwd_paramsE)
        /*0638*/ 	.word	0x00000208


	//----- nvinfo : EIATTR_MIN_STACK_SIZE
	.align		4
.L_276:
        /*063c*/ 	.byte	0x04, 0x12
        /*063e*/ 	.short	(.L_278 - .L_277)
	.align		4
.L_277:
        /*0640*/ 	.word	index@(_ZN5flash16flash_fwd_kernelI23Flash_fwd_kernel_traitsILi256ELi128ELi64ELi8ELb0ELb0EN7cutlass10bfloat16_tE19Flash_kernel_traitsILi256ELi128ELi64ELi8ES3_EELb0ELb0ELb1ELb1ELb0ELb0ELb1ELb0EEEvNS_16Flash_fwd_paramsE)
        /*0644*/ 	.word	0x000000b0
.L_278:


//--------------------- .nv.info._ZN5flash16flash_fwd_kernelI23Flash_fwd_kernel_traitsILi256ELi64ELi64ELi4ELb0ELb0EN7cutlass10bfloat16_tE19Flash_kernel_traitsILi256ELi64ELi64ELi4ES3_EELb0ELb0ELb0ELb0ELb0ELb1ELb0ELb0EEEvNS_16Flash_fwd_paramsE --------------------------
	.section	.nv.info._ZN5flash16flash_fwd_kernelI23Flash_fwd_kernel_traitsILi256ELi64ELi64ELi4ELb0ELb0EN7cutlass10bfloat16_tE19Flash_kernel_traitsILi256ELi64ELi64ELi4ES3_EELb0ELb0ELb0ELb0ELb0ELb1ELb0ELb0EEEvNS_16Flash_fwd_paramsE,"",@"SHT_CUDA_INFO"
	.sectionflags	@""
	.align	4


	//----- nvinfo : EIATTR_CUDA_API_VERSION
	.align		4
        /*0000*/ 	.byte	0x04, 0x37
        /*0002*/ 	.short	(.L_280 - .L_279)
.L_279:
        /*0004*/ 	.word	0x00000082


	//----- nvinfo : EIATTR_SW2861232_WAR
	.align		4
.L_280:
        /*0008*/ 	.byte	0x01, 0x35
	.zero		2


	//----- nvinfo : EIATTR_PARAM_CBANK
	.align		4
        /*000c*/ 	.byte	0x04, 0x0a
        /*000e*/ 	.short	(.L_282 - .L_281)
	.align		4
.L_281:
        /*0010*/ 	.word	index@(.nv.constant0._ZN5flash16flash_fwd_kernelI23Flash_fwd_kernel_traitsILi256ELi64ELi64ELi4ELb0ELb0EN7cutlass10bfloat16_tE19Flash_kernel_traitsILi256ELi64ELi64ELi4ES3_EELb0ELb0ELb0ELb0ELb0ELb1ELb0ELb0EEEvNS_16Flash_fwd_paramsE)
        /*0014*/ 	.short	0x0160
        /*0016*/ 	.short	0x01d0


	//----- nvinfo : EIATTR_CBANK_PARAM_SIZE
	.align		4
.L_282:
        /*0018*/ 	.byte	0x03, 0x19
        /*001a*/ 	.short	0x01d0


	//----- nvinfo : EIATTR_KPARAM_INFO
	.align		4
        /*001c*/ 	.byte	0x04, 0x17
        /*001e*/ 	.short	(.L_284 - .L_283)
.L_283:
        /*0020*/ 	.word	0x00000000
        /*0024*/ 	.short	0x0000
        /*0026*/ 	.short	0x0000
        /*0028*/ 	.byte	0x00, 0xf0, 0x41, 0x07


	//----- nvinfo : EIATTR_MAXREG_COUNT
	.align		4
.L_284:
        /*002c*/ 	.byte	0x03, 0x1b
        /*002e*/ 	.short	0x00ff


	//----- nvinfo : EIATTR_NUM_BARRIERS
	.align		4
        /*0030*/ 	.byte	0x02, 0x4c
        /*0032*/ 	.byte	0x01
	.zero		1


	//----- nvinfo : EIATTR_MERCURY_ISA_VERSION
	.align		4
        /*0034*/ 	.byte	0x03, 0x5f
        /*0036*/ 	.short	0x0000


	//----- nvinfo : EIATTR_INT_WARP_WIDE_INSTR_OFFSETS
	.align		4
        /*0038*/ 	.byte	0x04, 0x31
        /*003a*/ 	.short	(.L_286 - .L_285)


	//   ....[0]....
.L_285:
        /*003c*/ 	.word	0x000016b0


	//----- nvinfo : EIATTR_COOP_GROUP_MASK_REGIDS
	.align		4
.L_286:
        /*0040*/ 	.byte	0x04, 0x29
        /*0042*/ 	.short	(.L_288 - .L_287)


	//   ....[0]....
.L_287:
        /*0044*/ 	.word	0xffffffff


	//   ....[1]....
        /*0048*/ 	.word	0xffffffff


	//   ....[2]....
        /*004c*/ 	.word	0xffffffff


	//   ....[3]....
        /*0050*/ 	.word	0xffffffff


	//   ....[4]....
        /*0054*/ 	.word	0xffffffff


	//   ....[5]....
        /*0058*/ 	.word	0xffffffff


	//   ....[6]....
        /*005c*/ 	.word	0xffffffff


	//   ....[7]....
        /*0060*/ 	.word	0xffffffff


	//   ....[8]....
        /*0064*/ 	.word	0xffffffff


	//   ....[9]....
        /*0068*/ 	.word	0xffffffff


	//   ....[10]....
        /*006c*/ 	.word	0xffffffff


	//   ....[11]....
        /*0070*/ 	.word	0xffffffff


	//----- nvinfo : EIATTR_COOP_GROUP_INSTR_OFFSETS
	.align		4
.L_288:
        /*0074*/ 	.byte	0x04, 0x28
        /*0076*/ 	.short	(.L_290 - .L_289)


	//   ....[0]....
.L_289:
        /*0078*/ 	.word	0x00003300


	//   ....[1]....
        /*007c*/ 	.word	0x00003320


	//   ....[2]....
        /*0080*/ 	.word	0x000033c0


	//   ....[3]....
        /*0084*/ 	.word	0x000033d0


	//   ....[4]....
        /*0088*/ 	.word	0x00005c30


	//   ....[5]....
        /*008c*/ 	.word	0x00005c50


	//   ....[6]....
        /*0090*/ 	.word	0x00005c80


	//   ....[7]....
        /*0094*/ 	.word	0x00005c90


	//   ....[8]....
        /*0098*/ 	.word	0x00007860


	//   ....[9]....
        /*009c*/ 	.word	0x000078a0


	//   ....[10]....
        /*00a0*/ 	.word	0x00007990


	//   ....[11]....
        /*00a4*/ 	.word	0x000079c0


	//----- nvinfo : EIATTR_EXIT_INSTR_OFFSETS
	.align		4
.L_290:
        /*00a8*/ 	.byte	0x04, 0x1c
        /*00aa*/ 	.short	(.L_292 - .L_291)


	//   ....[0]....
.L_291:
        /*00ac*/ 	.word	0x000004d0


	//   ....[1]....
        /*00b0*/ 	.word	0x000095b0


	//   ....[2]....
        /*00b4*/ 	.word	0x00009690


	//   ....[3]....
        /*00b8*/ 	.word	0x0000a060


	//   ....[4]....
        /*00bc*/ 	.word	0x0000a0e0


	//----- nvinfo : EIATTR_CTAIDZ_USED
	.align		4
.L_292:
        /*00c0*/ 	.byte	0x01, 0x04
	.zero		2


	//----- nvinfo : EIATTR_CRS_STACK_SIZE
	.align		4
        /*00c4*/ 	.byte	0x04, 0x1e
        /*00c6*/ 	.short	(.L_294 - .L_293)
.L_293:
        /*00c8*/ 	.word	0x00000000
.L_294:


//--------------------- .nv.info._ZN5flash16flash_fwd_kernelI23Flash_fwd_kernel_traitsILi256ELi64ELi64ELi4ELb0ELb0EN7cutlass10bfloat16_tE19Flash_kernel_traitsILi256ELi64ELi64ELi4ES3_EELb0ELb0ELb0ELb0ELb0ELb0ELb0ELb0EEEvNS_16Flash_fwd_paramsE --------------------------
	.section	.nv.info._ZN5flash16flash_fwd_kernelI23Flash_fwd_kernel_traitsILi256ELi64ELi64ELi4ELb0ELb0EN7cutlass10bfloat16_tE19Flash_kernel_traitsILi256ELi64ELi64ELi4ES3_EELb0ELb0ELb0ELb0ELb0ELb0ELb0ELb0EEEvNS_16Flash_fwd_paramsE,"",@"SHT_CUDA_INFO"
	.sectionflags	@""
	.align	4


	//----- nvinfo : EIATTR_CUDA_API_VERSION
	.align		4
        /*0000*/ 	.byte	0x04, 0x37
        /*0002*/ 	.short	(.L_296 - .L_295)
.L_295:
        /*0004*/ 	.word	0x00000082


	//----- nvinfo : EIATTR_SW2861232_WAR
	.align		4
.L_296:
        /*0008*/ 	.byte	0x01, 0x35
	.zero		2


	//----- nvinfo : EIATTR_PARAM_CBANK
	.align		4
        /*000c*/ 	.byte	0x04, 0x0a
        /*000e*/ 	.short	(.L_298 - .L_297)
	.align		4
.L_297:
        /*0010*/ 	.word	index@(.nv.constant0._ZN5flash16flash_fwd_kernelI23Flash_fwd_kernel_traitsILi256ELi64ELi64ELi4ELb0ELb0EN7cutlass10bfloat16_tE19Flash_kernel_traitsILi256ELi64ELi64ELi4ES3_EELb0ELb0ELb0ELb0ELb0ELb0ELb0ELb0EEEvNS_16Flash_fwd_paramsE)
        /*0014*/ 	.short	0x0160
        /*0016*/ 	.short	0x01d0


	//----- nvinfo : EIATTR_CBANK_PARAM_SIZE
	.align		4
.L_298:
        /*0018*/ 	.byte	0x03, 0x19
        /*001a*/ 	.short	0x01d0


	//----- nvinfo : EIATTR_KPARAM_INFO
	.align		4
        /*001c*/ 	.byte	0x04, 0x17
        /*001e*/ 	.short	(.L_300 - .L_299)
.L_299:
        /*0020*/ 	.word	0x00000000
        /*0024*/ 	.short	0x0000
        /*0026*/ 	.short	0x0000
        /*0028*/ 	.byte	0x00, 0xf0, 0x41, 0x07


	//----- nvinfo : EIATTR_MAXREG_COUNT
	.align		4
.L_300:
        /*002c*/ 	.byte	0x03, 0x1b
        /*002e*/ 	.short	0x00ff


	//----- nvinfo : EIATTR_NUM_BARRIERS
	.align		4
        /*0030*/ 	.byte	0x02, 0x4c
        /*0032*/ 	.byte	0x01
	.zero		1


	//----- nvinfo : EIATTR_ANNOTATIONS
	.align		4
        /*0034*/ 	.byte	0x04, 0x55
        /*0036*/ 	.short	(.L_302 - .L_301)


	//   ....[0]....
.L_301:
        /*0038*/ 	.word	0x00000001
        /*003c*/ 	.byte	0x10, 0x0f, 0x00, 0x00, 0x01, 0x00, 0x00, 0x00, 0x40, 0x0f, 0x00, 0x00, 0x01, 0x00, 0x00, 0x00
        /* <DEDUP_REMOVED lines=15> */
        /*013c*/ 	.byte	0x60, 0x79, 0x00, 0x00, 0x01, 0x00, 0x00, 0x00, 0x30, 0x80, 0x00, 0x00


	//----- nvinfo : EIATTR_MERCURY_ISA_VERSION
	.align		4
.L_302:
        /*0148*/ 	.byte	0x03, 0x5f
        /*014a*/ 	.short	0x0000


	//----- nvinfo : EIATTR_COOP_GROUP_MASK_REGIDS
	.align		4
        /*014c*/ 	.byte	0x04, 0x29
        /*014e*/ 	.short	(.L_304 - .L_303)


	//   ....[0]....
.L_303:
        /*0150*/ 	.word	0xffffffff


	//   ....[1]....
        /*0154*/ 	.word	0xffffffff


	//   ....[2]....
        /*0158*/ 	.word	0xffffffff


	//   ....[3]....
        /*015c*/ 	.word	0xffffffff


	//   ....[4]....
        /*0160*/ 	.word	0xffffffff


	//   ....[5]....
        /*0164*/ 	.word	0xffffffff


	//   ....[6]....
        /*0168*/ 	.word	0xffffffff


	//   ....[7]....
        /*016c*/ 	.word	0xffffffff


	//   ....[8]....
        /*0170*/ 	.word	0xffffffff


	//   ....[9]....
        /*0174*/ 	.word	0xffffffff


	//   ....[10]....
        /*0178*/ 	.word	0xffffffff


	//   ....[11]....
        /*017c*/ 	.word	0xffffffff


	//----- nvinfo : EIATTR_COOP_GROUP_INSTR_OFFSETS
	.align		4
.L_304:
        /*0180*/ 	.byte	0x04, 0x28
        /*0182*/ 	.short	(.L_306 - .L_305)


	//   ....[0]....
.L_305:
        /*0184*/ 	.word	0x00005170


	//   ....[1]....
        /*0188*/ 	.word	0x00005190


	//   ....[2]....
        /*018c*/ 	.word	0x000051c0


	//   ....[3]....
        /*0190*/ 	.word	0x000051e0


	//   ....[4]....
        /*0194*/ 	.word	0x00009b10


	//   ....[5]....
        /*0198*/ 	.word	0x00009b30


	//   ....[6]....
        /*019c*/ 	.word	0x00009b60


	//   ....[7]....
        /*01a0*/ 	.word	0x00009b70


	//   ....[8]....
        /*01a4*/ 	.word	0x0000b760


	//   ....[9]....
        /*01a8*/ 	.word	0x0000b7a0


	//   ....[10]....
        /*01ac*/ 	.word	0x0000b880


	//   ....[11]....
        /*01b0*/ 	.word	0x0000b8a0


	//----- nvinfo : EIATTR_EXIT_INSTR_OFFSETS
	.align		4
.L_306:
        /*01b4*/ 	.byte	0x04, 0x1c
        /*01b6*/ 	.short	(.L_308 - .L_307)


	//   ....[0]....
.L_307:
        /*01b8*/ 	.word	0x000004e0


	//   ....[1]....
        /*01bc*/ 	.word	0x0000d5f0


	//   ....[2]....
        /*01c0*/ 	.word	0x0000d710


	//   ....[3]....
        /*01c4*/ 	.word	0x0000d730


	//   ....[4]....
        /*01c8*/ 	.word	0x0000e230


	//   ....[5]....
        /*01cc*/ 	.word	0x0000e2b0


	//----- nvinfo : EIATTR_CTAIDZ_USED
	.align		4
.L_308:
        /*01d0*/ 	.byte	0x01, 0x04
	.zero		2


	//----- nvinfo : EIATTR_CRS_STACK_SIZE
	.align		4
        /*01d4*/ 	.byte	0x04, 0x1e
        /*01d6*/ 	.short	(.L_310 - .L_309)
.L_309:
        /*01d8*/ 	.word	0x00000000
.L_310:


//--------------------- .nv.info._ZN5flash16flash_fwd_kernelI23Flash_fwd_kernel_traitsILi256ELi64ELi64ELi4ELb0ELb0EN7cutlass10bfloat16_tE19Flash_kernel_traitsILi256ELi64ELi64ELi4ES3_EELb0ELb0ELb0ELb1ELb0ELb0ELb0ELb0EEEvNS_16Flash_fwd_paramsE --------------------------
	.section	.nv.info._ZN5flash16flash_fwd_kernelI23Flash_fwd_kernel_traitsILi256ELi64ELi64ELi4ELb0ELb0EN7cutlass10bfloat16_tE19Flash_kernel_traitsILi256ELi64ELi64ELi4ES3_EELb0ELb0ELb0ELb1ELb0ELb0ELb0ELb0EEEvNS_16Flash_fwd_paramsE,"",@"SHT_CUDA_INFO"
	.sectionflags	@""
	.align	4


	//----- nvinfo : EIATTR_CUDA_API_VERSION
	.align		4
        /*0000*/ 	.byte	0x04, 0x37
        /*0002*/ 	.short	(.L_312 - .L_311)
.L_311:
        /*0004*/ 	.word	0x00000082


	//----- nvinfo : EIATTR_SW2861232_WAR
	.align		4
.L_312:
        /*0008*/ 	.byte	0x01, 0x35
	.zero		2


	//----- nvinfo : EIATTR_PARAM_CBANK
	.align		4
        /*000c*/ 	.byte	0x04, 0x0a
        /*000e*/ 	.short	(.L_314 - .L_313)
	.align		4
.L_313:
        /*0010*/ 	.word	index@(.nv.constant0._ZN5flash16flash_fwd_kernelI23Flash_fwd_kernel_traitsILi256ELi64ELi64ELi4ELb0ELb0EN7cutlass10bfloat16_tE19Flash_kernel_traitsILi256ELi64ELi64ELi4ES3_EELb0ELb0ELb0ELb1ELb0ELb0ELb0ELb0EEEvNS_16Flash_fwd_paramsE)
        /*0014*/ 	.short	0x0160
        /*0016*/ 	.short	0x01d0


	//----- nvinfo : EIATTR_CBANK_PARAM_SIZE
	.align		4
.L_314:
        /*0018*/ 	.byte	0x03, 0x19
        /*001a*/ 	.short	0x01d0


	//----- nvinfo : EIATTR_KPARAM_INFO
	.align		4
        /*001c*/ 	.byte	0x04, 0x17
        /*001e*/ 	.short	(.L_316 - .L_315)
.L_315:
        /*0020*/ 	.word	0x00000000
        /*0024*/ 	.short	0x0000
        /*0026*/ 	.short	0x0000
        /*0028*/ 	.byte	0x00, 0xf0, 0x41, 0x07


	//----- nvinfo : EIATTR_MAXREG_COUNT
	.align		4
.L_316:
        /*002c*/ 	.byte	0x03, 0x1b
        /*002e*/ 	.short	0x00ff


	//----- nvinfo : EIATTR_NUM_BARRIERS
	.align		4
        /*0030*/ 	.byte	0x02, 0x4c
        /*0032*/ 	.byte	0x01
	.zero		1


	//----- nvinfo : EIATTR_ANNOTATIONS
	.align		4
        /*0034*/ 	.byte	0x04, 0x55
        /*0036*/ 	.short	(.L_318 - .L_317)


	//   ....[0]....
.L_317:
        /* <DEDUP_REMOVED lines=21> */


	//----- nvinfo : EIATTR_MERCURY_ISA_VERSION
	.align		4
.L_318:
        /*0178*/ 	.byte	0x03, 0x5f
        /*017a*/ 	.short	0x0000


	//----- nvinfo : EIATTR_COOP_GROUP_MASK_REGIDS
	.align		4
        /*017c*/ 	.byte	0x04, 0x29
        /*017e*/ 	.short	(.L_320 - .L_319)


	//   ....[0]....
.L_319:
        /*0180*/ 	.word	0xffffffff


	//   ....[1]....
        /*0184*/ 	.word	0xffffffff


	//   ....[2]....
        /*0188*/ 	.word	0xffffffff


	//   ....[3]....
        /*018c*/ 	.word	0xffffffff


	//   ....[4]....
        /*0190*/ 	.word	0xffffffff


	//   ....[5]....
        /*0194*/ 	.word	0xffffffff


	//   ....[6]....
        /*0198*/ 	.word	0xffffffff


	//   ....[7]....
        /*019c*/ 	.word	0xffffffff


	//   ....[8]....
        /*01a0*/ 	.word	0xffffffff


	//   ....[9]....
        /*01a4*/ 	.word	0xffffffff


	//   ....[10]....
        /*01a8*/ 	.word	0xffffffff


	//   ....[11]....
        /*01ac*/ 	.word	0xffffffff


	//----- nvinfo : EIATTR_COOP_GROUP_INSTR_OFFSETS
	.align		4
.L_320:
        /*01b0*/ 	.byte	0x04, 0x28
        /*01b2*/ 	.short	(.L_322 - .L_321)


	//   ....[0]....
.L_321:
        /*01b4*/ 	.word	0x00005d30


	//   ....[1]....
        /*01b8*/ 	.word	0x00005d40


	//   ....[2]....
        /*01bc*/ 	.word	0x00005d70


	//   ....[3]....
        /*01c0*/ 	.word	0x00005d80


	//   ....[4]....
        /*01c4*/ 	.word	0x0000aa30


	//   ....[5]....
        /*01c8*/ 	.word	0x0000aa40


	//   ....[6]....
        /*01cc*/ 	.word	0x0000aa70


	//   ....[7]....
        /*01d0*/ 	.word	0x0000aa80


	//   ....[8]....
        /*01d4*/ 	.word	0x0000c670


	//   ....[9]....
        /*01d8*/ 	.word	0x0000c6b0


	//   ....[10]....
        /*01dc*/ 	.word	0x0000c790


	//   ....[11]....
        /*01e0*/ 	.word	0x0000c7b0


	//----- nvinfo : EIATTR_EXIT_INSTR_OFFSETS
	.align		4
.L_322:
        /*01e4*/ 	.byte	0x04, 0x1c
        /*01e6*/ 	.short	(.L_324 - .L_323)


	//   ....[0]....
.L_323:
        /*01e8*/ 	.word	0x000004e0


	//   ....[1]....
        /*01ec*/ 	.word	0x0000e550


	//   ....[2]....
        /*01f0*/ 	.word	0x0000e670


	//   ....[3]....
        /*01f4*/ 	.word	0x0000e690


	//   ....[4]....
        /*01f8*/ 	.word	0x0000f1a0


	//   ....[5]....
        /*01fc*/ 	.word	0x0000f220


	//----- nvinfo : EIATTR_CTAIDZ_USED
	.align		4
.L_324:
        /*0200*/ 	.byte	0x01, 0x04
	.zero		2


	//----- nvinfo : EIATTR_CRS_STACK_SIZE
	.align		4
        /*0204*/ 	.byte	0x04, 0x1e
        /*0206*/ 	.short	(.L_326 - .L_325)
.L_325:
        /*0208*/ 	.word	0x00000000
.L_326:


//--------------------- .nv.info._ZN5flash16flash_fwd_kernelI23Flash_fwd_kernel_traitsILi256ELi64ELi64ELi4ELb0ELb0EN7cutlass10bfloat16_tE19Flash_kernel_traitsILi256ELi64ELi64ELi4ES3_EELb0ELb0ELb1ELb0ELb0ELb1ELb0ELb0EEEvNS_16Flash_fwd_paramsE --------------------------
	.section	.nv.info._ZN5flash16flash_fwd_kernelI23Flash_fwd_kernel_traitsILi256ELi64ELi64ELi4ELb0ELb0EN7cutlass10bfloat16_tE19Flash_kernel_traitsILi256ELi64ELi64ELi4ES3_EELb0ELb0ELb1ELb0ELb0ELb1ELb0ELb0EEEvNS_16Flash_fwd_paramsE,"",@"SHT_CUDA_INFO"
	.sectionflags	@""
	.align	4


	//----- nvinfo : EIATTR_CUDA_API_VERSION
	.align		4
        /*0000*/ 	.byte	0x04, 0x37
        /*0002*/ 	.short	(.L_328 - .L_327)
.L_327:
        /*0004*/ 	.word	0x00000082


	//----- nvinfo : EIATTR_SW2861232_WAR
	.align		4
.L_328:
        /*0008*/ 	.byte	0x01, 0x35
	.zero		2


	//----- nvinfo : EIATTR_PARAM_CBANK
	.align		4
        /*000c*/ 	.byte	0x04, 0x0a
        /*000e*/ 	.short	(.L_330 - .L_329)
	.align		4
.L_329:
        /*0010*/ 	.word	index@(.nv.constant0._ZN5flash16flash_fwd_kernelI23Flash_fwd_kernel_traitsILi256ELi64ELi64ELi4ELb0ELb0EN7cutlass10bfloat16_tE19Flash_kernel_traitsILi256ELi64ELi64ELi4ES3_EELb0ELb0ELb1ELb0ELb0ELb1ELb0ELb0EEEvNS_16Flash_fwd_paramsE)
        /*0014*/ 	.short	0x0160
        /*0016*/ 	.short	0x01d0


	//----- nvinfo : EIATTR_CBANK_PARAM_SIZE
	.align		4
.L_330:
        /*0018*/ 	.byte	0x03, 0x19
        /*001a*/ 	.short	0x01d0


	//----- nvinfo : EIATTR_KPARAM_INFO
	.align		4
        /*001c*/ 	.byte	0x04, 0x17
        /*001e*/ 	.short	(.L_332 - .L_331)
.L_331:
        /*0020*/ 	.word	0x00000000
        /*0024*/ 	.short	0x0000
        /*0026*/ 	.short	0x0000
        /*0028*/ 	.byte	0x00, 0xf0, 0x41, 0x07


	//----- nvinfo : EIATTR_MAXREG_COUNT
	.align		4
.L_332:
        /*002c*/ 	.byte	0x03, 0x1b
        /*002e*/ 	.short	0x00ff


	//----- nvinfo : EIATTR_NUM_BARRIERS
	.align		4
        /*0030*/ 	.byte	0x02, 0x4c
        /*0032*/ 	.byte	0x01
	.zero		1


	//----- nvinfo : EIATTR_MERCURY_ISA_VERSION
	.align		4
        /*0034*/ 	.byte	0x03, 0x5f
        /*0036*/ 	.short	0x0000


	//----- nvinfo : EIATTR_INT_WARP_WIDE_INSTR_OFFSETS
	.align		4
        /*0038*/ 	.byte	0x04, 0x31
        /*003a*/ 	.short	(.L_334 - .L_333)


	//   ....[0]....
.L_333:
        /*003c*/ 	.word	0x00001ec0


	//   ....[1]....
        /*0040*/ 	.word	0x000021e0


	//----- nvinfo : EIATTR_COOP_GROUP_MASK_REGIDS
	.align		4
.L_334:
        /*0044*/ 	.byte	0x04, 0x29
        /*0046*/ 	.short	(.L_336 - .L_335)


	//   ....[0]....
.L_335:
        /*0048*/ 	.word	0xffffffff


	//   ....[1]....
        /*004c*/ 	.word	0xffffffff


	//   ....[2]....
        /*0050*/ 	.word	0xffffffff


	//   ....[3]....
        /*0054*/ 	.word	0xffffffff


	//   ....[4]....
        /*0058*/ 	.word	0xffffffff


	//   ....[5]....
        /*005c*/ 	.word	0xffffffff


	//   ....[6]....
        /*0060*/ 	.word	0xffffffff


	//   ....[7]....
        /*0064*/ 	.word	0xffffffff


	//   ....[8]....
        /*0068*/ 	.word	0xffffffff


	//   ....[9]....
        /*006c*/ 	.word	0xffffffff


	//   ....[10]....
        /*0070*/ 	.word	0xffffffff


	//   ....[11]....
        /*0074*/ 	.word	0xffffffff


	//   ....[12]....
        /*0078*/ 	.word	0xffffffff


	//   ....[13]....
        /*007c*/ 	.word	0xffffffff


	//   ....[14]....
        /*0080*/ 	.word	0xffffffff


	//   ....[15]....
        /*0084*/ 	.word	0xffffffff


	//----- nvinfo : EIATTR_COOP_GROUP_INSTR_OFFSETS
	.align		4
.L_336:
        /*0088*/ 	.byte	0x04, 0x28
        /*008a*/ 	.short	(.L_338 - .L_337)


	//   ....[0]....
.L_337:
        /*008c*/ 	.word	0x00004300


	//   ....[1]....
        /*0090*/ 	.word	0x00004320


	//   ....[2]....
        /*0094*/ 	.word	0x000043c0


	//   ....[3]....
        /*0098*/ 	.word	0x000043d0


	//   ....[4]....
        /*009c*/ 	.word	0x00007310


	//   ....[5]....
        /*00a0*/ 	.word	0x00007320


	//   ....[6]....
        /*00a4*/ 	.word	0x00007350


	//   ....[7]....
        /*00a8*/ 	.word	0x00007360


	//   ....[8]....
        /*00ac*/ 	.word	0x0000ab90


	//   ....[9]....
        /*00b0*/ 	.word	0x0000abb0


	//   ....[10]....
        /*00b4*/ 	.word	0x0000abe0


	//   ....[11]....
        /*00b8*/ 	.word	0x0000abf0


	//   ....[12]....
        /*00bc*/ 	.word	0x0000c850


	//   ....[13]....
        /*00c0*/ 	.word	0x0000c890


	//   ....[14]....
        /*00c4*/ 	.word	0x0000c9a0


	//   ....[15]....
        /*00c8*/ 	.word	0x0000c9d0


	//----- nvinfo : EIATTR_EXIT_INSTR_OFFSETS
	.align		4
.L_338:
        /*00cc*/ 	.byte	0x04, 0x1c
        /*00ce*/ 	.short	(.L_340 - .L_339)


	//   ....[0]....
.L_339:
        /*00d0*/ 	.word	0x000004d0


	//   ....[1]....
        /*00d4*/ 	.word	0x00001010


	//   ....[2]....
        /*00d8*/ 	.word	0x00001090


	//   ....[3]....
        /*00dc*/ 	.word	0x0000e580


	//   ....[4]....
        /*00e0*/ 	.word	0x0000e660


	//----- nvinfo : EIATTR_CTAIDZ_USED
	.align		4
.L_340:
        /*00e4*/ 	.byte	0x01, 0x04
	.zero		2


	//----- nvinfo : EIATTR_CRS_STACK_SIZE
	.align		4
        /*00e8*/ 	.byte	0x04, 0x1e
        /*00ea*/ 	.short	(.L_342 - .L_341)
.L_341:
        /*00ec*/ 	.word	0x00000000
.L_342:


//--------------------- .nv.info._ZN5flash16flash_fwd_kernelI23Flash_fwd_kernel_traitsILi256ELi64ELi64ELi4ELb0ELb0EN7cutlass10bfloat16_tE19Flash_kernel_traitsILi256ELi64ELi64ELi4ES3_EELb0ELb0ELb1ELb0ELb0ELb0ELb0ELb0EEEvNS_16Flash_fwd_paramsE --------------------------
	.section	.nv.info._ZN5flash16flash_fwd_kernelI23Flash_fwd_kernel_traitsILi256ELi64ELi64ELi4ELb0ELb0EN7cutlass10bfloat16_tE19Flash_kernel_traitsILi256ELi64ELi64ELi4ES3_EELb0ELb0ELb1ELb0ELb0ELb0ELb0ELb0EEEvNS_16Flash_fwd_paramsE,"",@"SHT_CUDA_INFO"
	.sectionflags	@""
	.align	4


	//----- nvinfo : EIATTR_CUDA_API_VERSION
	.align		4
        /*0000*/ 	.byte	0x04, 0x37
        /*0002*/ 	.short	(.L_344 - .L_343)
.L_343:
        /*0004*/ 	.word	0x00000082


	//----- nvinfo : EIATTR_SW2861232_WAR
	.align		4
.L_344:
        /*0008*/ 	.byte	0x01, 0x35
	.zero		2


	//----- nvinfo : EIATTR_PARAM_CBANK
	.align		4
        /*000c*/ 	.byte	0x04, 0x0a
        /*000e*/ 	.short	(.L_346 - .L_345)
	.align		4
.L_345:
        /*0010*/ 	.word	index@(.nv.constant0._ZN5flash16flash_fwd_kernelI23Flash_fwd_kernel_traitsILi256ELi64ELi64ELi4ELb0ELb0EN7cutlass10bfloat16_tE19Flash_kernel_traitsILi256ELi64ELi64ELi4ES3_EELb0ELb0ELb1ELb0ELb0ELb0ELb0ELb0EEEvNS_16Flash_fwd_paramsE)
        /*0014*/ 	.short	0x0160
        /*0016*/ 	.short	0x01d0


	//----- nvinfo : EIATTR_CBANK_PARAM_SIZE
	.align		4
.L_346:
        /*0018*/ 	.byte	0x03, 0x19
        /*001a*/ 	.short	0x01d0


	//----- nvinfo : EIATTR_KPARAM_INFO
	.align		4
        /*001c*/ 	.byte	0x04, 0x17
        /*001e*/ 	.short	(.L_348 - .L_347)
.L_347:
        /*0020*/ 	.word	0x00000000
        /*0024*/ 	.short	0x0000
        /*0026*/ 	.short	0x0000
        /*0028*/ 	.byte	0x00, 0xf0, 0x41, 0x07


	//----- nvinfo : EIATTR_MAXREG_COUNT
	.align		4
.L_348:
        /*002c*/ 	.byte	0x03, 0x1b
        /*002e*/ 	.short	0x00ff


	//----- nvinfo : EIATTR_NUM_BARRIERS
	.align		4
        /*0030*/ 	.byte	0x02, 0x4c
        /*0032*/ 	.byte	0x01
	.zero		1


	//----- nvinfo : EIATTR_ANNOTATIONS
	.align		4
        /*0034*/ 	.byte	0x04, 0x55
        /*0036*/ 	.short	(.L_350 - .L_349)


	//   ....[0]....
.L_349:
        /*0038*/ 	.word	0x00000001
        /*003c*/ 	.byte	0x10, 0xba, 0x00, 0x00, 0x01, 0x00, 0x00, 0x00, 0x70, 0xba, 0x00, 0x00, 0x01, 0x00, 0x00, 0x00
        /*004c*/ 	.byte	0x80, 0xba, 0x00, 0x00, 0x01, 0x00, 0x00, 0x00, 0x90, 0xba, 0x00, 0x00, 0x01, 0x00, 0x00, 0x00
        /*005c*/ 	.byte	0x70, 0xc1, 0x00, 0x00, 0x01, 0x00, 0x00, 0x00, 0xa0, 0xc1, 0x00, 0x00, 0x01, 0x00, 0x00, 0x00
        /*006c*/ 	.byte	0xd0, 0xc2, 0x00, 0x00, 0x01, 0x00, 0x00, 0x00, 0xe0, 0xc2, 0x00, 0x00, 0x01, 0x00, 0x00, 0x00
        /*007c*/ 	.byte	0x40, 0xc3, 0x00, 0x00, 0x01, 0x00, 0x00, 0x00, 0x50, 0xc3, 0x00, 0x00, 0x01, 0x00, 0x00, 0x00
        /*008c*/ 	.byte	0x60, 0xc3, 0x00, 0x00, 0x01, 0x00, 0x00, 0x00, 0x40, 0xd9, 0x00, 0x00, 0x01, 0x00, 0x00, 0x00
        /*009c*/ 	.byte	0x70, 0xd9, 0x00, 0x00, 0x01, 0x00, 0x00, 0x00, 0xb0, 0xd9, 0x00, 0x00


	//----- nvinfo : EIATTR_MERCURY_ISA_VERSION
	.align		4
.L_350:
        /*00a8*/ 	.byte	0x03, 0x5f
        /*00aa*/ 	.short	0x0000


	//----- nvinfo : EIATTR_COOP_GROUP_MASK_REGIDS
	.align		4
        /*00ac*/ 	.byte	0x04, 0x29
        /*00ae*/ 	.short	(.L_352 - .L_351)


	//   ....[0]....
.L_351:
        /*00b0*/ 	.word	0xffffffff


	//   ....[1]....
        /*00b4*/ 	.word	0xffffffff


	//   ....[2]....
        /*00b8*/ 	.word	0xffffffff


	//   ....[3]....
        /*00bc*/ 	.word	0xffffffff


	//   ....[4]....
        /*00c0*/ 	.word	0xffffffff


	//   ....[5]....
        /*00c4*/ 	.word	0xffffffff


	//   ....[6]....
        /*00c8*/ 	.word	0xffffffff


	//   ....[7]....
        /*00cc*/ 	.word	0xffffffff


	//   ....[8]....
        /*00d0*/ 	.word	0xffffffff


	//   ....[9]....
        /*00d4*/ 	.word	0xffffffff


	//   ....[10]....
        /*00d8*/ 	.word	0xffffffff


	//   ....[11]....
        /*00dc*/ 	.word	0xffffffff


	//   ....[12]....
        /*00e0*/ 	.word	0xffffffff


	//   ....[13]....
        /*00e4*/ 	.word	0xffffffff


	//   ....[14]....
        /*00e8*/ 	.word	0xffffffff


	//   ....[15]....
        /*00ec*/ 	.word	0xffffffff


	//----- nvinfo : EIATTR_COOP_GROUP_INSTR_OFFSETS
	.align		4
.L_352:
        /*00f0*/ 	.byte	0x04, 0x28
        /*00f2*/ 	.short	(.L_354 - .L_353)


	//   ....[0]....
.L_353:
        /*00f4*/ 	.word	0x00006070


	//   ....[1]....
        /*00f8*/ 	.word	0x00006090


	//   ....[2]....
        /*00fc*/ 	.word	0x00006130


	//   ....[3]....
        /*0100*/ 	.word	0x00006140


	//   ....[4]....
        /*0104*/ 	.word	0x00009b50


	//   ....[5]....
        /*0108*/ 	.word	0x00009ba0


	//   ....[6]....
        /*010c*/ 	.word	0x00009bc0


	//   ....[7]....
        /*0110*/ 	.word	0x00009be0


	//   ....[8]....
        /*0114*/ 	.word	0x0000e3e0


	//   ....[9]....
        /*0118*/ 	.word	0x0000e400


	//   ....[10]....
        /*011c*/ 	.word	0x0000e430


	//   ....[11]....
        /*0120*/ 	.word	0x0000e440


	//   ....[12]....
        /*0124*/ 	.word	0x00010180


	//   ....[13]....
        /*0128*/ 	.word	0x000101c0


	//   ....[14]....
        /*012c*/ 	.word	0x000102d0


	//   ....[15]....
        /*0130*/ 	.word	0x00010300


	//----- nvinfo : EIATTR_EXIT_INSTR_OFFSETS
	.align		4
.L_354:
        /*0134*/ 	.byte	0x04, 0x1c
        /*0136*/ 	.short	(.L_356 - .L_355)


	//   ....[0]....
.L_355:
        /*0138*/ 	.word	0x000004e0


	//   ....[1]....
        /*013c*/ 	.word	0x00001150


	//   ....[2]....
        /*0140*/ 	.word	0x000011d0


	//   ....[3]....
        /*0144*/ 	.word	0x00012040


	//   ....[4]....
        /*0148*/ 	.word	0x00012160


	//   ....[5]....
        /*014c*/ 	.word	0x00012180


	//----- nvinfo : EIATTR_CTAIDZ_USED
	.align		4
.L_356:
        /*0150*/ 	.byte	0x01, 0x04
	.zero		2


	//----- nvinfo : EIATTR_CRS_STACK_SIZE
	.align		4
        /*0154*/ 	.byte	0x04, 0x1e
        /*0156*/ 	.short	(.L_358 - .L_357)
.L_357:
        /*0158*/ 	.word	0x00000000
.L_358:


//--------------------- .nv.info._ZN5flash16flash_fwd_kernelI23Flash_fwd_kernel_traitsILi256ELi64ELi64ELi4ELb0ELb0EN7cutlass10bfloat16_tE19Flash_kernel_traitsILi256ELi64ELi64ELi4ES3_EELb0ELb0ELb1ELb1ELb0ELb0ELb0ELb0EEEvNS_16Flash_fwd_paramsE --------------------------
	.section	.nv.info._ZN5flash16flash_fwd_kernelI23Flash_fwd_kernel_traitsILi256ELi64ELi64ELi4ELb0ELb0EN7cutlass10bfloat16_tE19Flash_kernel_traitsILi256ELi64ELi64ELi4ES3_EELb0ELb0ELb1ELb1ELb0ELb0ELb0ELb0EEEvNS_16Flash_fwd_paramsE,"",@"SHT_CUDA_INFO"
	.sectionflags	@""
	.align	4


	//----- nvinfo : EIATTR_CUDA_API_VERSION
	.align		4
        /*0000*/ 	.byte	0x04, 0x37
        /*0002*/ 	.short	(.L_360 - .L_359)
.L_359:
        /*0004*/ 	.word	0x00000082


	//----- nvinfo : EIATTR_SW2861232_WAR
	.align		4
.L_360:
        /*0008*/ 	.byte	0x01, 0x35
	.zero		2


	//----- nvinfo : EIATTR_PARAM_CBANK
	.align		4
        /*000c*/ 	.byte	0x04, 0x0a
        /*000e*/ 	.short	(.L_362 - .L_361)
	.align		4
.L_361:
        /*0010*/ 	.word	index@(.nv.constant0._ZN5flash16flash_fwd_kernelI23Flash_fwd_kernel_traitsILi256ELi64ELi64ELi4ELb0ELb0EN7cutlass10bfloat16_tE19Flash_kernel_traitsILi256ELi64ELi64ELi4ES3_EELb0ELb0ELb1ELb1ELb0ELb0ELb0ELb0EEEvNS_16Flash_fwd_paramsE)
        /*0014*/ 	.short	0x0160
        /*0016*/ 	.short	0x01d0


	//----- nvinfo : EIATTR_CBANK_PARAM_SIZE
	.align		4
.L_362:
        /*0018*/ 	.byte	0x03, 0x19
        /*001a*/ 	.short	0x01d0


	//----- nvinfo : EIATTR_KPARAM_INFO
	.align		4
        /*001c*/ 	.byte	0x04, 0x17
        /*001e*/ 	.short	(.L_364 - .L_363)
.L_363:
        /*0020*/ 	.word	0x00000000
        /*0024*/ 	.short	0x0000
        /*0026*/ 	.short	0x0000
        /*0028*/ 	.byte	0x00, 0xf0, 0x41, 0x07


	//----- nvinfo : EIATTR_MAXREG_COUNT
	.align		4
.L_364:
        /*002c*/ 	.byte	0x03, 0x1b
        /*002e*/ 	.short	0x00ff


	//----- nvinfo : EIATTR_NUM_BARRIERS
	.align		4
        /*0030*/ 	.byte	0x02, 0x4c
        /*0032*/ 	.byte	0x01
	.zero		1


	//----- nvinfo : EIATTR_ANNOTATIONS
	.align		4
        /*0034*/ 	.byte	0x04, 0x55
        /*0036*/ 	.short	(.L_366 - .L_365)


	//   ....[0]....
.L_365:
        /* <DEDUP_REMOVED lines=8> */
        /*00ac*/ 	.byte	0xd0, 0x1b, 0x01, 0x00


	//----- nvinfo : EIATTR_MERCURY_ISA_VERSION
	.align		4
.L_366:
        /*00b0*/ 	.byte	0x03, 0x5f
        /*00b2*/ 	.short	0x0000


	//----- nvinfo : EIATTR_COOP_GROUP_MASK_REGIDS
	.align		4
        /*00b4*/ 	.byte	0x04, 0x29
        /*00b6*/ 	.short	(.L_368 - .L_367)


	//   ....[0]....
.L_367:
        /*00b8*/ 	.word	0xffffffff


	//   ....[1]....
        /*00bc*/ 	.word	0xffffffff


	//   ....[2]....
        /*00c0*/ 	.word	0xffffffff


	//   ....[3]....
        /*00c4*/ 	.word	0xffffffff


	//   ....[4]....
        /*00c8*/ 	.word	0xffffffff


	//   ....[5]....
        /*00cc*/ 	.word	0xffffffff


	//   ....[6]....
        /*00d0*/ 	.word	0xffffffff


	//   ....[7]....
        /*00d4*/ 	.word	0xffffffff


	//   ....[8]....
        /*00d8*/ 	.word	0xffffffff


	//   ....[9]....
        /*00dc*/ 	.word	0xffffffff


	//   ....[10]....
        /*00e0*/ 	.word	0xffffffff


	//   ....[11]....
        /*00e4*/ 	.word	0xffffffff


	//   ....[12]....
        /*00e8*/ 	.word	0xffffffff


	//   ....[13]....
        /*00ec*/ 	.word	0xffffffff


	//   ....[14]....
        /*00f0*/ 	.word	0xffffffff


	//   ....[15]....
        /*00f4*/ 	.word	0xffffffff


	//----- nvinfo : EIATTR_COOP_GROUP_INSTR_OFFSETS
	.align		4
.L_368:
        /*00f8*/ 	.byte	0x04, 0x28
        /*00fa*/ 	.short	(.L_370 - .L_369)


	//   ....[0]....
.L_369:
        /*00fc*/ 	.word	0x00006a60


	//   ....[1]....
        /*0100*/ 	.word	0x00006a80


	//   ....[2]....
        /*0104*/ 	.word	0x00006b20


	//   ....[3]....
        /*0108*/ 	.word	0x00006b30


	//   ....[4]....
        /*010c*/ 	.word	0x0000ae20


	//   ....[5]....
        /*0110*/ 	.word	0x0000ae30


	//   ....[6]....
        /*0114*/ 	.word	0x0000ae60


	//   ....[7]....
        /*0118*/ 	.word	0x0000ae70


	//   ....[8]....
        /*011c*/ 	.word	0x0000fde0


	//   ....[9]....
        /*0120*/ 	.word	0x0000ff40


	//   ....[10]....
        /*0124*/ 	.word	0x0000ff50


	//   ....[11]....
        /*0128*/ 	.word	0x0000ffb0


	//   ....[12]....
        /*012c*/ 	.word	0x00011c10


	//   ....[13]....
        /*0130*/ 	.word	0x00011d30


	//   ....[14]....
        /*0134*/ 	.word	0x00012540


	//   ....[15]....
        /*0138*/ 	.word	0x00012570


	//----- nvinfo : EIATTR_EXIT_INSTR_OFFSETS
	.align		4
.L_370:
        /*013c*/ 	.byte	0x04, 0x1c
        /*013e*/ 	.short	(.L_372 - .L_371)


	//   ....[0]....
.L_371:
        /*0140*/ 	.word	0x000004e0


	//   ....[1]....
        /*0144*/ 	.word	0x00001150


	//   ....[2]....
        /*0148*/ 	.word	0x000011d0


	//   ....[3]....
        /*014c*/ 	.word	0x00013aa0


	//   ....[4]....
        /*0150*/ 	.word	0x00013bc0


	//   ....[5]....
        /*0154*/ 	.word	0x00013be0


	//----- nvinfo : EIATTR_CTAIDZ_USED
	.align		4
.L_372:
        /*0158*/ 	.byte	0x01, 0x04
	.zero		2


	//----- nvinfo : EIATTR_CRS_STACK_SIZE
	.align		4
        /*015c*/ 	.byte	0x04, 0x1e
        /*015e*/ 	.short	(.L_374 - .L_373)
.L_373:
        /*0160*/ 	.word	0x00000000
.L_374:


//--------------------- .nv.info._ZN5flash16flash_fwd_kernelI23Flash_fwd_kernel_traitsILi256ELi128ELi64ELi8ELb0ELb0EN7cutlass10bfloat16_tE19Flash_kernel_traitsILi256ELi128ELi64ELi8ES3_EELb0ELb0ELb0ELb0ELb0ELb1ELb0ELb0EEEvNS_16Flash_fwd_paramsE --------------------------
	.section	.nv.info._ZN5flash16flash_fwd_kernelI23Flash_fwd_kernel_traitsILi256ELi128ELi64ELi8ELb0ELb0EN7cutlass10bfloat16_tE19Flash_kernel_traitsILi256ELi128ELi64ELi8ES3_EELb0ELb0ELb0ELb0ELb0ELb1ELb0ELb0EEEvNS_16Flash_fwd_paramsE,"",@"SHT_CUDA_INFO"
	.sectionflags	@""
	.align	4


	//----- nvinfo : EIATTR_CUDA_API_VERSION
	.align		4
        /*0000*/ 	.byte	0x04, 0x37
        /*0002*/ 	.short	(.L_376 - .L_375)
.L_375:
        /*0004*/ 	.word	0x00000082


	//----- nvinfo : EIATTR_SW2861232_WAR
	.align		4
.L_376:
        /*0008*/ 	.byte	0x01, 0x35
	.zero		2


	//----- nvinfo : EIATTR_PARAM_CBANK
	.align		4
        /*000c*/ 	.byte	0x04, 0x0a
        /*000e*/ 	.short	(.L_378 - .L_377)
	.align		4
.L_377:
        /*0010*/ 	.word	index@(.nv.constant0._ZN5flash16flash_fwd_kernelI23Flash_fwd_kernel_traitsILi256ELi128ELi64ELi8ELb0ELb0EN7cutlass10bfloat16_tE19Flash_kernel_traitsILi256ELi128ELi64ELi8ES3_EELb0ELb0ELb0ELb0ELb0ELb1ELb0ELb0EEEvNS_16Flash_fwd_paramsE)
        /*0014*/ 	.short	0x0160
        /*0016*/ 	.short	0x01d0


	//----- nvinfo : EIATTR_CBANK_PARAM_SIZE
	.align		4
.L_378:
        /*0018*/ 	.byte	0x03, 0x19
        /*001a*/ 	.short	0x01d0


	//----- nvinfo : EIATTR_KPARAM_INFO
	.align		4
        /*001c*/ 	.byte	0x04, 0x17
        /*001e*/ 	.short	(.L_380 - .L_379)
.L_379:
        /*0020*/ 	.word	0x00000000
        /*0024*/ 	.short	0x0000
        /*0026*/ 	.short	0x0000
        /*0028*/ 	.byte	0x00, 0xf0, 0x41, 0x07


	//----- nvinfo : EIATTR_MAXREG_COUNT
	.align		4
.L_380:
        /*002c*/ 	.byte	0x03, 0x1b
        /*002e*/ 	.short	0x00ff


	//----- nvinfo : EIATTR_NUM_BARRIERS
	.align		4
        /*0030*/ 	.byte	0x02, 0x4c
        /*0032*/ 	.byte	0x01
	.zero		1


	//----- nvinfo : EIATTR_MERCURY_ISA_VERSION
	.align		4
        /*0034*/ 	.byte	0x03, 0x5f
        /*0036*/ 	.short	0x0000


	//----- nvinfo : EIATTR_COOP_GROUP_MASK_REGIDS
	.align		4
        /*0038*/ 	.byte	0x04, 0x29
        /*003a*/ 	.short	(.L_382 - .L_381)


	//   ....[0]....
.L_381:
        /*003c*/ 	.word	0xffffffff


	//   ....[1]....
        /*0040*/ 	.word	0xffffffff


	//   ....[2]....
        /*0044*/ 	.word	0xffffffff


	//   ....[3]....
        /*0048*/ 	.word	0xffffffff


	//   ....[4]....
        /*004c*/ 	.word	0xffffffff


	//   ....[5]....
        /*0050*/ 	.word	0xffffffff


	//   ....[6]....
        /*0054*/ 	.word	0xffffffff


	//   ....[7]....
        /*0058*/ 	.word	0xffffffff


	//   ....[8]....
        /*005c*/ 	.word	0xffffffff


	//   ....[9]....
        /*0060*/ 	.word	0xffffffff


	//   ....[10]....
        /*0064*/ 	.word	0xffffffff


	//   ....[11]....
        /*0068*/ 	.word	0xffffffff


	//----- nvinfo : EIATTR_COOP_GROUP_INSTR_OFFSETS
	.align		4
.L_382:
        /*006c*/ 	.byte	0x04, 0x28
        /*006e*/ 	.short	(.L_384 - .L_383)


	//   ....[0]....
.L_383:
        /*0070*/ 	.word	0x00002ea0


	//   ....[1]....
        /*0074*/ 	.word	0x00002ec0


	//   ....[2]....
        /*0078*/ 	.word	0x00002f60


	//   ....[3]....
        /*007c*/ 	.word	0x00002f70


	//   ....[4]....
        /*0080*/ 	.word	0x00005640


	//   ....[5]....
        /*0084*/ 	.word	0x00005660


	//   ....[6]....
        /*0088*/ 	.word	0x00005690


	//   ....[7]....
        /*008c*/ 	.word	0x000056a0


	//   ....[8]....
        /*0090*/ 	.word	0x00007270


	//   ....[9]....
        /*0094*/ 	.word	0x000072b0


	//   ....[10]....
        /*0098*/ 	.word	0x000073a0


	//   ....[11]....
        /*009c*/ 	.word	0x000073d0


	//----- nvinfo : EIATTR_EXIT_INSTR_OFFSETS
	.align		4
.L_384:
        /*00a0*/ 	.byte	0x04, 0x1c
        /*00a2*/ 	.short	(.L_386 - .L_385)


	//   ....[0]....
.L_385:
        /*00a4*/ 	.word	0x000004d0


	//   ....[1]....
        /*00a8*/ 	.word	0x00008fc0


	//   ....[2]....
        /*00ac*/ 	.word	0x000090a0


	//   ....[3]....
        /*00b0*/ 	.word	0x00009a70


	//   ....[4]....
        /*00b4*/ 	.word	0x00009af0


	//----- nvinfo : EIATTR_CTAIDZ_USED
	.align		4
.L_386:
        /*00b8*/ 	.byte	0x01, 0x04
	.zero		2


	//----- nvinfo : EIATTR_CRS_STACK_SIZE
	.align		4
        /*00bc*/ 	.byte	0x04, 0x1e
        /*00be*/ 	.short	(.L_388 - .L_387)
.L_387:
        /*00c0*/ 	.word	0x00000000
.L_388:


//--------------------- .nv.info._ZN5flash16flash_fwd_kernelI23Flash_fwd_kernel_traitsILi256ELi128ELi64ELi8ELb0ELb0EN7cutlass10bfloat16_tE19Flash_kernel_traitsILi256ELi128ELi64ELi8ES3_EELb0ELb0ELb0ELb0ELb0ELb0ELb0ELb0EEEvNS_16Flash_fwd_paramsE --------------------------
	.section	.nv.info._ZN5flash16flash_fwd_kernelI23Flash_fwd_kernel_traitsILi256ELi128ELi64ELi8ELb0ELb0EN7cutlass10bfloat16_tE19Flash_kernel_traitsILi256ELi128ELi64ELi8ES3_EELb0ELb0ELb0ELb0ELb0ELb0ELb0ELb0EEEvNS_16Flash_fwd_paramsE,"",@"SHT_CUDA_INFO"
	.sectionflags	@""
	.align	4


	//----- nvinfo : EIATTR_CUDA_API_VERSION
	.align		4
        /*0000*/ 	.byte	0x04, 0x37
        /*0002*/ 	.short	(.L_390 - .L_389)
.L_389:
        /*0004*/ 	.word	0x00000082


	//----- nvinfo : EIATTR_SW2861232_WAR
	.align		4
.L_390:
        /*0008*/ 	.byte	0x01, 0x35
	.zero		2


	//----- nvinfo : EIATTR_PARAM_CBANK
	.align		4
        /*000c*/ 	.byte	0x04, 0x0a
        /*000e*/ 	.short	(.L_392 - .L_391)
	.align		4
.L_391:
        /*0010*/ 	.word	index@(.nv.constant0._ZN5flash16flash_fwd_kernelI23Flash_fwd_kernel_traitsILi256ELi128ELi64ELi8ELb0ELb0EN7cutlass10bfloat16_tE19Flash_kernel_traitsILi256ELi128ELi64ELi8ES3_EELb0ELb0ELb0ELb0ELb0ELb0ELb0ELb0EEEvNS_16Flash_fwd_paramsE)
        /*0014*/ 	.short	0x0160
        /*0016*/ 	.short	0x01d0


	//----- nvinfo : EIATTR_CBANK_PARAM_SIZE
	.align		4
.L_392:
        /*0018*/ 	.byte	0x03, 0x19
        /*001a*/ 	.short	0x01d0


	//----- nvinfo : EIATTR_KPARAM_INFO
	.align		4
        /*001c*/ 	.byte	0x04, 0x17
        /*001e*/ 	.short	(.L_394 - .L_393)
.L_393:
        /*0020*/ 	.word	0x00000000
        /*0024*/ 	.short	0x0000
        /*0026*/ 	.short	0x0000
        /*0028*/ 	.byte	0x00, 0xf0, 0x41, 0x07


	//----- nvinfo : EIATTR_MAXREG_COUNT
	.align		4
.L_394:
        /*002c*/ 	.byte	0x03, 0x1b
        /*002e*/ 	.short	0x00ff


	//----- nvinfo : EIATTR_NUM_BARRIERS
	.align		4
        /*0030*/ 	.byte	0x02, 0x4c
        /*0032*/ 	.byte	0x01
	.zero		1


	//----- nvinfo : EIATTR_ANNOTATIONS
	.align		4
        /*0034*/ 	.byte	0x04, 0x55
        /*0036*/ 	.short	(.L_396 - .L_395)


	//   ....[0]....
.L_395:
        /*0038*/ 	.word	0x00000001
        /*003c*/ 	.byte	0x50, 0x57, 0x00, 0x00, 0x01, 0x00, 0x00, 0x00, 0xd0, 0x5b, 0x00, 0x00, 0x01, 0x00, 0x00, 0x00
        /*004c*/ 	.byte	0x20, 0x5d, 0x00, 0x00, 0x01, 0x00, 0x00, 0x00, 0xa0, 0x6e, 0x00, 0x00


	//----- nvinfo : EIATTR_MERCURY_ISA_VERSION
	.align		4
.L_396:
        /*0058*/ 	.byte	0x03, 0x5f
        /*005a*/ 	.short	0x0000


	//----- nvinfo : EIATTR_INT_WARP_WIDE_INSTR_OFFSETS
	.align		4
        /*005c*/ 	.byte	0x04, 0x31
        /*005e*/ 	.short	(.L_398 - .L_397)


	//   ....[0]....
.L_397:
        /*0060*/ 	.word	0x00005790


	//----- nvinfo : EIATTR_COOP_GROUP_MASK_REGIDS
	.align		4
.L_398:
        /*0064*/ 	.byte	0x04, 0x29
        /*0066*/ 	.short	(.L_400 - .L_399)


	//   ....[0]....
.L_399:
        /*0068*/ 	.word	0xffffffff


	//   ....[1]....
        /*006c*/ 	.word	0xffffffff


	//   ....[2]....
        /*0070*/ 	.word	0xffffffff


	//   ....[3]....
        /*0074*/ 	.word	0xffffffff


	//   ....[4]....
        /*0078*/ 	.word	0xffffffff


	//   ....[5]....
        /*007c*/ 	.word	0xffffffff


	//   ....[6]....
        /*0080*/ 	.word	0xffffffff


	//   ....[7]....
        /*0084*/ 	.word	0xffffffff


	//   ....[8]....
        /*0088*/ 	.word	0xffffffff


	//   ....[9]....
        /*008c*/ 	.word	0xffffffff


	//   ....[10]....
        /*0090*/ 	.word	0xffffffff


	//   ....[11]....
        /*0094*/ 	.word	0xffffffff


	//----- nvinfo : EIATTR_COOP_GROUP_INSTR_OFFSETS
	.align		4
.L_400:
        /*0098*/ 	.byte	0x04, 0x28
        /*009a*/ 	.short	(.L_402 - .L_401)


	//   ....[0]....
.L_401:
        /*009c*/ 	.word	0x000040f0


	//   ....[1]....
        /*00a0*/ 	.word	0x00004110


	//   ....[2]....
        /*00a4*/ 	.word	0x000041b0


	//   ....[3]....
        /*00a8*/ 	.word	0x000041c0


	//   ....[4]....
        /*00ac*/ 	.word	0x000071b0


	//   ....[5]....
        /*00b0*/ 	.word	0x000071c0


	//   ....[6]....
        /*00b4*/ 	.word	0x000071f0


	//   ....[7]....
        /*00b8*/ 	.word	0x00007200


	//   ....[8]....
        /*00bc*/ 	.word	0x00008de0


	//   ....[9]....
        /*00c0*/ 	.word	0x00008e20


	//   ....[10]....
        /*00c4*/ 	.word	0x00008f20


	//   ....[11]....
        /*00c8*/ 	.word	0x00008f50


	//----- nvinfo : EIATTR_EXIT_INSTR_OFFSETS
	.align		4
.L_402:
        /*00cc*/ 	.byte	0x04, 0x1c
        /*00ce*/ 	.short	(.L_404 - .L_403)


	//   ....[0]....
.L_403:
        /*00d0*/ 	.word	0x000004e0


	//   ....[1]....
        /*00d4*/ 	.word	0x0000ac40


	//   ....[2]....
        /*00d8*/ 	.word	0x0000ad60


	//   ....[3]....
        /*00dc*/ 	.word	0x0000ad80


	//   ....[4]....
        /*00e0*/ 	.word	0x0000b880


	//   ....[5]....
        /*00e4*/ 	.word	0x0000b900


	//----- nvinfo : EIATTR_CTAIDZ_USED
	.align		4
.L_404:
        /*00e8*/ 	.byte	0x01, 0x04
	.zero		2


	//----- nvinfo : EIATTR_CRS_STACK_SIZE
	.align		4
        /*00ec*/ 	.byte	0x04, 0x1e
        /*00ee*/ 	.short	(.L_406 - .L_405)
.L_405:
        /*00f0*/ 	.word	0x00000000
.L_406:


//--------------------- .nv.info._ZN5flash16flash_fwd_kernelI23Flash_fwd_kernel_traitsILi256ELi128ELi64ELi8ELb0ELb0EN7cutlass10bfloat16_tE19Flash_kernel_traitsILi256ELi128ELi64ELi8ES3_EELb0ELb0ELb0ELb1ELb0ELb0ELb0ELb0EEEvNS_16Flash_fwd_paramsE --------------------------
	.section	.nv.info._ZN5flash16flash_fwd_kernelI23Flash_fwd_kernel_traitsILi256ELi128ELi64ELi8ELb0ELb0EN7cutlass10bfloat16_tE19Flash_kernel_traitsILi256ELi128ELi64ELi8ES3_EELb0ELb0ELb0ELb1ELb0ELb0ELb0ELb0EEEvNS_16Flash_fwd_paramsE,"",@"SHT_CUDA_INFO"
	.sectionflags	@""
	.align	4


	//----- nvinfo : EIATTR_CUDA_API_VERSION
	.align		4
        /*0000*/ 	.byte	0x04, 0x37
        /*0002*/ 	.short	(.L_408 - .L_407)
.L_407:
        /*0004*/ 	.word	0x00000082


	//----- nvinfo : EIATTR_SW2861232_WAR
	.align		4
.L_408:
        /*0008*/ 	.byte	0x01, 0x35
	.zero		2


	//----- nvinfo : EIATTR_PARAM_CBANK
	.align		4
        /*000c*/ 	.byte	0x04, 0x0a
        /*000e*/ 	.short	(.L_410 - .L_409)
	.align		4
.L_409:
        /*0010*/ 	.word	index@(.nv.constant0._ZN5flash16flash_fwd_kernelI23Flash_fwd_kernel_traitsILi256ELi128ELi64ELi8ELb0ELb0EN7cutlass10bfloat16_tE19Flash_kernel_traitsILi256ELi128ELi64ELi8ES3_EELb0ELb0ELb0ELb1ELb0ELb0ELb0ELb0EEEvNS_16Flash_fwd_paramsE)
        /*0014*/ 	.short	0x0160
        /*0016*/ 	.short	0x01d0


	//----- nvinfo : EIATTR_CBANK_PARAM_SIZE
	.align		4
.L_410:
        /*0018*/ 	.byte	0x03, 0x19
        /*001a*/ 	.short	0x01d0


	//----- nvinfo : EIATTR_KPARAM_INFO
	.align		4
        /*001c*/ 	.byte	0x04, 0x17
        /*001e*/ 	.short	(.L_412 - .L_411)
.L_411:
        /*0020*/ 	.word	0x00000000
        /*0024*/ 	.short	0x0000
        /*0026*/ 	.short	0x0000
        /*0028*/ 	.byte	0x00, 0xf0, 0x41, 0x07


	//----- nvinfo : EIATTR_MAXREG_COUNT
	.align		4
.L_412:
        /*002c*/ 	.byte	0x03, 0x1b
        /*002e*/ 	.short	0x00ff


	//----- nvinfo : EIATTR_NUM_BARRIERS
	.align		4
        /*0030*/ 	.byte	0x02, 0x4c
        /*0032*/ 	.byte	0x01
	.zero		1


	//----- nvinfo : EIATTR_ANNOTATIONS
	.align		4
        /*0034*/ 	.byte	0x04, 0x55
        /*0036*/ 	.short	(.L_414 - .L_413)


	//   ....[0]....
.L_413:
        /* <DEDUP_REMOVED lines=21> */


	//----- nvinfo : EIATTR_MERCURY_ISA_VERSION
	.align		4
.L_414:
        /*0170*/ 	.byte	0x03, 0x5f
        /*0172*/ 	.short	0x0000


	//----- nvinfo : EIATTR_INT_WARP_WIDE_INSTR_OFFSETS
	.align		4
        /*0174*/ 	.byte	0x04, 0x31
        /*0176*/ 	.short	(.L_416 - .L_415)


	//   ....[0]....
.L_415:
        /*0178*/ 	.word	0x000073b0


	//----- nvinfo : EIATTR_COOP_GROUP_MASK_REGIDS
	.align		4
.L_416:
        /*017c*/ 	.byte	0x04, 0x29
        /*017e*/ 	.short	(.L_418 - .L_417)


	//   ....[0]....
.L_417:
        /*0180*/ 	.word	0xffffffff


	//   ....[1]....
        /*0184*/ 	.word	0xffffffff


	//   ....[2]....
        /*0188*/ 	.word	0xffffffff


	//   ....[3]....
        /*018c*/ 	.word	0xffffffff


	//   ....[4]....
        /*0190*/ 	.word	0xffffffff


	//   ....[5]....
        /*0194*/ 	.word	0xffffffff


	//   ....[6]....
        /*0198*/ 	.word	0xffffffff


	//   ....[7]....
        /*019c*/ 	.word	0xffffffff


	//   ....[8]....
        /*01a0*/ 	.word	0xffffffff


	//   ....[9]....
        /*01a4*/ 	.word	0xffffffff


	//   ....[10]....
        /*01a8*/ 	.word	0xffffffff


	//   ....[11]....
        /*01ac*/ 	.word	0xffffffff


	//----- nvinfo : EIATTR_COOP_GROUP_INSTR_OFFSETS
	.align		4
.L_418:
        /*01b0*/ 	.byte	0x04, 0x28
        /*01b2*/ 	.short	(.L_420 - .L_419)


	//   ....[0]....
.L_419:
        /*01b4*/ 	.word	0x00004e20


	//   ....[1]....
        /*01b8*/ 	.word	0x00004e40


	//   ....[2]....
        /*01bc*/ 	.word	0x00004f90


	//   ....[3]....
        /*01c0*/ 	.word	0x00004fc0


	//   ....[4]....
        /*01c4*/ 	.word	0x00009430


	//   ....[5]....
        /*01c8*/ 	.word	0x00009440


	//   ....[6]....
        /*01cc*/ 	.word	0x00009470


	//   ....[7]....
        /*01d0*/ 	.word	0x00009480


	//   ....[8]....
        /*01d4*/ 	.word	0x0000b070


	//   ....[9]....
        /*01d8*/ 	.word	0x0000b0b0


	//   ....[10]....
        /*01dc*/ 	.word	0x0000b1a0


	//   ....[11]....
        /*01e0*/ 	.word	0x0000b1d0


	//----- nvinfo : EIATTR_EXIT_INSTR_OFFSETS
	.align		4
.L_420:
        /*01e4*/ 	.byte	0x04, 0x1c
        /*01e6*/ 	.short	(.L_422 - .L_421)


	//   ....[0]....
.L_421:
        /*01e8*/ 	.word	0x000004e0


	//   ....[1]....
        /*01ec*/ 	.word	0x0000cf30


	//   ....[2]....
        /*01f0*/ 	.word	0x0000d050


	//   ....[3]....
        /*01f4*/ 	.word	0x0000d070


	//   ....[4]....
        /*01f8*/ 	.word	0x0000db80


	//   ....[5]....
        /*01fc*/ 	.word	0x0000dc00


	//----- nvinfo : EIATTR_CTAIDZ_USED
	.align		4
.L_422:
        /*0200*/ 	.byte	0x01, 0x04
	.zero		2


	//----- nvinfo : EIATTR_CRS_STACK_SIZE
	.align		4
        /*0204*/ 	.byte	0x04, 0x1e
        /*0206*/ 	.short	(.L_424 - .L_423)
.L_423:
        /*0208*/ 	.word	0x00000000
.L_424:


//--------------------- .nv.info._ZN5flash16flash_fwd_kernelI23Flash_fwd_kernel_traitsILi256ELi128ELi64ELi8ELb0ELb0EN7cutlass10bfloat16_tE19Flash_kernel_traitsILi256ELi128ELi64ELi8ES3_EELb0ELb0ELb1ELb0ELb0ELb1ELb0ELb0EEEvNS_16Flash_fwd_paramsE --------------------------
	.section	.nv.info._ZN5flash16flash_fwd_kernelI23Flash_fwd_kernel_traitsILi256ELi128ELi64ELi8ELb0ELb0EN7cutlass10bfloat16_tE19Flash_kernel_traitsILi256ELi128ELi64ELi8ES3_EELb0ELb0ELb1ELb0ELb0ELb1ELb0ELb0EEEvNS_16Flash_fwd_paramsE,"",@"SHT_CUDA_INFO"
	.sectionflags	@""
	.align	4


	//----- nvinfo : EIATTR_CUDA_API_VERSION
	.align		4
        /*0000*/ 	.byte	0x04, 0x37
        /*0002*/ 	.short	(.L_426 - .L_425)
.L_425:
        /*0004*/ 	.word	0x00000082


	//----- nvinfo : EIATTR_SW2861232_WAR
	.align		4
.L_426:
        /*0008*/ 	.byte	0x01, 0x35
	.zero		2


	//----- nvinfo : EIATTR_PARAM_CBANK
	.align		4
        /*000c*/ 	.byte	0x04, 0x0a
        /*000e*/ 	.short	(.L_428 - .L_427)
	.align		4
.L_427:
        /*0010*/ 	.word	index@(.nv.constant0._ZN5flash16flash_fwd_kernelI23Flash_fwd_kernel_traitsILi256ELi128ELi64ELi8ELb0ELb0EN7cutlass10bfloat16_tE19Flash_kernel_traitsILi256ELi128ELi64ELi8ES3_EELb0ELb0ELb1ELb0ELb0ELb1ELb0ELb0EEEvNS_16Flash_fwd_paramsE)
        /*0014*/ 	.short	0x0160
        /*0016*/ 	.short	0x01d0


	//----- nvinfo : EIATTR_CBANK_PARAM_SIZE
	.align		4
.L_428:
        /*0018*/ 	.byte	0x03, 0x19
        /*001a*/ 	.short	0x01d0


	//----- nvinfo : EIATTR_KPARAM_INFO
	.align		4
        /*001c*/ 	.byte	0x04, 0x17
        /*001e*/ 	.short	(.L_430 - .L_429)
.L_429:
        /*0020*/ 	.word	0x00000000
        /*0024*/ 	.short	0x0000
        /*0026*/ 	.short	0x0000
        /*0028*/ 	.byte	0x00, 0xf0, 0x41, 0x07


	//----- nvinfo : EIATTR_MAXREG_COUNT
	.align		4
.L_430:
        /*002c*/ 	.byte	0x03, 0x1b
        /*002e*/ 	.short	0x00ff


	//----- nvinfo : EIATTR_NUM_BARRIERS
	.align		4
        /*0030*/ 	.byte	0x02, 0x4c
        /*0032*/ 	.byte	0x01
	.zero		1


	//----- nvinfo : EIATTR_ANNOTATIONS
	.align		4
        /*0034*/ 	.byte	0x04, 0x55
        /*0036*/ 	.short	(.L_432 - .L_431)


	//   ....[0]....
.L_431:
        /* <DEDUP_REMOVED lines=25> */


	//----- nvinfo : EIATTR_MERCURY_ISA_VERSION
	.align		4
.L_432:
        /*01b8*/ 	.byte	0x03, 0x5f
        /*01ba*/ 	.short	0x0000


	//----- nvinfo : EIATTR_COOP_GROUP_MASK_REGIDS
	.align		4
        /*01bc*/ 	.byte	0x04, 0x29
        /*01be*/ 	.short	(.L_434 - .L_433)


	//   ....[0]....
.L_433:
        /*01c0*/ 	.word	0xffffffff


	//   ....[1]....
        /*01c4*/ 	.word	0xffffffff


	//   ....[2]....
        /*01c8*/ 	.word	0xffffffff


	//   ....[3]....
        /*01cc*/ 	.word	0xffffffff


	//   ....[4]....
        /*01d0*/ 	.word	0xffffffff


	//   ....[5]....
        /*01d4*/ 	.word	0xffffffff


	//   ....[6]....
        /*01d8*/ 	.word	0xffffffff


	//   ....[7]....
        /*01dc*/ 	.word	0xffffffff


	//   ....[8]....
        /*01e0*/ 	.word	0xffffffff


	//   ....[9]....
        /*01e4*/ 	.word	0xffffffff


	//   ....[10]....
        /*01e8*/ 	.word	0xffffffff


	//   ....[11]....
        /*01ec*/ 	.word	0xffffffff


	//   ....[12]....
        /*01f0*/ 	.word	0xffffffff


	//   ....[13]....
        /*01f4*/ 	.word	0xffffffff


	//   ....[14]....
        /*01f8*/ 	.word	0xffffffff


	//   ....[15]....
        /*01fc*/ 	.word	0xffffffff


	//   ....[16]....
        /*0200*/ 	.word	0xffffffff


	//   ....[17]....
        /*0204*/ 	.word	0xffffffff


	//   ....[18]....
        /*0208*/ 	.word	0xffffffff


	//   ....[19]....
        /*020c*/ 	.word	0xffffffff


	//----- nvinfo : EIATTR_COOP_GROUP_INSTR_OFFSETS
	.align		4
.L_434:
        /*0210*/ 	.byte	0x04, 0x28
        /*0212*/ 	.short	(.L_436 - .L_435)


	//   ....[0]....
.L_435:
        /*0214*/ 	.word	0x00003f10


	//   ....[1]....
        /*0218*/ 	.word	0x00003f60


	//   ....[2]....
        /*021c*/ 	.word	0x00003f80


	//   ....[3]....
        /*0220*/ 	.word	0x00003fa0


	//   ....[4]....
        /*0224*/ 	.word	0x00007920


	//   ....[5]....
        /*0228*/ 	.word	0x00007970


	//   ....[6]....
        /*022c*/ 	.word	0x00007990


	//   ....[7]....
        /*0230*/ 	.word	0x000079b0


	//   ....[8]....
        /*0234*/ 	.word	0x0000bdb0


	//   ....[9]....
        /*0238*/ 	.word	0x0000be00


	//   ....[10]....
        /*023c*/ 	.word	0x0000be20


	//   ....[11]....
        /*0240*/ 	.word	0x0000be40


	//   ....[12]....
        /*0244*/ 	.word	0x000104d0


	//   ....[13]....
        /*0248*/ 	.word	0x00010610


	//   ....[14]....
        /*024c*/ 	.word	0x00010620


	//   ....[15]....
        /*0250*/ 	.word	0x00010680


	//   ....[16]....
        /*0254*/ 	.word	0x00012460


	//   ....[17]....
        /*0258*/ 	.word	0x00012470


	//   ....[18]....
        /*025c*/ 	.word	0x000124a0


	//   ....[19]....
        /*0260*/ 	.word	0x000124b0


	//----- nvinfo : EIATTR_EXIT_INSTR_OFFSETS
	.align		4
.L_436:
        /*0264*/ 	.byte	0x04, 0x1c
        /*0266*/ 	.short	(.L_438 - .L_437)


	//   ....[0]....
.L_437:
        /*0268*/ 	.word	0x000004e0


	//   ....[1]....
        /*026c*/ 	.word	0x00001020


	//   ....[2]....
        /*0270*/ 	.word	0x000010a0


	//   ....[3]....
        /*0274*/ 	.word	0x00014020


	//   ....[4]....
        /*0278*/ 	.word	0x00014110


	//----- nvinfo : EIATTR_CTAIDZ_USED
	.align		4
.L_438:
        /*027c*/ 	.byte	0x01, 0x04
	.zero		2


	//----- nvinfo : EIATTR_CRS_STACK_SIZE
	.align		4
        /*0280*/ 	.byte	0x04, 0x1e
        /*0282*/ 	.short	(.L_440 - .L_439)
.L_439:
        /*0284*/ 	.word	0x00000000
.L_440:


//--------------------- .nv.info._ZN5flash16flash_fwd_kernelI23Flash_fwd_kernel_traitsILi256ELi128ELi64ELi8ELb0ELb0EN7cutlass10bfloat16_tE19Flash_kernel_traitsILi256ELi128ELi64ELi8ES3_EELb0ELb0ELb1ELb0ELb0ELb0ELb0ELb0EEEvNS_16Flash_fwd_paramsE --------------------------
	.section	.nv.info._ZN5flash16flash_fwd_kernelI23Flash_fwd_kernel_traitsILi256ELi128ELi64ELi8ELb0ELb0EN7cutlass10bfloat16_tE19Flash_kernel_traitsILi256ELi128ELi64ELi8ES3_EELb0ELb0ELb1ELb0ELb0ELb0ELb0ELb0EEEvNS_16Flash_fwd_paramsE,"",@"SHT_CUDA_INFO"
	.sectionflags	@""
	.align	4


	//----- nvinfo : EIATTR_CUDA_API_VERSION
	.align		4
        /*0000*/ 	.byte	0x04, 0x37
        /*0002*/ 	.short	(.L_442 - .L_441)
.L_441:
        /*0004*/ 	.word	0x00000082


	//----- nvinfo : EIATTR_SW2861232_WAR
	.align		4
.L_442:
        /*0008*/ 	.byte	0x01, 0x35
	.zero		2


	//----- nvinfo : EIATTR_PARAM_CBANK
	.align		4
        /*000c*/ 	.byte	0x04, 0x0a
        /*000e*/ 	.short	(.L_444 - .L_443)
	.align		4
.L_443:
        /*0010*/ 	.word	index@(.nv.constant0._ZN5flash16flash_fwd_kernelI23Flash_fwd_kernel_traitsILi256ELi128ELi64ELi8ELb0ELb0EN7cutlass10bfloat16_tE19Flash_kernel_traitsILi256ELi128ELi64ELi8ES3_EELb0ELb0ELb1ELb0ELb0ELb0ELb0ELb0EEEvNS_16Flash_fwd_paramsE)
        /*0014*/ 	.short	0x0160
        /*0016*/ 	.short	0x01d0


	//----- nvinfo : EIATTR_CBANK_PARAM_SIZE
	.align		4
.L_444:
        /*0018*/ 	.byte	0x03, 0x19
        /*001a*/ 	.short	0x01d0


	//----- nvinfo : EIATTR_KPARAM_INFO
	.align		4
        /*001c*/ 	.byte	0x04, 0x17
        /*001e*/ 	.short	(.L_446 - .L_445)
.L_445:
        /*0020*/ 	.word	0x00000000
        /*0024*/ 	.short	0x0000
        /*0026*/ 	.short	0x0000
        /*0028*/ 	.byte	0x00, 0xf0, 0x41, 0x07


	//----- nvinfo : EIATTR_MAXREG_COUNT
	.align		4
.L_446:
        /*002c*/ 	.byte	0x03, 0x1b
        /*002e*/ 	.short	0x00ff


	//----- nvinfo : EIATTR_NUM_BARRIERS
	.align		4
        /*0030*/ 	.byte	0x02, 0x4c
        /*0032*/ 	.byte	0x01
	.zero		1


	//----- nvinfo : EIATTR_ANNOTATIONS
	.align		4
        /*0034*/ 	.byte	0x04, 0x55
        /*0036*/ 	.short	(.L_448 - .L_447)


	//   ....[0]....
.L_447:
        /* <DEDUP_REMOVED lines=31> */


	//----- nvinfo : EIATTR_MERCURY_ISA_VERSION
	.align		4
.L_448:
        /*0218*/ 	.byte	0x03, 0x5f
        /*021a*/ 	.short	0x0000


	//----- nvinfo : EIATTR_COOP_GROUP_MASK_REGIDS
	.align		4
        /*021c*/ 	.byte	0x04, 0x29
        /*021e*/ 	.short	(.L_450 - .L_449)


	//   ....[0]....
.L_449:
        /*0220*/ 	.word	0xffffffff


	//   ....[1]....
        /*0224*/ 	.word	0xffffffff


	//   ....[2]....
        /*0228*/ 	.word	0xffffffff


	//   ....[3]....
        /*022c*/ 	.word	0xffffffff


	//   ....[4]....
        /*0230*/ 	.word	0xffffffff


	//   ....[5]....
        /*0234*/ 	.word	0xffffffff


	//   ....[6]....
        /*0238*/ 	.word	0xffffffff


	//   ....[7]....
        /*023c*/ 	.word	0xffffffff


	//   ....[8]....
        /*0240*/ 	.word	0xffffffff


	//   ....[9]....
        /*0244*/ 	.word	0xffffffff


	//   ....[10]....
        /*0248*/ 	.word	0xffffffff


	//   ....[11]....
        /*024c*/ 	.word	0xffffffff


	//   ....[12]....
        /*0250*/ 	.word	0xffffffff


	//   ....[13]....
        /*0254*/ 	.word	0xffffffff


	//   ....[14]....
        /*0258*/ 	.word	0xffffffff


	//   ....[15]....
        /*025c*/ 	.word	0xffffffff


	//   ....[16]....
        /*0260*/ 	.word	0xffffffff


	//   ....[17]....
        /*0264*/ 	.word	0xffffffff


	//   ....[18]....
        /*0268*/ 	.word	0xffffffff


	//   ....[19]....
        /*026c*/ 	.word	0xffffffff


	//----- nvinfo : EIATTR_COOP_GROUP_INSTR_OFFSETS
	.align		4
.L_450:
        /*0270*/ 	.byte	0x04, 0x28
        /*0272*/ 	.short	(.L_452 - .L_451)


	//   ....[0]....
.L_451:
        /*0274*/ 	.word	0x000052f0


	//   ....[1]....
        /*0278*/ 	.word	0x00005340


	//   ....[2]....
        /*027c*/ 	.word	0x00005360


	//   ....[3]....
        /*0280*/ 	.word	0x00005380


	//   ....[4]....
        /*0284*/ 	.word	0x000092f0


	//   ....[5]....
        /*0288*/ 	.word	0x00009340


	//   ....[6]....
        /*028c*/ 	.word	0x00009360


	//   ....[7]....
        /*0290*/ 	.word	0x00009380


	//   ....[8]....
        /*0294*/ 	.word	0x0000d900


	//   ....[9]....
        /*0298*/ 	.word	0x0000d940


	//   ....[10]....
        /*029c*/ 	.word	0x0000d960


	//   ....[11]....
        /*02a0*/ 	.word	0x0000d980


	//   ....[12]....
        /*02a4*/ 	.word	0x00012570


	//   ....[13]....
        /*02a8*/ 	.word	0x000125b0


	//   ....[14]....
        /*02ac*/ 	.word	0x000125d0


	//   ....[15]....
        /*02b0*/ 	.word	0x000125f0


	//   ....[16]....
        /*02b4*/ 	.word	0x00014540


	//   ....[17]....
        /*02b8*/ 	.word	0x00014550


	//   ....[18]....
        /*02bc*/ 	.word	0x00014580


	//   ....[19]....
        /*02c0*/ 	.word	0x00014590


	//----- nvinfo : EIATTR_EXIT_INSTR_OFFSETS
	.align		4
.L_452:
        /*02c4*/ 	.byte	0x04, 0x1c
        /*02c6*/ 	.short	(.L_454 - .L_453)


	//   ....[0]....
.L_453:
        /*02c8*/ 	.word	0x000004d0


	//   ....[1]....
        /*02cc*/ 	.word	0x00001150


	//   ....[2]....
        /*02d0*/ 	.word	0x000011d0


	//   ....[3]....
        /*02d4*/ 	.word	0x00016170


	//   ....[4]....
        /*02d8*/ 	.word	0x00016290


	//   ....[5]....
        /*02dc*/ 	.word	0x000162b0


	//----- nvinfo : EIATTR_CTAIDZ_USED
	.align		4
.L_454:
        /*02e0*/ 	.byte	0x01, 0x04
	.zero		2


	//----- nvinfo : EIATTR_CRS_STACK_SIZE
	.align		4
        /*02e4*/ 	.byte	0x04, 0x1e
        /*02e6*/ 	.short	(.L_456 - .L_455)
.L_455:
        /*02e8*/ 	.word	0x00000000
.L_456:


//--------------------- .nv.info._ZN5flash16flash_fwd_kernelI23Flash_fwd_kernel_traitsILi256ELi128ELi64ELi8ELb0ELb0EN7cutlass10bfloat16_tE19Flash_kernel_traitsILi256ELi128ELi64ELi8ES3_EELb0ELb0ELb1ELb1ELb0ELb0ELb0ELb0EEEvNS_16Flash_fwd_paramsE --------------------------
	.section	.nv.info._ZN5flash16flash_fwd_kernelI23Flash_fwd_kernel_traitsILi256ELi128ELi64ELi8ELb0ELb0EN7cutlass10bfloat16_tE19Flash_kernel_traitsILi256ELi128ELi64ELi8ES3_EELb0ELb0ELb1ELb1ELb0ELb0ELb0ELb0EEEvNS_16Flash_fwd_paramsE,"",@"SHT_CUDA_INFO"
	.sectionflags	@""
	.align	4


	//----- nvinfo : EIATTR_CUDA_API_VERSION
	.align		4
        /*0000*/ 	.byte	0x04, 0x37
        /*0002*/ 	.short	(.L_458 - .L_457)
.L_457:
        /*0004*/ 	.word	0x00000082


	//----- nvinfo : EIATTR_SW2861232_WAR
	.align		4
.L_458:
        /*0008*/ 	.byte	0x01, 0x35
	.zero		2


	//----- nvinfo : EIATTR_PARAM_CBANK
	.align		4
        /*000c*/ 	.byte	0x04, 0x0a
        /*000e*/ 	.short	(.L_460 - .L_459)
	.align		4
.L_459:
        /*0010*/ 	.word	index@(.nv.constant0._ZN5flash16flash_fwd_kernelI23Flash_fwd_kernel_traitsILi256ELi128ELi64ELi8ELb0ELb0EN7cutlass10bfloat16_tE19Flash_kernel_traitsILi256ELi128ELi64ELi8ES3_EELb0ELb0ELb1ELb1ELb0ELb0ELb0ELb0EEEvNS_16Flash_fwd_paramsE)
        /*0014*/ 	.short	0x0160
        /*0016*/ 	.short	0x01d0


	//----- nvinfo : EIATTR_CBANK_PARAM_SIZE
	.align		4
.L_460:
        /*0018*/ 	.byte	0x03, 0x19
        /*001a*/ 	.short	0x01d0


	//----- nvinfo : EIATTR_KPARAM_INFO
	.align		4
        /*001c*/ 	.byte	0x04, 0x17
        /*001e*/ 	.short	(.L_462 - .L_461)
.L_461:
        /*0020*/ 	.word	0x00000000
        /*0024*/ 	.short	0x0000
        /*0026*/ 	.short	0x0000
        /*0028*/ 	.byte	0x00, 0xf0, 0x41, 0x07


	//----- nvinfo : EIATTR_MAXREG_COUNT
	.align		4
.L_462:
        /*002c*/ 	.byte	0x03, 0x1b
        /*002e*/ 	.short	0x00ff


	//----- nvinfo : EIATTR_NUM_BARRIERS
	.align		4
        /*0030*/ 	.byte	0x02, 0x4c
        /*0032*/ 	.byte	0x01
	.zero		1


	//----- nvinfo : EIATTR_ANNOTATIONS
	.align		4
        /*0034*/ 	.byte	0x04, 0x55
        /*0036*/ 	.short	(.L_464 - .L_463)


	//   ....[0]....
.L_463:
        /* <DEDUP_REMOVED lines=49> */


	//----- nvinfo : EIATTR_MERCURY_ISA_VERSION
	.align		4
.L_464:
        /*0338*/ 	.byte	0x03, 0x5f
        /*033a*/ 	.short	0x0000


	//----- nvinfo : EIATTR_COOP_GROUP_MASK_REGIDS
	.align		4
        /*033c*/ 	.byte	0x04, 0x29
        /*033e*/ 	.short	(.L_466 - .L_465)


	//   ....[0]....
.L_465:
        /*0340*/ 	.word	0xffffffff


	//   ....[1]....
        /*0344*/ 	.word	0xffffffff


	//   ....[2]....
        /*0348*/ 	.word	0xffffffff


	//   ....[3]....
        /*034c*/ 	.word	0xffffffff


	//   ....[4]....
        /*0350*/ 	.word	0xffffffff


	//   ....[5]....
        /*0354*/ 	.word	0xffffffff


	//   ....[6]....
        /*0358*/ 	.word	0xffffffff


	//   ....[7]....
        /*035c*/ 	.word	0xffffffff


	//   ....[8]....
        /*0360*/ 	.word	0xffffffff


	//   ....[9]....
        /*0364*/ 	.word	0xffffffff


	//   ....[10]....
        /*0368*/ 	.word	0xffffffff


	//   ....[11]....
        /*036c*/ 	.word	0xffffffff


	//   ....[12]....
        /*0370*/ 	.word	0xffffffff


	//   ....[13]....
        /*0374*/ 	.word	0xffffffff


	//   ....[14]....
        /*0378*/ 	.word	0xffffffff


	//   ....[15]....
        /*037c*/ 	.word	0xffffffff


	//   ....[16]....
        /*0380*/ 	.word	0xffffffff


	//   ....[17]....
        /*0384*/ 	.word	0xffffffff


	//   ....[18]....
        /*0388*/ 	.word	0xffffffff


	//   ....[19]....
        /*038c*/ 	.word	0xffffffff


	//----- nvinfo : EIATTR_COOP_GROUP_INSTR_OFFSETS
	.align		4
.L_466:
        /*0390*/ 	.byte	0x04, 0x28
        /*0392*/ 	.short	(.L_468 - .L_467)


	//   ....[0]....
.L_467:
        /*0394*/ 	.word	0x00005ef0


	//   ....[1]....
        /*0398*/ 	.word	0x00005f10


	//   ....[2]....
        /*039c*/ 	.word	0x00005fc0


	//   ....[3]....
        /*03a0*/ 	.word	0x00006020


	//   ....[4]....
        /*03a4*/ 	.word	0x0000ada0


	//   ....[5]....
        /*03a8*/ 	.word	0x0000adf0


	//   ....[6]....
        /*03ac*/ 	.word	0x0000ae10


	//   ....[7]....
        /*03b0*/ 	.word	0x0000ae30


	//   ....[8]....
        /*03b4*/ 	.word	0x0000fc90


	//   ....[9]....
        /*03b8*/ 	.word	0x0000fce0


	//   ....[10]....
        /*03bc*/ 	.word	0x0000fd00


	//   ....[11]....
        /*03c0*/ 	.word	0x0000fd20


	//   ....[12]....
        /*03c4*/ 	.word	0x00014e10


	//   ....[13]....
        /*03c8*/ 	.word	0x00014f50


	//   ....[14]....
        /*03cc*/ 	.word	0x00014fa0


	//   ....[15]....
        /*03d0*/ 	.word	0x00015020


	//   ....[16]....
        /*03d4*/ 	.word	0x00016f50


	//   ....[17]....
        /*03d8*/ 	.word	0x00016f60


	//   ....[18]....
        /*03dc*/ 	.word	0x00016f90


	//   ....[19]....
        /*03e0*/ 	.word	0x00016fa0


	//----- nvinfo : EIATTR_EXIT_INSTR_OFFSETS
	.align		4
.L_468:
        /*03e4*/ 	.byte	0x04, 0x1c
        /*03e6*/ 	.short	(.L_470 - .L_469)


	//   ....[0]....
.L_469:
        /*03e8*/ 	.word	0x000004d0


	//   ....[1]....
        /*03ec*/ 	.word	0x00001150


	//   ....[2]....
        /*03f0*/ 	.word	0x000011d0


	//   ....[3]....
        /*03f4*/ 	.word	0x00018b80


	//   ....[4]....
        /*03f8*/ 	.word	0x00018ca0


	//   ....[5]....
        /*03fc*/ 	.word	0x00018cc0


	//----- nvinfo : EIATTR_CTAIDZ_USED
	.align		4
.L_470:
        /*0400*/ 	.byte	0x01, 0x04
	.zero		2


	//----- nvinfo : EIATTR_CRS_STACK_SIZE
	.align		4
        /*0404*/ 	.byte	0x04, 0x1e
        /*0406*/ 	.short	(.L_472 - .L_471)
.L_471:
        /*0408*/ 	.word	0x00000000
.L_472:


//--------------------- .nv.info._ZN5flash16flash_fwd_kernelI23Flash_fwd_kernel_traitsILi256ELi64ELi64ELi4ELb0ELb0EN7cutlass10bfloat16_tE19Flash_kernel_traitsILi256ELi64ELi64ELi4ES3_EELb1ELb0ELb0ELb0ELb0ELb0ELb0ELb0EEEvNS_16Flash_fwd_paramsE --------------------------
	.section	.nv.info._ZN5flash16flash_fwd_kernelI23Flash_fwd_kernel_traitsILi256ELi64ELi64ELi4ELb0ELb0EN7cutlass10bfloat16_tE19Flash_kernel_traitsILi256ELi64ELi64ELi4ES3_EELb1ELb0ELb0ELb0ELb0ELb0ELb0ELb0EEEvNS_16Flash_fwd_paramsE,"",@"SHT_CUDA_INFO"
	.sectionflags	@""
	.align	4


	//----- nvinfo : EIATTR_CUDA_API_VERSION
	.align		4
        /*0000*/ 	.byte	0x04, 0x37
        /*0002*/ 	.short	(.L_474 - .L_473)
.L_473:
        /*0004*/ 	.word	0x00000082


	//----- nvinfo : EIATTR_SW2861232_WAR
	.align		4
.L_474:
        /*0008*/ 	.byte	0x01, 0x35
	.zero		2


	//----- nvinfo : EIATTR_PARAM_CBANK
	.align		4
        /*000c*/ 	.byte	0x04, 0x0a
        /*000e*/ 	.short	(.L_476 - .L_475)
	.align		4
.L_475:
        /*0010*/ 	.word	index@(.nv.constant0._ZN5flash16flash_fwd_kernelI23Flash_fwd_kernel_traitsILi256ELi64ELi64ELi4ELb0ELb0EN7cutlass10bfloat16_tE19Flash_kernel_traitsILi256ELi64ELi64ELi4ES3_EELb1ELb0ELb0ELb0ELb0ELb0ELb0ELb0EEEvNS_16Flash_fwd_paramsE)
        /*0014*/ 	.short	0x0160
        /*0016*/ 	.short	0x01d0


	//----- nvinfo : EIATTR_CBANK_PARAM_SIZE
	.align		4
.L_476:
        /*0018*/ 	.byte	0x03, 0x19
        /*001a*/ 	.short	0x01d0


	//----- nvinfo : EIATTR_KPARAM_INFO
	.align		4
        /*001c*/ 	.byte	0x04, 0x17
        /*001e*/ 	.short	(.L_478 - .L_477)
.L_477:
        /*0020*/ 	.word	0x00000000
        /*0024*/ 	.short	0x0000
        /*0026*/ 	.short	0x0000
        /*0028*/ 	.byte	0x00, 0xf0, 0x41, 0x07


	//----- nvinfo : EIATTR_MAXREG_COUNT
	.align		4
.L_478:
        /*002c*/ 	.byte	0x03, 0x1b
        /*002e*/ 	.short	0x00ff


	//----- nvinfo : EIATTR_NUM_BARRIERS
	.align		4
        /*0030*/ 	.byte	0x02, 0x4c
        /*0032*/ 	.byte	0x01
	.zero		1


	//----- nvinfo : EIATTR_ANNOTATIONS
	.align		4
        /*0034*/ 	.byte	0x04, 0x55
        /*0036*/ 	.short	(.L_480 - .L_479)


	//   ....[0]....
.L_479:
        /* <DEDUP_REMOVED lines=13> */


	//----- nvinfo : EIATTR_MERCURY_ISA_VERSION
	.align		4
.L_480:
        /*00f8*/ 	.byte	0x03, 0x5f
        /*00fa*/ 	.short	0x0000


	//----- nvinfo : EIATTR_COOP_GROUP_MASK_REGIDS
	.align		4
        /*00fc*/ 	.byte	0x04, 0x29
        /*00fe*/ 	.short	(.L_482 - .L_481)


	//   ....[0]....
.L_481:
        /*0100*/ 	.word	0xffffffff


	//   ....[1]....
        /*0104*/ 	.word	0xffffffff


	//   ....[2]....
        /*0108*/ 	.word	0xffffffff


	//   ....[3]....
        /*010c*/ 	.word	0xffffffff


	//   ....[4]....
        /*0110*/ 	.word	0xffffffff


	//   ....[5]....
        /*0114*/ 	.word	0xffffffff


	//   ....[6]....
        /*0118*/ 	.word	0xffffffff


	//   ....[7]....
        /*011c*/ 	.word	0xffffffff


	//   ....[8]....
        /*0120*/ 	.word	0xffffffff


	//   ....[9]....
        /*0124*/ 	.word	0xffffffff


	//   ....[10]....
        /*0128*/ 	.word	0xffffffff


	//   ....[11]....
        /*012c*/ 	.word	0xffffffff


	//----- nvinfo : EIATTR_COOP_GROUP_INSTR_OFFSETS
	.align		4
.L_482:
        /*0130*/ 	.byte	0x04, 0x28
        /*0132*/ 	.short	(.L_484 - .L_483)


	//   ....[0]....
.L_483:
        /*0134*/ 	.word	0x000053e0


	//   ....[1]....
        /*0138*/ 	.word	0x00005460


	//   ....[2]....
        /*013c*/ 	.word	0x00005480


	//   ....[3]....
        /*0140*/ 	.word	0x00005520


	//   ....[4]....
        /*0144*/ 	.word	0x0000a260


	//   ....[5]....
        /*0148*/ 	.word	0x0000a2b0


	//   ....[6]....
        /*014c*/ 	.word	0x0000a2e0


	//   ....[7]....
        /*0150*/ 	.word	0x0000a2f0


	//   ....[8]....
        /*0154*/ 	.word	0x0000c810


	//   ....[9]....
        /*0158*/ 	.word	0x0000c850


	//   ....[10]....
        /*015c*/ 	.word	0x0000c930


	//   ....[11]....
        /*0160*/ 	.word	0x0000c960


	//----- nvinfo : EIATTR_EXIT_INSTR_OFFSETS
	.align		4
.L_484:
        /*0164*/ 	.byte	0x04, 0x1c
        /*0166*/ 	.short	(.L_486 - .L_485)


	//   ....[0]....
.L_485:
        /*0168*/ 	.word	0x00000730


	//   ....[1]....
        /*016c*/ 	.word	0x0000e700


	//   ....[2]....
        /*0170*/ 	.word	0x0000e820


	//   ....[3]....
        /*0174*/ 	.word	0x0000e840


	//   ....[4]....
        /*0178*/ 	.word	0x0000f350


	//   ....[5]....
        /*017c*/ 	.word	0x0000f3d0


	//----- nvinfo : EIATTR_CTAIDZ_USED
	.align		4
.L_486:
        /*0180*/ 	.byte	0x01, 0x04
	.zero		2


	//----- nvinfo : EIATTR_CRS_STACK_SIZE
	.align		4
        /*0184*/ 	.byte	0x04, 0x1e
        /*0186*/ 	.short	(.L_488 - .L_487)
.L_487:
        /*0188*/ 	.word	0x00000000
.L_488:


//--------------------- .nv.info._ZN5flash16flash_fwd_kernelI23Flash_fwd_kernel_traitsILi256ELi64ELi64ELi4ELb0ELb0EN7cutlass10bfloat16_tE19Flash_kernel_traitsILi256ELi64ELi64ELi4ES3_EELb1ELb0ELb1ELb0ELb0ELb0ELb0ELb0EEEvNS_16Flash_fwd_paramsE --------------------------
	.section	.nv.info._ZN5flash16flash_fwd_kernelI23Flash_fwd_kernel_traitsILi256ELi64ELi64ELi4ELb0ELb0EN7cutlass10bfloat16_tE19Flash_kernel_traitsILi256ELi64ELi64ELi4ES3_EELb1ELb0ELb1ELb0ELb0ELb0ELb0ELb0EEEvNS_16Flash_fwd_paramsE,"",@"SHT_CUDA_INFO"
	.sectionflags	@""
	.align	4


	//----- nvinfo : EIATTR_CUDA_API_VERSION
	.align		4
        /*0000*/ 	.byte	0x04, 0x37
        /*0002*/ 	.short	(.L_490 - .L_489)
.L_489:
        /*0004*/ 	.word	0x00000082


	//----- nvinfo : EIATTR_SW2861232_WAR
	.align		4
.L_490:
        /*0008*/ 	.byte	0x01, 0x35
	.zero		2


	//----- nvinfo : EIATTR_PARAM_CBANK
	.align		4
        /*000c*/ 	.byte	0x04, 0x0a
        /*000e*/ 	.short	(.L_492 - .L_491)
	.align		4
.L_491:
        /*0010*/ 	.word	index@(.nv.constant0._ZN5flash16flash_fwd_kernelI23Flash_fwd_kernel_traitsILi256ELi64ELi64ELi4ELb0ELb0EN7cutlass10bfloat16_tE19Flash_kernel_traitsILi256ELi64ELi64ELi4ES3_EELb1ELb0ELb1ELb0ELb0ELb0ELb0ELb0EEEvNS_16Flash_fwd_paramsE)
        /*0014*/ 	.short	0x0160
        /*0016*/ 	.short	0x01d0


	//----- nvinfo : EIATTR_CBANK_PARAM_SIZE
	.align		4
.L_492:
        /*0018*/ 	.byte	0x03, 0x19
        /*001a*/ 	.short	0x01d0


	//----- nvinfo : EIATTR_KPARAM_INFO
	.align		4
        /*001c*/ 	.byte	0x04, 0x17
        /*001e*/ 	.short	(.L_494 - .L_493)
.L_493:
        /*0020*/ 	.word	0x00000000
        /*0024*/ 	.short	0x0000
        /*0026*/ 	.short	0x0000
        /*0028*/ 	.byte	0x00, 0xf0, 0x41, 0x07


	//----- nvinfo : EIATTR_MAXREG_COUNT
	.align		4
.L_494:
        /*002c*/ 	.byte	0x03, 0x1b
        /*002e*/ 	.short	0x00ff


	//----- nvinfo : EIATTR_NUM_BARRIERS
	.align		4
        /*0030*/ 	.byte	0x02, 0x4c
        /*0032*/ 	.byte	0x01
	.zero		1


	//----- nvinfo : EIATTR_ANNOTATIONS
	.align		4
        /*0034*/ 	.byte	0x04, 0x55
        /*0036*/ 	.short	(.L_496 - .L_495)


	//   ....[0]....
.L_495:
        /* <DEDUP_REMOVED lines=9> */


	//----- nvinfo : EIATTR_MERCURY_ISA_VERSION
	.align		4
.L_496:
        /*00b8*/ 	.byte	0x03, 0x5f
        /*00ba*/ 	.short	0x0000


	//----- nvinfo : EIATTR_COOP_GROUP_MASK_REGIDS
	.align		4
        /*00bc*/ 	.byte	0x04, 0x29
        /*00be*/ 	.short	(.L_498 - .L_497)


	//   ....[0]....
.L_497:
        /*00c0*/ 	.word	0xffffffff


	//   ....[1]....
        /*00c4*/ 	.word	0xffffffff


	//   ....[2]....
        /*00c8*/ 	.word	0xffffffff


	//   ....[3]....
        /*00cc*/ 	.word	0xffffffff


	//   ....[4]....
        /*00d0*/ 	.word	0xffffffff


	//   ....[5]....
        /*00d4*/ 	.word	0xffffffff


	//   ....[6]....
        /*00d8*/ 	.word	0xffffffff


	//   ....[7]....
        /*00dc*/ 	.word	0xffffffff


	//   ....[8]....
        /*00e0*/ 	.word	0xffffffff


	//   ....[9]....
        /*00e4*/ 	.word	0xffffffff


	//   ....[10]....
        /*00e8*/ 	.word	0xffffffff


	//   ....[11]....
        /*00ec*/ 	.word	0xffffffff


	//   ....[12]....
        /*00f0*/ 	.word	0xffffffff


	//   ....[13]....
        /*00f4*/ 	.word	0xffffffff


	//   ....[14]....
        /*00f8*/ 	.word	0xffffffff


	//   ....[15]....
        /*00fc*/ 	.word	0xffffffff


	//----- nvinfo : EIATTR_COOP_GROUP_INSTR_OFFSETS
	.align		4
.L_498:
        /*0100*/ 	.byte	0x04, 0x28
        /*0102*/ 	.short	(.L_500 - .L_499)


	//   ....[0]....
.L_499:
        /*0104*/ 	.word	0x00006420


	//   ....[1]....
        /*0108*/ 	.word	0x00006460


	//   ....[2]....
        /*010c*/ 	.word	0x00006590


	//   ....[3]....
        /*0110*/ 	.word	0x000065d0


	//   ....[4]....
        /*0114*/ 	.word	0x0000a6f0


	//   ....[5]....
        /*0118*/ 	.word	0x0000a850


	//   ....[6]....
        /*011c*/ 	.word	0x0000a880


	//   ....[7]....
        /*0120*/ 	.word	0x0000a910


	//   ....[8]....
        /*0124*/ 	.word	0x0000fb80


	//   ....[9]....
        /*0128*/ 	.word	0x0000fbd0


	//   ....[10]....
        /*012c*/ 	.word	0x0000fbf0


	//   ....[11]....
        /*0130*/ 	.word	0x0000fc10


	//   ....[12]....
        /*0134*/ 	.word	0x00012250


	//   ....[13]....
        /*0138*/ 	.word	0x00012290


	//   ....[14]....
        /*013c*/ 	.word	0x000123c0


	//   ....[15]....
        /*0140*/ 	.word	0x000123f0


	//----- nvinfo : EIATTR_EXIT_INSTR_OFFSETS
	.align		4
.L_500:
        /*0144*/ 	.byte	0x04, 0x1c
        /*0146*/ 	.short	(.L_502 - .L_501)


	//   ....[0]....
.L_501:
        /*0148*/ 	.word	0x000006e0


	//   ....[1]....
        /*014c*/ 	.word	0x00001350


	//   ....[2]....
        /*0150*/ 	.word	0x000013d0


	//   ....[3]....
        /*0154*/ 	.word	0x00014140


	//   ....[4]....
        /*0158*/ 	.word	0x00014260


	//   ....[5]....
        /*015c*/ 	.word	0x00014280


	//----- nvinfo : EIATTR_CTAIDZ_USED
	.align		4
.L_502:
        /*0160*/ 	.byte	0x01, 0x04
	.zero		2


	//----- nvinfo : EIATTR_CRS_STACK_SIZE
	.align		4
        /*0164*/ 	.byte	0x04, 0x1e
        /*0166*/ 	.short	(.L_504 - .L_503)
.L_503:
        /*0168*/ 	.word	0x00000000
.L_504:


//--------------------- .nv.info._ZN5flash16flash_fwd_kernelI23Flash_fwd_kernel_traitsILi256ELi64ELi64ELi4ELb0ELb0EN7cutlass10bfloat16_tE19Flash_kernel_traitsILi256ELi64ELi64ELi4ES3_EELb1ELb0ELb0ELb0ELb0ELb1ELb0ELb0EEEvNS_16Flash_fwd_paramsE --------------------------
	.section	.nv.info._ZN5flash16flash_fwd_kernelI23Flash_fwd_kernel_traitsILi256ELi64ELi64ELi4ELb0ELb0EN7cutlass10bfloat16_tE19Flash_kernel_traitsILi256ELi64ELi64ELi4ES3_EELb1ELb0ELb0ELb0ELb0ELb1ELb0ELb0EEEvNS_16Flash_fwd_paramsE,"",@"SHT_CUDA_INFO"
	.sectionflags	@""
	.align	4


	//----- nvinfo : EIATTR_CUDA_API_VERSION
	.align		4
        /*0000*/ 	.byte	0x04, 0x37
        /*0002*/ 	.short	(.L_506 - .L_505)
.L_505:
        /*0004*/ 	.word	0x00000082


	//----- nvinfo : EIATTR_SW2861232_WAR
	.align		4
.L_506:
        /*0008*/ 	.byte	0x01, 0x35
	.zero		2


	//----- nvinfo : EIATTR_PARAM_CBANK
	.align		4
        /*000c*/ 	.byte	0x04, 0x0a
        /*000e*/ 	.short	(.L_508 - .L_507)
	.align		4
.L_507:
        /*0010*/ 	.word	index@(.nv.constant0._ZN5flash16flash_fwd_kernelI23Flash_fwd_kernel_traitsILi256ELi64ELi64ELi4ELb0ELb0EN7cutlass10bfloat16_tE19Flash_kernel_traitsILi256ELi64ELi64ELi4ES3_EELb1ELb0ELb0ELb0ELb0ELb1ELb0ELb0EEEvNS_16Flash_fwd_paramsE)
        /*0014*/ 	.short	0x0160
        /*0016*/ 	.short	0x01d0


	//----- nvinfo : EIATTR_CBANK_PARAM_SIZE
	.align		4
.L_508:
        /*0018*/ 	.byte	0x03, 0x19
        /*001a*/ 	.short	0x01d0


	//----- nvinfo : EIATTR_KPARAM_INFO
	.align		4
        /*001c*/ 	.byte	0x04, 0x17
        /*001e*/ 	.short	(.L_510 - .L_509)
.L_509:
        /*0020*/ 	.word	0x00000000
        /*0024*/ 	.short	0x0000
        /*0026*/ 	.short	0x0000
        /*0028*/ 	.byte	0x00, 0xf0, 0x41, 0x07


	//----- nvinfo : EIATTR_MAXREG_COUNT
	.align		4
.L_510:
        /*002c*/ 	.byte	0x03, 0x1b
        /*002e*/ 	.short	0x00ff


	//----- nvinfo : EIATTR_NUM_BARRIERS
	.align		4
        /*0030*/ 	.byte	0x02, 0x4c
        /*0032*/ 	.byte	0x01
	.zero		1


	//----- nvinfo : EIATTR_ANNOTATIONS
	.align		4
        /*0034*/ 	.byte	0x04, 0x55
        /*0036*/ 	.short	(.L_512 - .L_511)


	//   ....[0]....
.L_511:
        /* <DEDUP_REMOVED lines=11> */


	//----- nvinfo : EIATTR_MERCURY_ISA_VERSION
	.align		4
.L_512:
        /*00d8*/ 	.byte	0x03, 0x5f
        /*00da*/ 	.short	0x0000


	//----- nvinfo : EIATTR_INT_WARP_WIDE_INSTR_OFFSETS
	.align		4
        /*00dc*/ 	.byte	0x04, 0x31
        /*00de*/ 	.short	(.L_514 - .L_513)


	//   ....[0]....
.L_513:
        /*00e0*/ 	.word	0x000018e0


	//----- nvinfo : EIATTR_COOP_GROUP_MASK_REGIDS
	.align		4
.L_514:
        /*00e4*/ 	.byte	0x04, 0x29
        /*00e6*/ 	.short	(.L_516 - .L_515)


	//   ....[0]....
.L_515:
        /*00e8*/ 	.word	0xffffffff


	//   ....[1]....
        /*00ec*/ 	.word	0xffffffff


	//   ....[2]....
        /*00f0*/ 	.word	0xffffffff


	//   ....[3]....
        /*00f4*/ 	.word	0xffffffff


	//   ....[4]....
        /*00f8*/ 	.word	0xffffffff


	//   ....[5]....
        /*00fc*/ 	.word	0xffffffff


	//   ....[6]....
        /*0100*/ 	.word	0xffffffff


	//   ....[7]....
        /*0104*/ 	.word	0xffffffff


	//   ....[8]....
        /*0108*/ 	.word	0xffffffff


	//   ....[9]....
        /*010c*/ 	.word	0xffffffff


	//   ....[10]....
        /*0110*/ 	.word	0xffffffff


	//   ....[11]....
        /*0114*/ 	.word	0xffffffff


	//----- nvinfo : EIATTR_COOP_GROUP_INSTR_OFFSETS
	.align		4
.L_516:
        /*0118*/ 	.byte	0x04, 0x28
        /*011a*/ 	.short	(.L_518 - .L_517)


	//   ....[0]....
.L_517:
        /*011c*/ 	.word	0x00003770


	//   ....[1]....
        /*0120*/ 	.word	0x000037b0


	//   ....[2]....
        /*0124*/ 	.word	0x000037e0


	//   ....[3]....
        /*0128*/ 	.word	0x00003850


	//   ....[4]....
        /*012c*/ 	.word	0x000077d0


	//   ....[5]....
        /*0130*/ 	.word	0x00007820


	//   ....[6]....
        /*0134*/ 	.word	0x00007850


	//   ....[7]....
        /*0138*/ 	.word	0x00007860


	//   ....[8]....
        /*013c*/ 	.word	0x00009d70


	//   ....[9]....
        /*0140*/ 	.word	0x00009db0


	//   ....[10]....
        /*0144*/ 	.word	0x00009e90


	//   ....[11]....
        /*0148*/ 	.word	0x00009ec0


	//----- nvinfo : EIATTR_EXIT_INSTR_OFFSETS
	.align		4
.L_518:
        /*014c*/ 	.byte	0x04, 0x1c
        /*014e*/ 	.short	(.L_520 - .L_519)


	//   ....[0]....
.L_519:
        /*0150*/ 	.word	0x00000730


	//   ....[1]....
        /*0154*/ 	.word	0x0000bb20


	//   ....[2]....
        /*0158*/ 	.word	0x0000bc10


	//   ....[3]....
        /*015c*/ 	.word	0x0000c5f0


	//   ....[4]....
        /*0160*/ 	.word	0x0000c670


	//----- nvinfo : EIATTR_CTAIDZ_USED
	.align		4
.L_520:
        /*0164*/ 	.byte	0x01, 0x04
	.zero		2


	//----- nvinfo : EIATTR_CRS_STACK_SIZE
	.align		4
        /*0168*/ 	.byte	0x04, 0x1e
        /*016a*/ 	.short	(.L_522 - .L_521)
.L_521:
        /*016c*/ 	.word	0x00000000
.L_522:


//--------------------- .nv.info._ZN5flash16flash_fwd_kernelI23Flash_fwd_kernel_traitsILi256ELi64ELi64ELi4ELb0ELb0EN7cutlass10bfloat16_tE19Flash_kernel_traitsILi256ELi64ELi64ELi4ES3_EELb0ELb0ELb0ELb0ELb0ELb1ELb1ELb0EEEvNS_16Flash_fwd_paramsE --------------------------
	.section	.nv.info._ZN5flash16flash_fwd_kernelI23Flash_fwd_kernel_traitsILi256ELi64ELi64ELi4ELb0ELb0EN7cutlass10bfloat16_tE19Flash_kernel_traitsILi256ELi64ELi64ELi4ES3_EELb0ELb0ELb0ELb0ELb0ELb1ELb1ELb0EEEvNS_16Flash_fwd_paramsE,"",@"SHT_CUDA_INFO"
	.sectionflags	@""
	.align	4


	//----- nvinfo : EIATTR_CUDA_API_VERSION
	.align		4
        /*0000*/ 	.byte	0x04, 0x37
        /*0002*/ 	.short	(.L_524 - .L_523)
.L_523:
        /*0004*/ 	.word	0x00000082


	//----- nvinfo : EIATTR_SW2861232_WAR
	.align		4
.L_524:
        /*0008*/ 	.byte	0x01, 0x35
	.zero		2


	//----- nvinfo : EIATTR_PARAM_CBANK
	.align		4
        /*000c*/ 	.byte	0x04, 0x0a
        /*000e*/ 	.short	(.L_526 - .L_525)
	.align		4
.L_525:
        /*0010*/ 	.word	index@(.nv.constant0._ZN5flash16flash_fwd_kernelI23Flash_fwd_kernel_traitsILi256ELi64ELi64ELi4ELb0ELb0EN7cutlass10bfloat16_tE19Flash_kernel_traitsILi256ELi64ELi64ELi4ES3_EELb0ELb0ELb0ELb0ELb0ELb1ELb1ELb0EEEvNS_16Flash_fwd_paramsE)
        /*0014*/ 	.short	0x0160
        /*0016*/ 	.short	0x01d0


	//----- nvinfo : EIATTR_CBANK_PARAM_SIZE
	.align		4
.L_526:
        /*0018*/ 	.byte	0x03, 0x19
        /*001a*/ 	.short	0x01d0


	//----- nvinfo : EIATTR_KPARAM_INFO
	.align		4
        /*001c*/ 	.byte	0x04, 0x17
        /*001e*/ 	.short	(.L_528 - .L_527)
.L_527:
        /*0020*/ 	.word	0x00000000
        /*0024*/ 	.short	0x0000
        /*0026*/ 	.short	0x0000
        /*0028*/ 	.byte	0x00, 0xf0, 0x41, 0x07


	//----- nvinfo : EIATTR_MAXREG_COUNT
	.align		4
.L_528:
        /*002c*/ 	.byte	0x03, 0x1b
        /*002e*/ 	.short	0x00ff


	//----- nvinfo : EIATTR_NUM_BARRIERS
	.align		4
        /*0030*/ 	.byte	0x02, 0x4c
        /*0032*/ 	.byte	0x01
	.zero		1


	//----- nvinfo : EIATTR_ANNOTATIONS
	.align		4
        /*0034*/ 	.byte	0x04, 0x55
        /*0036*/ 	.short	(.L_530 - .L_529)


	//   ....[0]....
.L_529:
        /*0038*/ 	.word	0x00000001
        /*003c*/ 	.byte	0x90, 0x45, 0x00, 0x00, 0x01, 0x00, 0x00, 0x00, 0x10, 0x63, 0x00, 0x00, 0x01, 0x00, 0x00, 0x00
        /*004c*/ 	.byte	0x30, 0x7b, 0x00, 0x00, 0x01, 0x00, 0x00, 0x00, 0xa0, 0x80, 0x00, 0x00


	//----- nvinfo : EIATTR_MERCURY_ISA_VERSION
	.align		4
.L_530:
        /*0058*/ 	.byte	0x03, 0x5f
        /*005a*/ 	.short	0x0000


	//----- nvinfo : EIATTR_INT_WARP_WIDE_INSTR_OFFSETS
	.align		4
        /*005c*/ 	.byte	0x04, 0x31
        /*005e*/ 	.short	(.L_532 - .L_531)


	//   ....[0]....
.L_531:
        /*0060*/ 	.word	0x000016f0


	//----- nvinfo : EIATTR_COOP_GROUP_MASK_REGIDS
	.align		4
.L_532:
        /*0064*/ 	.byte	0x04, 0x29
        /*0066*/ 	.short	(.L_534 - .L_533)


	//   ....[0]....
.L_533:
        /*0068*/ 	.word	0xffffffff


	//   ....[1]....
        /*006c*/ 	.word	0xffffffff


	//   ....[2]....
        /*0070*/ 	.word	0xffffffff


	//   ....[3]....
        /*0074*/ 	.word	0xffffffff


	//   ....[4]....
        /*0078*/ 	.word	0xffffffff


	//   ....[5]....
        /*007c*/ 	.word	0xffffffff


	//   ....[6]....
        /*0080*/ 	.word	0xffffffff


	//   ....[7]....
        /*0084*/ 	.word	0xffffffff


	//   ....[8]....
        /*0088*/ 	.word	0xffffffff


	//   ....[9]....
        /*008c*/ 	.word	0xffffffff


	//   ....[10]....
        /*0090*/ 	.word	0xffffffff


	//   ....[11]....
        /*0094*/ 	.word	0xffffffff


	//----- nvinfo : EIATTR_COOP_GROUP_INSTR_OFFSETS
	.align		4
.L_534:
        /*0098*/ 	.byte	0x04, 0x28
        /*009a*/ 	.short	(.L_536 - .L_535)


	//   ....[0]....
.L_535:
        /*009c*/ 	.word	0x00003710


	//   ....[1]....
        /*00a0*/ 	.word	0x00003730


	//   ....[2]....
        /*00a4*/ 	.word	0x000037d0


	//   ....[3]....
        /*00a8*/ 	.word	0x000037e0


	//   ....[4]....
        /*00ac*/ 	.word	0x00006450


	//   ....[5]....
        /*00b0*/ 	.word	0x00006460


	//   ....[6]....
        /*00b4*/ 	.word	0x00006480


	//   ....[7]....
        /*00b8*/ 	.word	0x000064a0


	//   ....[8]....
        /*00bc*/ 	.word	0x000080e0


	//   ....[9]....
        /*00c0*/ 	.word	0x000081e0


	//   ....[10]....
        /*00c4*/ 	.word	0x00008570


	//   ....[11]....
        /*00c8*/ 	.word	0x000085a0


	//----- nvinfo : EIATTR_EXIT_INSTR_OFFSETS
	.align		4
.L_536:
        /*00cc*/ 	.byte	0x04, 0x1c
        /*00ce*/ 	.short	(.L_538 - .L_537)


	//   ....[0]....
.L_537:
        /*00d0*/ 	.word	0x000004e0


	//   ....[1]....
        /*00d4*/ 	.word	0x00009e00


	//   ....[2]....
        /*00d8*/ 	.word	0x00009ef0


	//   ....[3]....
        /*00dc*/ 	.word	0x0000a8c0


	//   ....[4]....
        /*00e0*/ 	.word	0x0000a940


	//----- nvinfo : EIATTR_CTAIDZ_USED
	.align		4
.L_538:
        /*00e4*/ 	.byte	0x01, 0x04
	.zero		2


	//----- nvinfo : EIATTR_CRS_STACK_SIZE
	.align		4
        /*00e8*/ 	.byte	0x04, 0x1e
        /*00ea*/ 	.short	(.L_540 - .L_539)
.L_539:
        /*00ec*/ 	.word	0x00000000
.L_540:


//--------------------- .nv.info._ZN5flash16flash_fwd_kernelI23Flash_fwd_kernel_traitsILi256ELi64ELi64ELi4ELb0ELb0EN7cutlass10bfloat16_tE19Flash_kernel_traitsILi256ELi64ELi64ELi4ES3_EELb1ELb0ELb0ELb1ELb0ELb0ELb0ELb0EEEvNS_16Flash_fwd_paramsE --------------------------
	.section	.nv.info._ZN5flash16flash_fwd_kernelI23Flash_fwd_kernel_traitsILi256ELi64ELi64ELi4ELb0ELb0EN7cutlass10bfloat16_tE19Flash_kernel_traitsILi256ELi64ELi64ELi4ES3_EELb1ELb0ELb0ELb1ELb0ELb0ELb0ELb0EEEvNS_16Flash_fwd_paramsE,"",@"SHT_CUDA_INFO"
	.sectionflags	@""
	.align	4


	//----- nvinfo : EIATTR_CUDA_API_VERSION
	.align		4
        /*0000*/ 	.byte	0x04, 0x37
        /*0002*/ 	.short	(.L_542 - .L_541)
.L_541:
        /*0004*/ 	.word	0x00000082


	//----- nvinfo : EIATTR_SW2861232_WAR
	.align		4
.L_542:
        /*0008*/ 	.byte	0x01, 0x35
	.zero		2


	//----- nvinfo : EIATTR_PARAM_CBANK
	.align		4
        /*000c*/ 	.byte	0x04, 0x0a
        /*000e*/ 	.short	(.L_544 - .L_543)
	.align		4
.L_543:
        /*0010*/ 	.word	index@(.nv.constant0._ZN5flash16flash_fwd_kernelI23Flash_fwd_kernel_traitsILi256ELi64ELi64ELi4ELb0ELb0EN7cutlass10bfloat16_tE19Flash_kernel_traitsILi256ELi64ELi64ELi4ES3_EELb1ELb0ELb0ELb1ELb0ELb0ELb0ELb0EEEvNS_16Flash_fwd_paramsE)
        /*0014*/ 	.short	0x0160
        /*0016*/ 	.short	0x01d0


	//----- nvinfo : EIATTR_CBANK_PARAM_SIZE
	.align		4
.L_544:
        /*0018*/ 	.byte	0x03, 0x19
        /*001a*/ 	.short	0x01d0


	//----- nvinfo : EIATTR_KPARAM_INFO
	.align		4
        /*001c*/ 	.byte	0x04, 0x17
        /*001e*/ 	.short	(.L_546 - .L_545)
.L_545:
        /*0020*/ 	.word	0x00000000
        /*0024*/ 	.short	0x0000
        /*0026*/ 	.short	0x0000
        /*0028*/ 	.byte	0x00, 0xf0, 0x41, 0x07


	//----- nvinfo : EIATTR_MAXREG_COUNT
	.align		4
.L_546:
        /*002c*/ 	.byte	0x03, 0x1b
        /*002e*/ 	.short	0x00ff


	//----- nvinfo : EIATTR_NUM_BARRIERS
	.align		4
        /*0030*/ 	.byte	0x02, 0x4c
        /*0032*/ 	.byte	0x01
	.zero		1


	//----- nvinfo : EIATTR_ANNOTATIONS
	.align		4
        /*0034*/ 	.byte	0x04, 0x55
        /*0036*/ 	.short	(.L_548 - .L_547)


	//   ....[0]....
.L_547:
        /* <DEDUP_REMOVED lines=34> */


	//----- nvinfo : EIATTR_MERCURY_ISA_VERSION
	.align		4
.L_548:
        /*0240*/ 	.byte	0x03, 0x5f
        /*0242*/ 	.short	0x0000


	//----- nvinfo : EIATTR_COOP_GROUP_MASK_REGIDS
	.align		4
        /*0244*/ 	.byte	0x04, 0x29
        /*0246*/ 	.short	(.L_550 - .L_549)


	//   ....[0]....
.L_549:
        /*0248*/ 	.word	0xffffffff


	//   ....[1]....
        /*024c*/ 	.word	0xffffffff


	//   ....[2]....
        /*0250*/ 	.word	0xffffffff


	//   ....[3]....
        /*0254*/ 	.word	0xffffffff


	//   ....[4]....
        /*0258*/ 	.word	0xffffffff


	//   ....[5]....
        /*025c*/ 	.word	0xffffffff


	//   ....[6]....
        /*0260*/ 	.word	0xffffffff


	//   ....[7]....
        /*0264*/ 	.word	0xffffffff


	//   ....[8]....
        /*0268*/ 	.word	0xffffffff


	//   ....[9]....
        /*026c*/ 	.word	0xffffffff


	//   ....[10]....
        /*0270*/ 	.word	0xffffffff


	//   ....[11]....
        /*0274*/ 	.word	0xffffffff


	//----- nvinfo : EIATTR_COOP_GROUP_INSTR_OFFSETS
	.align		4
.L_550:
        /*0278*/ 	.byte	0x04, 0x28
        /*027a*/ 	.short	(.L_552 - .L_551)


	//   ....[0]....
.L_551:
        /*027c*/ 	.word	0x00006070


	//   ....[1]....
        /*0280*/ 	.word	0x000060f0


	//   ....[2]....
        /*0284*/ 	.word	0x000063f0


	//   ....[3]....
        /*0288*/ 	.word	0x00006410


	//   ....[4]....
        /*028c*/ 	.word	0x0000b9f0


	//   ....[5]....
        /*0290*/ 	.word	0x0000ba80


	//   ....[6]....
        /*0294*/ 	.word	0x0000baa0


	//   ....[7]....
        /*0298*/ 	.word	0x0000bb20


	//   ....[8]....
        /*029c*/ 	.word	0x0000dfa0


	//   ....[9]....
        /*02a0*/ 	.word	0x0000dfe0


	//   ....[10]....
        /*02a4*/ 	.word	0x0000e0c0


	//   ....[11]....
        /*02a8*/ 	.word	0x0000e0f0


	//----- nvinfo : EIATTR_EXIT_INSTR_OFFSETS
	.align		4
.L_552:
        /*02ac*/ 	.byte	0x04, 0x1c
        /*02ae*/ 	.short	(.L_554 - .L_553)


	//   ....[0]....
.L_553:
        /*02b0*/ 	.word	0x00000730


	//   ....[1]....
        /*02b4*/ 	.word	0x0000fed0


	//   ....[2]....
        /*02b8*/ 	.word	0x0000fff0


	//   ....[3]....
        /*02bc*/ 	.word	0x00010010


	//   ....[4]....
        /*02c0*/ 	.word	0x00010b30


	//   ....[5]....
        /*02c4*/ 	.word	0x00010bb0


	//----- nvinfo : EIATTR_CTAIDZ_USED
	.align		4
.L_554:
        /*02c8*/ 	.byte	0x01, 0x04
	.zero		2


	//----- nvinfo : EIATTR_CRS_STACK_SIZE
	.align		4
        /*02cc*/ 	.byte	0x04, 0x1e
        /*02ce*/ 	.short	(.L_556 - .L_555)
.L_555:
        /*02d0*/ 	.word	0x00000000
.L_556:


//--------------------- .nv.info._ZN5flash16flash_fwd_kernelI23Flash_fwd_kernel_traitsILi256ELi64ELi64ELi4ELb0ELb0EN7cutlass10bfloat16_tE19Flash_kernel_traitsILi256ELi64ELi64ELi4ES3_EELb1ELb0ELb0ELb0ELb0ELb0ELb0ELb1EEEvNS_16Flash_fwd_paramsE --------------------------
	.section	.nv.info._ZN5flash16flash_fwd_kernelI23Flash_fwd_kernel_traitsILi256ELi64ELi64ELi4ELb0ELb0EN7cutlass10bfloat16_tE19Flash_kernel_traitsILi256ELi64ELi64ELi4ES3_EELb1ELb0ELb0ELb0ELb0ELb0ELb0ELb1EEEvNS_16Flash_fwd_paramsE,"",@"SHT_CUDA_INFO"
	.sectionflags	@""
	.align	4


	//----- nvinfo : EIATTR_CUDA_API_VERSION
	.align		4
        /*0000*/ 	.byte	0x04, 0x37
        /*0002*/ 	.short	(.L_558 - .L_557)
.L_557:
        /*0004*/ 	.word	0x00000082


	//----- nvinfo : EIATTR_SW2861232_WAR
	.align		4
.L_558:
        /*0008*/ 	.byte	0x01, 0x35
	.zero		2


	//----- nvinfo : EIATTR_PARAM_CBANK
	.align		4
        /*000c*/ 	.byte	0x04, 0x0a
        /*000e*/ 	.short	(.L_560 - .L_559)
	.align		4
.L_559:
        /*0010*/ 	.word	index@(.nv.constant0._ZN5flash16flash_fwd_kernelI23Flash_fwd_kernel_traitsILi256ELi64ELi64ELi4ELb0ELb0EN7cutlass10bfloat16_tE19Flash_kernel_traitsILi256ELi64ELi64ELi4ES3_EELb1ELb0ELb0ELb0ELb0ELb0ELb0ELb1EEEvNS_16Flash_fwd_paramsE)
        /*0014*/ 	.short	0x0160
        /*0016*/ 	.short	0x01d0


	//----- nvinfo : EIATTR_CBANK_PARAM_SIZE
	.align		4
.L_560:
        /*0018*/ 	.byte	0x03, 0x19
        /*001a*/ 	.short	0x01d0


	//----- nvinfo : EIATTR_KPARAM_INFO
	.align		4
        /*001c*/ 	.byte	0x04, 0x17
        /*001e*/ 	.short	(.L_562 - .L_561)
.L_561:
        /*0020*/ 	.word	0x00000000
        /*0024*/ 	.short	0x0000
        /*0026*/ 	.short	0x0000
        /*0028*/ 	.byte	0x00, 0xf0, 0x41, 0x07


	//----- nvinfo : EIATTR_MAXREG_COUNT
	.align		4
.L_562:
        /*002c*/ 	.byte	0x03, 0x1b
        /*002e*/ 	.short	0x00ff


	//----- nvinfo : EIATTR_NUM_BARRIERS
	.align		4
        /*0030*/ 	.byte	0x02, 0x4c
        /*0032*/ 	.byte	0x01
	.zero		1


	//----- nvinfo : EIATTR_ANNOTATIONS
	.align		4
        /*0034*/ 	.byte	0x04, 0x55
        /*0036*/ 	.short	(.L_564 - .L_563)


	//   ....[0]....
.L_563:
        /* <DEDUP_REMOVED lines=25> */


	//----- nvinfo : EIATTR_MERCURY_ISA_VERSION
	.align		4
.L_564:
        /*01b8*/ 	.byte	0x03, 0x5f
        /*01ba*/ 	.short	0x0000


	//----- nvinfo : EIATTR_COOP_GROUP_MASK_REGIDS
	.align		4
        /*01bc*/ 	.byte	0x04, 0x29
        /*01be*/ 	.short	(.L_566 - .L_565)


	//   ....[0]....
.L_565:
        /*01c0*/ 	.word	0xffffffff


	//   ....[1]....
        /*01c4*/ 	.word	0xffffffff


	//   ....[2]....
        /*01c8*/ 	.word	0xffffffff


	//   ....[3]....
        /*01cc*/ 	.word	0xffffffff


	//   ....[4]....
        /*01d0*/ 	.word	0xffffffff


	//   ....[5]....
        /*01d4*/ 	.word	0xffffffff


	//   ....[6]....
        /*01d8*/ 	.word	0xffffffff


	//   ....[7]....
        /*01dc*/ 	.word	0xffffffff


	//   ....[8]....
        /*01e0*/ 	.word	0xffffffff


	//   ....[9]....
        /*01e4*/ 	.word	0xffffffff


	//   ....[10]....
        /*01e8*/ 	.word	0xffffffff


	//   ....[11]....
        /*01ec*/ 	.word	0xffffffff


	//----- nvinfo : EIATTR_COOP_GROUP_INSTR_OFFSETS
	.align		4
.L_566:
        /*01f0*/ 	.byte	0x04, 0x28
        /*01f2*/ 	.short	(.L_568 - .L_567)


	//   ....[0]....
.L_567:
        /*01f4*/ 	.word	0x00005530


	//   ....[1]....
        /*01f8*/ 	.word	0x00005560


	//   ....[2]....
        /*01fc*/ 	.word	0x00005690


	//   ....[3]....
        /*0200*/ 	.word	0x000056c0


	//   ....[4]....
        /*0204*/ 	.word	0x0000a9e0


	//   ....[5]....
        /*0208*/ 	.word	0x0000a9f0


	//   ....[6]....
        /*020c*/ 	.word	0x0000aa10


	//   ....[7]....
        /*0210*/ 	.word	0x0000aa30


	//   ....[8]....
        /*0214*/ 	.word	0x0000e5c0


	//   ....[9]....
        /*0218*/ 	.word	0x0000e5d0


	//   ....[10]....
        /*021c*/ 	.word	0x0000e610


	//   ....[11]....
        /*0220*/ 	.word	0x0000e620


	//----- nvinfo : EIATTR_EXIT_INSTR_OFFSETS
	.align		4
.L_568:
        /*0224*/ 	.byte	0x04, 0x1c
        /*0226*/ 	.short	(.L_570 - .L_569)


	//   ....[0]....
.L_569:
        /*0228*/ 	.word	0x00000660


	//   ....[1]....
        /*022c*/ 	.word	0x000101f0


	//   ....[2]....
        /*0230*/ 	.word	0x00010310


	//   ....[3]....
        /*0234*/ 	.word	0x00010330


	//   ....[4]....
        /*0238*/ 	.word	0x00010e40


	//   ....[5]....
        /*023c*/ 	.word	0x00010ec0


	//----- nvinfo : EIATTR_CTAIDZ_USED
	.align		4
.L_570:
        /*0240*/ 	.byte	0x01, 0x04
	.zero		2


	//----- nvinfo : EIATTR_CRS_STACK_SIZE
	.align		4
        /*0244*/ 	.byte	0x04, 0x1e
        /*0246*/ 	.short	(.L_572 - .L_571)
.L_571:
        /*0248*/ 	.word	0x00000000
.L_572:


//--------------------- .nv.info._ZN5flash16flash_fwd_kernelI23Flash_fwd_kernel_traitsILi256ELi64ELi64ELi4ELb0ELb0EN7cutlass10bfloat16_tE19Flash_kernel_traitsILi256ELi64ELi64ELi4ES3_EELb0ELb0ELb0ELb0ELb0ELb0ELb1ELb0EEEvNS_16Flash_fwd_paramsE --------------------------
	.section	.nv.info._ZN5flash16flash_fwd_kernelI23Flash_fwd_kernel_traitsILi256ELi64ELi64ELi4ELb0ELb0EN7cutlass10bfloat16_tE19Flash_kernel_traitsILi256ELi64ELi64ELi4ES3_EELb0ELb0ELb0ELb0ELb0ELb0ELb1ELb0EEEvNS_16Flash_fwd_paramsE,"",@"SHT_CUDA_INFO"
	.sectionflags	@""
	.align	4


	//----- nvinfo : EIATTR_CUDA_API_VERSION
	.align		4
        /*0000*/ 	.byte	0x04, 0x37
        /*0002*/ 	.short	(.L_574 - .L_573)
.L_573:
        /*0004*/ 	.word	0x00000082


	//----- nvinfo : EIATTR_SW2861232_WAR
	.align		4
.L_574:
        /*0008*/ 	.byte	0x01, 0x35
	.zero		2


	//----- nvinfo : EIATTR_PARAM_CBANK
	.align		4
        /*000c*/ 	.byte	0x04, 0x0a
        /*000e*/ 	.short	(.L_576 - .L_575)
	.align		4
.L_575:
        /*0010*/ 	.word	index@(.nv.constant0._ZN5flash16flash_fwd_kernelI23Flash_fwd_kernel_traitsILi256ELi64ELi64ELi4ELb0ELb0EN7cutlass10bfloat16_tE19Flash_kernel_traitsILi256ELi64ELi64ELi4ES3_EELb0ELb0ELb0ELb0ELb0ELb0ELb1ELb0EEEvNS_16Flash_fwd_paramsE)
        /*0014*/ 	.short	0x0160
        /*0016*/ 	.short	0x01d0


	//----- nvinfo : EIATTR_CBANK_PARAM_SIZE
	.align		4
.L_576:
        /*0018*/ 	.byte	0x03, 0x19
        /*001a*/ 	.short	0x01d0


	//----- nvinfo : EIATTR_KPARAM_INFO
	.align		4
        /*001c*/ 	.byte	0x04, 0x17
        /*001e*/ 	.short	(.L_578 - .L_577)
.L_577:
        /*0020*/ 	.word	0x00000000
        /*0024*/ 	.short	0x0000
        /*0026*/ 	.short	0x0000
        /*0028*/ 	.byte	0x00, 0xf0, 0x41, 0x07


	//----- nvinfo : EIATTR_MAXREG_COUNT
	.align		4
.L_578:
        /*002c*/ 	.byte	0x03, 0x1b
        /*002e*/ 	.short	0x00ff


	//----- nvinfo : EIATTR_NUM_BARRIERS
	.align		4
        /*0030*/ 	.byte	0x02, 0x4c
        /*0032*/ 	.byte	0x01
	.zero		1


	//----- nvinfo : EIATTR_ANNOTATIONS
	.align		4
        /*0034*/ 	.byte	0x04, 0x55
        /*0036*/ 	.short	(.L_580 - .L_579)


	//   ....[0]....
.L_579:
        /* <DEDUP_REMOVED lines=25> */


	//----- nvinfo : EIATTR_MERCURY_ISA_VERSION
	.align		4
.L_580:
        /*01b0*/ 	.byte	0x03, 0x5f
        /*01b2*/ 	.short	0x0000


	//----- nvinfo : EIATTR_COOP_GROUP_MASK_REGIDS
	.align		4
        /*01b4*/ 	.byte	0x04, 0x29
        /*01b6*/ 	.short	(.L_582 - .L_581)


	//   ....[0]....
.L_581:
        /*01b8*/ 	.word	0xffffffff


	//   ....[1]....
        /*01bc*/ 	.word	0xffffffff


	//   ....[2]....
        /*01c0*/ 	.word	0xffffffff


	//   ....[3]....
        /*01c4*/ 	.word	0xffffffff


	//   ....[4]....
        /*01c8*/ 	.word	0xffffffff


	//   ....[5]....
        /*01cc*/ 	.word	0xffffffff


	//   ....[6]....
        /*01d0*/ 	.word	0xffffffff


	//   ....[7]....
        /*01d4*/ 	.word	0xffffffff


	//   ....[8]....
        /*01d8*/ 	.word	0xffffffff


	//   ....[9]....
        /*01dc*/ 	.word	0xffffffff


	//   ....[10]....
        /*01e0*/ 	.word	0xffffffff


	//   ....[11]....
        /*01e4*/ 	.word	0xffffffff


	//----- nvinfo : EIATTR_COOP_GROUP_INSTR_OFFSETS
	.align		4
.L_582:
        /*01e8*/ 	.byte	0x04, 0x28
        /*01ea*/ 	.short	(.L_584 - .L_583)


	//   ....[0]....
.L_583:
        /*01ec*/ 	.word	0x00005550


	//   ....[1]....
        /*01f0*/ 	.word	0x00005580


	//   ....[2]....
        /*01f4*/ 	.word	0x000056d0


	//   ....[3]....
        /*01f8*/ 	.word	0x00005700


	//   ....[4]....
        /*01fc*/ 	.word	0x0000a260


	//   ....[5]....
        /*0200*/ 	.word	0x0000a280


	//   ....[6]....
        /*0204*/ 	.word	0x0000a2b0


	//   ....[7]....
        /*0208*/ 	.word	0x0000a2c0


	//   ....[8]....
        /*020c*/ 	.word	0x0000c240


	//   ....[9]....
        /*0210*/ 	.word	0x0000c250


	//   ....[10]....
        /*0214*/ 	.word	0x0000c280


	//   ....[11]....
        /*0218*/ 	.word	0x0000c290


	//----- nvinfo : EIATTR_EXIT_INSTR_OFFSETS
	.align		4
.L_584:
        /*021c*/ 	.byte	0x04, 0x1c
        /*021e*/ 	.short	(.L_586 - .L_585)


	//   ....[0]....
.L_585:
        /*0220*/ 	.word	0x000004e0


	//   ....[1]....
        /*0224*/ 	.word	0x0000de40


	//   ....[2]....
        /*0228*/ 	.word	0x0000df60


	//   ....[3]....
        /*022c*/ 	.word	0x0000df80


	//   ....[4]....
        /*0230*/ 	.word	0x0000ea80


	//   ....[5]....
        /*0234*/ 	.word	0x0000eb00


	//----- nvinfo : EIATTR_CTAIDZ_USED
	.align		4
.L_586:
        /*0238*/ 	.byte	0x01, 0x04
	.zero		2


	//----- nvinfo : EIATTR_CRS_STACK_SIZE
	.align		4
        /*023c*/ 	.byte	0x04, 0x1e
        /*023e*/ 	.short	(.L_588 - .L_587)
.L_587:
        /*0240*/ 	.word	0x00000000
.L_588:


//--------------------- .nv.info._ZN5flash16flash_fwd_kernelI23Flash_fwd_kernel_traitsILi256ELi64ELi64ELi4ELb0ELb0EN7cutlass10bfloat16_tE19Flash_kernel_traitsILi256ELi64ELi64ELi4ES3_EELb1ELb0ELb0ELb1ELb0ELb0ELb0ELb1EEEvNS_16Flash_fwd_paramsE --------------------------
	.section	.nv.info._ZN5flash16flash_fwd_kernelI23Flash_fwd_kernel_traitsILi256ELi64ELi64ELi4ELb0ELb0EN7cutlass10bfloat16_tE19Flash_kernel_traitsILi256ELi64ELi64ELi4ES3_EELb1ELb0ELb0ELb1ELb0ELb0ELb0ELb1EEEvNS_16Flash_fwd_paramsE,"",@"SHT_CUDA_INFO"
	.sectionflags	@""
	.align	4


	//----- nvinfo : EIATTR_CUDA_API_VERSION
	.align		4
        /*0000*/ 	.byte	0x04, 0x37
        /*0002*/ 	.short	(.L_590 - .L_589)
.L_589:
        /*0004*/ 	.word	0x00000082


	//----- nvinfo : EIATTR_SW2861232_WAR
	.align		4
.L_590:
        /*0008*/ 	.byte	0x01, 0x35
	.zero		2


	//----- nvinfo : EIATTR_PARAM_CBANK
	.align		4
        /*000c*/ 	.byte	0x04, 0x0a
        /*000e*/ 	.short	(.L_592 - .L_591)
	.align		4
.L_591:
        /*0010*/ 	.word	index@(.nv.constant0._ZN5flash16flash_fwd_kernelI23Flash_fwd_kernel_traitsILi256ELi64ELi64ELi4ELb0ELb0EN7cutlass10bfloat16_tE19Flash_kernel_traitsILi256ELi64ELi64ELi4ES3_EELb1ELb0ELb0ELb1ELb0ELb0ELb0ELb1EEEvNS_16Flash_fwd_paramsE)
        /*0014*/ 	.short	0x0160
        /*0016*/ 	.short	0x01d0


	//----- nvinfo : EIATTR_CBANK_PARAM_SIZE
	.align		4
.L_592:
        /*0018*/ 	.byte	0x03, 0x19
        /*001a*/ 	.short	0x01d0


	//----- nvinfo : EIATTR_KPARAM_INFO
	.align		4
        /*001c*/ 	.byte	0x04, 0x17
        /*001e*/ 	.short	(.L_594 - .L_593)
.L_593:
        /*0020*/ 	.word	0x00000000
        /*0024*/ 	.short	0x0000
        /*0026*/ 	.short	0x0000
        /*0028*/ 	.byte	0x00, 0xf0, 0x41, 0x07


	//----- nvinfo : EIATTR_MAXREG_COUNT
	.align		4
.L_594:
        /*002c*/ 	.byte	0x03, 0x1b
        /*002e*/ 	.short	0x00ff


	//----- nvinfo : EIATTR_NUM_BARRIERS
	.align		4
        /*0030*/ 	.byte	0x02, 0x4c
        /*0032*/ 	.byte	0x01
	.zero		1


	//----- nvinfo : EIATTR_ANNOTATIONS
	.align		4
        /*0034*/ 	.byte	0x04, 0x55
        /*0036*/ 	.short	(.L_596 - .L_595)


	//   ....[0]....
.L_595:
        /* <DEDUP_REMOVED lines=26> */


	//----- nvinfo : EIATTR_MERCURY_ISA_VERSION
	.align		4
.L_596:
        /*01c8*/ 	.byte	0x03, 0x5f
        /*01ca*/ 	.short	0x0000


	//----- nvinfo : EIATTR_COOP_GROUP_MASK_REGIDS
	.align		4
        /*01cc*/ 	.byte	0x04, 0x29
        /*01ce*/ 	.short	(.L_598 - .L_597)


	//   ....[0]....
.L_597:
        /*01d0*/ 	.word	0xffffffff


	//   ....[1]....
        /*01d4*/ 	.word	0xffffffff


	//   ....[2]....
        /*01d8*/ 	.word	0xffffffff


	//   ....[3]....
        /*01dc*/ 	.word	0xffffffff


	//   ....[4]....
        /*01e0*/ 	.word	0xffffffff


	//   ....[5]....
        /*01e4*/ 	.word	0xffffffff


	//   ....[6]....
        /*01e8*/ 	.word	0xffffffff


	//   ....[7]....
        /*01ec*/ 	.word	0xffffffff


	//   ....[8]....
        /*01f0*/ 	.word	0xffffffff


	//   ....[9]....
        /*01f4*/ 	.word	0xffffffff


	//   ....[10]....
        /*01f8*/ 	.word	0xffffffff


	//   ....[11]....
        /*01fc*/ 	.word	0xffffffff


	//----- nvinfo : EIATTR_COOP_GROUP_INSTR_OFFSETS
	.align		4
.L_598:
        /*0200*/ 	.byte	0x04, 0x28
        /*0202*/ 	.short	(.L_600 - .L_599)


	//   ....[0]....
.L_599:
        /*0204*/ 	.word	0x00005f90


	//   ....[1]....
        /*0208*/ 	.word	0x00005fd0


	//   ....[2]....
        /*020c*/ 	.word	0x000060e0


	//   ....[3]....
        /*0210*/ 	.word	0x00006110


	//   ....[4]....
        /*0214*/ 	.word	0x0000bb60


	//   ....[5]....
        /*0218*/ 	.word	0x0000bb70


	//   ....[6]....
        /*021c*/ 	.word	0x0000bb90


	//   ....[7]....
        /*0220*/ 	.word	0x0000bbb0


	//   ....[8]....
        /*0224*/ 	.word	0x0000f620


	//   ....[9]....
        /*0228*/ 	.word	0x0000f630


	//   ....[10]....
        /*022c*/ 	.word	0x0000f670


	//   ....[11]....
        /*0230*/ 	.word	0x0000f680


	//----- nvinfo : EIATTR_EXIT_INSTR_OFFSETS
	.align		4
.L_600:
        /*0234*/ 	.byte	0x04, 0x1c
        /*0236*/ 	.short	(.L_602 - .L_601)


	//   ....[0]....
.L_601:
        /*0238*/ 	.word	0x00000660


	//   ....[1]....
        /*023c*/ 	.word	0x00011250


	//   ....[2]....
        /*0240*/ 	.word	0x00011370


	//   ....[3]....
        /*0244*/ 	.word	0x00011390


	//   ....[4]....
        /*0248*/ 	.word	0x00011eb0


	//   ....[5]....
        /*024c*/ 	.word	0x00011f30


	//----- nvinfo : EIATTR_CTAIDZ_USED
	.align		4
.L_602:
        /*0250*/ 	.byte	0x01, 0x04
	.zero		2


	//----- nvinfo : EIATTR_CRS_STACK_SIZE
	.align		4
        /*0254*/ 	.byte	0x04, 0x1e
        /*0256*/ 	.short	(.L_604 - .L_603)
.L_603:
        /*0258*/ 	.word	0x00000000
.L_604:


//--------------------- .nv.info._ZN5flash16flash_fwd_kernelI23Flash_fwd_kernel_traitsILi256ELi64ELi64ELi4ELb0ELb0EN7cutlass10bfloat16_tE19Flash_kernel_traitsILi256ELi64ELi64ELi4ES3_EELb0ELb0ELb0ELb1ELb0ELb0ELb1ELb0EEEvNS_16Flash_fwd_paramsE --------------------------
	.section	.nv.info._ZN5flash16flash_fwd_kernelI23Flash_fwd_kernel_traitsILi256ELi64ELi64ELi4ELb0ELb0EN7cutlass10bfloat16_tE19Flash_kernel_traitsILi256ELi64ELi64ELi4ES3_EELb0ELb0ELb0ELb1ELb0ELb0ELb1ELb0EEEvNS_16Flash_fwd_paramsE,"",@"SHT_CUDA_INFO"
	.sectionflags	@""
	.align	4


	//----- nvinfo : EIATTR_CUDA_API_VERSION
	.align		4
        /*0000*/ 	.byte	0x04, 0x37
        /*0002*/ 	.short	(.L_606 - .L_605)
.L_605:
        /*0004*/ 	.word	0x00000082


	//----- nvinfo : EIATTR_SW2861232_WAR
	.align		4
.L_606:
        /*0008*/ 	.byte	0x01, 0x35
	.zero		2


	//----- nvinfo : EIATTR_PARAM_CBANK
	.align		4
        /*000c*/ 	.byte	0x04, 0x0a
        /*000e*/ 	.short	(.L_608 - .L_607)
	.align		4
.L_607:
        /*0010*/ 	.word	index@(.nv.constant0._ZN5flash16flash_fwd_kernelI23Flash_fwd_kernel_traitsILi256ELi64ELi64ELi4ELb0ELb0EN7cutlass10bfloat16_tE19Flash_kernel_traitsILi256ELi64ELi64ELi4ES3_EELb0ELb0ELb0ELb1ELb0ELb0ELb1ELb0EEEvNS_16Flash_fwd_paramsE)
        /*0014*/ 	.short	0x0160
        /*0016*/ 	.short	0x01d0


	//----- nvinfo : EIATTR_CBANK_PARAM_SIZE
	.align		4
.L_608:
        /*0018*/ 	.byte	0x03, 0x19
        /*001a*/ 	.short	0x01d0


	//----- nvinfo : EIATTR_KPARAM_INFO
	.align		4
        /*001c*/ 	.byte	0x04, 0x17
        /*001e*/ 	.short	(.L_610 - .L_609)
.L_609:
        /*0020*/ 	.word	0x00000000
        /*0024*/ 	.short	0x0000
        /*0026*/ 	.short	0x0000
        /*0028*/ 	.byte	0x00, 0xf0, 0x41, 0x07


	//----- nvinfo : EIATTR_MAXREG_COUNT
	.align		4
.L_610:
        /*002c*/ 	.byte	0x03, 0x1b
        /*002e*/ 	.short	0x00ff


	//----- nvinfo : EIATTR_NUM_BARRIERS
	.align		4
        /*0030*/ 	.byte	0x02, 0x4c
        /*0032*/ 	.byte	0x01
	.zero		1


	//----- nvinfo : EIATTR_ANNOTATIONS
	.align		4
        /*0034*/ 	.byte	0x04, 0x55
        /*0036*/ 	.short	(.L_612 - .L_611)


	//   ....[0]....
.L_611:
        /* <DEDUP_REMOVED lines=25> */


	//----- nvinfo : EIATTR_MERCURY_ISA_VERSION
	.align		4
.L_612:
        /*01b0*/ 	.byte	0x03, 0x5f
        /*01b2*/ 	.short	0x0000


	//----- nvinfo : EIATTR_COOP_GROUP_MASK_REGIDS
	.align		4
        /*01b4*/ 	.byte	0x04, 0x29
        /*01b6*/ 	.short	(.L_614 - .L_613)


	//   ....[0]....
.L_613:
        /*01b8*/ 	.word	0xffffffff


	//   ....[1]....
        /*01bc*/ 	.word	0xffffffff


	//   ....[2]....
        /*01c0*/ 	.word	0xffffffff


	//   ....[3]....
        /*01c4*/ 	.word	0xffffffff


	//   ....[4]....
        /*01c8*/ 	.word	0xffffffff


	//   ....[5]....
        /*01cc*/ 	.word	0xffffffff


	//   ....[6]....
        /*01d0*/ 	.word	0xffffffff


	//   ....[7]....
        /*01d4*/ 	.word	0xffffffff


	//   ....[8]....
        /*01d8*/ 	.word	0xffffffff


	//   ....[9]....
        /*01dc*/ 	.word	0xffffffff


	//   ....[10]....
        /*01e0*/ 	.word	0xffffffff


	//   ....[11]....
        /*01e4*/ 	.word	0xffffffff


	//----- nvinfo : EIATTR_COOP_GROUP_INSTR_OFFSETS
	.align		4
.L_614:
        /*01e8*/ 	.byte	0x04, 0x28
        /*01ea*/ 	.short	(.L_616 - .L_615)


	//   ....[0]....
.L_615:
        /*01ec*/ 	.word	0x00006030


	//   ....[1]....
        /*01f0*/ 	.word	0x00006060


	//   ....[2]....
        /*01f4*/ 	.word	0x00006160


	//   ....[3]....
        /*01f8*/ 	.word	0x00006190


	//   ....[4]....
        /*01fc*/ 	.word	0x0000b3d0


	//   ....[5]....
        /*0200*/ 	.word	0x0000b460


	//   ....[6]....
        /*0204*/ 	.word	0x0000b470


	//   ....[7]....
        /*0208*/ 	.word	0x0000b4d0


	//   ....[8]....
        /*020c*/ 	.word	0x0000d3c0


	//   ....[9]....
        /*0210*/ 	.word	0x0000d3d0


	//   ....[10]....
        /*0214*/ 	.word	0x0000d400


	//   ....[11]....
        /*0218*/ 	.word	0x0000d410


	//----- nvinfo : EIATTR_EXIT_INSTR_OFFSETS
	.align		4
.L_616:
        /*021c*/ 	.byte	0x04, 0x1c
        /*021e*/ 	.short	(.L_618 - .L_617)


	//   ....[0]....
.L_617:
        /*0220*/ 	.word	0x000004e0


	//   ....[1]....
        /*0224*/ 	.word	0x0000eff0


	//   ....[2]....
        /*0228*/ 	.word	0x0000f110


	//   ....[3]....
        /*022c*/ 	.word	0x0000f130


	//   ....[4]....
        /*0230*/ 	.word	0x0000fc40


	//   ....[5]....
        /*0234*/ 	.word	0x0000fcc0


	//----- nvinfo : EIATTR_CTAIDZ_USED
	.align		4
.L_618:
        /*0238*/ 	.byte	0x01, 0x04
	.zero		2


	//----- nvinfo : EIATTR_CRS_STACK_SIZE
	.align		4
        /*023c*/ 	.byte	0x04, 0x1e
        /*023e*/ 	.short	(.L_620 - .L_619)
.L_619:
        /*0240*/ 	.word	0x00000000
.L_620:


//--------------------- .nv.info._ZN5flash16flash_fwd_kernelI23Flash_fwd_kernel_traitsILi256ELi64ELi64ELi4ELb0ELb0EN7cutlass10bfloat16_tE19Flash_kernel_traitsILi256ELi64ELi64ELi4ES3_EELb1ELb0ELb1ELb0ELb0ELb1ELb0ELb0EEEvNS_16Flash_fwd_paramsE --------------------------
	.section	.nv.info._ZN5flash16flash_fwd_kernelI23Flash_fwd_kernel_traitsILi256ELi64ELi64ELi4ELb0ELb0EN7cutlass10bfloat16_tE19Flash_kernel_traitsILi256ELi64ELi64ELi4ES3_EELb1ELb0ELb1ELb0ELb0ELb1ELb0ELb0EEEvNS_16Flash_fwd_paramsE,"",@"SHT_CUDA_INFO"
	.sectionflags	@""
	.align	4


	//----- nvinfo : EIATTR_CUDA_API_VERSION
	.align		4
        /*0000*/ 	.byte	0x04, 0x37
        /*0002*/ 	.short	(.L_622 - .L_621)
.L_621:
        /*0004*/ 	.word	0x00000082


	//----- nvinfo : EIATTR_SW2861232_WAR
	.align		4
.L_622:
        /*0008*/ 	.byte	0x01, 0x35
	.zero		2


	//----- nvinfo : EIATTR_PARAM_CBANK
	.align		4
        /*000c*/ 	.byte	0x04, 0x0a
        /*000e*/ 	.short	(.L_624 - .L_623)
	.align		4
.L_623:
        /*0010*/ 	.word	index@(.nv.constant0._ZN5flash16flash_fwd_kernelI23Flash_fwd_kernel_traitsILi256ELi64ELi64ELi4ELb0ELb0EN7cutlass10bfloat16_tE19Flash_kernel_traitsILi256ELi64ELi64ELi4ES3_EELb1ELb0ELb1ELb0ELb0ELb1ELb0ELb0EEEvNS_16Flash_fwd_paramsE)
        /*0014*/ 	.short	0x0160
        /*0016*/ 	.short	0x01d0


	//----- nvinfo : EIATTR_CBANK_PARAM_SIZE
	.align		4
.L_624:
        /*0018*/ 	.byte	0x03, 0x19
        /*001a*/ 	.short	0x01d0


	//----- nvinfo : EIATTR_KPARAM_INFO
	.align		4
        /*001c*/ 	.byte	0x04, 0x17
        /*001e*/ 	.short	(.L_626 - .L_625)
.L_625:
        /*0020*/ 	.word	0x00000000
        /*0024*/ 	.short	0x0000
        /*0026*/ 	.short	0x0000
        /*0028*/ 	.byte	0x00, 0xf0, 0x41, 0x07


	//----- nvinfo : EIATTR_MAXREG_COUNT
	.align		4
.L_626:
        /*002c*/ 	.byte	0x03, 0x1b
        /*002e*/ 	.short	0x00ff


	//----- nvinfo : EIATTR_NUM_BARRIERS
	.align		4
        /*0030*/ 	.byte	0x02, 0x4c
        /*0032*/ 	.byte	0x01
	.zero		1


	//----- nvinfo : EIATTR_ANNOTATIONS
	.align		4
        /*0034*/ 	.byte	0x04, 0x55
        /*0036*/ 	.short	(.L_628 - .L_627)


	//   ....[0]....
.L_627:
        /* <DEDUP_REMOVED lines=28> */


	//----- nvinfo : EIATTR_MERCURY_ISA_VERSION
	.align		4
.L_628:
        /*01e8*/ 	.byte	0x03, 0x5f
        /*01ea*/ 	.short	0x0000


	//----- nvinfo : EIATTR_COOP_GROUP_MASK_REGIDS
	.align		4
        /*01ec*/ 	.byte	0x04, 0x29
        /*01ee*/ 	.short	(.L_630 - .L_629)


	//   ....[0]....
.L_629:
        /*01f0*/ 	.word	0xffffffff


	//   ....[1]....
        /*01f4*/ 	.word	0xffffffff


	//   ....[2]....
        /*01f8*/ 	.word	0xffffffff


	//   ....[3]....
        /*01fc*/ 	.word	0xffffffff


	//   ....[4]....
        /*0200*/ 	.word	0xffffffff


	//   ....[5]....
        /*0204*/ 	.word	0xffffffff


	//   ....[6]....
        /*0208*/ 	.word	0xffffffff


	//   ....[7]....
        /*020c*/ 	.word	0xffffffff


	//   ....[8]....
        /*0210*/ 	.word	0xffffffff


	//   ....[9]....
        /*0214*/ 	.word	0xffffffff


	//   ....[10]....
        /*0218*/ 	.word	0xffffffff


	//   ....[11]....
        /*021c*/ 	.word	0xffffffff


	//   ....[12]....
        /*0220*/ 	.word	0xffffffff


	//   ....[13]....
        /*0224*/ 	.word	0xffffffff


	//   ....[14]....
        /*0228*/ 	.word	0xffffffff


	//   ....[15]....
        /*022c*/ 	.word	0xffffffff


	//----- nvinfo : EIATTR_COOP_GROUP_INSTR_OFFSETS
	.align		4
.L_630:
        /*0230*/ 	.byte	0x04, 0x28
        /*0232*/ 	.short	(.L_632 - .L_631)


	//   ....[0]....
.L_631:
        /*0234*/ 	.word	0x00004740


	//   ....[1]....
        /*0238*/ 	.word	0x00004810


	//   ....[2]....
        /*023c*/ 	.word	0x00004870


	//   ....[3]....
        /*0240*/ 	.word	0x00004940


	//   ....[4]....
        /*0244*/ 	.word	0x00008ce0


	//   ....[5]....
        /*0248*/ 	.word	0x00008d20


	//   ....[6]....
        /*024c*/ 	.word	0x00008e30


	//   ....[7]....
        /*0250*/ 	.word	0x00008ed0


	//   ....[8]....
        /*0254*/ 	.word	0x0000dde0


	//   ....[9]....
        /*0258*/ 	.word	0x0000def0


	//   ....[10]....
        /*025c*/ 	.word	0x0000df10


	//   ....[11]....
        /*0260*/ 	.word	0x0000df70


	//   ....[12]....
        /*0264*/ 	.word	0x00010880


	//   ....[13]....
        /*0268*/ 	.word	0x00010890


	//   ....[14]....
        /*026c*/ 	.word	0x000108b0


	//   ....[15]....
        /*0270*/ 	.word	0x000108d0


	//----- nvinfo : EIATTR_EXIT_INSTR_OFFSETS
	.align		4
.L_632:
        /*0274*/ 	.byte	0x04, 0x1c
        /*0276*/ 	.short	(.L_634 - .L_633)


	//   ....[0]....
.L_633:
        /*0278*/ 	.word	0x00000730


	//   ....[1]....
        /*027c*/ 	.word	0x00001280


	//   ....[2]....
        /*0280*/ 	.word	0x00001300


	//   ....[3]....
        /*0284*/ 	.word	0x000123b0


	//   ....[4]....
        /*0288*/ 	.word	0x000124a0


	//----- nvinfo : EIATTR_CTAIDZ_USED
	.align		4
.L_634:
        /*028c*/ 	.byte	0x01, 0x04
	.zero		2


	//----- nvinfo : EIATTR_CRS_STACK_SIZE
	.align		4
        /*0290*/ 	.byte	0x04, 0x1e
        /*0292*/ 	.short	(.L_636 - .L_635)
.L_635:
        /*0294*/ 	.word	0x00000000
.L_636:


//--------------------- .nv.info._ZN5flash16flash_fwd_kernelI23Flash_fwd_kernel_traitsILi256ELi64ELi64ELi4ELb0ELb0EN7cutlass10bfloat16_tE19Flash_kernel_traitsILi256ELi64ELi64ELi4ES3_EELb0ELb0ELb1ELb0ELb0ELb1ELb1ELb0EEEvNS_16Flash_fwd_paramsE --------------------------
	.section	.nv.info._ZN5flash16flash_fwd_kernelI23Flash_fwd_kernel_traitsILi256ELi64ELi64ELi4ELb0ELb0EN7cutlass10bfloat16_tE19Flash_kernel_traitsILi256ELi64ELi64ELi4ES3_EELb0ELb0ELb1ELb0ELb0ELb1ELb1ELb0EEEvNS_16Flash_fwd_paramsE,"",@"SHT_CUDA_INFO"
	.sectionflags	@""
	.align	4


	//----- nvinfo : EIATTR_CUDA_API_VERSION
	.align		4
        /*0000*/ 	.byte	0x04, 0x37
        /*0002*/ 	.short	(.L_638 - .L_637)
.L_637:
        /*0004*/ 	.word	0x00000082


	//----- nvinfo : EIATTR_SW2861232_WAR
	.align		4
.L_638:
        /*0008*/ 	.byte	0x01, 0x35
	.zero		2


	//----- nvinfo : EIATTR_PARAM_CBANK
	.align		4
        /*000c*/ 	.byte	0x04, 0x0a
        /*000e*/ 	.short	(.L_640 - .L_639)
	.align		4
.L_639:
        /*0010*/ 	.word	index@(.nv.constant0._ZN5flash16flash_fwd_kernelI23Flash_fwd_kernel_traitsILi256ELi64ELi64ELi4ELb0ELb0EN7cutlass10bfloat16_tE19Flash_kernel_traitsILi256ELi64ELi64ELi4ES3_EELb0ELb0ELb1ELb0ELb0ELb1ELb1ELb0EEEvNS_16Flash_fwd_paramsE)
        /*0014*/ 	.short	0x0160
        /*0016*/ 	.short	0x01d0


	//----- nvinfo : EIATTR_CBANK_PARAM_SIZE
	.align		4
.L_640:
        /*0018*/ 	.byte	0x03, 0x19
        /*001a*/ 	.short	0x01d0


	//----- nvinfo : EIATTR_KPARAM_INFO
	.align		4
        /*001c*/ 	.byte	0x04, 0x17
        /*001e*/ 	.short	(.L_642 - .L_641)
.L_641:
        /*0020*/ 	.word	0x00000000
        /*0024*/ 	.short	0x0000
        /*0026*/ 	.short	0x0000
        /*0028*/ 	.byte	0x00, 0xf0, 0x41, 0x07


	//----- nvinfo : EIATTR_MAXREG_COUNT
	.align		4
.L_642:
        /*002c*/ 	.byte	0x03, 0x1b
        /*002e*/ 	.short	0x00ff


	//----- nvinfo : EIATTR_NUM_BARRIERS
	.align		4
        /*0030*/ 	.byte	0x02, 0x4c
        /*0032*/ 	.byte	0x01
	.zero		1


	//----- nvinfo : EIATTR_ANNOTATIONS
	.align		4
        /*0034*/ 	.byte	0x04, 0x55
        /*0036*/ 	.short	(.L_644 - .L_643)


	//   ....[0]....
.L_643:
        /*0038*/ 	.word	0x00000001
        /*003c*/ 	.byte	0x80, 0x58, 0x00, 0x00, 0x01, 0x00, 0x00, 0x00, 0xd0, 0x94, 0x00, 0x00, 0x01, 0x00, 0x00, 0x00
        /*004c*/ 	.byte	0x20, 0xd1, 0x00, 0x00, 0x01, 0x00, 0x00, 0x00, 0x50, 0xd4, 0x00, 0x00, 0x01, 0x00, 0x00, 0x00
        /*005c*/ 	.byte	0x80, 0xd4, 0x00, 0x00


	//----- nvinfo : EIATTR_MERCURY_ISA_VERSION
	.align		4
.L_644:
        /*0060*/ 	.byte	0x03, 0x5f
        /*0062*/ 	.short	0x0000


	//----- nvinfo : EIATTR_INT_WARP_WIDE_INSTR_OFFSETS
	.align		4
        /*0064*/ 	.byte	0x04, 0x31
        /*0066*/ 	.short	(.L_646 - .L_645)


	//   ....[0]....
.L_645:
        /*0068*/ 	.word	0x00001e00


	//   ....[1]....
        /*006c*/ 	.word	0x00002270


	//----- nvinfo : EIATTR_COOP_GROUP_MASK_REGIDS
	.align		4
.L_646:
        /*0070*/ 	.byte	0x04, 0x29
        /*0072*/ 	.short	(.L_648 - .L_647)


	//   ....[0]....
.L_647:
        /*0074*/ 	.word	0xffffffff


	//   ....[1]....
        /*0078*/ 	.word	0xffffffff


	//   ....[2]....
        /*007c*/ 	.word	0xffffffff


	//   ....[3]....
        /*0080*/ 	.word	0xffffffff


	//   ....[4]....
        /*0084*/ 	.word	0xffffffff


	//   ....[5]....
        /*0088*/ 	.word	0xffffffff


	//   ....[6]....
        /*008c*/ 	.word	0xffffffff


	//   ....[7]....
        /*0090*/ 	.word	0xffffffff


	//   ....[8]....
        /*0094*/ 	.word	0xffffffff


	//   ....[9]....
        /*0098*/ 	.word	0xffffffff


	//   ....[10]....
        /*009c*/ 	.word	0xffffffff


	//   ....[11]....
        /*00a0*/ 	.word	0xffffffff


	//   ....[12]....
        /*00a4*/ 	.word	0xffffffff


	//   ....[13]....
        /*00a8*/ 	.word	0xffffffff


	//   ....[14]....
        /*00ac*/ 	.word	0xffffffff


	//   ....[15]....
        /*00b0*/ 	.word	0xffffffff


	//----- nvinfo : EIATTR_COOP_GROUP_INSTR_OFFSETS
	.align		4
.L_648:
        /*00b4*/ 	.byte	0x04, 0x28
        /*00b6*/ 	.short	(.L_650 - .L_649)


	//   ....[0]....
.L_649:
        /*00b8*/ 	.word	0x00004710


	//   ....[1]....
        /*00bc*/ 	.word	0x00004730


	//   ....[2]....
        /*00c0*/ 	.word	0x000047d0


	//   ....[3]....
        /*00c4*/ 	.word	0x000047e0


	//   ....[4]....
        /*00c8*/ 	.word	0x00007af0


	//   ....[5]....
        /*00cc*/ 	.word	0x00007b00


	//   ....[6]....
        /*00d0*/ 	.word	0x00007b30


	//   ....[7]....
        /*00d4*/ 	.word	0x00007b40


	//   ....[8]....
        /*00d8*/ 	.word	0x0000b7a0


	//   ....[9]....
        /*00dc*/ 	.word	0x0000b7c0


	//   ....[10]....
        /*00e0*/ 	.word	0x0000b7f0


	//   ....[11]....
        /*00e4*/ 	.word	0x0000b810


	//   ....[12]....
        /*00e8*/ 	.word	0x0000d4c0


	//   ....[13]....
        /*00ec*/ 	.word	0x0000d5e0


	//   ....[14]....
        /*00f0*/ 	.word	0x0000ddf0


	//   ....[15]....
        /*00f4*/ 	.word	0x0000de20


	//----- nvinfo : EIATTR_EXIT_INSTR_OFFSETS
	.align		4
.L_650:
        /*00f8*/ 	.byte	0x04, 0x1c
        /*00fa*/ 	.short	(.L_652 - .L_651)


	//   ....[0]....
.L_651:
        /*00fc*/ 	.word	0x000004e0


	//   ....[1]....
        /*0100*/ 	.word	0x00001020


	//   ....[2]....
        /*0104*/ 	.word	0x000010a0


	//   ....[3]....
        /*0108*/ 	.word	0x0000f1c0


	//   ....[4]....
        /*010c*/ 	.word	0x0000f2a0


	//----- nvinfo : EIATTR_CTAIDZ_USED
	.align		4
.L_652:
        /*0110*/ 	.byte	0x01, 0x04
	.zero		2


	//----- nvinfo : EIATTR_CRS_STACK_SIZE
	.align		4
        /*0114*/ 	.byte	0x04, 0x1e
        /*0116*/ 	.short	(.L_654 - .L_653)
.L_653:
        /*0118*/ 	.word	0x00000000
.L_654:


//--------------------- .nv.info._ZN5flash16flash_fwd_kernelI23Flash_fwd_kernel_traitsILi256ELi64ELi64ELi4ELb0ELb0EN7cutlass10bfloat16_tE19Flash_kernel_traitsILi256ELi64ELi64ELi4ES3_EELb1ELb0ELb1ELb1ELb0ELb0ELb0ELb0EEEvNS_16Flash_fwd_paramsE --------------------------
	.section	.nv.info._ZN5flash16flash_fwd_kernelI23Flash_fwd_kernel_traitsILi256ELi64ELi64ELi4ELb0ELb0EN7cutlass10bfloat16_tE19Flash_kernel_traitsILi256ELi64ELi64ELi4ES3_EELb1ELb0ELb1ELb1ELb0ELb0ELb0ELb0EEEvNS_16Flash_fwd_paramsE,"",@"SHT_CUDA_INFO"
	.sectionflags	@""
	.align	4


	//----- nvinfo : EIATTR_CUDA_API_VERSION
	.align		4
        /*0000*/ 	.byte	0x04, 0x37
        /*0002*/ 	.short	(.L_656 - .L_655)
.L_655:
        /*0004*/ 	.word	0x00000082


	//----- nvinfo : EIATTR_SW2861232_WAR
	.align		4
.L_656:
        /*0008*/ 	.byte	0x01, 0x35
	.zero		2


	//----- nvinfo : EIATTR_PARAM_CBANK
	.align		4
        /*000c*/ 	.byte	0x04, 0x0a
        /*000e*/ 	.short	(.L_658 - .L_657)
	.align		4
.L_657:
        /*0010*/ 	.word	index@(.nv.constant0._ZN5flash16flash_fwd_kernelI23Flash_fwd_kernel_traitsILi256ELi64ELi64ELi4ELb0ELb0EN7cutlass10bfloat16_tE19Flash_kernel_traitsILi256ELi64ELi64ELi4ES3_EELb1ELb0ELb1ELb1ELb0ELb0ELb0ELb0EEEvNS_16Flash_fwd_paramsE)
        /*0014*/ 	.short	0x0160
        /*0016*/ 	.short	0x01d0


	//----- nvinfo : EIATTR_CBANK_PARAM_SIZE
	.align		4
.L_658:
        /*0018*/ 	.byte	0x03, 0x19
        /*001a*/ 	.short	0x01d0


	//----- nvinfo : EIATTR_KPARAM_INFO
	.align		4
        /*001c*/ 	.byte	0x04, 0x17
        /*001e*/ 	.short	(.L_660 - .L_659)
.L_659:
        /*0020*/ 	.word	0x00000000
        /*0024*/ 	.short	0x0000
        /*0026*/ 	.short	0x0000
        /*0028*/ 	.byte	0x00, 0xf0, 0x41, 0x07


	//----- nvinfo : EIATTR_MAXREG_COUNT
	.align		4
.L_660:
        /*002c*/ 	.byte	0x03, 0x1b
        /*002e*/ 	.short	0x00ff


	//----- nvinfo : EIATTR_NUM_BARRIERS
	.align		4
        /*0030*/ 	.byte	0x02, 0x4c
        /*0032*/ 	.byte	0x01
	.zero		1


	//----- nvinfo : EIATTR_ANNOTATIONS
	.align		4
        /*0034*/ 	.byte	0x04, 0x55
        /*0036*/ 	.short	(.L_662 - .L_661)


	//   ....[0]....
.L_661:
        /* <DEDUP_REMOVED lines=14> */


	//----- nvinfo : EIATTR_MERCURY_ISA_VERSION
	.align		4
.L_662:
        /*0108*/ 	.byte	0x03, 0x5f
        /*010a*/ 	.short	0x0000


	//----- nvinfo : EIATTR_COOP_GROUP_MASK_REGIDS
	.align		4
        /*010c*/ 	.byte	0x04, 0x29
        /*010e*/ 	.short	(.L_664 - .L_663)


	//   ....[0]....
.L_663:
        /*0110*/ 	.word	0xffffffff


	//   ....[1]....
        /*0114*/ 	.word	0xffffffff


	//   ....[2]....
        /*0118*/ 	.word	0xffffffff


	//   ....[3]....
        /*011c*/ 	.word	0xffffffff


	//   ....[4]....
        /*0120*/ 	.word	0xffffffff


	//   ....[5]....
        /*0124*/ 	.word	0xffffffff


	//   ....[6]....
        /*0128*/ 	.word	0xffffffff


	//   ....[7]....
        /*012c*/ 	.word	0xffffffff


	//   ....[8]....
        /*0130*/ 	.word	0xffffffff


	//   ....[9]....
        /*0134*/ 	.word	0xffffffff


	//   ....[10]....
        /*0138*/ 	.word	0xffffffff


	//   ....[11]....
        /*013c*/ 	.word	0xffffffff


	//   ....[12]....
        /*0140*/ 	.word	0xffffffff


	//   ....[13]....
        /*0144*/ 	.word	0xffffffff


	//   ....[14]....
        /*0148*/ 	.word	0xffffffff


	//   ....[15]....
        /*014c*/ 	.word	0xffffffff


	//----- nvinfo : EIATTR_COOP_GROUP_INSTR_OFFSETS
	.align		4
.L_664:
        /*0150*/ 	.byte	0x04, 0x28
        /*0152*/ 	.short	(.L_666 - .L_665)


	//   ....[0]....
.L_665:
        /*0154*/ 	.word	0x00006e00


	//   ....[1]....
        /*0158*/ 	.word	0x00006e40


	//   ....[2]....
        /*015c*/ 	.word	0x00006f30


	//   ....[3]....
        /*0160*/ 	.word	0x00006f80


	//   ....[4]....
        /*0164*/ 	.word	0x0000bad0


	//   ....[5]....
        /*0168*/ 	.word	0x0000bba0


	//   ....[6]....
        /*016c*/ 	.word	0x0000bbc0


	//   ....[7]....
        /*0170*/ 	.word	0x0000bc30


	//   ....[8]....
        /*0174*/ 	.word	0x00011790


	//   ....[9]....
        /*0178*/ 	.word	0x000117a0


	//   ....[10]....
        /*017c*/ 	.word	0x000117c0


	//   ....[11]....
        /*0180*/ 	.word	0x000117e0


	//   ....[12]....
        /*0184*/ 	.word	0x00013e20


	//   ....[13]....
        /*0188*/ 	.word	0x00013e60


	//   ....[14]....
        /*018c*/ 	.word	0x00013f90


	//   ....[15]....
        /*0190*/ 	.word	0x00013fc0


	//----- nvinfo : EIATTR_EXIT_INSTR_OFFSETS
	.align		4
.L_666:
        /*0194*/ 	.byte	0x04, 0x1c
        /*0196*/ 	.short	(.L_668 - .L_667)


	//   ....[0]....
.L_667:
        /*0198*/ 	.word	0x000006e0


	//   ....[1]....
        /*019c*/ 	.word	0x00001350


	//   ....[2]....
        /*01a0*/ 	.word	0x000013d0


	//   ....[3]....
        /*01a4*/ 	.word	0x00015d10


	//   ....[4]....
        /*01a8*/ 	.word	0x00015e30


	//   ....[5]....
        /*01ac*/ 	.word	0x00015e50


	//----- nvinfo : EIATTR_CTAIDZ_USED
	.align		4
.L_668:
        /*01b0*/ 	.byte	0x01, 0x04
	.zero		2


	//----- nvinfo : EIATTR_CRS_STACK_SIZE
	.align		4
        /*01b4*/ 	.byte	0x04, 0x1e
        /*01b6*/ 	.short	(.L_670 - .L_669)
.L_669:
        /*01b8*/ 	.word	0x00000000
.L_670:


//--------------------- .nv.info._ZN5flash16flash_fwd_kernelI23Flash_fwd_kernel_traitsILi256ELi64ELi64ELi4ELb0ELb0EN7cutlass10bfloat16_tE19Flash_kernel_traitsILi256ELi64ELi64ELi4ES3_EELb1ELb0ELb1ELb0ELb0ELb0ELb0ELb1EEEvNS_16Flash_fwd_paramsE --------------------------
	.section	.nv.info._ZN5flash16flash_fwd_kernelI23Flash_fwd_kernel_traitsILi256ELi64ELi64ELi4ELb0ELb0EN7cutlass10bfloat16_tE19Flash_kernel_traitsILi256ELi64ELi64ELi4ES3_EELb1ELb0ELb1ELb0ELb0ELb0ELb0ELb1EEEvNS_16Flash_fwd_paramsE,"",@"SHT_CUDA_INFO"
	.sectionflags	@""
	.align	4


	//----- nvinfo : EIATTR_CUDA_API_VERSION
	.align		4
        /*0000*/ 	.byte	0x04, 0x37
        /*0002*/ 	.short	(.L_672 - .L_671)
.L_671:
        /*0004*/ 	.word	0x00000082


	//----- nvinfo : EIATTR_SW2861232_WAR
	.align		4
.L_672:
        /*0008*/ 	.byte	0x01, 0x35
	.zero		2


	//----- nvinfo : EIATTR_PARAM_CBANK
	.align		4
        /*000c*/ 	.byte	0x04, 0x0a
        /*000e*/ 	.short	(.L_674 - .L_673)
	.align		4
.L_673:
        /*0010*/ 	.word	index@(.nv.constant0._ZN5flash16flash_fwd_kernelI23Flash_fwd_kernel_traitsILi256ELi64ELi64ELi4ELb0ELb0EN7cutlass10bfloat16_tE19Flash_kernel_traitsILi256ELi64ELi64ELi4ES3_EELb1ELb0ELb1ELb0ELb0ELb0ELb0ELb1EEEvNS_16Flash_fwd_paramsE)
        /*0014*/ 	.short	0x0160
        /*0016*/ 	.short	0x01d0


	//----- nvinfo : EIATTR_CBANK_PARAM_SIZE
	.align		4
.L_674:
        /*0018*/ 	.byte	0x03, 0x19
        /*001a*/ 	.short	0x01d0


	//----- nvinfo : EIATTR_KPARAM_INFO
	.align		4
        /*001c*/ 	.byte	0x04, 0x17
        /*001e*/ 	.short	(.L_676 - .L_675)
.L_675:
        /*0020*/ 	.word	0x00000000
        /*0024*/ 	.short	0x0000
        /*0026*/ 	.short	0x0000
        /*0028*/ 	.byte	0x00, 0xf0, 0x41, 0x07


	//----- nvinfo : EIATTR_MAXREG_COUNT
	.align		4
.L_676:
        /*002c*/ 	.byte	0x03, 0x1b
        /*002e*/ 	.short	0x00ff


	//----- nvinfo : EIATTR_NUM_BARRIERS
	.align		4
        /*0030*/ 	.byte	0x02, 0x4c
        /*0032*/ 	.byte	0x01
	.zero		1


	//----- nvinfo : EIATTR_ANNOTATIONS
	.align		4
        /*0034*/ 	.byte	0x04, 0x55
        /*0036*/ 	.short	(.L_678 - .L_677)


	//   ....[0]....
.L_677:
        /* <DEDUP_REMOVED lines=115> */


	//----- nvinfo : EIATTR_MERCURY_ISA_VERSION
	.align		4
.L_678:
        /*0750*/ 	.byte	0x03, 0x5f
        /*0752*/ 	.short	0x0000


	//----- nvinfo : EIATTR_COOP_GROUP_MASK_REGIDS
	.align		4
        /*0754*/ 	.byte	0x04, 0x29
        /*0756*/ 	.short	(.L_680 - .L_679)


	//   ....[0]....
.L_679:
        /*0758*/ 	.word	0xffffffff


	//   ....[1]....
        /*075c*/ 	.word	0xffffffff


	//   ....[2]....
        /*0760*/ 	.word	0xffffffff


	//   ....[3]....
        /*0764*/ 	.word	0xffffffff


	//   ....[4]....
        /*0768*/ 	.word	0xffffffff


	//   ....[5]....
        /*076c*/ 	.word	0xffffffff


	//   ....[6]....
        /*0770*/ 	.word	0xffffffff


	//   ....[7]....
        /*0774*/ 	.word	0xffffffff


	//   ....[8]....
        /*0778*/ 	.word	0xffffffff


	//   ....[9]....
        /*077c*/ 	.word	0xffffffff


	//   ....[10]....
        /*0780*/ 	.word	0xffffffff


	//   ....[11]....
        /*0784*/ 	.word	0xffffffff


	//   ....[12]....
        /*0788*/ 	.word	0xffffffff


	//   ....[13]....
        /*078c*/ 	.word	0xffffffff


	//   ....[14]....
        /*0790*/ 	.word	0xffffffff


	//   ....[15]....
        /*0794*/ 	.word	0xffffffff


	//----- nvinfo : EIATTR_COOP_GROUP_INSTR_OFFSETS
	.align		4
.L_680:
        /*0798*/ 	.byte	0x04, 0x28
        /*079a*/ 	.short	(.L_682 - .L_681)


	//   ....[0]....
.L_681:
        /*079c*/ 	.word	0x00006710


	//   ....[1]....
        /*07a0*/ 	.word	0x00006730


	//   ....[2]....
        /*07a4*/ 	.word	0x000067c0


	//   ....[3]....
        /*07a8*/ 	.word	0x000067f0


	//   ....[4]....
        /*07ac*/ 	.word	0x0000c930


	//   ....[5]....
        /*07b0*/ 	.word	0x0000c940


	//   ....[6]....
        /*07b4*/ 	.word	0x0000c9d0


	//   ....[7]....
        /*07b8*/ 	.word	0x0000c9e0


	//   ....[8]....
        /*07bc*/ 	.word	0x00014b00


	//   ....[9]....
        /*07c0*/ 	.word	0x00014ba0


	//   ....[10]....
        /*07c4*/ 	.word	0x00014c60


	//   ....[11]....
        /*07c8*/ 	.word	0x00014d50


	//   ....[12]....
        /*07cc*/ 	.word	0x00018990


	//   ....[13]....
        /*07d0*/ 	.word	0x000189a0


	//   ....[14]....
        /*07d4*/ 	.word	0x000189c0


	//   ....[15]....
        /*07d8*/ 	.word	0x000189f0


	//----- nvinfo : EIATTR_EXIT_INSTR_OFFSETS
	.align		4
.L_682:
        /*07dc*/ 	.byte	0x04, 0x1c
        /*07de*/ 	.short	(.L_684 - .L_683)


	//   ....[0]....
.L_683:
        /*07e0*/ 	.word	0x000006a0


	//   ....[1]....
        /*07e4*/ 	.word	0x00001330


	//   ....[2]....
        /*07e8*/ 	.word	0x000013b0


	//   ....[3]....
        /*07ec*/ 	.word	0x0001a5d0


	//   ....[4]....
        /*07f0*/ 	.word	0x0001a6f0


	//   ....[5]....
        /*07f4*/ 	.word	0x0001a710


	//----- nvinfo : EIATTR_CTAIDZ_USED
	.align		4
.L_684:
        /*07f8*/ 	.byte	0x01, 0x04
	.zero		2


	//----- nvinfo : EIATTR_CRS_STACK_SIZE
	.align		4
        /*07fc*/ 	.byte	0x04, 0x1e
        /*07fe*/ 	.short	(.L_686 - .L_685)
.L_685:
        /*0800*/ 	.word	0x00000000
.L_686:


//--------------------- .nv.info._ZN5flash16flash_fwd_kernelI23Flash_fwd_kernel_traitsILi256ELi64ELi64ELi4ELb0ELb0EN7cutlass10bfloat16_tE19Flash_kernel_traitsILi256ELi64ELi64ELi4ES3_EELb0ELb0ELb1ELb0ELb0ELb0ELb1ELb0EEEvNS_16Flash_fwd_paramsE --------------------------
	.section	.nv.info._ZN5flash16flash_fwd_kernelI23Flash_fwd_kernel_traitsILi256ELi64ELi64ELi4ELb0ELb0EN7cutlass10bfloat16_tE19Flash_kernel_traitsILi256ELi64ELi64ELi4ES3_EELb0ELb0ELb1ELb0ELb0ELb0ELb1ELb0EEEvNS_16Flash_fwd_paramsE,"",@"SHT_CUDA_INFO"
	.sectionflags	@""
	.align	4


	//----- nvinfo : EIATTR_CUDA_API_VERSION
	.align		4
        /*0000*/ 	.byte	0x04, 0x37
        /*0002*/ 	.short	(.L_688 - .L_687)
.L_687:
        /*0004*/ 	.word	0x00000082


	//----- nvinfo : EIATTR_SW2861232_WAR
	.align		4
.L_688:
        /*0008*/ 	.byte	0x01, 0x35
	.zero		2


	//----- nvinfo : EIATTR_PARAM_CBANK
	.align		4
        /*000c*/ 	.byte	0x04, 0x0a
        /*000e*/ 	.short	(.L_690 - .L_689)
	.align		4
.L_689:
        /*0010*/ 	.word	index@(.nv.constant0._ZN5flash16flash_fwd_kernelI23Flash_fwd_kernel_traitsILi256ELi64ELi64ELi4ELb0ELb0EN7cutlass10bfloat16_tE19Flash_kernel_traitsILi256ELi64ELi64ELi4ES3_EELb0ELb0ELb1ELb0ELb0ELb0ELb1ELb0EEEvNS_16Flash_fwd_paramsE)
        /*0014*/ 	.short	0x0160
        /*0016*/ 	.short	0x01d0


	//----- nvinfo : EIATTR_CBANK_PARAM_SIZE
	.align		4
.L_690:
        /*0018*/ 	.byte	0x03, 0x19
        /*001a*/ 	.short	0x01d0


	//----- nvinfo : EIATTR_KPARAM_INFO
	.align		4
        /*001c*/ 	.byte	0x04, 0x17
        /*001e*/ 	.short	(.L_692 - .L_691)
.L_691:
        /*0020*/ 	.word	0x00000000
        /*0024*/ 	.short	0x0000
        /*0026*/ 	.short	0x0000
        /*0028*/ 	.byte	0x00, 0xf0, 0x41, 0x07


	//----- nvinfo : EIATTR_MAXREG_COUNT
	.align		4
.L_692:
        /*002c*/ 	.byte	0x03, 0x1b
        /*002e*/ 	.short	0x00ff


	//----- nvinfo : EIATTR_NUM_BARRIERS
	.align		4
        /*0030*/ 	.byte	0x02, 0x4c
        /*0032*/ 	.byte	0x01
	.zero		1


	//----- nvinfo : EIATTR_ANNOTATIONS
	.align		4
        /*0034*/ 	.byte	0x04, 0x55
        /*0036*/ 	.short	(.L_694 - .L_693)


	//   ....[0]....
.L_693:
        /* <DEDUP_REMOVED lines=8> */


	//----- nvinfo : EIATTR_MERCURY_ISA_VERSION
	.align		4
.L_694:
        /*00a8*/ 	.byte	0x03, 0x5f
        /*00aa*/ 	.short	0x0000


	//----- nvinfo : EIATTR_COOP_GROUP_MASK_REGIDS
	.align		4
        /*00ac*/ 	.byte	0x04, 0x29
        /*00ae*/ 	.short	(.L_696 - .L_695)


	//   ....[0]....
.L_695:
        /*00b0*/ 	.word	0xffffffff


	//   ....[1]....
        /*00b4*/ 	.word	0xffffffff


	//   ....[2]....
        /*00b8*/ 	.word	0xffffffff


	//   ....[3]....
        /*00bc*/ 	.word	0xffffffff


	//   ....[4]....
        /*00c0*/ 	.word	0xffffffff


	//   ....[5]....
        /*00c4*/ 	.word	0xffffffff


	//   ....[6]....
        /*00c8*/ 	.word	0xffffffff


	//   ....[7]....
        /*00cc*/ 	.word	0xffffffff


	//   ....[8]....
        /*00d0*/ 	.word	0xffffffff


	//   ....[9]....
        /*00d4*/ 	.word	0xffffffff


	//   ....[10]....
        /*00d8*/ 	.word	0xffffffff


	//   ....[11]....
        /*00dc*/ 	.word	0xffffffff


	//   ....[12]....
        /*00e0*/ 	.word	0xffffffff


	//   ....[13]....
        /*00e4*/ 	.word	0xffffffff


	//   ....[14]....
        /*00e8*/ 	.word	0xffffffff


	//   ....[15]....
        /*00ec*/ 	.word	0xffffffff


	//----- nvinfo : EIATTR_COOP_GROUP_INSTR_OFFSETS
	.align		4
.L_696:
        /*00f0*/ 	.byte	0x04, 0x28
        /*00f2*/ 	.short	(.L_698 - .L_697)


	//   ....[0]....
.L_697:
        /*00f4*/ 	.word	0x00006470


	//   ....[1]....
        /*00f8*/ 	.word	0x00006490


	//   ....[2]....
        /*00fc*/ 	.word	0x00006530


	//   ....[3]....
        /*0100*/ 	.word	0x00006540


	//   ....[4]....
        /*0104*/ 	.word	0x0000a370


	//   ....[5]....
        /*0108*/ 	.word	0x0000a380


	//   ....[6]....
        /*010c*/ 	.word	0x0000a3b0


	//   ....[7]....
        /*0110*/ 	.word	0x0000a3c0


	//   ....[8]....
        /*0114*/ 	.word	0x0000eee0


	//   ....[9]....
        /*0118*/ 	.word	0x0000f010


	//   ....[10]....
        /*011c*/ 	.word	0x0000f020


	//   ....[11]....
        /*0120*/ 	.word	0x0000f040


	//   ....[12]....
        /*0124*/ 	.word	0x00010da0


	//   ....[13]....
        /*0128*/ 	.word	0x00010de0


	//   ....[14]....
        /*012c*/ 	.word	0x00010ef0


	//   ....[15]....
        /*0130*/ 	.word	0x00010f20


	//----- nvinfo : EIATTR_EXIT_INSTR_OFFSETS
	.align		4
.L_698:
        /*0134*/ 	.byte	0x04, 0x1c
        /*0136*/ 	.short	(.L_700 - .L_699)


	//   ....[0]....
.L_699:
        /*0138*/ 	.word	0x000004e0


	//   ....[1]....
        /*013c*/ 	.word	0x00001150


	//   ....[2]....
        /*0140*/ 	.word	0x000011d0


	//   ....[3]....
        /*0144*/ 	.word	0x00012c60


	//   ....[4]....
        /*0148*/ 	.word	0x00012d80


	//   ....[5]....
        /*014c*/ 	.word	0x00012da0


	//----- nvinfo : EIATTR_CTAIDZ_USED
	.align		4
.L_700:
        /*0150*/ 	.byte	0x01, 0x04
	.zero		2


	//----- nvinfo : EIATTR_CRS_STACK_SIZE
	.align		4
        /*0154*/ 	.byte	0x04, 0x1e
        /*0156*/ 	.short	(.L_702 - .L_701)
.L_701:
        /*0158*/ 	.word	0x00000000
.L_702:


//--------------------- .nv.info._ZN5flash16flash_fwd_kernelI23Flash_fwd_kernel_traitsILi256ELi64ELi64ELi4ELb0ELb0EN7cutlass10bfloat16_tE19Flash_kernel_traitsILi256ELi64ELi64ELi4ES3_EELb1ELb0ELb1ELb1ELb0ELb0ELb0ELb1EEEvNS_16Flash_fwd_paramsE --------------------------
	.section	.nv.info._ZN5flash16flash_fwd_kernelI23Flash_fwd_kernel_traitsILi256ELi64ELi64ELi4ELb0ELb0EN7cutlass10bfloat16_tE19Flash_kernel_traitsILi256ELi64ELi64ELi4ES3_EELb1ELb0ELb1ELb1ELb0ELb0ELb0ELb1EEEvNS_16Flash_fwd_paramsE,"",@"SHT_CUDA_INFO"
	.sectionflags	@""
	.align	4


	//----- nvinfo : EIATTR_CUDA_API_VERSION
	.align		4
        /*0000*/ 	.byte	0x04, 0x37
        /*0002*/ 	.short	(.L_704 - .L_703)
.L_703:
        /*0004*/ 	.word	0x00000082


	//----- nvinfo : EIATTR_SW2861232_WAR
	.align		4
.L_704:
        /*0008*/ 	.byte	0x01, 0x35
	.zero		2


	//----- nvinfo : EIATTR_PARAM_CBANK
	.align		4
        /*000c*/ 	.byte	0x04, 0x0a
        /*000e*/ 	.short	(.L_706 - .L_705)
	.align		4
.L_705:
        /*0010*/ 	.word	index@(.nv.constant0._ZN5flash16flash_fwd_kernelI23Flash_fwd_kernel_traitsILi256ELi64ELi64ELi4ELb0ELb0EN7cutlass10bfloat16_tE19Flash_kernel_traitsILi256ELi64ELi64ELi4ES3_EELb1ELb0ELb1ELb1ELb0ELb0ELb0ELb1EEEvNS_16Flash_fwd_paramsE)
        /*0014*/ 	.short	0x0160
        /*0016*/ 	.short	0x01d0


	//----- nvinfo : EIATTR_CBANK_PARAM_SIZE
	.align		4
.L_706:
        /*0018*/ 	.byte	0x03, 0x19
        /*001a*/ 	.short	0x01d0


	//----- nvinfo : EIATTR_KPARAM_INFO
	.align		4
        /*001c*/ 	.byte	0x04, 0x17
        /*001e*/ 	.short	(.L_708 - .L_707)
.L_707:
        /*0020*/ 	.word	0x00000000
        /*0024*/ 	.short	0x0000
        /*0026*/ 	.short	0x0000
        /*0028*/ 	.byte	0x00, 0xf0, 0x41, 0x07


	//----- nvinfo : EIATTR_MAXREG_COUNT
	.align		4
.L_708:
        /*002c*/ 	.byte	0x03, 0x1b
        /*002e*/ 	.short	0x00ff


	//----- nvinfo : EIATTR_NUM_BARRIERS
	.align		4
        /*0030*/ 	.byte	0x02, 0x4c
        /*0032*/ 	.byte	0x01
	.zero		1


	//----- nvinfo : EIATTR_ANNOTATIONS
	.align		4
        /*0034*/ 	.byte	0x04, 0x55
        /*0036*/ 	.short	(.L_710 - .L_709)


	//   ....[0]....
.L_709:
        /* <DEDUP_REMOVED lines=106> */


	//----- nvinfo : EIATTR_MERCURY_ISA_VERSION
	.align		4
.L_710:
        /*06c0*/ 	.byte	0x03, 0x5f
        /*06c2*/ 	.short	0x0000


	//----- nvinfo : EIATTR_COOP_GROUP_MASK_REGIDS
	.align		4
        /*06c4*/ 	.byte	0x04, 0x29
        /*06c6*/ 	.short	(.L_712 - .L_711)


	//   ....[0]....
.L_711:
        /*06c8*/ 	.word	0xffffffff


	//   ....[1]....
        /*06cc*/ 	.word	0xffffffff


	//   ....[2]....
        /*06d0*/ 	.word	0xffffffff


	//   ....[3]....
        /*06d4*/ 	.word	0xffffffff


	//   ....[4]....
        /*06d8*/ 	.word	0xffffffff


	//   ....[5]....
        /*06dc*/ 	.word	0xffffffff


	//   ....[6]....
        /*06e0*/ 	.word	0xffffffff


	//   ....[7]....
        /*06e4*/ 	.word	0xffffffff


	//   ....[8]....
        /*06e8*/ 	.word	0xffffffff


	//   ....[9]....
        /*06ec*/ 	.word	0xffffffff


	//   ....[10]....
        /*06f0*/ 	.word	0xffffffff


	//   ....[11]....
        /*06f4*/ 	.word	0xffffffff


	//   ....[12]....
        /*06f8*/ 	.word	0xffffffff


	//   ....[13]....
        /*06fc*/ 	.word	0xffffffff


	//   ....[14]....
        /*0700*/ 	.word	0xffffffff


	//   ....[15]....
        /*0704*/ 	.word	0xffffffff


	//----- nvinfo : EIATTR_COOP_GROUP_INSTR_OFFSETS
	.align		4
.L_712:
        /*0708*/ 	.byte	0x04, 0x28
        /*070a*/ 	.short	(.L_714 - .L_713)


	//   ....[0]....
.L_713:
        /*070c*/ 	.word	0x00007170


	//   ....[1]....
        /*0710*/ 	.word	0x00007190


	//   ....[2]....
        /*0714*/ 	.word	0x00007200


	//   ....[3]....
        /*0718*/ 	.word	0x00007220


	//   ....[4]....
        /*071c*/ 	.word	0x0000dc90


	//   ....[5]....
        /*0720*/ 	.word	0x0000dca0


	//   ....[6]....
        /*0724*/ 	.word	0x0000dd20


	//   ....[7]....
        /*0728*/ 	.word	0x0000dd30


	//   ....[8]....
        /*072c*/ 	.word	0x00016150


	//   ....[9]....
        /*0730*/ 	.word	0x00016170


	//   ....[10]....
        /*0734*/ 	.word	0x00016190


	//   ....[11]....
        /*0738*/ 	.word	0x000161b0


	//   ....[12]....
        /*073c*/ 	.word	0x00019f00


	//   ....[13]....
        /*0740*/ 	.word	0x00019f10


	//   ....[14]....
        /*0744*/ 	.word	0x00019f30


	//   ....[15]....
        /*0748*/ 	.word	0x00019f60


	//----- nvinfo : EIATTR_EXIT_INSTR_OFFSETS
	.align		4
.L_714:
        /*074c*/ 	.byte	0x04, 0x1c
        /*074e*/ 	.short	(.L_716 - .L_715)


	//   ....[0]....
.L_715:
        /*0750*/ 	.word	0x000006a0


	//   ....[1]....
        /*0754*/ 	.word	0x00001330


	//   ....[2]....
        /*0758*/ 	.word	0x000013b0


	//   ....[3]....
        /*075c*/ 	.word	0x0001ba70


	//   ....[4]....
        /*0760*/ 	.word	0x0001bb90


	//   ....[5]....
        /*0764*/ 	.word	0x0001bbb0


	//----- nvinfo : EIATTR_CTAIDZ_USED
	.align		4
.L_716:
        /*0768*/ 	.byte	0x01, 0x04
	.zero		2


	//----- nvinfo : EIATTR_CRS_STACK_SIZE
	.align		4
        /*076c*/ 	.byte	0x04, 0x1e
        /*076e*/ 	.short	(.L_718 - .L_717)
.L_717:
        /*0770*/ 	.word	0x00000000
.L_718:


//--------------------- .nv.info._ZN5flash16flash_fwd_kernelI23Flash_fwd_kernel_traitsILi256ELi64ELi64ELi4ELb0ELb0EN7cutlass10bfloat16_tE19Flash_kernel_traitsILi256ELi64ELi64ELi4ES3_EELb0ELb0ELb1ELb1ELb0ELb0ELb1ELb0EEEvNS_16Flash_fwd_paramsE --------------------------
	.section	.nv.info._ZN5flash16flash_fwd_kernelI23Flash_fwd_kernel_traitsILi256ELi64ELi64ELi4ELb0ELb0EN7cutlass10bfloat16_tE19Flash_kernel_traitsILi256ELi64ELi64ELi4ES3_EELb0ELb0ELb1ELb1ELb0ELb0ELb1ELb0EEEvNS_16Flash_fwd_paramsE,"",@"SHT_CUDA_INFO"
	.sectionflags	@""
	.align	4


	//----- nvinfo : EIATTR_CUDA_API_VERSION
	.align		4
        /*0000*/ 	.byte	0x04, 0x37
        /*0002*/ 	.short	(.L_720 - .L_719)
.L_719:
        /*0004*/ 	.word	0x00000082


	//----- nvinfo : EIATTR_SW2861232_WAR
	.align		4
.L_720:
        /*0008*/ 	.byte	0x01, 0x35
	.zero		2


	//----- nvinfo : EIATTR_PARAM_CBANK
	.align		4
        /*000c*/ 	.byte	0x04, 0x0a
        /*000e*/ 	.short	(.L_722 - .L_721)
	.align		4
.L_721:
        /*0010*/ 	.word	index@(.nv.constant0._ZN5flash16flash_fwd_kernelI23Flash_fwd_kernel_traitsILi256ELi64ELi64ELi4ELb0ELb0EN7cutlass10bfloat16_tE19Flash_kernel_traitsILi256ELi64ELi64ELi4ES3_EELb0ELb0ELb1ELb1ELb0ELb0ELb1ELb0EEEvNS_16Flash_fwd_paramsE)
        /*0014*/ 	.short	0x0160
        /*0016*/ 	.short	0x01d0


	//----- nvinfo : EIATTR_CBANK_PARAM_SIZE
	.align		4
.L_722:
        /*0018*/ 	.byte	0x03, 0x19
        /*001a*/ 	.short	0x01d0


	//----- nvinfo : EIATTR_KPARAM_INFO
	.align		4
        /*001c*/ 	.byte	0x04, 0x17
        /*001e*/ 	.short	(.L_724 - .L_723)
.L_723:
        /*0020*/ 	.word	0x00000000
        /*0024*/ 	.short	0x0000
        /*0026*/ 	.short	0x0000
        /*0028*/ 	.byte	0x00, 0xf0, 0x41, 0x07


	//----- nvinfo : EIATTR_MAXREG_COUNT
	.align		4
.L_724:
        /*002c*/ 	.byte	0x03, 0x1b
        /*002e*/ 	.short	0x00ff


	//----- nvinfo : EIATTR_NUM_BARRIERS
	.align		4
        /*0030*/ 	.byte	0x02, 0x4c
        /*0032*/ 	.byte	0x01
	.zero		1


	//----- nvinfo : EIATTR_ANNOTATIONS
	.align		4
        /*0034*/ 	.byte	0x04, 0x55
        /*0036*/ 	.short	(.L_726 - .L_725)


	//   ....[0]....
.L_725:
        /*0038*/ 	.word	0x00000001
        /*003c*/ 	.byte	0x00, 0xd6, 0x00, 0x00, 0x01, 0x00, 0x00, 0x00, 0x10, 0xd6, 0x00, 0x00, 0x01, 0x00, 0x00, 0x00
        /*004c*/ 	.byte	0x20, 0xd6, 0x00, 0x00, 0x01, 0x00, 0x00, 0x00, 0x00, 0xdd, 0x00, 0x00, 0x01, 0x00, 0x00, 0x00
        /*005c*/ 	.byte	0x30, 0xdd, 0x00, 0x00, 0x01, 0x00, 0x00, 0x00, 0x80, 0xde, 0x00, 0x00, 0x01, 0x00, 0x00, 0x00
        /*006c*/ 	.byte	0xc0, 0xde, 0x00, 0x00, 0x01, 0x00, 0x00, 0x00, 0x20, 0xe0, 0x00, 0x00, 0x01, 0x00, 0x00, 0x00
        /*007c*/ 	.byte	0x30, 0xf4, 0x00, 0x00, 0x01, 0x00, 0x00, 0x00, 0x60, 0xf5, 0x00, 0x00


	//----- nvinfo : EIATTR_MERCURY_ISA_VERSION
	.align		4
.L_726:
        /*0088*/ 	.byte	0x03, 0x5f
        /*008a*/ 	.short	0x0000


	//----- nvinfo : EIATTR_COOP_GROUP_MASK_REGIDS
	.align		4
        /*008c*/ 	.byte	0x04, 0x29
        /*008e*/ 	.short	(.L_728 - .L_727)


	//   ....[0]....
.L_727:
        /*0090*/ 	.word	0xffffffff


	//   ....[1]....
        /*0094*/ 	.word	0xffffffff


	//   ....[2]....
        /*0098*/ 	.word	0xffffffff


	//   ....[3]....
        /*009c*/ 	.word	0xffffffff


	//   ....[4]....
        /*00a0*/ 	.word	0xffffffff


	//   ....[5]....
        /*00a4*/ 	.word	0xffffffff


	//   ....[6]....
        /*00a8*/ 	.word	0xffffffff


	//   ....[7]....
        /*00ac*/ 	.word	0xffffffff


	//   ....[8]....
        /*00b0*/ 	.word	0xffffffff


	//   ....[9]....
        /*00b4*/ 	.word	0xffffffff


	//   ....[10]....
        /*00b8*/ 	.word	0xffffffff


	//   ....[11]....
        /*00bc*/ 	.word	0xffffffff


	//   ....[12]....
        /*00c0*/ 	.word	0xffffffff


	//   ....[13]....
        /*00c4*/ 	.word	0xffffffff


	//   ....[14]....
        /*00c8*/ 	.word	0xffffffff


	//   ....[15]....
        /*00cc*/ 	.word	0xffffffff


	//----- nvinfo : EIATTR_COOP_GROUP_INSTR_OFFSETS
	.align		4
.L_728:
        /*00d0*/ 	.byte	0x04, 0x28
        /*00d2*/ 	.short	(.L_730 - .L_729)


	//   ....[0]....
.L_729:
        /*00d4*/ 	.word	0x00006f80


	//   ....[1]....
        /*00d8*/ 	.word	0x00006fa0


	//   ....[2]....
        /*00dc*/ 	.word	0x00007040


	//   ....[3]....
        /*00e0*/ 	.word	0x00007050


	//   ....[4]....
        /*00e4*/ 	.word	0x0000b730


	//   ....[5]....
        /*00e8*/ 	.word	0x0000b740


	//   ....[6]....
        /*00ec*/ 	.word	0x0000b770


	//   ....[7]....
        /*00f0*/ 	.word	0x0000b780


	//   ....[8]....
        /*00f4*/ 	.word	0x00010a40


	//   ....[9]....
        /*00f8*/ 	.word	0x00010bd0


	//   ....[10]....
        /*00fc*/ 	.word	0x00010be0


	//   ....[11]....
        /*0100*/ 	.word	0x00010c00


	//   ....[12]....
        /*0104*/ 	.word	0x00012970


	//   ....[13]....
        /*0108*/ 	.word	0x000129b0


	//   ....[14]....
        /*010c*/ 	.word	0x00012ac0


	//   ....[15]....
        /*0110*/ 	.word	0x00012af0


	//----- nvinfo : EIATTR_EXIT_INSTR_OFFSETS
	.align		4
.L_730:
        /*0114*/ 	.byte	0x04, 0x1c
        /*0116*/ 	.short	(.L_732 - .L_731)


	//   ....[0]....
.L_731:
        /*0118*/ 	.word	0x000004e0


	//   ....[1]....
        /*011c*/ 	.word	0x00001150


	//   ....[2]....
        /*0120*/ 	.word	0x000011d0


	//   ....[3]....
        /*0124*/ 	.word	0x00014830


	//   ....[4]....
        /*0128*/ 	.word	0x00014950


	//   ....[5]....
        /*012c*/ 	.word	0x00014970


	//----- nvinfo : EIATTR_CTAIDZ_USED
	.align		4
.L_732:
        /*0130*/ 	.byte	0x01, 0x04
	.zero		2


	//----- nvinfo : EIATTR_CRS_STACK_SIZE
	.align		4
        /*0134*/ 	.byte	0x04, 0x1e
        /*0136*/ 	.short	(.L_734 - .L_733)
.L_733:
        /*0138*/ 	.word	0x00000000
.L_734:


//--------------------- .nv.info._ZN5flash16flash_fwd_kernelI23Flash_fwd_kernel_traitsILi256ELi128ELi64ELi8ELb0ELb0EN7cutlass10bfloat16_tE19Flash_kernel_traitsILi256ELi128ELi64ELi8ES3_EELb1ELb0ELb0ELb0ELb0ELb0ELb0ELb0EEEvNS_16Flash_fwd_paramsE --------------------------
	.section	.nv.info._ZN5flash16flash_fwd_kernelI23Flash_fwd_kernel_traitsILi256ELi128ELi64ELi8ELb0ELb0EN7cutlass10bfloat16_tE19Flash_kernel_traitsILi256ELi128ELi64ELi8ES3_EELb1ELb0ELb0ELb0ELb0ELb0ELb0ELb0EEEvNS_16Flash_fwd_paramsE,"",@"SHT_CUDA_INFO"
	.sectionflags	@""
	.align	4


	//----- nvinfo : EIATTR_CUDA_API_VERSION
	.align		4
        /*0000*/ 	.byte	0x04, 0x37
        /*0002*/ 	.short	(.L_736 - .L_735)
.L_735:
        /*0004*/ 	.word	0x00000082


	//----- nvinfo : EIATTR_SW2861232_WAR
	.align		4
.L_736:
        /*0008*/ 	.byte	0x01, 0x35
	.zero		2


	//----- nvinfo : EIATTR_PARAM_CBANK
	.align		4
        /*000c*/ 	.byte	0x04, 0x0a
        /*000e*/ 	.short	(.L_738 - .L_737)
	.align		4
.L_737:
        /*0010*/ 	.word	index@(.nv.constant0._ZN5flash16flash_fwd_kernelI23Flash_fwd_kernel_traitsILi256ELi128ELi64ELi8ELb0ELb0EN7cutlass10bfloat16_tE19Flash_kernel_traitsILi256ELi128ELi64ELi8ES3_EELb1ELb0ELb0ELb0ELb0ELb0ELb0ELb0EEEvNS_16Flash_fwd_paramsE)
        /*0014*/ 	.short	0x0160
        /*0016*/ 	.short	0x01d0


	//----- nvinfo : EIATTR_CBANK_PARAM_SIZE
	.align		4
.L_738:
        /*0018*/ 	.byte	0x03, 0x19
        /*001a*/ 	.short	0x01d0


	//----- nvinfo : EIATTR_KPARAM_INFO
	.align		4
        /*001c*/ 	.byte	0x04, 0x17
        /*001e*/ 	.short	(.L_740 - .L_739)
.L_739:
        /*0020*/ 	.word	0x00000000
        /*0024*/ 	.short	0x0000
        /*0026*/ 	.short	0x0000
        /*0028*/ 	.byte	0x00, 0xf0, 0x41, 0x07


	//----- nvinfo : EIATTR_MAXREG_COUNT
	.align		4
.L_740:
        /*002c*/ 	.byte	0x03, 0x1b
        /*002e*/ 	.short	0x00ff


	//----- nvinfo : EIATTR_NUM_BARRIERS
	.align		4
        /*0030*/ 	.byte	0x02, 0x4c
        /*0032*/ 	.byte	0x01
	.zero		1


	//----- nvinfo : EIATTR_ANNOTATIONS
	.align		4
        /*0034*/ 	.byte	0x04, 0x55
        /*0036*/ 	.short	(.L_742 - .L_741)


	//   ....[0]....
.L_741:
        /* <DEDUP_REMOVED lines=29> */


	//----- nvinfo : EIATTR_MERCURY_ISA_VERSION
	.align		4
.L_742:
        /*01f8*/ 	.byte	0x03, 0x5f
        /*01fa*/ 	.short	0x0000


	//----- nvinfo : EIATTR_INT_WARP_WIDE_INSTR_OFFSETS
	.align		4
        /*01fc*/ 	.byte	0x04, 0x31
        /*01fe*/ 	.short	(.L_744 - .L_743)


	//   ....[0]....
.L_743:
        /*0200*/ 	.word	0x000079b0


	//----- nvinfo : EIATTR_COOP_GROUP_MASK_REGIDS
	.align		4
.L_744:
        /*0204*/ 	.byte	0x04, 0x29
        /*0206*/ 	.short	(.L_746 - .L_745)


	//   ....[0]....
.L_745:
        /*0208*/ 	.word	0xffffffff


	//   ....[1]....
        /*020c*/ 	.word	0xffffffff


	//   ....[2]....
        /*0210*/ 	.word	0xffffffff


	//   ....[3]....
        /*0214*/ 	.word	0xffffffff


	//   ....[4]....
        /*0218*/ 	.word	0xffffffff


	//   ....[5]....
        /*021c*/ 	.word	0xffffffff


	//   ....[6]....
        /*0220*/ 	.word	0xffffffff


	//   ....[7]....
        /*0224*/ 	.word	0xffffffff


	//   ....[8]....
        /*0228*/ 	.word	0xffffffff


	//   ....[9]....
        /*022c*/ 	.word	0xffffffff


	//   ....[10]....
        /*0230*/ 	.word	0xffffffff


	//   ....[11]....
        /*0234*/ 	.word	0xffffffff


	//----- nvinfo : EIATTR_COOP_GROUP_INSTR_OFFSETS
	.align		4
.L_746:
        /*0238*/ 	.byte	0x04, 0x28
        /*023a*/ 	.short	(.L_748 - .L_747)


	//   ....[0]....
.L_747:
        /*023c*/ 	.word	0x00004660


	//   ....[1]....
        /*0240*/ 	.word	0x00004690


	//   ....[2]....
        /*0244*/ 	.word	0x000046c0


	//   ....[3]....
        /*0248*/ 	.word	0x00004730


	//   ....[4]....
        /*024c*/ 	.word	0x00009380


	//   ....[5]....
        /*0250*/ 	.word	0x000093d0


	//   ....[6]....
        /*0254*/ 	.word	0x00009400


	//   ....[7]....
        /*0258*/ 	.word	0x00009410


	//   ....[8]....
        /*025c*/ 	.word	0x0000b920


	//   ....[9]....
        /*0260*/ 	.word	0x0000b960


	//   ....[10]....
        /*0264*/ 	.word	0x0000ba40


	//   ....[11]....
        /*0268*/ 	.word	0x0000ba70


	//----- nvinfo : EIATTR_EXIT_INSTR_OFFSETS
	.align		4
.L_748:
        /*026c*/ 	.byte	0x04, 0x1c
        /*026e*/ 	.short	(.L_750 - .L_749)


	//   ....[0]....
.L_749:
        /*0270*/ 	.word	0x00000730


	//   ....[1]....
        /*0274*/ 	.word	0x0000d7f0


	//   ....[2]....
        /*0278*/ 	.word	0x0000d910


	//   ....[3]....
        /*027c*/ 	.word	0x0000d930


	//   ....[4]....
        /*0280*/ 	.word	0x0000e440


	//   ....[5]....
        /*0284*/ 	.word	0x0000e4c0


	//----- nvinfo : EIATTR_CTAIDZ_USED
	.align		4
.L_750:
        /*0288*/ 	.byte	0x01, 0x04
	.zero		2


	//----- nvinfo : EIATTR_CRS_STACK_SIZE
	.align		4
        /*028c*/ 	.byte	0x04, 0x1e
        /*028e*/ 	.short	(.L_752 - .L_751)
.L_751:
        /*0290*/ 	.word	0x00000000
.L_752:


//--------------------- .nv.info._ZN5flash16flash_fwd_kernelI23Flash_fwd_kernel_traitsILi256ELi128ELi64ELi8ELb0ELb0EN7cutlass10bfloat16_tE19Flash_kernel_traitsILi256ELi128ELi64ELi8ES3_EELb1ELb0ELb1ELb0ELb0ELb0ELb0ELb0EEEvNS_16Flash_fwd_paramsE --------------------------
	.section	.nv.info._ZN5flash16flash_fwd_kernelI23Flash_fwd_kernel_traitsILi256ELi128ELi64ELi8ELb0ELb0EN7cutlass10bfloat16_tE19Flash_kernel_traitsILi256ELi128ELi64ELi8ES3_EELb1ELb0ELb1ELb0ELb0ELb0ELb0ELb0EEEvNS_16Flash_fwd_paramsE,"",@"SHT_CUDA_INFO"
	.sectionflags	@""
	.align	4


	//----- nvinfo : EIATTR_CUDA_API_VERSION
	.align		4
        /*0000*/ 	.byte	0x04, 0x37
        /*0002*/ 	.short	(.L_754 - .L_753)
.L_753:
        /*0004*/ 	.word	0x00000082


	//----- nvinfo : EIATTR_SW2861232_WAR
	.align		4
.L_754:
        /*0008*/ 	.byte	0x01, 0x35
	.zero		2


	//----- nvinfo : EIATTR_PARAM_CBANK
	.align		4
        /*000c*/ 	.byte	0x04, 0x0a
        /*000e*/ 	.short	(.L_756 - .L_755)
	.align		4
.L_755:
        /*0010*/ 	.word	index@(.nv.constant0._ZN5flash16flash_fwd_kernelI23Flash_fwd_kernel_traitsILi256ELi128ELi64ELi8ELb0ELb0EN7cutlass10bfloat16_tE19Flash_kernel_traitsILi256ELi128ELi64ELi8ES3_EELb1ELb0ELb1ELb0ELb0ELb0ELb0ELb0EEEvNS_16Flash_fwd_paramsE)
        /*0014*/ 	.short	0x0160
        /*0016*/ 	.short	0x01d0


	//----- nvinfo : EIATTR_CBANK_PARAM_SIZE
	.align		4
.L_756:
        /*0018*/ 	.byte	0x03, 0x19
        /*001a*/ 	.short	0x01d0


	//----- nvinfo : EIATTR_KPARAM_INFO
	.align		4
        /*001c*/ 	.byte	0x04, 0x17
        /*001e*/ 	.short	(.L_758 - .L_757)
.L_757:
        /*0020*/ 	.word	0x00000000
        /*0024*/ 	.short	0x0000
        /*0026*/ 	.short	0x0000
        /*0028*/ 	.byte	0x00, 0xf0, 0x41, 0x07


	//----- nvinfo : EIATTR_MAXREG_COUNT
	.align		4
.L_758:
        /*002c*/ 	.byte	0x03, 0x1b
        /*002e*/ 	.short	0x00ff


	//----- nvinfo : EIATTR_NUM_BARRIERS
	.align		4
        /*0030*/ 	.byte	0x02, 0x4c
        /*0032*/ 	.byte	0x01
	.zero		1


	//----- nvinfo : EIATTR_ANNOTATIONS
	.align		4
        /*0034*/ 	.byte	0x04, 0x55
        /*0036*/ 	.short	(.L_760 - .L_759)


	//   ....[0]....
.L_759:
        /* <DEDUP_REMOVED lines=15> */


	//----- nvinfo : EIATTR_MERCURY_ISA_VERSION
	.align		4
.L_760:
        /*0118*/ 	.byte	0x03, 0x5f
        /*011a*/ 	.short	0x0000


	//----- nvinfo : EIATTR_COOP_GROUP_MASK_REGIDS
	.align		4
        /*011c*/ 	.byte	0x04, 0x29
        /*011e*/ 	.short	(.L_762 - .L_761)


	//   ....[0]....
.L_761:
        /*0120*/ 	.word	0xffffffff


	//   ....[1]....
        /*0124*/ 	.word	0xffffffff


	//   ....[2]....
        /*0128*/ 	.word	0xffffffff


	//   ....[3]....
        /*012c*/ 	.word	0xffffffff


	//   ....[4]....
        /*0130*/ 	.word	0xffffffff


	//   ....[5]....
        /*0134*/ 	.word	0xffffffff


	//   ....[6]....
        /*0138*/ 	.word	0xffffffff


	//   ....[7]....
        /*013c*/ 	.word	0xffffffff


	//   ....[8]....
        /*0140*/ 	.word	0xffffffff


	//   ....[9]....
        /*0144*/ 	.word	0xffffffff


	//   ....[10]....
        /*0148*/ 	.word	0xffffffff


	//   ....[11]....
        /*014c*/ 	.word	0xffffffff


	//   ....[12]....
        /*0150*/ 	.word	0xffffffff


	//   ....[13]....
        /*0154*/ 	.word	0xffffffff


	//   ....[14]....
        /*0158*/ 	.word	0xffffffff


	//   ....[15]....
        /*015c*/ 	.word	0xffffffff


	//   ....[16]....
        /*0160*/ 	.word	0xffffffff


	//   ....[17]....
        /*0164*/ 	.word	0xffffffff


	//   ....[18]....
        /*0168*/ 	.word	0xffffffff


	//   ....[19]....
        /*016c*/ 	.word	0xffffffff


	//----- nvinfo : EIATTR_COOP_GROUP_INSTR_OFFSETS
	.align		4
.L_762:
        /*0170*/ 	.byte	0x04, 0x28
        /*0172*/ 	.short	(.L_764 - .L_763)


	//   ....[0]....
.L_763:
        /*0174*/ 	.word	0x00005350


	//   ....[1]....
        /*0178*/ 	.word	0x00005540


	//   ....[2]....
        /*017c*/ 	.word	0x000056a0


	//   ....[3]....
        /*0180*/ 	.word	0x000057d0


	//   ....[4]....
        /*0184*/ 	.word	0x000093d0


	//   ....[5]....
        /*0188*/ 	.word	0x00009490


	//   ....[6]....
        /*018c*/ 	.word	0x000094c0


	//   ....[7]....
        /*0190*/ 	.word	0x00009540


	//   ....[8]....
        /*0194*/ 	.word	0x0000dac0


	//   ....[9]....
        /*0198*/ 	.word	0x0000daf0


	//   ....[10]....
        /*019c*/ 	.word	0x0000dbc0


	//   ....[11]....
        /*01a0*/ 	.word	0x0000dbf0


	//   ....[12]....
        /*01a4*/ 	.word	0x00012400


	//   ....[13]....
        /*01a8*/ 	.word	0x00012460


	//   ....[14]....
        /*01ac*/ 	.word	0x00012480


	//   ....[15]....
        /*01b0*/ 	.word	0x000124a0


	//   ....[16]....
        /*01b4*/ 	.word	0x00014b60


	//   ....[17]....
        /*01b8*/ 	.word	0x00014ba0


	//   ....[18]....
        /*01bc*/ 	.word	0x00014cc0


	//   ....[19]....
        /*01c0*/ 	.word	0x00014d00


	//----- nvinfo : EIATTR_EXIT_INSTR_OFFSETS
	.align		4
.L_764:
        /*01c4*/ 	.byte	0x04, 0x1c
        /*01c6*/ 	.short	(.L_766 - .L_765)


	//   ....[0]....
.L_765:
        /*01c8*/ 	.word	0x000006e0


	//   ....[1]....
        /*01cc*/ 	.word	0x00001350


	//   ....[2]....
        /*01d0*/ 	.word	0x000013d0


	//   ....[3]....
        /*01d4*/ 	.word	0x00016a50


	//   ....[4]....
        /*01d8*/ 	.word	0x00016b70


	//   ....[5]....
        /*01dc*/ 	.word	0x00016b90


	//----- nvinfo : EIATTR_CTAIDZ_USED
	.align		4
.L_766:
        /*01e0*/ 	.byte	0x01, 0x04
	.zero		2


	//----- nvinfo : EIATTR_CRS_STACK_SIZE
	.align		4
        /*01e4*/ 	.byte	0x04, 0x1e
        /*01e6*/ 	.short	(.L_768 - .L_767)
.L_767:
        /*01e8*/ 	.word	0x00000000
.L_768:


//--------------------- .nv.info._ZN5flash16flash_fwd_kernelI23Flash_fwd_kernel_traitsILi256ELi128ELi64ELi8ELb0ELb0EN7cutlass10bfloat16_tE19Flash_kernel_traitsILi256ELi128ELi64ELi8ES3_EELb1ELb0ELb0ELb0ELb0ELb1ELb0ELb0EEEvNS_16Flash_fwd_paramsE --------------------------
	.section	.nv.info._ZN5flash16flash_fwd_kernelI23Flash_fwd_kernel_traitsILi256ELi128ELi64ELi8ELb0ELb0EN7cutlass10bfloat16_tE19Flash_kernel_traitsILi256ELi128ELi64ELi8ES3_EELb1ELb0ELb0ELb0ELb0ELb1ELb0ELb0EEEvNS_16Flash_fwd_paramsE,"",@"SHT_CUDA_INFO"
	.sectionflags	@""
	.align	4


	//----- nvinfo : EIATTR_CUDA_API_VERSION
	.align		4
        /*0000*/ 	.byte	0x04, 0x37
        /*0002*/ 	.short	(.L_770 - .L_769)
.L_769:
        /*0004*/ 	.word	0x00000082


	//----- nvinfo : EIATTR_SW2861232_WAR
	.align		4
.L_770:
        /*0008*/ 	.byte	0x01, 0x35
	.zero		2


	//----- nvinfo : EIATTR_PARAM_CBANK
	.align		4
        /*000c*/ 	.byte	0x04, 0x0a
        /*000e*/ 	.short	(.L_772 - .L_771)
	.align		4
.L_771:
        /*0010*/ 	.word	index@(.nv.constant0._ZN5flash16flash_fwd_kernelI23Flash_fwd_kernel_traitsILi256ELi128ELi64ELi8ELb0ELb0EN7cutlass10bfloat16_tE19Flash_kernel_traitsILi256ELi128ELi64ELi8ES3_EELb1ELb0ELb0ELb0ELb0ELb1ELb0ELb0EEEvNS_16Flash_fwd_paramsE)
        /*0014*/ 	.short	0x0160
        /*0016*/ 	.short	0x01d0


	//----- nvinfo : EIATTR_CBANK_PARAM_SIZE
	.align		4
.L_772:
        /*0018*/ 	.byte	0x03, 0x19
        /*001a*/ 	.short	0x01d0


	//----- nvinfo : EIATTR_KPARAM_INFO
	.align		4
        /*001c*/ 	.byte	0x04, 0x17
        /*001e*/ 	.short	(.L_774 - .L_773)
.L_773:
        /*0020*/ 	.word	0x00000000
        /*0024*/ 	.short	0x0000
        /*0026*/ 	.short	0x0000
        /*0028*/ 	.byte	0x00, 0xf0, 0x41, 0x07


	//----- nvinfo : EIATTR_MAXREG_COUNT
	.align		4
.L_774:
        /*002c*/ 	.byte	0x03, 0x1b
        /*002e*/ 	.short	0x00ff


	//----- nvinfo : EIATTR_NUM_BARRIERS
	.align		4
        /*0030*/ 	.byte	0x02, 0x4c
        /*0032*/ 	.byte	0x01
	.zero		1


	//----- nvinfo : EIATTR_ANNOTATIONS
	.align		4
        /*0034*/ 	.byte	0x04, 0x55
        /*0036*/ 	.short	(.L_776 - .L_775)


	//   ....[0]....
.L_775:
        /*0038*/ 	.word	0x00000001
        /*003c*/ 	.byte	0xa0, 0x4f, 0x00, 0x00, 0x01, 0x00, 0x00, 0x00, 0x00, 0x61, 0x00, 0x00, 0x01, 0x00, 0x00, 0x00
        /*004c*/ 	.byte	0x20, 0x62, 0x00, 0x00, 0x01, 0x00, 0x00, 0x00, 0xe0, 0x7f, 0x00, 0x00


	//----- nvinfo : EIATTR_MERCURY_ISA_VERSION
	.align		4
.L_776:
        /*0058*/ 	.byte	0x03, 0x5f
        /*005a*/ 	.short	0x0000


	//----- nvinfo : EIATTR_COOP_GROUP_MASK_REGIDS
	.align		4
        /*005c*/ 	.byte	0x04, 0x29
        /*005e*/ 	.short	(.L_778 - .L_777)


	//   ....[0]....
.L_777:
        /*0060*/ 	.word	0xffffffff


	//   ....[1]....
        /*0064*/ 	.word	0xffffffff


	//   ....[2]....
        /*0068*/ 	.word	0xffffffff


	//   ....[3]....
        /*006c*/ 	.word	0xffffffff


	//   ....[4]....
        /*0070*/ 	.word	0xffffffff


	//   ....[5]....
        /*0074*/ 	.word	0xffffffff


	//   ....[6]....
        /*0078*/ 	.word	0xffffffff


	//   ....[7]....
        /*007c*/ 	.word	0xffffffff


	//   ....[8]....
        /*0080*/ 	.word	0xffffffff


	//   ....[9]....
        /*0084*/ 	.word	0xffffffff


	//   ....[10]....
        /*0088*/ 	.word	0xffffffff


	//   ....[11]....
        /*008c*/ 	.word	0xffffffff


	//----- nvinfo : EIATTR_COOP_GROUP_INSTR_OFFSETS
	.align		4
.L_778:
        /*0090*/ 	.byte	0x04, 0x28
        /*0092*/ 	.short	(.L_780 - .L_779)


	//   ....[0]....
.L_779:
        /*0094*/ 	.word	0x000032b0


	//   ....[1]....
        /*0098*/ 	.word	0x000033c0


	//   ....[2]....
        /*009c*/ 	.word	0x000033e0


	//   ....[3]....
        /*00a0*/ 	.word	0x00003480


	//   ....[4]....
        /*00a4*/ 	.word	0x00006360


	//   ....[5]....
        /*00a8*/ 	.word	0x00006370


	//   ....[6]....
        /*00ac*/ 	.word	0x000063c0


	//   ....[7]....
        /*00b0*/ 	.word	0x000063d0


	//   ....[8]....
        /*00b4*/ 	.word	0x00008910


	//   ....[9]....
        /*00b8*/ 	.word	0x00008950


	//   ....[10]....
        /*00bc*/ 	.word	0x00008a60


	//   ....[11]....
        /*00c0*/ 	.word	0x00008a80


	//----- nvinfo : EIATTR_EXIT_INSTR_OFFSETS
	.align		4
.L_780:
        /*00c4*/ 	.byte	0x04, 0x1c
        /*00c6*/ 	.short	(.L_782 - .L_781)


	//   ....[0]....
.L_781:
        /*00c8*/ 	.word	0x00000720


	//   ....[1]....
        /*00cc*/ 	.word	0x0000a690


	//   ....[2]....
        /*00d0*/ 	.word	0x0000a780


	//   ....[3]....
        /*00d4*/ 	.word	0x0000b160


	//   ....[4]....
        /*00d8*/ 	.word	0x0000b1e0


	//----- nvinfo : EIATTR_CTAIDZ_USED
	.align		4
.L_782:
        /*00dc*/ 	.byte	0x01, 0x04
	.zero		2


	//----- nvinfo : EIATTR_CRS_STACK_SIZE
	.align		4
        /*00e0*/ 	.byte	0x04, 0x1e
        /*00e2*/ 	.short	(.L_784 - .L_783)
.L_783:
        /*00e4*/ 	.word	0x00000000
.L_784:


//--------------------- .nv.info._ZN5flash16flash_fwd_kernelI23Flash_fwd_kernel_traitsILi256ELi128ELi64ELi8ELb0ELb0EN7cutlass10bfloat16_tE19Flash_kernel_traitsILi256ELi128ELi64ELi8ES3_EELb0ELb0ELb0ELb0ELb0ELb1ELb1ELb0EEEvNS_16Flash_fwd_paramsE --------------------------
	.section	.nv.info._ZN5flash16flash_fwd_kernelI23Flash_fwd_kernel_traitsILi256ELi128ELi64ELi8ELb0ELb0EN7cutlass10bfloat16_tE19Flash_kernel_traitsILi256ELi128ELi64ELi8ES3_EELb0ELb0ELb0ELb0ELb0ELb1ELb1ELb0EEEvNS_16Flash_fwd_paramsE,"",@"SHT_CUDA_INFO"
	.sectionflags	@""
	.align	4


	//----- nvinfo : EIATTR_CUDA_API_VERSION
	.align		4
        /*0000*/ 	.byte	0x04, 0x37
        /*0002*/ 	.short	(.L_786 - .L_785)
.L_785:
        /*0004*/ 	.word	0x00000082


	//----- nvinfo : EIATTR_SW2861232_WAR
	.align		4
.L_786:
        /*0008*/ 	.byte	0x01, 0x35
	.zero		2


	//----- nvinfo : EIATTR_PARAM_CBANK
	.align		4
        /*000c*/ 	.byte	0x04, 0x0a
        /*000e*/ 	.short	(.L_788 - .L_787)
	.align		4
.L_787:
        /*0010*/ 	.word	index@(.nv.constant0._ZN5flash16flash_fwd_kernelI23Flash_fwd_kernel_traitsILi256ELi128ELi64ELi8ELb0ELb0EN7cutlass10bfloat16_tE19Flash_kernel_traitsILi256ELi128ELi64ELi8ES3_EELb0ELb0ELb0ELb0ELb0ELb1ELb1ELb0EEEvNS_16Flash_fwd_paramsE)
        /*0014*/ 	.short	0x0160
        /*0016*/ 	.short	0x01d0


	//----- nvinfo : EIATTR_CBANK_PARAM_SIZE
	.align		4
.L_788:
        /*0018*/ 	.byte	0x03, 0x19
        /*001a*/ 	.short	0x01d0


	//----- nvinfo : EIATTR_KPARAM_INFO
	.align		4
        /*001c*/ 	.byte	0x04, 0x17
        /*001e*/ 	.short	(.L_790 - .L_789)
.L_789:
        /*0020*/ 	.word	0x00000000
        /*0024*/ 	.short	0x0000
        /*0026*/ 	.short	0x0000
        /*0028*/ 	.byte	0x00, 0xf0, 0x41, 0x07


	//----- nvinfo : EIATTR_MAXREG_COUNT
	.align		4
.L_790:
        /*002c*/ 	.byte	0x03, 0x1b
        /*002e*/ 	.short	0x00ff


	//----- nvinfo : EIATTR_NUM_BARRIERS
	.align		4
        /*0030*/ 	.byte	0x02, 0x4c
        /*0032*/ 	.byte	0x01
	.zero		1


	//----- nvinfo : EIATTR_ANNOTATIONS
	.align		4
        /*0034*/ 	.byte	0x04, 0x55
        /*0036*/ 	.short	(.L_792 - .L_791)


	//   ....[0]....
.L_791:
        /*0038*/ 	.word	0x00000001
        /*003c*/ 	.byte	0x40, 0x41, 0x00, 0x00, 0x01, 0x00, 0x00, 0x00, 0x30, 0x5d, 0x00, 0x00, 0x01, 0x00, 0x00, 0x00
        /*004c*/ 	.byte	0x50, 0x75, 0x00, 0x00, 0x01, 0x00, 0x00, 0x00, 0xc0, 0x7a, 0x00, 0x00


	//----- nvinfo : EIATTR_MERCURY_ISA_VERSION
	.align		4
.L_792:
        /*0058*/ 	.byte	0x03, 0x5f
        /*005a*/ 	.short	0x0000


	//----- nvinfo : EIATTR_COOP_GROUP_MASK_REGIDS
	.align		4
        /*005c*/ 	.byte	0x04, 0x29
        /*005e*/ 	.short	(.L_794 - .L_793)


	//   ....[0]....
.L_793:
        /*0060*/ 	.word	0xffffffff


	//   ....[1]....
        /*0064*/ 	.word	0xffffffff


	//   ....[2]....
        /*0068*/ 	.word	0xffffffff


	//   ....[3]....
        /*006c*/ 	.word	0xffffffff


	//   ....[4]....
        /*0070*/ 	.word	0xffffffff


	//   ....[5]....
        /*0074*/ 	.word	0xffffffff


	//   ....[6]....
        /*0078*/ 	.word	0xffffffff


	//   ....[7]....
        /*007c*/ 	.word	0xffffffff


	//   ....[8]....
        /*0080*/ 	.word	0xffffffff


	//   ....[9]....
        /*0084*/ 	.word	0xffffffff


	//   ....[10]....
        /*0088*/ 	.word	0xffffffff


	//   ....[11]....
        /*008c*/ 	.word	0xffffffff


	//----- nvinfo : EIATTR_COOP_GROUP_INSTR_OFFSETS
	.align		4
.L_794:
        /*0090*/ 	.byte	0x04, 0x28
        /*0092*/ 	.short	(.L_796 - .L_795)


	//   ....[0]....
.L_795:
        /*0094*/ 	.word	0x000032c0


	//   ....[1]....
        /*0098*/ 	.word	0x000032e0


	//   ....[2]....
        /*009c*/ 	.word	0x00003380


	//   ....[3]....
        /*00a0*/ 	.word	0x00003390


	//   ....[4]....
        /*00a4*/ 	.word	0x00005e70


	//   ....[5]....
        /*00a8*/ 	.word	0x00005e80


	//   ....[6]....
        /*00ac*/ 	.word	0x00005ea0


	//   ....[7]....
        /*00b0*/ 	.word	0x00005ec0


	//   ....[8]....
        /*00b4*/ 	.word	0x00007b00


	//   ....[9]....
        /*00b8*/ 	.word	0x00007c00


	//   ....[10]....
        /*00bc*/ 	.word	0x00007f90


	//   ....[11]....
        /*00c0*/ 	.word	0x00007fc0


	//----- nvinfo : EIATTR_EXIT_INSTR_OFFSETS
	.align		4
.L_796:
        /*00c4*/ 	.byte	0x04, 0x1c
        /*00c6*/ 	.short	(.L_798 - .L_797)


	//   ....[0]....
.L_797:
        /*00c8*/ 	.word	0x000004e0


	//   ....[1]....
        /*00cc*/ 	.word	0x00009820


	//   ....[2]....
        /*00d0*/ 	.word	0x00009910


	//   ....[3]....
        /*00d4*/ 	.word	0x0000a2e0


	//   ....[4]....
        /*00d8*/ 	.word	0x0000a360


	//----- nvinfo : EIATTR_CTAIDZ_USED
	.align		4
.L_798:
        /*00dc*/ 	.byte	0x01, 0x04
	.zero		2


	//----- nvinfo : EIATTR_CRS_STACK_SIZE
	.align		4
        /*00e0*/ 	.byte	0x04, 0x1e
        /*00e2*/ 	.short	(.L_800 - .L_799)
.L_799:
        /*00e4*/ 	.word	0x00000000
.L_800:


//--------------------- .nv.info._ZN5flash16flash_fwd_kernelI23Flash_fwd_kernel_traitsILi256ELi128ELi64ELi8ELb0ELb0EN7cutlass10bfloat16_tE19Flash_kernel_traitsILi256ELi128ELi64ELi8ES3_EELb1ELb0ELb0ELb1ELb0ELb0ELb0ELb0EEEvNS_16Flash_fwd_paramsE --------------------------
	.section	.nv.info._ZN5flash16flash_fwd_kernelI23Flash_fwd_kernel_traitsILi256ELi128ELi64ELi8ELb0ELb0EN7cutlass10bfloat16_tE19Flash_kernel_traitsILi256ELi128ELi64ELi8ES3_EELb1ELb0ELb0ELb1ELb0ELb0ELb0ELb0EEEvNS_16Flash_fwd_paramsE,"",@"SHT_CUDA_INFO"
	.sectionflags	@""
	.align	4


	//----- nvinfo : EIATTR_CUDA_API_VERSION
	.align		4
        /*0000*/ 	.byte	0x04, 0x37
        /*0002*/ 	.short	(.L_802 - .L_801)
.L_801:
        /*0004*/ 	.word	0x00000082


	//----- nvinfo : EIATTR_SW2861232_WAR
	.align		4
.L_802:
        /*0008*/ 	.byte	0x01, 0x35
	.zero		2


	//----- nvinfo : EIATTR_PARAM_CBANK
	.align		4
        /*000c*/ 	.byte	0x04, 0x0a
        /*000e*/ 	.short	(.L_804 - .L_803)
	.align		4
.L_803:
        /*0010*/ 	.word	index@(.nv.constant0._ZN5flash16flash_fwd_kernelI23Flash_fwd_kernel_traitsILi256ELi128ELi64ELi8ELb0ELb0EN7cutlass10bfloat16_tE19Flash_kernel_traitsILi256ELi128ELi64ELi8ES3_EELb1ELb0ELb0ELb1ELb0ELb0ELb0ELb0EEEvNS_16Flash_fwd_paramsE)
        /*0014*/ 	.short	0x0160
        /*0016*/ 	.short	0x01d0


	//----- nvinfo : EIATTR_CBANK_PARAM_SIZE
	.align		4
.L_804:
        /*0018*/ 	.byte	0x03, 0x19
        /*001a*/ 	.short	0x01d0


	//----- nvinfo : EIATTR_KPARAM_INFO
	.align		4
        /*001c*/ 	.byte	0x04, 0x17
        /*001e*/ 	.short	(.L_806 - .L_805)
.L_805:
        /*0020*/ 	.word	0x00000000
        /*0024*/ 	.short	0x0000
        /*0026*/ 	.short	0x0000
        /*0028*/ 	.byte	0x00, 0xf0, 0x41, 0x07


	//----- nvinfo : EIATTR_MAXREG_COUNT
	.align		4
.L_806:
        /*002c*/ 	.byte	0x03, 0x1b
        /*002e*/ 	.short	0x00ff


	//----- nvinfo : EIATTR_NUM_BARRIERS
	.align		4
        /*0030*/ 	.byte	0x02, 0x4c
        /*0032*/ 	.byte	0x01
	.zero		1


	//----- nvinfo : EIATTR_ANNOTATIONS
	.align		4
        /*0034*/ 	.byte	0x04, 0x55
        /*0036*/ 	.short	(.L_808 - .L_807)


	//   ....[0]....
.L_807:
        /* <DEDUP_REMOVED lines=12> */


	//----- nvinfo : EIATTR_MERCURY_ISA_VERSION
	.align		4
.L_808:
        /*00e8*/ 	.byte	0x03, 0x5f
        /*00ea*/ 	.short	0x0000


	//----- nvinfo : EIATTR_INT_WARP_WIDE_INSTR_OFFSETS
	.align		4
        /*00ec*/ 	.byte	0x04, 0x31
        /*00ee*/ 	.short	(.L_810 - .L_809)


	//   ....[0]....
.L_809:
        /*00f0*/ 	.word	0x00007ec0


	//----- nvinfo : EIATTR_COOP_GROUP_MASK_REGIDS
	.align		4
.L_810:
        /*00f4*/ 	.byte	0x04, 0x29
        /*00f6*/ 	.short	(.L_812 - .L_811)


	//   ....[0]....
.L_811:
        /*00f8*/ 	.word	0xffffffff


	//   ....[1]....
        /*00fc*/ 	.word	0xffffffff


	//   ....[2]....
        /*0100*/ 	.word	0xffffffff


	//   ....[3]....
        /*0104*/ 	.word	0xffffffff


	//   ....[4]....
        /*0108*/ 	.word	0xffffffff


	//   ....[5]....
        /*010c*/ 	.word	0xffffffff


	//   ....[6]....
        /*0110*/ 	.word	0xffffffff


	//   ....[7]....
        /*0114*/ 	.word	0xffffffff


	//   ....[8]....
        /*0118*/ 	.word	0xffffffff


	//   ....[9]....
        /*011c*/ 	.word	0xffffffff


	//   ....[10]....
        /*0120*/ 	.word	0xffffffff


	//   ....[11]....
        /*0124*/ 	.word	0xffffffff


	//----- nvinfo : EIATTR_COOP_GROUP_INSTR_OFFSETS
	.align		4
.L_812:
        /*0128*/ 	.byte	0x04, 0x28
        /*012a*/ 	.short	(.L_814 - .L_813)


	//   ....[0]....
.L_813:
        /*012c*/ 	.word	0x00005050


	//   ....[1]....
        /*0130*/ 	.word	0x00005100


	//   ....[2]....
        /*0134*/ 	.word	0x00005120


	//   ....[3]....
        /*0138*/ 	.word	0x000051c0


	//   ....[4]....
        /*013c*/ 	.word	0x00009ee0


	//   ....[5]....
        /*0140*/ 	.word	0x00009f70


	//   ....[6]....
        /*0144*/ 	.word	0x00009f90


	//   ....[7]....
        /*0148*/ 	.word	0x0000a040


	//   ....[8]....
        /*014c*/ 	.word	0x0000c4c0


	//   ....[9]....
        /*0150*/ 	.word	0x0000c500


	//   ....[10]....
        /*0154*/ 	.word	0x0000c5e0


	//   ....[11]....
        /*0158*/ 	.word	0x0000c610


	//----- nvinfo : EIATTR_EXIT_INSTR_OFFSETS
	.align		4
.L_814:
        /*015c*/ 	.byte	0x04, 0x1c
        /*015e*/ 	.short	(.L_816 - .L_815)


	//   ....[0]....
.L_815:
        /*0160*/ 	.word	0x00000730


	//   ....[1]....
        /*0164*/ 	.word	0x0000e3c0


	//   ....[2]....
        /*0168*/ 	.word	0x0000e4e0


	//   ....[3]....
        /*016c*/ 	.word	0x0000e500


	//   ....[4]....
        /*0170*/ 	.word	0x0000f020


	//   ....[5]....
        /*0174*/ 	.word	0x0000f0a0


	//----- nvinfo : EIATTR_CTAIDZ_USED
	.align		4
.L_816:
        /*0178*/ 	.byte	0x01, 0x04
	.zero		2


	//----- nvinfo : EIATTR_CRS_STACK_SIZE
	.align		4
        /*017c*/ 	.byte	0x04, 0x1e
        /*017e*/ 	.short	(.L_818 - .L_817)
.L_817:
        /*0180*/ 	.word	0x00000000
.L_818:


//--------------------- .nv.info._ZN5flash16flash_fwd_kernelI23Flash_fwd_kernel_traitsILi256ELi128ELi64ELi8ELb0ELb0EN7cutlass10bfloat16_tE19Flash_kernel_traitsILi256ELi128ELi64ELi8ES3_EELb1ELb0ELb0ELb0ELb0ELb0ELb0ELb1EEEvNS_16Flash_fwd_paramsE --------------------------
	.section	.nv.info._ZN5flash16flash_fwd_kernelI23Flash_fwd_kernel_traitsILi256ELi128ELi64ELi8ELb0ELb0EN7cutlass10bfloat16_tE19Flash_kernel_traitsILi256ELi128ELi64ELi8ES3_EELb1ELb0ELb0ELb0ELb0ELb0ELb0ELb1EEEvNS_16Flash_fwd_paramsE,"",@"SHT_CUDA_INFO"
	.sectionflags	@""
	.align	4


	//----- nvinfo : EIATTR_CUDA_API_VERSION
	.align		4
        /*0000*/ 	.byte	0x04, 0x37
        /*0002*/ 	.short	(.L_820 - .L_819)
.L_819:
        /*0004*/ 	.word	0x00000082


	//----- nvinfo : EIATTR_SW2861232_WAR
	.align		4
.L_820:
        /*0008*/ 	.byte	0x01, 0x35
	.zero		2


	//----- nvinfo : EIATTR_PARAM_CBANK
	.align		4
        /*000c*/ 	.byte	0x04, 0x0a
        /*000e*/ 	.short	(.L_822 - .L_821)
	.align		4
.L_821:
        /*0010*/ 	.word	index@(.nv.constant0._ZN5flash16flash_fwd_kernelI23Flash_fwd_kernel_traitsILi256ELi128ELi64ELi8ELb0ELb0EN7cutlass10bfloat16_tE19Flash_kernel_traitsILi256ELi128ELi64ELi8ES3_EELb1ELb0ELb0ELb0ELb0ELb0ELb0ELb1EEEvNS_16Flash_fwd_paramsE)
        /*0014*/ 	.short	0x0160
        /*0016*/ 	.short	0x01d0


	//----- nvinfo : EIATTR_CBANK_PARAM_SIZE
	.align		4
.L_822:
        /*0018*/ 	.byte	0x03, 0x19
        /*001a*/ 	.short	0x01d0


	//----- nvinfo : EIATTR_KPARAM_INFO
	.align		4
        /*001c*/ 	.byte	0x04, 0x17
        /*001e*/ 	.short	(.L_824 - .L_823)
.L_823:
        /*0020*/ 	.word	0x00000000
        /*0024*/ 	.short	0x0000
        /*0026*/ 	.short	0x0000
        /*0028*/ 	.byte	0x00, 0xf0, 0x41, 0x07


	//----- nvinfo : EIATTR_MAXREG_COUNT
	.align		4
.L_824:
        /*002c*/ 	.byte	0x03, 0x1b
        /*002e*/ 	.short	0x00ff


	//----- nvinfo : EIATTR_NUM_BARRIERS
	.align		4
        /*0030*/ 	.byte	0x02, 0x4c
        /*0032*/ 	.byte	0x01
	.zero		1


	//----- nvinfo : EIATTR_ANNOTATIONS
	.align		4
        /*0034*/ 	.byte	0x04, 0x55
        /*0036*/ 	.short	(.L_826 - .L_825)


	//   ....[0]....
.L_825:
        /* <DEDUP_REMOVED lines=23> */


	//----- nvinfo : EIATTR_MERCURY_ISA_VERSION
	.align		4
.L_826:
        /*0190*/ 	.byte	0x03, 0x5f
        /*0192*/ 	.short	0x0000


	//----- nvinfo : EIATTR_COOP_GROUP_MASK_REGIDS
	.align		4
        /*0194*/ 	.byte	0x04, 0x29
        /*0196*/ 	.short	(.L_828 - .L_827)


	//   ....[0]....
.L_827:
        /*0198*/ 	.word	0xffffffff


	//   ....[1]....
        /*019c*/ 	.word	0xffffffff


	//   ....[2]....
        /*01a0*/ 	.word	0xffffffff


	//   ....[3]....
        /*01a4*/ 	.word	0xffffffff


	//   ....[4]....
        /*01a8*/ 	.word	0xffffffff


	//   ....[5]....
        /*01ac*/ 	.word	0xffffffff


	//   ....[6]....
        /*01b0*/ 	.word	0xffffffff


	//   ....[7]....
        /*01b4*/ 	.word	0xffffffff


	//   ....[8]....
        /*01b8*/ 	.word	0xffffffff


	//   ....[9]....
        /*01bc*/ 	.word	0xffffffff


	//   ....[10]....
        /*01c0*/ 	.word	0xffffffff


	//   ....[11]....
        /*01c4*/ 	.word	0xffffffff


	//----- nvinfo : EIATTR_COOP_GROUP_INSTR_OFFSETS
	.align		4
.L_828:
        /*01c8*/ 	.byte	0x04, 0x28
        /*01ca*/ 	.short	(.L_830 - .L_829)


	//   ....[0]....
.L_829:
        /*01cc*/ 	.word	0x000046b0


	//   ....[1]....
        /*01d0*/ 	.word	0x00004700


	//   ....[2]....
        /*01d4*/ 	.word	0x000047e0


	//   ....[3]....
        /*01d8*/ 	.word	0x00004840


	//   ....[4]....
        /*01dc*/ 	.word	0x00009230


	//   ....[5]....
        /*01e0*/ 	.word	0x00009240


	//   ....[6]....
        /*01e4*/ 	.word	0x000092b0


	//   ....[7]....
        /*01e8*/ 	.word	0x000092e0


	//   ....[8]....
        /*01ec*/ 	.word	0x0000cbb0


	//   ....[9]....
        /*01f0*/ 	.word	0x0000cce0


	//   ....[10]....
        /*01f4*/ 	.word	0x0000d510


	//   ....[11]....
        /*01f8*/ 	.word	0x0000d540


	//----- nvinfo : EIATTR_EXIT_INSTR_OFFSETS
	.align		4
.L_830:
        /*01fc*/ 	.byte	0x04, 0x1c
        /*01fe*/ 	.short	(.L_832 - .L_831)


	//   ....[0]....
.L_831:
        /*0200*/ 	.word	0x00000660


	//   ....[1]....
        /*0204*/ 	.word	0x0000e9d0


	//   ....[2]....
        /*0208*/ 	.word	0x0000eae0


	//   ....[3]....
        /*020c*/ 	.word	0x0000eb00


	//   ....[4]....
        /*0210*/ 	.word	0x0000f610


	//   ....[5]....
        /*0214*/ 	.word	0x0000f690


	//----- nvinfo : EIATTR_CTAIDZ_USED
	.align		4
.L_832:
        /*0218*/ 	.byte	0x01, 0x04
	.zero		2


	//----- nvinfo : EIATTR_CRS_STACK_SIZE
	.align		4
        /*021c*/ 	.byte	0x04, 0x1e
        /*021e*/ 	.short	(.L_834 - .L_833)
.L_833:
        /*0220*/ 	.word	0x00000000
.L_834:


//--------------------- .nv.info._ZN5flash16flash_fwd_kernelI23Flash_fwd_kernel_traitsILi256ELi128ELi64ELi8ELb0ELb0EN7cutlass10bfloat16_tE19Flash_kernel_traitsILi256ELi128ELi64ELi8ES3_EELb0ELb0ELb0ELb0ELb0ELb0ELb1ELb0EEEvNS_16Flash_fwd_paramsE --------------------------
	.section	.nv.info._ZN5flash16flash_fwd_kernelI23Flash_fwd_kernel_traitsILi256ELi128ELi64ELi8ELb0ELb0EN7cutlass10bfloat16_tE19Flash_kernel_traitsILi256ELi128ELi64ELi8ES3_EELb0ELb0ELb0ELb0ELb0ELb0ELb1ELb0EEEvNS_16Flash_fwd_paramsE,"",@"SHT_CUDA_INFO"
	.sectionflags	@""
	.align	4


	//----- nvinfo : EIATTR_CUDA_API_VERSION
	.align		4
        /*0000*/ 	.byte	0x04, 0x37
        /*0002*/ 	.short	(.L_836 - .L_835)
.L_835:
        /*0004*/ 	.word	0x00000082


	//----- nvinfo : EIATTR_SW2861232_WAR
	.align		4
.L_836:
        /*0008*/ 	.byte	0x01, 0x35
	.zero		2


	//----- nvinfo : EIATTR_PARAM_CBANK
	.align		4
        /*000c*/ 	.byte	0x04, 0x0a
        /*000e*/ 	.short	(.L_838 - .L_837)
	.align		4
.L_837:
        /*0010*/ 	.word	index@(.nv.constant0._ZN5flash16flash_fwd_kernelI23Flash_fwd_kernel_traitsILi256ELi128ELi64ELi8ELb0ELb0EN7cutlass10bfloat16_tE19Flash_kernel_traitsILi256ELi128ELi64ELi8ES3_EELb0ELb0ELb0ELb0ELb0ELb0ELb1ELb0EEEvNS_16Flash_fwd_paramsE)
        /*0014*/ 	.short	0x0160
        /*0016*/ 	.short	0x01d0


	//----- nvinfo : EIATTR_CBANK_PARAM_SIZE
	.align		4
.L_838:
        /*0018*/ 	.byte	0x03, 0x19
        /*001a*/ 	.short	0x01d0


	//----- nvinfo : EIATTR_KPARAM_INFO
	.align		4
        /*001c*/ 	.byte	0x04, 0x17
        /*001e*/ 	.short	(.L_840 - .L_839)
.L_839:
        /*0020*/ 	.word	0x00000000
        /*0024*/ 	.short	0x0000
        /*0026*/ 	.short	0x0000
        /*0028*/ 	.byte	0x00, 0xf0, 0x41, 0x07


	//----- nvinfo : EIATTR_MAXREG_COUNT
	.align		4
.L_840:
        /*002c*/ 	.byte	0x03, 0x1b
        /*002e*/ 	.short	0x00ff


	//----- nvinfo : EIATTR_NUM_BARRIERS
	.align		4
        /*0030*/ 	.byte	0x02, 0x4c
        /*0032*/ 	.byte	0x01
	.zero		1


	//----- nvinfo : EIATTR_ANNOTATIONS
	.align		4
        /*0034*/ 	.byte	0x04, 0x55
        /*0036*/ 	.short	(.L_842 - .L_841)


	//   ....[0]....
.L_841:
        /* <DEDUP_REMOVED lines=8> */


	//----- nvinfo : EIATTR_MERCURY_ISA_VERSION
	.align		4
.L_842:
        /*00a8*/ 	.byte	0x03, 0x5f
        /*00aa*/ 	.short	0x0000


	//----- nvinfo : EIATTR_INT_WARP_WIDE_INSTR_OFFSETS
	.align		4
        /*00ac*/ 	.byte	0x04, 0x31
        /*00ae*/ 	.short	(.L_844 - .L_843)


	//   ....[0]....
.L_843:
        /*00b0*/ 	.word	0x00005bb0


	//----- nvinfo : EIATTR_COOP_GROUP_MASK_REGIDS
	.align		4
.L_844:
        /*00b4*/ 	.byte	0x04, 0x29
        /*00b6*/ 	.short	(.L_846 - .L_845)


	//   ....[0]....
.L_845:
        /*00b8*/ 	.word	0xffffffff


	//   ....[1]....
        /*00bc*/ 	.word	0xffffffff


	//   ....[2]....
        /*00c0*/ 	.word	0xffffffff


	//   ....[3]....
        /*00c4*/ 	.word	0xffffffff


	//   ....[4]....
        /*00c8*/ 	.word	0xffffffff


	//   ....[5]....
        /*00cc*/ 	.word	0xffffffff


	//   ....[6]....
        /*00d0*/ 	.word	0xffffffff


	//   ....[7]....
        /*00d4*/ 	.word	0xffffffff


	//   ....[8]....
        /*00d8*/ 	.word	0xffffffff


	//   ....[9]....
        /*00dc*/ 	.word	0xffffffff


	//   ....[10]....
        /*00e0*/ 	.word	0xffffffff


	//   ....[11]....
        /*00e4*/ 	.word	0xffffffff


	//----- nvinfo : EIATTR_COOP_GROUP_INSTR_OFFSETS
	.align		4
.L_846:
        /*00e8*/ 	.byte	0x04, 0x28
        /*00ea*/ 	.short	(.L_848 - .L_847)


	//   ....[0]....
.L_847:
        /*00ec*/ 	.word	0x000044f0


	//   ....[1]....
        /*00f0*/ 	.word	0x00004510


	//   ....[2]....
        /*00f4*/ 	.word	0x000045b0


	//   ....[3]....
        /*00f8*/ 	.word	0x000045c0


	//   ....[4]....
        /*00fc*/ 	.word	0x00007a90


	//   ....[5]....
        /*0100*/ 	.word	0x00007ab0


	//   ....[6]....
        /*0104*/ 	.word	0x00007ae0


	//   ....[7]....
        /*0108*/ 	.word	0x00007af0


	//   ....[8]....
        /*010c*/ 	.word	0x00009af0


	//   ....[9]....
        /*0110*/ 	.word	0x00009b00


	//   ....[10]....
        /*0114*/ 	.word	0x00009b30


	//   ....[11]....
        /*0118*/ 	.word	0x00009b50


	//----- nvinfo : EIATTR_EXIT_INSTR_OFFSETS
	.align		4
.L_848:
        /*011c*/ 	.byte	0x04, 0x1c
        /*011e*/ 	.short	(.L_850 - .L_849)


	//   ....[0]....
.L_849:
        /*0120*/ 	.word	0x000004e0


	//   ....[1]....
        /*0124*/ 	.word	0x0000b670


	//   ....[2]....
        /*0128*/ 	.word	0x0000b790


	//   ....[3]....
        /*012c*/ 	.word	0x0000b7b0


	//   ....[4]....
        /*0130*/ 	.word	0x0000c2b0


	//   ....[5]....
        /*0134*/ 	.word	0x0000c330


	//----- nvinfo : EIATTR_CTAIDZ_USED
	.align		4
.L_850:
        /*0138*/ 	.byte	0x01, 0x04
	.zero		2


	//----- nvinfo : EIATTR_CRS_STACK_SIZE
	.align		4
        /*013c*/ 	.byte	0x04, 0x1e
        /*013e*/ 	.short	(.L_852 - .L_851)
.L_851:
        /*0140*/ 	.word	0x00000000
.L_852:


//--------------------- .nv.info._ZN5flash16flash_fwd_kernelI23Flash_fwd_kernel_traitsILi256ELi128ELi64ELi8ELb0ELb0EN7cutlass10bfloat16_tE19Flash_kernel_traitsILi256ELi128ELi64ELi8ES3_EELb1ELb0ELb0ELb1ELb0ELb0ELb0ELb1EEEvNS_16Flash_fwd_paramsE --------------------------
	.section	.nv.info._ZN5flash16flash_fwd_kernelI23Flash_fwd_kernel_traitsILi256ELi128ELi64ELi8ELb0ELb0EN7cutlass10bfloat16_tE19Flash_kernel_traitsILi256ELi128ELi64ELi8ES3_EELb1ELb0ELb0ELb1ELb0ELb0ELb0ELb1EEEvNS_16Flash_fwd_paramsE,"",@"SHT_CUDA_INFO"
	.sectionflags	@""
	.align	4


	//----- nvinfo : EIATTR_CUDA_API_VERSION
	.align		4
        /*0000*/ 	.byte	0x04, 0x37
        /*0002*/ 	.short	(.L_854 - .L_853)
.L_853:
        /*0004*/ 	.word	0x00000082


	//----- nvinfo : EIATTR_SW2861232_WAR
	.align		4
.L_854:
        /*0008*/ 	.byte	0x01, 0x35
	.zero		2


	//----- nvinfo : EIATTR_PARAM_CBANK
	.align		4
        /*000c*/ 	.byte	0x04, 0x0a
        /*000e*/ 	.short	(.L_856 - .L_855)
	.align		4
.L_855:
        /*0010*/ 	.word	index@(.nv.constant0._ZN5flash16flash_fwd_kernelI23Flash_fwd_kernel_traitsILi256ELi128ELi64ELi8ELb0ELb0EN7cutlass10bfloat16_tE19Flash_kernel_traitsILi256ELi128ELi64ELi8ES3_EELb1ELb0ELb0ELb1ELb0ELb0ELb0ELb1EEEvNS_16Flash_fwd_paramsE)
        /*0014*/ 	.short	0x0160
        /*0016*/ 	.short	0x01d0


	//----- nvinfo : EIATTR_CBANK_PARAM_SIZE
	.align		4
.L_856:
        /*0018*/ 	.byte	0x03, 0x19
        /*001a*/ 	.short	0x01d0


	//----- nvinfo : EIATTR_KPARAM_INFO
	.align		4
        /*001c*/ 	.byte	0x04, 0x17
        /*001e*/ 	.short	(.L_858 - .L_857)
.L_857:
        /*0020*/ 	.word	0x00000000
        /*0024*/ 	.short	0x0000
        /*0026*/ 	.short	0x0000
        /*0028*/ 	.byte	0x00, 0xf0, 0x41, 0x07


	//----- nvinfo : EIATTR_MAXREG_COUNT
	.align		4
.L_858:
        /*002c*/ 	.byte	0x03, 0x1b
        /*002e*/ 	.short	0x00ff


	//----- nvinfo : EIATTR_NUM_BARRIERS
	.align		4
        /*0030*/ 	.byte	0x02, 0x4c
        /*0032*/ 	.byte	0x01
	.zero		1


	//----- nvinfo : EIATTR_ANNOTATIONS
	.align		4
        /*0034*/ 	.byte	0x04, 0x55
        /*0036*/ 	.short	(.L_860 - .L_859)


	//   ....[0]....
.L_859:
        /* <DEDUP_REMOVED lines=24> */


	//----- nvinfo : EIATTR_MERCURY_ISA_VERSION
	.align		4
.L_860:
        /*01a0*/ 	.byte	0x03, 0x5f
        /*01a2*/ 	.short	0x0000


	//----- nvinfo : EIATTR_COOP_GROUP_MASK_REGIDS
	.align		4
        /*01a4*/ 	.byte	0x04, 0x29
        /*01a6*/ 	.short	(.L_862 - .L_861)


	//   ....[0]....
.L_861:
        /*01a8*/ 	.word	0xffffffff


	//   ....[1]....
        /*01ac*/ 	.word	0xffffffff


	//   ....[2]....
        /*01b0*/ 	.word	0xffffffff


	//   ....[3]....
        /*01b4*/ 	.word	0xffffffff


	//   ....[4]....
        /*01b8*/ 	.word	0xffffffff


	//   ....[5]....
        /*01bc*/ 	.word	0xffffffff


	//   ....[6]....
        /*01c0*/ 	.word	0xffffffff


	//   ....[7]....
        /*01c4*/ 	.word	0xffffffff


	//   ....[8]....
        /*01c8*/ 	.word	0xffffffff


	//   ....[9]....
        /*01cc*/ 	.word	0xffffffff


	//   ....[10]....
        /*01d0*/ 	.word	0xffffffff


	//   ....[11]....
        /*01d4*/ 	.word	0xffffffff


	//----- nvinfo : EIATTR_COOP_GROUP_INSTR_OFFSETS
	.align		4
.L_862:
        /*01d8*/ 	.byte	0x04, 0x28
        /*01da*/ 	.short	(.L_864 - .L_863)


	//   ....[0]....
.L_863:
        /*01dc*/ 	.word	0x00005100


	//   ....[1]....
        /*01e0*/ 	.word	0x00005260


	//   ....[2]....
        /*01e4*/ 	.word	0x00005280


	//   ....[3]....
        /*01e8*/ 	.word	0x00005300


	//   ....[4]....
        /*01ec*/ 	.word	0x0000a340


	//   ....[5]....
        /*01f0*/ 	.word	0x0000a360


	//   ....[6]....
        /*01f4*/ 	.word	0x0000a3b0


	//   ....[7]....
        /*01f8*/ 	.word	0x0000a400


	//   ....[8]....
        /*01fc*/ 	.word	0x0000e0d0


	//   ....[9]....
        /*0200*/ 	.word	0x0000e0e0


	//   ....[10]....
        /*0204*/ 	.word	0x0000e120


	//   ....[11]....
        /*0208*/ 	.word	0x0000e130


	//----- nvinfo : EIATTR_EXIT_INSTR_OFFSETS
	.align		4
.L_864:
        /*020c*/ 	.byte	0x04, 0x1c
        /*020e*/ 	.short	(.L_866 - .L_865)


	//   ....[0]....
.L_865:
        /*0210*/ 	.word	0x00000660


	//   ....[1]....
        /*0214*/ 	.word	0x0000fc30


	//   ....[2]....
        /*0218*/ 	.word	0x0000fd40


	//   ....[3]....
        /*021c*/ 	.word	0x0000fd60


	//   ....[4]....
        /*0220*/ 	.word	0x00010880


	//   ....[5]....
        /*0224*/ 	.word	0x00010900


	//----- nvinfo : EIATTR_CTAIDZ_USED
	.align		4
.L_866:
        /*0228*/ 	.byte	0x01, 0x04
	.zero		2


	//----- nvinfo : EIATTR_CRS_STACK_SIZE
	.align		4
        /*022c*/ 	.byte	0x04, 0x1e
        /*022e*/ 	.short	(.L_868 - .L_867)
.L_867:
        /*0230*/ 	.word	0x00000000
.L_868:


//--------------------- .nv.info._ZN5flash16flash_fwd_kernelI23Flash_fwd_kernel_traitsILi256ELi128ELi64ELi8ELb0ELb0EN7cutlass10bfloat16_tE19Flash_kernel_traitsILi256ELi128ELi64ELi8ES3_EELb0ELb0ELb0ELb1ELb0ELb0ELb1ELb0EEEvNS_16Flash_fwd_paramsE --------------------------
	.section	.nv.info._ZN5flash16flash_fwd_kernelI23Flash_fwd_kernel_traitsILi256ELi128ELi64ELi8ELb0ELb0EN7cutlass10bfloat16_tE19Flash_kernel_traitsILi256ELi128ELi64ELi8ES3_EELb0ELb0ELb0ELb1ELb0ELb0ELb1ELb0EEEvNS_16Flash_fwd_paramsE,"",@"SHT_CUDA_INFO"
	.sectionflags	@""
	.align	4


	//----- nvinfo : EIATTR_CUDA_API_VERSION
	.align		4
        /*0000*/ 	.byte	0x04, 0x37
        /*0002*/ 	.short	(.L_870 - .L_869)
.L_869:
        /*0004*/ 	.word	0x00000082


	//----- nvinfo : EIATTR_SW2861232_WAR
	.align		4
.L_870:
        /*0008*/ 	.byte	0x01, 0x35
	.zero		2


	//----- nvinfo : EIATTR_PARAM_CBANK
	.align		4
        /*000c*/ 	.byte	0x04, 0x0a
        /*000e*/ 	.short	(.L_872 - .L_871)
	.align		4
.L_871:
        /*0010*/ 	.word	index@(.nv.constant0._ZN5flash16flash_fwd_kernelI23Flash_fwd_kernel_traitsILi256ELi128ELi64ELi8ELb0ELb0EN7cutlass10bfloat16_tE19Flash_kernel_traitsILi256ELi128ELi64ELi8ES3_EELb0ELb0ELb0ELb1ELb0ELb0ELb1ELb0EEEvNS_16Flash_fwd_paramsE)
        /*0014*/ 	.short	0x0160
        /*0016*/ 	.short	0x01d0


	//----- nvinfo : EIATTR_CBANK_PARAM_SIZE
	.align		4
.L_872:
        /*0018*/ 	.byte	0x03, 0x19
        /*001a*/ 	.short	0x01d0


	//----- nvinfo : EIATTR_KPARAM_INFO
	.align		4
        /*001c*/ 	.byte	0x04, 0x17
        /*001e*/ 	.short	(.L_874 - .L_873)
.L_873:
        /*0020*/ 	.word	0x00000000
        /*0024*/ 	.short	0x0000
        /*0026*/ 	.short	0x0000
        /*0028*/ 	.byte	0x00, 0xf0, 0x41, 0x07


	//----- nvinfo : EIATTR_MAXREG_COUNT
	.align		4
.L_874:
        /*002c*/ 	.byte	0x03, 0x1b
        /*002e*/ 	.short	0x00ff


	//----- nvinfo : EIATTR_NUM_BARRIERS
	.align		4
        /*0030*/ 	.byte	0x02, 0x4c
        /*0032*/ 	.byte	0x01
	.zero		1


	//----- nvinfo : EIATTR_ANNOTATIONS
	.align		4
        /*0034*/ 	.byte	0x04, 0x55
        /*0036*/ 	.short	(.L_876 - .L_875)


	//   ....[0]....
.L_875:
        /* <DEDUP_REMOVED lines=20> */


	//----- nvinfo : EIATTR_MERCURY_ISA_VERSION
	.align		4
.L_876:
        /*0160*/ 	.byte	0x03, 0x5f
        /*0162*/ 	.short	0x0000


	//----- nvinfo : EIATTR_INT_WARP_WIDE_INSTR_OFFSETS
	.align		4
        /*0164*/ 	.byte	0x04, 0x31
        /*0166*/ 	.short	(.L_878 - .L_877)


	//   ....[0]....
.L_877:
        /*0168*/ 	.word	0x00007420


	//----- nvinfo : EIATTR_COOP_GROUP_MASK_REGIDS
	.align		4
.L_878:
        /*016c*/ 	.byte	0x04, 0x29
        /*016e*/ 	.short	(.L_880 - .L_879)


	//   ....[0]....
.L_879:
        /*0170*/ 	.word	0xffffffff


	//   ....[1]....
        /*0174*/ 	.word	0xffffffff


	//   ....[2]....
        /*0178*/ 	.word	0xffffffff


	//   ....[3]....
        /*017c*/ 	.word	0xffffffff


	//   ....[4]....
        /*0180*/ 	.word	0xffffffff


	//   ....[5]....
        /*0184*/ 	.word	0xffffffff


	//   ....[6]....
        /*0188*/ 	.word	0xffffffff


	//   ....[7]....
        /*018c*/ 	.word	0xffffffff


	//   ....[8]....
        /*0190*/ 	.word	0xffffffff


	//   ....[9]....
        /*0194*/ 	.word	0xffffffff


	//   ....[10]....
        /*0198*/ 	.word	0xffffffff


	//   ....[11]....
        /*019c*/ 	.word	0xffffffff


	//----- nvinfo : EIATTR_COOP_GROUP_INSTR_OFFSETS
	.align		4
.L_880:
        /*01a0*/ 	.byte	0x04, 0x28
        /*01a2*/ 	.short	(.L_882 - .L_881)


	//   ....[0]....
.L_881:
        /*01a4*/ 	.word	0x00005190


	//   ....[1]....
        /*01a8*/ 	.word	0x000051e0


	//   ....[2]....
        /*01ac*/ 	.word	0x00005200


	//   ....[3]....
        /*01b0*/ 	.word	0x00005220


	//   ....[4]....
        /*01b4*/ 	.word	0x00009890


	//   ....[5]....
        /*01b8*/ 	.word	0x00009920


	//   ....[6]....
        /*01bc*/ 	.word	0x00009930


	//   ....[7]....
        /*01c0*/ 	.word	0x00009990


	//   ....[8]....
        /*01c4*/ 	.word	0x0000b550


	//   ....[9]....
        /*01c8*/ 	.word	0x0000b590


	//   ....[10]....
        /*01cc*/ 	.word	0x0000b680


	//   ....[11]....
        /*01d0*/ 	.word	0x0000b6b0


	//----- nvinfo : EIATTR_EXIT_INSTR_OFFSETS
	.align		4
.L_882:
        /*01d4*/ 	.byte	0x04, 0x1c
        /*01d6*/ 	.short	(.L_884 - .L_883)


	//   ....[0]....
.L_883:
        /*01d8*/ 	.word	0x000004e0


	//   ....[1]....
        /*01dc*/ 	.word	0x0000d420


	//   ....[2]....
        /*01e0*/ 	.word	0x0000d540


	//   ....[3]....
        /*01e4*/ 	.word	0x0000d560


	//   ....[4]....
        /*01e8*/ 	.word	0x0000e070


	//   ....[5]....
        /*01ec*/ 	.word	0x0000e0f0


	//----- nvinfo : EIATTR_CTAIDZ_USED
	.align		4
.L_884:
        /*01f0*/ 	.byte	0x01, 0x04
	.zero		2


	//----- nvinfo : EIATTR_CRS_STACK_SIZE
	.align		4
        /*01f4*/ 	.byte	0x04, 0x1e
        /*01f6*/ 	.short	(.L_886 - .L_885)
.L_885:
        /*01f8*/ 	.word	0x00000000
.L_886:


//--------------------- .nv.info._ZN5flash16flash_fwd_kernelI23Flash_fwd_kernel_traitsILi256ELi128ELi64ELi8ELb0ELb0EN7cutlass10bfloat16_tE19Flash_kernel_traitsILi256ELi128ELi64ELi8ES3_EELb1ELb0ELb1ELb0ELb0ELb1ELb0ELb0EEEvNS_16Flash_fwd_paramsE --------------------------
	.section	.nv.info._ZN5flash16flash_fwd_kernelI23Flash_fwd_kernel_traitsILi256ELi128ELi64ELi8ELb0ELb0EN7cutlass10bfloat16_tE19Flash_kernel_traitsILi256ELi128ELi64ELi8ES3_EELb1ELb0ELb1ELb0ELb0ELb1ELb0ELb0EEEvNS_16Flash_fwd_paramsE,"",@"SHT_CUDA_INFO"
	.sectionflags	@""
	.align	4


	//----- nvinfo : EIATTR_CUDA_API_VERSION
	.align		4
        /*0000*/ 	.byte	0x04, 0x37
        /*0002*/ 	.short	(.L_888 - .L_887)
.L_887:
        /*0004*/ 	.word	0x00000082


	//----- nvinfo : EIATTR_SW2861232_WAR
	.align		4
.L_888:
        /*0008*/ 	.byte	0x01, 0x35
	.zero		2


	//----- nvinfo : EIATTR_PARAM_CBANK
	.align		4
        /*000c*/ 	.byte	0x04, 0x0a
        /*000e*/ 	.short	(.L_890 - .L_889)
	.align		4
.L_889:
        /*0010*/ 	.word	index@(.nv.constant0._ZN5flash16flash_fwd_kernelI23Flash_fwd_kernel_traitsILi256ELi128ELi64ELi8ELb0ELb0EN7cutlass10bfloat16_tE19Flash_kernel_traitsILi256ELi128ELi64ELi8ES3_EELb1ELb0ELb1ELb0ELb0ELb1ELb0ELb0EEEvNS_16Flash_fwd_paramsE)
        /*0014*/ 	.short	0x0160
        /*0016*/ 	.short	0x01d0


	//----- nvinfo : EIATTR_CBANK_PARAM_SIZE
	.align		4
.L_890:
        /*0018*/ 	.byte	0x03, 0x19
        /*001a*/ 	.short	0x01d0


	//----- nvinfo : EIATTR_KPARAM_INFO
	.align		4
        /*001c*/ 	.byte	0x04, 0x17
        /*001e*/ 	.short	(.L_892 - .L_891)
.L_891:
        /*0020*/ 	.word	0x00000000
        /*0024*/ 	.short	0x0000
        /*0026*/ 	.short	0x0000
        /*0028*/ 	.byte	0x00, 0xf0, 0x41, 0x07


	//----- nvinfo : EIATTR_MAXREG_COUNT
	.align		4
.L_892:
        /*002c*/ 	.byte	0x03, 0x1b
        /*002e*/ 	.short	0x00ff


	//----- nvinfo : EIATTR_NUM_BARRIERS
	.align		4
        /*0030*/ 	.byte	0x02, 0x4c
        /*0032*/ 	.byte	0x01
	.zero		1


	//----- nvinfo : EIATTR_ANNOTATIONS
	.align		4
        /*0034*/ 	.byte	0x04, 0x55
        /*0036*/ 	.short	(.L_894 - .L_893)


	//   ....[0]....
.L_893:
        /* <DEDUP_REMOVED lines=30> */


	//----- nvinfo : EIATTR_MERCURY_ISA_VERSION
	.align		4
.L_894:
        /*0208*/ 	.byte	0x03, 0x5f
        /*020a*/ 	.short	0x0000


	//----- nvinfo : EIATTR_COOP_GROUP_MASK_REGIDS
	.align		4
        /*020c*/ 	.byte	0x04, 0x29
        /*020e*/ 	.short	(.L_896 - .L_895)


	//   ....[0]....
.L_895:
        /*0210*/ 	.word	0xffffffff


	//   ....[1]....
        /*0214*/ 	.word	0xffffffff


	//   ....[2]....
        /*0218*/ 	.word	0xffffffff


	//   ....[3]....
        /*021c*/ 	.word	0xffffffff


	//   ....[4]....
        /*0220*/ 	.word	0xffffffff


	//   ....[5]....
        /*0224*/ 	.word	0xffffffff


	//   ....[6]....
        /*0228*/ 	.word	0xffffffff


	//   ....[7]....
        /*022c*/ 	.word	0xffffffff


	//   ....[8]....
        /*0230*/ 	.word	0xffffffff


	//   ....[9]....
        /*0234*/ 	.word	0xffffffff


	//   ....[10]....
        /*0238*/ 	.word	0xffffffff


	//   ....[11]....
        /*023c*/ 	.word	0xffffffff


	//   ....[12]....
        /*0240*/ 	.word	0xffffffff


	//   ....[13]....
        /*0244*/ 	.word	0xffffffff


	//   ....[14]....
        /*0248*/ 	.word	0xffffffff


	//   ....[15]....
        /*024c*/ 	.word	0xffffffff


	//   ....[16]....
        /*0250*/ 	.word	0xffffffff


	//   ....[17]....
        /*0254*/ 	.word	0xffffffff


	//   ....[18]....
        /*0258*/ 	.word	0xffffffff


	//   ....[19]....
        /*025c*/ 	.word	0xffffffff


	//----- nvinfo : EIATTR_COOP_GROUP_INSTR_OFFSETS
	.align		4
.L_896:
        /*0260*/ 	.byte	0x04, 0x28
        /*0262*/ 	.short	(.L_898 - .L_897)


	//   ....[0]....
.L_897:
        /*0264*/ 	.word	0x000042d0


	//   ....[1]....
        /*0268*/ 	.word	0x000043b0


	//   ....[2]....
        /*026c*/ 	.word	0x00004400


	//   ....[3]....
        /*0270*/ 	.word	0x000044d0


	//   ....[4]....
        /*0274*/ 	.word	0x00008680


	//   ....[5]....
        /*0278*/ 	.word	0x000086f0


	//   ....[6]....
        /*027c*/ 	.word	0x00008710


	//   ....[7]....
        /*0280*/ 	.word	0x00008730


	//   ....[8]....
        /*0284*/ 	.word	0x0000d800


	//   ....[9]....
        /*0288*/ 	.word	0x0000d950


	//   ....[10]....
        /*028c*/ 	.word	0x0000d990


	//   ....[11]....
        /*0290*/ 	.word	0x0000da60


	//   ....[12]....
        /*0294*/ 	.word	0x00012360


	//   ....[13]....
        /*0298*/ 	.word	0x00012470


	//   ....[14]....
        /*029c*/ 	.word	0x00012490


	//   ....[15]....
        /*02a0*/ 	.word	0x000124f0


	//   ....[16]....
        /*02a4*/ 	.word	0x00014d80


	//   ....[17]....
        /*02a8*/ 	.word	0x00014d90


	//   ....[18]....
        /*02ac*/ 	.word	0x00014db0


	//   ....[19]....
        /*02b0*/ 	.word	0x00014dd0


	//----- nvinfo : EIATTR_EXIT_INSTR_OFFSETS
	.align		4
.L_898:
        /*02b4*/ 	.byte	0x04, 0x1c
        /*02b6*/ 	.short	(.L_900 - .L_899)


	//   ....[0]....
.L_899:
        /*02b8*/ 	.word	0x00000730


	//   ....[1]....
        /*02bc*/ 	.word	0x00001280


	//   ....[2]....
        /*02c0*/ 	.word	0x00001300


	//   ....[3]....
        /*02c4*/ 	.word	0x000168b0


	//   ....[4]....
        /*02c8*/ 	.word	0x000169a0


	//----- nvinfo : EIATTR_CTAIDZ_USED
	.align		4
.L_900:
        /*02cc*/ 	.byte	0x01, 0x04
	.zero		2


	//----- nvinfo : EIATTR_CRS_STACK_SIZE
	.align		4
        /*02d0*/ 	.byte	0x04, 0x1e
        /*02d2*/ 	.short	(.L_902 - .L_901)
.L_901:
        /*02d4*/ 	.word	0x00000000
.L_902:


//--------------------- .nv.info._ZN5flash16flash_fwd_kernelI23Flash_fwd_kernel_traitsILi256ELi128ELi64ELi8ELb0ELb0EN7cutlass10bfloat16_tE19Flash_kernel_traitsILi256ELi128ELi64ELi8ES3_EELb0ELb0ELb1ELb0ELb0ELb1ELb1ELb0EEEvNS_16Flash_fwd_paramsE --------------------------
	.section	.nv.info._ZN5flash16flash_fwd_kernelI23Flash_fwd_kernel_traitsILi256ELi128ELi64ELi8ELb0ELb0EN7cutlass10bfloat16_tE19Flash_kernel_traitsILi256ELi128ELi64ELi8ES3_EELb0ELb0ELb1ELb0ELb0ELb1ELb1ELb0EEEvNS_16Flash_fwd_paramsE,"",@"SHT_CUDA_INFO"
	.sectionflags	@""
	.align	4


	//----- nvinfo : EIATTR_CUDA_API_VERSION
	.align		4
        /*0000*/ 	.byte	0x04, 0x37
        /*0002*/ 	.short	(.L_904 - .L_903)
.L_903:
        /*0004*/ 	.word	0x00000082


	//----- nvinfo : EIATTR_SW2861232_WAR
	.align		4
.L_904:
        /*0008*/ 	.byte	0x01, 0x35
	.zero		2


	//----- nvinfo : EIATTR_PARAM_CBANK
	.align		4
        /*000c*/ 	.byte	0x04, 0x0a
        /*000e*/ 	.short	(.L_906 - .L_905)
	.align		4
.L_905:
        /*0010*/ 	.word	index@(.nv.constant0._ZN5flash16flash_fwd_kernelI23Flash_fwd_kernel_traitsILi256ELi128ELi64ELi8ELb0ELb0EN7cutlass10bfloat16_tE19Flash_kernel_traitsILi256ELi128ELi64ELi8ES3_EELb0ELb0ELb1ELb0ELb0ELb1ELb1ELb0EEEvNS_16Flash_fwd_paramsE)
        /*0014*/ 	.short	0x0160
        /*0016*/ 	.short	0x01d0


	//----- nvinfo : EIATTR_CBANK_PARAM_SIZE
	.align		4
.L_906:
        /*0018*/ 	.byte	0x03, 0x19
        /*001a*/ 	.short	0x01d0


	//----- nvinfo : EIATTR_KPARAM_INFO
	.align		4
        /*001c*/ 	.byte	0x04, 0x17
        /*001e*/ 	.short	(.L_908 - .L_907)
.L_907:
        /*0020*/ 	.word	0x00000000
        /*0024*/ 	.short	0x0000
        /*0026*/ 	.short	0x0000
        /*0028*/ 	.byte	0x00, 0xf0, 0x41, 0x07


	//----- nvinfo : EIATTR_MAXREG_COUNT
	.align		4
.L_908:
        /*002c*/ 	.byte	0x03, 0x1b
        /*002e*/ 	.short	0x00ff


	//----- nvinfo : EIATTR_NUM_BARRIERS
	.align		4
        /*0030*/ 	.byte	0x02, 0x4c
        /*0032*/ 	.byte	0x01
	.zero		1


	//----- nvinfo : EIATTR_ANNOTATIONS
	.align		4
        /*0034*/ 	.byte	0x04, 0x55
        /*0036*/ 	.short	(.L_910 - .L_909)


	//   ....[0]....
.L_909:
        /*0038*/ 	.word	0x00000001
        /*003c*/ 	.byte	0xc0, 0x53, 0x00, 0x00, 0x01, 0x00, 0x00, 0x00, 0x70, 0x8e, 0x00, 0x00, 0x01, 0x00, 0x00, 0x00
        /*004c*/ 	.byte	0x00, 0xc9, 0x00, 0x00, 0x01, 0x00, 0x00, 0x00, 0xf0, 0x03, 0x01, 0x00, 0x01, 0x00, 0x00, 0x00
        /*005c*/ 	.byte	0x20, 0x07, 0x01, 0x00, 0x01, 0x00, 0x00, 0x00, 0x50, 0x07, 0x01, 0x00


	//----- nvinfo : EIATTR_MERCURY_ISA_VERSION
	.align		4
.L_910:
        /*0068*/ 	.byte	0x03, 0x5f
        /*006a*/ 	.short	0x0000


	//----- nvinfo : EIATTR_COOP_GROUP_MASK_REGIDS
	.align		4
        /*006c*/ 	.byte	0x04, 0x29
        /*006e*/ 	.short	(.L_912 - .L_911)


	//   ....[0]....
.L_911:
        /*0070*/ 	.word	0xffffffff


	//   ....[1]....
        /*0074*/ 	.word	0xffffffff


	//   ....[2]....
        /*0078*/ 	.word	0xffffffff


	//   ....[3]....
        /*007c*/ 	.word	0xffffffff


	//   ....[4]....
        /*0080*/ 	.word	0xffffffff


	//   ....[5]....
        /*0084*/ 	.word	0xffffffff


	//   ....[6]....
        /*0088*/ 	.word	0xffffffff


	//   ....[7]....
        /*008c*/ 	.word	0xffffffff


	//   ....[8]....
        /*0090*/ 	.word	0xffffffff


	//   ....[9]....
        /*0094*/ 	.word	0xffffffff


	//   ....[10]....
        /*0098*/ 	.word	0xffffffff


	//   ....[11]....
        /*009c*/ 	.word	0xffffffff


	//   ....[12]....
        /*00a0*/ 	.word	0xffffffff


	//   ....[13]....
        /*00a4*/ 	.word	0xffffffff


	//   ....[14]....
        /*00a8*/ 	.word	0xffffffff


	//   ....[15]....
        /*00ac*/ 	.word	0xffffffff


	//   ....[16]....
        /*00b0*/ 	.word	0xffffffff


	//   ....[17]....
        /*00b4*/ 	.word	0xffffffff


	//   ....[18]....
        /*00b8*/ 	.word	0xffffffff


	//   ....[19]....
        /*00bc*/ 	.word	0xffffffff


	//----- nvinfo : EIATTR_COOP_GROUP_INSTR_OFFSETS
	.align		4
.L_912:
        /*00c0*/ 	.byte	0x04, 0x28
        /*00c2*/ 	.short	(.L_914 - .L_913)


	//   ....[0]....
.L_913:
        /*00c4*/ 	.word	0x00004250


	//   ....[1]....
        /*00c8*/ 	.word	0x00004270


	//   ....[2]....
        /*00cc*/ 	.word	0x00004310


	//   ....[3]....
        /*00d0*/ 	.word	0x00004320


	//   ....[4]....
        /*00d4*/ 	.word	0x00007490


	//   ....[5]....
        /*00d8*/ 	.word	0x000074a0


	//   ....[6]....
        /*00dc*/ 	.word	0x000074d0


	//   ....[7]....
        /*00e0*/ 	.word	0x000074e0


	//   ....[8]....
        /*00e4*/ 	.word	0x0000aea0


	//   ....[9]....
        /*00e8*/ 	.word	0x0000af60


	//   ....[10]....
        /*00ec*/ 	.word	0x0000af70


	//   ....[11]....
        /*00f0*/ 	.word	0x0000afa0


	//   ....[12]....
        /*00f4*/ 	.word	0x0000ea70


	//   ....[13]....
        /*00f8*/ 	.word	0x0000ea90


	//   ....[14]....
        /*00fc*/ 	.word	0x0000eac0


	//   ....[15]....
        /*0100*/ 	.word	0x0000eae0


	//   ....[16]....
        /*0104*/ 	.word	0x00010790


	//   ....[17]....
        /*0108*/ 	.word	0x000108b0


	//   ....[18]....
        /*010c*/ 	.word	0x000110c0


	//   ....[19]....
        /*0110*/ 	.word	0x000110f0


	//----- nvinfo : EIATTR_EXIT_INSTR_OFFSETS
	.align		4
.L_914:
        /*0114*/ 	.byte	0x04, 0x1c
        /*0116*/ 	.short	(.L_916 - .L_915)


	//   ....[0]....
.L_915:
        /*0118*/ 	.word	0x000004e0


	//   ....[1]....
        /*011c*/ 	.word	0x00001020


	//   ....[2]....
        /*0120*/ 	.word	0x000010a0


	//   ....[3]....
        /*0124*/ 	.word	0x00012490


	//   ....[4]....
        /*0128*/ 	.word	0x00012570


	//----- nvinfo : EIATTR_CTAIDZ_USED
	.align		4
.L_916:
        /*012c*/ 	.byte	0x01, 0x04
	.zero		2


	//----- nvinfo : EIATTR_CRS_STACK_SIZE
	.align		4
        /*0130*/ 	.byte	0x04, 0x1e
        /*0132*/ 	.short	(.L_918 - .L_917)
.L_917:
        /*0134*/ 	.word	0x00000000
.L_918:


//--------------------- .nv.info._ZN5flash16flash_fwd_kernelI23Flash_fwd_kernel_traitsILi256ELi128ELi64ELi8ELb0ELb0EN7cutlass10bfloat16_tE19Flash_kernel_traitsILi256ELi128ELi64ELi8ES3_EELb1ELb0ELb1ELb1ELb0ELb0ELb0ELb0EEEvNS_16Flash_fwd_paramsE --------------------------
	.section	.nv.info._ZN5flash16flash_fwd_kernelI23Flash_fwd_kernel_traitsILi256ELi128ELi64ELi8ELb0ELb0EN7cutlass10bfloat16_tE19Flash_kernel_traitsILi256ELi128ELi64ELi8ES3_EELb1ELb0ELb1ELb1ELb0ELb0ELb0ELb0EEEvNS_16Flash_fwd_paramsE,"",@"SHT_CUDA_INFO"
	.sectionflags	@""
	.align	4


	//----- nvinfo : EIATTR_CUDA_API_VERSION
	.align		4
        /*0000*/ 	.byte	0x04, 0x37
        /*0002*/ 	.short	(.L_920 - .L_919)
.L_919:
        /*0004*/ 	.word	0x00000082


	//----- nvinfo : EIATTR_SW2861232_WAR
	.align		4
.L_920:
        /*0008*/ 	.byte	0x01, 0x35
	.zero		2


	//----- nvinfo : EIATTR_PARAM_CBANK
	.align		4
        /*000c*/ 	.byte	0x04, 0x0a
        /*000e*/ 	.short	(.L_922 - .L_921)
	.align		4
.L_921:
        /*0010*/ 	.word	index@(.nv.constant0._ZN5flash16flash_fwd_kernelI23Flash_fwd_kernel_traitsILi256ELi128ELi64ELi8ELb0ELb0EN7cutlass10bfloat16_tE19Flash_kernel_traitsILi256ELi128ELi64ELi8ES3_EELb1ELb0ELb1ELb1ELb0ELb0ELb0ELb0EEEvNS_16Flash_fwd_paramsE)
        /*0014*/ 	.short	0x0160
        /*0016*/ 	.short	0x01d0


	//----- nvinfo : EIATTR_CBANK_PARAM_SIZE
	.align		4
.L_922:
        /*0018*/ 	.byte	0x03, 0x19
        /*001a*/ 	.short	0x01d0


	//----- nvinfo : EIATTR_KPARAM_INFO
	.align		4
        /*001c*/ 	.byte	0x04, 0x17
        /*001e*/ 	.short	(.L_924 - .L_923)
.L_923:
        /*0020*/ 	.word	0x00000000
        /*0024*/ 	.short	0x0000
        /*0026*/ 	.short	0x0000
        /*0028*/ 	.byte	0x00, 0xf0, 0x41, 0x07


	//----- nvinfo : EIATTR_MAXREG_COUNT
	.align		4
.L_924:
        /*002c*/ 	.byte	0x03, 0x1b
        /*002e*/ 	.short	0x00ff


	//----- nvinfo : EIATTR_NUM_BARRIERS
	.align		4
        /*0030*/ 	.byte	0x02, 0x4c
        /*0032*/ 	.byte	0x01
	.zero		1


	//----- nvinfo : EIATTR_ANNOTATIONS
	.align		4
        /*0034*/ 	.byte	0x04, 0x55
        /*0036*/ 	.short	(.L_926 - .L_925)


	//   ....[0]....
.L_925:
        /* <DEDUP_REMOVED lines=12> */


	//----- nvinfo : EIATTR_MERCURY_ISA_VERSION
	.align		4
.L_926:
        /*00e8*/ 	.byte	0x03, 0x5f
        /*00ea*/ 	.short	0x0000


	//----- nvinfo : EIATTR_COOP_GROUP_MASK_REGIDS
	.align		4
        /*00ec*/ 	.byte	0x04, 0x29
        /*00ee*/ 	.short	(.L_928 - .L_927)


	//   ....[0]....
.L_927:
        /*00f0*/ 	.word	0xffffffff


	//   ....[1]....
        /*00f4*/ 	.word	0xffffffff


	//   ....[2]....
        /*00f8*/ 	.word	0xffffffff


	//   ....[3]....
        /*00fc*/ 	.word	0xffffffff


	//   ....[4]....
        /*0100*/ 	.word	0xffffffff


	//   ....[5]....
        /*0104*/ 	.word	0xffffffff


	//   ....[6]....
        /*0108*/ 	.word	0xffffffff


	//   ....[7]....
        /*010c*/ 	.word	0xffffffff


	//   ....[8]....
        /*0110*/ 	.word	0xffffffff


	//   ....[9]....
        /*0114*/ 	.word	0xffffffff


	//   ....[10]....
        /*0118*/ 	.word	0xffffffff


	//   ....[11]....
        /*011c*/ 	.word	0xffffffff


	//   ....[12]....
        /*0120*/ 	.word	0xffffffff


	//   ....[13]....
        /*0124*/ 	.word	0xffffffff


	//   ....[14]....
        /*0128*/ 	.word	0xffffffff


	//   ....[15]....
        /*012c*/ 	.word	0xffffffff


	//   ....[16]....
        /*0130*/ 	.word	0xffffffff


	//   ....[17]....
        /*0134*/ 	.word	0xffffffff


	//   ....[18]....
        /*0138*/ 	.word	0xffffffff


	//   ....[19]....
        /*013c*/ 	.word	0xffffffff


	//----- nvinfo : EIATTR_COOP_GROUP_INSTR_OFFSETS
	.align		4
.L_928:
        /*0140*/ 	.byte	0x04, 0x28
        /*0142*/ 	.short	(.L_930 - .L_929)


	//   ....[0]....
.L_929:
        /*0144*/ 	.word	0x00005f10


	//   ....[1]....
        /*0148*/ 	.word	0x00006050


	//   ....[2]....
        /*014c*/ 	.word	0x00006080


	//   ....[3]....
        /*0150*/ 	.word	0x00006140


	//   ....[4]....
        /*0154*/ 	.word	0x0000a550


	//   ....[5]....
        /*0158*/ 	.word	0x0000a5b0


	//   ....[6]....
        /*015c*/ 	.word	0x0000a650


	//   ....[7]....
        /*0160*/ 	.word	0x0000a6b0


	//   ....[8]....
        /*0164*/ 	.word	0x0000f460


	//   ....[9]....
        /*0168*/ 	.word	0x0000f480


	//   ....[10]....
        /*016c*/ 	.word	0x0000f540


	//   ....[11]....
        /*0170*/ 	.word	0x0000f560


	//   ....[12]....
        /*0174*/ 	.word	0x00014880


	//   ....[13]....
        /*0178*/ 	.word	0x00014890


	//   ....[14]....
        /*017c*/ 	.word	0x000148b0


	//   ....[15]....
        /*0180*/ 	.word	0x000148d0


	//   ....[16]....
        /*0184*/ 	.word	0x00016f90


	//   ....[17]....
        /*0188*/ 	.word	0x00016fd0


	//   ....[18]....
        /*018c*/ 	.word	0x00017100


	//   ....[19]....
        /*0190*/ 	.word	0x00017130


	//----- nvinfo : EIATTR_EXIT_INSTR_OFFSETS
	.align		4
.L_930:
        /*0194*/ 	.byte	0x04, 0x1c
        /*0196*/ 	.short	(.L_932 - .L_931)


	//   ....[0]....
.L_931:
        /*0198*/ 	.word	0x000006e0


	//   ....[1]....
        /*019c*/ 	.word	0x00001350


	//   ....[2]....
        /*01a0*/ 	.word	0x000013d0


	//   ....[3]....
        /*01a4*/ 	.word	0x00018e80


	//   ....[4]....
        /*01a8*/ 	.word	0x00018fa0


	//   ....[5]....
        /*01ac*/ 	.word	0x00018fc0


	//----- nvinfo : EIATTR_CTAIDZ_USED
	.align		4
.L_932:
        /*01b0*/ 	.byte	0x01, 0x04
	.zero		2


	//----- nvinfo : EIATTR_CRS_STACK_SIZE
	.align		4
        /*01b4*/ 	.byte	0x04, 0x1e
        /*01b6*/ 	.short	(.L_934 - .L_933)
.L_933:
        /*01b8*/ 	.word	0x00000000
.L_934:


//--------------------- .nv.info._ZN5flash16flash_fwd_kernelI23Flash_fwd_kernel_traitsILi256ELi128ELi64ELi8ELb0ELb0EN7cutlass10bfloat16_tE19Flash_kernel_traitsILi256ELi128ELi64ELi8ES3_EELb1ELb0ELb1ELb0ELb0ELb0ELb0ELb1EEEvNS_16Flash_fwd_paramsE --------------------------
	.section	.nv.info._ZN5flash16flash_fwd_kernelI23Flash_fwd_kernel_traitsILi256ELi128ELi64ELi8ELb0ELb0EN7cutlass10bfloat16_tE19Flash_kernel_traitsILi256ELi128ELi64ELi8ES3_EELb1ELb0ELb1ELb0ELb0ELb0ELb0ELb1EEEvNS_16Flash_fwd_paramsE,"",@"SHT_CUDA_INFO"
	.sectionflags	@""
	.align	4


	//----- nvinfo : EIATTR_CUDA_API_VERSION
	.align		4
        /*0000*/ 	.byte	0x04, 0x37
        /*0002*/ 	.short	(.L_936 - .L_935)
.L_935:
        /*0004*/ 	.word	0x00000082


	//----- nvinfo : EIATTR_SW2861232_WAR
	.align		4
.L_936:
        /*0008*/ 	.byte	0x01, 0x35
	.zero		2


	//----- nvinfo : EIATTR_PARAM_CBANK
	.align		4
        /*000c*/ 	.byte	0x04, 0x0a
        /*000e*/ 	.short	(.L_938 - .L_937)
	.align		4
.L_937:
        /*0010*/ 	.word	index@(.nv.constant0._ZN5flash16flash_fwd_kernelI23Flash_fwd_kernel_traitsILi256ELi128ELi64ELi8ELb0ELb0EN7cutlass10bfloat16_tE19Flash_kernel_traitsILi256ELi128ELi64ELi8ES3_EELb1ELb0ELb1ELb0ELb0ELb0ELb0ELb1EEEvNS_16Flash_fwd_paramsE)
        /*0014*/ 	.short	0x0160
        /*0016*/ 	.short	0x01d0


	//----- nvinfo : EIATTR_CBANK_PARAM_SIZE
	.align		4
.L_938:
        /*0018*/ 	.byte	0x03, 0x19
        /*001a*/ 	.short	0x01d0


	//----- nvinfo : EIATTR_KPARAM_INFO
	.align		4
        /*001c*/ 	.byte	0x04, 0x17
        /*001e*/ 	.short	(.L_940 - .L_939)
.L_939:
        /*0020*/ 	.word	0x00000000
        /*0024*/ 	.short	0x0000
        /*0026*/ 	.short	0x0000
        /*0028*/ 	.byte	0x00, 0xf0, 0x41, 0x07


	//----- nvinfo : EIATTR_MAXREG_COUNT
	.align		4
.L_940:
        /*002c*/ 	.byte	0x03, 0x1b
        /*002e*/ 	.short	0x00ff


	//----- nvinfo : EIATTR_NUM_BARRIERS
	.align		4
        /*0030*/ 	.byte	0x02, 0x4c
        /*0032*/ 	.byte	0x01
	.zero		1


	//----- nvinfo : EIATTR_ANNOTATIONS
	.align		4
        /*0034*/ 	.byte	0x04, 0x55
        /*0036*/ 	.short	(.L_942 - .L_941)


	//   ....[0]....
.L_941:
        /* <DEDUP_REMOVED lines=148> */


	//----- nvinfo : EIATTR_MERCURY_ISA_VERSION
	.align		4
.L_942:
        /*0960*/ 	.byte	0x03, 0x5f
        /*0962*/ 	.short	0x0000


	//----- nvinfo : EIATTR_COOP_GROUP_MASK_REGIDS
	.align		4
        /*0964*/ 	.byte	0x04, 0x29
        /*0966*/ 	.short	(.L_944 - .L_943)


	//   ....[0]....
.L_943:
        /*0968*/ 	.word	0xffffffff


	//   ....[1]....
        /*096c*/ 	.word	0xffffffff


	//   ....[2]....
        /*0970*/ 	.word	0xffffffff


	//   ....[3]....
        /*0974*/ 	.word	0xffffffff


	//   ....[4]....
        /*0978*/ 	.word	0xffffffff


	//   ....[5]....
        /*097c*/ 	.word	0xffffffff


	//   ....[6]....
        /*0980*/ 	.word	0xffffffff


	//   ....[7]....
        /*0984*/ 	.word	0xffffffff


	//   ....[8]....
        /*0988*/ 	.word	0xffffffff


	//   ....[9]....
        /*098c*/ 	.word	0xffffffff


	//   ....[10]....
        /*0990*/ 	.word	0xffffffff


	//   ....[11]....
        /*0994*/ 	.word	0xffffffff


	//   ....[12]....
        /*0998*/ 	.word	0xffffffff


	//   ....[13]....
        /*099c*/ 	.word	0xffffffff


	//   ....[14]....
        /*09a0*/ 	.word	0xffffffff


	//   ....[15]....
        /*09a4*/ 	.word	0xffffffff


	//   ....[16]....
        /*09a8*/ 	.word	0xffffffff


	//   ....[17]....
        /*09ac*/ 	.word	0xffffffff


	//   ....[18]....
        /*09b0*/ 	.word	0xffffffff


	//   ....[19]....
        /*09b4*/ 	.word	0xffffffff


	//----- nvinfo : EIATTR_COOP_GROUP_INSTR_OFFSETS
	.align		4
.L_944:
        /*09b8*/ 	.byte	0x04, 0x28
        /*09ba*/ 	.short	(.L_946 - .L_945)


	//   ....[0]....
.L_945:
        /*09bc*/ 	.word	0x000057f0


	//   ....[1]....
        /*09c0*/ 	.word	0x00005800


	//   ....[2]....
        /*09c4*/ 	.word	0x00005850


	//   ....[3]....
        /*09c8*/ 	.word	0x00005870


	//   ....[4]....
        /*09cc*/ 	.word	0x0000aea0


	//   ....[5]....
        /*09d0*/ 	.word	0x0000afb0


	//   ....[6]....
        /*09d4*/ 	.word	0x0000b0a0


	//   ....[7]....
        /*09d8*/ 	.word	0x0000b0e0


	//   ....[8]....
        /*09dc*/ 	.word	0x00012e20


	//   ....[9]....
        /*09e0*/ 	.word	0x00012e80


	//   ....[10]....
        /*09e4*/ 	.word	0x00012ea0


	//   ....[11]....
        /*09e8*/ 	.word	0x00012ec0


	//   ....[12]....
        /*09ec*/ 	.word	0x0001ad70


	//   ....[13]....
        /*09f0*/ 	.word	0x0001ad90


	//   ....[14]....
        /*09f4*/ 	.word	0x0001adb0


	//   ....[15]....
        /*09f8*/ 	.word	0x0001add0


	//   ....[16]....
        /*09fc*/ 	.word	0x0001e700


	//   ....[17]....
        /*0a00*/ 	.word	0x0001e740


	//   ....[18]....
        /*0a04*/ 	.word	0x0001e850


	//   ....[19]....
        /*0a08*/ 	.word	0x0001e890


	//----- nvinfo : EIATTR_EXIT_INSTR_OFFSETS
	.align		4
.L_946:
        /*0a0c*/ 	.byte	0x04, 0x1c
        /*0a0e*/ 	.short	(.L_948 - .L_947)


	//   ....[0]....
.L_947:
        /*0a10*/ 	.word	0x000006a0


	//   ....[1]....
        /*0a14*/ 	.word	0x00001330


	//   ....[2]....
        /*0a18*/ 	.word	0x000013b0


	//   ....[3]....
        /*0a1c*/ 	.word	0x00020650


	//   ....[4]....
        /*0a20*/ 	.word	0x00020770


	//   ....[5]....
        /*0a24*/ 	.word	0x00020790


	//----- nvinfo : EIATTR_CTAIDZ_USED
	.align		4
.L_948:
        /*0a28*/ 	.byte	0x01, 0x04
	.zero		2


	//----- nvinfo : EIATTR_CRS_STACK_SIZE
	.align		4
        /*0a2c*/ 	.byte	0x04, 0x1e
        /*0a2e*/ 	.short	(.L_950 - .L_949)
.L_949:
        /*0a30*/ 	.word	0x00000000
.L_950:


//--------------------- .nv.info._ZN5flash16flash_fwd_kernelI23Flash_fwd_kernel_traitsILi256ELi128ELi64ELi8ELb0ELb0EN7cutlass10bfloat16_tE19Flash_kernel_traitsILi256ELi128ELi64ELi8ES3_EELb0ELb0ELb1ELb0ELb0ELb0ELb1ELb0EEEvNS_16Flash_fwd_paramsE --------------------------
	.section	.nv.info._ZN5flash16flash_fwd_kernelI23Flash_fwd_kernel_traitsILi256ELi128ELi64ELi8ELb0ELb0EN7cutlass10bfloat16_tE19Flash_kernel_traitsILi256ELi128ELi64ELi8ES3_EELb0ELb0ELb1ELb0ELb0ELb0ELb1ELb0EEEvNS_16Flash_fwd_paramsE,"",@"SHT_CUDA_INFO"
	.sectionflags	@""
	.align	4


	//----- nvinfo : EIATTR_CUDA_API_VERSION
	.align		4
        /*0000*/ 	.byte	0x04, 0x37
        /*0002*/ 	.short	(.L_952 - .L_951)
.L_951:
        /*0004*/ 	.word	0x00000082


	//----- nvinfo : EIATTR_SW2861232_WAR
	.align		4
.L_952:
        /*0008*/ 	.byte	0x01, 0x35
	.zero		2


	//----- nvinfo : EIATTR_PARAM_CBANK
	.align		4
        /*000c*/ 	.byte	0x04, 0x0a
        /*000e*/ 	.short	(.L_954 - .L_953)
	.align		4
.L_953:
        /*0010*/ 	.word	index@(.nv.constant0._ZN5flash16flash_fwd_kernelI23Flash_fwd_kernel_traitsILi256ELi128ELi64ELi8ELb0ELb0EN7cutlass10bfloat16_tE19Flash_kernel_traitsILi256ELi128ELi64ELi8ES3_EELb0ELb0ELb1ELb0ELb0ELb0ELb1ELb0EEEvNS_16Flash_fwd_paramsE)
        /*0014*/ 	.short	0x0160
        /*0016*/ 	.short	0x01d0


	//----- nvinfo : EIATTR_CBANK_PARAM_SIZE
	.align		4
.L_954:
        /*0018*/ 	.byte	0x03, 0x19
        /*001a*/ 	.short	0x01d0


	//----- nvinfo : EIATTR_KPARAM_INFO
	.align		4
        /*001c*/ 	.byte	0x04, 0x17
        /*001e*/ 	.short	(.L_956 - .L_955)
.L_955:
        /*0020*/ 	.word	0x00000000
        /*0024*/ 	.short	0x0000
        /*0026*/ 	.short	0x0000
        /*0028*/ 	.byte	0x00, 0xf0, 0x41, 0x07


	//----- nvinfo : EIATTR_MAXREG_COUNT
	.align		4
.L_956:
        /*002c*/ 	.byte	0x03, 0x1b
        /*002e*/ 	.short	0x00ff


	//----- nvinfo : EIATTR_NUM_BARRIERS
	.align		4
        /*0030*/ 	.byte	0x02, 0x4c
        /*0032*/ 	.byte	0x01
	.zero		1


	//----- nvinfo : EIATTR_ANNOTATIONS
	.align		4
        /*0034*/ 	.byte	0x04, 0x55
        /*0036*/ 	.short	(.L_958 - .L_957)


	//   ....[0]....
.L_957:
        /* <DEDUP_REMOVED lines=31> */


	//----- nvinfo : EIATTR_MERCURY_ISA_VERSION
	.align		4
.L_958:
        /*0218*/ 	.byte	0x03, 0x5f
        /*021a*/ 	.short	0x0000


	//----- nvinfo : EIATTR_COOP_GROUP_MASK_REGIDS
	.align		4
        /*021c*/ 	.byte	0x04, 0x29
        /*021e*/ 	.short	(.L_960 - .L_959)


	//   ....[0]....
.L_959:
        /*0220*/ 	.word	0xffffffff


	//   ....[1]....
        /*0224*/ 	.word	0xffffffff


	//   ....[2]....
        /*0228*/ 	.word	0xffffffff


	//   ....[3]....
        /*022c*/ 	.word	0xffffffff


	//   ....[4]....
        /*0230*/ 	.word	0xffffffff


	//   ....[5]....
        /*0234*/ 	.word	0xffffffff


	//   ....[6]....
        /*0238*/ 	.word	0xffffffff


	//   ....[7]....
        /*023c*/ 	.word	0xffffffff


	//   ....[8]....
        /*0240*/ 	.word	0xffffffff


	//   ....[9]....
        /*0244*/ 	.word	0xffffffff


	//   ....[10]....
        /*0248*/ 	.word	0xffffffff


	//   ....[11]....
        /*024c*/ 	.word	0xffffffff


	//   ....[12]....
        /*0250*/ 	.word	0xffffffff


	//   ....[13]....
        /*0254*/ 	.word	0xffffffff


	//   ....[14]....
        /*0258*/ 	.word	0xffffffff


	//   ....[15]....
        /*025c*/ 	.word	0xffffffff


	//   ....[16]....
        /*0260*/ 	.word	0xffffffff


	//   ....[17]....
        /*0264*/ 	.word	0xffffffff


	//   ....[18]....
        /*0268*/ 	.word	0xffffffff


	//   ....[19]....
        /*026c*/ 	.word	0xffffffff


	//----- nvinfo : EIATTR_COOP_GROUP_INSTR_OFFSETS
	.align		4
.L_960:
        /*0270*/ 	.byte	0x04, 0x28
        /*0272*/ 	.short	(.L_962 - .L_961)


	//   ....[0]....
.L_961:
        /*0274*/ 	.word	0x00005700


	//   ....[1]....
        /*0278*/ 	.word	0x00005750


	//   ....[2]....
        /*027c*/ 	.word	0x00005770


	//   ....[3]....
        /*0280*/ 	.word	0x00005790


	//   ....[4]....
        /*0284*/ 	.word	0x00009be0


	//   ....[5]....
        /*0288*/ 	.word	0x00009c30


	//   ....[6]....
        /*028c*/ 	.word	0x00009c50


	//   ....[7]....
        /*0290*/ 	.word	0x00009c70


	//   ....[8]....
        /*0294*/ 	.word	0x0000e4c0


	//   ....[9]....
        /*0298*/ 	.word	0x0000e500


	//   ....[10]....
        /*029c*/ 	.word	0x0000e520


	//   ....[11]....
        /*02a0*/ 	.word	0x0000e540


	//   ....[12]....
        /*02a4*/ 	.word	0x00013650


	//   ....[13]....
        /*02a8*/ 	.word	0x00013660


	//   ....[14]....
        /*02ac*/ 	.word	0x00013680


	//   ....[15]....
        /*02b0*/ 	.word	0x000136a0


	//   ....[16]....
        /*02b4*/ 	.word	0x00015610


	//   ....[17]....
        /*02b8*/ 	.word	0x00015620


	//   ....[18]....
        /*02bc*/ 	.word	0x00015650


	//   ....[19]....
        /*02c0*/ 	.word	0x00015660


	//----- nvinfo : EIATTR_EXIT_INSTR_OFFSETS
	.align		4
.L_962:
        /*02c4*/ 	.byte	0x04, 0x1c
        /*02c6*/ 	.short	(.L_964 - .L_963)


	//   ....[0]....
.L_963:
        /*02c8*/ 	.word	0x000004d0


	//   ....[1]....
        /*02cc*/ 	.word	0x00001150


	//   ....[2]....
        /*02d0*/ 	.word	0x000011d0


	//   ....[3]....
        /*02d4*/ 	.word	0x00017240


	//   ....[4]....
        /*02d8*/ 	.word	0x00017360


	//   ....[5]....
        /*02dc*/ 	.word	0x00017380


	//----- nvinfo : EIATTR_CTAIDZ_USED
	.align		4
.L_964:
        /*02e0*/ 	.byte	0x01, 0x04
	.zero		2


	//----- nvinfo : EIATTR_CRS_STACK_SIZE
	.align		4
        /*02e4*/ 	.byte	0x04, 0x1e
        /*02e6*/ 	.short	(.L_966 - .L_965)
.L_965:
        /*02e8*/ 	.word	0x00000000
.L_966:


//--------------------- .nv.info._ZN5flash16flash_fwd_kernelI23Flash_fwd_kernel_traitsILi256ELi128ELi64ELi8ELb0ELb0EN7cutlass10bfloat16_tE19Flash_kernel_traitsILi256ELi128ELi64ELi8ES3_EELb1ELb0ELb1ELb1ELb0ELb0ELb0ELb1EEEvNS_16Flash_fwd_paramsE --------------------------
	.section	.nv.info._ZN5flash16flash_fwd_kernelI23Flash_fwd_kernel_traitsILi256ELi128ELi64ELi8ELb0ELb0EN7cutlass10bfloat16_tE19Flash_kernel_traitsILi256ELi128ELi64ELi8ES3_EELb1ELb0ELb1ELb1ELb0ELb0ELb0ELb1EEEvNS_16Flash_fwd_paramsE,"",@"SHT_CUDA_INFO"
	.sectionflags	@""
	.align	4


	//----- nvinfo : EIATTR_CUDA_API_VERSION
	.align		4
        /*0000*/ 	.byte	0x04, 0x37
        /*0002*/ 	.short	(.L_968 - .L_967)
.L_967:
        /*0004*/ 	.word	0x00000082


	//----- nvinfo : EIATTR_SW2861232_WAR
	.align		4
.L_968:
        /*0008*/ 	.byte	0x01, 0x35
	.zero		2


	//----- nvinfo : EIATTR_PARAM_CBANK
	.align		4
        /*000c*/ 	.byte	0x04, 0x0a
        /*000e*/ 	.short	(.L_970 - .L_969)
	.align		4
.L_969:
        /*0010*/ 	.word	index@(.nv.constant0._ZN5flash16flash_fwd_kernelI23Flash_fwd_kernel_traitsILi256ELi128ELi64ELi8ELb0ELb0EN7cutlass10bfloat16_tE19Flash_kernel_traitsILi256ELi128ELi64ELi8ES3_EELb1ELb0ELb1ELb1ELb0ELb0ELb0ELb1EEEvNS_16Flash_fwd_paramsE)
        /*0014*/ 	.short	0x0160
        /*0016*/ 	.short	0x01d0


	//----- nvinfo : EIATTR_CBANK_PARAM_SIZE
	.align		4
.L_970:
        /*0018*/ 	.byte	0x03, 0x19
        /*001a*/ 	.short	0x01d0


	//----- nvinfo : EIATTR_KPARAM_INFO
	.align		4
        /*001c*/ 	.byte	0x04, 0x17
        /*001e*/ 	.short	(.L_972 - .L_971)
.L_971:
        /*0020*/ 	.word	0x00000000
        /*0024*/ 	.short	0x0000
        /*0026*/ 	.short	0x0000
        /*0028*/ 	.byte	0x00, 0xf0, 0x41, 0x07


	//----- nvinfo : EIATTR_MAXREG_COUNT
	.align		4
.L_972:
        /*002c*/ 	.byte	0x03, 0x1b
        /*002e*/ 	.short	0x00ff


	//----- nvinfo : EIATTR_NUM_BARRIERS
	.align		4
        /*0030*/ 	.byte	0x02, 0x4c
        /*0032*/ 	.byte	0x01
	.zero		1


	//----- nvinfo : EIATTR_ANNOTATIONS
	.align		4
        /*0034*/ 	.byte	0x04, 0x55
        /*0036*/ 	.short	(.L_974 - .L_973)


	//   ....[0]....
.L_973:
        /* <DEDUP_REMOVED lines=197> */


	//----- nvinfo : EIATTR_MERCURY_ISA_VERSION
	.align		4
.L_974:
        /*0c70*/ 	.byte	0x03, 0x5f
        /*0c72*/ 	.short	0x0000


	//----- nvinfo : EIATTR_COOP_GROUP_MASK_REGIDS
	.align		4
        /*0c74*/ 	.byte	0x04, 0x29
        /*0c76*/ 	.short	(.L_976 - .L_975)


	//   ....[0]....
.L_975:
        /*0c78*/ 	.word	0xffffffff


	//   ....[1]....
        /*0c7c*/ 	.word	0xffffffff


	//   ....[2]....
        /*0c80*/ 	.word	0xffffffff


	//   ....[3]....
        /*0c84*/ 	.word	0xffffffff


	//   ....[4]....
        /*0c88*/ 	.word	0xffffffff


	//   ....[5]....
        /*0c8c*/ 	.word	0xffffffff


	//   ....[6]....
        /*0c90*/ 	.word	0xffffffff


	//   ....[7]....
        /*0c94*/ 	.word	0xffffffff


	//   ....[8]....
        /*0c98*/ 	.word	0xffffffff


	//   ....[9]....
        /*0c9c*/ 	.word	0xffffffff


	//   ....[10]....
        /*0ca0*/ 	.word	0xffffffff


	//   ....[11]....
        /*0ca4*/ 	.word	0xffffffff


	//   ....[12]....
        /*0ca8*/ 	.word	0xffffffff


	//   ....[13]....
        /*0cac*/ 	.word	0xffffffff


	//   ....[14]....
        /*0cb0*/ 	.word	0xffffffff


	//   ....[15]....
        /*0cb4*/ 	.word	0xffffffff


	//   ....[16]....
        /*0cb8*/ 	.word	0xffffffff


	//   ....[17]....
        /*0cbc*/ 	.word	0xffffffff


	//   ....[18]....
        /*0cc0*/ 	.word	0xffffffff


	//   ....[19]....
        /*0cc4*/ 	.word	0xffffffff


	//   ....[20]....
        /*0cc8*/ 	.word	0xffffffff


	//   ....[21]....
        /*0ccc*/ 	.word	0xffffffff


	//   ....[22]....
        /*0cd0*/ 	.word	0xffffffff


	//   ....[23]....
        /*0cd4*/ 	.word	0xffffffff


	//----- nvinfo : EIATTR_COOP_GROUP_INSTR_OFFSETS
	.align		4
.L_976:
        /*0cd8*/ 	.byte	0x04, 0x28
        /*0cda*/ 	.short	(.L_978 - .L_977)


	//   ....[0]....
.L_977:
        /*0cdc*/ 	.word	0x00006170


	//   ....[1]....
        /*0ce0*/ 	.word	0x00006270


	//   ....[2]....
        /*0ce4*/ 	.word	0x00006340


	//   ....[3]....
        /*0ce8*/ 	.word	0x00006480


	//   ....[4]....
        /*0cec*/ 	.word	0x0000bdd0


	//   ....[5]....
        /*0cf0*/ 	.word	0x0000be50


	//   ....[6]....
        /*0cf4*/ 	.word	0x0000be60


	//   ....[7]....
        /*0cf8*/ 	.word	0x0000c1d0


	//   ....[8]....
        /*0cfc*/ 	.word	0x00014040


	//   ....[9]....
        /*0d00*/ 	.word	0x00014060


	//   ....[10]....
        /*0d04*/ 	.word	0x00014080


	//   ....[11]....
        /*0d08*/ 	.word	0x000140a0


	//   ....[12]....
        /*0d0c*/ 	.word	0x0001bd40


	//   ....[13]....
        /*0d10*/ 	.word	0x0001bd70


	//   ....[14]....
        /*0d14*/ 	.word	0x0001c040


	//   ....[15]....
        /*0d18*/ 	.word	0x0001c090


	//   ....[16]....
        /*0d1c*/ 	.word	0x0001fad0


	//   ....[17]....
        /*0d20*/ 	.word	0x0001fb20


	//   ....[18]....
        /*0d24*/ 	.word	0x0001fb40


	//   ....[19]....
        /*0d28*/ 	.word	0x0001fb60


	//   ....[20]....
        /*0d2c*/ 	.word	0x00021d50


	//   ....[21]....
        /*0d30*/ 	.word	0x00021da0


	//   ....[22]....
        /*0d34*/ 	.word	0x00021df0


	//   ....[23]....
        /*0d38*/ 	.word	0x00021e50


	//----- nvinfo : EIATTR_EXIT_INSTR_OFFSETS
	.align		4
.L_978:
        /*0d3c*/ 	.byte	0x04, 0x1c
        /*0d3e*/ 	.short	(.L_980 - .L_979)


	//   ....[0]....
.L_979:
        /*0d40*/ 	.word	0x00000080


	//----- nvinfo : EIATTR_CTAIDZ_USED
	.align		4
.L_980:
        /*0d44*/ 	.byte	0x01, 0x04
	.zero		2


	//----- nvinfo : EIATTR_CRS_STACK_SIZE
	.align		4
        /*0d48*/ 	.byte	0x04, 0x1e
        /*0d4a*/ 	.short	(.L_982 - .L_981)
.L_981:
        /*0d4c*/ 	.word	0x00000000
.L_982:


//--------------------- .nv.info._ZN5flash16flash_fwd_kernelI23Flash_fwd_kernel_traitsILi256ELi128ELi64ELi8ELb0ELb0EN7cutlass10bfloat16_tE19Flash_kernel_traitsILi256ELi128ELi64ELi8ES3_EELb0ELb0ELb1ELb1ELb0ELb0ELb1ELb0EEEvNS_16Flash_fwd_paramsE --------------------------
	.section	.nv.info._ZN5flash16flash_fwd_kernelI23Flash_fwd_kernel_traitsILi256ELi128ELi64ELi8ELb0ELb0EN7cutlass10bfloat16_tE19Flash_kernel_traitsILi256ELi128ELi64ELi8ES3_EELb0ELb0ELb1ELb1ELb0ELb0ELb1ELb0EEEvNS_16Flash_fwd_paramsE,"",@"SHT_CUDA_INFO"
	.sectionflags	@""
	.align	4


	//----- nvinfo : EIATTR_CUDA_API_VERSION
	.align		4
        /*0000*/ 	.byte	0x04, 0x37
        /*0002*/ 	.short	(.L_984 - .L_983)
.L_983:
        /*0004*/ 	.word	0x00000082


	//----- nvinfo : EIATTR_SW2861232_WAR
	.align		4
.L_984:
        /*0008*/ 	.byte	0x01, 0x35
	.zero		2


	//----- nvinfo : EIATTR_PARAM_CBANK
	.align		4
        /*000c*/ 	.byte	0x04, 0x0a
        /*000e*/ 	.short	(.L_986 - .L_985)
	.align		4
.L_985:
        /*0010*/ 	.word	index@(.nv.constant0._ZN5flash16flash_fwd_kernelI23Flash_fwd_kernel_traitsILi256ELi128ELi64ELi8ELb0ELb0EN7cutlass10bfloat16_tE19Flash_kernel_traitsILi256ELi128ELi64ELi8ES3_EELb0ELb0ELb1ELb1ELb0ELb0ELb1ELb0EEEvNS_16Flash_fwd_paramsE)
        /*0014*/ 	.short	0x0160
        /*0016*/ 	.short	0x01d0


	//----- nvinfo : EIATTR_CBANK_PARAM_SIZE
	.align		4
.L_986:
        /*0018*/ 	.byte	0x03, 0x19
        /*001a*/ 	.short	0x01d0


	//----- nvinfo : EIATTR_KPARAM_INFO
	.align		4
        /*001c*/ 	.byte	0x04, 0x17
        /*001e*/ 	.short	(.L_988 - .L_987)
.L_987:
        /*0020*/ 	.word	0x00000000
        /*0024*/ 	.short	0x0000
        /*0026*/ 	.short	0x0000
        /*0028*/ 	.byte	0x00, 0xf0, 0x41, 0x07


	//----- nvinfo : EIATTR_MAXREG_COUNT
	.align		4
.L_988:
        /*002c*/ 	.byte	0x03, 0x1b
        /*002e*/ 	.short	0x00ff


	//----- nvinfo : EIATTR_NUM_BARRIERS
	.align		4
        /*0030*/ 	.byte	0x02, 0x4c
        /*0032*/ 	.byte	0x01
	.zero		1


	//----- nvinfo : EIATTR_ANNOTATIONS
	.align		4
        /*0034*/ 	.byte	0x04, 0x55
        /*0036*/ 	.short	(.L_990 - .L_989)


	//   ....[0]....
.L_989:
        /* <DEDUP_REMOVED lines=51> */


	//----- nvinfo : EIATTR_MERCURY_ISA_VERSION
	.align		4
.L_990:
        /*0358*/ 	.byte	0x03, 0x5f
        /*035a*/ 	.short	0x0000


	//----- nvinfo : EIATTR_COOP_GROUP_MASK_REGIDS
	.align		4
        /*035c*/ 	.byte	0x04, 0x29
        /*035e*/ 	.short	(.L_992 - .L_991)


	//   ....[0]....
.L_991:
        /*0360*/ 	.word	0xffffffff


	//   ....[1]....
        /*0364*/ 	.word	0xffffffff


	//   ....[2]....
        /*0368*/ 	.word	0xffffffff


	//   ....[3]....
        /*036c*/ 	.word	0xffffffff


	//   ....[4]....
        /*0370*/ 	.word	0xffffffff


	//   ....[5]....
        /*0374*/ 	.word	0xffffffff


	//   ....[6]....
        /*0378*/ 	.word	0xffffffff


	//   ....[7]....
        /*037c*/ 	.word	0xffffffff


	//   ....[8]....
        /*0380*/ 	.word	0xffffffff


	//   ....[9]....
        /*0384*/ 	.word	0xffffffff


	//   ....[10]....
        /*0388*/ 	.word	0xffffffff


	//   ....[11]....
        /*038c*/ 	.word	0xffffffff


	//   ....[12]....
        /*0390*/ 	.word	0xffffffff


	//   ....[13]....
        /*0394*/ 	.word	0xffffffff


	//   ....[14]....
        /*0398*/ 	.word	0xffffffff


	//   ....[15]....
        /*039c*/ 	.word	0xffffffff


	//   ....[16]....
        /*03a0*/ 	.word	0xffffffff


	//   ....[17]....
        /*03a4*/ 	.word	0xffffffff


	//   ....[18]....
        /*03a8*/ 	.word	0xffffffff


	//   ....[19]....
        /*03ac*/ 	.word	0xffffffff


	//----- nvinfo : EIATTR_COOP_GROUP_INSTR_OFFSETS
	.align		4
.L_992:
        /*03b0*/ 	.byte	0x04, 0x28
        /*03b2*/ 	.short	(.L_994 - .L_993)


	//   ....[0]....
.L_993:
        /*03b4*/ 	.word	0x00006360


	//   ....[1]....
        /*03b8*/ 	.word	0x00006390


	//   ....[2]....
        /*03bc*/ 	.word	0x000064a0


	//   ....[3]....
        /*03c0*/ 	.word	0x000064f0


	//   ....[4]....
        /*03c4*/ 	.word	0x0000b2f0


	//   ....[5]....
        /*03c8*/ 	.word	0x0000b340


	//   ....[6]....
        /*03cc*/ 	.word	0x0000b360


	//   ....[7]....
        /*03d0*/ 	.word	0x0000b380


	//   ....[8]....
        /*03d4*/ 	.word	0x000106c0


	//   ....[9]....
        /*03d8*/ 	.word	0x00010710


	//   ....[10]....
        /*03dc*/ 	.word	0x00010730


	//   ....[11]....
        /*03e0*/ 	.word	0x00010750


	//   ....[12]....
        /*03e4*/ 	.word	0x00015c70


	//   ....[13]....
        /*03e8*/ 	.word	0x00015da0


	//   ....[14]....
        /*03ec*/ 	.word	0x00015db0


	//   ....[15]....
        /*03f0*/ 	.word	0x00015e10


	//   ....[16]....
        /*03f4*/ 	.word	0x00017d40


	//   ....[17]....
        /*03f8*/ 	.word	0x00017d50


	//   ....[18]....
        /*03fc*/ 	.word	0x00017d80


	//   ....[19]....
        /*0400*/ 	.word	0x00017d90


	//----- nvinfo : EIATTR_EXIT_INSTR_OFFSETS
	.align		4
.L_994:
        /*0404*/ 	.byte	0x04, 0x1c
        /*0406*/ 	.short	(.L_996 - .L_995)


	//   ....[0]....
.L_995:
        /*0408*/ 	.word	0x000004d0


	//   ....[1]....
        /*040c*/ 	.word	0x00001150


	//   ....[2]....
        /*0410*/ 	.word	0x000011d0


	//   ....[3]....
        /*0414*/ 	.word	0x00019970


	//   ....[4]....
        /*0418*/ 	.word	0x00019a90


	//   ....[5]....
        /*041c*/ 	.word	0x00019ab0


	//----- nvinfo : EIATTR_CTAIDZ_USED
	.align		4
.L_996:
        /*0420*/ 	.byte	0x01, 0x04
	.zero		2


	//----- nvinfo : EIATTR_CRS_STACK_SIZE
	.align		4
        /*0424*/ 	.byte	0x04, 0x1e
        /*0426*/ 	.short	(.L_998 - .L_997)
.L_997:
        /*0428*/ 	.word	0x00000000
.L_998:


//--------------------- .nv.callgraph             --------------------------
	.section	.nv.callgraph,"",@"SHT_CUDA_CALLGRAPH"
	.align	4
	.sectionentsize	8
	.align		4
        /*0000*/ 	.word	0x00000000
	.align		4
        /*0004*/ 	.word	0xffffffff
	.align		4
        /*0008*/ 	.word	0x00000000
	.align		4
        /*000c*/ 	.word	0xfffffffe
	.align		4
        /*0010*/ 	.word	0x00000000
	.align		4
        /*0014*/ 	.word	0xfffffffd
	.align		4
        /*0018*/ 	.word	0x00000000
	.align		4
        /*001c*/ 	.word	0xfffffffc


//--------------------- .nv.rel.action            --------------------------
	.section	.nv.rel.action,"",@"SHT_CUDA_RELOCINFO"
	.align	8
	.sectionentsize	8
        /*0000*/ 	.byte	0x73, 0x00, 0x00, 0x00, 0x00, 0x00, 0x00, 0x00, 0x00, 0x00, 0x00, 0x11, 0x25, 0x00, 0x05, 0x36


//--------------------- .nv.constant4             --------------------------
	.section	.nv.constant4,"a",@progbits
	.align	8
	.align		8
.nv.constant4:
        /*0000*/ 	.dword	_ZN66_INTERNAL_e4d567b6_30_flash_fwd_hdim256_bf16_sm80_cu_9949e2e8_32814cuda3std3__45__cpo5beginE
	.align		8
        /*0008*/ 	.dword	_ZN66_INTERNAL_e4d567b6_30_flash_fwd_hdim256_bf16_sm80_cu_9949e2e8_32814cuda3std3__45__cpo3endE
	.align		8
        /*0010*/ 	.dword	_ZN66_INTERNAL_e4d567b6_30_flash_fwd_hdim256_bf16_sm80_cu_9949e2e8_32814cuda3std3__45__cpo6cbeginE
	.align		8
        /*0018*/ 	.dword	_ZN66_INTERNAL_e4d567b6_30_flash_fwd_hdim256_bf16_sm80_cu_9949e2e8_32814cuda3std3__45__cpo4cendE
	.align		8
        /*0020*/ 	.dword	_ZN66_INTERNAL_e4d567b6_30_flash_fwd_hdim256_bf16_sm80_cu_9949e2e8_32814cuda3std3__468_GLOBAL__N__e4d567b6_30_flash_fwd_hdim256_bf16_sm80_cu_9949e2e8_32816ignoreE
	.align		8
        /*0028*/ 	.dword	_ZN66_INTERNAL_e4d567b6_30_flash_fwd_hdim256_bf16_sm80_cu_9949e2e8_32814cuda3std3__419piecewise_constructE
	.align		8
        /*0030*/ 	.dword	_ZN66_INTERNAL_e4d567b6_30_flash_fwd_hdim256_bf16_sm80_cu_9949e2e8_32814cuda3std3__48in_placeE
	.align		8
        /*0038*/ 	.dword	_ZN66_INTERNAL_e4d567b6_30_flash_fwd_hdim256_bf16_sm80_cu_9949e2e8_32814cuda3std6ranges3__45__cpo4swapE
	.align		8
        /*0040*/ 	.dword	_ZN66_INTERNAL_e4d567b6_30_flash_fwd_hdim256_bf16_sm80_cu_9949e2e8_32814cuda3std6ranges3__45__cpo9iter_moveE
	.align		8
        /*0048*/ 	.dword	_ZN66_INTERNAL_e4d567b6_30_flash_fwd_hdim256_bf16_sm80_cu_9949e2e8_32814cute7productE
	.align		8
        /*0050*/ 	.dword	_ZN66_INTERNAL_e4d567b6_30_flash_fwd_hdim256_bf16_sm80_cu_9949e2e8_32814cute1_E


//--------------------- .nv.constant0._ZN5flash16flash_fwd_kernelI23Flash_fwd_kernel_traitsILi256ELi64ELi64ELi4ELb0ELb0EN7cutlass10bfloat16_tE19Flash_kernel_traitsILi256ELi64ELi64ELi4ES3_EELb0ELb0ELb0ELb0ELb0ELb1ELb0ELb0EEEvNS_16Flash_fwd_paramsE --------------------------
	.section	.nv.constant0._ZN5flash16flash_fwd_kernelI23Flash_fwd_kernel_traitsILi256ELi64ELi64ELi4ELb0ELb0EN7cutlass10bfloat16_tE19Flash_kernel_traitsILi256ELi64ELi64ELi4ES3_EELb0ELb0ELb0ELb0ELb0ELb1ELb0ELb0EEEvNS_16Flash_fwd_paramsE,"a",@progbits
	.sectionflags	@""
	.align	4
.nv.constant0._ZN5flash16flash_fwd_kernelI23Flash_fwd_kernel_traitsILi256ELi64ELi64ELi4ELb0ELb0EN7cutlass10bfloat16_tE19Flash_kernel_traitsILi256ELi64ELi64ELi4ES3_EELb0ELb0ELb0ELb0ELb0ELb1ELb0ELb0EEEvNS_16Flash_fwd_paramsE:
	.zero		816


//--------------------- .nv.constant0._ZN5flash16flash_fwd_kernelI23Flash_fwd_kernel_traitsILi256ELi64ELi64ELi4ELb0ELb0EN7cutlass10bfloat16_tE19Flash_kernel_traitsILi256ELi64ELi64ELi4ES3_EELb0ELb0ELb0ELb0ELb0ELb0ELb0ELb0EEEvNS_16Flash_fwd_paramsE --------------------------
	.section	.nv.constant0._ZN5flash16flash_fwd_kernelI23Flash_fwd_kernel_traitsILi256ELi64ELi64ELi4ELb0ELb0EN7cutlass10bfloat16_tE19Flash_kernel_traitsILi256ELi64ELi64ELi4ES3_EELb0ELb0ELb0ELb0ELb0ELb0ELb0ELb0EEEvNS_16Flash_fwd_paramsE,"a",@progbits
	.sectionflags	@""
	.align	4
.nv.constant0._ZN5flash16flash_fwd_kernelI23Flash_fwd_kernel_traitsILi256ELi64ELi64ELi4ELb0ELb0EN7cutlass10bfloat16_tE19Flash_kernel_traitsILi256ELi64ELi64ELi4ES3_EELb0ELb0ELb0ELb0ELb0ELb0ELb0ELb0EEEvNS_16Flash_fwd_paramsE:
	.zero		816


//--------------------- .nv.constant0._ZN5flash16flash_fwd_kernelI23Flash_fwd_kernel_traitsILi256ELi64ELi64ELi4ELb0ELb0EN7cutlass10bfloat16_tE19Flash_kernel_traitsILi256ELi64ELi64ELi4ES3_EELb0ELb0ELb0ELb1ELb0ELb0ELb0ELb0EEEvNS_16Flash_fwd_paramsE --------------------------
	.section	.nv.constant0._ZN5flash16flash_fwd_kernelI23Flash_fwd_kernel_traitsILi256ELi64ELi64ELi4ELb0ELb0EN7cutlass10bfloat16_tE19Flash_kernel_traitsILi256ELi64ELi64ELi4ES3_EELb0ELb0ELb0ELb1ELb0ELb0ELb0ELb0EEEvNS_16Flash_fwd_paramsE,"a",@progbits
	.sectionflags	@""
	.align	4
.nv.constant0._ZN5flash16flash_fwd_kernelI23Flash_fwd_kernel_traitsILi256ELi64ELi64ELi4ELb0ELb0EN7cutlass10bfloat16_tE19Flash_kernel_traitsILi256ELi64ELi64ELi4ES3_EELb0ELb0ELb0ELb1ELb0ELb0ELb0ELb0EEEvNS_16Flash_fwd_paramsE:
	.zero		816


//--------------------- .nv.constant0._ZN5flash16flash_fwd_kernelI23Flash_fwd_kernel_traitsILi256ELi64ELi64ELi4ELb0ELb0EN7cutlass10bfloat16_tE19Flash_kernel_traitsILi256ELi64ELi64ELi4ES3_EELb0ELb0ELb1ELb0ELb0ELb1ELb0ELb0EEEvNS_16Flash_fwd_paramsE --------------------------
	.section	.nv.constant0._ZN5flash16flash_fwd_kernelI23Flash_fwd_kernel_traitsILi256ELi64ELi64ELi4ELb0ELb0EN7cutlass10bfloat16_tE19Flash_kernel_traitsILi256ELi64ELi64ELi4ES3_EELb0ELb0ELb1ELb0ELb0ELb1ELb0ELb0EEEvNS_16Flash_fwd_paramsE,"a",@progbits
	.sectionflags	@""
	.align	4
.nv.constant0._ZN5flash16flash_fwd_kernelI23Flash_fwd_kernel_traitsILi256ELi64ELi64ELi4ELb0ELb0EN7cutlass10bfloat16_tE19Flash_kernel_traitsILi256ELi64ELi64ELi4ES3_EELb0ELb0ELb1ELb0ELb0ELb1ELb0ELb0EEEvNS_16Flash_fwd_paramsE:
	.zero		816


//--------------------- .nv.constant0._ZN5flash16flash_fwd_kernelI23Flash_fwd_kernel_traitsILi256ELi64ELi64ELi4ELb0ELb0EN7cutlass10bfloat16_tE19Flash_kernel_traitsILi256ELi64ELi64ELi4ES3_EELb0ELb0ELb1ELb0ELb0ELb0ELb0ELb0EEEvNS_16Flash_fwd_paramsE --------------------------
	.section	.nv.constant0._ZN5flash16flash_fwd_kernelI23Flash_fwd_kernel_traitsILi256ELi64ELi64ELi4ELb0ELb0EN7cutlass10bfloat16_tE19Flash_kernel_traitsILi256ELi64ELi64ELi4ES3_EELb0ELb0ELb1ELb0ELb0ELb0ELb0ELb0EEEvNS_16Flash_fwd_paramsE,"a",@progbits
	.sectionflags	@""
	.align	4
.nv.constant0._ZN5flash16flash_fwd_kernelI23Flash_fwd_kernel_traitsILi256ELi64ELi64ELi4ELb0ELb0EN7cutlass10bfloat16_tE19Flash_kernel_traitsILi256ELi64ELi64ELi4ES3_EELb0ELb0ELb1ELb0ELb0ELb0ELb0ELb0EEEvNS_16Flash_fwd_paramsE:
	.zero		816


//--------------------- .nv.constant0._ZN5flash16flash_fwd_kernelI23Flash_fwd_kernel_traitsILi256ELi64ELi64ELi4ELb0ELb0EN7cutlass10bfloat16_tE19Flash_kernel_traitsILi256ELi64ELi64ELi4ES3_EELb0ELb0ELb1ELb1ELb0ELb0ELb0ELb0EEEvNS_16Flash_fwd_paramsE --------------------------
	.section	.nv.constant0._ZN5flash16flash_fwd_kernelI23Flash_fwd_kernel_traitsILi256ELi64ELi64ELi4ELb0ELb0EN7cutlass10bfloat16_tE19Flash_kernel_traitsILi256ELi64ELi64ELi4ES3_EELb0ELb0ELb1ELb1ELb0ELb0ELb0ELb0EEEvNS_16Flash_fwd_paramsE,"a",@progbits
	.sectionflags	@""
	.align	4
.nv.constant0._ZN5flash16flash_fwd_kernelI23Flash_fwd_kernel_traitsILi256ELi64ELi64ELi4ELb0ELb0EN7cutlass10bfloat16_tE19Flash_kernel_traitsILi256ELi64ELi64ELi4ES3_EELb0ELb0ELb1ELb1ELb0ELb0ELb0ELb0EEEvNS_16Flash_fwd_paramsE:
	.zero		816


//--------------------- .nv.constant0._ZN5flash16flash_fwd_kernelI23Flash_fwd_kernel_traitsILi256ELi128ELi64ELi8ELb0ELb0EN7cutlass10bfloat16_tE19Flash_kernel_traitsILi256ELi128ELi64ELi8ES3_EELb0ELb0ELb0ELb0ELb0ELb1ELb0ELb0EEEvNS_16Flash_fwd_paramsE --------------------------
	.section	.nv.constant0._ZN5flash16flash_fwd_kernelI23Flash_fwd_kernel_traitsILi256ELi128ELi64ELi8ELb0ELb0EN7cutlass10bfloat16_tE19Flash_kernel_traitsILi256ELi128ELi64ELi8ES3_EELb0ELb0ELb0ELb0ELb0ELb1ELb0ELb0EEEvNS_16Flash_fwd_paramsE,"a",@progbits
	.sectionflags	@""
	.align	4
.nv.constant0._ZN5flash16flash_fwd_kernelI23Flash_fwd_kernel_traitsILi256ELi128ELi64ELi8ELb0ELb0EN7cutlass10bfloat16_tE19Flash_kernel_traitsILi256ELi128ELi64ELi8ES3_EELb0ELb0ELb0ELb0ELb0ELb1ELb0ELb0EEEvNS_16Flash_fwd_paramsE:
	.zero		816


//--------------------- .nv.constant0._ZN5flash16flash_fwd_kernelI23Flash_fwd_kernel_traitsILi256ELi128ELi64ELi8ELb0ELb0EN7cutlass10bfloat16_tE19Flash_kernel_traitsILi256ELi128ELi64ELi8ES3_EELb0ELb0ELb0ELb0ELb0ELb0ELb0ELb0EEEvNS_16Flash_fwd_paramsE --------------------------
	.section	.nv.constant0._ZN5flash16flash_fwd_kernelI23Flash_fwd_kernel_traitsILi256ELi128ELi64ELi8ELb0ELb0EN7cutlass10bfloat16_tE19Flash_kernel_traitsILi256ELi128ELi64ELi8ES3_EELb0ELb0ELb0ELb0ELb0ELb0ELb0ELb0EEEvNS_16Flash_fwd_paramsE,"a",@progbits
	.sectionflags	@""
	.align	4
.nv.constant0._ZN5flash16flash_fwd_kernelI23Flash_fwd_kernel_traitsILi256ELi128ELi64ELi8ELb0ELb0EN7cutlass10bfloat16_tE19Flash_kernel_traitsILi256ELi128ELi64ELi8ES3_EELb0ELb0ELb0ELb0ELb0ELb0ELb0ELb0EEEvNS_16Flash_fwd_paramsE:
	.zero		816


//--------------------- .nv.constant0._ZN5flash16flash_fwd_kernelI23Flash_fwd_kernel_traitsILi256ELi128ELi64ELi8ELb0ELb0EN7cutlass10bfloat16_tE19Flash_kernel_traitsILi256ELi128ELi64ELi8ES3_EELb0ELb0ELb0ELb1ELb0ELb0ELb0ELb0EEEvNS_16Flash_fwd_paramsE --------------------------
	.section	.nv.constant0._ZN5flash16flash_fwd_kernelI23Flash_fwd_kernel_traitsILi256ELi128ELi64ELi8ELb0ELb0EN7cutlass10bfloat16_tE19Flash_kernel_traitsILi256ELi128ELi64ELi8ES3_EELb0ELb0ELb0ELb1ELb0ELb0ELb0ELb0EEEvNS_16Flash_fwd_paramsE,"a",@progbits
	.sectionflags	@""
	.align	4
.nv.constant0._ZN5flash16flash_fwd_kernelI23Flash_fwd_kernel_traitsILi256ELi128ELi64ELi8ELb0ELb0EN7cutlass10bfloat16_tE19Flash_kernel_traitsILi256ELi128ELi64ELi8ES3_EELb0ELb0ELb0ELb1ELb0ELb0ELb0ELb0EEEvNS_16Flash_fwd_paramsE:
	.zero		816


//--------------------- .nv.constant0._ZN5flash16flash_fwd_kernelI23Flash_fwd_kernel_traitsILi256ELi128ELi64ELi8ELb0ELb0EN7cutlass10bfloat16_tE19Flash_kernel_traitsILi256ELi128ELi64ELi8ES3_EELb0ELb0ELb1ELb0ELb0ELb1ELb0ELb0EEEvNS_16Flash_fwd_paramsE --------------------------
	.section	.nv.constant0._ZN5flash16flash_fwd_kernelI23Flash_fwd_kernel_traitsILi256ELi128ELi64ELi8ELb0ELb0EN7cutlass10bfloat16_tE19Flash_kernel_traitsILi256ELi128ELi64ELi8ES3_EELb0ELb0ELb1ELb0ELb0ELb1ELb0ELb0EEEvNS_16Flash_fwd_paramsE,"a",@progbits
	.sectionflags	@""
	.align	4
.nv.constant0._ZN5flash16flash_fwd_kernelI23Flash_fwd_kernel_traitsILi256ELi128ELi64ELi8ELb0ELb0EN7cutlass10bfloat16_tE19Flash_kernel_traitsILi256ELi128ELi64ELi8ES3_EELb0ELb0ELb1ELb0ELb0ELb1ELb0ELb0EEEvNS_16Flash_fwd_paramsE:
	.zero		816


//--------------------- .nv.constant0._ZN5flash16flash_fwd_kernelI23Flash_fwd_kernel_traitsILi256ELi128ELi64ELi8ELb0ELb0EN7cutlass10bfloat16_tE19Flash_kernel_traitsILi256ELi128ELi64ELi8ES3_EELb0ELb0ELb1ELb0ELb0ELb0ELb0ELb0EEEvNS_16Flash_fwd_paramsE --------------------------
	.section	.nv.constant0._ZN5flash16flash_fwd_kernelI23Flash_fwd_kernel_traitsILi256ELi128ELi64ELi8ELb0ELb0EN7cutlass10bfloat16_tE19Flash_kernel_traitsILi256ELi128ELi64ELi8ES3_EELb0ELb0ELb1ELb0ELb0ELb0ELb0ELb0EEEvNS_16Flash_fwd_paramsE,"a",@progbits
	.sectionflags	@""
	.align	4
.nv.constant0._ZN5flash16flash_fwd_kernelI23Flash_fwd_kernel_traitsILi256ELi128ELi64ELi8ELb0ELb0EN7cutlass10bfloat16_tE19Flash_kernel_traitsILi256ELi128ELi64ELi8ES3_EELb0ELb0ELb1ELb0ELb0ELb0ELb0ELb0EEEvNS_16Flash_fwd_paramsE:
	.zero		816


//--------------------- .nv.constant0._ZN5flash16flash_fwd_kernelI23Flash_fwd_kernel_traitsILi256ELi128ELi64ELi8ELb0ELb0EN7cutlass10bfloat16_tE19Flash_kernel_traitsILi256ELi128ELi64ELi8ES3_EELb0ELb0ELb1ELb1ELb0ELb0ELb0ELb0EEEvNS_16Flash_fwd_paramsE --------------------------
	.section	.nv.constant0._ZN5flash16flash_fwd_kernelI23Flash_fwd_kernel_traitsILi256ELi128ELi64ELi8ELb0ELb0EN7cutlass10bfloat16_tE19Flash_kernel_traitsILi256ELi128ELi64ELi8ES3_EELb0ELb0ELb1ELb1ELb0ELb0ELb0ELb0EEEvNS_16Flash_fwd_paramsE,"a",@progbits
	.sectionflags	@""
	.align	4
.nv.constant0._ZN5flash16flash_fwd_kernelI23Flash_fwd_kernel_traitsILi256ELi128ELi64ELi8ELb0ELb0EN7cutlass10bfloat16_tE19Flash_kernel_traitsILi256ELi128ELi64ELi8ES3_EELb0ELb0ELb1ELb1ELb0ELb0ELb0ELb0EEEvNS_16Flash_fwd_paramsE:
	.zero		816


//--------------------- .nv.constant0._ZN5flash16flash_fwd_kernelI23Flash_fwd_kernel_traitsILi256ELi64ELi64ELi4ELb0ELb0EN7cutlass10bfloat16_tE19Flash_kernel_traitsILi256ELi64ELi64ELi4ES3_EELb1ELb0ELb0ELb0ELb0ELb0ELb0ELb0EEEvNS_16Flash_fwd_paramsE --------------------------
	.section	.nv.constant0._ZN5flash16flash_fwd_kernelI23Flash_fwd_kernel_traitsILi256ELi64ELi64ELi4ELb0ELb0EN7cutlass10bfloat16_tE19Flash_kernel_traitsILi256ELi64ELi64ELi4ES3_EELb1ELb0ELb0ELb0ELb0ELb0ELb0ELb0EEEvNS_16Flash_fwd_paramsE,"a",@progbits
	.sectionflags	@""
	.align	4
.nv.constant0._ZN5flash16flash_fwd_kernelI23Flash_fwd_kernel_traitsILi256ELi64ELi64ELi4ELb0ELb0EN7cutlass10bfloat16_tE19Flash_kernel_traitsILi256ELi64ELi64ELi4ES3_EELb1ELb0ELb0ELb0ELb0ELb0ELb0ELb0EEEvNS_16Flash_fwd_paramsE:
	.zero		816


//--------------------- .nv.constant0._ZN5flash16flash_fwd_kernelI23Flash_fwd_kernel_traitsILi256ELi64ELi64ELi4ELb0ELb0EN7cutlass10bfloat16_tE19Flash_kernel_traitsILi256ELi64ELi64ELi4ES3_EELb1ELb0ELb1ELb0ELb0ELb0ELb0ELb0EEEvNS_16Flash_fwd_paramsE --------------------------
	.section	.nv.constant0._ZN5flash16flash_fwd_kernelI23Flash_fwd_kernel_traitsILi256ELi64ELi64ELi4ELb0ELb0EN7cutlass10bfloat16_tE19Flash_kernel_traitsILi256ELi64ELi64ELi4ES3_EELb1ELb0ELb1ELb0ELb0ELb0ELb0ELb0EEEvNS_16Flash_fwd_paramsE,"a",@progbits
	.sectionflags	@""
	.align	4
.nv.constant0._ZN5flash16flash_fwd_kernelI23Flash_fwd_kernel_traitsILi256ELi64ELi64ELi4ELb0ELb0EN7cutlass10bfloat16_tE19Flash_kernel_traitsILi256ELi64ELi64ELi4ES3_EELb1ELb0ELb1ELb0ELb0ELb0ELb0ELb0EEEvNS_16Flash_fwd_paramsE:
	.zero		816


//--------------------- .nv.constant0._ZN5flash16flash_fwd_kernelI23Flash_fwd_kernel_traitsILi256ELi64ELi64ELi4ELb0ELb0EN7cutlass10bfloat16_tE19Flash_kernel_traitsILi256ELi64ELi64ELi4ES3_EELb1ELb0ELb0ELb0ELb0ELb1ELb0ELb0EEEvNS_16Flash_fwd_paramsE --------------------------
	.section	.nv.constant0._ZN5flash16flash_fwd_kernelI23Flash_fwd_kernel_traitsILi256ELi64ELi64ELi4ELb0ELb0EN7cutlass10bfloat16_tE19Flash_kernel_traitsILi256ELi64ELi64ELi4ES3_EELb1ELb0ELb0ELb0ELb0ELb1ELb0ELb0EEEvNS_16Flash_fwd_paramsE,"a",@progbits
	.sectionflags	@""
	.align	4
.nv.constant0._ZN5flash16flash_fwd_kernelI23Flash_fwd_kernel_traitsILi256ELi64ELi64ELi4ELb0ELb0EN7cutlass10bfloat16_tE19Flash_kernel_traitsILi256ELi64ELi64ELi4ES3_EELb1ELb0ELb0ELb0ELb0ELb1ELb0ELb0EEEvNS_16Flash_fwd_paramsE:
	.zero		816


//--------------------- .nv.constant0._ZN5flash16flash_fwd_kernelI23Flash_fwd_kernel_traitsILi256ELi64ELi64ELi4ELb0ELb0EN7cutlass10bfloat16_tE19Flash_kernel_traitsILi256ELi64ELi64ELi4ES3_EELb0ELb0ELb0ELb0ELb0ELb1ELb1ELb0EEEvNS_16Flash_fwd_paramsE --------------------------
	.section	.nv.constant0._ZN5flash16flash_fwd_kernelI23Flash_fwd_kernel_traitsILi256ELi64ELi64ELi4ELb0ELb0EN7cutlass10bfloat16_tE19Flash_kernel_traitsILi256ELi64ELi64ELi4ES3_EELb0ELb0ELb0ELb0ELb0ELb1ELb1ELb0EEEvNS_16Flash_fwd_paramsE,"a",@progbits
	.sectionflags	@""
	.align	4
.nv.constant0._ZN5flash16flash_fwd_kernelI23Flash_fwd_kernel_traitsILi256ELi64ELi64ELi4ELb0ELb0EN7cutlass10bfloat16_tE19Flash_kernel_traitsILi256ELi64ELi64ELi4ES3_EELb0ELb0ELb0ELb0ELb0ELb1ELb1ELb0EEEvNS_16Flash_fwd_paramsE:
	.zero		816


//--------------------- .nv.constant0._ZN5flash16flash_fwd_kernelI23Flash_fwd_kernel_traitsILi256ELi64ELi64ELi4ELb0ELb0EN7cutlass10bfloat16_tE19Flash_kernel_traitsILi256ELi64ELi64ELi4ES3_EELb1ELb0ELb0ELb1ELb0ELb0ELb0ELb0EEEvNS_16Flash_fwd_paramsE --------------------------
	.section	.nv.constant0._ZN5flash16flash_fwd_kernelI23Flash_fwd_kernel_traitsILi256ELi64ELi64ELi4ELb0ELb0EN7cutlass10bfloat16_tE19Flash_kernel_traitsILi256ELi64ELi64ELi4ES3_EELb1ELb0ELb0ELb1ELb0ELb0ELb0ELb0EEEvNS_16Flash_fwd_paramsE,"a",@progbits
	.sectionflags	@""
	.align	4
.nv.constant0._ZN5flash16flash_fwd_kernelI23Flash_fwd_kernel_traitsILi256ELi64ELi64ELi4ELb0ELb0EN7cutlass10bfloat16_tE19Flash_kernel_traitsILi256ELi64ELi64ELi4ES3_EELb1ELb0ELb0ELb1ELb0ELb0ELb0ELb0EEEvNS_16Flash_fwd_paramsE:
	.zero		816


//--------------------- .nv.constant0._ZN5flash16flash_fwd_kernelI23Flash_fwd_kernel_traitsILi256ELi64ELi64ELi4ELb0ELb0EN7cutlass10bfloat16_tE19Flash_kernel_traitsILi256ELi64ELi64ELi4ES3_EELb1ELb0ELb0ELb0ELb0ELb0ELb0ELb1EEEvNS_16Flash_fwd_paramsE --------------------------
	.section	.nv.constant0._ZN5flash16flash_fwd_kernelI23Flash_fwd_kernel_traitsILi256ELi64ELi64ELi4ELb0ELb0EN7cutlass10bfloat16_tE19Flash_kernel_traitsILi256ELi64ELi64ELi4ES3_EELb1ELb0ELb0ELb0ELb0ELb0ELb0ELb1EEEvNS_16Flash_fwd_paramsE,"a",@progbits
	.sectionflags	@""
	.align	4
.nv.constant0._ZN5flash16flash_fwd_kernelI23Flash_fwd_kernel_traitsILi256ELi64ELi64ELi4ELb0ELb0EN7cutlass10bfloat16_tE19Flash_kernel_traitsILi256ELi64ELi64ELi4ES3_EELb1ELb0ELb0ELb0ELb0ELb0ELb0ELb1EEEvNS_16Flash_fwd_paramsE:
	.zero		816


//--------------------- .nv.constant0._ZN5flash16flash_fwd_kernelI23Flash_fwd_kernel_traitsILi256ELi64ELi64ELi4ELb0ELb0EN7cutlass10bfloat16_tE19Flash_kernel_traitsILi256ELi64ELi64ELi4ES3_EELb0ELb0ELb0ELb0ELb0ELb0ELb1ELb0EEEvNS_16Flash_fwd_paramsE --------------------------
	.section	.nv.constant0._ZN5flash16flash_fwd_kernelI23Flash_fwd_kernel_traitsILi256ELi64ELi64ELi4ELb0ELb0EN7cutlass10bfloat16_tE19Flash_kernel_traitsILi256ELi64ELi64ELi4ES3_EELb0ELb0ELb0ELb0ELb0ELb0ELb1ELb0EEEvNS_16Flash_fwd_paramsE,"a",@progbits
	.sectionflags	@""
	.align	4
.nv.constant0._ZN5flash16flash_fwd_kernelI23Flash_fwd_kernel_traitsILi256ELi64ELi64ELi4ELb0ELb0EN7cutlass10bfloat16_tE19Flash_kernel_traitsILi256ELi64ELi64ELi4ES3_EELb0ELb0ELb0ELb0ELb0ELb0ELb1ELb0EEEvNS_16Flash_fwd_paramsE:
	.zero		816


//--------------------- .nv.constant0._ZN5flash16flash_fwd_kernelI23Flash_fwd_kernel_traitsILi256ELi64ELi64ELi4ELb0ELb0EN7cutlass10bfloat16_tE19Flash_kernel_traitsILi256ELi64ELi64ELi4ES3_EELb1ELb0ELb0ELb1ELb0ELb0ELb0ELb1EEEvNS_16Flash_fwd_paramsE --------------------------
	.section	.nv.constant0._ZN5flash16flash_fwd_kernelI23Flash_fwd_kernel_traitsILi256ELi64ELi64ELi4ELb0ELb0EN7cutlass10bfloat16_tE19Flash_kernel_traitsILi256ELi64ELi64ELi4ES3_EELb1ELb0ELb0ELb1ELb0ELb0ELb0ELb1EEEvNS_16Flash_fwd_paramsE,"a",@progbits
	.sectionflags	@""
	.align	4
.nv.constant0._ZN5flash16flash_fwd_kernelI23Flash_fwd_kernel_traitsILi256ELi64ELi64ELi4ELb0ELb0EN7cutlass10bfloat16_tE19Flash_kernel_traitsILi256ELi64ELi64ELi4ES3_EELb1ELb0ELb0ELb1ELb0ELb0ELb0ELb1EEEvNS_16Flash_fwd_paramsE:
	.zero		816


//--------------------- .nv.constant0._ZN5flash16flash_fwd_kernelI23Flash_fwd_kernel_traitsILi256ELi64ELi64ELi4ELb0ELb0EN7cutlass10bfloat16_tE19Flash_kernel_traitsILi256ELi64ELi64ELi4ES3_EELb0ELb0ELb0ELb1ELb0ELb0ELb1ELb0EEEvNS_16Flash_fwd_paramsE --------------------------
	.section	.nv.constant0._ZN5flash16flash_fwd_kernelI23Flash_fwd_kernel_traitsILi256ELi64ELi64ELi4ELb0ELb0EN7cutlass10bfloat16_tE19Flash_kernel_traitsILi256ELi64ELi64ELi4ES3_EELb0ELb0ELb0ELb1ELb0ELb0ELb1ELb0EEEvNS_16Flash_fwd_paramsE,"a",@progbits
	.sectionflags	@""
	.align	4
.nv.constant0._ZN5flash16flash_fwd_kernelI23Flash_fwd_kernel_traitsILi256ELi64ELi64ELi4ELb0ELb0EN7cutlass10bfloat16_tE19Flash_kernel_traitsILi256ELi64ELi64ELi4ES3_EELb0ELb0ELb0ELb1ELb0ELb0ELb1ELb0EEEvNS_16Flash_fwd_paramsE:
	.zero		816


//--------------------- .nv.constant0._ZN5flash16flash_fwd_kernelI23Flash_fwd_kernel_traitsILi256ELi64ELi64ELi4ELb0ELb0EN7cutlass10bfloat16_tE19Flash_kernel_traitsILi256ELi64ELi64ELi4ES3_EELb1ELb0ELb1ELb0ELb0ELb1ELb0ELb0EEEvNS_16Flash_fwd_paramsE --------------------------
	.section	.nv.constant0._ZN5flash16flash_fwd_kernelI23Flash_fwd_kernel_traitsILi256ELi64ELi64ELi4ELb0ELb0EN7cutlass10bfloat16_tE19Flash_kernel_traitsILi256ELi64ELi64ELi4ES3_EELb1ELb0ELb1ELb0ELb0ELb1ELb0ELb0EEEvNS_16Flash_fwd_paramsE,"a",@progbits
	.sectionflags	@""
	.align	4
.nv.constant0._ZN5flash16flash_fwd_kernelI23Flash_fwd_kernel_traitsILi256ELi64ELi64ELi4ELb0ELb0EN7cutlass10bfloat16_tE19Flash_kernel_traitsILi256ELi64ELi64ELi4ES3_EELb1ELb0ELb1ELb0ELb0ELb1ELb0ELb0EEEvNS_16Flash_fwd_paramsE:
	.zero		816


//--------------------- .nv.constant0._ZN5flash16flash_fwd_kernelI23Flash_fwd_kernel_traitsILi256ELi64ELi64ELi4ELb0ELb0EN7cutlass10bfloat16_tE19Flash_kernel_traitsILi256ELi64ELi64ELi4ES3_EELb0ELb0ELb1ELb0ELb0ELb1ELb1ELb0EEEvNS_16Flash_fwd_paramsE --------------------------
	.section	.nv.constant0._ZN5flash16flash_fwd_kernelI23Flash_fwd_kernel_traitsILi256ELi64ELi64ELi4ELb0ELb0EN7cutlass10bfloat16_tE19Flash_kernel_traitsILi256ELi64ELi64ELi4ES3_EELb0ELb0ELb1ELb0ELb0ELb1ELb1ELb0EEEvNS_16Flash_fwd_paramsE,"a",@progbits
	.sectionflags	@""
	.align	4
.nv.constant0._ZN5flash16flash_fwd_kernelI23Flash_fwd_kernel_traitsILi256ELi64ELi64ELi4ELb0ELb0EN7cutlass10bfloat16_tE19Flash_kernel_traitsILi256ELi64ELi64ELi4ES3_EELb0ELb0ELb1ELb0ELb0ELb1ELb1ELb0EEEvNS_16Flash_fwd_paramsE:
	.zero		816


//--------------------- .nv.constant0._ZN5flash16flash_fwd_kernelI23Flash_fwd_kernel_traitsILi256ELi64ELi64ELi4ELb0ELb0EN7cutlass10bfloat16_tE19Flash_kernel_traitsILi256ELi64ELi64ELi4ES3_EELb1ELb0ELb1ELb1ELb0ELb0ELb0ELb0EEEvNS_16Flash_fwd_paramsE --------------------------
	.section	.nv.constant0._ZN5flash16flash_fwd_kernelI23Flash_fwd_kernel_traitsILi256ELi64ELi64ELi4ELb0ELb0EN7cutlass10bfloat16_tE19Flash_kernel_traitsILi256ELi64ELi64ELi4ES3_EELb1ELb0ELb1ELb1ELb0ELb0ELb0ELb0EEEvNS_16Flash_fwd_paramsE,"a",@progbits
	.sectionflags	@""
	.align	4
.nv.constant0._ZN5flash16flash_fwd_kernelI23Flash_fwd_kernel_traitsILi256ELi64ELi64ELi4ELb0ELb0EN7cutlass10bfloat16_tE19Flash_kernel_traitsILi256ELi64ELi64ELi4ES3_EELb1ELb0ELb1ELb1ELb0ELb0ELb0ELb0EEEvNS_16Flash_fwd_paramsE:
	.zero		816


//--------------------- .nv.constant0._ZN5flash16flash_fwd_kernelI23Flash_fwd_kernel_traitsILi256ELi64ELi64ELi4ELb0ELb0EN7cutlass10bfloat16_tE19Flash_kernel_traitsILi256ELi64ELi64ELi4ES3_EELb1ELb0ELb1ELb0ELb0ELb0ELb0ELb1EEEvNS_16Flash_fwd_paramsE --------------------------
	.section	.nv.constant0._ZN5flash16flash_fwd_kernelI23Flash_fwd_kernel_traitsILi256ELi64ELi64ELi4ELb0ELb0EN7cutlass10bfloat16_tE19Flash_kernel_traitsILi256ELi64ELi64ELi4ES3_EELb1ELb0ELb1ELb0ELb0ELb0ELb0ELb1EEEvNS_16Flash_fwd_paramsE,"a",@progbits
	.sectionflags	@""
	.align	4
.nv.constant0._ZN5flash16flash_fwd_kernelI23Flash_fwd_kernel_traitsILi256ELi64ELi64ELi4ELb0ELb0EN7cutlass10bfloat16_tE19Flash_kernel_traitsILi256ELi64ELi64ELi4ES3_EELb1ELb0ELb1ELb0ELb0ELb0ELb0ELb1EEEvNS_16Flash_fwd_paramsE:
	.zero		816


//--------------------- .nv.constant0._ZN5flash16flash_fwd_kernelI23Flash_fwd_kernel_traitsILi256ELi64ELi64ELi4ELb0ELb0EN7cutlass10bfloat16_tE19Flash_kernel_traitsILi256ELi64ELi64ELi4ES3_EELb0ELb0ELb1ELb0ELb0ELb0ELb1ELb0EEEvNS_16Flash_fwd_paramsE --------------------------
	.section	.nv.constant0._ZN5flash16flash_fwd_kernelI23Flash_fwd_kernel_traitsILi256ELi64ELi64ELi4ELb0ELb0EN7cutlass10bfloat16_tE19Flash_kernel_traitsILi256ELi64ELi64ELi4ES3_EELb0ELb0ELb1ELb0ELb0ELb0ELb1ELb0EEEvNS_16Flash_fwd_paramsE,"a",@progbits
	.sectionflags	@""
	.align	4
.nv.constant0._ZN5flash16flash_fwd_kernelI23Flash_fwd_kernel_traitsILi256ELi64ELi64ELi4ELb0ELb0EN7cutlass10bfloat16_tE19Flash_kernel_traitsILi256ELi64ELi64ELi4ES3_EELb0ELb0ELb1ELb0ELb0ELb0ELb1ELb0EEEvNS_16Flash_fwd_paramsE:
	.zero		816


//--------------------- .nv.constant0._ZN5flash16flash_fwd_kernelI23Flash_fwd_kernel_traitsILi256ELi64ELi64ELi4ELb0ELb0EN7cutlass10bfloat16_tE19Flash_kernel_traitsILi256ELi64ELi64ELi4ES3_EELb1ELb0ELb1ELb1ELb0ELb0ELb0ELb1EEEvNS_16Flash_fwd_paramsE --------------------------
	.section	.nv.constant0._ZN5flash16flash_fwd_kernelI23Flash_fwd_kernel_traitsILi256ELi64ELi64ELi4ELb0ELb0EN7cutlass10bfloat16_tE19Flash_kernel_traitsILi256ELi64ELi64ELi4ES3_EELb1ELb0ELb1ELb1ELb0ELb0ELb0ELb1EEEvNS_16Flash_fwd_paramsE,"a",@progbits
	.sectionflags	@""
	.align	4
.nv.constant0._ZN5flash16flash_fwd_kernelI23Flash_fwd_kernel_traitsILi256ELi64ELi64ELi4ELb0ELb0EN7cutlass10bfloat16_tE19Flash_kernel_traitsILi256ELi64ELi64ELi4ES3_EELb1ELb0ELb1ELb1ELb0ELb0ELb0ELb1EEEvNS_16Flash_fwd_paramsE:
	.zero		816


//--------------------- .nv.constant0._ZN5flash16flash_fwd_kernelI23Flash_fwd_kernel_traitsILi256ELi64ELi64ELi4ELb0ELb0EN7cutlass10bfloat16_tE19Flash_kernel_traitsILi256ELi64ELi64ELi4ES3_EELb0ELb0ELb1ELb1ELb0ELb0ELb1ELb0EEEvNS_16Flash_fwd_paramsE --------------------------
	.section	.nv.constant0._ZN5flash16flash_fwd_kernelI23Flash_fwd_kernel_traitsILi256ELi64ELi64ELi4ELb0ELb0EN7cutlass10bfloat16_tE19Flash_kernel_traitsILi256ELi64ELi64ELi4ES3_EELb0ELb0ELb1ELb1ELb0ELb0ELb1ELb0EEEvNS_16Flash_fwd_paramsE,"a",@progbits
	.sectionflags	@""
	.align	4
.nv.constant0._ZN5flash16flash_fwd_kernelI23Flash_fwd_kernel_traitsILi256ELi64ELi64ELi4ELb0ELb0EN7cutlass10bfloat16_tE19Flash_kernel_traitsILi256ELi64ELi64ELi4ES3_EELb0ELb0ELb1ELb1ELb0ELb0ELb1ELb0EEEvNS_16Flash_fwd_paramsE:
	.zero		816


//--------------------- .nv.constant0._ZN5flash16flash_fwd_kernelI23Flash_fwd_kernel_traitsILi256ELi128ELi64ELi8ELb0ELb0EN7cutlass10bfloat16_tE19Flash_kernel_traitsILi256ELi128ELi64ELi8ES3_EELb1ELb0ELb0ELb0ELb0ELb0ELb0ELb0EEEvNS_16Flash_fwd_paramsE --------------------------
	.section	.nv.constant0._ZN5flash16flash_fwd_kernelI23Flash_fwd_kernel_traitsILi256ELi128ELi64ELi8ELb0ELb0EN7cutlass10bfloat16_tE19Flash_kernel_traitsILi256ELi128ELi64ELi8ES3_EELb1ELb0ELb0ELb0ELb0ELb0ELb0ELb0EEEvNS_16Flash_fwd_paramsE,"a",@progbits
	.sectionflags	@""
	.align	4
.nv.constant0._ZN5flash16flash_fwd_kernelI23Flash_fwd_kernel_traitsILi256ELi128ELi64ELi8ELb0ELb0EN7cutlass10bfloat16_tE19Flash_kernel_traitsILi256ELi128ELi64ELi8ES3_EELb1ELb0ELb0ELb0ELb0ELb0ELb0ELb0EEEvNS_16Flash_fwd_paramsE:
	.zero		816


//--------------------- .nv.constant0._ZN5flash16flash_fwd_kernelI23Flash_fwd_kernel_traitsILi256ELi128ELi64ELi8ELb0ELb0EN7cutlass10bfloat16_tE19Flash_kernel_traitsILi256ELi128ELi64ELi8ES3_EELb1ELb0ELb1ELb0ELb0ELb0ELb0ELb0EEEvNS_16Flash_fwd_paramsE --------------------------
	.section	.nv.constant0._ZN5flash16flash_fwd_kernelI23Flash_fwd_kernel_traitsILi256ELi128ELi64ELi8ELb0ELb0EN7cutlass10bfloat16_tE19Flash_kernel_traitsILi256ELi128ELi64ELi8ES3_EELb1ELb0ELb1ELb0ELb0ELb0ELb0ELb0EEEvNS_16Flash_fwd_paramsE,"a",@progbits
	.sectionflags	@""
	.align	4
.nv.constant0._ZN5flash16flash_fwd_kernelI23Flash_fwd_kernel_traitsILi256ELi128ELi64ELi8ELb0ELb0EN7cutlass10bfloat16_tE19Flash_kernel_traitsILi256ELi128ELi64ELi8ES3_EELb1ELb0ELb1ELb0ELb0ELb0ELb0ELb0EEEvNS_16Flash_fwd_paramsE:
	.zero		816


//--------------------- .nv.constant0._ZN5flash16flash_fwd_kernelI23Flash_fwd_kernel_traitsILi256ELi128ELi64ELi8ELb0ELb0EN7cutlass10bfloat16_tE19Flash_kernel_traitsILi256ELi128ELi64ELi8ES3_EELb1ELb0ELb0ELb0ELb0ELb1ELb0ELb0EEEvNS_16Flash_fwd_paramsE --------------------------
	.section	.nv.constant0._ZN5flash16flash_fwd_kernelI23Flash_fwd_kernel_traitsILi256ELi128ELi64ELi8ELb0ELb0EN7cutlass10bfloat16_tE19Flash_kernel_traitsILi256ELi128ELi64ELi8ES3_EELb1ELb0ELb0ELb0ELb0ELb1ELb0ELb0EEEvNS_16Flash_fwd_paramsE,"a",@progbits
	.sectionflags	@""
	.align	4
.nv.constant0._ZN5flash16flash_fwd_kernelI23Flash_fwd_kernel_traitsILi256ELi128ELi64ELi8ELb0ELb0EN7cutlass10bfloat16_tE19Flash_kernel_traitsILi256ELi128ELi64ELi8ES3_EELb1ELb0ELb0ELb0ELb0ELb1ELb0ELb0EEEvNS_16Flash_fwd_paramsE:
	.zero		816


//--------------------- .nv.constant0._ZN5flash16flash_fwd_kernelI23Flash_fwd_kernel_traitsILi256ELi128ELi64ELi8ELb0ELb0EN7cutlass10bfloat16_tE19Flash_kernel_traitsILi256ELi128ELi64ELi8ES3_EELb0ELb0ELb0ELb0ELb0ELb1ELb1ELb0EEEvNS_16Flash_fwd_paramsE --------------------------
	.section	.nv.constant0._ZN5flash16flash_fwd_kernelI23Flash_fwd_kernel_traitsILi256ELi128ELi64ELi8ELb0ELb0EN7cutlass10bfloat16_tE19Flash_kernel_traitsILi256ELi128ELi64ELi8ES3_EELb0ELb0ELb0ELb0ELb0ELb1ELb1ELb0EEEvNS_16Flash_fwd_paramsE,"a",@progbits
	.sectionflags	@""
	.align	4
.nv.constant0._ZN5flash16flash_fwd_kernelI23Flash_fwd_kernel_traitsILi256ELi128ELi64ELi8ELb0ELb0EN7cutlass10bfloat16_tE19Flash_kernel_traitsILi256ELi128ELi64ELi8ES3_EELb0ELb0ELb0ELb0ELb0ELb1ELb1ELb0EEEvNS_16Flash_fwd_paramsE:
	.zero		816


//--------------------- .nv.constant0._ZN5flash16flash_fwd_kernelI23Flash_fwd_kernel_traitsILi256ELi128ELi64ELi8ELb0ELb0EN7cutlass10bfloat16_tE19Flash_kernel_traitsILi256ELi128ELi64ELi8ES3_EELb1ELb0ELb0ELb1ELb0ELb0ELb0ELb0EEEvNS_16Flash_fwd_paramsE --------------------------
	.section	.nv.constant0._ZN5flash16flash_fwd_kernelI23Flash_fwd_kernel_traitsILi256ELi128ELi64ELi8ELb0ELb0EN7cutlass10bfloat16_tE19Flash_kernel_traitsILi256ELi128ELi64ELi8ES3_EELb1ELb0ELb0ELb1ELb0ELb0ELb0ELb0EEEvNS_16Flash_fwd_paramsE,"a",@progbits
	.sectionflags	@""
	.align	4
.nv.constant0._ZN5flash16flash_fwd_kernelI23Flash_fwd_kernel_traitsILi256ELi128ELi64ELi8ELb0ELb0EN7cutlass10bfloat16_tE19Flash_kernel_traitsILi256ELi128ELi64ELi8ES3_EELb1ELb0ELb0ELb1ELb0ELb0ELb0ELb0EEEvNS_16Flash_fwd_paramsE:
	.zero		816


//--------------------- .nv.constant0._ZN5flash16flash_fwd_kernelI23Flash_fwd_kernel_traitsILi256ELi128ELi64ELi8ELb0ELb0EN7cutlass10bfloat16_tE19Flash_kernel_traitsILi256ELi128ELi64ELi8ES3_EELb1ELb0ELb0ELb0ELb0ELb0ELb0ELb1EEEvNS_16Flash_fwd_paramsE --------------------------
	.section	.nv.constant0._ZN5flash16flash_fwd_kernelI23Flash_fwd_kernel_traitsILi256ELi128ELi64ELi8ELb0ELb0EN7cutlass10bfloat16_tE19Flash_kernel_traitsILi256ELi128ELi64ELi8ES3_EELb1ELb0ELb0ELb0ELb0ELb0ELb0ELb1EEEvNS_16Flash_fwd_paramsE,"a",@progbits
	.sectionflags	@""
	.align	4
.nv.constant0._ZN5flash16flash_fwd_kernelI23Flash_fwd_kernel_traitsILi256ELi128ELi64ELi8ELb0ELb0EN7cutlass10bfloat16_tE19Flash_kernel_traitsILi256ELi128ELi64ELi8ES3_EELb1ELb0ELb0ELb0ELb0ELb0ELb0ELb1EEEvNS_16Flash_fwd_paramsE:
	.zero		816


//--------------------- .nv.constant0._ZN5flash16flash_fwd_kernelI23Flash_fwd_kernel_traitsILi256ELi128ELi64ELi8ELb0ELb0EN7cutlass10bfloat16_tE19Flash_kernel_traitsILi256ELi128ELi64ELi8ES3_EELb0ELb0ELb0ELb0ELb0ELb0ELb1ELb0EEEvNS_16Flash_fwd_paramsE --------------------------
	.section	.nv.constant0._ZN5flash16flash_fwd_kernelI23Flash_fwd_kernel_traitsILi256ELi128ELi64ELi8ELb0ELb0EN7cutlass10bfloat16_tE19Flash_kernel_traitsILi256ELi128ELi64ELi8ES3_EELb0ELb0ELb0ELb0ELb0ELb0ELb1ELb0EEEvNS_16Flash_fwd_paramsE,"a",@progbits
	.sectionflags	@""
	.align	4
.nv.constant0._ZN5flash16flash_fwd_kernelI23Flash_fwd_kernel_traitsILi256ELi128ELi64ELi8ELb0ELb0EN7cutlass10bfloat16_tE19Flash_kernel_traitsILi256ELi128ELi64ELi8ES3_EELb0ELb0ELb0ELb0ELb0ELb0ELb1ELb0EEEvNS_16Flash_fwd_paramsE:
	.zero		816


//--------------------- .nv.constant0._ZN5flash16flash_fwd_kernelI23Flash_fwd_kernel_traitsILi256ELi128ELi64ELi8ELb0ELb0EN7cutlass10bfloat16_tE19Flash_kernel_traitsILi256ELi128ELi64ELi8ES3_EELb1ELb0ELb0ELb1ELb0ELb0ELb0ELb1EEEvNS_16Flash_fwd_paramsE --------------------------
	.section	.nv.constant0._ZN5flash16flash_fwd_kernelI23Flash_fwd_kernel_traitsILi256ELi128ELi64ELi8ELb0ELb0EN7cutlass10bfloat16_tE19Flash_kernel_traitsILi256ELi128ELi64ELi8ES3_EELb1ELb0ELb0ELb1ELb0ELb0ELb0ELb1EEEvNS_16Flash_fwd_paramsE,"a",@progbits
	.sectionflags	@""
	.align	4
.nv.constant0._ZN5flash16flash_fwd_kernelI23Flash_fwd_kernel_traitsILi256ELi128ELi64ELi8ELb0ELb0EN7cutlass10bfloat16_tE19Flash_kernel_traitsILi256ELi128ELi64ELi8ES3_EELb1ELb0ELb0ELb1ELb0ELb0ELb0ELb1EEEvNS_16Flash_fwd_paramsE:
	.zero		816


//--------------------- .nv.constant0._ZN5flash16flash_fwd_kernelI23Flash_fwd_kernel_traitsILi256ELi128ELi64ELi8ELb0ELb0EN7cutlass10bfloat16_tE19Flash_kernel_traitsILi256ELi128ELi64ELi8ES3_EELb0ELb0ELb0ELb1ELb0ELb0ELb1ELb0EEEvNS_16Flash_fwd_paramsE --------------------------
	.section	.nv.constant0._ZN5flash16flash_fwd_kernelI23Flash_fwd_kernel_traitsILi256ELi128ELi64ELi8ELb0ELb0EN7cutlass10bfloat16_tE19Flash_kernel_traitsILi256ELi128ELi64ELi8ES3_EELb0ELb0ELb0ELb1ELb0ELb0ELb1ELb0EEEvNS_16Flash_fwd_paramsE,"a",@progbits
	.sectionflags	@""
	.align	4
.nv.constant0._ZN5flash16flash_fwd_kernelI23Flash_fwd_kernel_traitsILi256ELi128ELi64ELi8ELb0ELb0EN7cutlass10bfloat16_tE19Flash_kernel_traitsILi256ELi128ELi64ELi8ES3_EELb0ELb0ELb0ELb1ELb0ELb0ELb1ELb0EEEvNS_16Flash_fwd_paramsE:
	.zero		816


//--------------------- .nv.constant0._ZN5flash16flash_fwd_kernelI23Flash_fwd_kernel_traitsILi256ELi128ELi64ELi8ELb0ELb0EN7cutlass10bfloat16_tE19Flash_kernel_traitsILi256ELi128ELi64ELi8ES3_EELb1ELb0ELb1ELb0ELb0ELb1ELb0ELb0EEEvNS_16Flash_fwd_paramsE --------------------------
	.section	.nv.constant0._ZN5flash16flash_fwd_kernelI23Flash_fwd_kernel_traitsILi256ELi128ELi64ELi8ELb0ELb0EN7cutlass10bfloat16_tE19Flash_kernel_traitsILi256ELi128ELi64ELi8ES3_EELb1ELb0ELb1ELb0ELb0ELb1ELb0ELb0EEEvNS_16Flash_fwd_paramsE,"a",@progbits
	.sectionflags	@""
	.align	4
.nv.constant0._ZN5flash16flash_fwd_kernelI23Flash_fwd_kernel_traitsILi256ELi128ELi64ELi8ELb0ELb0EN7cutlass10bfloat16_tE19Flash_kernel_traitsILi256ELi128ELi64ELi8ES3_EELb1ELb0ELb1ELb0ELb0ELb1ELb0ELb0EEEvNS_16Flash_fwd_paramsE:
	.zero		816


//--------------------- .nv.constant0._ZN5flash16flash_fwd_kernelI23Flash_fwd_kernel_traitsILi256ELi128ELi64ELi8ELb0ELb0EN7cutlass10bfloat16_tE19Flash_kernel_traitsILi256ELi128ELi64ELi8ES3_EELb0ELb0ELb1ELb0ELb0ELb1ELb1ELb0EEEvNS_16Flash_fwd_paramsE --------------------------
	.section	.nv.constant0._ZN5flash16flash_fwd_kernelI23Flash_fwd_kernel_traitsILi256ELi128ELi64ELi8ELb0ELb0EN7cutlass10bfloat16_tE19Flash_kernel_traitsILi256ELi128ELi64ELi8ES3_EELb0ELb0ELb1ELb0ELb0ELb1ELb1ELb0EEEvNS_16Flash_fwd_paramsE,"a",@progbits
	.sectionflags	@""
	.align	4
.nv.constant0._ZN5flash16flash_fwd_kernelI23Flash_fwd_kernel_traitsILi256ELi128ELi64ELi8ELb0ELb0EN7cutlass10bfloat16_tE19Flash_kernel_traitsILi256ELi128ELi64ELi8ES3_EELb0ELb0ELb1ELb0ELb0ELb1ELb1ELb0EEEvNS_16Flash_fwd_paramsE:
	.zero		816


//--------------------- .nv.constant0._ZN5flash16flash_fwd_kernelI23Flash_fwd_kernel_traitsILi256ELi128ELi64ELi8ELb0ELb0EN7cutlass10bfloat16_tE19Flash_kernel_traitsILi256ELi128ELi64ELi8ES3_EELb1ELb0ELb1ELb1ELb0ELb0ELb0ELb0EEEvNS_16Flash_fwd_paramsE --------------------------
	.section	.nv.constant0._ZN5flash16flash_fwd_kernelI23Flash_fwd_kernel_traitsILi256ELi128ELi64ELi8ELb0ELb0EN7cutlass10bfloat16_tE19Flash_kernel_traitsILi256ELi128ELi64ELi8ES3_EELb1ELb0ELb1ELb1ELb0ELb0ELb0ELb0EEEvNS_16Flash_fwd_paramsE,"a",@progbits
	.sectionflags	@""
	.align	4
.nv.constant0._ZN5flash16flash_fwd_kernelI23Flash_fwd_kernel_traitsILi256ELi128ELi64ELi8ELb0ELb0EN7cutlass10bfloat16_tE19Flash_kernel_traitsILi256ELi128ELi64ELi8ES3_EELb1ELb0ELb1ELb1ELb0ELb0ELb0ELb0EEEvNS_16Flash_fwd_paramsE:
	.zero		816


//--------------------- .nv.constant0._ZN5flash16flash_fwd_kernelI23Flash_fwd_kernel_traitsILi256ELi128ELi64ELi8ELb0ELb0EN7cutlass10bfloat16_tE19Flash_kernel_traitsILi256ELi128ELi64ELi8ES3_EELb1ELb0ELb1ELb0ELb0ELb0ELb0ELb1EEEvNS_16Flash_fwd_paramsE --------------------------
	.section	.nv.constant0._ZN5flash16flash_fwd_kernelI23Flash_fwd_kernel_traitsILi256ELi128ELi64ELi8ELb0ELb0EN7cutlass10bfloat16_tE19Flash_kernel_traitsILi256ELi128ELi64ELi8ES3_EELb1ELb0ELb1ELb0ELb0ELb0ELb0ELb1EEEvNS_16Flash_fwd_paramsE,"a",@progbits
	.sectionflags	@""
	.align	4
.nv.constant0._ZN5flash16flash_fwd_kernelI23Flash_fwd_kernel_traitsILi256ELi128ELi64ELi8ELb0ELb0EN7cutlass10bfloat16_tE19Flash_kernel_traitsILi256ELi128ELi64ELi8ES3_EELb1ELb0ELb1ELb0ELb0ELb0ELb0ELb1EEEvNS_16Flash_fwd_paramsE:
	.zero		816


//--------------------- .nv.constant0._ZN5flash16flash_fwd_kernelI23Flash_fwd_kernel_traitsILi256ELi128ELi64ELi8ELb0ELb0EN7cutlass10bfloat16_tE19Flash_kernel_traitsILi256ELi128ELi64ELi8ES3_EELb0ELb0ELb1ELb0ELb0ELb0ELb1ELb0EEEvNS_16Flash_fwd_paramsE --------------------------
	.section	.nv.constant0._ZN5flash16flash_fwd_kernelI23Flash_fwd_kernel_traitsILi256ELi128ELi64ELi8ELb0ELb0EN7cutlass10bfloat16_tE19Flash_kernel_traitsILi256ELi128ELi64ELi8ES3_EELb0ELb0ELb1ELb0ELb0ELb0ELb1ELb0EEEvNS_16Flash_fwd_paramsE,"a",@progbits
	.sectionflags	@""
	.align	4
.nv.constant0._ZN5flash16flash_fwd_kernelI23Flash_fwd_kernel_traitsILi256ELi128ELi64ELi8ELb0ELb0EN7cutlass10bfloat16_tE19Flash_kernel_traitsILi256ELi128ELi64ELi8ES3_EELb0ELb0ELb1ELb0ELb0ELb0ELb1ELb0EEEvNS_16Flash_fwd_paramsE:
	.zero		816


//--------------------- .nv.constant0._ZN5flash16flash_fwd_kernelI23Flash_fwd_kernel_traitsILi256ELi128ELi64ELi8ELb0ELb0EN7cutlass10bfloat16_tE19Flash_kernel_traitsILi256ELi128ELi64ELi8ES3_EELb1ELb0ELb1ELb1ELb0ELb0ELb0ELb1EEEvNS_16Flash_fwd_paramsE --------------------------
	.section	.nv.constant0._ZN5flash16flash_fwd_kernelI23Flash_fwd_kernel_traitsILi256ELi128ELi64ELi8ELb0ELb0EN7cutlass10bfloat16_tE19Flash_kernel_traitsILi256ELi128ELi64ELi8ES3_EELb1ELb0ELb1ELb1ELb0ELb0ELb0ELb1EEEvNS_16Flash_fwd_paramsE,"a",@progbits
	.sectionflags	@""
	.align	4
.nv.constant0._ZN5flash16flash_fwd_kernelI23Flash_fwd_kernel_traitsILi256ELi128ELi64ELi8ELb0ELb0EN7cutlass10bfloat16_tE19Flash_kernel_traitsILi256ELi128ELi64ELi8ES3_EELb1ELb0ELb1ELb1ELb0ELb0ELb0ELb1EEEvNS_16Flash_fwd_paramsE:
	.zero		816


//--------------------- .nv.constant0._ZN5flash16flash_fwd_kernelI23Flash_fwd_kernel_traitsILi256ELi128ELi64ELi8ELb0ELb0EN7cutlass10bfloat16_tE19Flash_kernel_traitsILi256ELi128ELi64ELi8ES3_EELb0ELb0ELb1ELb1ELb0ELb0ELb1ELb0EEEvNS_16Flash_fwd_paramsE --------------------------
	.section	.nv.constant0._ZN5flash16flash_fwd_kernelI23Flash_fwd_kernel_traitsILi256ELi128ELi64ELi8ELb0ELb0EN7cutlass10bfloat16_tE19Flash_kernel_traitsILi256ELi128ELi64ELi8ES3_EELb0ELb0ELb1ELb1ELb0ELb0ELb1ELb0EEEvNS_16Flash_fwd_paramsE,"a",@progbits
	.sectionflags	@""
	.align	4
.nv.constant0._ZN5flash16flash_fwd_kernelI23Flash_fwd_kernel_traitsILi256ELi128ELi64ELi8ELb0ELb0EN7cutlass10bfloat16_tE19Flash_kernel_traitsILi256ELi128ELi64ELi8ES3_EELb0ELb0ELb1ELb1ELb0ELb0ELb1ELb0EEEvNS_16Flash_fwd_paramsE:
	.zero		816


//--------------------- .text._ZN5flash16flash_fwd_kernelI23Flash_fwd_kernel_traitsILi256ELi64ELi64ELi4ELb0ELb0EN7cutlass10bfloat16_tE19Flash_kernel_traitsILi256ELi64ELi64ELi4ES3_EELb0ELb0ELb0ELb0ELb0ELb1ELb0ELb0EEEvNS_16Flash_fwd_paramsE --------------------------
	.section	.text._ZN5flash16flash_fwd_kernelI23Flash_fwd_kernel_traitsILi256ELi64ELi64ELi4ELb0ELb0EN7cutlass10bfloat16_tE19Flash_kernel_traitsILi256ELi64ELi64ELi4ES3_EELb0ELb0ELb0ELb0ELb0ELb1ELb0ELb0EEEvNS_16Flash_fwd_paramsE,"ax",@progbits
	.sectioninfo	@"SHI_REGISTERS=254"
	.align	128
        .global         _ZN5flash16flash_fwd_kernelI23Flash_fwd_kernel_traitsILi256ELi64ELi64ELi4ELb0ELb0EN7cutlass10bfloat16_tE19Flash_kernel_traitsILi256ELi64ELi64ELi4ES3_EELb0ELb0ELb0ELb0ELb0ELb1ELb0ELb0EEEvNS_16Flash_fwd_paramsE
        .type           _ZN5flash16flash_fwd_kernelI23Flash_fwd_kernel_traitsILi256ELi64ELi64ELi4ELb0ELb0EN7cutlass10bfloat16_tE19Flash_kernel_traitsILi256ELi64ELi64ELi4ES3_EELb0ELb0ELb0ELb0ELb0ELb1ELb0ELb0EEEvNS_16Flash_fwd_paramsE,@function
        .size           _ZN5flash16flash_fwd_kernelI23Flash_fwd_kernel_traitsILi256ELi64ELi64ELi4ELb0ELb0EN7cutlass10bfloat16_tE19Flash_kernel_traitsILi256ELi64ELi64ELi4ES3_EELb0ELb0ELb0ELb0ELb0ELb1ELb0ELb0EEEvNS_16Flash_fwd_paramsE,(.L_x_2022 - _ZN5flash16flash_fwd_kernelI23Flash_fwd_kernel_traitsILi256ELi64ELi64ELi4ELb0ELb0EN7cutlass10bfloat16_tE19Flash_kernel_traitsILi256ELi64ELi64ELi4ES3_EELb0ELb0ELb0ELb0ELb0ELb1ELb0ELb0EEEvNS_16Flash_fwd_paramsE)
        .other          _ZN5flash16flash_fwd_kernelI23Flash_fwd_kernel_traitsILi256ELi64ELi64ELi4ELb0ELb0EN7cutlass10bfloat16_tE19Flash_kernel_traitsILi256ELi64ELi64ELi4ES3_EELb0ELb0ELb0ELb0ELb0ELb1ELb0ELb0EEEvNS_16Flash_fwd_paramsE,@"STO_CUDA_ENTRY STV_DEFAULT"
_ZN5flash16flash_fwd_kernelI23Flash_fwd_kernel_traitsILi256ELi64ELi64ELi4ELb0ELb0EN7cutlass10bfloat16_tE19Flash_kernel_traitsILi256ELi64ELi64ELi4ES3_EELb0ELb0ELb0ELb0ELb0ELb1ELb0ELb0EEEvNS_16Flash_fwd_paramsE:
.text._ZN5flash16flash_fwd_kernelI23Flash_fwd_kernel_traitsILi256ELi64ELi64ELi4ELb0ELb0EN7cutlass10bfloat16_tE19Flash_kernel_traitsILi256ELi64ELi64ELi4ES3_EELb0ELb0ELb0ELb0ELb0ELb1ELb0ELb0EEEvNS_16Flash_fwd_paramsE:
[----:B------:R-:W-:Y:S02]  /*0000*/  MOV R1, c[0x0][0x28] ;  /* 0x00000a0000017a02 */ /* 0x000fe40000000f00 */
[----:B------:R-:W1:Y:S01]  /*0010*/  S2UR UR10, SR_CTAID.Y ;  /* 0x00000000000a79c3 */ /* 0x000e620000002600 */
[----:B------:R-:W-:Y:S02]  /*0020*/  ULDC.64 UR4, c[0x0][0x240] ;  /* 0x0000900000047ab9 */ /* 0x000fe40000000a00 */
[----:B------:R-:W-:Y:S02]  /*0030*/  UISETP.NE.U32.AND UP2, UPT, URZ, UR4, UPT ;  /* 0x000000043f00728c */ /* 0x000fe4000bf45070 */
[----:B------:R-:W-:Y:S02]  /*0040*/  UMOV UR7, 0x4 ;  /* 0x0000000400077882 */ /* 0x000fe40000000000 */
[----:B------:R-:W-:Y:S02]  /*0050*/  UISETP.NE.AND.EX UP2, UPT, URZ, UR5, UPT, UP2 ;  /* 0x000000053f00728c */ /* 0x000fe4000bf45320 */
[----:B------:R-:W-:Y:S02]  /*0060*/  ULDC.64 UR12, c[0x0][0x240] ;  /* 0x00009000000c7ab9 */ /* 0x000fe40000000a00 */
[----:B------:R-:W-:-:S02]  /*0070*/  ULDC.64 UR4, c[0x0][0x250] ;  /* 0x0000940000047ab9 */ /* 0x000fc40000000a00 */
[----:B------:R-:W-:Y:S01]  /*0080*/  PLOP3.LUT P2, PT, PT, PT, UP2, 0x80, 0x0 ;  /* 0x000000000000781c */ /* 0x000fe20003f4f028 */
[----:B------:R-:W-:Y:S02]  /*0090*/  UISETP.NE.U32.AND UP0, UPT, URZ, UR4, UPT ;  /* 0x000000043f00728c */ /* 0x000fe4000bf05070 */
[----:B------:R-:W-:Y:S02]  /*00a0*/  ULDC.64 UR16, c[0x0][0x118] ;  /* 0x0000460000107ab9 */ /* 0x000fe40000000a00 */
[----:B------:R-:W-:Y:S02]  /*00b0*/  UISETP.NE.AND.EX UP0, UPT, URZ, UR5, UPT, UP0 ;  /* 0x000000053f00728c */ /* 0x000fe4000bf05300 */
[----:B------:R-:W-:Y:S02]  /*00c0*/  ULDC.U8 UR6, c[0x0][0x312] ;  /* 0x0000c48000067ab9 */ /* 0x000fe40000000000 */
[----:B------:R-:W-:Y:S02]  /*00d0*/  ULDC.64 UR8, c[0x0][0x248] ;  /* 0x0000920000087ab9 */ /* 0x000fe40000000a00 */
[----:B-1----:R-:W-:Y:S01]  /*00e0*/  UIMAD.WIDE UR12, UR10, UR7, UR12 ;  /* 0x000000070a0c72a5 */ /* 0x002fe2000f8e020c */
[----:B------:R-:W-:Y:S01]  /*00f0*/  PLOP3.LUT P0, PT, PT, PT, UP0, 0x80, 0x0 ;  /* 0x000000000000781c */ /* 0x000fe20003f0f008 */
[----:B------:R-:W-:-:S02]  /*0100*/  ULDC.64 UR4, c[0x0][0x250] ;  /* 0x0000940000047ab9 */ /* 0x000fc40000000a00 */
[----:B------:R-:W-:Y:S02]  /*0110*/  UISETP.NE.AND UP3, UPT, UR6, URZ, UPT ;  /* 0x0000003f0600728c */ /* 0x000fe4000bf65270 */
[----:B------:R-:W-:Y:S01]  /*0120*/  IMAD.U32 R10, RZ, RZ, UR12 ;  /* 0x0000000cff0a7e24 */ /* 0x000fe2000f8e00ff */
[----:B------:R-:W-:Y:S01]  /*0130*/  UISETP.EQ.U32.AND UP1, UPT, URZ, UR8, UPT ;  /* 0x000000083f00728c */ /* 0x000fe2000bf22070 */
[----:B------:R-:W-:Y:S01]  /*0140*/  IMAD.U32 R11, RZ, RZ, UR13 ;  /* 0x0000000dff0b7e24 */ /* 0x000fe2000f8e00ff */
[----:B------:R-:W-:Y:S02]  /*0150*/  @UP0 UIMAD.WIDE UR4, UR10, UR7, UR4 ;  /* 0x000000070a0402a5 */ /* 0x000fe4000f8e0204 */
[----:B------:R-:W-:Y:S02]  /*0160*/  UISETP.EQ.OR.EX UP1, UPT, URZ, UR9, !UP3, UP1 ;  /* 0x000000093f00728c */ /* 0x000fe4000df22710 */
[----:B------:R-:W2:Y:S01]  /*0170*/  @P2 LDG.E R6, [R10.64] ;  /* 0x000000100a062981 */ /* 0x000ea2000c1e1900 */
[----:B------:R-:W-:-:S03]  /*0180*/  ULDC.64 UR8, c[0x0][0x248] ;  /* 0x0000920000087ab9 */ /* 0x000fc60000000a00 */
[----:B------:R-:W3:Y:S01]  /*0190*/  @P2 LDG.E R0, [R10.64+0x4] ;  /* 0x000004100a002981 */ /* 0x000ee2000c1e1900 */
[----:B------:R-:W-:Y:S01]  /*01a0*/  IMAD.U32 R8, RZ, RZ, UR4 ;  /* 0x00000004ff087e24 */ /* 0x000fe2000f8e00ff */
[----:B------:R-:W-:-:S05]  /*01b0*/  MOV R9, UR5 ;  /* 0x0000000500097c02 */ /* 0x000fca0008000f00 */
[----:B------:R-:W4:Y:S01]  /*01c0*/  @P0 LDG.E R4, [R8.64] ;  /* 0x0000001008040981 */ /* 0x000f22000c1e1900 */
[----:B------:R-:W-:Y:S01]  /*01d0*/  PLOP3.LUT P1, PT, PT, PT, UP1, 0x80, 0x0 ;  /* 0x000000000000781c */ /* 0x000fe20003f2f018 */
[----:B------:R-:W-:-:S06]  /*01e0*/  UIMAD.WIDE UR8, UR10, UR7, UR8 ;  /* 0x000000070a0872a5 */ /* 0x000fcc000f8e0208 */
[----:B------:R-:W-:Y:S01]  /*01f0*/  IMAD.U32 R2, RZ, RZ, UR8 ;  /* 0x00000008ff027e24 */ /* 0x000fe2000f8e00ff */
[----:B------:R-:W-:-:S05]  /*0200*/  MOV R3, UR9 ;  /* 0x0000000900037c02 */ /* 0x000fca0008000f00 */
[----:B------:R-:W5:Y:S01]  /*0210*/  @!P1 LDG.E R5, [R2.64] ;  /* 0x0000001002059981 */ /* 0x000f62000c1e1900 */
[----:B------:R-:W-:Y:S02]  /*0220*/  UMOV UR9, 0xffffffff ;  /* 0xffffffff00097882 */ /* 0x000fe40000000000 */
[----:B------:R-:W-:Y:S01]  /*0230*/  UMOV UR14, URZ ;  /* 0x0000003f000e7c82 */ /* 0x000fe20008000000 */
[----:B------:R-:W1:Y:S01]  /*0240*/  S2R R84, SR_TID.X ;  /* 0x0000000000547919 */ /* 0x000e620000002100 */
[----:B------:R-:W-:Y:S01]  /*0250*/  UMOV UR19, 0xffffffff ;  /* 0xffffffff00137882 */ /* 0x000fe20000000000 */
[----:B------:R-:W1:Y:S08]  /*0260*/  S2UR UR12, SR_CTAID.X ;  /* 0x00000000000c79c3 */ /* 0x000e700000002500 */
[----:B------:R-:W1:Y:S08]  /*0270*/  S2UR UR11, SR_CTAID.Z ;  /* 0x00000000000b79c3 */ /* 0x000e700000002700 */
[----:B--2---:R-:W2:Y:S08]  /*0280*/  @P2 R2UR UR9, R6 ;  /* 0x00000000060923c2 */ /* 0x004eb000000e0000 */
[----:B---3--:R-:W2:Y:S08]  /*0290*/  @P2 R2UR UR15, R0 ;  /* 0x00000000000f23c2 */ /* 0x008eb000000e0000 */
[----:B----4-:R3:W4:Y:S01]  /*02a0*/  @P0 R2UR UR14, R4 ;  /* 0x00000000040e03c2 */ /* 0x01072200000e0000 */
[----:B------:R-:W-:-:S04]  /*02b0*/  ISETP.NE.U32.AND P0, PT, RZ, c[0x0][0x248], PT ;  /* 0x00009200ff007a0c */ /* 0x000fc80003f05070 */
[----:B------:R-:W-:-:S03]  /*02c0*/  ISETP.NE.AND.EX P0, PT, RZ, c[0x0][0x24c], PT, P0 ;  /* 0x00009300ff007a0c */ /* 0x000fc60003f05300 */
[----:B-----5:R3:W1:Y:S01]  /*02d0*/  @!P1 R2UR UR19, R5 ;  /* 0x00000000051393c2 */ /* 0x02066200000e0000 */
[----:B--2---:R-:W-:-:S07]  /*02e0*/  @UP2 UIADD3 UR15, UR15, -UR9, URZ ;  /* 0x800000090f0f2290 */ /* 0x004fce000fffe03f */
[----:B------:R-:W-:Y:S02]  /*02f0*/  @!UP2 ULDC UR15, c[0x0][0x214] ;  /* 0x00008500000faab9 */ /* 0x000fe40000000800 */
[----:B-1-34-:R-:W-:Y:S05]  /*0300*/  @!P0 BRA `(.L_x_0) ;  /* 0x0000007000008947 */ /* 0x01afea0003800000 */
[----:B------:R-:W-:-:S13]  /*0310*/  PLOP3.LUT P0, PT, PT, PT, UP3, 0x80, 0x0 ;  /* 0x000000000000781c */ /* 0x000fda0003f0f038 */
[----:B------:R-:W2:Y:S04]  /*0320*/  @P0 LDG.E R0, [R2.64+0x4] ;  /* 0x0000041002000981 */ /* 0x000ea8000c1e1900 */
[----:B------:R-:W3:Y:S01]  /*0330*/  @!P0 LDG.E R4, [R2.64] ;  /* 0x0000001002048981 */ /* 0x000ee2000c1e1900 */
[----:B--2---:R-:W1:Y:S02]  /*0340*/  @P0 R2UR UR6, R0 ;  /* 0x00000000000603c2 */ /* 0x004e6400000e0000 */
[----:B-1----:R-:W-:-:S11]  /*0350*/  @UP3 UIADD3 UR6, UR6, -UR19, URZ ;  /* 0x8000001306063290 */ /* 0x002fd6000fffe03f */
[----:B---3--:R1:W2:Y:S02]  /*0360*/  @!P0 R2UR UR6, R4 ;  /* 0x00000000040683c2 */ /* 0x0082a400000e0000 */
[----:B-12---:R-:W-:Y:S05]  /*0370*/  BRA `(.L_x_1) ;  /* 0x0000001000007947 */ /* 0x006fea0003800000 */
.L_x_0:
[----:B------:R-:W-:Y:S02]  /*0380*/  ULDC UR6, c[0x0][0x218] ;  /* 0x0000860000067ab9 */ /* 0x000fe40000000800 */
.L_x_1:
[----:B------:R-:W-:Y:S02]  /*0390*/  ULDC.64 UR4, c[0x0][0x258] ;  /* 0x0000960000047ab9 */ /* 0x000fe40000000a00 */
[----:B------:R-:W-:-:S04]  /*03a0*/  UISETP.NE.U32.AND UP2, UPT, URZ, UR4, UPT ;  /* 0x000000043f00728c */ /* 0x000fc8000bf45070 */
[----:B------:R-:W-:-:S03]  /*03b0*/  UISETP.NE.AND.EX UP2, UPT, URZ, UR5, UPT, UP2 ;  /* 0x000000053f00728c */ /* 0x000fc6000bf45320 */
[----:B------:R-:W-:-:S03]  /*03c0*/  ULDC.64 UR4, c[0x0][0x258] ;  /* 0x0000960000047ab9 */ /* 0x000fc60000000a00 */
[----:B------:R-:W-:-:S05]  /*03d0*/  PLOP3.LUT P0, PT, PT, PT, UP2, 0x80, 0x0 ;  /* 0x000000000000781c */ /* 0x000fca0003f0f028 */
[----:B------:R-:W-:-:S06]  /*03e0*/  @UP2 UIMAD.WIDE UR4, UR10, UR7, UR4 ;  /* 0x000000070a0422a5 */ /* 0x000fcc000f8e0204 */
[----:B------:R-:W-:Y:S02]  /*03f0*/  IMAD.U32 R2, RZ, RZ, UR4 ;  /* 0x00000004ff027e24 */ /* 0x000fe4000f8e00ff */
[----:B------:R-:W-:Y:S01]  /*0400*/  IMAD.U32 R3, RZ, RZ, UR5 ;  /* 0x00000005ff037e24 */ /* 0x000fe2000f8e00ff */
[----:B------:R-:W-:Y:S02]  /*0410*/  USHF.L.U32 UR12, UR12, 0x6, URZ ;  /* 0x000000060c0c7899 */ /* 0x000fe4000800063f */
[----:B------:R-:W-:Y:S02]  /*0420*/  ULDC.64 UR4, c[0x0][0x268] ;  /* 0x00009a0000047ab9 */ /* 0x000fe40000000a00 */
[----:B------:R-:W2:Y:S01]  /*0430*/  @P0 LDG.E R0, [R2.64] ;  /* 0x0000001002000981 */ /* 0x000ea2000c1e1900 */
[----:B------:R-:W-:Y:S02]  /*0440*/  UISETP.GT.AND UP0, UPT, UR15, UR12, UPT ;  /* 0x0000000c0f00728c */ /* 0x000fe4000bf04270 */
[----:B------:R-:W-:-:S03]  /*0450*/  @!UP2 UISETP.NE.U32.AND UP1, UPT, URZ, UR4, UPT ;  /* 0x000000043f00a28c */ /* 0x000fc6000bf25070 */
[----:B------:R-:W-:Y:S02]  /*0460*/  ULDC UR4, c[0x0][0x21c] ;  /* 0x0000870000047ab9 */ /* 0x000fe40000000800 */
[----:B------:R-:W-:-:S04]  /*0470*/  @!UP2 UISETP.NE.AND.EX UP1, UPT, URZ, UR5, UPT, UP1 ;  /* 0x000000053f00a28c */ /* 0x000fc8000bf25310 */
[----:B------:R-:W-:Y:S01]  /*0480*/  @!UP2 USEL UR4, URZ, UR4, !UP1 ;  /* 0x000000043f04a287 */ /* 0x000fe2000c800000 */
[----:B--2---:R-:W1:Y:S01]  /*0490*/  @P0 R2UR UR13, R0 ;  /* 0x00000000000d03c2 */ /* 0x004e6200000e0000 */
[----:B------:R-:W-:Y:S01]  /*04a0*/  PLOP3.LUT P0, PT, PT, PT, UP0, 0x80, 0x0 ;  /* 0x000000000000781c */ /* 0x000fe20003f0f008 */
[----:B-1----:R-:W-:Y:S02]  /*04b0*/  @UP2 UIADD3 UR13, UR13, -UR14, URZ ;  /* 0x8000000e0d0d2290 */ /* 0x002fe4000fffe03f */
[----:B------:R-:W-:-:S10]  /*04c0*/  @!UP2 UIADD3 UR13, UR4, UR6, -UR14 ;  /* 0x00000006040da290 */ /* 0x000fd4000fffe80e */
[----:B------:R-:W-:Y:S05]  /*04d0*/  @!P0 EXIT ;  /* 0x000000000000894d */ /* 0x000fea0003800000 */
[----:B------:R-:W-:Y:S02]  /*04e0*/  UISETP.GE.AND UP0, UPT, UR13, 0x1, UPT ;  /* 0x000000010d00788c */ /* 0x000fe4000bf06270 */
[----:B------:R-:W-:-:S04]  /*04f0*/  UIADD3 UR4, UR13, 0x3f, URZ ;  /* 0x0000003f0d047890 */ /* 0x000fc8000fffe03f */
[----:B------:R-:W-:Y:S01]  /*0500*/  PLOP3.LUT P0, PT, PT, PT, UP0, 0x80, 0x0 ;  /* 0x000000000000781c */ /* 0x000fe20003f0f008 */
[----:B------:R-:W-:-:S04]  /*0510*/  USHF.R.S32.HI UR8, URZ, 0x1f, UR4 ;  /* 0x0000001f3f087899 */ /* 0x000fc80008011404 */
[----:B------:R-:W-:-:S08]  /*0520*/  ULEA.HI UR8, UR8, UR4, URZ, 0x6 ;  /* 0x0000000408087291 */ /* 0x000fd0000f8f303f */
[----:B------:R-:W-:Y:S05]  /*0530*/  @!P0 BRA `(.L_x_2) ;  /* 0x0000916000008947 */ /* 0x000fea0003800000 */
[----:B------:R-:W-:Y:S02]  /*0540*/  UISETP.NE.AND UP1, UPT, UR9, -0x1, UPT ;  /* 0xffffffff0900788c */ /* 0x000fe4000bf25270 */
[----:B------:R-:W-:Y:S02]  /*0550*/  UISETP.NE.AND UP0, UPT, UR19, -0x1, UPT ;  /* 0xffffffff1300788c */ /* 0x000fe4000bf05270 */
[----:B------:R-:W-:Y:S02]  /*0560*/  ULDC.64 UR4, c[0x0][0x190] ;  /* 0x0000640000047ab9 */ /* 0x000fe40000000a00 */
[----:B------:R-:W-:Y:S02]  /*0570*/  ULDC.64 UR6, c[0x0][0x178] ;  /* 0x00005e0000067ab9 */ /* 0x000fe40000000a00 */
[----:B------:R-:W-:-:S03]  /*0580*/  PLOP3.LUT P0, PT, PT, PT, UP0, 0x80, 0x0 ;  /* 0x000000000000781c */ /* 0x000fc60003f0f008 */
[----:B------:R-:W-:Y:S02]  /*0590*/  @UP1 UIMAD.WIDE.U32 UR24, UR9, UR4, URZ ;  /* 0x00000004091812a5 */ /* 0x000fe4000f8e003f */
[----:B------:R-:W-:Y:S02]  /*05a0*/  @!UP1 USHF.R.S32.HI UR22, URZ, 0x1f, UR10 ;  /* 0x0000001f3f169899 */ /* 0x000fe4000801140a */
[----:B------:R-:W-:Y:S02]  /*05b0*/  @UP0 UIADD3 UR23, UR14, UR19, URZ ;  /* 0x000000130e170290 */ /* 0x000fe4000fffe03f */
[----:B------:R-:W-:Y:S02]  /*05c0*/  @UP1 UIMAD UR18, UR9, UR5, UR25 ;  /* 0x00000005091212a4 */ /* 0x000fe4000f8e0219 */
[----:B------:R-:W-:Y:S02]  /*05d0*/  @!UP1 UIMAD.WIDE.U32 UR20, UR10, UR6, URZ ;  /* 0x000000060a1492a5 */ /* 0x000fe4000f8e003f */
[----:B------:R-:W-:-:S02]  /*05e0*/  ULDC.64 UR4, c[0x0][0x198] ;  /* 0x0000660000047ab9 */ /* 0x000fc40000000a00 */
[----:B------:R-:W-:Y:S02]  /*05f0*/  @!UP1 UIMAD UR22, UR22, UR6, URZ ;  /* 0x00000006161692a4 */ /* 0x000fe4000f8e023f */
[----:B------:R-:W-:Y:S02]  /*0600*/  @UP0 UIMAD.WIDE.U32 UR26, UR23, UR4, URZ ;  /* 0x00000004171a02a5 */ /* 0x000fe4000f8e003f */
[----:B------:R-:W-:Y:S02]  /*0610*/  @!UP1 UIMAD UR22, UR10, UR7, UR22 ;  /* 0x000000070a1692a4 */ /* 0x000fe4000f8e0216 */
[----:B------:R-:W-:Y:S02]  /*0620*/  @UP1 UMOV UR6, UR24 ;  /* 0x0000001800061c82 */ /* 0x000fe40008000000 */
[----:B------:R-:W-:Y:S02]  /*0630*/  @!UP1 UMOV UR6, UR20 ;  /* 0x0000001400069c82 */ /* 0x000fe40008000000 */
[----:B------:R-:W-:-:S02]  /*0640*/  @UP0 UIMAD UR7, UR23, UR5, UR27 ;  /* 0x00000005170702a4 */ /* 0x000fc4000f8e021b */
[----:B------:R-:W-:Y:S02]  /*0650*/  @!UP1 UIADD3 UR18, UR21, UR22, URZ ;  /* 0x0000001615129290 */ /* 0x000fe4000fffe03f */
[----:B------:R-:W-:Y:S01]  /*0660*/  @UP0 UMOV UR20, UR26 ;  /* 0x0000001a00140c82 */ /* 0x000fe20008000000 */
[----:B------:R-:W-:Y:S05]  /*0670*/  @P0 BRA `(.L_x_3) ;  /* 0x000000d000000947 */ /* 0x000fea0003800000 */
[----:B------:R-:W-:Y:S02]  /*0680*/  USHF.R.S32.HI UR20, URZ, 0x1f, UR14 ;  /* 0x0000001f3f147899 */ /* 0x000fe4000801140e */
[----:B------:R-:W-:Y:S02]  /*0690*/  ULDC.64 UR4, c[0x0][0x198] ;  /* 0x0000660000047ab9 */ /* 0x000fe40000000a00 */
[----:B------:R-:W-:Y:S02]  /*06a0*/  UIMAD UR20, UR20, UR4, URZ ;  /* 0x00000004141472a4 */ /* 0x000fe4000f8e023f */
[----:B------:R-:W-:Y:S02]  /*06b0*/  UIMAD.WIDE.U32 UR22, UR14, UR4, URZ ;  /* 0x000000040e1672a5 */ /* 0x000fe4000f8e003f */
[----:B------:R-:W-:-:S02]  /*06c0*/  UIMAD UR20, UR14, UR5, UR20 ;  /* 0x000000050e1472a4 */ /* 0x000fc4000f8e0214 */
[----:B------:R-:W-:Y:S02]  /*06d0*/  USHF.R.S32.HI UR7, URZ, 0x1f, UR10 ;  /* 0x0000001f3f077899 */ /* 0x000fe4000801140a */
[----:B------:R-:W-:Y:S02]  /*06e0*/  ULDC.64 UR4, c[0x0][0x180] ;  /* 0x0000600000047ab9 */ /* 0x000fe40000000a00 */
[----:B------:R-:W-:Y:S02]  /*06f0*/  UIADD3 UR21, UR23, UR20, URZ ;  /* 0x0000001417157290 */ /* 0x000fe4000fffe03f */
[----:B------:R-:W-:Y:S02]  /*0700*/  UIMAD UR7, UR7, UR4, URZ ;  /* 0x00000004070772a4 */ /* 0x000fe4000f8e023f */
[----:B------:R-:W-:Y:S02]  /*0710*/  UMOV UR20, UR22 ;  /* 0x0000001600147c82 */ /* 0x000fe40008000000 */
[----:B------:R-:W-:-:S02]  /*0720*/  UIMAD UR7, UR10, UR5, UR7 ;  /* 0x000000050a0772a4 */ /* 0x000fc4000f8e0207 */
[----:B------:R-:W-:-:S04]  /*0730*/  UIMAD.WIDE.U32 UR20, UR10, UR4, UR20 ;  /* 0x000000040a1472a5 */ /* 0x000fc8000f8e0014 */
[----:B------:R-:W-:Y:S02]  /*0740*/  UIADD3 UR7, UR21, UR7, URZ ;  /* 0x0000000715077290 */ /* 0x000fe4000fffe03f */
.L_x_3:
[----:B------:R-:W-:Y:S01]  /*0750*/  IABS R3, c[0x0][0x1c8] ;  /* 0x0000720000037a13 */ /* 0x000fe20000000000 */
[----:B------:R-:W1:Y:S01]  /*0760*/  S2R R0, SR_CTAID.Z ;  /* 0x0000000000007919 */ /* 0x000e620000002700 */
[----:B------:R-:W-:Y:S02]  /*0770*/  ULDC UR4, c[0x0][0x1c8] ;  /* 0x0000720000047ab9 */ /* 0x000fe40000000800 */
[----:B------:R-:W2:Y:S01]  /*0780*/  I2F.RP R6, R3 ;  /* 0x0000000300067306 */ /* 0x000ea20000209400 */
[----:B------:R-:W-:Y:S02]  /*0790*/  ULOP3.LUT UR4, UR11, UR4, URZ, 0x3c, !UPT ;  /* 0x000000040b047292 */ /* 0x000fe4000f8e3c3f */
[----:B------:R-:W-:-:S04]  /*07a0*/  @UP0 UIADD3 UR19, UR14, UR19, URZ ;  /* 0x000000130e130290 */ /* 0x000fc8000fffe03f */
[----:B------:R-:W-:Y:S01]  /*07b0*/  ISETP.LE.AND P1, PT, RZ, UR4, PT ;  /* 0x00000004ff007c0c */ /* 0x000fe2000bf23270 */
[----:B------:R-:W-:Y:S02]  /*07c0*/  ULDC.64 UR4, c[0x0][0x1a0] ;  /* 0x0000680000047ab9 */ /* 0x000fe40000000a00 */
[----:B------:R-:W-:-:S04]  /*07d0*/  @UP0 UIMAD.WIDE.U32 UR22, UR19, UR4, URZ ;  /* 0x00000004131602a5 */ /* 0x000fc8000f8e003f */
[----:B------:R-:W-:Y:S01]  /*07e0*/  @UP0 UIMAD UR21, UR19, UR5, UR23 ;  /* 0x00000005131502a4 */ /* 0x000fe2000f8e0217 */
[----:B--2---:R-:W2:Y:S01]  /*07f0*/  MUFU.RCP R4, R6 ;  /* 0x0000000600047308 */ /* 0x004ea20000001000 */
[----:B------:R-:W-:Y:S01]  /*0800*/  USHF.R.S32.HI UR19, URZ, 0x1f, UR11 ;  /* 0x0000001f3f137899 */ /* 0x000fe2000801140b */
[----:B-1----:R-:W-:Y:S02]  /*0810*/  IABS R0, R0 ;  /* 0x0000000000007213 */ /* 0x002fe40000000000 */
[----:B--2---:R-:W-:-:S04]  /*0820*/  IADD3 R4, R4, 0xffffffe, RZ ;  /* 0x0ffffffe04047810 */ /* 0x004fc80007ffe0ff */
[----:B------:R-:W1:Y:S02]  /*0830*/  F2I.FTZ.U32.TRUNC.NTZ R5, R4 ;  /* 0x0000000400057305 */ /* 0x000e64000021f000 */
[----:B-1----:R-:W-:Y:S02]  /*0840*/  IMAD.MOV R2, RZ, RZ, -R5 ;  /* 0x000000ffff027224 */ /* 0x002fe400078e0a05 */
[----:B------:R-:W-:Y:S02]  /*0850*/  IMAD.MOV.U32 R4, RZ, RZ, RZ ;  /* 0x000000ffff047224 */ /* 0x000fe400078e00ff */
[----:B------:R-:W-:-:S04]  /*0860*/  IMAD R2, R2, R3, RZ ;  /* 0x0000000302027224 */ /* 0x000fc800078e02ff */
[----:B------:R-:W-:-:S04]  /*0870*/  IMAD.HI.U32 R5, R5, R2, R4 ;  /* 0x0000000205057227 */ /* 0x000fc800078e0004 */
[----:B------:R-:W-:-:S04]  /*0880*/  IMAD.MOV.U32 R2, RZ, RZ, R0 ;  /* 0x000000ffff027224 */ /* 0x000fc800078e0000 */
[----:B------:R-:W-:-:S04]  /*0890*/  IMAD.HI.U32 R238, R5, R2, RZ ;  /* 0x0000000205ee7227 */ /* 0x000fc800078e00ff */
[----:B------:R-:W-:-:S04]  /*08a0*/  IMAD.MOV R0, RZ, RZ, -R238 ;  /* 0x000000ffff007224 */ /* 0x000fc800078e0aee */
[----:B------:R-:W-:-:S05]  /*08b0*/  IMAD R0, R3, R0, R2 ;  /* 0x0000000003007224 */ /* 0x000fca00078e0202 */
[----:B------:R-:W-:-:S13]  /*08c0*/  ISETP.GT.U32.AND P2, PT, R3, R0, PT ;  /* 0x000000000300720c */ /* 0x000fda0003f44070 */
[----:B------:R-:W-:Y:S01]  /*08d0*/  @!P2 IMAD.IADD R0, R0, 0x1, -R3 ;  /* 0x000000010000a824 */ /* 0x000fe200078e0a03 */
[----:B------:R-:W-:Y:S02]  /*08e0*/  @!P2 IADD3 R238, R238, 0x1, RZ ;  /* 0x00000001eeeea810 */ /* 0x000fe40007ffe0ff */
[----:B------:R-:W-:Y:S02]  /*08f0*/  ISETP.NE.AND P2, PT, RZ, c[0x0][0x1c8], PT ;  /* 0x00007200ff007a0c */ /* 0x000fe40003f45270 */
[----:B------:R-:W-:-:S13]  /*0900*/  ISETP.GE.U32.AND P3, PT, R0, R3, PT ;  /* 0x000000030000720c */ /* 0x000fda0003f66070 */
[----:B------:R-:W-:-:S05]  /*0910*/  @P3 IADD3 R238, R238, 0x1, RZ ;  /* 0x00000001eeee3810 */ /* 0x000fca0007ffe0ff */
[----:B------:R-:W-:Y:S01]  /*0920*/  @!P1 IMAD.MOV R238, RZ, RZ, -R238 ;  /* 0x000000ffffee9224 */ /* 0x000fe200078e0aee */
[----:B------:R-:W-:Y:S01]  /*0930*/  @!P2 LOP3.LUT R238, RZ, c[0x0][0x1c8], RZ, 0x33, !PT ;  /* 0x00007200ffeeaa12 */ /* 0x000fe200078e33ff */
        /* <DEDUP_REMOVED lines=10> */
[----:B------:R-:W-:Y:S02]  /*09e0*/  UIMAD.WIDE.U32 UR22, UR10, UR4, UR22 ;  /* 0x000000040a1672a5 */ /* 0x000fe4000f8e0016 */
[----:B------:R-:W-:-:S04]  /*09f0*/  UIMAD UR5, UR10, UR5, UR14 ;  /* 0x000000050a0572a4 */ /* 0x000fc8000f8e020e */
[----:B------:R-:W-:Y:S02]  /*0a00*/  UIADD3 UR21, UR23, UR5, URZ ;  /* 0x0000000517157290 */ /* 0x000fe4000fffe03f */
.L_x_4:
[----:B------:R-:W-:Y:S01]  /*0a10*/  SHF.R.S32.HI R9, RZ, 0x1f, R84 ;  /* 0x0000001fff097819 */ /* 0x000fe20000011454 */
[----:B------:R-:W1:Y:S01]  /*0a20*/  S2R R247, SR_CTAID.X ;  /* 0x0000000000f77919 */ /* 0x000e620000002500 */
[----:B------:R-:W-:Y:S01]  /*0a30*/  UIADD3 UR12, -UR12, UR15, URZ ;  /* 0x0000000f0c0c7290 */ /* 0x000fe2000fffe13f */
[----:B------:R-:W-:Y:S01]  /*0a40*/  SHF.R.S32.HI R8, RZ, 0x1f, R238 ;  /* 0x0000001fff087819 */ /* 0x000fe200000114ee */
[----:B------:R-:W-:Y:S01]  /*0a50*/  ULDC.64 UR4, c[0x0][0x1a8] ;  /* 0x00006a0000047ab9 */ /* 0x000fe20000000a00 */
[CC--:B------:R-:W-:Y:S01]  /*0a60*/  LEA.HI R5, R9.reuse, R84.reuse, RZ, 0x3 ;  /* 0x0000005409057211 */ /* 0x0c0fe200078f18ff */
[----:B------:R-:W2:Y:S01]  /*0a70*/  S2R R24, SR_CTAID.Z ;  /* 0x0000000000187919 */ /* 0x000ea20000002700 */
[----:B------:R-:W-:Y:S01]  /*0a80*/  UIMAD UR4, UR19, UR4, URZ ;  /* 0x00000004130472a4 */ /* 0x000fe2000f8e023f */
[----:B------:R-:W-:Y:S01]  /*0a90*/  LEA.HI R4, R9, R84, RZ, 0x6 ;  /* 0x0000005409047211 */ /* 0x000fe200078f30ff */
[----:B------:R-:W-:Y:S01]  /*0aa0*/  ULEA.HI.SX32 UR10, UR8, 0xffffffff, 0x1a ;  /* 0xffffffff080a7891 */ /* 0x000fe2000f8fd23f */
[----:B------:R-:W-:Y:S01]  /*0ab0*/  SHF.R.S32.HI R10, RZ, 0x3, R5 ;  /* 0x00000003ff0a7819 */ /* 0x000fe20000011405 */
[----:B------:R-:W-:Y:S01]  /*0ac0*/  UIMAD UR4, UR11, UR5, UR4 ;  /* 0x000000050b0472a4 */ /* 0x000fe2000f8e0204 */
[----:B------:R-:W-:Y:S01]  /*0ad0*/  LOP3.LUT R5, R5, 0xfffffff8, RZ, 0xc0, !PT ;  /* 0xfffffff805057812 */ /* 0x000fe200078ec0ff */
[----:B------:R-:W-:Y:S01]  /*0ae0*/  IMAD.SHL.U32 R4, R4, 0x8, RZ ;  /* 0x0000000804047824 */ /* 0x000fe200078e00ff */
[C---:B------:R-:W-:Y:S01]  /*0af0*/  IADD3 R16, R10.reuse, 0x10, RZ ;  /* 0x000000100a107810 */ /* 0x040fe20007ffe0ff */
[----:B------:R-:W-:Y:S01]  /*0b00*/  IMAD.SHL.U32 R3, R10, 0x40, RZ ;  /* 0x000000400a037824 */ /* 0x000fe200078e00ff */
[--C-:B------:R-:W-:Y:S01]  /*0b10*/  SHF.R.S32.HI R11, RZ, 0x1f, R10.reuse ;  /* 0x0000001fff0b7819 */ /* 0x100fe2000001140a */
[----:B------:R-:W-:Y:S01]  /*0b20*/  IMAD.IADD R0, R84, 0x1, -R5 ;  /* 0x0000000154007824 */ /* 0x000fe200078e0a05 */
[----:B------:R-:W-:Y:S01]  /*0b30*/  IADD3 R7, R10, 0x20, RZ ;  /* 0x000000200a077810 */ /* 0x000fe20007ffe0ff */
[----:B------:R-:W-:Y:S01]  /*0b40*/  IMAD R243, R8, c[0x0][0x1b0], RZ ;  /* 0x00006c0008f37a24 */ /* 0x000fe200078e02ff */
[----:B------:R-:W-:Y:S01]  /*0b50*/  LOP3.LUT R3, R3, 0x1c0, RZ, 0xc0, !PT ;  /* 0x000001c003037812 */ /* 0x000fe200078ec0ff */
[----:B------:R-:W-:Y:S01]  /*0b60*/  IMAD.SHL.U32 R244, R0, 0x8, RZ ;  /* 0x0000000800f47824 */ /* 0x000fe200078e00ff */
[----:B------:R-:W-:Y:S01]  /*0b70*/  ISETP.GE.AND P3, PT, R16, UR12, PT ;  /* 0x0000000c10007c0c */ /* 0x000fe2000bf66270 */
[----:B------:R-:W-:Y:S01]  /*0b80*/  IMAD R243, R238, c[0x0][0x1b4], R243 ;  /* 0x00006d00eef37a24 */ /* 0x000fe200078e02f3 */
[----:B------:R-:W-:Y:S01]  /*0b90*/  SHF.R.U32.HI R237, RZ, 0x3, R3 ;  /* 0x00000003ffed7819 */ /* 0x000fe20000011603 */
[----:B-1----:R-:W-:Y:S01]  /*0ba0*/  IMAD.WIDE R246, R247, 0x40, R10 ;  /* 0x00000040f7f67825 */ /* 0x002fe200078e020a */
[----:B------:R-:W-:-:S02]  /*0bb0*/  SHF.R.S32.HI R245, RZ, 0x1f, R244 ;  /* 0x0000001ffff57819 */ /* 0x000fc400000114f4 */
[--C-:B------:R-:W-:Y:S01]  /*0bc0*/  LOP3.LUT R2, R3, 0x38, R244.reuse, 0xf8, !PT ;  /* 0x0000003803027812 */ /* 0x100fe200078ef8f4 */
[----:B------:R-:W-:Y:S01]  /*0bd0*/  IMAD R3, R11, c[0x0][0x198], RZ ;  /* 0x000066000b037a24 */ /* 0x000fe200078e02ff */
[----:B------:R-:W-:Y:S01]  /*0be0*/  ISETP.GE.AND P1, PT, R7, UR12, PT ;  /* 0x0000000c07007c0c */ /* 0x000fe2000bf26270 */
[----:B------:R-:W-:Y:S01]  /*0bf0*/  IMAD.WIDE.U32 R12, R10, c[0x0][0x198], R244 ;  /* 0x000066000a0c7a25 */ /* 0x000fe200078e00f4 */
[----:B------:R-:W-:Y:S01]  /*0c00*/  IADD3 R14, P0, R244, UR6, RZ ;  /* 0x00000006f40e7c10 */ /* 0x000fe2000ff1e0ff */
[----:B------:R-:W-:Y:S01]  /*0c10*/  UIMAD UR6, UR10, -0x40, UR13 ;  /* 0xffffffc00a0678a4 */ /* 0x000fe2000f8e020d */
[----:B------:R-:W-:Y:S01]  /*0c20*/  LOP3.LUT R237, R2, R237, RZ, 0x3c, !PT ;  /* 0x000000ed02ed7212 */ /* 0x000fe200078e3cff */
[----:B------:R-:W-:Y:S01]  /*0c30*/  IMAD R2, R10, c[0x0][0x19c], R3 ;  /* 0x000067000a027a24 */ /* 0x000fe200078e0203 */
[----:B------:R-:W-:Y:S01]  /*0c40*/  IADD3.X R15, R245, UR18, RZ, P0, !PT ;  /* 0x00000012f50f7c10 */ /* 0x000fe200087fe4ff */
[----:B------:R-:W-:Y:S01]  /*0c50*/  IMAD R11, R11, c[0x0][0x1a0], RZ ;  /* 0x000068000b0b7a24 */ /* 0x000fe200078e02ff */
[----:B------:R-:W-:Y:S01]  /*0c60*/  IADD3 R240, P4, R12, UR20, RZ ;  /* 0x000000140cf07c10 */ /* 0x000fe2000ff9e0ff */
[----:B------:R-:W-:Y:S01]  /*0c70*/  IMAD R235, R8, c[0x0][0x1b8], RZ ;  /* 0x00006e0008eb7a24 */ /* 0x000fe200078e02ff */
[----:B------:R-:W-:Y:S01]  /*0c80*/  IADD3 R236, R10, 0x30, RZ ;  /* 0x000000300aec7810 */ /* 0x000fe20007ffe0ff */
[----:B--2---:R-:W-:Y:S01]  /*0c90*/  IMAD.WIDE.U32 R24, R24, c[0x0][0x1a8], R14 ;  /* 0x00006a0018187a25 */ /* 0x004fe200078e000e */
[----:B------:R-:W-:-:S02]  /*0ca0*/  ISETP.GE.AND P2, PT, R10, UR12, PT ;  /* 0x0000000c0a007c0c */ /* 0x000fc4000bf46270 */
[----:B------:R-:W-:Y:S01]  /*0cb0*/  IADD3.X R241, R13, UR7, R2, P4, !PT ;  /* 0x000000070df17c10 */ /* 0x000fe2000a7fe402 */
[--C-:B------:R-:W-:Y:S01]  /*0cc0*/  @!P3 IMAD.MOV.U32 R22, RZ, RZ, R24.reuse ;  /* 0x000000ffff16b224 */ /* 0x100fe200078e0018 */
[----:B------:R-:W-:Y:S01]  /*0cd0*/  ISETP.GE.AND P0, PT, R236, UR12, PT ;  /* 0x0000000cec007c0c */ /* 0x000fe2000bf06270 */
[----:B------:R-:W-:Y:S01]  /*0ce0*/  @!P1 IMAD.MOV.U32 R20, RZ, RZ, R24 ;  /* 0x000000ffff149224 */ /* 0x000fe200078e0018 */
[----:B------:R-:W-:Y:S01]  /*0cf0*/  @!P3 IADD3 R18, P4, R246, 0x10, RZ ;  /* 0x00000010f612b810 */ /* 0x000fe20007f9e0ff */
[----:B------:R-:W-:Y:S01]  /*0d00*/  IMAD.WIDE.U32 R240, R238, c[0x0][0x1b0], R240 ;  /* 0x00006c00eef07a25 */ /* 0x000fe200078e00f0 */
[----:B------:R-:W-:Y:S01]  /*0d10*/  @!P1 IADD3 R14, P5, R246, 0x20, RZ ;  /* 0x00000020f60e9810 */ /* 0x000fe20007fbe0ff */
[----:B------:R-:W-:Y:S01]  /*0d20*/  USHF.R.S32.HI UR7, URZ, 0x1f, UR10 ;  /* 0x0000001f3f077899 */ /* 0x000fe2000801140a */
[----:B------:R-:W-:Y:S01]  /*0d30*/  IADD3 R25, R25, UR4, RZ ;  /* 0x0000000419197c10 */ /* 0x000fe2000fffe0ff */
[--C-:B------:R-:W-:Y:S01]  /*0d40*/  @!P3 IMAD.X R15, RZ, RZ, R247.reuse, P4 ;  /* 0x000000ffff0fb224 */ /* 0x100fe200020e06f7 */
[----:B------:R-:W-:Y:S01]  /*0d50*/  LOP3.LUT R237, R237, 0xfffffe00, R4, 0xf8, !PT ;  /* 0xfffffe00eded7812 */ /* 0x000fe200078ef804 */
[----:B------:R-:W-:Y:S01]  /*0d60*/  @!P1 IMAD.X R13, RZ, RZ, R247, P5 ;  /* 0x000000ffff0d9224 */ /* 0x000fe200028e06f7 */
[----:B------:R-:W-:Y:S01]  /*0d70*/  ISETP.GE.AND P6, PT, R10, UR6, PT ;  /* 0x000000060a007c0c */ /* 0x000fe2000bfc6270 */
[----:B------:R-:W-:Y:S01]  /*0d80*/  @!P3 IMAD R15, R15, c[0x0][0x190], RZ ;  /* 0x000064000f0fba24 */ /* 0x000fe200078e02ff */
[----:B------:R-:W-:Y:S01]  /*0d90*/  ULDC.64 UR4, c[0x0][0x1a0] ;  /* 0x0000680000047ab9 */ /* 0x000fe20000000a00 */
[----:B------:R-:W-:Y:S01]  /*0da0*/  @!P2 IMAD R3, R247, c[0x0][0x190], RZ ;  /* 0x00006400f703aa24 */ /* 0x000fe200078e02ff */
[----:B------:R-:W-:Y:S01]  /*0db0*/  @!P0 IADD3 R12, P4, R246, 0x30, RZ ;  /* 0x00000030f60c8810 */ /* 0x000fe20007f9e0ff */
[--C-:B------:R-:W-:Y:S01]  /*0dc0*/  @!P3 IMAD.MOV.U32 R23, RZ, RZ, R25.reuse ;  /* 0x000000ffff17b224 */ /* 0x100fe200078e0019 */
[----:B------:R-:W-:Y:S01]  /*0dd0*/  UIMAD.WIDE.U32 UR18, UR10, UR4, URZ ;  /* 0x000000040a1272a5 */ /* 0x000fe2000f8e003f */
[----:B------:R-:W-:-:S02]  /*0de0*/  @!P1 IMAD.MOV.U32 R21, RZ, RZ, R25 ;  /* 0x000000ffff159224 */ /* 0x000fc400078e0019 */
[--C-:B------:R-:W-:Y:S02]  /*0df0*/  @!P0 IMAD.MOV.U32 R26, RZ, RZ, R24.reuse ;  /* 0x000000ffff1a8224 */ /* 0x100fe400078e0018 */
[----:B------:R-:W-:Y:S02]  /*0e00*/  @!P0 IMAD.MOV.U32 R27, RZ, RZ, R25 ;  /* 0x000000ffff1b8224 */ /* 0x000fe400078e0019 */
[----:B------:R-:W-:Y:S02]  /*0e10*/  @!P1 IMAD R13, R13, c[0x0][0x190], RZ ;  /* 0x000064000d0d9a24 */ /* 0x000fe400078e02ff */
[----:B------:R-:W-:Y:S02]  /*0e20*/  @!P3 IMAD R4, R18, c[0x0][0x194], R15 ;  /* 0x000065001204ba24 */ /* 0x000fe400078e020f */
[C---:B------:R-:W-:Y:S02]  /*0e30*/  @!P2 IMAD R3, R246.reuse, c[0x0][0x194], R3 ;  /* 0x00006500f603aa24 */ /* 0x040fe400078e0203 */
[----:B------:R-:W-:-:S04]  /*0e40*/  @!P2 IMAD.WIDE.U32 R24, R246, c[0x0][0x190], R24 ;  /* 0x00006400f618aa25 */ /* 0x000fc800078e0018 */
[----:B------:R-:W-:Y:S01]  /*0e50*/  @!P3 IMAD.WIDE.U32 R18, R18, c[0x0][0x190], R22 ;  /* 0x000064001212ba25 */ /* 0x000fe200078e0016 */
[----:B------:R-:W-:-:S03]  /*0e60*/  @!P2 LEA R22, P5, R24, c[0x0][0x160], 0x1 ;  /* 0x000058001816aa11 */ /* 0x000fc600078a08ff */
[C---:B------:R-:W-:Y:S02]  /*0e70*/  @!P1 IMAD R2, R14.reuse, c[0x0][0x194], R13 ;  /* 0x000065000e029a24 */ /* 0x040fe400078e020d */
[----:B------:R-:W-:Y:S02]  /*0e80*/  @!P0 IMAD.X R5, RZ, RZ, R247, P4 ;  /* 0x000000ffff058224 */ /* 0x000fe400020e06f7 */
[----:B------:R-:W-:Y:S01]  /*0e90*/  @!P1 IMAD.WIDE.U32 R14, R14, c[0x0][0x190], R20 ;  /* 0x000064000e0e9a25 */ /* 0x000fe200078e0014 */
[----:B------:R-:W-:-:S03]  /*0ea0*/  @!P3 LEA R20, P4, R18, c[0x0][0x160], 0x1 ;  /* 0x000058001214ba11 */ /* 0x000fc600078808ff */
[----:B------:R-:W-:Y:S02]  /*0eb0*/  @!P2 IMAD.IADD R3, R25, 0x1, R3 ;  /* 0x000000011903a824 */ /* 0x000fe400078e0203 */
[----:B------:R-:W-:Y:S02]  /*0ec0*/  @!P3 IMAD.IADD R4, R19, 0x1, R4 ;  /* 0x000000011304b824 */ /* 0x000fe400078e0204 */
[----:B------:R-:W-:Y:S01]  /*0ed0*/  @!P0 IMAD R5, R5, c[0x0][0x190], RZ ;  /* 0x0000640005058a24 */ /* 0x000fe200078e02ff */
[----:B------:R-:W-:Y:S01]  /*0ee0*/  @!P2 LEA.HI.X R23, R24, c[0x0][0x164], R3, 0x1, P5 ;  /* 0x000059001817aa11 */ /* 0x000fe200028f0c03 */
[----:B------:R-:W-:Y:S01]  /*0ef0*/  IMAD.MOV.U32 R3, RZ, RZ, c[0x0][0x198] ;  /* 0x00006600ff037624 */ /* 0x000fe200078e00ff */
[----:B------:R-:W-:Y:S01]  /*0f00*/  @!P3 LEA.HI.X R21, R18, c[0x0][0x164], R4, 0x1, P4 ;  /* 0x000059001215ba11 */ /* 0x000fe200020f0c04 */
[----:B------:R-:W-:Y:S01]  /*0f10*/  IMAD.MOV.U32 R4, RZ, RZ, 0x6 ;  /* 0x00000006ff047424 */ /* 0x000fe200078e00ff */
[----:B------:R-:W-:Y:S01]  /*0f20*/  @!P1 LEA R18, P4, R14, c[0x0][0x160], 0x1 ;  /* 0x000058000e129a11 */ /* 0x000fe200078808ff */
[----:B------:R-:W-:Y:S01]  /*0f30*/  @!P0 IMAD R5, R12, c[0x0][0x194], R5 ;  /* 0x000065000c058a24 */ /* 0x000fe200078e0205 */
[----:B------:R-:W-:Y:S01]  /*0f40*/  ISETP.GE.AND P5, PT, R16, UR6, PT ;  /* 0x0000000610007c0c */ /* 0x000fe2000bfa6270 */
[----:B------:R-:W-:Y:S01]  /*0f50*/  @!P1 IMAD.IADD R2, R15, 0x1, R2 ;  /* 0x000000010f029824 */ /* 0x000fe200078e0202 */
[----:B------:R-:W-:Y:S01]  /*0f60*/  SHF.L.U64.HI R4, R3, R4, c[0x0][0x19c] ;  /* 0x0000670003047619 */ /* 0x000fe20000010204 */
[----:B------:R-:W-:-:S03]  /*0f70*/  @!P0 IMAD.WIDE.U32 R12, R12, c[0x0][0x190], R26 ;  /* 0x000064000c0c8a25 */ /* 0x000fc600078e001a */
[----:B------:R-:W-:Y:S01]  /*0f80*/  @!P1 LEA.HI.X R19, R14, c[0x0][0x164], R2, 0x1, P4 ;  /* 0x000059000e139a11 */ /* 0x000fe200020f0c02 */
[----:B------:R-:W-:Y:S01]  /*0f90*/  @!P0 IMAD.IADD R5, R13, 0x1, R5 ;  /* 0x000000010d058824 */ /* 0x000fe200078e0205 */
[----:B------:R-:W-:Y:S01]  /*0fa0*/  @!P0 LEA R14, P4, R12, c[0x0][0x160], 0x1 ;  /* 0x000058000c0e8a11 */ /* 0x000fe200078808ff */
[----:B------:R-:W-:Y:S02]  /*0fb0*/  IMAD.SHL.U32 R85, R3, 0x40, RZ ;  /* 0x0000004003557824 */ /* 0x000fe400078e00ff */
[----:B------:R-:W-:Y:S01]  /*0fc0*/  IMAD R2, R4, UR10, RZ ;  /* 0x0000000a04027c24 */ /* 0x000fe2000f8e02ff */
[----:B------:R-:W-:Y:S01]  /*0fd0*/  @!P0 LEA.HI.X R15, R12, c[0x0][0x164], R5, 0x1, P4 ;  /* 0x000059000c0f8a11 */ /* 0x000fe200020f0c05 */
[----:B------:R-:W-:Y:S01]  /*0fe0*/  IMAD.IADD R243, R241, 0x1, R243 ;  /* 0x00000001f1f37824 */ /* 0x000fe200078e02f3 */
[----:B------:R-:W-:Y:S01]  /*0ff0*/  ISETP.GE.AND P4, PT, R7, UR6, PT ;  /* 0x0000000607007c0c */ /* 0x000fe2000bf86270 */
[----:B------:R-:W-:Y:S02]  /*1000*/  IMAD.SHL.U32 R237, R237, 0x2, RZ ;  /* 0x00000002eded7824 */ /* 0x000fe400078e00ff */
[----:B------:R-:W-:-:S02]  /*1010*/  IMAD.MOV.U32 R242, RZ, RZ, R240 ;  /* 0x000000fffff27224 */ /* 0x000fc400078e00f0 */
[C---:B------:R-:W-:Y:S01]  /*1020*/  IMAD R5, R85.reuse, UR7, R2 ;  /* 0x0000000755057c24 */ /* 0x040fe2000f8e0202 */
[----:B------:R-:W-:Y:S01]  /*1030*/  @!PT LDS RZ, [RZ] ;  /* 0x00000000fffff984 */ /* 0x000fe20000000800 */
[----:B------:R-:W-:Y:S01]  /*1040*/  @!PT LDS RZ, [RZ] ;  /* 0x00000000fffff984 */ /* 0x000fe20000000800 */
[----:B------:R-:W-:Y:S01]  /*1050*/  @!PT LDS RZ, [RZ] ;  /* 0x00000000fffff984 */ /* 0x000fe20000000800 */
[----:B------:R1:W-:Y:S01]  /*1060*/  @!P2 LDGSTS.E.BYPASS.LTC128B.128 [R237], [R22.64] ;  /* 0x0000000016edafae */ /* 0x0003e2000b901d50 */
[----:B------:R-:W-:Y:S01]  /*1070*/  IMAD.WIDE.U32 R12, R85, UR10, R242 ;  /* 0x0000000a550c7c25 */ /* 0x000fe2000f8e00f2 */
[----:B------:R-:W-:Y:S02]  /*1080*/  UIMAD UR7, UR7, UR4, URZ ;  /* 0x00000004070772a4 */ /* 0x000fe4000f8e023f */
[----:B------:R1:W-:Y:S01]  /*1090*/  @!P2 LDGSTS.E.BYPASS.LTC128B.128 [R237+0x2000], [R22.64+0x80] ;  /* 0x0200008016edafae */ /* 0x0003e2000b901d50 */
[----:B------:R-:W-:Y:S01]  /*10a0*/  IMAD.MOV.U32 R2, RZ, RZ, c[0x0][0x19c] ;  /* 0x00006700ff027624 */ /* 0x000fe200078e00ff */
[----:B------:R-:W-:Y:S01]  /*10b0*/  UIMAD UR7, UR10, UR5, UR7 ;  /* 0x000000050a0772a4 */ /* 0x000fe2000f8e0207 */
[----:B------:R-:W-:Y:S01]  /*10c0*/  IMAD.IADD R13, R13, 0x1, R5 ;  /* 0x000000010d0d7824 */ /* 0x000fe200078e0205 */
[----:B------:R1:W-:Y:S01]  /*10d0*/  @!P2 LDGSTS.E.BYPASS.LTC128B.128 [R237+0x4000], [R22.64+0x100] ;  /* 0x0400010016edafae */ /* 0x0003e2000b901d50 */
[----:B------:R-:W-:Y:S01]  /*10e0*/  IMAD.WIDE.U32 R24, R3, 0x20, RZ ;  /* 0x0000002003187825 */ /* 0x000fe200078e00ff */
[----:B------:R-:W-:-:S02]  /*10f0*/  UIADD3 UR7, UR19, UR7, URZ ;  /* 0x0000000713077290 */ /* 0x000fc4000fffe03f */
[----:B------:R1:W-:Y:S01]  /*1100*/  @!P2 LDGSTS.E.BYPASS.LTC128B.128 [R237+0x6000], [R22.64+0x180] ;  /* 0x0600018016edafae */ /* 0x0003e2000b901d50 */
[C---:B------:R-:W-:Y:S01]  /*1110*/  @!P5 LEA R6, P2, R3.reuse, R12, 0x4 ;  /* 0x0000000c0306d211 */ /* 0x040fe200078420ff */
[----:B------:R-:W-:Y:S02]  /*1120*/  IMAD R11, R10, c[0x0][0x1a4], R11 ;  /* 0x000069000a0b7a24 */ /* 0x000fe400078e020b */
[----:B------:R2:W-:Y:S01]  /*1130*/  @!P3 LDGSTS.E.BYPASS.LTC128B.128 [R237+0x800], [R20.64] ;  /* 0x0080000014edbfae */ /* 0x0005e2000b901d50 */
[----:B------:R-:W-:Y:S01]  /*1140*/  @!P5 LEA.HI.X R5, R3, R13, R2, 0x4, P2 ;  /* 0x0000000d0305d211 */ /* 0x000fe200010f2402 */
[----:B------:R-:W-:Y:S01]  /*1150*/  IMAD R235, R238, c[0x0][0x1bc], R235 ;  /* 0x00006f00eeeb7a24 */ /* 0x000fe200078e02eb */
[----:B------:R-:W-:Y:S01]  /*1160*/  ISETP.GE.AND P2, PT, R16, UR6, PT ;  /* 0x0000000610007c0c */ /* 0x000fe2000bf46270 */
[----:B------:R2:W-:Y:S01]  /*1170*/  @!P3 LDGSTS.E.BYPASS.LTC128B.128 [R237+0x2800], [R20.64+0x80] ;  /* 0x0280008014edbfae */ /* 0x0005e2000b901d50 */
[----:B------:R-:W-:-:S03]  /*1180*/  IMAD.WIDE.U32 R16, R10, c[0x0][0x1a0], R244 ;  /* 0x000068000a107a25 */ /* 0x000fc600078e00f4 */
[----:B------:R2:W-:Y:S01]  /*1190*/  @!P3 LDGSTS.E.BYPASS.LTC128B.128 [R237+0x4800], [R20.64+0x100] ;  /* 0x0480010014edbfae */ /* 0x0005e2000b901d50 */
[----:B------:R-:W-:Y:S02]  /*11a0*/  IMAD.U32 R26, RZ, RZ, UR18 ;  /* 0x00000012ff1a7e24 */ /* 0x000fe4000f8e00ff */
[----:B------:R-:W-:Y:S01]  /*11b0*/  IMAD.U32 R8, RZ, RZ, UR7 ;  /* 0x00000007ff087e24 */ /* 0x000fe2000f8e00ff */
[----:B------:R2:W-:Y:S01]  /*11c0*/  @!P3 LDGSTS.E.BYPASS.LTC128B.128 [R237+0x6800], [R20.64+0x180] ;  /* 0x0680018014edbfae */ /* 0x0005e2000b901d50 */
[----:B------:R-:W-:Y:S01]  /*11d0*/  IMAD.U32 R27, RZ, RZ, UR19 ;  /* 0x00000013ff1b7e24 */ /* 0x000fe2000f8e00ff */
[----:B------:R-:W-:Y:S02]  /*11e0*/  UIMAD.WIDE.U32 UR18, UR4, 0x20, URZ ;  /* 0x00000020041278a5 */ /* 0x000fe4000f8e003f */
[----:B------:R3:W-:Y:S04]  /*11f0*/  @!P1 LDGSTS.E.BYPASS.LTC128B.128 [R237+0x1000], [R18.64] ;  /* 0x0100000012ed9fae */ /* 0x0007e8000b901d50 */
[----:B------:R3:W-:Y:S01]  /*1200*/  @!P1 LDGSTS.E.BYPASS.LTC128B.128 [R237+0x3000], [R18.64+0x80] ;  /* 0x0300008012ed9fae */ /* 0x0007e2000b901d50 */
[----:B-1----:R-:W-:-:S03]  /*1210*/  @!P5 LEA R22, P3, R6, c[0x0][0x168], 0x1 ;  /* 0x00005a000616da11 */ /* 0x002fc600078608ff */
[----:B------:R3:W-:Y:S01]  /*1220*/  @!P1 LDGSTS.E.BYPASS.LTC128B.128 [R237+0x5000], [R18.64+0x100] ;  /* 0x0500010012ed9fae */ /* 0x0007e2000b901d50 */
[----:B------:R-:W-:-:S03]  /*1230*/  @!P5 LEA.HI.X R23, R6, c[0x0][0x16c], R5, 0x1, P3 ;  /* 0x00005b000617da11 */ /* 0x000fc600018f0c05 */
[----:B------:R3:W-:Y:S01]  /*1240*/  @!P1 LDGSTS.E.BYPASS.LTC128B.128 [R237+0x7000], [R18.64+0x180] ;  /* 0x0700018012ed9fae */ /* 0x0007e2000b901d50 */
[----:B------:R-:W-:Y:S01]  /*1250*/  IMAD.SHL.U32 R5, R2, 0x20, RZ ;  /* 0x0000002002057824 */ /* 0x000fe200078e00ff */
[C---:B------:R-:W-:Y:S02]  /*1260*/  @!P4 IADD3 R6, P1, R12.reuse, R24, RZ ;  /* 0x000000180c06c210 */ /* 0x040fe40007f3e0ff */
[C---:B------:R-:W-:Y:S01]  /*1270*/  @!P6 LEA R24, P3, R12.reuse, c[0x0][0x168], 0x1 ;  /* 0x00005a000c18ea11 */ /* 0x040fe200078608ff */
[----:B------:R1:W-:Y:S01]  /*1280*/  @!P0 LDGSTS.E.BYPASS.LTC128B.128 [R237+0x1800], [R14.64] ;  /* 0x018000000eed8fae */ /* 0x0003e2000b901d50 */
[----:B------:R-:W-:Y:S02]  /*1290*/  @!P4 IADD3.X R5, R13, R25, R5, P1, !PT ;  /* 0x000000190d05c210 */ /* 0x000fe40000ffe405 */
[----:B------:R-:W-:Y:S01]  /*12a0*/  @!P6 LEA.HI.X R25, R12, c[0x0][0x16c], R13, 0x1, P3 ;  /* 0x00005b000c19ea11 */ /* 0x000fe200018f0c0d */
[----:B------:R1:W-:Y:S01]  /*12b0*/  @!P0 LDGSTS.E.BYPASS.LTC128B.128 [R237+0x3800], [R14.64+0x80] ;  /* 0x038000800eed8fae */ /* 0x0003e2000b901d50 */
[----:B------:R-:W-:-:S02]  /*12c0*/  ISETP.GE.AND P3, PT, R236, UR6, PT ;  /* 0x00000006ec007c0c */ /* 0x000fc4000bf66270 */
[----:B------:R-:W-:Y:S01]  /*12d0*/  IADD3 R16, P1, R16, UR22, RZ ;  /* 0x0000001610107c10 */ /* 0x000fe2000ff3e0ff */
[----:B------:R1:W-:Y:S03]  /*12e0*/  @!P0 LDGSTS.E.BYPASS.LTC128B.128 [R237+0x5800], [R14.64+0x100] ;  /* 0x058001000eed8fae */ /* 0x0003e6000b901d50 */
[----:B------:R-:W-:Y:S01]  /*12f0*/  IADD3.X R17, R17, UR21, R11, P1, !PT ;  /* 0x0000001511117c10 */ /* 0x000fe20008ffe40b */
[----:B------:R1:W-:Y:S01]  /*1300*/  @!P0 LDGSTS.E.BYPASS.LTC128B.128 [R237+0x7800], [R14.64+0x180] ;  /* 0x078001800eed8fae */ /* 0x0003e2000b901d50 */
[C---:B--2---:R-:W-:Y:S01]  /*1310*/  @!P4 LEA R20, P1, R6.reuse, c[0x0][0x168], 0x1 ;  /* 0x00005a000614ca11 */ /* 0x044fe200078208ff */
[----:B------:R-:W-:Y:S02]  /*1320*/  IMAD.U32 R11, RZ, RZ, UR4 ;  /* 0x00000004ff0b7e24 */ /* 0x000fe4000f8e00ff */
[----:B------:R2:W-:Y:S01]  /*1330*/  @!P6 LDGSTS.E.BYPASS.LTC128B.128 [R237+0x8000], [R24.64] ;  /* 0x0800000018edefae */ /* 0x0005e2000b901d50 */
[----:B------:R-:W-:Y:S01]  /*1340*/  @!P4 LEA.HI.X R21, R6, c[0x0][0x16c], R5, 0x1, P1 ;  /* 0x00005b000615ca11 */ /* 0x000fe200008f0c05 */
[----:B------:R-:W-:Y:S01]  /*1350*/  @!P3 IMAD R5, R2, 0x30, RZ ;  /* 0x000000300205b824 */ /* 0x000fe200078e02ff */
[-C--:B------:R-:W-:Y:S01]  /*1360*/  LEA.HI R6, R9, R84.reuse, RZ, 0x4 ;  /* 0x0000005409067211 */ /* 0x080fe200078f20ff */
[----:B------:R-:W-:Y:S01]  /*1370*/  @!P3 IMAD.WIDE.U32 R12, R3, 0x30, R12 ;  /* 0x00000030030cb825 */ /* 0x000fe200078e000c */
[----:B------:R2:W-:Y:S01]  /*1380*/  @!P6 LDGSTS.E.BYPASS.LTC128B.128 [R237+0xa000], [R24.64+0x80] ;  /* 0x0a00008018edefae */ /* 0x0005e2000b901d50 */
[----:B------:R-:W-:-:S02]  /*1390*/  LEA.HI R9, R9, R84, RZ, 0x5 ;  /* 0x0000005409097211 */ /* 0x000fc400078f28ff */
[----:B------:R-:W-:Y:S01]  /*13a0*/  @!P3 IMAD.IADD R5, R13, 0x1, R5 ;  /* 0x000000010d05b824 */ /* 0x000fe200078e0205 */
[----:B------:R2:W-:Y:S01]  /*13b0*/  @!P6 LDGSTS.E.BYPASS.LTC128B.128 [R237+0xc000], [R24.64+0x100] ;  /* 0x0c00010018edefae */ /* 0x0005e2000b901d50 */
[----:B---3--:R-:W-:Y:S01]  /*13c0*/  @!P3 LEA R18, P1, R12, c[0x0][0x168], 0x1 ;  /* 0x00005a000c12ba11 */ /* 0x008fe200078208ff */
[----:B------:R-:W-:Y:S02]  /*13d0*/  IMAD.WIDE.U32 R238, R238, c[0x0][0x1b8], R16 ;  /* 0x00006e00eeee7a25 */ /* 0x000fe400078e0010 */
[----:B------:R2:W-:Y:S01]  /*13e0*/  @!P6 LDGSTS.E.BYPASS.LTC128B.128 [R237+0xe000], [R24.64+0x180] ;  /* 0x0e00018018edefae */ /* 0x0005e2000b901d50 */
[----:B------:R-:W-:Y:S01]  /*13f0*/  @!P3 LEA.HI.X R19, R12, c[0x0][0x16c], R5, 0x1, P1 ;  /* 0x00005b000c13ba11 */ /* 0x000fe200008f0c05 */
[----:B------:R-:W-:Y:S01]  /*1400*/  IMAD.IADD R235, R239, 0x1, R235 ;  /* 0x00000001efeb7824 */ /* 0x000fe200078e02eb */
[----:B------:R-:W-:Y:S01]  /*1410*/  LOP3.LUT R5, R6, 0xfffffff0, RZ, 0xc0, !PT ;  /* 0xfffffff006057812 */ /* 0x000fe200078ec0ff */
[----:B------:R3:W-:Y:S01]  /*1420*/  @!P5 LDGSTS.E.BYPASS.LTC128B.128 [R237+0x8800], [R22.64] ;  /* 0x0880000016eddfae */ /* 0x0007e2000b901d50 */
[----:B------:R-:W-:Y:S01]  /*1430*/  ISETP.GE.AND P1, PT, R7, UR6, PT ;  /* 0x0000000607007c0c */ /* 0x000fe2000bf26270 */
[----:B------:R-:W-:Y:S01]  /*1440*/  IMAD.U32 R7, RZ, RZ, UR4 ;  /* 0x00000004ff077e24 */ /* 0x000fe2000f8e00ff */
[----:B------:R-:W-:Y:S01]  /*1450*/  LEA R16, P0, R26, R238, 0x6 ;  /* 0x000000ee1a107211 */ /* 0x000fe200078030ff */
[----:B------:R3:W-:Y:S01]  /*1460*/  @!P5 LDGSTS.E.BYPASS.LTC128B.128 [R237+0xa800], [R22.64+0x80] ;  /* 0x0a80008016eddfae */ /* 0x0007e2000b901d50 */
[----:B------:R-:W-:Y:S01]  /*1470*/  ISETP.GE.AND P6, PT, R10, UR6, PT ;  /* 0x000000060a007c0c */ /* 0x000fe2000bfc6270 */
[----:B-1----:R-:W-:Y:S01]  /*1480*/  IMAD.IADD R14, R84, 0x1, -R5 ;  /* 0x00000001540e7824 */ /* 0x002fe200078e0a05 */
[----:B------:R-:W-:Y:S01]  /*1490*/  LEA.HI.X R17, R26, R235, R8, 0x6, P0 ;  /* 0x000000eb1a117211 */ /* 0x000fe200000f3408 */
[----:B------:R3:W-:Y:S01]  /*14a0*/  @!P5 LDGSTS.E.BYPASS.LTC128B.128 [R237+0xc800], [R22.64+0x100] ;  /* 0x0c80010016eddfae */ /* 0x0007e2000b901d50 */
[----:B------:R-:W-:Y:S01]  /*14b0*/  IMAD.SHL.U32 R12, R0, 0x40, RZ ;  /* 0x00000040000c7824 */ /* 0x000fe200078e00ff */
[----:B------:R-:W-:Y:S01]  /*14c0*/  SHF.R.S32.HI R15, RZ, 0x4, R6 ;  /* 0x00000004ff0f7819 */ /* 0x000fe20000011406 */
[----:B------:R-:W-:Y:S01]  /*14d0*/  IMAD.SHL.U32 R13, R10, 0x8, RZ ;  /* 0x000000080a0d7824 */ /* 0x000fe200078e00ff */
[----:B------:R3:W-:Y:S01]  /*14e0*/  @!P5 LDGSTS.E.BYPASS.LTC128B.128 [R237+0xe800], [R22.64+0x180] ;  /* 0x0e80018016eddfae */ /* 0x0007e2000b901d50 */
[----:B------:R-:W-:Y:S01]  /*14f0*/  SHF.R.S32.HI R5, RZ, 0x1f, R14 ;  /* 0x0000001fff057819 */ /* 0x000fe2000001140e */
[----:B------:R-:W-:Y:S01]  /*1500*/  IMAD.U32 R10, RZ, RZ, UR5 ;  /* 0x00000005ff0a7e24 */ /* 0x000fe2000f8e00ff */
[----:B------:R-:W-:Y:S01]  /*1510*/  @!P2 LEA R7, P0, R7, R16, 0x4 ;  /* 0x000000100707a211 */ /* 0x000fe200078020ff */
[----:B------:R1:W-:Y:S01]  /*1520*/  @!P4 LDGSTS.E.BYPASS.LTC128B.128 [R237+0x9000], [R20.64] ;  /* 0x0900000014edcfae */ /* 0x0003e2000b901d50 */
[----:B------:R-:W-:Y:S01]  /*1530*/  LEA.HI R8, R5, R14, RZ, 0x3 ;  /* 0x0000000e05087211 */ /* 0x000fe200078f18ff */
[----:B------:R-:W-:Y:S01]  /*1540*/  IMAD.SHL.U32 R84, R84, 0x2, RZ ;  /* 0x0000000254547824 */ /* 0x000fe200078e00ff */
[----:B------:R-:W-:Y:S01]  /*1550*/  LOP3.LUT R12, R12, 0x1c0, RZ, 0xc0, !PT ;  /* 0x000001c00c0c7812 */ /* 0x000fe200078ec0ff */
[----:B------:R1:W-:Y:S01]  /*1560*/  @!P4 LDGSTS.E.BYPASS.LTC128B.128 [R237+0xb000], [R20.64+0x80] ;  /* 0x0b00008014edcfae */ /* 0x0003e2000b901d50 */
[----:B------:R-:W-:Y:S01]  /*1570*/  LEA.HI R6, R6, R15, RZ, 0x1 ;  /* 0x0000000f06067211 */ /* 0x000fe200078f08ff */
[C---:B------:R-:W-:Y:S01]  /*1580*/  IMAD.SHL.U32 R87, R8.reuse, 0x40, RZ ;  /* 0x0000004008577824 */ /* 0x040fe200078e00ff */
[----:B------:R-:W-:Y:S01]  /*1590*/  @!P2 LEA.HI.X R10, R11, R17, R10, 0x4, P0 ;  /* 0x000000110b0aa211 */ /* 0x000fe200000f240a */
[----:B------:R1:W-:Y:S01]  /*15a0*/  @!P4 LDGSTS.E.BYPASS.LTC128B.128 [R237+0xd000], [R20.64+0x100] ;  /* 0x0d00010014edcfae */ /* 0x0003e2000b901d50 */
[----:B------:R-:W-:-:S02]  /*15b0*/  LOP3.LUT R5, R8, 0xfffffff8, RZ, 0xc0, !PT ;  /* 0xfffffff808057812 */ /* 0x000fc400078ec0ff */
[----:B------:R-:W-:Y:S01]  /*15c0*/  ISETP.GE.AND P0, PT, R236, UR6, PT ;  /* 0x00000006ec007c0c */ /* 0x000fe2000bf06270 */
[----:B------:R1:W-:Y:S01]  /*15d0*/  @!P4 LDGSTS.E.BYPASS.LTC128B.128 [R237+0xf000], [R20.64+0x180] ;  /* 0x0f00018014edcfae */ /* 0x0003e2000b901d50 */
[----:B------:R-:W-:Y:S01]  /*15e0*/  LOP3.LUT R13, R12, 0x8, R13, 0xf8, !PT ;  /* 0x000000080c0d7812 */ /* 0x000fe200078ef80d */
[----:B------:R-:W-:Y:S01]  /*15f0*/  IMAD.IADD R5, R14, 0x1, -R5 ;  /* 0x000000010e057824 */ /* 0x000fe200078e0a05 */
[----:B------:R-:W-:Y:S01]  /*1600*/  LOP3.LUT R6, R6, 0xfffffffe, RZ, 0xc0, !PT ;  /* 0xfffffffe06067812 */ /* 0x000fe200078ec0ff */
[----:B------:R4:W-:Y:S01]  /*1610*/  @!P3 LDGSTS.E.BYPASS.LTC128B.128 [R237+0x9800], [R18.64] ;  /* 0x0980000012edbfae */ /* 0x0009e2000b901d50 */
[----:B------:R-:W-:Y:S01]  /*1620*/  SHF.R.U32.HI R12, RZ, 0x3, R12 ;  /* 0x00000003ff0c7819 */ /* 0x000fe2000001160c */
[----:B------:R-:W-:Y:S01]  /*1630*/  USHF.L.U32 UR6, UR5, 0x5, URZ ;  /* 0x0000000505067899 */ /* 0x000fe2000800063f */
[----:B------:R-:W-:Y:S01]  /*1640*/  SHF.R.S32.HI R8, RZ, 0x5, R9 ;  /* 0x00000005ff087819 */ /* 0x000fe20000011409 */
[----:B------:R4:W-:Y:S01]  /*1650*/  @!P3 LDGSTS.E.BYPASS.LTC128B.128 [R237+0xb800], [R18.64+0x80] ;  /* 0x0b80008012edbfae */ /* 0x0009e2000b901d50 */
[----:B------:R-:W-:Y:S01]  /*1660*/  LOP3.LUT R13, R13, R12, RZ, 0x3c, !PT ;  /* 0x0000000c0d0d7212 */ /* 0x000fe200078e3cff */
[----:B------:R-:W-:Y:S01]  /*1670*/  IMAD.IADD R6, R15, 0x1, -R6 ;  /* 0x000000010f067824 */ /* 0x000fe200078e0a06 */
[----:B------:R-:W-:Y:S01]  /*1680*/  LOP3.LUT R87, R87, 0xfffffe00, RZ, 0xc0, !PT ;  /* 0xfffffe0057577812 */ /* 0x000fe200078ec0ff */
[----:B------:R4:W-:Y:S01]  /*1690*/  @!P3 LDGSTS.E.BYPASS.LTC128B.128 [R237+0xd800], [R18.64+0x100] ;  /* 0x0d80010012edbfae */ /* 0x0009e2000b901d50 */
[----:B------:R-:W-:Y:S01]  /*16a0*/  IMAD.SHL.U32 R12, R5, 0x40, RZ ;  /* 0x00000040050c7824 */ /* 0x000fe200078e00ff */
[----:B------:R-:W-:Y:S01]  /*16b0*/  VOTEU.ALL UP0, P0 ;  /* 0x00000000003f7886 */ /* 0x000fe20000000000 */
[C---:B------:R-:W-:Y:S01]  /*16c0*/  IMAD R233, R6.reuse, 0x200, R13 ;  /* 0x0000020006e97824 */ /* 0x040fe200078e020d */
[----:B------:R4:W-:Y:S01]  /*16d0*/  @!P3 LDGSTS.E.BYPASS.LTC128B.128 [R237+0xf800], [R18.64+0x180] ;  /* 0x0f80018012edbfae */ /* 0x0009e2000b901d50 */
[----:B------:R-:W-:Y:S01]  /*16e0*/  IMAD.SHL.U32 R13, R6, 0x8, RZ ;  /* 0x00000008060d7824 */ /* 0x000fe200078e00ff */
[----:B------:R-:W-:Y:S01]  /*16f0*/  LOP3.LUT R12, R12, 0x1c0, RZ, 0xc0, !PT ;  /* 0x000001c00c0c7812 */ /* 0x000fe200078ec0ff */
[----:B------:R-:W-:Y:S01]  /*1700*/  IMAD.U32 R15, RZ, RZ, UR4 ;  /* 0x00000004ff0f7e24 */ /* 0x000fe2000f8e00ff */
[----:B------:R-:W0:Y:S01]  /*1710*/  LDGDEPBAR ;  /* 0x00000000000079af */ /* 0x000e220000000000 */
[----:B------:R-:W-:Y:S01]  /*1720*/  IMAD.U32 R11, RZ, RZ, UR6 ;  /* 0x00000006ff0b7e24 */ /* 0x000fe2000f8e00ff */
[----:B------:R-:W-:Y:S01]  /*1730*/  @!UP0 UIMAD UR6, UR5, 0x30, URZ ;  /* 0x00000030050688a4 */ /* 0x000fe2000f8e023f */
[----:B------:R-:W-:Y:S01]  /*1740*/  LOP3.LUT R13, R12, 0x8, R13, 0xf8, !PT ;  /* 0x000000080c0d7812 */ /* 0x000fe200078ef80d */
[----:B------:R-:W-:Y:S01]  /*1750*/  IMAD.SHL.U32 R233, R233, 0x2, RZ ;  /* 0x00000002e9e97824 */ /* 0x000fe200078e00ff */
[----:B------:R-:W-:Y:S01]  /*1760*/  SHF.R.U32.HI R6, RZ, 0x3, R12 ;  /* 0x00000003ff067819 */ /* 0x000fe2000001160c */
[----:B------:R-:W-:Y:S01]  /*1770*/  UISETP.GE.AND UP0, UPT, UR13, 0x41, UPT ;  /* 0x000000410d00788c */ /* 0x000fe2000bf06270 */
[----:B-1----:R-:W-:-:S02]  /*1780*/  @!P6 LEA R20, P4, R16, c[0x0][0x170], 0x1 ;  /* 0x00005c001014ea11 */ /* 0x002fc400078808ff */
[C---:B------:R-:W-:Y:S02]  /*1790*/  @!P1 IADD3 R12, P3, R16.reuse, UR18, RZ ;  /* 0x00000012100c9c10 */ /* 0x040fe4000ff7e0ff */
[----:B------:R-:W-:Y:S02]  /*17a0*/  @!P6 LEA.HI.X R21, R16, c[0x0][0x174], R17, 0x1, P4 ;  /* 0x00005d001015ea11 */ /* 0x000fe400020f0c11 */
[----:B------:R-:W-:Y:S02]  /*17b0*/  @!P2 LEA R14, P4, R7, c[0x0][0x170], 0x1 ;  /* 0x00005c00070eaa11 */ /* 0x000fe400078808ff */
[----:B------:R-:W-:Y:S02]  /*17c0*/  @!P1 IADD3.X R11, R17, UR19, R11, P3, !PT ;  /* 0x00000013110b9c10 */ /* 0x000fe40009ffe40b */
[----:B------:R-:W-:Y:S02]  /*17d0*/  LOP3.LUT R6, R13, R6, RZ, 0x3c, !PT ;  /* 0x000000060d067212 */ /* 0x000fe400078e3cff */
[----:B------:R-:W-:Y:S01]  /*17e0*/  IADD3 R231, R233, 0x8020, RZ ;  /* 0x00008020e9e77810 */ /* 0x000fe20007ffe0ff */
[----:B----4-:R-:W-:Y:S01]  /*17f0*/  @!P0 IMAD.WIDE.U32 R18, R15, 0x30, R16 ;  /* 0x000000300f128825 */ /* 0x010fe200078e0010 */
[----:B------:R-:W-:-:S04]  /*1800*/  DEPBAR.LE SB0, 0x0 ;  /* 0x000080000000791a */ /* 0x000fc80000000000 */
[----:B------:R-:W-:Y:S01]  /*1810*/  BAR.SYNC.DEFER_BLOCKING 0x0 ;  /* 0x0000000000007b1d */ /* 0x000fe20000010000 */
[----:B------:R-:W-:Y:S02]  /*1820*/  @!P2 LEA.HI.X R15, R7, c[0x0][0x174], R10, 0x1, P4 ;  /* 0x00005d00070faa11 */ /* 0x000fe400020f0c0a */
[----:B------:R-:W-:Y:S02]  /*1830*/  @!P1 LEA R16, P4, R12, c[0x0][0x170], 0x1 ;  /* 0x00005c000c109a11 */ /* 0x000fe400078808ff */
[----:B------:R-:W-:Y:S02]  /*1840*/  @!P0 IADD3 R7, R19, UR6, RZ ;  /* 0x0000000613078c10 */ /* 0x000fe4000fffe0ff */
[----:B------:R-:W-:Y:S02]  /*1850*/  @!P0 LEA R10, P3, R18, c[0x0][0x170], 0x1 ;  /* 0x00005c00120a8a11 */ /* 0x000fe400078608ff */
[----:B------:R-:W-:Y:S02]  /*1860*/  @!P1 LEA.HI.X R17, R12, c[0x0][0x174], R11, 0x1, P4 ;  /* 0x00005d000c119a11 */ /* 0x000fe400020f0c0b */
[----:B------:R-:W-:Y:S01]  /*1870*/  @!P0 LEA.HI.X R11, R18, c[0x0][0x174], R7, 0x1, P3 ;  /* 0x00005d00120b8a11 */ /* 0x000fe200018f0c07 */
[----:B------:R-:W-:-:S04]  /*1880*/  IMAD R7, R8, 0x400, R87 ;  /* 0x0000040008077824 */ /* 0x000fc800078e0257 */
[----:B------:R-:W-:Y:S02]  /*1890*/  IMAD.IADD R234, R6, 0x1, R7 ;  /* 0x0000000106ea7824 */ /* 0x000fe400078e0207 */
[----:B------:R-:W-:Y:S02]  /*18a0*/  IMAD.MOV.U32 R7, RZ, RZ, 0x10 ;  /* 0x00000010ff077424 */ /* 0x000fe400078e00ff */
[----:B------:R-:W-:Y:S01]  /*18b0*/  IMAD.SHL.U32 R234, R234, 0x2, RZ ;  /* 0x00000002eaea7824 */ /* 0x000fe200078e00ff */
[----:B------:R-:W-:Y:S04]  /*18c0*/  @P6 STS.128 [R237+0x10000], RZ ;  /* 0x010000ffed006388 */ /* 0x000fe80000000c00 */
[----:B------:R-:W-:Y:S04]  /*18d0*/  @P6 STS.128 [R237+0x12000], RZ ;  /* 0x012000ffed006388 */ /* 0x000fe80000000c00 */
[----:B------:R-:W-:Y:S04]  /*18e0*/  @P6 STS.128 [R237+0x14000], RZ ;  /* 0x014000ffed006388 */ /* 0x000fe80000000c00 */
[----:B------:R-:W-:Y:S04]  /*18f0*/  @P6 STS.128 [R237+0x16000], RZ ;  /* 0x016000ffed006388 */ /* 0x000fe80000000c00 */
[----:B------:R-:W-:Y:S01]  /*1900*/  @!PT LDS RZ, [RZ] ;  /* 0x00000000fffff984 */ /* 0x000fe20000000800 */
[----:B------:R-:W-:Y:S01]  /*1910*/  @!PT LDS RZ, [RZ] ;  /* 0x00000000fffff984 */ /* 0x000fe20000000800 */
[----:B------:R-:W-:Y:S01]  /*1920*/  @!PT LDS RZ, [RZ] ;  /* 0x00000000fffff984 */ /* 0x000fe20000000800 */
[----:B------:R3:W-:Y:S04]  /*1930*/  @!P6 LDGSTS.E.BYPASS.LTC128B.128 [R237+0x10000], [R20.64] ;  /* 0x1000000014edefae */ /* 0x0007e8000b901d50 */
[----:B------:R3:W-:Y:S04]  /*1940*/  @!P6 LDGSTS.E.BYPASS.LTC128B.128 [R237+0x12000], [R20.64+0x80] ;  /* 0x1200008014edefae */ /* 0x0007e8000b901d50 */
[----:B------:R3:W-:Y:S04]  /*1950*/  @!P6 LDGSTS.E.BYPASS.LTC128B.128 [R237+0x14000], [R20.64+0x100] ;  /* 0x1400010014edefae */ /* 0x0007e8000b901d50 */
[----:B------:R3:W-:Y:S04]  /*1960*/  @!P6 LDGSTS.E.BYPASS.LTC128B.128 [R237+0x16000], [R20.64+0x180] ;  /* 0x1600018014edefae */ /* 0x0007e8000b901d50 */
        /* <DEDUP_REMOVED lines=21> */
[----:B------:R4:W-:Y:S01]  /*1ac0*/  @!P1 LDGSTS.E.BYPASS.LTC128B.128 [R237+0x17000], [R16.64+0x180] ;  /* 0x1700018010ed9fae */ /* 0x0009e2000b901d50 */
[----:B------:R-:W-:Y:S01]  /*1ad0*/  R2P PR, R5, 0x6 ;  /* 0x0000000605007804 */ /* 0x000fe20000000000 */
[----:B------:R-:W-:-:S02]  /*1ae0*/  IMAD.MOV.U32 R5, RZ, RZ, 0x20 ;  /* 0x00000020ff057424 */ /* 0x000fc400078e00ff */
[----:B------:R-:W-:Y:S02]  /*1af0*/  @P0 STS.128 [R237+0x11800], RZ ;  /* 0x011800ffed000388 */ /* 0x000fe40000000c00 */
[----:B------:R-:W-:Y:S02]  /*1b00*/  SEL R7, R7, 0xfffffff0, !P1 ;  /* 0xfffffff007077807 */ /* 0x000fe40004800000 */
[----:B------:R-:W-:Y:S01]  /*1b10*/  @P0 STS.128 [R237+0x13800], RZ ;  /* 0x013800ffed000388 */ /* 0x000fe20000000c00 */
[----:B------:R-:W-:Y:S02]  /*1b20*/  SEL R5, R5, 0xffffffe0, !P2 ;  /* 0xffffffe005057807 */ /* 0x000fe40005000000 */
[----:B------:R-:W-:Y:S01]  /*1b30*/  R2P PR, R0, 0x6 ;  /* 0x0000000600007804 */ /* 0x000fe20000000000 */
[----:B------:R-:W-:Y:S01]  /*1b40*/  @P0 STS.128 [R237+0x15800], RZ ;  /* 0x015800ffed000388 */ /* 0x000fe20000000c00 */
[----:B------:R-:W-:Y:S01]  /*1b50*/  IADD3 R0, R233, 0x8000, RZ ;  /* 0x00008000e9007810 */ /* 0x000fe20007ffe0ff */
[----:B------:R-:W-:-:S02]  /*1b60*/  IMAD R232, R7, 0x2, R234 ;  /* 0x0000000207e87824 */ /* 0x000fc400078e02ea */
[----:B------:R-:W-:Y:S01]  /*1b70*/  @P0 STS.128 [R237+0x17800], RZ ;  /* 0x017800ffed000388 */ /* 0x000fe20000000c00 */
[C---:B------:R-:W-:Y:S02]  /*1b80*/  IMAD R230, R5.reuse, 0x2, R234 ;  /* 0x0000000205e67824 */ /* 0x040fe400078e02ea */
[----:B------:R-:W-:Y:S01]  /*1b90*/  IMAD R229, R5, 0x2, R232 ;  /* 0x0000000205e57824 */ /* 0x000fe200078e02e8 */
[----:B------:R-:W-:Y:S01]  /*1ba0*/  @!PT LDS RZ, [RZ] ;  /* 0x00000000fffff984 */ /* 0x000fe20000000800 */
[----:B------:R-:W-:Y:S01]  /*1bb0*/  @!PT LDS RZ, [RZ] ;  /* 0x00000000fffff984 */ /* 0x000fe20000000800 */
[----:B------:R-:W-:Y:S01]  /*1bc0*/  @!PT LDS RZ, [RZ] ;  /* 0x00000000fffff984 */ /* 0x000fe20000000800 */
[----:B------:R5:W-:Y:S04]  /*1bd0*/  @!P0 LDGSTS.E.BYPASS.LTC128B.128 [R237+0x11800], [R10.64] ;  /* 0x118000000aed8fae */ /* 0x000be8000b901d50 */
[----:B------:R5:W-:Y:S01]  /*1be0*/  @!P0 LDGSTS.E.BYPASS.LTC128B.128 [R237+0x13800], [R10.64+0x80] ;  /* 0x138000800aed8fae */ /* 0x000be2000b901d50 */
[----:B------:R-:W-:Y:S01]  /*1bf0*/  @P1 IADD3 R231, R0, -0x20, RZ ;  /* 0xffffffe000e71810 */ /* 0x000fe20007ffe0ff */
[----:B------:R-:W-:-:S02]  /*1c00*/  IMAD.MOV.U32 R0, RZ, RZ, 0x40 ;  /* 0x00000040ff007424 */ /* 0x000fc400078e00ff */
[----:B------:R5:W-:Y:S01]  /*1c10*/  @!P0 LDGSTS.E.BYPASS.LTC128B.128 [R237+0x15800], [R10.64+0x100] ;  /* 0x158001000aed8fae */ /* 0x000be2000b901d50 */
[C---:B------:R-:W-:Y:S02]  /*1c20*/  IADD3 R223, R231.reuse, 0x800, RZ ;  /* 0x00000800e7df7810 */ /* 0x040fe40007ffe0ff */
[----:B------:R-:W-:Y:S01]  /*1c30*/  SEL R0, R0, 0xffffffc0, !P2 ;  /* 0xffffffc000007807 */ /* 0x000fe20005000000 */
[----:B------:R5:W-:Y:S01]  /*1c40*/  @!P0 LDGSTS.E.BYPASS.LTC128B.128 [R237+0x17800], [R10.64+0x180] ;  /* 0x178001800aed8fae */ /* 0x000be2000b901d50 */
[C---:B------:R-:W-:Y:S02]  /*1c50*/  IADD3 R222, R231.reuse, 0x1000, RZ ;  /* 0x00001000e7de7810 */ /* 0x040fe40007ffe0ff */
[----:B------:R-:W-:Y:S01]  /*1c60*/  IADD3 R221, R231, 0x1800, RZ ;  /* 0x00001800e7dd7810 */ /* 0x000fe20007ffe0ff */
[----:B--2---:R-:W-:Y:S01]  /*1c70*/  LDSM.16.M88.4 R24, [R234] ;  /* 0x00000000ea18783b */ /* 0x004fe20000000200 */
[----:B------:R-:W-:Y:S01]  /*1c80*/  IMAD.IADD R227, R233, 0x1, R0 ;  /* 0x00000001e9e37824 */ /* 0x000fe200078e0200 */
[C---:B------:R-:W-:Y:S01]  /*1c90*/  IADD3 R219, R231.reuse, 0x2000, RZ ;  /* 0x00002000e7db7810 */ /* 0x040fe20007ffe0ff */
[----:B------:R-:W-:Y:S01]  /*1ca0*/  IMAD.IADD R220, R0, 0x1, R231 ;  /* 0x0000000100dc7824 */ /* 0x000fe200078e02e7 */
[----:B------:R-:W5:Y:S01]  /*1cb0*/  LDSM.16.M88.4 R72, [R233+0x8000] ;  /* 0x00800000e948783b */ /* 0x000f620000000200 */
[----:B------:R-:W-:Y:S01]  /*1cc0*/  IMAD.U32 R0, RZ, RZ, UR10 ;  /* 0x0000000aff007e24 */ /* 0x000fe2000f8e00ff */
[----:B------:R-:W-:-:S02]  /*1cd0*/  IADD3 R218, R231, 0x2800, RZ ;  /* 0x00002800e7da7810 */ /* 0x000fc40007ffe0ff */
[----:B------:R-:W2:Y:S01]  /*1ce0*/  LDSM.16.M88.4 R32, [R233+0x9000] ;  /* 0x00900000e920783b */ /* 0x000ea20000000200 */
[C---:B------:R-:W-:Y:S02]  /*1cf0*/  IADD3 R217, R231.reuse, 0x3000, RZ ;  /* 0x00003000e7d97810 */ /* 0x040fe40007ffe0ff */
[C---:B------:R-:W-:Y:S01]  /*1d00*/  IADD3 R216, R231.reuse, 0x3800, RZ ;  /* 0x00003800e7d87810 */ /* 0x040fe20007ffe0ff */
[----:B------:R-:W2:Y:S01]  /*1d10*/  LDSM.16.M88.4 R40, [R233+0x8800] ;  /* 0x00880000e928783b */ /* 0x000ea20000000200 */
[C---:B------:R-:W-:Y:S02]  /*1d20*/  IADD3 R215, R231.reuse, 0x4000, RZ ;  /* 0x00004000e7d77810 */ /* 0x040fe40007ffe0ff */
[C---:B------:R-:W-:Y:S01]  /*1d30*/  IADD3 R214, R231.reuse, 0x4800, RZ ;  /* 0x00004800e7d67810 */ /* 0x040fe20007ffe0ff */
[----:B-1----:R-:W1:Y:S01]  /*1d40*/  LDSM.16.M88.4 R12, [R233+0x9800] ;  /* 0x00980000e90c783b */ /* 0x002e620000000200 */
[C---:B------:R-:W-:Y:S02]  /*1d50*/  IADD3 R213, R231.reuse, 0x5000, RZ ;  /* 0x00005000e7d57810 */ /* 0x040fe40007ffe0ff */
[C---:B------:R-:W-:Y:S01]  /*1d60*/  IADD3 R212, R231.reuse, 0x5800, RZ ;  /* 0x00005800e7d47810 */ /* 0x040fe20007ffe0ff */
[----:B------:R-:W-:Y:S01]  /*1d70*/  LDSM.16.M88.4 R60, [R232] ;  /* 0x00000000e83c783b */ /* 0x000fe20000000200 */
[----:B------:R-:W-:-:S02]  /*1d80*/  IADD3 R211, R231, 0x6000, RZ ;  /* 0x00006000e7d37810 */ /* 0x000fc40007ffe0ff */
[C---:B------:R-:W-:Y:S01]  /*1d90*/  IADD3 R210, R231.reuse, 0x6800, RZ ;  /* 0x00006800e7d27810 */ /* 0x040fe20007ffe0ff */
[----:B------:R-:W1:Y:S01]  /*1da0*/  LDSM.16.M88.4 R64, [R231] ;  /* 0x00000000e740783b */ /* 0x000e620000000200 */
[C---:B------:R-:W-:Y:S02]  /*1db0*/  IADD3 R209, R231.reuse, 0x7000, RZ ;  /* 0x00007000e7d17810 */ /* 0x040fe40007ffe0ff */
[----:B------:R-:W-:Y:S01]  /*1dc0*/  IADD3 R208, R231, 0x7800, RZ ;  /* 0x00007800e7d07810 */ /* 0x000fe20007ffe0ff */
[----:B------:R-:W1:Y:S04]  /*1dd0*/  LDSM.16.M88.4 R52, [R231+0x1000] ;  /* 0x00100000e734783b */ /* 0x000e680000000200 */
[----:B------:R-:W1:Y:S04]  /*1de0*/  LDSM.16.M88.4 R56, [R231+0x800] ;  /* 0x00080000e738783b */ /* 0x000e680000000200 */
[----:B------:R-:W1:Y:S04]  /*1df0*/  LDSM.16.M88.4 R48, [R231+0x1800] ;  /* 0x00180000e730783b */ /* 0x000e680000000200 */
[----:B---3--:R-:W-:Y:S01]  /*1e00*/  LDSM.16.M88.4 R20, [R230] ;  /* 0x00000000e614783b */ /* 0x008fe20000000200 */
[C---:B-----5:R-:W-:Y:S03]  /*1e10*/  HMMA.16816.F32.BF16 R8, R24.reuse, R72, RZ ;  /* 0x000000481808723c */ /* 0x060fe600000418ff */
[----:B----4-:R-:W3:Y:S04]  /*1e20*/  LDSM.16.M88.4 R16, [R227+0x8000] ;  /* 0x00800000e310783b */ /* 0x010ee80000000200 */
[----:B------:R-:W4:Y:S01]  /*1e30*/  LDSM.16.M88.4 R80, [R227+0x9000] ;  /* 0x00900000e350783b */ /* 0x000f220000000200 */
[C---:B------:R-:W-:Y:S03]  /*1e40*/  HMMA.16816.F32.BF16 R72, R24.reuse, R74, RZ ;  /* 0x0000004a1848723c */ /* 0x040fe600000418ff */
[----:B------:R-:W-:Y:S04]  /*1e50*/  LDSM.16.M88.4 R76, [R227+0x9800] ;  /* 0x00980000e34c783b */ /* 0x000fe80000000200 */
[----:B------:R-:W-:Y:S01]  /*1e60*/  LDSM.16.M88.4 R68, [R229] ;  /* 0x00000000e544783b */ /* 0x000fe20000000200 */
[C---:B--2---:R-:W-:Y:S03]  /*1e70*/  HMMA.16816.F32.BF16 R36, R24.reuse, R32, RZ ;  /* 0x000000201824723c */ /* 0x044fe600000418ff */
[----:B------:R-:W0:Y:S05]  /*1e80*/  LDGDEPBAR ;  /* 0x00000000000079af */ /* 0x000e2a0000000000 */
[C---:B------:R-:W-:Y:S08]  /*1e90*/  HMMA.16816.F32.BF16 R44, R24.reuse, R40, RZ ;  /* 0x00000028182c723c */ /* 0x040ff000000418ff */
[C---:B------:R-:W-:Y:S08]  /*1ea0*/  HMMA.16816.F32.BF16 R32, R24.reuse, R34, RZ ;  /* 0x000000221820723c */ /* 0x040ff000000418ff */
[C---:B------:R-:W-:Y:S08]  /*1eb0*/  HMMA.16816.F32.BF16 R40, R24.reuse, R42, RZ ;  /* 0x0000002a1828723c */ /* 0x040ff000000418ff */
[C---:B-1----:R-:W-:Y:S08]  /*1ec0*/  HMMA.16816.F32.BF16 R28, R24.reuse, R12, RZ ;  /* 0x0000000c181c723c */ /* 0x042ff000000418ff */
[----:B------:R-:W-:Y:S01]  /*1ed0*/  HMMA.16816.F32.BF16 R24, R24, R14, RZ ;  /* 0x0000000e1818723c */ /* 0x000fe200000418ff */
[----:B------:R-:W1:Y:S07]  /*1ee0*/  LDSM.16.M88.4 R12, [R227+0x8800] ;  /* 0x00880000e30c783b */ /* 0x000e6e0000000200 */
[C---:B------:R-:W-:Y:S08]  /*1ef0*/  HMMA.16816.F32.BF16 R8, R60.reuse, R64, R8 ;  /* 0x000000403c08723c */ /* 0x040ff00000041808 */
[C---:B------:R-:W-:Y:S01]  /*1f00*/  HMMA.16816.F32.BF16 R72, R60.reuse, R66, R72 ;  /* 0x000000423c48723c */ /* 0x040fe20000041848 */
[----:B------:R-:W2:Y:S07]  /*1f10*/  LDSM.16.M88.4 R64, [R220] ;  /* 0x00000000dc40783b */ /* 0x000eae0000000200 */
[C---:B------:R-:W-:Y:S08]  /*1f20*/  HMMA.16816.F32.BF16 R36, R60.reuse, R52, R36 ;  /* 0x000000343c24723c */ /* 0x040ff00000041824 */
[C---:B------:R-:W-:Y:S01]  /*1f30*/  HMMA.16816.F32.BF16 R32, R60.reuse, R54, R32 ;  /* 0x000000363c20723c */ /* 0x040fe20000041820 */
[----:B------:R-:W-:Y:S07]  /*1f40*/  LDSM.16.M88.4 R52, [R220+0x800] ;  /* 0x00080000dc34783b */ /* 0x000fee0000000200 */
[C---:B------:R-:W-:Y:S08]  /*1f50*/  HMMA.16816.F32.BF16 R44, R60.reuse, R56, R44 ;  /* 0x000000383c2c723c */ /* 0x040ff0000004182c */
[C---:B------:R-:W-:Y:S01]  /*1f60*/  HMMA.16816.F32.BF16 R40, R60.reuse, R58, R40 ;  /* 0x0000003a3c28723c */ /* 0x040fe20000041828 */
[----:B------:R-:W-:Y:S07]  /*1f70*/  LDSM.16.M88.4 R56, [R234+0x2000] ;  /* 0x00200000ea38783b */ /* 0x000fee0000000200 */
[C---:B------:R-:W-:Y:S08]  /*1f80*/  HMMA.16816.F32.BF16 R28, R60.reuse, R48, R28 ;  /* 0x000000303c1c723c */ /* 0x040ff0000004181c */
[----:B------:R-:W-:Y:S01]  /*1f90*/  HMMA.16816.F32.BF16 R24, R60, R50, R24 ;  /* 0x000000323c18723c */ /* 0x000fe20000041818 */
[----:B------:R-:W5:Y:S04]  /*1fa0*/  LDSM.16.M88.4 R48, [R220+0x1000] ;  /* 0x00100000dc30783b */ /* 0x000f680000000200 */
[----:B------:R-:W2:Y:S03]  /*1fb0*/  LDSM.16.M88.4 R60, [R220+0x1800] ;  /* 0x00180000dc3c783b */ /* 0x000ea60000000200 */
[C---:B---3--:R-:W-:Y:S08]  /*1fc0*/  HMMA.16816.F32.BF16 R8, R20.reuse, R16, R8 ;  /* 0x000000101408723c */ /* 0x048ff00000041808 */
[C---:B------:R-:W-:Y:S01]  /*1fd0*/  HMMA.16816.F32.BF16 R72, R20.reuse, R18, R72 ;  /* 0x000000121448723c */ /* 0x040fe20000041848 */
[----:B------:R-:W3:Y:S07]  /*1fe0*/  LDSM.16.M88.4 R16, [R233+0xa000] ;  /* 0x00a00000e910783b */ /* 0x000eee0000000200 */
[C---:B----4-:R-:W-:Y:S08]  /*1ff0*/  HMMA.16816.F32.BF16 R36, R20.reuse, R80, R36 ;  /* 0x000000501424723c */ /* 0x050ff00000041824 */
[C---:B------:R-:W-:Y:S01]  /*2000*/  HMMA.16816.F32.BF16 R32, R20.reuse, R82, R32 ;  /* 0x000000521420723c */ /* 0x040fe20000041820 */
[----:B------:R-:W-:Y:S07]  /*2010*/  LDSM.16.M88.4 R80, [R233+0xb800] ;  /* 0x00b80000e950783b */ /* 0x000fee0000000200 */
[C---:B-1----:R-:W-:Y:S08]  /*2020*/  HMMA.16816.F32.BF16 R44, R20.reuse, R12, R44 ;  /* 0x0000000c142c723c */ /* 0x042ff0000004182c */
[C---:B------:R-:W-:Y:S01]  /*2030*/  HMMA.16816.F32.BF16 R40, R20.reuse, R14, R40 ;  /* 0x0000000e1428723c */ /* 0x040fe20000041828 */
[----:B------:R-:W1:Y:S07]  /*2040*/  LDSM.16.M88.4 R12, [R233+0xb000] ;  /* 0x00b00000e90c783b */ /* 0x000e6e0000000200 */
[C---:B------:R-:W-:Y:S08]  /*2050*/  HMMA.16816.F32.BF16 R28, R20.reuse, R76, R28 ;  /* 0x0000004c141c723c */ /* 0x040ff0000004181c */
[----:B------:R-:W-:Y:S01]  /*2060*/  HMMA.16816.F32.BF16 R24, R20, R78, R24 ;  /* 0x0000004e1418723c */ /* 0x000fe20000041818 */
[----:B------:R-:W4:Y:S07]  /*2070*/  LDSM.16.M88.4 R20, [R233+0xa800] ;  /* 0x00a80000e914783b */ /* 0x000f2e0000000200 */
[C---:B--2---:R-:W-:Y:S08]  /*2080*/  HMMA.16816.F32.BF16 R8, R68.reuse, R64, R8 ;  /* 0x000000404408723c */ /* 0x044ff00000041808 */
[C---:B------:R-:W-:Y:S01]  /*2090*/  HMMA.16816.F32.BF16 R76, R68.reuse, R66, R72 ;  /* 0x00000042444c723c */ /* 0x040fe20000041848 */
[----:B------:R-:W-:Y:S04]  /*20a0*/  LDSM.16.M88.4 R72, [R232+0x2000] ;  /* 0x00200000e848783b */ /* 0x000fe80000000200 */
[----:B------:R-:W2:Y:S03]  /*20b0*/  LDSM.16.M88.4 R64, [R231+0x2000] ;  /* 0x00200000e740783b */ /* 0x000ea60000000200 */
[C---:B-----5:R-:W-:Y:S08]  /*20c0*/  HMMA.16816.F32.BF16 R36, R68.reuse, R48, R36 ;  /* 0x000000304424723c */ /* 0x060ff00000041824 */
[C---:B------:R-:W-:Y:S01]  /*20d0*/  HMMA.16816.F32.BF16 R32, R68.reuse, R50, R32 ;  /* 0x000000324420723c */ /* 0x040fe20000041820 */
[----:B------:R-:W5:Y:S07]  /*20e0*/  LDSM.16.M88.4 R48, [R231+0x3000] ;  /* 0x00300000e730783b */ /* 0x000f6e0000000200 */
[C---:B------:R-:W-:Y:S08]  /*20f0*/  HMMA.16816.F32.BF16 R44, R68.reuse, R52, R44 ;  /* 0x00000034442c723c */ /* 0x040ff0000004182c */
[C---:B------:R-:W-:Y:S01]  /*2100*/  HMMA.16816.F32.BF16 R40, R68.reuse, R54, R40 ;  /* 0x000000364428723c */ /* 0x040fe20000041828 */
[----:B------:R-:W2:Y:S07]  /*2110*/  LDSM.16.M88.4 R52, [R231+0x2800] ;  /* 0x00280000e734783b */ /* 0x000eae0000000200 */
[C---:B------:R-:W-:Y:S08]  /*2120*/  HMMA.16816.F32.BF16 R28, R68.reuse, R60, R28 ;  /* 0x0000003c441c723c */ /* 0x040ff0000004181c */
[----:B------:R-:W-:Y:S01]  /*2130*/  HMMA.16816.F32.BF16 R24, R68, R62, R24 ;  /* 0x0000003e4418723c */ /* 0x000fe20000041818 */
[----:B------:R-:W2:Y:S04]  /*2140*/  LDSM.16.M88.4 R68, [R231+0x3800] ;  /* 0x00380000e744783b */ /* 0x000ea80000000200 */
[----:B------:R-:W-:Y:S03]  /*2150*/  LDSM.16.M88.4 R60, [R230+0x2000] ;  /* 0x00200000e63c783b */ /* 0x000fe60000000200 */
[C---:B---3--:R-:W-:Y:S08]  /*2160*/  HMMA.16816.F32.BF16 R8, R56.reuse, R16, R8 ;  /* 0x000000103808723c */ /* 0x048ff00000041808 */
[C---:B------:R-:W-:Y:S01]  /*2170*/  HMMA.16816.F32.BF16 R76, R56.reuse, R18, R76 ;  /* 0x00000012384c723c */ /* 0x040fe2000004184c */
[----:B------:R-:W3:Y:S07]  /*2180*/  LDSM.16.M88.4 R16, [R227+0xa000] ;  /* 0x00a00000e310783b */ /* 0x000eee0000000200 */
[C---:B-1----:R-:W-:Y:S08]  /*2190*/  HMMA.16816.F32.BF16 R36, R56.reuse, R12, R36 ;  /* 0x0000000c3824723c */ /* 0x042ff00000041824 */
[C---:B------:R-:W-:Y:S01]  /*21a0*/  HMMA.16816.F32.BF16 R32, R56.reuse, R14, R32 ;  /* 0x0000000e3820723c */ /* 0x040fe20000041820 */
[----:B------:R-:W1:Y:S07]  /*21b0*/  LDSM.16.M88.4 R12, [R227+0xb000] ;  /* 0x00b00000e30c783b */ /* 0x000e6e0000000200 */
[C---:B----4-:R-:W-:Y:S08]  /*21c0*/  HMMA.16816.F32.BF16 R44, R56.reuse, R20, R44 ;  /* 0x00000014382c723c */ /* 0x050ff0000004182c */
[C---:B------:R-:W-:Y:S01]  /*21d0*/  HMMA.16816.F32.BF16 R40, R56.reuse, R22, R40 ;  /* 0x000000163828723c */ /* 0x040fe20000041828 */
[----:B------:R-:W4:Y:S07]  /*21e0*/  LDSM.16.M88.4 R20, [R227+0xa800] ;  /* 0x00a80000e314783b */ /* 0x000f2e0000000200 */
[C---:B------:R-:W-:Y:S08]  /*21f0*/  HMMA.16816.F32.BF16 R28, R56.reuse, R80, R28 ;  /* 0x00000050381c723c */ /* 0x040ff0000004181c */
[----:B------:R-:W-:Y:S01]  /*2200*/  HMMA.16816.F32.BF16 R24, R56, R82, R24 ;  /* 0x000000523818723c */ /* 0x000fe20000041818 */
[----:B------:R-:W1:Y:S04]  /*2210*/  LDSM.16.M88.4 R80, [R227+0xb800] ;  /* 0x00b80000e350783b */ /* 0x000e680000000200 */
[----:B------:R-:W-:Y:S03]  /*2220*/  LDSM.16.M88.4 R56, [R220+0x2000] ;  /* 0x00200000dc38783b */ /* 0x000fe60000000200 */
[C---:B--2---:R-:W-:Y:S08]  /*2230*/  HMMA.16816.F32.BF16 R8, R72.reuse, R64, R8 ;  /* 0x000000404808723c */ /* 0x044ff00000041808 */
[C---:B------:R-:W-:Y:S01]  /*2240*/  HMMA.16816.F32.BF16 R76, R72.reuse, R66, R76 ;  /* 0x00000042484c723c */ /* 0x040fe2000004184c */
[----:B------:R-:W2:Y:S07]  /*2250*/  LDSM.16.M88.4 R64, [R229+0x2000] ;  /* 0x00200000e540783b */ /* 0x000eae0000000200 */
        /* <DEDUP_REMOVED lines=46> */
[----:B------:R-:W-:Y:S08]  /*2540*/  HMMA.16816.F32.BF16 R24, R68, R82, R24 ;  /* 0x000000524418723c */ /* 0x000ff00000041818 */
[C---:B--2---:R-:W-:Y:S08]  /*2550*/  HMMA.16816.F32.BF16 R8, R60.reuse, R56, R8 ;  /* 0x000000383c08723c */ /* 0x044ff00000041808 */
[C---:B------:R-:W-:Y:S01]  /*2560*/  HMMA.16816.F32.BF16 R76, R60.reuse, R58, R76 ;  /* 0x0000003a3c4c723c */ /* 0x040fe2000004184c */
[----:B------:R-:W-:Y:S07]  /*2570*/  LDSM.16.M88.4 R56, [R229+0x4000] ;  /* 0x00400000e538783b */ /* 0x000fee0000000200 */
[C---:B-----5:R-:W-:Y:S08]  /*2580*/  HMMA.16816.F32.BF16 R36, R60.reuse, R48, R36 ;  /* 0x000000303c24723c */ /* 0x060ff00000041824 */
[C---:B------:R-:W-:Y:S01]  /*2590*/  HMMA.16816.F32.BF16 R32, R60.reuse, R50, R32 ;  /* 0x000000323c20723c */ /* 0x040fe20000041820 */
[----:B------:R-:W2:Y:S07]  /*25a0*/  LDSM.16.M88.4 R48, [R227+0xd800] ;  /* 0x00d80000e330783b */ /* 0x000eae0000000200 */
[C---:B------:R-:W-:Y:S08]  /*25b0*/  HMMA.16816.F32.BF16 R44, R60.reuse, R52, R44 ;  /* 0x000000343c2c723c */ /* 0x040ff0000004182c */
[C---:B------:R-:W-:Y:S01]  /*25c0*/  HMMA.16816.F32.BF16 R40, R60.reuse, R54, R40 ;  /* 0x000000363c28723c */ /* 0x040fe20000041828 */
[----:B------:R-:W-:Y:S07]  /*25d0*/  LDSM.16.M88.4 R52, [R220+0x4000] ;  /* 0x00400000dc34783b */ /* 0x000fee0000000200 */
[C---:B------:R-:W-:Y:S08]  /*25e0*/  HMMA.16816.F32.BF16 R28, R60.reuse, R72, R28 ;  /* 0x000000483c1c723c */ /* 0x040ff0000004181c */
[----:B------:R-:W-:Y:S01]  /*25f0*/  HMMA.16816.F32.BF16 R24, R60, R74, R24 ;  /* 0x0000004a3c18723c */ /* 0x000fe20000041818 */
[----:B------:R-:W-:Y:S07]  /*2600*/  LDSM.16.M88.4 R60, [R220+0x5000] ;  /* 0x00500000dc3c783b */ /* 0x000fee0000000200 */
        /* <DEDUP_REMOVED lines=8> */
[----:B------:R-:W-:Y:S04]  /*2690*/  LDSM.16.M88.4 R32, [R234+0x6000] ;  /* 0x00600000ea20783b */ /* 0x000fe80000000200 */
[----:B------:R-:W-:Y:S03]  /*26a0*/  LDSM.16.M88.4 R20, [R233+0xe000] ;  /* 0x00e00000e914783b */ /* 0x000fe60000000200 */
[C---:B--2---:R-:W-:Y:S08]  /*26b0*/  HMMA.16816.F32.BF16 R28, R64.reuse, R48, R28 ;  /* 0x00000030401c723c */ /* 0x044ff0000004181c */
[----:B------:R-:W-:Y:S01]  /*26c0*/  HMMA.16816.F32.BF16 R64, R64, R50, R24 ;  /* 0x000000324040723c */ /* 0x000fe20000041818 */
[----:B------:R-:W2:Y:S04]  /*26d0*/  LDSM.16.M88.4 R48, [R233+0xe800] ;  /* 0x00e80000e930783b */ /* 0x000ea80000000200 */
[----:B------:R-:W4:Y:S03]  /*26e0*/  LDSM.16.M88.4 R24, [R233+0xf000] ;  /* 0x00f00000e918783b */ /* 0x000f260000000200 */
[C---:B---3--:R-:W-:Y:S08]  /*26f0*/  HMMA.16816.F32.BF16 R44, R56.reuse, R16, R44 ;  /* 0x00000010382c723c */ /* 0x048ff0000004182c */
[C---:B------:R-:W-:Y:S01]  /*2700*/  HMMA.16816.F32.BF16 R40, R56.reuse, R18, R40 ;  /* 0x000000123828723c */ /* 0x040fe20000041828 */
[----:B------:R-:W3:Y:S07]  /*2710*/  LDSM.16.M88.4 R16, [R233+0xf800] ;  /* 0x00f80000e910783b */ /* 0x000eee0000000200 */
[C---:B------:R-:W-:Y:S08]  /*2720*/  HMMA.16816.F32.BF16 R8, R56.reuse, R52, R8 ;  /* 0x000000343808723c */ /* 0x040ff00000041808 */
[C---:B------:R-:W-:Y:S01]  /*2730*/  HMMA.16816.F32.BF16 R76, R56.reuse, R54, R76 ;  /* 0x00000036384c723c */ /* 0x040fe2000004184c */
[----:B------:R-:W-:Y:S07]  /*2740*/  LDSM.16.M88.4 R52, [R231+0x6000] ;  /* 0x00600000e734783b */ /* 0x000fee0000000200 */
[C---:B------:R-:W-:Y:S08]  /*2750*/  HMMA.16816.F32.BF16 R36, R56.reuse, R60, R36 ;  /* 0x0000003c3824723c */ /* 0x040ff00000041824 */
[C---:B------:R-:W-:Y:S01]  /*2760*/  HMMA.16816.F32.BF16 R68, R56.reuse, R62, R68 ;  /* 0x0000003e3844723c */ /* 0x040fe20000041844 */
[----:B------:R-:W-:Y:S07]  /*2770*/  LDSM.16.M88.4 R60, [R231+0x7000] ;  /* 0x00700000e73c783b */ /* 0x000fee0000000200 */
[C---:B-1----:R-:W-:Y:S08]  /*2780*/  HMMA.16816.F32.BF16 R28, R56.reuse, R12, R28 ;  /* 0x0000000c381c723c */ /* 0x042ff0000004181c */
[----:B------:R-:W-:Y:S01]  /*2790*/  HMMA.16816.F32.BF16 R64, R56, R14, R64 ;  /* 0x0000000e3840723c */ /* 0x000fe20000041840 */
[----:B------:R-:W-:Y:S04]  /*27a0*/  LDSM.16.M88.4 R56, [R232+0x6000] ;  /* 0x00600000e838783b */ /* 0x000fe80000000200 */
[----:B------:R-:W1:Y:S03]  /*27b0*/  LDSM.16.M88.4 R12, [R231+0x6800] ;  /* 0x00680000e70c783b */ /* 0x000e660000000200 */
[C---:B--2---:R-:W-:Y:S08]  /*27c0*/  HMMA.16816.F32.BF16 R44, R32.reuse, R48, R44 ;  /* 0x00000030202c723c */ /* 0x044ff0000004182c */
[C---:B------:R-:W-:Y:S08]  /*27d0*/  HMMA.16816.F32.BF16 R40, R32.reuse, R50, R40 ;  /* 0x000000322028723c */ /* 0x040ff00000041828 */
[C---:B------:R-:W-:Y:S08]  /*27e0*/  HMMA.16816.F32.BF16 R8, R32.reuse, R20, R8 ;  /* 0x000000142008723c */ /* 0x040ff00000041808 */
[C---:B------:R-:W-:Y:S01]  /*27f0*/  HMMA.16816.F32.BF16 R76, R32.reuse, R22, R76 ;  /* 0x00000016204c723c */ /* 0x040fe2000004184c */
[----:B------:R-:W2:Y:S07]  /*2800*/  LDSM.16.M88.4 R20, [R231+0x7800] ;  /* 0x00780000e714783b */ /* 0x000eae0000000200 */
[C---:B----4-:R-:W-:Y:S08]  /*2810*/  HMMA.16816.F32.BF16 R36, R32.reuse, R24, R36 ;  /* 0x000000182024723c */ /* 0x050ff00000041824 */
[C---:B------:R-:W-:Y:S01]  /*2820*/  HMMA.16816.F32.BF16 R68, R32.reuse, R26, R68 ;  /* 0x0000001a2044723c */ /* 0x040fe20000041844 */
[----:B------:R-:W-:Y:S07]  /*2830*/  LDSM.16.M88.4 R24, [R227+0xe000] ;  /* 0x00e00000e318783b */ /* 0x000fee0000000200 */
[C---:B---3--:R-:W-:Y:S01]  /*2840*/  HMMA.16816.F32.BF16 R48, R32.reuse, R16, R28 ;  /* 0x000000102030723c */ /* 0x048fe2000004181c */
[----:B------:R-:W-:Y:S07]  /*2850*/  LDSM.16.M88.4 R28, [R230+0x6000] ;  /* 0x00600000e61c783b */ /* 0x000fee0000000200 */
[----:B------:R-:W-:Y:S01]  /*2860*/  HMMA.16816.F32.BF16 R64, R32, R18, R64 ;  /* 0x000000122040723c */ /* 0x000fe20000041840 */
[----:B------:R-:W3:Y:S04]  /*2870*/  LDSM.16.M88.4 R16, [R227+0xe800] ;  /* 0x00e80000e310783b */ /* 0x000ee80000000200 */
[----:B------:R-:W-:Y:S03]  /*2880*/  LDSM.16.M88.4 R32, [R227+0xf800] ;  /* 0x00f80000e320783b */ /* 0x000fe60000000200 */
[C---:B-1----:R-:W-:Y:S08]  /*2890*/  HMMA.16816.F32.BF16 R44, R56.reuse, R12, R44 ;  /* 0x0000000c382c723c */ /* 0x042ff0000004182c */
[C---:B------:R-:W-:Y:S01]  /*28a0*/  HMMA.16816.F32.BF16 R40, R56.reuse, R14, R40 ;  /* 0x0000000e3828723c */ /* 0x040fe20000041828 */
[----:B------:R-:W1:Y:S07]  /*28b0*/  LDSM.16.M88.4 R12, [R227+0xf000] ;  /* 0x00f00000e30c783b */ /* 0x000e6e0000000200 */
[C---:B------:R-:W-:Y:S08]  /*28c0*/  HMMA.16816.F32.BF16 R36, R56.reuse, R60, R36 ;  /* 0x0000003c3824723c */ /* 0x040ff00000041824 */
[C---:B------:R-:W-:Y:S08]  /*28d0*/  HMMA.16816.F32.BF16 R68, R56.reuse, R62, R68 ;  /* 0x0000003e3844723c */ /* 0x040ff00000041844 */
[C---:B------:R-:W-:Y:S08]  /*28e0*/  HMMA.16816.F32.BF16 R8, R56.reuse, R52, R8 ;  /* 0x000000343808723c */ /* 0x040ff00000041808 */
[C---:B------:R-:W-:Y:S01]  /*28f0*/  HMMA.16816.F32.BF16 R76, R56.reuse, R54, R76 ;  /* 0x00000036384c723c */ /* 0x040fe2000004184c */
[----:B------:R-:W-:Y:S07]  /*2900*/  LDSM.16.M88.4 R52, [R229+0x6000] ;  /* 0x00600000e534783b */ /* 0x000fee0000000200 */
[C---:B--2---:R-:W-:Y:S01]  /*2910*/  HMMA.16816.F32.BF16 R60, R56.reuse, R20, R48 ;  /* 0x00000014383c723c */ /* 0x044fe20000041830 */
[----:B------:R-:W2:Y:S07]  /*2920*/  LDSM.16.M88.4 R48, [R220+0x6000] ;  /* 0x00600000dc30783b */ /* 0x000eae0000000200 */
[----:B------:R-:W-:Y:S01]  /*2930*/  HMMA.16816.F32.BF16 R64, R56, R22, R64 ;  /* 0x000000163840723c */ /* 0x000fe20000041840 */
[----:B------:R-:W4:Y:S07]  /*2940*/  LDSM.16.M88.4 R20, [R220+0x6800] ;  /* 0x00680000dc14783b */ /* 0x000f2e0000000200 */
[C---:B---3--:R-:W-:Y:S07]  /*2950*/  HMMA.16816.F32.BF16 R44, R28.reuse, R16, R44 ;  /* 0x000000101c2c723c */ /* 0x048fee000004182c */
[----:B------:R-:W-:Y:S01]  /*2960*/  LOP3.LUT R17, R84, 0x6, RZ, 0xc0, !PT ;  /* 0x0000000654117812 */ /* 0x000fe200078ec0ff */
[----:B-1----:R-:W-:Y:S04]  /*2970*/  HMMA.16816.F32.BF16 R36, R28, R12, R36 ;  /* 0x0000000c1c24723c */ /* 0x002fe80000041824 */
[----:B------:R-:W-:-:S04]  /*2980*/  IMAD R0, R0, 0x40, R17 ;  /* 0x0000004000007824 */ /* 0x000fc800078e0211 */
[----:B------:R-:W-:Y:S01]  /*2990*/  HMMA.16816.F32.BF16 R68, R28, R14, R68 ;  /* 0x0000000e1c44723c */ /* 0x000fe20000041844 */
[----:B------:R-:W1:Y:S01]  /*29a0*/  LDSM.16.M88.4 R12, [R220+0x7000] ;  /* 0x00700000dc0c783b */ /* 0x000e620000000200 */
[----:B------:R-:W-:-:S06]  /*29b0*/  ISETP.GE.AND P1, PT, R0, UR13, PT ;  /* 0x0000000d00007c0c */ /* 0x000fcc000bf26270 */
[C---:B------:R-:W-:Y:S07]  /*29c0*/  HMMA.16816.F32.BF16 R8, R28.reuse, R24, R8 ;  /* 0x000000181c08723c */ /* 0x040fee0000041808 */
[C---:B------:R-:W-:Y:S01]  /*29d0*/  IADD3 R24, R0.reuse, 0x8, RZ ;  /* 0x0000000800187810 */ /* 0x040fe20007ffe0ff */
[----:B------:R-:W-:Y:S01]  /*29e0*/  HMMA.16816.F32.BF16 R40, R28, R18, R40 ;  /* 0x000000121c28723c */ /* 0x000fe20000041828 */
[----:B------:R-:W3:Y:S01]  /*29f0*/  LDSM.16.M88.4 R16, [R220+0x7800] ;  /* 0x00780000dc10783b */ /* 0x000ee20000000200 */
[----:B------:R-:W-:Y:S01]  /*2a00*/  IADD3 R25, R0, 0x1, RZ ;  /* 0x0000000100197810 */ /* 0x000fe20007ffe0ff */
[----:B------:R-:W-:-:S04]  /*2a10*/  DEPBAR.LE SB0, 0x0 ;  /* 0x000080000000791a */ /* 0x000fc80000000000 */
[----:B------:R-:W-:Y:S01]  /*2a20*/  ISETP.GE.AND P6, PT, R24, UR13, PT ;  /* 0x0000000d18007c0c */ /* 0x000fe2000bfc6270 */
[----:B------:R-:W-:Y:S01]  /*2a30*/  HMMA.16816.F32.BF16 R76, R28, R26, R76 ;  /* 0x0000001a1c4c723c */ /* 0x000fe2000004184c */
[----:B------:R-:W-:-:S07]  /*2a40*/  ISETP.GE.AND P0, PT, R25, UR13, PT ;  /* 0x0000000d19007c0c */ /* 0x000fce000bf06270 */
[----:B------:R-:W-:Y:S08]  /*2a50*/  HMMA.16816.F32.BF16 R64, R28, R34, R64 ;  /* 0x000000221c40723c */ /* 0x000ff00000041840 */
[C---:B--2---:R-:W-:Y:S08]  /*2a60*/  HMMA.16816.F32.BF16 R8, R52.reuse, R48, R8 ;  /* 0x000000303408723c */ /* 0x044ff00000041808 */
[C---:B------:R-:W-:Y:S08]  /*2a70*/  HMMA.16816.F32.BF16 R76, R52.reuse, R50, R76 ;  /* 0x00000032344c723c */ /* 0x040ff0000004184c */
[----:B----4-:R-:W-:Y:S07]  /*2a80*/  HMMA.16816.F32.BF16 R44, R52, R20, R44 ;  /* 0x00000014342c723c */ /* 0x010fee000004182c */
[C---:B------:R-:W-:Y:S01]  /*2a90*/  IADD3 R20, R0.reuse, 0x10, RZ ;  /* 0x0000001000147810 */ /* 0x040fe20007ffe0ff */
[----:B------:R-:W-:Y:S01]  /*2aa0*/  HMMA.16816.F32.BF16 R60, R28, R32, R60 ;  /* 0x000000201c3c723c */ /* 0x000fe2000004183c */
[----:B------:R-:W-:-:S02]  /*2ab0*/  IADD3 R21, R0, 0x9, RZ ;  /* 0x0000000900157810 */ /* 0x000fc40007ffe0ff */
[----:B------:R-:W-:Y:S02]  /*2ac0*/  ISETP.GE.AND P4, PT, R20, UR13, PT ;  /* 0x0000000d14007c0c */ /* 0x000fe4000bf86270 */
[C---:B------:R-:W-:Y:S02]  /*2ad0*/  IADD3 R20, R0.reuse, 0x11, RZ ;  /* 0x0000001100147810 */ /* 0x040fe40007ffe0ff */
[----:B------:R-:W-:Y:S01]  /*2ae0*/  ISETP.GE.AND P5, PT, R21, UR13, PT ;  /* 0x0000000d15007c0c */ /* 0x000fe2000bfa6270 */
[----:B-1----:R-:W-:Y:S01]  /*2af0*/  HMMA.16816.F32.BF16 R36, R52, R12, R36 ;  /* 0x0000000c3424723c */ /* 0x002fe20000041824 */
[----:B------:R-:W-:Y:S02]  /*2b00*/  IADD3 R21, R0, 0x19, RZ ;  /* 0x0000001900157810 */ /* 0x000fe40007ffe0ff */
[----:B------:R-:W-:Y:S02]  /*2b10*/  ISETP.GE.AND P3, PT, R20, UR13, PT ;  /* 0x0000000d14007c0c */ /* 0x000fe4000bf66270 */
[----:B------:R-:W-:-:S02]  /*2b20*/  FSEL R78, R78, -INF , !P6 ;  /* 0xff8000004e4e7808 */ /* 0x000fc40007000000 */
[----:B------:R-:W-:Y:S01]  /*2b30*/  FSEL R25, R76, -INF , !P6 ;  /* 0xff8000004c197808 */ /* 0x000fe20007000000 */
[C---:B---3--:R-:W-:Y:S01]  /*2b40*/  HMMA.16816.F32.BF16 R64, R52.reuse, R18, R64 ;  /* 0x000000123440723c */ /* 0x048fe20000041840 */
[----:B------:R-:W-:Y:S02]  /*2b50*/  FSEL R20, R10, -INF , !P1 ;  /* 0xff8000000a147808 */ /* 0x000fe40004800000 */
[----:B------:R-:W-:Y:S02]  /*2b60*/  IADD3 R10, R0, 0x20, RZ ;  /* 0x00000020000a7810 */ /* 0x000fe40007ffe0ff */
[----:B------:R-:W-:Y:S02]  /*2b70*/  FSEL R12, R46, -INF , !P4 ;  /* 0xff8000002e0c7808 */ /* 0x000fe40006000000 */
[----:B------:R-:W-:Y:S01]  /*2b80*/  FSEL R77, R77, -INF , !P5 ;  /* 0xff8000004d4d7808 */ /* 0x000fe20006800000 */
[C---:B------:R-:W-:Y:S07]  /*2b90*/  HMMA.16816.F32.BF16 R40, R52.reuse, R22, R40 ;  /* 0x000000163428723c */ /* 0x040fee0000041828 */
[----:B------:R-:W-:Y:S01]  /*2ba0*/  FSEL R23, R8, -INF , !P1 ;  /* 0xff80000008177808 */ /* 0x000fe20004800000 */
[----:B------:R-:W-:Y:S01]  /*2bb0*/  HMMA.16816.F32.BF16 R60, R52, R16, R60 ;  /* 0x00000010343c723c */ /* 0x000fe2000004183c */
[----:B------:R-:W-:-:S02]  /*2bc0*/  IADD3 R8, R0, 0x21, RZ ;  /* 0x0000002100087810 */ /* 0x000fc40007ffe0ff */
[----:B------:R-:W-:Y:S01]  /*2bd0*/  IADD3 R22, R0, 0x18, RZ ;  /* 0x0000001800167810 */ /* 0x000fe20007ffe0ff */
[----:B------:R-:W-:Y:S01]  /*2be0*/  BAR.SYNC.DEFER_BLOCKING 0x0 ;  /* 0x0000000000007b1d */ /* 0x000fe20000010000 */
[----:B------:R-:W-:Y:S02]  /*2bf0*/  ISETP.GE.AND P6, PT, R8, UR13, PT ;  /* 0x0000000d08007c0c */ /* 0x000fe4000bfc6270 */
[----:B------:R-:W-:Y:S01]  /*2c00*/  IADD3 R8, R0, 0x29, RZ ;  /* 0x0000002900087810 */ /* 0x000fe20007ffe0ff */
[----:B------:R-:W-:Y:S01]  /*2c10*/  HMMA.16816.F32.BF16 R68, R52, R14, R68 ;  /* 0x0000000e3444723c */ /* 0x000fe20000041844 */
[----:B------:R-:W-:Y:S02]  /*2c20*/  ISETP.GE.AND P1, PT, R21, UR13, PT ;  /* 0x0000000d15007c0c */ /* 0x000fe4000bf26270 */
[----:B------:R-:W-:Y:S02]  /*2c30*/  ISETP.GE.AND P2, PT, R22, UR13, PT ;  /* 0x0000000d16007c0c */ /* 0x000fe4000bf46270 */
[----:B------:R-:W-:-:S02]  /*2c40*/  FSEL R21, R11, -INF , !P0 ;  /* 0xff8000000b157808 */ /* 0x000fc40004000000 */
[----:B------:R-:W-:Y:S02]  /*2c50*/  FSEL R22, R9, -INF , !P0 ;  /* 0xff80000009167808 */ /* 0x000fe40004000000 */
[----:B------:R-:W-:Y:S02]  /*2c60*/  FSEL R11, R44, -INF , !P4 ;  /* 0xff8000002c0b7808 */ /* 0x000fe40006000000 */
[----:B------:R-:W-:Y:S02]  /*2c70*/  ISETP.GE.AND P0, PT, R10, UR13, PT ;  /* 0x0000000d0a007c0c */ /* 0x000fe4000bf06270 */
[----:B------:R-:W-:Y:S02]  /*2c80*/  ISETP.GE.AND P4, PT, R8, UR13, PT ;  /* 0x0000000d08007c0c */ /* 0x000fe4000bf86270 */
[C---:B------:R-:W-:Y:S02]  /*2c90*/  IADD3 R9, R0.reuse, 0x28, RZ ;  /* 0x0000002800097810 */ /* 0x040fe40007ffe0ff */
[----:B------:R-:W-:-:S02]  /*2ca0*/  IADD3 R8, R0, 0x30, RZ ;  /* 0x0000003000087810 */ /* 0x000fc40007ffe0ff */
[C---:B------:R-:W-:Y:S02]  /*2cb0*/  IADD3 R10, R0.reuse, 0x31, RZ ;  /* 0x00000031000a7810 */ /* 0x040fe40007ffe0ff */
[C---:B------:R-:W-:Y:S02]  /*2cc0*/  IADD3 R17, R0.reuse, 0x38, RZ ;  /* 0x0000003800117810 */ /* 0x040fe40007ffe0ff */
[----:B------:R-:W-:Y:S02]  /*2cd0*/  IADD3 R0, R0, 0x39, RZ ;  /* 0x0000003900007810 */ /* 0x000fe40007ffe0ff */
[----:B------:R-:W-:Y:S02]  /*2ce0*/  FSEL R186, R38, -INF , !P0 ;  /* 0xff80000026ba7808 */ /* 0x000fe40004000000 */
[----:B------:R-:W-:Y:S02]  /*2cf0*/  FSEL R191, R36, -INF , !P0 ;  /* 0xff80000024bf7808 */ /* 0x000fe40004000000 */
[----:B------:R-:W-:Y:S01]  /*2d00*/  ISETP.GE.AND P0, PT, R0, UR13, PT ;  /* 0x0000000d00007c0c */ /* 0x000fe2000bf06270 */
[----:B------:R-:W-:Y:S01]  /*2d10*/  IMAD.IADD R0, R87, 0x1, R6 ;  /* 0x0000000157007824 */ /* 0x000fe200078e0206 */
[----:B------:R-:W-:-:S02]  /*2d20*/  FSEL R14, R79, -INF , !P5 ;  /* 0xff8000004f0e7808 */ /* 0x000fc40006800000 */
[----:B------:R-:W-:Y:S02]  /*2d30*/  FSEL R168, R67, -INF , !P0 ;  /* 0xff80000043a87808 */ /* 0x000fe40004000000 */
[----:B------:R-:W-:Y:S02]  /*2d40*/  FSEL R171, R65, -INF , !P0 ;  /* 0xff80000041ab7808 */ /* 0x000fe40004000000 */
[----:B------:R-:W-:Y:S02]  /*2d50*/  PLOP3.LUT P0, PT, PT, PT, UP0, 0x80, 0x0 ;  /* 0x000000000000781c */ /* 0x000fe40003f0f008 */
[----:B------:R-:W-:Y:S02]  /*2d60*/  FSEL R16, R47, -INF , !P3 ;  /* 0xff8000002f107808 */ /* 0x000fe40005800000 */
[----:B------:R-:W-:Y:S02]  /*2d70*/  FSEL R15, R45, -INF , !P3 ;  /* 0xff8000002d0f7808 */ /* 0x000fe40005800000 */
[----:B------:R-:W-:-:S02]  /*2d80*/  ISETP.GE.AND P5, PT, R9, UR13, PT ;  /* 0x0000000d09007c0c */ /* 0x000fc4000bfa6270 */
[----:B------:R-:W-:Y:S02]  /*2d90*/  ISETP.GE.AND P3, PT, R8, UR13, PT ;  /* 0x0000000d08007c0c */ /* 0x000fe4000bf66270 */
[----:B------:R-:W-:Y:S02]  /*2da0*/  FSEL R8, R42, -INF , !P2 ;  /* 0xff8000002a087808 */ /* 0x000fe40005000000 */
[----:B------:R-:W-:Y:S02]  /*2db0*/  FSEL R9, R40, -INF , !P2 ;  /* 0xff80000028097808 */ /* 0x000fe40005000000 */
[----:B------:R-:W-:Y:S02]  /*2dc0*/  ISETP.GE.AND P2, PT, R10, UR13, PT ;  /* 0x0000000d0a007c0c */ /* 0x000fe4000bf46270 */
[----:B------:R-:W-:Y:S02]  /*2dd0*/  FSEL R10, R43, -INF , !P1 ;  /* 0xff8000002b0a7808 */ /* 0x000fe40004800000 */
[----:B------:R-:W-:-:S02]  /*2de0*/  FSEL R13, R41, -INF , !P1 ;  /* 0xff800000290d7808 */ /* 0x000fc40004800000 */
[----:B------:R-:W-:Y:S02]  /*2df0*/  ISETP.GE.AND P1, PT, R17, UR13, PT ;  /* 0x0000000d11007c0c */ /* 0x000fe4000bf26270 */
[----:B------:R-:W-:Y:S02]  /*2e00*/  FSEL R198, R39, -INF , !P6 ;  /* 0xff80000027c67808 */ /* 0x000fe40007000000 */
[----:B------:R-:W-:Y:S02]  /*2e10*/  FSEL R185, R37, -INF , !P6 ;  /* 0xff80000025b97808 */ /* 0x000fe40007000000 */
[----:B------:R-:W-:Y:S02]  /*2e20*/  FSEL R190, R70, -INF , !P5 ;  /* 0xff80000046be7808 */ /* 0x000fe40006800000 */
[----:B------:R-:W-:Y:S02]  /*2e30*/  FSEL R189, R68, -INF , !P5 ;  /* 0xff80000044bd7808 */ /* 0x000fe40006800000 */
[----:B------:R-:W-:-:S02]  /*2e40*/  FSEL R196, R71, -INF , !P4 ;  /* 0xff80000047c47808 */ /* 0x000fc40006000000 */
[----:B------:R-:W-:Y:S02]  /*2e50*/  FSEL R187, R69, -INF , !P4 ;  /* 0xff80000045bb7808 */ /* 0x000fe40006000000 */
[----:B------:R-:W-:Y:S02]  /*2e60*/  FSEL R192, R62, -INF , !P3 ;  /* 0xff8000003ec07808 */ /* 0x000fe40005800000 */
[----:B------:R-:W-:Y:S02]  /*2e70*/  FSEL R197, R60, -INF , !P3 ;  /* 0xff8000003cc57808 */ /* 0x000fe40005800000 */
[----:B------:R-:W-:Y:S02]  /*2e80*/  FSEL R188, R63, -INF , !P2 ;  /* 0xff8000003fbc7808 */ /* 0x000fe40005000000 */
[----:B------:R-:W-:Y:S02]  /*2e90*/  FSEL R195, R61, -INF , !P2 ;  /* 0xff8000003dc37808 */ /* 0x000fe40005000000 */
[----:B------:R-:W-:-:S02]  /*2ea0*/  FSEL R170, R66, -INF , !P1 ;  /* 0xff80000042aa7808 */ /* 0x000fc40004800000 */
[----:B------:R-:W-:Y:S01]  /*2eb0*/  FSEL R193, R64, -INF , !P1 ;  /* 0xff80000040c17808 */ /* 0x000fe20004800000 */
[----:B------:R-:W-:Y:S05]  /*2ec0*/  @!P0 BRA `(.L_x_5) ;  /* 0x0000024000008947 */ /* 0x000fea0003800000 */
[----:B------:R-:W-:Y:S01]  /*2ed0*/  ULEA.HI.SX32 UR7, UR8, 0xfffffffe, 0x1a ;  /* 0xfffffffe08077891 */ /* 0x000fe2000f8fd23f */
[C---:B------:R-:W-:Y:S01]  /*2ee0*/  IMAD.SHL.U32 R6, R3.reuse, 0x20, RZ ;  /* 0x0000002003067824 */ /* 0x040fe200078e00ff */
[----:B------:R-:W-:Y:S02]  /*2ef0*/  SHF.L.U64.HI R2, R3, 0x5, R2 ;  /* 0x0000000503027819 */ /* 0x000fe40000010202 */
[----:B------:R-:W-:Y:S02]  /*2f00*/  USHF.R.S32.HI UR6, URZ, 0x1f, UR7 ;  /* 0x0000001f3f067899 */ /* 0x000fe40008011407 */
[----:B------:R-:W-:Y:S02]  /*2f10*/  IMAD R4, R4, UR7, RZ ;  /* 0x0000000704047c24 */ /* 0x000fe4000f8e02ff */
[----:B------:R-:W-:-:S04]  /*2f20*/  IMAD.WIDE.U32 R18, R85, UR7, R242 ;  /* 0x0000000755127c25 */ /* 0x000fc8000f8e00f2 */
[----:B------:R-:W-:Y:S01]  /*2f30*/  IMAD R4, R85, UR6, R4 ;  /* 0x0000000655047c24 */ /* 0x000fe2000f8e0204 */
[----:B------:R-:W-:-:S03]  /*2f40*/  LEA R26, P2, R18, c[0x0][0x168], 0x1 ;  /* 0x00005a00121a7a11 */ /* 0x000fc600078408ff */
[----:B------:R-:W-:Y:S01]  /*2f50*/  IMAD.IADD R4, R19, 0x1, R4 ;  /* 0x0000000113047824 */ /* 0x000fe200078e0204 */
[----:B------:R-:W-:-:S04]  /*2f60*/  IADD3 R28, P1, R6, R26, RZ ;  /* 0x0000001a061c7210 */ /* 0x000fc80007f3e0ff */
[----:B------:R-:W-:Y:S02]  /*2f70*/  LEA.HI.X R27, R18, c[0x0][0x16c], R4, 0x1, P2 ;  /* 0x00005b00121b7a11 */ /* 0x000fe400010f0c04 */
[----:B------:R-:W-:Y:S02]  /*2f80*/  IADD3 R18, P2, R6, R28, RZ ;  /* 0x0000001c06127210 */ /* 0x000fe40007f5e0ff */
[----:B------:R-:W-:Y:S01]  /*2f90*/  IADD3.X R29, R2, R27, RZ, P1, !PT ;  /* 0x0000001b021d7210 */ /* 0x000fe20000ffe4ff */
[----:B------:R-:W-:Y:S01]  /*2fa0*/  @!PT LDS RZ, [RZ] ;  /* 0x00000000fffff984 */ /* 0x000fe20000000800 */
[----:B------:R-:W-:Y:S01]  /*2fb0*/  @!PT LDS RZ, [RZ] ;  /* 0x00000000fffff984 */ /* 0x000fe20000000800 */
[----:B------:R-:W-:Y:S01]  /*2fc0*/  @!PT LDS RZ, [RZ] ;  /* 0x00000000fffff984 */ /* 0x000fe20000000800 */
[----:B------:R1:W-:Y:S01]  /*2fd0*/  LDGSTS.E.BYPASS.LTC128B.128 [R237+0x8000], [R26.64] ;  /* 0x080000001aed7fae */ /* 0x0003e2000b901d50 */
[----:B------:R-:W-:-:S03]  /*2fe0*/  IADD3 R30, P1, R6, R18, RZ ;  /* 0x00000012061e7210 */ /* 0x000fc60007f3e0ff */
[----:B------:R1:W-:Y:S01]  /*2ff0*/  LDGSTS.E.BYPASS.LTC128B.128 [R237+0xa000], [R26.64+0x80] ;  /* 0x0a0000801aed7fae */ /* 0x0003e2000b901d50 */
[----:B------:R-:W-:-:S03]  /*3000*/  IMAD.X R19, R2, 0x1, R29, P2 ;  /* 0x0000000102137824 */ /* 0x000fc600010e061d */
[----:B------:R1:W-:Y:S02]  /*3010*/  LDGSTS.E.BYPASS.LTC128B.128 [R237+0xc000], [R26.64+0x100] ;  /* 0x0c0001001aed7fae */ /* 0x0003e4000b901d50 */
[----:B------:R-:W-:Y:S02]  /*3020*/  IADD3.X R31, R2, R19, RZ, P1, !PT ;  /* 0x00000013021f7210 */ /* 0x000fe40000ffe4ff */
[----:B------:R1:W-:Y:S04]  /*3030*/  LDGSTS.E.BYPASS.LTC128B.128 [R237+0xe000], [R26.64+0x180] ;  /* 0x0e0001801aed7fae */ /* 0x0003e8000b901d50 */
[----:B------:R1:W-:Y:S04]  /*3040*/  LDGSTS.E.BYPASS.LTC128B.128 [R237+0x8800], [R28.64] ;  /* 0x088000001ced7fae */ /* 0x0003e8000b901d50 */
[----:B------:R1:W-:Y:S04]  /*3050*/  LDGSTS.E.BYPASS.LTC128B.128 [R237+0xa800], [R28.64+0x80] ;  /* 0x0a8000801ced7fae */ /* 0x0003e8000b901d50 */
[----:B------:R1:W-:Y:S04]  /*3060*/  LDGSTS.E.BYPASS.LTC128B.128 [R237+0xc800], [R28.64+0x100] ;  /* 0x0c8001001ced7fae */ /* 0x0003e8000b901d50 */
        /* <DEDUP_REMOVED lines=9> */
[----:B------:R-:W0:Y:S02]  /*3100*/  LDGDEPBAR ;  /* 0x00000000000079af */ /* 0x000e240000000000 */
.L_x_5:
[----:B------:R-:W-:Y:S02]  /*3110*/  FMNMX.FTZ R4, R23, R22, !PT ;  /* 0x0000001617047209 */ /* 0x000fe40007810000 */
[----:B-1----:R-:W-:-:S02]  /*3120*/  FMNMX.FTZ R19, R20, R21, !PT ;  /* 0x0000001514137209 */ /* 0x002fc40007810000 */
[----:B------:R-:W-:Y:S02]  /*3130*/  FMNMX.FTZ R4, R25, R4, !PT ;  /* 0x0000000419047209 */ /* 0x000fe40007810000 */
[----:B------:R-:W-:Y:S02]  /*3140*/  FMNMX.FTZ R19, R78, R19, !PT ;  /* 0x000000134e137209 */ /* 0x000fe40007810000 */
[----:B------:R-:W-:Y:S02]  /*3150*/  FMNMX.FTZ R4, R77, R4, !PT ;  /* 0x000000044d047209 */ /* 0x000fe40007810000 */
[----:B------:R-:W-:Y:S02]  /*3160*/  FMNMX.FTZ R19, R14, R19, !PT ;  /* 0x000000130e137209 */ /* 0x000fe40007810000 */
[----:B------:R-:W-:Y:S02]  /*3170*/  FMNMX.FTZ R4, R11, R4, !PT ;  /* 0x000000040b047209 */ /* 0x000fe40007810000 */
[----:B------:R-:W-:-:S02]  /*3180*/  FMNMX.FTZ R19, R12, R19, !PT ;  /* 0x000000130c137209 */ /* 0x000fc40007810000 */
        /* <DEDUP_REMOVED lines=22> */
[----:B------:R-:W-:Y:S01]  /*32f0*/  SHF.L.U32 R228, R0, 0x1, RZ ;  /* 0x0000000100e47819 */ /* 0x000fe200000006ff */
[----:B------:R-:W1:Y:S03]  /*3300*/  SHFL.BFLY PT, R17, R4, 0x2, 0x1f ;  /* 0x0c401f0004117f89 */ /* 0x000e6600000e0000 */
[-C--:B------:R-:W-:Y:S01]  /*3310*/  LEA R226, R7, R228.reuse, 0x1 ;  /* 0x000000e407e27211 */ /* 0x080fe200078e08ff */
[----:B------:R-:W2:Y:S01]  /*3320*/  SHFL.BFLY PT, R2, R19, 0x2, 0x1f ;  /* 0x0c401f0013027f89 */ /* 0x000ea200000e0000 */
[----:B------:R-:W-:-:S02]  /*3330*/  LEA R225, R5, R228, 0x1 ;  /* 0x000000e405e17211 */ /* 0x000fc400078e08ff */
[----:B------:R-:W-:Y:S01]  /*3340*/  LEA R224, R5, R226, 0x1 ;  /* 0x000000e205e07211 */ /* 0x000fe200078e08ff */
[----:B------:R-:W-:Y:S04]  /*3350*/  LDSM.16.MT88.4 R36, [R228+0x10000] ;  /* 0x01000000e424783b */ /* 0x000fe80000004200 */
[----:B------:R-:W-:Y:S04]  /*3360*/  LDSM.16.MT88.4 R60, [R224+0x10000] ;  /* 0x01000000e03c783b */ /* 0x000fe80000004200 */
[----:B------:R-:W-:Y:S04]  /*3370*/  LDSM.16.MT88.4 R44, [R226+0x10000] ;  /* 0x01000000e22c783b */ /* 0x000fe80000004200 */
[----:B------:R-:W-:Y:S01]  /*3380*/  LDSM.16.MT88.4 R52, [R225+0x10000] ;  /* 0x01000000e134783b */ /* 0x000fe20000004200 */
[----:B-1----:R-:W-:-:S03]  /*3390*/  FMNMX.FTZ R17, R4, R17, !PT ;  /* 0x0000001104117209 */ /* 0x002fc60007810000 */
[----:B------:R-:W-:Y:S01]  /*33a0*/  LDSM.16.MT88.4 R68, [R228+0x12000] ;  /* 0x01200000e444783b */ /* 0x000fe20000004200 */
[----:B--2---:R-:W-:-:S03]  /*33b0*/  FMNMX.FTZ R2, R19, R2, !PT ;  /* 0x0000000213027209 */ /* 0x004fc60007810000 */
[----:B------:R-:W1:Y:S04]  /*33c0*/  SHFL.BFLY PT, R164, R17, 0x1, 0x1f ;  /* 0x0c201f0011a47f89 */ /* 0x000e6800000e0000 */
[----:B------:R-:W2:Y:S04]  /*33d0*/  SHFL.BFLY PT, R3, R2, 0x1, 0x1f ;  /* 0x0c201f0002037f89 */ /* 0x000ea800000e0000 */
[----:B------:R-:W-:Y:S04]  /*33e0*/  LDSM.16.MT88.4 R84, [R225+0x12000] ;  /* 0x01200000e154783b */ /* 0x000fe80000004200 */
[----:B------:R-:W-:Y:S04]  /*33f0*/  LDSM.16.MT88.4 R92, [R224+0x12000] ;  /* 0x01200000e05c783b */ /* 0x000fe80000004200 */
[----:B------:R-:W-:Y:S04]  /*3400*/  LDSM.16.MT88.4 R100, [R228+0x14000] ;  /* 0x01400000e464783b */ /* 0x000fe80000004200 */
[----:B------:R-:W-:Y:S01]  /*3410*/  LDSM.16.MT88.4 R108, [R226+0x14000] ;  /* 0x01400000e26c783b */ /* 0x000fe20000004200 */
[----:B-1----:R-:W-:-:S03]  /*3420*/  FMNMX.FTZ R164, R17, R164, !PT ;  /* 0x000000a411a47209 */ /* 0x002fc60007810000 */
[----:B------:R-:W-:Y:S01]  /*3430*/  LDSM.16.MT88.4 R116, [R225+0x14000] ;  /* 0x01400000e174783b */ /* 0x000fe20000004200 */
[----:B--2---:R-:W-:Y:S01]  /*3440*/  FMNMX.FTZ R3, R2, R3, !PT ;  /* 0x0000000302037209 */ /* 0x004fe20007810000 */
[C---:B------:R-:W-:Y:S01]  /*3450*/  FMUL.FTZ R194, R164.reuse, c[0x0][0x23c] ;  /* 0x00008f00a4c27a20 */ /* 0x040fe20000410000 */
[----:B------:R-:W-:Y:S01]  /*3460*/  FSETP.NEU.FTZ.AND P1, PT, R164, -INF , PT ;  /* 0xff800000a400780b */ /* 0x000fe20003f3d000 */
[----:B------:R-:W-:Y:S02]  /*3470*/  LDSM.16.MT88.4 R124, [R224+0x14000] ;  /* 0x01400000e07c783b */ /* 0x000fe40000004200 */
[C---:B------:R-:W-:Y:S01]  /*3480*/  FMUL.FTZ R169, R3.reuse, c[0x0][0x23c] ;  /* 0x00008f0003a97a20 */ /* 0x040fe20000410000 */
[----:B------:R-:W-:Y:S01]  /*3490*/  FSEL R194, R194, RZ, P1 ;  /* 0x000000ffc2c27208 */ /* 0x000fe20000800000 */
[----:B------:R-:W-:Y:S01]  /*34a0*/  LDSM.16.MT88.4 R132, [R228+0x16000] ;  /* 0x01600000e484783b */ /* 0x000fe20000004200 */
[----:B------:R-:W-:-:S03]  /*34b0*/  FSETP.NEU.FTZ.AND P1, PT, R3, -INF , PT ;  /* 0xff8000000300780b */ /* 0x000fc60003f3d000 */
[--C-:B------:R-:W-:Y:S01]  /*34c0*/  FFMA.FTZ R179, R23, c[0x0][0x23c], -R194.reuse ;  /* 0x00008f0017b37a23 */ /* 0x100fe200000108c2 */
[----:B------:R-:W-:Y:S01]  /*34d0*/  FSEL R169, R169, RZ, P1 ;  /* 0x000000ffa9a97208 */ /* 0x000fe20000800000 */
[--C-:B------:R-:W-:Y:S01]  /*34e0*/  FFMA.FTZ R178, R22, c[0x0][0x23c], -R194.reuse ;  /* 0x00008f0016b27a23 */ /* 0x100fe200000108c2 */
[----:B------:R-:W-:Y:S01]  /*34f0*/  LDSM.16.MT88.4 R156, [R226+0x16000] ;  /* 0x01600000e29c783b */ /* 0x000fe20000004200 */
[--C-:B------:R-:W-:Y:S02]  /*3500*/  FFMA.FTZ R176, R25, c[0x0][0x23c], -R194.reuse ;  /* 0x00008f0019b07a23 */ /* 0x100fe400000108c2 */
[----:B------:R-:W-:Y:S01]  /*3510*/  FFMA.FTZ R173, R77, c[0x0][0x23c], -R194 ;  /* 0x00008f004dad7a23 */ /* 0x000fe200000108c2 */
[----:B------:R-:W-:Y:S01]  /*3520*/  LDSM.16.MT88.4 R144, [R225+0x16000] ;  /* 0x01600000e190783b */ /* 0x000fe20000004200 */
[--C-:B------:R-:W-:Y:S01]  /*3530*/  FFMA.FTZ R181, R20, c[0x0][0x23c], -R169.reuse ;  /* 0x00008f0014b57a23 */ /* 0x100fe200000108a9 */
[----:B------:R-:W-:Y:S01]  /*3540*/  MUFU.EX2 R179, R179 ;  /* 0x000000b300b37308 */ /* 0x000fe20000000800 */
[--C-:B------:R-:W-:Y:S01]  /*3550*/  FFMA.FTZ R180, R21, c[0x0][0x23c], -R169.reuse ;  /* 0x00008f0015b47a23 */ /* 0x100fe200000108a9 */
[----:B------:R-:W-:Y:S01]  /*3560*/  LDSM.16.MT88.4 R4, [R224+0x16000] ;  /* 0x01600000e004783b */ /* 0x000fe20000004200 */
[----:B------:R-:W-:-:S02]  /*3570*/  FFMA.FTZ R183, R78, c[0x0][0x23c], -R169 ;  /* 0x00008f004eb77a23 */ /* 0x000fc400000108a9 */
[--C-:B------:R-:W-:Y:S01]  /*3580*/  FFMA.FTZ R174, R14, c[0x0][0x23c], -R169.reuse ;  /* 0x00008f000eae7a23 */ /* 0x100fe200000108a9 */
[----:B------:R-:W1:Y:S01]  /*3590*/  LDSM.16.MT88.4 R76, [R226+0x12000] ;  /* 0x01200000e24c783b */ /* 0x000e620000004200 */
[--C-:B------:R-:W-:Y:S01]  /*35a0*/  FFMA.FTZ R177, R11, c[0x0][0x23c], -R194.reuse ;  /* 0x00008f000bb17a23 */ /* 0x100fe200000108c2 */
[----:B------:R-:W2:Y:S01]  /*35b0*/  MUFU.EX2 R178, R178 ;  /* 0x000000b200b27308 */ /* 0x000ea20000000800 */
        /* <DEDUP_REMOVED lines=8> */
[----:B------:R-:W3:Y:S01]  /*3640*/  LDSM.16.MT88.4 R12, [R228+0x10800] ;  /* 0x01080000e40c783b */ /* 0x000ee20000004200 */
[----:B------:R-:W-:-:S02]  /*3650*/  FFMA.FTZ R0, R10, c[0x0][0x23c], -R169 ;  /* 0x00008f000a007a23 */ /* 0x000fc400000108a9 */
[--C-:B------:R-:W-:Y:S01]  /*3660*/  FFMA.FTZ R166, R16, c[0x0][0x23c], -R169.reuse ;  /* 0x00008f0010a67a23 */ /* 0x100fe200000108a9 */
[----:B------:R-:W4:Y:S01]  /*3670*/  LDSM.16.MT88.4 R8, [R224+0x10800] ;  /* 0x01080000e008783b */ /* 0x000f220000004200 */
[--C-:B------:R-:W-:Y:S01]  /*3680*/  FFMA.FTZ R182, R191, c[0x0][0x23c], -R194.reuse ;  /* 0x00008f00bfb67a23 */ /* 0x100fe200000108c2 */
[----:B------:R-:W5:Y:S01]  /*3690*/  MUFU.EX2 R173, R173 ;  /* 0x000000ad00ad7308 */ /* 0x000f620000000800 */
[----:B--2---:R-:W-:Y:S01]  /*36a0*/  F2FP.BF16.PACK_AB R148, R178, R179 ;  /* 0x000000b3b294723e */ /* 0x004fe200000010ff */
[----:B------:R-:W-:Y:S01]  /*36b0*/  LDSM.16.MT88.4 R24, [R225+0x10800] ;  /* 0x01080000e118783b */ /* 0x000fe20000004200 */
[--C-:B------:R-:W-:Y:S02]  /*36c0*/  FFMA.FTZ R184, R189, c[0x0][0x23c], -R194.reuse ;  /* 0x00008f00bdb87a23 */ /* 0x100fe400000108c2 */
[--C-:B------:R-:W-:Y:S01]  /*36d0*/  FFMA.FTZ R185, R185, c[0x0][0x23c], -R194.reuse ;  /* 0x00008f00b9b97a23 */ /* 0x100fe200000108c2 */
[----:B------:R-:W-:Y:S01]  /*36e0*/  LDSM.16.MT88.4 R16, [R226+0x12800] ;  /* 0x01280000e210783b */ /* 0x000fe20000004200 */
[----:B------:R-:W-:Y:S01]  /*36f0*/  FFMA.FTZ R187, R187, c[0x0][0x23c], -R194 ;  /* 0x00008f00bbbb7a23 */ /* 0x000fe200000108c2 */
[----:B------:R-:W-:Y:S01]  /*3700*/  MUFU.EX2 R181, R181 ;  /* 0x000000b500b57308 */ /* 0x000fe20000000800 */
[--C-:B------:R-:W-:Y:S01]  /*3710*/  FFMA.FTZ R186, R186, c[0x0][0x23c], -R169.reuse ;  /* 0x00008f00baba7a23 */ /* 0x100fe200000108a9 */
[----:B------:R-:W-:Y:S01]  /*3720*/  LDSM.16.MT88.4 R32, [R224+0x12800] ;  /* 0x01280000e020783b */ /* 0x000fe20000004200 */
[----:B------:R-:W-:-:S02]  /*3730*/  FFMA.FTZ R189, R198, c[0x0][0x23c], -R169 ;  /* 0x00008f00c6bd7a23 */ /* 0x000fc400000108a9 */
[--C-:B------:R-:W-:Y:S02]  /*3740*/  FFMA.FTZ R190, R190, c[0x0][0x23c], -R169.reuse ;  /* 0x00008f00bebe7a23 */ /* 0x100fe400000108a9 */
[--C-:B------:R-:W-:Y:S01]  /*3750*/  FFMA.FTZ R191, R196, c[0x0][0x23c], -R169.reuse ;  /* 0x00008f00c4bf7a23 */ /* 0x100fe200000108a9 */
[----:B------:R-:W2:Y:S01]  /*3760*/  MUFU.EX2 R180, R180 ;  /* 0x000000b400b47308 */ /* 0x000ea20000000800 */
[----:B-----5:R-:W-:Y:S01]  /*3770*/  F2FP.BF16.PACK_AB R150, R173, R176 ;  /* 0x000000b0ad96723e */ /* 0x020fe200000010ff */
[--C-:B------:R-:W-:Y:S02]  /*3780*/  FFMA.FTZ R196, R197, c[0x0][0x23c], -R194.reuse ;  /* 0x00008f00c5c47a23 */ /* 0x100fe400000108c2 */
[--C-:B------:R-:W-:Y:S02]  /*3790*/  FFMA.FTZ R195, R195, c[0x0][0x23c], -R194.reuse ;  /* 0x00008f00c3c37a23 */ /* 0x100fe400000108c2 */
[----:B------:R-:W-:Y:S02]  /*37a0*/  FFMA.FTZ R193, R193, c[0x0][0x23c], -R194 ;  /* 0x00008f00c1c17a23 */ /* 0x000fe400000108c2 */
[----:B------:R-:W-:Y:S01]  /*37b0*/  MUFU.EX2 R183, R183 ;  /* 0x000000b700b77308 */ /* 0x000fe20000000800 */
[----:B------:R-:W-:-:S02]  /*37c0*/  FFMA.FTZ R197, R188, c[0x0][0x23c], -R169 ;  /* 0x00008f00bcc57a23 */ /* 0x000fc400000108a9 */
[----:B------:R-:W-:Y:S02]  /*37d0*/  FFMA.FTZ R194, R171, c[0x0][0x23c], -R194 ;  /* 0x00008f00abc27a23 */ /* 0x000fe400000108c2 */
[--C-:B------:R-:W-:Y:S02]  /*37e0*/  FFMA.FTZ R192, R192, c[0x0][0x23c], -R169.reuse ;  /* 0x00008f00c0c07a23 */ /* 0x100fe400000108a9 */
[--C-:B------:R-:W-:Y:S01]  /*37f0*/  FFMA.FTZ R188, R170, c[0x0][0x23c], -R169.reuse ;  /* 0x00008f00aabc7a23 */ /* 0x100fe200000108a9 */
[----:B------:R-:W5:Y:S01]  /*3800*/  MUFU.EX2 R174, R174 ;  /* 0x000000ae00ae7308 */ /* 0x000f620000000800 */
[----:B--2---:R-:W-:Y:S01]  /*3810*/  F2FP.BF16.PACK_AB R149, R180, R181 ;  /* 0x000000b5b495723e */ /* 0x004fe200000010ff */
[----:B------:R-:W-:Y:S02]  /*3820*/  FFMA.FTZ R249, R168, c[0x0][0x23c], -R169 ;  /* 0x00008f00a8f97a23 */ /* 0x000fe400000108a9 */
[----:B------:R-:W-:Y:S01]  /*3830*/  FADD.FTZ R179, R179, R178 ;  /* 0x000000b2b3b37221 */ /* 0x000fe20000010000 */
[----:B------:R-:W-:Y:S01]  /*3840*/  LDSM.16.MT88.4 R168, [R225+0x13800] ;  /* 0x01380000e1a8783b */ /* 0x000fe20000004200 */
[----:B------:R-:W-:-:S02]  /*3850*/  FADD.FTZ R180, R181, R180 ;  /* 0x000000b4b5b47221 */ /* 0x000fc40000010000 */
[----:B------:R-:W-:Y:S01]  /*3860*/  MUFU.EX2 R177, R177 ;  /* 0x000000b100b17308 */ /* 0x000fe20000000800 */
[----:B------:R-:W-:-:S04]  /*3870*/  FADD.FTZ R176, R176, R179 ;  /* 0x000000b3b0b07221 */ /* 0x000fc80000010000 */
[----:B------:R-:W-:Y:S01]  /*3880*/  FADD.FTZ R176, R173, R176 ;  /* 0x000000b0adb07221 */ /* 0x000fe20000010000 */
[----:B-----5:R-:W-:Y:S02]  /*3890*/  F2FP.BF16.PACK_AB R151, R174, R183 ;  /* 0x000000b7ae97723e */ /* 0x020fe400000010ff */
[----:B------:R-:W2:Y:S01]  /*38a0*/  MUFU.EX2 R172, R172 ;  /* 0x000000ac00ac7308 */ /* 0x000ea20000000800 */
[----:B------:R-:W-:-:S04]  /*38b0*/  FADD.FTZ R183, R183, R180 ;  /* 0x000000b4b7b77221 */ /* 0x000fc80000010000 */
[----:B------:R-:W-:Y:S01]  /*38c0*/  FADD.FTZ R174, R174, R183 ;  /* 0x000000b7aeae7221 */ /* 0x000fe20000010000 */
[C---:B------:R-:W-:Y:S02]  /*38d0*/  HMMA.16816.F32.BF16 R160, R148.reuse, R36, RZ ;  /* 0x0000002494a0723c */ /* 0x040fe400000418ff */
[----:B------:R-:W-:Y:S06]  /*38e0*/  MUFU.EX2 R167, R167 ;  /* 0x000000a700a77308 */ /* 0x000fec0000000800 */
[C---:B------:R-:W-:Y:S02]  /*38f0*/  HMMA.16816.F32.BF16 R56, R148.reuse, R60, RZ ;  /* 0x0000003c9438723c */ /* 0x040fe400000418ff */
[----:B------:R-:W-:Y:S06]  /*3900*/  MUFU.EX2 R2, R2 ;  /* 0x0000000200027308 */ /* 0x000fec0000000800 */
[C---:B------:R-:W-:Y:S02]  /*3910*/  HMMA.16816.F32.BF16 R36, R148.reuse, R38, RZ ;  /* 0x000000269424723c */ /* 0x040fe400000418ff */
[----:B------:R-:W-:Y:S06]  /*3920*/  MUFU.EX2 R175, R175 ;  /* 0x000000af00af7308 */ /* 0x000fec0000000800 */
[C---:B------:R-:W-:Y:S02]  /*3930*/  HMMA.16816.F32.BF16 R60, R148.reuse, R62, RZ ;  /* 0x0000003e943c723c */ /* 0x040fe400000418ff */
[----:B------:R-:W5:Y:S06]  /*3940*/  MUFU.EX2 R166, R166 ;  /* 0x000000a600a67308 */ /* 0x000f6c0000000800 */
[C---:B------:R-:W-:Y:S02]  /*3950*/  HMMA.16816.F32.BF16 R40, R148.reuse, R44, RZ ;  /* 0x0000002c9428723c */ /* 0x040fe400000418ff */
[----:B------:R-:W-:Y:S06]  /*3960*/  MUFU.EX2 R165, R165 ;  /* 0x000000a500a57308 */ /* 0x000fec0000000800 */
[C---:B------:R-:W-:Y:S02]  /*3970*/  HMMA.16816.F32.BF16 R48, R148.reuse, R52, RZ ;  /* 0x000000349430723c */ /* 0x040fe400000418ff */
[----:B------:R-:W2:Y:S06]  /*3980*/  MUFU.EX2 R0, R0 ;  /* 0x0000000000007308 */ /* 0x000eac0000000800 */
[C---:B------:R-:W-:Y:S02]  /*3990*/  HMMA.16816.F32.BF16 R64, R148.reuse, R68, RZ ;  /* 0x000000449440723c */ /* 0x040fe400000418ff */
[----:B------:R-:W-:Y:S06]  /*39a0*/  MUFU.EX2 R182, R182 ;  /* 0x000000b600b67308 */ /* 0x000fec0000000800 */
[C---:B-1----:R-:W-:Y:S02]  /*39b0*/  HMMA.16816.F32.BF16 R72, R148.reuse, R76, RZ ;  /* 0x0000004c9448723c */ /* 0x042fe400000418ff */
[----:B------:R-:W1:Y:S06]  /*39c0*/  MUFU.EX2 R185, R185 ;  /* 0x000000b900b97308 */ /* 0x000e6c0000000800 */
[C---:B------:R-:W-:Y:S02]  /*39d0*/  HMMA.16816.F32.BF16 R80, R148.reuse, R84, RZ ;  /* 0x000000549450723c */ /* 0x040fe400000418ff */
[----:B------:R-:W-:Y:S06]  /*39e0*/  MUFU.EX2 R184, R184 ;  /* 0x000000b800b87308 */ /* 0x000fec0000000800 */
[C---:B------:R-:W-:Y:S02]  /*39f0*/  HMMA.16816.F32.BF16 R88, R148.reuse, R92, RZ ;  /* 0x0000005c9458723c */ /* 0x040fe400000418ff */
[----:B------:R-:W-:Y:S06]  /*3a00*/  MUFU.EX2 R187, R187 ;  /* 0x000000bb00bb7308 */ /* 0x000fec0000000800 */
[C---:B------:R-:W-:Y:S02]  /*3a10*/  HMMA.16816.F32.BF16 R96, R148.reuse, R100, RZ ;  /* 0x000000649460723c */ /* 0x040fe400000418ff */
[----:B------:R-:W-:Y:S06]  /*3a20*/  MUFU.EX2 R186, R186 ;  /* 0x000000ba00ba7308 */ /* 0x000fec0000000800 */
[C---:B------:R-:W-:Y:S02]  /*3a30*/  HMMA.16816.F32.BF16 R104, R148.reuse, R108, RZ ;  /* 0x0000006c9468723c */ /* 0x040fe400000418ff */
[----:B------:R-:W1:Y:S06]  /*3a40*/  MUFU.EX2 R189, R189 ;  /* 0x000000bd00bd7308 */ /* 0x000e6c0000000800 */
        /* <DEDUP_REMOVED lines=20> */
[C---:B------:R-:W-:Y:S08]  /*3b90*/  HMMA.16816.F32.BF16 R92, R148.reuse, R94, RZ ;  /* 0x0000005e945c723c */ /* 0x040ff000000418ff */
[C---:B------:R-:W-:Y:S08]  /*3ba0*/  HMMA.16816.F32.BF16 R100, R148.reuse, R102, RZ ;  /* 0x000000669464723c */ /* 0x040ff000000418ff */
[C---:B------:R-:W-:Y:S08]  /*3bb0*/  HMMA.16816.F32.BF16 R108, R148.reuse, R110, RZ ;  /* 0x0000006e946c723c */ /* 0x040ff000000418ff */
[C---:B------:R-:W-:Y:S08]  /*3bc0*/  HMMA.16816.F32.BF16 R116, R148.reuse, R118, RZ ;  /* 0x000000769474723c */ /* 0x040ff000000418ff */
[C---:B------:R-:W-:Y:S08]  /*3bd0*/  HMMA.16816.F32.BF16 R124, R148.reuse, R126, RZ ;  /* 0x0000007e947c723c */ /* 0x040ff000000418ff */
[C---:B------:R-:W-:Y:S08]  /*3be0*/  HMMA.16816.F32.BF16 R132, R148.reuse, R134, RZ ;  /* 0x000000869484723c */ /* 0x040ff000000418ff */
[C---:B------:R-:W-:Y:S08]  /*3bf0*/  HMMA.16816.F32.BF16 R156, R148.reuse, R158, RZ ;  /* 0x0000009e949c723c */ /* 0x040ff000000418ff */
[C---:B------:R-:W-:Y:S08]  /*3c00*/  HMMA.16816.F32.BF16 R144, R148.reuse, R146, RZ ;  /* 0x000000929490723c */ /* 0x040ff000000418ff */
[C---:B------:R-:W-:Y:S07]  /*3c10*/  HMMA.16816.F32.BF16 R152, R148.reuse, R4, RZ ;  /* 0x000000049498723c */ /* 0x040fee00000418ff */
[----:B--2---:R-:W-:Y:S01]  /*3c20*/  F2FP.BF16.PACK_AB R4, R172, R177 ;  /* 0x000000b1ac04723e */ /* 0x004fe200000010ff */
[----:B------:R-:W-:Y:S01]  /*3c30*/  HMMA.16816.F32.BF16 R148, R148, R6, RZ ;  /* 0x000000069494723c */ /* 0x000fe200000418ff */
[----:B-----5:R-:W-:Y:S01]  /*3c40*/  F2FP.BF16.PACK_AB R5, R166, R175 ;  /* 0x000000afa605723e */ /* 0x020fe200000010ff */
[----:B------:R-:W-:-:S02]  /*3c50*/  FADD.FTZ R177, R177, R176 ;  /* 0x000000b0b1b17221 */ /* 0x000fc40000010000 */
[----:B------:R-:W-:Y:S02]  /*3c60*/  FADD.FTZ R175, R175, R174 ;  /* 0x000000aeafaf7221 */ /* 0x000fe40000010000 */
[----:B------:R-:W-:Y:S01]  /*3c70*/  FADD.FTZ R172, R172, R177 ;  /* 0x000000b1acac7221 */ /* 0x000fe20000010000 */
[----:B------:R-:W-:Y:S01]  /*3c80*/  F2FP.BF16.PACK_AB R6, R2, R167 ;  /* 0x000000a70206723e */ /* 0x000fe200000010ff */
[----:B------:R-:W-:Y:S01]  /*3c90*/  FADD.FTZ R166, R166, R175 ;  /* 0x000000afa6a67221 */ /* 0x000fe20000010000 */
[----:B------:R-:W-:Y:S01]  /*3ca0*/  F2FP.BF16.PACK_AB R7, R0, R165 ;  /* 0x000000a50007723e */ /* 0x000fe200000010ff */
[----:B------:R-:W-:Y:S02]  /*3cb0*/  FADD.FTZ R167, R167, R172 ;  /* 0x000000aca7a77221 */ /* 0x000fe40000010000 */
[----:B------:R-:W-:Y:S02]  /*3cc0*/  FADD.FTZ R165, R165, R166 ;  /* 0x000000a6a5a57221 */ /* 0x000fe40000010000 */
[----:B------:R-:W-:-:S02]  /*3cd0*/  FADD.FTZ R167, R2, R167 ;  /* 0x000000a702a77221 */ /* 0x000fc40000010000 */
[----:B---3--:R-:W-:Y:S01]  /*3ce0*/  HMMA.16816.F32.BF16 R160, R4, R12, R160 ;  /* 0x0000000c04a0723c */ /* 0x008fe200000418a0 */
[----:B------:R-:W-:-:S07]  /*3cf0*/  FADD.FTZ R165, R0, R165 ;  /* 0x000000a500a57221 */ /* 0x000fce0000010000 */
[C---:B------:R-:W-:Y:S01]  /*3d00*/  HMMA.16816.F32.BF16 R36, R4.reuse, R14, R36 ;  /* 0x0000000e0424723c */ /* 0x040fe20000041824 */
[----:B------:R-:W2:Y:S07]  /*3d10*/  LDSM.16.MT88.4 R12, [R225+0x12800] ;  /* 0x01280000e10c783b */ /* 0x000eae0000004200 */
[C---:B----4-:R-:W-:Y:S08]  /*3d20*/  HMMA.16816.F32.BF16 R56, R4.reuse, R8, R56 ;  /* 0x000000080438723c */ /* 0x050ff00000041838 */
[C---:B------:R-:W-:Y:S01]  /*3d30*/  HMMA.16816.F32.BF16 R60, R4.reuse, R10, R60 ;  /* 0x0000000a043c723c */ /* 0x040fe2000004183c */
[----:B------:R-:W3:Y:S07]  /*3d40*/  LDSM.16.MT88.4 R8, [R225+0x14800] ;  /* 0x01480000e108783b */ /* 0x000eee0000004200 */
[C---:B------:R-:W-:Y:S08]  /*3d50*/  HMMA.16816.F32.BF16 R64, R4.reuse, R20, R64 ;  /* 0x000000140440723c */ /* 0x040ff00000041840 */
[C---:B------:R-:W-:Y:S01]  /*3d60*/  HMMA.16816.F32.BF16 R68, R4.reuse, R22, R68 ;  /* 0x000000160444723c */ /* 0x040fe20000041844 */
[----:B------:R-:W4:Y:S07]  /*3d70*/  LDSM.16.MT88.4 R20, [R224+0x14800] ;  /* 0x01480000e014783b */ /* 0x000f2e0000004200 */
[C---:B------:R-:W-:Y:S08]  /*3d80*/  HMMA.16816.F32.BF16 R40, R4.reuse, R28, R40 ;  /* 0x0000001c0428723c */ /* 0x040ff00000041828 */
[C---:B--2---:R-:W-:Y:S08]  /*3d90*/  HMMA.16816.F32.BF16 R80, R4.reuse, R12, R80 ;  /* 0x0000000c0450723c */ /* 0x044ff00000041850 */
[C---:B------:R-:W-:Y:S01]  /*3da0*/  HMMA.16816.F32.BF16 R84, R4.reuse, R14, R84 ;  /* 0x0000000e0454723c */ /* 0x040fe20000041854 */
[----:B------:R-:W2:Y:S07]  /*3db0*/  LDSM.16.MT88.4 R12, [R226+0x16800] ;  /* 0x01680000e20c783b */ /* 0x000eae0000004200 */
[C---:B---3--:R-:W-:Y:S08]  /*3dc0*/  HMMA.16816.F32.BF16 R112, R4.reuse, R8, R112 ;  /* 0x000000080470723c */ /* 0x048ff00000041870 */
[C---:B------:R-:W-:Y:S01]  /*3dd0*/  HMMA.16816.F32.BF16 R116, R4.reuse, R10, R116 ;  /* 0x0000000a0474723c */ /* 0x040fe20000041874 */
[----:B------:R-:W3:Y:S07]  /*3de0*/  LDSM.16.MT88.4 R8, [R225+0x16800] ;  /* 0x01680000e108783b */ /* 0x000eee0000004200 */
[C---:B------:R-:W-:Y:S01]  /*3df0*/  HMMA.16816.F32.BF16 R44, R4.reuse, R30, R44 ;  /* 0x0000001e042c723c */ /* 0x040fe2000004182c */
[----:B------:R-:W5:Y:S07]  /*3e00*/  LDSM.16.MT88.4 R28, [R228+0x14800] ;  /* 0x01480000e41c783b */ /* 0x000f6e0000004200 */
[C---:B------:R-:W-:Y:S08]  /*3e10*/  HMMA.16816.F32.BF16 R48, R4.reuse, R24, R48 ;  /* 0x000000180430723c */ /* 0x040ff00000041830 */
[C---:B------:R-:W-:Y:S01]  /*3e20*/  HMMA.16816.F32.BF16 R52, R4.reuse, R26, R52 ;  /* 0x0000001a0434723c */ /* 0x040fe20000041834 */
[----:B------:R-:W1:Y:S07]  /*3e30*/  LDSM.16.MT88.4 R24, [R226+0x14800] ;  /* 0x01480000e218783b */ /* 0x000e6e0000004200 */
[C---:B------:R-:W-:Y:S08]  /*3e40*/  HMMA.16816.F32.BF16 R72, R4.reuse, R16, R72 ;  /* 0x000000100448723c */ /* 0x040ff00000041848 */
[C---:B------:R-:W-:Y:S01]  /*3e50*/  HMMA.16816.F32.BF16 R76, R4.reuse, R18, R76 ;  /* 0x00000012044c723c */ /* 0x040fe2000004184c */
[----:B------:R-:W1:Y:S07]  /*3e60*/  LDSM.16.MT88.4 R16, [R228+0x16800] ;  /* 0x01680000e410783b */ /* 0x000e6e0000004200 */
[C---:B----4-:R-:W-:Y:S08]  /*3e70*/  HMMA.16816.F32.BF16 R120, R4.reuse, R20, R120 ;  /* 0x000000140478723c */ /* 0x050ff00000041878 */
[C---:B------:R-:W-:Y:S01]  /*3e80*/  HMMA.16816.F32.BF16 R124, R4.reuse, R22, R124 ;  /* 0x00000016047c723c */ /* 0x040fe2000004187c */
[----:B------:R-:W4:Y:S07]  /*3e90*/  LDSM.16.MT88.4 R20, [R224+0x16800] ;  /* 0x01680000e014783b */ /* 0x000f2e0000004200 */
[C---:B--2---:R-:W-:Y:S08]  /*3ea0*/  HMMA.16816.F32.BF16 R136, R4.reuse, R12, R136 ;  /* 0x0000000c0488723c */ /* 0x044ff00000041888 */
[C---:B------:R-:W-:Y:S01]  /*3eb0*/  HMMA.16816.F32.BF16 R156, R4.reuse, R14, R156 ;  /* 0x0000000e049c723c */ /* 0x040fe2000004189c */
[----:B------:R-:W2:Y:S07]  /*3ec0*/  LDSM.16.MT88.4 R12, [R225+0x11000] ;  /* 0x01100000e10c783b */ /* 0x000eae0000004200 */
[C---:B---3--:R-:W-:Y:S08]  /*3ed0*/  HMMA.16816.F32.BF16 R140, R4.reuse, R8, R140 ;  /* 0x00000008048c723c */ /* 0x048ff0000004188c */
[C---:B------:R-:W-:Y:S01]  /*3ee0*/  HMMA.16816.F32.BF16 R144, R4.reuse, R10, R144 ;  /* 0x0000000a0490723c */ /* 0x040fe20000041890 */
[----:B------:R-:W3:Y:S07]  /*3ef0*/  LDSM.16.MT88.4 R8, [R224+0x11000] ;  /* 0x01100000e008783b */ /* 0x000eee0000004200 */
[C---:B------:R-:W-:Y:S08]  /*3f00*/  HMMA.16816.F32.BF16 R88, R4.reuse, R32, R88 ;  /* 0x000000200458723c */ /* 0x040ff00000041858 */
[C---:B------:R-:W-:Y:S01]  /*3f10*/  HMMA.16816.F32.BF16 R92, R4.reuse, R34, R92 ;  /* 0x00000022045c723c */ /* 0x040fe2000004185c */
[----:B------:R-:W-:Y:S07]  /*3f20*/  LDSM.16.MT88.4 R32, [R226+0x13000] ;  /* 0x01300000e220783b */ /* 0x000fee0000004200 */
[C---:B-----5:R-:W-:Y:S08]  /*3f30*/  HMMA.16816.F32.BF16 R96, R4.reuse, R28, R96 ;  /* 0x0000001c0460723c */ /* 0x060ff00000041860 */
[C---:B------:R-:W-:Y:S01]  /*3f40*/  HMMA.16816.F32.BF16 R100, R4.reuse, R30, R100 ;  /* 0x0000001e0464723c */ /* 0x040fe20000041864 */
[----:B------:R-:W-:Y:S07]  /*3f50*/  LDSM.16.MT88.4 R28, [R224+0x13000] ;  /* 0x01300000e01c783b */ /* 0x000fee0000004200 */
[C---:B-1----:R-:W-:Y:S08]  /*3f60*/  HMMA.16816.F32.BF16 R104, R4.reuse, R24, R104 ;  /* 0x000000180468723c */ /* 0x042ff00000041868 */
[C---:B------:R-:W-:Y:S01]  /*3f70*/  HMMA.16816.F32.BF16 R108, R4.reuse, R26, R108 ;  /* 0x0000001a046c723c */ /* 0x040fe2000004186c */
[----:B------:R-:W-:Y:S07]  /*3f80*/  LDSM.16.MT88.4 R24, [R228+0x11000] ;  /* 0x01100000e418783b */ /* 0x000fee0000004200 */
[C---:B------:R-:W-:Y:S08]  /*3f90*/  HMMA.16816.F32.BF16 R128, R4.reuse, R16, R128 ;  /* 0x000000100480723c */ /* 0x040ff00000041880 */
[C---:B------:R-:W-:Y:S01]  /*3fa0*/  HMMA.16816.F32.BF16 R132, R4.reuse, R18, R132 ;  /* 0x000000120484723c */ /* 0x040fe20000041884 */
[----:B------:R-:W1:Y:S07]  /*3fb0*/  LDSM.16.MT88.4 R16, [R226+0x11000] ;  /* 0x01100000e210783b */ /* 0x000e6e0000004200 */
[C---:B----4-:R-:W-:Y:S08]  /*3fc0*/  HMMA.16816.F32.BF16 R152, R4.reuse, R20, R152 ;  /* 0x000000140498723c */ /* 0x050ff00000041898 */
[----:B------:R-:W-:Y:S01]  /*3fd0*/  HMMA.16816.F32.BF16 R148, R4, R22, R148 ;  /* 0x000000160494723c */ /* 0x000fe20000041894 */
[----:B------:R-:W-:Y:S06]  /*3fe0*/  LDSM.16.MT88.4 R20, [R228+0x13000] ;  /* 0x01300000e414783b */ /* 0x000fec0000004200 */
[----:B------:R-:W-:Y:S01]  /*3ff0*/  F2FP.BF16.PACK_AB R4, R185, R182 ;  /* 0x000000b6b904723e */ /* 0x000fe200000010ff */
[----:B------:R-:W-:Y:S01]  /*4000*/  FADD.FTZ R182, R182, R167 ;  /* 0x000000a7b6b67221 */ /* 0x000fe20000010000 */
[----:B------:R-:W-:Y:S01]  /*4010*/  F2FP.BF16.PACK_AB R5, R189, R186 ;  /* 0x000000babd05723e */ /* 0x000fe200000010ff */
[----:B------:R-:W-:Y:S01]  /*4020*/  FADD.FTZ R186, R186, R165 ;  /* 0x000000a5baba7221 */ /* 0x000fe20000010000 */
[----:B------:R-:W-:Y:S01]  /*4030*/  F2FP.BF16.PACK_AB R6, R187, R184 ;  /* 0x000000b8bb06723e */ /* 0x000fe200000010ff */
[----:B------:R-:W-:Y:S01]  /*4040*/  FADD.FTZ R185, R185, R182 ;  /* 0x000000b6b9b97221 */ /* 0x000fe20000010000 */
[----:B------:R-:W-:Y:S01]  /*4050*/  F2FP.BF16.PACK_AB R7, R191, R190 ;  /* 0x000000bebf07723e */ /* 0x000fe200000010ff */
[----:B------:R-:W-:-:S02]  /*4060*/  FADD.FTZ R189, R189, R186 ;  /* 0x000000babdbd7221 */ /* 0x000fc40000010000 */
[----:B------:R-:W-:Y:S02]  /*4070*/  FADD.FTZ R184, R184, R185 ;  /* 0x000000b9b8b87221 */ /* 0x000fe40000010000 */
[----:B------:R-:W-:Y:S02]  /*4080*/  FADD.FTZ R190, R190, R189 ;  /* 0x000000bdbebe7221 */ /* 0x000fe40000010000 */
[----:B--2---:R-:W-:Y:S01]  /*4090*/  HMMA.16816.F32.BF16 R48, R4, R12, R48 ;  /* 0x0000000c0430723c */ /* 0x004fe20000041830 */
[----:B------:R-:W-:Y:S02]  /*40a0*/  FADD.FTZ R187, R187, R184 ;  /* 0x000000b8bbbb7221 */ /* 0x000fe40000010000 */
[----:B------:R-:W-:-:S05]  /*40b0*/  FADD.FTZ R191, R191, R190 ;  /* 0x000000bebfbf7221 */ /* 0x000fca0000010000 */
[C---:B------:R-:W-:Y:S01]  /*40c0*/  HMMA.16816.F32.BF16 R52, R4.reuse, R14, R52 ;  /* 0x0000000e0434723c */ /* 0x040fe20000041834 */
[----:B------:R-:W2:Y:S07]  /*40d0*/  LDSM.16.MT88.4 R12, [R226+0x15000] ;  /* 0x01500000e20c783b */ /* 0x000eae0000004200 */
[C---:B---3--:R-:W-:Y:S08]  /*40e0*/  HMMA.16816.F32.BF16 R56, R4.reuse, R8, R56 ;  /* 0x000000080438723c */ /* 0x048ff00000041838 */
[C---:B------:R-:W-:Y:S01]  /*40f0*/  HMMA.16816.F32.BF16 R60, R4.reuse, R10, R60 ;  /* 0x0000000a043c723c */ /* 0x040fe2000004183c */
[----:B------:R-:W3:Y:S07]  /*4100*/  LDSM.16.MT88.4 R8, [R225+0x15000] ;  /* 0x01500000e108783b */ /* 0x000eee0000004200 */
[C---:B-1----:R-:W-:Y:S08]  /*4110*/  HMMA.16816.F32.BF16 R40, R4.reuse, R16, R40 ;  /* 0x000000100428723c */ /* 0x042ff00000041828 */
[C---:B------:R-:W-:Y:S01]  /*4120*/  HMMA.16816.F32.BF16 R44, R4.reuse, R18, R44 ;  /* 0x00000012042c723c */ /* 0x040fe2000004182c */
[----:B------:R-:W1:Y:S07]  /*4130*/  LDSM.16.MT88.4 R16, [R225+0x13000] ;  /* 0x01300000e110783b */ /* 0x000e6e0000004200 */
        /* <DEDUP_REMOVED lines=8> */
[----:B------:R-:W4:Y:S07]  /*41c0*/  LDSM.16.MT88.4 R24, [R228+0x15000] ;  /* 0x01500000e418783b */ /* 0x000f2e0000004200 */
[C---:B------:R-:W-:Y:S08]  /*41d0*/  HMMA.16816.F32.BF16 R64, R4.reuse, R20, R64 ;  /* 0x000000140440723c */ /* 0x040ff00000041840 */
[C---:B------:R-:W-:Y:S01]  /*41e0*/  HMMA.16816.F32.BF16 R68, R4.reuse, R22, R68 ;  /* 0x000000160444723c */ /* 0x040fe20000041844 */
[----:B------:R-:W5:Y:S07]  /*41f0*/  LDSM.16.MT88.4 R20, [R224+0x15000] ;  /* 0x01500000e014783b */ /* 0x000f6e0000004200 */
[C---:B------:R-:W-:Y:S08]  /*4200*/  HMMA.16816.F32.BF16 R72, R4.reuse, R32, R72 ;  /* 0x000000200448723c */ /* 0x040ff00000041848 */
[C---:B------:R-:W-:Y:S01]  /*4210*/  HMMA.16816.F32.BF16 R76, R4.reuse, R34, R76 ;  /* 0x00000022044c723c */ /* 0x040fe2000004184c */
[----:B------:R-:W-:Y:S07]  /*4220*/  LDSM.16.MT88.4 R32, [R224+0x17000] ;  /* 0x01700000e020783b */ /* 0x000fee0000004200 */
[C---:B-1----:R-:W-:Y:S08]  /*4230*/  HMMA.16816.F32.BF16 R80, R4.reuse, R16, R80 ;  /* 0x000000100450723c */ /* 0x042ff00000041850 */
[C---:B------:R-:W-:Y:S01]  /*4240*/  HMMA.16816.F32.BF16 R84, R4.reuse, R18, R84 ;  /* 0x000000120454723c */ /* 0x040fe20000041854 */
[----:B------:R-:W1:Y:S07]  /*4250*/  LDSM.16.MT88.4 R16, [R228+0x17000] ;  /* 0x01700000e410783b */ /* 0x000e6e0000004200 */
        /* <DEDUP_REMOVED lines=8> */
[----:B------:R-:W2:Y:S07]  /*42e0*/  LDSM.16.MT88.4 R28, [R228+0x11800] ;  /* 0x01180000e41c783b */ /* 0x000eae0000004200 */
[C---:B----4-:R-:W-:Y:S08]  /*42f0*/  HMMA.16816.F32.BF16 R96, R4.reuse, R24, R96 ;  /* 0x000000180460723c */ /* 0x050ff00000041860 */
[C---:B------:R-:W-:Y:S01]  /*4300*/  HMMA.16816.F32.BF16 R100, R4.reuse, R26, R100 ;  /* 0x0000001a0464723c */ /* 0x040fe20000041864 */
[----:B------:R-:W4:Y:S07]  /*4310*/  LDSM.16.MT88.4 R24, [R226+0x11800] ;  /* 0x01180000e218783b */ /* 0x000f2e0000004200 */
[C---:B-----5:R-:W-:Y:S08]  /*4320*/  HMMA.16816.F32.BF16 R120, R4.reuse, R20, R120 ;  /* 0x000000140478723c */ /* 0x060ff00000041878 */
[C---:B------:R-:W-:Y:S01]  /*4330*/  HMMA.16816.F32.BF16 R124, R4.reuse, R22, R124 ;  /* 0x00000016047c723c */ /* 0x040fe2000004187c */
[----:B------:R-:W5:Y:S07]  /*4340*/  LDSM.16.MT88.4 R20, [R225+0x11800] ;  /* 0x01180000e114783b */ /* 0x000f6e0000004200 */
[C---:B-1----:R-:W-:Y:S08]  /*4350*/  HMMA.16816.F32.BF16 R128, R4.reuse, R16, R128 ;  /* 0x000000100480723c */ /* 0x042ff00000041880 */
[C---:B------:R-:W-:Y:S01]  /*4360*/  HMMA.16816.F32.BF16 R132, R4.reuse, R18, R132 ;  /* 0x000000120484723c */ /* 0x040fe20000041884 */
[----:B------:R-:W1:Y:S07]  /*4370*/  LDSM.16.MT88.4 R16, [R228+0x13800] ;  /* 0x01380000e410783b */ /* 0x000e6e0000004200 */
[C---:B------:R-:W-:Y:S08]  /*4380*/  HMMA.16816.F32.BF16 R152, R4.reuse, R32, R152 ;  /* 0x000000200498723c */ /* 0x040ff00000041898 */
        /* <DEDUP_REMOVED lines=39> */
[C---:B------:R-:W-:Y:S08]  /*4600*/  HMMA.16816.F32.BF16 R84, R4.reuse, R170, R84 ;  /* 0x000000aa0454723c */ /* 0x040ff00000041854 */
[C---:B------:R-:W-:Y:S08]  /*4610*/  HMMA.16816.F32.BF16 R88, R4.reuse, R32, R88 ;  /* 0x000000200458723c */ /* 0x040ff00000041858 */
[C---:B------:R-:W-:Y:S08]  /*4620*/  HMMA.16816.F32.BF16 R92, R4.reuse, R34, R92 ;  /* 0x00000022045c723c */ /* 0x040ff0000004185c */
[C---:B------:R-:W-:Y:S08]  /*4630*/  HMMA.16816.F32.BF16 R104, R4.reuse, R28, R104 ;  /* 0x0000001c0468723c */ /* 0x040ff00000041868 */
[C---:B------:R-:W-:Y:S08]  /*4640*/  HMMA.16816.F32.BF16 R108, R4.reuse, R30, R108 ;  /* 0x0000001e046c723c */ /* 0x040ff0000004186c */
[C---:B----4-:R-:W-:Y:S08]  /*4650*/  HMMA.16816.F32.BF16 R112, R4.reuse, R24, R112 ;  /* 0x000000180470723c */ /* 0x050ff00000041870 */
[C---:B------:R-:W-:Y:S08]  /*4660*/  HMMA.16816.F32.BF16 R116, R4.reuse, R26, R116 ;  /* 0x0000001a0474723c */ /* 0x040ff00000041874 */
[C---:B-----5:R-:W-:Y:S08]  /*4670*/  HMMA.16816.F32.BF16 R120, R4.reuse, R20, R120 ;  /* 0x000000140478723c */ /* 0x060ff00000041878 */
[C---:B------:R-:W-:Y:S08]  /*4680*/  HMMA.16816.F32.BF16 R124, R4.reuse, R22, R124 ;  /* 0x00000016047c723c */ /* 0x040ff0000004187c */
[C---:B-1----:R-:W-:Y:S08]  /*4690*/  HMMA.16816.F32.BF16 R136, R4.reuse, R16, R136 ;  /* 0x000000100488723c */ /* 0x042ff00000041888 */
[C---:B------:R-:W-:Y:S08]  /*46a0*/  HMMA.16816.F32.BF16 R156, R4.reuse, R18, R156 ;  /* 0x00000012049c723c */ /* 0x040ff0000004189c */
[C---:B--2---:R-:W-:Y:S08]  /*46b0*/  HMMA.16816.F32.BF16 R140, R4.reuse, R12, R140 ;  /* 0x0000000c048c723c */ /* 0x044ff0000004188c */
[C---:B------:R-:W-:Y:S08]  /*46c0*/  HMMA.16816.F32.BF16 R144, R4.reuse, R14, R144 ;  /* 0x0000000e0490723c */ /* 0x040ff00000041890 */
[C---:B---3--:R-:W-:Y:S08]  /*46d0*/  HMMA.16816.F32.BF16 R152, R4.reuse, R8, R152 ;  /* 0x000000080498723c */ /* 0x048ff00000041898 */
[----:B------:R-:W-:Y:S01]  /*46e0*/  HMMA.16816.F32.BF16 R148, R4, R10, R148 ;  /* 0x0000000a0494723c */ /* 0x000fe20000041894 */
[----:B------:R-:W-:Y:S07]  /*46f0*/  @!P0 BRA `(.L_x_6) ;  /* 0x0000316000008947 */ /* 0x000fee0003800000 */
[----:B------:R-:W-:Y:S01]  /*4700*/  MOV R0, R3 ;  /* 0x0000000300007202 */ /* 0x000fe20000000f00 */
[----:B------:R-:W-:Y:S01]  /*4710*/  USHF.L.U64.HI UR10, UR4, 0x5, UR5 ;  /* 0x00000005040a7899 */ /* 0x000fe20008010205 */
[----:B------:R-:W-:Y:S01]  /*4720*/  MOV R165, R164 ;  /* 0x000000a400a57202 */ /* 0x000fe20000000f00 */
[----:B------:R-:W-:-:S02]  /*4730*/  USHF.L.U32 UR11, UR4, 0x5, URZ ;  /* 0x00000005040b7899 */ /* 0x000fc4000800063f */
[----:B------:R-:W-:Y:S02]  /*4740*/  ULEA.HI.SX32 UR14, UR8, 0xfffffffe, 0x1a ;  /* 0xfffffffe080e7891 */ /* 0x000fe4000f8fd23f */
[----:B------:R-:W-:Y:S01]  /*4750*/  ULDC.64 UR6, c[0x0][0x1a0] ;  /* 0x0000680000067ab9 */ /* 0x000fe20000000a00 */
[----:B------:R-:W-:Y:S08]  /*4760*/  BRA `(.L_x_7) ;  /* 0x000002b000007947 */ /* 0x000ff00003800000 */
.L_x_9:
[----:B------:R-:W-:Y:S02]  /*4770*/  UIADD3 UR13, UR14, -0x1, URZ ;  /* 0xffffffff0e0d7890 */ /* 0x000fe4000fffe03f */
[----:B------:R-:W-:Y:S02]  /*4780*/  ULDC.64 UR4, c[0x0][0x198] ;  /* 0x0000660000047ab9 */ /* 0x000fe40000000a00 */
[----:B------:R-:W-:Y:S02]  /*4790*/  USHF.R.S32.HI UR8, URZ, 0x1f, UR13 ;  /* 0x0000001f3f087899 */ /* 0x000fe4000801140d */
[----:B------:R-:W-:Y:S02]  /*47a0*/  UIMAD.WIDE.U32 UR18, UR13, UR4, URZ ;  /* 0x000000040d1272a5 */ /* 0x000fe4000f8e003f */
[----:B------:R-:W-:Y:S04]  /*47b0*/  UIMAD UR8, UR8, UR4, URZ ;  /* 0x00000004080872a4 */ /* 0x000fe8000f8e023f */
[----:B------:R-:W-:Y:S01]  /*47c0*/  UIMAD UR8, UR13, UR5, UR8 ;  /* 0x000000050d0872a4 */ /* 0x000fe2000f8e0208 */
[----:B------:R-:W-:Y:S02]  /*47d0*/  IMAD.U32 R168, RZ, RZ, UR18 ;  /* 0x00000012ffa87e24 */ /* 0x000fe4000f8e00ff */
[----:B------:R-:W-:Y:S01]  /*47e0*/  IMAD.U32 R169, RZ, RZ, UR19 ;  /* 0x00000013ffa97e24 */ /* 0x000fe2000f8e00ff */
[----:B------:R-:W-:Y:S02]  /*47f0*/  UIADD3 UR8, UR19, UR8, URZ ;  /* 0x0000000813087290 */ /* 0x000fe4000fffe03f */
[----:B------:R-:W-:Y:S04]  /*4800*/  LEA R2, P1, R168, R240, 0x6 ;  /* 0x000000f0a8027211 */ /* 0x000fe800078230ff */
[----:B------:R-:W-:Y:S01]  /*4810*/  IMAD.U32 R3, RZ, RZ, UR8 ;  /* 0x00000008ff037e24 */ /* 0x000fe2000f8e00ff */
[----:B------:R-:W-:Y:S01]  /*4820*/  LEA R166, P2, R2, c[0x0][0x168], 0x1 ;  /* 0x00005a0002a67a11 */ /* 0x000fe200078408ff */
[----:B------:R-:W-:Y:S02]  /*4830*/  USHF.L.U32 UR8, UR4, 0x5, URZ ;  /* 0x0000000504087899 */ /* 0x000fe4000800063f */
[----:B------:R-:W-:Y:S01]  /*4840*/  USHF.L.U64.HI UR4, UR4, 0x5, UR5 ;  /* 0x0000000504047899 */ /* 0x000fe20008010205 */
[----:B------:R-:W-:Y:S03]  /*4850*/  LEA.HI.X R3, R168, R243, R3, 0x6, P1 ;  /* 0x000000f3a8037211 */ /* 0x000fe600008f3403 */
[----:B------:R-:W-:Y:S02]  /*4860*/  IADD3 R168, P1, R166, UR8, RZ ;  /* 0x00000008a6a87c10 */ /* 0x000fe4000ff3e0ff */
[----:B------:R-:W-:Y:S02]  /*4870*/  LEA.HI.X R167, R2, c[0x0][0x16c], R3, 0x1, P2 ;  /* 0x00005b0002a77a11 */ /* 0x000fe400010f0c03 */
[----:B------:R-:W-:Y:S02]  /*4880*/  IADD3 R170, P2, R168, UR8, RZ ;  /* 0x00000008a8aa7c10 */ /* 0x000fe4000ff5e0ff */
[----:B------:R-:W-:Y:S01]  /*4890*/  IADD3.X R169, R167, UR4, RZ, P1, !PT ;  /* 0x00000004a7a97c10 */ /* 0x000fe20008ffe4ff */
[----:B------:R-:W-:Y:S01]  /*48a0*/  @!PT LDS RZ, [RZ] ;  /* 0x00000000fffff984 */ /* 0x000fe20000000800 */
[----:B------:R-:W-:Y:S01]  /*48b0*/  @!PT LDS RZ, [RZ] ;  /* 0x00000000fffff984 */ /* 0x000fe20000000800 */
[----:B------:R-:W-:Y:S01]  /*48c0*/  @!PT LDS RZ, [RZ] ;  /* 0x00000000fffff984 */ /* 0x000fe20000000800 */
[----:B------:R1:W-:Y:S01]  /*48d0*/  LDGSTS.E.BYPASS.LTC128B.128 [R237+0x8000], [R166.64] ;  /* 0x08000000a6ed7fae */ /* 0x0003e2000b901d50 */
[----:B------:R-:W-:Y:S02]  /*48e0*/  IADD3 R2, P1, R170, UR8, RZ ;  /* 0x00000008aa027c10 */ /* 0x000fe4000ff3e0ff */
[----:B------:R-:W-:Y:S01]  /*48f0*/  IADD3.X R171, R169, UR4, RZ, P2, !PT ;  /* 0x00000004a9ab7c10 */ /* 0x000fe200097fe4ff */
[----:B------:R1:W-:Y:S03]  /*4900*/  LDGSTS.E.BYPASS.LTC128B.128 [R237+0xa000], [R166.64+0x80] ;  /* 0x0a000080a6ed7fae */ /* 0x0003e6000b901d50 */
[----:B------:R-:W-:Y:S01]  /*4910*/  IADD3.X R3, R171, UR4, RZ, P1, !PT ;  /* 0x00000004ab037c10 */ /* 0x000fe20008ffe4ff */
        /* <DEDUP_REMOVED lines=14> */
[----:B------:R-:W0:Y:S01]  /*4a00*/  LDGDEPBAR ;  /* 0x00000000000079af */ /* 0x000e220000000000 */
[----:B------:R-:W-:-:S05]  /*4a10*/  BRA `(.L_x_8) ;  /* 0x00000fc000007947 */ /* 0x000fca0003800000 */
.L_x_7:
[----:B------:R-:W-:Y:S01]  /*4a20*/  USHF.R.S32.HI UR4, URZ, 0x1f, UR14 ;  /* 0x0000001f3f047899 */ /* 0x000fe2000801140e */
[----:B------:R-:W-:Y:S04]  /*4a30*/  DEPBAR.LE SB0, 0x0 ;  /* 0x000080000000791a */ /* 0x000fe80000000000 */
[----:B------:R-:W-:Y:S01]  /*4a40*/  UIMAD UR4, UR4, UR6, URZ ;  /* 0x00000006040472a4 */ /* 0x000fe2000f8e023f */
[----:B------:R-:W-:Y:S01]  /*4a50*/  BAR.SYNC.DEFER_BLOCKING 0x0 ;  /* 0x0000000000007b1d */ /* 0x000fe20000010000 */
[----:B------:R-:W-:Y:S02]  /*4a60*/  UIMAD.WIDE.U32 UR18, UR14, UR6, URZ ;  /* 0x000000060e1272a5 */ /* 0x000fe4000f8e003f */
[----:B------:R-:W-:Y:S04]  /*4a70*/  UIMAD UR4, UR14, UR7, UR4 ;  /* 0x000000070e0472a4 */ /* 0x000fe8000f8e0204 */
[----:B------:R-:W-:Y:S01]  /*4a80*/  UIADD3 UR4, UR19, UR4, URZ ;  /* 0x0000000413047290 */ /* 0x000fe2000fffe03f */
[----:B------:R-:W-:Y:S02]  /*4a90*/  IMAD.U32 R22, RZ, RZ, UR18 ;  /* 0x00000012ff167e24 */ /* 0x000fe4000f8e00ff */
[----:B------:R-:W-:Y:S03]  /*4aa0*/  IMAD.U32 R23, RZ, RZ, UR19 ;  /* 0x00000013ff177e24 */ /* 0x000fe6000f8e00ff */
[----:B------:R-:W-:Y:S01]  /*4ab0*/  IMAD.U32 R2, RZ, RZ, UR4 ;  /* 0x00000004ff027e24 */ /* 0x000fe2000f8e00ff */
[C---:B------:R-:W-:Y:S04]  /*4ac0*/  LEA R3, P0, R22.reuse, R238, 0x6 ;  /* 0x000000ee16037211 */ /* 0x040fe800078030ff */
[C---:B------:R-:W-:Y:S02]  /*4ad0*/  LEA R166, P1, R3.reuse, c[0x0][0x170], 0x1 ;  /* 0x00005c0003a67a11 */ /* 0x040fe400078208ff */
[----:B------:R-:W-:Y:S02]  /*4ae0*/  LEA.HI.X R2, R22, R235, R2, 0x6, P0 ;  /* 0x000000eb16027211 */ /* 0x000fe400000f3402 */
        /* <DEDUP_REMOVED lines=12> */
[----:B------:R1:W-:Y:S01]  /*4bb0*/  LDGSTS.E.BYPASS.LTC128B.128 [R237+0x14000], [R166.64+0x100] ;  /* 0x14000100a6ed7fae */ /* 0x0003e2000b901d50 */
[----:B------:R-:W-:Y:S03]  /*4bc0*/  ISETP.LT.AND P0, PT, RZ, UR14, PT ;  /* 0x0000000eff007c0c */ /* 0x000fe6000bf01270 */
        /* <DEDUP_REMOVED lines=13> */
[----:B------:R-:W-:Y:S04]  /*4ca0*/  LDSM.16.M88.4 R168, [R234] ;  /* 0x00000000eaa8783b */ /* 0x000fe80000000200 */
[----:B------:R-:W4:Y:S04]  /*4cb0*/  LDSM.16.M88.4 R172, [R233+0x8000] ;  /* 0x00800000e9ac783b */ /* 0x000f280000000200 */
[----:B------:R-:W5:Y:S04]  /*4cc0*/  LDSM.16.M88.4 R176, [R233+0x8800] ;  /* 0x00880000e9b0783b */ /* 0x000f680000000200 */
[----:B------:R-:W2:Y:S04]  /*4cd0*/  LDSM.16.M88.4 R180, [R233+0x9000] ;  /* 0x00900000e9b4783b */ /* 0x000ea80000000200 */
[----:B------:R-:W0:Y:S04]  /*4ce0*/  LDGDEPBAR ;  /* 0x00000000000079af */ /* 0x000e280000000000 */
[----:B------:R-:W1:Y:S04]  /*4cf0*/  LDSM.16.M88.4 R184, [R233+0x9800] ;  /* 0x00980000e9b8783b */ /* 0x000e680000000200 */
[----:B------:R-:W-:Y:S04]  /*4d00*/  LDSM.16.M88.4 R188, [R232] ;  /* 0x00000000e8bc783b */ /* 0x000fe80000000200 */
[----:B------:R-:W1:Y:S04]  /*4d10*/  LDSM.16.M88.4 R192, [R231] ;  /* 0x00000000e7c0783b */ /* 0x000e680000000200 */
[----:B------:R-:W1:Y:S04]  /*4d20*/  LDSM.16.M88.4 R196, [R223] ;  /* 0x00000000dfc4783b */ /* 0x000e680000000200 */
[----:B------:R-:W1:Y:S04]  /*4d30*/  LDSM.16.M88.4 R200, [R222] ;  /* 0x00000000dec8783b */ /* 0x000e680000000200 */
[----:B------:R-:W1:Y:S01]  /*4d40*/  LDSM.16.M88.4 R204, [R221] ;  /* 0x00000000ddcc783b */ /* 0x000e620000000200 */
[C---:B----4-:R-:W-:Y:S08]  /*4d50*/  HMMA.16816.F32.BF16 R4, R168.reuse, R172, RZ ;  /* 0x000000aca804723c */ /* 0x050ff000000418ff */
[C---:B------:R-:W-:Y:S01]  /*4d60*/  HMMA.16816.F32.BF16 R8, R168.reuse, R174, RZ ;  /* 0x000000aea808723c */ /* 0x040fe200000418ff */
[----:B------:R-:W-:Y:S07]  /*4d70*/  LDSM.16.M88.4 R172, [R230] ;  /* 0x00000000e6ac783b */ /* 0x000fee0000000200 */
[C---:B-----5:R-:W-:Y:S08]  /*4d80*/  HMMA.16816.F32.BF16 R12, R168.reuse, R176, RZ ;  /* 0x000000b0a80c723c */ /* 0x060ff000000418ff */
[C---:B------:R-:W-:Y:S01]  /*4d90*/  HMMA.16816.F32.BF16 R16, R168.reuse, R178, RZ ;  /* 0x000000b2a810723c */ /* 0x040fe200000418ff */
[----:B------:R-:W4:Y:S07]  /*4da0*/  LDSM.16.M88.4 R176, [R227+0x8000] ;  /* 0x00800000e3b0783b */ /* 0x000f2e0000000200 */
[C---:B--2---:R-:W-:Y:S08]  /*4db0*/  HMMA.16816.F32.BF16 R20, R168.reuse, R180, RZ ;  /* 0x000000b4a814723c */ /* 0x044ff000000418ff */
[C---:B---3--:R-:W-:Y:S01]  /*4dc0*/  HMMA.16816.F32.BF16 R24, R168.reuse, R182, RZ ;  /* 0x000000b6a818723c */ /* 0x048fe200000418ff */
[----:B------:R-:W2:Y:S07]  /*4dd0*/  LDSM.16.M88.4 R180, [R227+0x8800] ;  /* 0x00880000e3b4783b */ /* 0x000eae0000000200 */
[C---:B-1----:R-:W-:Y:S08]  /*4de0*/  HMMA.16816.F32.BF16 R28, R168.reuse, R184, RZ ;  /* 0x000000b8a81c723c */ /* 0x042ff000000418ff */
[----:B------:R-:W-:Y:S01]  /*4df0*/  HMMA.16816.F32.BF16 R32, R168, R186, RZ ;  /* 0x000000baa820723c */ /* 0x000fe200000418ff */
[----:B------:R-:W1:Y:S04]  /*4e00*/  LDSM.16.M88.4 R168, [R227+0x9000] ;  /* 0x00900000e3a8783b */ /* 0x000e680000000200 */
[----:B------:R-:W3:Y:S03]  /*4e10*/  LDSM.16.M88.4 R184, [R227+0x9800] ;  /* 0x00980000e3b8783b */ /* 0x000ee60000000200 */
[C---:B------:R-:W-:Y:S08]  /*4e20*/  HMMA.16816.F32.BF16 R4, R188.reuse, R192, R4 ;  /* 0x000000c0bc04723c */ /* 0x040ff00000041804 */
[C---:B------:R-:W-:Y:S01]  /*4e30*/  HMMA.16816.F32.BF16 R8, R188.reuse, R194, R8 ;  /* 0x000000c2bc08723c */ /* 0x040fe20000041808 */
[----:B------:R-:W-:Y:S07]  /*4e40*/  LDSM.16.M88.4 R192, [R229] ;  /* 0x00000000e5c0783b */ /* 0x000fee0000000200 */
[C---:B------:R-:W-:Y:S08]  /*4e50*/  HMMA.16816.F32.BF16 R12, R188.reuse, R196, R12 ;  /* 0x000000c4bc0c723c */ /* 0x040ff0000004180c */
[C---:B------:R-:W-:Y:S01]  /*4e60*/  HMMA.16816.F32.BF16 R16, R188.reuse, R198, R16 ;  /* 0x000000c6bc10723c */ /* 0x040fe20000041810 */
[----:B------:R-:W5:Y:S07]  /*4e70*/  LDSM.16.M88.4 R196, [R220] ;  /* 0x00000000dcc4783b */ /* 0x000f6e0000000200 */
[C---:B------:R-:W-:Y:S08]  /*4e80*/  HMMA.16816.F32.BF16 R20, R188.reuse, R200, R20 ;  /* 0x000000c8bc14723c */ /* 0x040ff00000041814 */
[C---:B------:R-:W-:Y:S01]  /*4e90*/  HMMA.16816.F32.BF16 R24, R188.reuse, R202, R24 ;  /* 0x000000cabc18723c */ /* 0x040fe20000041818 */
[----:B------:R-:W1:Y:S07]  /*4ea0*/  LDSM.16.M88.4 R200, [R220+0x800] ;  /* 0x00080000dcc8783b */ /* 0x000e6e0000000200 */
[C---:B------:R-:W-:Y:S08]  /*4eb0*/  HMMA.16816.F32.BF16 R28, R188.reuse, R204, R28 ;  /* 0x000000ccbc1c723c */ /* 0x040ff0000004181c */
[----:B------:R-:W-:Y:S01]  /*4ec0*/  HMMA.16816.F32.BF16 R32, R188, R206, R32 ;  /* 0x000000cebc20723c */ /* 0x000fe20000041820 */
[----:B------:R-:W3:Y:S04]  /*4ed0*/  LDSM.16.M88.4 R188, [R220+0x1000] ;  /* 0x00100000dcbc783b */ /* 0x000ee80000000200 */
[----:B------:R-:W3:Y:S03]  /*4ee0*/  LDSM.16.M88.4 R204, [R220+0x1800] ;  /* 0x00180000dccc783b */ /* 0x000ee60000000200 */
[C---:B----4-:R-:W-:Y:S08]  /*4ef0*/  HMMA.16816.F32.BF16 R4, R172.reuse, R176, R4 ;  /* 0x000000b0ac04723c */ /* 0x050ff00000041804 */
[C---:B------:R-:W-:Y:S01]  /*4f00*/  HMMA.16816.F32.BF16 R8, R172.reuse, R178, R8 ;  /* 0x000000b2ac08723c */ /* 0x040fe20000041808 */
[----:B------:R-:W-:Y:S07]  /*4f10*/  LDSM.16.M88.4 R176, [R233+0xa000] ;  /* 0x00a00000e9b0783b */ /* 0x000fee0000000200 */
[C---:B--2---:R-:W-:Y:S08]  /*4f20*/  HMMA.16816.F32.BF16 R12, R172.reuse, R180, R12 ;  /* 0x000000b4ac0c723c */ /* 0x044ff0000004180c */
[C---:B------:R-:W-:Y:S01]  /*4f30*/  HMMA.16816.F32.BF16 R16, R172.reuse, R182, R16 ;  /* 0x000000b6ac10723c */ /* 0x040fe20000041810 */
[----:B------:R-:W-:Y:S07]  /*4f40*/  LDSM.16.M88.4 R180, [R233+0xa800] ;  /* 0x00a80000e9b4783b */ /* 0x000fee0000000200 */
[C---:B-1----:R-:W-:Y:S08]  /*4f50*/  HMMA.16816.F32.BF16 R20, R172.reuse, R168, R20 ;  /* 0x000000a8ac14723c */ /* 0x042ff00000041814 */
[C---:B------:R-:W-:Y:S01]  /*4f60*/  HMMA.16816.F32.BF16 R24, R172.reuse, R170, R24 ;  /* 0x000000aaac18723c */ /* 0x040fe20000041818 */
[----:B------:R-:W1:Y:S07]  /*4f70*/  LDSM.16.M88.4 R168, [R234+0x2000] ;  /* 0x00200000eaa8783b */ /* 0x000e6e0000000200 */
[C---:B---3--:R-:W-:Y:S08]  /*4f80*/  HMMA.16816.F32.BF16 R28, R172.reuse, R184, R28 ;  /* 0x000000b8ac1c723c */ /* 0x048ff0000004181c */
[----:B------:R-:W-:Y:S01]  /*4f90*/  HMMA.16816.F32.BF16 R32, R172, R186, R32 ;  /* 0x000000baac20723c */ /* 0x000fe20000041820 */
[----:B------:R-:W2:Y:S04]  /*4fa0*/  LDSM.16.M88.4 R172, [R233+0xb000] ;  /* 0x00b00000e9ac783b */ /* 0x000ea80000000200 */
[----:B------:R-:W3:Y:S03]  /*4fb0*/  LDSM.16.M88.4 R184, [R233+0xb800] ;  /* 0x00b80000e9b8783b */ /* 0x000ee60000000200 */
[C---:B-----5:R-:W-:Y:S08]  /*4fc0*/  HMMA.16816.F32.BF16 R4, R192.reuse, R196, R4 ;  /* 0x000000c4c004723c */ /* 0x060ff00000041804 */
[C---:B------:R-:W-:Y:S01]  /*4fd0*/  HMMA.16816.F32.BF16 R8, R192.reuse, R198, R8 ;  /* 0x000000c6c008723c */ /* 0x040fe20000041808 */
[----:B------:R-:W-:Y:S07]  /*4fe0*/  LDSM.16.M88.4 R196, [R219] ;  /* 0x00000000dbc4783b */ /* 0x000fee0000000200 */
[C---:B------:R-:W-:Y:S08]  /*4ff0*/  HMMA.16816.F32.BF16 R12, R192.reuse, R200, R12 ;  /* 0x000000c8c00c723c */ /* 0x040ff0000004180c */
[C---:B------:R-:W-:Y:S01]  /*5000*/  HMMA.16816.F32.BF16 R16, R192.reuse, R202, R16 ;  /* 0x000000cac010723c */ /* 0x040fe20000041810 */
[----:B------:R-:W-:Y:S07]  /*5010*/  LDSM.16.M88.4 R200, [R218] ;  /* 0x00000000dac8783b */ /* 0x000fee0000000200 */
[C---:B------:R-:W-:Y:S08]  /*5020*/  HMMA.16816.F32.BF16 R20, R192.reuse, R188, R20 ;  /* 0x000000bcc014723c */ /* 0x040ff00000041814 */
[C---:B------:R-:W-:Y:S01]  /*5030*/  HMMA.16816.F32.BF16 R24, R192.reuse, R190, R24 ;  /* 0x000000bec018723c */ /* 0x040fe20000041818 */
[----:B------:R-:W4:Y:S07]  /*5040*/  LDSM.16.M88.4 R188, [R232+0x2000] ;  /* 0x00200000e8bc783b */ /* 0x000f2e0000000200 */
[C---:B------:R-:W-:Y:S08]  /*5050*/  HMMA.16816.F32.BF16 R28, R192.reuse, R204, R28 ;  /* 0x000000ccc01c723c */ /* 0x040ff0000004181c */
[----:B------:R-:W-:Y:S01]  /*5060*/  HMMA.16816.F32.BF16 R32, R192, R206, R32 ;  /* 0x000000cec020723c */ /* 0x000fe20000041820 */
[----:B------:R-:W5:Y:S04]  /*5070*/  LDSM.16.M88.4 R192, [R217] ;  /* 0x00000000d9c0783b */ /* 0x000f680000000200 */
[----:B------:R-:W3:Y:S03]  /*5080*/  LDSM.16.M88.4 R204, [R216] ;  /* 0x00000000d8cc783b */ /* 0x000ee60000000200 */
[C---:B-1----:R-:W-:Y:S08]  /*5090*/  HMMA.16816.F32.BF16 R4, R168.reuse, R176, R4 ;  /* 0x000000b0a804723c */ /* 0x042ff00000041804 */
[C---:B------:R-:W-:Y:S01]  /*50a0*/  HMMA.16816.F32.BF16 R8, R168.reuse, R178, R8 ;  /* 0x000000b2a808723c */ /* 0x040fe20000041808 */
[----:B------:R-:W-:Y:S07]  /*50b0*/  LDSM.16.M88.4 R176, [R227+0xa000] ;  /* 0x00a00000e3b0783b */ /* 0x000fee0000000200 */
[C---:B------:R-:W-:Y:S08]  /*50c0*/  HMMA.16816.F32.BF16 R12, R168.reuse, R180, R12 ;  /* 0x000000b4a80c723c */ /* 0x040ff0000004180c */
[C---:B------:R-:W-:Y:S01]  /*50d0*/  HMMA.16816.F32.BF16 R16, R168.reuse, R182, R16 ;  /* 0x000000b6a810723c */ /* 0x040fe20000041810 */
[----:B------:R-:W-:Y:S07]  /*50e0*/  LDSM.16.M88.4 R180, [R227+0xa800] ;  /* 0x00a80000e3b4783b */ /* 0x000fee0000000200 */
[C---:B--2---:R-:W-:Y:S08]  /*50f0*/  HMMA.16816.F32.BF16 R20, R168.reuse, R172, R20 ;  /* 0x000000aca814723c */ /* 0x044ff00000041814 */
[C---:B------:R-:W-:Y:S01]  /*5100*/  HMMA.16816.F32.BF16 R24, R168.reuse, R174, R24 ;  /* 0x000000aea818723c */ /* 0x040fe20000041818 */
[----:B------:R-:W1:Y:S07]  /*5110*/  LDSM.16.M88.4 R172, [R230+0x2000] ;  /* 0x00200000e6ac783b */ /* 0x000e6e0000000200 */
[C---:B---3--:R-:W-:Y:S08]  /*5120*/  HMMA.16816.F32.BF16 R28, R168.reuse, R184, R28 ;  /* 0x000000b8a81c723c */ /* 0x048ff0000004181c */
[----:B------:R-:W-:Y:S01]  /*5130*/  HMMA.16816.F32.BF16 R32, R168, R186, R32 ;  /* 0x000000baa820723c */ /* 0x000fe20000041820 */
[----:B------:R-:W2:Y:S04]  /*5140*/  LDSM.16.M88.4 R168, [R227+0xb000] ;  /* 0x00b00000e3a8783b */ /* 0x000ea80000000200 */
[----:B------:R-:W3:Y:S03]  /*5150*/  LDSM.16.M88.4 R184, [R227+0xb800] ;  /* 0x00b80000e3b8783b */ /* 0x000ee60000000200 */
[C---:B----4-:R-:W-:Y:S08]  /*5160*/  HMMA.16816.F32.BF16 R4, R188.reuse, R196, R4 ;  /* 0x000000c4bc04723c */ /* 0x050ff00000041804 */
[C---:B------:R-:W-:Y:S01]  /*5170*/  HMMA.16816.F32.BF16 R8, R188.reuse, R198, R8 ;  /* 0x000000c6bc08723c */ /* 0x040fe20000041808 */
[----:B------:R-:W-:Y:S07]  /*5180*/  LDSM.16.M88.4 R196, [R220+0x2000] ;  /* 0x00200000dcc4783b */ /* 0x000fee0000000200 */
[C---:B------:R-:W-:Y:S08]  /*5190*/  HMMA.16816.F32.BF16 R12, R188.reuse, R200, R12 ;  /* 0x000000c8bc0c723c */ /* 0x040ff0000004180c */
[C---:B------:R-:W-:Y:S01]  /*51a0*/  HMMA.16816.F32.BF16 R16, R188.reuse, R202, R16 ;  /* 0x000000cabc10723c */ /* 0x040fe20000041810 */
[----:B------:R-:W-:Y:S07]  /*51b0*/  LDSM.16.M88.4 R200, [R220+0x2800] ;  /* 0x00280000dcc8783b */ /* 0x000fee0000000200 */
[C---:B-----5:R-:W-:Y:S08]  /*51c0*/  HMMA.16816.F32.BF16 R20, R188.reuse, R192, R20 ;  /* 0x000000c0bc14723c */ /* 0x060ff00000041814 */
[C---:B------:R-:W-:Y:S01]  /*51d0*/  HMMA.16816.F32.BF16 R24, R188.reuse, R194, R24 ;  /* 0x000000c2bc18723c */ /* 0x040fe20000041818 */
[----:B------:R-:W4:Y:S07]  /*51e0*/  LDSM.16.M88.4 R192, [R229+0x2000] ;  /* 0x00200000e5c0783b */ /* 0x000f2e0000000200 */
[C---:B------:R-:W-:Y:S08]  /*51f0*/  HMMA.16816.F32.BF16 R28, R188.reuse, R204, R28 ;  /* 0x000000ccbc1c723c */ /* 0x040ff0000004181c */
[----:B------:R-:W-:Y:S01]  /*5200*/  HMMA.16816.F32.BF16 R32, R188, R206, R32 ;  /* 0x000000cebc20723c */ /* 0x000fe20000041820 */
[----:B------:R-:W5:Y:S04]  /*5210*/  LDSM.16.M88.4 R188, [R220+0x3000] ;  /* 0x00300000dcbc783b */ /* 0x000f680000000200 */
[----:B------:R-:W3:Y:S03]  /*5220*/  LDSM.16.M88.4 R204, [R220+0x3800] ;  /* 0x00380000dccc783b */ /* 0x000ee60000000200 */
        /* <DEDUP_REMOVED lines=15> */
[----:B------:R-:W-:Y:S07]  /*5320*/  LDSM.16.M88.4 R196, [R215] ;  /* 0x00000000d7c4783b */ /* 0x000fee0000000200 */
[C---:B------:R-:W-:Y:S08]  /*5330*/  HMMA.16816.F32.BF16 R12, R192.reuse, R200, R12 ;  /* 0x000000c8c00c723c */ /* 0x040ff0000004180c */
[C---:B------:R-:W-:Y:S01]  /*5340*/  HMMA.16816.F32.BF16 R16, R192.reuse, R202, R16 ;  /* 0x000000cac010723c */ /* 0x040fe20000041810 */
[----:B------:R-:W-:Y:S07]  /*5350*/  LDSM.16.M88.4 R200, [R214] ;  /* 0x00000000d6c8783b */ /* 0x000fee0000000200 */
[C---:B-----5:R-:W-:Y:S08]  /*5360*/  HMMA.16816.F32.BF16 R20, R192.reuse, R188, R20 ;  /* 0x000000bcc014723c */ /* 0x060ff00000041814 */
        /* <DEDUP_REMOVED lines=84> */
[C---:B-1----:R-:W-:Y:S01]  /*58b0*/  HMMA.16816.F32.BF16 R4, R172.reuse, R176, R4 ;  /* 0x000000b0ac04723c */ /* 0x042fe20000041804 */
[----:B------:R-:W-:Y:S04]  /*58c0*/  DEPBAR.LE SB0, 0x0 ;  /* 0x000080000000791a */ /* 0x000fe80000000000 */
[----:B------:R-:W-:Y:S03]  /*58d0*/  BAR.SYNC.DEFER_BLOCKING 0x0 ;  /* 0x0000000000007b1d */ /* 0x000fe60000010000 */
[C---:B------:R-:W-:Y:S08]  /*58e0*/  HMMA.16816.F32.BF16 R8, R172.reuse, R178, R8 ;  /* 0x000000b2ac08723c */ /* 0x040ff00000041808 */
[C---:B------:R-:W-:Y:S08]  /*58f0*/  HMMA.16816.F32.BF16 R12, R172.reuse, R180, R12 ;  /* 0x000000b4ac0c723c */ /* 0x040ff0000004180c */
[C---:B------:R-:W-:Y:S08]  /*5900*/  HMMA.16816.F32.BF16 R16, R172.reuse, R182, R16 ;  /* 0x000000b6ac10723c */ /* 0x040ff00000041810 */
[C---:B--2---:R-:W-:Y:S08]  /*5910*/  HMMA.16816.F32.BF16 R20, R172.reuse, R168, R20 ;  /* 0x000000a8ac14723c */ /* 0x044ff00000041814 */
[C---:B------:R-:W-:Y:S08]  /*5920*/  HMMA.16816.F32.BF16 R24, R172.reuse, R170, R24 ;  /* 0x000000aaac18723c */ /* 0x040ff00000041818 */
[C---:B---3--:R-:W-:Y:S08]  /*5930*/  HMMA.16816.F32.BF16 R28, R172.reuse, R184, R28 ;  /* 0x000000b8ac1c723c */ /* 0x048ff0000004181c */
[----:B------:R-:W-:Y:S08]  /*5940*/  HMMA.16816.F32.BF16 R32, R172, R186, R32 ;  /* 0x000000baac20723c */ /* 0x000ff00000041820 */
[C---:B----4-:R-:W-:Y:S08]  /*5950*/  HMMA.16816.F32.BF16 R4, R192.reuse, R196, R4 ;  /* 0x000000c4c004723c */ /* 0x050ff00000041804 */
[C---:B------:R-:W-:Y:S08]  /*5960*/  HMMA.16816.F32.BF16 R8, R192.reuse, R198, R8 ;  /* 0x000000c6c008723c */ /* 0x040ff00000041808 */
[C---:B------:R-:W-:Y:S08]  /*5970*/  HMMA.16816.F32.BF16 R12, R192.reuse, R200, R12 ;  /* 0x000000c8c00c723c */ /* 0x040ff0000004180c */
[C---:B------:R-:W-:Y:S08]  /*5980*/  HMMA.16816.F32.BF16 R16, R192.reuse, R202, R16 ;  /* 0x000000cac010723c */ /* 0x040ff00000041810 */
[C---:B-----5:R-:W-:Y:S08]  /*5990*/  HMMA.16816.F32.BF16 R20, R192.reuse, R188, R20 ;  /* 0x000000bcc014723c */ /* 0x060ff00000041814 */
[C---:B------:R-:W-:Y:S08]  /*59a0*/  HMMA.16816.F32.BF16 R24, R192.reuse, R190, R24 ;  /* 0x000000bec018723c */ /* 0x040ff00000041818 */
[C---:B------:R-:W-:Y:S08]  /*59b0*/  HMMA.16816.F32.BF16 R28, R192.reuse, R204, R28 ;  /* 0x000000ccc01c723c */ /* 0x040ff0000004181c */
[----:B------:R-:W-:Y:S01]  /*59c0*/  HMMA.16816.F32.BF16 R32, R192, R206, R32 ;  /* 0x000000cec020723c */ /* 0x000fe20000041820 */
[----:B------:R-:W-:-:S07]  /*59d0*/  @P0 BRA `(.L_x_9) ;  /* 0xffffed9000000947 */ /* 0x000fce000383ffff */
.L_x_8:
[----:B-1----:R-:W-:Y:S01]  /*59e0*/  FMNMX.FTZ R2, R4, R165, !PT ;  /* 0x000000a504027209 */ /* 0x002fe20007810000 */
[----:B------:R-:W-:Y:S01]  /*59f0*/  LDSM.16.MT88.4 R172, [R226+0x10000] ;  /* 0x01000000e2ac783b */ /* 0x000fe20000004200 */
[----:B------:R-:W-:Y:S01]  /*5a00*/  FMNMX.FTZ R164, R6, R0, !PT ;  /* 0x0000000006a47209 */ /* 0x000fe20007810000 */
[----:B------:R-:W-:Y:S01]  /*5a10*/  UIADD3 UR14, UR14, -0x1, URZ ;  /* 0xffffffff0e0e7890 */ /* 0x000fe2000fffe03f */
[----:B------:R-:W-:Y:S02]  /*5a20*/  FMNMX.FTZ R3, R5, R2, !PT ;  /* 0x0000000205037209 */ /* 0x000fe40007810000 */
[----:B------:R-:W-:Y:S02]  /*5a30*/  FMNMX.FTZ R167, R7, R164, !PT ;  /* 0x000000a407a77209 */ /* 0x000fe40007810000 */
[----:B------:R-:W-:Y:S01]  /*5a40*/  FMNMX.FTZ R2, R8, R3, !PT ;  /* 0x0000000308027209 */ /* 0x000fe20007810000 */
[----:B------:R-:W-:Y:S01]  /*5a50*/  LDSM.16.MT88.4 R176, [R225+0x10000] ;  /* 0x01000000e1b0783b */ /* 0x000fe20000004200 */
[----:B------:R-:W-:Y:S02]  /*5a60*/  FMNMX.FTZ R164, R10, R167, !PT ;  /* 0x000000a70aa47209 */ /* 0x000fe40007810000 */
        /* <DEDUP_REMOVED lines=23> */
[----:B------:R-:W-:Y:S04]  /*5be0*/  FMNMX.FTZ R3, R29, R2, !PT ;  /* 0x000000021d037209 */ /* 0x000fe80007810000 */
[----:B------:R-:W-:Y:S02]  /*5bf0*/  FMNMX.FTZ R2, R32, R3, !PT ;  /* 0x0000000320027209 */ /* 0x000fe40007810000 */
[----:B------:R-:W-:Y:S02]  /*5c00*/  FMNMX.FTZ R3, R31, R164, !PT ;  /* 0x000000a41f037209 */ /* 0x000fe40007810000 */
[----:B------:R-:W-:Y:S02]  /*5c10*/  FMNMX.FTZ R168, R33, R2, !PT ;  /* 0x0000000221a87209 */ /* 0x000fe40007810000 */
[----:B------:R-:W-:Y:S03]  /*5c20*/  FMNMX.FTZ R2, R34, R3, !PT ;  /* 0x0000000322027209 */ /* 0x000fe60007810000 */
[----:B------:R-:W-:Y:S01]  /*5c30*/  SHFL.BFLY PT, R3, R168, 0x2, 0x1f ;  /* 0x0c401f00a8037f89 */ /* 0x000fe200000e0000 */
[----:B------:R-:W-:Y:S07]  /*5c40*/  FMNMX.FTZ R169, R35, R2, !PT ;  /* 0x0000000223a97209 */ /* 0x000fee0007810000 */
[----:B------:R-:W1:Y:S02]  /*5c50*/  SHFL.BFLY PT, R2, R169, 0x2, 0x1f ;  /* 0x0c401f00a9027f89 */ /* 0x000e6400000e0000 */
[----:B-1----:R-:W-:Y:S02]  /*5c60*/  FMNMX.FTZ R166, R169, R2, !PT ;  /* 0x00000002a9a67209 */ /* 0x002fe40007810000 */
[----:B------:R-:W-:Y:S04]  /*5c70*/  FMNMX.FTZ R171, R168, R3, !PT ;  /* 0x00000003a8ab7209 */ /* 0x000fe80007810000 */
[----:B------:R-:W1:Y:S08]  /*5c80*/  SHFL.BFLY PT, R3, R166, 0x1, 0x1f ;  /* 0x0c201f00a6037f89 */ /* 0x000e7000000e0000 */
[----:B------:R-:W2:Y:S01]  /*5c90*/  SHFL.BFLY PT, R164, R171, 0x1, 0x1f ;  /* 0x0c201f00aba47f89 */ /* 0x000ea200000e0000 */
[----:B-1----:R-:W-:Y:S05]  /*5ca0*/  FMNMX.FTZ R3, R166, R3, !PT ;  /* 0x00000003a6037209 */ /* 0x002fea0007810000 */
[----:B------:R-:W-:Y:S01]  /*5cb0*/  FMUL.FTZ R195, R3, c[0x0][0x23c] ;  /* 0x00008f0003c37a20 */ /* 0x000fe20000410000 */
[----:B--2---:R-:W-:Y:S02]  /*5cc0*/  FMNMX.FTZ R164, R171, R164, !PT ;  /* 0x000000a4aba47209 */ /* 0x004fe40007810000 */
[----:B------:R-:W1:Y:S02]  /*5cd0*/  LDSM.16.MT88.4 R168, [R228+0x10000] ;  /* 0x01000000e4a8783b */ /* 0x000e640000004200 */
[C---:B------:R-:W-:Y:S01]  /*5ce0*/  FSETP.NEU.FTZ.AND P1, PT, R164.reuse, -INF , PT ;  /* 0xff800000a400780b */ /* 0x040fe20003f3d000 */
[C---:B------:R-:W-:Y:S02]  /*5cf0*/  FADD.FTZ R2, -R164.reuse, R165 ;  /* 0x000000a5a4027221 */ /* 0x040fe40000010100 */
[----:B------:R-:W-:Y:S02]  /*5d00*/  FMUL.FTZ R196, R164, c[0x0][0x23c] ;  /* 0x00008f00a4c47a20 */ /* 0x000fe40000410000 */
[----:B------:R-:W-:Y:S02]  /*5d10*/  FMUL.FTZ R167, R2, c[0x0][0x23c] ;  /* 0x00008f0002a77a20 */ /* 0x000fe40000410000 */
[C---:B------:R-:W-:Y:S01]  /*5d20*/  FADD.FTZ R165, -R3.reuse, R0 ;  /* 0x0000000003a57221 */ /* 0x040fe20000010100 */
[----:B------:R-:W-:Y:S01]  /*5d30*/  FSEL R196, R196, RZ, P1 ;  /* 0x000000ffc4c47208 */ /* 0x000fe20000800000 */
[----:B------:R2:W3:Y:S01]  /*5d40*/  MUFU.EX2 R2, R167 ;  /* 0x000000a700027308 */ /* 0x0004e20000000800 */
[----:B------:R-:W-:Y:S01]  /*5d50*/  FSETP.NEU.FTZ.AND P1, PT, R3, -INF , PT ;  /* 0xff8000000300780b */ /* 0x000fe20003f3d000 */
[----:B------:R-:W-:Y:S01]  /*5d60*/  FMUL.FTZ R0, R165, c[0x0][0x23c] ;  /* 0x00008f00a5007a20 */ /* 0x000fe20000410000 */
[----:B------:R-:W-:Y:S01]  /*5d70*/  MOV R165, R164 ;  /* 0x000000a400a57202 */ /* 0x000fe20000000f00 */
[--C-:B------:R-:W-:Y:S01]  /*5d80*/  FFMA.FTZ R166, R4, c[0x0][0x23c], -R196.reuse ;  /* 0x00008f0004a67a23 */ /* 0x100fe200000108c4 */
[----:B------:R-:W-:Y:S01]  /*5d90*/  FSEL R195, R195, RZ, P1 ;  /* 0x000000ffc3c37208 */ /* 0x000fe20000800000 */
[--C-:B------:R-:W-:Y:S02]  /*5da0*/  FFMA.FTZ R5, R5, c[0x0][0x23c], -R196.reuse ;  /* 0x00008f0005057a23 */ /* 0x100fe400000108c4 */
[--C-:B------:R-:W-:Y:S02]  /*5db0*/  FFMA.FTZ R192, R9, c[0x0][0x23c], -R196.reuse ;  /* 0x00008f0009c07a23 */ /* 0x100fe400000108c4 */
[--C-:B------:R-:W-:Y:S01]  /*5dc0*/  FFMA.FTZ R6, R6, c[0x0][0x23c], -R195.reuse ;  /* 0x00008f0006067a23 */ /* 0x100fe200000108c3 */
[----:B------:R-:W4:Y:S01]  /*5dd0*/  MUFU.EX2 R0, R0 ;  /* 0x0000000000007308 */ /* 0x000f220000000800 */
[--C-:B------:R-:W-:Y:S02]  /*5de0*/  FFMA.FTZ R7, R7, c[0x0][0x23c], -R195.reuse ;  /* 0x00008f0007077a23 */ /* 0x100fe400000108c3 */
[--C-:B------:R-:W-:Y:S02]  /*5df0*/  FFMA.FTZ R193, R10, c[0x0][0x23c], -R195.reuse ;  /* 0x00008f000ac17a23 */ /* 0x100fe400000108c3 */
[--C-:B------:R-:W-:Y:S02]  /*5e00*/  FFMA.FTZ R194, R11, c[0x0][0x23c], -R195.reuse ;  /* 0x00008f000bc27a23 */ /* 0x100fe400000108c3 */
[--C-:B------:R-:W-:Y:S02]  /*5e10*/  FFMA.FTZ R205, R32, c[0x0][0x23c], -R196.reuse ;  /* 0x00008f0020cd7a23 */ /* 0x100fe400000108c4 */
[--C-:B------:R-:W-:Y:S01]  /*5e20*/  FFMA.FTZ R206, R34, c[0x0][0x23c], -R195.reuse ;  /* 0x00008f0022ce7a23 */ /* 0x100fe200000108c3 */
[----:B------:R-:W-:Y:S01]  /*5e30*/  MUFU.EX2 R166, R166 ;  /* 0x000000a600a67308 */ /* 0x000fe20000000800 */
[--C-:B------:R-:W-:Y:S02]  /*5e40*/  FFMA.FTZ R197, R12, c[0x0][0x23c], -R196.reuse ;  /* 0x00008f000cc57a23 */ /* 0x100fe400000108c4 */
[--C-:B--2---:R-:W-:Y:S02]  /*5e50*/  FFMA.FTZ R167, R8, c[0x0][0x23c], -R196.reuse ;  /* 0x00008f0008a77a23 */ /* 0x104fe400000108c4 */
[C---:B---3--:R-:W-:Y:S02]  /*5e60*/  FMUL.FTZ R8, R2.reuse, R160 ;  /* 0x000000a002087220 */ /* 0x048fe40000410000 */
[C---:B------:R-:W-:Y:S02]  /*5e70*/  FMUL.FTZ R9, R2.reuse, R161 ;  /* 0x000000a102097220 */ /* 0x040fe40000410000 */
[C---:B------:R-:W-:Y:S01]  /*5e80*/  FMUL.FTZ R36, R2.reuse, R36 ;  /* 0x0000002402247220 */ /* 0x040fe20000410000 */
[----:B------:R-:W2:Y:S01]  /*5e90*/  MUFU.EX2 R5, R5 ;  /* 0x0000000500057308 */ /* 0x000ea20000000800 */
[C---:B------:R-:W-:Y:S02]  /*5ea0*/  FMUL.FTZ R37, R2.reuse, R37 ;  /* 0x0000002502257220 */ /* 0x040fe40000410000 */
[----:B------:R-:W-:Y:S02]  /*5eb0*/  FMUL.FTZ R40, R2, R40 ;  /* 0x0000002802287220 */ /* 0x000fe40000410000 */
[C---:B----4-:R-:W-:Y:S02]  /*5ec0*/  FMUL.FTZ R10, R0.reuse, R162 ;  /* 0x000000a2000a7220 */ /* 0x050fe40000410000 */
[C---:B------:R-:W-:Y:S02]  /*5ed0*/  FMUL.FTZ R11, R0.reuse, R163 ;  /* 0x000000a3000b7220 */ /* 0x040fe40000410000 */
[C---:B------:R-:W-:Y:S01]  /*5ee0*/  FMUL.FTZ R38, R0.reuse, R38 ;  /* 0x0000002600267220 */ /* 0x040fe20000410000 */
[----:B------:R-:W-:Y:S01]  /*5ef0*/  MUFU.EX2 R6, R6 ;  /* 0x0000000600067308 */ /* 0x000fe20000000800 */
[----:B------:R-:W-:Y:S02]  /*5f00*/  FMUL.FTZ R39, R0, R39 ;  /* 0x0000002700277220 */ /* 0x000fe40000410000 */
[----:B------:R-:W-:Y:S02]  /*5f10*/  FMUL.FTZ R41, R2, R41 ;  /* 0x0000002902297220 */ /* 0x000fe40000410000 */
[C---:B------:R-:W-:Y:S02]  /*5f20*/  FMUL.FTZ R42, R0.reuse, R42 ;  /* 0x0000002a002a7220 */ /* 0x040fe40000410000 */
[----:B------:R-:W-:Y:S02]  /*5f30*/  FMUL.FTZ R43, R0, R43 ;  /* 0x0000002b002b7220 */ /* 0x000fe40000410000 */
[C---:B------:R-:W-:Y:S01]  /*5f40*/  FMUL.FTZ R44, R2.reuse, R44 ;  /* 0x0000002c022c7220 */ /* 0x040fe20000410000 */
[----:B------:R-:W3:Y:S01]  /*5f50*/  MUFU.EX2 R7, R7 ;  /* 0x0000000700077308 */ /* 0x000ee20000000800 */
[----:B------:R-:W-:Y:S02]  /*5f60*/  FMUL.FTZ R45, R2, R45 ;  /* 0x0000002d022d7220 */ /* 0x000fe40000410000 */
[C---:B------:R-:W-:Y:S01]  /*5f70*/  FMUL.FTZ R46, R0.reuse, R46 ;  /* 0x0000002e002e7220 */ /* 0x040fe20000410000 */
[----:B--2---:R-:W-:Y:S01]  /*5f80*/  F2FP.BF16.PACK_AB R160, R5, R166 ;  /* 0x000000a605a0723e */ /* 0x004fe200000010ff */
[----:B------:R-:W-:Y:S02]  /*5f90*/  FMUL.FTZ R47, R0, R47 ;  /* 0x0000002f002f7220 */ /* 0x000fe40000410000 */
[C---:B------:R-:W-:Y:S02]  /*5fa0*/  FMUL.FTZ R12, R2.reuse, R156 ;  /* 0x0000009c020c7220 */ /* 0x040fe40000410000 */
[C---:B------:R-:W-:Y:S01]  /*5fb0*/  FMUL.FTZ R48, R2.reuse, R48 ;  /* 0x0000003002307220 */ /* 0x040fe20000410000 */
[----:B------:R-:W-:Y:S01]  /*5fc0*/  MUFU.EX2 R167, R167 ;  /* 0x000000a700a77308 */ /* 0x000fe20000000800 */
[----:B------:R-:W-:Y:S02]  /*5fd0*/  FMUL.FTZ R49, R2, R49 ;  /* 0x0000003102317220 */ /* 0x000fe40000410000 */
[C---:B------:R-:W-:Y:S02]  /*5fe0*/  FMUL.FTZ R50, R0.reuse, R50 ;  /* 0x0000003200327220 */ /* 0x040fe40000410000 */
[----:B------:R-:W-:Y:S02]  /*5ff0*/  FMUL.FTZ R51, R0, R51 ;  /* 0x0000003300337220 */ /* 0x000fe40000410000 */
[C---:B------:R-:W-:Y:S02]  /*6000*/  FMUL.FTZ R52, R2.reuse, R52 ;  /* 0x0000003402347220 */ /* 0x040fe40000410000 */
[----:B------:R-:W-:Y:S01]  /*6010*/  FMUL.FTZ R53, R2, R53 ;  /* 0x0000003502357220 */ /* 0x000fe20000410000 */
[----:B------:R-:W2:Y:S01]  /*6020*/  MUFU.EX2 R192, R192 ;  /* 0x000000c000c07308 */ /* 0x000ea20000000800 */
[C---:B------:R-:W-:Y:S02]  /*6030*/  FMUL.FTZ R54, R0.reuse, R54 ;  /* 0x0000003600367220 */ /* 0x040fe40000410000 */
[----:B------:R-:W-:Y:S01]  /*6040*/  FMUL.FTZ R55, R0, R55 ;  /* 0x0000003700377220 */ /* 0x000fe20000410000 */
[----:B---3--:R-:W-:Y:S01]  /*6050*/  F2FP.BF16.PACK_AB R161, R7, R6 ;  /* 0x0000000607a1723e */ /* 0x008fe200000010ff */
[C---:B------:R-:W-:Y:S02]  /*6060*/  FMUL.FTZ R56, R2.reuse, R56 ;  /* 0x0000003802387220 */ /* 0x040fe40000410000 */
[----:B------:R-:W-:Y:S02]  /*6070*/  FMUL.FTZ R57, R2, R57 ;  /* 0x0000003902397220 */ /* 0x000fe40000410000 */
[C---:B------:R-:W-:Y:S01]  /*6080*/  FMUL.FTZ R58, R0.reuse, R58 ;  /* 0x0000003a003a7220 */ /* 0x040fe20000410000 */
[----:B------:R-:W-:Y:S01]  /*6090*/  MUFU.EX2 R193, R193 ;  /* 0x000000c100c17308 */ /* 0x000fe20000000800 */
[----:B------:R-:W-:Y:S02]  /*60a0*/  FMUL.FTZ R59, R0, R59 ;  /* 0x0000003b003b7220 */ /* 0x000fe40000410000 */
[C---:B------:R-:W-:Y:S02]  /*60b0*/  FMUL.FTZ R60, R2.reuse, R60 ;  /* 0x0000003c023c7220 */ /* 0x040fe40000410000 */
[----:B------:R-:W-:Y:S02]  /*60c0*/  FMUL.FTZ R61, R2, R61 ;  /* 0x0000003d023d7220 */ /* 0x000fe40000410000 */
[C---:B------:R-:W-:Y:S02]  /*60d0*/  FMUL.FTZ R62, R0.reuse, R62 ;  /* 0x0000003e003e7220 */ /* 0x040fe40000410000 */
[----:B------:R-:W-:Y:S01]  /*60e0*/  FMUL.FTZ R63, R0, R63 ;  /* 0x0000003f003f7220 */ /* 0x000fe20000410000 */
[----:B------:R-:W3:Y:S01]  /*60f0*/  MUFU.EX2 R194, R194 ;  /* 0x000000c200c27308 */ /* 0x000ee20000000800 */
[C---:B------:R-:W-:Y:S02]  /*6100*/  FMUL.FTZ R64, R2.reuse, R64 ;  /* 0x0000004002407220 */ /* 0x040fe40000410000 */
[----:B------:R-:W-:Y:S01]  /*6110*/  FMUL.FTZ R65, R2, R65 ;  /* 0x0000004102417220 */ /* 0x000fe20000410000 */
[----:B--2---:R-:W-:Y:S01]  /*6120*/  F2FP.BF16.PACK_AB R162, R192, R167 ;  /* 0x000000a7c0a2723e */ /* 0x004fe200000010ff */
        /* <DEDUP_REMOVED lines=9> */
[----:B------:R-:W-:Y:S01]  /*61c0*/  MUFU.EX2 R205, R205 ;  /* 0x000000cd00cd7308 */ /* 0x000fe20000000800 */
[C---:B------:R-:W-:Y:S02]  /*61d0*/  FMUL.FTZ R74, R0.reuse, R74 ;  /* 0x0000004a004a7220 */ /* 0x040fe40000410000 */
[----:B------:R-:W-:Y:S01]  /*61e0*/  FMUL.FTZ R75, R0, R75 ;  /* 0x0000004b004b7220 */ /* 0x000fe20000410000 */
[----:B---3--:R-:W-:Y:S01]  /*61f0*/  F2FP.BF16.PACK_AB R163, R194, R193 ;  /* 0x000000c1c2a3723e */ /* 0x008fe200000010ff */
[C---:B------:R-:W-:Y:S02]  /*6200*/  FMUL.FTZ R76, R2.reuse, R76 ;  /* 0x0000004c024c7220 */ /* 0x040fe40000410000 */
[----:B------:R-:W-:Y:S02]  /*6210*/  FMUL.FTZ R77, R2, R77 ;  /* 0x0000004d024d7220 */ /* 0x000fe40000410000 */
[C---:B------:R-:W-:Y:S01]  /*6220*/  FMUL.FTZ R78, R0.reuse, R78 ;  /* 0x0000004e004e7220 */ /* 0x040fe20000410000 */
[----:B------:R-:W-:Y:S01]  /*6230*/  MUFU.EX2 R206, R206 ;  /* 0x000000ce00ce7308 */ /* 0x000fe20000000800 */
[C---:B-1----:R-:W-:Y:S05]  /*6240*/  HMMA.16816.F32.BF16 R8, R160.reuse, R168, R8 ;  /* 0x000000a8a008723c */ /* 0x042fea0000041808 */
[----:B------:R-:W-:Y:S02]  /*6250*/  FMUL.FTZ R79, R0, R79 ;  /* 0x0000004f004f7220 */ /* 0x000fe40000410000 */
[C---:B------:R-:W-:Y:S01]  /*6260*/  FMUL.FTZ R80, R2.reuse, R80 ;  /* 0x0000005002507220 */ /* 0x040fe20000410000 */
[C---:B------:R-:W-:Y:S01]  /*6270*/  HMMA.16816.F32.BF16 R36, R160.reuse, R170, R36 ;  /* 0x000000aaa024723c */ /* 0x040fe20000041824 */
[----:B------:R-:W1:Y:S03]  /*6280*/  LDSM.16.MT88.4 R168, [R224+0x10000] ;  /* 0x01000000e0a8783b */ /* 0x000e660000004200 */
[----:B------:R-:W-:Y:S02]  /*6290*/  FMUL.FTZ R81, R2, R81 ;  /* 0x0000005102517220 */ /* 0x000fe40000410000 */
[C---:B------:R-:W-:Y:S02]  /*62a0*/  FMUL.FTZ R82, R0.reuse, R82 ;  /* 0x0000005200527220 */ /* 0x040fe40000410000 */
[C---:B------:R-:W-:Y:S04]  /*62b0*/  HMMA.16816.F32.BF16 R40, R160.reuse, R172, R40 ;  /* 0x000000aca028723c */ /* 0x040fe80000041828 */
[----:B------:R-:W-:Y:S02]  /*62c0*/  FMUL.FTZ R83, R0, R83 ;  /* 0x0000005300537220 */ /* 0x000fe40000410000 */
[C---:B------:R-:W-:Y:S02]  /*62d0*/  FMUL.FTZ R84, R2.reuse, R84 ;  /* 0x0000005402547220 */ /* 0x040fe40000410000 */
[C---:B------:R-:W-:Y:S01]  /*62e0*/  HMMA.16816.F32.BF16 R44, R160.reuse, R174, R44 ;  /* 0x000000aea02c723c */ /* 0x040fe2000004182c */
[----:B------:R-:W2:Y:S03]  /*62f0*/  LDSM.16.MT88.4 R172, [R228+0x12000] ;  /* 0x01200000e4ac783b */ /* 0x000ea60000004200 */
[----:B------:R-:W-:Y:S02]  /*6300*/  FMUL.FTZ R85, R2, R85 ;  /* 0x0000005502557220 */ /* 0x000fe40000410000 */
[C---:B------:R-:W-:Y:S02]  /*6310*/  FMUL.FTZ R86, R0.reuse, R86 ;  /* 0x0000005600567220 */ /* 0x040fe40000410000 */
[C---:B------:R-:W-:Y:S04]  /*6320*/  HMMA.16816.F32.BF16 R48, R160.reuse, R176, R48 ;  /* 0x000000b0a030723c */ /* 0x040fe80000041830 */
[----:B------:R-:W-:Y:S02]  /*6330*/  FMUL.FTZ R87, R0, R87 ;  /* 0x0000005700577220 */ /* 0x000fe40000410000 */
[C---:B------:R-:W-:Y:S02]  /*6340*/  FMUL.FTZ R88, R2.reuse, R88 ;  /* 0x0000005802587220 */ /* 0x040fe40000410000 */
[C---:B------:R-:W-:Y:S01]  /*6350*/  HMMA.16816.F32.BF16 R52, R160.reuse, R178, R52 ;  /* 0x000000b2a034723c */ /* 0x040fe20000041834 */
[----:B------:R-:W3:Y:S03]  /*6360*/  LDSM.16.MT88.4 R176, [R226+0x12000] ;  /* 0x01200000e2b0783b */ /* 0x000ee60000004200 */
[----:B------:R-:W-:Y:S02]  /*6370*/  FMUL.FTZ R89, R2, R89 ;  /* 0x0000005902597220 */ /* 0x000fe40000410000 */
[C---:B------:R-:W-:Y:S02]  /*6380*/  FMUL.FTZ R90, R0.reuse, R90 ;  /* 0x0000005a005a7220 */ /* 0x040fe40000410000 */
[----:B------:R-:W-:Y:S01]  /*6390*/  FMUL.FTZ R91, R0, R91 ;  /* 0x0000005b005b7220 */ /* 0x000fe20000410000 */
[C---:B-1----:R-:W-:Y:S03]  /*63a0*/  HMMA.16816.F32.BF16 R56, R160.reuse, R168, R56 ;  /* 0x000000a8a038723c */ /* 0x042fe60000041838 */
[C---:B------:R-:W-:Y:S02]  /*63b0*/  FMUL.FTZ R92, R2.reuse, R92 ;  /* 0x0000005c025c7220 */ /* 0x040fe40000410000 */
[----:B------:R-:W-:Y:S02]  /*63c0*/  FMUL.FTZ R93, R2, R93 ;  /* 0x0000005d025d7220 */ /* 0x000fe40000410000 */
[C---:B------:R-:W-:Y:S01]  /*63d0*/  FMUL.FTZ R94, R0.reuse, R94 ;  /* 0x0000005e005e7220 */ /* 0x040fe20000410000 */
[C---:B------:R-:W-:Y:S01]  /*63e0*/  HMMA.16816.F32.BF16 R60, R160.reuse, R170, R60 ;  /* 0x000000aaa03c723c */ /* 0x040fe2000004183c */
[----:B------:R-:W1:Y:S03]  /*63f0*/  LDSM.16.MT88.4 R168, [R225+0x12000] ;  /* 0x01200000e1a8783b */ /* 0x000e660000004200 */
[----:B------:R-:W-:Y:S02]  /*6400*/  FMUL.FTZ R95, R0, R95 ;  /* 0x0000005f005f7220 */ /* 0x000fe40000410000 */
[C---:B------:R-:W-:Y:S02]  /*6410*/  FMUL.FTZ R96, R2.reuse, R96 ;  /* 0x0000006002607220 */ /* 0x040fe40000410000 */
[C---:B--2---:R-:W-:Y:S04]  /*6420*/  HMMA.16816.F32.BF16 R64, R160.reuse, R172, R64 ;  /* 0x000000aca040723c */ /* 0x044fe80000041840 */
[----:B------:R-:W-:Y:S02]  /*6430*/  FMUL.FTZ R97, R2, R97 ;  /* 0x0000006102617220 */ /* 0x000fe40000410000 */
[C---:B------:R-:W-:Y:S02]  /*6440*/  FMUL.FTZ R98, R0.reuse, R98 ;  /* 0x0000006200627220 */ /* 0x040fe40000410000 */
[C---:B------:R-:W-:Y:S01]  /*6450*/  HMMA.16816.F32.BF16 R68, R160.reuse, R174, R68 ;  /* 0x000000aea044723c */ /* 0x040fe20000041844 */
[----:B------:R-:W2:Y:S03]  /*6460*/  LDSM.16.MT88.4 R172, [R224+0x12000] ;  /* 0x01200000e0ac783b */ /* 0x000ea60000004200 */
[----:B------:R-:W-:Y:S02]  /*6470*/  FMUL.FTZ R99, R0, R99 ;  /* 0x0000006300637220 */ /* 0x000fe40000410000 */
[C---:B------:R-:W-:Y:S02]  /*6480*/  FMUL.FTZ R100, R2.reuse, R100 ;  /* 0x0000006402647220 */ /* 0x040fe40000410000 */
[C---:B---3--:R-:W-:Y:S04]  /*6490*/  HMMA.16816.F32.BF16 R72, R160.reuse, R176, R72 ;  /* 0x000000b0a048723c */ /* 0x048fe80000041848 */
        /* <DEDUP_REMOVED lines=52> */
[----:B------:R-:W-:Y:S03]  /*67e0*/  FMUL.FTZ R133, R2, R133 ;  /* 0x0000008502857220 */ /* 0x000fe60000410000 */
[C---:B-1----:R-:W-:Y:S03]  /*67f0*/  HMMA.16816.F32.BF16 R128, R160.reuse, R168, R128 ;  /* 0x000000a8a080723c */ /* 0x042fe60000041880 */
[C---:B------:R-:W-:Y:S02]  /*6800*/  FMUL.FTZ R134, R0.reuse, R134 ;  /* 0x0000008600867220 */ /* 0x040fe40000410000 */
[----:B------:R-:W-:Y:S02]  /*6810*/  FMUL.FTZ R135, R0, R135 ;  /* 0x0000008700877220 */ /* 0x000fe40000410000 */
[--C-:B------:R-:W-:Y:S02]  /*6820*/  FFMA.FTZ R198, R13, c[0x0][0x23c], -R196.reuse ;  /* 0x00008f000dc67a23 */ /* 0x100fe400000108c4 */
[----:B------:R-:W-:Y:S03]  /*6830*/  FMUL.FTZ R13, R2, R157 ;  /* 0x0000009d020d7220 */ /* 0x000fe60000410000 */
[C---:B------:R-:W-:Y:S01]  /*6840*/  HMMA.16816.F32.BF16 R132, R160.reuse, R170, R132 ;  /* 0x000000aaa084723c */ /* 0x040fe20000041884 */
[----:B------:R-:W-:Y:S01]  /*6850*/  LDSM.16.MT88.4 R168, [R228+0x10800] ;  /* 0x01080000e4a8783b */ /* 0x000fe20000004200 */
[----:B------:R-:W1:Y:S01]  /*6860*/  MUFU.EX2 R198, R198 ;  /* 0x000000c600c67308 */ /* 0x000e620000000800 */
[--C-:B------:R-:W-:Y:S02]  /*6870*/  FFMA.FTZ R199, R14, c[0x0][0x23c], -R195.reuse ;  /* 0x00008f000ec77a23 */ /* 0x100fe400000108c3 */
[C---:B------:R-:W-:Y:S02]  /*6880*/  FMUL.FTZ R14, R0.reuse, R158 ;  /* 0x0000009e000e7220 */ /* 0x040fe40000410000 */
[--C-:B------:R-:W-:Y:S02]  /*6890*/  FFMA.FTZ R200, R15, c[0x0][0x23c], -R195.reuse ;  /* 0x00008f000fc87a23 */ /* 0x100fe400000108c3 */
[----:B------:R-:W-:Y:S02]  /*68a0*/  FMUL.FTZ R15, R0, R159 ;  /* 0x0000009f000f7220 */ /* 0x000fe40000410000 */
[----:B------:R-:W4:Y:S01]  /*68b0*/  LDSM.16.MT88.4 R156, [R224+0x16000] ;  /* 0x01600000e09c783b */ /* 0x000f220000004200 */
[C---:B------:R-:W-:Y:S01]  /*68c0*/  FMUL.FTZ R136, R2.reuse, R136 ;  /* 0x0000008802887220 */ /* 0x040fe20000410000 */
[----:B------:R-:W-:Y:S01]  /*68d0*/  MUFU.EX2 R199, R199 ;  /* 0x000000c700c77308 */ /* 0x000fe20000000800 */
[----:B------:R-:W-:Y:S02]  /*68e0*/  FMUL.FTZ R137, R2, R137 ;  /* 0x0000008902897220 */ /* 0x000fe40000410000 */
[C---:B------:R-:W-:Y:S02]  /*68f0*/  FMUL.FTZ R138, R0.reuse, R138 ;  /* 0x0000008a008a7220 */ /* 0x040fe40000410000 */
[----:B------:R-:W-:Y:S02]  /*6900*/  FMUL.FTZ R139, R0, R139 ;  /* 0x0000008b008b7220 */ /* 0x000fe40000410000 */
[C---:B------:R-:W-:Y:S02]  /*6910*/  FMUL.FTZ R140, R2.reuse, R140 ;  /* 0x0000008c028c7220 */ /* 0x040fe40000410000 */
[----:B------:R-:W-:Y:S01]  /*6920*/  FMUL.FTZ R141, R2, R141 ;  /* 0x0000008d028d7220 */ /* 0x000fe20000410000 */
[----:B------:R-:W5:Y:S01]  /*6930*/  MUFU.EX2 R200, R200 ;  /* 0x000000c800c87308 */ /* 0x000f620000000800 */
[C---:B------:R-:W-:Y:S01]  /*6940*/  FMUL.FTZ R142, R0.reuse, R142 ;  /* 0x0000008e008e7220 */ /* 0x040fe20000410000 */
[C---:B--2---:R-:W-:Y:S03]  /*6950*/  HMMA.16816.F32.BF16 R136, R160.reuse, R172, R136 ;  /* 0x000000aca088723c */ /* 0x044fe60000041888 */
[----:B------:R-:W-:Y:S02]  /*6960*/  FMUL.FTZ R143, R0, R143 ;  /* 0x0000008f008f7220 */ /* 0x000fe40000410000 */
[--C-:B------:R-:W-:Y:S02]  /*6970*/  FFMA.FTZ R201, R16, c[0x0][0x23c], -R196.reuse ;  /* 0x00008f0010c97a23 */ /* 0x100fe400000108c4 */
[----:B------:R-:W-:Y:S01]  /*6980*/  FFMA.FTZ R202, R17, c[0x0][0x23c], -R196 ;  /* 0x00008f0011ca7a23 */ /* 0x000fe200000108c4 */
[C---:B------:R-:W-:Y:S01]  /*6990*/  HMMA.16816.F32.BF16 R12, R160.reuse, R174, R12 ;  /* 0x000000aea00c723c */ /* 0x040fe2000004180c */
[----:B------:R-:W2:Y:S02]  /*69a0*/  LDSM.16.MT88.4 R172, [R226+0x10800] ;  /* 0x01080000e2ac783b */ /* 0x000ea40000004200 */
[----:B------:R-:W-:Y:S01]  /*69b0*/  MUFU.EX2 R201, R201 ;  /* 0x000000c900c97308 */ /* 0x000fe20000000800 */
[--C-:B------:R-:W-:Y:S02]  /*69c0*/  FFMA.FTZ R203, R18, c[0x0][0x23c], -R195.reuse ;  /* 0x00008f0012cb7a23 */ /* 0x100fe400000108c3 */
[----:B------:R-:W-:Y:S02]  /*69d0*/  FFMA.FTZ R204, R19, c[0x0][0x23c], -R195 ;  /* 0x00008f0013cc7a23 */ /* 0x000fe400000108c3 */
[C---:B---3--:R-:W-:Y:S04]  /*69e0*/  HMMA.16816.F32.BF16 R140, R160.reuse, R176, R140 ;  /* 0x000000b0a08c723c */ /* 0x048fe8000004188c */
[C---:B------:R-:W-:Y:S01]  /*69f0*/  FMUL.FTZ R144, R2.reuse, R144 ;  /* 0x0000009002907220 */ /* 0x040fe20000410000 */
[----:B------:R-:W3:Y:S01]  /*6a00*/  MUFU.EX2 R202, R202 ;  /* 0x000000ca00ca7308 */ /* 0x000ee20000000800 */
[----:B------:R-:W-:Y:S02]  /*6a10*/  FMUL.FTZ R145, R2, R145 ;  /* 0x0000009102917220 */ /* 0x000fe40000410000 */
[C---:B------:R-:W-:Y:S04]  /*6a20*/  FMUL.FTZ R146, R0.reuse, R146 ;  /* 0x0000009200927220 */ /* 0x040fe80000410000 */
[----:B------:R-:W-:Y:S02]  /*6a30*/  FMUL.FTZ R147, R0, R147 ;  /* 0x0000009300937220 */ /* 0x000fe40000410000 */
[----:B------:R-:W-:Y:S01]  /*6a40*/  FMUL.FTZ R16, R2, R152 ;  /* 0x0000009802107220 */ /* 0x000fe20000410000 */
[----:B------:R-:W-:Y:S01]  /*6a50*/  MUFU.EX2 R203, R203 ;  /* 0x000000cb00cb7308 */ /* 0x000fe20000000800 */
[----:B-1----:R-:W-:Y:S01]  /*6a60*/  F2FP.BF16.PACK_AB R152, R198, R197 ;  /* 0x000000c5c698723e */ /* 0x002fe200000010ff */
[----:B------:R-:W-:Y:S01]  /*6a70*/  FMUL.FTZ R17, R2, R153 ;  /* 0x0000009902117220 */ /* 0x000fe20000410000 */
[----:B-----5:R-:W-:Y:S01]  /*6a80*/  F2FP.BF16.PACK_AB R153, R200, R199 ;  /* 0x000000c7c899723e */ /* 0x020fe200000010ff */
[C---:B------:R-:W-:Y:S01]  /*6a90*/  HMMA.16816.F32.BF16 R144, R160.reuse, R178, R144 ;  /* 0x000000b2a090723c */ /* 0x040fe20000041890 */
[----:B------:R-:W1:Y:S02]  /*6aa0*/  LDSM.16.MT88.4 R176, [R225+0x10800] ;  /* 0x01080000e1b0783b */ /* 0x000e640000004200 */
[C---:B------:R-:W-:Y:S02]  /*6ab0*/  FMUL.FTZ R18, R0.reuse, R154 ;  /* 0x0000009a00127220 */ /* 0x040fe40000410000 */
[----:B------:R-:W-:Y:S01]  /*6ac0*/  FMUL.FTZ R19, R0, R155 ;  /* 0x0000009b00137220 */ /* 0x000fe20000410000 */
[----:B------:R-:W5:Y:S01]  /*6ad0*/  MUFU.EX2 R204, R204 ;  /* 0x000000cc00cc7308 */ /* 0x000f620000000800 */
[C---:B------:R-:W-:Y:S02]  /*6ae0*/  FMUL.FTZ R148, R2.reuse, R148 ;  /* 0x0000009402947220 */ /* 0x040fe40000410000 */
[----:B------:R-:W-:Y:S03]  /*6af0*/  FMUL.FTZ R149, R2, R149 ;  /* 0x0000009502957220 */ /* 0x000fe60000410000 */
[C---:B----4-:R-:W-:Y:S03]  /*6b00*/  HMMA.16816.F32.BF16 R16, R160.reuse, R156, R16 ;  /* 0x0000009ca010723c */ /* 0x050fe60000041810 */
[----:B------:R-:W-:Y:S01]  /*6b10*/  FMUL.FTZ R150, R0, R150 ;  /* 0x0000009600967220 */ /* 0x000fe20000410000 */
[----:B---3--:R-:W-:Y:S01]  /*6b20*/  F2FP.BF16.PACK_AB R154, R202, R201 ;  /* 0x000000c9ca9a723e */ /* 0x008fe200000010ff */
[----:B------:R-:W-:Y:S02]  /*6b30*/  FMUL.FTZ R151, R0, R151 ;  /* 0x0000009700977220 */ /* 0x000fe40000410000 */
[----:B------:R-:W-:Y:S02]  /*6b40*/  FFMA.FTZ R166, R2, R251, R166 ;  /* 0x000000fb02a67223 */ /* 0x000fe400000100a6 */
[----:B------:R-:W-:Y:S03]  /*6b50*/  FFMA.FTZ R6, R0, R249, R6 ;  /* 0x000000f900067223 */ /* 0x000fe60000010006 */
[----:B------:R-:W-:Y:S01]  /*6b60*/  HMMA.16816.F32.BF16 R148, R160, R158, R148 ;  /* 0x0000009ea094723c */ /* 0x000fe20000041894 */
[----:B------:R-:W3:Y:S02]  /*6b70*/  LDSM.16.MT88.4 R156, [R224+0x10800] ;  /* 0x01080000e09c783b */ /* 0x000ee40000004200 */
[----:B------:R-:W-:Y:S01]  /*6b80*/  MOV R0, R3 ;  /* 0x0000000300007202 */ /* 0x000fe20000000f00 */
[----:B------:R-:W-:Y:S01]  /*6b90*/  FADD.FTZ R166, R5, R166 ;  /* 0x000000a605a67221 */ /* 0x000fe20000010000 */
[----:B-----5:R-:W-:Y:S01]  /*6ba0*/  F2FP.BF16.PACK_AB R155, R204, R203 ;  /* 0x000000cbcc9b723e */ /* 0x020fe200000010ff */
[----:B------:R-:W-:Y:S03]  /*6bb0*/  FADD.FTZ R6, R7, R6 ;  /* 0x0000000607067221 */ /* 0x000fe60000010000 */
[----:B------:R-:W4:Y:S03]  /*6bc0*/  LDSM.16.MT88.4 R160, [R228+0x12800] ;  /* 0x01280000e4a0783b */ /* 0x000f260000004200 */
[----:B------:R-:W-:Y:S01]  /*6bd0*/  FADD.FTZ R167, R167, R166 ;  /* 0x000000a6a7a77221 */ /* 0x000fe20000010000 */
[C---:B------:R-:W-:Y:S05]  /*6be0*/  HMMA.16816.F32.BF16 R8, R152.reuse, R168, R8 ;  /* 0x000000a89808723c */ /* 0x040fea0000041808 */
[----:B------:R-:W-:Y:S02]  /*6bf0*/  FADD.FTZ R193, R193, R6 ;  /* 0x00000006c1c17221 */ /* 0x000fe40000010000 */
[----:B------:R-:W-:Y:S01]  /*6c00*/  FADD.FTZ R192, R192, R167 ;  /* 0x000000a7c0c07221 */ /* 0x000fe20000010000 */
[C---:B------:R-:W-:Y:S01]  /*6c10*/  HMMA.16816.F32.BF16 R36, R152.reuse, R170, R36 ;  /* 0x000000aa9824723c */ /* 0x040fe20000041824 */
[----:B------:R-:W5:Y:S03]  /*6c20*/  LDSM.16.MT88.4 R168, [R224+0x12800] ;  /* 0x01280000e0a8783b */ /* 0x000f660000004200 */
[----:B------:R-:W-:Y:S02]  /*6c30*/  FADD.FTZ R194, R194, R193 ;  /* 0x000000c1c2c27221 */ /* 0x000fe40000010000 */
[----:B------:R-:W-:Y:S02]  /*6c40*/  FADD.FTZ R197, R197, R192 ;  /* 0x000000c0c5c57221 */ /* 0x000fe40000010000 */
[C---:B--2---:R-:W-:Y:S04]  /*6c50*/  HMMA.16816.F32.BF16 R40, R152.reuse, R172, R40 ;  /* 0x000000ac9828723c */ /* 0x044fe80000041828 */
[----:B------:R-:W-:Y:S02]  /*6c60*/  FADD.FTZ R199, R199, R194 ;  /* 0x000000c2c7c77221 */ /* 0x000fe40000010000 */
[----:B------:R-:W-:Y:S02]  /*6c70*/  FADD.FTZ R198, R198, R197 ;  /* 0x000000c5c6c67221 */ /* 0x000fe40000010000 */
[C---:B------:R-:W-:Y:S01]  /*6c80*/  HMMA.16816.F32.BF16 R44, R152.reuse, R174, R44 ;  /* 0x000000ae982c723c */ /* 0x040fe2000004182c */
[----:B------:R-:W2:Y:S03]  /*6c90*/  LDSM.16.MT88.4 R172, [R228+0x14800] ;  /* 0x01480000e4ac783b */ /* 0x000ea60000004200 */
[----:B------:R-:W-:Y:S02]  /*6ca0*/  FADD.FTZ R200, R200, R199 ;  /* 0x000000c7c8c87221 */ /* 0x000fe40000010000 */
[----:B------:R-:W-:Y:S02]  /*6cb0*/  FADD.FTZ R5, R201, R198 ;  /* 0x000000c6c9057221 */ /* 0x000fe40000010000 */
[C---:B-1----:R-:W-:Y:S04]  /*6cc0*/  HMMA.16816.F32.BF16 R48, R152.reuse, R176, R48 ;  /* 0x000000b09830723c */ /* 0x042fe80000041830 */
[----:B------:R-:W-:Y:S02]  /*6cd0*/  FADD.FTZ R7, R203, R200 ;  /* 0x000000c8cb077221 */ /* 0x000fe40000010000 */
[----:B------:R-:W-:Y:S02]  /*6ce0*/  FADD.FTZ R5, R202, R5 ;  /* 0x00000005ca057221 */ /* 0x000fe40000010000 */
[C---:B------:R-:W-:Y:S01]  /*6cf0*/  HMMA.16816.F32.BF16 R52, R152.reuse, R178, R52 ;  /* 0x000000b29834723c */ /* 0x040fe20000041834 */
[----:B------:R-:W-:Y:S03]  /*6d00*/  LDSM.16.MT88.4 R176, [R224+0x15800] ;  /* 0x01580000e0b0783b */ /* 0x000fe60000004200 */
[----:B------:R-:W-:Y:S04]  /*6d10*/  FADD.FTZ R7, R204, R7 ;  /* 0x00000007cc077221 */ /* 0x000fe80000010000 */
[C---:B---3--:R-:W-:Y:S08]  /*6d20*/  HMMA.16816.F32.BF16 R56, R152.reuse, R156, R56 ;  /* 0x0000009c9838723c */ /* 0x048ff00000041838 */
[C---:B------:R-:W-:Y:S01]  /*6d30*/  HMMA.16816.F32.BF16 R60, R152.reuse, R158, R60 ;  /* 0x0000009e983c723c */ /* 0x040fe2000004183c */
[----:B------:R-:W1:Y:S07]  /*6d40*/  LDSM.16.MT88.4 R156, [R225+0x14800] ;  /* 0x01480000e19c783b */ /* 0x000e6e0000004200 */
[C---:B----4-:R-:W-:Y:S08]  /*6d50*/  HMMA.16816.F32.BF16 R64, R152.reuse, R160, R64 ;  /* 0x000000a09840723c */ /* 0x050ff00000041840 */
[C---:B------:R-:W-:Y:S01]  /*6d60*/  HMMA.16816.F32.BF16 R68, R152.reuse, R162, R68 ;  /* 0x000000a29844723c */ /* 0x040fe20000041844 */
[----:B------:R-:W3:Y:S07]  /*6d70*/  LDSM.16.MT88.4 R160, [R224+0x14800] ;  /* 0x01480000e0a0783b */ /* 0x000eee0000004200 */
[C---:B------:R-:W-:Y:S07]  /*6d80*/  HMMA.16816.F32.BF16 R72, R152.reuse, R180, R72 ;  /* 0x000000b49848723c */ /* 0x040fee0000041848 */
[--C-:B------:R-:W-:Y:S01]  /*6d90*/  FFMA.FTZ R180, R20, c[0x0][0x23c], -R196.reuse ;  /* 0x00008f0014b47a23 */ /* 0x100fe200000108c4 */
[C---:B------:R-:W-:Y:S04]  /*6da0*/  HMMA.16816.F32.BF16 R76, R152.reuse, R182, R76 ;  /* 0x000000b6984c723c */ /* 0x040fe8000004184c */
[--C-:B------:R-:W-:Y:S01]  /*6db0*/  FFMA.FTZ R181, R21, c[0x0][0x23c], -R196.reuse ;  /* 0x00008f0015b57a23 */ /* 0x100fe200000108c4 */
[----:B------:R-:W-:Y:S02]  /*6dc0*/  MUFU.EX2 R180, R180 ;  /* 0x000000b400b47308 */ /* 0x000fe40000000800 */
[--C-:B------:R-:W-:Y:S01]  /*6dd0*/  FFMA.FTZ R182, R22, c[0x0][0x23c], -R195.reuse ;  /* 0x00008f0016b67a23 */ /* 0x100fe200000108c3 */
[C---:B------:R-:W-:Y:S04]  /*6de0*/  HMMA.16816.F32.BF16 R80, R152.reuse, R184, R80 ;  /* 0x000000b89850723c */ /* 0x040fe80000041850 */
[--C-:B------:R-:W-:Y:S02]  /*6df0*/  FFMA.FTZ R183, R23, c[0x0][0x23c], -R195.reuse ;  /* 0x00008f0017b77a23 */ /* 0x100fe400000108c3 */
[----:B------:R-:W-:Y:S01]  /*6e00*/  LDSM.16.MT88.4 R20, [R225+0x16800] ;  /* 0x01680000e114783b */ /* 0x000fe20000004200 */
[--C-:B------:R-:W-:Y:S01]  /*6e10*/  FFMA.FTZ R184, R24, c[0x0][0x23c], -R196.reuse ;  /* 0x00008f0018b87a23 */ /* 0x100fe200000108c4 */
[C---:B------:R-:W-:Y:S01]  /*6e20*/  HMMA.16816.F32.BF16 R84, R152.reuse, R186, R84 ;  /* 0x000000ba9854723c */ /* 0x040fe20000041854 */
[----:B------:R-:W4:Y:S03]  /*6e30*/  MUFU.EX2 R181, R181 ;  /* 0x000000b500b57308 */ /* 0x000f260000000800 */
[--C-:B------:R-:W-:Y:S03]  /*6e40*/  FFMA.FTZ R185, R25, c[0x0][0x23c], -R196.reuse ;  /* 0x00008f0019b97a23 */ /* 0x100fe600000108c4 */
[--C-:B------:R-:W-:Y:S01]  /*6e50*/  FFMA.FTZ R186, R26, c[0x0][0x23c], -R195.reuse ;  /* 0x00008f001aba7a23 */ /* 0x100fe200000108c3 */
[C---:B-----5:R-:W-:Y:S03]  /*6e60*/  HMMA.16816.F32.BF16 R88, R152.reuse, R168, R88 ;  /* 0x000000a89858723c */ /* 0x060fe60000041858 */
[----:B------:R-:W-:Y:S01]  /*6e70*/  MUFU.EX2 R182, R182 ;  /* 0x000000b600b67308 */ /* 0x000fe20000000800 */
[--C-:B------:R-:W-:Y:S02]  /*6e80*/  FFMA.FTZ R187, R27, c[0x0][0x23c], -R195.reuse ;  /* 0x00008f001bbb7a23 */ /* 0x100fe400000108c3 */
[----:B------:R-:W-:Y:S02]  /*6e90*/  LDSM.16.MT88.4 R24, [R226+0x11000] ;  /* 0x01100000e218783b */ /* 0x000fe40000004200 */
[C---:B------:R-:W-:Y:S05]  /*6ea0*/  HMMA.16816.F32.BF16 R92, R152.reuse, R170, R92 ;  /* 0x000000aa985c723c */ /* 0x040fea000004185c */
[----:B------:R-:W5:Y:S01]  /*6eb0*/  MUFU.EX2 R183, R183 ;  /* 0x000000b700b77308 */ /* 0x000f620000000800 */
[----:B------:R-:W3:Y:S02]  /*6ec0*/  LDSM.16.MT88.4 R168, [R228+0x16800] ;  /* 0x01680000e4a8783b */ /* 0x000ee40000004200 */
[C---:B--2---:R-:W-:Y:S07]  /*6ed0*/  HMMA.16816.F32.BF16 R96, R152.reuse, R172, R96 ;  /* 0x000000ac9860723c */ /* 0x044fee0000041860 */
[----:B------:R-:W-:Y:S01]  /*6ee0*/  MUFU.EX2 R184, R184 ;  /* 0x000000b800b87308 */ /* 0x000fe20000000800 */
[C---:B------:R-:W-:Y:S01]  /*6ef0*/  HMMA.16816.F32.BF16 R100, R152.reuse, R174, R100 ;  /* 0x000000ae9864723c */ /* 0x040fe20000041864 */
[----:B------:R-:W2:Y:S07]  /*6f00*/  LDSM.16.MT88.4 R172, [R226+0x16800] ;  /* 0x01680000e2ac783b */ /* 0x000eae0000004200 */
[C---:B------:R-:W-:Y:S01]  /*6f10*/  HMMA.16816.F32.BF16 R104, R152.reuse, R188, R104 ;  /* 0x000000bc9868723c */ /* 0x040fe20000041868 */
[----:B------:R-:W2:Y:S06]  /*6f20*/  MUFU.EX2 R185, R185 ;  /* 0x000000b900b97308 */ /* 0x000eac0000000800 */
[--C-:B------:R-:W-:Y:S01]  /*6f30*/  FFMA.FTZ R188, R28, c[0x0][0x23c], -R196.reuse ;  /* 0x00008f001cbc7a23 */ /* 0x100fe200000108c4 */
[C---:B------:R-:W-:Y:S03]  /*6f40*/  HMMA.16816.F32.BF16 R108, R152.reuse, R190, R108 ;  /* 0x000000be986c723c */ /* 0x040fe6000004186c */
[----:B------:R-:W-:Y:S01]  /*6f50*/  MUFU.EX2 R186, R186 ;  /* 0x000000ba00ba7308 */ /* 0x000fe20000000800 */
[--C-:B------:R-:W-:Y:S02]  /*6f60*/  FFMA.FTZ R189, R29, c[0x0][0x23c], -R196.reuse ;  /* 0x00008f001dbd7a23 */ /* 0x100fe400000108c4 */
[----:B------:R-:W-:Y:S02]  /*6f70*/  FFMA.FTZ R196, R33, c[0x0][0x23c], -R196 ;  /* 0x00008f0021c47a23 */ /* 0x000fe400000108c4 */
[C---:B-1----:R-:W-:Y:S04]  /*6f80*/  HMMA.16816.F32.BF16 R112, R152.reuse, R156, R112 ;  /* 0x0000009c9870723c */ /* 0x042fe80000041870 */
[--C-:B------:R-:W-:Y:S01]  /*6f90*/  FFMA.FTZ R190, R30, c[0x0][0x23c], -R195.reuse ;  /* 0x00008f001ebe7a23 */ /* 0x100fe200000108c3 */
[----:B------:R-:W1:Y:S01]  /*6fa0*/  MUFU.EX2 R187, R187 ;  /* 0x000000bb00bb7308 */ /* 0x000e620000000800 */
[--C-:B------:R-:W-:Y:S02]  /*6fb0*/  FFMA.FTZ R191, R31, c[0x0][0x23c], -R195.reuse ;  /* 0x00008f001fbf7a23 */ /* 0x100fe400000108c3 */
[C---:B------:R-:W-:Y:S01]  /*6fc0*/  HMMA.16816.F32.BF16 R116, R152.reuse, R158, R116 ;  /* 0x0000009e9874723c */ /* 0x040fe20000041874 */
[----:B------:R-:W1:Y:S03]  /*6fd0*/  LDSM.16.MT88.4 R156, [R224+0x16800] ;  /* 0x01680000e09c783b */ /* 0x000e660000004200 */
[----:B------:R-:W-:Y:S03]  /*6fe0*/  FFMA.FTZ R195, R35, c[0x0][0x23c], -R195 ;  /* 0x00008f0023c37a23 */ /* 0x000fe600000108c3 */
[----:B------:R-:W-:Y:S01]  /*6ff0*/  MUFU.EX2 R188, R188 ;  /* 0x000000bc00bc7308 */ /* 0x000fe20000000800 */
[C---:B---3--:R-:W-:Y:S01]  /*7000*/  HMMA.16816.F32.BF16 R120, R152.reuse, R160, R120 ;  /* 0x000000a09878723c */ /* 0x048fe20000041878 */
[----:B------:R-:W-:Y:S07]  /*7010*/  LDSM.16.MT88.4 R28, [R225+0x17000] ;  /* 0x01700000e11c783b */ /* 0x000fee0000004200 */
[C---:B------:R-:W-:Y:S01]  /*7020*/  HMMA.16816.F32.BF16 R124, R152.reuse, R162, R124 ;  /* 0x000000a2987c723c */ /* 0x040fe2000004187c */
[----:B------:R-:W3:Y:S01]  /*7030*/  LDSM.16.MT88.4 R160, [R228+0x11000] ;  /* 0x01100000e4a0783b */ /* 0x000ee20000004200 */
[----:B------:R-:W1:Y:S06]  /*7040*/  MUFU.EX2 R189, R189 ;  /* 0x000000bd00bd7308 */ /* 0x000e6c0000000800 */
[C---:B------:R-:W-:Y:S01]  /*7050*/  HMMA.16816.F32.BF16 R128, R152.reuse, R168, R128 ;  /* 0x000000a89880723c */ /* 0x040fe20000041880 */
[----:B------:R-:W-:Y:S03]  /*7060*/  LDSM.16.MT88.4 R32, [R226+0x11800] ;  /* 0x01180000e220783b */ /* 0x000fe60000004200 */
[----:B------:R-:W-:Y:S04]  /*7070*/  MUFU.EX2 R190, R190 ;  /* 0x000000be00be7308 */ /* 0x000fe80000000800 */
[C---:B------:R-:W-:Y:S01]  /*7080*/  HMMA.16816.F32.BF16 R132, R152.reuse, R170, R132 ;  /* 0x000000aa9884723c */ /* 0x040fe20000041884 */
[----:B------:R-:W3:Y:S05]  /*7090*/  LDSM.16.MT88.4 R168, [R225+0x11000] ;  /* 0x01100000e1a8783b */ /* 0x000eea0000004200 */
[----:B------:R-:W1:Y:S02]  /*70a0*/  MUFU.EX2 R191, R191 ;  /* 0x000000bf00bf7308 */ /* 0x000e640000000800 */
[C---:B--2---:R-:W-:Y:S08]  /*70b0*/  HMMA.16816.F32.BF16 R136, R152.reuse, R172, R136 ;  /* 0x000000ac9888723c */ /* 0x044ff00000041888 */
[C---:B------:R-:W-:Y:S01]  /*70c0*/  HMMA.16816.F32.BF16 R12, R152.reuse, R174, R12 ;  /* 0x000000ae980c723c */ /* 0x040fe2000004180c */
[----:B------:R-:W2:Y:S01]  /*70d0*/  LDSM.16.MT88.4 R172, [R224+0x11000] ;  /* 0x01100000e0ac783b */ /* 0x000ea20000004200 */
[----:B------:R-:W2:Y:S06]  /*70e0*/  MUFU.EX2 R196, R196 ;  /* 0x000000c400c47308 */ /* 0x000eac0000000800 */
[C---:B------:R-:W-:Y:S04]  /*70f0*/  HMMA.16816.F32.BF16 R140, R152.reuse, R20, R140 ;  /* 0x00000014988c723c */ /* 0x040fe8000004188c */
[----:B------:R-:W2:Y:S03]  /*7100*/  MUFU.EX2 R195, R195 ;  /* 0x000000c300c37308 */ /* 0x000ea60000000800 */
[----:B----4-:R-:W-:Y:S01]  /*7110*/  F2FP.BF16.PACK_AB R20, R181, R180 ;  /* 0x000000b4b514723e */ /* 0x010fe200000010ff */
[C---:B------:R-:W-:Y:S04]  /*7120*/  HMMA.16816.F32.BF16 R144, R152.reuse, R22, R144 ;  /* 0x000000169890723c */ /* 0x040fe80000041890 */
[----:B-----5:R-:W-:Y:S01]  /*7130*/  F2FP.BF16.PACK_AB R21, R183, R182 ;  /* 0x000000b6b715723e */ /* 0x020fe200000010ff */
[----:B------:R-:W-:Y:S02]  /*7140*/  FADD.FTZ R180, R180, R5 ;  /* 0x00000005b4b47221 */ /* 0x000fe40000010000 */
[----:B------:R-:W-:Y:S01]  /*7150*/  F2FP.BF16.PACK_AB R22, R185, R184 ;  /* 0x000000b8b916723e */ /* 0x000fe200000010ff */
[C---:B-1----:R-:W-:Y:S04]  /*7160*/  HMMA.16816.F32.BF16 R16, R152.reuse, R156, R16 ;  /* 0x0000009c9810723c */ /* 0x042fe80000041810 */
[----:B------:R-:W-:Y:S01]  /*7170*/  F2FP.BF16.PACK_AB R23, R187, R186 ;  /* 0x000000babb17723e */ /* 0x000fe200000010ff */
[----:B------:R-:W-:Y:S02]  /*7180*/  FADD.FTZ R182, R182, R7 ;  /* 0x00000007b6b67221 */ /* 0x000fe40000010000 */
[----:B------:R-:W-:Y:S01]  /*7190*/  FADD.FTZ R181, R181, R180 ;  /* 0x000000b4b5b57221 */ /* 0x000fe20000010000 */
[----:B------:R-:W-:Y:S01]  /*71a0*/  HMMA.16816.F32.BF16 R148, R152, R158, R148 ;  /* 0x0000009e9894723c */ /* 0x000fe20000041894 */
[----:B------:R-:W1:Y:S03]  /*71b0*/  LDSM.16.MT88.4 R152, [R228+0x13000] ;  /* 0x01300000e498783b */ /* 0x000e660000004200 */
[----:B------:R-:W-:Y:S02]  /*71c0*/  FADD.FTZ R183, R183, R182 ;  /* 0x000000b6b7b77221 */ /* 0x000fe40000010000 */
[----:B------:R-:W-:Y:S02]  /*71d0*/  FADD.FTZ R184, R184, R181 ;  /* 0x000000b5b8b87221 */ /* 0x000fe40000010000 */
[C---:B---3--:R-:W-:Y:S01]  /*71e0*/  HMMA.16816.F32.BF16 R8, R20.reuse, R160, R8 ;  /* 0x000000a01408723c */ /* 0x048fe20000041808 */
[----:B------:R-:W3:Y:S04]  /*71f0*/  LDSM.16.MT88.4 R156, [R226+0x13000] ;  /* 0x01300000e29c783b */ /* 0x000ee80000004200 */
[----:B------:R-:W-:Y:S02]  /*7200*/  FADD.FTZ R186, R186, R183 ;  /* 0x000000b7baba7221 */ /* 0x000fe40000010000 */
[----:B------:R-:W-:Y:S01]  /*7210*/  FADD.FTZ R185, R185, R184 ;  /* 0x000000b8b9b97221 */ /* 0x000fe20000010000 */
[C---:B------:R-:W-:Y:S01]  /*7220*/  HMMA.16816.F32.BF16 R36, R20.reuse, R162, R36 ;  /* 0x000000a21424723c */ /* 0x040fe20000041824 */
[----:B------:R-:W4:Y:S03]  /*7230*/  LDSM.16.MT88.4 R160, [R225+0x13000] ;  /* 0x01300000e1a0783b */ /* 0x000f260000004200 */
[----:B------:R-:W-:Y:S04]  /*7240*/  FADD.FTZ R187, R187, R186 ;  /* 0x000000babbbb7221 */ /* 0x000fe80000010000 */
[C---:B------:R-:W-:Y:S08]  /*7250*/  HMMA.16816.F32.BF16 R40, R20.reuse, R24, R40 ;  /* 0x000000181428723c */ /* 0x040ff00000041828 */
[C---:B------:R-:W-:Y:S01]  /*7260*/  HMMA.16816.F32.BF16 R44, R20.reuse, R26, R44 ;  /* 0x0000001a142c723c */ /* 0x040fe2000004182c */
[----:B------:R-:W5:Y:S07]  /*7270*/  LDSM.16.MT88.4 R24, [R224+0x13000] ;  /* 0x01300000e018783b */ /* 0x000f6e0000004200 */
[C---:B------:R-:W-:Y:S08]  /*7280*/  HMMA.16816.F32.BF16 R48, R20.reuse, R168, R48 ;  /* 0x000000a81430723c */ /* 0x040ff00000041830 */
[C---:B------:R-:W-:Y:S01]  /*7290*/  HMMA.16816.F32.BF16 R52, R20.reuse, R170, R52 ;  /* 0x000000aa1434723c */ /* 0x040fe20000041834 */
[----:B------:R-:W4:Y:S07]  /*72a0*/  LDSM.16.MT88.4 R168, [R228+0x15000] ;  /* 0x01500000e4a8783b */ /* 0x000f2e0000004200 */
[C---:B--2---:R-:W-:Y:S08]  /*72b0*/  HMMA.16816.F32.BF16 R56, R20.reuse, R172, R56 ;  /* 0x000000ac1438723c */ /* 0x044ff00000041838 */
[C---:B------:R-:W-:Y:S01]  /*72c0*/  HMMA.16816.F32.BF16 R60, R20.reuse, R174, R60 ;  /* 0x000000ae143c723c */ /* 0x040fe2000004183c */
[----:B------:R-:W2:Y:S07]  /*72d0*/  LDSM.16.MT88.4 R172, [R226+0x15000] ;  /* 0x01500000e2ac783b */ /* 0x000eae0000004200 */
[C---:B-1----:R-:W-:Y:S08]  /*72e0*/  HMMA.16816.F32.BF16 R64, R20.reuse, R152, R64 ;  /* 0x000000981440723c */ /* 0x042ff00000041840 */
[C---:B------:R-:W-:Y:S01]  /*72f0*/  HMMA.16816.F32.BF16 R68, R20.reuse, R154, R68 ;  /* 0x0000009a1444723c */ /* 0x040fe20000041844 */
[----:B------:R-:W1:Y:S07]  /*7300*/  LDSM.16.MT88.4 R152, [R225+0x15000] ;  /* 0x01500000e198783b */ /* 0x000e6e0000004200 */
[C---:B---3--:R-:W-:Y:S08]  /*7310*/  HMMA.16816.F32.BF16 R72, R20.reuse, R156, R72 ;  /* 0x0000009c1448723c */ /* 0x048ff00000041848 */
[C---:B------:R-:W-:Y:S01]  /*7320*/  HMMA.16816.F32.BF16 R76, R20.reuse, R158, R76 ;  /* 0x0000009e144c723c */ /* 0x040fe2000004184c */
[----:B------:R-:W3:Y:S07]  /*7330*/  LDSM.16.MT88.4 R156, [R224+0x15000] ;  /* 0x01500000e09c783b */ /* 0x000eee0000004200 */
[C---:B----4-:R-:W-:Y:S08]  /*7340*/  HMMA.16816.F32.BF16 R80, R20.reuse, R160, R80 ;  /* 0x000000a01450723c */ /* 0x050ff00000041850 */
[C---:B------:R-:W-:Y:S01]  /*7350*/  HMMA.16816.F32.BF16 R84, R20.reuse, R162, R84 ;  /* 0x000000a21454723c */ /* 0x040fe20000041854 */
[----:B------:R-:W-:Y:S07]  /*7360*/  LDSM.16.MT88.4 R160, [R226+0x17000] ;  /* 0x01700000e2a0783b */ /* 0x000fee0000004200 */
[C---:B-----5:R-:W-:Y:S08]  /*7370*/  HMMA.16816.F32.BF16 R88, R20.reuse, R24, R88 ;  /* 0x000000181458723c */ /* 0x060ff00000041858 */
[C---:B------:R-:W-:Y:S01]  /*7380*/  HMMA.16816.F32.BF16 R92, R20.reuse, R26, R92 ;  /* 0x0000001a145c723c */ /* 0x040fe2000004185c */
[----:B------:R-:W4:Y:S07]  /*7390*/  LDSM.16.MT88.4 R24, [R228+0x17000] ;  /* 0x01700000e418783b */ /* 0x000f2e0000004200 */
[C---:B------:R-:W-:Y:S08]  /*73a0*/  HMMA.16816.F32.BF16 R96, R20.reuse, R168, R96 ;  /* 0x000000a81460723c */ /* 0x040ff00000041860 */
[C---:B------:R-:W-:Y:S01]  /*73b0*/  HMMA.16816.F32.BF16 R100, R20.reuse, R170, R100 ;  /* 0x000000aa1464723c */ /* 0x040fe20000041864 */
[----:B------:R-:W-:Y:S07]  /*73c0*/  LDSM.16.MT88.4 R168, [R228+0x15800] ;  /* 0x01580000e4a8783b */ /* 0x000fee0000004200 */
[C---:B--2---:R-:W-:Y:S08]  /*73d0*/  HMMA.16816.F32.BF16 R104, R20.reuse, R172, R104 ;  /* 0x000000ac1468723c */ /* 0x044ff00000041868 */
[C---:B------:R-:W-:Y:S01]  /*73e0*/  HMMA.16816.F32.BF16 R108, R20.reuse, R174, R108 ;  /* 0x000000ae146c723c */ /* 0x040fe2000004186c */
[----:B------:R-:W-:Y:S07]  /*73f0*/  LDSM.16.MT88.4 R172, [R225+0x15800] ;  /* 0x01580000e1ac783b */ /* 0x000fee0000004200 */
[C---:B-1----:R-:W-:Y:S08]  /*7400*/  HMMA.16816.F32.BF16 R112, R20.reuse, R152, R112 ;  /* 0x000000981470723c */ /* 0x042ff00000041870 */
[C---:B------:R-:W-:Y:S01]  /*7410*/  HMMA.16816.F32.BF16 R116, R20.reuse, R154, R116 ;  /* 0x0000009a1474723c */ /* 0x040fe20000041874 */
[----:B------:R-:W1:Y:S07]  /*7420*/  LDSM.16.MT88.4 R152, [R224+0x17000] ;  /* 0x01700000e098783b */ /* 0x000e6e0000004200 */
[C---:B---3--:R-:W-:Y:S08]  /*7430*/  HMMA.16816.F32.BF16 R120, R20.reuse, R156, R120 ;  /* 0x0000009c1478723c */ /* 0x048ff00000041878 */
[C---:B------:R-:W-:Y:S01]  /*7440*/  HMMA.16816.F32.BF16 R124, R20.reuse, R158, R124 ;  /* 0x0000009e147c723c */ /* 0x040fe2000004187c */
[----:B------:R-:W-:Y:S07]  /*7450*/  LDSM.16.MT88.4 R156, [R225+0x11800] ;  /* 0x01180000e19c783b */ /* 0x000fee0000004200 */
[C---:B----4-:R-:W-:Y:S08]  /*7460*/  HMMA.16816.F32.BF16 R128, R20.reuse, R24, R128 ;  /* 0x000000181480723c */ /* 0x050ff00000041880 */
[C---:B------:R-:W-:Y:S01]  /*7470*/  HMMA.16816.F32.BF16 R132, R20.reuse, R26, R132 ;  /* 0x0000001a1484723c */ /* 0x040fe20000041884 */
[----:B------:R-:W2:Y:S07]  /*7480*/  LDSM.16.MT88.4 R24, [R228+0x11800] ;  /* 0x01180000e418783b */ /* 0x000eae0000004200 */
[C---:B------:R-:W-:Y:S08]  /*7490*/  HMMA.16816.F32.BF16 R136, R20.reuse, R160, R136 ;  /* 0x000000a01488723c */ /* 0x040ff00000041888 */
[C---:B------:R-:W-:Y:S08]  /*74a0*/  HMMA.16816.F32.BF16 R12, R20.reuse, R162, R12 ;  /* 0x000000a2140c723c */ /* 0x040ff0000004180c */
[C---:B------:R-:W-:Y:S08]  /*74b0*/  HMMA.16816.F32.BF16 R140, R20.reuse, R28, R140 ;  /* 0x0000001c148c723c */ /* 0x040ff0000004188c */
[C---:B------:R-:W-:Y:S01]  /*74c0*/  HMMA.16816.F32.BF16 R144, R20.reuse, R30, R144 ;  /* 0x0000001e1490723c */ /* 0x040fe20000041890 */
[----:B------:R-:W3:Y:S07]  /*74d0*/  LDSM.16.MT88.4 R28, [R224+0x11800] ;  /* 0x01180000e01c783b */ /* 0x000eee0000004200 */
[C---:B-1----:R-:W-:Y:S08]  /*74e0*/  HMMA.16816.F32.BF16 R16, R20.reuse, R152, R16 ;  /* 0x000000981410723c */ /* 0x042ff00000041810 */
[----:B------:R-:W-:Y:S01]  /*74f0*/  HMMA.16816.F32.BF16 R148, R20, R154, R148 ;  /* 0x0000009a1494723c */ /* 0x000fe20000041894 */
[----:B------:R-:W-:Y:S06]  /*7500*/  LDSM.16.MT88.4 R152, [R224+0x13800] ;  /* 0x01380000e098783b */ /* 0x000fec0000004200 */
[----:B------:R-:W-:Y:S01]  /*7510*/  F2FP.BF16.PACK_AB R20, R189, R188 ;  /* 0x000000bcbd14723e */ /* 0x000fe200000010ff */
[----:B------:R-:W-:Y:S01]  /*7520*/  FADD.FTZ R188, R188, R185 ;  /* 0x000000b9bcbc7221 */ /* 0x000fe20000010000 */
[----:B------:R-:W-:Y:S03]  /*7530*/  F2FP.BF16.PACK_AB R21, R191, R190 ;  /* 0x000000bebf15723e */ /* 0x000fe600000010ff */
[----:B------:R-:W-:Y:S01]  /*7540*/  F2FP.BF16.PACK_AB R22, R196, R205 ;  /* 0x000000cdc416723e */ /* 0x000fe200000010ff */
[----:B------:R-:W-:Y:S01]  /*7550*/  FADD.FTZ R190, R190, R187 ;  /* 0x000000bbbebe7221 */ /* 0x000fe20000010000 */
[----:B------:R-:W-:Y:S01]  /*7560*/  F2FP.BF16.PACK_AB R23, R195, R206 ;  /* 0x000000cec317723e */ /* 0x000fe200000010ff */
[----:B------:R-:W-:Y:S02]  /*7570*/  FADD.FTZ R188, R189, R188 ;  /* 0x000000bcbdbc7221 */ /* 0x000fe40000010000 */
[----:B------:R-:W-:Y:S02]  /*7580*/  FADD.FTZ R191, R191, R190 ;  /* 0x000000bebfbf7221 */ /* 0x000fe40000010000 */
[----:B------:R-:W-:Y:S02]  /*7590*/  FADD.FTZ R205, R205, R188 ;  /* 0x000000bccdcd7221 */ /* 0x000fe40000010000 */
[C---:B--2---:R-:W-:Y:S01]  /*75a0*/  HMMA.16816.F32.BF16 R160, R20.reuse, R24, R8 ;  /* 0x0000001814a0723c */ /* 0x044fe20000041808 */
[----:B------:R-:W1:Y:S02]  /*75b0*/  LDSM.16.MT88.4 R8, [R228+0x13800] ;  /* 0x01380000e408783b */ /* 0x000e640000004200 */
[----:B------:R-:W-:Y:S02]  /*75c0*/  FADD.FTZ R206, R206, R191 ;  /* 0x000000bfcece7221 */ /* 0x000fe40000010000 */
[----:B------:R-:W-:Y:S02]  /*75d0*/  FADD.FTZ R251, R196, R205 ;  /* 0x000000cdc4fb7221 */ /* 0x000fe40000010000 */
[----:B------:R-:W-:Y:S01]  /*75e0*/  FADD.FTZ R249, R195, R206 ;  /* 0x000000cec3f97221 */ /* 0x000fe20000010000 */
[C---:B------:R-:W-:Y:S01]  /*75f0*/  HMMA.16816.F32.BF16 R36, R20.reuse, R26, R36 ;  /* 0x0000001a1424723c */ /* 0x040fe20000041824 */
[----:B------:R-:W2:Y:S07]  /*7600*/  LDSM.16.MT88.4 R24, [R226+0x13800] ;  /* 0x01380000e218783b */ /* 0x000eae0000004200 */
[C---:B------:R-:W-:Y:S08]  /*7610*/  HMMA.16816.F32.BF16 R40, R20.reuse, R32, R40 ;  /* 0x000000201428723c */ /* 0x040ff00000041828 */
[C---:B------:R-:W-:Y:S01]  /*7620*/  HMMA.16816.F32.BF16 R44, R20.reuse, R34, R44 ;  /* 0x00000022142c723c */ /* 0x040fe2000004182c */
[----:B------:R-:W4:Y:S07]  /*7630*/  LDSM.16.MT88.4 R32, [R225+0x13800] ;  /* 0x01380000e120783b */ /* 0x000f2e0000004200 */
[C---:B------:R-:W-:Y:S08]  /*7640*/  HMMA.16816.F32.BF16 R48, R20.reuse, R156, R48 ;  /* 0x0000009c1430723c */ /* 0x040ff00000041830 */
[C---:B------:R-:W-:Y:S01]  /*7650*/  HMMA.16816.F32.BF16 R52, R20.reuse, R158, R52 ;  /* 0x0000009e1434723c */ /* 0x040fe20000041834 */
[----:B------:R-:W5:Y:S07]  /*7660*/  LDSM.16.MT88.4 R156, [R226+0x15800] ;  /* 0x01580000e29c783b */ /* 0x000f6e0000004200 */
[C---:B---3--:R-:W-:Y:S08]  /*7670*/  HMMA.16816.F32.BF16 R56, R20.reuse, R28, R56 ;  /* 0x0000001c1438723c */ /* 0x048ff00000041838 */
[C---:B------:R-:W-:Y:S01]  /*7680*/  HMMA.16816.F32.BF16 R60, R20.reuse, R30, R60 ;  /* 0x0000001e143c723c */ /* 0x040fe2000004183c */
[----:B------:R-:W3:Y:S07]  /*7690*/  LDSM.16.MT88.4 R28, [R228+0x17800] ;  /* 0x01780000e41c783b */ /* 0x000eee0000004200 */
[C---:B-1----:R-:W-:Y:S08]  /*76a0*/  HMMA.16816.F32.BF16 R64, R20.reuse, R8, R64 ;  /* 0x000000081440723c */ /* 0x042ff00000041840 */
[C---:B------:R-:W-:Y:S01]  /*76b0*/  HMMA.16816.F32.BF16 R68, R20.reuse, R10, R68 ;  /* 0x0000000a1444723c */ /* 0x040fe20000041844 */
[----:B------:R-:W1:Y:S07]  /*76c0*/  LDSM.16.MT88.4 R8, [R226+0x17800] ;  /* 0x01780000e208783b */ /* 0x000e6e0000004200 */
[C---:B--2---:R-:W-:Y:S08]  /*76d0*/  HMMA.16816.F32.BF16 R72, R20.reuse, R24, R72 ;  /* 0x000000181448723c */ /* 0x044ff00000041848 */
[C---:B------:R-:W-:Y:S01]  /*76e0*/  HMMA.16816.F32.BF16 R76, R20.reuse, R26, R76 ;  /* 0x0000001a144c723c */ /* 0x040fe2000004184c */
[----:B------:R-:W2:Y:S07]  /*76f0*/  LDSM.16.MT88.4 R24, [R225+0x17800] ;  /* 0x01780000e118783b */ /* 0x000eae0000004200 */
[C---:B----4-:R-:W-:Y:S08]  /*7700*/  HMMA.16816.F32.BF16 R80, R20.reuse, R32, R80 ;  /* 0x000000201450723c */ /* 0x050ff00000041850 */
[C---:B------:R-:W-:Y:S08]  /*7710*/  HMMA.16816.F32.BF16 R84, R20.reuse, R34, R84 ;  /* 0x000000221454723c */ /* 0x040ff00000041854 */
[C---:B------:R-:W-:Y:S08]  /*7720*/  HMMA.16816.F32.BF16 R88, R20.reuse, R152, R88 ;  /* 0x000000981458723c */ /* 0x040ff00000041858 */
[C---:B------:R-:W-:Y:S08]  /*7730*/  HMMA.16816.F32.BF16 R92, R20.reuse, R154, R92 ;  /* 0x0000009a145c723c */ /* 0x040ff0000004185c */
[C---:B------:R-:W-:Y:S08]  /*7740*/  HMMA.16816.F32.BF16 R96, R20.reuse, R168, R96 ;  /* 0x000000a81460723c */ /* 0x040ff00000041860 */
[C---:B------:R-:W-:Y:S08]  /*7750*/  HMMA.16816.F32.BF16 R100, R20.reuse, R170, R100 ;  /* 0x000000aa1464723c */ /* 0x040ff00000041864 */
[C---:B-----5:R-:W-:Y:S08]  /*7760*/  HMMA.16816.F32.BF16 R104, R20.reuse, R156, R104 ;  /* 0x0000009c1468723c */ /* 0x060ff00000041868 */
[C---:B------:R-:W-:Y:S08]  /*7770*/  HMMA.16816.F32.BF16 R108, R20.reuse, R158, R108 ;  /* 0x0000009e146c723c */ /* 0x040ff0000004186c */
[C---:B------:R-:W-:Y:S08]  /*7780*/  HMMA.16816.F32.BF16 R112, R20.reuse, R172, R112 ;  /* 0x000000ac1470723c */ /* 0x040ff00000041870 */
[C---:B------:R-:W-:Y:S08]  /*7790*/  HMMA.16816.F32.BF16 R116, R20.reuse, R174, R116 ;  /* 0x000000ae1474723c */ /* 0x040ff00000041874 */
[C---:B------:R-:W-:Y:S08]  /*77a0*/  HMMA.16816.F32.BF16 R120, R20.reuse, R176, R120 ;  /* 0x000000b01478723c */ /* 0x040ff00000041878 */
[C---:B------:R-:W-:Y:S08]  /*77b0*/  HMMA.16816.F32.BF16 R124, R20.reuse, R178, R124 ;  /* 0x000000b2147c723c */ /* 0x040ff0000004187c */
[C---:B---3--:R-:W-:Y:S08]  /*77c0*/  HMMA.16816.F32.BF16 R128, R20.reuse, R28, R128 ;  /* 0x0000001c1480723c */ /* 0x048ff00000041880 */
[C---:B------:R-:W-:Y:S01]  /*77d0*/  HMMA.16816.F32.BF16 R132, R20.reuse, R30, R132 ;  /* 0x0000001e1484723c */ /* 0x040fe20000041884 */
[----:B------:R-:W3:Y:S07]  /*77e0*/  LDSM.16.MT88.4 R28, [R224+0x17800] ;  /* 0x01780000e01c783b */ /* 0x000eee0000004200 */
[C---:B-1----:R-:W-:Y:S08]  /*77f0*/  HMMA.16816.F32.BF16 R136, R20.reuse, R8, R136 ;  /* 0x000000081488723c */ /* 0x042ff00000041888 */
[C---:B------:R-:W-:Y:S08]  /*7800*/  HMMA.16816.F32.BF16 R156, R20.reuse, R10, R12 ;  /* 0x0000000a149c723c */ /* 0x040ff0000004180c */
[C---:B--2---:R-:W-:Y:S08]  /*7810*/  HMMA.16816.F32.BF16 R140, R20.reuse, R24, R140 ;  /* 0x00000018148c723c */ /* 0x044ff0000004188c */
[C---:B------:R-:W-:Y:S08]  /*7820*/  HMMA.16816.F32.BF16 R144, R20.reuse, R26, R144 ;  /* 0x0000001a1490723c */ /* 0x040ff00000041890 */
[C---:B---3--:R-:W-:Y:S08]  /*7830*/  HMMA.16816.F32.BF16 R152, R20.reuse, R28, R16 ;  /* 0x0000001c1498723c */ /* 0x048ff00000041810 */
[----:B------:R-:W-:Y:S01]  /*7840*/  HMMA.16816.F32.BF16 R148, R20, R30, R148 ;  /* 0x0000001e1494723c */ /* 0x000fe20000041894 */
[----:B------:R-:W-:-:S07]  /*7850*/  @P0 BRA `(.L_x_7) ;  /* 0xffffd1c000000947 */ /* 0x000fce000383ffff */
.L_x_6:
[----:B------:R-:W1:Y:S01]  /*7860*/  SHFL.BFLY PT, R2, R251, 0x2, 0x1f ;  /* 0x0c401f00fb027f89 */ /* 0x000e6200000e0000 */
[----:B------:R-:W-:Y:S01]  /*7870*/  MOV R4, 0x3f800000 ;  /* 0x3f80000000047802 */ /* 0x000fe20000000f00 */
[----:B------:R-:W2:Y:S01]  /*7880*/  S2UR UR6, SR_CTAID.Y ;  /* 0x00000000000679c3 */ /* 0x000ea20000002600 */
[----:B------:R-:W-:Y:S01]  /*7890*/  MOV R5, 0x3f800000 ;  /* 0x3f80000000057802 */ /* 0x000fe20000000f00 */
[----:B------:R-:W3:Y:S01]  /*78a0*/  SHFL.BFLY PT, R0, R249, 0x2, 0x1f ;  /* 0x0c401f00f9007f89 */ /* 0x000ee200000e0000 */
[----:B------:R-:W-:Y:S01]  /*78b0*/  UISETP.NE.AND UP0, UPT, UR9, -0x1, UPT ;  /* 0xffffffff0900788c */ /* 0x000fe2000bf05270 */
[----:B------:R-:W-:Y:S01]  /*78c0*/  BSSY B0, `(.L_x_10) ;  /* 0x000018b000007945 */ /* 0x000fe20003800000 */
[----:B------:R-:W-:-:S02]  /*78d0*/  ULDC.64 UR4, c[0x0][0x1e8] ;  /* 0x00007a0000047ab9 */ /* 0x000fc40000000a00 */
[----:B------:R-:W-:Y:S01]  /*78e0*/  ULDC UR8, c[0x0][0x214] ;  /* 0x0000850000087ab9 */ /* 0x000fe20000000800 */
[----:B------:R-:W4:Y:S01]  /*78f0*/  S2UR UR10, SR_CTAID.X ;  /* 0x00000000000a79c3 */ /* 0x000f220000002500 */
[----:B------:R-:W-:Y:S02]  /*7900*/  UMOV UR24, URZ ;  /* 0x0000003f00187c82 */ /* 0x000fe40008000000 */
[----:B------:R-:W-:-:S03]  /*7910*/  UMOV UR25, URZ ;  /* 0x0000003f00197c82 */ /* 0x000fc60008000000 */
[----:B------:R-:W-:Y:S02]  /*7920*/  @UP0 UIMAD.WIDE.U32 UR18, UR9, UR4, URZ ;  /* 0x00000004091202a5 */ /* 0x000fe4000f8e003f */
[----:B------:R-:W5:Y:S02]  /*7930*/  S2UR UR11, SR_CTAID.Z ;  /* 0x00000000000b79c3 */ /* 0x000f640000002700 */
[----:B------:R-:W-:-:S03]  /*7940*/  @UP0 UIMAD UR7, UR9, UR5, UR19 ;  /* 0x00000005090702a4 */ /* 0x000fc6000f8e0213 */
[----:B------:R-:W-:Y:S01]  /*7950*/  ULDC.64 UR4, c[0x0][0x1e0] ;  /* 0x0000780000047ab9 */ /* 0x000fe20000000a00 */
[----:B-1----:R-:W-:Y:S01]  /*7960*/  FADD.FTZ R9, R2, R251 ;  /* 0x000000fb02097221 */ /* 0x002fe20000010000 */
[----:B--2---:R-:W-:Y:S01]  /*7970*/  @!UP0 USHF.R.S32.HI UR13, URZ, 0x1f, UR6 ;  /* 0x0000001f3f0d8899 */ /* 0x004fe20008011406 */
[----:B---3--:R-:W-:-:S03]  /*7980*/  FADD.FTZ R7, R0, R249 ;  /* 0x000000f900077221 */ /* 0x008fc60000010000 */
[----:B------:R-:W1:Y:S01]  /*7990*/  SHFL.BFLY PT, R2, R9, 0x1, 0x1f ;  /* 0x0c201f0009027f89 */ /* 0x000e6200000e0000 */
[----:B------:R-:W-:Y:S02]  /*79a0*/  @!UP0 UIMAD UR13, UR13, UR4, URZ ;  /* 0x000000040d0d82a4 */ /* 0x000fe4000f8e023f */
[----:B------:R-:W-:Y:S01]  /*79b0*/  @!UP0 UIMAD.WIDE.U32 UR22, UR6, UR4, URZ ;  /* 0x00000004061682a5 */ /* 0x000fe2000f8e003f */
[----:B------:R-:W2:Y:S01]  /*79c0*/  SHFL.BFLY PT, R0, R7, 0x1, 0x1f ;  /* 0x0c201f0007007f89 */ /* 0x000ea200000e0000 */
[----:B------:R-:W-:Y:S02]  /*79d0*/  @!UP0 UIMAD UR13, UR6, UR5, UR13 ;  /* 0x00000005060d82a4 */ /* 0x000fe4000f8e020d */
[----:B------:R-:W-:Y:S02]  /*79e0*/  ULDC.U8 UR4, c[0x0][0x329] ;  /* 0x0000ca4000047ab9 */ /* 0x000fe40000000000 */
[----:B------:R-:W-:Y:S02]  /*79f0*/  UISETP.NE.AND UP1, UPT, UR4, URZ, UPT ;  /* 0x0000003f0400728c */ /* 0x000fe4000bf25270 */
[----:B------:R-:W-:-:S02]  /*7a00*/  ULDC.U8 UR5, c[0x0][0x328] ;  /* 0x0000ca0000057ab9 */ /* 0x000fc40000000000 */
[----:B------:R-:W-:Y:S02]  /*7a10*/  UISETP.NE.AND UP2, UPT, UR5, URZ, UPT ;  /* 0x0000003f0500728c */ /* 0x000fe4000bf45270 */
[----:B------:R-:W-:Y:S02]  /*7a20*/  @!UP0 UIADD3 UR7, UR23, UR13, URZ ;  /* 0x0000000d17078290 */ /* 0x000fe4000fffe03f */
[----:B------:R-:W-:Y:S02]  /*7a30*/  UISETP.NE.OR UP3, UPT, UR4, URZ, !UP2 ;  /* 0x0000003f0400728c */ /* 0x000fe4000d765670 */
[----:B------:R-:W-:Y:S02]  /*7a40*/  ULDC UR5, c[0x0][0x234] ;  /* 0x00008d0000057ab9 */ /* 0x000fe40000000800 */
[----:B------:R-:W-:Y:S02]  /*7a50*/  @UP1 ULDC UR14, c[0x0][0x210] ;  /* 0x00008400000e1ab9 */ /* 0x000fe40000000800 */
[----:B------:R-:W-:Y:S01]  /*7a60*/  @UP1 UIMAD UR14, UR14, UR8, URZ ;  /* 0x000000080e0e12a4 */ /* 0x000fe2000f8e023f */
[----:B-1----:R-:W-:Y:S01]  /*7a70*/  FADD.FTZ R2, R9, R2 ;  /* 0x0000000209027221 */ /* 0x002fe20000010000 */
[----:B------:R-:W-:-:S02]  /*7a80*/  @!UP1 USEL UR14, UR8, UR5, !UP2 ;  /* 0x00000005080e9287 */ /* 0x000fc4000d000000 */
[----:B------:R-:W-:Y:S01]  /*7a90*/  ULDC UR4, c[0x0][0x1c0] ;  /* 0x0000700000047ab9 */ /* 0x000fe20000000800 */
[----:B--2---:R-:W-:Y:S01]  /*7aa0*/  FADD.FTZ R0, R7, R0 ;  /* 0x0000000007007221 */ /* 0x004fe20000010000 */
[----:B------:R-:W-:Y:S01]  /*7ab0*/  FSETP.NE.FTZ.AND P4, PT, R2, RZ, PT ;  /* 0x000000ff0200720b */ /* 0x000fe20003f95000 */
[----:B------:R-:W-:Y:S02]  /*7ac0*/  @UP1 UMOV UR19, 0x1 ;  /* 0x0000000100131882 */ /* 0x000fe40000000000 */
[----:B------:R-:W-:Y:S01]  /*7ad0*/  @!UP1 UIMAD UR19, UR14, UR4, URZ ;  /* 0x000000040e1392a4 */ /* 0x000fe2000f8e023f */
[----:B------:R-:W-:Y:S01]  /*7ae0*/  FSETP.NE.FTZ.AND P3, PT, R0, RZ, PT ;  /* 0x000000ff0000720b */ /* 0x000fe20003f75000 */
[----:B------:R-:W-:Y:S02]  /*7af0*/  @!UP3 UIMAD UR21, UR6, UR8, URZ ;  /* 0x000000080615b2a4 */ /* 0x000fe4000f8e023f */
[----:B------:R-:W-:Y:S02]  /*7b00*/  @UP1 ULDC UR20, c[0x0][0x210] ;  /* 0x0000840000141ab9 */ /* 0x000fe40000000800 */
[----:B------:R-:W-:-:S02]  /*7b10*/  UIMAD UR4, UR6, UR19, URZ ;  /* 0x00000013060472a4 */ /* 0x000fc4000f8e023f */
[----:B------:R-:W-:Y:S02]  /*7b20*/  @!UP1 UMOV UR20, 0x1 ;  /* 0x0000000100149882 */ /* 0x000fe40000000000 */
[----:B------:R-:W1:Y:S01]  /*7b30*/  @P4 MUFU.RCP R4, R2 ;  /* 0x0000000200044308 */ /* 0x000e620000001000 */
[----:B------:R-:W-:Y:S02]  /*7b40*/  @!UP3 USEL UR21, UR21, UR9, !UP0 ;  /* 0x000000091515b287 */ /* 0x000fe4000c000000 */
[----:B----4-:R-:W-:Y:S02]  /*7b50*/  UIMAD UR5, UR10, UR20, URZ ;  /* 0x000000140a0572a4 */ /* 0x010fe4000f8e023f */
[----:B------:R-:W-:Y:S02]  /*7b60*/  USEL UR4, UR4, URZ, UP3 ;  /* 0x0000003f04047287 */ /* 0x000fe40009800000 */
[----:B------:R-:W-:Y:S01]  /*7b70*/  USHF.L.U32 UR5, UR5, 0x6, URZ ;  /* 0x0000000605057899 */ /* 0x000fe2000800063f */
[----:B------:R-:W2:Y:S01]  /*7b80*/  @P3 MUFU.RCP R5, R0 ;  /* 0x0000000000053308 */ /* 0x000ea20000001000 */
[----:B-----5:R-:W-:-:S02]  /*7b90*/  UIMAD UR14, UR11, UR14, UR4 ;  /* 0x0000000e0b0e72a4 */ /* 0x020fc4000f8e0204 */
[----:B------:R-:W-:Y:S02]  /*7ba0*/  @!UP3 UMOV UR24, UR21 ;  /* 0x000000150018bc82 */ /* 0x000fe40008000000 */
[----:B------:R-:W-:Y:S02]  /*7bb0*/  USHF.R.S32.HI UR4, URZ, 0x1f, UR5 ;  /* 0x0000001f3f047899 */ /* 0x000fe40008011405 */
[----:B------:R-:W-:Y:S01]  /*7bc0*/  @!UP3 USHF.R.S32.HI UR25, URZ, 0x1f, UR21 ;  /* 0x0000001f3f19b899 */ /* 0x000fe20008011415 */
[C---:B-1----:R-:W-:Y:S01]  /*7bd0*/  FMUL.FTZ R160, R4.reuse, R160 ;  /* 0x000000a004a07220 */ /* 0x042fe20000410000 */
[----:B------:R-:W1:Y:S01]  /*7be0*/  @P4 MUFU.LG2 R2, R2 ;  /* 0x0000000200024308 */ /* 0x000e620000000c00 */
[C---:B------:R-:W-:Y:S01]  /*7bf0*/  FMUL.FTZ R161, R4.reuse, R161 ;  /* 0x000000a104a17220 */ /* 0x040fe20000410000 */
[----:B------:R-:W-:Y:S01]  /*7c00*/  USHF.R.S32.HI UR6, URZ, 0x1f, UR14 ;  /* 0x0000001f3f067899 */ /* 0x000fe2000801140e */
[C---:B------:R-:W-:Y:S01]  /*7c10*/  FMUL.FTZ R36, R4.reuse, R36 ;  /* 0x0000002404247220 */ /* 0x040fe20000410000 */
[----:B------:R-:W-:Y:S01]  /*7c20*/  UIADD3 UR5, UP2, UP1, UR5, UR24, UR14 ;  /* 0x0000001805057290 */ /* 0x000fe2000f95e00e */
[C---:B------:R-:W-:Y:S01]  /*7c30*/  FMUL.FTZ R37, R4.reuse, R37 ;  /* 0x0000002504257220 */ /* 0x040fe20000410000 */
[----:B------:R-:W-:Y:S01]  /*7c40*/  F2FP.BF16.PACK_AB R160, R161, R160 ;  /* 0x000000a0a1a0723e */ /* 0x000fe200000010ff */
[C---:B------:R-:W-:Y:S01]  /*7c50*/  FMUL.FTZ R40, R4.reuse, R40 ;  /* 0x0000002804287220 */ /* 0x040fe20000410000 */
[----:B------:R-:W3:Y:S01]  /*7c60*/  @P3 MUFU.LG2 R0, R0 ;  /* 0x0000000000003308 */ /* 0x000ee20000000c00 */
[C---:B------:R-:W-:Y:S01]  /*7c70*/  FMUL.FTZ R41, R4.reuse, R41 ;  /* 0x0000002904297220 */ /* 0x040fe20000410000 */
[----:B------:R-:W-:Y:S01]  /*7c80*/  F2FP.BF16.PACK_AB R36, R37, R36 ;  /* 0x000000242524723e */ /* 0x000fe200000010ff */
[C---:B------:R-:W-:Y:S01]  /*7c90*/  FMUL.FTZ R44, R4.reuse, R44 ;  /* 0x0000002c042c7220 */ /* 0x040fe20000410000 */
[----:B------:R-:W-:Y:S01]  /*7ca0*/  UIADD3.X UR4, UR4, UR25, UR6, UP2, UP1 ;  /* 0x0000001904047290 */ /* 0x000fe200097e2406 */
[C---:B------:R-:W-:Y:S01]  /*7cb0*/  FMUL.FTZ R45, R4.reuse, R45 ;  /* 0x0000002d042d7220 */ /* 0x040fe20000410000 */
[----:B------:R-:W-:Y:S01]  /*7cc0*/  F2FP.BF16.PACK_AB R40, R41, R40 ;  /* 0x000000282928723e */ /* 0x000fe200000010ff */
[C---:B------:R-:W-:Y:S01]  /*7cd0*/  FMUL.FTZ R48, R4.reuse, R48 ;  /* 0x0000003004307220 */ /* 0x040fe20000410000 */
[----:B------:R-:W-:Y:S01]  /*7ce0*/  @!UP0 UMOV UR18, UR22 ;  /* 0x0000001600128c82 */ /* 0x000fe20008000000 */
[C---:B------:R-:W-:Y:S01]  /*7cf0*/  FMUL.FTZ R49, R4.reuse, R49 ;  /* 0x0000003104317220 */ /* 0x040fe20000410000 */
[----:B------:R-:W-:Y:S01]  /*7d00*/  F2FP.BF16.PACK_AB R44, R45, R44 ;  /* 0x0000002c2d2c723e */ /* 0x000fe200000010ff */
[----:B------:R-:W-:-:S02]  /*7d10*/  FMUL.FTZ R52, R4, R52 ;  /* 0x0000003404347220 */ /* 0x000fc40000410000 */
[C---:B------:R-:W-:Y:S01]  /*7d20*/  FMUL.FTZ R53, R4.reuse, R53 ;  /* 0x0000003504357220 */ /* 0x040fe20000410000 */
[----:B------:R-:W-:Y:S01]  /*7d30*/  F2FP.BF16.PACK_AB R48, R49, R48 ;  /* 0x000000303130723e */ /* 0x000fe200000010ff */
[C---:B------:R-:W-:Y:S02]  /*7d40*/  FMUL.FTZ R56, R4.reuse, R56 ;  /* 0x0000003804387220 */ /* 0x040fe40000410000 */
[C---:B------:R-:W-:Y:S01]  /*7d50*/  FMUL.FTZ R57, R4.reuse, R57 ;  /* 0x0000003904397220 */ /* 0x040fe20000410000 */
[----:B------:R-:W-:Y:S01]  /*7d60*/  F2FP.BF16.PACK_AB R52, R53, R52 ;  /* 0x000000343534723e */ /* 0x000fe200000010ff */
[C---:B------:R-:W-:Y:S02]  /*7d70*/  FMUL.FTZ R60, R4.reuse, R60 ;  /* 0x0000003c043c7220 */ /* 0x040fe40000410000 */
        /* <DEDUP_REMOVED lines=72> */
[----:B------:R-:W-:Y:S01]  /*8200*/  FMUL.FTZ R149, R4, R149 ;  /* 0x0000009504957220 */ /* 0x000fe20000410000 */
[----:B------:R-:W-:Y:S01]  /*8210*/  F2FP.BF16.PACK_AB R152, R153, R152 ;  /* 0x000000989998723e */ /* 0x000fe200000010ff */
[----:B------:R-:W4:Y:S01]  /*8220*/  S2R R4, SR_TID.X ;  /* 0x0000000000047919 */ /* 0x000f220000002100 */
[----:B--2---:R-:W-:-:S02]  /*8230*/  FMUL.FTZ R163, R5, R163 ;  /* 0x000000a305a37220 */ /* 0x004fc40000410000 */
[----:B------:R-:W-:Y:S01]  /*8240*/  FMUL.FTZ R162, R5, R162 ;  /* 0x000000a205a27220 */ /* 0x000fe20000410000 */
[----:B------:R-:W-:Y:S01]  /*8250*/  F2FP.BF16.PACK_AB R148, R149, R148 ;  /* 0x000000949594723e */ /* 0x000fe200000010ff */
[C---:B------:R-:W-:Y:S02]  /*8260*/  FMUL.FTZ R39, R5.reuse, R39 ;  /* 0x0000002705277220 */ /* 0x040fe40000410000 */
[----:B------:R-:W-:Y:S01]  /*8270*/  FMUL.FTZ R38, R5, R38 ;  /* 0x0000002605267220 */ /* 0x000fe20000410000 */
[----:B------:R-:W-:Y:S01]  /*8280*/  F2FP.BF16.PACK_AB R162, R163, R162 ;  /* 0x000000a2a3a2723e */ /* 0x000fe200000010ff */
[C---:B------:R-:W-:Y:S02]  /*8290*/  FMUL.FTZ R43, R5.reuse, R43 ;  /* 0x0000002b052b7220 */ /* 0x040fe40000410000 */
[----:B------:R-:W-:Y:S01]  /*82a0*/  FMUL.FTZ R42, R5, R42 ;  /* 0x0000002a052a7220 */ /* 0x000fe20000410000 */
[----:B------:R-:W-:Y:S01]  /*82b0*/  F2FP.BF16.PACK_AB R38, R39, R38 ;  /* 0x000000262726723e */ /* 0x000fe200000010ff */
[----:B------:R-:W-:-:S02]  /*82c0*/  FMUL.FTZ R47, R5, R47 ;  /* 0x0000002f052f7220 */ /* 0x000fc40000410000 */
[----:B------:R-:W-:Y:S01]  /*82d0*/  FMUL.FTZ R46, R5, R46 ;  /* 0x0000002e052e7220 */ /* 0x000fe20000410000 */
[----:B------:R-:W-:Y:S01]  /*82e0*/  F2FP.BF16.PACK_AB R42, R43, R42 ;  /* 0x0000002a2b2a723e */ /* 0x000fe200000010ff */
[C---:B------:R-:W-:Y:S02]  /*82f0*/  FMUL.FTZ R51, R5.reuse, R51 ;  /* 0x0000003305337220 */ /* 0x040fe40000410000 */
[----:B------:R-:W-:Y:S01]  /*8300*/  FMUL.FTZ R50, R5, R50 ;  /* 0x0000003205327220 */ /* 0x000fe20000410000 */
[----:B------:R-:W-:Y:S01]  /*8310*/  F2FP.BF16.PACK_AB R46, R47, R46 ;  /* 0x0000002e2f2e723e */ /* 0x000fe200000010ff */
[C---:B------:R-:W-:Y:S02]  /*8320*/  FMUL.FTZ R55, R5.reuse, R55 ;  /* 0x0000003705377220 */ /* 0x040fe40000410000 */
[C---:B------:R-:W-:Y:S01]  /*8330*/  FMUL.FTZ R54, R5.reuse, R54 ;  /* 0x0000003605367220 */ /* 0x040fe20000410000 */
[----:B----4-:R-:W-:Y:S01]  /*8340*/  SHF.R.S32.HI R7, RZ, 0x1f, R4 ;  /* 0x0000001fff077819 */ /* 0x010fe20000011404 */
[----:B------:R-:W-:Y:S01]  /*8350*/  FMUL.FTZ R59, R5, R59 ;  /* 0x0000003b053b7220 */ /* 0x000fe20000410000 */
[----:B------:R-:W-:Y:S01]  /*8360*/  F2FP.BF16.PACK_AB R50, R51, R50 ;  /* 0x000000323332723e */ /* 0x000fe200000010ff */
[----:B------:R-:W-:Y:S01]  /*8370*/  FMUL.FTZ R58, R5, R58 ;  /* 0x0000003a053a7220 */ /* 0x000fe20000410000 */
[-C--:B------:R-:W-:Y:S01]  /*8380*/  LEA.HI R6, R7, R4.reuse, RZ, 0x2 ;  /* 0x0000000407067211 */ /* 0x080fe200078f10ff */
[----:B------:R-:W-:Y:S01]  /*8390*/  FMUL.FTZ R63, R5, R63 ;  /* 0x0000003f053f7220 */ /* 0x000fe20000410000 */
[----:B------:R-:W-:Y:S01]  /*83a0*/  LEA.HI R7, R7, R4, RZ, 0x5 ;  /* 0x0000000407077211 */ /* 0x000fe200078f28ff */
[C---:B------:R-:W-:Y:S01]  /*83b0*/  FMUL.FTZ R62, R5.reuse, R62 ;  /* 0x0000003e053e7220 */ /* 0x040fe20000410000 */
[--C-:B------:R-:W-:Y:S01]  /*83c0*/  SHF.R.S32.HI R9, RZ, 0x2, R6.reuse ;  /* 0x00000002ff097819 */ /* 0x100fe20000011406 */
[C---:B------:R-:W-:Y:S01]  /*83d0*/  FMUL.FTZ R67, R5.reuse, R67 ;  /* 0x0000004305437220 */ /* 0x040fe20000410000 */
[----:B------:R-:W-:Y:S01]  /*83e0*/  SHF.R.S32.HI R8, RZ, 0x1f, R6 ;  /* 0x0000001fff087819 */ /* 0x000fe20000011406 */
[----:B------:R-:W-:Y:S01]  /*83f0*/  FMUL.FTZ R66, R5, R66 ;  /* 0x0000004205427220 */ /* 0x000fe20000410000 */
[----:B------:R-:W-:Y:S01]  /*8400*/  F2FP.BF16.PACK_AB R54, R55, R54 ;  /* 0x000000363736723e */ /* 0x000fe200000010ff */
[C---:B------:R-:W-:Y:S01]  /*8410*/  FMUL.FTZ R71, R5.reuse, R71 ;  /* 0x0000004705477220 */ /* 0x040fe20000410000 */
[----:B------:R-:W-:Y:S01]  /*8420*/  LEA.HI R8, R8, R9, RZ, 0x3 ;  /* 0x0000000908087211 */ /* 0x000fe200078f18ff */
[----:B------:R-:W-:Y:S01]  /*8430*/  FMUL.FTZ R70, R5, R70 ;  /* 0x0000004605467220 */ /* 0x000fe20000410000 */
[----:B------:R-:W-:Y:S01]  /*8440*/  F2FP.BF16.PACK_AB R58, R59, R58 ;  /* 0x0000003a3b3a723e */ /* 0x000fe200000010ff */
[C---:B------:R-:W-:Y:S01]  /*8450*/  FMUL.FTZ R75, R5.reuse, R75 ;  /* 0x0000004b054b7220 */ /* 0x040fe20000410000 */
[----:B------:R-:W-:Y:S01]  /*8460*/  LOP3.LUT R8, R8, 0xfffffff8, RZ, 0xc0, !PT ;  /* 0xfffffff808087812 */ /* 0x000fe200078ec0ff */
[----:B------:R-:W-:Y:S01]  /*8470*/  FMUL.FTZ R74, R5, R74 ;  /* 0x0000004a054a7220 */ /* 0x000fe20000410000 */
[----:B------:R-:W-:Y:S01]  /*8480*/  F2FP.BF16.PACK_AB R62, R63, R62 ;  /* 0x0000003e3f3e723e */ /* 0x000fe200000010ff */
[----:B------:R-:W-:Y:S01]  /*8490*/  FMUL.FTZ R79, R5, R79 ;  /* 0x0000004f054f7220 */ /* 0x000fe20000410000 */
[----:B------:R-:W-:Y:S01]  /*84a0*/  IADD3 R8, R9, -R8, RZ ;  /* 0x8000000809087210 */ /* 0x000fe20007ffe0ff */
[----:B------:R-:W-:Y:S01]  /*84b0*/  FMUL.FTZ R78, R5, R78 ;  /* 0x0000004e054e7220 */ /* 0x000fe20000410000 */
[----:B------:R-:W-:Y:S01]  /*84c0*/  F2FP.BF16.PACK_AB R66, R67, R66 ;  /* 0x000000424342723e */ /* 0x000fe200000010ff */
[C---:B------:R-:W-:Y:S01]  /*84d0*/  FMUL.FTZ R83, R5.reuse, R83 ;  /* 0x0000005305537220 */ /* 0x040fe20000410000 */
[C---:B------:R-:W-:Y:S01]  /*84e0*/  SHF.L.U32 R9, R8.reuse, 0x6, RZ ;  /* 0x0000000608097819 */ /* 0x040fe200000006ff */
[C---:B------:R-:W-:Y:S01]  /*84f0*/  FMUL.FTZ R82, R5.reuse, R82 ;  /* 0x0000005205527220 */ /* 0x040fe20000410000 */
[----:B------:R-:W-:Y:S01]  /*8500*/  LOP3.LUT R10, R8, 0x1, RZ, 0xc0, !PT ;  /* 0x00000001080a7812 */ /* 0x000fe200078ec0ff */
[----:B------:R-:W-:Y:S01]  /*8510*/  FMUL.FTZ R87, R5, R87 ;  /* 0x0000005705577220 */ /* 0x000fe20000410000 */
[----:B------:R-:W-:Y:S01]  /*8520*/  LOP3.LUT R9, R9, 0x1c0, RZ, 0xc0, !PT ;  /* 0x000001c009097812 */ /* 0x000fe200078ec0ff */
[C---:B------:R-:W-:Y:S01]  /*8530*/  FMUL.FTZ R86, R5.reuse, R86 ;  /* 0x0000005605567220 */ /* 0x040fe20000410000 */
[----:B------:R-:W-:Y:S01]  /*8540*/  ISETP.NE.U32.AND P0, PT, R10, 0x1, PT ;  /* 0x000000010a00780c */ /* 0x000fe20003f05070 */
[----:B------:R-:W-:Y:S01]  /*8550*/  FMUL.FTZ R91, R5, R91 ;  /* 0x0000005b055b7220 */ /* 0x000fe20000410000 */
[----:B------:R-:W-:Y:S01]  /*8560*/  LEA.HI R12, R9, R9, RZ, 0x1d ;  /* 0x00000009090c7211 */ /* 0x000fe200078fe8ff */
[C---:B------:R-:W-:Y:S01]  /*8570*/  FMUL.FTZ R90, R5.reuse, R90 ;  /* 0x0000005a055a7220 */ /* 0x040fe20000410000 */
[----:B------:R-:W-:Y:S01]  /*8580*/  R2P PR, R8, 0x6 ;  /* 0x0000000608007804 */ /* 0x000fe20000000000 */
[C---:B------:R-:W-:Y:S01]  /*8590*/  FMUL.FTZ R95, R5.reuse, R95 ;  /* 0x0000005f055f7220 */ /* 0x040fe20000410000 */
[----:B------:R-:W-:Y:S01]  /*85a0*/  MOV R8, 0x20 ;  /* 0x0000002000087802 */ /* 0x000fe20000000f00 */
[C---:B------:R-:W-:Y:S01]  /*85b0*/  FMUL.FTZ R94, R5.reuse, R94 ;  /* 0x0000005e055e7220 */ /* 0x040fe20000410000 */
[----:B------:R-:W-:Y:S01]  /*85c0*/  MOV R10, 0x40 ;  /* 0x00000040000a7802 */ /* 0x000fe20000000f00 */
[C---:B------:R-:W-:Y:S01]  /*85d0*/  FMUL.FTZ R99, R5.reuse, R99 ;  /* 0x0000006305637220 */ /* 0x040fe20000410000 */
[----:B------:R-:W-:Y:S01]  /*85e0*/  SEL R8, R8, 0xffffffe0, !P1 ;  /* 0xffffffe008087807 */ /* 0x000fe20004800000 */
[C---:B------:R-:W-:Y:S01]  /*85f0*/  FMUL.FTZ R98, R5.reuse, R98 ;  /* 0x0000006205627220 */ /* 0x040fe20000410000 */
[----:B------:R-:W-:Y:S01]  /*8600*/  SEL R10, R10, 0xffffffc0, !P2 ;  /* 0xffffffc00a0a7807 */ /* 0x000fe20005000000 */
[----:B------:R-:W-:Y:S01]  /*8610*/  FMUL.FTZ R103, R5, R103 ;  /* 0x0000006705677220 */ /* 0x000fe20000410000 */
[----:B------:R-:W-:Y:S01]  /*8620*/  F2FP.BF16.PACK_AB R70, R71, R70 ;  /* 0x000000464746723e */ /* 0x000fe200000010ff */
        /* <DEDUP_REMOVED lines=49> */
[----:B------:R-:W-:Y:S01]  /*8940*/  LOP3.LUT R5, R6, 0x3ffffffc, RZ, 0xc0, !PT ;  /* 0x3ffffffc06057812 */ /* 0x000fe200078ec0ff */
[----:B-1----:R-:W-:Y:S01]  /*8950*/  @P4 FMUL.FTZ R73, R2, 0.69314718246459960938 ;  /* 0x3f31721802494820 */ /* 0x002fe20000410000 */
[----:B------:R-:W-:Y:S01]  /*8960*/  SHF.R.S32.HI R6, RZ, 0x5, R7 ;  /* 0x00000005ff067819 */ /* 0x000fe20000011407 */
[----:B---3--:R-:W-:Y:S01]  /*8970*/  @P3 FMUL.FTZ R0, R0, 0.69314718246459960938 ;  /* 0x3f31721800003820 */ /* 0x008fe20000410000 */
[----:B------:R-:W-:Y:S02]  /*8980*/  IADD3 R5, -R5, R4, RZ ;  /* 0x0000000405057210 */ /* 0x000fe40007ffe1ff */
[----:B------:R-:W-:-:S02]  /*8990*/  F2FP.BF16.PACK_AB R154, R155, R154 ;  /* 0x0000009a9b9a723e */ /* 0x000fc400000010ff */
[----:B------:R-:W-:Y:S02]  /*89a0*/  LEA R5, R6, R5, 0x9 ;  /* 0x0000000506057211 */ /* 0x000fe400078e48ff */
[----:B------:R-:W-:Y:S02]  /*89b0*/  F2FP.BF16.PACK_AB R150, R151, R150 ;  /* 0x000000969796723e */ /* 0x000fe400000010ff */
[----:B------:R-:W-:Y:S02]  /*89c0*/  LEA R5, R5, R12, 0x1 ;  /* 0x0000000c05057211 */ /* 0x000fe400078e08ff */
[----:B------:R-:W-:Y:S02]  /*89d0*/  LOP3.LUT R7, R7, 0xffffffe0, RZ, 0xc0, !PT ;  /* 0xffffffe007077812 */ /* 0x000fe400078ec0ff */
[----:B------:R-:W-:Y:S02]  /*89e0*/  SHF.L.U32 R5, R5, 0x1, RZ ;  /* 0x0000000105057819 */ /* 0x000fe400000006ff */
[----:B------:R-:W-:-:S02]  /*89f0*/  IADD3 R4, -R7, R4, RZ ;  /* 0x0000000407047210 */ /* 0x000fc40007ffe1ff */
[C---:B------:R-:W-:Y:S01]  /*8a00*/  IADD3 R9, R5.reuse, -0x10, RZ ;  /* 0xfffffff005097810 */ /* 0x040fe20007ffe0ff */
[----:B------:R-:W-:Y:S01]  /*8a10*/  STS [R5], R160 ;  /* 0x000000a005007388 */ /* 0x000fe20000000800 */
[C---:B------:R-:W-:Y:S02]  /*8a20*/  @P0 IADD3 R9, R5.reuse, 0x10, RZ ;  /* 0x0000001005090810 */ /* 0x040fe40007ffe0ff */
[C---:B------:R-:W-:Y:S01]  /*8a30*/  IADD3 R11, R5.reuse, R8, RZ ;  /* 0x00000008050b7210 */ /* 0x040fe20007ffe0ff */
[----:B------:R-:W-:Y:S01]  /*8a40*/  STS [R5+0x400], R162 ;  /* 0x000400a205007388 */ /* 0x000fe20000000800 */
[-C--:B------:R-:W-:Y:S02]  /*8a50*/  IADD3 R13, R8, R9.reuse, RZ ;  /* 0x00000009080d7210 */ /* 0x080fe40007ffe0ff */
[----:B------:R-:W-:Y:S01]  /*8a60*/  IADD3 R15, R5, R10, RZ ;  /* 0x0000000a050f7210 */ /* 0x000fe20007ffe0ff */
[----:B------:R-:W-:Y:S01]  /*8a70*/  STS [R9], R36 ;  /* 0x0000002409007388 */ /* 0x000fe20000000800 */
[----:B------:R-:W-:-:S02]  /*8a80*/  IADD3 R17, R10, R9, RZ ;  /* 0x000000090a117210 */ /* 0x000fc40007ffe0ff */
[-C--:B------:R-:W-:Y:S01]  /*8a90*/  IADD3 R19, R11, R10.reuse, RZ ;  /* 0x0000000a0b137210 */ /* 0x080fe20007ffe0ff */
[----:B------:R-:W-:Y:S01]  /*8aa0*/  STS [R9+0x400], R38 ;  /* 0x0004002609007388 */ /* 0x000fe20000000800 */
[----:B------:R-:W-:Y:S02]  /*8ab0*/  IADD3 R21, R13, R10, RZ ;  /* 0x0000000a0d157210 */ /* 0x000fe40007ffe0ff */
[----:B------:R-:W-:Y:S01]  /*8ac0*/  LOP3.LUT P0, RZ, R4, 0x3, RZ, 0xc0, !PT ;  /* 0x0000000304ff7812 */ /* 0x000fe2000780c0ff */
[----:B------:R-:W-:Y:S01]  /*8ad0*/  STS [R11], R40 ;  /* 0x000000280b007388 */ /* 0x000fe20000000800 */
[----:B------:R-:W-:-:S03]  /*8ae0*/  SHF.R.S32.HI R7, RZ, 0x1f, R4 ;  /* 0x0000001fff077819 */ /* 0x000fc60000011404 */
[----:B------:R-:W-:Y:S01]  /*8af0*/  STS [R11+0x400], R42 ;  /* 0x0004002a0b007388 */ /* 0x000fe20000000800 */
[----:B------:R-:W-:Y:S02]  /*8b00*/  LEA.HI R4, R7, R4, RZ, 0x2 ;  /* 0x0000000407047211 */ /* 0x000fe400078f10ff */
[----:B------:R-:W-:Y:S01]  /*8b10*/  MOV R7, 0x7f800000 ;  /* 0x7f80000000077802 */ /* 0x000fe20000000f00 */
[----:B------:R-:W-:Y:S01]  /*8b20*/  STS [R13], R44 ;  /* 0x0000002c0d007388 */ /* 0x000fe20000000800 */
[----:B------:R-:W-:Y:S01]  /*8b30*/  SHF.R.S32.HI R75, RZ, 0x2, R4 ;  /* 0x00000002ff4b7819 */ /* 0x000fe20000011404 */
[----:B------:R-:W-:Y:S02]  /*8b40*/  @P3 FFMA.FTZ R7, R3, c[0x0][0x238], R0 ;  /* 0x00008e0003073a23 */ /* 0x000fe40000010000 */
[----:B------:R-:W-:Y:S04]  /*8b50*/  STS [R13+0x400], R46 ;  /* 0x0004002e0d007388 */ /* 0x000fe80000000800 */
[----:B------:R-:W-:Y:S04]  /*8b60*/  STS [R15], R48 ;  /* 0x000000300f007388 */ /* 0x000fe80000000800 */
[----:B------:R-:W-:Y:S04]  /*8b70*/  STS [R15+0x400], R50 ;  /* 0x000400320f007388 */ /* 0x000fe80000000800 */
[----:B------:R-:W-:Y:S04]  /*8b80*/  STS [R17], R52 ;  /* 0x0000003411007388 */ /* 0x000fe80000000800 */
[----:B------:R-:W-:Y:S04]  /*8b90*/  STS [R17+0x400], R54 ;  /* 0x0004003611007388 */ /* 0x000fe80000000800 */
[----:B------:R-:W-:Y:S04]  /*8ba0*/  STS [R19], R56 ;  /* 0x0000003813007388 */ /* 0x000fe80000000800 */
[----:B------:R-:W-:Y:S04]  /*8bb0*/  STS [R19+0x400], R58 ;  /* 0x0004003a13007388 */ /* 0x000fe80000000800 */
[----:B------:R-:W-:Y:S04]  /*8bc0*/  STS [R21], R60 ;  /* 0x0000003c15007388 */ /* 0x000fe80000000800 */
[----:B------:R-:W-:Y:S04]  /*8bd0*/  STS [R21+0x400], R62 ;  /* 0x0004003e15007388 */ /* 0x000fe80000000800 */
        /* <DEDUP_REMOVED lines=33> */
[----:B------:R1:W-:Y:S04]  /*8df0*/  STS [R5+0x6400], R130 ;  /* 0x0064008205007388 */ /* 0x0003e80000000800 */
[----:B------:R2:W-:Y:S04]  /*8e00*/  STS [R9+0x6000], R132 ;  /* 0x0060008409007388 */ /* 0x0005e80000000800 */
[----:B------:R2:W-:Y:S04]  /*8e10*/  STS [R9+0x6400], R134 ;  /* 0x0064008609007388 */ /* 0x0005e80000000800 */
[----:B------:R2:W-:Y:S04]  /*8e20*/  STS [R11+0x6000], R136 ;  /* 0x006000880b007388 */ /* 0x0005e80000000800 */
[----:B------:R2:W-:Y:S04]  /*8e30*/  STS [R11+0x6400], R138 ;  /* 0x0064008a0b007388 */ /* 0x0005e80000000800 */
[----:B------:R2:W-:Y:S04]  /*8e40*/  STS [R13+0x6000], R156 ;  /* 0x0060009c0d007388 */ /* 0x0005e80000000800 */
[----:B------:R2:W-:Y:S01]  /*8e50*/  STS [R13+0x6400], R158 ;  /* 0x0064009e0d007388 */ /* 0x0005e20000000800 */
[----:B-1----:R-:W-:-:S03]  /*8e60*/  SHF.R.S32.HI R5, RZ, 0x1f, R6 ;  /* 0x0000001fff057819 */ /* 0x002fc60000011406 */
[----:B------:R2:W-:Y:S01]  /*8e70*/  STS [R15+0x6000], R140 ;  /* 0x0060008c0f007388 */ /* 0x0005e20000000800 */
[----:B------:R-:W-:-:S03]  /*8e80*/  LEA.HI R5, R5, R6, RZ, 0x2 ;  /* 0x0000000605057211 */ /* 0x000fc600078f10ff */
[----:B------:R2:W-:Y:S01]  /*8e90*/  STS [R15+0x6400], R142 ;  /* 0x0064008e0f007388 */ /* 0x0005e20000000800 */
[----:B------:R-:W-:-:S03]  /*8ea0*/  LOP3.LUT R5, R5, 0xffffffc, RZ, 0xc0, !PT ;  /* 0x0ffffffc05057812 */ /* 0x000fc600078ec0ff */
[----:B------:R2:W-:Y:S01]  /*8eb0*/  STS [R17+0x6000], R144 ;  /* 0x0060009011007388 */ /* 0x0005e20000000800 */
[----:B------:R-:W-:Y:S02]  /*8ec0*/  IADD3 R6, -R5, R6, RZ ;  /* 0x0000000605067210 */ /* 0x000fe40007ffe1ff */
[----:B------:R-:W-:Y:S01]  /*8ed0*/  MOV R5, 0x7f800000 ;  /* 0x7f80000000057802 */ /* 0x000fe20000000f00 */
[----:B------:R2:W-:Y:S01]  /*8ee0*/  STS [R17+0x6400], R146 ;  /* 0x0064009211007388 */ /* 0x0005e20000000800 */
[----:B------:R-:W-:Y:S01]  /*8ef0*/  @P4 FFMA.FTZ R5, R164, c[0x0][0x238], R73 ;  /* 0x00008e00a4054a23 */ /* 0x000fe20000010049 */
[----:B------:R-:W-:Y:S02]  /*8f00*/  LEA R6, R6, R75, 0x4 ;  /* 0x0000004b06067211 */ /* 0x000fe400078e20ff */
[----:B------:R2:W-:Y:S04]  /*8f10*/  STS [R19+0x6000], R152 ;  /* 0x0060009813007388 */ /* 0x0005e80000000800 */
[----:B------:R2:W-:Y:S04]  /*8f20*/  STS [R19+0x6400], R154 ;  /* 0x0064009a13007388 */ /* 0x0005e80000000800 */
[----:B------:R2:W-:Y:S04]  /*8f30*/  STS [R21+0x6000], R148 ;  /* 0x0060009415007388 */ /* 0x0005e80000000800 */
[----:B------:R2:W-:Y:S04]  /*8f40*/  STS [R21+0x6400], R150 ;  /* 0x0064009615007388 */ /* 0x0005e80000000800 */
[----:B------:R-:W-:Y:S06]  /*8f50*/  BAR.SYNC.DEFER_BLOCKING 0x0 ;  /* 0x0000000000007b1d */ /* 0x000fec0000010000 */
[----:B------:R2:W1:Y:S04]  /*8f60*/  LDS.128 R64, [R237] ;  /* 0x00000000ed407984 */ /* 0x0004680000000c00 */
[----:B------:R2:W3:Y:S04]  /*8f70*/  LDS.128 R60, [R237+0x800] ;  /* 0x00080000ed3c7984 */ /* 0x0004e80000000c00 */
[----:B------:R2:W4:Y:S04]  /*8f80*/  LDS.128 R56, [R237+0x1000] ;  /* 0x00100000ed387984 */ /* 0x0005280000000c00 */
[----:B------:R2:W1:Y:S04]  /*8f90*/  LDS.128 R52, [R237+0x1800] ;  /* 0x00180000ed347984 */ /* 0x0004680000000c00 */
        /* <DEDUP_REMOVED lines=11> */
[----:B------:R2:W1:Y:S01]  /*9050*/  LDS.128 R68, [R237+0x7800] ;  /* 0x00780000ed447984 */ /* 0x0004620000000c00 */
[----:B------:R-:W-:Y:S05]  /*9060*/  @P0 BRA `(.L_x_11) ;  /* 0x0000010000000947 */ /* 0x000fea0003800000 */
[----:B---34-:R-:W-:Y:S01]  /*9070*/  UIMAD UR6, UR10, -0x40, UR15 ;  /* 0xffffffc00a0678a4 */ /* 0x018fe2000f8e020f */
[----:B------:R-:W-:-:S05]  /*9080*/  IADD3 R2, R6, 0x8, RZ ;  /* 0x0000000806027810 */ /* 0x000fca0007ffe0ff */
[----:B------:R-:W-:Y:S02]  /*9090*/  ISETP.GE.AND P3, PT, R6, UR6, PT ;  /* 0x0000000606007c0c */ /* 0x000fe4000bf66270 */
[----:B------:R-:W-:-:S11]  /*90a0*/  ISETP.GE.AND P2, PT, R2, UR6, PT ;  /* 0x0000000602007c0c */ /* 0x000fd6000bf46270 */
[----:B------:R-:W-:Y:S02]  /*90b0*/  @!P3 IMAD R0, R6, UR20, RZ ;  /* 0x000000140600bc24 */ /* 0x000fe4000f8e02ff */
[----:B------:R-:W-:-:S03]  /*90c0*/  @!P2 IMAD R2, R2, UR20, RZ ;  /* 0x000000140202ac24 */ /* 0x000fc6000f8e02ff */
[----:B------:R-:W-:Y:S02]  /*90d0*/  @!P3 IADD3 R3, P1, R0, UR5, RZ ;  /* 0x000000050003bc10 */ /* 0x000fe4000ff3e0ff */
[----:B------:R-:W-:Y:S02]  /*90e0*/  @!P2 IADD3 R73, P0, R2, UR5, RZ ;  /* 0x000000050249ac10 */ /* 0x000fe4000ff1e0ff */
[----:B------:R-:W-:Y:S02]  /*90f0*/  @!P3 LEA.HI.X.SX32 R0, R0, UR4, 0x1, P1 ;  /* 0x000000040000bc11 */ /* 0x000fe400088f0eff */
[----:B------:R-:W-:Y:S02]  /*9100*/  @!P2 LEA.HI.X.SX32 R2, R2, UR4, 0x1, P0 ;  /* 0x000000040202ac11 */ /* 0x000fe400080f0eff */
[----:B------:R-:W-:Y:S02]  /*9110*/  @!P3 LEA R74, P1, R3, c[0x0][0x200], 0x2 ;  /* 0x00008000034aba11 */ /* 0x000fe400078210ff */
[----:B------:R-:W-:-:S02]  /*9120*/  @!P2 LEA R72, P0, R73, c[0x0][0x200], 0x2 ;  /* 0x000080004948aa11 */ /* 0x000fc400078010ff */
[----:B------:R-:W-:Y:S02]  /*9130*/  @!P3 LEA.HI.X R75, R3, c[0x0][0x204], R0, 0x2, P1 ;  /* 0x00008100034bba11 */ /* 0x000fe400008f1400 */
[----:B------:R-:W-:-:S03]  /*9140*/  @!P2 LEA.HI.X R73, R73, c[0x0][0x204], R2, 0x2, P0 ;  /* 0x000081004949aa11 */ /* 0x000fc600000f1402 */
[----:B------:R3:W-:Y:S04]  /*9150*/  @!P3 STG.E [R74.64], R5 ;  /* 0x000000054a00b986 */ /* 0x0007e8000c101910 */
[----:B------:R3:W-:Y:S02]  /*9160*/  @!P2 STG.E [R72.64], R7 ;  /* 0x000000074800a986 */ /* 0x0007e4000c101910 */
.L_x_11:
[----:B---34-:R-:W-:Y:S05]  /*9170*/  BSYNC B0 ;  /* 0x0000000000007941 */ /* 0x018fea0003800000 */
.L_x_10:
[----:B------:R-:W3:Y:S01]  /*9180*/  S2R R3, SR_TID.X ;  /* 0x0000000000037919 */ /* 0x000ee20000002100 */
[----:B------:R-:W-:Y:S01]  /*9190*/  IADD3 R4, P0, R244, UR18, RZ ;  /* 0x00000012f4047c10 */ /* 0x000fe2000ff1e0ff */
[----:B------:R-:W-:Y:S01]  /*91a0*/  USHF.R.S32.HI UR6, URZ, 0x1f, UR11 ;  /* 0x0000001f3f067899 */ /* 0x000fe2000801140b */
[----:B------:R-:W-:Y:S01]  /*91b0*/  BSSY B0, `(.L_x_12) ;  /* 0x0000018000007945 */ /* 0x000fe20003800000 */
[----:B------:R-:W4:Y:S01]  /*91c0*/  S2R R0, SR_CTAID.Z ;  /* 0x0000000000007919 */ /* 0x000f220000002700 */
[----:B------:R-:W-:Y:S01]  /*91d0*/  IADD3.X R5, R245, UR7, RZ, P0, !PT ;  /* 0x00000007f5057c10 */ /* 0x000fe200087fe4ff */
[----:B------:R-:W-:-:S02]  /*91e0*/  ULDC.64 UR4, c[0x0][0x1f0] ;  /* 0x00007c0000047ab9 */ /* 0x000fc40000000a00 */
[----:B------:R-:W-:-:S04]  /*91f0*/  UIMAD UR4, UR6, UR4, URZ ;  /* 0x00000004060472a4 */ /* 0x000fc8000f8e023f */
[----:B------:R-:W-:Y:S01]  /*9200*/  UIMAD UR4, UR11, UR5, UR4 ;  /* 0x000000050b0472a4 */ /* 0x000fe2000f8e0204 */
[----:B---3--:R-:W-:-:S04]  /*9210*/  SHF.R.S32.HI R2, RZ, 0x1f, R3 ;  /* 0x0000001fff027819 */ /* 0x008fc80000011403 */
[----:B------:R-:W-:Y:S01]  /*9220*/  LEA.HI R2, R2, R3, RZ, 0x3 ;  /* 0x0000000302027211 */ /* 0x000fe200078f18ff */
[----:B----4-:R-:W-:-:S03]  /*9230*/  IMAD.WIDE.U32 R4, R0, c[0x0][0x1f0], R4 ;  /* 0x00007c0000047a25 */ /* 0x010fc600078e0004 */
[----:B------:R-:W-:Y:S02]  /*9240*/  SHF.R.S32.HI R2, RZ, 0x3, R2 ;  /* 0x00000003ff027819 */ /* 0x000fe40000011402 */
[----:B------:R-:W-:Y:S02]  /*9250*/  IADD3 R7, R5, UR4, RZ ;  /* 0x0000000405077c10 */ /* 0x000fe4000fffe0ff */
[----:B------:R-:W-:-:S13]  /*9260*/  ISETP.GE.AND P0, PT, R2, UR12, PT ;  /* 0x0000000c02007c0c */ /* 0x000fda000bf06270 */
[----:B------:R-:W-:Y:S05]  /*9270*/  @P0 BRA `(.L_x_13) ;  /* 0x000000b000000947 */ /* 0x000fea0003800000 */
[----:B------:R-:W-:Y:S01]  /*9280*/  MOV R6, R4 ;  /* 0x0000000400067202 */ /* 0x000fe20000000f00 */
[----:B------:R-:W-:-:S04]  /*9290*/  IMAD R3, R247, c[0x0][0x1e8], RZ ;  /* 0x00007a00f7037a24 */ /* 0x000fc800078e02ff */
[----:B------:R-:W-:-:S04]  /*92a0*/  IMAD.WIDE.U32 R72, R246, c[0x0][0x1e8], R6 ;  /* 0x00007a00f6487a25 */ /* 0x000fc800078e0006 */
[----:B------:R-:W-:Y:S01]  /*92b0*/  IMAD R0, R246, c[0x0][0x1ec], R3 ;  /* 0x00007b00f6007a24 */ /* 0x000fe200078e0203 */
[----:B------:R-:W-:-:S04]  /*92c0*/  LEA R74, P0, R72, c[0x0][0x1d0], 0x1 ;  /* 0x00007400484a7a11 */ /* 0x000fc800078008ff */
[----:B------:R-:W-:-:S04]  /*92d0*/  IADD3 R0, R73, R0, RZ ;  /* 0x0000000049007210 */ /* 0x000fc80007ffe0ff */
[----:B------:R-:W-:-:S05]  /*92e0*/  LEA.HI.X R75, R72, c[0x0][0x1d4], R0, 0x1, P0 ;  /* 0x00007500484b7a11 */ /* 0x000fca00000f0c00 */
[----:B-1----:R1:W-:Y:S04]  /*92f0*/  STG.E.128 [R74.64], R64 ;  /* 0x000000404a007986 */ /* 0x0023e8000c101d10 */
[----:B------:R1:W-:Y:S04]  /*9300*/  STG.E.128 [R74.64+0x80], R48 ;  /* 0x000080304a007986 */ /* 0x0003e8000c101d10 */
[----:B------:R1:W-:Y:S04]  /*9310*/  STG.E.128 [R74.64+0x100], R32 ;  /* 0x000100204a007986 */ /* 0x0003e8000c101d10 */
[----:B------:R1:W-:Y:S02]  /*9320*/  STG.E.128 [R74.64+0x180], R16 ;  /* 0x000180104a007986 */ /* 0x0003e4000c101d10 */
.L_x_13:
[----:B------:R-:W-:Y:S05]  /*9330*/  BSYNC B0 ;  /* 0x0000000000007941 */ /* 0x000fea0003800000 */
.L_x_12:
[----:B------:R-:W-:Y:S01]  /*9340*/  IADD3 R0, R2, 0x10, RZ ;  /* 0x0000001002007810 */ /* 0x000fe20007ffe0ff */
[----:B------:R-:W-:Y:S03]  /*9350*/  BSSY B0, `(.L_x_14) ;  /* 0x0000011000007945 */ /* 0x000fe60003800000 */
[----:B------:R-:W-:-:S13]  /*9360*/  ISETP.GE.AND P0, PT, R0, UR12, PT ;  /* 0x0000000c00007c0c */ /* 0x000fda000bf06270 */
[----:B------:R-:W-:Y:S05]  /*9370*/  @P0 BRA `(.L_x_15) ;  /* 0x000000e000000947 */ /* 0x000fea0003800000 */
[----:B------:R-:W-:Y:S01]  /*9380*/  IADD3 R3, P0, R246, 0x10, RZ ;  /* 0x00000010f6037810 */ /* 0x000fe20007f1e0ff */
[----:B-1----:R-:W-:Y:S01]  /*9390*/  IMAD.MOV.U32 R16, RZ, RZ, R4 ;  /* 0x000000ffff107224 */ /* 0x002fe200078e0004 */
[----:B--2---:R-:W-:-:S03]  /*93a0*/  MOV R17, R7 ;  /* 0x0000000700117202 */ /* 0x004fc60000000f00 */
[----:B------:R-:W-:Y:S02]  /*93b0*/  IMAD.X R0, RZ, RZ, R247, P0 ;  /* 0x000000ffff007224 */ /* 0x000fe400000e06f7 */
[----:B------:R-:W-:-:S04]  /*93c0*/  IMAD.WIDE.U32 R16, R3, c[0x0][0x1e8], R16 ;  /* 0x00007a0003107a25 */ /* 0x000fc800078e0010 */
[----:B------:R-:W-:Y:S01]  /*93d0*/  IMAD R0, R0, c[0x0][0x1e8], RZ ;  /* 0x00007a0000007a24 */ /* 0x000fe200078e02ff */
[----:B------:R-:W-:-:S03]  /*93e0*/  LEA R18, P0, R16, c[0x0][0x1d0], 0x1 ;  /* 0x0000740010127a11 */ /* 0x000fc600078008ff */
[----:B------:R-:W-:-:S05]  /*93f0*/  IMAD R0, R3, c[0x0][0x1ec], R0 ;  /* 0x00007b0003007a24 */ /* 0x000fca00078e0200 */
[----:B------:R-:W-:-:S04]  /*9400*/  IADD3 R0, R17, R0, RZ ;  /* 0x0000000011007210 */ /* 0x000fc80007ffe0ff */
[----:B------:R-:W-:-:S05]  /*9410*/  LEA.HI.X R19, R16, c[0x0][0x1d4], R0, 0x1, P0 ;  /* 0x0000750010137a11 */ /* 0x000fca00000f0c00 */
[----:B------:R1:W-:Y:S04]  /*9420*/  STG.E.128 [R18.64], R60 ;  /* 0x0000003c12007986 */ /* 0x0003e8000c101d10 */
[----:B------:R1:W-:Y:S04]  /*9430*/  STG.E.128 [R18.64+0x80], R44 ;  /* 0x0000802c12007986 */ /* 0x0003e8000c101d10 */
[----:B------:R1:W-:Y:S04]  /*9440*/  STG.E.128 [R18.64+0x100], R28 ;  /* 0x0001001c12007986 */ /* 0x0003e8000c101d10 */
[----:B------:R1:W-:Y:S02]  /*9450*/  STG.E.128 [R18.64+0x180], R12 ;  /* 0x0001800c12007986 */ /* 0x0003e4000c101d10 */
.L_x_15:
[----:B------:R-:W-:Y:S05]  /*9460*/  BSYNC B0 ;  /* 0x0000000000007941 */ /* 0x000fea0003800000 */
.L_x_14:
        /* <DEDUP_REMOVED lines=9> */
[----:B------:R-:W-:-:S04]  /*9500*/  IMAD R3, R0, c[0x0][0x1e8], RZ ;  /* 0x00007a0000037a24 */ /* 0x000fc800078e02ff */
[----:B------:R-:W-:Y:S01]  /*9510*/  IMAD R3, R2, c[0x0][0x1ec], R3 ;  /* 0x00007b0002037a24 */ /* 0x000fe200078e0203 */
[----:B------:R-:W-:-:S04]  /*9520*/  LEA R2, P0, R12, c[0x0][0x1d0], 0x1 ;  /* 0x000074000c027a11 */ /* 0x000fc800078008ff */
[----:B------:R-:W-:-:S04]  /*9530*/  IADD3 R3, R13, R3, RZ ;  /* 0x000000030d037210 */ /* 0x000fc80007ffe0ff */
[----:B------:R-:W-:-:S05]  /*9540*/  LEA.HI.X R3, R12, c[0x0][0x1d4], R3, 0x1, P0 ;  /* 0x000075000c037a11 */ /* 0x000fca00000f0c03 */
[----:B------:R1:W-:Y:S04]  /*9550*/  STG.E.128 [R2.64], R56 ;  /* 0x0000003802007986 */ /* 0x0003e8000c101d10 */
[----:B------:R1:W-:Y:S04]  /*9560*/  STG.E.128 [R2.64+0x80], R40 ;  /* 0x0000802802007986 */ /* 0x0003e8000c101d10 */
[----:B------:R1:W-:Y:S04]  /*9570*/  STG.E.128 [R2.64+0x100], R24 ;  /* 0x0001001802007986 */ /* 0x0003e8000c101d10 */
[----:B------:R1:W-:Y:S02]  /*9580*/  STG.E.128 [R2.64+0x180], R8 ;  /* 0x0001800802007986 */ /* 0x0003e4000c101d10 */
.L_x_17:
[----:B------:R-:W-:Y:S05]  /*9590*/  BSYNC B0 ;  /* 0x0000000000007941 */ /* 0x000fea0003800000 */
.L_x_16:
[----:B------:R-:W-:-:S13]  /*95a0*/  ISETP.GE.AND P0, PT, R236, UR12, PT ;  /* 0x0000000cec007c0c */ /* 0x000fda000bf06270 */
[----:B------:R-:W-:Y:S05]  /*95b0*/  @P0 EXIT ;  /* 0x000000000000094d */ /* 0x000fea0003800000 */
[----:B------:R-:W-:Y:S02]  /*95c0*/  IADD3 R0, P0, R246, 0x30, RZ ;  /* 0x00000030f6007810 */ /* 0x000fe40007f1e0ff */
[----:B------:R-:W-:Y:S02]  /*95d0*/  MOV R5, R7 ;  /* 0x0000000700057202 */ /* 0x000fe40000000f00 */
[----:B------:R-:W-:-:S03]  /*95e0*/  IADD3.X R246, RZ, R247, RZ, P0, !PT ;  /* 0x000000f7fff67210 */ /* 0x000fc600007fe4ff */
[----:B------:R-:W-:-:S04]  /*95f0*/  IMAD.WIDE.U32 R4, R0, c[0x0][0x1e8], R4 ;  /* 0x00007a0000047a25 */ /* 0x000fc800078e0004 */
[----:B-1----:R-:W-:Y:S01]  /*9600*/  IMAD R3, R246, c[0x0][0x1e8], RZ ;  /* 0x00007a00f6037a24 */ /* 0x002fe200078e02ff */
[----:B------:R-:W-:-:S03]  /*9610*/  LEA R2, P0, R4, c[0x0][0x1d0], 0x1 ;  /* 0x0000740004027a11 */ /* 0x000fc600078008ff */
[----:B------:R-:W-:-:S05]  /*9620*/  IMAD R3, R0, c[0x0][0x1ec], R3 ;  /* 0x00007b0000037a24 */ /* 0x000fca00078e0203 */
[----:B------:R-:W-:-:S04]  /*9630*/  IADD3 R3, R5, R3, RZ ;  /* 0x0000000305037210 */ /* 0x000fc80007ffe0ff */
[----:B------:R-:W-:-:S05]  /*9640*/  LEA.HI.X R3, R4, c[0x0][0x1d4], R3, 0x1, P0 ;  /* 0x0000750004037a11 */ /* 0x000fca00000f0c03 */
[----:B------:R-:W-:Y:S04]  /*9650*/  STG.E.128 [R2.64], R52 ;  /* 0x0000003402007986 */ /* 0x000fe8000c101d10 */
[----:B------:R-:W-:Y:S04]  /*9660*/  STG.E.128 [R2.64+0x80], R36 ;  /* 0x0000802402007986 */ /* 0x000fe8000c101d10 */
[----:B------:R-:W-:Y:S04]  /*9670*/  STG.E.128 [R2.64+0x100], R20 ;  /* 0x0001001402007986 */ /* 0x000fe8000c101d10 */
[----:B------:R-:W-:Y:S01]  /*9680*/  STG.E.128 [R2.64+0x180], R68 ;  /* 0x0001804402007986 */ /* 0x000fe2000c101d10 */
[----:B------:R-:W-:Y:S05]  /*9690*/  EXIT ;  /* 0x000000000000794d */ /* 0x000fea0003800000 */
.L_x_2:
[----:B------:R-:W-:Y:S01]  /*96a0*/  UISETP.NE.AND UP4, UPT, UR9, -0x1, UPT ;  /* 0xffffffff0900788c */ /* 0x000fe2000bf85270 */
[----:B------:R-:W-:Y:S01]  /*96b0*/  SHF.R.S32.HI R3, RZ, 0x1f, R84 ;  /* 0x0000001fff037819 */ /* 0x000fe20000011454 */
[----:B------:R-:W-:Y:S01]  /*96c0*/  ULDC.64 UR6, c[0x0][0x1e8] ;  /* 0x00007a0000067ab9 */ /* 0x000fe20000000a00 */
[----:B------:R-:W1:Y:S01]  /*96d0*/  S2R R8, SR_CTAID.Z ;  /* 0x0000000000087919 */ /* 0x000e620000002700 */
[----:B------:R-:W-:Y:S01]  /*96e0*/  ULDC.64 UR4, c[0x0][0x1e0] ;  /* 0x0000780000047ab9 */ /* 0x000fe20000000a00 */
[----:B------:R-:W-:Y:S01]  /*96f0*/  LEA.HI R6, R3, R84, RZ, 0x3 ;  /* 0x0000005403067211 */ /* 0x000fe200078f18ff */
[----:B------:R-:W-:Y:S01]  /*9700*/  ULDC.U8 UR20, c[0x0][0x328] ;  /* 0x0000ca0000147ab9 */ /* 0x000fe20000000000 */
[----:B------:R-:W2:Y:S01]  /*9710*/  S2R R13, SR_CTAID.X ;  /* 0x00000000000d7919 */ /* 0x000ea20000002500 */
[----:B------:R-:W-:Y:S01]  /*9720*/  USHF.R.S32.HI UR14, URZ, 0x1f, UR11 ;  /* 0x0000001f3f0e7899 */ /* 0x000fe2000801140b */
[----:B------:R-:W-:Y:S01]  /*9730*/  LOP3.LUT R3, R6, 0x1ffffff8, RZ, 0xc0, !PT ;  /* 0x1ffffff806037812 */ /* 0x000fe200078ec0ff */
[----:B------:R-:W-:Y:S01]  /*9740*/  UISETP.NE.AND UP3, UPT, UR20, URZ, UPT ;  /* 0x0000003f1400728c */ /* 0x000fe2000bf65270 */
[----:B------:R-:W-:Y:S01]  /*9750*/  SHF.R.S32.HI R6, RZ, 0x3, R6 ;  /* 0x00000003ff067819 */ /* 0x000fe20000011406 */
[----:B------:R-:W-:Y:S01]  /*9760*/  @UP4 UIMAD.WIDE.U32 UR18, UR9, UR6, URZ ;  /* 0x00000006091242a5 */ /* 0x000fe2000f8e003f */
[----:B------:R-:W-:Y:S01]  /*9770*/  BSSY B0, `(.L_x_18) ;  /* 0x000003c000007945 */ /* 0x000fe20003800000 */
[----:B------:R-:W-:Y:S01]  /*9780*/  @!UP4 USHF.R.S32.HI UR21, URZ, 0x1f, UR10 ;  /* 0x0000001f3f15c899 */ /* 0x000fe2000801140a */
[----:B------:R-:W-:Y:S01]  /*9790*/  IMAD.IADD R0, R84, 0x1, -R3 ;  /* 0x0000000154007824 */ /* 0x000fe200078e0a03 */
[----:B------:R-:W-:Y:S01]  /*97a0*/  @UP4 UIMAD UR7, UR9, UR7, UR19 ;  /* 0x00000007090742a4 */ /* 0x000fe2000f8e0213 */
[----:B------:R-:W-:Y:S01]  /*97b0*/  SHF.R.S32.HI R7, RZ, 0x1f, R6 ;  /* 0x0000001fff077819 */ /* 0x000fe20000011406 */
[----:B------:R-:W-:Y:S01]  /*97c0*/  @!UP4 UIMAD UR21, UR21, UR4, URZ ;  /* 0x000000041515c2a4 */ /* 0x000fe2000f8e023f */
[----:B------:R-:W-:Y:S01]  /*97d0*/  IMAD.SHL.U32 R0, R0, 0x8, RZ ;  /* 0x0000000800007824 */ /* 0x000fe200078e00ff */
[----:B------:R-:W-:-:S02]  /*97e0*/  ULDC.U8 UR19, c[0x0][0x329] ;  /* 0x0000ca4000137ab9 */ /* 0x000fc40000000000 */
[----:B------:R-:W-:Y:S02]  /*97f0*/  UISETP.NE.AND UP1, UPT, UR19, URZ, UPT ;  /* 0x0000003f1300728c */ /* 0x000fe4000bf25270 */
[----:B------:R-:W-:Y:S02]  /*9800*/  @!UP4 UIMAD.WIDE.U32 UR22, UR10, UR4, URZ ;  /* 0x000000040a16c2a5 */ /* 0x000fe4000f8e003f */
[----:B------:R-:W-:Y:S02]  /*9810*/  @!UP4 UIMAD UR21, UR10, UR5, UR21 ;  /* 0x000000050a15c2a4 */ /* 0x000fe4000f8e0215 */
[----:B------:R-:W-:Y:S02]  /*9820*/  UISETP.NE.OR UP2, UPT, UR19, URZ, !UP3 ;  /* 0x0000003f1300728c */ /* 0x000fe4000df45670 */
[----:B------:R-:W-:Y:S01]  /*9830*/  ULDC.64 UR4, c[0x0][0x1f0] ;  /* 0x00007c0000047ab9 */ /* 0x000fe20000000a00 */
[----:B--2---:R-:W-:Y:S01]  /*9840*/  IMAD.WIDE R12, R13, 0x40, R6 ;  /* 0x000000400d0c7825 */ /* 0x004fe200078e0206 */
[----:B------:R-:W-:-:S02]  /*9850*/  UIMAD UR4, UR14, UR4, URZ ;  /* 0x000000040e0472a4 */ /* 0x000fc4000f8e023f */
[----:B------:R-:W-:Y:S02]  /*9860*/  ULDC UR13, c[0x0][0x214] ;  /* 0x00008500000d7ab9 */ /* 0x000fe40000000800 */
[----:B------:R-:W-:Y:S02]  /*9870*/  @UP1 ULDC UR14, c[0x0][0x210] ;  /* 0x00008400000e1ab9 */ /* 0x000fe40000000800 */
[----:B------:R-:W-:Y:S02]  /*9880*/  ULDC UR8, c[0x0][0x234] ;  /* 0x00008d0000087ab9 */ /* 0x000fe40000000800 */
[----:B------:R-:W-:Y:S02]  /*9890*/  @UP1 UIMAD UR14, UR14, UR13, URZ ;  /* 0x0000000d0e0e12a4 */ /* 0x000fe4000f8e023f */
[----:B------:R-:W-:Y:S02]  /*98a0*/  UISETP.NE.OR UP0, UPT, UR9, -0x1, UP2 ;  /* 0xffffffff0900788c */ /* 0x000fe40009705670 */
[----:B------:R-:W-:-:S02]  /*98b0*/  @!UP1 USEL UR14, UR13, UR8, !UP3 ;  /* 0x000000080d0e9287 */ /* 0x000fc4000d800000 */
[----:B------:R-:W-:Y:S02]  /*98c0*/  ULDC UR6, c[0x0][0x1c0] ;  /* 0x0000700000067ab9 */ /* 0x000fe40000000800 */
[----:B------:R-:W-:Y:S02]  /*98d0*/  @UP1 UMOV UR19, 0x1 ;  /* 0x0000000100131882 */ /* 0x000fe40000000000 */
[----:B------:R-:W-:Y:S02]  /*98e0*/  @!UP1 UIMAD UR19, UR14, UR6, URZ ;  /* 0x000000060e1392a4 */ /* 0x000fe4000f8e023f */
[----:B------:R-:W-:Y:S02]  /*98f0*/  @!UP4 UMOV UR18, UR22 ;  /* 0x000000160012cc82 */ /* 0x000fe40008000000 */
[----:B------:R-:W-:Y:S01]  /*9900*/  @!UP4 UIADD3 UR7, UR23, UR21, URZ ;  /* 0x000000151707c290 */ /* 0x000fe2000fffe03f */
[----:B------:R-:W-:Y:S01]  /*9910*/  IADD3 R2, P0, R0, UR18, RZ ;  /* 0x0000001200027c10 */ /* 0x000fe2000ff1e0ff */
[----:B------:R-:W-:-:S02]  /*9920*/  UIADD3 UR15, -UR12, UR15, URZ ;  /* 0x0000000f0c0f7290 */ /* 0x000fc4000fffe13f */
[----:B------:R-:W-:Y:S02]  /*9930*/  UIMAD UR19, UR10, UR19, URZ ;  /* 0x000000130a1372a4 */ /* 0x000fe4000f8e023f */
[----:B------:R-:W-:Y:S01]  /*9940*/  @!UP0 UIMAD UR9, UR10, UR13, URZ ;  /* 0x0000000d0a0982a4 */ /* 0x000fe2000f8e023f */
[----:B------:R-:W-:Y:S01]  /*9950*/  LEA.HI.X.SX32 R3, R0, UR7, 0x1, P0 ;  /* 0x0000000700037c11 */ /* 0x000fe200080f0eff */
[----:B------:R-:W-:Y:S01]  /*9960*/  @UP1 ULDC UR20, c[0x0][0x210] ;  /* 0x0000840000141ab9 */ /* 0x000fe20000000800 */
[----:B------:R-:W-:Y:S01]  /*9970*/  ISETP.GE.AND P0, PT, R6, UR15, PT ;  /* 0x0000000f06007c0c */ /* 0x000fe2000bf06270 */
[----:B------:R-:W-:Y:S02]  /*9980*/  USEL UR19, UR19, URZ, UP2 ;  /* 0x0000003f13137287 */ /* 0x000fe40009000000 */
[----:B------:R-:W-:Y:S01]  /*9990*/  @!UP1 UMOV UR20, 0x1 ;  /* 0x0000000100149882 */ /* 0x000fe20000000000 */
[----:B-1----:R-:W-:Y:S01]  /*99a0*/  IMAD.WIDE.U32 R8, R8, c[0x0][0x1f0], R2 ;  /* 0x00007c0008087a25 */ /* 0x002fe200078e0002 */
[----:B------:R-:W-:-:S02]  /*99b0*/  UIMAD UR12, UR12, UR20, URZ ;  /* 0x000000140c0c72a4 */ /* 0x000fc4000f8e023f */
[----:B------:R-:W-:Y:S02]  /*99c0*/  UIMAD UR19, UR11, UR14, UR19 ;  /* 0x0000000e0b1372a4 */ /* 0x000fe4000f8e0213 */
[----:B------:R-:W-:Y:S02]  /*99d0*/  UMOV UR24, URZ ;  /* 0x0000003f00187c82 */ /* 0x000fe40008000000 */
[----:B------:R-:W-:Y:S02]  /*99e0*/  @!UP2 UMOV UR24, UR9 ;  /* 0x000000090018ac82 */ /* 0x000fe40008000000 */
[----:B------:R-:W-:Y:S02]  /*99f0*/  UIMAD UR4, UR11, UR5, UR4 ;  /* 0x000000050b0472a4 */ /* 0x000fe4000f8e0204 */
[----:B------:R-:W-:Y:S02]  /*9a00*/  UMOV UR25, URZ ;  /* 0x0000003f00197c82 */ /* 0x000fe40008000000 */
[----:B------:R-:W-:-:S02]  /*9a10*/  USHF.R.S32.HI UR6, URZ, 0x1f, UR12 ;  /* 0x0000001f3f067899 */ /* 0x000fc4000801140c */
[----:B------:R-:W-:Y:S01]  /*9a20*/  @!UP2 USHF.R.S32.HI UR25, URZ, 0x1f, UR9 ;  /* 0x0000001f3f19a899 */ /* 0x000fe20008011409 */
[----:B------:R-:W-:Y:S01]  /*9a30*/  IADD3 R11, R9, UR4, RZ ;  /* 0x00000004090b7c10 */ /* 0x000fe2000fffe0ff */
[----:B------:R-:W-:Y:S02]  /*9a40*/  USHF.R.S32.HI UR7, URZ, 0x1f, UR19 ;  /* 0x0000001f3f077899 */ /* 0x000fe40008011413 */
[----:B------:R-:W-:-:S04]  /*9a50*/  UIADD3 UR12, UP1, UP0, UR12, UR24, UR19 ;  /* 0x000000180c0c7290 */ /* 0x000fc8000f83e013 */
[----:B------:R-:W-:Y:S01]  /*9a60*/  UIADD3.X UR6, UR6, UR25, UR7, UP1, UP0 ;  /* 0x0000001906067290 */ /* 0x000fe20008fe0407 */
[----:B------:R-:W-:Y:S06]  /*9a70*/  @P0 BRA `(.L_x_19) ;  /* 0x000000b000000947 */ /* 0x000fec0003800000 */
[----:B------:R-:W-:Y:S01]  /*9a80*/  MOV R10, R8 ;  /* 0x00000008000a7202 */ /* 0x000fe20000000f00 */
[----:B------:R-:W-:-:S04]  /*9a90*/  IMAD R3, R13, c[0x0][0x1e8], RZ ;  /* 0x00007a000d037a24 */ /* 0x000fc800078e02ff */
[----:B------:R-:W-:-:S04]  /*9aa0*/  IMAD.WIDE.U32 R4, R12, c[0x0][0x1e8], R10 ;  /* 0x00007a000c047a25 */ /* 0x000fc800078e000a */
[----:B------:R-:W-:Y:S01]  /*9ab0*/  IMAD R0, R12, c[0x0][0x1ec], R3 ;  /* 0x00007b000c007a24 */ /* 0x000fe200078e0203 */
[----:B------:R-:W-:-:S04]  /*9ac0*/  LEA R2, P0, R4, c[0x0][0x1d0], 0x1 ;  /* 0x0000740004027a11 */ /* 0x000fc800078008ff */
[----:B------:R-:W-:-:S04]  /*9ad0*/  IADD3 R0, R0, R5, RZ ;  /* 0x0000000500007210 */ /* 0x000fc80007ffe0ff */
[----:B------:R-:W-:-:S05]  /*9ae0*/  LEA.HI.X R3, R4, c[0x0][0x1d4], R0, 0x1, P0 ;  /* 0x0000750004037a11 */ /* 0x000fca00000f0c00 */
[----:B------:R1:W-:Y:S04]  /*9af0*/  STG.E.128 [R2.64], RZ ;  /* 0x000000ff02007986 */ /* 0x0003e8000c101d10 */
[----:B------:R1:W-:Y:S04]  /*9b00*/  STG.E.128 [R2.64+0x80], RZ ;  /* 0x000080ff02007986 */ /* 0x0003e8000c101d10 */
[----:B------:R1:W-:Y:S04]  /*9b10*/  STG.E.128 [R2.64+0x100], RZ ;  /* 0x000100ff02007986 */ /* 0x0003e8000c101d10 */
[----:B------:R1:W-:Y:S02]  /*9b20*/  STG.E.128 [R2.64+0x180], RZ ;  /* 0x000180ff02007986 */ /* 0x0003e4000c101d10 */
.L_x_19:
[----:B------:R-:W-:Y:S05]  /*9b30*/  BSYNC B0 ;  /* 0x0000000000007941 */ /* 0x000fea0003800000 */
.L_x_18:
[----:B------:R-:W-:Y:S01]  /*9b40*/  IADD3 R5, R6, 0x10, RZ ;  /* 0x0000001006057810 */ /* 0x000fe20007ffe0ff */
[----:B------:R-:W-:Y:S03]  /*9b50*/  BSSY B0, `(.L_x_20) ;  /* 0x0000011000007945 */ /* 0x000fe60003800000 */
[----:B------:R-:W-:-:S13]  /*9b60*/  ISETP.GE.AND P0, PT, R5, UR15, PT ;  /* 0x0000000f05007c0c */ /* 0x000fda000bf06270 */
[----:B------:R-:W-:Y:S05]  /*9b70*/  @P0 BRA `(.L_x_21) ;  /* 0x000000e000000947 */ /* 0x000fea0003800000 */
[----:B-1----:R-:W-:Y:S01]  /*9b80*/  IADD3 R3, P0, R12, 0x10, RZ ;  /* 0x000000100c037810 */ /* 0x002fe20007f1e0ff */
[----:B------:R-:W-:Y:S01]  /*9b90*/  IMAD.MOV.U32 R14, RZ, RZ, R8 ;  /* 0x000000ffff0e7224 */ /* 0x000fe200078e0008 */
[----:B------:R-:W-:-:S03]  /*9ba0*/  MOV R15, R11 ;  /* 0x0000000b000f7202 */ /* 0x000fc60000000f00 */
[----:B------:R-:W-:Y:S02]  /*9bb0*/  IMAD.X R0, RZ, RZ, R13, P0 ;  /* 0x000000ffff007224 */ /* 0x000fe400000e060d */
[----:B------:R-:W-:-:S04]  /*9bc0*/  IMAD.WIDE.U32 R14, R3, c[0x0][0x1e8], R14 ;  /* 0x00007a00030e7a25 */ /* 0x000fc800078e000e */
[----:B------:R-:W-:Y:S01]  /*9bd0*/  IMAD R0, R0, c[0x0][0x1e8], RZ ;  /* 0x00007a0000007a24 */ /* 0x000fe200078e02ff */
[----:B------:R-:W-:-:S03]  /*9be0*/  LEA R2, P0, R14, c[0x0][0x1d0], 0x1 ;  /* 0x000074000e027a11 */ /* 0x000fc600078008ff */
[----:B------:R-:W-:-:S05]  /*9bf0*/  IMAD R0, R3, c[0x0][0x1ec], R0 ;  /* 0x00007b0003007a24 */ /* 0x000fca00078e0200 */
[----:B------:R-:W-:-:S04]  /*9c00*/  IADD3 R0, R0, R15, RZ ;  /* 0x0000000f00007210 */ /* 0x000fc80007ffe0ff */
[----:B------:R-:W-:-:S05]  /*9c10*/  LEA.HI.X R3, R14, c[0x0][0x1d4], R0, 0x1, P0 ;  /* 0x000075000e037a11 */ /* 0x000fca00000f0c00 */
[----:B------:R1:W-:Y:S04]  /*9c20*/  STG.E.128 [R2.64], RZ ;  /* 0x000000ff02007986 */ /* 0x0003e8000c101d10 */
[----:B------:R1:W-:Y:S04]  /*9c30*/  STG.E.128 [R2.64+0x80], RZ ;  /* 0x000080ff02007986 */ /* 0x0003e8000c101d10 */
[----:B------:R1:W-:Y:S04]  /*9c40*/  STG.E.128 [R2.64+0x100], RZ ;  /* 0x000100ff02007986 */ /* 0x0003e8000c101d10 */
[----:B------:R1:W-:Y:S02]  /*9c50*/  STG.E.128 [R2.64+0x180], RZ ;  /* 0x000180ff02007986 */ /* 0x0003e4000c101d10 */
.L_x_21:
[----:B------:R-:W-:Y:S05]  /*9c60*/  BSYNC B0 ;  /* 0x0000000000007941 */ /* 0x000fea0003800000 */
.L_x_20:
        /* <DEDUP_REMOVED lines=18> */
.L_x_23:
[----:B------:R-:W-:Y:S05]  /*9d90*/  BSYNC B0 ;  /* 0x0000000000007941 */ /* 0x000fea0003800000 */
.L_x_22:
[----:B-1----:R-:W-:Y:S01]  /*9da0*/  IADD3 R2, R6, 0x30, RZ ;  /* 0x0000003006027810 */ /* 0x002fe20007ffe0ff */
[----:B------:R-:W-:Y:S03]  /*9db0*/  BSSY B0, `(.L_x_24) ;  /* 0x0000010000007945 */ /* 0x000fe60003800000 */
[----:B------:R-:W-:-:S13]  /*9dc0*/  ISETP.GE.AND P0, PT, R2, UR15, PT ;  /* 0x0000000f02007c0c */ /* 0x000fda000bf06270 */
[----:B------:R-:W-:Y:S05]  /*9dd0*/  @P0 BRA `(.L_x_25) ;  /* 0x000000d000000947 */ /* 0x000fea0003800000 */
[----:B------:R-:W-:Y:S02]  /*9de0*/  IADD3 R3, P0, R12, 0x30, RZ ;  /* 0x000000300c037810 */ /* 0x000fe40007f1e0ff */
[----:B------:R-:W-:Y:S02]  /*9df0*/  MOV R9, R11 ;  /* 0x0000000b00097202 */ /* 0x000fe40000000f00 */
[----:B------:R-:W-:-:S03]  /*9e00*/  IADD3.X R0, RZ, R13, RZ, P0, !PT ;  /* 0x0000000dff007210 */ /* 0x000fc600007fe4ff */
        /* <DEDUP_REMOVED lines=10> */
.L_x_25:
[----:B------:R-:W-:Y:S05]  /*9eb0*/  BSYNC B0 ;  /* 0x0000000000007941 */ /* 0x000fea0003800000 */
.L_x_24:
[----:B------:R-:W-:-:S04]  /*9ec0*/  LOP3.LUT P6, RZ, R84, 0x7, RZ, 0xc0, !PT ;  /* 0x0000000754ff7812 */ /* 0x000fc800078cc0ff */
[----:B------:R-:W-:Y:S02]  /*9ed0*/  ISETP.GE.OR P5, PT, R6, UR15, P6 ;  /* 0x0000000f06007c0c */ /* 0x000fe4000b7a6670 */
[----:B------:R-:W-:Y:S02]  /*9ee0*/  ISETP.GE.OR P4, PT, R5, UR15, P6 ;  /* 0x0000000f05007c0c */ /* 0x000fe4000b786670 */
[----:B------:R-:W-:Y:S02]  /*9ef0*/  ISETP.GE.OR P3, PT, R4, UR15, P6 ;  /* 0x0000000f04007c0c */ /* 0x000fe4000b766670 */
[----:B------:R-:W-:-:S07]  /*9f00*/  ISETP.GE.OR P6, PT, R2, UR15, P6 ;  /* 0x0000000f02007c0c */ /* 0x000fce000b7c6670 */
[----:B------:R-:W-:Y:S02]  /*9f10*/  @!P5 IMAD R7, R6, UR20, RZ ;  /* 0x000000140607dc24 */ /* 0x000fe4000f8e02ff */
[----:B------:R-:W-:Y:S02]  /*9f20*/  @!P4 IMAD R0, R5, UR20, RZ ;  /* 0x000000140500cc24 */ /* 0x000fe4000f8e02ff */
[----:B------:R-:W-:Y:S01]  /*9f30*/  @!P3 IMAD R4, R4, UR20, RZ ;  /* 0x000000140404bc24 */ /* 0x000fe2000f8e02ff */
[C---:B------:R-:W-:Y:S02]  /*9f40*/  @!P5 IADD3 R6, P0, R7.reuse, UR12, RZ ;  /* 0x0000000c0706dc10 */ /* 0x040fe4000ff1e0ff */
[----:B------:R-:W-:Y:S02]  /*9f50*/  @!P4 IADD3 R3, P1, R0, UR12, RZ ;  /* 0x0000000c0003cc10 */ /* 0x000fe4000ff3e0ff */
[----:B------:R-:W-:Y:S02]  /*9f60*/  @!P5 LEA.HI.X.SX32 R7, R7, UR6, 0x1, P0 ;  /* 0x000000060707dc11 */ /* 0x000fe400080f0eff */
[----:B-1----:R-:W-:-:S02]  /*9f70*/  @!P5 LEA R10, P2, R6, c[0x0][0x200], 0x2 ;  /* 0x00008000060ada11 */ /* 0x002fc400078410ff */
[----:B------:R-:W-:Y:S02]  /*9f80*/  @!P3 IADD3 R5, P0, R4, UR12, RZ ;  /* 0x0000000c0405bc10 */ /* 0x000fe4000ff1e0ff */
[----:B------:R-:W-:Y:S02]  /*9f90*/  @!P4 LEA.HI.X.SX32 R0, R0, UR6, 0x1, P1 ;  /* 0x000000060000cc11 */ /* 0x000fe400088f0eff */
[----:B------:R-:W-:Y:S02]  /*9fa0*/  @!P5 LEA.HI.X R11, R6, c[0x0][0x204], R7, 0x2, P2 ;  /* 0x00008100060bda11 */ /* 0x000fe400010f1407 */
[----:B------:R-:W-:Y:S02]  /*9fb0*/  @!P4 LEA R8, P1, R3, c[0x0][0x200], 0x2 ;  /* 0x000080000308ca11 */ /* 0x000fe400078210ff */
[----:B------:R-:W-:Y:S02]  /*9fc0*/  @!P3 LEA.HI.X.SX32 R4, R4, UR6, 0x1, P0 ;  /* 0x000000060404bc11 */ /* 0x000fe400080f0eff */
[----:B------:R-:W-:-:S02]  /*9fd0*/  @!P3 LEA R6, P0, R5, c[0x0][0x200], 0x2 ;  /* 0x000080000506ba11 */ /* 0x000fc400078010ff */
[----:B------:R-:W-:Y:S01]  /*9fe0*/  @!P4 LEA.HI.X R9, R3, c[0x0][0x204], R0, 0x2, P1 ;  /* 0x000081000309ca11 */ /* 0x000fe200008f1400 */
[----:B------:R-:W-:Y:S01]  /*9ff0*/  @!P5 IMAD.MOV.U32 R0, RZ, RZ, 0x7f800000 ;  /* 0x7f800000ff00d424 */ /* 0x000fe200078e00ff */
[----:B------:R-:W-:Y:S01]  /*a000*/  @!P3 LEA.HI.X R7, R5, c[0x0][0x204], R4, 0x2, P0 ;  /* 0x000081000507ba11 */ /* 0x000fe200000f1404 */
[----:B------:R-:W-:Y:S02]  /*a010*/  @!P4 IMAD.MOV.U32 R5, RZ, RZ, 0x7f800000 ;  /* 0x7f800000ff05c424 */ /* 0x000fe400078e00ff */
[----:B------:R-:W-:Y:S01]  /*a020*/  @!P3 IMAD.MOV.U32 R3, RZ, RZ, 0x7f800000 ;  /* 0x7f800000ff03b424 */ /* 0x000fe200078e00ff */
[----:B------:R1:W-:Y:S04]  /*a030*/  @!P5 STG.E [R10.64], R0 ;  /* 0x000000000a00d986 */ /* 0x0003e8000c101910 */
[----:B------:R1:W-:Y:S04]  /*a040*/  @!P4 STG.E [R8.64], R5 ;  /* 0x000000050800c986 */ /* 0x0003e8000c101910 */
[----:B------:R1:W-:Y:S01]  /*a050*/  @!P3 STG.E [R6.64], R3 ;  /* 0x000000030600b986 */ /* 0x0003e2000c101910 */
[----:B------:R-:W-:Y:S05]  /*a060*/  @P6 EXIT ;  /* 0x000000000000694d */ /* 0x000fea0003800000 */
[----:B-1----:R-:W-:Y:S02]  /*a070*/  IMAD R0, R2, UR20, RZ ;  /* 0x0000001402007c24 */ /* 0x002fe4000f8e02ff */
[----:B------:R-:W-:-:S03]  /*a080*/  IMAD.MOV.U32 R5, RZ, RZ, 0x7f800000 ;  /* 0x7f800000ff057424 */ /* 0x000fc600078e00ff */
[----:B------:R-:W-:-:S04]  /*a090*/  IADD3 R3, P0, R0, UR12, RZ ;  /* 0x0000000c00037c10 */ /* 0x000fc8000ff1e0ff */
[----:B------:R-:W-:Y:S02]  /*a0a0*/  LEA.HI.X.SX32 R0, R0, UR6, 0x1, P0 ;  /* 0x0000000600007c11 */ /* 0x000fe400080f0eff */
[----:B------:R-:W-:-:S04]  /*a0b0*/  LEA R2, P0, R3, c[0x0][0x200], 0x2 ;  /* 0x0000800003027a11 */ /* 0x000fc800078010ff */
[----:B------:R-:W-:-:S05]  /*a0c0*/  LEA.HI.X R3, R3, c[0x0][0x204], R0, 0x2, P0 ;  /* 0x0000810003037a11 */ /* 0x000fca00000f1400 */
[----:B------:R-:W-:Y:S01]  /*a0d0*/  STG.E [R2.64], R5 ;  /* 0x0000000502007986 */ /* 0x000fe2000c101910 */
[----:B------:R-:W-:Y:S05]  /*a0e0*/  EXIT ;  /* 0x000000000000794d */ /* 0x000fea0003800000 */
.L_x_26:
[----:B------:R-:W-:-:S00]  /*a0f0*/  BRA `(.L_x_26) ;  /* 0xfffffff000007947 */ /* 0x000fc0000383ffff */
[----:B------:R-:W-:-:S00]  /*a100*/  NOP ;  /* 0x0000000000007918 */ /* 0x000fc00000000000 */
[----:B------:R-:W-:-:S00]  /*a110*/  NOP ;  /* 0x0000000000007918 */ /* 0x000fc00000000000 */
[----:B------:R-:W-:-:S00]  /*a120*/  NOP ;  /* 0x0000000000007918 */ /* 0x000fc00000000000 */
[----:B------:R-:W-:-:S00]  /*a130*/  NOP ;  /* 0x0000000000007918 */ /* 0x000fc00000000000 */
[----:B------:R-:W-:-:S00]  /*a140*/  NOP ;  /* 0x0000000000007918 */ /* 0x000fc00000000000 */
[----:B------:R-:W-:-:S00]  /*a150*/  NOP ;  /* 0x0000000000007918 */ /* 0x000fc00000000000 */
[----:B------:R-:W-:-:S00]  /*a160*/  NOP ;  /* 0x0000000000007918 */ /* 0x000fc00000000000 */
[----:B------:R-:W-:-:S00]  /*a170*/  NOP ;  /* 0x0000000000007918 */ /* 0x000fc00000000000 */
.L_x_2022:


//--------------------- .text._ZN5flash16flash_fwd_kernelI23Flash_fwd_kernel_traitsILi256ELi64ELi64ELi4ELb0ELb0EN7cutlass10bfloat16_tE19Flash_kernel_traitsILi256ELi64ELi64ELi4ES3_EELb0ELb0ELb0ELb0ELb0ELb0ELb0ELb0EEEvNS_16Flash_fwd_paramsE --------------------------
	.section	.text._ZN5flash16flash_fwd_kernelI23Flash_fwd_kernel_traitsILi256ELi64ELi64ELi4ELb0ELb0EN7cutlass10bfloat16_tE19Flash_kernel_traitsILi256ELi64ELi64ELi4ES3_EELb0ELb0ELb0ELb0ELb0ELb0ELb0ELb0EEEvNS_16Flash_fwd_paramsE,"ax",@progbits
	.sectioninfo	@"SHI_REGISTERS=255"
	.align	128
        .global         _ZN5flash16flash_fwd_kernelI23Flash_fwd_kernel_traitsILi256ELi64ELi64ELi4ELb0ELb0EN7cutlass10bfloat16_tE19Flash_kernel_traitsILi256ELi64ELi64ELi4ES3_EELb0ELb0ELb0ELb0ELb0ELb0ELb0ELb0EEEvNS_16Flash_fwd_paramsE
        .type           _ZN5flash16flash_fwd_kernelI23Flash_fwd_kernel_traitsILi256ELi64ELi64ELi4ELb0ELb0EN7cutlass10bfloat16_tE19Flash_kernel_traitsILi256ELi64ELi64ELi4ES3_EELb0ELb0ELb0ELb0ELb0ELb0ELb0ELb0EEEvNS_16Flash_fwd_paramsE,@function
        .size           _ZN5flash16flash_fwd_kernelI23Flash_fwd_kernel_traitsILi256ELi64ELi64ELi4ELb0ELb0EN7cutlass10bfloat16_tE19Flash_kernel_traitsILi256ELi64ELi64ELi4ES3_EELb0ELb0ELb0ELb0ELb0ELb0ELb0ELb0EEEvNS_16Flash_fwd_paramsE,(.L_x_2023 - _ZN5flash16flash_fwd_kernelI23Flash_fwd_kernel_traitsILi256ELi64ELi64ELi4ELb0ELb0EN7cutlass10bfloat16_tE19Flash_kernel_traitsILi256ELi64ELi64ELi4ES3_EELb0ELb0ELb0ELb0ELb0ELb0ELb0ELb0EEEvNS_16Flash_fwd_paramsE)
        .other          _ZN5flash16flash_fwd_kernelI23Flash_fwd_kernel_traitsILi256ELi64ELi64ELi4ELb0ELb0EN7cutlass10bfloat16_tE19Flash_kernel_traitsILi256ELi64ELi64ELi4ES3_EELb0ELb0ELb0ELb0ELb0ELb0ELb0ELb0EEEvNS_16Flash_fwd_paramsE,@"STO_CUDA_ENTRY STV_DEFAULT"
_ZN5flash16flash_fwd_kernelI23Flash_fwd_kernel_traitsILi256ELi64ELi64ELi4ELb0ELb0EN7cutlass10bfloat16_tE19Flash_kernel_traitsILi256ELi64ELi64ELi4ES3_EELb0ELb0ELb0ELb0ELb0ELb0ELb0ELb0EEEvNS_16Flash_fwd_paramsE:
.text._ZN5flash16flash_fwd_kernelI23Flash_fwd_kernel_traitsILi256ELi64ELi64ELi4ELb0ELb0EN7cutlass10bfloat16_tE19Flash_kernel_traitsILi256ELi64ELi64ELi4ES3_EELb0ELb0ELb0ELb0ELb0ELb0ELb0ELb0EEEvNS_16Flash_fwd_paramsE:
[----:B------:R-:W-:Y:S02]  /*0000*/  MOV R1, c[0x0][0x28] ;  /* 0x00000a0000017a02 */ /* 0x000fe40000000f00 */
[----:B------:R-:W1:Y:S01]  /*0010*/  S2UR UR11, SR_CTAID.Y ;  /* 0x00000000000b79c3 */ /* 0x000e620000002600 */
[----:B------:R-:W-:Y:S01]  /*0020*/  ULDC.64 UR4, c[0x0][0x240] ;  /* 0x0000900000047ab9 */ /* 0x000fe20000000a00 */
[----:B------:R-:W-:Y:S01]  /*0030*/  IADD3 R1, R1, -0x50, RZ ;  /* 0xffffffb001017810 */ /* 0x000fe20007ffe0ff */
        /* <DEDUP_REMOVED lines=20> */
[----:B------:R1:W2:Y:S01]  /*0180*/  @P2 LDG.E R7, [R2.64] ;  /* 0x0000001202072981 */ /* 0x0002a2000c1e1900 */
[----:B------:R-:W-:-:S03]  /*0190*/  ULDC.64 UR6, c[0x0][0x248] ;  /* 0x0000920000067ab9 */ /* 0x000fc60000000a00 */
[----:B------:R1:W3:Y:S01]  /*01a0*/  @P2 LDG.E R6, [R2.64+0x4] ;  /* 0x0000041202062981 */ /* 0x0002e2000c1e1900 */
[----:B------:R-:W-:Y:S02]  /*01b0*/  IMAD.U32 R4, RZ, RZ, UR4 ;  /* 0x00000004ff047e24 */ /* 0x000fe4000f8e00ff */
[----:B------:R-:W-:Y:S01]  /*01c0*/  IMAD.U32 R5, RZ, RZ, UR5 ;  /* 0x00000005ff057e24 */ /* 0x000fe2000f8e00ff */
[----:B------:R-:W-:-:S04]  /*01d0*/  PLOP3.LUT P1, PT, PT, PT, UP1, 0x80, 0x0 ;  /* 0x000000000000781c */ /* 0x000fc80003f2f018 */
[----:B------:R-:W4:Y:S01]  /*01e0*/  @P0 LDG.E R4, [R4.64] ;  /* 0x0000001204040981 */ /* 0x000f22000c1e1900 */
[----:B------:R-:W-:-:S06]  /*01f0*/  UIMAD.WIDE UR6, UR11, UR9, UR6 ;  /* 0x000000090b0672a5 */ /* 0x000fcc000f8e0206 */
[----:B-1----:R-:W-:Y:S02]  /*0200*/  IMAD.U32 R2, RZ, RZ, UR6 ;  /* 0x00000006ff027e24 */ /* 0x002fe4000f8e00ff */
[----:B------:R-:W-:-:S05]  /*0210*/  IMAD.U32 R3, RZ, RZ, UR7 ;  /* 0x00000007ff037e24 */ /* 0x000fca000f8e00ff */
        /* <DEDUP_REMOVED lines=11> */
[----:B------:R-:W-:Y:S01]  /*02d0*/  ISETP.NE.AND.EX P0, PT, RZ, c[0x0][0x24c], PT, P0 ;  /* 0x00009300ff007a0c */ /* 0x000fe20003f05300 */
[----:B--2---:R-:W-:Y:S02]  /*02e0*/  @UP2 UIADD3 UR16, UR16, -UR10, URZ ;  /* 0x8000000a10102290 */ /* 0x004fe4000fffe03f */
[----:B-----5:R3:W2:Y:S05]  /*02f0*/  @!P1 R2UR UR21, R0 ;  /* 0x00000000001593c2 */ /* 0x0206aa00000e0000 */
[----:B------:R-:W-:-:S05]  /*0300*/  @!UP2 ULDC UR16, c[0x0][0x214] ;  /* 0x000085000010aab9 */ /* 0x000fca0000000800 */
[----:B-1234-:R-:W-:Y:S05]  /*0310*/  @!P0 BRA `(.L_x_27) ;  /* 0x0000007000008947 */ /* 0x01efea0003800000 */
[----:B------:R-:W-:-:S13]  /*0320*/  PLOP3.LUT P0, PT, PT, PT, UP3, 0x80, 0x0 ;  /* 0x000000000000781c */ /* 0x000fda0003f0f038 */
[----:B------:R-:W2:Y:S04]  /*0330*/  @P0 LDG.E R0, [R2.64+0x4] ;  /* 0x0000041202000981 */ /* 0x000ea8000c1e1900 */
[----:B------:R-:W3:Y:S01]  /*0340*/  @!P0 LDG.E R2, [R2.64] ;  /* 0x0000001202028981 */ /* 0x000ee2000c1e1900 */
[----:B--2---:R-:W1:Y:S02]  /*0350*/  @P0 R2UR UR6, R0 ;  /* 0x00000000000603c2 */ /* 0x004e6400000e0000 */
[----:B-1----:R-:W-:-:S11]  /*0360*/  @UP3 UIADD3 UR6, UR6, -UR21, URZ ;  /* 0x8000001506063290 */ /* 0x002fd6000fffe03f */
[----:B---3--:R1:W2:Y:S02]  /*0370*/  @!P0 R2UR UR6, R2 ;  /* 0x00000000020683c2 */ /* 0x0082a400000e0000 */
[----:B-12---:R-:W-:Y:S05]  /*0380*/  BRA `(.L_x_28) ;  /* 0x0000001000007947 */ /* 0x006fea0003800000 */
.L_x_27:
[----:B------:R-:W-:Y:S02]  /*0390*/  ULDC UR6, c[0x0][0x218] ;  /* 0x0000860000067ab9 */ /* 0x000fe40000000800 */
.L_x_28:
        /* <DEDUP_REMOVED lines=60> */
.L_x_30:
[----:B------:R-:W-:Y:S01]  /*0760*/  IABS R0, c[0x0][0x1c8] ;  /* 0x0000720000007a13 */ /* 0x000fe20000000000 */
[----:B------:R-:W1:Y:S01]  /*0770*/  S2R R2, SR_CTAID.Z ;  /* 0x0000000000027919 */ /* 0x000e620000002700 */
[----:B------:R-:W-:Y:S02]  /*0780*/  UMOV UR26, URZ ;  /* 0x0000003f001a7c82 */ /* 0x000fe40008000000 */
[----:B------:R-:W2:Y:S02]  /*0790*/  R2UR UR7, R0 ;  /* 0x00000000000773c2 */ /* 0x000ea400000e0000 */
[----:B--2---:R-:W2:Y:S08]  /*07a0*/  I2F.RP R0, UR7 ;  /* 0x0000000700007d06 */ /* 0x004eb00008209400 */
[----:B--2---:R-:W2:Y:S02]  /*07b0*/  MUFU.RCP R0, R0 ;  /* 0x0000000000007308 */ /* 0x004ea40000001000 */
[----:B--2---:R-:W-:-:S06]  /*07c0*/  IADD3 R0, R0, 0xffffffe, RZ ;  /* 0x0ffffffe00007810 */ /* 0x004fcc0007ffe0ff */
[----:B------:R-:W2:Y:S02]  /*07d0*/  F2I.FTZ.U32.TRUNC.NTZ R0, R0 ;  /* 0x0000000000007305 */ /* 0x000ea4000021f000 */
[----:B--2---:R1:W2:Y:S02]  /*07e0*/  R2UR UR27, R0 ;  /* 0x00000000001b73c2 */ /* 0x0042a400000e0000 */
[----:B-1----:R-:W-:Y:S01]  /*07f0*/  IABS R0, R2 ;  /* 0x0000000200007213 */ /* 0x002fe20000000000 */
[----:B--2---:R-:W-:-:S05]  /*0800*/  UIADD3 UR4, URZ, -UR27, URZ ;  /* 0x8000001b3f047290 */ /* 0x004fca000fffe03f */
[----:B------:R-:W1:Y:S01]  /*0810*/  R2UR UR5, R0 ;  /* 0x00000000000573c2 */ /* 0x000e6200000e0000 */
[----:B------:R-:W-:-:S04]  /*0820*/  UIMAD UR4, UR4, UR7, URZ ;  /* 0x00000007040472a4 */ /* 0x000fc8000f8e023f */
[----:B------:R-:W-:-:S07]  /*0830*/  UIMAD.WIDE.U32 UR26, UR27, UR4, UR26 ;  /* 0x000000041b1a72a5 */ /* 0x000fce000f8e001a */
[----:B------:R-:W-:Y:S02]  /*0840*/  UMOV UR23, UR27 ;  /* 0x0000001b00177c82 */ /* 0x000fe40008000000 */
[----:B-1----:R-:W-:Y:S02]  /*0850*/  UIMAD.WIDE.U32 UR26, UR23, UR5, URZ ;  /* 0x00000005171a72a5 */ /* 0x002fe4000f8e003f */
[----:B------:R-:W-:-:S05]  /*0860*/  @UP0 UIADD3 UR26, UR20, UR21, URZ ;  /* 0x00000015141a0290 */ /* 0x000fca000fffe03f */
[----:B------:R-:W-:Y:S02]  /*0870*/  UMOV UR23, UR27 ;  /* 0x0000001b00177c82 */ /* 0x000fe40008000000 */
[----:B------:R-:W-:-:S04]  /*0880*/  UIADD3 UR4, -UR23, URZ, URZ ;  /* 0x0000003f17047290 */ /* 0x000fc8000fffe13f */
[----:B------:R-:W-:-:S04]  /*0890*/  UIMAD UR4, UR7, UR4, UR5 ;  /* 0x00000004070472a4 */ /* 0x000fc8000f8e0205 */
[----:B------:R-:W-:-:S11]  /*08a0*/  UISETP.GT.U32.AND UP1, UPT, UR7, UR4, UPT ;  /* 0x000000040700728c */ /* 0x000fd6000bf24070 */
[----:B------:R-:W-:Y:S02]  /*08b0*/  @!UP1 UIADD3 UR4, UR4, -UR7, URZ ;  /* 0x8000000704049290 */ /* 0x000fe4000fffe03f */
[----:B------:R-:W-:Y:S02]  /*08c0*/  @!UP1 UIADD3 UR23, UR23, 0x1, URZ ;  /* 0x0000000117179890 */ /* 0x000fe4000fffe03f */
[----:B------:R-:W-:-:S03]  /*08d0*/  UISETP.GE.U32.AND UP2, UPT, UR4, UR7, UPT ;  /* 0x000000070400728c */ /* 0x000fc6000bf46070 */
[----:B------:R-:W-:Y:S02]  /*08e0*/  ULDC UR7, c[0x0][0x1c8] ;  /* 0x0000720000077ab9 */ /* 0x000fe40000000800 */
[----:B------:R-:W-:-:S04]  /*08f0*/  ULOP3.LUT UR4, UR12, UR7, URZ, 0x3c, !UPT ;  /* 0x000000070c047292 */ /* 0x000fc8000f8e3c3f */
[----:B------:R-:W-:Y:S02]  /*0900*/  UISETP.GE.AND UP1, UPT, UR4, URZ, UPT ;  /* 0x0000003f0400728c */ /* 0x000fe4000bf26270 */
[----:B------:R-:W-:Y:S02]  /*0910*/  @UP2 UIADD3 UR23, UR23, 0x1, URZ ;  /* 0x0000000117172890 */ /* 0x000fe4000fffe03f */
[----:B------:R-:W-:Y:S02]  /*0920*/  UISETP.NE.AND UP2, UPT, URZ, UR7, UPT ;  /* 0x000000073f00728c */ /* 0x000fe4000bf45270 */
[----:B------:R-:W-:Y:S02]  /*0930*/  ULDC.64 UR4, c[0x0][0x1a0] ;  /* 0x0000680000047ab9 */ /* 0x000fe40000000a00 */
[----:B------:R-:W-:Y:S02]  /*0940*/  @UP0 UIMAD.WIDE.U32 UR28, UR26, UR4, URZ ;  /* 0x000000041a1c02a5 */ /* 0x000fe4000f8e003f */
[----:B------:R-:W-:-:S02]  /*0950*/  UMOV UR21, UR23 ;  /* 0x0000001700157c82 */ /* 0x000fc40008000000 */
[----:B------:R-:W-:Y:S02]  /*0960*/  @!UP1 UIADD3 UR21, -UR21, URZ, URZ ;  /* 0x0000003f15159290 */ /* 0x000fe4000fffe13f */
[----:B------:R-:W-:Y:S02]  /*0970*/  USHF.R.S32.HI UR23, URZ, 0x1f, UR12 ;  /* 0x0000001f3f177899 */ /* 0x000fe4000801140c */
[----:B------:R-:W-:Y:S02]  /*0980*/  @!UP2 ULOP3.LUT UR21, URZ, UR7, URZ, 0x33, !UPT ;  /* 0x000000073f15a292 */ /* 0x000fe4000f8e333f */
[----:B------:R-:W-:Y:S02]  /*0990*/  @UP0 UIMAD UR26, UR26, UR5, UR29 ;  /* 0x000000051a1a02a4 */ /* 0x000fe4000f8e021d */
[----:B------:R-:W-:Y:S01]  /*09a0*/  USHF.R.S32.HI UR25, URZ, 0x1f, UR21 ;  /* 0x0000001f3f197899 */ /* 0x000fe20008011415 */
[----:B------:R-:W-:Y:S05]  /*09b0*/  @P0 BRA `(.L_x_31) ;  /* 0x000000c000000947 */ /* 0x000fea0003800000 */
[----:B------:R-:W-:Y:S02]  /*09c0*/  USHF.R.S32.HI UR7, URZ, 0x1f, UR20 ;  /* 0x0000001f3f077899 */ /* 0x000fe40008011414 */
[----:B------:R-:W-:-:S02]  /*09d0*/  ULDC.64 UR4, c[0x0][0x1a0] ;  /* 0x0000680000047ab9 */ /* 0x000fc40000000a00 */
[----:B------:R-:W-:Y:S02]  /*09e0*/  UIMAD UR7, UR7, UR4, URZ ;  /* 0x00000004070772a4 */ /* 0x000fe4000f8e023f */
[----:B------:R-:W-:Y:S02]  /*09f0*/  UIMAD.WIDE.U32 UR26, UR20, UR4, URZ ;  /* 0x00000004141a72a5 */ /* 0x000fe4000f8e003f */
[----:B------:R-:W-:Y:S02]  /*0a00*/  UIMAD UR20, UR20, UR5, UR7 ;  /* 0x00000005141472a4 */ /* 0x000fe4000f8e0207 */
[----:B------:R-:W-:Y:S02]  /*0a10*/  USHF.R.S32.HI UR7, URZ, 0x1f, UR11 ;  /* 0x0000001f3f077899 */ /* 0x000fe4000801140b */
[----:B------:R-:W-:Y:S02]  /*0a20*/  ULDC.64 UR4, c[0x0][0x188] ;  /* 0x0000620000047ab9 */ /* 0x000fe40000000a00 */
[----:B------:R-:W-:-:S02]  /*0a30*/  UIADD3 UR27, UR27, UR20, URZ ;  /* 0x000000141b1b7290 */ /* 0x000fc4000fffe03f */
[----:B------:R-:W-:Y:S02]  /*0a40*/  UIMAD UR7, UR7, UR4, URZ ;  /* 0x00000004070772a4 */ /* 0x000fe4000f8e023f */
[----:B------:R-:W-:Y:S02]  /*0a50*/  UIMAD.WIDE.U32 UR28, UR11, UR4, UR26 ;  /* 0x000000040b1c72a5 */ /* 0x000fe4000f8e001a */
[----:B------:R-:W-:-:S04]  /*0a60*/  UIMAD UR5, UR11, UR5, UR7 ;  /* 0x000000050b0572a4 */ /* 0x000fc8000f8e0207 */
[----:B------:R-:W-:Y:S02]  /*0a70*/  UIADD3 UR26, UR29, UR5, URZ ;  /* 0x000000051d1a7290 */ /* 0x000fe4000fffe03f */
.L_x_31:
[----:B------:R-:W-:Y:S01]  /*0a80*/  SHF.R.S32.HI R23, RZ, 0x1f, R96 ;  /* 0x0000001fff177819 */ /* 0x000fe20000011460 */
[----:B------:R-:W1:Y:S01]  /*0a90*/  S2R R18, SR_CTAID.Z ;  /* 0x0000000000127919 */ /* 0x000e620000002700 */
[----:B------:R-:W-:Y:S01]  /*0aa0*/  ULDC.64 UR4, c[0x0][0x1b0] ;  /* 0x00006c0000047ab9 */ /* 0x000fe20000000a00 */
[----:B------:R-:W-:Y:S01]  /*0ab0*/  IMAD.MOV.U32 R24, RZ, RZ, 0x10 ;  /* 0x00000010ff187424 */ /* 0x000fe200078e00ff */
[CC--:B------:R-:W-:Y:S01]  /*0ac0*/  LEA.HI R4, R23.reuse, R96.reuse, RZ, 0x4 ;  /* 0x0000006017047211 */ /* 0x0c0fe200078f20ff */
[----:B------:R-:W-:Y:S01]  /*0ad0*/  UIMAD UR4, UR25, UR4, URZ ;  /* 0x00000004190472a4 */ /* 0x000fe2000f8e023f */
[-C--:B------:R-:W-:Y:S01]  /*0ae0*/  LEA.HI R0, R23, R96.reuse, RZ, 0x3 ;  /* 0x0000006017007211 */ /* 0x080fe200078f18ff */
[----:B------:R-:W-:Y:S01]  /*0af0*/  UIADD3 UR14, -UR14, UR16, URZ ;  /* 0x000000100e0e7290 */ /* 0x000fe2000fffe13f */
[----:B------:R-:W-:Y:S01]  /*0b00*/  SHF.R.S32.HI R5, RZ, 0x4, R4 ;  /* 0x00000004ff057819 */ /* 0x000fe20000011404 */
[----:B------:R-:W-:Y:S01]  /*0b10*/  UIMAD UR11, UR21, UR5, UR4 ;  /* 0x00000005150b72a4 */ /* 0x000fe2000f8e0204 */
[----:B------:R-:W-:Y:S01]  /*0b20*/  LOP3.LUT R2, R0, 0xfffffff8, RZ, 0xc0, !PT ;  /* 0xfffffff800027812 */ /* 0x000fe200078ec0ff */
[----:B------:R-:W-:Y:S01]  /*0b30*/  IMAD.U32 R8, RZ, RZ, UR13 ;  /* 0x0000000dff087e24 */ /* 0x000fe2000f8e00ff */
[----:B------:R-:W-:Y:S01]  /*0b40*/  LEA.HI R3, R4, R5, RZ, 0x1 ;  /* 0x0000000504037211 */ /* 0x000fe200078f08ff */
[----:B------:R-:W-:Y:S01]  /*0b50*/  ULDC.64 UR4, c[0x0][0x1a8] ;  /* 0x00006a0000047ab9 */ /* 0x000fe20000000a00 */
[----:B------:R-:W-:Y:S01]  /*0b60*/  SHF.R.S32.HI R168, RZ, 0x3, R0 ;  /* 0x00000003ffa87819 */ /* 0x000fe20000011400 */
[----:B------:R-:W-:Y:S01]  /*0b70*/  IMAD.IADD R21, R96, 0x1, -R2 ;  /* 0x0000000160157824 */ /* 0x000fe200078e0a02 */
[----:B------:R-:W-:Y:S01]  /*0b80*/  LOP3.LUT R2, R4, 0xfffffff0, RZ, 0xc0, !PT ;  /* 0xfffffff004027812 */ /* 0x000fe200078ec0ff */
[----:B------:R-:W-:Y:S01]  /*0b90*/  UIMAD UR4, UR23, UR4, URZ ;  /* 0x00000004170472a4 */ /* 0x000fe2000f8e023f */
[----:B------:R-:W-:Y:S01]  /*0ba0*/  LOP3.LUT R0, R3, 0xfffffffe, RZ, 0xc0, !PT ;  /* 0xfffffffe03007812 */ /* 0x000fe200078ec0ff */
[----:B------:R-:W-:Y:S01]  /*0bb0*/  IMAD.SHL.U32 R3, R168, 0x40, RZ ;  /* 0x00000040a8037824 */ /* 0x000fe200078e00ff */
[----:B------:R-:W-:Y:S01]  /*0bc0*/  SHF.R.S32.HI R169, RZ, 0x1f, R168 ;  /* 0x0000001fffa97819 */ /* 0x000fe200000114a8 */
[----:B------:R-:W-:Y:S01]  /*0bd0*/  IMAD.IADD R6, R96, 0x1, -R2 ;  /* 0x0000000160067824 */ /* 0x000fe200078e0a02 */
[----:B------:R-:W-:Y:S01]  /*0be0*/  LEA.HI R10, R23, R96, RZ, 0x6 ;  /* 0x00000060170a7211 */ /* 0x000fe200078f30ff */
[----:B------:R-:W-:Y:S01]  /*0bf0*/  IMAD.IADD R22, R5, 0x1, -R0 ;  /* 0x0000000105167824 */ /* 0x000fe200078e0a00 */
[----:B------:R-:W-:Y:S01]  /*0c00*/  LOP3.LUT R0, R3, 0x1c0, RZ, 0xc0, !PT ;  /* 0x000001c003007812 */ /* 0x000fe200078ec0ff */
[----:B------:R-:W-:Y:S01]  /*0c10*/  IMAD.SHL.U32 R246, R21, 0x8, RZ ;  /* 0x0000000815f67824 */ /* 0x000fe200078e00ff */
[----:B------:R-:W-:Y:S01]  /*0c20*/  SHF.R.S32.HI R3, RZ, 0x1f, R6 ;  /* 0x0000001fff037819 */ /* 0x000fe20000011406 */
[----:B------:R-:W-:Y:S01]  /*0c30*/  IMAD R7, R169, c[0x0][0x198], RZ ;  /* 0x00006600a9077a24 */ /* 0x000fe200078e02ff */
[----:B------:R-:W-:Y:S01]  /*0c40*/  UIMAD UR4, UR12, UR5, UR4 ;  /* 0x000000050c0472a4 */ /* 0x000fe2000f8e0204 */
[----:B------:R-:W-:Y:S01]  /*0c50*/  IMAD.SHL.U32 R10, R10, 0x8, RZ ;  /* 0x000000080a0a7824 */ /* 0x000fe200078e00ff */
[----:B------:R-:W-:Y:S01]  /*0c60*/  LOP3.LUT R2, R0, 0x38, R246, 0xf8, !PT ;  /* 0x0000003800027812 */ /* 0x000fe200078ef8f6 */
[----:B------:R-:W-:Y:S01]  /*0c70*/  BSSY B0, `(.L_x_32) ;  /* 0x000005a000007945 */ /* 0x000fe20003800000 */
[----:B------:R-:W-:Y:S01]  /*0c80*/  SHF.R.U32.HI R0, RZ, 0x3, R0 ;  /* 0x00000003ff007819 */ /* 0x000fe20000011600 */
[----:B------:R-:W-:Y:S01]  /*0c90*/  IMAD.WIDE R8, R8, 0x40, R168 ;  /* 0x0000004008087825 */ /* 0x000fe200078e02a8 */
[----:B------:R-:W-:-:S02]  /*0ca0*/  LEA.HI R12, R3, R6, RZ, 0x3 ;  /* 0x00000006030c7211 */ /* 0x000fc400078f18ff */
[--C-:B------:R-:W-:Y:S02]  /*0cb0*/  SHF.R.S32.HI R247, RZ, 0x1f, R246.reuse ;  /* 0x0000001ffff77819 */ /* 0x100fe400000114f6 */
[----:B------:R-:W-:Y:S02]  /*0cc0*/  LOP3.LUT R11, R2, R0, RZ, 0x3c, !PT ;  /* 0x00000000020b7212 */ /* 0x000fe400078e3cff */
[----:B------:R-:W-:Y:S01]  /*0cd0*/  LOP3.LUT R0, R12, 0xfffffff8, RZ, 0xc0, !PT ;  /* 0xfffffff80c007812 */ /* 0x000fe200078ec0ff */
[----:B------:R-:W-:Y:S01]  /*0ce0*/  IMAD.WIDE.U32 R4, R168, c[0x0][0x198], R246 ;  /* 0x00006600a8047a25 */ /* 0x000fe200078e00f6 */
[----:B------:R-:W-:Y:S01]  /*0cf0*/  IADD3 R2, P0, R246, UR6, RZ ;  /* 0x00000006f6027c10 */ /* 0x000fe2000ff1e0ff */
[----:B------:R-:W-:Y:S01]  /*0d00*/  ULDC.64 UR6, c[0x0][0x1b8] ;  /* 0x00006e0000067ab9 */ /* 0x000fe20000000a00 */
[----:B------:R-:W-:Y:S01]  /*0d10*/  LOP3.LUT R10, R11, 0xfffffe00, R10, 0xf8, !PT ;  /* 0xfffffe000b0a7812 */ /* 0x000fe200078ef80a */
[----:B------:R-:W-:Y:S01]  /*0d20*/  IMAD.IADD R6, R6, 0x1, -R0 ;  /* 0x0000000106067824 */ /* 0x000fe200078e0a00 */
[----:B------:R-:W-:Y:S01]  /*0d30*/  IADD3.X R3, R247, UR17, RZ, P0, !PT ;  /* 0x00000011f7037c10 */ /* 0x000fe200087fe4ff */
[----:B------:R-:W-:Y:S01]  /*0d40*/  IMAD R0, R168, c[0x0][0x19c], R7 ;  /* 0x00006700a8007a24 */ /* 0x000fe200078e0207 */
[----:B------:R-:W-:Y:S01]  /*0d50*/  IADD3 R4, P0, R4, UR24, RZ ;  /* 0x0000001804047c10 */ /* 0x000fe2000ff1e0ff */
[----:B------:R-:W-:Y:S01]  /*0d60*/  IMAD.SHL.U32 R7, R22, 0x8, RZ ;  /* 0x0000000816077824 */ /* 0x000fe200078e00ff */
[----:B------:R-:W-:Y:S01]  /*0d70*/  LOP3.LUT P2, RZ, R6, 0x4, RZ, 0xc0, !PT ;  /* 0x0000000406ff7812 */ /* 0x000fe2000784c0ff */
[----:B-1----:R-:W-:Y:S01]  /*0d80*/  IMAD.WIDE.U32 R18, R18, c[0x0][0x1a8], R2 ;  /* 0x00006a0012127a25 */ /* 0x002fe200078e0002 */
[----:B------:R-:W-:Y:S01]  /*0d90*/  IADD3.X R5, R5, UR22, R0, P0, !PT ;  /* 0x0000001605057c10 */ /* 0x000fe200087fe400 */
[----:B------:R-:W-:Y:S01]  /*0da0*/  UIMAD UR6, UR25, UR6, URZ ;  /* 0x00000006190672a4 */ /* 0x000fe2000f8e023f */
[C---:B------:R-:W-:Y:S01]  /*0db0*/  LOP3.LUT P1, RZ, R6.reuse, 0x2, RZ, 0xc0, !PT ;  /* 0x0000000206ff7812 */ /* 0x040fe2000782c0ff */
[----:B------:R-:W-:Y:S01]  /*0dc0*/  IMAD.SHL.U32 R0, R6, 0x40, RZ ;  /* 0x0000004006007824 */ /* 0x000fe200078e00ff */
[----:B------:R-:W-:Y:S01]  /*0dd0*/  IADD3 R250, R246, 0x40, RZ ;  /* 0x00000040f6fa7810 */ /* 0x000fe20007ffe0ff */
[----:B------:R-:W-:Y:S01]  /*0de0*/  IMAD R6, R169, c[0x0][0x1a0], RZ ;  /* 0x00006800a9067a24 */ /* 0x000fe200078e02ff */
[----:B------:R-:W-:Y:S01]  /*0df0*/  UIMAD UR7, UR21, UR7, UR6 ;  /* 0x00000007150772a4 */ /* 0x000fe2000f8e0206 */
[----:B------:R-:W-:Y:S01]  /*0e00*/  IMAD.WIDE.U32 R2, R168, c[0x0][0x1a0], R246 ;  /* 0x00006800a8027a25 */ /* 0x000fe200078e00f6 */
[----:B------:R-:W-:-:S02]  /*0e10*/  LOP3.LUT R0, R0, 0x1c0, RZ, 0xc0, !PT ;  /* 0x000001c000007812 */ /* 0x000fc400078ec0ff */
[----:B------:R-:W-:Y:S01]  /*0e20*/  IADD3 R245, R246, 0x80, RZ ;  /* 0x00000080f6f57810 */ /* 0x000fe20007ffe0ff */
[----:B------:R-:W-:Y:S01]  /*0e30*/  IMAD R6, R168, c[0x0][0x1a4], R6 ;  /* 0x00006900a8067a24 */ /* 0x000fe200078e0206 */
[----:B------:R-:W-:Y:S01]  /*0e40*/  LOP3.LUT R7, R0, 0x8, R7, 0xf8, !PT ;  /* 0x0000000800077812 */ /* 0x000fe200078ef807 */
[----:B------:R-:W-:Y:S01]  /*0e50*/  IMAD.SHL.U32 R230, R10, 0x2, RZ ;  /* 0x000000020ae67824 */ /* 0x000fe200078e00ff */
[----:B------:R-:W-:Y:S02]  /*0e60*/  SHF.R.U32.HI R0, RZ, 0x3, R0 ;  /* 0x00000003ff007819 */ /* 0x000fe40000011600 */
[----:B------:R-:W-:Y:S02]  /*0e70*/  IADD3 R2, P0, R2, UR28, RZ ;  /* 0x0000001c02027c10 */ /* 0x000fe4000ff1e0ff */
[----:B------:R-:W-:Y:S01]  /*0e80*/  LOP3.LUT R7, R7, R0, RZ, 0x3c, !PT ;  /* 0x0000000007077212 */ /* 0x000fe200078e3cff */
[----:B------:R-:W-:Y:S01]  /*0e90*/  IMAD.U32 R0, RZ, RZ, UR21 ;  /* 0x00000015ff007e24 */ /* 0x000fe2000f8e00ff */
[----:B------:R-:W-:Y:S01]  /*0ea0*/  IADD3.X R3, R3, UR26, R6, P0, !PT ;  /* 0x0000001a03037c10 */ /* 0x000fe200087fe406 */
[----:B------:R-:W-:Y:S01]  /*0eb0*/  IMAD.U32 R6, RZ, RZ, UR21 ;  /* 0x00000015ff067e24 */ /* 0x000fe2000f8e00ff */
[----:B------:R-:W-:Y:S01]  /*0ec0*/  ISETP.GE.AND P0, PT, R168, UR14, PT ;  /* 0x0000000ea8007c0c */ /* 0x000fe2000bf06270 */
[----:B------:R-:W-:Y:S01]  /*0ed0*/  IMAD.WIDE.U32 R28, R0, c[0x0][0x1b0], R4 ;  /* 0x00006c00001c7a25 */ /* 0x000fe200078e0004 */
[----:B------:R-:W-:-:S02]  /*0ee0*/  IADD3 R251, R246, 0xc0, RZ ;  /* 0x000000c0f6fb7810 */ /* 0x000fc40007ffe0ff */
[----:B------:R-:W-:Y:S01]  /*0ef0*/  SEL R4, R24, 0xfffffff0, !P1 ;  /* 0xfffffff018047807 */ /* 0x000fe20004800000 */
[----:B------:R-:W-:Y:S01]  /*0f00*/  IMAD.WIDE.U32 R26, R6, c[0x0][0x1b8], R2 ;  /* 0x00006e00061a7a25 */ /* 0x000fe200078e0002 */
[----:B------:R1:W-:Y:S01]  /*0f10*/  STL.64 [R1+0x8], R28 ;  /* 0x0000081c01007387 */ /* 0x0003e20000100a00 */
[----:B------:R-:W-:Y:S02]  /*0f20*/  IADD3 R249, R29, UR11, RZ ;  /* 0x0000000b1df97c10 */ /* 0x000fe4000fffe0ff */
[----:B------:R-:W-:Y:S01]  /*0f30*/  IMAD.SHL.U32 R5, R12, 0x40, RZ ;  /* 0x000000400c057824 */ /* 0x000fe200078e00ff */
[----:B------:R1:W-:Y:S01]  /*0f40*/  STL.64 [R1], R26 ;  /* 0x0000001a01007387 */ /* 0x0003e20000100a00 */
[----:B------:R-:W-:Y:S01]  /*0f50*/  IMAD.MOV.U32 R0, RZ, RZ, 0x20 ;  /* 0x00000020ff007424 */ /* 0x000fe200078e00ff */
[----:B------:R-:W-:Y:S02]  /*0f60*/  IADD3 R252, R27, UR7, RZ ;  /* 0x000000071bfc7c10 */ /* 0x000fe4000fffe0ff */
[----:B------:R-:W-:-:S02]  /*0f70*/  LOP3.LUT R5, R7, 0xfffffe00, R5, 0xf8, !PT ;  /* 0xfffffe0007057812 */ /* 0x000fc400078ef805 */
[----:B------:R-:W-:Y:S02]  /*0f80*/  IADD3 R7, R19, UR4, RZ ;  /* 0x0000000413077c10 */ /* 0x000fe4000fffe0ff */
[----:B------:R-:W-:Y:S01]  /*0f90*/  SEL R0, R0, 0xffffffe0, !P2 ;  /* 0xffffffe000007807 */ /* 0x000fe20005000000 */
[----:B------:R-:W-:Y:S05]  /*0fa0*/  @P0 BRA `(.L_x_33) ;  /* 0x0000026000000947 */ /* 0x000fea0003800000 */
[----:B------:R-:W-:Y:S01]  /*0fb0*/  ISETP.GE.AND P6, PT, R246, c[0x0][0x220], PT ;  /* 0x00008800f6007a0c */ /* 0x000fe20003fc6270 */
[----:B------:R-:W-:Y:S01]  /*0fc0*/  IMAD R2, R9, c[0x0][0x190], RZ ;  /* 0x0000640009027a24 */ /* 0x000fe200078e02ff */
[----:B------:R-:W-:Y:S01]  /*0fd0*/  ISETP.GE.AND P5, PT, R250, c[0x0][0x220], PT ;  /* 0x00008800fa007a0c */ /* 0x000fe20003fa6270 */
[----:B------:R-:W-:Y:S01]  /*0fe0*/  IMAD.MOV.U32 R6, RZ, RZ, R18 ;  /* 0x000000ffff067224 */ /* 0x000fe200078e0012 */
[----:B------:R-:W-:Y:S01]  /*0ff0*/  ISETP.GE.AND P4, PT, R245, c[0x0][0x220], PT ;  /* 0x00008800f5007a0c */ /* 0x000fe20003f86270 */
[C---:B------:R-:W-:Y:S01]  /*1000*/  IMAD R2, R8.reuse, c[0x0][0x194], R2 ;  /* 0x0000650008027a24 */ /* 0x040fe200078e0202 */
[----:B------:R-:W-:Y:S01]  /*1010*/  ISETP.GE.AND P3, PT, R251, c[0x0][0x220], PT ;  /* 0x00008800fb007a0c */ /* 0x000fe20003f66270 */
[----:B------:R-:W-:-:S04]  /*1020*/  IMAD.WIDE.U32 R14, R8, c[0x0][0x190], R6 ;  /* 0x00006400080e7a25 */ /* 0x000fc800078e0006 */
[----:B------:R-:W-:Y:S02]  /*1030*/  IMAD.IADD R16, R15, 0x1, R2 ;  /* 0x000000010f107824 */ /* 0x000fe400078e0202 */
[C---:B------:R-:W-:Y:S01]  /*1040*/  @!P6 LEA R12, P2, R14.reuse, c[0x0][0x160], 0x1 ;  /* 0x000058000e0cea11 */ /* 0x040fe200078408ff */
[----:B------:R2:W-:Y:S01]  /*1050*/  @P6 STS.128 [R230], RZ ;  /* 0x000000ffe6006388 */ /* 0x0005e20000000c00 */
[C---:B------:R-:W-:Y:S02]  /*1060*/  @!P5 LEA R10, P1, R14.reuse, c[0x0][0x160], 0x1 ;  /* 0x000058000e0ada11 */ /* 0x040fe400078208ff */
[C---:B------:R-:W-:Y:S02]  /*1070*/  @!P4 LEA R2, P0, R14.reuse, c[0x0][0x160], 0x1 ;  /* 0x000058000e02ca11 */ /* 0x040fe400078008ff */
[C-C-:B------:R-:W-:Y:S02]  /*1080*/  @!P6 LEA.HI.X R13, R14.reuse, c[0x0][0x164], R16.reuse, 0x1, P2 ;  /* 0x000059000e0dea11 */ /* 0x140fe400010f0c10 */
[----:B------:R-:W-:-:S02]  /*1090*/  @!P5 LEA.HI.X R11, R14, c[0x0][0x164], R16, 0x1, P1 ;  /* 0x000059000e0bda11 */ /* 0x000fc400008f0c10 */
[----:B------:R-:W-:Y:S01]  /*10a0*/  @!P4 LEA.HI.X R3, R14, c[0x0][0x164], R16, 0x1, P0 ;  /* 0x000059000e03ca11 */ /* 0x000fe200000f0c10 */
[----:B------:R-:W-:Y:S01]  /*10b0*/  @!PT LDS RZ, [RZ] ;  /* 0x00000000fffff984 */ /* 0x000fe20000000800 */
[----:B------:R-:W-:Y:S01]  /*10c0*/  @!PT LDS RZ, [RZ] ;  /* 0x00000000fffff984 */ /* 0x000fe20000000800 */
[----:B------:R-:W-:Y:S01]  /*10d0*/  @!PT LDS RZ, [RZ] ;  /* 0x00000000fffff984 */ /* 0x000fe20000000800 */
[----:B------:R2:W-:Y:S04]  /*10e0*/  @!P6 LDGSTS.E.BYPASS.LTC128B.128 [R230], [R12.64] ;  /* 0x000000000ce6efae */ /* 0x0005e8000b901d52 */
[----:B------:R2:W-:Y:S04]  /*10f0*/  @P5 STS.128 [R230+0x2000], RZ ;  /* 0x002000ffe6005388 */ /* 0x0005e80000000c00 */
[----:B------:R-:W-:Y:S01]  /*1100*/  @!PT LDS RZ, [RZ] ;  /* 0x00000000fffff984 */ /* 0x000fe20000000800 */
[----:B------:R-:W-:Y:S01]  /*1110*/  @!PT LDS RZ, [RZ] ;  /* 0x00000000fffff984 */ /* 0x000fe20000000800 */
[----:B------:R-:W-:Y:S01]  /*1120*/  @!PT LDS RZ, [RZ] ;  /* 0x00000000fffff984 */ /* 0x000fe20000000800 */
[----:B------:R2:W-:Y:S04]  /*1130*/  @!P5 LDGSTS.E.BYPASS.LTC128B.128 [R230+0x2000], [R10.64+0x80] ;  /* 0x020000800ae6dfae */ /* 0x0005e8000b901d52 */
[----:B------:R2:W-:Y:S04]  /*1140*/  @P4 STS.128 [R230+0x4000], RZ ;  /* 0x004000ffe6004388 */ /* 0x0005e80000000c00 */
[----:B------:R-:W-:Y:S01]  /*1150*/  @!PT LDS RZ, [RZ] ;  /* 0x00000000fffff984 */ /* 0x000fe20000000800 */
[----:B------:R-:W-:Y:S01]  /*1160*/  @!PT LDS RZ, [RZ] ;  /* 0x00000000fffff984 */ /* 0x000fe20000000800 */
[----:B------:R-:W-:Y:S01]  /*1170*/  @!PT LDS RZ, [RZ] ;  /* 0x00000000fffff984 */ /* 0x000fe20000000800 */
[----:B------:R2:W-:Y:S04]  /*1180*/  @!P4 LDGSTS.E.BYPASS.LTC128B.128 [R230+0x4000], [R2.64+0x100] ;  /* 0x0400010002e6cfae */ /* 0x0005e8000b901d52 */
[----:B------:R2:W-:Y:S01]  /*1190*/  @P3 STS.128 [R230+0x6000], RZ ;  /* 0x006000ffe6003388 */ /* 0x0005e20000000c00 */
[----:B------:R-:W-:Y:S05]  /*11a0*/  @P3 BRA `(.L_x_33) ;  /* 0x0000006000003947 */ /* 0x000fea0003800000 */
[----:B--2---:R-:W-:-:S04]  /*11b0*/  LEA R2, P0, R14, c[0x0][0x160], 0x1 ;  /* 0x000058000e027a11 */ /* 0x004fc800078008ff */
[----:B------:R-:W-:-:S05]  /*11c0*/  LEA.HI.X R3, R14, c[0x0][0x164], R16, 0x1, P0 ;  /* 0x000059000e037a11 */ /* 0x000fca00000f0c10 */
[----:B------:R-:W-:Y:S01]  /*11d0*/  @!PT LDS RZ, [RZ] ;  /* 0x00000000fffff984 */ /* 0x000fe20000000800 */
[----:B------:R-:W-:Y:S01]  /*11e0*/  @!PT LDS RZ, [RZ] ;  /* 0x00000000fffff984 */ /* 0x000fe20000000800 */
[----:B------:R-:W-:Y:S01]  /*11f0*/  @!PT LDS RZ, [RZ] ;  /* 0x00000000fffff984 */ /* 0x000fe20000000800 */
[----:B------:R2:W-:Y:S04]  /*1200*/  LDGSTS.E.BYPASS.LTC128B.128 [R230+0x6000], [R2.64+0x180] ;  /* 0x0600018002e67fae */ /* 0x0005e8000b901d52 */
.L_x_33:
[----:B------:R-:W-:Y:S05]  /*1210*/  BSYNC B0 ;  /* 0x0000000000007941 */ /* 0x000fea0003800000 */
.L_x_32:
[----:B------:R-:W-:Y:S01]  /*1220*/  IADD3 R20, R168, 0x10, RZ ;  /* 0x00000010a8147810 */ /* 0x000fe20007ffe0ff */
[----:B------:R-:W-:Y:S03]  /*1230*/  BSSY B0, `(.L_x_34) ;  /* 0x000002c000007945 */ /* 0x000fe60003800000 */
[----:B------:R-:W-:-:S13]  /*1240*/  ISETP.GE.AND P0, PT, R20, UR14, PT ;  /* 0x0000000e14007c0c */ /* 0x000fda000bf06270 */
[----:B------:R-:W-:Y:S05]  /*1250*/  @P0 BRA `(.L_x_35) ;  /* 0x0000029000000947 */ /* 0x000fea0003800000 */
[----:B--2---:R-:W-:Y:S01]  /*1260*/  IADD3 R10, P0, R8, 0x10, RZ ;  /* 0x00000010080a7810 */ /* 0x004fe20007f1e0ff */
[----:B------:R-:W-:Y:S01]  /*1270*/  IMAD.MOV.U32 R3, RZ, RZ, R7 ;  /* 0x000000ffff037224 */ /* 0x000fe200078e0007 */
[----:B------:R-:W-:Y:S02]  /*1280*/  ISETP.GE.AND P5, PT, R246, c[0x0][0x220], PT ;  /* 0x00008800f6007a0c */ /* 0x000fe40003fa6270 */
[----:B------:R-:W-:Y:S01]  /*1290*/  ISETP.GE.AND P4, PT, R250, c[0x0][0x220], PT ;  /* 0x00008800fa007a0c */ /* 0x000fe20003f86270 */
[----:B------:R-:W-:Y:S01]  /*12a0*/  IMAD.X R2, RZ, RZ, R9, P0 ;  /* 0x000000ffff027224 */ /* 0x000fe200000e0609 */
[----:B------:R-:W-:Y:S02]  /*12b0*/  ISETP.GE.AND P2, PT, R245, c[0x0][0x220], PT ;  /* 0x00008800f5007a0c */ /* 0x000fe40003f46270 */
[----:B------:R-:W-:Y:S01]  /*12c0*/  ISETP.GE.AND P0, PT, R251, c[0x0][0x220], PT ;  /* 0x00008800fb007a0c */ /* 0x000fe20003f06270 */
[----:B------:R-:W-:Y:S02]  /*12d0*/  IMAD R16, R2, c[0x0][0x190], RZ ;  /* 0x0000640002107a24 */ /* 0x000fe400078e02ff */
[----:B------:R-:W-:-:S02]  /*12e0*/  IMAD.MOV.U32 R2, RZ, RZ, R18 ;  /* 0x000000ffff027224 */ /* 0x000fc400078e0012 */
[C---:B------:R-:W-:Y:S02]  /*12f0*/  IMAD R16, R10.reuse, c[0x0][0x194], R16 ;  /* 0x000065000a107a24 */ /* 0x040fe400078e0210 */
[----:B------:R-:W-:Y:S01]  /*1300*/  IMAD.WIDE.U32 R2, R10, c[0x0][0x190], R2 ;  /* 0x000064000a027a25 */ /* 0x000fe200078e0002 */
[----:B------:R2:W-:Y:S03]  /*1310*/  @P5 STS.128 [R230+0x800], RZ ;  /* 0x000800ffe6005388 */ /* 0x0005e60000000c00 */
[----:B------:R-:W-:Y:S01]  /*1320*/  IMAD.IADD R16, R3, 0x1, R16 ;  /* 0x0000000103107824 */ /* 0x000fe200078e0210 */
[C---:B------:R-:W-:Y:S02]  /*1330*/  @!P5 LEA R14, P6, R2.reuse, c[0x0][0x160], 0x1 ;  /* 0x00005800020eda11 */ /* 0x040fe400078c08ff */
[C---:B------:R-:W-:Y:S02]  /*1340*/  @!P4 LEA R12, P3, R2.reuse, c[0x0][0x160], 0x1 ;  /* 0x00005800020cca11 */ /* 0x040fe400078608ff */
[----:B------:R-:W-:-:S02]  /*1350*/  @!P2 LEA R10, P1, R2, c[0x0][0x160], 0x1 ;  /* 0x00005800020aaa11 */ /* 0x000fc400078208ff */
[C-C-:B------:R-:W-:Y:S02]  /*1360*/  @!P5 LEA.HI.X R15, R2.reuse, c[0x0][0x164], R16.reuse, 0x1, P6 ;  /* 0x00005900020fda11 */ /* 0x140fe400030f0c10 */
[C-C-:B------:R-:W-:Y:S02]  /*1370*/  @!P4 LEA.HI.X R13, R2.reuse, c[0x0][0x164], R16.reuse, 0x1, P3 ;  /* 0x00005900020dca11 */ /* 0x140fe400018f0c10 */
[----:B------:R-:W-:Y:S01]  /*1380*/  @!P2 LEA.HI.X R11, R2, c[0x0][0x164], R16, 0x1, P1 ;  /* 0x00005900020baa11 */ /* 0x000fe200008f0c10 */
[----:B------:R-:W-:Y:S01]  /*1390*/  @!PT LDS RZ, [RZ] ;  /* 0x00000000fffff984 */ /* 0x000fe20000000800 */
[----:B------:R-:W-:Y:S01]  /*13a0*/  @!PT LDS RZ, [RZ] ;  /* 0x00000000fffff984 */ /* 0x000fe20000000800 */
[----:B------:R-:W-:Y:S01]  /*13b0*/  @!PT LDS RZ, [RZ] ;  /* 0x00000000fffff984 */ /* 0x000fe20000000800 */
[----:B------:R2:W-:Y:S04]  /*13c0*/  @!P5 LDGSTS.E.BYPASS.LTC128B.128 [R230+0x800], [R14.64] ;  /* 0x008000000ee6dfae */ /* 0x0005e8000b901d52 */
        /* <DEDUP_REMOVED lines=18> */
.L_x_35:
[----:B------:R-:W-:Y:S05]  /*14f0*/  BSYNC B0 ;  /* 0x0000000000007941 */ /* 0x000fea0003800000 */
.L_x_34:
        /* <DEDUP_REMOVED lines=45> */
.L_x_37:
[----:B------:R-:W-:Y:S05]  /*17d0*/  BSYNC B0 ;  /* 0x0000000000007941 */ /* 0x000fea0003800000 */
.L_x_36:
[----:B------:R-:W-:Y:S01]  /*17e0*/  IADD3 R16, R168, 0x30, RZ ;  /* 0x00000030a8107810 */ /* 0x000fe20007ffe0ff */
[----:B------:R-:W-:Y:S01]  /*17f0*/  UMOV UR6, 0x6 ;  /* 0x0000000600067882 */ /* 0x000fe20000000000 */
[----:B------:R-:W-:Y:S01]  /*1800*/  BSSY B0, `(.L_x_38) ;  /* 0x000002e000007945 */ /* 0x000fe20003800000 */
[----:B------:R-:W-:Y:S01]  /*1810*/  ULDC.64 UR4, c[0x0][0x198] ;  /* 0x0000660000047ab9 */ /* 0x000fe20000000a00 */
[----:B------:R-:W-:Y:S01]  /*1820*/  ISETP.GE.AND P0, PT, R16, UR14, PT ;  /* 0x0000000e10007c0c */ /* 0x000fe2000bf06270 */
[----:B------:R-:W-:Y:S02]  /*1830*/  USHF.L.U64.HI UR6, UR4, UR6, UR5 ;  /* 0x0000000604067299 */ /* 0x000fe40008010205 */
[----:B------:R-:W-:-:S10]  /*1840*/  USHF.L.U32 UR20, UR4, 0x6, URZ ;  /* 0x0000000604147899 */ /* 0x000fd4000800063f */
[----:B------:R-:W-:Y:S05]  /*1850*/  @P0 BRA `(.L_x_39) ;  /* 0x0000028000000947 */ /* 0x000fea0003800000 */
[----:B--2---:R-:W-:Y:S01]  /*1860*/  IADD3 R2, P0, R8, 0x30, RZ ;  /* 0x0000003008027810 */ /* 0x004fe20007f1e0ff */
[----:B------:R-:W-:Y:S01]  /*1870*/  IMAD.MOV.U32 R6, RZ, RZ, R18 ;  /* 0x000000ffff067224 */ /* 0x000fe200078e0012 */
[----:B------:R-:W-:Y:S02]  /*1880*/  ISETP.GE.AND P5, PT, R246, c[0x0][0x220], PT ;  /* 0x00008800f6007a0c */ /* 0x000fe40003fa6270 */
[----:B------:R-:W-:Y:S01]  /*1890*/  ISETP.GE.AND P4, PT, R250, c[0x0][0x220], PT ;  /* 0x00008800fa007a0c */ /* 0x000fe20003f86270 */
[----:B------:R-:W-:Y:S01]  /*18a0*/  IMAD.X R8, RZ, RZ, R9, P0 ;  /* 0x000000ffff087224 */ /* 0x000fe200000e0609 */
[----:B------:R-:W-:Y:S01]  /*18b0*/  ISETP.GE.AND P2, PT, R245, c[0x0][0x220], PT ;  /* 0x00008800f5007a0c */ /* 0x000fe20003f46270 */
[----:B------:R-:W-:Y:S01]  /*18c0*/  IMAD.WIDE.U32 R10, R2, c[0x0][0x190], R6 ;  /* 0x00006400020a7a25 */ /* 0x000fe200078e0006 */
[----:B------:R-:W-:-:S03]  /*18d0*/  ISETP.GE.AND P0, PT, R251, c[0x0][0x220], PT ;  /* 0x00008800fb007a0c */ /* 0x000fc60003f06270 */
[----:B------:R-:W-:-:S04]  /*18e0*/  IMAD R8, R8, c[0x0][0x190], RZ ;  /* 0x0000640008087a24 */ /* 0x000fc800078e02ff */
[----:B------:R-:W-:Y:S01]  /*18f0*/  IMAD R12, R2, c[0x0][0x194], R8 ;  /* 0x00006500020c7a24 */ /* 0x000fe200078e0208 */
[C---:B------:R-:W-:Y:S01]  /*1900*/  @!P5 LEA R8, P6, R10.reuse, c[0x0][0x160], 0x1 ;  /* 0x000058000a08da11 */ /* 0x040fe200078c08ff */
[----:B------:R2:W-:Y:S01]  /*1910*/  @P5 STS.128 [R230+0x1800], RZ ;  /* 0x001800ffe6005388 */ /* 0x0005e20000000c00 */
[C---:B------:R-:W-:Y:S01]  /*1920*/  @!P4 LEA R6, P3, R10.reuse, c[0x0][0x160], 0x1 ;  /* 0x000058000a06ca11 */ /* 0x040fe200078608ff */
[----:B------:R-:W-:Y:S01]  /*1930*/  IMAD.IADD R12, R11, 0x1, R12 ;  /* 0x000000010b0c7824 */ /* 0x000fe200078e020c */
[----:B------:R-:W-:-:S04]  /*1940*/  @!P2 LEA R2, P1, R10, c[0x0][0x160], 0x1 ;  /* 0x000058000a02aa11 */ /* 0x000fc800078208ff */
        /* <DEDUP_REMOVED lines=25> */
.L_x_39:
[----:B------:R-:W-:Y:S05]  /*1ae0*/  BSYNC B0 ;  /* 0x0000000000007941 */ /* 0x000fea0003800000 */
.L_x_38:
[----:B------:R-:W-:Y:S01]  /*1af0*/  ULEA.HI.SX32 UR17, UR8, 0xffffffff, 0x1a ;  /* 0xffffffff08117891 */ /* 0x000fe2000f8fd23f */
[----:B------:R-:W-:Y:S01]  /*1b00*/  MOV R248, R28 ;  /* 0x0000001c00f87202 */ /* 0x000fe20000000f00 */
[----:B------:R-:W-:Y:S01]  /*1b10*/  IMAD.U32 R97, RZ, RZ, UR20 ;  /* 0x00000014ff617e24 */ /* 0x000fe2000f8e00ff */
[----:B------:R-:W-:Y:S01]  /*1b20*/  BSSY B0, `(.L_x_40) ;  /* 0x000002a000007945 */ /* 0x000fe20003800000 */
[----:B------:R-:W-:Y:S02]  /*1b30*/  UIMAD UR12, UR17, -0x40, UR15 ;  /* 0xffffffc0110c78a4 */ /* 0x000fe4000f8e020f */
[----:B------:R-:W-:Y:S01]  /*1b40*/  USHF.R.S32.HI UR14, URZ, 0x1f, UR17 ;  /* 0x0000001f3f0e7899 */ /* 0x000fe20008011411 */
[----:B--2---:R-:W-:Y:S01]  /*1b50*/  IMAD.WIDE.U32 R2, R97, UR17, R248 ;  /* 0x0000001161027c25 */ /* 0x004fe2000f8e00f8 */
[----:B------:R-:W-:Y:S02]  /*1b60*/  UIMAD UR5, UR6, UR17, URZ ;  /* 0x00000011060572a4 */ /* 0x000fe4000f8e023f */
[----:B------:R-:W-:-:S02]  /*1b70*/  ISETP.GE.AND P0, PT, R168, UR12, PT ;  /* 0x0000000ca8007c0c */ /* 0x000fc4000bf06270 */
[----:B------:R-:W-:-:S06]  /*1b80*/  UIMAD UR5, UR14, UR20, UR5 ;  /* 0x000000140e0572a4 */ /* 0x000fcc000f8e0205 */
[----:B------:R-:W-:-:S05]  /*1b90*/  IADD3 R7, R3, UR5, RZ ;  /* 0x0000000503077c10 */ /* 0x000fca000fffe0ff */
[----:B------:R-:W-:Y:S05]  /*1ba0*/  @P0 BRA `(.L_x_41) ;  /* 0x0000021000000947 */ /* 0x000fea0003800000 */
[----:B------:R-:W-:Y:S02]  /*1bb0*/  ISETP.GE.AND P5, PT, R246, c[0x0][0x220], PT ;  /* 0x00008800f6007a0c */ /* 0x000fe40003fa6270 */
[----:B------:R-:W-:Y:S02]  /*1bc0*/  ISETP.GE.AND P4, PT, R250, c[0x0][0x220], PT ;  /* 0x00008800fa007a0c */ /* 0x000fe40003f86270 */
[----:B------:R-:W-:Y:S02]  /*1bd0*/  ISETP.GE.AND P2, PT, R245, c[0x0][0x220], PT ;  /* 0x00008800f5007a0c */ /* 0x000fe40003f46270 */
[----:B------:R-:W-:-:S07]  /*1be0*/  ISETP.GE.AND P0, PT, R251, c[0x0][0x220], PT ;  /* 0x00008800fb007a0c */ /* 0x000fce0003f06270 */
[C---:B------:R-:W-:Y:S01]  /*1bf0*/  @!P5 LEA R12, P6, R2.reuse, c[0x0][0x168], 0x1 ;  /* 0x00005a00020cda11 */ /* 0x040fe200078c08ff */
[----:B------:R2:W-:Y:S01]  /*1c00*/  @P5 STS.128 [R230+0x8000], RZ ;  /* 0x008000ffe6005388 */ /* 0x0005e20000000c00 */
[C---:B------:R-:W-:Y:S02]  /*1c10*/  @!P4 LEA R10, P3, R2.reuse, c[0x0][0x168], 0x1 ;  /* 0x00005a00020aca11 */ /* 0x040fe400078608ff */
[C---:B------:R-:W-:Y:S02]  /*1c20*/  @!P2 LEA R8, P1, R2.reuse, c[0x0][0x168], 0x1 ;  /* 0x00005a000208aa11 */ /* 0x040fe400078208ff */
        /* <DEDUP_REMOVED lines=25> */
.L_x_41:
[----:B------:R-:W-:Y:S05]  /*1dc0*/  BSYNC B0 ;  /* 0x0000000000007941 */ /* 0x000fea0003800000 */
.L_x_40:
[----:B------:R-:W-:Y:S01]  /*1dd0*/  ISETP.GE.AND P0, PT, R20, UR12, PT ;  /* 0x0000000c14007c0c */ /* 0x000fe2000bf06270 */
[----:B------:R-:W-:Y:S01]  /*1de0*/  ULDC UR5, c[0x0][0x19c] ;  /* 0x0000670000057ab9 */ /* 0x000fe20000000800 */
[----:B------:R-:W-:Y:S01]  /*1df0*/  BSSY B0, `(.L_x_42) ;  /* 0x0000027000007945 */ /* 0x000fe20003800000 */
[----:B------:R-:W-:Y:S02]  /*1e00*/  USHF.L.U32 UR23, UR4, 0x4, URZ ;  /* 0x0000000404177899 */ /* 0x000fe4000800063f */
[----:B------:R-:W-:-:S08]  /*1e10*/  USHF.L.U64.HI UR9, UR4, UR9, UR5 ;  /* 0x0000000904097299 */ /* 0x000fd00008010205 */
[----:B------:R-:W-:Y:S05]  /*1e20*/  @P0 BRA `(.L_x_43) ;  /* 0x0000023000000947 */ /* 0x000fea0003800000 */
[----:B------:R-:W-:Y:S02]  /*1e30*/  ISETP.GE.AND P5, PT, R246, c[0x0][0x220], PT ;  /* 0x00008800f6007a0c */ /* 0x000fe40003fa6270 */
[----:B------:R-:W-:Y:S02]  /*1e40*/  ISETP.GE.AND P4, PT, R250, c[0x0][0x220], PT ;  /* 0x00008800fa007a0c */ /* 0x000fe40003f86270 */
[----:B------:R-:W-:Y:S02]  /*1e50*/  ISETP.GE.AND P2, PT, R245, c[0x0][0x220], PT ;  /* 0x00008800f5007a0c */ /* 0x000fe40003f46270 */
[----:B--2---:R-:W-:-:S04]  /*1e60*/  IADD3 R8, P0, R2, UR23, RZ ;  /* 0x0000001702087c10 */ /* 0x004fc8000ff1e0ff */
[----:B------:R-:W-:Y:S02]  /*1e70*/  IADD3.X R9, R7, UR9, RZ, P0, !PT ;  /* 0x0000000907097c10 */ /* 0x000fe400087fe4ff */
[----:B------:R-:W-:Y:S01]  /*1e80*/  ISETP.GE.AND P0, PT, R251, c[0x0][0x220], PT ;  /* 0x00008800fb007a0c */ /* 0x000fe20003f06270 */
[----:B------:R2:W-:Y:S01]  /*1e90*/  @P5 STS.128 [R230+0x8800], RZ ;  /* 0x008800ffe6005388 */ /* 0x0005e20000000c00 */
[C---:B------:R-:W-:Y:S02]  /*1ea0*/  @!P5 LEA R14, P6, R8.reuse, c[0x0][0x168], 0x1 ;  /* 0x00005a00080eda11 */ /* 0x040fe400078c08ff */
[C---:B------:R-:W-:Y:S02]  /*1eb0*/  @!P4 LEA R12, P3, R8.reuse, c[0x0][0x168], 0x1 ;  /* 0x00005a00080cca11 */ /* 0x040fe400078608ff */
[C---:B------:R-:W-:Y:S02]  /*1ec0*/  @!P2 LEA R10, P1, R8.reuse, c[0x0][0x168], 0x1 ;  /* 0x00005a00080aaa11 */ /* 0x040fe400078208ff */
[----:B------:R-:W-:-:S02]  /*1ed0*/  @!P5 LEA.HI.X R15, R8, c[0x0][0x16c], R9, 0x1, P6 ;  /* 0x00005b00080fda11 */ /* 0x000fc400030f0c09 */
        /* <DEDUP_REMOVED lines=24> */
.L_x_43:
[----:B------:R-:W-:Y:S05]  /*2060*/  BSYNC B0 ;  /* 0x0000000000007941 */ /* 0x000fea0003800000 */
.L_x_42:
[----:B------:R-:W-:Y:S01]  /*2070*/  ISETP.GE.AND P0, PT, R17, UR12, PT ;  /* 0x0000000c11007c0c */ /* 0x000fe2000bf06270 */
[----:B------:R-:W-:-:S12]  /*2080*/  BSSY B0, `(.L_x_44) ;  /* 0x0000027000007945 */ /* 0x000fd80003800000 */
[----:B------:R-:W-:Y:S05]  /*2090*/  @P0 BRA `(.L_x_45) ;  /* 0x0000025000000947 */ /* 0x000fea0003800000 */
[----:B------:R-:W-:Y:S01]  /*20a0*/  ISETP.GE.AND P5, PT, R246, c[0x0][0x220], PT ;  /* 0x00008800f6007a0c */ /* 0x000fe20003fa6270 */
[----:B--2---:R-:W-:Y:S01]  /*20b0*/  IMAD.MOV.U32 R9, RZ, RZ, c[0x0][0x198] ;  /* 0x00006600ff097624 */ /* 0x004fe200078e00ff */
[----:B------:R-:W-:Y:S01]  /*20c0*/  ISETP.GE.AND P4, PT, R250, c[0x0][0x220], PT ;  /* 0x00008800fa007a0c */ /* 0x000fe20003f86270 */
[----:B------:R-:W-:Y:S01]  /*20d0*/  IMAD.MOV.U32 R10, RZ, RZ, c[0x0][0x19c] ;  /* 0x00006700ff0a7624 */ /* 0x000fe200078e00ff */
[----:B------:R-:W-:Y:S02]  /*20e0*/  ISETP.GE.AND P2, PT, R245, c[0x0][0x220], PT ;  /* 0x00008800f5007a0c */ /* 0x000fe40003f46270 */
[----:B------:R-:W-:-:S04]  /*20f0*/  LEA R8, P0, R9, R2, 0x5 ;  /* 0x0000000209087211 */ /* 0x000fc800078028ff */
[----:B------:R-:W-:Y:S02]  /*2100*/  LEA.HI.X R9, R9, R7, R10, 0x5, P0 ;  /* 0x0000000709097211 */ /* 0x000fe400000f2c0a */
        /* <DEDUP_REMOVED lines=30> */
.L_x_45:
[----:B------:R-:W-:Y:S05]  /*22f0*/  BSYNC B0 ;  /* 0x0000000000007941 */ /* 0x000fea0003800000 */
.L_x_44:
[----:B------:R-:W-:Y:S01]  /*2300*/  ISETP.GE.AND P0, PT, R16, UR12, PT ;  /* 0x0000000c10007c0c */ /* 0x000fe2000bf06270 */
[----:B------:R-:W-:-:S12]  /*2310*/  BSSY B0, `(.L_x_46) ;  /* 0x0000029000007945 */ /* 0x000fd80003800000 */
[----:B------:R-:W-:Y:S05]  /*2320*/  @P0 BRA `(.L_x_47) ;  /* 0x0000027000000947 */ /* 0x000fea0003800000 */
[----:B------:R-:W-:Y:S01]  /*2330*/  ISETP.GE.AND P5, PT, R246, c[0x0][0x220], PT ;  /* 0x00008800f6007a0c */ /* 0x000fe20003fa6270 */
[----:B--2---:R-:W-:Y:S01]  /*2340*/  IMAD.MOV.U32 R10, RZ, RZ, c[0x0][0x198] ;  /* 0x00006600ff0a7624 */ /* 0x004fe200078e00ff */
[----:B------:R-:W-:Y:S01]  /*2350*/  ISETP.GE.AND P4, PT, R250, c[0x0][0x220], PT ;  /* 0x00008800fa007a0c */ /* 0x000fe20003f86270 */
[----:B------:R-:W-:Y:S01]  /*2360*/  IMAD.MOV.U32 R6, RZ, RZ, R2 ;  /* 0x000000ffff067224 */ /* 0x000fe200078e0002 */
[----:B------:R-:W-:Y:S01]  /*2370*/  ISETP.GE.AND P2, PT, R245, c[0x0][0x220], PT ;  /* 0x00008800f5007a0c */ /* 0x000fe20003f46270 */
[----:B------:R-:W-:Y:S01]  /*2380*/  ULDC UR4, c[0x0][0x19c] ;  /* 0x0000670000047ab9 */ /* 0x000fe20000000800 */
[----:B------:R-:W-:Y:S01]  /*2390*/  ISETP.GE.AND P0, PT, R251, c[0x0][0x220], PT ;  /* 0x00008800fb007a0c */ /* 0x000fe20003f06270 */
[----:B------:R-:W-:Y:S01]  /*23a0*/  UIMAD UR4, UR4, 0x30, URZ ;  /* 0x00000030040478a4 */ /* 0x000fe2000f8e023f */
[----:B------:R-:W-:-:S05]  /*23b0*/  IMAD.WIDE.U32 R10, R10, 0x30, R6 ;  /* 0x000000300a0a7825 */ /* 0x000fca00078e0006 */
[----:B------:R-:W-:Y:S01]  /*23c0*/  IADD3 R12, R11, UR4, RZ ;  /* 0x000000040b0c7c10 */ /* 0x000fe2000fffe0ff */
[----:B------:R2:W-:Y:S01]  /*23d0*/  @P5 STS.128 [R230+0x9800], RZ ;  /* 0x009800ffe6005388 */ /* 0x0005e20000000c00 */
[C---:B------:R-:W-:Y:S02]  /*23e0*/  @!P5 LEA R8, P6, R10.reuse, c[0x0][0x168], 0x1 ;  /* 0x00005a000a08da11 */ /* 0x040fe400078c08ff */
        /* <DEDUP_REMOVED lines=27> */
.L_x_47:
[----:B------:R-:W-:Y:S05]  /*25a0*/  BSYNC B0 ;  /* 0x0000000000007941 */ /* 0x000fea0003800000 */
.L_x_46:
[----:B------:R-:W0:Y:S01]  /*25b0*/  LDGDEPBAR ;  /* 0x00000000000079af */ /* 0x000e220000000000 */
[----:B------:R-:W-:Y:S01]  /*25c0*/  ISETP.GE.AND P1, PT, R168, UR12, PT ;  /* 0x0000000ca8007c0c */ /* 0x000fe2000bf26270 */
[----:B------:R-:W-:Y:S01]  /*25d0*/  ULDC.64 UR4, c[0x0][0x1a0] ;  /* 0x0000680000047ab9 */ /* 0x000fe20000000a00 */
[----:B------:R-:W-:Y:S01]  /*25e0*/  BSSY B0, `(.L_x_48) ;  /* 0x0000032000007945 */ /* 0x000fe20003800000 */
[----:B------:R-:W-:Y:S02]  /*25f0*/  UIMAD.WIDE.U32 UR30, UR17, UR4, URZ ;  /* 0x00000004111e72a5 */ /* 0x000fe4000f8e003f */
[----:B------:R-:W-:-:S04]  /*2600*/  UIMAD UR4, UR14, UR4, URZ ;  /* 0x000000040e0472a4 */ /* 0x000fc8000f8e023f */
[----:B------:R-:W-:Y:S01]  /*2610*/  UIMAD UR4, UR17, UR5, UR4 ;  /* 0x00000005110472a4 */ /* 0x000fe2000f8e0204 */
[----:B--2---:R-:W-:Y:S02]  /*2620*/  IMAD.U32 R6, RZ, RZ, UR30 ;  /* 0x0000001eff067e24 */ /* 0x004fe4000f8e00ff */
[----:B------:R-:W-:Y:S01]  /*2630*/  IMAD.U32 R7, RZ, RZ, UR31 ;  /* 0x0000001fff077e24 */ /* 0x000fe2000f8e00ff */
[----:B------:R-:W-:Y:S02]  /*2640*/  UIADD3 UR4, UR31, UR4, URZ ;  /* 0x000000041f047290 */ /* 0x000fe4000fffe03f */
[----:B------:R-:W-:-:S04]  /*2650*/  LEA R2, P0, R6, R26, 0x6 ;  /* 0x0000001a06027211 */ /* 0x000fc800078030ff */
[----:B------:R-:W-:Y:S01]  /*2660*/  IMAD.U32 R3, RZ, RZ, UR4 ;  /* 0x00000004ff037e24 */ /* 0x000fe2000f8e00ff */
[----:B------:R-:W-:-:S04]  /*2670*/  DEPBAR.LE SB0, 0x0 ;  /* 0x000080000000791a */ /* 0x000fc80000000000 */
[----:B------:R-:W-:Y:S01]  /*2680*/  BAR.SYNC.DEFER_BLOCKING 0x0 ;  /* 0x0000000000007b1d */ /* 0x000fe20000010000 */
[----:B------:R-:W-:-:S05]  /*2690*/  LEA.HI.X R3, R6, R252, R3, 0x6, P0 ;  /* 0x000000fc06037211 */ /* 0x000fca00000f3403 */
[----:B------:R2:W-:Y:S04]  /*26a0*/  @P1 STS.128 [R230+0x10000], RZ ;  /* 0x010000ffe6001388 */ /* 0x0005e80000000c00 */
[----:B------:R2:W-:Y:S04]  /*26b0*/  @P1 STS.128 [R230+0x12000], RZ ;  /* 0x012000ffe6001388 */ /* 0x0005e80000000c00 */
[----:B------:R2:W-:Y:S04]  /*26c0*/  @P1 STS.128 [R230+0x14000], RZ ;  /* 0x014000ffe6001388 */ /* 0x0005e80000000c00 */
[----:B------:R2:W-:Y:S01]  /*26d0*/  @P1 STS.128 [R230+0x16000], RZ ;  /* 0x016000ffe6001388 */ /* 0x0005e20000000c00 */
[----:B------:R-:W-:Y:S05]  /*26e0*/  @P1 BRA `(.L_x_49) ;  /* 0x0000021000001947 */ /* 0x000fea0003800000 */
[----:B------:R-:W-:Y:S02]  /*26f0*/  ISETP.GE.AND P5, PT, R246, c[0x0][0x220], PT ;  /* 0x00008800f6007a0c */ /* 0x000fe40003fa6270 */
[----:B------:R-:W-:-:S02]  /*2700*/  ISETP.GE.AND P4, PT, R250, c[0x0][0x220], PT ;  /* 0x00008800fa007a0c */ /* 0x000fc40003f86270 */
        /* <DEDUP_REMOVED lines=25> */
[----:B---3--:R-:W-:-:S04]  /*28a0*/  LEA R6, P0, R2, c[0x0][0x170], 0x1 ;  /* 0x00005c0002067a11 */ /* 0x008fc800078008ff */
[----:B------:R-:W-:-:S05]  /*28b0*/  LEA.HI.X R7, R2, c[0x0][0x174], R3, 0x1, P0 ;  /* 0x00005d0002077a11 */ /* 0x000fca00000f0c03 */
[----:B------:R-:W-:Y:S01]  /*28c0*/  @!PT LDS RZ, [RZ] ;  /* 0x00000000fffff984 */ /* 0x000fe20000000800 */
[----:B------:R-:W-:Y:S01]  /*28d0*/  @!PT LDS RZ, [RZ] ;  /* 0x00000000fffff984 */ /* 0x000fe20000000800 */
[----:B------:R-:W-:Y:S01]  /*28e0*/  @!PT LDS RZ, [RZ] ;  /* 0x00000000fffff984 */ /* 0x000fe20000000800 */
[----:B------:R3:W-:Y:S04]  /*28f0*/  LDGSTS.E.BYPASS.LTC128B.128 [R230+0x16000], [R6.64+0x180] ;  /* 0x1600018006e67fae */ /* 0x0007e8000b901d52 */
.L_x_49:
[----:B------:R-:W-:Y:S05]  /*2900*/  BSYNC B0 ;  /* 0x0000000000007941 */ /* 0x000fea0003800000 */
.L_x_48:
[----:B------:R-:W-:Y:S01]  /*2910*/  ISETP.GE.AND P0, PT, R20, UR12, PT ;  /* 0x0000000c14007c0c */ /* 0x000fe2000bf06270 */
[----:B------:R-:W-:-:S12]  /*2920*/  BSSY B0, `(.L_x_50) ;  /* 0x000002b000007945 */ /* 0x000fd80003800000 */
[----:B------:R4:W-:Y:S04]  /*2930*/  @P0 STS.128 [R230+0x10800], RZ ;  /* 0x010800ffe6000388 */ /* 0x0009e80000000c00 */
[----:B------:R4:W-:Y:S04]  /*2940*/  @P0 STS.128 [R230+0x12800], RZ ;  /* 0x012800ffe6000388 */ /* 0x0009e80000000c00 */
[----:B------:R4:W-:Y:S04]  /*2950*/  @P0 STS.128 [R230+0x14800], RZ ;  /* 0x014800ffe6000388 */ /* 0x0009e80000000c00 */
[----:B------:R4:W-:Y:S01]  /*2960*/  @P0 STS.128 [R230+0x16800], RZ ;  /* 0x016800ffe6000388 */ /* 0x0009e20000000c00 */
[----:B------:R-:W-:Y:S05]  /*2970*/  @P0 BRA `(.L_x_51) ;  /* 0x0000025000000947 */ /* 0x000fea0003800000 */
[----:B------:R-:W-:Y:S01]  /*2980*/  ISETP.GE.AND P5, PT, R246, c[0x0][0x220], PT ;  /* 0x00008800f6007a0c */ /* 0x000fe20003fa6270 */
[----:B---3--:R-:W-:Y:S01]  /*2990*/  IMAD.WIDE.U32 R6, R24, c[0x0][0x1a0], RZ ;  /* 0x0000680018067a25 */ /* 0x008fe200078e00ff */
[----:B------:R-:W-:-:S02]  /*29a0*/  ISETP.GE.AND P4, PT, R250, c[0x0][0x220], PT ;  /* 0x00008800fa007a0c */ /* 0x000fc40003f86270 */
[----:B------:R-:W-:Y:S01]  /*29b0*/  ISETP.GE.AND P2, PT, R245, c[0x0][0x220], PT ;  /* 0x00008800f5007a0c */ /* 0x000fe20003f46270 */
[----:B------:R-:W-:Y:S01]  /*29c0*/  IMAD R8, R24, c[0x0][0x1a4], RZ ;  /* 0x0000690018087a24 */ /* 0x000fe200078e02ff */
[----:B------:R-:W-:-:S04]  /*29d0*/  IADD3 R6, P0, R2, R6, RZ ;  /* 0x0000000602067210 */ /* 0x000fc80007f1e0ff */
[----:B------:R-:W-:Y:S02]  /*29e0*/  IADD3.X R7, R3, R7, R8, P0, !PT ;  /* 0x0000000703077210 */ /* 0x000fe400007fe408 */
        /* <DEDUP_REMOVED lines=30> */
.L_x_51:
[----:B------:R-:W-:Y:S05]  /*2bd0*/  BSYNC B0 ;  /* 0x0000000000007941 */ /* 0x000fea0003800000 */
.L_x_50:
        /* <DEDUP_REMOVED lines=8> */
[----:B---3--:R-:W-:Y:S01]  /*2c60*/  IMAD.MOV.U32 R7, RZ, RZ, c[0x0][0x1a0] ;  /* 0x00006800ff077624 */ /* 0x008fe200078e00ff */
[----:B------:R-:W-:Y:S01]  /*2c70*/  ISETP.GE.AND P4, PT, R250, c[0x0][0x220], PT ;  /* 0x00008800fa007a0c */ /* 0x000fe20003f86270 */
[----:B------:R-:W-:Y:S01]  /*2c80*/  IMAD.MOV.U32 R8, RZ, RZ, c[0x0][0x1a4] ;  /* 0x00006900ff087624 */ /* 0x000fe200078e00ff */
[----:B------:R-:W-:-:S02]  /*2c90*/  ISETP.GE.AND P2, PT, R245, c[0x0][0x220], PT ;  /* 0x00008800f5007a0c */ /* 0x000fc40003f46270 */
        /* <DEDUP_REMOVED lines=32> */
.L_x_53:
[----:B------:R-:W-:Y:S05]  /*2ea0*/  BSYNC B0 ;  /* 0x0000000000007941 */ /* 0x000fea0003800000 */
.L_x_52:
[----:B------:R-:W-:Y:S01]  /*2eb0*/  ISETP.GE.AND P0, PT, R16, UR12, PT ;  /* 0x0000000c10007c0c */ /* 0x000fe2000bf06270 */
[----:B------:R-:W-:Y:S01]  /*2ec0*/  BSSY B0, `(.L_x_54) ;  /* 0x000002e000007945 */ /* 0x000fe20003800000 */
[----:B---3--:R-:W-:-:S04]  /*2ed0*/  LEA.HI R6, R23, R96, RZ, 0x5 ;  /* 0x0000006017067211 */ /* 0x008fc800078f28ff */
[----:B------:R-:W-:-:S07]  /*2ee0*/  SHF.R.S32.HI R13, RZ, 0x5, R6 ;  /* 0x00000005ff0d7819 */ /* 0x000fce0000011406 */
[----:B------:R3:W-:Y:S04]  /*2ef0*/  @P0 STS.128 [R230+0x11800], RZ ;  /* 0x011800ffe6000388 */ /* 0x0007e80000000c00 */
[----:B------:R3:W-:Y:S04]  /*2f00*/  @P0 STS.128 [R230+0x13800], RZ ;  /* 0x013800ffe6000388 */ /* 0x0007e80000000c00 */
[----:B------:R3:W-:Y:S04]  /*2f10*/  @P0 STS.128 [R230+0x15800], RZ ;  /* 0x015800ffe6000388 */ /* 0x0007e80000000c00 */
[----:B------:R3:W-:Y:S01]  /*2f20*/  @P0 STS.128 [R230+0x17800], RZ ;  /* 0x017800ffe6000388 */ /* 0x0007e20000000c00 */
[----:B------:R-:W-:Y:S05]  /*2f30*/  @P0 BRA `(.L_x_55) ;  /* 0x0000026000000947 */ /* 0x000fea0003800000 */
[----:B------:R-:W-:Y:S01]  /*2f40*/  ISETP.GE.AND P5, PT, R246, c[0x0][0x220], PT ;  /* 0x00008800f6007a0c */ /* 0x000fe20003fa6270 */
[----:B------:R-:W-:Y:S01]  /*2f50*/  IMAD.MOV.U32 R10, RZ, RZ, c[0x0][0x1a0] ;  /* 0x00006800ff0a7624 */ /* 0x000fe200078e00ff */
[----:B------:R-:W-:Y:S01]  /*2f60*/  ISETP.GE.AND P4, PT, R250, c[0x0][0x220], PT ;  /* 0x00008800fa007a0c */ /* 0x000fe20003f86270 */
[----:B------:R-:W-:Y:S01]  /*2f70*/  ULDC UR4, c[0x0][0x1a4] ;  /* 0x0000690000047ab9 */ /* 0x000fe20000000800 */
[----:B------:R-:W-:Y:S01]  /*2f80*/  ISETP.GE.AND P2, PT, R245, c[0x0][0x220], PT ;  /* 0x00008800f5007a0c */ /* 0x000fe20003f46270 */
[----:B------:R-:W-:Y:S01]  /*2f90*/  UIMAD UR4, UR4, 0x30, URZ ;  /* 0x00000030040478a4 */ /* 0x000fe2000f8e023f */
[----:B------:R-:W-:Y:S01]  /*2fa0*/  IMAD.WIDE.U32 R10, R10, 0x30, R2 ;  /* 0x000000300a0a7825 */ /* 0x000fe200078e0002 */
[----:B------:R-:W-:-:S04]  /*2fb0*/  ISETP.GE.AND P0, PT, R251, c[0x0][0x220], PT ;  /* 0x00008800fb007a0c */ /* 0x000fc80003f06270 */
[----:B------:R-:W-:Y:S02]  /*2fc0*/  IADD3 R12, R11, UR4, RZ ;  /* 0x000000040b0c7c10 */ /* 0x000fe4000fffe0ff */
[C---:B------:R-:W-:Y:S01]  /*2fd0*/  @!P5 LEA R8, P6, R10.reuse, c[0x0][0x170], 0x1 ;  /* 0x00005c000a08da11 */ /* 0x040fe200078c08ff */
[----:B------:R1:W-:Y:S01]  /*2fe0*/  @P5 STS.128 [R230+0x11800], RZ ;  /* 0x011800ffe6005388 */ /* 0x0003e20000000c00 */
        /* <DEDUP_REMOVED lines=21> */
[----:B-1----:R-:W-:-:S04]  /*3140*/  LEA R2, P0, R10, c[0x0][0x170], 0x1 ;  /* 0x00005c000a027a11 */ /* 0x002fc800078008ff */
[----:B------:R-:W-:-:S05]  /*3150*/  LEA.HI.X R3, R10, c[0x0][0x174], R12, 0x1, P0 ;  /* 0x00005d000a037a11 */ /* 0x000fca00000f0c0c */
[----:B------:R-:W-:Y:S01]  /*3160*/  @!PT LDS RZ, [RZ] ;  /* 0x00000000fffff984 */ /* 0x000fe20000000800 */
[----:B------:R-:W-:Y:S01]  /*3170*/  @!PT LDS RZ, [RZ] ;  /* 0x00000000fffff984 */ /* 0x000fe20000000800 */
[----:B------:R-:W-:Y:S01]  /*3180*/  @!PT LDS RZ, [RZ] ;  /* 0x00000000fffff984 */ /* 0x000fe20000000800 */
[----:B------:R1:W-:Y:S04]  /*3190*/  LDGSTS.E.BYPASS.LTC128B.128 [R230+0x17800], [R2.64+0x180] ;  /* 0x1780018002e67fae */ /* 0x0003e8000b901d52 */
.L_x_55:
[----:B------:R-:W-:Y:S05]  /*31a0*/  BSYNC B0 ;  /* 0x0000000000007941 */ /* 0x000fea0003800000 */
.L_x_54:
[C---:B-1----:R-:W-:Y:S01]  /*31b0*/  IMAD.SHL.U32 R2, R21.reuse, 0x40, RZ ;  /* 0x0000004015027824 */ /* 0x042fe200078e00ff */
[----:B------:R-:W-:Y:S01]  /*31c0*/  R2P PR, R21, 0x6 ;  /* 0x0000000615007804 */ /* 0x000fe20000000000 */
[----:B------:R-:W-:Y:S01]  /*31d0*/  IMAD.SHL.U32 R3, R168, 0x8, RZ ;  /* 0x00000008a8037824 */ /* 0x000fe200078e00ff */
[----:B------:R-:W0:Y:S01]  /*31e0*/  LDGDEPBAR ;  /* 0x00000000000079af */ /* 0x000e220000000000 */
[----:B------:R-:W-:Y:S01]  /*31f0*/  UISETP.GE.AND UP0, UPT, UR15, 0x41, UPT ;  /* 0x000000410f00788c */ /* 0x000fe2000bf06270 */
[----:B------:R-:W-:-:S04]  /*3200*/  LOP3.LUT R2, R2, 0x1c0, RZ, 0xc0, !PT ;  /* 0x000001c002027812 */ /* 0x000fc800078ec0ff */
[----:B------:R-:W-:Y:S02]  /*3210*/  LOP3.LUT R3, R2, 0x8, R3, 0xf8, !PT ;  /* 0x0000000802037812 */ /* 0x000fe400078ef803 */
[----:B------:R-:W-:-:S04]  /*3220*/  SHF.R.U32.HI R2, RZ, 0x3, R2 ;  /* 0x00000003ff027819 */ /* 0x000fc80000011602 */
[----:B------:R-:W-:Y:S01]  /*3230*/  LOP3.LUT R2, R3, R2, RZ, 0x3c, !PT ;  /* 0x0000000203027212 */ /* 0x000fe200078e3cff */
[----:B------:R-:W-:-:S04]  /*3240*/  IMAD R3, R13, 0x400, R5 ;  /* 0x000004000d037824 */ /* 0x000fc800078e0205 */
[----:B------:R-:W-:Y:S02]  /*3250*/  IMAD R2, R22, 0x200, R2 ;  /* 0x0000020016027824 */ /* 0x000fe400078e0202 */
[----:B------:R-:W-:Y:S02]  /*3260*/  IMAD.SHL.U32 R210, R3, 0x2, RZ ;  /* 0x0000000203d27824 */ /* 0x000fe400078e00ff */
[----:B------:R-:W-:Y:S02]  /*3270*/  IMAD.SHL.U32 R151, R2, 0x2, RZ ;  /* 0x0000000202977824 */ /* 0x000fe400078e00ff */
[--C-:B------:R-:W-:Y:S01]  /*3280*/  IMAD R211, R4, 0x2, R210.reuse ;  /* 0x0000000204d37824 */ /* 0x100fe200078e02d2 */
[----:B------:R-:W-:Y:S01]  /*3290*/  LDSM.16.M88.4 R8, [R210] ;  /* 0x00000000d208783b */ /* 0x000fe20000000200 */
[C---:B------:R-:W-:Y:S01]  /*32a0*/  IMAD R213, R0.reuse, 0x2, R210 ;  /* 0x0000000200d57824 */ /* 0x040fe200078e02d2 */
[C---:B------:R-:W-:Y:S01]  /*32b0*/  IADD3 R2, R151.reuse, 0x8000, RZ ;  /* 0x0000800097027810 */ /* 0x040fe20007ffe0ff */
[----:B------:R-:W-:Y:S01]  /*32c0*/  IMAD R212, R0, 0x2, R211 ;  /* 0x0000000200d47824 */ /* 0x000fe200078e02d3 */
[----:B------:R-:W1:Y:S01]  /*32d0*/  LDSM.16.M88.4 R12, [R151+0x8000] ;  /* 0x00800000970c783b */ /* 0x000e620000000200 */
[----:B------:R-:W-:Y:S01]  /*32e0*/  IADD3 R214, R151, 0x8020, RZ ;  /* 0x0000802097d67810 */ /* 0x000fe20007ffe0ff */
[----:B------:R-:W-:Y:S01]  /*32f0*/  IMAD.SHL.U32 R3, R96, 0x2, RZ ;  /* 0x0000000260037824 */ /* 0x000fe200078e00ff */
[----:B------:R-:W-:Y:S01]  /*3300*/  @P1 IADD3 R214, R2, -0x20, RZ ;  /* 0xffffffe002d61810 */ /* 0x000fe20007ffe0ff */
[----:B------:R-:W5:Y:S01]  /*3310*/  LDSM.16.M88.4 R20, [R151+0x8800] ;  /* 0x008800009714783b */ /* 0x000f620000000200 */
[----:B------:R-:W-:-:S02]  /*3320*/  IMAD.MOV.U32 R2, RZ, RZ, 0x40 ;  /* 0x00000040ff027424 */ /* 0x000fc400078e00ff */
[----:B------:R-:W-:Y:S01]  /*3330*/  LOP3.LUT R3, R3, 0x6, RZ, 0xc0, !PT ;  /* 0x0000000603037812 */ /* 0x000fe200078ec0ff */
[----:B------:R-:W2:Y:S01]  /*3340*/  LDSM.16.M88.4 R32, [R151+0x9000] ;  /* 0x009000009720783b */ /* 0x000ea20000000200 */
[----:B------:R-:W-:Y:S02]  /*3350*/  IADD3 R229, R214, 0x800, RZ ;  /* 0x00000800d6e57810 */ /* 0x000fe40007ffe0ff */
[----:B------:R-:W-:Y:S01]  /*3360*/  SEL R2, R2, 0xffffffc0, !P2 ;  /* 0xffffffc002027807 */ /* 0x000fe20005000000 */
[----:B------:R-:W3:Y:S01]  /*3370*/  LDSM.16.M88.4 R28, [R151+0x9800] ;  /* 0x00980000971c783b */ /* 0x000ee20000000200 */
[C---:B------:R-:W-:Y:S02]  /*3380*/  IADD3 R228, R214.reuse, 0x1000, RZ ;  /* 0x00001000d6e47810 */ /* 0x040fe40007ffe0ff */
[C---:B------:R-:W-:Y:S01]  /*3390*/  IADD3 R227, R214.reuse, 0x1800, RZ ;  /* 0x00001800d6e37810 */ /* 0x040fe20007ffe0ff */
[----:B------:R-:W-:Y:S01]  /*33a0*/  LDSM.16.M88.4 R16, [R211] ;  /* 0x00000000d310783b */ /* 0x000fe20000000200 */
[----:B------:R-:W-:Y:S01]  /*33b0*/  IMAD.IADD R209, R151, 0x1, R2 ;  /* 0x0000000197d17824 */ /* 0x000fe200078e0202 */
[----:B------:R-:W-:Y:S01]  /*33c0*/  IADD3 R226, R214, 0x2000, RZ ;  /* 0x00002000d6e27810 */ /* 0x000fe20007ffe0ff */
[----:B------:R-:W-:Y:S01]  /*33d0*/  IMAD.IADD R208, R2, 0x1, R214 ;  /* 0x0000000102d07824 */ /* 0x000fe200078e02d6 */
[----:B------:R-:W4:Y:S01]  /*33e0*/  LDSM.16.M88.4 R40, [R214] ;  /* 0x00000000d628783b */ /* 0x000f220000000200 */
[----:B------:R-:W-:Y:S01]  /*33f0*/  IMAD.U32 R2, RZ, RZ, UR17 ;  /* 0x00000011ff027e24 */ /* 0x000fe2000f8e00ff */
[----:B------:R-:W-:-:S02]  /*3400*/  IADD3 R225, R214, 0x2800, RZ ;  /* 0x00002800d6e17810 */ /* 0x000fc40007ffe0ff */
[----:B------:R-:W2:Y:S01]  /*3410*/  LDSM.16.M88.4 R48, [R214+0x800] ;  /* 0x00080000d630783b */ /* 0x000ea20000000200 */
[----:B------:R-:W-:Y:S01]  /*3420*/  IMAD R2, R2, 0x40, R3 ;  /* 0x0000004002027824 */ /* 0x000fe200078e0203 */
[C---:B------:R-:W-:Y:S02]  /*3430*/  IADD3 R224, R214.reuse, 0x3000, RZ ;  /* 0x00003000d6e07810 */ /* 0x040fe40007ffe0ff */
[----:B------:R-:W-:Y:S01]  /*3440*/  LDSM.16.M88.4 R44, [R209+0x8000] ;  /* 0x00800000d12c783b */ /* 0x000fe20000000200 */
[----:B------:R-:W-:Y:S02]  /*3450*/  IADD3 R223, R214, 0x3800, RZ ;  /* 0x00003800d6df7810 */ /* 0x000fe40007ffe0ff */
[C---:B------:R-:W-:Y:S01]  /*3460*/  IADD3 R3, R2.reuse, 0x10, RZ ;  /* 0x0000001002037810 */ /* 0x040fe20007ffe0ff */
[----:B------:R-:W-:Y:S01]  /*3470*/  LDSM.16.M88.4 R84, [R208] ;  /* 0x00000000d054783b */ /* 0x000fe20000000200 */
[C---:B------:R-:W-:Y:S02]  /*3480*/  IADD3 R7, R2.reuse, 0x8, RZ ;  /* 0x0000000802077810 */ /* 0x040fe40007ffe0ff */
[----:B------:R-:W-:Y:S01]  /*3490*/  IADD3 R6, R2, 0x9, RZ ;  /* 0x0000000902067810 */ /* 0x000fe20007ffe0ff */
[----:B------:R-:W-:Y:S01]  /*34a0*/  LDSM.16.M88.4 R88, [R151+0xa000] ;  /* 0x00a000009758783b */ /* 0x000fe20000000200 */
[----:B------:R-:W-:-:S02]  /*34b0*/  ISETP.GE.AND P4, PT, R3, UR15, PT ;  /* 0x0000000f03007c0c */ /* 0x000fc4000bf86270 */
[C---:B------:R-:W-:Y:S01]  /*34c0*/  IADD3 R3, R2.reuse, 0x11, RZ ;  /* 0x0000001102037810 */ /* 0x040fe20007ffe0ff */
[C---:B-1----:R-:W-:Y:S01]  /*34d0*/  HMMA.16816.F32.BF16 R36, R8.reuse, R12, RZ ;  /* 0x0000000c0824723c */ /* 0x042fe200000418ff */
[----:B------:R-:W-:Y:S01]  /*34e0*/  LDSM.16.M88.4 R92, [R151+0xa800] ;  /* 0x00a80000975c783b */ /* 0x000fe20000000200 */
[----:B------:R-:W-:Y:S02]  /*34f0*/  ISETP.GE.AND P1, PT, R2, UR15, PT ;  /* 0x0000000f02007c0c */ /* 0x000fe4000bf26270 */
[----:B------:R-:W-:Y:S02]  /*3500*/  ISETP.GE.AND P6, PT, R7, UR15, PT ;  /* 0x0000000f07007c0c */ /* 0x000fe4000bfc6270 */
[----:B------:R-:W-:Y:S02]  /*3510*/  ISETP.GE.AND P5, PT, R6, UR15, PT ;  /* 0x0000000f06007c0c */ /* 0x000fe4000bfa6270 */
[----:B------:R-:W-:Y:S01]  /*3520*/  HMMA.16816.F32.BF16 R12, R8, R14, RZ ;  /* 0x0000000e080c723c */ /* 0x000fe200000418ff */
[----:B------:R-:W-:-:S02]  /*3530*/  ISETP.GE.AND P3, PT, R3, UR15, PT ;  /* 0x0000000f03007c0c */ /* 0x000fc4000bf66270 */
[C---:B------:R-:W-:Y:S02]  /*3540*/  IADD3 R3, R2.reuse, 0x19, RZ ;  /* 0x0000001902037810 */ /* 0x040fe40007ffe0ff */
[----:B------:R-:W-:Y:S02]  /*3550*/  IADD3 R6, R2, 0x18, RZ ;  /* 0x0000001802067810 */ /* 0x000fe40007ffe0ff */
[----:B------:R-:W-:Y:S01]  /*3560*/  IADD3 R222, R214, 0x4000, RZ ;  /* 0x00004000d6de7810 */ /* 0x000fe20007ffe0ff */
[----:B-----5:R-:W-:Y:S01]  /*3570*/  HMMA.16816.F32.BF16 R24, R8, R20, RZ ;  /* 0x000000140818723c */ /* 0x020fe200000418ff */
[----:B------:R-:W-:Y:S02]  /*3580*/  ISETP.GE.AND P2, PT, R6, UR15, PT ;  /* 0x0000000f06007c0c */ /* 0x000fe4000bf46270 */
[----:B------:R-:W-:Y:S02]  /*3590*/  IADD3 R6, R2, 0x20, RZ ;  /* 0x0000002002067810 */ /* 0x000fe40007ffe0ff */
[----:B------:R-:W-:-:S02]  /*35a0*/  IADD3 R221, R214, 0x4800, RZ ;  /* 0x00004800d6dd7810 */ /* 0x000fc40007ffe0ff */
[C---:B------:R-:W-:Y:S01]  /*35b0*/  IADD3 R220, R214.reuse, 0x5000, RZ ;  /* 0x00005000d6dc7810 */ /* 0x040fe20007ffe0ff */
[C---:B------:R-:W-:Y:S01]  /*35c0*/  HMMA.16816.F32.BF16 R20, R8.reuse, R22, RZ ;  /* 0x000000160814723c */ /* 0x040fe200000418ff */
[C---:B------:R-:W-:Y:S02]  /*35d0*/  IADD3 R219, R214.reuse, 0x5800, RZ ;  /* 0x00005800d6db7810 */ /* 0x040fe40007ffe0ff */
[C---:B------:R-:W-:Y:S02]  /*35e0*/  IADD3 R218, R214.reuse, 0x6000, RZ ;  /* 0x00006000d6da7810 */ /* 0x040fe40007ffe0ff */
[C---:B------:R-:W-:Y:S02]  /*35f0*/  IADD3 R217, R214.reuse, 0x6800, RZ ;  /* 0x00006800d6d97810 */ /* 0x040fe40007ffe0ff */
[C---:B------:R-:W-:Y:S01]  /*3600*/  IADD3 R216, R214.reuse, 0x7000, RZ ;  /* 0x00007000d6d87810 */ /* 0x040fe20007ffe0ff */
[----:B--2---:R-:W-:Y:S01]  /*3610*/  HMMA.16816.F32.BF16 R56, R8, R32, RZ ;  /* 0x000000200838723c */ /* 0x004fe200000418ff */
[----:B------:R-:W-:-:S07]  /*3620*/  IADD3 R215, R214, 0x7800, RZ ;  /* 0x00007800d6d77810 */ /* 0x000fce0007ffe0ff */
[C---:B------:R-:W-:Y:S01]  /*3630*/  HMMA.16816.F32.BF16 R52, R8.reuse, R34, RZ ;  /* 0x000000220834723c */ /* 0x040fe200000418ff */
[----:B------:R-:W-:Y:S07]  /*3640*/  LDSM.16.M88.4 R32, [R209+0x8800] ;  /* 0x00880000d120783b */ /* 0x000fee0000000200 */
[C---:B---3--:R-:W-:Y:S08]  /*3650*/  HMMA.16816.F32.BF16 R60, R8.reuse, R28, RZ ;  /* 0x0000001c083c723c */ /* 0x048ff000000418ff */
[----:B------:R-:W-:Y:S01]  /*3660*/  HMMA.16816.F32.BF16 R80, R8, R30, RZ ;  /* 0x0000001e0850723c */ /* 0x000fe200000418ff */
[----:B------:R-:W1:Y:S04]  /*3670*/  LDSM.16.M88.4 R8, [R214+0x1000] ;  /* 0x00100000d608783b */ /* 0x000e680000000200 */
[----:B------:R-:W-:Y:S03]  /*3680*/  LDSM.16.M88.4 R28, [R209+0x9000] ;  /* 0x00900000d11c783b */ /* 0x000fe60000000200 */
[C---:B----4-:R-:W-:Y:S01]  /*3690*/  HMMA.16816.F32.BF16 R76, R16.reuse, R40, R36 ;  /* 0x00000028104c723c */ /* 0x050fe20000041824 */
[----:B------:R-:W2:Y:S07]  /*36a0*/  LDSM.16.M88.4 R36, [R214+0x1800] ;  /* 0x00180000d624783b */ /* 0x000eae0000000200 */
[C---:B------:R-:W-:Y:S01]  /*36b0*/  HMMA.16816.F32.BF16 R72, R16.reuse, R42, R12 ;  /* 0x0000002a1048723c */ /* 0x040fe2000004180c */
[----:B------:R-:W3:Y:S07]  /*36c0*/  LDSM.16.M88.4 R12, [R213] ;  /* 0x00000000d50c783b */ /* 0x000eee0000000200 */
[C---:B------:R-:W-:Y:S08]  /*36d0*/  HMMA.16816.F32.BF16 R64, R16.reuse, R48, R24 ;  /* 0x000000301040723c */ /* 0x040ff00000041818 */
[C---:B------:R-:W-:Y:S08]  /*36e0*/  HMMA.16816.F32.BF16 R24, R16.reuse, R50, R20 ;  /* 0x000000321018723c */ /* 0x040ff00000041814 */
[C---:B-1----:R-:W-:Y:S01]  /*36f0*/  HMMA.16816.F32.BF16 R68, R16.reuse, R8, R56 ;  /* 0x000000081044723c */ /* 0x042fe20000041838 */
[----:B------:R-:W1:Y:S07]  /*3700*/  LDSM.16.M88.4 R56, [R209+0x9800] ;  /* 0x00980000d138783b */ /* 0x000e6e0000000200 */
[C---:B------:R-:W-:Y:S01]  /*3710*/  HMMA.16816.F32.BF16 R20, R16.reuse, R10, R52 ;  /* 0x0000000a1014723c */ /* 0x040fe20000041834 */
[----:B------:R-:W4:Y:S07]  /*3720*/  LDSM.16.M88.4 R8, [R212] ;  /* 0x00000000d408783b */ /* 0x000f2e0000000200 */
[C---:B--2---:R-:W-:Y:S08]  /*3730*/  HMMA.16816.F32.BF16 R40, R16.reuse, R36, R60 ;  /* 0x000000241028723c */ /* 0x044ff0000004183c */
[----:B------:R-:W-:Y:S01]  /*3740*/  HMMA.16816.F32.BF16 R36, R16, R38, R80 ;  /* 0x000000261024723c */ /* 0x000fe20000041850 */
[----:B------:R-:W2:Y:S04]  /*3750*/  LDSM.16.M88.4 R80, [R208+0x800] ;  /* 0x00080000d050783b */ /* 0x000ea80000000200 */
[----:B------:R-:W-:Y:S03]  /*3760*/  LDSM.16.M88.4 R16, [R210+0x2000] ;  /* 0x00200000d210783b */ /* 0x000fe60000000200 */
[C---:B---3--:R-:W-:Y:S01]  /*3770*/  HMMA.16816.F32.BF16 R48, R12.reuse, R44, R76 ;  /* 0x0000002c0c30723c */ /* 0x048fe2000004184c */
[----:B------:R-:W3:Y:S07]  /*3780*/  LDSM.16.M88.4 R76, [R208+0x1000] ;  /* 0x00100000d04c783b */ /* 0x000eee0000000200 */
[C---:B------:R-:W-:Y:S08]  /*3790*/  HMMA.16816.F32.BF16 R64, R12.reuse, R32, R64 ;  /* 0x000000200c40723c */ /* 0x040ff00000041840 */
[C---:B------:R-:W-:Y:S01]  /*37a0*/  HMMA.16816.F32.BF16 R52, R12.reuse, R46, R72 ;  /* 0x0000002e0c34723c */ /* 0x040fe20000041848 */
[----:B------:R-:W5:Y:S07]  /*37b0*/  LDSM.16.M88.4 R72, [R208+0x1800] ;  /* 0x00180000d048783b */ /* 0x000f6e0000000200 */
[C---:B------:R-:W-:Y:S08]  /*37c0*/  HMMA.16816.F32.BF16 R44, R12.reuse, R34, R24 ;  /* 0x000000220c2c723c */ /* 0x040ff00000041818 */
[C---:B------:R-:W-:Y:S01]  /*37d0*/  HMMA.16816.F32.BF16 R60, R12.reuse, R28, R68 ;  /* 0x0000001c0c3c723c */ /* 0x040fe20000041844 */
[----:B------:R-:W3:Y:S07]  /*37e0*/  LDSM.16.M88.4 R68, [R151+0xb000] ;  /* 0x00b000009744783b */ /* 0x000eee0000000200 */
[C---:B------:R-:W-:Y:S08]  /*37f0*/  HMMA.16816.F32.BF16 R32, R12.reuse, R30, R20 ;  /* 0x0000001e0c20723c */ /* 0x040ff00000041814 */
[C---:B-1----:R-:W-:Y:S08]  /*3800*/  HMMA.16816.F32.BF16 R28, R12.reuse, R56, R40 ;  /* 0x000000380c1c723c */ /* 0x042ff00000041828 */
[----:B------:R-:W-:Y:S08]  /*3810*/  HMMA.16816.F32.BF16 R24, R12, R58, R36 ;  /* 0x0000003a0c18723c */ /* 0x000ff00000041824 */
[C---:B----4-:R-:W-:Y:S08]  /*3820*/  HMMA.16816.F32.BF16 R20, R8.reuse, R84, R48 ;  /* 0x000000540814723c */ /* 0x050ff00000041830 */
[C---:B--2---:R-:W-:Y:S01]  /*3830*/  HMMA.16816.F32.BF16 R36, R8.reuse, R80, R64 ;  /* 0x000000500824723c */ /* 0x044fe20000041840 */
[----:B------:R-:W-:Y:S07]  /*3840*/  LDSM.16.M88.4 R64, [R214+0x3800] ;  /* 0x00380000d640783b */ /* 0x000fee0000000200 */
[C---:B------:R-:W-:Y:S01]  /*3850*/  HMMA.16816.F32.BF16 R44, R8.reuse, R82, R44 ;  /* 0x00000052082c723c */ /* 0x040fe2000004182c */
[----:B------:R-:W1:Y:S07]  /*3860*/  LDSM.16.M88.4 R80, [R151+0xb800] ;  /* 0x00b800009750783b */ /* 0x000e6e0000000200 */
[C---:B------:R-:W-:Y:S01]  /*3870*/  HMMA.16816.F32.BF16 R12, R8.reuse, R86, R52 ;  /* 0x00000056080c723c */ /* 0x040fe20000041834 */
[----:B------:R-:W-:Y:S07]  /*3880*/  LDSM.16.M88.4 R84, [R209+0xa800] ;  /* 0x00a80000d154783b */ /* 0x000fee0000000200 */
[C---:B---3--:R-:W-:Y:S01]  /*3890*/  HMMA.16816.F32.BF16 R56, R8.reuse, R76, R60 ;  /* 0x0000004c0838723c */ /* 0x048fe2000004183c */
[----:B------:R-:W-:Y:S07]  /*38a0*/  LDSM.16.M88.4 R60, [R214+0x3000] ;  /* 0x00300000d63c783b */ /* 0x000fee0000000200 */
[C---:B------:R-:W-:Y:S01]  /*38b0*/  HMMA.16816.F32.BF16 R52, R8.reuse, R78, R32 ;  /* 0x0000004e0834723c */ /* 0x040fe20000041820 */
[----:B------:R-:W-:Y:S07]  /*38c0*/  LDSM.16.M88.4 R76, [R208+0x3000] ;  /* 0x00300000d04c783b */ /* 0x000fee0000000200 */
[C---:B-----5:R-:W-:Y:S01]  /*38d0*/  HMMA.16816.F32.BF16 R48, R8.reuse, R72, R28 ;  /* 0x000000480830723c */ /* 0x060fe2000004181c */
[----:B------:R-:W-:Y:S07]  /*38e0*/  LDSM.16.M88.4 R28, [R214+0x2000] ;  /* 0x00200000d61c783b */ /* 0x000fee0000000200 */
[----:B------:R-:W-:Y:S01]  /*38f0*/  HMMA.16816.F32.BF16 R40, R8, R74, R24 ;  /* 0x0000004a0828723c */ /* 0x000fe20000041818 */
[----:B------:R-:W2:Y:S04]  /*3900*/  LDSM.16.M88.4 R8, [R211+0x2000] ;  /* 0x00200000d308783b */ /* 0x000ea80000000200 */
[----:B------:R-:W-:Y:S03]  /*3910*/  LDSM.16.M88.4 R72, [R209+0xb000] ;  /* 0x00b00000d148783b */ /* 0x000fe60000000200 */
[C---:B------:R-:W-:Y:S08]  /*3920*/  HMMA.16816.F32.BF16 R32, R16.reuse, R88, R20 ;  /* 0x000000581020723c */ /* 0x040ff00000041814 */
[C---:B------:R-:W-:Y:S01]  /*3930*/  HMMA.16816.F32.BF16 R20, R16.reuse, R92, R36 ;  /* 0x0000005c1014723c */ /* 0x040fe20000041824 */
[----:B------:R-:W3:Y:S07]  /*3940*/  LDSM.16.M88.4 R36, [R214+0x2800] ;  /* 0x00280000d624783b */ /* 0x000eee0000000200 */
[C---:B------:R-:W-:Y:S01]  /*3950*/  HMMA.16816.F32.BF16 R24, R16.reuse, R90, R12 ;  /* 0x0000005a1018723c */ /* 0x040fe2000004180c */
[----:B------:R-:W-:Y:S04]  /*3960*/  LDSM.16.M88.4 R12, [R213+0x2000] ;  /* 0x00200000d50c783b */ /* 0x000fe80000000200 */
[----:B------:R-:W-:Y:S03]  /*3970*/  LDSM.16.M88.4 R88, [R209+0xb800] ;  /* 0x00b80000d158783b */ /* 0x000fe60000000200 */
[C---:B------:R-:W-:Y:S01]  /*3980*/  HMMA.16816.F32.BF16 R44, R16.reuse, R94, R44 ;  /* 0x0000005e102c723c */ /* 0x040fe2000004182c */
[----:B------:R-:W-:Y:S07]  /*3990*/  LDSM.16.M88.4 R92, [R151+0xe800] ;  /* 0x00e80000975c783b */ /* 0x000fee0000000200 */
[C---:B------:R-:W-:Y:S08]  /*39a0*/  HMMA.16816.F32.BF16 R56, R16.reuse, R68, R56 ;  /* 0x000000441038723c */ /* 0x040ff00000041838 */
[C---:B------:R-:W-:Y:S01]  /*39b0*/  HMMA.16816.F32.BF16 R52, R16.reuse, R70, R52 ;  /* 0x000000461034723c */ /* 0x040fe20000041834 */
[----:B------:R-:W4:Y:S07]  /*39c0*/  LDSM.16.M88.4 R68, [R209+0xa000] ;  /* 0x00a00000d144783b */ /* 0x000f2e0000000200 */
[C---:B-1----:R-:W-:Y:S08]  /*39d0*/  HMMA.16816.F32.BF16 R48, R16.reuse, R80, R48 ;  /* 0x000000501030723c */ /* 0x042ff00000041830 */
[----:B------:R-:W-:Y:S01]  /*39e0*/  HMMA.16816.F32.BF16 R40, R16, R82, R40 ;  /* 0x000000521028723c */ /* 0x000fe20000041828 */
[----:B------:R-:W-:Y:S07]  /*39f0*/  LDSM.16.M88.4 R80, [R208+0x3800] ;  /* 0x00380000d050783b */ /* 0x000fee0000000200 */
[C---:B--2---:R-:W-:Y:S08]  /*3a00*/  HMMA.16816.F32.BF16 R32, R8.reuse, R28, R32 ;  /* 0x0000001c0820723c */ /* 0x044ff00000041820 */
[C---:B------:R-:W-:Y:S08]  /*3a10*/  HMMA.16816.F32.BF16 R28, R8.reuse, R30, R24 ;  /* 0x0000001e081c723c */ /* 0x040ff00000041818 */
[C---:B---3--:R-:W-:Y:S08]  /*3a20*/  HMMA.16816.F32.BF16 R24, R8.reuse, R36, R20 ;  /* 0x000000240818723c */ /* 0x048ff00000041814 */
[C---:B------:R-:W-:Y:S01]  /*3a30*/  HMMA.16816.F32.BF16 R20, R8.reuse, R38, R44 ;  /* 0x000000260814723c */ /* 0x040fe2000004182c */
[----:B------:R-:W-:Y:S07]  /*3a40*/  LDSM.16.M88.4 R44, [R208+0x2800] ;  /* 0x00280000d02c783b */ /* 0x000fee0000000200 */
[C---:B------:R-:W-:Y:S08]  /*3a50*/  HMMA.16816.F32.BF16 R16, R8.reuse, R60, R56 ;  /* 0x0000003c0810723c */ /* 0x040ff00000041838 */
[C---:B------:R-:W-:Y:S08]  /*3a60*/  HMMA.16816.F32.BF16 R60, R8.reuse, R62, R52 ;  /* 0x0000003e083c723c */ /* 0x040ff00000041834 */
[C---:B------:R-:W-:Y:S08]  /*3a70*/  HMMA.16816.F32.BF16 R56, R8.reuse, R64, R48 ;  /* 0x000000400838723c */ /* 0x040ff00000041830 */
[----:B------:R-:W-:Y:S01]  /*3a80*/  HMMA.16816.F32.BF16 R52, R8, R66, R40 ;  /* 0x000000420834723c */ /* 0x000fe20000041828 */
[----:B------:R-:W-:Y:S04]  /*3a90*/  LDSM.16.M88.4 R8, [R212+0x2000] ;  /* 0x00200000d408783b */ /* 0x000fe80000000200 */
[----:B------:R-:W1:Y:S03]  /*3aa0*/  LDSM.16.M88.4 R64, [R208+0x2000] ;  /* 0x00200000d040783b */ /* 0x000e660000000200 */
[C---:B----4-:R-:W-:Y:S08]  /*3ab0*/  HMMA.16816.F32.BF16 R48, R12.reuse, R68, R32 ;  /* 0x000000440c30723c */ /* 0x050ff00000041820 */
[C---:B------:R-:W-:Y:S08]  /*3ac0*/  HMMA.16816.F32.BF16 R40, R12.reuse, R70, R28 ;  /* 0x000000460c28723c */ /* 0x040ff0000004181c */
[C---:B------:R-:W-:Y:S08]  /*3ad0*/  HMMA.16816.F32.BF16 R36, R12.reuse, R84, R24 ;  /* 0x000000540c24723c */ /* 0x040ff00000041818 */
[C---:B------:R-:W-:Y:S01]  /*3ae0*/  HMMA.16816.F32.BF16 R32, R12.reuse, R86, R20 ;  /* 0x000000560c20723c */ /* 0x040fe20000041814 */
[----:B------:R-:W-:Y:S07]  /*3af0*/  LDSM.16.M88.4 R84, [R151+0xc000] ;  /* 0x00c000009754783b */ /* 0x000fee0000000200 */
[C---:B------:R-:W-:Y:S01]  /*3b00*/  HMMA.16816.F32.BF16 R28, R12.reuse, R72, R16 ;  /* 0x000000480c1c723c */ /* 0x040fe20000041810 */
[----:B------:R-:W2:Y:S07]  /*3b10*/  LDSM.16.M88.4 R16, [R210+0x4000] ;  /* 0x00400000d210783b */ /* 0x000eae0000000200 */
[C---:B------:R-:W-:Y:S01]  /*3b20*/  HMMA.16816.F32.BF16 R24, R12.reuse, R74, R60 ;  /* 0x0000004a0c18723c */ /* 0x040fe2000004183c */
[----:B------:R-:W3:Y:S07]  /*3b30*/  LDSM.16.M88.4 R72, [R151+0xc800] ;  /* 0x00c800009748783b */ /* 0x000eee0000000200 */
[C---:B------:R-:W-:Y:S08]  /*3b40*/  HMMA.16816.F32.BF16 R20, R12.reuse, R88, R56 ;  /* 0x000000580c14723c */ /* 0x040ff00000041838 */
[----:B------:R-:W-:Y:S01]  /*3b50*/  HMMA.16816.F32.BF16 R12, R12, R90, R52 ;  /* 0x0000005a0c0c723c */ /* 0x000fe20000041834 */
[----:B------:R-:W-:Y:S07]  /*3b60*/  LDSM.16.M88.4 R88, [R209+0xd800] ;  /* 0x00d80000d158783b */ /* 0x000fee0000000200 */
[C---:B-1----:R-:W-:Y:S08]  /*3b70*/  HMMA.16816.F32.BF16 R68, R8.reuse, R64, R48 ;  /* 0x000000400844723c */ /* 0x042ff00000041830 */
[C---:B------:R-:W-:Y:S08]  /*3b80*/  HMMA.16816.F32.BF16 R64, R8.reuse, R66, R40 ;  /* 0x000000420840723c */ /* 0x040ff00000041828 */
[C---:B------:R-:W-:Y:S08]  /*3b90*/  HMMA.16816.F32.BF16 R60, R8.reuse, R44, R36 ;  /* 0x0000002c083c723c */ /* 0x040ff00000041824 */
[C---:B------:R-:W-:Y:S01]  /*3ba0*/  HMMA.16816.F32.BF16 R56, R8.reuse, R46, R32 ;  /* 0x0000002e0838723c */ /* 0x040fe20000041820 */
[----:B------:R-:W1:Y:S04]  /*3bb0*/  LDSM.16.M88.4 R44, [R151+0xd000] ;  /* 0x00d00000972c783b */ /* 0x000e680000000200 */
[----:B------:R-:W-:Y:S03]  /*3bc0*/  LDSM.16.M88.4 R32, [R214+0x4000] ;  /* 0x00400000d620783b */ /* 0x000fe60000000200 */
[C---:B------:R-:W-:Y:S01]  /*3bd0*/  HMMA.16816.F32.BF16 R48, R8.reuse, R78, R24 ;  /* 0x0000004e0830723c */ /* 0x040fe20000041818 */
[----:B------:R-:W4:Y:S07]  /*3be0*/  LDSM.16.M88.4 R24, [R151+0xd800] ;  /* 0x00d800009718783b */ /* 0x000f2e0000000200 */
[C---:B------:R-:W-:Y:S08]  /*3bf0*/  HMMA.16816.F32.BF16 R40, R8.reuse, R80, R20 ;  /* 0x000000500828723c */ /* 0x040ff00000041814 */
[C---:B------:R-:W-:Y:S01]  /*3c00*/  HMMA.16816.F32.BF16 R52, R8.reuse, R76, R28 ;  /* 0x0000004c0834723c */ /* 0x040fe2000004181c */
[----:B------:R-:W-:Y:S07]  /*3c10*/  LDSM.16.M88.4 R76, [R214+0x5800] ;  /* 0x00580000d64c783b */ /* 0x000fee0000000200 */
[----:B------:R-:W-:Y:S01]  /*3c20*/  HMMA.16816.F32.BF16 R20, R8, R82, R12 ;  /* 0x000000520814723c */ /* 0x000fe2000004180c */
[----:B------:R-:W5:Y:S04]  /*3c30*/  LDSM.16.M88.4 R8, [R211+0x4000] ;  /* 0x00400000d308783b */ /* 0x000f680000000200 */
[----:B------:R-:W-:Y:S03]  /*3c40*/  LDSM.16.M88.4 R12, [R213+0x4000] ;  /* 0x00400000d50c783b */ /* 0x000fe60000000200 */
[C---:B--2---:R-:W-:Y:S01]  /*3c50*/  HMMA.16816.F32.BF16 R28, R16.reuse, R84, R68 ;  /* 0x00000054101c723c */ /* 0x044fe20000041844 */
[----:B------:R-:W2:Y:S04]  /*3c60*/  LDSM.16.M88.4 R68, [R214+0x4800] ;  /* 0x00480000d644783b */ /* 0x000ea80000000200 */
[----:B------:R-:W-:Y:S03]  /*3c70*/  LDSM.16.M88.4 R80, [R209+0xc000] ;  /* 0x00c00000d150783b */ /* 0x000fe60000000200 */
[C---:B------:R-:W-:Y:S01]  /*3c80*/  HMMA.16816.F32.BF16 R36, R16.reuse, R86, R64 ;  /* 0x000000561024723c */ /* 0x040fe20000041840 */
[----:B------:R-:W2:Y:S04]  /*3c90*/  LDSM.16.M88.4 R64, [R214+0x5000] ;  /* 0x00500000d640783b */ /* 0x000ea80000000200 */
[----:B------:R-:W-:Y:S03]  /*3ca0*/  LDSM.16.M88.4 R84, [R208+0x5800] ;  /* 0x00580000d054783b */ /* 0x000fe60000000200 */
[C---:B---3--:R-:W-:Y:S08]  /*3cb0*/  HMMA.16816.F32.BF16 R60, R16.reuse, R72, R60 ;  /* 0x00000048103c723c */ /* 0x048ff0000004183c */
[C---:B------:R-:W-:Y:S01]  /*3cc0*/  HMMA.16816.F32.BF16 R56, R16.reuse, R74, R56 ;  /* 0x0000004a1038723c */ /* 0x040fe20000041838 */
[----:B------:R-:W-:Y:S07]  /*3cd0*/  LDSM.16.M88.4 R72, [R209+0xd000] ;  /* 0x00d00000d148783b */ /* 0x000fee0000000200 */
[C---:B-1----:R-:W-:Y:S08]  /*3ce0*/  HMMA.16816.F32.BF16 R52, R16.reuse, R44, R52 ;  /* 0x0000002c1034723c */ /* 0x042ff00000041834 */
[C---:B------:R-:W-:Y:S08]  /*3cf0*/  HMMA.16816.F32.BF16 R48, R16.reuse, R46, R48 ;  /* 0x0000002e1030723c */ /* 0x040ff00000041830 */
[C---:B----4-:R-:W-:Y:S08]  /*3d00*/  HMMA.16816.F32.BF16 R44, R16.reuse, R24, R40 ;  /* 0x00000018102c723c */ /* 0x050ff00000041828 */
[----:B------:R-:W-:Y:S08]  /*3d10*/  HMMA.16816.F32.BF16 R20, R16, R26, R20 ;  /* 0x0000001a1014723c */ /* 0x000ff00000041814 */
[C---:B-----5:R-:W-:Y:S08]  /*3d20*/  HMMA.16816.F32.BF16 R16, R8.reuse, R32, R28 ;  /* 0x000000200810723c */ /* 0x060ff0000004181c */
[C---:B------:R-:W-:Y:S01]  /*3d30*/  HMMA.16816.F32.BF16 R28, R8.reuse, R34, R36 ;  /* 0x00000022081c723c */ /* 0x040fe20000041824 */
[----:B------:R-:W1:Y:S07]  /*3d40*/  LDSM.16.M88.4 R36, [R209+0xc800] ;  /* 0x00c80000d124783b */ /* 0x000e6e0000000200 */
[C---:B--2---:R-:W-:Y:S08]  /*3d50*/  HMMA.16816.F32.BF16 R32, R8.reuse, R68, R60 ;  /* 0x000000440820723c */ /* 0x044ff0000004183c */
[C---:B------:R-:W-:Y:S01]  /*3d60*/  HMMA.16816.F32.BF16 R40, R8.reuse, R70, R56 ;  /* 0x000000460828723c */ /* 0x040fe20000041838 */
[----:B------:R-:W-:Y:S07]  /*3d70*/  LDSM.16.M88.4 R68, [R208+0x4800] ;  /* 0x00480000d044783b */ /* 0x000fee0000000200 */
[C---:B------:R-:W-:Y:S08]  /*3d80*/  HMMA.16816.F32.BF16 R60, R8.reuse, R64, R52 ;  /* 0x00000040083c723c */ /* 0x040ff00000041834 */
[C---:B------:R-:W-:Y:S01]  /*3d90*/  HMMA.16816.F32.BF16 R56, R8.reuse, R66, R48 ;  /* 0x000000420838723c */ /* 0x040fe20000041830 */
[----:B------:R-:W-:Y:S07]  /*3da0*/  LDSM.16.M88.4 R64, [R208+0x4000] ;  /* 0x00400000d040783b */ /* 0x000fee0000000200 */
[C---:B------:R-:W-:Y:S08]  /*3db0*/  HMMA.16816.F32.BF16 R52, R8.reuse, R76, R44 ;  /* 0x0000004c0834723c */ /* 0x040ff0000004182c */
[----:B------:R-:W-:Y:S01]  /*3dc0*/  HMMA.16816.F32.BF16 R48, R8, R78, R20 ;  /* 0x0000004e0830723c */ /* 0x000fe20000041814 */
[----:B------:R-:W2:Y:S04]  /*3dd0*/  LDSM.16.M88.4 R8, [R212+0x4000] ;  /* 0x00400000d408783b */ /* 0x000ea80000000200 */
[----:B------:R-:W3:Y:S03]  /*3de0*/  LDSM.16.M88.4 R76, [R208+0x5000] ;  /* 0x00500000d04c783b */ /* 0x000ee60000000200 */
[C---:B------:R-:W-:Y:S01]  /*3df0*/  HMMA.16816.F32.BF16 R24, R12.reuse, R80, R16 ;  /* 0x000000500c18723c */ /* 0x040fe20000041810 */
[----:B------:R-:W-:Y:S07]  /*3e00*/  LDSM.16.M88.4 R20, [R210+0x6000] ;  /* 0x00600000d214783b */ /* 0x000fee0000000200 */
[C---:B-1----:R-:W-:Y:S08]  /*3e10*/  HMMA.16816.F32.BF16 R32, R12.reuse, R36, R32 ;  /* 0x000000240c20723c */ /* 0x042ff00000041820 */
[C---:B------:R-:W-:Y:S01]  /*3e20*/  HMMA.16816.F32.BF16 R16, R12.reuse, R82, R28 ;  /* 0x000000520c10723c */ /* 0x040fe2000004181c */
[----:B------:R-:W1:Y:S07]  /*3e30*/  LDSM.16.M88.4 R80, [R151+0xe000] ;  /* 0x00e000009750783b */ /* 0x000e6e0000000200 */
[C---:B------:R-:W-:Y:S08]  /*3e40*/  HMMA.16816.F32.BF16 R36, R12.reuse, R38, R40 ;  /* 0x000000260c24723c */ /* 0x040ff00000041828 */
[C---:B------:R-:W-:Y:S01]  /*3e50*/  HMMA.16816.F32.BF16 R44, R12.reuse, R72, R60 ;  /* 0x000000480c2c723c */ /* 0x040fe2000004183c */
[----:B------:R-:W-:Y:S07]  /*3e60*/  LDSM.16.M88.4 R60, [R151+0xf800] ;  /* 0x00f80000973c783b */ /* 0x000fee0000000200 */
[C---:B------:R-:W-:Y:S01]  /*3e70*/  HMMA.16816.F32.BF16 R56, R12.reuse, R74, R56 ;  /* 0x0000004a0c38723c */ /* 0x040fe20000041838 */
[----:B------:R-:W-:Y:S07]  /*3e80*/  LDSM.16.M88.4 R72, [R214+0x6800] ;  /* 0x00680000d648783b */ /* 0x000fee0000000200 */
[C---:B------:R-:W-:Y:S08]  /*3e90*/  HMMA.16816.F32.BF16 R52, R12.reuse, R88, R52 ;  /* 0x000000580c34723c */ /* 0x040ff00000041834 */
[----:B------:R-:W-:Y:S01]  /*3ea0*/  HMMA.16816.F32.BF16 R48, R12, R90, R48 ;  /* 0x0000005a0c30723c */ /* 0x000fe20000041830 */
[----:B------:R-:W4:Y:S07]  /*3eb0*/  LDSM.16.M88.4 R88, [R151+0xf000] ;  /* 0x00f000009758783b */ /* 0x000f2e0000000200 */
[C---:B--2---:R-:W-:Y:S08]  /*3ec0*/  HMMA.16816.F32.BF16 R40, R8.reuse, R64, R24 ;  /* 0x000000400828723c */ /* 0x044ff00000041818 */
[C---:B------:R-:W-:Y:S08]  /*3ed0*/  HMMA.16816.F32.BF16 R24, R8.reuse, R68, R32 ;  /* 0x000000440818723c */ /* 0x040ff00000041820 */
[C---:B------:R-:W-:Y:S01]  /*3ee0*/  HMMA.16816.F32.BF16 R28, R8.reuse, R66, R16 ;  /* 0x00000042081c723c */ /* 0x040fe20000041810 */
[----:B------:R-:W-:Y:S07]  /*3ef0*/  LDSM.16.M88.4 R16, [R211+0x6000] ;  /* 0x00600000d310783b */ /* 0x000fee0000000200 */
[C---:B------:R-:W-:Y:S01]  /*3f00*/  HMMA.16816.F32.BF16 R12, R8.reuse, R70, R36 ;  /* 0x00000046080c723c */ /* 0x040fe20000041824 */
[----:B------:R-:W2:Y:S07]  /*3f10*/  LDSM.16.M88.4 R68, [R214+0x6000] ;  /* 0x00600000d644783b */ /* 0x000eae0000000200 */
[C---:B---3--:R-:W-:Y:S08]  /*3f20*/  HMMA.16816.F32.BF16 R36, R8.reuse, R76, R44 ;  /* 0x0000004c0824723c */ /* 0x048ff0000004182c */
[C---:B------:R-:W-:Y:S01]  /*3f30*/  HMMA.16816.F32.BF16 R56, R8.reuse, R78, R56 ;  /* 0x0000004e0838723c */ /* 0x040fe20000041838 */
[----:B------:R-:W-:Y:S07]  /*3f40*/  LDSM.16.M88.4 R76, [R214+0x7800] ;  /* 0x00780000d64c783b */ /* 0x000fee0000000200 */
[C---:B------:R-:W-:Y:S08]  /*3f50*/  HMMA.16816.F32.BF16 R52, R8.reuse, R84, R52 ;  /* 0x000000540834723c */ /* 0x040ff00000041834 */
[----:B------:R-:W-:Y:S01]  /*3f60*/  HMMA.16816.F32.BF16 R48, R8, R86, R48 ;  /* 0x000000560830723c */ /* 0x000fe20000041830 */
[----:B------:R-:W3:Y:S07]  /*3f70*/  LDSM.16.M88.4 R84, [R214+0x7000] ;  /* 0x00700000d654783b */ /* 0x000eee0000000200 */
[C---:B-1----:R-:W-:Y:S08]  /*3f80*/  HMMA.16816.F32.BF16 R44, R20.reuse, R80, R40 ;  /* 0x00000050142c723c */ /* 0x042ff00000041828 */
[C---:B------:R-:W-:Y:S08]  /*3f90*/  HMMA.16816.F32.BF16 R32, R20.reuse, R92, R24 ;  /* 0x0000005c1420723c */ /* 0x040ff00000041818 */
[C---:B------:R-:W-:Y:S01]  /*3fa0*/  HMMA.16816.F32.BF16 R40, R20.reuse, R82, R28 ;  /* 0x000000521428723c */ /* 0x040fe2000004181c */
[----:B------:R-:W-:Y:S07]  /*3fb0*/  LDSM.16.M88.4 R80, [R209+0xe000] ;  /* 0x00e00000d150783b */ /* 0x000fee0000000200 */
[C---:B------:R-:W-:Y:S01]  /*3fc0*/  HMMA.16816.F32.BF16 R28, R20.reuse, R94, R12 ;  /* 0x0000005e141c723c */ /* 0x040fe2000004180c */
[----:B------:R-:W1:Y:S07]  /*3fd0*/  LDSM.16.M88.4 R12, [R213+0x6000] ;  /* 0x00600000d50c783b */ /* 0x000e6e0000000200 */
[C---:B----4-:R-:W-:Y:S08]  /*3fe0*/  HMMA.16816.F32.BF16 R24, R20.reuse, R88, R36 ;  /* 0x000000581418723c */ /* 0x050ff00000041824 */
[C---:B------:R-:W-:Y:S08]  /*3ff0*/  HMMA.16816.F32.BF16 R8, R20.reuse, R90, R56 ;  /* 0x0000005a1408723c */ /* 0x040ff00000041838 */
[C---:B------:R-:W-:Y:S08]  /*4000*/  HMMA.16816.F32.BF16 R64, R20.reuse, R60, R52 ;  /* 0x0000003c1440723c */ /* 0x040ff00000041834 */
[----:B------:R-:W-:Y:S01]  /*4010*/  HMMA.16816.F32.BF16 R20, R20, R62, R48 ;  /* 0x0000003e1414723c */ /* 0x000fe20000041830 */
[----:B------:R-:W4:Y:S07]  /*4020*/  LDSM.16.M88.4 R48, [R209+0xe800] ;  /* 0x00e80000d130783b */ /* 0x000f2e0000000200 */
[C---:B--2---:R-:W-:Y:S01]  /*4030*/  HMMA.16816.F32.BF16 R60, R16.reuse, R68, R44 ;  /* 0x00000044103c723c */ /* 0x044fe2000004182c */
[----:B------:R-:W2:Y:S07]  /*4040*/  LDSM.16.M88.4 R44, [R209+0xf000] ;  /* 0x00f00000d12c783b */ /* 0x000eae0000000200 */
[C---:B------:R-:W-:Y:S01]  /*4050*/  HMMA.16816.F32.BF16 R56, R16.reuse, R72, R32 ;  /* 0x000000481038723c */ /* 0x040fe20000041820 */
[----:B------:R-:W5:Y:S07]  /*4060*/  LDSM.16.M88.4 R32, [R209+0xf800] ;  /* 0x00f80000d120783b */ /* 0x000f6e0000000200 */
[C---:B------:R-:W-:Y:S01]  /*4070*/  HMMA.16816.F32.BF16 R36, R16.reuse, R70, R40 ;  /* 0x000000461024723c */ /* 0x040fe20000041828 */
[----:B------:R-:W-:Y:S07]  /*4080*/  LDSM.16.M88.4 R68, [R208+0x6800] ;  /* 0x00680000d044783b */ /* 0x000fee0000000200 */
[C---:B------:R-:W-:Y:S08]  /*4090*/  HMMA.16816.F32.BF16 R52, R16.reuse, R74, R28 ;  /* 0x0000004a1034723c */ /* 0x040ff0000004181c */
[C---:B---3--:R-:W-:Y:S08]  /*40a0*/  HMMA.16816.F32.BF16 R40, R16.reuse, R84, R24 ;  /* 0x000000541028723c */ /* 0x048ff00000041818 */
[C---:B------:R-:W-:Y:S08]  /*40b0*/  HMMA.16816.F32.BF16 R20, R16.reuse, R78, R20 ;  /* 0x0000004e1014723c */ /* 0x040ff00000041814 */
[C---:B------:R-:W-:Y:S01]  /*40c0*/  HMMA.16816.F32.BF16 R28, R16.reuse, R86, R8 ;  /* 0x00000056101c723c */ /* 0x040fe20000041808 */
[----:B------:R-:W-:Y:S07]  /*40d0*/  LDSM.16.M88.4 R8, [R212+0x6000] ;  /* 0x00600000d408783b */ /* 0x000fee0000000200 */
[----:B------:R-:W-:Y:S01]  /*40e0*/  HMMA.16816.F32.BF16 R24, R16, R76, R64 ;  /* 0x0000004c1018723c */ /* 0x000fe20000041840 */
[----:B------:R-:W3:Y:S07]  /*40f0*/  LDSM.16.M88.4 R64, [R208+0x6000] ;  /* 0x00600000d040783b */ /* 0x000eee0000000200 */
[C---:B-1----:R-:W-:Y:S08]  /*4100*/  HMMA.16816.F32.BF16 R16, R12.reuse, R80, R60 ;  /* 0x000000500c10723c */ /* 0x042ff0000004183c */
[C---:B------:R-:W-:Y:S08]  /*4110*/  HMMA.16816.F32.BF16 R36, R12.reuse, R82, R36 ;  /* 0x000000520c24723c */ /* 0x040ff00000041824 */
[C---:B----4-:R-:W-:Y:S08]  /*4120*/  HMMA.16816.F32.BF16 R60, R12.reuse, R50, R52 ;  /* 0x000000320c3c723c */ /* 0x050ff00000041834 */
[C---:B--2---:R-:W-:Y:S08]  /*4130*/  HMMA.16816.F32.BF16 R52, R12.reuse, R44, R40 ;  /* 0x0000002c0c34723c */ /* 0x044ff00000041828 */
[C---:B-----5:R-:W-:Y:S01]  /*4140*/  HMMA.16816.F32.BF16 R40, R12.reuse, R34, R20 ;  /* 0x000000220c28723c */ /* 0x060fe20000041814 */
[----:B------:R-:W1:Y:S07]  /*4150*/  LDSM.16.M88.4 R20, [R208+0x7000] ;  /* 0x00700000d014783b */ /* 0x000e6e0000000200 */
[C---:B------:R-:W-:Y:S08]  /*4160*/  HMMA.16816.F32.BF16 R56, R12.reuse, R48, R56 ;  /* 0x000000300c38723c */ /* 0x040ff00000041838 */
[C---:B------:R-:W-:Y:S08]  /*4170*/  HMMA.16816.F32.BF16 R48, R12.reuse, R46, R28 ;  /* 0x0000002e0c30723c */ /* 0x040ff0000004181c */
[----:B------:R-:W-:Y:S01]  /*4180*/  HMMA.16816.F32.BF16 R44, R12, R32, R24 ;  /* 0x000000200c2c723c */ /* 0x000fe20000041818 */
[----:B------:R-:W2:Y:S01]  /*4190*/  LDSM.16.M88.4 R32, [R208+0x7800] ;  /* 0x00780000d020783b */ /* 0x000ea20000000200 */
[----:B------:R-:W-:-:S05]  /*41a0*/  DEPBAR.LE SB0, 0x0 ;  /* 0x000080000000791a */ /* 0x000fca0000000000 */
[----:B------:R-:W-:Y:S01]  /*41b0*/  IADD3 R24, R2, 0x1, RZ ;  /* 0x0000000102187810 */ /* 0x000fe20007ffe0ff */
[----:B---3--:R-:W-:Y:S01]  /*41c0*/  HMMA.16816.F32.BF16 R16, R8, R64, R16 ;  /* 0x000000400810723c */ /* 0x008fe20000041810 */
[----:B------:R-:W-:Y:S02]  /*41d0*/  BAR.SYNC.DEFER_BLOCKING 0x0 ;  /* 0x0000000000007b1d */ /* 0x000fe40000010000 */
[----:B------:R-:W-:-:S05]  /*41e0*/  ISETP.GE.AND P0, PT, R24, UR15, PT ;  /* 0x0000000f18007c0c */ /* 0x000fca000bf06270 */
[C---:B------:R-:W-:Y:S08]  /*41f0*/  HMMA.16816.F32.BF16 R12, R8.reuse, R66, R36 ;  /* 0x00000042080c723c */ /* 0x040ff00000041824 */
[C---:B------:R-:W-:Y:S08]  /*4200*/  HMMA.16816.F32.BF16 R28, R8.reuse, R68, R56 ;  /* 0x00000044081c723c */ /* 0x040ff00000041838 */
[----:B------:R-:W-:Y:S01]  /*4210*/  HMMA.16816.F32.BF16 R36, R8, R70, R60 ;  /* 0x000000460824723c */ /* 0x000fe2000004183c */
[----:B------:R-:W-:-:S02]  /*4220*/  FSEL R57, R18, -INF , !P1 ;  /* 0xff80000012397808 */ /* 0x000fc40004800000 */
[----:B------:R-:W-:Y:S02]  /*4230*/  FSEL R56, R16, -INF , !P1 ;  /* 0xff80000010387808 */ /* 0x000fe40004800000 */
[----:B------:R-:W-:Y:S02]  /*4240*/  ISETP.GE.AND P1, PT, R3, UR15, PT ;  /* 0x0000000f03007c0c */ /* 0x000fe4000bf26270 */
[----:B------:R-:W-:Y:S01]  /*4250*/  IADD3 R3, R2, 0x21, RZ ;  /* 0x0000002102037810 */ /* 0x000fe20007ffe0ff */
[----:B-1----:R-:W-:Y:S07]  /*4260*/  HMMA.16816.F32.BF16 R24, R8, R20, R52 ;  /* 0x000000140818723c */ /* 0x002fee0000041834 */
[----:B------:R-:W-:-:S02]  /*4270*/  FSEL R53, R19, -INF , !P0 ;  /* 0xff80000013357808 */ /* 0x000fc40004000000 */
[----:B------:R-:W-:Y:S02]  /*4280*/  FSEL R21, R17, -INF , !P0 ;  /* 0xff80000011157808 */ /* 0x000fe40004000000 */
[C---:B------:R-:W-:Y:S01]  /*4290*/  HMMA.16816.F32.BF16 R16, R8.reuse, R22, R48 ;  /* 0x000000160810723c */ /* 0x040fe20000041830 */
[----:B------:R-:W-:Y:S02]  /*42a0*/  FSEL R54, R14, -INF , !P6 ;  /* 0xff8000000e367808 */ /* 0x000fe40007000000 */
[----:B------:R-:W-:Y:S02]  /*42b0*/  FSEL R52, R12, -INF , !P6 ;  /* 0xff8000000c347808 */ /* 0x000fe40007000000 */
[----:B------:R-:W-:Y:S02]  /*42c0*/  FSEL R20, R13, -INF , !P5 ;  /* 0xff8000000d147808 */ /* 0x000fe40006800000 */
[----:B------:R-:W-:Y:S02]  /*42d0*/  FSEL R48, R15, -INF , !P5 ;  /* 0xff8000000f307808 */ /* 0x000fe40006800000 */
[----:B--2---:R-:W-:Y:S01]  /*42e0*/  HMMA.16816.F32.BF16 R12, R8, R32, R44 ;  /* 0x00000020080c723c */ /* 0x004fe2000004182c */
[----:B------:R-:W-:-:S02]  /*42f0*/  ISETP.GE.AND P6, PT, R3, UR15, PT ;  /* 0x0000000f03007c0c */ /* 0x000fc4000bfc6270 */
[----:B------:R-:W-:Y:S02]  /*4300*/  IADD3 R3, R2, 0x29, RZ ;  /* 0x0000002902037810 */ /* 0x000fe40007ffe0ff */
[----:B------:R-:W-:Y:S02]  /*4310*/  FSEL R119, R30, -INF , !P4 ;  /* 0xff8000001e777808 */ /* 0x000fe40006000000 */
[----:B------:R-:W-:Y:S01]  /*4320*/  FSEL R116, R28, -INF , !P4 ;  /* 0xff8000001c747808 */ /* 0x000fe20006000000 */
[----:B------:R-:W-:Y:S01]  /*4330*/  HMMA.16816.F32.BF16 R8, R8, R34, R40 ;  /* 0x000000220808723c */ /* 0x000fe20000041828 */
[----:B------:R-:W-:Y:S02]  /*4340*/  ISETP.GE.AND P0, PT, R6, UR15, PT ;  /* 0x0000000f06007c0c */ /* 0x000fe4000bf06270 */
[----:B------:R-:W-:Y:S02]  /*4350*/  ISETP.GE.AND P4, PT, R3, UR15, PT ;  /* 0x0000000f03007c0c */ /* 0x000fe4000bf86270 */
[----:B------:R-:W-:-:S02]  /*4360*/  IADD3 R6, R2, 0x28, RZ ;  /* 0x0000002802067810 */ /* 0x000fc40007ffe0ff */
[----:B------:R-:W-:Y:S02]  /*4370*/  IADD3 R3, R2, 0x31, RZ ;  /* 0x0000003102037810 */ /* 0x000fe40007ffe0ff */
[----:B------:R-:W-:Y:S02]  /*4380*/  FSEL R117, R38, -INF , !P2 ;  /* 0xff80000026757808 */ /* 0x000fe40005000000 */
[----:B------:R-:W-:Y:S02]  /*4390*/  FSEL R90, R36, -INF , !P2 ;  /* 0xff800000245a7808 */ /* 0x000fe40005000000 */
[----:B------:R-:W-:Y:S02]  /*43a0*/  ISETP.GE.AND P5, PT, R6, UR15, PT ;  /* 0x0000000f06007c0c */ /* 0x000fe4000bfa6270 */
[----:B------:R-:W-:Y:S02]  /*43b0*/  ISETP.GE.AND P2, PT, R3, UR15, PT ;  /* 0x0000000f03007c0c */ /* 0x000fe4000bf46270 */
[----:B------:R-:W-:-:S02]  /*43c0*/  IADD3 R6, R2, 0x30, RZ ;  /* 0x0000003002067810 */ /* 0x000fc40007ffe0ff */
[C---:B------:R-:W-:Y:S02]  /*43d0*/  IADD3 R3, R2.reuse, 0x38, RZ ;  /* 0x0000003802037810 */ /* 0x040fe40007ffe0ff */
[----:B------:R-:W-:Y:S02]  /*43e0*/  IADD3 R2, R2, 0x39, RZ ;  /* 0x0000003902027810 */ /* 0x000fe40007ffe0ff */
[----:B------:R-:W-:Y:S02]  /*43f0*/  FSEL R91, R39, -INF , !P1 ;  /* 0xff800000275b7808 */ /* 0x000fe40004800000 */
[----:B------:R-:W-:Y:S02]  /*4400*/  FSEL R88, R37, -INF , !P1 ;  /* 0xff80000025587808 */ /* 0x000fe40004800000 */
[----:B------:R-:W-:Y:S02]  /*4410*/  ISETP.GE.AND P1, PT, R3, UR15, PT ;  /* 0x0000000f03007c0c */ /* 0x000fe4000bf26270 */
[----:B------:R-:W-:-:S02]  /*4420*/  FSEL R180, R26, -INF , !P0 ;  /* 0xff8000001ab47808 */ /* 0x000fc40004000000 */
[----:B------:R-:W-:Y:S02]  /*4430*/  FSEL R149, R24, -INF , !P0 ;  /* 0xff80000018957808 */ /* 0x000fe40004000000 */
[----:B------:R-:W-:Y:S02]  /*4440*/  ISETP.GE.AND P0, PT, R2, UR15, PT ;  /* 0x0000000f02007c0c */ /* 0x000fe4000bf06270 */
[----:B------:R-:W-:Y:S02]  /*4450*/  FSEL R3, R8, -INF , !P1 ;  /* 0xff80000008037808 */ /* 0x000fe40004800000 */
[----:B------:R-:W-:Y:S02]  /*4460*/  FSEL R2, R9, -INF , !P0 ;  /* 0xff80000009027808 */ /* 0x000fe40004000000 */
[----:B------:R-:W-:Y:S01]  /*4470*/  FSEL R7, R11, -INF , !P0 ;  /* 0xff8000000b077808 */ /* 0x000fe20004000000 */
[----:B------:R1:W-:Y:S01]  /*4480*/  STL [R1+0x10], R3 ;  /* 0x0000100301007387 */ /* 0x0003e20000100800 */
[----:B------:R-:W-:-:S02]  /*4490*/  PLOP3.LUT P0, PT, PT, PT, UP0, 0x80, 0x0 ;  /* 0x000000000000781c */ /* 0x000fc40003f0f008 */
[----:B------:R-:W-:Y:S01]  /*44a0*/  FSEL R118, R31, -INF , !P3 ;  /* 0xff8000001f767808 */ /* 0x000fe20005800000 */
[----:B------:R1:W-:Y:S01]  /*44b0*/  STL [R1+0x14], R2 ;  /* 0x0000140201007387 */ /* 0x0003e20000100800 */
[----:B------:R-:W-:Y:S02]  /*44c0*/  FSEL R89, R29, -INF , !P3 ;  /* 0xff8000001d597808 */ /* 0x000fe40005800000 */
[----:B------:R-:W-:Y:S02]  /*44d0*/  ISETP.GE.AND P3, PT, R6, UR15, PT ;  /* 0x0000000f06007c0c */ /* 0x000fe4000bf66270 */
        /* <DEDUP_REMOVED lines=9> */
[----:B------:R-:W-:Y:S02]  /*4570*/  FSEL R244, R13, -INF , !P2 ;  /* 0xff8000000df47808 */ /* 0x000fe40005000000 */
[----:B------:R-:W-:Y:S01]  /*4580*/  FSEL R98, R10, -INF , !P1 ;  /* 0xff8000000a627808 */ /* 0x000fe20004800000 */
[----:B------:R-:W-:Y:S05]  /*4590*/  @!P0 BRA `(.L_x_56) ;  /* 0x0000084000008947 */ /* 0x000fea0003800000 */
[----:B-1----:R-:W-:Y:S01]  /*45a0*/  ULEA.HI.SX32 UR5, UR8, 0xfffffffe, 0x1a ;  /* 0xfffffffe08057891 */ /* 0x002fe2000f8fd23f */
[----:B------:R-:W-:Y:S01]  /*45b0*/  ISETP.GE.AND P6, PT, R246, c[0x0][0x220], PT ;  /* 0x00008800f6007a0c */ /* 0x000fe20003fc6270 */
[----:B------:R-:W-:Y:S01]  /*45c0*/  BSSY B0, `(.L_x_57) ;  /* 0x0000080000007945 */ /* 0x000fe20003800000 */
[----:B------:R-:W-:Y:S01]  /*45d0*/  ISETP.GE.AND P5, PT, R250, c[0x0][0x220], PT ;  /* 0x00008800fa007a0c */ /* 0x000fe20003fa6270 */
[----:B------:R-:W-:Y:S01]  /*45e0*/  USHF.R.S32.HI UR4, URZ, 0x1f, UR5 ;  /* 0x0000001f3f047899 */ /* 0x000fe20008011405 */
[----:B------:R-:W-:Y:S01]  /*45f0*/  ISETP.GE.AND P4, PT, R245, c[0x0][0x220], PT ;  /* 0x00008800f5007a0c */ /* 0x000fe20003f86270 */
[----:B------:R-:W-:Y:S01]  /*4600*/  UIMAD UR6, UR6, UR5, URZ ;  /* 0x00000005060672a4 */ /* 0x000fe2000f8e023f */
[----:B------:R-:W-:Y:S01]  /*4610*/  IMAD.WIDE.U32 R2, R97, UR5, R248 ;  /* 0x0000000561027c25 */ /* 0x000fe2000f8e00f8 */
[----:B------:R-:W-:-:S02]  /*4620*/  ISETP.GE.AND P3, PT, R251, c[0x0][0x220], PT ;  /* 0x00008800fb007a0c */ /* 0x000fc40003f66270 */
[----:B------:R-:W-:-:S04]  /*4630*/  UIMAD UR4, UR4, UR20, UR6 ;  /* 0x00000014040472a4 */ /* 0x000fc8000f8e0206 */
[C---:B------:R-:W-:Y:S01]  /*4640*/  @!P6 LEA R10, P2, R2.reuse, c[0x0][0x168], 0x1 ;  /* 0x00005a00020aea11 */ /* 0x040fe200078408ff */
[----:B------:R1:W-:Y:S01]  /*4650*/  @P6 STS.128 [R230+0x8000], RZ ;  /* 0x008000ffe6006388 */ /* 0x0003e20000000c00 */
[----:B------:R-:W-:Y:S02]  /*4660*/  IADD3 R6, R3, UR4, RZ ;  /* 0x0000000403067c10 */ /* 0x000fe4000fffe0ff */
[C---:B------:R-:W-:Y:S02]  /*4670*/  @!P5 LEA R8, P1, R2.reuse, c[0x0][0x168], 0x1 ;  /* 0x00005a000208da11 */ /* 0x040fe400078208ff */
[C-C-:B------:R-:W-:Y:S02]  /*4680*/  @!P6 LEA.HI.X R11, R2.reuse, c[0x0][0x16c], R6.reuse, 0x1, P2 ;  /* 0x00005b00020bea11 */ /* 0x140fe400010f0c06 */
[C---:B------:R-:W-:Y:S02]  /*4690*/  @!P4 LEA R12, P2, R2.reuse, c[0x0][0x168], 0x1 ;  /* 0x00005a00020cca11 */ /* 0x040fe400078408ff */
[C---:B------:R-:W-:Y:S01]  /*46a0*/  @!P5 LEA.HI.X R9, R2.reuse, c[0x0][0x16c], R6, 0x1, P1 ;  /* 0x00005b000209da11 */ /* 0x040fe200008f0c06 */
[----:B------:R-:W-:Y:S01]  /*46b0*/  @!PT LDS RZ, [RZ] ;  /* 0x00000000fffff984 */ /* 0x000fe20000000800 */
[----:B------:R-:W-:Y:S01]  /*46c0*/  @!PT LDS RZ, [RZ] ;  /* 0x00000000fffff984 */ /* 0x000fe20000000800 */
[----:B------:R-:W-:Y:S01]  /*46d0*/  @!PT LDS RZ, [RZ] ;  /* 0x00000000fffff984 */ /* 0x000fe20000000800 */
[----:B------:R2:W-:Y:S01]  /*46e0*/  @!P6 LDGSTS.E.BYPASS.LTC128B.128 [R230+0x8000], [R10.64] ;  /* 0x080000000ae6efae */ /* 0x0005e2000b901d52 */
[----:B------:R-:W-:-:S02]  /*46f0*/  @!P3 LEA R14, P1, R2, c[0x0][0x168], 0x1 ;  /* 0x00005a00020eba11 */ /* 0x000fc400078208ff */
[C-C-:B------:R-:W-:Y:S01]  /*4700*/  @!P4 LEA.HI.X R13, R2.reuse, c[0x0][0x16c], R6.reuse, 0x1, P2 ;  /* 0x00005b00020dca11 */ /* 0x140fe200010f0c06 */
[----:B------:R1:W-:Y:S01]  /*4710*/  @P5 STS.128 [R230+0xa000], RZ ;  /* 0x00a000ffe6005388 */ /* 0x0003e20000000c00 */
[C---:B------:R-:W-:Y:S02]  /*4720*/  IADD3 R3, P2, R2.reuse, UR23, RZ ;  /* 0x0000001702037c10 */ /* 0x040fe4000ff5e0ff */
[----:B------:R-:W-:Y:S01]  /*4730*/  @!P3 LEA.HI.X R15, R2, c[0x0][0x16c], R6, 0x1, P1 ;  /* 0x00005b00020fba11 */ /* 0x000fe200008f0c06 */
[----:B------:R-:W-:Y:S01]  /*4740*/  @!PT LDS RZ, [RZ] ;  /* 0x00000000fffff984 */ /* 0x000fe20000000800 */
[----:B------:R-:W-:Y:S01]  /*4750*/  @!PT LDS RZ, [RZ] ;  /* 0x00000000fffff984 */ /* 0x000fe20000000800 */
[----:B------:R-:W-:Y:S01]  /*4760*/  @!PT LDS RZ, [RZ] ;  /* 0x00000000fffff984 */ /* 0x000fe20000000800 */
[----:B------:R3:W-:Y:S01]  /*4770*/  @!P5 LDGSTS.E.BYPASS.LTC128B.128 [R230+0xa000], [R8.64+0x80] ;  /* 0x0a00008008e6dfae */ /* 0x0007e2000b901d52 */
[----:B------:R-:W-:-:S03]  /*4780*/  IADD3.X R6, R6, UR9, RZ, P2, !PT ;  /* 0x0000000906067c10 */ /* 0x000fc600097fe4ff */
        /* <DEDUP_REMOVED lines=9> */
[----:B------:R5:W-:Y:S01]  /*4820*/  @!P3 LDGSTS.E.BYPASS.LTC128B.128 [R230+0xe000], [R14.64+0x180] ;  /* 0x0e0001800ee6bfae */ /* 0x000be2000b901d52 */
[----:B--2---:R-:W-:-:S03]  /*4830*/  @!P6 LEA R10, P1, R3, c[0x0][0x168], 0x1 ;  /* 0x00005a00030aea11 */ /* 0x004fc600078208ff */
[----:B------:R1:W-:Y:S01]  /*4840*/  @P6 STS.128 [R230+0x8800], RZ ;  /* 0x008800ffe6006388 */ /* 0x0003e20000000c00 */
[C---:B------:R-:W-:Y:S02]  /*4850*/  @!P6 LEA.HI.X R11, R3.reuse, c[0x0][0x16c], R6, 0x1, P1 ;  /* 0x00005b00030bea11 */ /* 0x040fe400008f0c06 */
[----:B---3--:R-:W-:-:S03]  /*4860*/  @!P5 LEA R8, P2, R3, c[0x0][0x168], 0x1 ;  /* 0x00005a000308da11 */ /* 0x008fc600078408ff */
[----:B------:R-:W-:Y:S01]  /*4870*/  @!PT LDS RZ, [RZ] ;  /* 0x00000000fffff984 */ /* 0x000fe20000000800 */
[----:B------:R-:W-:Y:S01]  /*4880*/  @!PT LDS RZ, [RZ] ;  /* 0x00000000fffff984 */ /* 0x000fe20000000800 */
[----:B------:R-:W-:Y:S01]  /*4890*/  @!PT LDS RZ, [RZ] ;  /* 0x00000000fffff984 */ /* 0x000fe20000000800 */
[----:B------:R2:W-:Y:S01]  /*48a0*/  @!P6 LDGSTS.E.BYPASS.LTC128B.128 [R230+0x8800], [R10.64] ;  /* 0x088000000ae6efae */ /* 0x0005e2000b901d52 */
[----:B------:R-:W-:-:S03]  /*48b0*/  @!P5 LEA.HI.X R9, R3, c[0x0][0x16c], R6, 0x1, P2 ;  /* 0x00005b000309da11 */ /* 0x000fc600010f0c06 */
[----:B------:R1:W-:Y:S01]  /*48c0*/  @P5 STS.128 [R230+0xa800], RZ ;  /* 0x00a800ffe6005388 */ /* 0x0003e20000000c00 */
[----:B----4-:R-:W-:-:S03]  /*48d0*/  @!P3 LEA R12, P2, R3, c[0x0][0x168], 0x1 ;  /* 0x00005a00030cba11 */ /* 0x010fc600078408ff */
[----:B------:R-:W-:Y:S01]  /*48e0*/  @!PT LDS RZ, [RZ] ;  /* 0x00000000fffff984 */ /* 0x000fe20000000800 */
[----:B------:R-:W-:Y:S01]  /*48f0*/  @!PT LDS RZ, [RZ] ;  /* 0x00000000fffff984 */ /* 0x000fe20000000800 */
[----:B------:R-:W-:Y:S01]  /*4900*/  @!PT LDS RZ, [RZ] ;  /* 0x00000000fffff984 */ /* 0x000fe20000000800 */
[----:B------:R3:W-:Y:S01]  /*4910*/  @!P5 LDGSTS.E.BYPASS.LTC128B.128 [R230+0xa800], [R8.64+0x80] ;  /* 0x0a80008008e6dfae */ /* 0x0007e2000b901d52 */
[----:B------:R-:W-:-:S03]  /*4920*/  @!P3 LEA.HI.X R13, R3, c[0x0][0x16c], R6, 0x1, P2 ;  /* 0x00005b00030dba11 */ /* 0x000fc600010f0c06 */
[----:B------:R1:W-:Y:S01]  /*4930*/  @P4 STS.128 [R230+0xc800], RZ ;  /* 0x00c800ffe6004388 */ /* 0x0003e20000000c00 */
[----:B-----5:R-:W-:-:S04]  /*4940*/  @!P4 LEA R14, P1, R3, c[0x0][0x168], 0x1 ;  /* 0x00005a00030eca11 */ /* 0x020fc800078208ff */
[C---:B------:R-:W-:Y:S02]  /*4950*/  @!P4 LEA.HI.X R15, R3.reuse, c[0x0][0x16c], R6, 0x1, P1 ;  /* 0x00005b00030fca11 */ /* 0x040fe400008f0c06 */
[----:B------:R-:W-:-:S03]  /*4960*/  IADD3 R2, P1, R3, UR23, RZ ;  /* 0x0000001703027c10 */ /* 0x000fc6000ff3e0ff */
[----:B------:R-:W-:Y:S01]  /*4970*/  @!PT LDS RZ, [RZ] ;  /* 0x00000000fffff984 */ /* 0x000fe20000000800 */
[----:B------:R-:W-:Y:S01]  /*4980*/  @!PT LDS RZ, [RZ] ;  /* 0x00000000fffff984 */ /* 0x000fe20000000800 */
[----:B------:R-:W-:Y:S01]  /*4990*/  @!PT LDS RZ, [RZ] ;  /* 0x00000000fffff984 */ /* 0x000fe20000000800 */
[----:B------:R4:W-:Y:S01]  /*49a0*/  @!P4 LDGSTS.E.BYPASS.LTC128B.128 [R230+0xc800], [R14.64+0x100] ;  /* 0x0c8001000ee6cfae */ /* 0x0009e2000b901d52 */
[----:B------:R-:W-:Y:S02]  /*49b0*/  IADD3.X R6, R6, UR9, RZ, P1, !PT ;  /* 0x0000000906067c10 */ /* 0x000fe40008ffe4ff */
[C---:B--2---:R-:W-:Y:S01]  /*49c0*/  @!P6 LEA R10, P2, R2.reuse, c[0x0][0x168], 0x1 ;  /* 0x00005a00020aea11 */ /* 0x044fe200078408ff */
[----:B------:R1:W-:Y:S03]  /*49d0*/  @P3 STS.128 [R230+0xe800], RZ ;  /* 0x00e800ffe6003388 */ /* 0x0003e60000000c00 */
[C-C-:B------:R-:W-:Y:S01]  /*49e0*/  @!P6 LEA.HI.X R11, R2.reuse, c[0x0][0x16c], R6.reuse, 0x1, P2 ;  /* 0x00005b00020bea11 */ /* 0x140fe200010f0c06 */
[----:B------:R-:W-:Y:S01]  /*49f0*/  @!PT LDS RZ, [RZ] ;  /* 0x00000000fffff984 */ /* 0x000fe20000000800 */
[----:B------:R-:W-:Y:S01]  /*4a00*/  @!PT LDS RZ, [RZ] ;  /* 0x00000000fffff984 */ /* 0x000fe20000000800 */
[----:B------:R-:W-:Y:S01]  /*4a10*/  @!PT LDS RZ, [RZ] ;  /* 0x00000000fffff984 */ /* 0x000fe20000000800 */
[----:B------:R2:W-:Y:S01]  /*4a20*/  @!P3 LDGSTS.E.BYPASS.LTC128B.128 [R230+0xe800], [R12.64+0x180] ;  /* 0x0e8001800ce6bfae */ /* 0x0005e2000b901d52 */
[C---:B------:R-:W-:Y:S02]  /*4a30*/  @!P4 LEA R16, P2, R2.reuse, c[0x0][0x168], 0x1 ;  /* 0x00005a000210ca11 */ /* 0x040fe400078408ff */
[C---:B---3--:R-:W-:Y:S01]  /*4a40*/  @!P5 LEA R8, P1, R2.reuse, c[0x0][0x168], 0x1 ;  /* 0x00005a000208da11 */ /* 0x048fe200078208ff */
[----:B------:R1:W-:Y:S01]  /*4a50*/  @P6 STS.128 [R230+0x9000], RZ ;  /* 0x009000ffe6006388 */ /* 0x0003e20000000c00 */
[----:B------:R-:W-:-:S02]  /*4a60*/  @!P4 LEA.HI.X R17, R2, c[0x0][0x16c], R6, 0x1, P2 ;  /* 0x00005b000211ca11 */ /* 0x000fc400010f0c06 */
[C---:B------:R-:W-:Y:S01]  /*4a70*/  @!P5 LEA.HI.X R9, R2.reuse, c[0x0][0x16c], R6, 0x1, P1 ;  /* 0x00005b000209da11 */ /* 0x040fe200008f0c06 */
[----:B------:R-:W-:Y:S01]  /*4a80*/  @!PT LDS RZ, [RZ] ;  /* 0x00000000fffff984 */ /* 0x000fe20000000800 */
[----:B------:R-:W-:Y:S01]  /*4a90*/  @!PT LDS RZ, [RZ] ;  /* 0x00000000fffff984 */ /* 0x000fe20000000800 */
[----:B------:R-:W-:Y:S01]  /*4aa0*/  @!PT LDS RZ, [RZ] ;  /* 0x00000000fffff984 */ /* 0x000fe20000000800 */
[----:B------:R3:W-:Y:S01]  /*4ab0*/  @!P6 LDGSTS.E.BYPASS.LTC128B.128 [R230+0x9000], [R10.64] ;  /* 0x090000000ae6efae */ /* 0x0007e2000b901d52 */
[----:B------:R-:W-:-:S03]  /*4ac0*/  IADD3 R3, P2, R2, UR23, RZ ;  /* 0x0000001702037c10 */ /* 0x000fc6000ff5e0ff */
[----:B------:R1:W-:Y:S04]  /*4ad0*/  @P5 STS.128 [R230+0xb000], RZ ;  /* 0x00b000ffe6005388 */ /* 0x0003e80000000c00 */
[----:B------:R-:W-:Y:S01]  /*4ae0*/  @!PT LDS RZ, [RZ] ;  /* 0x00000000fffff984 */ /* 0x000fe20000000800 */
[----:B------:R-:W-:Y:S01]  /*4af0*/  @!PT LDS RZ, [RZ] ;  /* 0x00000000fffff984 */ /* 0x000fe20000000800 */
[----:B------:R-:W-:Y:S01]  /*4b00*/  @!PT LDS RZ, [RZ] ;  /* 0x00000000fffff984 */ /* 0x000fe20000000800 */
[----:B------:R5:W-:Y:S01]  /*4b10*/  @!P5 LDGSTS.E.BYPASS.LTC128B.128 [R230+0xb000], [R8.64+0x80] ;  /* 0x0b00008008e6dfae */ /* 0x000be2000b901d52 */
[----:B----4-:R-:W-:-:S03]  /*4b20*/  @!P3 LEA R14, P1, R2, c[0x0][0x168], 0x1 ;  /* 0x00005a00020eba11 */ /* 0x010fc600078208ff */
[----:B------:R1:W-:Y:S01]  /*4b30*/  @P4 STS.128 [R230+0xd000], RZ ;  /* 0x00d000ffe6004388 */ /* 0x0003e20000000c00 */
[----:B------:R-:W-:-:S03]  /*4b40*/  @!P3 LEA.HI.X R15, R2, c[0x0][0x16c], R6, 0x1, P1 ;  /* 0x00005b00020fba11 */ /* 0x000fc600008f0c06 */
[----:B------:R-:W-:Y:S01]  /*4b50*/  @!PT LDS RZ, [RZ] ;  /* 0x00000000fffff984 */ /* 0x000fe20000000800 */
[----:B------:R-:W-:Y:S01]  /*4b60*/  @!PT LDS RZ, [RZ] ;  /* 0x00000000fffff984 */ /* 0x000fe20000000800 */
[----:B------:R-:W-:Y:S01]  /*4b70*/  @!PT LDS RZ, [RZ] ;  /* 0x00000000fffff984 */ /* 0x000fe20000000800 */
[----:B------:R1:W-:Y:S01]  /*4b80*/  @!P4 LDGSTS.E.BYPASS.LTC128B.128 [R230+0xd000], [R16.64+0x100] ;  /* 0x0d00010010e6cfae */ /* 0x0003e2000b901d52 */
[----:B------:R-:W-:Y:S02]  /*4b90*/  IADD3.X R6, R6, UR9, RZ, P2, !PT ;  /* 0x0000000906067c10 */ /* 0x000fe400097fe4ff */
[C---:B--2---:R-:W-:Y:S01]  /*4ba0*/  @!P6 LEA R12, P1, R3.reuse, c[0x0][0x168], 0x1 ;  /* 0x00005a00030cea11 */ /* 0x044fe200078208ff */
[----:B------:R1:W-:Y:S03]  /*4bb0*/  @P3 STS.128 [R230+0xf000], RZ ;  /* 0x00f000ffe6003388 */ /* 0x0003e60000000c00 */
[C---:B------:R-:W-:Y:S01]  /*4bc0*/  @!P6 LEA.HI.X R13, R3.reuse, c[0x0][0x16c], R6, 0x1, P1 ;  /* 0x00005b00030dea11 */ /* 0x040fe200008f0c06 */
[----:B------:R-:W-:Y:S01]  /*4bd0*/  @!PT LDS RZ, [RZ] ;  /* 0x00000000fffff984 */ /* 0x000fe20000000800 */
[----:B------:R-:W-:Y:S01]  /*4be0*/  @!PT LDS RZ, [RZ] ;  /* 0x00000000fffff984 */ /* 0x000fe20000000800 */
[----:B------:R-:W-:Y:S01]  /*4bf0*/  @!PT LDS RZ, [RZ] ;  /* 0x00000000fffff984 */ /* 0x000fe20000000800 */
[----:B------:R1:W-:Y:S01]  /*4c00*/  @!P3 LDGSTS.E.BYPASS.LTC128B.128 [R230+0xf000], [R14.64+0x180] ;  /* 0x0f0001800ee6bfae */ /* 0x0003e2000b901d52 */
[----:B---3--:R-:W-:-:S03]  /*4c10*/  @!P5 LEA R10, P2, R3, c[0x0][0x168], 0x1 ;  /* 0x00005a00030ada11 */ /* 0x008fc600078408ff */
[----:B------:R1:W-:Y:S01]  /*4c20*/  @P6 STS.128 [R230+0x9800], RZ ;  /* 0x009800ffe6006388 */ /* 0x0003e20000000c00 */
[----:B------:R-:W-:-:S03]  /*4c30*/  @!P5 LEA.HI.X R11, R3, c[0x0][0x16c], R6, 0x1, P2 ;  /* 0x00005b00030bda11 */ /* 0x000fc600010f0c06 */
[----:B------:R-:W-:Y:S01]  /*4c40*/  @!PT LDS RZ, [RZ] ;  /* 0x00000000fffff984 */ /* 0x000fe20000000800 */
[----:B------:R-:W-:Y:S01]  /*4c50*/  @!PT LDS RZ, [RZ] ;  /* 0x00000000fffff984 */ /* 0x000fe20000000800 */
[----:B------:R-:W-:Y:S01]  /*4c60*/  @!PT LDS RZ, [RZ] ;  /* 0x00000000fffff984 */ /* 0x000fe20000000800 */
[----:B------:R1:W-:Y:S01]  /*4c70*/  @!P6 LDGSTS.E.BYPASS.LTC128B.128 [R230+0x9800], [R12.64] ;  /* 0x098000000ce6efae */ /* 0x0003e2000b901d52 */
[----:B-----5:R-:W-:-:S03]  /*4c80*/  @!P4 LEA R8, P1, R3, c[0x0][0x168], 0x1 ;  /* 0x00005a000308ca11 */ /* 0x020fc600078208ff */
[----:B------:R1:W-:Y:S01]  /*4c90*/  @P5 STS.128 [R230+0xb800], RZ ;  /* 0x00b800ffe6005388 */ /* 0x0003e20000000c00 */
[----:B------:R-:W-:-:S03]  /*4ca0*/  @!P4 LEA.HI.X R9, R3, c[0x0][0x16c], R6, 0x1, P1 ;  /* 0x00005b000309ca11 */ /* 0x000fc600008f0c06 */
        /* <DEDUP_REMOVED lines=11> */
[----:B------:R-:W-:-:S04]  /*4d60*/  LEA R2, P1, R3, c[0x0][0x168], 0x1 ;  /* 0x00005a0003027a11 */ /* 0x000fc800078208ff */
[----:B------:R-:W-:-:S05]  /*4d70*/  LEA.HI.X R3, R3, c[0x0][0x16c], R6, 0x1, P1 ;  /* 0x00005b0003037a11 */ /* 0x000fca00008f0c06 */
[----:B------:R-:W-:Y:S01]  /*4d80*/  @!PT LDS RZ, [RZ] ;  /* 0x00000000fffff984 */ /* 0x000fe20000000800 */
[----:B------:R-:W-:Y:S01]  /*4d90*/  @!PT LDS RZ, [RZ] ;  /* 0x00000000fffff984 */ /* 0x000fe20000000800 */
[----:B------:R-:W-:Y:S01]  /*4da0*/  @!PT LDS RZ, [RZ] ;  /* 0x00000000fffff984 */ /* 0x000fe20000000800 */
[----:B------:R2:W-:Y:S04]  /*4db0*/  LDGSTS.E.BYPASS.LTC128B.128 [R230+0xf800], [R2.64+0x180] ;  /* 0x0f80018002e67fae */ /* 0x0005e8000b901d52 */
.L_x_58:
[----:B------:R-:W-:Y:S05]  /*4dc0*/  BSYNC B0 ;  /* 0x0000000000007941 */ /* 0x000fea0003800000 */
.L_x_57:
[----:B------:R-:W0:Y:S02]  /*4dd0*/  LDGDEPBAR ;  /* 0x00000000000079af */ /* 0x000e240000000000 */
.L_x_56:
[----:B-1----:R1:W-:Y:S04]  /*4de0*/  STL [R1+0x48], R217 ;  /* 0x000048d901007387 */ /* 0x0023e80000100800 */
[----:B-1----:R-:W3:Y:S04]  /*4df0*/  LDL.LU R217, [R1+0x14] ;  /* 0x0000140001d97983 */ /* 0x002ee80000300800 */
[----:B------:R1:W-:Y:S04]  /*4e00*/  STL [R1+0x44], R216 ;  /* 0x000044d801007387 */ /* 0x0003e80000100800 */
[----:B-1----:R-:W4:Y:S01]  /*4e10*/  LDL.LU R216, [R1+0x10] ;  /* 0x0000100001d87983 */ /* 0x002f220000300800 */
[----:B--2---:R-:W-:Y:S01]  /*4e20*/  FMNMX.FTZ R2, R56, R21, !PT ;  /* 0x0000001538027209 */ /* 0x004fe20007810000 */
[----:B------:R-:W-:Y:S01]  /*4e30*/  IMAD.MOV.U32 R9, RZ, RZ, R98 ;  /* 0x000000ffff097224 */ /* 0x000fe200078e0062 */
[----:B------:R-:W-:Y:S01]  /*4e40*/  MOV R11, R99 ;  /* 0x00000063000b7202 */ /* 0x000fe20000000f00 */
[----:B------:R-:W-:Y:S01]  /*4e50*/  STL [R1+0x40], R215 ;  /* 0x000040d701007387 */ /* 0x000fe20000100800 */
[----:B------:R-:W-:Y:S01]  /*4e60*/  FMNMX.FTZ R2, R52, R2, !PT ;  /* 0x0000000234027209 */ /* 0x000fe20007810000 */
[----:B------:R-:W-:Y:S01]  /*4e70*/  IMAD.SHL.U32 R204, R5, 0x2, RZ ;  /* 0x0000000205cc7824 */ /* 0x000fe200078e00ff */
[----:B------:R-:W-:Y:S01]  /*4e80*/  MOV R10, R7 ;  /* 0x00000007000a7202 */ /* 0x000fe20000000f00 */
[----:B------:R-:W-:Y:S01]  /*4e90*/  STL [R1+0x3c], R214 ;  /* 0x00003cd601007387 */ /* 0x000fe20000100800 */
[----:B------:R-:W-:Y:S01]  /*4ea0*/  FMNMX.FTZ R2, R20, R2, !PT ;  /* 0x0000000214027209 */ /* 0x000fe20007810000 */
[----:B------:R-:W-:Y:S01]  /*4eb0*/  IMAD R207, R0, 0x2, R204 ;  /* 0x0000000200cf7824 */ /* 0x000fe200078e02cc */
[----:B------:R-:W-:Y:S01]  /*4ec0*/  LEA R205, R4, R204, 0x1 ;  /* 0x000000cc04cd7211 */ /* 0x000fe200078e08ff */
[----:B------:R-:W-:Y:S01]  /*4ed0*/  STL [R1+0x38], R213 ;  /* 0x000038d501007387 */ /* 0x000fe20000100800 */
[----:B------:R-:W-:-:S02]  /*4ee0*/  FMNMX.FTZ R2, R116, R2, !PT ;  /* 0x0000000274027209 */ /* 0x000fc40007810000 */
[----:B------:R-:W-:Y:S01]  /*4ef0*/  LEA R206, R0, R205, 0x1 ;  /* 0x000000cd00ce7211 */ /* 0x000fe200078e08ff */
[----:B------:R-:W-:Y:S01]  /*4f00*/  STL [R1+0x34], R212 ;  /* 0x000034d401007387 */ /* 0x000fe20000100800 */
[----:B------:R-:W-:Y:S02]  /*4f10*/  FMNMX.FTZ R3, R89, R2, !PT ;  /* 0x0000000259037209 */ /* 0x000fe40007810000 */
[----:B------:R-:W-:Y:S01]  /*4f20*/  FMNMX.FTZ R2, R57, R53, !PT ;  /* 0x0000003539027209 */ /* 0x000fe20007810000 */
[----:B------:R-:W-:Y:S01]  /*4f30*/  STL [R1+0x30], R211 ;  /* 0x000030d301007387 */ /* 0x000fe20000100800 */
[----:B------:R-:W-:Y:S02]  /*4f40*/  FMNMX.FTZ R3, R90, R3, !PT ;  /* 0x000000035a037209 */ /* 0x000fe40007810000 */
[----:B------:R-:W-:Y:S01]  /*4f50*/  FMNMX.FTZ R2, R54, R2, !PT ;  /* 0x0000000236027209 */ /* 0x000fe20007810000 */
[----:B------:R-:W-:Y:S01]  /*4f60*/  STL [R1+0x2c], R210 ;  /* 0x00002cd201007387 */ /* 0x000fe20000100800 */
[----:B------:R-:W-:-:S02]  /*4f70*/  FMNMX.FTZ R148, R88, R3, !PT ;  /* 0x0000000358947209 */ /* 0x000fc40007810000 */
[----:B------:R-:W-:Y:S01]  /*4f80*/  FMNMX.FTZ R2, R48, R2, !PT ;  /* 0x0000000230027209 */ /* 0x000fe20007810000 */
        /* <DEDUP_REMOVED lines=15> */
[----:B------:R-:W-:Y:S01]  /*5080*/  LDSM.16.MT88.4 R28, [R206+0x10000] ;  /* 0x01000000ce1c783b */ /* 0x000fe20000004200 */
[----:B------:R-:W-:-:S02]  /*5090*/  FMNMX.FTZ R148, R244, R148, !PT ;  /* 0x00000094f4947209 */ /* 0x000fc40007810000 */
[----:B------:R-:W-:Y:S01]  /*50a0*/  FMNMX.FTZ R2, R181, R2, !PT ;  /* 0x00000002b5027209 */ /* 0x000fe20007810000 */
[----:B------:R-:W-:Y:S03]  /*50b0*/  LDSM.16.MT88.4 R16, [R205+0x10000] ;  /* 0x01000000cd10783b */ /* 0x000fe60000004200 */
        /* <DEDUP_REMOVED lines=10> */
[----:B------:R-:W-:-:S05]  /*5160*/  FMNMX.FTZ R2, R10, R2, !PT ;  /* 0x000000020a027209 */ /* 0x000fca0007810000 */
[----:B------:R-:W1:Y:S02]  /*5170*/  SHFL.BFLY PT, R3, R2, 0x2, 0x1f ;  /* 0x0c401f0002037f89 */ /* 0x000e6400000e0000 */
[----:B-1----:R-:W-:-:S05]  /*5180*/  FMNMX.FTZ R2, R2, R3, !PT ;  /* 0x0000000302027209 */ /* 0x002fca0007810000 */
[----:B------:R-:W-:Y:S01]  /*5190*/  SHFL.BFLY PT, R7, R2, 0x1, 0x1f ;  /* 0x0c201f0002077f89 */ /* 0x000fe200000e0000 */
[----:B----4-:R-:W-:-:S04]  /*51a0*/  FMNMX.FTZ R148, R216, R148, !PT ;  /* 0x00000094d8947209 */ /* 0x010fc80007810000 */
[----:B---3--:R-:W-:-:S05]  /*51b0*/  FMNMX.FTZ R148, R217, R148, !PT ;  /* 0x00000094d9947209 */ /* 0x008fca0007810000 */
[----:B------:R-:W1:Y:S02]  /*51c0*/  SHFL.BFLY PT, R6, R148, 0x2, 0x1f ;  /* 0x0c401f0094067f89 */ /* 0x000e6400000e0000 */
[----:B-1----:R-:W-:-:S05]  /*51d0*/  FMNMX.FTZ R148, R148, R6, !PT ;  /* 0x0000000694947209 */ /* 0x002fca0007810000 */
[----:B------:R-:W1:Y:S02]  /*51e0*/  SHFL.BFLY PT, R6, R148, 0x1, 0x1f ;  /* 0x0c201f0094067f89 */ /* 0x000e6400000e0000 */
[----:B-1----:R-:W-:-:S04]  /*51f0*/  FMNMX.FTZ R148, R148, R6, !PT ;  /* 0x0000000694947209 */ /* 0x002fc80007810000 */
[C---:B------:R-:W-:Y:S01]  /*5200*/  FSETP.NEU.FTZ.AND P1, PT, R148.reuse, -INF , PT ;  /* 0xff8000009400780b */ /* 0x040fe20003f3d000 */
[----:B------:R-:W-:-:S05]  /*5210*/  FMUL.FTZ R8, R148, c[0x0][0x23c] ;  /* 0x00008f0094087a20 */ /* 0x000fca0000410000 */
[----:B------:R-:W-:-:S05]  /*5220*/  FSEL R8, R8, RZ, P1 ;  /* 0x000000ff08087208 */ /* 0x000fca0000800000 */
[--C-:B------:R-:W-:Y:S02]  /*5230*/  FFMA.FTZ R3, R56, c[0x0][0x23c], -R8.reuse ;  /* 0x00008f0038037a23 */ /* 0x100fe40000010808 */
[--C-:B------:R-:W-:Y:S02]  /*5240*/  FFMA.FTZ R6, R52, c[0x0][0x23c], -R8.reuse ;  /* 0x00008f0034067a23 */ /* 0x100fe40000010808 */
[----:B------:R1:W-:Y:S01]  /*5250*/  MUFU.EX2 R174, R3 ;  /* 0x0000000300ae7308 */ /* 0x0003e20000000800 */
[----:B------:R-:W-:-:S07]  /*5260*/  FFMA.FTZ R0, R116, c[0x0][0x23c], -R8 ;  /* 0x00008f0074007a23 */ /* 0x000fce0000010808 */
[----:B------:R2:W-:Y:S01]  /*5270*/  MUFU.EX2 R151, R6 ;  /* 0x0000000600977308 */ /* 0x0005e20000000800 */
[----:B-1----:R-:W-:Y:S01]  /*5280*/  FMNMX.FTZ R3, R2, R7, !PT ;  /* 0x0000000702037209 */ /* 0x002fe20007810000 */
[----:B------:R-:W-:-:S06]  /*5290*/  FFMA.FTZ R2, R21, c[0x0][0x23c], -R8 ;  /* 0x00008f0015027a23 */ /* 0x000fcc0000010808 */
[----:B------:R1:W-:Y:S01]  /*52a0*/  MUFU.EX2 R215, R0 ;  /* 0x0000000000d77308 */ /* 0x0003e20000000800 */
[----:B------:R-:W-:Y:S01]  /*52b0*/  FSETP.NEU.FTZ.AND P1, PT, R3, -INF , PT ;  /* 0xff8000000300780b */ /* 0x000fe20003f3d000 */
[----:B--2---:R-:W-:-:S06]  /*52c0*/  FFMA.FTZ R6, R20, c[0x0][0x23c], -R8 ;  /* 0x00008f0014067a23 */ /* 0x004fcc0000010808 */
[----:B------:R2:W-:Y:S01]  /*52d0*/  MUFU.EX2 R172, R2 ;  /* 0x0000000200ac7308 */ /* 0x0005e20000000800 */
[----:B------:R-:W3:Y:S07]  /*52e0*/  LDSM.16.MT88.4 R20, [R204+0x10000] ;  /* 0x01000000cc14783b */ /* 0x000eee0000004200 */
[----:B------:R4:W3:Y:S01]  /*52f0*/  MUFU.EX2 R173, R6 ;  /* 0x0000000600ad7308 */ /* 0x0008e20000000800 */
[----:B-1----:R-:W-:Y:S02]  /*5300*/  FFMA.FTZ R0, R89, c[0x0][0x23c], -R8 ;  /* 0x00008f0059007a23 */ /* 0x002fe40000010808 */
[----:B--2---:R-:W-:-:S05]  /*5310*/  FMUL.FTZ R2, R3, c[0x0][0x23c] ;  /* 0x00008f0003027a20 */ /* 0x004fca0000410000 */
[----:B------:R1:W-:Y:S01]  /*5320*/  MUFU.EX2 R209, R0 ;  /* 0x0000000000d17308 */ /* 0x0003e20000000800 */
[----:B------:R-:W-:-:S05]  /*5330*/  FSEL R2, R2, RZ, P1 ;  /* 0x000000ff02027208 */ /* 0x000fca0000800000 */
[--C-:B------:R-:W-:Y:S02]  /*5340*/  FFMA.FTZ R4, R53, c[0x0][0x23c], -R2.reuse ;  /* 0x00008f0035047a23 */ /* 0x100fe40000010802 */
[----:B----4-:R-:W-:Y:S02]  /*5350*/  FFMA.FTZ R6, R57, c[0x0][0x23c], -R2 ;  /* 0x00008f0039067a23 */ /* 0x010fe40000010802 */
[----:B------:R2:W-:Y:S01]  /*5360*/  MUFU.EX2 R177, R4 ;  /* 0x0000000400b17308 */ /* 0x0005e20000000800 */
[----:B-1----:R-:W-:-:S07]  /*5370*/  FFMA.FTZ R0, R90, c[0x0][0x23c], -R8 ;  /* 0x00008f005a007a23 */ /* 0x002fce0000010808 */
[----:B------:R3:W1:Y:S01]  /*5380*/  MUFU.EX2 R168, R6 ;  /* 0x0000000600a87308 */ /* 0x0006620000000800 */
[----:B--2---:R-:W-:-:S07]  /*5390*/  FFMA.FTZ R4, R54, c[0x0][0x23c], -R2 ;  /* 0x00008f0036047a23 */ /* 0x004fce0000010802 */
[----:B------:R2:W-:Y:S01]  /*53a0*/  MUFU.EX2 R166, R0 ;  /* 0x0000000000a67308 */ /* 0x0005e20000000800 */
[----:B---3--:R-:W-:-:S07]  /*53b0*/  F2FP.BF16.PACK_AB R6, R173, R151 ;  /* 0x00000097ad06723e */ /* 0x008fce00000010ff */
[----:B------:R3:W-:Y:S01]  /*53c0*/  MUFU.EX2 R208, R4 ;  /* 0x0000000400d07308 */ /* 0x0007e20000000800 */
[----:B-1----:R-:W-:Y:S01]  /*53d0*/  F2FP.BF16.PACK_AB R5, R177, R168 ;  /* 0x000000a8b105723e */ /* 0x002fe200000010ff */
[----:B--2---:R-:W-:-:S06]  /*53e0*/  FFMA.FTZ R0, R88, c[0x0][0x23c], -R8 ;  /* 0x00008f0058007a23 */ /* 0x004fcc0000010808 */
[----:B------:R1:W-:Y:S01]  /*53f0*/  MUFU.EX2 R164, R0 ;  /* 0x0000000000a47308 */ /* 0x0003e20000000800 */
[----:B---3--:R-:W-:-:S07]  /*5400*/  FFMA.FTZ R4, R48, c[0x0][0x23c], -R2 ;  /* 0x00008f0030047a23 */ /* 0x008fce0000010802 */
[----:B------:R2:W3:Y:S01]  /*5410*/  MUFU.EX2 R169, R4 ;  /* 0x0000000400a97308 */ /* 0x0004e20000000800 */
[----:B-1----:R-:W-:-:S07]  /*5420*/  FFMA.FTZ R0, R119, c[0x0][0x23c], -R2 ;  /* 0x00008f0077007a23 */ /* 0x002fce0000010802 */
[----:B------:R1:W-:Y:S01]  /*5430*/  MUFU.EX2 R214, R0 ;  /* 0x0000000000d67308 */ /* 0x0003e20000000800 */
[----:B--2---:R-:W-:Y:S02]  /*5440*/  F2FP.BF16.PACK_AB R4, R172, R174 ;  /* 0x000000aeac04723e */ /* 0x004fe400000010ff */
[----:B---3--:R-:W-:-:S07]  /*5450*/  F2FP.BF16.PACK_AB R7, R169, R208 ;  /* 0x000000d0a907723e */ /* 0x008fce00000010ff */
[----:B------:R-:W-:Y:S01]  /*5460*/  HMMA.16816.F32.BF16 R96, R4, R20, RZ ;  /* 0x000000140460723c */ /* 0x000fe200000418ff */
[----:B-1----:R-:W-:-:S04]  /*5470*/  FFMA.FTZ R0, R118, c[0x0][0x23c], -R2 ;  /* 0x00008f0076007a23 */ /* 0x002fc80000010802 */
[----:B------:R1:W2:Y:S03]  /*5480*/  MUFU.EX2 R167, R0 ;  /* 0x0000000000a77308 */ /* 0x0002a60000000800 */
[C---:B------:R-:W-:Y:S01]  /*5490*/  HMMA.16816.F32.BF16 R112, R4.reuse, R22, RZ ;  /* 0x000000160470723c */ /* 0x040fe200000418ff */
[----:B------:R-:W3:Y:S07]  /*54a0*/  LDSM.16.MT88.4 R20, [R204+0x14000] ;  /* 0x01400000cc14783b */ /* 0x000eee0000004200 */
[----:B------:R-:W-:Y:S01]  /*54b0*/  HMMA.16816.F32.BF16 R84, R4, R28, RZ ;  /* 0x0000001c0454723c */ /* 0x000fe200000418ff */
[----:B-1----:R-:W-:-:S07]  /*54c0*/  FFMA.FTZ R0, R117, c[0x0][0x23c], -R2 ;  /* 0x00008f0075007a23 */ /* 0x002fce0000010802 */
[C---:B------:R-:W-:Y:S01]  /*54d0*/  HMMA.16816.F32.BF16 R64, R4.reuse, R30, RZ ;  /* 0x0000001e0440723c */ /* 0x040fe200000418ff */
[----:B------:R-:W1:Y:S01]  /*54e0*/  LDSM.16.MT88.4 R28, [R204+0x16000] ;  /* 0x01600000cc1c783b */ /* 0x000e620000004200 */
[----:B------:R4:W-:Y:S06]  /*54f0*/  MUFU.EX2 R165, R0 ;  /* 0x0000000000a57308 */ /* 0x0009ec0000000800 */
[C---:B------:R-:W-:Y:S08]  /*5500*/  HMMA.16816.F32.BF16 R92, R4.reuse, R16, RZ ;  /* 0x00000010045c723c */ /* 0x040ff000000418ff */
[----:B------:R-:W-:Y:S01]  /*5510*/  HMMA.16816.F32.BF16 R72, R4, R18, RZ ;  /* 0x000000120448723c */ /* 0x000fe200000418ff */
[----:B------:R-:W1:Y:S01]  /*5520*/  LDSM.16.MT88.4 R16, [R205+0x14000] ;  /* 0x01400000cd10783b */ /* 0x000e620000004200 */
[----:B----4-:R-:W-:-:S04]  /*5530*/  FFMA.FTZ R0, R91, c[0x0][0x23c], -R2 ;  /* 0x00008f005b007a23 */ /* 0x010fc80000010802 */
[----:B------:R-:W4:Y:S02]  /*5540*/  MUFU.EX2 R176, R0 ;  /* 0x0000000000b07308 */ /* 0x000f240000000800 */
[C---:B------:R-:W-:Y:S08]  /*5550*/  HMMA.16816.F32.BF16 R128, R4.reuse, R40, RZ ;  /* 0x000000280480723c */ /* 0x040ff000000418ff */
[C---:B------:R-:W-:Y:S01]  /*5560*/  HMMA.16816.F32.BF16 R136, R4.reuse, R42, RZ ;  /* 0x0000002a0488723c */ /* 0x040fe200000418ff */
[----:B------:R-:W1:Y:S07]  /*5570*/  LDSM.16.MT88.4 R40, [R206+0x14000] ;  /* 0x01400000ce28783b */ /* 0x000e6e0000004200 */
[C---:B------:R-:W-:Y:S08]  /*5580*/  HMMA.16816.F32.BF16 R56, R4.reuse, R12, RZ ;  /* 0x0000000c0438723c */ /* 0x040ff000000418ff */
[C---:B------:R-:W-:Y:S01]  /*5590*/  HMMA.16816.F32.BF16 R68, R4.reuse, R14, RZ ;  /* 0x0000000e0444723c */ /* 0x040fe200000418ff */
[----:B------:R-:W1:Y:S07]  /*55a0*/  LDSM.16.MT88.4 R12, [R207+0x14000] ;  /* 0x01400000cf0c783b */ /* 0x000e6e0000004200 */
[C---:B------:R-:W-:Y:S08]  /*55b0*/  HMMA.16816.F32.BF16 R120, R4.reuse, R32, RZ ;  /* 0x000000200478723c */ /* 0x040ff000000418ff */
[C---:B------:R-:W-:Y:S01]  /*55c0*/  HMMA.16816.F32.BF16 R104, R4.reuse, R34, RZ ;  /* 0x000000220468723c */ /* 0x040fe200000418ff */
[----:B------:R-:W-:Y:S07]  /*55d0*/  LDSM.16.MT88.4 R32, [R206+0x16000] ;  /* 0x01600000ce20783b */ /* 0x000fee0000004200 */
[C---:B------:R-:W-:Y:S08]  /*55e0*/  HMMA.16816.F32.BF16 R80, R4.reuse, R24, RZ ;  /* 0x000000180450723c */ /* 0x040ff000000418ff */
[C---:B------:R-:W-:Y:S01]  /*55f0*/  HMMA.16816.F32.BF16 R100, R4.reuse, R26, RZ ;  /* 0x0000001a0464723c */ /* 0x040fe200000418ff */
[----:B------:R-:W2:Y:S07]  /*5600*/  LDSM.16.MT88.4 R24, [R205+0x16000] ;  /* 0x01600000cd18783b */ /* 0x000eae0000004200 */
[C---:B---3--:R-:W-:Y:S08]  /*5610*/  HMMA.16816.F32.BF16 R76, R4.reuse, R20, RZ ;  /* 0x00000014044c723c */ /* 0x048ff000000418ff */
[C---:B------:R-:W-:Y:S01]  /*5620*/  HMMA.16816.F32.BF16 R60, R4.reuse, R22, RZ ;  /* 0x00000016043c723c */ /* 0x040fe200000418ff */
[----:B------:R-:W3:Y:S07]  /*5630*/  LDSM.16.MT88.4 R20, [R207+0x16000] ;  /* 0x01600000cf14783b */ /* 0x000eee0000004200 */
[C---:B-1----:R-:W-:Y:S08]  /*5640*/  HMMA.16816.F32.BF16 R144, R4.reuse, R28, RZ ;  /* 0x0000001c0490723c */ /* 0x042ff000000418ff */
[C---:B------:R-:W-:Y:S01]  /*5650*/  HMMA.16816.F32.BF16 R152, R4.reuse, R30, RZ ;  /* 0x0000001e0498723c */ /* 0x040fe200000418ff */
[----:B------:R-:W1:Y:S07]  /*5660*/  LDSM.16.MT88.4 R28, [R204+0x10800] ;  /* 0x01080000cc1c783b */ /* 0x000e6e0000004200 */
[C---:B------:R-:W-:Y:S08]  /*5670*/  HMMA.16816.F32.BF16 R52, R4.reuse, R16, RZ ;  /* 0x000000100434723c */ /* 0x040ff000000418ff */
[C---:B------:R-:W-:Y:S01]  /*5680*/  HMMA.16816.F32.BF16 R48, R4.reuse, R18, RZ ;  /* 0x000000120430723c */ /* 0x040fe200000418ff */
[----:B------:R-:W-:Y:S07]  /*5690*/  LDSM.16.MT88.4 R16, [R205+0x10800] ;  /* 0x01080000cd10783b */ /* 0x000fee0000004200 */
[C---:B------:R-:W-:Y:S08]  /*56a0*/  HMMA.16816.F32.BF16 R140, R4.reuse, R40, RZ ;  /* 0x00000028048c723c */ /* 0x040ff000000418ff */
[C---:B------:R-:W-:Y:S08]  /*56b0*/  HMMA.16816.F32.BF16 R124, R4.reuse, R36, RZ ;  /* 0x00000024047c723c */ /* 0x040ff000000418ff */
[C---:B------:R-:W-:Y:S01]  /*56c0*/  HMMA.16816.F32.BF16 R108, R4.reuse, R38, RZ ;  /* 0x00000026046c723c */ /* 0x040fe200000418ff */
[----:B------:R-:W-:Y:S07]  /*56d0*/  LDSM.16.MT88.4 R36, [R204+0x12800] ;  /* 0x01280000cc24783b */ /* 0x000fee0000004200 */
[C---:B------:R-:W-:Y:S08]  /*56e0*/  HMMA.16816.F32.BF16 R44, R4.reuse, R12, RZ ;  /* 0x0000000c042c723c */ /* 0x040ff000000418ff */
[C---:B------:R-:W-:Y:S01]  /*56f0*/  HMMA.16816.F32.BF16 R132, R4.reuse, R14, RZ ;  /* 0x0000000e0484723c */ /* 0x040fe200000418ff */
[----:B------:R-:W1:Y:S07]  /*5700*/  LDSM.16.MT88.4 R12, [R207+0x10800] ;  /* 0x01080000cf0c783b */ /* 0x000e6e0000004200 */
[C---:B------:R-:W-:Y:S08]  /*5710*/  HMMA.16816.F32.BF16 R40, R4.reuse, R42, RZ ;  /* 0x0000002a0428723c */ /* 0x040ff000000418ff */
[C---:B--2---:R-:W-:Y:S08]  /*5720*/  HMMA.16816.F32.BF16 R156, R4.reuse, R24, RZ ;  /* 0x00000018049c723c */ /* 0x044ff000000418ff */
[C---:B------:R-:W-:Y:S01]  /*5730*/  HMMA.16816.F32.BF16 R160, R4.reuse, R26, RZ ;  /* 0x0000001a04a0723c */ /* 0x040fe200000418ff */
[----:B------:R-:W2:Y:S07]  /*5740*/  LDSM.16.MT88.4 R24, [R206+0x10800] ;  /* 0x01080000ce18783b */ /* 0x000eae0000004200 */
[C---:B---3--:R-:W-:Y:S08]  /*5750*/  HMMA.16816.F32.BF16 R116, R4.reuse, R20, RZ ;  /* 0x000000140474723c */ /* 0x048ff000000418ff */
[C---:B------:R-:W-:Y:S08]  /*5760*/  HMMA.16816.F32.BF16 R188, R4.reuse, R22, RZ ;  /* 0x0000001604bc723c */ /* 0x040ff000000418ff */
[C---:B------:R-:W-:Y:S08]  /*5770*/  HMMA.16816.F32.BF16 R200, R4.reuse, R32, RZ ;  /* 0x0000002004c8723c */ /* 0x040ff000000418ff */
[----:B------:R-:W-:Y:S01]  /*5780*/  HMMA.16816.F32.BF16 R184, R4, R34, RZ ;  /* 0x0000002204b8723c */ /* 0x000fe200000418ff */
[----:B------:R-:W-:Y:S06]  /*5790*/  LDSM.16.MT88.4 R32, [R205+0x12800] ;  /* 0x01280000cd20783b */ /* 0x000fec0000004200 */
[----:B------:R-:W-:-:S02]  /*57a0*/  F2FP.BF16.PACK_AB R4, R209, R215 ;  /* 0x000000d7d104723e */ /* 0x000fc400000010ff */
[----:B------:R-:W-:Y:S02]  /*57b0*/  F2FP.BF16.PACK_AB R5, R167, R214 ;  /* 0x000000d6a705723e */ /* 0x000fe400000010ff */
[----:B------:R-:W-:Y:S02]  /*57c0*/  F2FP.BF16.PACK_AB R6, R164, R166 ;  /* 0x000000a6a406723e */ /* 0x000fe400000010ff */
[----:B----4-:R-:W-:-:S07]  /*57d0*/  F2FP.BF16.PACK_AB R7, R176, R165 ;  /* 0x000000a5b007723e */ /* 0x010fce00000010ff */
[C---:B-1----:R-:W-:Y:S08]  /*57e0*/  HMMA.16816.F32.BF16 R192, R4.reuse, R28, R96 ;  /* 0x0000001c04c0723c */ /* 0x042ff00000041860 */
[C---:B------:R-:W-:Y:S01]  /*57f0*/  HMMA.16816.F32.BF16 R20, R4.reuse, R30, R112 ;  /* 0x0000001e0414723c */ /* 0x040fe20000041870 */
[----:B------:R-:W1:Y:S07]  /*5800*/  LDSM.16.MT88.4 R28, [R207+0x12800] ;  /* 0x01280000cf1c783b */ /* 0x000e6e0000004200 */
[C---:B------:R-:W-:Y:S08]  /*5810*/  HMMA.16816.F32.BF16 R112, R4.reuse, R14, R68 ;  /* 0x0000000e0470723c */ /* 0x040ff00000041844 */
[----:B------:R-:W-:Y:S01]  /*5820*/  MOV R88, R192 ;  /* 0x000000c000587202 */ /* 0x000fe20000000f00 */
[----:B--2---:R-:W-:Y:S01]  /*5830*/  HMMA.16816.F32.BF16 R196, R4, R24, R84 ;  /* 0x0000001804c4723c */ /* 0x004fe20000041854 */
[----:B------:R-:W-:Y:S01]  /*5840*/  IMAD.MOV.U32 R91, RZ, RZ, R195 ;  /* 0x000000ffff5b7224 */ /* 0x000fe200078e00c3 */
[----:B------:R-:W-:Y:S01]  /*5850*/  MOV R90, R193 ;  /* 0x000000c1005a7202 */ /* 0x000fe20000000f00 */
[----:B------:R-:W-:-:S04]  /*5860*/  IMAD.MOV.U32 R89, RZ, RZ, R194 ;  /* 0x000000ffff597224 */ /* 0x000fc800078e00c2 */
[----:B------:R-:W-:Y:S01]  /*5870*/  IMAD.MOV.U32 R192, RZ, RZ, R22 ;  /* 0x000000ffffc07224 */ /* 0x000fe200078e0016 */
[----:B------:R-:W-:Y:S01]  /*5880*/  MOV R179, R23 ;  /* 0x0000001700b37202 */ /* 0x000fe20000000f00 */
[----:B------:R-:W-:Y:S01]  /*5890*/  IMAD.MOV.U32 R178, RZ, RZ, R20 ;  /* 0x000000ffffb27224 */ /* 0x000fe200078e0014 */
[----:B------:R-:W-:Y:S01]  /*58a0*/  MOV R99, R21 ;  /* 0x0000001500637202 */ /* 0x000fe20000000f00 */
[C---:B------:R-:W-:Y:S01]  /*58b0*/  HMMA.16816.F32.BF16 R236, R4.reuse, R26, R64 ;  /* 0x0000001a04ec723c */ /* 0x040fe20000041840 */
[----:B------:R-:W-:Y:S07]  /*58c0*/  LDSM.16.MT88.4 R24, [R207+0x14800] ;  /* 0x01480000cf18783b */ /* 0x000fee0000004200 */
[C---:B------:R-:W-:Y:S07]  /*58d0*/  HMMA.16816.F32.BF16 R20, R4.reuse, R16, R92 ;  /* 0x000000100414723c */ /* 0x040fee000004185c */
[----:B------:R-:W-:Y:S01]  /*58e0*/  MOV R93, R99 ;  /* 0x00000063005d7202 */ /* 0x000fe20000000f00 */
[----:B------:R-:W-:Y:S01]  /*58f0*/  HMMA.16816.F32.BF16 R16, R4, R18, R72 ;  /* 0x000000120410723c */ /* 0x000fe20000041848 */
[----:B------:R-:W-:Y:S01]  /*5900*/  IMAD.MOV.U32 R94, RZ, RZ, R192 ;  /* 0x000000ffff5e7224 */ /* 0x000fe200078e00c0 */
[----:B------:R-:W-:Y:S01]  /*5910*/  MOV R95, R179 ;  /* 0x000000b3005f7202 */ /* 0x000fe20000000f00 */
[----:B------:R-:W-:-:S05]  /*5920*/  IMAD.MOV.U32 R92, RZ, RZ, R178 ;  /* 0x000000ffff5c7224 */ /* 0x000fca00078e00b2 */
[C---:B-1----:R-:W-:Y:S07]  /*5930*/  HMMA.16816.F32.BF16 R240, R4.reuse, R28, R120 ;  /* 0x0000001c04f0723c */ /* 0x042fee0000041878 */
[----:B------:R-:W-:Y:S01]  /*5940*/  MOV R123, R91 ;  /* 0x0000005b007b7202 */ /* 0x000fe20000000f00 */
[----:B------:R-:W-:Y:S01]  /*5950*/  IMAD.MOV.U32 R98, RZ, RZ, R22 ;  /* 0x000000ffff627224 */ /* 0x000fe200078e0016 */
[----:B------:R-:W-:Y:S01]  /*5960*/  MOV R97, R23 ;  /* 0x0000001700617202 */ /* 0x000fe20000000f00 */
[----:B------:R-:W-:Y:S01]  /*5970*/  IMAD.MOV.U32 R96, RZ, RZ, R20 ;  /* 0x000000ffff607224 */ /* 0x000fe200078e0014 */
[----:B------:R-:W-:Y:S01]  /*5980*/  MOV R0, R21 ;  /* 0x0000001500007202 */ /* 0x000fe20000000f00 */
[C---:B------:R-:W-:Y:S01]  /*5990*/  HMMA.16816.F32.BF16 R232, R4.reuse, R30, R104 ;  /* 0x0000001e04e8723c */ /* 0x040fe20000041868 */
[----:B------:R-:W-:Y:S03]  /*59a0*/  LDSM.16.MT88.4 R20, [R206+0x12800] ;  /* 0x01280000ce14783b */ /* 0x000fe60000004200 */
[----:B------:R-:W-:Y:S01]  /*59b0*/  IMAD.MOV.U32 R75, RZ, RZ, R16 ;  /* 0x000000ffff4b7224 */ /* 0x000fe200078e0010 */
[----:B------:R-:W-:Y:S01]  /*59c0*/  MOV R74, R17 ;  /* 0x00000011004a7202 */ /* 0x000fe20000000f00 */
[----:B------:R-:W-:Y:S01]  /*59d0*/  IMAD.MOV.U32 R73, RZ, RZ, R18 ;  /* 0x000000ffff497224 */ /* 0x000fe200078e0012 */
[----:B------:R-:W-:Y:S01]  /*59e0*/  MOV R72, R19 ;  /* 0x0000001300487202 */ /* 0x000fe20000000f00 */
[----:B------:R-:W-:Y:S01]  /*59f0*/  IMAD.MOV.U32 R105, RZ, RZ, R90 ;  /* 0x000000ffff697224 */ /* 0x000fe200078e005a */
[----:B------:R-:W-:Y:S01]  /*5a00*/  HMMA.16816.F32.BF16 R16, R4, R12, R56 ;  /* 0x0000000c0410723c */ /* 0x000fe20000041838 */
[----:B------:R-:W1:Y:S01]  /*5a10*/  LDSM.16.MT88.4 R12, [R205+0x14800] ;  /* 0x01480000cd0c783b */ /* 0x000e620000004200 */
[----:B------:R-:W-:Y:S01]  /*5a20*/  MOV R106, R89 ;  /* 0x00000059006a7202 */ /* 0x000fe20000000f00 */
[----:B------:R-:W-:-:S02]  /*5a30*/  IMAD.MOV.U32 R104, RZ, RZ, R88 ;  /* 0x000000ffff687224 */ /* 0x000fc400078e0058 */
[----:B------:R-:W-:Y:S01]  /*5a40*/  LDSM.16.MT88.4 R28, [R204+0x16800] ;  /* 0x01680000cc1c783b */ /* 0x000fe20000004200 */
[----:B------:R-:W-:Y:S02]  /*5a50*/  IMAD.MOV.U32 R107, RZ, RZ, R167 ;  /* 0x000000ffff6b7224 */ /* 0x000fe400078e00a7 */
[C---:B------:R-:W-:Y:S07]  /*5a60*/  HMMA.16816.F32.BF16 R56, R4.reuse, R36, R128 ;  /* 0x000000240438723c */ /* 0x040fee0000041880 */
[----:B------:R-:W-:Y:S01]  /*5a70*/  IMAD.MOV.U32 R36, RZ, RZ, R98 ;  /* 0x000000ffff247224 */ /* 0x000fe200078e0062 */
[----:B------:R-:W-:Y:S01]  /*5a80*/  HMMA.16816.F32.BF16 R128, R4, R38, R136 ;  /* 0x000000260480723c */ /* 0x000fe20000041888 */
[----:B------:R-:W-:-:S06]  /*5a90*/  MOV R37, R97 ;  /* 0x0000006100257202 */ /* 0x000fcc0000000f00 */
[----:B------:R-:W-:Y:S01]  /*5aa0*/  IMAD.MOV.U32 R38, RZ, RZ, R96 ;  /* 0x000000ffff267224 */ /* 0x000fe200078e0060 */
[----:B------:R-:W-:Y:S01]  /*5ab0*/  MOV R212, R17 ;  /* 0x0000001100d47202 */ /* 0x000fe20000000f00 */
[----:B------:R-:W-:Y:S01]  /*5ac0*/  IMAD.MOV.U32 R213, RZ, RZ, R16 ;  /* 0x000000ffffd57224 */ /* 0x000fe200078e0010 */
[----:B------:R-:W-:Y:S01]  /*5ad0*/  MOV R210, R19 ;  /* 0x0000001300d27202 */ /* 0x000fe20000000f00 */
[----:B------:R-:W-:Y:S01]  /*5ae0*/  IMAD.MOV.U32 R211, RZ, RZ, R18 ;  /* 0x000000ffffd37224 */ /* 0x000fe200078e0012 */
[C---:B------:R-:W-:Y:S01]  /*5af0*/  HMMA.16816.F32.BF16 R136, R4.reuse, R32, R124 ;  /* 0x000000200488723c */ /* 0x040fe2000004187c */
[----:B------:R-:W2:Y:S01]  /*5b00*/  LDSM.16.MT88.4 R16, [R204+0x14800] ;  /* 0x01480000cc10783b */ /* 0x000ea20000004200 */
[----:B------:R-:W-:Y:S02]  /*5b10*/  MOV R39, R0 ;  /* 0x0000000000277202 */ /* 0x000fe40000000f00 */
[----:B------:R-:W-:Y:S01]  /*5b20*/  IMAD.MOV.U32 R87, RZ, RZ, R56 ;  /* 0x000000ffff577224 */ /* 0x000fe200078e0038 */
[----:B------:R-:W-:Y:S01]  /*5b30*/  MOV R86, R57 ;  /* 0x0000003900567202 */ /* 0x000fe20000000f00 */
[----:B------:R-:W-:Y:S01]  /*5b40*/  IMAD.MOV.U32 R85, RZ, RZ, R58 ;  /* 0x000000ffff557224 */ /* 0x000fe200078e003a */
[----:B------:R-:W-:Y:S01]  /*5b50*/  MOV R127, R174 ;  /* 0x000000ae007f7202 */ /* 0x000fe20000000f00 */
[----:B------:R-:W-:Y:S01]  /*5b60*/  HMMA.16816.F32.BF16 R32, R4, R34, R108 ;  /* 0x000000220420723c */ /* 0x000fe2000004186c */
[----:B------:R-:W-:Y:S01]  /*5b70*/  IMAD.MOV.U32 R126, RZ, RZ, R173 ;  /* 0x000000ffff7e7224 */ /* 0x000fe200078e00ad */
[----:B------:R-:W-:Y:S01]  /*5b80*/  MOV R125, R172 ;  /* 0x000000ac007d7202 */ /* 0x000fe20000000f00 */
[----:B------:R-:W-:Y:S01]  /*5b90*/  IMAD.MOV.U32 R124, RZ, RZ, R177 ;  /* 0x000000ffff7c7224 */ /* 0x000fe200078e00b1 */
[----:B------:R-:W-:-:S03]  /*5ba0*/  MOV R84, R59 ;  /* 0x0000003b00547202 */ /* 0x000fc60000000f00 */
[----:B------:R-:W-:Y:S01]  /*5bb0*/  IMAD.MOV.U32 R108, RZ, RZ, R175 ;  /* 0x000000ffff6c7224 */ /* 0x000fe200078e00af */
[----:B-1----:R-:W-:Y:S01]  /*5bc0*/  HMMA.16816.F32.BF16 R96, R4, R12, R52 ;  /* 0x0000000c0460723c */ /* 0x002fe20000041834 */
[----:B------:R-:W-:Y:S01]  /*5bd0*/  MOV R109, R164 ;  /* 0x000000a4006d7202 */ /* 0x000fe20000000f00 */
[----:B------:R-:W-:Y:S01]  /*5be0*/  IMAD.MOV.U32 R110, RZ, RZ, R165 ;  /* 0x000000ffff6e7224 */ /* 0x000fe200078e00a5 */
[----:B------:R-:W-:-:S05]  /*5bf0*/  MOV R111, R166 ;  /* 0x000000a6006f7202 */ /* 0x000fca0000000f00 */
[C---:B------:R-:W-:Y:S01]  /*5c00*/  HMMA.16816.F32.BF16 R88, R4.reuse, R14, R48 ;  /* 0x0000000e0458723c */ /* 0x040fe20000041830 */
[----:B------:R-:W1:Y:S07]  /*5c10*/  LDSM.16.MT88.4 R12, [R205+0x16800] ;  /* 0x01680000cd0c783b */ /* 0x000e6e0000004200 */
[----:B------:R-:W-:Y:S01]  /*5c20*/  MOV R58, R33 ;  /* 0x00000021003a7202 */ /* 0x000fe20000000f00 */
[----:B------:R-:W-:Y:S01]  /*5c30*/  IMAD.MOV.U32 R57, RZ, RZ, R34 ;  /* 0x000000ffff397224 */ /* 0x000fe200078e0022 */
[----:B------:R-:W-:Y:S01]  /*5c40*/  MOV R56, R35 ;  /* 0x0000002300387202 */ /* 0x000fe20000000f00 */
[----:B------:R-:W-:Y:S01]  /*5c50*/  IMAD.MOV.U32 R0, RZ, RZ, R32 ;  /* 0x000000ffff007224 */ /* 0x000fe200078e0020 */
[----:B------:R-:W-:Y:S01]  /*5c60*/  HMMA.16816.F32.BF16 R192, R4, R20, R80 ;  /* 0x0000001404c0723c */ /* 0x000fe20000041850 */
[----:B------:R-:W3:Y:S01]  /*5c70*/  LDSM.16.MT88.4 R32, [R206+0x14800] ;  /* 0x01480000ce20783b */ /* 0x000ee20000004200 */
[----:B------:R-:W-:Y:S01]  /*5c80*/  IMAD.MOV.U32 R120, RZ, RZ, R58 ;  /* 0x000000ffff787224 */ /* 0x000fe200078e003a */
[----:B------:R-:W-:Y:S01]  /*5c90*/  MOV R121, R57 ;  /* 0x0000003900797202 */ /* 0x000fe20000000f00 */
[----:B------:R-:W-:-:S03]  /*5ca0*/  IMAD.MOV.U32 R122, RZ, RZ, R56 ;  /* 0x000000ffff7a7224 */ /* 0x000fc600078e0038 */
[----:B------:R-:W-:Y:S01]  /*5cb0*/  MOV R20, R0 ;  /* 0x0000000000147202 */ /* 0x000fe20000000f00 */
[----:B--2---:R-:W-:Y:S01]  /*5cc0*/  HMMA.16816.F32.BF16 R172, R4, R16, R76 ;  /* 0x0000001004ac723c */ /* 0x004fe2000004184c */
[----:B------:R-:W-:Y:S01]  /*5cd0*/  FFMA.FTZ R0, R149, c[0x0][0x23c], -R8 ;  /* 0x00008f0095007a23 */ /* 0x000fe20000010808 */
[----:B------:R-:W-:Y:S01]  /*5ce0*/  MOV R21, R176 ;  /* 0x000000b000157202 */ /* 0x000fe20000000f00 */
[----:B------:R-:W-:-:S05]  /*5cf0*/  IMAD.MOV.U32 R149, RZ, RZ, R94 ;  /* 0x000000ffff957224 */ /* 0x000fca00078e005e */
[C---:B------:R-:W-:Y:S08]  /*5d00*/  HMMA.16816.F32.BF16 R76, R4.reuse, R24, R44 ;  /* 0x00000018044c723c */ /* 0x040ff0000004182c */
[C---:B------:R-:W-:Y:S01]  /*5d10*/  HMMA.16816.F32.BF16 R80, R4.reuse, R26, R132 ;  /* 0x0000001a0450723c */ /* 0x040fe20000041884 */
[----:B------:R-:W2:Y:S01]  /*5d20*/  LDSM.16.MT88.4 R24, [R207+0x16800] ;  /* 0x01680000cf18783b */ /* 0x000ea20000004200 */
[----:B------:R4:W-:Y:S05]  /*5d30*/  MUFU.EX2 R133, R0 ;  /* 0x0000000000857308 */ /* 0x0009ea0000000800 */
[----:B------:R-:W-:Y:S01]  /*5d40*/  MOV R132, R95 ;  /* 0x0000005f00847202 */ /* 0x000fe20000000f00 */
[C---:B------:R-:W-:Y:S07]  /*5d50*/  HMMA.16816.F32.BF16 R176, R4.reuse, R22, R100 ;  /* 0x0000001604b0723c */ /* 0x040fee0000041864 */
[----:B------:R-:W-:Y:S01]  /*5d60*/  IMAD.MOV.U32 R100, RZ, RZ, R20 ;  /* 0x000000ffff647224 */ /* 0x000fe200078e0014 */
[C---:B-1----:R-:W-:Y:S01]  /*5d70*/  HMMA.16816.F32.BF16 R52, R4.reuse, R12, R156 ;  /* 0x0000000c0434723c */ /* 0x042fe2000004189c */
[----:B------:R-:W-:Y:S01]  /*5d80*/  MOV R101, R21 ;  /* 0x0000001500657202 */ /* 0x000fe20000000f00 */
[----:B----4-:R-:W-:Y:S01]  /*5d90*/  FFMA.FTZ R0, R150, c[0x0][0x23c], -R8 ;  /* 0x00008f0096007a23 */ /* 0x010fe20000010808 */
[----:B------:R-:W-:Y:S01]  /*5da0*/  MOV R21, R123 ;  /* 0x0000007b00157202 */ /* 0x000fe20000000f00 */
[----:B------:R-:W-:Y:S01]  /*5db0*/  IMAD.MOV.U32 R150, RZ, RZ, R92 ;  /* 0x000000ffff967224 */ /* 0x000fe200078e005c */
[----:B------:R-:W-:Y:S01]  /*5dc0*/  MOV R134, R100 ;  /* 0x0000006400867202 */ /* 0x000fe20000000f00 */
[----:B------:R1:W4:Y:S01]  /*5dd0*/  MUFU.EX2 R103, R0 ;  /* 0x0000000000677308 */ /* 0x0003220000000800 */
[----:B------:R-:W-:Y:S01]  /*5de0*/  MOV R158, R120 ;  /* 0x00000078009e7202 */ /* 0x000fe20000000f00 */
[----:B---3--:R-:W-:Y:S01]  /*5df0*/  HMMA.16816.F32.BF16 R68, R4, R32, R140 ;  /* 0x000000200444723c */ /* 0x008fe2000004188c */
[----:B------:R-:W-:-:S02]  /*5e00*/  IMAD.MOV.U32 R159, RZ, RZ, R121 ;  /* 0x000000ffff9f7224 */ /* 0x000fc400078e0079 */
[----:B------:R-:W-:Y:S02]  /*5e10*/  IMAD.MOV.U32 R102, RZ, RZ, R104 ;  /* 0x000000ffff667224 */ /* 0x000fe400078e0068 */
[----:B------:R-:W-:Y:S02]  /*5e20*/  IMAD.MOV.U32 R20, RZ, RZ, R106 ;  /* 0x000000ffff147224 */ /* 0x000fe400078e006a */
[----:B------:R-:W-:Y:S01]  /*5e30*/  MOV R140, R93 ;  /* 0x0000005d008c7202 */ /* 0x000fe20000000f00 */
[----:B------:R-:W-:Y:S01]  /*5e40*/  HMMA.16816.F32.BF16 R48, R4, R14, R160 ;  /* 0x0000000e0430723c */ /* 0x000fe200000418a0 */
[----:B------:R-:W-:Y:S02]  /*5e50*/  IMAD.MOV.U32 R123, RZ, RZ, R124 ;  /* 0x000000ffff7b7224 */ /* 0x000fe400078e007c */
[----:B------:R-:W-:Y:S02]  /*5e60*/  IMAD.MOV.U32 R135, RZ, RZ, R101 ;  /* 0x000000ffff877224 */ /* 0x000fe400078e0065 */
[----:B-1----:R-:W-:-:S03]  /*5e70*/  FFMA.FTZ R0, R170, c[0x0][0x23c], -R8 ;  /* 0x00008f00aa007a23 */ /* 0x002fc60000010808 */
[C---:B------:R-:W-:Y:S08]  /*5e80*/  HMMA.16816.F32.BF16 R56, R4.reuse, R28, R144 ;  /* 0x0000001c0438723c */ /* 0x040ff00000041890 */
[C---:B--2---:R-:W-:Y:S01]  /*5e90*/  HMMA.16816.F32.BF16 R44, R4.reuse, R24, R116 ;  /* 0x00000018042c723c */ /* 0x044fe20000041874 */
[----:B------:R1:W2:Y:S01]  /*5ea0*/  MUFU.EX2 R23, R0 ;  /* 0x0000000000177308 */ /* 0x0002a20000000800 */
[----:B------:R-:W-:Y:S01]  /*5eb0*/  MOV R170, R216 ;  /* 0x000000d800aa7202 */ /* 0x000fe20000000f00 */
[----:B------:R-:W-:Y:S01]  /*5ec0*/  IMAD.MOV.U32 R145, RZ, RZ, R110 ;  /* 0x000000ffff917224 */ /* 0x000fe200078e006e */
        /* <DEDUP_REMOVED lines=8> */
[----:B------:R3:W5:Y:S01]  /*5f50*/  LDL.LU R217, [R1+0x48] ;  /* 0x0000480001d97983 */ /* 0x0007620000300800 */
[----:B------:R-:W-:Y:S01]  /*5f60*/  MOV R121, R168 ;  /* 0x000000a800797202 */ /* 0x000fe20000000f00 */
[C---:B------:R-:W-:Y:S01]  /*5f70*/  HMMA.16816.F32.BF16 R64, R4.reuse, R34, R40 ;  /* 0x000000220440723c */ /* 0x040fe20000041828 */
[----:B----4-:R-:W-:Y:S01]  /*5f80*/  IMAD.MOV.U32 R147, RZ, RZ, R103 ;  /* 0x000000ffff937224 */ /* 0x010fe200078e0067 */
[----:B------:R3:W5:Y:S01]  /*5f90*/  LDL.LU R216, [R1+0x44] ;  /* 0x0000440001d87983 */ /* 0x0007620000300800 */
[----:B-1----:R-:W-:Y:S01]  /*5fa0*/  FFMA.FTZ R0, R171, c[0x0][0x23c], -R8 ;  /* 0x00008f00ab007a23 */ /* 0x002fe20000010808 */
[----:B------:R-:W-:Y:S01]  /*5fb0*/  MOV R140, R214 ;  /* 0x000000d6008c7202 */ /* 0x000fe20000000f00 */
[----:B------:R-:W-:Y:S01]  /*5fc0*/  IMAD.MOV.U32 R150, RZ, RZ, R215 ;  /* 0x000000ffff967224 */ /* 0x000fe200078e00d7 */
[----:B------:R-:W-:Y:S01]  /*5fd0*/  MOV R109, R212 ;  /* 0x000000d4006d7202 */ /* 0x000fe20000000f00 */
[----:B------:R1:W4:Y:S01]  /*5fe0*/  MUFU.EX2 R17, R0 ;  /* 0x0000000000117308 */ /* 0x0003220000000800 */
[----:B------:R-:W-:Y:S01]  /*5ff0*/  IMAD.MOV.U32 R171, RZ, RZ, R108 ;  /* 0x000000ffffab7224 */ /* 0x000fe200078e006c */
[----:B------:R3:W5:Y:S01]  /*6000*/  LDL.LU R215, [R1+0x40] ;  /* 0x0000400001d77983 */ /* 0x0007620000300800 */
[----:B------:R-:W-:Y:S01]  /*6010*/  IMAD.MOV.U32 R110, RZ, RZ, R211 ;  /* 0x000000ffff6e7224 */ /* 0x000fe200078e00d3 */
[----:B------:R-:W-:Y:S01]  /*6020*/  MOV R111, R210 ;  /* 0x000000d2006f7202 */ /* 0x000fe20000000f00 */
[----:B------:R-:W-:Y:S01]  /*6030*/  IMAD.MOV.U32 R132, RZ, RZ, R209 ;  /* 0x000000ffff847224 */ /* 0x000fe200078e00d1 */
[----:B------:R3:W5:Y:S01]  /*6040*/  LDL.LU R214, [R1+0x3c] ;  /* 0x00003c0001d67983 */ /* 0x0007620000300800 */
[----:B------:R-:W-:Y:S01]  /*6050*/  HMMA.16816.F32.BF16 R164, R4, R18, R60 ;  /* 0x0000001204a4723c */ /* 0x000fe2000004183c */
[----:B------:R-:W-:Y:S01]  /*6060*/  MOV R103, R105 ;  /* 0x0000006900677202 */ /* 0x000fe20000000f00 */
[----:B------:R-:W-:Y:S01]  /*6070*/  IMAD.MOV.U32 R124, RZ, RZ, R38 ;  /* 0x000000ffff7c7224 */ /* 0x000fe200078e0026 */
[----:B------:R-:W3:Y:S01]  /*6080*/  LDSM.16.MT88.4 R32, [R206+0x16800] ;  /* 0x01680000ce20783b */ /* 0x000ee20000004200 */
[----:B------:R-:W-:Y:S01]  /*6090*/  MOV R104, R125 ;  /* 0x0000007d00687202 */ /* 0x000fe20000000f00 */
[----:B--2---:R-:W-:Y:S01]  /*60a0*/  IMAD.MOV.U32 R160, RZ, RZ, R23 ;  /* 0x000000ffffa07224 */ /* 0x004fe200078e0017 */
[----:B------:R-:W-:-:S02]  /*60b0*/  MOV R106, R127 ;  /* 0x0000007f006a7202 */ /* 0x000fc40000000f00 */
[----:B------:R-:W-:Y:S01]  /*60c0*/  MOV R100, R102 ;  /* 0x0000006600647202 */ /* 0x000fe20000000f00 */
[----:B-1----:R-:W-:Y:S01]  /*60d0*/  FFMA.FTZ R0, R180, c[0x0][0x23c], -R2 ;  /* 0x00008f00b4007a23 */ /* 0x002fe20000010802 */
[----:B------:R-:W-:Y:S01]  /*60e0*/  MOV R180, R122 ;  /* 0x0000007a00b47202 */ /* 0x000fe20000000f00 */
[----:B------:R-:W-:Y:S01]  /*60f0*/  IMAD.MOV.U32 R108, RZ, RZ, R213 ;  /* 0x000000ffff6c7224 */ /* 0x000fe200078e00d5 */
[C---:B------:R-:W-:Y:S01]  /*6100*/  HMMA.16816.F32.BF16 R60, R4.reuse, R30, R152 ;  /* 0x0000001e043c723c */ /* 0x040fe20000041898 */
[----:B------:R1:W-:Y:S01]  /*6110*/  MUFU.EX2 R16, R0 ;  /* 0x0000000000107308 */ /* 0x0003e20000000800 */
[----:B------:R2:W5:Y:S01]  /*6120*/  LDL.LU R213, [R1+0x38] ;  /* 0x0000380001d57983 */ /* 0x0005620000300800 */
[----:B------:R-:W-:Y:S01]  /*6130*/  IMAD.MOV.U32 R105, RZ, RZ, R126 ;  /* 0x000000ffff697224 */ /* 0x000fe200078e007e */
[----:B------:R-:W-:Y:S01]  /*6140*/  MOV R125, R39 ;  /* 0x00000027007d7202 */ /* 0x000fe20000000f00 */
[----:B------:R-:W-:Y:S01]  /*6150*/  IMAD.MOV.U32 R122, RZ, RZ, R151 ;  /* 0x000000ffff7a7224 */ /* 0x000fe200078e0097 */
[----:B------:R2:W5:Y:S01]  /*6160*/  LDL.LU R212, [R1+0x34] ;  /* 0x0000340001d47983 */ /* 0x0005620000300800 */
[----:B------:R-:W-:Y:S01]  /*6170*/  IMAD.MOV.U32 R126, RZ, RZ, R36 ;  /* 0x000000ffff7e7224 */ /* 0x000fe200078e0024 */
[----:B------:R-:W-:Y:S01]  /*6180*/  MOV R127, R37 ;  /* 0x00000025007f7202 */ /* 0x000fe20000000f00 */
[----:B------:R-:W-:Y:S01]  /*6190*/  IMAD.MOV.U32 R101, RZ, RZ, R103 ;  /* 0x000000ffff657224 */ /* 0x000fe200078e0067 */
[----:B------:R2:W5:Y:S01]  /*61a0*/  LDL.LU R211, [R1+0x30] ;  /* 0x0000300001d37983 */ /* 0x0005620000300800 */
[----:B------:R-:W-:Y:S01]  /*61b0*/  MOV R102, R20 ;  /* 0x0000001400667202 */ /* 0x000fe20000000f00 */
[----:B------:R-:W-:Y:S01]  /*61c0*/  IMAD.MOV.U32 R103, RZ, RZ, R21 ;  /* 0x000000ffff677224 */ /* 0x000fe200078e0015 */
[----:B----4-:R-:W-:Y:S01]  /*61d0*/  MOV R157, R17 ;  /* 0x00000011009d7202 */ /* 0x010fe20000000f00 */
[----:B------:R2:W5:Y:S01]  /*61e0*/  LDL.LU R210, [R1+0x2c] ;  /* 0x00002c0001d27983 */ /* 0x0005620000300800 */
[----:B------:R-:W-:Y:S01]  /*61f0*/  IMAD.MOV.U32 R40, RZ, RZ, R100 ;  /* 0x000000ffff287224 */ /* 0x000fe200078e0064 */
[----:B------:R-:W-:Y:S01]  /*6200*/  MOV R41, R101 ;  /* 0x0000006500297202 */ /* 0x000fe20000000f00 */
[----:B-1----:R-:W-:Y:S01]  /*6210*/  FFMA.FTZ R0, R181, c[0x0][0x23c], -R2 ;  /* 0x00008f00b5007a23 */ /* 0x002fe20000010802 */
[----:B------:R2:W5:Y:S01]  /*6220*/  LDL.LU R209, [R1+0x28] ;  /* 0x0000280001d17983 */ /* 0x0005620000300800 */
[----:B------:R-:W-:Y:S01]  /*6230*/  IMAD.MOV.U32 R42, RZ, RZ, R102 ;  /* 0x000000ffff2a7224 */ /* 0x000fe200078e0066 */
[----:B------:R-:W-:Y:S01]  /*6240*/  MOV R43, R103 ;  /* 0x00000067002b7202 */ /* 0x000fe20000000f00 */
[----:B------:R-:W1:Y:S01]  /*6250*/  MUFU.EX2 R12, R0 ;  /* 0x00000000000c7308 */ /* 0x000e620000000800 */
[----:B------:R-:W4:Y:S01]  /*6260*/  LDSM.16.MT88.4 R28, [R205+0x11000] ;  /* 0x01100000cd1c783b */ /* 0x000f220000004200 */
[----:B------:R-:W-:Y:S01]  /*6270*/  IMAD.MOV.U32 R143, RZ, RZ, R104 ;  /* 0x000000ffff8f7224 */ /* 0x000fe200078e0068 */
[----:B------:R-:W-:Y:S01]  /*6280*/  MOV R142, R105 ;  /* 0x00000069008e7202 */ /* 0x000fe20000000f00 */
[----:B------:R-:W-:Y:S01]  /*6290*/  IMAD.MOV.U32 R141, RZ, RZ, R106 ;  /* 0x000000ffff8d7224 */ /* 0x000fe200078e006a */
[----:B------:R-:W2:Y:S01]  /*62a0*/  LDSM.16.MT88.4 R36, [R204+0x11000] ;  /* 0x01100000cc24783b */ /* 0x000ea20000004200 */
[----:B------:R-:W-:Y:S01]  /*62b0*/  IMAD.MOV.U32 R100, RZ, RZ, R124 ;  /* 0x000000ffff647224 */ /* 0x000fe200078e007c */
[----:B------:R-:W-:Y:S01]  /*62c0*/  MOV R101, R125 ;  /* 0x0000007d00657202 */ /* 0x000fe20000000f00 */
[----:B------:R-:W-:Y:S01]  /*62d0*/  IMAD.MOV.U32 R102, RZ, RZ, R126 ;  /* 0x000000ffff667224 */ /* 0x000fe200078e007e */
[----:B------:R-:W2:Y:S01]  /*62e0*/  LDSM.16.MT88.4 R20, [R207+0x11000] ;  /* 0x01100000cf14783b */ /* 0x000ea20000004200 */
[----:B------:R-:W-:Y:S01]  /*62f0*/  MOV R103, R127 ;  /* 0x0000007f00677202 */ /* 0x000fe20000000f00 */
[----:B------:R-:W-:Y:S01]  /*6300*/  IMAD.MOV.U32 R124, RZ, RZ, R87 ;  /* 0x000000ffff7c7224 */ /* 0x000fe200078e0057 */
[----:B------:R-:W-:Y:S01]  /*6310*/  MOV R125, R86 ;  /* 0x00000056007d7202 */ /* 0x000fe20000000f00 */
[----:B------:R-:W-:Y:S01]  /*6320*/  IMAD.MOV.U32 R126, RZ, RZ, R85 ;  /* 0x000000ffff7e7224 */ /* 0x000fe200078e0055 */
[----:B------:R-:W-:Y:S01]  /*6330*/  MOV R127, R84 ;  /* 0x00000054007f7202 */ /* 0x000fe20000000f00 */
[----:B------:R-:W-:Y:S01]  /*6340*/  IMAD.MOV.U32 R104, RZ, RZ, R75 ;  /* 0x000000ffff687224 */ /* 0x000fe200078e004b */
[----:B-1----:R-:W-:Y:S01]  /*6350*/  MOV R161, R12 ;  /* 0x0000000c00a17202 */ /* 0x002fe20000000f00 */
[--C-:B------:R-:W-:Y:S01]  /*6360*/  FFMA.FTZ R0, R182, c[0x0][0x23c], -R2.reuse ;  /* 0x00008f00b6007a23 */ /* 0x100fe20000010802 */
[----:B------:R-:W1:Y:S01]  /*6370*/  LDSM.16.MT88.4 R12, [R204+0x13000] ;  /* 0x01300000cc0c783b */ /* 0x000e620000004200 */
[----:B------:R-:W-:Y:S01]  /*6380*/  MOV R105, R74 ;  /* 0x0000004a00697202 */ /* 0x000fe20000000f00 */
[----:B------:R-:W-:Y:S01]  /*6390*/  IMAD.MOV.U32 R106, RZ, RZ, R73 ;  /* 0x000000ffff6a7224 */ /* 0x000fe200078e0049 */
[----:B------:R4:W-:Y:S01]  /*63a0*/  MUFU.EX2 R156, R0 ;  /* 0x00000000009c7308 */ /* 0x0009e20000000800 */
[C---:B---3--:R-:W-:Y:S08]  /*63b0*/  HMMA.16816.F32.BF16 R92, R4.reuse, R32, R200 ;  /* 0x00000020045c723c */ /* 0x048ff000000418c8 */
[----:B------:R-:W-:Y:S01]  /*63c0*/  HMMA.16816.F32.BF16 R84, R4, R34, R184 ;  /* 0x000000220454723c */ /* 0x000fe200000418b8 */
[----:B------:R-:W-:Y:S01]  /*63d0*/  LDSM.16.MT88.4 R32, [R205+0x13000] ;  /* 0x01300000cd20783b */ /* 0x000fe20000004200 */
[----:B----4-:R-:W-:-:S02]  /*63e0*/  FFMA.FTZ R0, R183, c[0x0][0x23c], -R2 ;  /* 0x00008f00b7007a23 */ /* 0x010fc40000010802 */
[----:B------:R-:W-:Y:S02]  /*63f0*/  IMAD.MOV.U32 R183, RZ, RZ, R16 ;  /* 0x000000ffffb77224 */ /* 0x000fe400078e0010 */
[----:B------:R3:W4:Y:S01]  /*6400*/  MUFU.EX2 R162, R0 ;  /* 0x0000000000a27308 */ /* 0x0007220000000800 */
[----:B------:R-:W1:Y:S01]  /*6410*/  LDSM.16.MT88.4 R16, [R206+0x11000] ;  /* 0x01100000ce10783b */ /* 0x000e620000004200 */
[----:B---3--:R-:W-:Y:S01]  /*6420*/  MOV R0, R133 ;  /* 0x0000008500007202 */ /* 0x008fe20000000f00 */
[----:B------:R-:W-:Y:S01]  /*6430*/  IMAD.MOV.U32 R133, RZ, RZ, R134 ;  /* 0x000000ffff857224 */ /* 0x000fe200078e0086 */
[----:B------:R-:W-:Y:S02]  /*6440*/  MOV R134, R135 ;  /* 0x0000008700867202 */ /* 0x000fe40000000f00 */
[----:B------:R-:W-:Y:S01]  /*6450*/  MOV R135, R107 ;  /* 0x0000006b00877202 */ /* 0x000fe20000000f00 */
[----:B------:R-:W-:Y:S01]  /*6460*/  IMAD.MOV.U32 R181, RZ, RZ, R133 ;  /* 0x000000ffffb57224 */ /* 0x000fe200078e0085 */
[----:B------:R-:W-:-:S02]  /*6470*/  MOV R133, R208 ;  /* 0x000000d000857202 */ /* 0x000fc40000000f00 */
[----:B------:R3:W5:Y:S01]  /*6480*/  LDL.LU R208, [R1+0x24] ;  /* 0x0000240001d07983 */ /* 0x0007620000300800 */
[----:B------:R-:W-:Y:S02]  /*6490*/  MOV R107, R72 ;  /* 0x00000048006b7202 */ /* 0x000fe40000000f00 */
[----:B------:R-:W-:Y:S01]  /*64a0*/  HMMA.16816.F32.BF16 R72, R4, R26, R188 ;  /* 0x0000001a0448723c */ /* 0x000fe200000418bc */
[----:B------:R3:W5:Y:S04]  /*64b0*/  LDL.LU R169, [R1+0x20] ;  /* 0x0000200001a97983 */ /* 0x0007680000300800 */
[----:B------:R3:W5:Y:S02]  /*64c0*/  LDL.LU R168, [R1+0x1c] ;  /* 0x00001c0001a87983 */ /* 0x0007640000300800 */
[----:B------:R-:W-:-:S02]  /*64d0*/  F2FP.BF16.PACK_AB R4, R147, R0 ;  /* 0x000000009304723e */ /* 0x000fc400000010ff */
[----:B------:R3:W5:Y:S01]  /*64e0*/  LDL.LU R151, [R1+0x18] ;  /* 0x0000180001977983 */ /* 0x0007620000300800 */
[----:B------:R-:W-:Y:S02]  /*64f0*/  F2FP.BF16.PACK_AB R5, R161, R183 ;  /* 0x000000b7a105723e */ /* 0x000fe400000010ff */
[----:B------:R-:W-:Y:S01]  /*6500*/  F2FP.BF16.PACK_AB R6, R157, R160 ;  /* 0x000000a09d06723e */ /* 0x000fe200000010ff */
[----:B------:R-:W-:Y:S01]  /*6510*/  LDSM.16.MT88.4 R24, [R204+0x15000] ;  /* 0x01500000cc18783b */ /* 0x000fe20000004200 */
[----:B----4-:R-:W-:-:S07]  /*6520*/  F2FP.BF16.PACK_AB R7, R162, R156 ;  /* 0x0000009ca207723e */ /* 0x010fce00000010ff */
[C---:B------:R-:W-:Y:S08]  /*6530*/  HMMA.16816.F32.BF16 R100, R4.reuse, R28, R100 ;  /* 0x0000001c0464723c */ /* 0x040ff00000041864 */
[C---:B------:R-:W-:Y:S01]  /*6540*/  HMMA.16816.F32.BF16 R104, R4.reuse, R30, R104 ;  /* 0x0000001e0468723c */ /* 0x040fe20000041868 */
[----:B------:R-:W4:Y:S07]  /*6550*/  LDSM.16.MT88.4 R28, [R206+0x13000] ;  /* 0x01300000ce1c783b */ /* 0x000f2e0000004200 */
[C---:B--2---:R-:W-:Y:S01]  /*6560*/  HMMA.16816.F32.BF16 R152, R4.reuse, R36, R40 ;  /* 0x000000240498723c */ /* 0x044fe20000041828 */
[----:B------:R-:W2:Y:S07]  /*6570*/  LDSM.16.MT88.4 R40, [R207+0x13000] ;  /* 0x01300000cf28783b */ /* 0x000eae0000004200 */
[C---:B------:R-:W-:Y:S08]  /*6580*/  HMMA.16816.F32.BF16 R108, R4.reuse, R20, R108 ;  /* 0x00000014046c723c */ /* 0x040ff0000004186c */
[C---:B------:R-:W-:Y:S01]  /*6590*/  HMMA.16816.F32.BF16 R112, R4.reuse, R22, R112 ;  /* 0x000000160470723c */ /* 0x040fe20000041870 */
[----:B------:R-:W2:Y:S07]  /*65a0*/  LDSM.16.MT88.4 R20, [R205+0x15000] ;  /* 0x01500000cd14783b */ /* 0x000eae0000004200 */
[----:B-1----:R-:W-:Y:S01]  /*65b0*/  HMMA.16816.F32.BF16 R124, R4, R12, R124 ;  /* 0x0000000c047c723c */ /* 0x002fe2000004187c */
[----:B------:R-:W-:-:S07]  /*65c0*/  MOV R200, R181 ;  /* 0x000000b500c87202 */ /* 0x000fce0000000f00 */
[C---:B------:R-:W-:Y:S01]  /*65d0*/  HMMA.16816.F32.BF16 R128, R4.reuse, R14, R128 ;  /* 0x0000000e0480723c */ /* 0x040fe20000041880 */
[----:B------:R-:W1:Y:S01]  /*65e0*/  LDSM.16.MT88.4 R12, [R206+0x15000] ;  /* 0x01500000ce0c783b */ /* 0x000e620000004200 */
        /* <DEDUP_REMOVED lines=13> */
[C---:B------:R-:W-:Y:S01]  /*66c0*/  HMMA.16816.F32.BF16 R36, R4.reuse, R38, R116 ;  /* 0x000000260424723c */ /* 0x040fe20000041874 */
        /* <DEDUP_REMOVED lines=8> */
[C---:B------:R-:W-:Y:S08]  /*6750*/  HMMA.16816.F32.BF16 R116, R4.reuse, R16, R196 ;  /* 0x000000100474723c */ /* 0x040ff000000418c4 */
[C---:B------:R-:W-:Y:S01]  /*6760*/  HMMA.16816.F32.BF16 R120, R4.reuse, R18, R236 ;  /* 0x000000120478723c */ /* 0x040fe200000418ec */
[----:B------:R-:W1:Y:S07]  /*6770*/  LDSM.16.MT88.4 R16, [R207+0x15000] ;  /* 0x01500000cf10783b */ /* 0x000e6e0000004200 */
[C---:B------:R-:W-:Y:S08]  /*6780*/  HMMA.16816.F32.BF16 R132, R4.reuse, R32, R136 ;  /* 0x000000200484723c */ /* 0x040ff00000041888 */
[C---:B------:R-:W-:Y:S01]  /*6790*/  HMMA.16816.F32.BF16 R136, R4.reuse, R34, R200 ;  /* 0x000000220488723c */ /* 0x040fe200000418c8 */
[----:B------:R-:W-:Y:S07]  /*67a0*/  LDSM.16.MT88.4 R32, [R204+0x17000] ;  /* 0x01700000cc20783b */ /* 0x000fee0000004200 */
[C---:B----4-:R-:W-:Y:S08]  /*67b0*/  HMMA.16816.F32.BF16 R236, R4.reuse, R28, R192 ;  /* 0x0000001c04ec723c */ /* 0x050ff000000418c0 */
[C---:B------:R-:W-:Y:S01]  /*67c0*/  HMMA.16816.F32.BF16 R200, R4.reuse, R30, R176 ;  /* 0x0000001e04c8723c */ /* 0x040fe200000418b0 */
[----:B------:R-:W4:Y:S07]  /*67d0*/  LDSM.16.MT88.4 R28, [R205+0x17000] ;  /* 0x01700000cd1c783b */ /* 0x000f2e0000004200 */
[C---:B--2---:R-:W-:Y:S07]  /*67e0*/  HMMA.16816.F32.BF16 R240, R4.reuse, R40, R240 ;  /* 0x0000002804f0723c */ /* 0x044fee00000418f0 */
[----:B------:R-:W-:Y:S01]  /*67f0*/  MOV R41, R146 ;  /* 0x0000009200297202 */ /* 0x000fe20000000f00 */
[----:B------:R-:W-:Y:S01]  /*6800*/  IMAD.MOV.U32 R40, RZ, RZ, R150 ;  /* 0x000000ffff287224 */ /* 0x000fe200078e0096 */
[----:B------:R-:W-:Y:S01]  /*6810*/  HMMA.16816.F32.BF16 R232, R4, R42, R232 ;  /* 0x0000002a04e8723c */ /* 0x000fe200000418e8 */
[----:B------:R-:W-:Y:S01]  /*6820*/  MOV R150, R142 ;  /* 0x0000008e00967202 */ /* 0x000fe20000000f00 */
[----:B------:R-:W-:-:S05]  /*6830*/  IMAD.MOV.U32 R146, RZ, RZ, R143 ;  /* 0x000000ffff927224 */ /* 0x000fca00078e008f */
[----:B------:R-:W-:Y:S01]  /*6840*/  MOV R43, R140 ;  /* 0x0000008c002b7202 */ /* 0x000fe20000000f00 */
[----:B------:R-:W-:Y:S02]  /*6850*/  IMAD.MOV.U32 R42, RZ, RZ, R141 ;  /* 0x000000ffff2a7224 */ /* 0x000fe400078e008d */
[C---:B------:R-:W-:Y:S07]  /*6860*/  HMMA.16816.F32.BF16 R140, R4.reuse, R26, R164 ;  /* 0x0000001a048c723c */ /* 0x040fee00000418a4 */
[----:B------:R-:W-:Y:S01]  /*6870*/  MOV R166, R0 ;  /* 0x0000000000a67202 */ /* 0x000fe20000000f00 */
[----:B------:R-:W-:Y:S01]  /*6880*/  FFMA.FTZ R0, R231, c[0x0][0x23c], -R8 ;  /* 0x00008f00e7007a23 */ /* 0x000fe20000010808 */
[----:B------:R-:W-:Y:S01]  /*6890*/  HMMA.16816.F32.BF16 R192, R4, R20, R96 ;  /* 0x0000001404c0723c */ /* 0x000fe20000041860 */
[----:B------:R-:W-:Y:S01]  /*68a0*/  MOV R164, R190 ;  /* 0x000000be00a47202 */ /* 0x000fe20000000f00 */
[----:B------:R-:W-:-:S05]  /*68b0*/  IMAD.MOV.U32 R165, RZ, RZ, R191 ;  /* 0x000000ffffa57224 */ /* 0x000fca00078e00bf */
[----:B------:R-:W-:Y:S01]  /*68c0*/  IMAD.MOV.U32 R99, RZ, RZ, R144 ;  /* 0x000000ffff637224 */ /* 0x000fe200078e0090 */
[C---:B------:R-:W-:Y:S01]  /*68d0*/  HMMA.16816.F32.BF16 R188, R4.reuse, R22, R88 ;  /* 0x0000001604bc723c */ /* 0x040fe20000041858 */
[----:B------:R2:W-:Y:S01]  /*68e0*/  MUFU.EX2 R144, R0 ;  /* 0x0000000000907308 */ /* 0x0005e20000000800 */
[----:B------:R-:W-:Y:S05]  /*68f0*/  LDSM.16.MT88.4 R20, [R207+0x17000] ;  /* 0x01700000cf14783b */ /* 0x000fea0000004200 */
[----:B------:R-:W-:Y:S01]  /*6900*/  MOV R91, R145 ;  /* 0x00000091005b7202 */ /* 0x000fe20000000f00 */
[C---:B------:R-:W-:Y:S08]  /*6910*/  HMMA.16816.F32.BF16 R196, R4.reuse, R24, R172 ;  /* 0x0000001804c4723c */ /* 0x040ff000000418ac */
[----:B-1----:R-:W-:Y:S01]  /*6920*/  HMMA.16816.F32.BF16 R176, R4, R12, R68 ;  /* 0x0000000c04b0723c */ /* 0x002fe20000041844 */
[----:B--2---:R-:W-:-:S04]  /*6930*/  FFMA.FTZ R0, R244, c[0x0][0x23c], -R8 ;  /* 0x00008f00f4007a23 */ /* 0x004fc80000010808 */
[----:B------:R1:W-:Y:S03]  /*6940*/  MUFU.EX2 R145, R0 ;  /* 0x0000000000917308 */ /* 0x0003e60000000800 */
[C---:B------:R-:W-:Y:S01]  /*6950*/  HMMA.16816.F32.BF16 R172, R4.reuse, R14, R64 ;  /* 0x0000000e04ac723c */ /* 0x040fe20000041840 */
[----:B------:R-:W2:Y:S01]  /*6960*/  LDSM.16.MT88.4 R12, [R206+0x17000] ;  /* 0x01700000ce0c783b */ /* 0x000ea20000004200 */
[----:B------:R-:W-:Y:S01]  /*6970*/  MOV R96, R182 ;  /* 0x000000b600607202 */ /* 0x000fe20000000f00 */
[----:B------:R-:W-:Y:S01]  /*6980*/  IMAD.MOV.U32 R97, RZ, RZ, R181 ;  /* 0x000000ffff617224 */ /* 0x000fe200078e00b5 */
[----:B------:R-:W-:Y:S01]  /*6990*/  MOV R98, R180 ;  /* 0x000000b400627202 */ /* 0x000fe20000000f00 */
[----:B------:R-:W-:Y:S01]  /*69a0*/  IMAD.MOV.U32 R167, RZ, RZ, R183 ;  /* 0x000000ffffa77224 */ /* 0x000fe200078e00b7 */
[----:B------:R-:W-:Y:S01]  /*69b0*/  MOV R88, R99 ;  /* 0x0000006300587202 */ /* 0x000fe20000000f00 */
[----:B-1----:R-:W-:Y:S01]  /*69c0*/  FFMA.FTZ R0, R91, c[0x0][0x23c], -R8 ;  /* 0x00008f005b007a23 */ /* 0x002fe20000010808 */
[C---:B------:R-:W-:Y:S01]  /*69d0*/  HMMA.16816.F32.BF16 R184, R4.reuse, R16, R76 ;  /* 0x0000001004b8723c */ /* 0x040fe2000004184c */
[----:B------:R-:W-:Y:S01]  /*69e0*/  IMAD.MOV.U32 R89, RZ, RZ, R164 ;  /* 0x000000ffff597224 */ /* 0x000fe200078e00a4 */
[----:B------:R-:W-:Y:S01]  /*69f0*/  MOV R90, R165 ;  /* 0x000000a5005a7202 */ /* 0x000fe20000000f00 */
[----:B------:R1:W-:Y:S01]  /*6a00*/  MUFU.EX2 R231, R0 ;  /* 0x0000000000e77308 */ /* 0x0003e20000000800 */
[----:B------:R-:W-:Y:S01]  /*6a10*/  IMAD.MOV.U32 R99, RZ, RZ, R40 ;  /* 0x000000ffff637224 */ /* 0x000fe200078e0028 */
[----:B------:R-:W-:Y:S01]  /*6a20*/  MOV R40, R171 ;  /* 0x000000ab00287202 */ /* 0x000fe20000000f00 */
[----:B------:R-:W-:Y:S01]  /*6a30*/  IMAD.MOV.U32 R91, RZ, RZ, R166 ;  /* 0x000000ffff5b7224 */ /* 0x000fe200078e00a6 */
[----:B------:R-:W-:Y:S01]  /*6a40*/  MOV R78, R97 ;  /* 0x00000061004e7202 */ /* 0x000fe20000000f00 */
[C---:B------:R-:W-:Y:S01]  /*6a50*/  HMMA.16816.F32.BF16 R180, R4.reuse, R18, R80 ;  /* 0x0000001204b4723c */ /* 0x040fe20000041850 */
[----:B------:R-:W-:Y:S01]  /*6a60*/  IMAD.MOV.U32 R77, RZ, RZ, R96 ;  /* 0x000000ffff4d7224 */ /* 0x000fe200078e0060 */
[----:B------:R-:W-:Y:S01]  /*6a70*/  MOV R96, R167 ;  /* 0x000000a700607202 */ /* 0x000fe20000000f00 */
[----:B------:R-:W-:Y:S01]  /*6a80*/  IMAD.MOV.U32 R79, RZ, RZ, R98 ;  /* 0x000000ffff4f7224 */ /* 0x000fe200078e0062 */
[----:B------:R-:W-:Y:S01]  /*6a90*/  MOV R98, R43 ;  /* 0x0000002b00627202 */ /* 0x000fe20000000f00 */
[----:B------:R-:W-:Y:S01]  /*6aa0*/  IMAD.MOV.U32 R97, RZ, RZ, R42 ;  /* 0x000000ffff617224 */ /* 0x000fe200078e002a */
[----:B------:R-:W-:Y:S01]  /*6ab0*/  LDSM.16.MT88.4 R64, [R204+0x13800] ;  /* 0x01380000cc40783b */ /* 0x000fe20000004200 */
[----:B-1----:R-:W-:Y:S01]  /*6ac0*/  FFMA.FTZ R0, R149, c[0x0][0x23c], -R8 ;  /* 0x00008f0095007a23 */ /* 0x002fe20000010808 */
[----:B------:R-:W-:Y:S01]  /*6ad0*/  MOV R164, R41 ;  /* 0x0000002900a47202 */ /* 0x000fe20000000f00 */
[C---:B----4-:R-:W-:Y:S02]  /*6ae0*/  HMMA.16816.F32.BF16 R16, R4.reuse, R28, R52 ;  /* 0x0000001c0410723c */ /* 0x050fe40000041834 */
[----:B------:R1:W4:Y:S01]  /*6af0*/  MUFU.EX2 R171, R0 ;  /* 0x0000000000ab7308 */ /* 0x0003220000000800 */
[----:B------:R-:W-:Y:S01]  /*6b00*/  MOV R166, R162 ;  /* 0x000000a200a67202 */ /* 0x000fe20000000f00 */
[----:B------:R-:W-:Y:S01]  /*6b10*/  IMAD.MOV.U32 R42, RZ, RZ, R157 ;  /* 0x000000ffff2a7224 */ /* 0x000fe200078e009d */
[----:B------:R-:W-:Y:S01]  /*6b20*/  MOV R43, R158 ;  /* 0x0000009e002b7202 */ /* 0x000fe20000000f00 */
[----:B------:R-:W-:Y:S01]  /*6b30*/  IMAD.MOV.U32 R41, RZ, RZ, R156 ;  /* 0x000000ffff297224 */ /* 0x000fe200078e009c */
[----:B------:R-:W-:Y:S01]  /*6b40*/  MOV R162, R170 ;  /* 0x000000aa00a27202 */ /* 0x000fe20000000f00 */
[----:B------:R-:W-:Y:S01]  /*6b50*/  HMMA.16816.F32.BF16 R28, R4, R30, R48 ;  /* 0x0000001e041c723c */ /* 0x000fe20000041830 */
[----:B------:R-:W2:Y:S01]  /*6b60*/  LDSM.16.MT88.4 R48, [R207+0x11800] ;  /* 0x01180000cf30783b */ /* 0x000ea20000004200 */
[----:B------:R-:W-:Y:S01]  /*6b70*/  IMAD.MOV.U32 R165, RZ, RZ, R163 ;  /* 0x000000ffffa57224 */ /* 0x000fe200078e00a3 */
[----:B------:R-:W-:Y:S01]  /*6b80*/  MOV R83, R91 ;  /* 0x0000005b00537202 */ /* 0x000fe20000000f00 */
[----:B------:R-:W-:-:S02]  /*6b90*/  IMAD.MOV.U32 R163, RZ, RZ, R159 ;  /* 0x000000ffffa37224 */ /* 0x000fc400078e009f */
[----:B-1----:R-:W-:Y:S02]  /*6ba0*/  FFMA.FTZ R0, R11, c[0x0][0x23c], -R2 ;  /* 0x00008f000b007a23 */ /* 0x002fe40000010802 */
[----:B------:R-:W-:Y:S01]  /*6bb0*/  HMMA.16816.F32.BF16 R24, R4, R32, R56 ;  /* 0x000000200418723c */ /* 0x000fe20000041838 */
[----:B------:R-:W-:Y:S01]  /*6bc0*/  IMAD.MOV.U32 R70, RZ, RZ, R78 ;  /* 0x000000ffff467224 */ /* 0x000fe200078e004e */
[----:B------:R-:W1:Y:S01]  /*6bd0*/  LDSM.16.MT88.4 R156, [R204+0x11800] ;  /* 0x01180000cc9c783b */ /* 0x000e620000004200 */
[----:B------:R3:W-:Y:S01]  /*6be0*/  MUFU.EX2 R170, R0 ;  /* 0x0000000000aa7308 */ /* 0x0007e20000000800 */
[----:B------:R-:W-:Y:S01]  /*6bf0*/  IMAD.MOV.U32 R76, RZ, RZ, R96 ;  /* 0x000000ffff4c7224 */ /* 0x000fe200078e0060 */
[----:B------:R-:W-:Y:S01]  /*6c00*/  MOV R91, R42 ;  /* 0x0000002a005b7202 */ /* 0x000fe20000000f00 */
[----:B------:R-:W-:Y:S01]  /*6c10*/  IMAD.MOV.U32 R78, RZ, RZ, R98 ;  /* 0x000000ffff4e7224 */ /* 0x000fe200078e0062 */
[----:B------:R-:W1:Y:S01]  /*6c20*/  LDSM.16.MT88.4 R56, [R206+0x11800] ;  /* 0x01180000ce38783b */ /* 0x000e620000004200 */
[----:B------:R-:W-:Y:S01]  /*6c30*/  IMAD.MOV.U32 R98, RZ, RZ, R43 ;  /* 0x000000ffff627224 */ /* 0x000fe200078e002b */
[----:B------:R-:W-:-:S02]  /*6c40*/  MOV R96, R40 ;  /* 0x0000002800607202 */ /* 0x000fc40000000f00 */
[----:B------:R-:W-:Y:S02]  /*6c50*/  MOV R71, R79 ;  /* 0x0000004f00477202 */ /* 0x000fe40000000f00 */
[----:B------:R-:W-:Y:S01]  /*6c60*/  MOV R149, R9 ;  /* 0x0000000900957202 */ /* 0x000fe20000000f00 */
[----:B---3--:R-:W-:Y:S01]  /*6c70*/  FFMA.FTZ R0, R77, c[0x0][0x23c], -R2 ;  /* 0x00008f004d007a23 */ /* 0x008fe20000010802 */
[----:B------:R-:W-:Y:S01]  /*6c80*/  MOV R77, R97 ;  /* 0x00000061004d7202 */ /* 0x000fe20000000f00 */
[----:B------:R-:W-:Y:S02]  /*6c90*/  IMAD.MOV.U32 R97, RZ, RZ, R41 ;  /* 0x000000ffff617224 */ /* 0x000fe400078e0029 */
[----:B------:R-:W3:Y:S01]  /*6ca0*/  LDSM.16.MT88.4 R40, [R205+0x11800] ;  /* 0x01180000cd28783b */ /* 0x000ee20000004200 */
[----:B------:R-:W-:Y:S01]  /*6cb0*/  MOV R79, R99 ;  /* 0x00000063004f7202 */ /* 0x000fe20000000f00 */
[----:B------:R-:W-:Y:S01]  /*6cc0*/  IMAD.MOV.U32 R167, RZ, RZ, R10 ;  /* 0x000000ffffa77224 */ /* 0x000fe200078e000a */
[----:B------:R-:W-:Y:S01]  /*6cd0*/  MOV R99, R162 ;  /* 0x000000a200637202 */ /* 0x000fe20000000f00 */
[----:B------:R-:W-:Y:S01]  /*6ce0*/  IMAD.MOV.U32 R162, RZ, RZ, R146 ;  /* 0x000000ffffa27224 */ /* 0x000fe200078e0092 */
[----:B------:R-:W-:-:S02]  /*6cf0*/  MOV R146, R150 ;  /* 0x0000009600927202 */ /* 0x000fc40000000f00 */
[----:B------:R2:W-:Y:S01]  /*6d00*/  MUFU.EX2 R150, R0 ;  /* 0x0000000000967308 */ /* 0x0005e20000000800 */
[----:B------:R-:W-:Y:S01]  /*6d10*/  IMAD.MOV.U32 R80, RZ, RZ, R88 ;  /* 0x000000ffff507224 */ /* 0x000fe200078e0058 */
[----:B------:R-:W-:Y:S01]  /*6d20*/  MOV R81, R89 ;  /* 0x0000005900517202 */ /* 0x000fe20000000f00 */
[----:B------:R-:W-:Y:S01]  /*6d30*/  IMAD.MOV.U32 R82, RZ, RZ, R90 ;  /* 0x000000ffff527224 */ /* 0x000fe200078e005a */
[----:B------:R-:W-:Y:S01]  /*6d40*/  MOV R89, R165 ;  /* 0x000000a500597202 */ /* 0x000fe20000000f00 */
[----:B------:R-:W-:Y:S02]  /*6d50*/  IMAD.MOV.U32 R88, RZ, RZ, R164 ;  /* 0x000000ffff587224 */ /* 0x000fe400078e00a4 */
[--C-:B--2---:R-:W-:Y:S02]  /*6d60*/  FFMA.FTZ R0, R149, c[0x0][0x23c], -R2.reuse ;  /* 0x00008f0095007a23 */ /* 0x104fe40000010802 */
[----:B------:R-:W-:Y:S02]  /*6d70*/  FFMA.FTZ R2, R167, c[0x0][0x23c], -R2 ;  /* 0x00008f00a7027a23 */ /* 0x000fe40000010802 */
[----:B------:R-:W-:Y:S01]  /*6d80*/  MUFU.EX2 R149, R0 ;  /* 0x0000000000957308 */ /* 0x000fe20000000800 */
[----:B------:R-:W-:-:S07]  /*6d90*/  IMAD.MOV.U32 R90, RZ, RZ, R166 ;  /* 0x000000ffff5a7224 */ /* 0x000fce00078e00a6 */
[----:B------:R-:W2:Y:S01]  /*6da0*/  MUFU.EX2 R244, R2 ;  /* 0x0000000200f47308 */ /* 0x000ea20000000800 */
[C---:B------:R-:W-:Y:S07]  /*6db0*/  HMMA.16816.F32.BF16 R164, R4.reuse, R12, R92 ;  /* 0x0000000c04a4723c */ /* 0x040fee000004185c */
        /* <DEDUP_REMOVED lines=8> */
[----:B------:R-:W-:Y:S01]  /*6e40*/  MOV R79, R89 ;  /* 0x00000059004f7202 */ /* 0x000fe20000000f00 */
[----:B------:R-:W-:Y:S01]  /*6e50*/  IMAD.MOV.U32 R88, RZ, RZ, R90 ;  /* 0x000000ffff587224 */ /* 0x000fe200078e005a */
[----:B------:R-:W-:-:S02]  /*6e60*/  MOV R89, R91 ;  /* 0x0000005b00597202 */ /* 0x000fc40000000f00 */
[----:B------:R-:W-:Y:S01]  /*6e70*/  HMMA.16816.F32.BF16 R32, R4, R34, R60 ;  /* 0x000000220420723c */ /* 0x000fe2000004183c */
[----:B------:R-:W-:Y:S01]  /*6e80*/  IMAD.MOV.U32 R90, RZ, RZ, R96 ;  /* 0x000000ffff5a7224 */ /* 0x000fe200078e0060 */
[----:B------:R-:W-:Y:S01]  /*6e90*/  MOV R91, R97 ;  /* 0x00000061005b7202 */ /* 0x000fe20000000f00 */
[----:B------:R-:W-:Y:S01]  /*6ea0*/  IMAD.MOV.U32 R96, RZ, RZ, R99 ;  /* 0x000000ffff607224 */ /* 0x000fe200078e0063 */
[----:B------:R-:W-:-:S04]  /*6eb0*/  MOV R97, R162 ;  /* 0x000000a200617202 */ /* 0x000fc80000000f00 */
[----:B------:R-:W-:Y:S01]  /*6ec0*/  HMMA.16816.F32.BF16 R20, R4, R22, R72 ;  /* 0x000000160414723c */ /* 0x000fe20000041848 */
[----:B------:R-:W-:Y:S01]  /*6ed0*/  IMAD.MOV.U32 R162, RZ, RZ, R146 ;  /* 0x000000ffffa27224 */ /* 0x000fe200078e0092 */
[----:B----4-:R-:W-:Y:S01]  /*6ee0*/  F2FP.BF16.PACK_AB R146, R171, R231 ;  /* 0x000000e7ab92723e */ /* 0x010fe200000010ff */
[----:B------:R-:W-:-:S05]  /*6ef0*/  IMAD.MOV.U32 R99, RZ, RZ, R147 ;  /* 0x000000ffff637224 */ /* 0x000fca00078e0093 */
[----:B------:R-:W-:Y:S01]  /*6f00*/  HMMA.16816.F32.BF16 R12, R4, R14, R84 ;  /* 0x0000000e040c723c */ /* 0x000fe20000041854 */
[----:B--2---:R-:W-:Y:S01]  /*6f10*/  F2FP.BF16.PACK_AB R147, R244, R149 ;  /* 0x00000095f493723e */ /* 0x004fe200000010ff */
[----:B------:R-:W-:Y:S01]  /*6f20*/  IMAD.MOV.U32 R93, RZ, RZ, R80 ;  /* 0x000000ffff5d7224 */ /* 0x000fe200078e0050 */
[----:B------:R-:W-:Y:S01]  /*6f30*/  MOV R92, R81 ;  /* 0x00000051005c7202 */ /* 0x000fe20000000f00 */
[----:B------:R-:W-:Y:S01]  /*6f40*/  IMAD.MOV.U32 R68, RZ, RZ, R82 ;  /* 0x000000ffff447224 */ /* 0x000fe200078e0052 */
[----:B------:R-:W-:Y:S01]  /*6f50*/  MOV R69, R83 ;  /* 0x0000005300457202 */ /* 0x000fe20000000f00 */
[----:B------:R-:W-:Y:S01]  /*6f60*/  LDSM.16.MT88.4 R72, [R205+0x13800] ;  /* 0x01380000cd48783b */ /* 0x000fe20000004200 */
[----:B------:R-:W-:Y:S02]  /*6f70*/  MOV R4, R145 ;  /* 0x0000009100047202 */ /* 0x000fe40000000f00 */
[----:B------:R-:W-:Y:S01]  /*6f80*/  MOV R85, R144 ;  /* 0x0000009000557202 */ /* 0x000fe20000000f00 */
[----:B------:R-:W2:Y:S01]  /*6f90*/  LDSM.16.MT88.4 R80, [R207+0x13800] ;  /* 0x01380000cf50783b */ /* 0x000ea20000004200 */
[----:B------:R-:W-:-:S02]  /*6fa0*/  F2FP.BF16.PACK_AB R145, R150, R170 ;  /* 0x000000aa9691723e */ /* 0x000fc400000010ff */
[----:B------:R-:W-:Y:S01]  /*6fb0*/  F2FP.BF16.PACK_AB R144, R4, R85 ;  /* 0x000000550490723e */ /* 0x000fe200000010ff */
[----:B------:R-:W-:Y:S01]  /*6fc0*/  IMAD.MOV.U32 R86, RZ, RZ, R88 ;  /* 0x000000ffff567224 */ /* 0x000fe200078e0058 */
[----:B------:R-:W-:Y:S02]  /*6fd0*/  MOV R87, R89 ;  /* 0x0000005900577202 */ /* 0x000fe40000000f00 */
[----:B------:R-:W-:-:S03]  /*6fe0*/  MOV R0, R91 ;  /* 0x0000005b00007202 */ /* 0x000fc60000000f00 */
[C---:B------:R-:W-:Y:S07]  /*6ff0*/  HMMA.16816.F32.BF16 R44, R144.reuse, R48, R108 ;  /* 0x00000030902c723c */ /* 0x040fee000004186c */
[----:B------:R-:W-:Y:S01]  /*7000*/  IMAD.MOV.U32 R111, RZ, RZ, R90 ;  /* 0x000000ffff6f7224 */ /* 0x000fe200078e005a */
[----:B-1----:R-:W-:Y:S01]  /*7010*/  HMMA.16816.F32.BF16 R152, R144, R156, R152 ;  /* 0x0000009c9098723c */ /* 0x002fe20000041898 */
[----:B------:R-:W1:Y:S01]  /*7020*/  LDSM.16.MT88.4 R88, [R206+0x13800] ;  /* 0x01380000ce58783b */ /* 0x000e620000004200 */
[----:B------:R-:W-:Y:S01]  /*7030*/  IMAD.MOV.U32 R110, RZ, RZ, R96 ;  /* 0x000000ffff6e7224 */ /* 0x000fe200078e0060 */
[----:B------:R-:W-:Y:S01]  /*7040*/  MOV R109, R97 ;  /* 0x00000061006d7202 */ /* 0x000fe20000000f00 */
[----:B------:R-:W-:-:S04]  /*7050*/  IMAD.MOV.U32 R108, RZ, RZ, R98 ;  /* 0x000000ffff6c7224 */ /* 0x000fc800078e0062 */
[C---:B------:R-:W-:Y:S07]  /*7060*/  HMMA.16816.F32.BF16 R52, R144.reuse, R56, R116 ;  /* 0x000000389034723c */ /* 0x040fee0000041874 */
[----:B------:R-:W-:Y:S01]  /*7070*/  MOV R119, R99 ;  /* 0x0000006300777202 */ /* 0x000fe20000000f00 */
[C---:B------:R-:W-:Y:S01]  /*7080*/  HMMA.16816.F32.BF16 R156, R144.reuse, R158, R36 ;  /* 0x0000009e909c723c */ /* 0x040fe20000041824 */
[----:B------:R-:W4:Y:S07]  /*7090*/  LDSM.16.MT88.4 R96, [R204+0x15800] ;  /* 0x01580000cc60783b */ /* 0x000f2e0000004200 */
[C---:B---3--:R-:W-:Y:S08]  /*70a0*/  HMMA.16816.F32.BF16 R36, R144.reuse, R40, R100 ;  /* 0x000000289024723c */ /* 0x048ff00000041864 */
[----:B------:R-:W-:Y:S01]  /*70b0*/  HMMA.16816.F32.BF16 R40, R144, R42, R104 ;  /* 0x0000002a9028723c */ /* 0x000fe20000041868 */
[----:B------:R-:W3:Y:S01]  /*70c0*/  LDSM.16.MT88.4 R104, [R205+0x15800] ;  /* 0x01580000cd68783b */ /* 0x000ee20000004200 */
[----:B------:R-:W-:Y:S01]  /*70d0*/  IMAD.MOV.U32 R6, RZ, RZ, R76 ;  /* 0x000000ffff067224 */ /* 0x000fe200078e004c */
[----:B------:R-:W-:Y:S01]  /*70e0*/  MOV R7, R77 ;  /* 0x0000004d00077202 */ /* 0x000fe20000000f00 */
[----:B------:R-:W-:Y:S01]  /*70f0*/  IMAD.MOV.U32 R84, RZ, RZ, R78 ;  /* 0x000000ffff547224 */ /* 0x000fe200078e004e */
[----:B------:R-:W-:-:S02]  /*7100*/  MOV R2, R79 ;  /* 0x0000004f00027202 */ /* 0x000fc40000000f00 */
[----:B------:R-:W-:Y:S01]  /*7110*/  MOV R5, R71 ;  /* 0x0000004700057202 */ /* 0x000fe20000000f00 */
[----:B--2---:R-:W-:Y:S01]  /*7120*/  HMMA.16816.F32.BF16 R76, R144, R80, R240 ;  /* 0x00000050904c723c */ /* 0x004fe200000418f0 */
[----:B------:R-:W-:Y:S01]  /*7130*/  IMAD.MOV.U32 R102, RZ, RZ, R68 ;  /* 0x000000ffff667224 */ /* 0x000fe200078e0044 */
[----:B------:R-:W-:Y:S01]  /*7140*/  MOV R101, R69 ;  /* 0x0000004500657202 */ /* 0x000fe20000000f00 */
[----:B------:R-:W-:Y:S01]  /*7150*/  IMAD.MOV.U32 R100, RZ, RZ, R70 ;  /* 0x000000ffff647224 */ /* 0x000fe200078e0046 */
[----:B------:R-:W-:-:S03]  /*7160*/  MOV R103, R5 ;  /* 0x0000000500677202 */ /* 0x000fc60000000f00 */
[----:B------:R-:W-:Y:S01]  /*7170*/  IMAD.MOV.U32 R243, RZ, RZ, R4 ;  /* 0x000000fffff37224 */ /* 0x000fe200078e0004 */
[----:B------:R-:W-:Y:S01]  /*7180*/  MOV R242, R85 ;  /* 0x0000005500f27202 */ /* 0x000fe20000000f00 */
[----:B------:R-:W-:Y:S01]  /*7190*/  IMAD.MOV.U32 R4, RZ, RZ, R6 ;  /* 0x000000ffff047224 */ /* 0x000fe200078e0006 */
[----:B------:R-:W-:Y:S01]  /*71a0*/  MOV R241, R86 ;  /* 0x0000005600f17202 */ /* 0x000fe20000000f00 */
[----:B------:R-:W-:Y:S02]  /*71b0*/  IMAD.MOV.U32 R6, RZ, RZ, R84 ;  /* 0x000000ffff067224 */ /* 0x000fe400078e0054 */
[----:B------:R-:W-:Y:S01]  /*71c0*/  IMAD.MOV.U32 R240, RZ, RZ, R87 ;  /* 0x000000fffff07224 */ /* 0x000fe200078e0057 */
[----:B------:R-:W-:Y:S01]  /*71d0*/  MOV R5, R7 ;  /* 0x0000000700057202 */ /* 0x000fe20000000f00 */
[----:B-1----:R-:W-:Y:S01]  /*71e0*/  HMMA.16816.F32.BF16 R84, R144, R88, R236 ;  /* 0x000000589054723c */ /* 0x002fe200000418ec */
[----:B------:R-:W-:Y:S01]  /*71f0*/  MOV R7, R2 ;  /* 0x0000000200077202 */ /* 0x000fe20000000f00 */
[----:B------:R-:W-:-:S06]  /*7200*/  IMAD.MOV.U32 R2, RZ, RZ, R163 ;  /* 0x000000ffff027224 */ /* 0x000fcc00078e00a3 */
[----:B------:R-:W-:Y:S01]  /*7210*/  HMMA.16816.F32.BF16 R88, R144, R90, R200 ;  /* 0x0000005a9058723c */ /* 0x000fe200000418c8 */
[----:B------:R-:W-:Y:S01]  /*7220*/  IMAD.MOV.U32 R238, RZ, RZ, R100 ;  /* 0x000000ffffee7224 */ /* 0x000fe200078e0064 */
[----:B------:R-:W-:Y:S02]  /*7230*/  MOV R237, R101 ;  /* 0x0000006500ed7202 */ /* 0x000fe40000000f00 */
[----:B------:R-:W-:-:S03]  /*7240*/  MOV R236, R102 ;  /* 0x0000006600ec7202 */ /* 0x000fc60000000f00 */
[----:B------:R-:W-:Y:S01]  /*7250*/  IMAD.MOV.U32 R200, RZ, RZ, R92 ;  /* 0x000000ffffc87224 */ /* 0x000fe200078e005c */
[----:B------:R-:W-:Y:S01]  /*7260*/  MOV R201, R93 ;  /* 0x0000005d00c97202 */ /* 0x000fe20000000f00 */
[----:B------:R-:W-:Y:S01]  /*7270*/  IMAD.MOV.U32 R203, RZ, RZ, R95 ;  /* 0x000000ffffcb7224 */ /* 0x000fe200078e005f */
[----:B------:R-:W-:Y:S01]  /*7280*/  MOV R202, R94 ;  /* 0x0000005e00ca7202 */ /* 0x000fe20000000f00 */
[C---:B------:R-:W-:Y:S08]  /*7290*/  HMMA.16816.F32.BF16 R80, R144.reuse, R82, R232 ;  /* 0x000000529050723c */ /* 0x040ff000000418e8 */
[----:B----4-:R-:W-:Y:S01]  /*72a0*/  HMMA.16816.F32.BF16 R92, R144, R96, R196 ;  /* 0x00000060905c723c */ /* 0x010fe200000418c4 */
[----:B------:R-:W-:-:S02]  /*72b0*/  MOV R235, R0 ;  /* 0x0000000000eb7202 */ /* 0x000fc40000000f00 */
[----:B------:R-:W-:-:S04]  /*72c0*/  MOV R0, R162 ;  /* 0x000000a200007202 */ /* 0x000fc80000000f00 */
[----:B------:R-:W-:Y:S02]  /*72d0*/  MOV R196, R103 ;  /* 0x0000006700c47202 */ /* 0x000fe40000000f00 */
[----:B---3--:R-:W-:Y:S01]  /*72e0*/  HMMA.16816.F32.BF16 R100, R144, R104, R192 ;  /* 0x000000689064723c */ /* 0x008fe200000418c0 */
[----:B------:R-:W-:Y:S01]  /*72f0*/  MOV R197, R4 ;  /* 0x0000000400c57202 */ /* 0x000fe20000000f00 */
[----:B------:R-:W-:-:S05]  /*7300*/  IMAD.MOV.U32 R198, RZ, RZ, R5 ;  /* 0x000000ffffc67224 */ /* 0x000fca00078e0005 */
[----:B------:R-:W-:Y:S01]  /*7310*/  MOV R195, R7 ;  /* 0x0000000700c37202 */ /* 0x000fe20000000f00 */
[----:B------:R-:W-:Y:S01]  /*7320*/  FADD.FTZ R0, R0, R196 ;  /* 0x000000c400007221 */ /* 0x000fe20000010000 */
[----:B------:R-:W-:Y:S03]  /*7330*/  HMMA.16816.F32.BF16 R68, R144, R72, R132 ;  /* 0x000000489044723c */ /* 0x000fe60000041884 */
[----:B------:R-:W-:Y:S02]  /*7340*/  FADD.FTZ R2, R2, R195 ;  /* 0x000000c302027221 */ /* 0x000fe40000010000 */
[----:B------:R-:W-:-:S03]  /*7350*/  FADD.FTZ R0, R198, R0 ;  /* 0x00000000c6007221 */ /* 0x000fc60000010000 */
[----:B------:R-:W-:Y:S01]  /*7360*/  HMMA.16816.F32.BF16 R72, R144, R74, R136 ;  /* 0x0000004a9048723c */ /* 0x000fe20000041888 */
[----:B------:R-:W-:-:S06]  /*7370*/  FADD.FTZ R2, R197, R2 ;  /* 0x00000002c5027221 */ /* 0x000fcc0000010000 */
[----:B------:R-:W-:Y:S01]  /*7380*/  MOV R136, R108 ;  /* 0x0000006c00887202 */ /* 0x000fe20000000f00 */
[----:B------:R-:W-:Y:S01]  /*7390*/  IMAD.MOV.U32 R137, RZ, RZ, R109 ;  /* 0x000000ffff897224 */ /* 0x000fe200078e006d */
[----:B------:R-:W-:Y:S02]  /*73a0*/  MOV R138, R110 ;  /* 0x0000006e008a7202 */ /* 0x000fe40000000f00 */
[----:B------:R-:W-:Y:S01]  /*73b0*/  MOV R139, R111 ;  /* 0x0000006f008b7202 */ /* 0x000fe20000000f00 */
[----:B------:R-:W-:Y:S01]  /*73c0*/  FADD.FTZ R2, R136, R2 ;  /* 0x0000000288027221 */ /* 0x000fe20000010000 */
[----:B------:R-:W-:Y:S01]  /*73d0*/  HMMA.16816.F32.BF16 R60, R144, R64, R124 ;  /* 0x00000040903c723c */ /* 0x000fe2000004187c */
[----:B------:R-:W-:Y:S01]  /*73e0*/  FADD.FTZ R0, R137, R0 ;  /* 0x0000000089007221 */ /* 0x000fe20000010000 */
[----:B------:R-:W-:Y:S01]  /*73f0*/  MOV R233, R161 ;  /* 0x000000a100e97202 */ /* 0x000fe20000000f00 */
[----:B------:R-:W-:Y:S01]  /*7400*/  IMAD.MOV.U32 R234, RZ, RZ, R160 ;  /* 0x000000ffffea7224 */ /* 0x000fe200078e00a0 */
[----:B------:R-:W-:Y:S01]  /*7410*/  MOV R199, R6 ;  /* 0x0000000600c77202 */ /* 0x000fe20000000f00 */
[----:B------:R-:W-:Y:S01]  /*7420*/  LDSM.16.MT88.4 R160, [R205+0x17800] ;  /* 0x01780000cda0783b */ /* 0x000fe20000004200 */
[----:B------:R-:W-:-:S02]  /*7430*/  FADD.FTZ R2, R138, R2 ;  /* 0x000000028a027221 */ /* 0x000fc40000010000 */
[----:B------:R-:W-:Y:S01]  /*7440*/  HMMA.16816.F32.BF16 R48, R144, R50, R112 ;  /* 0x000000329030723c */ /* 0x000fe20000041870 */
[----:B------:R-:W1:Y:S01]  /*7450*/  LDSM.16.MT88.4 R112, [R207+0x15800] ;  /* 0x01580000cf70783b */ /* 0x000e620000004200 */
[----:B------:R-:W-:-:S03]  /*7460*/  FADD.FTZ R0, R139, R0 ;  /* 0x000000008b007221 */ /* 0x000fc60000010000 */
[----:B------:R-:W-:Y:S03]  /*7470*/  LDSM.16.MT88.4 R4, [R206+0x17800] ;  /* 0x01780000ce04783b */ /* 0x000fe60000004200 */
[----:B------:R-:W-:Y:S01]  /*7480*/  HMMA.16816.F32.BF16 R56, R144, R58, R120 ;  /* 0x0000003a9038723c */ /* 0x000fe20000041878 */
[----:B------:R-:W2:Y:S01]  /*7490*/  LDSM.16.MT88.4 R120, [R206+0x15800] ;  /* 0x01580000ce78783b */ /* 0x000ea20000004200 */
[----:B------:R-:W-:-:S06]  /*74a0*/  FADD.FTZ R2, R199, R2 ;  /* 0x00000002c7027221 */ /* 0x000fcc0000010000 */
[----:B------:R-:W-:Y:S01]  /*74b0*/  HMMA.16816.F32.BF16 R64, R144, R66, R128 ;  /* 0x000000429040723c */ /* 0x000fe20000041880 */
[----:B------:R-:W3:Y:S01]  /*74c0*/  LDSM.16.MT88.4 R128, [R204+0x17800] ;  /* 0x01780000cc80783b */ /* 0x000ee20000004200 */
[----:B------:R-:W-:-:S06]  /*74d0*/  FADD.FTZ R0, R200, R0 ;  /* 0x00000000c8007221 */ /* 0x000fcc0000010000 */
[----:B------:R-:W-:Y:S01]  /*74e0*/  HMMA.16816.F32.BF16 R96, R144, R98, R140 ;  /* 0x000000629060723c */ /* 0x000fe2000004188c */
[----:B------:R-:W4:Y:S01]  /*74f0*/  LDSM.16.MT88.4 R140, [R207+0x17800] ;  /* 0x01780000cf8c783b */ /* 0x000f220000004200 */
[----:B------:R-:W-:Y:S02]  /*7500*/  FADD.FTZ R2, R201, R2 ;  /* 0x00000002c9027221 */ /* 0x000fe40000010000 */
[----:B------:R-:W-:Y:S02]  /*7510*/  FADD.FTZ R0, R202, R0 ;  /* 0x00000000ca007221 */ /* 0x000fe40000010000 */
[----:B------:R-:W-:Y:S02]  /*7520*/  FADD.FTZ R2, R203, R2 ;  /* 0x00000002cb027221 */ /* 0x000fe40000010000 */
[----:B------:R-:W-:Y:S01]  /*7530*/  FADD.FTZ R0, R236, R0 ;  /* 0x00000000ec007221 */ /* 0x000fe20000010000 */
[----:B------:R-:W-:Y:S01]  /*7540*/  MOV R239, R119 ;  /* 0x0000007700ef7202 */ /* 0x000fe20000000f00 */
[----:B------:R-:W-:-:S02]  /*7550*/  FADD.FTZ R2, R237, R2 ;  /* 0x00000002ed027221 */ /* 0x000fc40000010000 */
[----:B------:R-:W-:Y:S02]  /*7560*/  FADD.FTZ R0, R238, R0 ;  /* 0x00000000ee007221 */ /* 0x000fe40000010000 */
[----:B------:R-:W-:Y:S02]  /*7570*/  FADD.FTZ R2, R239, R2 ;  /* 0x00000002ef027221 */ /* 0x000fe40000010000 */
[----:B------:R-:W-:Y:S02]  /*7580*/  FADD.FTZ R0, R233, R0 ;  /* 0x00000000e9007221 */ /* 0x000fe40000010000 */
[----:B------:R-:W-:Y:S02]  /*7590*/  FADD.FTZ R2, R234, R2 ;  /* 0x00000002ea027221 */ /* 0x000fe40000010000 */
[----:B------:R-:W-:Y:S02]  /*75a0*/  FADD.FTZ R0, R235, R0 ;  /* 0x00000000eb007221 */ /* 0x000fe40000010000 */
[----:B------:R-:W-:-:S02]  /*75b0*/  FADD.FTZ R2, R240, R2 ;  /* 0x00000002f0027221 */ /* 0x000fc40000010000 */
[----:B------:R-:W-:Y:S02]  /*75c0*/  FADD.FTZ R0, R241, R0 ;  /* 0x00000000f1007221 */ /* 0x000fe40000010000 */
[----:B------:R-:W-:Y:S02]  /*75d0*/  FADD.FTZ R2, R242, R2 ;  /* 0x00000002f2027221 */ /* 0x000fe40000010000 */
[----:B------:R-:W-:Y:S02]  /*75e0*/  FADD.FTZ R0, R170, R0 ;  /* 0x00000000aa007221 */ /* 0x000fe40000010000 */
[----:B------:R-:W-:Y:S02]  /*75f0*/  FADD.FTZ R243, R243, R2 ;  /* 0x00000002f3f37221 */ /* 0x000fe40000010000 */
[----:B------:R-:W-:Y:S01]  /*7600*/  FADD.FTZ R0, R150, R0 ;  /* 0x0000000096007221 */ /* 0x000fe20000010000 */
[----:B-1----:R-:W-:Y:S01]  /*7610*/  HMMA.16816.F32.BF16 R108, R144, R112, R184 ;  /* 0x00000070906c723c */ /* 0x002fe200000418b8 */
[----:B------:R-:W-:-:S02]  /*7620*/  FADD.FTZ R243, R231, R243 ;  /* 0x000000f3e7f37221 */ /* 0x000fc40000010000 */
[----:B------:R-:W-:-:S05]  /*7630*/  FADD.FTZ R0, R149, R0 ;  /* 0x0000000095007221 */ /* 0x000fca0000010000 */
[----:B--2---:R-:W-:Y:S01]  /*7640*/  HMMA.16816.F32.BF16 R116, R144, R120, R176 ;  /* 0x000000789074723c */ /* 0x004fe200000418b0 */
[----:B------:R-:W-:Y:S02]  /*7650*/  FADD.FTZ R243, R171, R243 ;  /* 0x000000f3abf37221 */ /* 0x000fe40000010000 */
[----:B------:R-:W-:-:S05]  /*7660*/  FADD.FTZ R244, R244, R0 ;  /* 0x00000000f4f47221 */ /* 0x000fca0000010000 */
[C---:B---3--:R-:W-:Y:S08]  /*7670*/  HMMA.16816.F32.BF16 R124, R144.reuse, R128, R24 ;  /* 0x00000080907c723c */ /* 0x048ff00000041818 */
[C---:B------:R-:W-:Y:S08]  /*7680*/  HMMA.16816.F32.BF16 R132, R144.reuse, R160, R16 ;  /* 0x000000a09084723c */ /* 0x040ff00000041810 */
[C---:B----4-:R-:W-:Y:S08]  /*7690*/  HMMA.16816.F32.BF16 R136, R144.reuse, R140, R8 ;  /* 0x0000008c9088723c */ /* 0x050ff00000041808 */
[C---:B------:R-:W-:Y:S08]  /*76a0*/  HMMA.16816.F32.BF16 R104, R144.reuse, R106, R188 ;  /* 0x0000006a9068723c */ /* 0x040ff000000418bc */
[C---:B------:R-:W-:Y:S08]  /*76b0*/  HMMA.16816.F32.BF16 R112, R144.reuse, R114, R180 ;  /* 0x000000729070723c */ /* 0x040ff000000418b4 */
[C---:B------:R-:W-:Y:S08]  /*76c0*/  HMMA.16816.F32.BF16 R120, R144.reuse, R122, R172 ;  /* 0x0000007a9078723c */ /* 0x040ff000000418ac */
[C---:B------:R-:W-:Y:S08]  /*76d0*/  HMMA.16816.F32.BF16 R128, R144.reuse, R130, R32 ;  /* 0x000000829080723c */ /* 0x040ff00000041820 */
[C---:B------:R-:W-:Y:S08]  /*76e0*/  HMMA.16816.F32.BF16 R160, R144.reuse, R162, R28 ;  /* 0x000000a290a0723c */ /* 0x040ff0000004181c */
[C---:B------:R-:W-:Y:S08]  /*76f0*/  HMMA.16816.F32.BF16 R140, R144.reuse, R142, R20 ;  /* 0x0000008e908c723c */ /* 0x040ff00000041814 */
[C---:B------:R-:W-:Y:S08]  /*7700*/  HMMA.16816.F32.BF16 R164, R144.reuse, R4, R164 ;  /* 0x0000000490a4723c */ /* 0x040ff000000418a4 */
[----:B------:R-:W-:Y:S01]  /*7710*/  HMMA.16816.F32.BF16 R144, R144, R6, R12 ;  /* 0x000000069090723c */ /* 0x000fe2000004180c */
[----:B------:R-:W-:Y:S07]  /*7720*/  @!P0 BRA `(.L_x_59) ;  /* 0x0000403000008947 */ /* 0x000fee0003800000 */
[----:B------:R-:W-:Y:S01]  /*7730*/  IMAD.U32 R6, RZ, RZ, UR21 ;  /* 0x00000015ff067e24 */ /* 0x000fe2000f8e00ff */
[----:B-----5:R-:W-:Y:S01]  /*7740*/  SHF.R.S32.HI R233, RZ, 0x1f, R168 ;  /* 0x0000001fffe97819 */ /* 0x020fe200000114a8 */
[----:B------:R-:W-:Y:S01]  /*7750*/  IMAD.U32 R4, RZ, RZ, UR21 ;  /* 0x00000015ff047e24 */ /* 0x000fe2000f8e00ff */
[----:B------:R-:W-:Y:S01]  /*7760*/  IADD3 R238, P2, R168, 0x10, RZ ;  /* 0x00000010a8ee7810 */ /* 0x000fe20007f5e0ff */
[--C-:B------:R-:W-:Y:S01]  /*7770*/  IMAD.WIDE.U32 R6, R6, c[0x0][0x1b0], R246.reuse ;  /* 0x00006c0006067a25 */ /* 0x100fe200078e00f6 */
[----:B------:R-:W-:Y:S01]  /*7780*/  ISETP.GE.AND P6, PT, R246, c[0x0][0x220], PT ;  /* 0x00008800f6007a0c */ /* 0x000fe20003fc6270 */
[----:B------:R-:W-:Y:S01]  /*7790*/  ULDC.64 UR4, c[0x0][0x1a0] ;  /* 0x0000680000047ab9 */ /* 0x000fe20000000a00 */
[----:B------:R-:W-:Y:S01]  /*77a0*/  ISETP.GE.AND P5, PT, R250, c[0x0][0x220], PT ;  /* 0x00008800fa007a0c */ /* 0x000fe20003fa6270 */
[----:B------:R-:W-:Y:S01]  /*77b0*/  IMAD.WIDE.U32 R4, R4, c[0x0][0x1b8], R246 ;  /* 0x00006e0004047a25 */ /* 0x000fe200078e00f6 */
[----:B------:R-:W-:Y:S01]  /*77c0*/  IADD3 R241, P1, R6, UR24, RZ ;  /* 0x0000001806f17c10 */ /* 0x000fe2000ff3e0ff */
[----:B------:R-:W-:Y:S01]  /*77d0*/  ULEA.HI.SX32 UR12, UR8, 0xfffffffe, 0x1a ;  /* 0xfffffffe080c7891 */ /* 0x000fe2000f8fd23f */
[----:B------:R-:W-:Y:S01]  /*77e0*/  ISETP.GE.AND P4, PT, R245, c[0x0][0x220], PT ;  /* 0x00008800f5007a0c */ /* 0x000fe20003f86270 */
[----:B------:R-:W-:Y:S01]  /*77f0*/  IMAD.U32 R2, RZ, RZ, UR22 ;  /* 0x00000016ff027e24 */ /* 0x000fe2000f8e00ff */
[----:B------:R-:W-:Y:S01]  /*7800*/  IADD3 R231, P0, R4, UR28, RZ ;  /* 0x0000001c04e77c10 */ /* 0x000fe2000ff1e0ff */
[----:B------:R-:W-:Y:S01]  /*7810*/  IMAD.U32 R0, RZ, RZ, UR26 ;  /* 0x0000001aff007e24 */ /* 0x000fe2000f8e00ff */
[----:B------:R-:W-:Y:S01]  /*7820*/  ISETP.GE.AND P3, PT, R251, c[0x0][0x220], PT ;  /* 0x00008800fb007a0c */ /* 0x000fe20003f66270 */
[----:B------:R-:W-:Y:S01]  /*7830*/  IMAD.MOV.U32 R150, RZ, RZ, R3 ;  /* 0x000000ffff967224 */ /* 0x000fe200078e0003 */
[----:B------:R-:W-:Y:S01]  /*7840*/  IADD3.X R2, R2, UR11, R7, P1, !PT ;  /* 0x0000000b02027c10 */ /* 0x000fe20008ffe407 */
[----:B------:R-:W-:Y:S01]  /*7850*/  IMAD.MOV.U32 R149, RZ, RZ, R148 ;  /* 0x000000ffff957224 */ /* 0x000fe200078e0094 */
[----:B------:R-:W-:Y:S01]  /*7860*/  IADD3.X R4, R0, UR7, R5, P0, !PT ;  /* 0x0000000700047c10 */ /* 0x000fe200087fe405 */
[----:B------:R-:W-:Y:S01]  /*7870*/  IMAD.X R239, RZ, RZ, R233, P2 ;  /* 0x000000ffffef7224 */ /* 0x000fe200010e06e9 */
[----:B------:R-:W-:Y:S01]  /*7880*/  LEA R242, P1, R241, c[0x0][0x168], 0x1 ;  /* 0x00005a00f1f27a11 */ /* 0x000fe200078208ff */
[----:B------:R-:W-:Y:S01]  /*7890*/  IMAD.MOV.U32 R232, RZ, RZ, R168 ;  /* 0x000000ffffe87224 */ /* 0x000fe200078e00a8 */
[----:B------:R-:W-:Y:S01]  /*78a0*/  LEA R240, P0, R231, c[0x0][0x170], 0x1 ;  /* 0x00005c00e7f07a11 */ /* 0x000fe200078008ff */
[----:B------:R-:W-:Y:S01]  /*78b0*/  ULEA.HI.SX32 UR8, UR8, 0xfffffffd, 0x1a ;  /* 0xfffffffd08087891 */ /* 0x000fe2000f8fd23f */
[----:B------:R-:W-:Y:S01]  /*78c0*/  LEA.HI.X R241, R241, c[0x0][0x16c], R2, 0x1, P1 ;  /* 0x00005b00f1f17a11 */ /* 0x000fe200008f0c02 */
[----:B------:R-:W-:Y:S01]  /*78d0*/  USHF.L.U64.HI UR11, UR4, 0x4, UR5 ;  /* 0x00000004040b7899 */ /* 0x000fe20008010205 */
[----:B------:R-:W-:Y:S01]  /*78e0*/  LEA.HI.X R231, R231, c[0x0][0x174], R4, 0x1, P0 ;  /* 0x00005d00e7e77a11 */ /* 0x000fe200000f0c04 */
[----:B------:R-:W-:Y:S01]  /*78f0*/  USHF.L.U32 UR14, UR4, 0x4, URZ ;  /* 0x00000004040e7899 */ /* 0x000fe2000800063f */
[C---:B------:R-:W-:Y:S01]  /*7900*/  IADD3 R236, P1, R168.reuse, 0x20, RZ ;  /* 0x00000020a8ec7810 */ /* 0x040fe20007f3e0ff */
[----:B------:R-:W-:Y:S01]  /*7910*/  UMOV UR15, URZ ;  /* 0x0000003f000f7c82 */ /* 0x000fe20008000000 */
[----:B------:R-:W-:-:S03]  /*7920*/  IADD3 R234, P0, R168, 0x30, RZ ;  /* 0x00000030a8ea7810 */ /* 0x000fc60007f1e0ff */
[--C-:B------:R-:W-:Y:S02]  /*7930*/  IMAD.X R237, RZ, RZ, R233.reuse, P1 ;  /* 0x000000ffffed7224 */ /* 0x100fe400008e06e9 */
[----:B------:R-:W-:Y:S01]  /*7940*/  IMAD.X R235, RZ, RZ, R233, P0 ;  /* 0x000000ffffeb7224 */ /* 0x000fe200000e06e9 */
[----:B------:R-:W-:Y:S05]  /*7950*/  BRA `(.L_x_60) ;  /* 0x000006d000007947 */ /* 0x000fea0003800000 */
.L_x_62:
[----:B------:R-:W2:Y:S01]  /*7960*/  LDL.64 R188, [R1+0x8] ;  /* 0x0000080001bc7983 */ /* 0x000ea20000100a00 */
[----:B------:R-:W-:Y:S02]  /*7970*/  UIADD3 UR20, UR12, -0x1, -UR15 ;  /* 0xffffffff0c147890 */ /* 0x000fe4000fffe80f */
[----:B------:R-:W-:Y:S01]  /*7980*/  ULDC.64 UR6, c[0x0][0x198] ;  /* 0x0000660000067ab9 */ /* 0x000fe20000000a00 */
[----:B------:R1:W-:Y:S01]  /*7990*/  @P6 STS.128 [R230+0x8000], RZ ;  /* 0x008000ffe6006388 */ /* 0x0003e20000000c00 */
[----:B------:R-:W-:Y:S02]  /*79a0*/  USHF.R.S32.HI UR17, URZ, 0x1f, UR20 ;  /* 0x0000001f3f117899 */ /* 0x000fe40008011414 */
[----:B------:R-:W-:Y:S02]  /*79b0*/  UIMAD.WIDE.U32 UR24, UR20, UR6, URZ ;  /* 0x00000006141872a5 */ /* 0x000fe4000f8e003f */
[----:B------:R-:W-:Y:S04]  /*79c0*/  UIMAD UR17, UR17, UR6, URZ ;  /* 0x00000006111172a4 */ /* 0x000fe8000f8e023f */
[----:B------:R-:W-:Y:S01]  /*79d0*/  UIMAD UR17, UR20, UR7, UR17 ;  /* 0x00000007141172a4 */ /* 0x000fe2000f8e0211 */
[----:B------:R-:W-:Y:S02]  /*79e0*/  IMAD.U32 R176, RZ, RZ, UR24 ;  /* 0x00000018ffb07e24 */ /* 0x000fe4000f8e00ff */
[----:B------:R-:W-:Y:S01]  /*79f0*/  IMAD.U32 R177, RZ, RZ, UR25 ;  /* 0x00000019ffb17e24 */ /* 0x000fe2000f8e00ff */
[----:B------:R-:W-:Y:S06]  /*7a00*/  UIADD3 UR17, UR25, UR17, URZ ;  /* 0x0000001119117290 */ /* 0x000fec000fffe03f */
[----:B------:R-:W-:Y:S01]  /*7a10*/  IMAD.U32 R0, RZ, RZ, UR17 ;  /* 0x00000011ff007e24 */ /* 0x000fe2000f8e00ff */
[C---:B--2---:R-:W-:Y:S04]  /*7a20*/  LEA R174, P2, R176.reuse, R188, 0x6 ;  /* 0x000000bcb0ae7211 */ /* 0x044fe800078430ff */
[----:B------:R-:W-:Y:S02]  /*7a30*/  LEA.HI.X R176, R176, R249, R0, 0x6, P2 ;  /* 0x000000f9b0b07211 */ /* 0x000fe400010f3400 */
[C---:B------:R-:W-:Y:S02]  /*7a40*/  @!P6 LEA R180, P2, R174.reuse, c[0x0][0x168], 0x1 ;  /* 0x00005a00aeb4ea11 */ /* 0x040fe400078408ff */
[C---:B------:R-:W-:Y:S02]  /*7a50*/  IADD3 R148, P1, R174.reuse, UR23, RZ ;  /* 0x00000017ae947c10 */ /* 0x040fe4000ff3e0ff */
[----:B------:R-:W-:Y:S02]  /*7a60*/  @!P6 LEA.HI.X R181, R174, c[0x0][0x16c], R176, 0x1, P2 ;  /* 0x00005b00aeb5ea11 */ /* 0x000fe400010f0cb0 */
[----:B------:R-:W-:Y:S02]  /*7a70*/  @!P6 LEA R178, P2, R148, c[0x0][0x168], 0x1 ;  /* 0x00005a0094b2ea11 */ /* 0x000fe400078408ff */
[----:B------:R-:W-:Y:S01]  /*7a80*/  IADD3.X R175, R176, UR9, RZ, P1, !PT ;  /* 0x00000009b0af7c10 */ /* 0x000fe20008ffe4ff */
[----:B------:R-:W-:Y:S01]  /*7a90*/  @!PT LDS RZ, [RZ] ;  /* 0x00000000fffff984 */ /* 0x000fe20000000800 */
[----:B------:R-:W-:Y:S01]  /*7aa0*/  @!PT LDS RZ, [RZ] ;  /* 0x00000000fffff984 */ /* 0x000fe20000000800 */
[----:B------:R-:W-:Y:S01]  /*7ab0*/  @!PT LDS RZ, [RZ] ;  /* 0x00000000fffff984 */ /* 0x000fe20000000800 */
[----:B------:R1:W-:Y:S01]  /*7ac0*/  @!P6 LDGSTS.E.BYPASS.LTC128B.128 [R230+0x8000], [R180.64] ;  /* 0x08000000b4e6efae */ /* 0x0003e2000b901d52 */
[C---:B------:R-:W-:Y:S02]  /*7ad0*/  IADD3 R0, P1, R148.reuse, UR23, RZ ;  /* 0x0000001794007c10 */ /* 0x040fe4000ff3e0ff */
[----:B------:R-:W-:Y:S01]  /*7ae0*/  @!P6 LEA.HI.X R179, R148, c[0x0][0x16c], R175, 0x1, P2 ;  /* 0x00005b0094b3ea11 */ /* 0x000fe200010f0caf */
[----:B------:R1:W-:Y:S01]  /*7af0*/  @P5 STS.128 [R230+0xa000], RZ ;  /* 0x00a000ffe6005388 */ /* 0x0003e20000000c00 */
[C---:B------:R-:W-:Y:S02]  /*7b00*/  @!P6 LEA R176, P2, R0.reuse, c[0x0][0x168], 0x1 ;  /* 0x00005a0000b0ea11 */ /* 0x040fe400078408ff */
[----:B------:R-:W-:Y:S01]  /*7b10*/  IADD3.X R177, R175, UR9, RZ, P1, !PT ;  /* 0x00000009afb17c10 */ /* 0x000fe20008ffe4ff */
[----:B------:R-:W-:Y:S01]  /*7b20*/  @!PT LDS RZ, [RZ] ;  /* 0x00000000fffff984 */ /* 0x000fe20000000800 */
[----:B------:R-:W-:Y:S01]  /*7b30*/  @!PT LDS RZ, [RZ] ;  /* 0x00000000fffff984 */ /* 0x000fe20000000800 */
[----:B------:R-:W-:Y:S01]  /*7b40*/  @!PT LDS RZ, [RZ] ;  /* 0x00000000fffff984 */ /* 0x000fe20000000800 */
[----:B------:R1:W-:Y:S01]  /*7b50*/  @!P5 LDGSTS.E.BYPASS.LTC128B.128 [R230+0xa000], [R172.64+0x80] ;  /* 0x0a000080ace6dfae */ /* 0x0003e2000b901d52 */
[C---:B------:R-:W-:Y:S03]  /*7b60*/  IADD3 R182, P1, R0.reuse, UR23, RZ ;  /* 0x0000001700b67c10 */ /* 0x040fe6000ff3e0ff */
[----:B------:R1:W-:Y:S01]  /*7b70*/  @P4 STS.128 [R230+0xc000], RZ ;  /* 0x00c000ffe6004388 */ /* 0x0003e20000000c00 */
[----:B------:R-:W-:Y:S02]  /*7b80*/  IADD3.X R148, R177, UR9, RZ, P1, !PT ;  /* 0x00000009b1947c10 */ /* 0x000fe40008ffe4ff */
[----:B------:R-:W-:Y:S01]  /*7b90*/  @!P6 LEA.HI.X R177, R0, c[0x0][0x16c], R177, 0x1, P2 ;  /* 0x00005b0000b1ea11 */ /* 0x000fe200010f0cb1 */
[----:B------:R-:W-:Y:S01]  /*7ba0*/  @!PT LDS RZ, [RZ] ;  /* 0x00000000fffff984 */ /* 0x000fe20000000800 */
[----:B------:R-:W-:Y:S01]  /*7bb0*/  @!PT LDS RZ, [RZ] ;  /* 0x00000000fffff984 */ /* 0x000fe20000000800 */
[----:B------:R-:W-:Y:S01]  /*7bc0*/  @!PT LDS RZ, [RZ] ;  /* 0x00000000fffff984 */ /* 0x000fe20000000800 */
[----:B------:R1:W-:Y:S01]  /*7bd0*/  @!P4 LDGSTS.E.BYPASS.LTC128B.128 [R230+0xc000], [R172.64+0x100] ;  /* 0x0c000100ace6cfae */ /* 0x0003e2000b901d52 */
[C---:B------:R-:W-:Y:S03]  /*7be0*/  @!P6 LEA R174, P1, R182.reuse, c[0x0][0x168], 0x1 ;  /* 0x00005a00b6aeea11 */ /* 0x040fe600078208ff */
[----:B------:R1:W-:Y:S01]  /*7bf0*/  @P3 STS.128 [R230+0xe000], RZ ;  /* 0x00e000ffe6003388 */ /* 0x0003e20000000c00 */
[----:B------:R-:W-:Y:S03]  /*7c00*/  @!P6 LEA.HI.X R175, R182, c[0x0][0x16c], R148, 0x1, P1 ;  /* 0x00005b00b6afea11 */ /* 0x000fe600008f0c94 */
        /* <DEDUP_REMOVED lines=64> */
[----:B------:R-:W0:Y:S01]  /*8010*/  LDGDEPBAR ;  /* 0x00000000000079af */ /* 0x000e220000000000 */
[----:B------:R-:W-:-:S05]  /*8020*/  BRA `(.L_x_61) ;  /* 0x000018b000007947 */ /* 0x000fca0003800000 */
.L_x_60:
[----:B------:R-:W2:Y:S01]  /*8030*/  LDL.64 R14, [R1] ;  /* 0x00000000010e7983 */ /* 0x000ea20000100a00 */
[----:B------:R-:W-:Y:S01]  /*8040*/  UIADD3 UR7, UR12, -UR15, URZ ;  /* 0x8000000f0c077290 */ /* 0x000fe2000fffe03f */
[----:B------:R-:W-:Y:S04]  /*8050*/  DEPBAR.LE SB0, 0x0 ;  /* 0x000080000000791a */ /* 0x000fe80000000000 */
[----:B------:R-:W-:Y:S01]  /*8060*/  USHF.R.S32.HI UR6, URZ, 0x1f, UR7 ;  /* 0x0000001f3f067899 */ /* 0x000fe20008011407 */
[----:B------:R-:W-:Y:S01]  /*8070*/  IMAD.U32 R8, RZ, RZ, UR7 ;  /* 0x00000007ff087e24 */ /* 0x000fe2000f8e00ff */
[----:B------:R-:W-:Y:S01]  /*8080*/  BAR.SYNC.DEFER_BLOCKING 0x0 ;  /* 0x0000000000007b1d */ /* 0x000fe20000010000 */
[----:B------:R-:W-:Y:S01]  /*8090*/  IMAD.U32 R6, RZ, RZ, UR7 ;  /* 0x00000007ff067e24 */ /* 0x000fe2000f8e00ff */
[----:B------:R-:W-:Y:S01]  /*80a0*/  UIMAD UR6, UR6, UR4, URZ ;  /* 0x00000004060672a4 */ /* 0x000fe2000f8e023f */
[----:B------:R-:W-:Y:S01]  /*80b0*/  IMAD.U32 R2, RZ, RZ, UR7 ;  /* 0x00000007ff027e24 */ /* 0x000fe2000f8e00ff */
[----:B------:R-:W-:Y:S01]  /*80c0*/  LEA R8, P2, R8, R232, 0x6 ;  /* 0x000000e808087211 */ /* 0x000fe200078430ff */
[----:B------:R-:W-:Y:S01]  /*80d0*/  IMAD.U32 R0, RZ, RZ, UR7 ;  /* 0x00000007ff007e24 */ /* 0x000fe2000f8e00ff */
[----:B------:R-:W-:Y:S01]  /*80e0*/  LEA R6, P1, R6, R238, 0x6 ;  /* 0x000000ee06067211 */ /* 0x000fe200078230ff */
[----:B------:R-:W-:Y:S01]  /*80f0*/  UIMAD.WIDE.U32 UR20, UR7, UR4, URZ ;  /* 0x00000004071472a5 */ /* 0x000fe2000f8e003f */
[----:B------:R-:W-:Y:S01]  /*8100*/  LEA.HI.X.SX32 R9, R2, R233, 0x6, P2 ;  /* 0x000000e902097211 */ /* 0x000fe200010f36ff */
[----:B------:R-:W-:Y:S01]  /*8110*/  UIMAD UR6, UR7, UR5, UR6 ;  /* 0x00000005070672a4 */ /* 0x000fe2000f8e0206 */
[----:B------:R-:W-:Y:S01]  /*8120*/  LEA.HI.X.SX32 R7, R0, R239, 0x6, P1 ;  /* 0x000000ef00077211 */ /* 0x000fe200008f36ff */
[----:B------:R-:W-:Y:S02]  /*8130*/  IMAD.U32 R3, RZ, RZ, UR7 ;  /* 0x00000007ff037e24 */ /* 0x000fe4000f8e00ff */
[----:B------:R-:W-:Y:S01]  /*8140*/  UIADD3 UR6, UR21, UR6, URZ ;  /* 0x0000000615067290 */ /* 0x000fe2000fffe03f */
[----:B------:R-:W-:Y:S02]  /*8150*/  IMAD R0, R9, c[0x0][0x1a0], RZ ;  /* 0x0000680009007a24 */ /* 0x000fe400078e02ff */
[----:B------:R-:W-:Y:S01]  /*8160*/  IMAD.U32 R10, RZ, RZ, UR20 ;  /* 0x00000014ff0a7e24 */ /* 0x000fe2000f8e00ff */
[----:B------:R-:W-:Y:S01]  /*8170*/  LEA R2, P1, R3, R234, 0x6 ;  /* 0x000000ea03027211 */ /* 0x000fe200078230ff */
[----:B------:R-:W-:Y:S02]  /*8180*/  IMAD R7, R7, c[0x0][0x1a0], RZ ;  /* 0x0000680007077a24 */ /* 0x000fe400078e02ff */
[----:B------:R-:W-:Y:S02]  /*8190*/  IMAD.U32 R13, RZ, RZ, UR7 ;  /* 0x00000007ff0d7e24 */ /* 0x000fe4000f8e00ff */
[C---:B------:R-:W-:Y:S02]  /*81a0*/  IMAD R0, R8.reuse, c[0x0][0x1a4], R0 ;  /* 0x0000690008007a24 */ /* 0x040fe400078e0200 */
[----:B------:R-:W-:Y:S01]  /*81b0*/  IMAD.WIDE.U32 R18, R8, c[0x0][0x1a0], RZ ;  /* 0x0000680008127a25 */ /* 0x000fe200078e00ff */
[----:B------:R-:W-:Y:S01]  /*81c0*/  LEA.HI.X.SX32 R3, R13, R235, 0x6, P1 ;  /* 0x000000eb0d037211 */ /* 0x000fe200008f36ff */
[----:B------:R-:W-:Y:S02]  /*81d0*/  @P6 STS.128 [R230+0x10000], RZ ;  /* 0x010000ffe6006388 */ /* 0x000fe40000000c00 */
[C---:B------:R-:W-:Y:S02]  /*81e0*/  IMAD R7, R6.reuse, c[0x0][0x1a4], R7 ;  /* 0x0000690006077a24 */ /* 0x040fe400078e0207 */
[----:B------:R-:W-:Y:S04]  /*81f0*/  IMAD.WIDE.U32 R16, R6, c[0x0][0x1a0], RZ ;  /* 0x0000680006107a25 */ /* 0x000fe800078e00ff */
[----:B------:R-:W-:Y:S01]  /*8200*/  IMAD.U32 R11, RZ, RZ, UR21 ;  /* 0x00000015ff0b7e24 */ /* 0x000fe2000f8e00ff */
[C---:B------:R-:W-:Y:S01]  /*8210*/  LEA R6, P1, R16.reuse, R240, 0x1 ;  /* 0x000000f010067211 */ /* 0x040fe200078208ff */
[----:B------:R-:W-:Y:S01]  /*8220*/  IMAD.U32 R12, RZ, RZ, UR6 ;  /* 0x00000006ff0c7e24 */ /* 0x000fe2000f8e00ff */
[----:B------:R-:W-:Y:S01]  /*8230*/  UIADD3 UR6, UR8, -UR15, URZ ;  /* 0x8000000f08067290 */ /* 0x000fe2000fffe03f */
[----:B------:R-:W-:Y:S02]  /*8240*/  IMAD.IADD R0, R19, 0x1, R0 ;  /* 0x0000000113007824 */ /* 0x000fe400078e0200 */
[----:B------:R-:W-:Y:S02]  /*8250*/  IMAD.IADD R7, R17, 0x1, R7 ;  /* 0x0000000111077824 */ /* 0x000fe400078e0207 */
[----:B------:R-:W-:Y:S02]  /*8260*/  IMAD.U32 R4, RZ, RZ, UR7 ;  /* 0x00000007ff047e24 */ /* 0x000fe4000f8e00ff */
[----:B------:R-:W-:Y:S01]  /*8270*/  IMAD.U32 R5, RZ, RZ, UR7 ;  /* 0x00000007ff057e24 */ /* 0x000fe2000f8e00ff */
[----:B------:R-:W-:Y:S01]  /*8280*/  LEA.HI.X R7, R16, R231, R7, 0x1, P1 ;  /* 0x000000e710077211 */ /* 0x000fe200008f0c07 */
[----:B------:R-:W-:Y:S01]  /*8290*/  IMAD R3, R3, c[0x0][0x1a0], RZ ;  /* 0x0000680003037a24 */ /* 0x000fe200078e02ff */
[----:B------:R-:W-:Y:S01]  /*82a0*/  LEA R4, P0, R4, R236, 0x6 ;  /* 0x000000ec04047211 */ /* 0x000fe200078030ff */
[C---:B------:R-:W-:Y:S03]  /*82b0*/  IMAD.WIDE.U32 R20, R2.reuse, c[0x0][0x1a0], RZ ;  /* 0x0000680002147a25 */ /* 0x040fe600078e00ff */
[----:B------:R-:W-:Y:S01]  /*82c0*/  LEA.HI.X.SX32 R5, R5, R237, 0x6, P0 ;  /* 0x000000ed05057211 */ /* 0x000fe200000f36ff */
[----:B------:R-:W-:Y:S04]  /*82d0*/  IMAD R3, R2, c[0x0][0x1a4], R3 ;  /* 0x0000690002037a24 */ /* 0x000fe800078e0203 */
[----:B------:R-:W-:Y:S02]  /*82e0*/  IMAD R5, R5, c[0x0][0x1a0], RZ ;  /* 0x0000680005057a24 */ /* 0x000fe400078e02ff */
[----:B------:R-:W-:Y:S02]  /*82f0*/  IMAD.IADD R3, R21, 0x1, R3 ;  /* 0x0000000115037824 */ /* 0x000fe400078e0203 */
[----:B------:R-:W-:Y:S01]  /*8300*/  IMAD R5, R4, c[0x0][0x1a4], R5 ;  /* 0x0000690004057a24 */ /* 0x000fe200078e0205 */
[----:B--2---:R-:W-:Y:S01]  /*8310*/  LEA R11, P2, R10, R14, 0x6 ;  /* 0x0000000e0a0b7211 */ /* 0x004fe200078430ff */
[----:B------:R-:W-:Y:S03]  /*8320*/  IMAD.WIDE.U32 R14, R4, c[0x0][0x1a0], RZ ;  /* 0x00006800040e7a25 */ /* 0x000fe600078e00ff */
[----:B------:R-:W-:Y:S01]  /*8330*/  LEA.HI.X R12, R10, R252, R12, 0x6, P2 ;  /* 0x000000fc0a0c7211 */ /* 0x000fe200010f340c */
[----:B------:R-:W-:Y:S01]  /*8340*/  IMAD.IADD R5, R15, 0x1, R5 ;  /* 0x000000010f057824 */ /* 0x000fe200078e0205 */
[-C--:B------:R-:W-:Y:S02]  /*8350*/  LEA R8, P2, R18, R240.reuse, 0x1 ;  /* 0x000000f012087211 */ /* 0x080fe400078408ff */
[-C--:B------:R-:W-:Y:S02]  /*8360*/  LEA R4, P0, R14, R240.reuse, 0x1 ;  /* 0x000000f00e047211 */ /* 0x080fe400078008ff */
[-C--:B------:R-:W-:Y:S02]  /*8370*/  LEA.HI.X R9, R18, R231.reuse, R0, 0x1, P2 ;  /* 0x000000e712097211 */ /* 0x080fe400010f0c00 */
[C---:B------:R-:W-:Y:S02]  /*8380*/  @!P6 LEA R16, P2, R11.reuse, c[0x0][0x170], 0x1 ;  /* 0x00005c000b10ea11 */ /* 0x040fe400078408ff */
[C---:B------:R-:W-:Y:S02]  /*8390*/  IADD3 R10, P1, R11.reuse, UR14, RZ ;  /* 0x0000000e0b0a7c10 */ /* 0x040fe4000ff3e0ff */
[----:B------:R-:W-:Y:S02]  /*83a0*/  @!P6 LEA.HI.X R17, R11, c[0x0][0x174], R12, 0x1, P2 ;  /* 0x00005d000b11ea11 */ /* 0x000fe400010f0c0c */
[-C--:B------:R-:W-:Y:S02]  /*83b0*/  LEA.HI.X R5, R14, R231.reuse, R5, 0x1, P0 ;  /* 0x000000e70e057211 */ /* 0x080fe400000f0c05 */
[----:B------:R-:W-:Y:S01]  /*83c0*/  @!P6 LEA R14, P2, R10, c[0x0][0x170], 0x1 ;  /* 0x00005c000a0eea11 */ /* 0x000fe200078408ff */
[----:B------:R-:W-:Y:S01]  /*83d0*/  @!PT LDS RZ, [RZ] ;  /* 0x00000000fffff984 */ /* 0x000fe20000000800 */
[----:B------:R-:W-:Y:S01]  /*83e0*/  @!PT LDS RZ, [RZ] ;  /* 0x00000000fffff984 */ /* 0x000fe20000000800 */
[----:B------:R-:W-:Y:S01]  /*83f0*/  @!PT LDS RZ, [RZ] ;  /* 0x00000000fffff984 */ /* 0x000fe20000000800 */
[----:B------:R1:W-:Y:S01]  /*8400*/  @!P6 LDGSTS.E.BYPASS.LTC128B.128 [R230+0x10000], [R16.64] ;  /* 0x1000000010e6efae */ /* 0x0003e2000b901d52 */
[----:B------:R-:W-:Y:S02]  /*8410*/  IADD3.X R11, R12, UR11, RZ, P1, !PT ;  /* 0x0000000b0c0b7c10 */ /* 0x000fe40008ffe4ff */
[----:B------:R-:W-:Y:S01]  /*8420*/  LEA R2, P0, R20, R240, 0x1 ;  /* 0x000000f014027211 */ /* 0x000fe200078008ff */
[----:B------:R-:W-:Y:S01]  /*8430*/  @P5 STS.128 [R230+0x12000], RZ ;  /* 0x012000ffe6005388 */ /* 0x000fe20000000c00 */
[----:B------:R-:W-:Y:S02]  /*8440*/  @!P6 LEA.HI.X R15, R10, c[0x0][0x174], R11, 0x1, P2 ;  /* 0x00005d000a0fea11 */ /* 0x000fe400010f0c0b */
[----:B------:R-:W-:Y:S01]  /*8450*/  LEA.HI.X R3, R20, R231, R3, 0x1, P0 ;  /* 0x000000e714037211 */ /* 0x000fe200000f0c03 */
[----:B------:R-:W-:Y:S01]  /*8460*/  @!PT LDS RZ, [RZ] ;  /* 0x00000000fffff984 */ /* 0x000fe20000000800 */
[----:B------:R-:W-:Y:S01]  /*8470*/  @!PT LDS RZ, [RZ] ;  /* 0x00000000fffff984 */ /* 0x000fe20000000800 */
[----:B------:R-:W-:Y:S01]  /*8480*/  @!PT LDS RZ, [RZ] ;  /* 0x00000000fffff984 */ /* 0x000fe20000000800 */
[----:B------:R2:W-:Y:S01]  /*8490*/  @!P5 LDGSTS.E.BYPASS.LTC128B.128 [R230+0x12000], [R8.64+0x80] ;  /* 0x1200008008e6dfae */ /* 0x0005e2000b901d52 */
[----:B------:R-:W-:Y:S03]  /*84a0*/  IADD3 R0, P0, R10, UR14, RZ ;  /* 0x0000000e0a007c10 */ /* 0x000fe6000ff1e0ff */
[----:B------:R-:W-:Y:S01]  /*84b0*/  @P4 STS.128 [R230+0x14000], RZ ;  /* 0x014000ffe6004388 */ /* 0x000fe20000000c00 */
[C---:B------:R-:W-:Y:S02]  /*84c0*/  @!P6 LEA R12, P2, R0.reuse, c[0x0][0x170], 0x1 ;  /* 0x00005c00000cea11 */ /* 0x040fe400078408ff */
[----:B------:R-:W-:Y:S01]  /*84d0*/  IADD3.X R11, R11, UR11, RZ, P0, !PT ;  /* 0x0000000b0b0b7c10 */ /* 0x000fe200087fe4ff */
[----:B------:R-:W-:Y:S01]  /*84e0*/  @!PT LDS RZ, [RZ] ;  /* 0x00000000fffff984 */ /* 0x000fe20000000800 */
[----:B------:R-:W-:Y:S01]  /*84f0*/  @!PT LDS RZ, [RZ] ;  /* 0x00000000fffff984 */ /* 0x000fe20000000800 */
[----:B------:R-:W-:Y:S01]  /*8500*/  @!PT LDS RZ, [RZ] ;  /* 0x00000000fffff984 */ /* 0x000fe20000000800 */
[----:B------:R2:W-:Y:S01]  /*8510*/  @!P4 LDGSTS.E.BYPASS.LTC128B.128 [R230+0x14000], [R8.64+0x100] ;  /* 0x1400010008e6cfae */ /* 0x0005e2000b901d52 */
[C---:B------:R-:W-:Y:S02]  /*8520*/  IADD3 R18, P1, R0.reuse, UR14, RZ ;  /* 0x0000000e00127c10 */ /* 0x040fe4000ff3e0ff */
[----:B------:R-:W-:Y:S01]  /*8530*/  @!P6 LEA.HI.X R13, R0, c[0x0][0x174], R11, 0x1, P2 ;  /* 0x00005d00000dea11 */ /* 0x000fe200010f0c0b */
[----:B------:R-:W-:Y:S01]  /*8540*/  @P3 STS.128 [R230+0x16000], RZ ;  /* 0x016000ffe6003388 */ /* 0x000fe20000000c00 */
[----:B------:R-:W-:Y:S01]  /*8550*/  IADD3.X R19, R11, UR11, RZ, P1, !PT ;  /* 0x0000000b0b137c10 */ /* 0x000fe20008ffe4ff */
[----:B------:R-:W-:Y:S01]  /*8560*/  IMAD.U32 R0, RZ, RZ, UR6 ;  /* 0x00000006ff007e24 */ /* 0x000fe2000f8e00ff */
[C---:B------:R-:W-:Y:S01]  /*8570*/  @!P6 LEA R10, P0, R18.reuse, c[0x0][0x170], 0x1 ;  /* 0x00005c00120aea11 */ /* 0x040fe200078008ff */
[----:B------:R-:W-:Y:S01]  /*8580*/  @!PT LDS RZ, [RZ] ;  /* 0x00000000fffff984 */ /* 0x000fe20000000800 */
[----:B------:R-:W-:Y:S01]  /*8590*/  @!PT LDS RZ, [RZ] ;  /* 0x00000000fffff984 */ /* 0x000fe20000000800 */
[----:B------:R-:W-:Y:S01]  /*85a0*/  @!PT LDS RZ, [RZ] ;  /* 0x00000000fffff984 */ /* 0x000fe20000000800 */
[----:B------:R2:W-:Y:S03]  /*85b0*/  @!P3 LDGSTS.E.BYPASS.LTC128B.128 [R230+0x16000], [R8.64+0x180] ;  /* 0x1600018008e6bfae */ /* 0x0005e6000b901d52 */
[----:B------:R-:W-:Y:S01]  /*85c0*/  @!P6 LEA.HI.X R11, R18, c[0x0][0x174], R19, 0x1, P0 ;  /* 0x00005d00120bea11 */ /* 0x000fe200000f0c13 */
[----:B------:R-:W-:Y:S04]  /*85d0*/  @P6 STS.128 [R230+0x10800], RZ ;  /* 0x010800ffe6006388 */ /* 0x000fe80000000c00 */
[----:B------:R-:W-:Y:S01]  /*85e0*/  @!PT LDS RZ, [RZ] ;  /* 0x00000000fffff984 */ /* 0x000fe20000000800 */
[----:B------:R-:W-:Y:S01]  /*85f0*/  @!PT LDS RZ, [RZ] ;  /* 0x00000000fffff984 */ /* 0x000fe20000000800 */
[----:B------:R-:W-:Y:S01]  /*8600*/  @!PT LDS RZ, [RZ] ;  /* 0x00000000fffff984 */ /* 0x000fe20000000800 */
[----:B------:R3:W-:Y:S04]  /*8610*/  @!P6 LDGSTS.E.BYPASS.LTC128B.128 [R230+0x10800], [R14.64] ;  /* 0x108000000ee6efae */ /* 0x0007e8000b901d52 */
[----:B------:R-:W-:Y:S04]  /*8620*/  @P5 STS.128 [R230+0x12800], RZ ;  /* 0x012800ffe6005388 */ /* 0x000fe80000000c00 */
[----:B------:R-:W-:Y:S01]  /*8630*/  @!PT LDS RZ, [RZ] ;  /* 0x00000000fffff984 */ /* 0x000fe20000000800 */
[----:B------:R-:W-:Y:S01]  /*8640*/  @!PT LDS RZ, [RZ] ;  /* 0x00000000fffff984 */ /* 0x000fe20000000800 */
[----:B------:R-:W-:Y:S01]  /*8650*/  @!PT LDS RZ, [RZ] ;  /* 0x00000000fffff984 */ /* 0x000fe20000000800 */
[----:B------:R4:W-:Y:S04]  /*8660*/  @!P5 LDGSTS.E.BYPASS.LTC128B.128 [R230+0x12800], [R6.64+0x80] ;  /* 0x1280008006e6dfae */ /* 0x0009e8000b901d52 */
        /* <DEDUP_REMOVED lines=50> */
[----:B------:R-:W-:Y:S04]  /*8990*/  LDSM.16.M88.4 R32, [R210] ;  /* 0x00000000d220783b */ /* 0x000fe80000000200 */
[----:B--2---:R-:W4:Y:S04]  /*89a0*/  LDSM.16.M88.4 R8, [R151+0x8000] ;  /* 0x008000009708783b */ /* 0x004f280000000200 */
[----:B-1----:R-:W3:Y:S04]  /*89b0*/  LDSM.16.M88.4 R16, [R151+0x8800] ;  /* 0x008800009710783b */ /* 0x002ee80000000200 */
[----:B------:R-:W1:Y:S04]  /*89c0*/  LDSM.16.M88.4 R24, [R151+0x9000] ;  /* 0x009000009718783b */ /* 0x000e680000000200 */
[----:B------:R-:W0:Y:S04]  /*89d0*/  LDGDEPBAR ;  /* 0x00000000000079af */ /* 0x000e280000000000 */
[----:B------:R-:W2:Y:S01]  /*89e0*/  LDSM.16.M88.4 R168, [R151+0x9800] ;  /* 0x0098000097a8783b */ /* 0x000ea20000000200 */
[C---:B-----5:R-:W-:Y:S03]  /*89f0*/  LEA R2, P1, R0.reuse, R236, 0x6 ;  /* 0x000000ec00027211 */ /* 0x060fe600078230ff */
[----:B------:R-:W-:Y:S01]  /*8a00*/  LDSM.16.M88.4 R172, [R211] ;  /* 0x00000000d3ac783b */ /* 0x000fe20000000200 */
[----:B------:R-:W-:Y:S03]  /*8a10*/  LEA.HI.X.SX32 R3, R0, R237, 0x6, P1 ;  /* 0x000000ed00037211 */ /* 0x000fe600008f36ff */
[----:B------:R-:W5:Y:S04]  /*8a20*/  LDSM.16.M88.4 R176, [R214] ;  /* 0x00000000d6b0783b */ /* 0x000f680000000200 */
[----:B------:R-:W1:Y:S01]  /*8a30*/  LDSM.16.M88.4 R180, [R229] ;  /* 0x00000000e5b4783b */ /* 0x000e620000000200 */
[----:B------:R-:W-:Y:S03]  /*8a40*/  IMAD R3, R3, c[0x0][0x198], RZ ;  /* 0x0000660003037a24 */ /* 0x000fe600078e02ff */
[----:B------:R-:W1:Y:S01]  /*8a50*/  LDSM.16.M88.4 R184, [R228] ;  /* 0x00000000e4b8783b */ /* 0x000e620000000200 */
[----:B------:R-:W-:Y:S03]  /*8a60*/  IMAD R3, R2, c[0x0][0x19c], R3 ;  /* 0x0000670002037a24 */ /* 0x000fe600078e0203 */
[----:B------:R-:W2:Y:S01]  /*8a70*/  LDSM.16.M88.4 R188, [R227] ;  /* 0x00000000e3bc783b */ /* 0x000ea20000000200 */
[C---:B----4-:R-:W-:Y:S03]  /*8a80*/  HMMA.16816.F32.BF16 R4, R32.reuse, R8, RZ ;  /* 0x000000082004723c */ /* 0x050fe600000418ff */
[----:B------:R-:W-:Y:S04]  /*8a90*/  LDSM.16.M88.4 R192, [R213] ;  /* 0x00000000d5c0783b */ /* 0x000fe80000000200 */
[----:B------:R-:W4:Y:S01]  /*8aa0*/  LDSM.16.M88.4 R196, [R209+0x8000] ;  /* 0x00800000d1c4783b */ /* 0x000f220000000200 */
[C---:B------:R-:W-:Y:S03]  /*8ab0*/  HMMA.16816.F32.BF16 R8, R32.reuse, R10, RZ ;  /* 0x0000000a2008723c */ /* 0x040fe600000418ff */
[----:B------:R-:W-:Y:S05]  /*8ac0*/  LDSM.16.M88.4 R200, [R209+0x9800] ;  /* 0x00980000d1c8783b */ /* 0x000fea0000000200 */
[C---:B---3--:R-:W-:Y:S08]  /*8ad0*/  HMMA.16816.F32.BF16 R12, R32.reuse, R16, RZ ;  /* 0x00000010200c723c */ /* 0x048ff000000418ff */
[C---:B------:R-:W-:Y:S08]  /*8ae0*/  HMMA.16816.F32.BF16 R16, R32.reuse, R18, RZ ;  /* 0x000000122010723c */ /* 0x040ff000000418ff */
[C---:B-1----:R-:W-:Y:S08]  /*8af0*/  HMMA.16816.F32.BF16 R20, R32.reuse, R24, RZ ;  /* 0x000000182014723c */ /* 0x042ff000000418ff */
[C---:B------:R-:W-:Y:S08]  /*8b00*/  HMMA.16816.F32.BF16 R24, R32.reuse, R26, RZ ;  /* 0x0000001a2018723c */ /* 0x040ff000000418ff */
[C---:B--2---:R-:W-:Y:S08]  /*8b10*/  HMMA.16816.F32.BF16 R28, R32.reuse, R168, RZ ;  /* 0x000000a8201c723c */ /* 0x044ff000000418ff */
[----:B------:R-:W-:Y:S01]  /*8b20*/  HMMA.16816.F32.BF16 R32, R32, R170, RZ ;  /* 0x000000aa2020723c */ /* 0x000fe200000418ff */
[----:B------:R-:W1:Y:S07]  /*8b30*/  LDSM.16.M88.4 R168, [R209+0x8800] ;  /* 0x00880000d1a8783b */ /* 0x000e6e0000000200 */
[C---:B-----5:R-:W-:Y:S08]  /*8b40*/  HMMA.16816.F32.BF16 R4, R172.reuse, R176, R4 ;  /* 0x000000b0ac04723c */ /* 0x060ff00000041804 */
[C---:B------:R-:W-:Y:S01]  /*8b50*/  HMMA.16816.F32.BF16 R8, R172.reuse, R178, R8 ;  /* 0x000000b2ac08723c */ /* 0x040fe20000041808 */
[----:B------:R-:W2:Y:S07]  /*8b60*/  LDSM.16.M88.4 R176, [R209+0x9000] ;  /* 0x00900000d1b0783b */ /* 0x000eae0000000200 */
[C---:B------:R-:W-:Y:S08]  /*8b70*/  HMMA.16816.F32.BF16 R12, R172.reuse, R180, R12 ;  /* 0x000000b4ac0c723c */ /* 0x040ff0000004180c */
[C---:B------:R-:W-:Y:S01]  /*8b80*/  HMMA.16816.F32.BF16 R16, R172.reuse, R182, R16 ;  /* 0x000000b6ac10723c */ /* 0x040fe20000041810 */
[----:B------:R-:W-:Y:S07]  /*8b90*/  LDSM.16.M88.4 R180, [R208] ;  /* 0x00000000d0b4783b */ /* 0x000fee0000000200 */
[C---:B------:R-:W-:Y:S08]  /*8ba0*/  HMMA.16816.F32.BF16 R20, R172.reuse, R184, R20 ;  /* 0x000000b8ac14723c */ /* 0x040ff00000041814 */
[C---:B------:R-:W-:Y:S01]  /*8bb0*/  HMMA.16816.F32.BF16 R24, R172.reuse, R186, R24 ;  /* 0x000000baac18723c */ /* 0x040fe20000041818 */
[----:B------:R-:W-:Y:S07]  /*8bc0*/  LDSM.16.M88.4 R184, [R208+0x800] ;  /* 0x00080000d0b8783b */ /* 0x000fee0000000200 */
[C---:B------:R-:W-:Y:S08]  /*8bd0*/  HMMA.16816.F32.BF16 R28, R172.reuse, R188, R28 ;  /* 0x000000bcac1c723c */ /* 0x040ff0000004181c */
[----:B------:R-:W-:Y:S01]  /*8be0*/  HMMA.16816.F32.BF16 R32, R172, R190, R32 ;  /* 0x000000beac20723c */ /* 0x000fe20000041820 */
[----:B------:R-:W3:Y:S04]  /*8bf0*/  LDSM.16.M88.4 R172, [R212] ;  /* 0x00000000d4ac783b */ /* 0x000ee80000000200 */
[----:B------:R-:W5:Y:S03]  /*8c00*/  LDSM.16.M88.4 R188, [R208+0x1000] ;  /* 0x00100000d0bc783b */ /* 0x000f660000000200 */
[C---:B----4-:R-:W-:Y:S08]  /*8c10*/  HMMA.16816.F32.BF16 R4, R192.reuse, R196, R4 ;  /* 0x000000c4c004723c */ /* 0x050ff00000041804 */
[C---:B------:R-:W-:Y:S01]  /*8c20*/  HMMA.16816.F32.BF16 R8, R192.reuse, R198, R8 ;  /* 0x000000c6c008723c */ /* 0x040fe20000041808 */
[----:B------:R-:W4:Y:S07]  /*8c30*/  LDSM.16.M88.4 R196, [R208+0x1800] ;  /* 0x00180000d0c4783b */ /* 0x000f2e0000000200 */
[C---:B-1----:R-:W-:Y:S08]  /*8c40*/  HMMA.16816.F32.BF16 R12, R192.reuse, R168, R12 ;  /* 0x000000a8c00c723c */ /* 0x042ff0000004180c */
[C---:B------:R-:W-:Y:S01]  /*8c50*/  HMMA.16816.F32.BF16 R16, R192.reuse, R170, R16 ;  /* 0x000000aac010723c */ /* 0x040fe20000041810 */
[----:B------:R-:W-:Y:S07]  /*8c60*/  LDSM.16.M88.4 R168, [R210+0x2000] ;  /* 0x00200000d2a8783b */ /* 0x000fee0000000200 */
[C---:B--2---:R-:W-:Y:S08]  /*8c70*/  HMMA.16816.F32.BF16 R20, R192.reuse, R176, R20 ;  /* 0x000000b0c014723c */ /* 0x044ff00000041814 */
[C---:B------:R-:W-:Y:S01]  /*8c80*/  HMMA.16816.F32.BF16 R24, R192.reuse, R178, R24 ;  /* 0x000000b2c018723c */ /* 0x040fe20000041818 */
[----:B------:R-:W1:Y:S07]  /*8c90*/  LDSM.16.M88.4 R176, [R151+0xa000] ;  /* 0x00a0000097b0783b */ /* 0x000e6e0000000200 */
[C---:B------:R-:W-:Y:S08]  /*8ca0*/  HMMA.16816.F32.BF16 R28, R192.reuse, R200, R28 ;  /* 0x000000c8c01c723c */ /* 0x040ff0000004181c */
[----:B------:R-:W-:Y:S01]  /*8cb0*/  HMMA.16816.F32.BF16 R32, R192, R202, R32 ;  /* 0x000000cac020723c */ /* 0x000fe20000041820 */
[----:B------:R-:W-:Y:S04]  /*8cc0*/  LDSM.16.M88.4 R192, [R226] ;  /* 0x00000000e2c0783b */ /* 0x000fe80000000200 */
[----:B------:R-:W-:Y:S03]  /*8cd0*/  LDSM.16.M88.4 R200, [R223] ;  /* 0x00000000dfc8783b */ /* 0x000fe60000000200 */
[C---:B---3--:R-:W-:Y:S08]  /*8ce0*/  HMMA.16816.F32.BF16 R4, R172.reuse, R180, R4 ;  /* 0x000000b4ac04723c */ /* 0x048ff00000041804 */
[C---:B------:R-:W-:Y:S01]  /*8cf0*/  HMMA.16816.F32.BF16 R8, R172.reuse, R182, R8 ;  /* 0x000000b6ac08723c */ /* 0x040fe20000041808 */
[----:B------:R-:W2:Y:S07]  /*8d00*/  LDSM.16.M88.4 R180, [R151+0xa800] ;  /* 0x00a8000097b4783b */ /* 0x000eae0000000200 */
[C---:B------:R-:W-:Y:S08]  /*8d10*/  HMMA.16816.F32.BF16 R12, R172.reuse, R184, R12 ;  /* 0x000000b8ac0c723c */ /* 0x040ff0000004180c */
[C---:B------:R-:W-:Y:S01]  /*8d20*/  HMMA.16816.F32.BF16 R16, R172.reuse, R186, R16 ;  /* 0x000000baac10723c */ /* 0x040fe20000041810 */
[----:B------:R-:W3:Y:S07]  /*8d30*/  LDSM.16.M88.4 R184, [R151+0xb000] ;  /* 0x00b0000097b8783b */ /* 0x000eee0000000200 */
[C---:B-----5:R-:W-:Y:S08]  /*8d40*/  HMMA.16816.F32.BF16 R20, R172.reuse, R188, R20 ;  /* 0x000000bcac14723c */ /* 0x060ff00000041814 */
[C---:B------:R-:W-:Y:S01]  /*8d50*/  HMMA.16816.F32.BF16 R24, R172.reuse, R190, R24 ;  /* 0x000000beac18723c */ /* 0x040fe20000041818 */
[----:B------:R-:W-:Y:S07]  /*8d60*/  LDSM.16.M88.4 R188, [R211+0x2000] ;  /* 0x00200000d3bc783b */ /* 0x000fee0000000200 */
[C---:B----4-:R-:W-:Y:S08]  /*8d70*/  HMMA.16816.F32.BF16 R28, R172.reuse, R196, R28 ;  /* 0x000000c4ac1c723c */ /* 0x050ff0000004181c */
[----:B------:R-:W-:Y:S01]  /*8d80*/  HMMA.16816.F32.BF16 R32, R172, R198, R32 ;  /* 0x000000c6ac20723c */ /* 0x000fe20000041820 */
[----:B------:R-:W4:Y:S04]  /*8d90*/  LDSM.16.M88.4 R172, [R151+0xb800] ;  /* 0x00b8000097ac783b */ /* 0x000f280000000200 */
[----:B------:R-:W5:Y:S03]  /*8da0*/  LDSM.16.M88.4 R196, [R225] ;  /* 0x00000000e1c4783b */ /* 0x000f660000000200 */
[C---:B-1----:R-:W-:Y:S08]  /*8db0*/  HMMA.16816.F32.BF16 R4, R168.reuse, R176, R4 ;  /* 0x000000b0a804723c */ /* 0x042ff00000041804 */
[C---:B------:R-:W-:Y:S01]  /*8dc0*/  HMMA.16816.F32.BF16 R8, R168.reuse, R178, R8 ;  /* 0x000000b2a808723c */ /* 0x040fe20000041808 */
[----:B------:R-:W1:Y:S07]  /*8dd0*/  LDSM.16.M88.4 R176, [R224] ;  /* 0x00000000e0b0783b */ /* 0x000e6e0000000200 */
[C---:B--2---:R-:W-:Y:S08]  /*8de0*/  HMMA.16816.F32.BF16 R12, R168.reuse, R180, R12 ;  /* 0x000000b4a80c723c */ /* 0x044ff0000004180c */
[C---:B------:R-:W-:Y:S01]  /*8df0*/  HMMA.16816.F32.BF16 R16, R168.reuse, R182, R16 ;  /* 0x000000b6a810723c */ /* 0x040fe20000041810 */
[----:B------:R-:W-:Y:S07]  /*8e00*/  LDSM.16.M88.4 R180, [R209+0xa800] ;  /* 0x00a80000d1b4783b */ /* 0x000fee0000000200 */
[C---:B---3--:R-:W-:Y:S08]  /*8e10*/  HMMA.16816.F32.BF16 R20, R168.reuse, R184, R20 ;  /* 0x000000b8a814723c */ /* 0x048ff00000041814 */
[C---:B------:R-:W-:Y:S01]  /*8e20*/  HMMA.16816.F32.BF16 R24, R168.reuse, R186, R24 ;  /* 0x000000baa818723c */ /* 0x040fe20000041818 */
[----:B------:R-:W-:Y:S07]  /*8e30*/  LDSM.16.M88.4 R184, [R209+0xb800] ;  /* 0x00b80000d1b8783b */ /* 0x000fee0000000200 */
[C---:B----4-:R-:W-:Y:S08]  /*8e40*/  HMMA.16816.F32.BF16 R28, R168.reuse, R172, R28 ;  /* 0x000000aca81c723c */ /* 0x050ff0000004181c */
[----:B------:R-:W-:Y:S01]  /*8e50*/  HMMA.16816.F32.BF16 R32, R168, R174, R32 ;  /* 0x000000aea820723c */ /* 0x000fe20000041820 */
[----:B------:R-:W-:Y:S04]  /*8e60*/  LDSM.16.M88.4 R168, [R213+0x2000] ;  /* 0x00200000d5a8783b */ /* 0x000fe80000000200 */
[----:B------:R-:W2:Y:S03]  /*8e70*/  LDSM.16.M88.4 R172, [R209+0xa000] ;  /* 0x00a00000d1ac783b */ /* 0x000ea60000000200 */
[C---:B------:R-:W-:Y:S08]  /*8e80*/  HMMA.16816.F32.BF16 R4, R188.reuse, R192, R4 ;  /* 0x000000c0bc04723c */ /* 0x040ff00000041804 */
[C---:B------:R-:W-:Y:S01]  /*8e90*/  HMMA.16816.F32.BF16 R8, R188.reuse, R194, R8 ;  /* 0x000000c2bc08723c */ /* 0x040fe20000041808 */
[----:B------:R-:W-:Y:S07]  /*8ea0*/  LDSM.16.M88.4 R192, [R212+0x2000] ;  /* 0x00200000d4c0783b */ /* 0x000fee0000000200 */
[C---:B-----5:R-:W-:Y:S08]  /*8eb0*/  HMMA.16816.F32.BF16 R12, R188.reuse, R196, R12 ;  /* 0x000000c4bc0c723c */ /* 0x060ff0000004180c */
[C---:B------:R-:W-:Y:S01]  /*8ec0*/  HMMA.16816.F32.BF16 R16, R188.reuse, R198, R16 ;  /* 0x000000c6bc10723c */ /* 0x040fe20000041810 */
[----:B------:R-:W-:Y:S07]  /*8ed0*/  LDSM.16.M88.4 R196, [R208+0x2000] ;  /* 0x00200000d0c4783b */ /* 0x000fee0000000200 */
[C---:B-1----:R-:W-:Y:S08]  /*8ee0*/  HMMA.16816.F32.BF16 R20, R188.reuse, R176, R20 ;  /* 0x000000b0bc14723c */ /* 0x042ff00000041814 */
[C---:B------:R-:W-:Y:S01]  /*8ef0*/  HMMA.16816.F32.BF16 R24, R188.reuse, R178, R24 ;  /* 0x000000b2bc18723c */ /* 0x040fe20000041818 */
[----:B------:R-:W1:Y:S07]  /*8f00*/  LDSM.16.M88.4 R176, [R209+0xb000] ;  /* 0x00b00000d1b0783b */ /* 0x000e6e0000000200 */
[C---:B------:R-:W-:Y:S08]  /*8f10*/  HMMA.16816.F32.BF16 R28, R188.reuse, R200, R28 ;  /* 0x000000c8bc1c723c */ /* 0x040ff0000004181c */
[----:B------:R-:W-:Y:S01]  /*8f20*/  HMMA.16816.F32.BF16 R32, R188, R202, R32 ;  /* 0x000000cabc20723c */ /* 0x000fe20000041820 */
[----:B------:R-:W3:Y:S04]  /*8f30*/  LDSM.16.M88.4 R188, [R208+0x2800] ;  /* 0x00280000d0bc783b */ /* 0x000ee80000000200 */
[----:B------:R-:W-:Y:S03]  /*8f40*/  LDSM.16.M88.4 R200, [R208+0x3800] ;  /* 0x00380000d0c8783b */ /* 0x000fe60000000200 */
[C---:B--2---:R-:W-:Y:S08]  /*8f50*/  HMMA.16816.F32.BF16 R4, R168.reuse, R172, R4 ;  /* 0x000000aca804723c */ /* 0x044ff00000041804 */
[C---:B------:R-:W-:Y:S01]  /*8f60*/  HMMA.16816.F32.BF16 R8, R168.reuse, R174, R8 ;  /* 0x000000aea808723c */ /* 0x040fe20000041808 */
[----:B------:R-:W2:Y:S07]  /*8f70*/  LDSM.16.M88.4 R172, [R208+0x3000] ;  /* 0x00300000d0ac783b */ /* 0x000eae0000000200 */
[C---:B------:R-:W-:Y:S08]  /*8f80*/  HMMA.16816.F32.BF16 R12, R168.reuse, R180, R12 ;  /* 0x000000b4a80c723c */ /* 0x040ff0000004180c */
[C---:B------:R-:W-:Y:S01]  /*8f90*/  HMMA.16816.F32.BF16 R16, R168.reuse, R182, R16 ;  /* 0x000000b6a810723c */ /* 0x040fe20000041810 */
[----:B------:R-:W-:Y:S07]  /*8fa0*/  LDSM.16.M88.4 R180, [R151+0xc800] ;  /* 0x00c8000097b4783b */ /* 0x000fee0000000200 */
[C---:B-1----:R-:W-:Y:S08]  /*8fb0*/  HMMA.16816.F32.BF16 R20, R168.reuse, R176, R20 ;  /* 0x000000b0a814723c */ /* 0x042ff00000041814 */
[C---:B------:R-:W-:Y:S01]  /*8fc0*/  HMMA.16816.F32.BF16 R24, R168.reuse, R178, R24 ;  /* 0x000000b2a818723c */ /* 0x040fe20000041818 */
[----:B------:R-:W-:Y:S07]  /*8fd0*/  LDSM.16.M88.4 R176, [R151+0xc000] ;  /* 0x00c0000097b0783b */ /* 0x000fee0000000200 */
[C---:B------:R-:W-:Y:S08]  /*8fe0*/  HMMA.16816.F32.BF16 R28, R168.reuse, R184, R28 ;  /* 0x000000b8a81c723c */ /* 0x040ff0000004181c */
[----:B------:R-:W-:Y:S01]  /*8ff0*/  HMMA.16816.F32.BF16 R32, R168, R186, R32 ;  /* 0x000000baa820723c */ /* 0x000fe20000041820 */
[----:B------:R-:W1:Y:S04]  /*9000*/  LDSM.16.M88.4 R168, [R210+0x4000] ;  /* 0x00400000d2a8783b */ /* 0x000e680000000200 */
[----:B------:R-:W4:Y:S03]  /*9010*/  LDSM.16.M88.4 R184, [R151+0xd000] ;  /* 0x00d0000097b8783b */ /* 0x000f260000000200 */
[C---:B------:R-:W-:Y:S08]  /*9020*/  HMMA.16816.F32.BF16 R4, R192.reuse, R196, R4 ;  /* 0x000000c4c004723c */ /* 0x040ff00000041804 */
[C---:B------:R-:W-:Y:S01]  /*9030*/  HMMA.16816.F32.BF16 R8, R192.reuse, R198, R8 ;  /* 0x000000c6c008723c */ /* 0x040fe20000041808 */
[----:B------:R-:W5:Y:S07]  /*9040*/  LDSM.16.M88.4 R196, [R151+0xd800] ;  /* 0x00d8000097c4783b */ /* 0x000f6e0000000200 */
[C---:B---3--:R-:W-:Y:S08]  /*9050*/  HMMA.16816.F32.BF16 R12, R192.reuse, R188, R12 ;  /* 0x000000bcc00c723c */ /* 0x048ff0000004180c */
[C---:B------:R-:W-:Y:S01]  /*9060*/  HMMA.16816.F32.BF16 R16, R192.reuse, R190, R16 ;  /* 0x000000bec010723c */ /* 0x040fe20000041810 */
[----:B------:R-:W-:Y:S07]  /*9070*/  LDSM.16.M88.4 R188, [R222] ;  /* 0x00000000debc783b */ /* 0x000fee0000000200 */
[C---:B--2---:R-:W-:Y:S08]  /*9080*/  HMMA.16816.F32.BF16 R20, R192.reuse, R172, R20 ;  /* 0x000000acc014723c */ /* 0x044ff00000041814 */
[C---:B------:R-:W-:Y:S01]  /*9090*/  HMMA.16816.F32.BF16 R24, R192.reuse, R174, R24 ;  /* 0x000000aec018723c */ /* 0x040fe20000041818 */
[----:B------:R-:W2:Y:S07]  /*90a0*/  LDSM.16.M88.4 R172, [R211+0x4000] ;  /* 0x00400000d3ac783b */ /* 0x000eae0000000200 */
[C---:B------:R-:W-:Y:S08]  /*90b0*/  HMMA.16816.F32.BF16 R28, R192.reuse, R200, R28 ;  /* 0x000000c8c01c723c */ /* 0x040ff0000004181c */
[----:B------:R-:W-:Y:S01]  /*90c0*/  HMMA.16816.F32.BF16 R32, R192, R202, R32 ;  /* 0x000000cac020723c */ /* 0x000fe20000041820 */
[----:B------:R-:W-:Y:S04]  /*90d0*/  LDSM.16.M88.4 R192, [R209+0xc000] ;  /* 0x00c00000d1c0783b */ /* 0x000fe80000000200 */
[----:B------:R-:W-:Y:S03]  /*90e0*/  LDSM.16.M88.4 R200, [R209+0xd800] ;  /* 0x00d80000d1c8783b */ /* 0x000fe60000000200 */
[C---:B-1----:R-:W-:Y:S08]  /*90f0*/  HMMA.16816.F32.BF16 R4, R168.reuse, R176, R4 ;  /* 0x000000b0a804723c */ /* 0x042ff00000041804 */
[C---:B------:R-:W-:Y:S01]  /*9100*/  HMMA.16816.F32.BF16 R8, R168.reuse, R178, R8 ;  /* 0x000000b2a808723c */ /* 0x040fe20000041808 */
[----:B------:R-:W1:Y:S07]  /*9110*/  LDSM.16.M88.4 R176, [R221] ;  /* 0x00000000ddb0783b */ /* 0x000e6e0000000200 */
[C---:B------:R-:W-:Y:S08]  /*9120*/  HMMA.16816.F32.BF16 R12, R168.reuse, R180, R12 ;  /* 0x000000b4a80c723c */ /* 0x040ff0000004180c */
[C---:B------:R-:W-:Y:S01]  /*9130*/  HMMA.16816.F32.BF16 R16, R168.reuse, R182, R16 ;  /* 0x000000b6a810723c */ /* 0x040fe20000041810 */
[----:B------:R-:W3:Y:S07]  /*9140*/  LDSM.16.M88.4 R180, [R220] ;  /* 0x00000000dcb4783b */ /* 0x000eee0000000200 */
[C---:B----4-:R-:W-:Y:S08]  /*9150*/  HMMA.16816.F32.BF16 R20, R168.reuse, R184, R20 ;  /* 0x000000b8a814723c */ /* 0x050ff00000041814 */
[C---:B------:R-:W-:Y:S01]  /*9160*/  HMMA.16816.F32.BF16 R24, R168.reuse, R186, R24 ;  /* 0x000000baa818723c */ /* 0x040fe20000041818 */
[----:B------:R-:W-:Y:S07]  /*9170*/  LDSM.16.M88.4 R184, [R213+0x4000] ;  /* 0x00400000d5b8783b */ /* 0x000fee0000000200 */
[C---:B-----5:R-:W-:Y:S08]  /*9180*/  HMMA.16816.F32.BF16 R28, R168.reuse, R196, R28 ;  /* 0x000000c4a81c723c */ /* 0x060ff0000004181c */
[----:B------:R-:W-:Y:S01]  /*9190*/  HMMA.16816.F32.BF16 R32, R168, R198, R32 ;  /* 0x000000c6a820723c */ /* 0x000fe20000041820 */
[----:B------:R-:W4:Y:S04]  /*91a0*/  LDSM.16.M88.4 R168, [R219] ;  /* 0x00000000dba8783b */ /* 0x000f280000000200 */
[----:B------:R-:W5:Y:S03]  /*91b0*/  LDSM.16.M88.4 R196, [R209+0xc800] ;  /* 0x00c80000d1c4783b */ /* 0x000f660000000200 */
[C---:B--2---:R-:W-:Y:S08]  /*91c0*/  HMMA.16816.F32.BF16 R4, R172.reuse, R188, R4 ;  /* 0x000000bcac04723c */ /* 0x044ff00000041804 */
[C---:B------:R-:W-:Y:S01]  /*91d0*/  HMMA.16816.F32.BF16 R8, R172.reuse, R190, R8 ;  /* 0x000000beac08723c */ /* 0x040fe20000041808 */
[----:B------:R-:W2:Y:S07]  /*91e0*/  LDSM.16.M88.4 R188, [R209+0xd000] ;  /* 0x00d00000d1bc783b */ /* 0x000eae0000000200 */
[C---:B-1----:R-:W-:Y:S08]  /*91f0*/  HMMA.16816.F32.BF16 R12, R172.reuse, R176, R12 ;  /* 0x000000b0ac0c723c */ /* 0x042ff0000004180c */
        /* <DEDUP_REMOVED lines=8> */
[----:B------:R-:W1:Y:S03]  /*9280*/  LDSM.16.M88.4 R172, [R208+0x4000] ;  /* 0x00400000d0ac783b */ /* 0x000e660000000200 */
[C---:B------:R-:W-:Y:S08]  /*9290*/  HMMA.16816.F32.BF16 R4, R184.reuse, R192, R4 ;  /* 0x000000c0b804723c */ /* 0x040ff00000041804 */
[C---:B------:R-:W-:Y:S01]  /*92a0*/  HMMA.16816.F32.BF16 R8, R184.reuse, R194, R8 ;  /* 0x000000c2b808723c */ /* 0x040fe20000041808 */
[----:B------:R-:W3:Y:S07]  /*92b0*/  LDSM.16.M88.4 R192, [R208+0x5800] ;  /* 0x00580000d0c0783b */ /* 0x000eee0000000200 */
[C---:B-----5:R-:W-:Y:S08]  /*92c0*/  HMMA.16816.F32.BF16 R12, R184.reuse, R196, R12 ;  /* 0x000000c4b80c723c */ /* 0x060ff0000004180c */
[C---:B------:R-:W-:Y:S01]  /*92d0*/  HMMA.16816.F32.BF16 R16, R184.reuse, R198, R16 ;  /* 0x000000c6b810723c */ /* 0x040fe20000041810 */
[----:B------:R-:W-:Y:S07]  /*92e0*/  LDSM.16.M88.4 R196, [R151+0xe000] ;  /* 0x00e0000097c4783b */ /* 0x000fee0000000200 */
[C---:B--2---:R-:W-:Y:S08]  /*92f0*/  HMMA.16816.F32.BF16 R20, R184.reuse, R188, R20 ;  /* 0x000000bcb814723c */ /* 0x044ff00000041814 */
[C---:B------:R-:W-:Y:S01]  /*9300*/  HMMA.16816.F32.BF16 R24, R184.reuse, R190, R24 ;  /* 0x000000beb818723c */ /* 0x040fe20000041818 */
[----:B------:R-:W2:Y:S07]  /*9310*/  LDSM.16.M88.4 R188, [R210+0x6000] ;  /* 0x00600000d2bc783b */ /* 0x000eae0000000200 */
[C---:B------:R-:W-:Y:S08]  /*9320*/  HMMA.16816.F32.BF16 R28, R184.reuse, R200, R28 ;  /* 0x000000c8b81c723c */ /* 0x040ff0000004181c */
[----:B------:R-:W-:Y:S01]  /*9330*/  HMMA.16816.F32.BF16 R32, R184, R202, R32 ;  /* 0x000000cab820723c */ /* 0x000fe20000041820 */
[----:B------:R-:W4:Y:S04]  /*9340*/  LDSM.16.M88.4 R184, [R151+0xe800] ;  /* 0x00e8000097b8783b */ /* 0x000f280000000200 */
[----:B------:R-:W-:Y:S03]  /*9350*/  LDSM.16.M88.4 R200, [R218] ;  /* 0x00000000dac8783b */ /* 0x000fe60000000200 */
[C---:B-1----:R-:W-:Y:S08]  /*9360*/  HMMA.16816.F32.BF16 R4, R168.reuse, R172, R4 ;  /* 0x000000aca804723c */ /* 0x042ff00000041804 */
[C---:B------:R-:W-:Y:S01]  /*9370*/  HMMA.16816.F32.BF16 R8, R168.reuse, R174, R8 ;  /* 0x000000aea808723c */ /* 0x040fe20000041808 */
[----:B------:R-:W1:Y:S07]  /*9380*/  LDSM.16.M88.4 R172, [R151+0xf000] ;  /* 0x00f0000097ac783b */ /* 0x000e6e0000000200 */
[C---:B------:R-:W-:Y:S08]  /*9390*/  HMMA.16816.F32.BF16 R12, R168.reuse, R176, R12 ;  /* 0x000000b0a80c723c */ /* 0x040ff0000004180c */
[C---:B------:R-:W-:Y:S01]  /*93a0*/  HMMA.16816.F32.BF16 R16, R168.reuse, R178, R16 ;  /* 0x000000b2a810723c */ /* 0x040fe20000041810 */
[----:B------:R-:W5:Y:S07]  /*93b0*/  LDSM.16.M88.4 R176, [R151+0xf800] ;  /* 0x00f8000097b0783b */ /* 0x000f6e0000000200 */
[C---:B------:R-:W-:Y:S08]  /*93c0*/  HMMA.16816.F32.BF16 R20, R168.reuse, R180, R20 ;  /* 0x000000b4a814723c */ /* 0x040ff00000041814 */
[C---:B------:R-:W-:Y:S01]  /*93d0*/  HMMA.16816.F32.BF16 R24, R168.reuse, R182, R24 ;  /* 0x000000b6a818723c */ /* 0x040fe20000041818 */
[----:B------:R-:W1:Y:S07]  /*93e0*/  LDSM.16.M88.4 R180, [R211+0x6000] ;  /* 0x00600000d3b4783b */ /* 0x000e6e0000000200 */
[C---:B---3--:R-:W-:Y:S08]  /*93f0*/  HMMA.16816.F32.BF16 R28, R168.reuse, R192, R28 ;  /* 0x000000c0a81c723c */ /* 0x048ff0000004181c */
[----:B------:R-:W-:Y:S01]  /*9400*/  HMMA.16816.F32.BF16 R32, R168, R194, R32 ;  /* 0x000000c2a820723c */ /* 0x000fe20000041820 */
[----:B------:R-:W3:Y:S04]  /*9410*/  LDSM.16.M88.4 R168, [R217] ;  /* 0x00000000d9a8783b */ /* 0x000ee80000000200 */
[----:B------:R-:W3:Y:S03]  /*9420*/  LDSM.16.M88.4 R192, [R216] ;  /* 0x00000000d8c0783b */ /* 0x000ee60000000200 */
[C---:B--2---:R-:W-:Y:S08]  /*9430*/  HMMA.16816.F32.BF16 R4, R188.reuse, R196, R4 ;  /* 0x000000c4bc04723c */ /* 0x044ff00000041804 */
[C---:B------:R-:W-:Y:S01]  /*9440*/  HMMA.16816.F32.BF16 R8, R188.reuse, R198, R8 ;  /* 0x000000c6bc08723c */ /* 0x040fe20000041808 */
[----:B------:R-:W-:Y:S07]  /*9450*/  LDSM.16.M88.4 R196, [R209+0xf000] ;  /* 0x00f00000d1c4783b */ /* 0x000fee0000000200 */
[C---:B----4-:R-:W-:Y:S08]  /*9460*/  HMMA.16816.F32.BF16 R12, R188.reuse, R184, R12 ;  /* 0x000000b8bc0c723c */ /* 0x050ff0000004180c */
[C---:B------:R-:W-:Y:S01]  /*9470*/  HMMA.16816.F32.BF16 R16, R188.reuse, R186, R16 ;  /* 0x000000babc10723c */ /* 0x040fe20000041810 */
[----:B------:R-:W2:Y:S07]  /*9480*/  LDSM.16.M88.4 R184, [R215] ;  /* 0x00000000d7b8783b */ /* 0x000eae0000000200 */
[C---:B-1----:R-:W-:Y:S08]  /*9490*/  HMMA.16816.F32.BF16 R20, R188.reuse, R172, R20 ;  /* 0x000000acbc14723c */ /* 0x042ff00000041814 */
[C---:B------:R-:W-:Y:S01]  /*94a0*/  HMMA.16816.F32.BF16 R24, R188.reuse, R174, R24 ;  /* 0x000000aebc18723c */ /* 0x040fe20000041818 */
[----:B------:R-:W-:Y:S07]  /*94b0*/  LDSM.16.M88.4 R172, [R213+0x6000] ;  /* 0x00600000d5ac783b */ /* 0x000fee0000000200 */
[C---:B-----5:R-:W-:Y:S08]  /*94c0*/  HMMA.16816.F32.BF16 R28, R188.reuse, R176, R28 ;  /* 0x000000b0bc1c723c */ /* 0x060ff0000004181c */
[----:B------:R-:W-:Y:S01]  /*94d0*/  HMMA.16816.F32.BF16 R32, R188, R178, R32 ;  /* 0x000000b2bc20723c */ /* 0x000fe20000041820 */
[----:B------:R-:W1:Y:S04]  /*94e0*/  LDSM.16.M88.4 R176, [R209+0xe000] ;  /* 0x00e00000d1b0783b */ /* 0x000e680000000200 */
[----:B------:R-:W4:Y:S03]  /*94f0*/  LDSM.16.M88.4 R188, [R209+0xe800] ;  /* 0x00e80000d1bc783b */ /* 0x000f260000000200 */
[C---:B------:R-:W-:Y:S08]  /*9500*/  HMMA.16816.F32.BF16 R4, R180.reuse, R200, R4 ;  /* 0x000000c8b404723c */ /* 0x040ff00000041804 */
[C---:B------:R-:W-:Y:S01]  /*9510*/  HMMA.16816.F32.BF16 R8, R180.reuse, R202, R8 ;  /* 0x000000cab408723c */ /* 0x040fe20000041808 */
[----:B------:R-:W-:Y:S07]  /*9520*/  LDSM.16.M88.4 R200, [R208+0x6000] ;  /* 0x00600000d0c8783b */ /* 0x000fee0000000200 */
[C---:B---3--:R-:W-:Y:S08]  /*9530*/  HMMA.16816.F32.BF16 R12, R180.reuse, R168, R12 ;  /* 0x000000a8b40c723c */ /* 0x048ff0000004180c */
[C---:B------:R-:W-:Y:S01]  /*9540*/  HMMA.16816.F32.BF16 R16, R180.reuse, R170, R16 ;  /* 0x000000aab410723c */ /* 0x040fe20000041810 */
[----:B------:R-:W3:Y:S07]  /*9550*/  LDSM.16.M88.4 R168, [R209+0xf800] ;  /* 0x00f80000d1a8783b */ /* 0x000eee0000000200 */
[C---:B------:R-:W-:Y:S08]  /*9560*/  HMMA.16816.F32.BF16 R20, R180.reuse, R192, R20 ;  /* 0x000000c0b414723c */ /* 0x040ff00000041814 */
[C---:B------:R-:W-:Y:S01]  /*9570*/  HMMA.16816.F32.BF16 R24, R180.reuse, R194, R24 ;  /* 0x000000c2b418723c */ /* 0x040fe20000041818 */
[----:B------:R-:W5:Y:S07]  /*9580*/  LDSM.16.M88.4 R192, [R212+0x6000] ;  /* 0x00600000d4c0783b */ /* 0x000f6e0000000200 */
[C---:B--2---:R-:W-:Y:S08]  /*9590*/  HMMA.16816.F32.BF16 R28, R180.reuse, R184, R28 ;  /* 0x000000b8b41c723c */ /* 0x044ff0000004181c */
[----:B------:R-:W-:Y:S01]  /*95a0*/  HMMA.16816.F32.BF16 R32, R180, R186, R32 ;  /* 0x000000bab420723c */ /* 0x000fe20000041820 */
[----:B------:R-:W2:Y:S04]  /*95b0*/  LDSM.16.M88.4 R180, [R208+0x6800] ;  /* 0x00680000d0b4783b */ /* 0x000ea80000000200 */
[----:B------:R-:W2:Y:S03]  /*95c0*/  LDSM.16.M88.4 R184, [R208+0x7000] ;  /* 0x00700000d0b8783b */ /* 0x000ea60000000200 */
[C---:B-1----:R-:W-:Y:S08]  /*95d0*/  HMMA.16816.F32.BF16 R4, R172.reuse, R176, R4 ;  /* 0x000000b0ac04723c */ /* 0x042ff00000041804 */
[C---:B------:R-:W-:Y:S01]  /*95e0*/  HMMA.16816.F32.BF16 R8, R172.reuse, R178, R8 ;  /* 0x000000b2ac08723c */ /* 0x040fe20000041808 */
[----:B------:R-:W1:Y:S01]  /*95f0*/  LDSM.16.M88.4 R176, [R208+0x7800] ;  /* 0x00780000d0b0783b */ /* 0x000e620000000200 */
[----:B------:R-:W-:Y:S04]  /*9600*/  DEPBAR.LE SB0, 0x0 ;  /* 0x000080000000791a */ /* 0x000fe80000000000 */
[----:B------:R-:W-:Y:S02]  /*9610*/  BAR.SYNC.DEFER_BLOCKING 0x0 ;  /* 0x0000000000007b1d */ /* 0x000fe40000010000 */
[C---:B----4-:R-:W-:Y:S08]  /*9620*/  HMMA.16816.F32.BF16 R12, R172.reuse, R188, R12 ;  /* 0x000000bcac0c723c */ /* 0x050ff0000004180c */
[C---:B------:R-:W-:Y:S08]  /*9630*/  HMMA.16816.F32.BF16 R16, R172.reuse, R190, R16 ;  /* 0x000000beac10723c */ /* 0x040ff00000041810 */
[C---:B------:R-:W-:Y:S08]  /*9640*/  HMMA.16816.F32.BF16 R20, R172.reuse, R196, R20 ;  /* 0x000000c4ac14723c */ /* 0x040ff00000041814 */
[C---:B------:R-:W-:Y:S08]  /*9650*/  HMMA.16816.F32.BF16 R24, R172.reuse, R198, R24 ;  /* 0x000000c6ac18723c */ /* 0x040ff00000041818 */
[C---:B---3--:R-:W-:Y:S07]  /*9660*/  HMMA.16816.F32.BF16 R28, R172.reuse, R168, R28 ;  /* 0x000000a8ac1c723c */ /* 0x048fee000004181c */
[C---:B------:R-:W-:Y:S01]  /*9670*/  LEA R168, P2, R0.reuse, R238, 0x6 ;  /* 0x000000ee00a87211 */ /* 0x040fe200078430ff */
[----:B------:R-:W-:Y:S04]  /*9680*/  HMMA.16816.F32.BF16 R32, R172, R170, R32 ;  /* 0x000000aaac20723c */ /* 0x000fe80000041820 */
[C---:B------:R-:W-:Y:S03]  /*9690*/  LEA.HI.X.SX32 R169, R0.reuse, R239, 0x6, P2 ;  /* 0x000000ef00a97211 */ /* 0x040fe600010f36ff */
[C---:B------:R-:W-:Y:S01]  /*96a0*/  LEA R170, P0, R0.reuse, R232, 0x6 ;  /* 0x000000e800aa7211 */ /* 0x040fe200078030ff */
[C---:B-----5:R-:W-:Y:S05]  /*96b0*/  HMMA.16816.F32.BF16 R4, R192.reuse, R200, R4 ;  /* 0x000000c8c004723c */ /* 0x060fea0000041804 */
[C---:B------:R-:W-:Y:S01]  /*96c0*/  LEA.HI.X.SX32 R171, R0.reuse, R233, 0x6, P0 ;  /* 0x000000e900ab7211 */ /* 0x040fe200000f36ff */
[----:B------:R-:W-:Y:S01]  /*96d0*/  IMAD R148, R169, c[0x0][0x198], RZ ;  /* 0x00006600a9947a24 */ /* 0x000fe200078e02ff */
[----:B------:R-:W-:Y:S01]  /*96e0*/  LEA R174, P0, R0, R234, 0x6 ;  /* 0x000000ea00ae7211 */ /* 0x000fe200078030ff */
[C---:B------:R-:W-:Y:S04]  /*96f0*/  HMMA.16816.F32.BF16 R8, R192.reuse, R202, R8 ;  /* 0x000000cac008723c */ /* 0x040fe80000041808 */
[----:B------:R-:W-:Y:S01]  /*9700*/  IMAD R148, R168, c[0x0][0x19c], R148 ;  /* 0x00006700a8947a24 */ /* 0x000fe200078e0294 */
[----:B------:R-:W-:Y:S01]  /*9710*/  LEA.HI.X.SX32 R175, R0, R235, 0x6, P0 ;  /* 0x000000eb00af7211 */ /* 0x000fe200000f36ff */
[----:B------:R-:W-:Y:S02]  /*9720*/  IMAD.WIDE.U32 R168, R168, c[0x0][0x198], RZ ;  /* 0x00006600a8a87a25 */ /* 0x000fe400078e00ff */
[C---:B--2---:R-:W-:Y:S04]  /*9730*/  HMMA.16816.F32.BF16 R12, R192.reuse, R180, R12 ;  /* 0x000000b4c00c723c */ /* 0x044fe8000004180c */
[----:B------:R-:W-:Y:S02]  /*9740*/  IMAD R0, R171, c[0x0][0x198], RZ ;  /* 0x00006600ab007a24 */ /* 0x000fe400078e02ff */
[----:B------:R-:W-:Y:S02]  /*9750*/  IMAD.IADD R148, R169, 0x1, R148 ;  /* 0x00000001a9947824 */ /* 0x000fe400078e0294 */
[C---:B------:R-:W-:Y:S04]  /*9760*/  HMMA.16816.F32.BF16 R16, R192.reuse, R182, R16 ;  /* 0x000000b6c010723c */ /* 0x040fe80000041810 */
[C---:B------:R-:W-:Y:S02]  /*9770*/  IMAD R0, R170.reuse, c[0x0][0x19c], R0 ;  /* 0x00006700aa007a24 */ /* 0x040fe400078e0200 */
[----:B------:R-:W-:Y:S01]  /*9780*/  IMAD.WIDE.U32 R180, R170, c[0x0][0x198], RZ ;  /* 0x00006600aab47a25 */ /* 0x000fe200078e00ff */
[CC--:B------:R-:W-:Y:S01]  /*9790*/  LEA R170, P0, R168.reuse, R242.reuse, 0x1 ;  /* 0x000000f2a8aa7211 */ /* 0x0c0fe200078008ff */
[C---:B------:R-:W-:Y:S04]  /*97a0*/  HMMA.16816.F32.BF16 R20, R192.reuse, R184, R20 ;  /* 0x000000b8c014723c */ /* 0x040fe80000041814 */
[-C--:B------:R-:W-:Y:S01]  /*97b0*/  LEA.HI.X R171, R168, R241.reuse, R148, 0x1, P0 ;  /* 0x000000f1a8ab7211 */ /* 0x080fe200000f0c94 */
[----:B------:R-:W-:Y:S01]  /*97c0*/  IMAD.IADD R0, R181, 0x1, R0 ;  /* 0x00000001b5007824 */ /* 0x000fe200078e0200 */
[----:B------:R-:W-:Y:S02]  /*97d0*/  ISETP.LT.AND P0, PT, RZ, UR7, PT ;  /* 0x00000007ff007c0c */ /* 0x000fe4000bf01270 */
[C---:B------:R-:W-:Y:S04]  /*97e0*/  HMMA.16816.F32.BF16 R24, R192.reuse, R186, R24 ;  /* 0x000000bac018723c */ /* 0x040fe80000041818 */
[CC--:B------:R-:W-:Y:S04]  /*97f0*/  LEA R172, P1, R180.reuse, R242.reuse, 0x1 ;  /* 0x000000f2b4ac7211 */ /* 0x0c0fe800078208ff */
[C---:B-1----:R-:W-:Y:S04]  /*9800*/  HMMA.16816.F32.BF16 R28, R192.reuse, R176, R28 ;  /* 0x000000b0c01c723c */ /* 0x042fe8000004181c */
[-C--:B------:R-:W-:Y:S03]  /*9810*/  LEA.HI.X R173, R180, R241.reuse, R0, 0x1, P1 ;  /* 0x000000f1b4ad7211 */ /* 0x080fe600008f0c00 */
[----:B------:R-:W-:Y:S01]  /*9820*/  IMAD.WIDE.U32 R176, R174, c[0x0][0x198], RZ ;  /* 0x00006600aeb07a25 */ /* 0x000fe200078e00ff */
[----:B------:R-:W-:Y:S07]  /*9830*/  HMMA.16816.F32.BF16 R32, R192, R178, R32 ;  /* 0x000000b2c020723c */ /* 0x000fee0000041820 */
[----:B------:R-:W-:Y:S05]  /*9840*/  IMAD.WIDE.U32 R178, R2, c[0x0][0x198], RZ ;  /* 0x0000660002b27a25 */ /* 0x000fea00078e00ff */
[-C--:B------:R-:W-:Y:S01]  /*9850*/  LEA R168, P2, R178, R242.reuse, 0x1 ;  /* 0x000000f2b2a87211 */ /* 0x080fe200078408ff */
[----:B------:R-:W-:Y:S02]  /*9860*/  IMAD R2, R175, c[0x0][0x198], RZ ;  /* 0x00006600af027a24 */ /* 0x000fe400078e02ff */
[----:B------:R-:W-:Y:S02]  /*9870*/  IMAD.IADD R3, R179, 0x1, R3 ;  /* 0x00000001b3037824 */ /* 0x000fe400078e0203 */
[----:B------:R-:W-:Y:S01]  /*9880*/  IMAD R174, R174, c[0x0][0x19c], R2 ;  /* 0x00006700aeae7a24 */ /* 0x000fe200078e0202 */
[----:B------:R-:W-:Y:S02]  /*9890*/  LEA R2, P1, R176, R242, 0x1 ;  /* 0x000000f2b0027211 */ /* 0x000fe400078208ff */
[-C--:B------:R-:W-:Y:S01]  /*98a0*/  LEA.HI.X R169, R178, R241.reuse, R3, 0x1, P2 ;  /* 0x000000f1b2a97211 */ /* 0x080fe200010f0c03 */
[----:B------:R-:W-:Y:S05]  /*98b0*/  IMAD.IADD R174, R177, 0x1, R174 ;  /* 0x00000001b1ae7824 */ /* 0x000fea00078e02ae */
[----:B------:R-:W-:Y:S01]  /*98c0*/  LEA.HI.X R3, R176, R241, R174, 0x1, P1 ;  /* 0x000000f1b0037211 */ /* 0x000fe200008f0cae */
[----:B------:R-:W-:-:S05]  /*98d0*/  @P0 BRA `(.L_x_62) ;  /* 0xffffe08000000947 */ /* 0x000fca000383ffff */
.L_x_61:
[----:B------:R-:W-:Y:S01]  /*98e0*/  FMNMX.FTZ R0, R4, R149, !PT ;  /* 0x0000009504007209 */ /* 0x000fe20007810000 */
[----:B-1----:R-:W-:Y:S01]  /*98f0*/  LDSM.16.MT88.4 R172, [R205+0x10000] ;  /* 0x01000000cdac783b */ /* 0x002fe20000004200 */
[----:B------:R-:W-:Y:S02]  /*9900*/  UIADD3 UR15, UR15, 0x1, URZ ;  /* 0x000000010f0f7890 */ /* 0x000fe4000fffe03f */
        /* <DEDUP_REMOVED lines=39> */
[----:B-1----:R-:W-:Y:S02]  /*9b80*/  FMNMX.FTZ R3, R0, R3, !PT ;  /* 0x0000000300037209 */ /* 0x002fe40007810000 */
[----:B--2---:R-:W-:Y:S05]  /*9b90*/  FMNMX.FTZ R148, R148, R168, !PT ;  /* 0x000000a894947209 */ /* 0x004fea0007810000 */
[----:B------:R-:W1:Y:S01]  /*9ba0*/  LDSM.16.MT88.4 R168, [R204+0x10000] ;  /* 0x01000000cca8783b */ /* 0x000e620000004200 */
[C---:B------:R-:W-:Y:S01]  /*9bb0*/  FSETP.NEU.FTZ.AND P1, PT, R148.reuse, -INF , PT ;  /* 0xff8000009400780b */ /* 0x040fe20003f3d000 */
[C---:B------:R-:W-:Y:S02]  /*9bc0*/  FADD.FTZ R2, -R148.reuse, R149 ;  /* 0x0000009594027221 */ /* 0x040fe40000010100 */
[----:B------:R-:W-:Y:S02]  /*9bd0*/  FMUL.FTZ R149, R148, c[0x0][0x23c] ;  /* 0x00008f0094957a20 */ /* 0x000fe40000410000 */
[----:B------:R-:W-:Y:S03]  /*9be0*/  FMUL.FTZ R0, R2, c[0x0][0x23c] ;  /* 0x00008f0002007a20 */ /* 0x000fe60000410000 */
[----:B------:R-:W-:Y:S01]  /*9bf0*/  FSEL R149, R149, RZ, P1 ;  /* 0x000000ff95957208 */ /* 0x000fe20000800000 */
[----:B------:R2:W3:Y:S01]  /*9c00*/  MUFU.EX2 R2, R0 ;  /* 0x0000000000027308 */ /* 0x0004e20000000800 */
[----:B------:R-:W-:Y:S03]  /*9c10*/  FSETP.NEU.FTZ.AND P1, PT, R3, -INF , PT ;  /* 0xff8000000300780b */ /* 0x000fe60003f3d000 */
[--C-:B------:R-:W-:Y:S02]  /*9c20*/  FFMA.FTZ R4, R4, c[0x0][0x23c], -R149.reuse ;  /* 0x00008f0004047a23 */ /* 0x100fe40000010895 */
[--C-:B------:R-:W-:Y:S02]  /*9c30*/  FFMA.FTZ R5, R5, c[0x0][0x23c], -R149.reuse ;  /* 0x00008f0005057a23 */ /* 0x100fe40000010895 */
[--C-:B------:R-:W-:Y:S02]  /*9c40*/  FFMA.FTZ R8, R8, c[0x0][0x23c], -R149.reuse ;  /* 0x00008f0008087a23 */ /* 0x100fe40000010895 */
[--C-:B------:R-:W-:Y:S01]  /*9c50*/  FFMA.FTZ R9, R9, c[0x0][0x23c], -R149.reuse ;  /* 0x00008f0009097a23 */ /* 0x100fe20000010895 */
[----:B------:R4:W-:Y:S01]  /*9c60*/  MUFU.EX2 R199, R4 ;  /* 0x0000000400c77308 */ /* 0x0009e20000000800 */
[--C-:B------:R-:W-:Y:S02]  /*9c70*/  FFMA.FTZ R20, R20, c[0x0][0x23c], -R149.reuse ;  /* 0x00008f0014147a23 */ /* 0x100fe40000010895 */
[--C-:B------:R-:W-:Y:S02]  /*9c80*/  FFMA.FTZ R21, R21, c[0x0][0x23c], -R149.reuse ;  /* 0x00008f0015157a23 */ /* 0x100fe40000010895 */
[--C-:B------:R-:W-:Y:S02]  /*9c90*/  FFMA.FTZ R24, R24, c[0x0][0x23c], -R149.reuse ;  /* 0x00008f0018187a23 */ /* 0x100fe40000010895 */
[--C-:B------:R-:W-:Y:S02]  /*9ca0*/  FFMA.FTZ R25, R25, c[0x0][0x23c], -R149.reuse ;  /* 0x00008f0019197a23 */ /* 0x100fe40000010895 */
[--C-:B------:R-:W-:Y:S01]  /*9cb0*/  FFMA.FTZ R28, R28, c[0x0][0x23c], -R149.reuse ;  /* 0x00008f001c1c7a23 */ /* 0x100fe20000010895 */
[----:B------:R5:W-:Y:S01]  /*9cc0*/  MUFU.EX2 R195, R8 ;  /* 0x0000000800c37308 */ /* 0x000be20000000800 */
[--C-:B------:R-:W-:Y:S02]  /*9cd0*/  FFMA.FTZ R29, R29, c[0x0][0x23c], -R149.reuse ;  /* 0x00008f001d1d7a23 */ /* 0x100fe40000010895 */
[C---:B--2---:R-:W-:Y:S02]  /*9ce0*/  FADD.FTZ R0, -R3.reuse, R150 ;  /* 0x0000009603007221 */ /* 0x044fe40000010100 */
[----:B------:R-:W-:Y:S02]  /*9cf0*/  FMUL.FTZ R150, R3, c[0x0][0x23c] ;  /* 0x00008f0003967a20 */ /* 0x000fe40000410000 */
[----:B------:R-:W-:Y:S02]  /*9d00*/  FMUL.FTZ R0, R0, c[0x0][0x23c] ;  /* 0x00008f0000007a20 */ /* 0x000fe40000410000 */
[----:B---3--:R-:W-:Y:S01]  /*9d10*/  FMUL.FTZ R36, R2, R36 ;  /* 0x0000002402247220 */ /* 0x008fe20000410000 */
[----:B------:R-:W-:Y:S01]  /*9d20*/  FSEL R150, R150, RZ, P1 ;  /* 0x000000ff96967208 */ /* 0x000fe20000800000 */
[----:B------:R2:W-:Y:S01]  /*9d30*/  MUFU.EX2 R194, R9 ;  /* 0x0000000900c27308 */ /* 0x0005e20000000800 */
[C---:B------:R-:W-:Y:S02]  /*9d40*/  FMUL.FTZ R37, R2.reuse, R37 ;  /* 0x0000002502257220 */ /* 0x040fe40000410000 */
[----:B----4-:R-:W-:Y:S02]  /*9d50*/  FMUL.FTZ R4, R2, R152 ;  /* 0x0000009802047220 */ /* 0x010fe40000410000 */
[--C-:B------:R-:W-:Y:S02]  /*9d60*/  FFMA.FTZ R6, R6, c[0x0][0x23c], -R150.reuse ;  /* 0x00008f0006067a23 */ /* 0x100fe40000010896 */
[--C-:B------:R-:W-:Y:S02]  /*9d70*/  FFMA.FTZ R7, R7, c[0x0][0x23c], -R150.reuse ;  /* 0x00008f0007077a23 */ /* 0x100fe40000010896 */
[--C-:B------:R-:W-:Y:S01]  /*9d80*/  FFMA.FTZ R10, R10, c[0x0][0x23c], -R150.reuse ;  /* 0x00008f000a0a7a23 */ /* 0x100fe20000010896 */
[----:B------:R-:W3:Y:S01]  /*9d90*/  MUFU.EX2 R0, R0 ;  /* 0x0000000000007308 */ /* 0x000ee20000000800 */
[--C-:B------:R-:W-:Y:S02]  /*9da0*/  FFMA.FTZ R11, R11, c[0x0][0x23c], -R150.reuse ;  /* 0x00008f000b0b7a23 */ /* 0x100fe40000010896 */
[C---:B-----5:R-:W-:Y:S02]  /*9db0*/  FMUL.FTZ R8, R2.reuse, R156 ;  /* 0x0000009c02087220 */ /* 0x060fe40000410000 */
[C---:B------:R-:W-:Y:S02]  /*9dc0*/  FMUL.FTZ R40, R2.reuse, R40 ;  /* 0x0000002802287220 */ /* 0x040fe40000410000 */
[C---:B------:R-:W-:Y:S02]  /*9dd0*/  FMUL.FTZ R41, R2.reuse, R41 ;  /* 0x0000002902297220 */ /* 0x040fe40000410000 */
[C---:B------:R-:W-:Y:S01]  /*9de0*/  FMUL.FTZ R44, R2.reuse, R44 ;  /* 0x0000002c022c7220 */ /* 0x040fe20000410000 */
[----:B------:R4:W-:Y:S01]  /*9df0*/  MUFU.EX2 R193, R10 ;  /* 0x0000000a00c17308 */ /* 0x0009e20000000800 */
[----:B------:R-:W-:Y:S02]  /*9e00*/  FMUL.FTZ R45, R2, R45 ;  /* 0x0000002d022d7220 */ /* 0x000fe40000410000 */
[--C-:B------:R-:W-:Y:S02]  /*9e10*/  FFMA.FTZ R22, R22, c[0x0][0x23c], -R150.reuse ;  /* 0x00008f0016167a23 */ /* 0x100fe40000010896 */
[----:B--2---:R-:W-:Y:S02]  /*9e20*/  FMUL.FTZ R9, R2, R157 ;  /* 0x0000009d02097220 */ /* 0x004fe40000410000 */
[--C-:B------:R-:W-:Y:S02]  /*9e30*/  FFMA.FTZ R23, R23, c[0x0][0x23c], -R150.reuse ;  /* 0x00008f0017177a23 */ /* 0x100fe40000010896 */
[--C-:B------:R-:W-:Y:S01]  /*9e40*/  FFMA.FTZ R26, R26, c[0x0][0x23c], -R150.reuse ;  /* 0x00008f001a1a7a23 */ /* 0x100fe20000010896 */
[----:B------:R2:W-:Y:S01]  /*9e50*/  MUFU.EX2 R192, R11 ;  /* 0x0000000b00c07308 */ /* 0x0005e20000000800 */
[--C-:B------:R-:W-:Y:S02]  /*9e60*/  FFMA.FTZ R30, R30, c[0x0][0x23c], -R150.reuse ;  /* 0x00008f001e1e7a23 */ /* 0x100fe40000010896 */
[--C-:B------:R-:W-:Y:S02]  /*9e70*/  FFMA.FTZ R31, R31, c[0x0][0x23c], -R150.reuse ;  /* 0x00008f001f1f7a23 */ /* 0x100fe40000010896 */
[C---:B---3--:R-:W-:Y:S02]  /*9e80*/  FMUL.FTZ R38, R0.reuse, R38 ;  /* 0x0000002600267220 */ /* 0x048fe40000410000 */
[C---:B------:R-:W-:Y:S02]  /*9e90*/  FMUL.FTZ R39, R0.reuse, R39 ;  /* 0x0000002700277220 */ /* 0x040fe40000410000 */
[C---:B------:R-:W-:Y:S01]  /*9ea0*/  FMUL.FTZ R42, R0.reuse, R42 ;  /* 0x0000002a002a7220 */ /* 0x040fe20000410000 */
[----:B------:R-:W3:Y:S01]  /*9eb0*/  MUFU.EX2 R198, R5 ;  /* 0x0000000500c67308 */ /* 0x000ee20000000800 */
[C---:B------:R-:W-:Y:S02]  /*9ec0*/  FMUL.FTZ R43, R0.reuse, R43 ;  /* 0x0000002b002b7220 */ /* 0x040fe40000410000 */
[C---:B------:R-:W-:Y:S02]  /*9ed0*/  FMUL.FTZ R46, R0.reuse, R46 ;  /* 0x0000002e002e7220 */ /* 0x040fe40000410000 */
[C---:B----4-:R-:W-:Y:S02]  /*9ee0*/  FMUL.FTZ R10, R0.reuse, R158 ;  /* 0x0000009e000a7220 */ /* 0x050fe40000410000 */
[----:B------:R-:W-:Y:S02]  /*9ef0*/  FMUL.FTZ R47, R0, R47 ;  /* 0x0000002f002f7220 */ /* 0x000fe40000410000 */
[--C-:B------:R-:W-:Y:S01]  /*9f00*/  FFMA.FTZ R32, R32, c[0x0][0x23c], -R149.reuse ;  /* 0x00008f0020207a23 */ /* 0x100fe20000010895 */
[----:B------:R4:W-:Y:S01]  /*9f10*/  MUFU.EX2 R197, R6 ;  /* 0x0000000600c57308 */ /* 0x0009e20000000800 */
[--C-:B------:R-:W-:Y:S02]  /*9f20*/  FFMA.FTZ R34, R34, c[0x0][0x23c], -R150.reuse ;  /* 0x00008f0022227a23 */ /* 0x100fe40000010896 */
[----:B------:R-:W-:Y:S02]  /*9f30*/  FMUL.FTZ R48, R2, R48 ;  /* 0x0000003002307220 */ /* 0x000fe40000410000 */
[----:B--2---:R-:W-:Y:S02]  /*9f40*/  FMUL.FTZ R11, R0, R159 ;  /* 0x0000009f000b7220 */ /* 0x004fe40000410000 */
[----:B------:R-:W2:Y:S01]  /*9f50*/  LDSM.16.MT88.4 R156, [R206+0x10000] ;  /* 0x01000000ce9c783b */ /* 0x000ea20000004200 */
[----:B------:R-:W-:Y:S02]  /*9f60*/  FMUL.FTZ R49, R2, R49 ;  /* 0x0000003102317220 */ /* 0x000fe40000410000 */
[----:B------:R-:W5:Y:S01]  /*9f70*/  MUFU.EX2 R196, R7 ;  /* 0x0000000700c47308 */ /* 0x000f620000000800 */
[C---:B------:R-:W-:Y:S02]  /*9f80*/  FMUL.FTZ R50, R0.reuse, R50 ;  /* 0x0000003200327220 */ /* 0x040fe40000410000 */
[----:B------:R-:W-:Y:S01]  /*9f90*/  FMUL.FTZ R51, R0, R51 ;  /* 0x0000003300337220 */ /* 0x000fe20000410000 */
[----:B---3--:R-:W-:Y:S01]  /*9fa0*/  F2FP.BF16.PACK_AB R152, R198, R199 ;  /* 0x000000c7c698723e */ /* 0x008fe200000010ff */
[C---:B------:R-:W-:Y:S02]  /*9fb0*/  FMUL.FTZ R5, R2.reuse, R153 ;  /* 0x0000009902057220 */ /* 0x040fe40000410000 */
[C---:B------:R-:W-:Y:S02]  /*9fc0*/  FMUL.FTZ R52, R2.reuse, R52 ;  /* 0x0000003402347220 */ /* 0x040fe40000410000 */
[----:B------:R-:W-:Y:S02]  /*9fd0*/  FMUL.FTZ R53, R2, R53 ;  /* 0x0000003502357220 */ /* 0x000fe40000410000 */
[C---:B------:R-:W-:Y:S02]  /*9fe0*/  FMUL.FTZ R54, R0.reuse, R54 ;  /* 0x0000003600367220 */ /* 0x040fe40000410000 */
[C---:B------:R-:W-:Y:S02]  /*9ff0*/  FMUL.FTZ R55, R0.reuse, R55 ;  /* 0x0000003700377220 */ /* 0x040fe40000410000 */
[----:B----4-:R-:W-:Y:S01]  /*a000*/  FMUL.FTZ R6, R0, R154 ;  /* 0x0000009a00067220 */ /* 0x010fe20000410000 */
[----:B------:R-:W-:Y:S01]  /*a010*/  F2FP.BF16.PACK_AB R154, R194, R195 ;  /* 0x000000c3c29a723e */ /* 0x000fe200000010ff */
[C---:B------:R-:W-:Y:S02]  /*a020*/  FMUL.FTZ R56, R2.reuse, R56 ;  /* 0x0000003802387220 */ /* 0x040fe40000410000 */
[----:B------:R-:W-:Y:S02]  /*a030*/  FMUL.FTZ R57, R2, R57 ;  /* 0x0000003902397220 */ /* 0x000fe40000410000 */
[C---:B------:R-:W-:Y:S02]  /*a040*/  FMUL.FTZ R58, R0.reuse, R58 ;  /* 0x0000003a003a7220 */ /* 0x040fe40000410000 */
[----:B------:R-:W-:Y:S01]  /*a050*/  FMUL.FTZ R59, R0, R59 ;  /* 0x0000003b003b7220 */ /* 0x000fe20000410000 */
[----:B-----5:R-:W-:Y:S01]  /*a060*/  F2FP.BF16.PACK_AB R153, R196, R197 ;  /* 0x000000c5c499723e */ /* 0x020fe200000010ff */
[----:B------:R-:W-:Y:S01]  /*a070*/  FMUL.FTZ R7, R0, R155 ;  /* 0x0000009b00077220 */ /* 0x000fe20000410000 */
[----:B------:R-:W-:Y:S01]  /*a080*/  F2FP.BF16.PACK_AB R155, R192, R193 ;  /* 0x000000c1c09b723e */ /* 0x000fe200000010ff */
[C---:B------:R-:W-:Y:S02]  /*a090*/  FMUL.FTZ R60, R2.reuse, R60 ;  /* 0x0000003c023c7220 */ /* 0x040fe40000410000 */
[----:B------:R-:W-:Y:S02]  /*a0a0*/  FMUL.FTZ R61, R2, R61 ;  /* 0x0000003d023d7220 */ /* 0x000fe40000410000 */
[C---:B------:R-:W-:Y:S02]  /*a0b0*/  FMUL.FTZ R62, R0.reuse, R62 ;  /* 0x0000003e003e7220 */ /* 0x040fe40000410000 */
        /* <DEDUP_REMOVED lines=14> */
[C---:B------:R-:W-:Y:S04]  /*a1a0*/  HMMA.16816.F32.BF16 R44, R152.reuse, R176, R44 ;  /* 0x000000b0982c723c */ /* 0x040fe8000004182c */
[----:B------:R-:W-:Y:S02]  /*a1b0*/  FMUL.FTZ R71, R0, R71 ;  /* 0x0000004700477220 */ /* 0x000fe40000410000 */
[C---:B------:R-:W-:Y:S02]  /*a1c0*/  FMUL.FTZ R72, R2.reuse, R72 ;  /* 0x0000004802487220 */ /* 0x040fe40000410000 */
[C---:B------:R-:W-:Y:S01]  /*a1d0*/  HMMA.16816.F32.BF16 R48, R152.reuse, R178, R48 ;  /* 0x000000b29830723c */ /* 0x040fe20000041830 */
[----:B------:R-:W-:Y:S03]  /*a1e0*/  LDSM.16.MT88.4 R176, [R205+0x12800] ;  /* 0x01280000cdb0783b */ /* 0x000fe60000004200 */
        /* <DEDUP_REMOVED lines=9> */
[C---:B-1----:R-:W-:Y:S04]  /*a280*/  HMMA.16816.F32.BF16 R60, R152.reuse, R168, R60 ;  /* 0x000000a8983c723c */ /* 0x042fe8000004183c */
[----:B------:R-:W-:Y:S02]  /*a290*/  FMUL.FTZ R79, R0, R79 ;  /* 0x0000004f004f7220 */ /* 0x000fe40000410000 */
[C---:B------:R-:W-:Y:S02]  /*a2a0*/  FMUL.FTZ R80, R2.reuse, R80 ;  /* 0x0000005002507220 */ /* 0x040fe40000410000 */
[C---:B------:R-:W-:Y:S01]  /*a2b0*/  HMMA.16816.F32.BF16 R64, R152.reuse, R170, R64 ;  /* 0x000000aa9840723c */ /* 0x040fe20000041840 */
[----:B------:R-:W1:Y:S03]  /*a2c0*/  LDSM.16.MT88.4 R168, [R206+0x12000] ;  /* 0x01200000cea8783b */ /* 0x000e660000004200 */
        /* <DEDUP_REMOVED lines=10> */
[C---:B--2---:R-:W-:Y:S03]  /*a370*/  HMMA.16816.F32.BF16 R76, R152.reuse, R156, R76 ;  /* 0x0000009c984c723c */ /* 0x044fe6000004184c */
[C---:B------:R-:W-:Y:S02]  /*a380*/  FMUL.FTZ R88, R2.reuse, R88 ;  /* 0x0000005802587220 */ /* 0x040fe40000410000 */
[----:B------:R-:W-:Y:S02]  /*a390*/  FMUL.FTZ R89, R2, R89 ;  /* 0x0000005902597220 */ /* 0x000fe40000410000 */
[C---:B------:R-:W-:Y:S01]  /*a3a0*/  FMUL.FTZ R90, R0.reuse, R90 ;  /* 0x0000005a005a7220 */ /* 0x040fe20000410000 */
        /* <DEDUP_REMOVED lines=11> */
[----:B------:R-:W-:Y:S03]  /*a460*/  FMUL.FTZ R97, R2, R97 ;  /* 0x0000006102617220 */ /* 0x000fe60000410000 */
[C---:B---3--:R-:W-:Y:S03]  /*a470*/  HMMA.16816.F32.BF16 R92, R152.reuse, R172, R92 ;  /* 0x000000ac985c723c */ /* 0x048fe6000004185c */
[C---:B------:R-:W-:Y:S02]  /*a480*/  FMUL.FTZ R98, R0.reuse, R98 ;  /* 0x0000006200627220 */ /* 0x040fe40000410000 */
[----:B------:R-:W-:Y:S02]  /*a490*/  FMUL.FTZ R99, R0, R99 ;  /* 0x0000006300637220 */ /* 0x000fe40000410000 */
[C---:B------:R-:W-:Y:S02]  /*a4a0*/  FMUL.FTZ R100, R2.reuse, R100 ;  /* 0x0000006402647220 */ /* 0x040fe40000410000 */
[----:B------:R-:W-:Y:S03]  /*a4b0*/  FMUL.FTZ R101, R2, R101 ;  /* 0x0000006502657220 */ /* 0x000fe60000410000 */
[C---:B------:R-:W-:Y:S01]  /*a4c0*/  HMMA.16816.F32.BF16 R96, R152.reuse, R174, R96 ;  /* 0x000000ae9860723c */ /* 0x040fe20000041860 */
[----:B------:R-:W3:Y:S02]  /*a4d0*/  LDSM.16.MT88.4 R172, [R206+0x14000] ;  /* 0x01400000ceac783b */ /* 0x000ee40000004200 */
[C---:B------:R-:W-:Y:S02]  /*a4e0*/  FMUL.FTZ R102, R0.reuse, R102 ;  /* 0x0000006600667220 */ /* 0x040fe40000410000 */
[----:B------:R-:W-:Y:S02]  /*a4f0*/  FMUL.FTZ R103, R0, R103 ;  /* 0x0000006700677220 */ /* 0x000fe40000410000 */
[C---:B------:R-:W-:Y:S02]  /*a500*/  FMUL.FTZ R104, R2.reuse, R104 ;  /* 0x0000006802687220 */ /* 0x040fe40000410000 */
[----:B------:R-:W-:Y:S03]  /*a510*/  FMUL.FTZ R105, R2, R105 ;  /* 0x0000006902697220 */ /* 0x000fe60000410000 */
[C---:B--2---:R-:W-:Y:S03]  /*a520*/  HMMA.16816.F32.BF16 R100, R152.reuse, R156, R100 ;  /* 0x0000009c9864723c */ /* 0x044fe60000041864 */
[C---:B------:R-:W-:Y:S02]  /*a530*/  FMUL.FTZ R106, R0.reuse, R106 ;  /* 0x0000006a006a7220 */ /* 0x040fe40000410000 */
[----:B------:R-:W-:Y:S02]  /*a540*/  FMUL.FTZ R107, R0, R107 ;  /* 0x0000006b006b7220 */ /* 0x000fe40000410000 */
[C---:B------:R-:W-:Y:S02]  /*a550*/  FMUL.FTZ R108, R2.reuse, R108 ;  /* 0x0000006c026c7220 */ /* 0x040fe40000410000 */
[----:B------:R-:W-:Y:S03]  /*a560*/  FMUL.FTZ R109, R2, R109 ;  /* 0x0000006d026d7220 */ /* 0x000fe60000410000 */
[C---:B------:R-:W-:Y:S01]  /*a570*/  HMMA.16816.F32.BF16 R104, R152.reuse, R158, R104 ;  /* 0x0000009e9868723c */ /* 0x040fe20000041868 */
[----:B------:R-:W2:Y:S02]  /*a580*/  LDSM.16.MT88.4 R156, [R204+0x16000] ;  /* 0x01600000cc9c783b */ /* 0x000ea40000004200 */
[C---:B------:R-:W-:Y:S02]  /*a590*/  FMUL.FTZ R110, R0.reuse, R110 ;  /* 0x0000006e006e7220 */ /* 0x040fe40000410000 */
[----:B------:R-:W-:Y:S02]  /*a5a0*/  FMUL.FTZ R111, R0, R111 ;  /* 0x0000006f006f7220 */ /* 0x000fe40000410000 */
[C---:B------:R-:W-:Y:S02]  /*a5b0*/  FMUL.FTZ R112, R2.reuse, R112 ;  /* 0x0000007002707220 */ /* 0x040fe40000410000 */
[----:B------:R-:W-:Y:S03]  /*a5c0*/  FMUL.FTZ R113, R2, R113 ;  /* 0x0000007102717220 */ /* 0x000fe60000410000 */
[C---:B-1----:R-:W-:Y:S03]  /*a5d0*/  HMMA.16816.F32.BF16 R108, R152.reuse, R168, R108 ;  /* 0x000000a8986c723c */ /* 0x042fe6000004186c */
[C---:B------:R-:W-:Y:S02]  /*a5e0*/  FMUL.FTZ R114, R0.reuse, R114 ;  /* 0x0000007200727220 */ /* 0x040fe40000410000 */
[----:B------:R-:W-:Y:S02]  /*a5f0*/  FMUL.FTZ R115, R0, R115 ;  /* 0x0000007300737220 */ /* 0x000fe40000410000 */
[C---:B------:R-:W-:Y:S02]  /*a600*/  FMUL.FTZ R116, R2.reuse, R116 ;  /* 0x0000007402747220 */ /* 0x040fe40000410000 */
[----:B------:R-:W-:Y:S03]  /*a610*/  FMUL.FTZ R117, R2, R117 ;  /* 0x0000007502757220 */ /* 0x000fe60000410000 */
[C---:B------:R-:W-:Y:S01]  /*a620*/  HMMA.16816.F32.BF16 R112, R152.reuse, R170, R112 ;  /* 0x000000aa9870723c */ /* 0x040fe20000041870 */
[----:B------:R-:W1:Y:S02]  /*a630*/  LDSM.16.MT88.4 R168, [R205+0x16000] ;  /* 0x01600000cda8783b */ /* 0x000e640000004200 */
[C---:B------:R-:W-:Y:S02]  /*a640*/  FMUL.FTZ R118, R0.reuse, R118 ;  /* 0x0000007600767220 */ /* 0x040fe40000410000 */
[----:B------:R-:W-:Y:S02]  /*a650*/  FMUL.FTZ R119, R0, R119 ;  /* 0x0000007700777220 */ /* 0x000fe40000410000 */
[C---:B------:R-:W-:Y:S02]  /*a660*/  FMUL.FTZ R120, R2.reuse, R120 ;  /* 0x0000007802787220 */ /* 0x040fe40000410000 */
[----:B------:R-:W-:Y:S03]  /*a670*/  FMUL.FTZ R121, R2, R121 ;  /* 0x0000007902797220 */ /* 0x000fe60000410000 */
[C---:B---3--:R-:W-:Y:S03]  /*a680*/  HMMA.16816.F32.BF16 R116, R152.reuse, R172, R116 ;  /* 0x000000ac9874723c */ /* 0x048fe60000041874 */
[C---:B------:R-:W-:Y:S02]  /*a690*/  FMUL.FTZ R122, R0.reuse, R122 ;  /* 0x0000007a007a7220 */ /* 0x040fe40000410000 */
[----:B------:R-:W-:Y:S02]  /*a6a0*/  FMUL.FTZ R123, R0, R123 ;  /* 0x0000007b007b7220 */ /* 0x000fe40000410000 */
[--C-:B------:R-:W-:Y:S02]  /*a6b0*/  FFMA.FTZ R12, R12, c[0x0][0x23c], -R149.reuse ;  /* 0x00008f000c0c7a23 */ /* 0x100fe40000010895 */
[--C-:B------:R-:W-:Y:S02]  /*a6c0*/  FFMA.FTZ R13, R13, c[0x0][0x23c], -R149.reuse ;  /* 0x00008f000d0d7a23 */ /* 0x100fe40000010895 */
[----:B------:R3:W-:Y:S01]  /*a6d0*/  MUFU.EX2 R191, R12 ;  /* 0x0000000c00bf7308 */ /* 0x0007e20000000800 */
[C---:B------:R-:W-:Y:S01]  /*a6e0*/  HMMA.16816.F32.BF16 R120, R152.reuse, R174, R120 ;  /* 0x000000ae9878723c */ /* 0x040fe20000041878 */
[----:B------:R-:W4:Y:S02]  /*a6f0*/  LDSM.16.MT88.4 R172, [R207+0x16000] ;  /* 0x01600000cfac783b */ /* 0x000f240000004200 */
[--C-:B------:R-:W-:Y:S02]  /*a700*/  FFMA.FTZ R14, R14, c[0x0][0x23c], -R150.reuse ;  /* 0x00008f000e0e7a23 */ /* 0x100fe40000010896 */
[--C-:B------:R-:W-:Y:S02]  /*a710*/  FFMA.FTZ R15, R15, c[0x0][0x23c], -R150.reuse ;  /* 0x00008f000f0f7a23 */ /* 0x100fe40000010896 */
[C---:B------:R-:W-:Y:S02]  /*a720*/  FMUL.FTZ R124, R2.reuse, R124 ;  /* 0x0000007c027c7220 */ /* 0x040fe40000410000 */
[----:B------:R-:W-:Y:S01]  /*a730*/  FMUL.FTZ R125, R2, R125 ;  /* 0x0000007d027d7220 */ /* 0x000fe20000410000 */
[----:B------:R5:W1:Y:S02]  /*a740*/  MUFU.EX2 R190, R13 ;  /* 0x0000000d00be7308 */ /* 0x000a640000000800 */
[C---:B------:R-:W-:Y:S02]  /*a750*/  FMUL.FTZ R126, R0.reuse, R126 ;  /* 0x0000007e007e7220 */ /* 0x040fe40000410000 */
[----:B------:R-:W-:Y:S02]  /*a760*/  FMUL.FTZ R127, R0, R127 ;  /* 0x0000007f007f7220 */ /* 0x000fe40000410000 */
[C---:B------:R-:W-:Y:S02]  /*a770*/  FMUL.FTZ R128, R2.reuse, R128 ;  /* 0x0000008002807220 */ /* 0x040fe40000410000 */
[----:B------:R-:W-:Y:S02]  /*a780*/  FMUL.FTZ R129, R2, R129 ;  /* 0x0000008102817220 */ /* 0x000fe40000410000 */
[----:B------:R1:W-:Y:S01]  /*a790*/  MUFU.EX2 R189, R14 ;  /* 0x0000000e00bd7308 */ /* 0x0003e20000000800 */
[C---:B--2---:R-:W-:Y:S03]  /*a7a0*/  HMMA.16816.F32.BF16 R124, R152.reuse, R156, R124 ;  /* 0x0000009c987c723c */ /* 0x044fe6000004187c */
[C---:B------:R-:W-:Y:S02]  /*a7b0*/  FMUL.FTZ R130, R0.reuse, R130 ;  /* 0x0000008200827220 */ /* 0x040fe40000410000 */
[----:B------:R-:W-:Y:S02]  /*a7c0*/  FMUL.FTZ R131, R0, R131 ;  /* 0x0000008300837220 */ /* 0x000fe40000410000 */
[C---:B---3--:R-:W-:Y:S02]  /*a7d0*/  FMUL.FTZ R12, R2.reuse, R160 ;  /* 0x000000a0020c7220 */ /* 0x048fe40000410000 */
[----:B------:R2:W3:Y:S03]  /*a7e0*/  MUFU.EX2 R188, R15 ;  /* 0x0000000f00bc7308 */ /* 0x0004e60000000800 */
[C---:B------:R-:W-:Y:S01]  /*a7f0*/  HMMA.16816.F32.BF16 R128, R152.reuse, R158, R128 ;  /* 0x0000009e9880723c */ /* 0x040fe20000041880 */
[----:B------:R-:W3:Y:S02]  /*a800*/  LDSM.16.MT88.4 R156, [R206+0x16000] ;  /* 0x01600000ce9c783b */ /* 0x000ee40000004200 */
[C---:B------:R-:W-:Y:S02]  /*a810*/  FMUL.FTZ R132, R2.reuse, R132 ;  /* 0x0000008402847220 */ /* 0x040fe40000410000 */
[----:B------:R-:W-:Y:S02]  /*a820*/  FMUL.FTZ R133, R2, R133 ;  /* 0x0000008502857220 */ /* 0x000fe40000410000 */
[C---:B------:R-:W-:Y:S02]  /*a830*/  FMUL.FTZ R134, R0.reuse, R134 ;  /* 0x0000008600867220 */ /* 0x040fe40000410000 */
[----:B------:R-:W-:Y:S03]  /*a840*/  FMUL.FTZ R135, R0, R135 ;  /* 0x0000008700877220 */ /* 0x000fe60000410000 */
[--C-:B------:R-:W-:Y:S02]  /*a850*/  FFMA.FTZ R16, R16, c[0x0][0x23c], -R149.reuse ;  /* 0x00008f0010107a23 */ /* 0x100fe40000010895 */
[--C-:B------:R-:W-:Y:S02]  /*a860*/  FFMA.FTZ R17, R17, c[0x0][0x23c], -R149.reuse ;  /* 0x00008f0011117a23 */ /* 0x100fe40000010895 */
[C---:B-1----:R-:W-:Y:S01]  /*a870*/  HMMA.16816.F32.BF16 R132, R152.reuse, R168, R132 ;  /* 0x000000a89884723c */ /* 0x042fe20000041884 */
[----:B------:R1:W-:Y:S02]  /*a880*/  MUFU.EX2 R187, R16 ;  /* 0x0000001000bb7308 */ /* 0x0003e40000000800 */
[--C-:B------:R-:W-:Y:S02]  /*a890*/  FFMA.FTZ R18, R18, c[0x0][0x23c], -R150.reuse ;  /* 0x00008f0012127a23 */ /* 0x100fe40000010896 */
[----:B------:R-:W-:Y:S02]  /*a8a0*/  FFMA.FTZ R19, R19, c[0x0][0x23c], -R150 ;  /* 0x00008f0013137a23 */ /* 0x000fe40000010896 */
[----:B-----5:R-:W-:Y:S02]  /*a8b0*/  FMUL.FTZ R13, R2, R161 ;  /* 0x000000a1020d7220 */ /* 0x020fe40000410000 */
[C---:B------:R-:W-:Y:S02]  /*a8c0*/  FMUL.FTZ R14, R0.reuse, R162 ;  /* 0x000000a2000e7220 */ /* 0x040fe40000410000 */
[----:B------:R5:W3:Y:S01]  /*a8d0*/  MUFU.EX2 R186, R17 ;  /* 0x0000001100ba7308 */ /* 0x000ae20000000800 */
[----:B--2---:R-:W-:Y:S02]  /*a8e0*/  FMUL.FTZ R15, R0, R163 ;  /* 0x000000a3000f7220 */ /* 0x004fe40000410000 */
[----:B------:R-:W2:Y:S01]  /*a8f0*/  LDSM.16.MT88.4 R160, [R204+0x10800] ;  /* 0x01080000cca0783b */ /* 0x000ea20000004200 */
[----:B------:R-:W-:Y:S02]  /*a900*/  FFMA.FTZ R149, R33, c[0x0][0x23c], -R149 ;  /* 0x00008f0021957a23 */ /* 0x000fe40000010895 */
[C---:B------:R-:W-:Y:S02]  /*a910*/  FMUL.FTZ R136, R2.reuse, R136 ;  /* 0x0000008802887220 */ /* 0x040fe40000410000 */
[C---:B------:R-:W-:Y:S02]  /*a920*/  HMMA.16816.F32.BF16 R12, R152.reuse, R170, R12 ;  /* 0x000000aa980c723c */ /* 0x040fe4000004180c */
[----:B------:R3:W-:Y:S01]  /*a930*/  MUFU.EX2 R185, R18 ;  /* 0x0000001200b97308 */ /* 0x0007e20000000800 */
[----:B------:R-:W-:Y:S01]  /*a940*/  FMUL.FTZ R137, R2, R137 ;  /* 0x0000008902897220 */ /* 0x000fe20000410000 */
[----:B------:R-:W-:Y:S01]  /*a950*/  LDSM.16.MT88.4 R168, [R207+0x10800] ;  /* 0x01080000cfa8783b */ /* 0x000fe20000004200 */
[C---:B------:R-:W-:Y:S02]  /*a960*/  FMUL.FTZ R138, R0.reuse, R138 ;  /* 0x0000008a008a7220 */ /* 0x040fe40000410000 */
[----:B------:R-:W-:Y:S02]  /*a970*/  FMUL.FTZ R139, R0, R139 ;  /* 0x0000008b008b7220 */ /* 0x000fe40000410000 */
[C---:B-1----:R-:W-:Y:S03]  /*a980*/  FMUL.FTZ R16, R2.reuse, R164 ;  /* 0x000000a402107220 */ /* 0x042fe60000410000 */
[----:B------:R1:W1:Y:S01]  /*a990*/  MUFU.EX2 R184, R19 ;  /* 0x0000001300b87308 */ /* 0x0002620000000800 */
[C---:B------:R-:W-:Y:S01]  /*a9a0*/  FMUL.FTZ R140, R2.reuse, R140 ;  /* 0x0000008c028c7220 */ /* 0x040fe20000410000 */
[C---:B----4-:R-:W-:Y:S03]  /*a9b0*/  HMMA.16816.F32.BF16 R136, R152.reuse, R172, R136 ;  /* 0x000000ac9888723c */ /* 0x050fe60000041888 */
[----:B------:R-:W-:Y:S02]  /*a9c0*/  FMUL.FTZ R141, R2, R141 ;  /* 0x0000008d028d7220 */ /* 0x000fe40000410000 */
[C---:B------:R-:W-:Y:S02]  /*a9d0*/  FMUL.FTZ R142, R0.reuse, R142 ;  /* 0x0000008e008e7220 */ /* 0x040fe40000410000 */
[----:B------:R-:W-:Y:S02]  /*a9e0*/  FMUL.FTZ R143, R0, R143 ;  /* 0x0000008f008f7220 */ /* 0x000fe40000410000 */
[----:B-----5:R-:W-:Y:S03]  /*a9f0*/  FMUL.FTZ R17, R2, R165 ;  /* 0x000000a502117220 */ /* 0x020fe60000410000 */
[----:B---3--:R-:W-:Y:S02]  /*aa00*/  FMUL.FTZ R18, R0, R166 ;  /* 0x000000a600127220 */ /* 0x008fe40000410000 */
[C---:B------:R-:W-:Y:S01]  /*aa10*/  HMMA.16816.F32.BF16 R140, R152.reuse, R174, R140 ;  /* 0x000000ae988c723c */ /* 0x040fe2000004188c */
[----:B------:R-:W-:Y:S02]  /*aa20*/  LDSM.16.MT88.4 R172, [R204+0x12800] ;  /* 0x01280000ccac783b */ /* 0x000fe40000004200 */
[C---:B------:R-:W-:Y:S02]  /*aa30*/  FMUL.FTZ R144, R2.reuse, R144 ;  /* 0x0000009002907220 */ /* 0x040fe40000410000 */
[----:B------:R-:W-:Y:S02]  /*aa40*/  FMUL.FTZ R145, R2, R145 ;  /* 0x0000009102917220 */ /* 0x000fe40000410000 */
[C---:B------:R-:W-:Y:S02]  /*aa50*/  FMUL.FTZ R146, R0.reuse, R146 ;  /* 0x0000009200927220 */ /* 0x040fe40000410000 */
[C---:B-1----:R-:W-:Y:S02]  /*aa60*/  FMUL.FTZ R19, R0.reuse, R167 ;  /* 0x000000a700137220 */ /* 0x042fe40000410000 */
[----:B------:R-:W1:Y:S01]  /*aa70*/  LDSM.16.MT88.4 R164, [R205+0x10800] ;  /* 0x01080000cda4783b */ /* 0x000e620000004200 */
[----:B------:R-:W-:Y:S02]  /*aa80*/  FMUL.FTZ R147, R0, R147 ;  /* 0x0000009300937220 */ /* 0x000fe40000410000 */
[----:B------:R-:W-:Y:S02]  /*aa90*/  FFMA.FTZ R2, R2, R243, R199 ;  /* 0x000000f302027223 */ /* 0x000fe400000100c7 */
[C---:B------:R-:W-:Y:S03]  /*aaa0*/  HMMA.16816.F32.BF16 R16, R152.reuse, R156, R16 ;  /* 0x0000009c9810723c */ /* 0x040fe60000041810 */
[----:B------:R-:W-:Y:S02]  /*aab0*/  FFMA.FTZ R0, R0, R244, R197 ;  /* 0x000000f400007223 */ /* 0x000fe400000100c5 */
[----:B------:R-:W-:Y:S02]  /*aac0*/  FADD.FTZ R2, R198, R2 ;  /* 0x00000002c6027221 */ /* 0x000fe40000010000 */
[----:B------:R-:W-:Y:S01]  /*aad0*/  FADD.FTZ R0, R196, R0 ;  /* 0x00000000c4007221 */ /* 0x000fe20000010000 */
[----:B------:R-:W-:Y:S01]  /*aae0*/  HMMA.16816.F32.BF16 R144, R152, R158, R144 ;  /* 0x0000009e9890723c */ /* 0x000fe20000041890 */
[----:B------:R-:W3:Y:S03]  /*aaf0*/  LDSM.16.MT88.4 R156, [R206+0x10800] ;  /* 0x01080000ce9c783b */ /* 0x000ee60000004200 */
[----:B------:R-:W-:Y:S02]  /*ab00*/  FADD.FTZ R2, R195, R2 ;  /* 0x00000002c3027221 */ /* 0x000fe40000010000 */
[----:B------:R-:W-:Y:S01]  /*ab10*/  FADD.FTZ R0, R193, R0 ;  /* 0x00000000c1007221 */ /* 0x000fe20000010000 */
        /* <DEDUP_REMOVED lines=9> */
[C---:B--2---:R-:W-:Y:S03]  /*abb0*/  HMMA.16816.F32.BF16 R4, R152.reuse, R160, R4 ;  /* 0x000000a09804723c */ /* 0x044fe60000041804 */
[----:B------:R-:W-:Y:S02]  /*abc0*/  FADD.FTZ R0, R188, R0 ;  /* 0x00000000bc007221 */ /* 0x000fe40000010000 */
[----:B------:R-:W-:Y:S02]  /*abd0*/  FADD.FTZ R2, R187, R2 ;  /* 0x00000002bb027221 */ /* 0x000fe40000010000 */
[----:B------:R-:W-:Y:S01]  /*abe0*/  FADD.FTZ R0, R185, R0 ;  /* 0x00000000b9007221 */ /* 0x000fe20000010000 */
[C---:B------:R-:W-:Y:S01]  /*abf0*/  HMMA.16816.F32.BF16 R8, R152.reuse, R162, R8 ;  /* 0x000000a29808723c */ /* 0x040fe20000041808 */
[----:B------:R-:W2:Y:S03]  /*ac00*/  LDSM.16.MT88.4 R160, [R207+0x12800] ;  /* 0x01280000cfa0783b */ /* 0x000ea60000004200 */
[----:B------:R-:W-:Y:S02]  /*ac10*/  FADD.FTZ R2, R186, R2 ;  /* 0x00000002ba027221 */ /* 0x000fe40000010000 */
[----:B------:R-:W-:Y:S02]  /*ac20*/  FADD.FTZ R0, R184, R0 ;  /* 0x00000000b8007221 */ /* 0x000fe40000010000 */
[C---:B-1----:R-:W-:Y:S08]  /*ac30*/  HMMA.16816.F32.BF16 R36, R152.reuse, R164, R36 ;  /* 0x000000a49824723c */ /* 0x042ff00000041824 */
[C---:B------:R-:W-:Y:S01]  /*ac40*/  HMMA.16816.F32.BF16 R40, R152.reuse, R166, R40 ;  /* 0x000000a69828723c */ /* 0x040fe20000041828 */
[----:B------:R-:W1:Y:S07]  /*ac50*/  LDSM.16.MT88.4 R164, [R206+0x12800] ;  /* 0x01280000cea4783b */ /* 0x000e6e0000004200 */
[C---:B------:R-:W-:Y:S08]  /*ac60*/  HMMA.16816.F32.BF16 R44, R152.reuse, R168, R44 ;  /* 0x000000a8982c723c */ /* 0x040ff0000004182c */
[C---:B------:R-:W-:Y:S01]  /*ac70*/  HMMA.16816.F32.BF16 R48, R152.reuse, R170, R48 ;  /* 0x000000aa9830723c */ /* 0x040fe20000041830 */
[----:B------:R-:W4:Y:S07]  /*ac80*/  LDSM.16.MT88.4 R168, [R204+0x14800] ;  /* 0x01480000cca8783b */ /* 0x000f2e0000004200 */
[C---:B---3--:R-:W-:Y:S08]  /*ac90*/  HMMA.16816.F32.BF16 R52, R152.reuse, R156, R52 ;  /* 0x0000009c9834723c */ /* 0x048ff00000041834 */
[C---:B------:R-:W-:Y:S01]  /*aca0*/  HMMA.16816.F32.BF16 R56, R152.reuse, R158, R56 ;  /* 0x0000009e9838723c */ /* 0x040fe20000041838 */
[----:B------:R-:W3:Y:S07]  /*acb0*/  LDSM.16.MT88.4 R156, [R207+0x14800] ;  /* 0x01480000cf9c783b */ /* 0x000eee0000004200 */
[C---:B------:R-:W-:Y:S01]  /*acc0*/  HMMA.16816.F32.BF16 R60, R152.reuse, R172, R60 ;  /* 0x000000ac983c723c */ /* 0x040fe2000004183c */
[----:B------:R-:W-:Y:S07]  /*acd0*/  MUFU.EX2 R173, R28 ;  /* 0x0000001c00ad7308 */ /* 0x000fee0000000800 */
[C---:B------:R-:W-:Y:S03]  /*ace0*/  HMMA.16816.F32.BF16 R64, R152.reuse, R174, R64 ;  /* 0x000000ae9840723c */ /* 0x040fe60000041840 */
[----:B------:R-:W-:Y:S05]  /*acf0*/  MUFU.EX2 R175, R26 ;  /* 0x0000001a00af7308 */ /* 0x000fea0000000800 */
[C---:B------:R-:W-:Y:S05]  /*ad00*/  HMMA.16816.F32.BF16 R68, R152.reuse, R176, R68 ;  /* 0x000000b09844723c */ /* 0x040fea0000041844 */
[----:B------:R-:W-:Y:S03]  /*ad10*/  MUFU.EX2 R177, R24 ;  /* 0x0000001800b17308 */ /* 0x000fe60000000800 */
[C---:B------:R-:W-:Y:S07]  /*ad20*/  HMMA.16816.F32.BF16 R72, R152.reuse, R178, R72 ;  /* 0x000000b29848723c */ /* 0x040fee0000041848 */
[----:B------:R-:W5:Y:S01]  /*ad30*/  MUFU.EX2 R179, R22 ;  /* 0x0000001600b37308 */ /* 0x000f620000000800 */
[C---:B--2---:R-:W-:Y:S08]  /*ad40*/  HMMA.16816.F32.BF16 R76, R152.reuse, R160, R76 ;  /* 0x000000a0984c723c */ /* 0x044ff0000004184c */
[C---:B------:R-:W-:Y:S01]  /*ad50*/  HMMA.16816.F32.BF16 R80, R152.reuse, R162, R80 ;  /* 0x000000a29850723c */ /* 0x040fe20000041850 */
[----:B------:R-:W2:Y:S01]  /*ad60*/  LDSM.16.MT88.4 R160, [R206+0x14800] ;  /* 0x01480000cea0783b */ /* 0x000ea20000004200 */
[----:B------:R-:W3:Y:S06]  /*ad70*/  MUFU.EX2 R178, R23 ;  /* 0x0000001700b27308 */ /* 0x000eec0000000800 */
[C---:B-1----:R-:W-:Y:S04]  /*ad80*/  HMMA.16816.F32.BF16 R84, R152.reuse, R164, R84 ;  /* 0x000000a49854723c */ /* 0x042fe80000041854 */
[----:B------:R-:W-:Y:S01]  /*ad90*/  MUFU.EX2 R176, R25 ;  /* 0x0000001900b07308 */ /* 0x000fe20000000800 */
[----:B-----5:R-:W-:Y:S03]  /*ada0*/  FADD.FTZ R0, R179, R0 ;  /* 0x00000000b3007221 */ /* 0x020fe60000010000 */
[C---:B------:R-:W-:Y:S01]  /*adb0*/  HMMA.16816.F32.BF16 R88, R152.reuse, R166, R88 ;  /* 0x000000a69858723c */ /* 0x040fe20000041858 */
[----:B------:R-:W1:Y:S05]  /*adc0*/  LDSM.16.MT88.4 R164, [R204+0x16800] ;  /* 0x01680000cca4783b */ /* 0x000e6a0000004200 */
[----:B------:R-:W-:Y:S02]  /*add0*/  MUFU.EX2 R172, R29 ;  /* 0x0000001d00ac7308 */ /* 0x000fe40000000800 */
[C---:B----4-:R-:W-:Y:S04]  /*ade0*/  HMMA.16816.F32.BF16 R92, R152.reuse, R168, R92 ;  /* 0x000000a8985c723c */ /* 0x050fe8000004185c */
[----:B---3--:R-:W-:Y:S04]  /*adf0*/  FADD.FTZ R0, R178, R0 ;  /* 0x00000000b2007221 */ /* 0x008fe80000010000 */
[C---:B------:R-:W-:Y:S01]  /*ae00*/  HMMA.16816.F32.BF16 R96, R152.reuse, R170, R96 ;  /* 0x000000aa9860723c */ /* 0x040fe20000041860 */
[----:B------:R-:W3:Y:S03]  /*ae10*/  LDSM.16.MT88.4 R168, [R205+0x16800] ;  /* 0x01680000cda8783b */ /* 0x000ee60000004200 */
[----:B------:R-:W-:Y:S04]  /*ae20*/  FADD.FTZ R0, R175, R0 ;  /* 0x00000000af007221 */ /* 0x000fe80000010000 */
[C---:B------:R-:W-:Y:S01]  /*ae30*/  HMMA.16816.F32.BF16 R100, R152.reuse, R180, R100 ;  /* 0x000000b49864723c */ /* 0x040fe20000041864 */
[----:B------:R-:W4:Y:S07]  /*ae40*/  MUFU.EX2 R181, R20 ;  /* 0x0000001400b57308 */ /* 0x000f2e0000000800 */
[C---:B------:R-:W-:Y:S03]  /*ae50*/  HMMA.16816.F32.BF16 R104, R152.reuse, R182, R104 ;  /* 0x000000b69868723c */ /* 0x040fe60000041868 */
[----:B------:R5:W1:Y:S05]  /*ae60*/  MUFU.EX2 R180, R21 ;  /* 0x0000001500b47308 */ /* 0x000a6a0000000800 */
[C---:B------:R-:W-:Y:S08]  /*ae70*/  HMMA.16816.F32.BF16 R108, R152.reuse, R156, R108 ;  /* 0x0000009c986c723c */ /* 0x040ff0000004186c */
[C---:B------:R-:W-:Y:S01]  /*ae80*/  HMMA.16816.F32.BF16 R112, R152.reuse, R158, R112 ;  /* 0x0000009e9870723c */ /* 0x040fe20000041870 */
[----:B------:R-:W-:Y:S03]  /*ae90*/  LDSM.16.MT88.4 R156, [R206+0x16800] ;  /* 0x01680000ce9c783b */ /* 0x000fe60000004200 */
[----:B----4-:R-:W-:Y:S04]  /*aea0*/  FADD.FTZ R2, R181, R2 ;  /* 0x00000002b5027221 */ /* 0x010fe80000010000 */
[C---:B--2---:R-:W-:Y:S01]  /*aeb0*/  HMMA.16816.F32.BF16 R116, R152.reuse, R160, R116 ;  /* 0x000000a09874723c */ /* 0x044fe20000041874 */
[----:B-----5:R-:W2:Y:S03]  /*aec0*/  LDSM.16.MT88.4 R20, [R207+0x16800] ;  /* 0x01680000cf14783b */ /* 0x020ea60000004200 */
[----:B-1----:R-:W-:Y:S04]  /*aed0*/  FADD.FTZ R2, R180, R2 ;  /* 0x00000002b4027221 */ /* 0x002fe80000010000 */
[C---:B------:R-:W-:Y:S01]  /*aee0*/  HMMA.16816.F32.BF16 R120, R152.reuse, R162, R120 ;  /* 0x000000a29878723c */ /* 0x040fe20000041878 */
[----:B------:R-:W1:Y:S03]  /*aef0*/  LDSM.16.MT88.4 R160, [R204+0x11000] ;  /* 0x01100000cca0783b */ /* 0x000e660000004200 */
[----:B------:R-:W-:Y:S04]  /*af00*/  FADD.FTZ R2, R177, R2 ;  /* 0x00000002b1027221 */ /* 0x000fe80000010000 */
[C---:B------:R-:W-:Y:S04]  /*af10*/  HMMA.16816.F32.BF16 R124, R152.reuse, R164, R124 ;  /* 0x000000a4987c723c */ /* 0x040fe8000004187c */
[----:B------:R-:W-:Y:S03]  /*af20*/  FADD.FTZ R2, R176, R2 ;  /* 0x00000002b0027221 */ /* 0x000fe60000010000 */
[--C-:B------:R-:W-:Y:S01]  /*af30*/  FFMA.FTZ R164, R27, c[0x0][0x23c], -R150.reuse ;  /* 0x00008f001ba47a23 */ /* 0x100fe20000010896 */
[C---:B------:R-:W-:Y:S01]  /*af40*/  HMMA.16816.F32.BF16 R128, R152.reuse, R166, R128 ;  /* 0x000000a69880723c */ /* 0x040fe20000041880 */
[----:B------:R-:W4:Y:S02]  /*af50*/  LDSM.16.MT88.4 R24, [R205+0x11000] ;  /* 0x01100000cd18783b */ /* 0x000f240000004200 */
[----:B------:R5:W1:Y:S01]  /*af60*/  MUFU.EX2 R174, R164 ;  /* 0x000000a400ae7308 */ /* 0x000a620000000800 */
[----:B------:R-:W-:Y:S02]  /*af70*/  FFMA.FTZ R150, R35, c[0x0][0x23c], -R150 ;  /* 0x00008f0023967a23 */ /* 0x000fe40000010896 */
[----:B------:R-:W-:Y:S02]  /*af80*/  FADD.FTZ R2, R173, R2 ;  /* 0x00000002ad027221 */ /* 0x000fe40000010000 */
[C---:B---3--:R-:W-:Y:S04]  /*af90*/  HMMA.16816.F32.BF16 R132, R152.reuse, R168, R132 ;  /* 0x000000a89884723c */ /* 0x048fe80000041884 */
[----:B------:R-:W-:Y:S01]  /*afa0*/  FADD.FTZ R2, R172, R2 ;  /* 0x00000002ac027221 */ /* 0x000fe20000010000 */
[----:B------:R-:W-:Y:S03]  /*afb0*/  MUFU.EX2 R150, R150 ;  /* 0x0000009600967308 */ /* 0x000fe60000000800 */
[C---:B------:R-:W-:Y:S01]  /*afc0*/  HMMA.16816.F32.BF16 R12, R152.reuse, R170, R12 ;  /* 0x000000aa980c723c */ /* 0x040fe2000004180c */
[----:B------:R-:W-:Y:S07]  /*afd0*/  LDSM.16.MT88.4 R168, [R206+0x11000] ;  /* 0x01100000cea8783b */ /* 0x000fee0000004200 */
[C---:B--2---:R-:W-:Y:S01]  /*afe0*/  HMMA.16816.F32.BF16 R136, R152.reuse, R20, R136 ;  /* 0x000000149888723c */ /* 0x044fe20000041888 */
[----:B-----5:R-:W2:Y:S03]  /*aff0*/  LDSM.16.MT88.4 R164, [R207+0x11000] ;  /* 0x01100000cfa4783b */ /* 0x020ea60000004200 */
[----:B-1----:R-:W-:Y:S03]  /*b000*/  FADD.FTZ R0, R174, R0 ;  /* 0x00000000ae007221 */ /* 0x002fe60000010000 */
[----:B------:R-:W-:Y:S01]  /*b010*/  F2FP.BF16.PACK_AB R20, R180, R181 ;  /* 0x000000b5b414723e */ /* 0x000fe200000010ff */
[C---:B------:R-:W-:Y:S04]  /*b020*/  HMMA.16816.F32.BF16 R140, R152.reuse, R22, R140 ;  /* 0x00000016988c723c */ /* 0x040fe8000004188c */
[----:B------:R-:W-:Y:S03]  /*b030*/  F2FP.BF16.PACK_AB R21, R178, R179 ;  /* 0x000000b3b215723e */ /* 0x000fe600000010ff */
[----:B------:R-:W-:Y:S01]  /*b040*/  F2FP.BF16.PACK_AB R22, R176, R177 ;  /* 0x000000b1b016723e */ /* 0x000fe200000010ff */
[C---:B------:R-:W-:Y:S04]  /*b050*/  HMMA.16816.F32.BF16 R16, R152.reuse, R156, R16 ;  /* 0x0000009c9810723c */ /* 0x040fe80000041810 */
[----:B------:R-:W-:Y:S04]  /*b060*/  F2FP.BF16.PACK_AB R23, R174, R175 ;  /* 0x000000afae17723e */ /* 0x000fe800000010ff */
[----:B------:R-:W-:Y:S01]  /*b070*/  HMMA.16816.F32.BF16 R144, R152, R158, R144 ;  /* 0x0000009e9890723c */ /* 0x000fe20000041890 */
[----:B------:R-:W1:Y:S07]  /*b080*/  LDSM.16.MT88.4 R152, [R204+0x13000] ;  /* 0x01300000cc98783b */ /* 0x000e6e0000004200 */
[C---:B------:R-:W-:Y:S01]  /*b090*/  HMMA.16816.F32.BF16 R4, R20.reuse, R160, R4 ;  /* 0x000000a01404723c */ /* 0x040fe20000041804 */
[----:B------:R-:W3:Y:S07]  /*b0a0*/  LDSM.16.MT88.4 R156, [R205+0x13000] ;  /* 0x01300000cd9c783b */ /* 0x000eee0000004200 */
[C---:B------:R-:W-:Y:S01]  /*b0b0*/  HMMA.16816.F32.BF16 R8, R20.reuse, R162, R8 ;  /* 0x000000a21408723c */ /* 0x040fe20000041808 */
[----:B------:R-:W5:Y:S07]  /*b0c0*/  LDSM.16.MT88.4 R160, [R207+0x13000] ;  /* 0x01300000cfa0783b */ /* 0x000f6e0000004200 */
[C---:B----4-:R-:W-:Y:S08]  /*b0d0*/  HMMA.16816.F32.BF16 R36, R20.reuse, R24, R36 ;  /* 0x000000181424723c */ /* 0x050ff00000041824 */
[C---:B------:R-:W-:Y:S01]  /*b0e0*/  HMMA.16816.F32.BF16 R40, R20.reuse, R26, R40 ;  /* 0x0000001a1428723c */ /* 0x040fe20000041828 */
[----:B------:R-:W4:Y:S07]  /*b0f0*/  LDSM.16.MT88.4 R24, [R206+0x13000] ;  /* 0x01300000ce18783b */ /* 0x000f2e0000004200 */
[C---:B--2---:R-:W-:Y:S08]  /*b100*/  HMMA.16816.F32.BF16 R44, R20.reuse, R164, R44 ;  /* 0x000000a4142c723c */ /* 0x044ff0000004182c */
[C---:B------:R-:W-:Y:S01]  /*b110*/  HMMA.16816.F32.BF16 R48, R20.reuse, R166, R48 ;  /* 0x000000a61430723c */ /* 0x040fe20000041830 */
[----:B------:R-:W2:Y:S07]  /*b120*/  LDSM.16.MT88.4 R164, [R204+0x15000] ;  /* 0x01500000cca4783b */ /* 0x000eae0000004200 */
[C---:B------:R-:W-:Y:S08]  /*b130*/  HMMA.16816.F32.BF16 R52, R20.reuse, R168, R52 ;  /* 0x000000a81434723c */ /* 0x040ff00000041834 */
        /* <DEDUP_REMOVED lines=8> */
[C---:B-----5:R-:W-:Y:S08]  /*b1c0*/  HMMA.16816.F32.BF16 R76, R20.reuse, R160, R76 ;  /* 0x000000a0144c723c */ /* 0x060ff0000004184c */
[C---:B------:R-:W-:Y:S01]  /*b1d0*/  HMMA.16816.F32.BF16 R80, R20.reuse, R162, R80 ;  /* 0x000000a21450723c */ /* 0x040fe20000041850 */
[----:B------:R-:W-:Y:S07]  /*b1e0*/  LDSM.16.MT88.4 R160, [R205+0x17000] ;  /* 0x01700000cda0783b */ /* 0x000fee0000004200 */
[C---:B----4-:R-:W-:Y:S08]  /*b1f0*/  HMMA.16816.F32.BF16 R84, R20.reuse, R24, R84 ;  /* 0x000000181454723c */ /* 0x050ff00000041854 */
[C---:B------:R-:W-:Y:S01]  /*b200*/  HMMA.16816.F32.BF16 R88, R20.reuse, R26, R88 ;  /* 0x0000001a1458723c */ /* 0x040fe20000041858 */
[----:B------:R-:W4:Y:S07]  /*b210*/  LDSM.16.MT88.4 R24, [R204+0x17000] ;  /* 0x01700000cc18783b */ /* 0x000f2e0000004200 */
[C---:B--2---:R-:W-:Y:S08]  /*b220*/  HMMA.16816.F32.BF16 R92, R20.reuse, R164, R92 ;  /* 0x000000a4145c723c */ /* 0x044ff0000004185c */
[C---:B------:R-:W-:Y:S01]  /*b230*/  HMMA.16816.F32.BF16 R96, R20.reuse, R166, R96 ;  /* 0x000000a61460723c */ /* 0x040fe20000041860 */
[----:B------:R-:W-:Y:S07]  /*b240*/  LDSM.16.MT88.4 R164, [R204+0x13800] ;  /* 0x01380000cca4783b */ /* 0x000fee0000004200 */
[C---:B------:R-:W-:Y:S01]  /*b250*/  HMMA.16816.F32.BF16 R100, R20.reuse, R168, R100 ;  /* 0x000000a81464723c */ /* 0x040fe20000041864 */
[----:B------:R-:W2:Y:S07]  /*b260*/  MUFU.EX2 R169, R32 ;  /* 0x0000002000a97308 */ /* 0x000eae0000000800 */
[C---:B------:R-:W-:Y:S03]  /*b270*/  HMMA.16816.F32.BF16 R104, R20.reuse, R170, R104 ;  /* 0x000000aa1468723c */ /* 0x040fe60000041868 */
[----:B------:R-:W5:Y:S05]  /*b280*/  MUFU.EX2 R171, R30 ;  /* 0x0000001e00ab7308 */ /* 0x000f6a0000000800 */
[C---:B-1----:R-:W-:Y:S05]  /*b290*/  HMMA.16816.F32.BF16 R108, R20.reuse, R152, R108 ;  /* 0x00000098146c723c */ /* 0x042fea000004186c */
[----:B------:R-:W1:Y:S03]  /*b2a0*/  MUFU.EX2 R170, R31 ;  /* 0x0000001f00aa7308 */ /* 0x000e660000000800 */
[C---:B------:R-:W-:Y:S01]  /*b2b0*/  HMMA.16816.F32.BF16 R112, R20.reuse, R154, R112 ;  /* 0x0000009a1470723c */ /* 0x040fe20000041870 */
[----:B------:R-:W-:Y:S03]  /*b2c0*/  LDSM.16.MT88.4 R152, [R206+0x17000] ;  /* 0x01700000ce98783b */ /* 0x000fe60000004200 */
[----:B--2---:R-:W-:Y:S03]  /*b2d0*/  FADD.FTZ R2, R169, R2 ;  /* 0x00000002a9027221 */ /* 0x004fe60000010000 */
[----:B------:R-:W2:Y:S01]  /*b2e0*/  MUFU.EX2 R168, R149 ;  /* 0x0000009500a87308 */ /* 0x000ea20000000800 */
[C---:B---3--:R-:W-:Y:S04]  /*b2f0*/  HMMA.16816.F32.BF16 R116, R20.reuse, R156, R116 ;  /* 0x0000009c1474723c */ /* 0x048fe80000041874 */
[----:B-----5:R-:W-:Y:S04]  /*b300*/  FADD.FTZ R0, R171, R0 ;  /* 0x00000000ab007221 */ /* 0x020fe80000010000 */
[C---:B------:R-:W-:Y:S01]  /*b310*/  HMMA.16816.F32.BF16 R120, R20.reuse, R158, R120 ;  /* 0x0000009e1478723c */ /* 0x040fe20000041878 */
[----:B------:R-:W-:Y:S01]  /*b320*/  LDSM.16.MT88.4 R156, [R204+0x11800] ;  /* 0x01180000cc9c783b */ /* 0x000fe20000004200 */
[----:B------:R3:W5:Y:S02]  /*b330*/  MUFU.EX2 R149, R34 ;  /* 0x0000002200957308 */ /* 0x0007640000000800 */
[----:B-1----:R-:W-:Y:S04]  /*b340*/  FADD.FTZ R0, R170, R0 ;  /* 0x00000000aa007221 */ /* 0x002fe80000010000 */
[C---:B----4-:R-:W-:Y:S01]  /*b350*/  HMMA.16816.F32.BF16 R124, R20.reuse, R24, R124 ;  /* 0x00000018147c723c */ /* 0x050fe2000004187c */
[----:B------:R-:W1:Y:S03]  /*b360*/  LDSM.16.MT88.4 R28, [R207+0x17000] ;  /* 0x01700000cf1c783b */ /* 0x000e660000004200 */
[----:B--2---:R-:W-:Y:S04]  /*b370*/  FADD.FTZ R243, R168, R2 ;  /* 0x00000002a8f37221 */ /* 0x004fe80000010000 */
[C---:B------:R-:W-:Y:S01]  /*b380*/  HMMA.16816.F32.BF16 R128, R20.reuse, R26, R128 ;  /* 0x0000001a1480723c */ /* 0x040fe20000041880 */
[----:B------:R-:W2:Y:S07]  /*b390*/  LDSM.16.MT88.4 R24, [R205+0x11800] ;  /* 0x01180000cd18783b */ /* 0x000eae0000004200 */
[C---:B------:R-:W-:Y:S01]  /*b3a0*/  HMMA.16816.F32.BF16 R132, R20.reuse, R160, R132 ;  /* 0x000000a01484723c */ /* 0x040fe20000041884 */
[----:B---3--:R-:W3:Y:S03]  /*b3b0*/  LDSM.16.MT88.4 R32, [R207+0x11800] ;  /* 0x01180000cf20783b */ /* 0x008ee60000004200 */
[----:B-----5:R-:W-:Y:S04]  /*b3c0*/  FADD.FTZ R0, R149, R0 ;  /* 0x0000000095007221 */ /* 0x020fe80000010000 */
[C---:B------:R-:W-:Y:S01]  /*b3d0*/  HMMA.16816.F32.BF16 R12, R20.reuse, R162, R12 ;  /* 0x000000a2140c723c */ /* 0x040fe2000004180c */
[----:B------:R-:W4:Y:S03]  /*b3e0*/  LDSM.16.MT88.4 R160, [R206+0x11800] ;  /* 0x01180000cea0783b */ /* 0x000f260000004200 */
[----:B------:R-:W-:Y:S04]  /*b3f0*/  FADD.FTZ R244, R150, R0 ;  /* 0x0000000096f47221 */ /* 0x000fe80000010000 */
[C---:B-1----:R-:W-:Y:S08]  /*b400*/  HMMA.16816.F32.BF16 R136, R20.reuse, R28, R136 ;  /* 0x0000001c1488723c */ /* 0x042ff00000041888 */
[C---:B------:R-:W-:Y:S01]  /*b410*/  HMMA.16816.F32.BF16 R140, R20.reuse, R30, R140 ;  /* 0x0000001e148c723c */ /* 0x040fe2000004188c */
[----:B------:R-:W1:Y:S07]  /*b420*/  LDSM.16.MT88.4 R28, [R205+0x13800] ;  /* 0x01380000cd1c783b */ /* 0x000e6e0000004200 */
[C---:B------:R-:W-:Y:S08]  /*b430*/  HMMA.16816.F32.BF16 R16, R20.reuse, R152, R16 ;  /* 0x000000981410723c */ /* 0x040ff00000041810 */
[----:B------:R-:W-:Y:S07]  /*b440*/  HMMA.16816.F32.BF16 R144, R20, R154, R144 ;  /* 0x0000009a1490723c */ /* 0x000fee0000041890 */
[----:B------:R-:W-:Y:S02]  /*b450*/  F2FP.BF16.PACK_AB R20, R172, R173 ;  /* 0x000000adac14723e */ /* 0x000fe400000010ff */
[----:B------:R-:W-:Y:S03]  /*b460*/  F2FP.BF16.PACK_AB R21, R170, R171 ;  /* 0x000000abaa15723e */ /* 0x000fe600000010ff */
[----:B------:R-:W-:Y:S02]  /*b470*/  F2FP.BF16.PACK_AB R22, R168, R169 ;  /* 0x000000a9a816723e */ /* 0x000fe400000010ff */
[----:B------:R-:W-:Y:S02]  /*b480*/  F2FP.BF16.PACK_AB R23, R150, R149 ;  /* 0x000000959617723e */ /* 0x000fe400000010ff */
[----:B------:R-:W-:Y:S02]  /*b490*/  MOV R150, R3 ;  /* 0x0000000300967202 */ /* 0x000fe40000000f00 */
[----:B------:R-:W-:Y:S03]  /*b4a0*/  MOV R149, R148 ;  /* 0x0000009400957202 */ /* 0x000fe60000000f00 */
[C---:B------:R-:W-:Y:S01]  /*b4b0*/  HMMA.16816.F32.BF16 R152, R20.reuse, R156, R4 ;  /* 0x0000009c1498723c */ /* 0x040fe20000041804 */
[----:B------:R-:W5:Y:S07]  /*b4c0*/  LDSM.16.MT88.4 R4, [R207+0x13800] ;  /* 0x01380000cf04783b */ /* 0x000f6e0000004200 */
        /* <DEDUP_REMOVED lines=8> */
[C---:B----4-:R-:W-:Y:S08]  /*b550*/  HMMA.16816.F32.BF16 R52, R20.reuse, R160, R52 ;  /* 0x000000a01434723c */ /* 0x050ff00000041834 */
[C---:B------:R-:W-:Y:S01]  /*b560*/  HMMA.16816.F32.BF16 R56, R20.reuse, R162, R56 ;  /* 0x000000a21438723c */ /* 0x040fe20000041838 */
[----:B------:R-:W4:Y:S07]  /*b570*/  LDSM.16.MT88.4 R160, [R207+0x15800] ;  /* 0x01580000cfa0783b */ /* 0x000f2e0000004200 */
[C---:B------:R-:W-:Y:S08]  /*b580*/  HMMA.16816.F32.BF16 R60, R20.reuse, R164, R60 ;  /* 0x000000a4143c723c */ /* 0x040ff0000004183c */
[C---:B------:R-:W-:Y:S01]  /*b590*/  HMMA.16816.F32.BF16 R64, R20.reuse, R166, R64 ;  /* 0x000000a61440723c */ /* 0x040fe20000041840 */
[----:B------:R-:W2:Y:S07]  /*b5a0*/  LDSM.16.MT88.4 R164, [R206+0x15800] ;  /* 0x01580000cea4783b */ /* 0x000eae0000004200 */
[C---:B-1----:R-:W-:Y:S08]  /*b5b0*/  HMMA.16816.F32.BF16 R68, R20.reuse, R28, R68 ;  /* 0x0000001c1444723c */ /* 0x042ff00000041844 */
[C---:B------:R-:W-:Y:S01]  /*b5c0*/  HMMA.16816.F32.BF16 R72, R20.reuse, R30, R72 ;  /* 0x0000001e1448723c */ /* 0x040fe20000041848 */
[----:B------:R-:W1:Y:S07]  /*b5d0*/  LDSM.16.MT88.4 R28, [R204+0x17800] ;  /* 0x01780000cc1c783b */ /* 0x000e6e0000004200 */
[C---:B-----5:R-:W-:Y:S08]  /*b5e0*/  HMMA.16816.F32.BF16 R76, R20.reuse, R4, R76 ;  /* 0x00000004144c723c */ /* 0x060ff0000004184c */
[C---:B------:R-:W-:Y:S01]  /*b5f0*/  HMMA.16816.F32.BF16 R80, R20.reuse, R6, R80 ;  /* 0x000000061450723c */ /* 0x040fe20000041850 */
[----:B------:R-:W5:Y:S07]  /*b600*/  LDSM.16.MT88.4 R4, [R205+0x17800] ;  /* 0x01780000cd04783b */ /* 0x000f6e0000004200 */
[C---:B------:R-:W-:Y:S08]  /*b610*/  HMMA.16816.F32.BF16 R84, R20.reuse, R8, R84 ;  /* 0x000000081454723c */ /* 0x040ff00000041854 */
[C---:B------:R-:W-:Y:S01]  /*b620*/  HMMA.16816.F32.BF16 R88, R20.reuse, R10, R88 ;  /* 0x0000000a1458723c */ /* 0x040fe20000041858 */
[----:B------:R-:W1:Y:S07]  /*b630*/  LDSM.16.MT88.4 R8, [R207+0x17800] ;  /* 0x01780000cf08783b */ /* 0x000e6e0000004200 */
[C---:B--2---:R-:W-:Y:S08]  /*b640*/  HMMA.16816.F32.BF16 R92, R20.reuse, R24, R92 ;  /* 0x00000018145c723c */ /* 0x044ff0000004185c */
[C---:B------:R-:W-:Y:S01]  /*b650*/  HMMA.16816.F32.BF16 R96, R20.reuse, R26, R96 ;  /* 0x0000001a1460723c */ /* 0x040fe20000041860 */
[----:B------:R-:W2:Y:S07]  /*b660*/  LDSM.16.MT88.4 R24, [R206+0x17800] ;  /* 0x01780000ce18783b */ /* 0x000eae0000004200 */
[C---:B---3--:R-:W-:Y:S08]  /*b670*/  HMMA.16816.F32.BF16 R100, R20.reuse, R32, R100 ;  /* 0x000000201464723c */ /* 0x048ff00000041864 */
[C---:B------:R-:W-:Y:S08]  /*b680*/  HMMA.16816.F32.BF16 R104, R20.reuse, R34, R104 ;  /* 0x000000221468723c */ /* 0x040ff00000041868 */
[C---:B----4-:R-:W-:Y:S08]  /*b690*/  HMMA.16816.F32.BF16 R108, R20.reuse, R160, R108 ;  /* 0x000000a0146c723c */ /* 0x050ff0000004186c */
[C---:B------:R-:W-:Y:S08]  /*b6a0*/  HMMA.16816.F32.BF16 R112, R20.reuse, R162, R112 ;  /* 0x000000a21470723c */ /* 0x040ff00000041870 */
[C---:B------:R-:W-:Y:S08]  /*b6b0*/  HMMA.16816.F32.BF16 R116, R20.reuse, R164, R116 ;  /* 0x000000a41474723c */ /* 0x040ff00000041874 */
[C---:B------:R-:W-:Y:S08]  /*b6c0*/  HMMA.16816.F32.BF16 R120, R20.reuse, R166, R120 ;  /* 0x000000a61478723c */ /* 0x040ff00000041878 */
[C---:B-1----:R-:W-:Y:S08]  /*b6d0*/  HMMA.16816.F32.BF16 R124, R20.reuse, R28, R124 ;  /* 0x0000001c147c723c */ /* 0x042ff0000004187c */
[C---:B------:R-:W-:Y:S08]  /*b6e0*/  HMMA.16816.F32.BF16 R128, R20.reuse, R30, R128 ;  /* 0x0000001e1480723c */ /* 0x040ff00000041880 */
[C---:B-----5:R-:W-:Y:S08]  /*b6f0*/  HMMA.16816.F32.BF16 R132, R20.reuse, R4, R132 ;  /* 0x000000041484723c */ /* 0x060ff00000041884 */
[C---:B------:R-:W-:Y:S08]  /*b700*/  HMMA.16816.F32.BF16 R160, R20.reuse, R6, R12 ;  /* 0x0000000614a0723c */ /* 0x040ff0000004180c */
[C---:B------:R-:W-:Y:S08]  /*b710*/  HMMA.16816.F32.BF16 R136, R20.reuse, R8, R136 ;  /* 0x000000081488723c */ /* 0x040ff00000041888 */
[C---:B------:R-:W-:Y:S08]  /*b720*/  HMMA.16816.F32.BF16 R140, R20.reuse, R10, R140 ;  /* 0x0000000a148c723c */ /* 0x040ff0000004188c */
[C---:B--2---:R-:W-:Y:S08]  /*b730*/  HMMA.16816.F32.BF16 R164, R20.reuse, R24, R16 ;  /* 0x0000001814a4723c */ /* 0x044ff00000041810 */
[----:B------:R-:W-:Y:S01]  /*b740*/  HMMA.16816.F32.BF16 R144, R20, R26, R144 ;  /* 0x0000001a1490723c */ /* 0x000fe20000041890 */
[----:B------:R-:W-:-:S07]  /*b750*/  @P0 BRA `(.L_x_60) ;  /* 0xffffc8d000000947 */ /* 0x000fce000383ffff */
.L_x_59:
[----:B------:R-:W1:Y:S01]  /*b760*/  SHFL.BFLY PT, R0, R243, 0x2, 0x1f ;  /* 0x0c401f00f3007f89 */ /* 0x000e6200000e0000 */
[----:B------:R-:W2:Y:S01]  /*b770*/  S2UR UR6, SR_CTAID.Y ;  /* 0x00000000000679c3 */ /* 0x000ea20000002600 */
[----:B------:R-:W-:Y:S01]  /*b780*/  UISETP.NE.AND UP0, UPT, UR10, -0x1, UPT ;  /* 0xffffffff0a00788c */ /* 0x000fe2000bf05270 */
[----:B------:R-:W-:Y:S01]  /*b790*/  BSSY B0, `(.L_x_63) ;  /* 0x000018e000007945 */ /* 0x000fe20003800000 */
[----:B------:R-:W3:Y:S01]  /*b7a0*/  SHFL.BFLY PT, R2, R244, 0x2, 0x1f ;  /* 0x0c401f00f4027f89 */ /* 0x000ee200000e0000 */
[----:B------:R-:W-:-:S02]  /*b7b0*/  ULDC.64 UR4, c[0x0][0x1e8] ;  /* 0x00007a0000047ab9 */ /* 0x000fc40000000a00 */
[----:B------:R-:W-:Y:S02]  /*b7c0*/  ULDC UR8, c[0x0][0x214] ;  /* 0x0000850000087ab9 */ /* 0x000fe40000000800 */
[----:B------:R-:W4:Y:S01]  /*b7d0*/  S2UR UR9, SR_CTAID.X ;  /* 0x00000000000979c3 */ /* 0x000f220000002500 */
[----:B------:R-:W-:Y:S02]  /*b7e0*/  UMOV UR24, URZ ;  /* 0x0000003f00187c82 */ /* 0x000fe40008000000 */
[----:B------:R-:W-:Y:S02]  /*b7f0*/  UMOV UR25, URZ ;  /* 0x0000003f00197c82 */ /* 0x000fe40008000000 */
[----:B------:R-:W-:-:S03]  /*b800*/  @UP0 UIMAD.WIDE.U32 UR14, UR10, UR4, URZ ;  /* 0x000000040a0e02a5 */ /* 0x000fc6000f8e003f */
[----:B------:R-:W4:Y:S01]  /*b810*/  S2UR UR11, SR_CTAID.Z ;  /* 0x00000000000b79c3 */ /* 0x000f220000002700 */
[----:B------:R-:W-:-:S03]  /*b820*/  @UP0 UIMAD UR7, UR10, UR5, UR15 ;  /* 0x000000050a0702a4 */ /* 0x000fc6000f8e020f */
[----:B------:R-:W-:Y:S01]  /*b830*/  ULDC.64 UR4, c[0x0][0x1e0] ;  /* 0x0000780000047ab9 */ /* 0x000fe20000000a00 */
[----:B-1----:R-:W-:Y:S01]  /*b840*/  FADD.FTZ R0, R0, R243 ;  /* 0x000000f300007221 */ /* 0x002fe20000010000 */
[----:B--2---:R-:W-:Y:S02]  /*b850*/  @!UP0 USHF.R.S32.HI UR12, URZ, 0x1f, UR6 ;  /* 0x0000001f3f0c8899 */ /* 0x004fe40008011406 */
[----:B------:R-:W-:Y:S01]  /*b860*/  @!UP0 UIMAD.WIDE.U32 UR22, UR6, UR4, URZ ;  /* 0x00000004061682a5 */ /* 0x000fe2000f8e003f */
[----:B---3--:R-:W-:Y:S01]  /*b870*/  FADD.FTZ R2, R2, R244 ;  /* 0x000000f402027221 */ /* 0x008fe20000010000 */
[----:B------:R-:W1:Y:S01]  /*b880*/  SHFL.BFLY PT, R5, R0, 0x1, 0x1f ;  /* 0x0c201f0000057f89 */ /* 0x000e6200000e0000 */
[----:B------:R-:W-:-:S03]  /*b890*/  @!UP0 UIMAD UR12, UR12, UR4, URZ ;  /* 0x000000040c0c82a4 */ /* 0x000fc6000f8e023f */
[----:B------:R-:W2:Y:S01]  /*b8a0*/  SHFL.BFLY PT, R4, R2, 0x1, 0x1f ;  /* 0x0c201f0002047f89 */ /* 0x000ea200000e0000 */
[----:B------:R-:W-:Y:S02]  /*b8b0*/  ULDC.U8 UR4, c[0x0][0x329] ;  /* 0x0000ca4000047ab9 */ /* 0x000fe40000000000 */
[----:B------:R-:W-:Y:S02]  /*b8c0*/  UISETP.NE.AND UP1, UPT, UR4, URZ, UPT ;  /* 0x0000003f0400728c */ /* 0x000fe4000bf25270 */
[----:B------:R-:W-:Y:S02]  /*b8d0*/  @!UP0 UIMAD UR12, UR6, UR5, UR12 ;  /* 0x00000005060c82a4 */ /* 0x000fe4000f8e020c */
[----:B------:R-:W-:Y:S02]  /*b8e0*/  @!UP0 UMOV UR14, UR22 ;  /* 0x00000016000e8c82 */ /* 0x000fe40008000000 */
[----:B------:R-:W-:Y:S02]  /*b8f0*/  ULDC.U8 UR5, c[0x0][0x328] ;  /* 0x0000ca0000057ab9 */ /* 0x000fe40000000000 */
[----:B------:R-:W-:-:S02]  /*b900*/  UISETP.NE.AND UP2, UPT, UR5, URZ, UPT ;  /* 0x0000003f0500728c */ /* 0x000fc4000bf45270 */
[----:B------:R-:W-:Y:S02]  /*b910*/  @!UP0 UIADD3 UR7, UR23, UR12, URZ ;  /* 0x0000000c17078290 */ /* 0x000fe4000fffe03f */
[----:B------:R-:W-:Y:S02]  /*b920*/  UISETP.NE.OR UP3, UPT, UR4, URZ, !UP2 ;  /* 0x0000003f0400728c */ /* 0x000fe4000d765670 */
[----:B------:R-:W-:Y:S02]  /*b930*/  @UP1 ULDC UR15, c[0x0][0x210] ;  /* 0x00008400000f1ab9 */ /* 0x000fe40000000800 */
[----:B------:R-:W-:Y:S01]  /*b940*/  ULDC UR5, c[0x0][0x234] ;  /* 0x00008d0000057ab9 */ /* 0x000fe20000000800 */
[----:B-1----:R-:W-:Y:S01]  /*b950*/  FADD.FTZ R149, R0, R5 ;  /* 0x0000000500957221 */ /* 0x002fe20000010000 */
[----:B------:R-:W-:Y:S01]  /*b960*/  MOV R0, 0x3f800000 ;  /* 0x3f80000000007802 */ /* 0x000fe20000000f00 */
[----:B------:R-:W-:Y:S01]  /*b970*/  @UP1 UIMAD UR15, UR15, UR8, URZ ;  /* 0x000000080f0f12a4 */ /* 0x000fe2000f8e023f */
[----:B--2---:R-:W-:-:S02]  /*b980*/  FADD.FTZ R150, R2, R4 ;  /* 0x0000000402967221 */ /* 0x004fc40000010000 */
[----:B------:R-:W-:Y:S01]  /*b990*/  FSETP.NE.FTZ.AND P4, PT, R149, RZ, PT ;  /* 0x000000ff9500720b */ /* 0x000fe20003f95000 */
[----:B------:R-:W-:Y:S01]  /*b9a0*/  @!UP1 USEL UR15, UR8, UR5, !UP2 ;  /* 0x00000005080f9287 */ /* 0x000fe2000d000000 */
[----:B------:R-:W-:Y:S01]  /*b9b0*/  MOV R2, 0x3f800000 ;  /* 0x3f80000000027802 */ /* 0x000fe20000000f00 */
[----:B------:R-:W-:Y:S01]  /*b9c0*/  ULDC UR4, c[0x0][0x1c0] ;  /* 0x0000700000047ab9 */ /* 0x000fe20000000800 */
[----:B------:R-:W-:Y:S01]  /*b9d0*/  FSETP.NE.FTZ.AND P3, PT, R150, RZ, PT ;  /* 0x000000ff9600720b */ /* 0x000fe20003f75000 */
[----:B------:R-:W-:Y:S02]  /*b9e0*/  @UP1 UMOV UR17, 0x1 ;  /* 0x0000000100111882 */ /* 0x000fe40000000000 */
[----:B------:R-:W-:Y:S02]  /*b9f0*/  @!UP1 UIMAD UR17, UR15, UR4, URZ ;  /* 0x000000040f1192a4 */ /* 0x000fe4000f8e023f */
[----:B------:R-:W-:Y:S02]  /*ba00*/  @!UP3 UIMAD UR21, UR6, UR8, URZ ;  /* 0x000000080615b2a4 */ /* 0x000fe4000f8e023f */
[----:B------:R-:W-:-:S02]  /*ba10*/  @UP1 ULDC UR20, c[0x0][0x210] ;  /* 0x0000840000141ab9 */ /* 0x000fc40000000800 */
[----:B------:R-:W1:Y:S01]  /*ba20*/  @P4 MUFU.RCP R0, R149 ;  /* 0x0000009500004308 */ /* 0x000e620000001000 */
[----:B------:R-:W-:Y:S02]  /*ba30*/  UIMAD UR4, UR6, UR17, URZ ;  /* 0x00000011060472a4 */ /* 0x000fe4000f8e023f */
[----:B------:R-:W-:Y:S02]  /*ba40*/  @!UP1 UMOV UR20, 0x1 ;  /* 0x0000000100149882 */ /* 0x000fe40000000000 */
[----:B------:R-:W-:Y:S02]  /*ba50*/  @!UP3 USEL UR21, UR21, UR10, !UP0 ;  /* 0x0000000a1515b287 */ /* 0x000fe4000c000000 */
[----:B----4-:R-:W-:Y:S01]  /*ba60*/  UIMAD UR5, UR9, UR20, URZ ;  /* 0x00000014090572a4 */ /* 0x010fe2000f8e023f */
[----:B------:R-:W2:Y:S01]  /*ba70*/  @P3 MUFU.RCP R2, R150 ;  /* 0x0000009600023308 */ /* 0x000ea20000001000 */
[----:B------:R-:W-:Y:S02]  /*ba80*/  USEL UR4, UR4, URZ, UP3 ;  /* 0x0000003f04047287 */ /* 0x000fe40009800000 */
[----:B------:R-:W-:-:S02]  /*ba90*/  USHF.L.U32 UR5, UR5, 0x6, URZ ;  /* 0x0000000605057899 */ /* 0x000fc4000800063f */
[----:B------:R-:W-:Y:S02]  /*baa0*/  UIMAD UR15, UR11, UR15, UR4 ;  /* 0x0000000f0b0f72a4 */ /* 0x000fe4000f8e0204 */
[----:B------:R-:W-:Y:S01]  /*bab0*/  @!UP3 UMOV UR24, UR21 ;  /* 0x000000150018bc82 */ /* 0x000fe20008000000 */
[C---:B-1----:R-:W-:Y:S01]  /*bac0*/  FMUL.FTZ R25, R0.reuse, R53 ;  /* 0x0000003500197220 */ /* 0x042fe20000410000 */
[----:B------:R-:W-:Y:S01]  /*bad0*/  USHF.R.S32.HI UR4, URZ, 0x1f, UR5 ;  /* 0x0000001f3f047899 */ /* 0x000fe20008011405 */
[C---:B------:R-:W-:Y:S01]  /*bae0*/  FMUL.FTZ R53, R0.reuse, R81 ;  /* 0x0000005100357220 */ /* 0x040fe20000410000 */
[----:B------:R-:W-:Y:S01]  /*baf0*/  @!UP3 USHF.R.S32.HI UR25, URZ, 0x1f, UR21 ;  /* 0x0000001f3f19b899 */ /* 0x000fe20008011415 */
[----:B------:R-:W1:Y:S01]  /*bb00*/  S2R R81, SR_TID.X ;  /* 0x0000000000517919 */ /* 0x000e620000002100 */
[C---:B-----5:R-:W-:Y:S01]  /*bb10*/  FMUL.FTZ R168, R0.reuse, R52 ;  /* 0x0000003400a87220 */ /* 0x060fe20000410000 */
[----:B------:R-:W-:Y:S01]  /*bb20*/  USHF.R.S32.HI UR6, URZ, 0x1f, UR15 ;  /* 0x0000001f3f067899 */ /* 0x000fe2000801140f */
[----:B------:R-:W-:Y:S01]  /*bb30*/  FMUL.FTZ R174, R0, R152 ;  /* 0x0000009800ae7220 */ /* 0x000fe20000410000 */
[----:B------:R-:W-:Y:S01]  /*bb40*/  UIADD3 UR5, UP2, UP1, UR5, UR24, UR15 ;  /* 0x0000001805057290 */ /* 0x000fe2000f95e00f */
[----:B--2---:R-:W-:-:S02]  /*bb50*/  FMUL.FTZ R52, R2, R82 ;  /* 0x0000005202347220 */ /* 0x004fc40000410000 */
[C---:B------:R-:W-:Y:S01]  /*bb60*/  FMUL.FTZ R6, R0.reuse, R153 ;  /* 0x0000009900067220 */ /* 0x040fe20000410000 */
[----:B------:R-:W-:Y:S01]  /*bb70*/  UIADD3.X UR4, UR4, UR25, UR6, UP2, UP1 ;  /* 0x0000001904047290 */ /* 0x000fe200097e2406 */
[C---:B------:R-:W-:Y:S02]  /*bb80*/  FMUL.FTZ R173, R0.reuse, R156 ;  /* 0x0000009c00ad7220 */ /* 0x040fe40000410000 */
[----:B------:R-:W-:Y:S01]  /*bb90*/  FMUL.FTZ R7, R0, R157 ;  /* 0x0000009d00077220 */ /* 0x000fe20000410000 */
[----:B------:R-:W-:Y:S01]  /*bba0*/  F2FP.BF16.PACK_AB R6, R6, R174 ;  /* 0x000000ae0606723e */ /* 0x000fe200000010ff */
[C---:B------:R-:W-:Y:S02]  /*bbb0*/  FMUL.FTZ R8, R0.reuse, R37 ;  /* 0x0000002500087220 */ /* 0x040fe40000410000 */
[C---:B------:R-:W-:Y:S01]  /*bbc0*/  FMUL.FTZ R11, R0.reuse, R41 ;  /* 0x00000029000b7220 */ /* 0x040fe20000410000 */
[----:B------:R-:W-:Y:S01]  /*bbd0*/  F2FP.BF16.PACK_AB R7, R7, R173 ;  /* 0x000000ad0707723e */ /* 0x000fe200000010ff */
[----:B------:R-:W-:-:S02]  /*bbe0*/  FMUL.FTZ R13, R0, R45 ;  /* 0x0000002d000d7220 */ /* 0x000fc40000410000 */
[C---:B------:R-:W-:Y:S02]  /*bbf0*/  FMUL.FTZ R151, R0.reuse, R49 ;  /* 0x0000003100977220 */ /* 0x040fe40000410000 */
[C---:B------:R-:W-:Y:S02]  /*bc00*/  FMUL.FTZ R23, R0.reuse, R57 ;  /* 0x0000003900177220 */ /* 0x040fe40000410000 */
[C---:B------:R-:W-:Y:S01]  /*bc10*/  FMUL.FTZ R21, R0.reuse, R61 ;  /* 0x0000003d00157220 */ /* 0x040fe20000410000 */
[----:B-1----:R-:W-:Y:S01]  /*bc20*/  SHF.R.S32.HI R82, RZ, 0x1f, R81 ;  /* 0x0000001fff527819 */ /* 0x002fe20000011451 */
[C---:B------:R-:W-:Y:S02]  /*bc30*/  FMUL.FTZ R172, R0.reuse, R36 ;  /* 0x0000002400ac7220 */ /* 0x040fe40000410000 */
[----:B------:R-:W-:Y:S01]  /*bc40*/  FMUL.FTZ R171, R0, R40 ;  /* 0x0000002800ab7220 */ /* 0x000fe20000410000 */
[----:B------:R-:W-:Y:S01]  /*bc50*/  LEA.HI R16, R82, R81, RZ, 0x2 ;  /* 0x0000005152107211 */ /* 0x000fe200078f10ff */
[----:B------:R-:W-:Y:S01]  /*bc60*/  FMUL.FTZ R170, R0, R44 ;  /* 0x0000002c00aa7220 */ /* 0x000fe20000410000 */
[----:B------:R-:W-:Y:S01]  /*bc70*/  F2FP.BF16.PACK_AB R8, R8, R172 ;  /* 0x000000ac0808723e */ /* 0x000fe200000010ff */
[C---:B------:R-:W-:Y:S01]  /*bc80*/  FMUL.FTZ R169, R0.reuse, R48 ;  /* 0x0000003000a97220 */ /* 0x040fe20000410000 */
[----:B------:R-:W-:Y:S01]  /*bc90*/  F2FP.BF16.PACK_AB R11, R11, R171 ;  /* 0x000000ab0b0b723e */ /* 0x000fe200000010ff */
[C---:B------:R-:W-:Y:S01]  /*bca0*/  FMUL.FTZ R157, R0.reuse, R56 ;  /* 0x00000038009d7220 */ /* 0x040fe20000410000 */
[----:B------:R-:W-:Y:S01]  /*bcb0*/  F2FP.BF16.PACK_AB R13, R13, R170 ;  /* 0x000000aa0d0d723e */ /* 0x000fe200000010ff */
[----:B------:R-:W-:-:S02]  /*bcc0*/  FMUL.FTZ R156, R0, R60 ;  /* 0x0000003c009c7220 */ /* 0x000fc40000410000 */
[C---:B------:R-:W-:Y:S02]  /*bcd0*/  FMUL.FTZ R153, R0.reuse, R64 ;  /* 0x0000004000997220 */ /* 0x040fe40000410000 */
[C---:B------:R-:W-:Y:S01]  /*bce0*/  FMUL.FTZ R61, R0.reuse, R65 ;  /* 0x00000041003d7220 */ /* 0x040fe20000410000 */
[----:B------:R-:W-:Y:S01]  /*bcf0*/  F2FP.BF16.PACK_AB R65, R23, R157 ;  /* 0x0000009d1741723e */ /* 0x000fe200000010ff */
[C---:B------:R-:W-:Y:S02]  /*bd00*/  FMUL.FTZ R152, R0.reuse, R68 ;  /* 0x0000004400987220 */ /* 0x040fe40000410000 */
        /* <DEDUP_REMOVED lines=9> */
[C---:B------:R-:W-:Y:S02]  /*bda0*/  FMUL.FTZ R84, R0.reuse, R84 ;  /* 0x0000005400547220 */ /* 0x040fe40000410000 */
[C---:B------:R-:W-:Y:S01]  /*bdb0*/  FMUL.FTZ R85, R0.reuse, R85 ;  /* 0x0000005500557220 */ /* 0x040fe20000410000 */
[----:B------:R-:W-:Y:S01]  /*bdc0*/  F2FP.BF16.PACK_AB R53, R53, R80 ;  /* 0x000000503535723e */ /* 0x000fe200000010ff */
[----:B------:R-:W-:-:S02]  /*bdd0*/  FMUL.FTZ R88, R0, R88 ;  /* 0x0000005800587220 */ /* 0x000fc40000410000 */
[C---:B------:R-:W-:Y:S02]  /*bde0*/  FMUL.FTZ R49, R0.reuse, R89 ;  /* 0x0000005900317220 */ /* 0x040fe40000410000 */
[C---:B------:R-:W-:Y:S02]  /*bdf0*/  FMUL.FTZ R92, R0.reuse, R92 ;  /* 0x0000005c005c7220 */ /* 0x040fe40000410000 */
[C---:B------:R-:W-:Y:S01]  /*be00*/  FMUL.FTZ R93, R0.reuse, R93 ;  /* 0x0000005d005d7220 */ /* 0x040fe20000410000 */
[----:B------:R-:W-:Y:S01]  /*be10*/  F2FP.BF16.PACK_AB R49, R49, R88 ;  /* 0x000000583131723e */ /* 0x000fe200000010ff */
[C---:B------:R-:W-:Y:S02]  /*be20*/  FMUL.FTZ R96, R0.reuse, R96 ;  /* 0x0000006000607220 */ /* 0x040fe40000410000 */
[C---:B------:R-:W-:Y:S02]  /*be30*/  FMUL.FTZ R45, R0.reuse, R97 ;  /* 0x00000061002d7220 */ /* 0x040fe40000410000 */
[----:B------:R-:W-:-:S02]  /*be40*/  FMUL.FTZ R100, R0, R100 ;  /* 0x0000006400647220 */ /* 0x000fc40000410000 */
[C---:B------:R-:W-:Y:S01]  /*be50*/  FMUL.FTZ R101, R0.reuse, R101 ;  /* 0x0000006500657220 */ /* 0x040fe20000410000 */
[----:B------:R-:W-:Y:S01]  /*be60*/  F2FP.BF16.PACK_AB R45, R45, R96 ;  /* 0x000000602d2d723e */ /* 0x000fe200000010ff */
[C---:B------:R-:W-:Y:S02]  /*be70*/  FMUL.FTZ R104, R0.reuse, R104 ;  /* 0x0000006800687220 */ /* 0x040fe40000410000 */
        /* <DEDUP_REMOVED lines=32> */
[----:B------:R-:W-:Y:S01]  /*c080*/  FMUL.FTZ R145, R0, R145 ;  /* 0x0000009100917220 */ /* 0x000fe20000410000 */
[--C-:B------:R-:W-:Y:S01]  /*c090*/  SHF.R.S32.HI R0, RZ, 0x1f, R16.reuse ;  /* 0x0000001fff007819 */ /* 0x100fe20000011410 */
[C---:B------:R-:W-:Y:S01]  /*c0a0*/  FMUL.FTZ R15, R2.reuse, R63 ;  /* 0x0000003f020f7220 */ /* 0x040fe20000410000 */
[----:B------:R-:W-:Y:S01]  /*c0b0*/  SHF.R.S32.HI R63, RZ, 0x2, R16 ;  /* 0x00000002ff3f7819 */ /* 0x000fe20000011410 */
[C---:B------:R-:W-:Y:S02]  /*c0c0*/  FMUL.FTZ R12, R2.reuse, R38 ;  /* 0x00000026020c7220 */ /* 0x040fe40000410000 */
[----:B------:R-:W-:Y:S01]  /*c0d0*/  FMUL.FTZ R10, R2, R42 ;  /* 0x0000002a020a7220 */ /* 0x000fe20000410000 */
[----:B------:R-:W-:Y:S01]  /*c0e0*/  LEA.HI R0, R0, R63, RZ, 0x3 ;  /* 0x0000003f00007211 */ /* 0x000fe200078f18ff */
[----:B------:R-:W-:-:S02]  /*c0f0*/  FMUL.FTZ R17, R2, R46 ;  /* 0x0000002e02117220 */ /* 0x000fc40000410000 */
[----:B------:R-:W-:Y:S01]  /*c100*/  FMUL.FTZ R68, R2, R50 ;  /* 0x0000003202447220 */ /* 0x000fe20000410000 */
[----:B------:R-:W-:Y:S01]  /*c110*/  LOP3.LUT R0, R0, 0xfffffff8, RZ, 0xc0, !PT ;  /* 0xfffffff800007812 */ /* 0x000fe200078ec0ff */
[C---:B------:R-:W-:Y:S02]  /*c120*/  FMUL.FTZ R55, R2.reuse, R55 ;  /* 0x0000003702377220 */ /* 0x040fe40000410000 */
[C---:B------:R-:W-:Y:S02]  /*c130*/  FMUL.FTZ R4, R2.reuse, R54 ;  /* 0x0000003602047220 */ /* 0x040fe40000410000 */
[C---:B------:R-:W-:Y:S02]  /*c140*/  FMUL.FTZ R64, R2.reuse, R58 ;  /* 0x0000003a02407220 */ /* 0x040fe40000410000 */
[C---:B------:R-:W-:Y:S02]  /*c150*/  FMUL.FTZ R155, R2.reuse, R155 ;  /* 0x0000009b029b7220 */ /* 0x040fe40000410000 */
        /* <DEDUP_REMOVED lines=21> */
[----:B------:R-:W-:Y:S01]  /*c2b0*/  FMUL.FTZ R58, R2, R70 ;  /* 0x00000046023a7220 */ /* 0x000fe20000410000 */
[----:B------:R-:W-:Y:S01]  /*c2c0*/  LEA.HI R70, R82, R81, RZ, 0x5 ;  /* 0x0000005152467211 */ /* 0x000fe200078f28ff */
[----:B------:R-:W-:Y:S01]  /*c2d0*/  FMUL.FTZ R75, R2, R75 ;  /* 0x0000004b024b7220 */ /* 0x000fe20000410000 */
[----:B------:R-:W-:Y:S01]  /*c2e0*/  F2FP.BF16.PACK_AB R60, R14, R60 ;  /* 0x0000003c0e3c723e */ /* 0x000fe200000010ff */
[C---:B------:R-:W-:Y:S01]  /*c2f0*/  FMUL.FTZ R56, R2.reuse, R74 ;  /* 0x0000004a02387220 */ /* 0x040fe20000410000 */
[----:B------:R-:W-:Y:S01]  /*c300*/  SHF.R.S32.HI R14, RZ, 0x5, R70 ;  /* 0x00000005ff0e7819 */ /* 0x000fe20000011446 */
        /* <DEDUP_REMOVED lines=68> */
[----:B------:R-:W-:Y:S02]  /*c750*/  IADD3 R2, R63, -R0, RZ ;  /* 0x800000003f027210 */ /* 0x000fe40007ffe0ff */
[----:B------:R-:W-:-:S02]  /*c760*/  LOP3.LUT R0, R16, 0x3ffffffc, RZ, 0xc0, !PT ;  /* 0x3ffffffc10007812 */ /* 0x000fc400078ec0ff */
[----:B------:R-:W-:Y:S02]  /*c770*/  SHF.L.U32 R4, R2, 0x6, RZ ;  /* 0x0000000602047819 */ /* 0x000fe400000006ff */
[----:B------:R-:W-:Y:S02]  /*c780*/  IADD3 R15, -R0, R81, RZ ;  /* 0x00000051000f7210 */ /* 0x000fe40007ffe1ff */
[----:B------:R-:W-:Y:S02]  /*c790*/  LOP3.LUT R0, R4, 0x1c0, RZ, 0xc0, !PT ;  /* 0x000001c004007812 */ /* 0x000fe400078ec0ff */
[----:B------:R-:W-:Y:S02]  /*c7a0*/  LOP3.LUT R4, R2, 0x1, RZ, 0xc0, !PT ;  /* 0x0000000102047812 */ /* 0x000fe400078ec0ff */
[----:B------:R-:W-:Y:S02]  /*c7b0*/  LEA R15, R14, R15, 0x9 ;  /* 0x0000000f0e0f7211 */ /* 0x000fe400078e48ff */
[----:B------:R-:W-:-:S02]  /*c7c0*/  LEA.HI R0, R0, R0, RZ, 0x1d ;  /* 0x0000000000007211 */ /* 0x000fc400078fe8ff */
[----:B------:R-:W-:Y:S02]  /*c7d0*/  ISETP.NE.U32.AND P0, PT, R4, 0x1, PT ;  /* 0x000000010400780c */ /* 0x000fe40003f05070 */
[----:B------:R-:W-:Y:S02]  /*c7e0*/  LEA R0, R15, R0, 0x1 ;  /* 0x000000000f007211 */ /* 0x000fe400078e08ff */
[----:B------:R-:W-:Y:S02]  /*c7f0*/  R2P PR, R2, 0x6 ;  /* 0x0000000602007804 */ /* 0x000fe40000000000 */
[----:B------:R-:W-:Y:S02]  /*c800*/  SHF.L.U32 R0, R0, 0x1, RZ ;  /* 0x0000000100007819 */ /* 0x000fe400000006ff */
[----:B------:R-:W-:Y:S02]  /*c810*/  MOV R4, 0x20 ;  /* 0x0000002000047802 */ /* 0x000fe40000000f00 */
[----:B------:R-:W-:Y:S01]  /*c820*/  IADD3 R2, R0, -0x10, RZ ;  /* 0xfffffff000027810 */ /* 0x000fe20007ffe0ff */
[----:B------:R1:W-:Y:S01]  /*c830*/  STS [R0], R6 ;  /* 0x0000000600007388 */ /* 0x0003e20000000800 */
[----:B------:R-:W-:-:S02]  /*c840*/  SEL R4, R4, 0xffffffe0, !P1 ;  /* 0xffffffe004047807 */ /* 0x000fc40004800000 */
[----:B------:R-:W-:Y:S01]  /*c850*/  @P0 IADD3 R2, R0, 0x10, RZ ;  /* 0x0000001000020810 */ /* 0x000fe20007ffe0ff */
[----:B------:R2:W-:Y:S01]  /*c860*/  STS [R0+0x400], R5 ;  /* 0x0004000500007388 */ /* 0x0005e20000000800 */
[----:B------:R-:W-:Y:S02]  /*c870*/  F2FP.BF16.PACK_AB R63, R21, R156 ;  /* 0x0000009c153f723e */ /* 0x000fe400000010ff */
[----:B------:R-:W-:Y:S01]  /*c880*/  F2FP.BF16.PACK_AB R21, R141, R140 ;  /* 0x0000008c8d15723e */ /* 0x000fe200000010ff */
[----:B------:R3:W-:Y:S01]  /*c890*/  STS [R2], R7 ;  /* 0x0000000702007388 */ /* 0x0007e20000000800 */
[----:B------:R-:W-:Y:S02]  /*c8a0*/  F2FP.BF16.PACK_AB R18, R167, R18 ;  /* 0x00000012a712723e */ /* 0x000fe400000010ff */
[----:B------:R-:W-:Y:S01]  /*c8b0*/  F2FP.BF16.PACK_AB R16, R145, R144 ;  /* 0x000000909110723e */ /* 0x000fe200000010ff */
[----:B------:R4:W-:Y:S01]  /*c8c0*/  STS [R2+0x400], R9 ;  /* 0x0004000902007388 */ /* 0x0009e20000000800 */
[----:B------:R-:W-:-:S02]  /*c8d0*/  F2FP.BF16.PACK_AB R15, R147, R146 ;  /* 0x00000092930f723e */ /* 0x000fc400000010ff */
[----:B-1----:R-:W-:Y:S02]  /*c8e0*/  MOV R6, 0x40 ;  /* 0x0000004000067802 */ /* 0x002fe40000000f00 */
[----:B--2---:R-:W-:Y:S02]  /*c8f0*/  IADD3 R5, R0, R4, RZ ;  /* 0x0000000400057210 */ /* 0x004fe40007ffe0ff */
[----:B------:R-:W-:Y:S02]  /*c900*/  SEL R6, R6, 0xffffffc0, !P2 ;  /* 0xffffffc006067807 */ /* 0x000fe40005000000 */
[----:B------:R-:W-:Y:S01]  /*c910*/  IADD3 R4, R4, R2, RZ ;  /* 0x0000000204047210 */ /* 0x000fe20007ffe0ff */
[----:B------:R1:W-:Y:S01]  /*c920*/  STS [R5], R8 ;  /* 0x0000000805007388 */ /* 0x0003e20000000800 */
[----:B---3--:R-:W-:Y:S02]  /*c930*/  IADD3 R7, R5, R6, RZ ;  /* 0x0000000605077210 */ /* 0x008fe40007ffe0ff */
[----:B----4-:R-:W-:Y:S01]  /*c940*/  IADD3 R9, R6, R2, RZ ;  /* 0x0000000206097210 */ /* 0x010fe20007ffe0ff */
[----:B------:R-:W-:Y:S04]  /*c950*/  STS [R5+0x400], R12 ;  /* 0x0004000c05007388 */ /* 0x000fe80000000800 */
[----:B------:R-:W-:Y:S04]  /*c960*/  STS [R4], R11 ;  /* 0x0000000b04007388 */ /* 0x000fe80000000800 */
[----:B------:R-:W-:Y:S01]  /*c970*/  STS [R4+0x400], R10 ;  /* 0x0004000a04007388 */ /* 0x000fe20000000800 */
[----:B-1----:R-:W-:-:S02]  /*c980*/  IADD3 R8, R0, R6, RZ ;  /* 0x0000000600087210 */ /* 0x002fc40007ffe0ff */
[----:B------:R-:W-:-:S03]  /*c990*/  IADD3 R6, R4, R6, RZ ;  /* 0x0000000604067210 */ /* 0x000fc60007ffe0ff */
        /* <DEDUP_REMOVED lines=42> */
[----:B------:R-:W-:Y:S04]  /*cc40*/  STS [R2+0x6000], R29 ;  /* 0x0060001d02007388 */ /* 0x000fe80000000800 */
[----:B------:R2:W-:Y:S04]  /*cc50*/  STS [R2+0x6400], R28 ;  /* 0x0064001c02007388 */ /* 0x0005e80000000800 */
[----:B------:R-:W-:Y:S04]  /*cc60*/  STS [R5+0x6000], R27 ;  /* 0x0060001b05007388 */ /* 0x000fe80000000800 */
[----:B------:R3:W-:Y:S04]  /*cc70*/  STS [R5+0x6400], R26 ;  /* 0x0064001a05007388 */ /* 0x0007e80000000800 */
[----:B------:R-:W-:Y:S04]  /*cc80*/  STS [R4+0x6000], R25 ;  /* 0x0060001904007388 */ /* 0x000fe80000000800 */
[----:B------:R4:W-:Y:S01]  /*cc90*/  STS [R4+0x6400], R24 ;  /* 0x0064001804007388 */ /* 0x0009e20000000800 */
[----:B-1----:R-:W-:-:S03]  /*cca0*/  LOP3.LUT R0, R70, 0xffffffe0, RZ, 0xc0, !PT ;  /* 0xffffffe046007812 */ /* 0x002fc600078ec0ff */
[----:B------:R-:W-:Y:S01]  /*ccb0*/  STS [R8+0x6000], R23 ;  /* 0x0060001708007388 */ /* 0x000fe20000000800 */
[----:B------:R-:W-:-:S03]  /*ccc0*/  IADD3 R0, -R0, R81, RZ ;  /* 0x0000005100007210 */ /* 0x000fc60007ffe1ff */
[----:B------:R1:W-:Y:S01]  /*ccd0*/  STS [R8+0x6400], R22 ;  /* 0x0064001608007388 */ /* 0x0003e20000000800 */
[----:B--2---:R-:W-:Y:S02]  /*cce0*/  SHF.R.S32.HI R2, RZ, 0x1f, R14 ;  /* 0x0000001fff027819 */ /* 0x004fe4000001140e */
[----:B------:R-:W-:Y:S01]  /*ccf0*/  LOP3.LUT P0, RZ, R0, 0x3, RZ, 0xc0, !PT ;  /* 0x0000000300ff7812 */ /* 0x000fe2000780c0ff */
[----:B------:R-:W-:Y:S01]  /*cd00*/  STS [R9+0x6000], R21 ;  /* 0x0060001509007388 */ /* 0x000fe20000000800 */
[----:B------:R-:W-:-:S03]  /*cd10*/  LEA.HI R2, R2, R14, RZ, 0x2 ;  /* 0x0000000e02027211 */ /* 0x000fc600078f10ff */
[----:B------:R-:W-:Y:S01]  /*cd20*/  STS [R9+0x6400], R20 ;  /* 0x0064001409007388 */ /* 0x000fe20000000800 */
[----:B---3--:R-:W2:Y:S01]  /*cd30*/  @P4 MUFU.LG2 R5, R149 ;  /* 0x0000009500054308 */ /* 0x008ea20000000c00 */
[----:B------:R-:W-:Y:S02]  /*cd40*/  LOP3.LUT R2, R2, 0xffffffc, RZ, 0xc0, !PT ;  /* 0x0ffffffc02027812 */ /* 0x000fe400078ec0ff */
[----:B------:R-:W-:Y:S02]  /*cd50*/  STS [R7+0x6000], R19 ;  /* 0x0060001307007388 */ /* 0x000fe40000000800 */
[----:B------:R-:W-:Y:S02]  /*cd60*/  IADD3 R2, -R2, R14, RZ ;  /* 0x0000000e02027210 */ /* 0x000fe40007ffe1ff */
[----:B------:R3:W-:Y:S01]  /*cd70*/  STS [R7+0x6400], R18 ;  /* 0x0064001207007388 */ /* 0x0007e20000000800 */
[----:B----4-:R-:W4:Y:S03]  /*cd80*/  @P3 MUFU.LG2 R4, R150 ;  /* 0x0000009600043308 */ /* 0x010f260000000c00 */
[----:B------:R-:W-:Y:S04]  /*cd90*/  STS [R6+0x6000], R16 ;  /* 0x0060001006007388 */ /* 0x000fe80000000800 */
[----:B------:R3:W-:Y:S01]  /*cda0*/  STS [R6+0x6400], R15 ;  /* 0x0064000f06007388 */ /* 0x0007e20000000800 */
[----:B--2---:R-:W-:Y:S01]  /*cdb0*/  @P4 FMUL.FTZ R5, R5, 0.69314718246459960938 ;  /* 0x3f31721805054820 */ /* 0x004fe20000410000 */
[----:B-1----:R-:W-:-:S02]  /*cdc0*/  MOV R8, 0x7f800000 ;  /* 0x7f80000000087802 */ /* 0x002fc40000000f00 */
[----:B------:R-:W-:Y:S01]  /*cdd0*/  BAR.SYNC.DEFER_BLOCKING 0x0 ;  /* 0x0000000000007b1d */ /* 0x000fe20000010000 */
[----:B----4-:R-:W-:-:S04]  /*cde0*/  @P3 FMUL.FTZ R4, R4, 0.69314718246459960938 ;  /* 0x3f31721804043820 */ /* 0x010fc80000410000 */
[----:B------:R-:W-:Y:S01]  /*cdf0*/  @P3 FFMA.FTZ R8, R3, c[0x0][0x238], R4 ;  /* 0x00008e0003083a23 */ /* 0x000fe20000010004 */
[----:B---3--:R-:W-:Y:S01]  /*ce00*/  MOV R7, 0x7f800000 ;  /* 0x7f80000000077802 */ /* 0x008fe20000000f00 */
[----:B------:R-:W-:Y:S01]  /*ce10*/  @P4 FFMA.FTZ R7, R148, c[0x0][0x238], R5 ;  /* 0x00008e0094074a23 */ /* 0x000fe20000010005 */
[----:B------:R-:W-:Y:S01]  /*ce20*/  SHF.R.S32.HI R6, RZ, 0x1f, R0 ;  /* 0x0000001fff067819 */ /* 0x000fe20000011400 */
[----:B------:R1:W2:Y:S03]  /*ce30*/  LDS.128 R28, [R230] ;  /* 0x00000000e61c7984 */ /* 0x0002a60000000c00 */
[----:B------:R-:W-:Y:S01]  /*ce40*/  LEA.HI R0, R6, R0, RZ, 0x2 ;  /* 0x0000000006007211 */ /* 0x000fe200078f10ff */
[----:B------:R1:W3:Y:S03]  /*ce50*/  LDS.128 R44, [R230+0x800] ;  /* 0x00080000e62c7984 */ /* 0x0002e60000000c00 */
[----:B------:R-:W-:Y:S01]  /*ce60*/  SHF.R.S32.HI R0, RZ, 0x2, R0 ;  /* 0x00000002ff007819 */ /* 0x000fe20000011400 */
[----:B------:R1:W4:Y:S03]  /*ce70*/  LDS.128 R60, [R230+0x1000] ;  /* 0x00100000e63c7984 */ /* 0x0003260000000c00 */
[----:B------:R-:W-:Y:S01]  /*ce80*/  LEA R0, R2, R0, 0x4 ;  /* 0x0000000002007211 */ /* 0x000fe200078e20ff */
        /* <DEDUP_REMOVED lines=14> */
[----:B--234-:R-:W-:Y:S01]  /*cf70*/  UIMAD UR6, UR9, -0x40, UR16 ;  /* 0xffffffc0090678a4 */ /* 0x01cfe2000f8e0210 */
[----:B------:R-:W-:-:S05]  /*cf80*/  IADD3 R2, R0, 0x8, RZ ;  /* 0x0000000800027810 */ /* 0x000fca0007ffe0ff */
[----:B------:R-:W-:Y:S02]  /*cf90*/  ISETP.GE.AND P3, PT, R0, UR6, PT ;  /* 0x0000000600007c0c */ /* 0x000fe4000bf66270 */
[----:B------:R-:W-:-:S11]  /*cfa0*/  ISETP.GE.AND P2, PT, R2, UR6, PT ;  /* 0x0000000602007c0c */ /* 0x000fd6000bf46270 */
[----:B------:R-:W-:Y:S02]  /*cfb0*/  @!P3 IMAD R3, R0, UR20, RZ ;  /* 0x000000140003bc24 */ /* 0x000fe4000f8e02ff */
[----:B------:R-:W-:-:S03]  /*cfc0*/  @!P2 IMAD R0, R2, UR20, RZ ;  /* 0x000000140200ac24 */ /* 0x000fc6000f8e02ff */
[C---:B------:R-:W-:Y:S02]  /*cfd0*/  @!P3 IADD3 R5, P1, R3.reuse, UR5, RZ ;  /* 0x000000050305bc10 */ /* 0x040fe4000ff3e0ff */
[C---:B------:R-:W-:Y:S02]  /*cfe0*/  @!P2 IADD3 R6, P0, R0.reuse, UR5, RZ ;  /* 0x000000050006ac10 */ /* 0x040fe4000ff1e0ff */
        /* <DEDUP_REMOVED lines=8> */
.L_x_64:
[----:B--234-:R-:W-:Y:S05]  /*d070*/  BSYNC B0 ;  /* 0x0000000000007941 */ /* 0x01cfea0003800000 */
.L_x_63:
[----:B------:R-:W2:Y:S01]  /*d080*/  S2R R0, SR_TID.X ;  /* 0x0000000000007919 */ /* 0x000ea20000002100 */
[----:B------:R-:W-:Y:S01]  /*d090*/  LEA.HI R13, R82, R81, RZ, 0x3 ;  /* 0x00000051520d7211 */ /* 0x000fe200078f18ff */
[----:B------:R-:W-:Y:S01]  /*d0a0*/  UIMAD UR9, UR9, -0x40, UR16 ;  /* 0xffffffc0090978a4 */ /* 0x000fe2000f8e0210 */
[----:B------:R-:W-:Y:S01]  /*d0b0*/  IADD3 R4, P0, R246, UR14, RZ ;  /* 0x0000000ef6047c10 */ /* 0x000fe2000ff1e0ff */
[----:B------:R-:W3:Y:S01]  /*d0c0*/  S2R R10, SR_CTAID.Z ;  /* 0x00000000000a7919 */ /* 0x000ee20000002700 */
[----:B------:R-:W-:Y:S01]  /*d0d0*/  SHF.R.S32.HI R3, RZ, 0x3, R13 ;  /* 0x00000003ff037819 */ /* 0x000fe2000001140d */
[----:B------:R-:W-:Y:S01]  /*d0e0*/  USHF.R.S32.HI UR6, URZ, 0x1f, UR11 ;  /* 0x0000001f3f067899 */ /* 0x000fe2000801140b */
[----:B------:R-:W-:Y:S01]  /*d0f0*/  BSSY B0, `(.L_x_65) ;  /* 0x000001f000007945 */ /* 0x000fe20003800000 */
[----:B------:R-:W-:-:S02]  /*d100*/  ULDC.64 UR4, c[0x0][0x1f0] ;  /* 0x00007c0000047ab9 */ /* 0x000fc40000000a00 */
[----:B------:R-:W-:-:S04]  /*d110*/  UIMAD UR4, UR6, UR4, URZ ;  /* 0x00000004060472a4 */ /* 0x000fc8000f8e023f */
[----:B------:R-:W-:Y:S01]  /*d120*/  UIMAD UR4, UR11, UR5, UR4 ;  /* 0x000000050b0472a4 */ /* 0x000fe2000f8e0204 */
[----:B--2---:R-:W-:-:S04]  /*d130*/  SHF.R.S32.HI R2, RZ, 0x1f, R0 ;  /* 0x0000001fff027819 */ /* 0x004fc80000011400 */
[----:B------:R-:W-:Y:S02]  /*d140*/  LEA.HI R2, R2, R0, RZ, 0x3 ;  /* 0x0000000002027211 */ /* 0x000fe400078f18ff */
[----:B------:R-:W-:Y:S02]  /*d150*/  SHF.R.S32.HI R0, RZ, 0x1f, R246 ;  /* 0x0000001fff007819 */ /* 0x000fe400000114f6 */
[----:B------:R-:W-:Y:S02]  /*d160*/  SHF.R.S32.HI R2, RZ, 0x3, R2 ;  /* 0x00000003ff027819 */ /* 0x000fe40000011402 */
[----:B------:R-:W-:Y:S02]  /*d170*/  IADD3.X R5, R0, UR7, RZ, P0, !PT ;  /* 0x0000000700057c10 */ /* 0x000fe400087fe4ff */
[----:B------:R-:W-:Y:S02]  /*d180*/  ISETP.GE.AND P0, PT, R3, UR9, PT ;  /* 0x0000000903007c0c */ /* 0x000fe4000bf06270 */
[----:B------:R-:W-:Y:S01]  /*d190*/  SHF.R.S32.HI R3, RZ, 0x1f, R2 ;  /* 0x0000001fff037819 */ /* 0x000fe20000011402 */
[----:B---3--:R-:W-:-:S04]  /*d1a0*/  IMAD.WIDE.U32 R10, R10, c[0x0][0x1f0], R4 ;  /* 0x00007c000a0a7a25 */ /* 0x008fc800078e0004 */
[----:B------:R-:W-:Y:S01]  /*d1b0*/  IMAD.U32 R4, RZ, RZ, UR13 ;  /* 0x0000000dff047e24 */ /* 0x000fe2000f8e00ff */
[----:B------:R-:W-:-:S03]  /*d1c0*/  IADD3 R9, R11, UR4, RZ ;  /* 0x000000040b097c10 */ /* 0x000fc6000fffe0ff */
[----:B------:R-:W-:Y:S02]  /*d1d0*/  IMAD.WIDE R4, R4, 0x40, R2 ;  /* 0x0000004004047825 */ /* 0x000fe400078e0202 */
[----:B------:R-:W-:Y:S05]  /*d1e0*/  @P0 BRA `(.L_x_66) ;  /* 0x000000f000000947 */ /* 0x000fea0003800000 */
[----:B------:R-:W-:Y:S01]  /*d1f0*/  IMAD R0, R5, c[0x0][0x1e8], RZ ;  /* 0x00007a0005007a24 */ /* 0x000fe200078e02ff */
[----:B------:R-:W-:Y:S01]  /*d200*/  ISETP.GE.AND P4, PT, R246, c[0x0][0x220], PT ;  /* 0x00008800f6007a0c */ /* 0x000fe20003f86270 */
[----:B------:R-:W-:Y:S01]  /*d210*/  IMAD.MOV.U32 R8, RZ, RZ, R10 ;  /* 0x000000ffff087224 */ /* 0x000fe200078e000a */
[----:B------:R-:W-:Y:S01]  /*d220*/  ISETP.GE.AND P3, PT, R250, c[0x0][0x220], PT ;  /* 0x00008800fa007a0c */ /* 0x000fe20003f66270 */
[C---:B------:R-:W-:Y:S01]  /*d230*/  IMAD R0, R4.reuse, c[0x0][0x1ec], R0 ;  /* 0x00007b0004007a24 */ /* 0x040fe200078e0200 */
[----:B------:R-:W-:Y:S01]  /*d240*/  ISETP.GE.AND P2, PT, R245, c[0x0][0x220], PT ;  /* 0x00008800f5007a0c */ /* 0x000fe20003f46270 */
[----:B------:R-:W-:Y:S01]  /*d250*/  IMAD.WIDE.U32 R6, R4, c[0x0][0x1e8], R8 ;  /* 0x00007a0004067a25 */ /* 0x000fe200078e0008 */
[----:B------:R-:W-:-:S03]  /*d260*/  ISETP.GE.AND P1, PT, R251, c[0x0][0x220], PT ;  /* 0x00008800fb007a0c */ /* 0x000fc60003f26270 */
[----:B------:R-:W-:Y:S01]  /*d270*/  IMAD.IADD R0, R7, 0x1, R0 ;  /* 0x0000000107007824 */ /* 0x000fe200078e0200 */
[----:B------:R-:W-:-:S04]  /*d280*/  LEA R2, P0, R6, c[0x0][0x1d0], 0x1 ;  /* 0x0000740006027a11 */ /* 0x000fc800078008ff */
[----:B------:R-:W-:-:S05]  /*d290*/  LEA.HI.X R3, R6, c[0x0][0x1d4], R0, 0x1, P0 ;  /* 0x0000750006037a11 */ /* 0x000fca00000f0c00 */
[----:B------:R2:W-:Y:S04]  /*d2a0*/  @!P4 STG.E.128 [R2.64], R28 ;  /* 0x0000001c0200c986 */ /* 0x0005e8000c101d12 */
[----:B-1----:R2:W-:Y:S04]  /*d2b0*/  @!P3 STG.E.128 [R2.64+0x80], R24 ;  /* 0x000080180200b986 */ /* 0x0025e8000c101d12 */
[----:B------:R2:W-:Y:S04]  /*d2c0*/  @!P2 STG.E.128 [R2.64+0x100], R20 ;  /* 0x000100140200a986 */ /* 0x0005e8000c101d12 */
[----:B------:R2:W-:Y:S02]  /*d2d0*/  @!P1 STG.E.128 [R2.64+0x180], R16 ;  /* 0x0001801002009986 */ /* 0x0005e4000c101d12 */
.L_x_66:
[----:B------:R-:W-:Y:S05]  /*d2e0*/  BSYNC B0 ;  /* 0x0000000000007941 */ /* 0x000fea0003800000 */
.L_x_65:
[----:B------:R-:W-:Y:S01]  /*d2f0*/  LEA.HI.SX32 R0, R13, 0x10, 0x1d ;  /* 0x000000100d007811 */ /* 0x000fe200078feaff */
[----:B------:R-:W-:Y:S03]  /*d300*/  BSSY B0, `(.L_x_67) ;  /* 0x0000015000007945 */ /* 0x000fe60003800000 */
[----:B------:R-:W-:-:S13]  /*d310*/  ISETP.GE.AND P0, PT, R0, UR9, PT ;  /* 0x0000000900007c0c */ /* 0x000fda000bf06270 */
[----:B------:R-:W-:Y:S05]  /*d320*/  @P0 BRA `(.L_x_68) ;  /* 0x0000012000000947 */ /* 0x000fea0003800000 */
[----:B------:R-:W-:Y:S01]  /*d330*/  IADD3 R12, P0, R4, 0x10, RZ ;  /* 0x00000010040c7810 */ /* 0x000fe20007f1e0ff */
[----:B--2---:R-:W-:Y:S01]  /*d340*/  IMAD.MOV.U32 R2, RZ, RZ, R10 ;  /* 0x000000ffff027224 */ /* 0x004fe200078e000a */
[----:B------:R-:W-:Y:S01]  /*d350*/  ISETP.GE.AND P3, PT, R246, c[0x0][0x220], PT ;  /* 0x00008800f6007a0c */ /* 0x000fe20003f66270 */
[----:B------:R-:W-:Y:S01]  /*d360*/  IMAD.MOV.U32 R3, RZ, RZ, R9 ;  /* 0x000000ffff037224 */ /* 0x000fe200078e0009 */
[----:B------:R-:W-:Y:S01]  /*d370*/  ISETP.GE.AND P2, PT, R250, c[0x0][0x220], PT ;  /* 0x00008800fa007a0c */ /* 0x000fe20003f46270 */
[----:B------:R-:W-:Y:S01]  /*d380*/  IMAD.X R0, RZ, RZ, R5, P0 ;  /* 0x000000ffff007224 */ /* 0x000fe200000e0605 */
[----:B------:R-:W-:Y:S01]  /*d390*/  ISETP.GE.AND P1, PT, R245, c[0x0][0x220], PT ;  /* 0x00008800f5007a0c */ /* 0x000fe20003f26270 */
[----:B------:R-:W-:Y:S01]  /*d3a0*/  IMAD.WIDE.U32 R6, R12, c[0x0][0x1e8], R2 ;  /* 0x00007a000c067a25 */ /* 0x000fe200078e0002 */
[----:B------:R-:W-:-:S03]  /*d3b0*/  ISETP.GE.AND P0, PT, R251, c[0x0][0x220], PT ;  /* 0x00008800fb007a0c */ /* 0x000fc60003f06270 */
[----:B------:R-:W-:Y:S01]  /*d3c0*/  IMAD R0, R0, c[0x0][0x1e8], RZ ;  /* 0x00007a0000007a24 */ /* 0x000fe200078e02ff */
[----:B------:R-:W-:-:S03]  /*d3d0*/  LEA R2, P4, R6, c[0x0][0x1d0], 0x1 ;  /* 0x0000740006027a11 */ /* 0x000fc600078808ff */
[----:B------:R-:W-:-:S04]  /*d3e0*/  IMAD R0, R12, c[0x0][0x1ec], R0 ;  /* 0x00007b000c007a24 */ /* 0x000fc800078e0200 */
[----:B------:R-:W-:-:S05]  /*d3f0*/  IMAD.IADD R0, R7, 0x1, R0 ;  /* 0x0000000107007824 */ /* 0x000fca00078e0200 */
[----:B------:R-:W-:-:S05]  /*d400*/  LEA.HI.X R3, R6, c[0x0][0x1d4], R0, 0x1, P4 ;  /* 0x0000750006037a11 */ /* 0x000fca00020f0c00 */
[----:B------:R2:W-:Y:S04]  /*d410*/  @!P3 STG.E.128 [R2.64], R44 ;  /* 0x0000002c0200b986 */ /* 0x0005e8000c101d12 */
[----:B-1----:R2:W-:Y:S04]  /*d420*/  @!P2 STG.E.128 [R2.64+0x80], R40 ;  /* 0x000080280200a986 */ /* 0x0025e8000c101d12 */
[----:B------:R2:W-:Y:S04]  /*d430*/  @!P1 STG.E.128 [R2.64+0x100], R36 ;  /* 0x0001002402009986 */ /* 0x0005e8000c101d12 */
[----:B------:R2:W-:Y:S02]  /*d440*/  @!P0 STG.E.128 [R2.64+0x180], R32 ;  /* 0x0001802002008986 */ /* 0x0005e4000c101d12 */
.L_x_68:
[----:B------:R-:W-:Y:S05]  /*d450*/  BSYNC B0 ;  /* 0x0000000000007941 */ /* 0x000fea0003800000 */
.L_x_67:
        /* <DEDUP_REMOVED lines=22> */
.L_x_70:
[----:B------:R-:W-:Y:S05]  /*d5c0*/  BSYNC B0 ;  /* 0x0000000000007941 */ /* 0x000fea0003800000 */
.L_x_69:
[----:B------:R-:W-:-:S04]  /*d5d0*/  LEA.HI.SX32 R0, R13, 0x30, 0x1d ;  /* 0x000000300d007811 */ /* 0x000fc800078feaff */
[----:B------:R-:W-:-:S13]  /*d5e0*/  ISETP.GE.AND P0, PT, R0, UR9, PT ;  /* 0x0000000900007c0c */ /* 0x000fda000bf06270 */
[----:B------:R-:W-:Y:S05]  /*d5f0*/  @P0 EXIT ;  /* 0x000000000000094d */ /* 0x000fea0003800000 */
[----:B------:R-:W-:Y:S01]  /*d600*/  IADD3 R6, P0, R4, 0x30, RZ ;  /* 0x0000003004067810 */ /* 0x000fe20007f1e0ff */
[----:B--2---:R-:W-:Y:S01]  /*d610*/  IMAD.MOV.U32 R2, RZ, RZ, R10 ;  /* 0x000000ffff027224 */ /* 0x004fe200078e000a */
[----:B------:R-:W-:Y:S01]  /*d620*/  ISETP.GE.AND P2, PT, R246, c[0x0][0x220], PT ;  /* 0x00008800f6007a0c */ /* 0x000fe20003f46270 */
[----:B------:R-:W-:Y:S01]  /*d630*/  IMAD.MOV.U32 R3, RZ, RZ, R9 ;  /* 0x000000ffff037224 */ /* 0x000fe200078e0009 */
[----:B------:R-:W-:Y:S01]  /*d640*/  ISETP.GE.AND P1, PT, R250, c[0x0][0x220], PT ;  /* 0x00008800fa007a0c */ /* 0x000fe20003f26270 */
[----:B------:R-:W-:Y:S01]  /*d650*/  IMAD.X R0, RZ, RZ, R5, P0 ;  /* 0x000000ffff007224 */ /* 0x000fe200000e0605 */
[----:B------:R-:W-:Y:S01]  /*d660*/  ISETP.GE.AND P0, PT, R245, c[0x0][0x220], PT ;  /* 0x00008800f5007a0c */ /* 0x000fe20003f06270 */
[----:B------:R-:W-:-:S04]  /*d670*/  IMAD.WIDE.U32 R4, R6, c[0x0][0x1e8], R2 ;  /* 0x00007a0006047a25 */ /* 0x000fc800078e0002 */
[----:B------:R-:W-:Y:S01]  /*d680*/  IMAD R0, R0, c[0x0][0x1e8], RZ ;  /* 0x00007a0000007a24 */ /* 0x000fe200078e02ff */
[----:B------:R-:W-:-:S03]  /*d690*/  LEA R2, P3, R4, c[0x0][0x1d0], 0x1 ;  /* 0x0000740004027a11 */ /* 0x000fc600078608ff */
[----:B------:R-:W-:-:S04]  /*d6a0*/  IMAD R0, R6, c[0x0][0x1ec], R0 ;  /* 0x00007b0006007a24 */ /* 0x000fc800078e0200 */
[----:B------:R-:W-:-:S05]  /*d6b0*/  IMAD.IADD R0, R5, 0x1, R0 ;  /* 0x0000000105007824 */ /* 0x000fca00078e0200 */
[----:B------:R-:W-:-:S05]  /*d6c0*/  LEA.HI.X R3, R4, c[0x0][0x1d4], R0, 0x1, P3 ;  /* 0x0000750004037a11 */ /* 0x000fca00018f0c00 */
[----:B-1----:R1:W-:Y:S01]  /*d6d0*/  @!P0 STG.E.128 [R2.64+0x100], R68 ;  /* 0x0001004402008986 */ /* 0x0023e2000c101d12 */
[----:B------:R-:W-:-:S03]  /*d6e0*/  ISETP.GE.AND P0, PT, R251, c[0x0][0x220], PT ;  /* 0x00008800fb007a0c */ /* 0x000fc60003f06270 */
[----:B------:R1:W-:Y:S04]  /*d6f0*/  @!P2 STG.E.128 [R2.64], R76 ;  /* 0x0000004c0200a986 */ /* 0x0003e8000c101d12 */
[----:B------:R1:W-:Y:S06]  /*d700*/  @!P1 STG.E.128 [R2.64+0x80], R72 ;  /* 0x0000804802009986 */ /* 0x0003ec000c101d12 */
[----:B------:R-:W-:Y:S05]  /*d710*/  @P0 EXIT ;  /* 0x000000000000094d */ /* 0x000fea0003800000 */
[----:B------:R-:W-:Y:S01]  /*d720*/  STG.E.128 [R2.64+0x180], R64 ;  /* 0x0001804002007986 */ /* 0x000fe2000c101d12 */
[----:B------:R-:W-:Y:S05]  /*d730*/  EXIT ;  /* 0x000000000000794d */ /* 0x000fea0003800000 */
.L_x_29:
[----:B------:R-:W-:Y:S01]  /*d740*/  UISETP.NE.AND UP4, UPT, UR10, -0x1, UPT ;  /* 0xffffffff0a00788c */ /* 0x000fe2000bf85270 */
[----:B------:R-:W-:Y:S01]  /*d750*/  SHF.R.S32.HI R6, RZ, 0x1f, R96 ;  /* 0x0000001fff067819 */ /* 0x000fe20000011460 */
[----:B------:R-:W-:Y:S01]  /*d760*/  ULDC.U8 UR20, c[0x0][0x329] ;  /* 0x0000ca4000147ab9 */ /* 0x000fe20000000000 */
[----:B------:R-:W1:Y:S01]  /*d770*/  S2R R12, SR_CTAID.Z ;  /* 0x00000000000c7919 */ /* 0x000e620000002700 */
[----:B------:R-:W-:Y:S01]  /*d780*/  UISETP.NE.AND UP1, UPT, UR20, URZ, UPT ;  /* 0x0000003f1400728c */ /* 0x000fe2000bf25270 */
[----:B------:R-:W-:Y:S01]  /*d790*/  LEA.HI R6, R6, R96, RZ, 0x3 ;  /* 0x0000006006067211 */ /* 0x000fe200078f18ff */
[----:B------:R-:W-:Y:S01]  /*d7a0*/  ULDC.64 UR4, c[0x0][0x1e0] ;  /* 0x0000780000047ab9 */ /* 0x000fe20000000a00 */
[----:B------:R-:W-:Y:S01]  /*d7b0*/  IMAD.U32 R4, RZ, RZ, UR13 ;  /* 0x0000000dff047e24 */ /* 0x000fe2000f8e00ff */
[----:B------:R-:W-:Y:S01]  /*d7c0*/  ULDC.64 UR6, c[0x0][0x1e8] ;  /* 0x00007a0000067ab9 */ /* 0x000fe20000000a00 */
[----:B------:R-:W-:Y:S01]  /*d7d0*/  LOP3.LUT R0, R6, 0xfffffff8, RZ, 0xc0, !PT ;  /* 0xfffffff806007812 */ /* 0x000fe200078ec0ff */
[----:B------:R-:W-:Y:S01]  /*d7e0*/  ULDC.U8 UR21, c[0x0][0x328] ;  /* 0x0000ca0000157ab9 */ /* 0x000fe20000000000 */
[----:B------:R-:W-:Y:S01]  /*d7f0*/  SHF.R.S32.HI R6, RZ, 0x3, R6 ;  /* 0x00000003ff067819 */ /* 0x000fe20000011406 */
[----:B------:R-:W-:Y:S01]  /*d800*/  @!UP4 USHF.R.S32.HI UR22, URZ, 0x1f, UR11 ;  /* 0x0000001f3f16c899 */ /* 0x000fe2000801140b */
[----:B------:R-:W-:Y:S01]  /*d810*/  BSSY B0, `(.L_x_71) ;  /* 0x0000043000007945 */ /* 0x000fe20003800000 */
[----:B------:R-:W-:Y:S01]  /*d820*/  USHF.R.S32.HI UR17, URZ, 0x1f, UR12 ;  /* 0x0000001f3f117899 */ /* 0x000fe2000801140c */
[----:B------:R-:W-:Y:S01]  /*d830*/  IMAD.IADD R15, R96, 0x1, -R0 ;  /* 0x00000001600f7824 */ /* 0x000fe200078e0a00 */
[----:B------:R-:W-:Y:S01]  /*d840*/  @!UP4 UIMAD UR22, UR22, UR4, URZ ;  /* 0x000000041616c2a4 */ /* 0x000fe2000f8e023f */
[----:B------:R-:W-:Y:S01]  /*d850*/  SHF.R.S32.HI R7, RZ, 0x1f, R6 ;  /* 0x0000001fff077819 */ /* 0x000fe20000011406 */
[----:B------:R-:W-:Y:S01]  /*d860*/  @UP4 UIMAD.WIDE.U32 UR8, UR10, UR6, URZ ;  /* 0x000000060a0842a5 */ /* 0x000fe2000f8e003f */
[----:B------:R-:W-:Y:S01]  /*d870*/  IMAD.SHL.U32 R0, R15, 0x8, RZ ;  /* 0x000000080f007824 */ /* 0x000fe200078e00ff */
[----:B------:R-:W-:-:S02]  /*d880*/  UISETP.NE.AND UP3, UPT, UR21, URZ, UPT ;  /* 0x0000003f1500728c */ /* 0x000fc4000bf65270 */
[----:B------:R-:W-:Y:S01]  /*d890*/  @!UP4 UIMAD.WIDE.U32 UR24, UR11, UR4, URZ ;  /* 0x000000040b18c2a5 */ /* 0x000fe2000f8e003f */
[----:B------:R-:W-:Y:S01]  /*d8a0*/  IMAD.WIDE R4, R4, 0x40, R6 ;  /* 0x0000004004047825 */ /* 0x000fe200078e0206 */
[----:B------:R-:W-:Y:S01]  /*d8b0*/  @!UP4 UIMAD UR22, UR11, UR5, UR22 ;  /* 0x000000050b16c2a4 */ /* 0x000fe2000f8e0216 */
[C---:B------:R-:W-:Y:S01]  /*d8c0*/  IADD3 R19, R0.reuse, 0x40, RZ ;  /* 0x0000004000137810 */ /* 0x040fe20007ffe0ff */
[----:B------:R-:W-:Y:S01]  /*d8d0*/  UISETP.NE.OR UP2, UPT, UR20, URZ, !UP3 ;  /* 0x0000003f1400728c */ /* 0x000fe2000df45670 */
[C---:B------:R-:W-:Y:S01]  /*d8e0*/  IADD3 R18, R0.reuse, 0x80, RZ ;  /* 0x0000008000127810 */ /* 0x040fe20007ffe0ff */
[----:B------:R-:W-:Y:S01]  /*d8f0*/  ULDC.64 UR4, c[0x0][0x1f0] ;  /* 0x00007c0000047ab9 */ /* 0x000fe20000000a00 */
[----:B------:R-:W-:Y:S01]  /*d900*/  IADD3 R17, R0, 0xc0, RZ ;  /* 0x000000c000117810 */ /* 0x000fe20007ffe0ff */
[----:B------:R-:W-:Y:S02]  /*d910*/  UIMAD UR4, UR17, UR4, URZ ;  /* 0x00000004110472a4 */ /* 0x000fe4000f8e023f */
[----:B------:R-:W-:-:S02]  /*d920*/  @UP4 UIMAD UR7, UR10, UR7, UR9 ;  /* 0x000000070a0742a4 */ /* 0x000fc4000f8e0209 */
        /* <DEDUP_REMOVED lines=34> */
[----:B------:R-:W-:Y:S01]  /*db50*/  IMAD R2, R5, c[0x0][0x1e8], RZ ;  /* 0x00007a0005027a24 */ /* 0x000fe200078e02ff */
[----:B------:R-:W-:Y:S01]  /*db60*/  ISETP.GE.AND P3, PT, R0, c[0x0][0x220], PT ;  /* 0x0000880000007a0c */ /* 0x000fe20003f66270 */
[----:B------:R-:W-:Y:S01]  /*db70*/  IMAD.MOV.U32 R8, RZ, RZ, R12 ;  /* 0x000000ffff087224 */ /* 0x000fe200078e000c */
[----:B------:R-:W-:Y:S01]  /*db80*/  ISETP.GE.AND P2, PT, R19, c[0x0][0x220], PT ;  /* 0x0000880013007a0c */ /* 0x000fe20003f46270 */
[----:B------:R-:W-:Y:S01]  /*db90*/  IMAD R2, R4, c[0x0][0x1ec], R2 ;  /* 0x00007b0004027a24 */ /* 0x000fe200078e0202 */
[----:B------:R-:W-:Y:S01]  /*dba0*/  ISETP.GE.AND P1, PT, R18, c[0x0][0x220], PT ;  /* 0x0000880012007a0c */ /* 0x000fe20003f26270 */
[----:B------:R-:W-:Y:S01]  /*dbb0*/  IMAD.WIDE.U32 R10, R4, c[0x0][0x1e8], R8 ;  /* 0x00007a00040a7a25 */ /* 0x000fe200078e0008 */
[----:B------:R-:W-:-:S03]  /*dbc0*/  ISETP.GE.AND P0, PT, R17, c[0x0][0x220], PT ;  /* 0x0000880011007a0c */ /* 0x000fc60003f06270 */
[----:B------:R-:W-:Y:S01]  /*dbd0*/  IMAD.IADD R3, R11, 0x1, R2 ;  /* 0x000000010b037824 */ /* 0x000fe200078e0202 */
[----:B------:R-:W-:-:S04]  /*dbe0*/  LEA R2, P4, R10, c[0x0][0x1d0], 0x1 ;  /* 0x000074000a027a11 */ /* 0x000fc800078808ff */
[----:B------:R-:W-:-:S05]  /*dbf0*/  LEA.HI.X R3, R10, c[0x0][0x1d4], R3, 0x1, P4 ;  /* 0x000075000a037a11 */ /* 0x000fca00020f0c03 */
[----:B------:R1:W-:Y:S04]  /*dc00*/  @!P3 STG.E.128 [R2.64], RZ ;  /* 0x000000ff0200b986 */ /* 0x0003e8000c101d12 */
[----:B------:R1:W-:Y:S04]  /*dc10*/  @!P2 STG.E.128 [R2.64+0x80], RZ ;  /* 0x000080ff0200a986 */ /* 0x0003e8000c101d12 */
[----:B------:R1:W-:Y:S04]  /*dc20*/  @!P1 STG.E.128 [R2.64+0x100], RZ ;  /* 0x000100ff02009986 */ /* 0x0003e8000c101d12 */
[----:B------:R1:W-:Y:S02]  /*dc30*/  @!P0 STG.E.128 [R2.64+0x180], RZ ;  /* 0x000180ff02008986 */ /* 0x0003e4000c101d12 */
.L_x_72:
[----:B------:R-:W-:Y:S05]  /*dc40*/  BSYNC B0 ;  /* 0x0000000000007941 */ /* 0x000fea0003800000 */
.L_x_71:
[----:B------:R-:W-:Y:S01]  /*dc50*/  IADD3 R16, R6, 0x10, RZ ;  /* 0x0000001006107810 */ /* 0x000fe20007ffe0ff */
[----:B------:R-:W-:Y:S03]  /*dc60*/  BSSY B0, `(.L_x_73) ;  /* 0x0000015000007945 */ /* 0x000fe60003800000 */
[----:B------:R-:W-:-:S13]  /*dc70*/  ISETP.GE.AND P0, PT, R16, UR16, PT ;  /* 0x0000001010007c0c */ /* 0x000fda000bf06270 */
[----:B------:R-:W-:Y:S05]  /*dc80*/  @P0 BRA `(.L_x_74) ;  /* 0x0000012000000947 */ /* 0x000fea0003800000 */
[----:B-1----:R-:W-:Y:S01]  /*dc90*/  IADD3 R2, P0, R4, 0x10, RZ ;  /* 0x0000001004027810 */ /* 0x002fe20007f1e0ff */
[----:B------:R-:W-:Y:S01]  /*dca0*/  IMAD.MOV.U32 R10, RZ, RZ, R12 ;  /* 0x000000ffff0a7224 */ /* 0x000fe200078e000c */
[----:B------:R-:W-:Y:S01]  /*dcb0*/  ISETP.GE.AND P3, PT, R0, c[0x0][0x220], PT ;  /* 0x0000880000007a0c */ /* 0x000fe20003f66270 */
[----:B------:R-:W-:Y:S01]  /*dcc0*/  IMAD.MOV.U32 R11, RZ, RZ, R9 ;  /* 0x000000ffff0b7224 */ /* 0x000fe200078e0009 */
[----:B------:R-:W-:Y:S01]  /*dcd0*/  ISETP.GE.AND P2, PT, R19, c[0x0][0x220], PT ;  /* 0x0000880013007a0c */ /* 0x000fe20003f46270 */
[----:B------:R-:W-:Y:S01]  /*dce0*/  IMAD.X R3, RZ, RZ, R5, P0 ;  /* 0x000000ffff037224 */ /* 0x000fe200000e0605 */
[----:B------:R-:W-:Y:S01]  /*dcf0*/  ISETP.GE.AND P1, PT, R18, c[0x0][0x220], PT ;  /* 0x0000880012007a0c */ /* 0x000fe20003f26270 */
[----:B------:R-:W-:Y:S01]  /*dd00*/  IMAD.WIDE.U32 R10, R2, c[0x0][0x1e8], R10 ;  /* 0x00007a00020a7a25 */ /* 0x000fe200078e000a */
[----:B------:R-:W-:-:S03]  /*dd10*/  ISETP.GE.AND P0, PT, R17, c[0x0][0x220], PT ;  /* 0x0000880011007a0c */ /* 0x000fc60003f06270 */
[----:B------:R-:W-:-:S04]  /*dd20*/  IMAD R3, R3, c[0x0][0x1e8], RZ ;  /* 0x00007a0003037a24 */ /* 0x000fc800078e02ff */
[----:B------:R-:W-:Y:S01]  /*dd30*/  IMAD R3, R2, c[0x0][0x1ec], R3 ;  /* 0x00007b0002037a24 */ /* 0x000fe200078e0203 */
[----:B------:R-:W-:-:S03]  /*dd40*/  LEA R2, P4, R10, c[0x0][0x1d0], 0x1 ;  /* 0x000074000a027a11 */ /* 0x000fc600078808ff */
[----:B------:R-:W-:-:S05]  /*dd50*/  IMAD.IADD R3, R11, 0x1, R3 ;  /* 0x000000010b037824 */ /* 0x000fca00078e0203 */
[----:B------:R-:W-:-:S05]  /*dd60*/  LEA.HI.X R3, R10, c[0x0][0x1d4], R3, 0x1, P4 ;  /* 0x000075000a037a11 */ /* 0x000fca00020f0c03 */
[----:B------:R1:W-:Y:S04]  /*dd70*/  @!P3 STG.E.128 [R2.64], RZ ;  /* 0x000000ff0200b986 */ /* 0x0003e8000c101d12 */
[----:B------:R1:W-:Y:S04]  /*dd80*/  @!P2 STG.E.128 [R2.64+0x80], RZ ;  /* 0x000080ff0200a986 */ /* 0x0003e8000c101d12 */
[----:B------:R1:W-:Y:S04]  /*dd90*/  @!P1 STG.E.128 [R2.64+0x100], RZ ;  /* 0x000100ff02009986 */ /* 0x0003e8000c101d12 */
[----:B------:R1:W-:Y:S02]  /*dda0*/  @!P0 STG.E.128 [R2.64+0x180], RZ ;  /* 0x000180ff02008986 */ /* 0x0003e4000c101d12 */
.L_x_74:
[----:B------:R-:W-:Y:S05]  /*ddb0*/  BSYNC B0 ;  /* 0x0000000000007941 */ /* 0x000fea0003800000 */
.L_x_73:
        /* <DEDUP_REMOVED lines=22> */
.L_x_76:
[----:B------:R-:W-:Y:S05]  /*df20*/  BSYNC B0 ;  /* 0x0000000000007941 */ /* 0x000fea0003800000 */
.L_x_75:
[----:B------:R-:W-:Y:S01]  /*df30*/  IADD3 R10, R6, 0x30, RZ ;  /* 0x00000030060a7810 */ /* 0x000fe20007ffe0ff */
[----:B------:R-:W-:Y:S03]  /*df40*/  BSSY B0, `(.L_x_77) ;  /* 0x0000014000007945 */ /* 0x000fe60003800000 */
[----:B------:R-:W-:-:S13]  /*df50*/  ISETP.GE.AND P0, PT, R10, UR16, PT ;  /* 0x000000100a007c0c */ /* 0x000fda000bf06270 */
[----:B------:R-:W-:Y:S05]  /*df60*/  @P0 BRA `(.L_x_78) ;  /* 0x0000011000000947 */ /* 0x000fea0003800000 */
[----:B-1----:R-:W-:Y:S01]  /*df70*/  IADD3 R2, P0, R4, 0x30, RZ ;  /* 0x0000003004027810 */ /* 0x002fe20007f1e0ff */
        /* <DEDUP_REMOVED lines=16> */
.L_x_78:
[----:B------:R-:W-:Y:S05]  /*e080*/  BSYNC B0 ;  /* 0x0000000000007941 */ /* 0x000fea0003800000 */
.L_x_77:
[----:B------:R-:W-:-:S04]  /*e090*/  ISETP.NE.AND P6, PT, R15, RZ, PT ;  /* 0x000000ff0f00720c */ /* 0x000fc80003fc5270 */
[----:B------:R-:W-:Y:S02]  /*e0a0*/  ISETP.GE.OR P5, PT, R6, UR16, P6 ;  /* 0x0000001006007c0c */ /* 0x000fe4000b7a6670 */
[----:B------:R-:W-:Y:S02]  /*e0b0*/  ISETP.GE.OR P4, PT, R16, UR16, P6 ;  /* 0x0000001010007c0c */ /* 0x000fe4000b786670 */
[----:B------:R-:W-:Y:S02]  /*e0c0*/  ISETP.GE.OR P3, PT, R14, UR16, P6 ;  /* 0x000000100e007c0c */ /* 0x000fe4000b766670 */
[----:B------:R-:W-:-:S07]  /*e0d0*/  ISETP.GE.OR P6, PT, R10, UR16, P6 ;  /* 0x000000100a007c0c */ /* 0x000fce000b7c6670 */
[----:B------:R-:W-:Y:S02]  /*e0e0*/  @!P5 IMAD R0, R6, UR21, RZ ;  /* 0x000000150600dc24 */ /* 0x000fe4000f8e02ff */
[----:B-1----:R-:W-:Y:S02]  /*e0f0*/  @!P4 IMAD R3, R16, UR21, RZ ;  /* 0x000000151003cc24 */ /* 0x002fe4000f8e02ff */
[----:B------:R-:W-:Y:S01]  /*e100*/  @!P3 IMAD R5, R14, UR21, RZ ;  /* 0x000000150e05bc24 */ /* 0x000fe2000f8e02ff */
[C---:B------:R-:W-:Y:S02]  /*e110*/  @!P5 IADD3 R2, P0, R0.reuse, UR14, RZ ;  /* 0x0000000e0002dc10 */ /* 0x040fe4000ff1e0ff */
[----:B------:R-:W-:Y:S02]  /*e120*/  @!P4 IADD3 R9, P1, R3, UR14, RZ ;  /* 0x0000000e0309cc10 */ /* 0x000fe4000ff3e0ff */
[----:B------:R-:W-:Y:S02]  /*e130*/  @!P5 LEA.HI.X.SX32 R0, R0, UR6, 0x1, P0 ;  /* 0x000000060000dc11 */ /* 0x000fe400080f0eff */
[----:B------:R-:W-:-:S02]  /*e140*/  @!P5 LEA R6, P2, R2, c[0x0][0x200], 0x2 ;  /* 0x000080000206da11 */ /* 0x000fc400078410ff */
        /* <DEDUP_REMOVED lines=15> */
[----:B-1----:R-:W-:-:S05]  /*e240*/  IMAD R0, R10, UR21, RZ ;  /* 0x000000150a007c24 */ /* 0x002fca000f8e02ff */
[----:B------:R-:W-:-:S04]  /*e250*/  IADD3 R3, P0, R0, UR14, RZ ;  /* 0x0000000e00037c10 */ /* 0x000fc8000ff1e0ff */
[----:B------:R-:W-:Y:S02]  /*e260*/  LEA.HI.X.SX32 R0, R0, UR6, 0x1, P0 ;  /* 0x0000000600007c11 */ /* 0x000fe400080f0eff */
[----:B------:R-:W-:-:S04]  /*e270*/  LEA R2, P0, R3, c[0x0][0x200], 0x2 ;  /* 0x0000800003027a11 */ /* 0x000fc800078010ff */
[----:B------:R-:W-:Y:S01]  /*e280*/  LEA.HI.X R3, R3, c[0x0][0x204], R0, 0x2, P0 ;  /* 0x0000810003037a11 */ /* 0x000fe200000f1400 */
[----:B------:R-:W-:-:S05]  /*e290*/  IMAD.MOV.U32 R0, RZ, RZ, 0x7f800000 ;  /* 0x7f800000ff007424 */ /* 0x000fca00078e00ff */
[----:B------:R-:W-:Y:S01]  /*e2a0*/  STG.E [R2.64], R0 ;  /* 0x0000000002007986 */ /* 0x000fe2000c101912 */
[----:B------:R-:W-:Y:S05]  /*e2b0*/  EXIT ;  /* 0x000000000000794d */ /* 0x000fea0003800000 */
.L_x_79:
        /* <DEDUP_REMOVED lines=12> */
.L_x_2023:


//--------------------- .text._ZN5flash16flash_fwd_kernelI23Flash_fwd_kernel_traitsILi256ELi64ELi64ELi4ELb0ELb0EN7cutlass10bfloat16_tE19Flash_kernel_traitsILi256ELi64ELi64ELi4ES3_EELb0ELb0ELb0ELb1ELb0ELb0ELb0ELb0EEEvNS_16Flash_fwd_paramsE --------------------------
	.section	.text._ZN5flash16flash_fwd_kernelI23Flash_fwd_kernel_traitsILi256ELi64ELi64ELi4ELb0ELb0EN7cutlass10bfloat16_tE19Flash_kernel_traitsILi256ELi64ELi64ELi4ES3_EELb0ELb0ELb0ELb1ELb0ELb0ELb0ELb0EEEvNS_16Flash_fwd_paramsE,"ax",@progbits
	.sectioninfo	@"SHI_REGISTERS=255"
	.align	128
        .global         _ZN5flash16flash_fwd_kernelI23Flash_fwd_kernel_traitsILi256ELi64ELi64ELi4ELb0ELb0EN7cutlass10bfloat16_tE19Flash_kernel_traitsILi256ELi64ELi64ELi4ES3_EELb0ELb0ELb0ELb1ELb0ELb0ELb0ELb0EEEvNS_16Flash_fwd_paramsE
        .type           _ZN5flash16flash_fwd_kernelI23Flash_fwd_kernel_traitsILi256ELi64ELi64ELi4ELb0ELb0EN7cutlass10bfloat16_tE19Flash_kernel_traitsILi256ELi64ELi64ELi4ES3_EELb0ELb0ELb0ELb1ELb0ELb0ELb0ELb0EEEvNS_16Flash_fwd_paramsE,@function
        .size           _ZN5flash16flash_fwd_kernelI23Flash_fwd_kernel_traitsILi256ELi64ELi64ELi4ELb0ELb0EN7cutlass10bfloat16_tE19Flash_kernel_traitsILi256ELi64ELi64ELi4ES3_EELb0ELb0ELb0ELb1ELb0ELb0ELb0ELb0EEEvNS_16Flash_fwd_paramsE,(.L_x_2024 - _ZN5flash16flash_fwd_kernelI23Flash_fwd_kernel_traitsILi256ELi64ELi64ELi4ELb0ELb0EN7cutlass10bfloat16_tE19Flash_kernel_traitsILi256ELi64ELi64ELi4ES3_EELb0ELb0ELb0ELb1ELb0ELb0ELb0ELb0EEEvNS_16Flash_fwd_paramsE)
        .other          _ZN5flash16flash_fwd_kernelI23Flash_fwd_kernel_traitsILi256ELi64ELi64ELi4ELb0ELb0EN7cutlass10bfloat16_tE19Flash_kernel_traitsILi256ELi64ELi64ELi4ES3_EELb0ELb0ELb0ELb1ELb0ELb0ELb0ELb0EEEvNS_16Flash_fwd_paramsE,@"STO_CUDA_ENTRY STV_DEFAULT"
_ZN5flash16flash_fwd_kernelI23Flash_fwd_kernel_traitsILi256ELi64ELi64ELi4ELb0ELb0EN7cutlass10bfloat16_tE19Flash_kernel_traitsILi256ELi64ELi64ELi4ES3_EELb0ELb0ELb0ELb1ELb0ELb0ELb0ELb0EEEvNS_16Flash_fwd_paramsE:
.text._ZN5flash16flash_fwd_kernelI23Flash_fwd_kernel_traitsILi256ELi64ELi64ELi4ELb0ELb0EN7cutlass10bfloat16_tE19Flash_kernel_traitsILi256ELi64ELi64ELi4ES3_EELb0ELb0ELb0ELb1ELb0ELb0ELb0ELb0EEEvNS_16Flash_fwd_paramsE:
        /* <DEDUP_REMOVED lines=49> */
[----:B--234-:R-:W-:Y:S05]  /*0310*/  @!P0 BRA `(.L_x_80) ;  /* 0x0000007000008947 */ /* 0x01cfea0003800000 */
[----:B-1----:R-:W-:-:S13]  /*0320*/  PLOP3.LUT P0, PT, PT, PT, UP3, 0x80, 0x0 ;  /* 0x000000000000781c */ /* 0x002fda0003f0f038 */
[----:B------:R-:W2:Y:S04]  /*0330*/  @P0 LDG.E R0, [R2.64+0x4] ;  /* 0x0000041602000981 */ /* 0x000ea8000c1e1900 */
[----:B------:R-:W3:Y:S01]  /*0340*/  @!P0 LDG.E R2, [R2.64] ;  /* 0x0000001602028981 */ /* 0x000ee2000c1e1900 */
[----:B--2---:R-:W1:Y:S02]  /*0350*/  @P0 R2UR UR6, R0 ;  /* 0x00000000000603c2 */ /* 0x004e6400000e0000 */
[----:B-1----:R-:W-:-:S11]  /*0360*/  @UP3 UIADD3 UR6, UR6, -UR8, URZ ;  /* 0x8000000806063290 */ /* 0x002fd6000fffe03f */
[----:B---3--:R1:W2:Y:S02]  /*0370*/  @!P0 R2UR UR6, R2 ;  /* 0x00000000020683c2 */ /* 0x0082a400000e0000 */
[----:B-12---:R-:W-:Y:S05]  /*0380*/  BRA `(.L_x_81) ;  /* 0x0000001000007947 */ /* 0x006fea0003800000 */
.L_x_80:
[----:B-1----:R-:W-:Y:S02]  /*0390*/  ULDC UR6, c[0x0][0x218] ;  /* 0x0000860000067ab9 */ /* 0x002fe40000000800 */
.L_x_81:
        /* <DEDUP_REMOVED lines=31> */
[----:B------:R-:W-:Y:S01]  /*0590*/  PLOP3.LUT P0, PT, PT, PT, UP0, 0x80, 0x0 ;  /* 0x000000000000781c */ /* 0x000fe20003f0f008 */
[----:B------:R-:W-:Y:S02]  /*05a0*/  ULDC.64 UR4, c[0x0][0x198] ;  /* 0x0000660000047ab9 */ /* 0x000fe40000000a00 */
[----:B------:R-:W-:-:S02]  /*05b0*/  @!UP1 USHF.R.S32.HI UR10, URZ, 0x1f, UR18 ;  /* 0x0000001f3f0a9899 */ /* 0x000fc40008011412 */
[----:B------:R-:W-:Y:S02]  /*05c0*/  @UP0 UIADD3 UR12, UR26, UR8, URZ ;  /* 0x000000081a0c0290 */ /* 0x000fe4000fffe03f */
[----:B------:R-:W-:Y:S02]  /*05d0*/  @UP1 UIMAD.WIDE.U32 UR28, UR11, UR24, URZ ;  /* 0x000000180b1c12a5 */ /* 0x000fe4000f8e003f */
[----:B------:R-:W-:Y:S02]  /*05e0*/  @!UP1 UIMAD UR10, UR10, UR6, URZ ;  /* 0x000000060a0a92a4 */ /* 0x000fe4000f8e023f */
[----:B------:R-:W-:Y:S02]  /*05f0*/  @UP0 UIMAD.WIDE.U32 UR30, UR12, UR4, URZ ;  /* 0x000000040c1e02a5 */ /* 0x000fe4000f8e003f */
[----:B------:R-:W-:Y:S02]  /*0600*/  @!UP1 UIMAD.WIDE.U32 UR32, UR18, UR6, URZ ;  /* 0x00000006122092a5 */ /* 0x000fe4000f8e003f */
[----:B------:R-:W-:-:S02]  /*0610*/  @!UP1 UIMAD UR7, UR18, UR7, UR10 ;  /* 0x00000007120792a4 */ /* 0x000fc4000f8e020a */
[----:B------:R-:W-:Y:S02]  /*0620*/  @UP1 UIMAD UR25, UR11, UR25, UR29 ;  /* 0x000000190b1912a4 */ /* 0x000fe4000f8e021d */
[----:B------:R-:W-:Y:S02]  /*0630*/  @UP0 UIMAD UR10, UR12, UR5, UR31 ;  /* 0x000000050c0a02a4 */ /* 0x000fe4000f8e021f */
[----:B------:R-:W-:Y:S02]  /*0640*/  @UP1 UMOV UR6, UR28 ;  /* 0x0000001c00061c82 */ /* 0x000fe40008000000 */
[----:B------:R-:W-:Y:S02]  /*0650*/  USHF.R.S32.HI UR17, URZ, 0x1f, UR20 ;  /* 0x0000001f3f117899 */ /* 0x000fe40008011414 */
[----:B------:R-:W-:Y:S02]  /*0660*/  @!UP1 UIADD3 UR25, UR33, UR7, URZ ;  /* 0x0000000721199290 */ /* 0x000fe4000fffe03f */
[----:B------:R-:W-:-:S02]  /*0670*/  @!UP1 UMOV UR6, UR32 ;  /* 0x0000002000069c82 */ /* 0x000fc40008000000 */
[----:B------:R-:W-:Y:S01]  /*0680*/  @UP0 UMOV UR12, UR30 ;  /* 0x0000001e000c0c82 */ /* 0x000fe20008000000 */
[----:B------:R-:W-:Y:S05]  /*0690*/  @P0 BRA `(.L_x_83) ;  /* 0x000000d000000947 */ /* 0x000fea0003800000 */
[----:B------:R-:W-:Y:S02]  /*06a0*/  USHF.R.S32.HI UR10, URZ, 0x1f, UR26 ;  /* 0x0000001f3f0a7899 */ /* 0x000fe4000801141a */
[----:B------:R-:W-:Y:S02]  /*06b0*/  ULDC.64 UR4, c[0x0][0x198] ;  /* 0x0000660000047ab9 */ /* 0x000fe40000000a00 */
[----:B------:R-:W-:Y:S02]  /*06c0*/  UIMAD UR10, UR10, UR4, URZ ;  /* 0x000000040a0a72a4 */ /* 0x000fe4000f8e023f */
[----:B------:R-:W-:Y:S02]  /*06d0*/  UIMAD.WIDE.U32 UR28, UR26, UR4, URZ ;  /* 0x000000041a1c72a5 */ /* 0x000fe4000f8e003f */
[----:B------:R-:W-:Y:S02]  /*06e0*/  UIMAD UR10, UR26, UR5, UR10 ;  /* 0x000000051a0a72a4 */ /* 0x000fe4000f8e020a */
[----:B------:R-:W-:-:S02]  /*06f0*/  USHF.R.S32.HI UR7, URZ, 0x1f, UR18 ;  /* 0x0000001f3f077899 */ /* 0x000fc40008011412 */
[----:B------:R-:W-:Y:S02]  /*0700*/  UIADD3 UR29, UR29, UR10, URZ ;  /* 0x0000000a1d1d7290 */ /* 0x000fe4000fffe03f */
[----:B------:R-:W-:Y:S02]  /*0710*/  ULDC.64 UR4, c[0x0][0x180] ;  /* 0x0000600000047ab9 */ /* 0x000fe40000000a00 */
[----:B------:R-:W-:Y:S02]  /*0720*/  UIMAD UR7, UR7, UR4, URZ ;  /* 0x00000004070772a4 */ /* 0x000fe4000f8e023f */
[----:B------:R-:W-:Y:S02]  /*0730*/  UIMAD.WIDE.U32 UR28, UR18, UR4, UR28 ;  /* 0x00000004121c72a5 */ /* 0x000fe4000f8e001c */
[----:B------:R-:W-:-:S04]  /*0740*/  UIMAD UR5, UR18, UR5, UR7 ;  /* 0x00000005120572a4 */ /* 0x000fc8000f8e0207 */
[----:B------:R-:W-:Y:S02]  /*0750*/  UIADD3 UR10, UR29, UR5, URZ ;  /* 0x000000051d0a7290 */ /* 0x000fe4000fffe03f */
[----:B------:R-:W-:Y:S02]  /*0760*/  UMOV UR12, UR28 ;  /* 0x0000001c000c7c82 */ /* 0x000fe40008000000 */
.L_x_83:
        /* <DEDUP_REMOVED lines=33> */
[----:B------:R-:W-:Y:S02]  /*0980*/  @UP0 UIMAD UR21, UR21, UR5, UR29 ;  /* 0x00000005151502a4 */ /* 0x000fe4000f8e021d */
[----:B------:R-:W-:Y:S02]  /*0990*/  @!UP2 ULOP3.LUT UR8, URZ, UR7, URZ, 0x33, !UPT ;  /* 0x000000073f08a292 */ /* 0x000fe4000f8e333f */
[----:B------:R-:W-:Y:S02]  /*09a0*/  @UP0 UMOV UR24, UR28 ;  /* 0x0000001c00180c82 */ /* 0x000fe40008000000 */
        /* <DEDUP_REMOVED lines=8> */
[----:B------:R-:W-:Y:S02]  /*0a30*/  UIADD3 UR29, UR29, UR26, URZ ;  /* 0x0000001a1d1d7290 */ /* 0x000fe4000fffe03f */
[----:B------:R-:W-:-:S02]  /*0a40*/  ULDC.64 UR4, c[0x0][0x188] ;  /* 0x0000620000047ab9 */ /* 0x000fc40000000a00 */
[----:B------:R-:W-:Y:S02]  /*0a50*/  UIMAD UR7, UR7, UR4, URZ ;  /* 0x00000004070772a4 */ /* 0x000fe4000f8e023f */
[----:B------:R-:W-:Y:S02]  /*0a60*/  UIMAD.WIDE.U32 UR28, UR18, UR4, UR28 ;  /* 0x00000004121c72a5 */ /* 0x000fe4000f8e001c */
[----:B------:R-:W-:-:S04]  /*0a70*/  UIMAD UR5, UR18, UR5, UR7 ;  /* 0x00000005120572a4 */ /* 0x000fc8000f8e0207 */
[----:B------:R-:W-:Y:S02]  /*0a80*/  UIADD3 UR21, UR29, UR5, URZ ;  /* 0x000000051d157290 */ /* 0x000fe4000fffe03f */
[----:B------:R-:W-:Y:S02]  /*0a90*/  UMOV UR24, UR28 ;  /* 0x0000001c00187c82 */ /* 0x000fe40008000000 */
.L_x_84:
[----:B------:R-:W-:Y:S01]  /*0aa0*/  SHF.R.S32.HI R13, RZ, 0x1f, R98 ;  /* 0x0000001fff0d7819 */ /* 0x000fe20000011462 */
[----:B------:R-:W1:Y:S01]  /*0ab0*/  S2R R18, SR_CTAID.Z ;  /* 0x0000000000127919 */ /* 0x000e620000002700 */
[----:B------:R-:W-:Y:S01]  /*0ac0*/  ULDC.64 UR4, c[0x0][0x1b8] ;  /* 0x00006e0000047ab9 */ /* 0x000fe20000000a00 */
[----:B------:R-:W-:Y:S01]  /*0ad0*/  IMAD.MOV.U32 R23, RZ, RZ, 0x10 ;  /* 0x00000010ff177424 */ /* 0x000fe200078e00ff */
[CC--:B------:R-:W-:Y:S01]  /*0ae0*/  LEA.HI R2, R13.reuse, R98.reuse, RZ, 0x4 ;  /* 0x000000620d027211 */ /* 0x0c0fe200078f20ff */
[----:B------:R-:W-:Y:S01]  /*0af0*/  UIMAD UR4, UR27, UR4, URZ ;  /* 0x000000041b0472a4 */ /* 0x000fe2000f8e023f */
[----:B------:R-:W-:Y:S01]  /*0b00*/  LEA.HI R3, R13, R98, RZ, 0x3 ;  /* 0x000000620d037211 */ /* 0x000fe200078f18ff */
[----:B------:R-:W-:Y:S01]  /*0b10*/  IMAD.U32 R8, RZ, RZ, UR13 ;  /* 0x0000000dff087e24 */ /* 0x000fe2000f8e00ff */
[----:B------:R-:W-:Y:S01]  /*0b20*/  SHF.R.S32.HI R4, RZ, 0x4, R2 ;  /* 0x00000004ff047819 */ /* 0x000fe20000011402 */
[----:B------:R-:W-:Y:S01]  /*0b30*/  UIMAD UR26, UR8, UR5, UR4 ;  /* 0x00000005081a72a4 */ /* 0x000fe2000f8e0204 */
[----:B------:R-:W-:Y:S01]  /*0b40*/  SHF.R.S32.HI R168, RZ, 0x3, R3 ;  /* 0x00000003ffa87819 */ /* 0x000fe20000011403 */
[----:B------:R-:W-:Y:S01]  /*0b50*/  BSSY B0, `(.L_x_85) ;  /* 0x0000073000007945 */ /* 0x000fe20003800000 */
[----:B------:R-:W-:Y:S01]  /*0b60*/  LEA.HI R0, R2, R4, RZ, 0x1 ;  /* 0x0000000402007211 */ /* 0x000fe200078f08ff */
[----:B------:R-:W-:Y:S01]  /*0b70*/  ULDC.64 UR4, c[0x0][0x1a8] ;  /* 0x00006a0000047ab9 */ /* 0x000fe20000000a00 */
[----:B------:R-:W-:Y:S01]  /*0b80*/  LOP3.LUT R3, R3, 0xfffffff8, RZ, 0xc0, !PT ;  /* 0xfffffff803037812 */ /* 0x000fe200078ec0ff */
[----:B------:R-:W-:Y:S01]  /*0b90*/  UIMAD UR4, UR17, UR4, URZ ;  /* 0x00000004110472a4 */ /* 0x000fe2000f8e023f */
[----:B------:R-:W-:-:S02]  /*0ba0*/  LOP3.LUT R0, R0, 0xfffffffe, RZ, 0xc0, !PT ;  /* 0xfffffffe00007812 */ /* 0x000fc400078ec0ff */
[----:B------:R-:W-:Y:S01]  /*0bb0*/  SHF.R.S32.HI R169, RZ, 0x1f, R168 ;  /* 0x0000001fffa97819 */ /* 0x000fe200000114a8 */
[----:B------:R-:W-:Y:S01]  /*0bc0*/  IMAD.IADD R24, R98, 0x1, -R3 ;  /* 0x0000000162187824 */ /* 0x000fe200078e0a03 */
[CC--:B------:R-:W-:Y:S01]  /*0bd0*/  LEA.HI R11, R13.reuse, R98.reuse, RZ, 0x6 ;  /* 0x000000620d0b7211 */ /* 0x0c0fe200078f30ff */
[----:B------:R-:W-:Y:S01]  /*0be0*/  IMAD.IADD R21, R4, 0x1, -R0 ;  /* 0x0000000104157824 */ /* 0x000fe200078e0a00 */
[----:B------:R-:W-:Y:S01]  /*0bf0*/  LOP3.LUT R0, R2, 0xfffffff0, RZ, 0xc0, !PT ;  /* 0xfffffff002007812 */ /* 0x000fe200078ec0ff */
[----:B------:R-:W-:Y:S01]  /*0c00*/  IMAD.SHL.U32 R2, R168, 0x40, RZ ;  /* 0x00000040a8027824 */ /* 0x000fe200078e00ff */
[----:B------:R-:W-:Y:S01]  /*0c10*/  UIMAD UR4, UR20, UR5, UR4 ;  /* 0x00000005140472a4 */ /* 0x000fe2000f8e0204 */
[----:B------:R-:W-:Y:S01]  /*0c20*/  IMAD.SHL.U32 R248, R24, 0x8, RZ ;  /* 0x0000000818f87824 */ /* 0x000fe200078e00ff */
[----:B------:R-:W-:Y:S01]  /*0c30*/  LEA.HI R22, R13, R98, RZ, 0x5 ;  /* 0x000000620d167211 */ /* 0x000fe200078f28ff */
[----:B------:R-:W-:Y:S01]  /*0c40*/  IMAD.IADD R6, R98, 0x1, -R0 ;  /* 0x0000000162067824 */ /* 0x000fe200078e0a00 */
[----:B------:R-:W-:Y:S01]  /*0c50*/  LOP3.LUT R0, R2, 0x1c0, RZ, 0xc0, !PT ;  /* 0x000001c002007812 */ /* 0x000fe200078ec0ff */
[----:B------:R-:W-:Y:S01]  /*0c60*/  IMAD R7, R169, c[0x0][0x198], RZ ;  /* 0x00006600a9077a24 */ /* 0x000fe200078e02ff */
[----:B------:R-:W-:Y:S01]  /*0c70*/  SHF.R.S32.HI R249, RZ, 0x1f, R248 ;  /* 0x0000001ffff97819 */ /* 0x000fe200000114f8 */
[----:B------:R-:W-:Y:S01]  /*0c80*/  IMAD.SHL.U32 R11, R11, 0x8, RZ ;  /* 0x000000080b0b7824 */ /* 0x000fe200078e00ff */
[----:B------:R-:W-:Y:S01]  /*0c90*/  SHF.R.S32.HI R3, RZ, 0x1f, R6 ;  /* 0x0000001fff037819 */ /* 0x000fe20000011406 */
[----:B------:R-:W-:Y:S01]  /*0ca0*/  IMAD.WIDE R8, R8, 0x40, R168 ;  /* 0x0000004008087825 */ /* 0x000fe200078e02a8 */
[----:B------:R-:W-:-:S02]  /*0cb0*/  LOP3.LUT R2, R0, 0x38, R248, 0xf8, !PT ;  /* 0x0000003800027812 */ /* 0x000fc400078ef8f8 */
[----:B------:R-:W-:Y:S01]  /*0cc0*/  SHF.R.U32.HI R0, RZ, 0x3, R0 ;  /* 0x00000003ff007819 */ /* 0x000fe20000011600 */
[----:B------:R-:W-:Y:S01]  /*0cd0*/  IMAD.WIDE.U32 R4, R168, c[0x0][0x198], R248 ;  /* 0x00006600a8047a25 */ /* 0x000fe200078e00f8 */
[----:B------:R-:W-:Y:S02]  /*0ce0*/  LEA.HI R12, R3, R6, RZ, 0x3 ;  /* 0x00000006030c7211 */ /* 0x000fe400078f18ff */
[----:B------:R-:W-:Y:S02]  /*0cf0*/  LOP3.LUT R10, R2, R0, RZ, 0x3c, !PT ;  /* 0x00000000020a7212 */ /* 0x000fe400078e3cff */
[----:B------:R-:W-:Y:S02]  /*0d00*/  LOP3.LUT R0, R12, 0xfffffff8, RZ, 0xc0, !PT ;  /* 0xfffffff80c007812 */ /* 0x000fe400078ec0ff */
        /* <DEDUP_REMOVED lines=12> */
[----:B------:R-:W-:Y:S01]  /*0dd0*/  LOP3.LUT P1, RZ, R0, 0x2, RZ, 0xc0, !PT ;  /* 0x0000000200ff7812 */ /* 0x000fe2000782c0ff */
[----:B------:R-:W-:Y:S01]  /*0de0*/  IMAD R6, R169, c[0x0][0x1a0], RZ ;  /* 0x00006800a9067a24 */ /* 0x000fe200078e02ff */
[----:B------:R-:W-:Y:S01]  /*0df0*/  IADD3 R101, R248, 0x40, RZ ;  /* 0x00000040f8657810 */ /* 0x000fe20007ffe0ff */
[----:B------:R-:W-:Y:S01]  /*0e00*/  IMAD.WIDE.U32 R2, R168, c[0x0][0x1a0], R248 ;  /* 0x00006800a8027a25 */ /* 0x000fe200078e00f8 */
[----:B------:R-:W-:Y:S01]  /*0e10*/  IADD3 R100, R248, 0xc0, RZ ;  /* 0x000000c0f8647810 */ /* 0x000fe20007ffe0ff */
[----:B------:R-:W-:Y:S01]  /*0e20*/  UIMAD UR25, UR8, UR7, UR6 ;  /* 0x00000007081972a4 */ /* 0x000fe2000f8e0206 */
[----:B------:R-:W-:Y:S01]  /*0e30*/  SHF.R.S32.HI R97, RZ, 0x5, R22 ;  /* 0x00000005ff617819 */ /* 0x000fe20000011416 */
[----:B------:R-:W-:Y:S01]  /*0e40*/  IMAD.SHL.U32 R0, R0, 0x40, RZ ;  /* 0x0000004000007824 */ /* 0x000fe200078e00ff */
[----:B------:R-:W-:Y:S01]  /*0e50*/  IADD3 R2, P0, R2, UR24, RZ ;  /* 0x0000001802027c10 */ /* 0x000fe2000ff1e0ff */
[----:B------:R-:W-:Y:S01]  /*0e60*/  IMAD R6, R168, c[0x0][0x1a4], R6 ;  /* 0x00006900a8067a24 */ /* 0x000fe200078e0206 */
[----:B------:R-:W-:Y:S01]  /*0e70*/  UIADD3 UR6, -UR14, UR16, URZ ;  /* 0x000000100e067290 */ /* 0x000fe2000fffe13f */
[----:B------:R-:W-:Y:S01]  /*0e80*/  IADD3 R252, R248, 0x80, RZ ;  /* 0x00000080f8fc7810 */ /* 0x000fe20007ffe0ff */
[----:B------:R-:W-:Y:S01]  /*0e90*/  IMAD.SHL.U32 R230, R11, 0x2, RZ ;  /* 0x000000020be67824 */ /* 0x000fe200078e00ff */
[----:B------:R-:W-:-:S02]  /*0ea0*/  LOP3.LUT R0, R0, 0x1c0, RZ, 0xc0, !PT ;  /* 0x000001c000007812 */ /* 0x000fc400078ec0ff */
[----:B------:R-:W-:Y:S01]  /*0eb0*/  IADD3.X R3, R3, UR21, R6, P0, !PT ;  /* 0x0000001503037c10 */ /* 0x000fe200087fe406 */
[----:B------:R-:W-:Y:S01]  /*0ec0*/  IMAD.U32 R6, RZ, RZ, UR8 ;  /* 0x00000008ff067e24 */ /* 0x000fe2000f8e00ff */
[----:B------:R-:W-:Y:S02]  /*0ed0*/  LOP3.LUT R10, R0, 0x8, R10, 0xf8, !PT ;  /* 0x00000008000a7812 */ /* 0x000fe400078ef80a */
[----:B------:R-:W-:Y:S01]  /*0ee0*/  SHF.R.U32.HI R7, RZ, 0x3, R0 ;  /* 0x00000003ff077819 */ /* 0x000fe20000011600 */
[----:B------:R-:W-:Y:S01]  /*0ef0*/  IMAD.U32 R0, RZ, RZ, UR8 ;  /* 0x00000008ff007e24 */ /* 0x000fe2000f8e00ff */
[----:B------:R-:W-:Y:S01]  /*0f00*/  ISETP.GE.AND P0, PT, R168, UR6, PT ;  /* 0x00000006a8007c0c */ /* 0x000fe2000bf06270 */
[----:B------:R-:W-:Y:S01]  /*0f10*/  IMAD.WIDE.U32 R26, R6, c[0x0][0x1b8], R2 ;  /* 0x00006e00061a7a25 */ /* 0x000fe200078e0002 */
[----:B------:R-:W-:-:S03]  /*0f20*/  LOP3.LUT R7, R10, R7, RZ, 0x3c, !PT ;  /* 0x000000070a077212 */ /* 0x000fc600078e3cff */
[----:B------:R-:W-:Y:S01]  /*0f30*/  IMAD.WIDE.U32 R28, R0, c[0x0][0x1b0], R4 ;  /* 0x00006c00001c7a25 */ /* 0x000fe200078e0004 */
[----:B------:R-:W-:Y:S02]  /*0f40*/  IADD3 R25, R27, UR26, RZ ;  /* 0x0000001a1b197c10 */ /* 0x000fe4000fffe0ff */
[----:B------:R-:W-:Y:S01]  /*0f50*/  SEL R4, R23, 0xfffffff0, !P1 ;  /* 0xfffffff017047807 */ /* 0x000fe20004800000 */
[----:B------:R-:W-:Y:S01]  /*0f60*/  IMAD.SHL.U32 R5, R12, 0x40, RZ ;  /* 0x000000400c057824 */ /* 0x000fe200078e00ff */
[----:B------:R1:W-:Y:S01]  /*0f70*/  STL.64 [R1+0x10], R28 ;  /* 0x0000101c01007387 */ /* 0x0003e20000100a00 */
[----:B------:R-:W-:Y:S01]  /*0f80*/  IMAD.MOV.U32 R0, RZ, RZ, 0x20 ;  /* 0x00000020ff007424 */ /* 0x000fe200078e00ff */
[----:B------:R-:W-:Y:S02]  /*0f90*/  IADD3 R251, R29, UR25, RZ ;  /* 0x000000191dfb7c10 */ /* 0x000fe4000fffe0ff */
[----:B------:R1:W-:Y:S01]  /*0fa0*/  STL.64 [R1+0x8], R26 ;  /* 0x0000081a01007387 */ /* 0x0003e20000100a00 */
[----:B------:R-:W-:-:S02]  /*0fb0*/  LOP3.LUT R5, R7, 0xfffffe00, R5, 0xf8, !PT ;  /* 0xfffffe0007057812 */ /* 0x000fc400078ef805 */
[----:B------:R-:W-:Y:S01]  /*0fc0*/  IADD3 R7, R19, UR4, RZ ;  /* 0x0000000413077c10 */ /* 0x000fe2000fffe0ff */
[----:B------:R1:W-:Y:S01]  /*0fd0*/  STL [R1], R101 ;  /* 0x0000006501007387 */ /* 0x0003e20000100800 */
[----:B------:R-:W-:-:S03]  /*0fe0*/  SEL R0, R0, 0xffffffe0, !P2 ;  /* 0xffffffe000007807 */ /* 0x000fc60005000000 */
[----:B------:R1:W-:Y:S04]  /*0ff0*/  STL [R1+0x4], R100 ;  /* 0x0000046401007387 */ /* 0x0003e80000100800 */
[----:B------:R1:W-:Y:S01]  /*1000*/  STL [R1+0x18], R25 ;  /* 0x0000181901007387 */ /* 0x0003e20000100800 */
[----:B------:R-:W-:Y:S05]  /*1010*/  @P0 BRA `(.L_x_86) ;  /* 0x0000026000000947 */ /* 0x000fea0003800000 */
[----:B------:R-:W-:Y:S01]  /*1020*/  ISETP.GE.AND P6, PT, R248, c[0x0][0x220], PT ;  /* 0x00008800f8007a0c */ /* 0x000fe20003fc6270 */
[----:B------:R-:W-:Y:S01]  /*1030*/  IMAD R2, R9, c[0x0][0x190], RZ ;  /* 0x0000640009027a24 */ /* 0x000fe200078e02ff */
[----:B------:R-:W-:Y:S01]  /*1040*/  ISETP.GE.AND P5, PT, R101, c[0x0][0x220], PT ;  /* 0x0000880065007a0c */ /* 0x000fe20003fa6270 */
[----:B------:R-:W-:Y:S01]  /*1050*/  IMAD.MOV.U32 R6, RZ, RZ, R18 ;  /* 0x000000ffff067224 */ /* 0x000fe200078e0012 */
[----:B------:R-:W-:Y:S01]  /*1060*/  ISETP.GE.AND P4, PT, R252, c[0x0][0x220], PT ;  /* 0x00008800fc007a0c */ /* 0x000fe20003f86270 */
[----:B------:R-:W-:Y:S01]  /*1070*/  IMAD R2, R8, c[0x0][0x194], R2 ;  /* 0x0000650008027a24 */ /* 0x000fe200078e0202 */
        /* <DEDUP_REMOVED lines=32> */
.L_x_86:
[----:B------:R-:W-:Y:S05]  /*1280*/  BSYNC B0 ;  /* 0x0000000000007941 */ /* 0x000fea0003800000 */
.L_x_85:
        /* <DEDUP_REMOVED lines=45> */
.L_x_88:
[----:B------:R-:W-:Y:S05]  /*1560*/  BSYNC B0 ;  /* 0x0000000000007941 */ /* 0x000fea0003800000 */
.L_x_87:
        /* <DEDUP_REMOVED lines=45> */
.L_x_90:
[----:B------:R-:W-:Y:S05]  /*1840*/  BSYNC B0 ;  /* 0x0000000000007941 */ /* 0x000fea0003800000 */
.L_x_89:
        /* <DEDUP_REMOVED lines=48> */
.L_x_92:
[----:B------:R-:W-:Y:S05]  /*1b50*/  BSYNC B0 ;  /* 0x0000000000007941 */ /* 0x000fea0003800000 */
.L_x_91:
        /* <DEDUP_REMOVED lines=45> */
.L_x_94:
[----:B------:R-:W-:Y:S05]  /*1e30*/  BSYNC B0 ;  /* 0x0000000000007941 */ /* 0x000fea0003800000 */
.L_x_93:
        /* <DEDUP_REMOVED lines=41> */
.L_x_96:
[----:B------:R-:W-:Y:S05]  /*20d0*/  BSYNC B0 ;  /* 0x0000000000007941 */ /* 0x000fea0003800000 */
.L_x_95:
        /* <DEDUP_REMOVED lines=40> */
.L_x_98:
[----:B------:R-:W-:Y:S05]  /*2360*/  BSYNC B0 ;  /* 0x0000000000007941 */ /* 0x000fea0003800000 */
.L_x_97:
        /* <DEDUP_REMOVED lines=42> */
.L_x_100:
[----:B------:R-:W-:Y:S05]  /*2610*/  BSYNC B0 ;  /* 0x0000000000007941 */ /* 0x000fea0003800000 */
.L_x_99:
[----:B------:R-:W-:Y:S01]  /*2620*/  ULDC.64 UR6, c[0x0][0x318] ;  /* 0x0000c60000067ab9 */ /* 0x000fe20000000a00 */
[----:B------:R-:W0:Y:S01]  /*2630*/  LDGDEPBAR ;  /* 0x00000000000079af */ /* 0x000e220000000000 */
[----:B------:R-:W-:Y:S02]  /*2640*/  UISETP.NE.U32.AND UP1, UPT, URZ, UR6, UPT ;  /* 0x000000063f00728c */ /* 0x000fe4000bf25070 */
[----:B------:R-:W-:Y:S02]  /*2650*/  ULDC.64 UR4, c[0x0][0x320] ;  /* 0x0000c80000047ab9 */ /* 0x000fe40000000a00 */
[----:B------:R-:W-:-:S06]  /*2660*/  UISETP.NE.AND.EX UP1, UPT, URZ, UR7, UPT, UP1 ;  /* 0x000000073f00728c */ /* 0x000fcc000bf25310 */
[----:B------:R-:W-:-:S05]  /*2670*/  PLOP3.LUT P0, PT, PT, PT, UP1, 0x80, 0x0 ;  /* 0x000000000000781c */ /* 0x000fca0003f0f018 */
[----:B------:R-:W-:Y:S02]  /*2680*/  @UP1 USHF.R.S32.HI UR33, URZ, 0x1f, UR18 ;  /* 0x0000001f3f211899 */ /* 0x000fe40008011412 */
[----:B------:R-:W-:Y:S02]  /*2690*/  @UP1 UMOV UR34, UR20 ;  /* 0x0000001400221c82 */ /* 0x000fe40008000000 */
[----:B------:R-:W-:Y:S02]  /*26a0*/  @UP1 UIMAD UR33, UR33, UR4, URZ ;  /* 0x00000004212112a4 */ /* 0x000fe4000f8e023f */
[----:B------:R-:W-:Y:S02]  /*26b0*/  @UP1 UMOV UR35, UR17 ;  /* 0x0000001100231c82 */ /* 0x000fe40008000000 */
[----:B------:R-:W-:Y:S01]  /*26c0*/  @UP1 UIMAD.WIDE.U32 UR34, UR18, UR4, UR34 ;  /* 0x00000004122212a5 */ /* 0x000fe2000f8e0022 */
[----:B------:R-:W-:-:S04]  /*26d0*/  DEPBAR.LE SB0, 0x0 ;  /* 0x000080000000791a */ /* 0x000fc80000000000 */
[----:B------:R-:W-:Y:S02]  /*26e0*/  @UP1 UIMAD UR5, UR18, UR5, UR33 ;  /* 0x00000005120512a4 */ /* 0x000fe4000f8e0221 */
[----:B------:R-:W-:Y:S02]  /*26f0*/  @UP1 ULEA UR6, UP0, UR34, UR6, 0x2 ;  /* 0x0000000622061291 */ /* 0x000fe4000f80103f */
[----:B------:R-:W-:-:S04]  /*2700*/  @UP1 UIADD3 UR5, UR35, UR5, URZ ;  /* 0x0000000523051290 */ /* 0x000fc8000fffe03f */
[----:B------:R-:W-:Y:S01]  /*2710*/  @UP1 ULEA.HI.X UR7, UR34, UR7, UR5, 0x2, UP0 ;  /* 0x0000000722071291 */ /* 0x000fe200080f1405 */
[----:B--2---:R-:W-:Y:S01]  /*2720*/  IMAD.U32 R2, RZ, RZ, UR6 ;  /* 0x00000006ff027e24 */ /* 0x004fe2000f8e00ff */
[----:B------:R-:W-:Y:S01]  /*2730*/  ISETP.GE.AND P1, PT, R168, UR27, PT ;  /* 0x0000001ba8007c0c */ /* 0x000fe2000bf26270 */
[----:B------:R-:W-:-:S03]  /*2740*/  ULDC.64 UR4, c[0x0][0x1a0] ;  /* 0x0000680000047ab9 */ /* 0x000fc60000000a00 */
[----:B------:R-:W-:-:S05]  /*2750*/  IMAD.U32 R3, RZ, RZ, UR7 ;  /* 0x00000007ff037e24 */ /* 0x000fca000f8e00ff */
[----:B------:R2:W3:Y:S01]  /*2760*/  @P0 LDG.E R2, [R2.64] ;  /* 0x0000001602020981 */ /* 0x0004e2000c1e1900 */
[----:B------:R-:W-:Y:S01]  /*2770*/  UIMAD.WIDE.U32 UR34, UR28, UR4, URZ ;  /* 0x000000041c2272a5 */ /* 0x000fe2000f8e003f */
[----:B------:R-:W-:Y:S01]  /*2780*/  BSSY B0, `(.L_x_101) ;  /* 0x0000035000007945 */ /* 0x000fe20003800000 */
[----:B------:R-:W-:Y:S01]  /*2790*/  UIMAD UR4, UR32, UR4, URZ ;  /* 0x00000004200472a4 */ /* 0x000fe2000f8e023f */
[----:B------:R-:W-:Y:S03]  /*27a0*/  BAR.SYNC.DEFER_BLOCKING 0x0 ;  /* 0x0000000000007b1d */ /* 0x000fe60000010000 */
[----:B------:R-:W-:Y:S01]  /*27b0*/  UIMAD UR4, UR28, UR5, UR4 ;  /* 0x000000051c0472a4 */ /* 0x000fe2000f8e0204 */
[----:B------:R-:W-:Y:S01]  /*27c0*/  MOV R6, UR34 ;  /* 0x0000002200067c02 */ /* 0x000fe20008000f00 */
[----:B------:R-:W-:Y:S02]  /*27d0*/  IMAD.U32 R7, RZ, RZ, UR35 ;  /* 0x00000023ff077e24 */ /* 0x000fe4000f8e00ff */
[----:B------:R-:W-:Y:S01]  /*27e0*/  UIADD3 UR4, UR35, UR4, URZ ;  /* 0x0000000423047290 */ /* 0x000fe2000fffe03f */
[----:B--2---:R-:W3:Y:S01]  /*27f0*/  @P0 MUFU.RCP R3, c[0x0][0x238] ;  /* 0x00008e0000030b08 */ /* 0x004ee20000001000 */
[----:B------:R2:W-:Y:S04]  /*2800*/  @P1 STS.128 [R230+0x10000], RZ ;  /* 0x010000ffe6001388 */ /* 0x0005e80000000c00 */
[----:B------:R2:W-:Y:S04]  /*2810*/  @P1 STS.128 [R230+0x12000], RZ ;  /* 0x012000ffe6001388 */ /* 0x0005e80000000c00 */
[----:B------:R2:W-:Y:S04]  /*2820*/  @P1 STS.128 [R230+0x14000], RZ ;  /* 0x014000ffe6001388 */ /* 0x0005e80000000c00 */
[----:B------:R2:W-:Y:S01]  /*2830*/  @P1 STS.128 [R230+0x16000], RZ ;  /* 0x016000ffe6001388 */ /* 0x0005e20000000c00 */
[----:B---3--:R-:W-:Y:S01]  /*2840*/  @P0 FMUL.FTZ R2, R2, R3 ;  /* 0x0000000302020220 */ /* 0x008fe20000410000 */
[----:B------:R-:W-:Y:S01]  /*2850*/  MOV R3, UR4 ;  /* 0x0000000400037c02 */ /* 0x000fe20008000f00 */
[----:B------:R-:W-:-:S02]  /*2860*/  UMOV UR4, URZ ;  /* 0x0000003f00047c82 */ /* 0x000fc40008000000 */
[----:B------:R3:W4:Y:S02]  /*2870*/  @P0 R2UR UR6, R2 ;  /* 0x00000000020603c2 */ /* 0x00072400000e0000 */
[----:B---3--:R-:W-:Y:S01]  /*2880*/  LEA R2, P0, R6, R26, 0x6 ;  /* 0x0000001a06027211 */ /* 0x008fe200078030ff */
[----:B----4-:R-:W-:-:S03]  /*2890*/  @UP1 UMOV UR4, UR6 ;  /* 0x0000000600041c82 */ /* 0x010fc60008000000 */
[----:B------:R-:W-:Y:S01]  /*28a0*/  LEA.HI.X R3, R6, R25, R3, 0x6, P0 ;  /* 0x0000001906037211 */ /* 0x000fe200000f3403 */
[----:B------:R-:W-:Y:S05]  /*28b0*/  @P1 BRA `(.L_x_102) ;  /* 0x0000021000001947 */ /* 0x000fea0003800000 */
[----:B--2---:R-:W-:Y:S02]  /*28c0*/  ISETP.GE.AND P5, PT, R248, c[0x0][0x220], PT ;  /* 0x00008800f8007a0c */ /* 0x004fe40003fa6270 */
        /* <DEDUP_REMOVED lines=32> */
.L_x_102:
[----:B--2---:R-:W-:Y:S05]  /*2ad0*/  BSYNC B0 ;  /* 0x0000000000007941 */ /* 0x004fea0003800000 */
.L_x_101:
        /* <DEDUP_REMOVED lines=8> */
[----:B------:R-:W-:Y:S01]  /*2b60*/  IMAD.WIDE.U32 R6, R23, c[0x0][0x1a0], RZ ;  /* 0x0000680017067a25 */ /* 0x000fe200078e00ff */
        /* <DEDUP_REMOVED lines=35> */
.L_x_104:
[----:B------:R-:W-:Y:S05]  /*2da0*/  BSYNC B0 ;  /* 0x0000000000007941 */ /* 0x000fea0003800000 */
.L_x_103:
        /* <DEDUP_REMOVED lines=10> */
[----:B---3--:R-:W-:Y:S01]  /*2e50*/  IMAD.MOV.U32 R8, RZ, RZ, c[0x0][0x1a4] ;  /* 0x00006900ff087624 */ /* 0x008fe200078e00ff */
        /* <DEDUP_REMOVED lines=33> */
.L_x_106:
[----:B------:R-:W-:Y:S05]  /*3070*/  BSYNC B0 ;  /* 0x0000000000007941 */ /* 0x000fea0003800000 */
.L_x_105:
[----:B------:R-:W-:Y:S01]  /*3080*/  ISETP.GE.AND P0, PT, R16, UR27, PT ;  /* 0x0000001b10007c0c */ /* 0x000fe2000bf06270 */
[----:B------:R-:W-:Y:S01]  /*3090*/  BSSY B0, `(.L_x_107) ;  /* 0x000002e000007945 */ /* 0x000fe20003800000 */
[----:B------:R-:W-:-:S05]  /*30a0*/  LOP3.LUT R6, R22, 0xffffffe0, RZ, 0xc0, !PT ;  /* 0xffffffe016067812 */ /* 0x000fca00078ec0ff */
[----:B------:R-:W-:-:S06]  /*30b0*/  IMAD.IADD R96, R98, 0x1, -R6 ;  /* 0x0000000162607824 */ /* 0x000fcc00078e0a06 */
        /* <DEDUP_REMOVED lines=43> */
.L_x_108:
[----:B------:R-:W-:Y:S05]  /*3370*/  BSYNC B0 ;  /* 0x0000000000007941 */ /* 0x000fea0003800000 */
.L_x_107:
[C---:B---3--:R-:W-:Y:S01]  /*3380*/  IMAD.SHL.U32 R2, R24.reuse, 0x40, RZ ;  /* 0x0000004018027824 */ /* 0x048fe200078e00ff */
[----:B------:R-:W-:Y:S01]  /*3390*/  R2P PR, R24, 0x6 ;  /* 0x0000000618007804 */ /* 0x000fe20000000000 */
[----:B------:R-:W-:Y:S01]  /*33a0*/  IMAD.SHL.U32 R3, R168, 0x8, RZ ;  /* 0x00000008a8037824 */ /* 0x000fe200078e00ff */
[----:B------:R-:W0:Y:S01]  /*33b0*/  LDGDEPBAR ;  /* 0x00000000000079af */ /* 0x000e220000000000 */
[----:B------:R-:W-:Y:S01]  /*33c0*/  IMAD.SHL.U32 R7, R98, 0x2, RZ ;  /* 0x0000000262077824 */ /* 0x000fe200078e00ff */
[----:B------:R-:W-:Y:S01]  /*33d0*/  LOP3.LUT R2, R2, 0x1c0, RZ, 0xc0, !PT ;  /* 0x000001c002027812 */ /* 0x000fe200078ec0ff */
[----:B------:R-:W-:-:S03]  /*33e0*/  UISETP.GE.AND UP0, UPT, UR15, 0x41, UPT ;  /* 0x000000410f00788c */ /* 0x000fc6000bf06270 */
[----:B------:R-:W-:Y:S02]  /*33f0*/  LOP3.LUT R3, R2, 0x8, R3, 0xf8, !PT ;  /* 0x0000000802037812 */ /* 0x000fe400078ef803 */
[----:B------:R-:W-:Y:S02]  /*3400*/  SHF.R.U32.HI R2, RZ, 0x3, R2 ;  /* 0x00000003ff027819 */ /* 0x000fe40000011602 */
[----:B------:R-:W-:Y:S02]  /*3410*/  LOP3.LUT R7, R7, 0x6, RZ, 0xc0, !PT ;  /* 0x0000000607077812 */ /* 0x000fe400078ec0ff */
        /* <DEDUP_REMOVED lines=10> */
[----:B------:R-:W3:Y:S01]  /*34c0*/  LDSM.16.M88.4 R20, [R151+0x8000] ;  /* 0x008000009714783b */ /* 0x000ee20000000200 */
[----:B------:R-:W-:Y:S01]  /*34d0*/  IADD3 R214, R151, 0x8020, RZ ;  /* 0x0000802097d67810 */ /* 0x000fe20007ffe0ff */
[----:B------:R-:W-:Y:S01]  /*34e0*/  IMAD.U32 R3, RZ, RZ, UR28 ;  /* 0x0000001cff037e24 */ /* 0x000fe2000f8e00ff */
[----:B------:R-:W-:Y:S01]  /*34f0*/  @P1 IADD3 R214, R2, -0x20, RZ ;  /* 0xffffffe002d61810 */ /* 0x000fe20007ffe0ff */
[----:B------:R-:W5:Y:S01]  /*3500*/  LDSM.16.M88.4 R40, [R151+0x9800] ;  /* 0x009800009728783b */ /* 0x000f620000000200 */
[----:B------:R-:W-:-:S02]  /*3510*/  IMAD.MOV.U32 R2, RZ, RZ, 0x40 ;  /* 0x00000040ff027424 */ /* 0x000fc400078e00ff */
[----:B------:R-:W-:Y:S01]  /*3520*/  IMAD R3, R3, 0x40, R7 ;  /* 0x0000004003037824 */ /* 0x000fe200078e0207 */
[----:B------:R-:W1:Y:S01]  /*3530*/  LDSM.16.M88.4 R16, [R151+0x8800] ;  /* 0x008800009710783b */ /* 0x000e620000000200 */
[----:B------:R-:W-:Y:S02]  /*3540*/  IADD3 R229, R214, 0x800, RZ ;  /* 0x00000800d6e57810 */ /* 0x000fe40007ffe0ff */
[----:B------:R-:W-:Y:S01]  /*3550*/  SEL R2, R2, 0xffffffc0, !P2 ;  /* 0xffffffc002027807 */ /* 0x000fe20005000000 */
[----:B-1----:R-:W1:Y:S01]  /*3560*/  LDSM.16.M88.4 R28, [R151+0x9000] ;  /* 0x00900000971c783b */ /* 0x002e620000000200 */
[----:B------:R-:W-:Y:S02]  /*3570*/  ISETP.GE.AND P2, PT, R3, UR15, PT ;  /* 0x0000000f03007c0c */ /* 0x000fe4000bf46270 */
[C---:B------:R-:W-:Y:S01]  /*3580*/  IADD3 R228, R214.reuse, 0x1000, RZ ;  /* 0x00001000d6e47810 */ /* 0x040fe20007ffe0ff */
[----:B------:R-:W-:Y:S01]  /*3590*/  LDSM.16.M88.4 R12, [R211] ;  /* 0x00000000d30c783b */ /* 0x000fe20000000200 */
[----:B------:R-:W-:Y:S01]  /*35a0*/  IMAD.IADD R209, R151, 0x1, R2 ;  /* 0x0000000197d17824 */ /* 0x000fe200078e0202 */
[----:B------:R-:W-:Y:S01]  /*35b0*/  IADD3 R227, R214, 0x1800, RZ ;  /* 0x00001800d6e37810 */ /* 0x000fe20007ffe0ff */
[----:B------:R-:W-:Y:S01]  /*35c0*/  IMAD.IADD R208, R2, 0x1, R214 ;  /* 0x0000000102d07824 */ /* 0x000fe200078e02d6 */
[----:B------:R-:W2:Y:S01]  /*35d0*/  LDSM.16.M88.4 R48, [R214] ;  /* 0x00000000d630783b */ /* 0x000ea20000000200 */
[----:B------:R-:W-:-:S02]  /*35e0*/  SHF.R.S32.HI R2, RZ, 0x1f, R96 ;  /* 0x0000001fff027819 */ /* 0x000fc40000011460 */
[----:B------:R-:W-:Y:S01]  /*35f0*/  IADD3 R226, R214, 0x2000, RZ ;  /* 0x00002000d6e27810 */ /* 0x000fe20007ffe0ff */
[----:B------:R-:W4:Y:S01]  /*3600*/  LDSM.16.M88.4 R24, [R214+0x800] ;  /* 0x00080000d618783b */ /* 0x000f220000000200 */
[----:B------:R-:W-:Y:S02]  /*3610*/  LEA.HI R2, R2, R96, RZ, 0x2 ;  /* 0x0000006002027211 */ /* 0x000fe400078f10ff */
[C---:B------:R-:W-:Y:S01]  /*3620*/  IADD3 R225, R214.reuse, 0x2800, RZ ;  /* 0x00002800d6e17810 */ /* 0x040fe20007ffe0ff */
[----:B------:R-:W1:Y:S01]  /*3630*/  LDSM.16.M88.4 R52, [R214+0x1000] ;  /* 0x00100000d634783b */ /* 0x000e620000000200 */
[----:B------:R-:W-:Y:S02]  /*3640*/  SHF.R.S32.HI R2, RZ, 0x2, R2 ;  /* 0x00000002ff027819 */ /* 0x000fe40000011402 */
[C---:B------:R-:W-:Y:S01]  /*3650*/  IADD3 R224, R214.reuse, 0x3000, RZ ;  /* 0x00003000d6e07810 */ /* 0x040fe20007ffe0ff */
[----:B------:R-:W-:Y:S01]  /*3660*/  LDSM.16.M88.4 R72, [R209+0x8000] ;  /* 0x00800000d148783b */ /* 0x000fe20000000200 */
[C---:B------:R-:W-:Y:S01]  /*3670*/  IADD3 R223, R214.reuse, 0x3800, RZ ;  /* 0x00003800d6df7810 */ /* 0x040fe20007ffe0ff */
[----:B------:R-:W-:Y:S01]  /*3680*/  IMAD R6, R97, 0x10, R2 ;  /* 0x0000001061067824 */ /* 0x000fe200078e0202 */
[C---:B------:R-:W-:Y:S01]  /*3690*/  IADD3 R222, R214.reuse, 0x4000, RZ ;  /* 0x00004000d6de7810 */ /* 0x040fe20007ffe0ff */
[----:B------:R-:W-:Y:S01]  /*36a0*/  LDSM.16.M88.4 R56, [R209+0x8800] ;  /* 0x00880000d138783b */ /* 0x000fe20000000200 */
[----:B------:R-:W-:Y:S01]  /*36b0*/  IMAD.U32 R2, RZ, RZ, UR15 ;  /* 0x0000000fff027e24 */ /* 0x000fe2000f8e00ff */
[----:B------:R-:W-:Y:S01]  /*36c0*/  IADD3 R221, R214, 0x4800, RZ ;  /* 0x00004800d6dd7810 */ /* 0x000fe20007ffe0ff */
[----:B---3--:R-:W-:Y:S01]  /*36d0*/  HMMA.16816.F32.BF16 R44, R8, R22, RZ ;  /* 0x00000016082c723c */ /* 0x008fe200000418ff */
[----:B------:R-:W-:Y:S01]  /*36e0*/  LDSM.16.M88.4 R84, [R208] ;  /* 0x00000000d054783b */ /* 0x000fe20000000200 */
[----:B------:R-:W-:-:S02]  /*36f0*/  IADD3 R6, R6, UR14, RZ ;  /* 0x0000000e06067c10 */ /* 0x000fc4000fffe0ff */
[----:B------:R-:W-:Y:S01]  /*3700*/  IADD3 R220, R214, 0x5000, RZ ;  /* 0x00005000d6dc7810 */ /* 0x000fe20007ffe0ff */
[----:B------:R-:W-:Y:S01]  /*3710*/  LDSM.16.M88.4 R88, [R208+0x3800] ;  /* 0x00380000d058783b */ /* 0x000fe20000000200 */
[----:B------:R-:W-:Y:S02]  /*3720*/  IADD3 R2, R2, -UR16, R6 ;  /* 0x8000001002027c10 */ /* 0x000fe4000fffe006 */
[----:B------:R-:W-:Y:S01]  /*3730*/  HMMA.16816.F32.BF16 R36, R8, R20, RZ ;  /* 0x000000140824723c */ /* 0x000fe200000418ff */
[----:B------:R-:W-:Y:S01]  /*3740*/  LDSM.16.M88.4 R92, [R151+0xc000] ;  /* 0x00c00000975c783b */ /* 0x000fe20000000200 */
[C---:B------:R-:W-:Y:S02]  /*3750*/  IADD3 R219, R214.reuse, 0x5800, RZ ;  /* 0x00005800d6db7810 */ /* 0x040fe40007ffe0ff */
[C---:B------:R-:W-:Y:S01]  /*3760*/  IADD3 R218, R214.reuse, 0x6000, RZ ;  /* 0x00006000d6da7810 */ /* 0x040fe20007ffe0ff */
[----:B------:R3:W-:Y:S01]  /*3770*/  STL [R1+0x28], R6 ;  /* 0x0000280601007387 */ /* 0x0007e20000100800 */
[----:B------:R-:W-:-:S02]  /*3780*/  IADD3 R217, R214, 0x6800, RZ ;  /* 0x00006800d6d97810 */ /* 0x000fc40007ffe0ff */
[----:B-----5:R-:W-:Y:S01]  /*3790*/  HMMA.16816.F32.BF16 R80, R8, R40, RZ ;  /* 0x000000280850723c */ /* 0x020fe200000418ff */
[C---:B------:R-:W-:Y:S02]  /*37a0*/  IADD3 R216, R214.reuse, 0x7000, RZ ;  /* 0x00007000d6d87810 */ /* 0x040fe40007ffe0ff */
[----:B------:R-:W-:-:S05]  /*37b0*/  IADD3 R215, R214, 0x7800, RZ ;  /* 0x00007800d6d77810 */ /* 0x000fca0007ffe0ff */
[C---:B------:R-:W-:Y:S01]  /*37c0*/  HMMA.16816.F32.BF16 R76, R8.reuse, R42, RZ ;  /* 0x0000002a084c723c */ /* 0x040fe200000418ff */
[----:B------:R-:W5:Y:S07]  /*37d0*/  LDSM.16.M88.4 R40, [R214+0x1800] ;  /* 0x00180000d628783b */ /* 0x000f6e0000000200 */
[----:B------:R-:W-:Y:S01]  /*37e0*/  HMMA.16816.F32.BF16 R32, R8, R16, RZ ;  /* 0x000000100820723c */ /* 0x000fe200000418ff */
[----:B---3--:R-:W-:-:S07]  /*37f0*/  IMAD.IADD R6, R2, 0x1, -R3 ;  /* 0x0000000102067824 */ /* 0x008fce00078e0a03 */
[----:B------:R-:W-:Y:S01]  /*3800*/  HMMA.16816.F32.BF16 R20, R8, R18, RZ ;  /* 0x000000120814723c */ /* 0x000fe200000418ff */
[----:B------:R-:W-:-:S07]  /*3810*/  IABS R6, R6 ;  /* 0x0000000600067213 */ /* 0x000fce0000000000 */
[C---:B-1----:R-:W-:Y:S08]  /*3820*/  HMMA.16816.F32.BF16 R16, R8.reuse, R28, RZ ;  /* 0x0000001c0810723c */ /* 0x042ff000000418ff */
[----:B------:R-:W-:Y:S01]  /*3830*/  HMMA.16816.F32.BF16 R64, R8, R30, RZ ;  /* 0x0000001e0840723c */ /* 0x000fe200000418ff */
[----:B------:R-:W1:Y:S07]  /*3840*/  LDSM.16.M88.4 R8, [R213] ;  /* 0x00000000d508783b */ /* 0x000e6e0000000200 */
[C---:B--2---:R-:W-:Y:S08]  /*3850*/  HMMA.16816.F32.BF16 R60, R12.reuse, R50, R44 ;  /* 0x000000320c3c723c */ /* 0x044ff0000004182c */
[C---:B------:R-:W-:Y:S01]  /*3860*/  HMMA.16816.F32.BF16 R68, R12.reuse, R48, R36 ;  /* 0x000000300c44723c */ /* 0x040fe20000041824 */
[----:B------:R-:W2:Y:S07]  /*3870*/  LDSM.16.M88.4 R36, [R209+0x9000] ;  /* 0x00900000d124783b */ /* 0x000eae0000000200 */
[C---:B----4-:R-:W-:Y:S01]  /*3880*/  HMMA.16816.F32.BF16 R48, R12.reuse, R24, R32 ;  /* 0x000000180c30723c */ /* 0x050fe20000041820 */
[----:B------:R-:W3:Y:S07]  /*3890*/  LDSM.16.M88.4 R32, [R209+0x9800] ;  /* 0x00980000d120783b */ /* 0x000eee0000000200 */
[C---:B------:R-:W-:Y:S01]  /*38a0*/  HMMA.16816.F32.BF16 R44, R12.reuse, R26, R20 ;  /* 0x0000001a0c2c723c */ /* 0x040fe20000041814 */
[----:B------:R-:W4:Y:S07]  /*38b0*/  LDSM.16.M88.4 R20, [R212] ;  /* 0x00000000d414783b */ /* 0x000f2e0000000200 */
[C---:B------:R-:W-:Y:S08]  /*38c0*/  HMMA.16816.F32.BF16 R28, R12.reuse, R52, R16 ;  /* 0x000000340c1c723c */ /* 0x040ff00000041810 */
[C---:B------:R-:W-:Y:S08]  /*38d0*/  HMMA.16816.F32.BF16 R24, R12.reuse, R54, R64 ;  /* 0x000000360c18723c */ /* 0x040ff00000041840 */
[C---:B-----5:R-:W-:Y:S01]  /*38e0*/  HMMA.16816.F32.BF16 R16, R12.reuse, R40, R80 ;  /* 0x000000280c10723c */ /* 0x060fe20000041850 */
[----:B------:R-:W-:Y:S07]  /*38f0*/  LDSM.16.M88.4 R80, [R214+0x2000] ;  /* 0x00200000d650783b */ /* 0x000fee0000000200 */
[----:B------:R-:W-:Y:S01]  /*3900*/  HMMA.16816.F32.BF16 R12, R12, R42, R76 ;  /* 0x0000002a0c0c723c */ /* 0x000fe2000004184c */
[----:B------:R-:W5:Y:S07]  /*3910*/  LDSM.16.M88.4 R76, [R208+0x800] ;  /* 0x00080000d04c783b */ /* 0x000f6e0000000200 */
[C---:B-1----:R-:W-:Y:S08]  /*3920*/  HMMA.16816.F32.BF16 R60, R8.reuse, R74, R60 ;  /* 0x0000004a083c723c */ /* 0x042ff0000004183c */
[C---:B------:R-:W-:Y:S01]  /*3930*/  HMMA.16816.F32.BF16 R40, R8.reuse, R72, R68 ;  /* 0x000000480828723c */ /* 0x040fe20000041844 */
[----:B------:R-:W1:Y:S04]  /*3940*/  LDSM.16.M88.4 R72, [R208+0x1000] ;  /* 0x00100000d048783b */ /* 0x000e680000000200 */
[----:B------:R-:W-:Y:S03]  /*3950*/  LDSM.16.M88.4 R68, [R151+0xb000] ;  /* 0x00b000009744783b */ /* 0x000fe60000000200 */
[C---:B------:R-:W-:Y:S08]  /*3960*/  HMMA.16816.F32.BF16 R64, R8.reuse, R56, R48 ;  /* 0x000000380840723c */ /* 0x040ff00000041830 */
[C---:B------:R-:W-:Y:S08]  /*3970*/  HMMA.16816.F32.BF16 R56, R8.reuse, R58, R44 ;  /* 0x0000003a0838723c */ /* 0x040ff0000004182c */
[C---:B--2---:R-:W-:Y:S08]  /*3980*/  HMMA.16816.F32.BF16 R52, R8.reuse, R36, R28 ;  /* 0x000000240834723c */ /* 0x044ff0000004181c */
[C---:B------:R-:W-:Y:S01]  /*3990*/  HMMA.16816.F32.BF16 R48, R8.reuse, R38, R24 ;  /* 0x000000260830723c */ /* 0x040fe20000041818 */
[----:B------:R-:W2:Y:S07]  /*39a0*/  LDSM.16.M88.4 R24, [R208+0x1800] ;  /* 0x00180000d018783b */ /* 0x000eae0000000200 */
[C---:B---3--:R-:W-:Y:S01]  /*39b0*/  HMMA.16816.F32.BF16 R44, R8.reuse, R32, R16 ;  /* 0x00000020082c723c */ /* 0x048fe20000041810 */
[----:B------:R-:W-:Y:S07]  /*39c0*/  LDSM.16.M88.4 R16, [R211+0x2000] ;  /* 0x00200000d310783b */ /* 0x000fee0000000200 */
[----:B------:R-:W-:Y:S01]  /*39d0*/  HMMA.16816.F32.BF16 R12, R8, R34, R12 ;  /* 0x00000022080c723c */ /* 0x000fe2000004180c */
[----:B------:R-:W-:Y:S04]  /*39e0*/  LDSM.16.M88.4 R8, [R210+0x2000] ;  /* 0x00200000d208783b */ /* 0x000fe80000000200 */
[----:B------:R-:W3:Y:S03]  /*39f0*/  LDSM.16.M88.4 R32, [R151+0xa000] ;  /* 0x00a000009720783b */ /* 0x000ee60000000200 */
[C---:B----4-:R-:W-:Y:S01]  /*3a00*/  HMMA.16816.F32.BF16 R36, R20.reuse, R86, R60 ;  /* 0x000000561424723c */ /* 0x050fe2000004183c */
[----:B------:R-:W4:Y:S07]  /*3a10*/  LDSM.16.M88.4 R60, [R151+0xa800] ;  /* 0x00a80000973c783b */ /* 0x000f2e0000000200 */
[C---:B------:R-:W-:Y:S01]  /*3a20*/  HMMA.16816.F32.BF16 R28, R20.reuse, R84, R40 ;  /* 0x00000054141c723c */ /* 0x040fe20000041828 */
[----:B------:R-:W-:Y:S07]  /*3a30*/  LDSM.16.M88.4 R84, [R214+0x3000] ;  /* 0x00300000d654783b */ /* 0x000fee0000000200 */
[C---:B-----5:R-:W-:Y:S01]  /*3a40*/  HMMA.16816.F32.BF16 R40, R20.reuse, R76, R64 ;  /* 0x0000004c1428723c */ /* 0x060fe20000041840 */
[----:B------:R-:W5:Y:S07]  /*3a50*/  LDSM.16.M88.4 R64, [R151+0xb800] ;  /* 0x00b800009740783b */ /* 0x000f6e0000000200 */
[C---:B------:R-:W-:Y:S01]  /*3a60*/  HMMA.16816.F32.BF16 R56, R20.reuse, R78, R56 ;  /* 0x0000004e1438723c */ /* 0x040fe20000041838 */
[----:B------:R-:W-:Y:S07]  /*3a70*/  LDSM.16.M88.4 R76, [R209+0xa800] ;  /* 0x00a80000d14c783b */ /* 0x000fee0000000200 */
[C---:B-1----:R-:W-:Y:S08]  /*3a80*/  HMMA.16816.F32.BF16 R52, R20.reuse, R72, R52 ;  /* 0x000000481434723c */ /* 0x042ff00000041834 */
[C---:B------:R-:W-:Y:S01]  /*3a90*/  HMMA.16816.F32.BF16 R48, R20.reuse, R74, R48 ;  /* 0x0000004a1430723c */ /* 0x040fe20000041830 */
[----:B------:R-:W1:Y:S07]  /*3aa0*/  LDSM.16.M88.4 R72, [R214+0x2800] ;  /* 0x00280000d648783b */ /* 0x000e6e0000000200 */
[C---:B--2---:R-:W-:Y:S08]  /*3ab0*/  HMMA.16816.F32.BF16 R44, R20.reuse, R24, R44 ;  /* 0x00000018142c723c */ /* 0x044ff0000004182c */
[----:B------:R-:W-:Y:S01]  /*3ac0*/  HMMA.16816.F32.BF16 R20, R20, R26, R12 ;  /* 0x0000001a1414723c */ /* 0x000fe2000004180c */
[----:B------:R-:W-:Y:S07]  /*3ad0*/  LDSM.16.M88.4 R12, [R213+0x2000] ;  /* 0x00200000d50c783b */ /* 0x000fee0000000200 */
[C---:B---3--:R-:W-:Y:S08]  /*3ae0*/  HMMA.16816.F32.BF16 R28, R8.reuse, R32, R28 ;  /* 0x00000020081c723c */ /* 0x048ff0000004181c */
[C---:B------:R-:W-:Y:S08]  /*3af0*/  HMMA.16816.F32.BF16 R24, R8.reuse, R34, R36 ;  /* 0x000000220818723c */ /* 0x040ff00000041824 */
[C---:B----4-:R-:W-:Y:S08]  /*3b00*/  HMMA.16816.F32.BF16 R32, R8.reuse, R60, R40 ;  /* 0x0000003c0820723c */ /* 0x050ff00000041828 */
[C---:B------:R-:W-:Y:S01]  /*3b10*/  HMMA.16816.F32.BF16 R36, R8.reuse, R62, R56 ;  /* 0x0000003e0824723c */ /* 0x040fe20000041838 */
[----:B------:R-:W2:Y:S07]  /*3b20*/  LDSM.16.M88.4 R60, [R214+0x3800] ;  /* 0x00380000d63c783b */ /* 0x000eae0000000200 */
[C---:B------:R-:W-:Y:S08]  /*3b30*/  HMMA.16816.F32.BF16 R40, R8.reuse, R68, R52 ;  /* 0x000000440828723c */ /* 0x040ff00000041834 */
[C---:B------:R-:W-:Y:S01]  /*3b40*/  HMMA.16816.F32.BF16 R48, R8.reuse, R70, R48 ;  /* 0x000000460830723c */ /* 0x040fe20000041830 */
[----:B------:R-:W3:Y:S07]  /*3b50*/  LDSM.16.M88.4 R68, [R209+0xa000] ;  /* 0x00a00000d144783b */ /* 0x000eee0000000200 */
[C---:B-----5:R-:W-:Y:S08]  /*3b60*/  HMMA.16816.F32.BF16 R56, R8.reuse, R64, R44 ;  /* 0x000000400838723c */ /* 0x060ff0000004182c */
[----:B------:R-:W-:Y:S01]  /*3b70*/  HMMA.16816.F32.BF16 R52, R8, R66, R20 ;  /* 0x000000420834723c */ /* 0x000fe20000041814 */
[----:B------:R-:W-:Y:S07]  /*3b80*/  LDSM.16.M88.4 R20, [R212+0x2000] ;  /* 0x00200000d414783b */ /* 0x000fee0000000200 */
[C---:B------:R-:W-:Y:S08]  /*3b90*/  HMMA.16816.F32.BF16 R44, R16.reuse, R80, R28 ;  /* 0x00000050102c723c */ /* 0x040ff0000004181c */
[C---:B-1----:R-:W-:Y:S08]  /*3ba0*/  HMMA.16816.F32.BF16 R8, R16.reuse, R74, R36 ;  /* 0x0000004a1008723c */ /* 0x042ff00000041824 */
[C---:B------:R-:W-:Y:S01]  /*3bb0*/  HMMA.16816.F32.BF16 R28, R16.reuse, R82, R24 ;  /* 0x00000052101c723c */ /* 0x040fe20000041818 */
[----:B------:R-:W-:Y:S07]  /*3bc0*/  LDSM.16.M88.4 R80, [R208+0x2800] ;  /* 0x00280000d050783b */ /* 0x000fee0000000200 */
[C---:B------:R-:W-:Y:S01]  /*3bd0*/  HMMA.16816.F32.BF16 R36, R16.reuse, R84, R40 ;  /* 0x000000541024723c */ /* 0x040fe20000041828 */
[----:B------:R-:W1:Y:S07]  /*3be0*/  LDSM.16.M88.4 R40, [R209+0xb000] ;  /* 0x00b00000d128783b */ /* 0x000e6e0000000200 */
[C---:B------:R-:W-:Y:S01]  /*3bf0*/  HMMA.16816.F32.BF16 R24, R16.reuse, R72, R32 ;  /* 0x000000481018723c */ /* 0x040fe20000041820 */
[----:B------:R-:W4:Y:S07]  /*3c00*/  LDSM.16.M88.4 R72, [R209+0xb800] ;  /* 0x00b80000d148783b */ /* 0x000f2e0000000200 */
[C---:B------:R-:W-:Y:S01]  /*3c10*/  HMMA.16816.F32.BF16 R48, R16.reuse, R86, R48 ;  /* 0x000000561030723c */ /* 0x040fe20000041830 */
[----:B------:R-:W5:Y:S07]  /*3c20*/  LDSM.16.M88.4 R84, [R208+0x2000] ;  /* 0x00200000d054783b */ /* 0x000f6e0000000200 */
[C---:B--2---:R-:W-:Y:S08]  /*3c30*/  HMMA.16816.F32.BF16 R64, R16.reuse, R60, R56 ;  /* 0x0000003c1040723c */ /* 0x044ff00000041838 */
[----:B------:R-:W-:Y:S08]  /*3c40*/  HMMA.16816.F32.BF16 R60, R16, R62, R52 ;  /* 0x0000003e103c723c */ /* 0x000ff00000041834 */
[C---:B---3--:R-:W-:Y:S08]  /*3c50*/  HMMA.16816.F32.BF16 R56, R12.reuse, R68, R44 ;  /* 0x000000440c38723c */ /* 0x048ff0000004182c */
[C---:B------:R-:W-:Y:S01]  /*3c60*/  HMMA.16816.F32.BF16 R52, R12.reuse, R70, R28 ;  /* 0x000000460c34723c */ /* 0x040fe2000004181c */
[----:B------:R-:W2:Y:S07]  /*3c70*/  LDSM.16.M88.4 R68, [R208+0x3000] ;  /* 0x00300000d044783b */ /* 0x000eae0000000200 */
[C---:B------:R-:W-:Y:S08]  /*3c80*/  HMMA.16816.F32.BF16 R44, R12.reuse, R76, R24 ;  /* 0x0000004c0c2c723c */ /* 0x040ff00000041818 */
[C---:B------:R-:W-:Y:S01]  /*3c90*/  HMMA.16816.F32.BF16 R32, R12.reuse, R78, R8 ;  /* 0x0000004e0c20723c */ /* 0x040fe20000041808 */
[----:B------:R-:W3:Y:S04]  /*3ca0*/  LDSM.16.M88.4 R8, [R210+0x4000] ;  /* 0x00400000d208783b */ /* 0x000ee80000000200 */
[----:B------:R-:W-:Y:S03]  /*3cb0*/  LDSM.16.M88.4 R76, [R151+0xd000] ;  /* 0x00d00000974c783b */ /* 0x000fe60000000200 */
[C---:B-1----:R-:W-:Y:S08]  /*3cc0*/  HMMA.16816.F32.BF16 R28, R12.reuse, R40, R36 ;  /* 0x000000280c1c723c */ /* 0x042ff00000041824 */
[C---:B----4-:R-:W-:Y:S08]  /*3cd0*/  HMMA.16816.F32.BF16 R16, R12.reuse, R72, R64 ;  /* 0x000000480c10723c */ /* 0x050ff00000041840 */
[C---:B------:R-:W-:Y:S08]  /*3ce0*/  HMMA.16816.F32.BF16 R24, R12.reuse, R42, R48 ;  /* 0x0000002a0c18723c */ /* 0x040ff00000041830 */
[----:B------:R-:W-:Y:S01]  /*3cf0*/  HMMA.16816.F32.BF16 R60, R12, R74, R60 ;  /* 0x0000004a0c3c723c */ /* 0x000fe2000004183c */
[----:B------:R-:W-:Y:S07]  /*3d00*/  LDSM.16.M88.4 R72, [R214+0x5000] ;  /* 0x00500000d648783b */ /* 0x000fee0000000200 */
[C---:B-----5:R-:W-:Y:S01]  /*3d10*/  HMMA.16816.F32.BF16 R12, R20.reuse, R86, R52 ;  /* 0x00000056140c723c */ /* 0x060fe20000041834 */
[----:B------:R-:W1:Y:S07]  /*3d20*/  LDSM.16.M88.4 R52, [R151+0xc800] ;  /* 0x00c800009734783b */ /* 0x000e6e0000000200 */
[C---:B------:R-:W-:Y:S08]  /*3d30*/  HMMA.16816.F32.BF16 R48, R20.reuse, R80, R44 ;  /* 0x000000501430723c */ /* 0x040ff0000004182c */
[C---:B------:R-:W-:Y:S01]  /*3d40*/  HMMA.16816.F32.BF16 R44, R20.reuse, R82, R32 ;  /* 0x00000052142c723c */ /* 0x040fe20000041820 */
[----:B------:R-:W4:Y:S04]  /*3d50*/  LDSM.16.M88.4 R32, [R151+0xd800] ;  /* 0x00d800009720783b */ /* 0x000f280000000200 */
[----:B------:R-:W-:Y:S03]  /*3d60*/  LDSM.16.M88.4 R80, [R214+0x4000] ;  /* 0x00400000d650783b */ /* 0x000fe60000000200 */
[C---:B--2---:R-:W-:Y:S08]  /*3d70*/  HMMA.16816.F32.BF16 R40, R20.reuse, R68, R28 ;  /* 0x000000441428723c */ /* 0x044ff0000004181c */
[C---:B------:R-:W-:Y:S01]  /*3d80*/  HMMA.16816.F32.BF16 R28, R20.reuse, R88, R16 ;  /* 0x00000058141c723c */ /* 0x040fe20000041810 */
[----:B------:R-:W2:Y:S07]  /*3d90*/  LDSM.16.M88.4 R16, [R211+0x4000] ;  /* 0x00400000d310783b */ /* 0x000eae0000000200 */
[C---:B------:R-:W-:Y:S01]  /*3da0*/  HMMA.16816.F32.BF16 R56, R20.reuse, R84, R56 ;  /* 0x000000541438723c */ /* 0x040fe20000041838 */
[----:B------:R-:W-:Y:S07]  /*3db0*/  LDSM.16.M88.4 R84, [R214+0x5800] ;  /* 0x00580000d654783b */ /* 0x000fee0000000200 */
[C---:B------:R-:W-:Y:S08]  /*3dc0*/  HMMA.16816.F32.BF16 R36, R20.reuse, R70, R24 ;  /* 0x000000461424723c */ /* 0x040ff00000041818 */
[----:B------:R-:W-:Y:S01]  /*3dd0*/  HMMA.16816.F32.BF16 R24, R20, R90, R60 ;  /* 0x0000005a1418723c */ /* 0x000fe2000004183c */
[----:B------:R-:W5:Y:S07]  /*3de0*/  LDSM.16.M88.4 R88, [R214+0x4800] ;  /* 0x00480000d658783b */ /* 0x000f6e0000000200 */
[C---:B---3--:R-:W-:Y:S08]  /*3df0*/  HMMA.16816.F32.BF16 R12, R8.reuse, R94, R12 ;  /* 0x0000005e080c723c */ /* 0x048ff0000004180c */
[C---:B------:R-:W-:Y:S08]  /*3e00*/  HMMA.16816.F32.BF16 R20, R8.reuse, R92, R56 ;  /* 0x0000005c0814723c */ /* 0x040ff00000041838 */
[C---:B-1----:R-:W-:Y:S08]  /*3e10*/  HMMA.16816.F32.BF16 R56, R8.reuse, R52, R48 ;  /* 0x000000340838723c */ /* 0x042ff00000041830 */
[C---:B------:R-:W-:Y:S08]  /*3e20*/  HMMA.16816.F32.BF16 R68, R8.reuse, R54, R44 ;  /* 0x000000360844723c */ /* 0x040ff0000004182c */
[C---:B----4-:R-:W-:Y:S08]  /*3e30*/  HMMA.16816.F32.BF16 R52, R8.reuse, R32, R28 ;  /* 0x000000200834723c */ /* 0x050ff0000004181c */
[C---:B------:R-:W-:Y:S08]  /*3e40*/  HMMA.16816.F32.BF16 R48, R8.reuse, R34, R24 ;  /* 0x000000220830723c */ /* 0x040ff00000041818 */
[----:B------:R-:W-:Y:S01]  /*3e50*/  HMMA.16816.F32.BF16 R64, R8, R76, R40 ;  /* 0x0000004c0840723c */ /* 0x000fe20000041828 */
[----:B------:R-:W-:Y:S07]  /*3e60*/  LDSM.16.M88.4 R40, [R209+0xc000] ;  /* 0x00c00000d128783b */ /* 0x000fee0000000200 */
[----:B--2---:R-:W-:Y:S01]  /*3e70*/  HMMA.16816.F32.BF16 R32, R16, R82, R12 ;  /* 0x000000521020723c */ /* 0x004fe2000004180c */
[----:B------:R-:W1:Y:S07]  /*3e80*/  LDSM.16.M88.4 R12, [R213+0x4000] ;  /* 0x00400000d50c783b */ /* 0x000e6e0000000200 */
[----:B------:R-:W-:Y:S01]  /*3e90*/  HMMA.16816.F32.BF16 R60, R8, R78, R36 ;  /* 0x0000004e083c723c */ /* 0x000fe20000041824 */
[----:B------:R-:W2:Y:S04]  /*3ea0*/  LDSM.16.M88.4 R36, [R209+0xc800] ;  /* 0x00c80000d124783b */ /* 0x000ea80000000200 */
[----:B------:R-:W3:Y:S03]  /*3eb0*/  LDSM.16.M88.4 R76, [R209+0xd000] ;  /* 0x00d00000d14c783b */ /* 0x000ee60000000200 */
[C---:B------:R-:W-:Y:S01]  /*3ec0*/  HMMA.16816.F32.BF16 R44, R16.reuse, R80, R20 ;  /* 0x00000050102c723c */ /* 0x040fe20000041814 */
[----:B------:R-:W-:Y:S04]  /*3ed0*/  LDSM.16.M88.4 R8, [R212+0x4000] ;  /* 0x00400000d408783b */ /* 0x000fe80000000200 */
[----:B------:R-:W-:Y:S03]  /*3ee0*/  LDSM.16.M88.4 R80, [R208+0x5000] ;  /* 0x00500000d050783b */ /* 0x000fe60000000200 */
[C---:B-----5:R-:W-:Y:S08]  /*3ef0*/  HMMA.16816.F32.BF16 R28, R16.reuse, R88, R56 ;  /* 0x00000058101c723c */ /* 0x060ff00000041838 */
[C---:B------:R-:W-:Y:S01]  /*3f00*/  HMMA.16816.F32.BF16 R24, R16.reuse, R90, R68 ;  /* 0x0000005a1018723c */ /* 0x040fe20000041844 */
[----:B------:R-:W4:Y:S04]  /*3f10*/  LDSM.16.M88.4 R88, [R209+0xd800] ;  /* 0x00d80000d158783b */ /* 0x000f280000000200 */
[----:B------:R-:W5:Y:S03]  /*3f20*/  LDSM.16.M88.4 R68, [R208+0x4000] ;  /* 0x00400000d044783b */ /* 0x000f660000000200 */
[C---:B------:R-:W-:Y:S08]  /*3f30*/  HMMA.16816.F32.BF16 R20, R16.reuse, R72, R64 ;  /* 0x000000481014723c */ /* 0x040ff00000041840 */
[C---:B------:R-:W-:Y:S01]  /*3f40*/  HMMA.16816.F32.BF16 R56, R16.reuse, R74, R60 ;  /* 0x0000004a1038723c */ /* 0x040fe2000004183c */
[----:B------:R-:W-:Y:S07]  /*3f50*/  LDSM.16.M88.4 R72, [R151+0xe800] ;  /* 0x00e800009748783b */ /* 0x000fee0000000200 */
[C---:B------:R-:W-:Y:S08]  /*3f60*/  HMMA.16816.F32.BF16 R52, R16.reuse, R84, R52 ;  /* 0x000000541034723c */ /* 0x040ff00000041834 */
[----:B------:R-:W-:Y:S01]  /*3f70*/  HMMA.16816.F32.BF16 R64, R16, R86, R48 ;  /* 0x000000561040723c */ /* 0x000fe20000041830 */
[----:B------:R-:W4:Y:S04]  /*3f80*/  LDSM.16.M88.4 R84, [R208+0x4800] ;  /* 0x00480000d054783b */ /* 0x000f280000000200 */
[----:B------:R-:W-:Y:S03]  /*3f90*/  LDSM.16.M88.4 R16, [R210+0x6000] ;  /* 0x00600000d210783b */ /* 0x000fe60000000200 */
[C---:B-1----:R-:W-:Y:S08]  /*3fa0*/  HMMA.16816.F32.BF16 R60, R12.reuse, R40, R44 ;  /* 0x000000280c3c723c */ /* 0x042ff0000004182c */
[C---:B------:R-:W-:Y:S08]  /*3fb0*/  HMMA.16816.F32.BF16 R48, R12.reuse, R42, R32 ;  /* 0x0000002a0c30723c */ /* 0x040ff00000041820 */
[C---:B--2---:R-:W-:Y:S08]  /*3fc0*/  HMMA.16816.F32.BF16 R44, R12.reuse, R36, R28 ;  /* 0x000000240c2c723c */ /* 0x044ff0000004181c */
[C---:B---3--:R-:W-:Y:S08]  /*3fd0*/  HMMA.16816.F32.BF16 R32, R12.reuse, R76, R20 ;  /* 0x0000004c0c20723c */ /* 0x048ff00000041814 */
[C---:B------:R-:W-:Y:S01]  /*3fe0*/  HMMA.16816.F32.BF16 R28, R12.reuse, R78, R56 ;  /* 0x0000004e0c1c723c */ /* 0x040fe20000041838 */
[----:B------:R-:W1:Y:S07]  /*3ff0*/  LDSM.16.M88.4 R76, [R151+0xe000] ;  /* 0x00e00000974c783b */ /* 0x000e6e0000000200 */
[C---:B------:R-:W-:Y:S01]  /*4000*/  HMMA.16816.F32.BF16 R40, R12.reuse, R38, R24 ;  /* 0x000000260c28723c */ /* 0x040fe20000041818 */
[----:B------:R-:W-:Y:S07]  /*4010*/  LDSM.16.M88.4 R36, [R208+0x5800] ;  /* 0x00580000d024783b */ /* 0x000fee0000000200 */
[C---:B----4-:R-:W-:Y:S08]  /*4020*/  HMMA.16816.F32.BF16 R24, R12.reuse, R88, R52 ;  /* 0x000000580c18723c */ /* 0x050ff00000041834 */
[----:B------:R-:W-:Y:S01]  /*4030*/  HMMA.16816.F32.BF16 R20, R12, R90, R64 ;  /* 0x0000005a0c14723c */ /* 0x000fe20000041840 */
[----:B------:R-:W-:Y:S01]  /*4040*/  LDSM.16.M88.4 R64, [R151+0xf800] ;  /* 0x00f800009740783b */ /* 0x000fe20000000200 */
[----:B------:R2:W3:Y:S06]  /*4050*/  I2F R90, R6 ;  /* 0x00000006005a7306 */ /* 0x0004ec0000201400 */
[C---:B-----5:R-:W-:Y:S08]  /*4060*/  HMMA.16816.F32.BF16 R12, R8.reuse, R68, R60 ;  /* 0x00000044080c723c */ /* 0x060ff0000004183c */
[C---:B------:R-:W-:Y:S01]  /*4070*/  HMMA.16816.F32.BF16 R60, R8.reuse, R70, R48 ;  /* 0x00000046083c723c */ /* 0x040fe20000041830 */
[----:B------:R-:W4:Y:S07]  /*4080*/  LDSM.16.M88.4 R68, [R151+0xf000] ;  /* 0x00f000009744783b */ /* 0x000f2e0000000200 */
[C---:B------:R-:W-:Y:S07]  /*4090*/  HMMA.16816.F32.BF16 R56, R8.reuse, R84, R44 ;  /* 0x000000540838723c */ /* 0x040fee000004182c */
[----:B------:R-:W-:Y:S01]  /*40a0*/  IADD3 R84, R3, 0x1, RZ ;  /* 0x0000000103547810 */ /* 0x000fe20007ffe0ff */
[----:B------:R-:W-:Y:S03]  /*40b0*/  HMMA.16816.F32.BF16 R48, R8, R80, R32 ;  /* 0x000000500830723c */ /* 0x000fe60000041820 */
[----:B------:R-:W-:Y:S01]  /*40c0*/  ISETP.GE.AND P1, PT, R84, UR15, PT ;  /* 0x0000000f54007c0c */ /* 0x000fe2000bf26270 */
[----:B------:R-:W-:-:S03]  /*40d0*/  IMAD.IADD R7, R2, 0x1, -R84 ;  /* 0x0000000102077824 */ /* 0x000fc600078e0a54 */
[C---:B------:R-:W-:Y:S01]  /*40e0*/  IADD3 R81, R3.reuse, 0x9, RZ ;  /* 0x0000000903517810 */ /* 0x040fe20007ffe0ff */
[C---:B------:R-:W-:Y:S01]  /*40f0*/  HMMA.16816.F32.BF16 R44, R8.reuse, R82, R28 ;  /* 0x00000052082c723c */ /* 0x040fe2000004181c */
[----:B------:R-:W-:Y:S02]  /*4100*/  IABS R7, R7 ;  /* 0x0000000700077213 */ /* 0x000fe40000000000 */
[----:B------:R-:W-:Y:S02]  /*4110*/  IADD3 R80, R3, 0x29, RZ ;  /* 0x0000002903507810 */ /* 0x000fe40007ffe0ff */
[----:B------:R5:W-:Y:S01]  /*4120*/  I2F R88, R7 ;  /* 0x0000000700587306 */ /* 0x000be20000201400 */
[----:B------:R-:W-:Y:S02]  /*4130*/  ISETP.GE.AND P6, PT, R81, UR15, PT ;  /* 0x0000000f51007c0c */ /* 0x000fe4000bfc6270 */
[----:B------:R-:W-:Y:S01]  /*4140*/  HMMA.16816.F32.BF16 R52, R8, R86, R40 ;  /* 0x000000560834723c */ /* 0x000fe20000041828 */
[----:B------:R-:W-:-:S02]  /*4150*/  IADD3 R83, R3, 0x8, RZ ;  /* 0x0000000803537810 */ /* 0x000fc40007ffe0ff */
[----:B------:R-:W-:Y:S02]  /*4160*/  IADD3 R82, R3, 0x31, RZ ;  /* 0x0000003103527810 */ /* 0x000fe40007ffe0ff */
[----:B------:R-:W-:Y:S01]  /*4170*/  ISETP.GE.AND P0, PT, R83, UR15, PT ;  /* 0x0000000f53007c0c */ /* 0x000fe2000bf06270 */
[----:B--2---:R-:W-:Y:S02]  /*4180*/  IMAD.IADD R6, R2, 0x1, -R83 ;  /* 0x0000000102067824 */ /* 0x004fe400078e0a53 */
[----:B-1----:R-:W-:Y:S03]  /*4190*/  HMMA.16816.F32.BF16 R12, R16, R76, R12 ;  /* 0x0000004c100c723c */ /* 0x002fe6000004180c */
[----:B------:R-:W-:-:S05]  /*41a0*/  IABS R6, R6 ;  /* 0x0000000600067213 */ /* 0x000fca0000000000 */
[----:B------:R-:W-:Y:S01]  /*41b0*/  HMMA.16816.F32.BF16 R28, R16, R78, R60 ;  /* 0x0000004e101c723c */ /* 0x000fe2000004183c */
[----:B-----5:R-:W-:-:S04]  /*41c0*/  IMAD.MOV.U32 R7, RZ, RZ, R6 ;  /* 0x000000ffff077224 */ /* 0x020fc800078e0006 */
[----:B------:R1:W2:Y:S03]  /*41d0*/  I2F R87, R7 ;  /* 0x0000000700577306 */ /* 0x0002a60000201400 */
[----:B----4-:R-:W-:Y:S08]  /*41e0*/  HMMA.16816.F32.BF16 R76, R16, R68, R48 ;  /* 0x00000044104c723c */ /* 0x010ff00000041830 */
[C---:B------:R-:W-:Y:S01]  /*41f0*/  HMMA.16816.F32.BF16 R40, R8.reuse, R36, R24 ;  /* 0x000000240828723c */ /* 0x040fe20000041818 */
[----:B------:R-:W-:Y:S07]  /*4200*/  LDSM.16.M88.4 R24, [R214+0x6000] ;  /* 0x00600000d618783b */ /* 0x000fee0000000200 */
[----:B------:R-:W-:Y:S01]  /*4210*/  HMMA.16816.F32.BF16 R20, R8, R38, R20 ;  /* 0x000000260814723c */ /* 0x000fe20000041814 */
[----:B------:R-:W4:Y:S04]  /*4220*/  LDSM.16.M88.4 R8, [R211+0x6000] ;  /* 0x00600000d308783b */ /* 0x000f280000000200 */
[----:B------:R-:W-:Y:S03]  /*4230*/  LDSM.16.M88.4 R36, [R214+0x7800] ;  /* 0x00780000d624783b */ /* 0x000fe60000000200 */
[C---:B------:R-:W-:Y:S01]  /*4240*/  HMMA.16816.F32.BF16 R68, R16.reuse, R70, R44 ;  /* 0x000000461044723c */ /* 0x040fe2000004182c */
[----:B------:R-:W5:Y:S07]  /*4250*/  LDSM.16.M88.4 R44, [R214+0x6800] ;  /* 0x00680000d62c783b */ /* 0x000f6e0000000200 */
[C---:B------:R-:W-:Y:S08]  /*4260*/  HMMA.16816.F32.BF16 R32, R16.reuse, R72, R56 ;  /* 0x000000481020723c */ /* 0x040ff00000041838 */
[C---:B------:R-:W-:Y:S08]  /*4270*/  HMMA.16816.F32.BF16 R72, R16.reuse, R74, R52 ;  /* 0x0000004a1048723c */ /* 0x040ff00000041834 */
[C---:B------:R-:W-:Y:S01]  /*4280*/  HMMA.16816.F32.BF16 R60, R16.reuse, R64, R40 ;  /* 0x00000040103c723c */ /* 0x040fe20000041828 */
[----:B------:R-:W2:Y:S06]  /*4290*/  LDSM.16.M88.4 R40, [R214+0x7000] ;  /* 0x00700000d628783b */ /* 0x000eac0000000200 */
[C---:B------:R-:W-:Y:S01]  /*42a0*/  IADD3 R64, R3.reuse, 0x20, RZ ;  /* 0x0000002003407810 */ /* 0x040fe20007ffe0ff */
[----:B------:R-:W-:Y:S01]  /*42b0*/  HMMA.16816.F32.BF16 R56, R16, R66, R20 ;  /* 0x000000421038723c */ /* 0x000fe20000041814 */
[----:B------:R-:W-:Y:S01]  /*42c0*/  LDSM.16.M88.4 R20, [R209+0xe000] ;  /* 0x00e00000d114783b */ /* 0x000fe20000000200 */
[----:B------:R-:W-:-:S05]  /*42d0*/  IADD3 R65, R3, 0x21, RZ ;  /* 0x0000002103417810 */ /* 0x000fca0007ffe0ff */
[----:B------:R-:W-:Y:S01]  /*42e0*/  IMAD.IADD R16, R2, 0x1, -R81 ;  /* 0x0000000102107824 */ /* 0x000fe200078e0a51 */
[C---:B----4-:R-:W-:Y:S01]  /*42f0*/  HMMA.16816.F32.BF16 R52, R8.reuse, R24, R12 ;  /* 0x000000180834723c */ /* 0x050fe2000004180c */
[----:B------:R-:W4:Y:S01]  /*4300*/  LDSM.16.M88.4 R12, [R213+0x6000] ;  /* 0x00600000d50c783b */ /* 0x000f220000000200 */
[C---:B------:R-:W-:Y:S02]  /*4310*/  IADD3 R67, R3.reuse, 0x18, RZ ;  /* 0x0000001803437810 */ /* 0x040fe40007ffe0ff */
[----:B------:R-:W-:Y:S02]  /*4320*/  IABS R6, R16 ;  /* 0x0000001000067213 */ /* 0x000fe40000000000 */
[----:B------:R-:W-:Y:S02]  /*4330*/  IADD3 R66, R3, 0x19, RZ ;  /* 0x0000001903427810 */ /* 0x000fe40007ffe0ff */
[----:B-----5:R-:W-:Y:S01]  /*4340*/  HMMA.16816.F32.BF16 R32, R8, R44, R32 ;  /* 0x0000002c0820723c */ /* 0x020fe20000041820 */
[----:B-1----:R-:W-:Y:S01]  /*4350*/  IMAD.MOV.U32 R7, RZ, RZ, R6 ;  /* 0x000000ffff077224 */ /* 0x002fe200078e0006 */
[----:B------:R-:W-:-:S03]  /*4360*/  ISETP.GE.AND P3, PT, R67, UR15, PT ;  /* 0x0000000f43007c0c */ /* 0x000fc6000bf66270 */
[----:B------:R1:W5:Y:S03]  /*4370*/  I2F R92, R7 ;  /* 0x00000007005c7306 */ /* 0x0003660000201400 */
[C---:B------:R-:W-:Y:S07]  /*4380*/  HMMA.16816.F32.BF16 R44, R8.reuse, R46, R72 ;  /* 0x0000002e082c723c */ /* 0x040fee0000041848 */
[C---:B------:R-:W-:Y:S01]  /*4390*/  IADD3 R75, R3.reuse, 0x10, RZ ;  /* 0x00000010034b7810 */ /* 0x040fe20007ffe0ff */
[C---:B------:R-:W-:Y:S01]  /*43a0*/  HMMA.16816.F32.BF16 R48, R8.reuse, R26, R28 ;  /* 0x0000001a0830723c */ /* 0x040fe2000004181c */
[C---:B------:R-:W-:Y:S01]  /*43b0*/  IADD3 R74, R3.reuse, 0x11, RZ ;  /* 0x00000011034a7810 */ /* 0x040fe20007ffe0ff */
[----:B------:R-:W3:Y:S01]  /*43c0*/  LDSM.16.M88.4 R24, [R209+0xe800] ;  /* 0x00e80000d118783b */ /* 0x000ee20000000200 */
[C---:B------:R-:W-:Y:S01]  /*43d0*/  IADD3 R73, R3.reuse, 0x28, RZ ;  /* 0x0000002803497810 */ /* 0x040fe20007ffe0ff */
[C---:B------:R-:W-:Y:S01]  /*43e0*/  IMAD.IADD R16, R2.reuse, 0x1, -R75 ;  /* 0x0000000102107824 */ /* 0x040fe200078e0a4b */
[----:B------:R-:W-:Y:S01]  /*43f0*/  IADD3 R72, R3, 0x30, RZ ;  /* 0x0000003003487810 */ /* 0x000fe20007ffe0ff */
[----:B------:R-:W3:Y:S01]  /*4400*/  LDSM.16.M88.4 R28, [R209+0xf000] ;  /* 0x00f00000d11c783b */ /* 0x000ee20000000200 */
[----:B------:R-:W-:Y:S01]  /*4410*/  ISETP.GE.AND P5, PT, R75, UR15, PT ;  /* 0x0000000f4b007c0c */ /* 0x000fe2000bfa6270 */
[----:B--2---:R-:W-:Y:S01]  /*4420*/  HMMA.16816.F32.BF16 R76, R8, R40, R76 ;  /* 0x00000028084c723c */ /* 0x004fe2000004184c */
[----:B------:R-:W-:Y:S01]  /*4430*/  IABS R6, R16 ;  /* 0x0000001000067213 */ /* 0x000fe20000000000 */
[----:B------:R-:W-:Y:S01]  /*4440*/  IMAD.IADD R16, R2, 0x1, -R74 ;  /* 0x0000000102107824 */ /* 0x000fe200078e0a4a */
[----:B------:R-:W-:-:S03]  /*4450*/  ISETP.GE.AND P4, PT, R74, UR15, PT ;  /* 0x0000000f4a007c0c */ /* 0x000fc6000bf86270 */
[----:B-1----:R-:W-:Y:S01]  /*4460*/  IMAD.MOV.U32 R7, RZ, RZ, R6 ;  /* 0x000000ffff077224 */ /* 0x002fe200078e0006 */
[----:B------:R-:W-:Y:S01]  /*4470*/  IABS R6, R16 ;  /* 0x0000001000067213 */ /* 0x000fe20000000000 */
[C---:B------:R-:W-:Y:S01]  /*4480*/  HMMA.16816.F32.BF16 R68, R8.reuse, R42, R68 ;  /* 0x0000002a0844723c */ /* 0x040fe20000041844 */
[C---:B------:R-:W-:Y:S01]  /*4490*/  IMAD.IADD R16, R2.reuse, 0x1, -R82 ;  /* 0x0000000102107824 */ /* 0x040fe200078e0a52 */
[----:B------:R1:W-:Y:S06]  /*44a0*/  I2F R97, R7 ;  /* 0x0000000700617306 */ /* 0x0003ec0000201400 */
[C---:B------:R-:W-:Y:S02]  /*44b0*/  HMMA.16816.F32.BF16 R60, R8.reuse, R36, R60 ;  /* 0x00000024083c723c */ /* 0x040fe4000004183c */
[----:B------:R2:W-:Y:S06]  /*44c0*/  I2F R93, R6 ;  /* 0x00000006005d7306 */ /* 0x0005ec0000201400 */
[----:B------:R-:W-:Y:S01]  /*44d0*/  HMMA.16816.F32.BF16 R56, R8, R38, R56 ;  /* 0x000000260838723c */ /* 0x000fe20000041838 */
[----:B-1----:R-:W-:-:S05]  /*44e0*/  IMAD.IADD R7, R2, 0x1, -R67 ;  /* 0x0000000102077824 */ /* 0x002fca00078e0a43 */
[----:B------:R-:W-:Y:S01]  /*44f0*/  IABS R7, R7 ;  /* 0x0000000700077213 */ /* 0x000fe20000000000 */
[C---:B------:R-:W-:Y:S01]  /*4500*/  IMAD.IADD R8, R2.reuse, 0x1, -R64 ;  /* 0x0000000102087824 */ /* 0x040fe200078e0a40 */
[C---:B----4-:R-:W-:Y:S01]  /*4510*/  HMMA.16816.F32.BF16 R52, R12.reuse, R20, R52 ;  /* 0x000000140c34723c */ /* 0x050fe20000041834 */
[C---:B--2---:R-:W-:Y:S01]  /*4520*/  IMAD.IADD R6, R2.reuse, 0x1, -R66 ;  /* 0x0000000102067824 */ /* 0x044fe200078e0a42 */
[----:B------:R1:W-:Y:S04]  /*4530*/  I2F R96, R7 ;  /* 0x0000000700607306 */ /* 0x0003e80000201400 */
[----:B------:R-:W-:Y:S02]  /*4540*/  IABS R6, R6 ;  /* 0x0000000600067213 */ /* 0x000fe40000000000 */
[C---:B------:R-:W-:Y:S01]  /*4550*/  HMMA.16816.F32.BF16 R48, R12.reuse, R22, R48 ;  /* 0x000000160c30723c */ /* 0x040fe20000041830 */
[----:B------:R-:W2:Y:S07]  /*4560*/  LDSM.16.M88.4 R20, [R209+0xf800] ;  /* 0x00f80000d114783b */ /* 0x000eae0000000200 */
[----:B---3--:R-:W-:Y:S01]  /*4570*/  HMMA.16816.F32.BF16 R40, R12, R24, R32 ;  /* 0x000000180c28723c */ /* 0x008fe20000041820 */
[----:B------:R-:W-:Y:S01]  /*4580*/  LDSM.16.M88.4 R32, [R208+0x6800] ;  /* 0x00680000d020783b */ /* 0x000fe20000000200 */
[----:B-1----:R-:W-:Y:S01]  /*4590*/  IMAD.MOV.U32 R7, RZ, RZ, R6 ;  /* 0x000000ffff077224 */ /* 0x002fe200078e0006 */
[----:B------:R-:W-:Y:S01]  /*45a0*/  IABS R6, R8 ;  /* 0x0000000800067213 */ /* 0x000fe20000000000 */
[----:B------:R-:W-:-:S02]  /*45b0*/  IMAD.IADD R8, R2, 0x1, -R65 ;  /* 0x0000000102087824 */ /* 0x000fc400078e0a41 */
[----:B------:R1:W-:Y:S02]  /*45c0*/  I2F R98, R7 ;  /* 0x0000000700627306 */ /* 0x0003e40000201400 */
[C---:B------:R-:W-:Y:S01]  /*45d0*/  HMMA.16816.F32.BF16 R44, R12.reuse, R26, R44 ;  /* 0x0000001a0c2c723c */ /* 0x040fe2000004182c */
[----:B------:R-:W-:Y:S07]  /*45e0*/  LDSM.16.M88.4 R24, [R208+0x6000] ;  /* 0x00600000d018783b */ /* 0x000fee0000000200 */
[----:B------:R-:W-:Y:S01]  /*45f0*/  HMMA.16816.F32.BF16 R36, R12, R28, R76 ;  /* 0x0000001c0c24723c */ /* 0x000fe2000004184c */
[----:B-1----:R-:W-:Y:S01]  /*4600*/  IMAD.MOV.U32 R7, RZ, RZ, R6 ;  /* 0x000000ffff077224 */ /* 0x002fe200078e0006 */
[----:B------:R-:W-:Y:S01]  /*4610*/  IABS R6, R8 ;  /* 0x0000000800067213 */ /* 0x000fe20000000000 */
[----:B------:R-:W-:-:S04]  /*4620*/  IMAD.IADD R8, R2, 0x1, -R73 ;  /* 0x0000000102087824 */ /* 0x000fc800078e0a49 */
[C---:B------:R-:W-:Y:S01]  /*4630*/  IADD3 R77, R3.reuse, 0x38, RZ ;  /* 0x00000038034d7810 */ /* 0x040fe20007ffe0ff */
[----:B------:R1:W-:Y:S01]  /*4640*/  I2F R94, R7 ;  /* 0x00000007005e7306 */ /* 0x0003e20000201400 */
[----:B------:R-:W-:Y:S01]  /*4650*/  IADD3 R76, R3, 0x39, RZ ;  /* 0x00000039034c7810 */ /* 0x000fe20007ffe0ff */
[C---:B------:R-:W-:Y:S01]  /*4660*/  HMMA.16816.F32.BF16 R68, R12.reuse, R30, R68 ;  /* 0x0000001e0c44723c */ /* 0x040fe20000041844 */
[----:B------:R-:W-:Y:S07]  /*4670*/  LDSM.16.M88.4 R28, [R208+0x7000] ;  /* 0x00700000d01c783b */ /* 0x000fee0000000200 */
[----:B--2---:R-:W-:Y:S01]  /*4680*/  HMMA.16816.F32.BF16 R60, R12, R20, R60 ;  /* 0x000000140c3c723c */ /* 0x004fe2000004183c */
[----:B-1----:R-:W-:Y:S01]  /*4690*/  IMAD.MOV.U32 R7, RZ, RZ, R6 ;  /* 0x000000ffff077224 */ /* 0x002fe200078e0006 */
[----:B------:R-:W-:-:S06]  /*46a0*/  IABS R6, R8 ;  /* 0x0000000800067213 */ /* 0x000fcc0000000000 */
[----:B------:R-:W-:Y:S01]  /*46b0*/  HMMA.16816.F32.BF16 R56, R12, R22, R56 ;  /* 0x000000160c38723c */ /* 0x000fe20000041838 */
[----:B------:R-:W1:Y:S01]  /*46c0*/  LDSM.16.M88.4 R8, [R212+0x6000] ;  /* 0x00600000d408783b */ /* 0x000e620000000200 */
[----:B------:R2:W-:Y:S08]  /*46d0*/  I2F R95, R7 ;  /* 0x00000007005f7306 */ /* 0x0005f00000201400 */
[----:B------:R3:W-:Y:S01]  /*46e0*/  I2F R91, R6 ;  /* 0x00000006005b7306 */ /* 0x0007e20000201400 */
[----:B--2---:R-:W-:-:S05]  /*46f0*/  IMAD.IADD R7, R2, 0x1, -R80 ;  /* 0x0000000102077824 */ /* 0x004fca00078e0a50 */
[----:B------:R-:W-:Y:S01]  /*4700*/  IABS R7, R7 ;  /* 0x0000000700077213 */ /* 0x000fe20000000000 */
[----:B---3--:R-:W-:-:S03]  /*4710*/  IMAD.IADD R6, R2, 0x1, -R72 ;  /* 0x0000000102067824 */ /* 0x008fc600078e0a48 */
[----:B------:R2:W-:Y:S02]  /*4720*/  I2F R89, R7 ;  /* 0x0000000700597306 */ /* 0x0005e40000201400 */
[----:B------:R-:W-:Y:S01]  /*4730*/  IABS R6, R6 ;  /* 0x0000000600067213 */ /* 0x000fe20000000000 */
[C---:B-1----:R-:W-:Y:S04]  /*4740*/  HMMA.16816.F32.BF16 R40, R8.reuse, R32, R40 ;  /* 0x000000200828723c */ /* 0x042fe80000041828 */
[----:B--2---:R-:W-:Y:S01]  /*4750*/  IMAD.MOV.U32 R7, RZ, RZ, R6 ;  /* 0x000000ffff077224 */ /* 0x004fe200078e0006 */
[----:B------:R-:W-:Y:S01]  /*4760*/  IABS R6, R16 ;  /* 0x0000001000067213 */ /* 0x000fe20000000000 */
[C---:B------:R-:W-:Y:S02]  /*4770*/  IMAD.IADD R16, R2.reuse, 0x1, -R77 ;  /* 0x0000000102107824 */ /* 0x040fe400078e0a4d */
[----:B------:R1:W-:Y:S01]  /*4780*/  I2F R86, R7 ;  /* 0x0000000700567306 */ /* 0x0003e20000201400 */
[C---:B------:R-:W-:Y:S08]  /*4790*/  HMMA.16816.F32.BF16 R44, R8.reuse, R34, R44 ;  /* 0x00000022082c723c */ /* 0x040ff0000004182c */
[C---:B------:R-:W-:Y:S01]  /*47a0*/  HMMA.16816.F32.BF16 R36, R8.reuse, R28, R36 ;  /* 0x0000001c0824723c */ /* 0x040fe20000041824 */
[----:B-1----:R-:W-:Y:S01]  /*47b0*/  IMAD.MOV.U32 R7, RZ, RZ, R6 ;  /* 0x000000ffff077224 */ /* 0x002fe200078e0006 */
[----:B------:R-:W-:Y:S01]  /*47c0*/  IABS R6, R16 ;  /* 0x0000001000067213 */ /* 0x000fe20000000000 */
[C---:B------:R-:W-:Y:S01]  /*47d0*/  IMAD.IADD R16, R2.reuse, 0x1, -R76 ;  /* 0x0000000102107824 */ /* 0x040fe200078e0a4c */
[----:B------:R-:W-:Y:S01]  /*47e0*/  IADD3 R2, R2, 0x8, RZ ;  /* 0x0000000802027810 */ /* 0x000fe20007ffe0ff */
[----:B------:R1:W-:Y:S03]  /*47f0*/  I2F R85, R7 ;  /* 0x0000000700557306 */ /* 0x0003e60000201400 */
[----:B------:R-:W-:Y:S01]  /*4800*/  HMMA.16816.F32.BF16 R28, R8, R30, R68 ;  /* 0x0000001e081c723c */ /* 0x000fe20000041844 */
[----:B------:R-:W-:-:S02]  /*4810*/  IMAD.IADD R12, R2, 0x1, -R83 ;  /* 0x00000001020c7824 */ /* 0x000fc400078e0a53 */
[----:B-1----:R-:W-:Y:S01]  /*4820*/  IMAD.MOV.U32 R7, RZ, RZ, R6 ;  /* 0x000000ffff077224 */ /* 0x002fe200078e0006 */
[----:B------:R-:W-:-:S04]  /*4830*/  IABS R6, R16 ;  /* 0x0000001000067213 */ /* 0x000fc80000000000 */
[C---:B------:R-:W-:Y:S01]  /*4840*/  HMMA.16816.F32.BF16 R16, R8.reuse, R24, R52 ;  /* 0x000000180810723c */ /* 0x040fe20000041834 */
[----:B------:R1:W-:Y:S07]  /*4850*/  I2F R79, R7 ;  /* 0x00000007004f7306 */ /* 0x0003ee0000201400 */
[----:B------:R-:W-:Y:S01]  /*4860*/  HMMA.16816.F32.BF16 R24, R8, R26, R48 ;  /* 0x0000001a0818723c */ /* 0x000fe20000041830 */
[----:B------:R2:W-:Y:S01]  /*4870*/  I2F R78, R6 ;  /* 0x00000006004e7306 */ /* 0x0005e20000201400 */
[----:B-1----:R-:W-:-:S05]  /*4880*/  IMAD.IADD R7, R2, 0x1, -R3 ;  /* 0x0000000102077824 */ /* 0x002fca00078e0a03 */
[----:B------:R-:W-:-:S09]  /*4890*/  IABS R7, R7 ;  /* 0x0000000700077213 */ /* 0x000fd20000000000 */
[----:B------:R-:W-:Y:S02]  /*48a0*/  FFMA.FTZ R13, R90, -UR4, R16 ;  /* 0x800000045a0d7c23 */ /* 0x000fe40008010010 */
[----:B--2---:R-:W-:Y:S01]  /*48b0*/  IMAD.IADD R6, R2, 0x1, -R84 ;  /* 0x0000000102067824 */ /* 0x004fe200078e0a54 */
[----:B------:R1:W2:Y:S02]  /*48c0*/  I2F R14, R7 ;  /* 0x00000007000e7306 */ /* 0x0002a40000201400 */
[----:B------:R-:W-:Y:S02]  /*48d0*/  FSEL R52, R13, -INF , !P2 ;  /* 0xff8000000d347808 */ /* 0x000fe40005000000 */
[----:B------:R-:W-:Y:S01]  /*48e0*/  IABS R6, R6 ;  /* 0x0000000600067213 */ /* 0x000fe20000000000 */
[----:B------:R-:W-:-:S05]  /*48f0*/  FFMA.FTZ R13, R87, -UR4, R24 ;  /* 0x80000004570d7c23 */ /* 0x000fca0008010018 */
[----:B------:R-:W-:Y:S01]  /*4900*/  FSEL R49, R13, -INF , !P0 ;  /* 0xff8000000d317808 */ /* 0x000fe20004000000 */
[----:B-----5:R-:W-:Y:S02]  /*4910*/  FFMA.FTZ R13, R92, -UR4, R25 ;  /* 0x800000045c0d7c23 */ /* 0x020fe40008010019 */
[----:B-1----:R-:W-:Y:S01]  /*4920*/  IMAD.MOV.U32 R7, RZ, RZ, R6 ;  /* 0x000000ffff077224 */ /* 0x002fe200078e0006 */
[----:B------:R-:W-:Y:S01]  /*4930*/  IABS R6, R12 ;  /* 0x0000000c00067213 */ /* 0x000fe20000000000 */
[----:B--2---:R-:W-:Y:S01]  /*4940*/  FFMA.FTZ R12, R14, -UR4, R18 ;  /* 0x800000040e0c7c23 */ /* 0x004fe20008010012 */
[----:B------:R-:W-:Y:S01]  /*4950*/  FSEL R48, R13, -INF , !P6 ;  /* 0xff8000000d307808 */ /* 0x000fe20007000000 */
[----:B------:R1:W2:Y:S01]  /*4960*/  I2F R15, R7 ;  /* 0x00000007000f7306 */ /* 0x0002a20000201400 */
[----:B------:R-:W-:Y:S02]  /*4970*/  FFMA.FTZ R14, R88, -UR4, R17 ;  /* 0x80000004580e7c23 */ /* 0x000fe40008010011 */
[----:B------:R-:W-:-:S02]  /*4980*/  FSEL R54, R12, -INF , !P2 ;  /* 0xff8000000c367808 */ /* 0x000fc40005000000 */
[----:B------:R-:W-:Y:S02]  /*4990*/  ISETP.GE.AND P2, PT, R66, UR15, PT ;  /* 0x0000000f42007c0c */ /* 0x000fe4000bf46270 */
[----:B------:R-:W-:Y:S01]  /*49a0*/  FSEL R50, R14, -INF , !P1 ;  /* 0xff8000000e327808 */ /* 0x000fe20004800000 */
[----:B------:R-:W3:Y:S01]  /*49b0*/  I2F R20, R6 ;  /* 0x0000000600147306 */ /* 0x000ee20000201400 */
[----:B------:R-:W-:-:S05]  /*49c0*/  FFMA.FTZ R14, R93, -UR4, R41 ;  /* 0x800000045d0e7c23 */ /* 0x000fca0008010029 */
[----:B------:R-:W-:Y:S01]  /*49d0*/  FSEL R127, R14, -INF , !P4 ;  /* 0xff8000000e7f7808 */ /* 0x000fe20006000000 */
[C---:B-1----:R-:W-:Y:S02]  /*49e0*/  IMAD.IADD R7, R2.reuse, 0x1, -R81 ;  /* 0x0000000102077824 */ /* 0x042fe400078e0a51 */
[----:B--2---:R-:W-:Y:S02]  /*49f0*/  FFMA.FTZ R12, R15, -UR4, R19 ;  /* 0x800000040f0c7c23 */ /* 0x004fe40008010013 */
[----:B------:R-:W1:Y:S01]  /*4a00*/  LDSM.16.M88.4 R16, [R208+0x7800] ;  /* 0x00780000d010783b */ /* 0x000e620000000200 */
[----:B------:R-:W-:Y:S01]  /*4a10*/  IABS R3, R7 ;  /* 0x0000000700037213 */ /* 0x000fe20000000000 */
[----:B------:R-:W-:Y:S01]  /*4a20*/  IMAD.IADD R7, R2, 0x1, -R75 ;  /* 0x0000000102077824 */ /* 0x000fe200078e0a4b */
[----:B------:R-:W-:Y:S01]  /*4a30*/  FSEL R53, R12, -INF , !P1 ;  /* 0xff8000000c357808 */ /* 0x000fe20004800000 */
[----:B---3--:R-:W-:Y:S01]  /*4a40*/  FFMA.FTZ R12, R20, -UR4, R26 ;  /* 0x80000004140c7c23 */ /* 0x008fe2000801001a */
[----:B------:R-:W-:Y:S01]  /*4a50*/  ISETP.GE.AND P1, PT, R64, UR15, PT ;  /* 0x0000000f40007c0c */ /* 0x000fe2000bf26270 */
[----:B------:R-:W-:Y:S01]  /*4a60*/  IMAD.MOV.U32 R6, RZ, RZ, R3 ;  /* 0x000000ffff067224 */ /* 0x000fe200078e0003 */
[----:B------:R-:W-:Y:S01]  /*4a70*/  IABS R3, R7 ;  /* 0x0000000700037213 */ /* 0x000fe20000000000 */
[----:B------:R-:W-:Y:S01]  /*4a80*/  IMAD.IADD R7, R2, 0x1, -R74 ;  /* 0x0000000102077824 */ /* 0x000fe200078e0a4a */
[----:B------:R-:W-:Y:S01]  /*4a90*/  FSEL R55, R12, -INF , !P0 ;  /* 0xff8000000c377808 */ /* 0x000fe20004000000 */
[----:B------:R2:W3:Y:S01]  /*4aa0*/  I2F R21, R6 ;  /* 0x0000000600157306 */ /* 0x0004e20000201400 */
[----:B------:R-:W-:Y:S01]  /*4ab0*/  FFMA.FTZ R15, R97, -UR4, R40 ;  /* 0x80000004610f7c23 */ /* 0x000fe20008010028 */
[----:B------:R-:W-:Y:S01]  /*4ac0*/  ISETP.GE.AND P0, PT, R65, UR15, PT ;  /* 0x0000000f41007c0c */ /* 0x000fe2000bf06270 */
[----:B------:R-:W-:-:S04]  /*4ad0*/  DEPBAR.LE SB0, 0x0 ;  /* 0x000080000000791a */ /* 0x000fc80000000000 */
[----:B------:R-:W-:Y:S01]  /*4ae0*/  FSEL R136, R15, -INF , !P5 ;  /* 0xff8000000f887808 */ /* 0x000fe20006800000 */
[----:B--2---:R-:W-:Y:S01]  /*4af0*/  IMAD.MOV.U32 R6, RZ, RZ, R3 ;  /* 0x000000ffff067224 */ /* 0x004fe200078e0003 */
[----:B------:R-:W-:Y:S01]  /*4b00*/  IABS R3, R7 ;  /* 0x0000000700037213 */ /* 0x000fe20000000000 */
[----:B------:R-:W-:Y:S02]  /*4b10*/  IMAD.IADD R7, R2, 0x1, -R67 ;  /* 0x0000000102077824 */ /* 0x000fe400078e0a43 */
[----:B------:R2:W4:Y:S01]  /*4b20*/  I2F R23, R6 ;  /* 0x0000000600177306 */ /* 0x0005220000201400 */
[----:B---3--:R-:W-:-:S05]  /*4b30*/  FFMA.FTZ R12, R21, -UR4, R27 ;  /* 0x80000004150c7c23 */ /* 0x008fca000801001b */
[----:B------:R-:W-:Y:S01]  /*4b40*/  FSEL R51, R12, -INF , !P6 ;  /* 0xff8000000c337808 */ /* 0x000fe20007000000 */
[----:B------:R-:W-:Y:S01]  /*4b50*/  BAR.SYNC.DEFER_BLOCKING 0x0 ;  /* 0x0000000000007b1d */ /* 0x000fe20000010000 */
[----:B------:R-:W-:Y:S01]  /*4b60*/  ISETP.GE.AND P6, PT, R73, UR15, PT ;  /* 0x0000000f49007c0c */ /* 0x000fe2000bfc6270 */
[----:B-1----:R-:W-:Y:S01]  /*4b70*/  HMMA.16816.F32.BF16 R24, R8, R16, R60 ;  /* 0x000000100818723c */ /* 0x002fe2000004183c */
[----:B--2---:R-:W-:Y:S01]  /*4b80*/  IMAD.MOV.U32 R6, RZ, RZ, R3 ;  /* 0x000000ffff067224 */ /* 0x004fe200078e0003 */
[----:B------:R-:W-:Y:S01]  /*4b90*/  IABS R3, R7 ;  /* 0x0000000700037213 */ /* 0x000fe20000000000 */
[----:B------:R-:W-:Y:S02]  /*4ba0*/  IMAD.IADD R7, R2, 0x1, -R66 ;  /* 0x0000000102077824 */ /* 0x000fe400078e0a42 */
[----:B------:R1:W2:Y:S01]  /*4bb0*/  I2F R22, R6 ;  /* 0x0000000600167306 */ /* 0x0002a20000201400 */
[----:B----4-:R-:W-:-:S05]  /*4bc0*/  FFMA.FTZ R13, R23, -UR4, R42 ;  /* 0x80000004170d7c23 */ /* 0x010fca000801002a */
[----:B------:R-:W-:Y:S01]  /*4bd0*/  FSEL R145, R13, -INF , !P5 ;  /* 0xff8000000d917808 */ /* 0x000fe20006800000 */
[----:B------:R-:W-:Y:S01]  /*4be0*/  FFMA.FTZ R13, R96, -UR4, R44 ;  /* 0x80000004600d7c23 */ /* 0x000fe2000801002c */
[----:B------:R-:W-:-:S04]  /*4bf0*/  ISETP.GE.AND P5, PT, R80, UR15, PT ;  /* 0x0000000f50007c0c */ /* 0x000fc8000bfa6270 */
[----:B------:R-:W-:-:S07]  /*4c00*/  FSEL R126, R13, -INF , !P3 ;  /* 0xff8000000d7e7808 */ /* 0x000fce0005800000 */
[----:B------:R-:W-:Y:S02]  /*4c10*/  FFMA.FTZ R16, R85, -UR4, R25 ;  /* 0x8000000455107c23 */ /* 0x000fe40008010019 */
[----:B-1----:R-:W-:Y:S01]  /*4c20*/  IMAD.MOV.U32 R6, RZ, RZ, R3 ;  /* 0x000000ffff067224 */ /* 0x002fe200078e0003 */
[----:B------:R-:W-:Y:S01]  /*4c30*/  IABS R3, R7 ;  /* 0x0000000700037213 */ /* 0x000fe20000000000 */
[----:B------:R-:W-:Y:S02]  /*4c40*/  IMAD.IADD R7, R2, 0x1, -R64 ;  /* 0x0000000102077824 */ /* 0x000fe400078e0a40 */
[----:B------:R1:W3:Y:S01]  /*4c50*/  I2F R33, R6 ;  /* 0x0000000600217306 */ /* 0x0002e20000201400 */
[----:B--2---:R-:W-:Y:S02]  /*4c60*/  FFMA.FTZ R12, R22, -UR4, R43 ;  /* 0x80000004160c7c23 */ /* 0x004fe4000801002b */
[----:B------:R-:W-:-:S03]  /*4c70*/  FFMA.FTZ R17, R86, -UR4, R24 ;  /* 0x8000000456117c23 */ /* 0x000fc60008010018 */
[----:B------:R-:W-:Y:S02]  /*4c80*/  FSEL R146, R12, -INF , !P4 ;  /* 0xff8000000c927808 */ /* 0x000fe40006000000 */
[----:B------:R-:W-:-:S04]  /*4c90*/  ISETP.GE.AND P4, PT, R72, UR15, PT ;  /* 0x0000000f48007c0c */ /* 0x000fc8000bf86270 */
[----:B------:R-:W-:Y:S01]  /*4ca0*/  FSEL R231, R17, -INF , !P4 ;  /* 0xff80000011e77808 */ /* 0x000fe20006000000 */
[----:B-1----:R-:W-:Y:S01]  /*4cb0*/  IMAD.MOV.U32 R6, RZ, RZ, R3 ;  /* 0x000000ffff067224 */ /* 0x002fe200078e0003 */
[----:B------:R-:W-:Y:S01]  /*4cc0*/  IABS R3, R7 ;  /* 0x0000000700037213 */ /* 0x000fe20000000000 */
[----:B------:R-:W-:Y:S02]  /*4cd0*/  IMAD.IADD R7, R2, 0x1, -R65 ;  /* 0x0000000102077824 */ /* 0x000fe400078e0a41 */
[----:B------:R1:W-:Y:S01]  /*4ce0*/  I2F R35, R6 ;  /* 0x0000000600237306 */ /* 0x0003e20000201400 */
[----:B---3--:R-:W-:-:S05]  /*4cf0*/  FFMA.FTZ R12, R33, -UR4, R46 ;  /* 0x80000004210c7c23 */ /* 0x008fca000801002e */
[----:B------:R-:W-:Y:S02]  /*4d00*/  FSEL R144, R12, -INF , !P3 ;  /* 0xff8000000c907808 */ /* 0x000fe40005800000 */
[----:B------:R-:W-:Y:S01]  /*4d10*/  HMMA.16816.F32.BF16 R12, R8, R18, R56 ;  /* 0x00000012080c723c */ /* 0x000fe20000041838 */
[----:B------:R-:W-:-:S06]  /*4d20*/  ISETP.GE.AND P3, PT, R82, UR15, PT ;  /* 0x0000000f52007c0c */ /* 0x000fcc000bf66270 */
[----:B------:R-:W-:Y:S02]  /*4d30*/  FFMA.FTZ R9, R98, -UR4, R45 ;  /* 0x8000000462097c23 */ /* 0x000fe4000801002d */
[----:B-1----:R-:W-:Y:S01]  /*4d40*/  IMAD.MOV.U32 R6, RZ, RZ, R3 ;  /* 0x000000ffff067224 */ /* 0x002fe200078e0003 */
[----:B------:R-:W-:Y:S01]  /*4d50*/  IABS R3, R7 ;  /* 0x0000000700037213 */ /* 0x000fe20000000000 */
[----:B------:R-:W-:Y:S01]  /*4d60*/  IMAD.IADD R7, R2, 0x1, -R73 ;  /* 0x0000000102077824 */ /* 0x000fe200078e0a49 */
[----:B------:R-:W-:Y:S01]  /*4d70*/  FSEL R124, R9, -INF , !P2 ;  /* 0xff800000097c7808 */ /* 0x000fe20005000000 */
[----:B------:R1:W-:Y:S01]  /*4d80*/  I2F R32, R6 ;  /* 0x0000000600207306 */ /* 0x0003e20000201400 */
[----:B------:R-:W-:Y:S02]  /*4d90*/  FFMA.FTZ R10, R94, -UR4, R36 ;  /* 0x800000045e0a7c23 */ /* 0x000fe40008010024 */
[----:B------:R-:W-:Y:S02]  /*4da0*/  FFMA.FTZ R18, R89, -UR4, R29 ;  /* 0x8000000459127c23 */ /* 0x000fe4000801001d */
[----:B------:R-:W-:Y:S01]  /*4db0*/  FFMA.FTZ R19, R91, -UR4, R28 ;  /* 0x800000045b137c23 */ /* 0x000fe2000801001c */
[----:B------:R-:W-:-:S02]  /*4dc0*/  FSEL R171, R10, -INF , !P1 ;  /* 0xff8000000aab7808 */ /* 0x000fc40004800000 */
[----:B------:R-:W-:Y:S02]  /*4dd0*/  FSEL R170, R18, -INF , !P5 ;  /* 0xff80000012aa7808 */ /* 0x000fe40006800000 */
[----:B------:R-:W-:Y:S01]  /*4de0*/  FSEL R150, R19, -INF , !P6 ;  /* 0xff80000013967808 */ /* 0x000fe20007000000 */
[----:B------:R-:W-:Y:S02]  /*4df0*/  FFMA.FTZ R12, R79, -UR4, R12 ;  /* 0x800000044f0c7c23 */ /* 0x000fe4000801000c */
[----:B------:R-:W-:Y:S02]  /*4e00*/  FFMA.FTZ R13, R78, -UR4, R13 ;  /* 0x800000044e0d7c23 */ /* 0x000fe4000801000d */
[----:B-1----:R-:W-:Y:S01]  /*4e10*/  IMAD.MOV.U32 R6, RZ, RZ, R3 ;  /* 0x000000ffff067224 */ /* 0x002fe200078e0003 */
[----:B------:R-:W-:Y:S01]  /*4e20*/  IABS R3, R7 ;  /* 0x0000000700037213 */ /* 0x000fe20000000000 */
[C---:B------:R-:W-:Y:S02]  /*4e30*/  IMAD.IADD R7, R2.reuse, 0x1, -R80 ;  /* 0x0000000102077824 */ /* 0x040fe400078e0a50 */
[----:B------:R1:W-:Y:S02]  /*4e40*/  I2F R34, R6 ;  /* 0x0000000600227306 */ /* 0x0003e40000201400 */
[----:B-1----:R-:W-:Y:S01]  /*4e50*/  IMAD.MOV.U32 R6, RZ, RZ, R3 ;  /* 0x000000ffff067224 */ /* 0x002fe200078e0003 */
[----:B------:R-:W-:Y:S01]  /*4e60*/  IABS R3, R7 ;  /* 0x0000000700037213 */ /* 0x000fe20000000000 */
[----:B------:R-:W-:-:S04]  /*4e70*/  IMAD.IADD R7, R2, 0x1, -R72 ;  /* 0x0000000102077824 */ /* 0x000fc800078e0a48 */
[----:B------:R1:W2:Y:S02]  /*4e80*/  I2F R23, R6 ;  /* 0x0000000600177306 */ /* 0x0002a40000201400 */
[----:B-1----:R-:W-:Y:S01]  /*4e90*/  IMAD.MOV.U32 R6, RZ, RZ, R3 ;  /* 0x000000ffff067224 */ /* 0x002fe200078e0003 */
[----:B------:R-:W-:Y:S01]  /*4ea0*/  IABS R3, R7 ;  /* 0x0000000700037213 */ /* 0x000fe20000000000 */
[----:B------:R-:W-:-:S04]  /*4eb0*/  IMAD.IADD R7, R2, 0x1, -R82 ;  /* 0x0000000102077824 */ /* 0x000fc800078e0a52 */
[----:B------:R1:W3:Y:S01]  /*4ec0*/  I2F R21, R6 ;  /* 0x0000000600157306 */ /* 0x0002e20000201400 */
[----:B--2---:R-:W-:-:S05]  /*4ed0*/  FFMA.FTZ R10, R23, -UR4, R30 ;  /* 0x80000004170a7c23 */ /* 0x004fca000801001e */
[----:B------:R-:W-:Y:S01]  /*4ee0*/  FSEL R185, R10, -INF , !P6 ;  /* 0xff8000000ab97808 */ /* 0x000fe20007000000 */
[----:B-1----:R-:W-:Y:S01]  /*4ef0*/  IMAD.MOV.U32 R6, RZ, RZ, R3 ;  /* 0x000000ffff067224 */ /* 0x002fe200078e0003 */
[----:B------:R-:W-:Y:S01]  /*4f00*/  IABS R3, R7 ;  /* 0x0000000700037213 */ /* 0x000fe20000000000 */
[C---:B------:R-:W-:Y:S02]  /*4f10*/  IMAD.IADD R7, R2.reuse, 0x1, -R77 ;  /* 0x0000000102077824 */ /* 0x040fe400078e0a4d */
[----:B------:R-:W-:Y:S01]  /*4f20*/  IMAD.IADD R2, R2, 0x1, -R76 ;  /* 0x0000000102027824 */ /* 0x000fe200078e0a4c */
[----:B------:R1:W2:Y:S01]  /*4f30*/  I2F R20, R6 ;  /* 0x0000000600147306 */ /* 0x0002a20000201400 */
[----:B---3--:R-:W-:-:S03]  /*4f40*/  FFMA.FTZ R9, R21, -UR4, R31 ;  /* 0x8000000415097c23 */ /* 0x008fc6000801001f */
[----:B------:R-:W-:Y:S02]  /*4f50*/  IABS R2, R2 ;  /* 0x0000000200027213 */ /* 0x000fe40000000000 */
[----:B------:R-:W-:-:S04]  /*4f60*/  FSEL R186, R9, -INF , !P5 ;  /* 0xff80000009ba7808 */ /* 0x000fc80006800000 */
[----:B------:R-:W3:Y:S01]  /*4f70*/  I2F R2, R2 ;  /* 0x0000000200027306 */ /* 0x000ee20000201400 */
[----:B-1----:R-:W-:Y:S01]  /*4f80*/  IMAD.MOV.U32 R6, RZ, RZ, R3 ;  /* 0x000000ffff067224 */ /* 0x002fe200078e0003 */
[----:B------:R-:W-:Y:S01]  /*4f90*/  IABS R3, R7 ;  /* 0x0000000700037213 */ /* 0x000fe20000000000 */
[----:B------:R-:W-:-:S05]  /*4fa0*/  FFMA.FTZ R7, R32, -UR4, R38 ;  /* 0x8000000420077c23 */ /* 0x000fca0008010026 */
[----:B------:R1:W4:Y:S01]  /*4fb0*/  I2F R11, R6 ;  /* 0x00000006000b7306 */ /* 0x0003220000201400 */
[----:B------:R-:W-:Y:S01]  /*4fc0*/  FSEL R187, R7, -INF , !P1 ;  /* 0xff80000007bb7808 */ /* 0x000fe20004800000 */
[----:B--2---:R-:W-:Y:S01]  /*4fd0*/  FFMA.FTZ R7, R20, -UR4, R26 ;  /* 0x8000000414077c23 */ /* 0x004fe2000801001a */
[----:B------:R-:W-:Y:S01]  /*4fe0*/  ISETP.GE.AND P1, PT, R76, UR15, PT ;  /* 0x0000000f4c007c0c */ /* 0x000fe2000bf26270 */
[----:B---3--:R-:W-:-:S04]  /*4ff0*/  FFMA.FTZ R2, R2, -UR4, R15 ;  /* 0x8000000402027c23 */ /* 0x008fc8000801000f */
[----:B------:R2:W3:Y:S01]  /*5000*/  I2F R8, R3 ;  /* 0x0000000300087306 */ /* 0x0004e20000201400 */
[----:B------:R-:W-:Y:S02]  /*5010*/  FSEL R178, R7, -INF , !P4 ;  /* 0xff80000007b27808 */ /* 0x000fe40006000000 */
[----:B------:R-:W-:Y:S02]  /*5020*/  FSEL R2, R2, -INF , !P1 ;  /* 0xff80000002027808 */ /* 0x000fe40004800000 */
[----:B------:R-:W-:Y:S01]  /*5030*/  FSEL R18, R13, -INF , !P1 ;  /* 0xff8000000d127808 */ /* 0x000fe20004800000 */
[----:B-1----:R-:W-:Y:S02]  /*5040*/  FFMA.FTZ R6, R35, -UR4, R47 ;  /* 0x8000000423067c23 */ /* 0x002fe4000801002f */
[----:B----4-:R-:W-:-:S03]  /*5050*/  FFMA.FTZ R11, R11, -UR4, R27 ;  /* 0x800000040b0b7c23 */ /* 0x010fc6000801001b */
[----:B------:R-:W-:Y:S01]  /*5060*/  FSEL R125, R6, -INF , !P2 ;  /* 0xff800000067d7808 */ /* 0x000fe20005000000 */
[----:B------:R-:W-:Y:S01]  /*5070*/  FFMA.FTZ R6, R95, -UR4, R37 ;  /* 0x800000045f067c23 */ /* 0x000fe20008010025 */
[----:B------:R-:W-:Y:S01]  /*5080*/  ISETP.GE.AND P2, PT, R77, UR15, PT ;  /* 0x0000000f4d007c0c */ /* 0x000fe2000bf46270 */
[----:B--2---:R-:W-:Y:S01]  /*5090*/  FFMA.FTZ R3, R34, -UR4, R39 ;  /* 0x8000000422037c23 */ /* 0x004fe20008010027 */
[----:B------:R-:W-:Y:S01]  /*50a0*/  FSEL R164, R11, -INF , !P3 ;  /* 0xff8000000ba47808 */ /* 0x000fe20005800000 */
[----:B---3--:R-:W-:Y:S01]  /*50b0*/  FFMA.FTZ R8, R8, -UR4, R14 ;  /* 0x8000000408087c23 */ /* 0x008fe2000801000e */
[----:B------:R-:W-:Y:S02]  /*50c0*/  FSEL R149, R6, -INF , !P0 ;  /* 0xff80000006957808 */ /* 0x000fe40004000000 */
[----:B------:R-:W-:Y:S02]  /*50d0*/  FSEL R184, R3, -INF , !P0 ;  /* 0xff80000003b87808 */ /* 0x000fe40004000000 */
[----:B------:R-:W-:-:S02]  /*50e0*/  FSEL R6, R16, -INF , !P3 ;  /* 0xff80000010067808 */ /* 0x000fc40005800000 */
[----:B------:R-:W-:Y:S02]  /*50f0*/  FSEL R3, R12, -INF , !P2 ;  /* 0xff8000000c037808 */ /* 0x000fe40005000000 */
[----:B------:R-:W-:Y:S01]  /*5100*/  PLOP3.LUT P0, PT, PT, PT, UP0, 0x80, 0x0 ;  /* 0x000000000000781c */ /* 0x000fe20003f0f008 */
[----:B------:R1:W-:Y:S01]  /*5110*/  STL [R1+0x1c], R6 ;  /* 0x00001c0601007387 */ /* 0x0003e20000100800 */
[----:B------:R-:W-:-:S03]  /*5120*/  FSEL R7, R8, -INF , !P2 ;  /* 0xff80000008077808 */ /* 0x000fc60005000000 */
[----:B------:R1:W-:Y:S04]  /*5130*/  STL [R1+0x20], R3 ;  /* 0x0000200301007387 */ /* 0x0003e80000100800 */
[----:B------:R1:W-:Y:S04]  /*5140*/  STL [R1+0x24], R2 ;  /* 0x0000240201007387 */ /* 0x0003e80000100800 */
[----:B------:R-:W-:Y:S05]  /*5150*/  @!P0 BRA `(.L_x_109) ;  /* 0x0000084000008947 */ /* 0x000fea0003800000 */
[----:B------:R-:W-:Y:S01]  /*5160*/  ULEA.HI.SX32 UR9, UR9, 0xfffffffe, 0x1a ;  /* 0xfffffffe09097891 */ /* 0x000fe2000f8fd23f */
[----:B------:R-:W-:Y:S01]  /*5170*/  ISETP.GE.AND P6, PT, R248, c[0x0][0x220], PT ;  /* 0x00008800f8007a0c */ /* 0x000fe20003fc6270 */
[----:B------:R-:W-:Y:S01]  /*5180*/  BSSY B0, `(.L_x_110) ;  /* 0x0000080000007945 */ /* 0x000fe20003800000 */
[----:B------:R-:W-:Y:S01]  /*5190*/  ISETP.GE.AND P5, PT, R101, c[0x0][0x220], PT ;  /* 0x0000880065007a0c */ /* 0x000fe20003fa6270 */
[----:B------:R-:W-:Y:S01]  /*51a0*/  USHF.R.S32.HI UR5, URZ, 0x1f, UR9 ;  /* 0x0000001f3f057899 */ /* 0x000fe20008011409 */
[----:B------:R-:W-:Y:S01]  /*51b0*/  ISETP.GE.AND P4, PT, R252, c[0x0][0x220], PT ;  /* 0x00008800fc007a0c */ /* 0x000fe20003f86270 */
[----:B------:R-:W-:Y:S01]  /*51c0*/  UIMAD UR29, UR29, UR9, URZ ;  /* 0x000000091d1d72a4 */ /* 0x000fe2000f8e023f */
[----:B-1----:R-:W-:Y:S01]  /*51d0*/  IMAD.WIDE.U32 R2, R99, UR9, R250 ;  /* 0x0000000963027c25 */ /* 0x002fe2000f8e00fa */
        /* <DEDUP_REMOVED lines=122> */
.L_x_111:
[----:B------:R-:W-:Y:S05]  /*5980*/  BSYNC B0 ;  /* 0x0000000000007941 */ /* 0x000fea0003800000 */
.L_x_110:
[----:B------:R-:W0:Y:S02]  /*5990*/  LDGDEPBAR ;  /* 0x00000000000079af */ /* 0x000e240000000000 */
.L_x_109:
[----:B------:R-:W-:Y:S04]  /*59a0*/  STL [R1+0x50], R214 ;  /* 0x000050d601007387 */ /* 0x000fe80000100800 */
[----:B------:R-:W-:Y:S04]  /*59b0*/  STL [R1+0x4c], R213 ;  /* 0x00004cd501007387 */ /* 0x000fe80000100800 */
[----:B------:R-:W-:Y:S04]  /*59c0*/  STL [R1+0x48], R212 ;  /* 0x000048d401007387 */ /* 0x000fe80000100800 */
[----:B------:R-:W-:Y:S04]  /*59d0*/  STL [R1+0x44], R211 ;  /* 0x000044d301007387 */ /* 0x000fe80000100800 */
[----:B------:R3:W-:Y:S04]  /*59e0*/  STL [R1+0x40], R210 ;  /* 0x000040d201007387 */ /* 0x0007e80000100800 */
[----:B---3--:R-:W3:Y:S04]  /*59f0*/  LDL.LU R210, [R1+0x20] ;  /* 0x0000200001d27983 */ /* 0x008ee80000300800 */
[----:B------:R-:W-:Y:S04]  /*5a00*/  STL [R1+0x3c], R209 ;  /* 0x00003cd101007387 */ /* 0x000fe80000100800 */
[----:B------:R-:W-:Y:S04]  /*5a10*/  STL [R1+0x38], R208 ;  /* 0x000038d001007387 */ /* 0x000fe80000100800 */
[----:B------:R-:W-:Y:S04]  /*5a20*/  STL [R1+0x34], R169 ;  /* 0x000034a901007387 */ /* 0x000fe80000100800 */
[----:B------:R4:W-:Y:S04]  /*5a30*/  STL [R1+0x30], R168 ;  /* 0x000030a801007387 */ /* 0x0009e80000100800 */
[----:B----4-:R-:W4:Y:S01]  /*5a40*/  LDL.LU R168, [R1+0x1c] ;  /* 0x00001c0001a87983 */ /* 0x010f220000300800 */
[----:B-1----:R-:W-:Y:S01]  /*5a50*/  MOV R11, R18 ;  /* 0x00000012000b7202 */ /* 0x002fe20000000f00 */
[----:B------:R-:W-:-:S02]  /*5a60*/  IMAD.MOV.U32 R10, RZ, RZ, R7 ;  /* 0x000000ffff0a7224 */ /* 0x000fc400078e0007 */
[----:B------:R-:W-:Y:S04]  /*5a70*/  STL [R1+0x2c], R151 ;  /* 0x00002c9701007387 */ /* 0x000fe80000100800 */
[----:B--2---:R-:W2:Y:S01]  /*5a80*/  LDL.LU R214, [R1+0x24] ;  /* 0x0000240001d67983 */ /* 0x004ea20000300800 */
[----:B------:R-:W-:Y:S02]  /*5a90*/  FMNMX.FTZ R2, R52, R50, !PT ;  /* 0x0000003234027209 */ /* 0x000fe40007810000 */
[----:B------:R-:W-:Y:S02]  /*5aa0*/  SHF.L.U32 R204, R5, 0x1, RZ ;  /* 0x0000000105cc7819 */ /* 0x000fe400000006ff */
[----:B------:R-:W-:Y:S02]  /*5ab0*/  FMNMX.FTZ R2, R49, R2, !PT ;  /* 0x0000000231027209 */ /* 0x000fe40007810000 */
[----:B------:R-:W-:Y:S01]  /*5ac0*/  LEA R207, R0, R204, 0x1 ;  /* 0x000000cc00cf7211 */ /* 0x000fe200078e08ff */
[----:B------:R-:W-:Y:S01]  /*5ad0*/  IMAD R205, R4, 0x2, R204 ;  /* 0x0000000204cd7824 */ /* 0x000fe200078e02cc */
[----:B------:R-:W-:Y:S01]  /*5ae0*/  FMNMX.FTZ R2, R48, R2, !PT ;  /* 0x0000000230027209 */ /* 0x000fe20007810000 */
[----:B------:R-:W-:Y:S02]  /*5af0*/  LDSM.16.MT88.4 R20, [R204+0x10000] ;  /* 0x01000000cc14783b */ /* 0x000fe40000004200 */
[----:B------:R-:W-:Y:S01]  /*5b00*/  IMAD R206, R0, 0x2, R205 ;  /* 0x0000000200ce7824 */ /* 0x000fe200078e02cd */
[----:B------:R-:W-:Y:S01]  /*5b10*/  FMNMX.FTZ R2, R136, R2, !PT ;  /* 0x0000000288027209 */ /* 0x000fe20007810000 */
[----:B------:R-:W-:Y:S03]  /*5b20*/  LDSM.16.MT88.4 R16, [R205+0x10000] ;  /* 0x01000000cd10783b */ /* 0x000fe60000004200 */
[----:B------:R-:W-:Y:S01]  /*5b30*/  FMNMX.FTZ R3, R127, R2, !PT ;  /* 0x000000027f037209 */ /* 0x000fe20007810000 */
[----:B------:R-:W-:Y:S01]  /*5b40*/  LDSM.16.MT88.4 R28, [R206+0x10000] ;  /* 0x01000000ce1c783b */ /* 0x000fe20000004200 */
[----:B------:R-:W-:-:S02]  /*5b50*/  FMNMX.FTZ R2, R54, R53, !PT ;  /* 0x0000003536027209 */ /* 0x000fc40007810000 */
[----:B------:R-:W-:Y:S01]  /*5b60*/  FMNMX.FTZ R3, R126, R3, !PT ;  /* 0x000000037e037209 */ /* 0x000fe20007810000 */
[----:B------:R-:W-:Y:S01]  /*5b70*/  LDSM.16.MT88.4 R40, [R204+0x12000] ;  /* 0x01200000cc28783b */ /* 0x000fe20000004200 */
[----:B------:R-:W-:Y:S02]  /*5b80*/  FMNMX.FTZ R2, R55, R2, !PT ;  /* 0x0000000237027209 */ /* 0x000fe40007810000 */
[----:B------:R-:W-:Y:S01]  /*5b90*/  FMNMX.FTZ R148, R124, R3, !PT ;  /* 0x000000037c947209 */ /* 0x000fe20007810000 */
[----:B------:R-:W-:Y:S01]  /*5ba0*/  LDSM.16.MT88.4 R12, [R207+0x10000] ;  /* 0x01000000cf0c783b */ /* 0x000fe20000004200 */
[----:B------:R-:W-:Y:S02]  /*5bb0*/  FMNMX.FTZ R2, R51, R2, !PT ;  /* 0x0000000233027209 */ /* 0x000fe40007810000 */
        /* <DEDUP_REMOVED lines=9> */
[----:B------:R-:W-:Y:S02]  /*5c50*/  FMNMX.FTZ R148, R170, R148, !PT ;  /* 0x00000094aa947209 */ /* 0x000fe40007810000 */
[----:B------:R-:W-:-:S02]  /*5c60*/  FMNMX.FTZ R2, R125, R2, !PT ;  /* 0x000000027d027209 */ /* 0x000fc40007810000 */
[----:B------:R-:W-:Y:S02]  /*5c70*/  FMNMX.FTZ R148, R231, R148, !PT ;  /* 0x00000094e7947209 */ /* 0x000fe40007810000 */
[----:B------:R-:W-:-:S04]  /*5c80*/  FMNMX.FTZ R2, R187, R2, !PT ;  /* 0x00000002bb027209 */ /* 0x000fc80007810000 */
[----:B------:R-:W-:-:S04]  /*5c90*/  FMNMX.FTZ R2, R184, R2, !PT ;  /* 0x00000002b8027209 */ /* 0x000fc80007810000 */
[----:B------:R-:W-:-:S04]  /*5ca0*/  FMNMX.FTZ R2, R185, R2, !PT ;  /* 0x00000002b9027209 */ /* 0x000fc80007810000 */
[----:B------:R-:W-:-:S04]  /*5cb0*/  FMNMX.FTZ R2, R186, R2, !PT ;  /* 0x00000002ba027209 */ /* 0x000fc80007810000 */
[----:B------:R-:W-:-:S04]  /*5cc0*/  FMNMX.FTZ R2, R178, R2, !PT ;  /* 0x00000002b2027209 */ /* 0x000fc80007810000 */
[----:B------:R-:W-:-:S04]  /*5cd0*/  FMNMX.FTZ R2, R164, R2, !PT ;  /* 0x00000002a4027209 */ /* 0x000fc80007810000 */
[----:B------:R-:W-:Y:S02]  /*5ce0*/  FMNMX.FTZ R2, R10, R2, !PT ;  /* 0x000000020a027209 */ /* 0x000fe40007810000 */
[----:B----4-:R-:W-:-:S04]  /*5cf0*/  FMNMX.FTZ R148, R168, R148, !PT ;  /* 0x00000094a8947209 */ /* 0x010fc80007810000 */
[----:B---3--:R-:W-:-:S04]  /*5d00*/  FMNMX.FTZ R148, R210, R148, !PT ;  /* 0x00000094d2947209 */ /* 0x008fc80007810000 */
[----:B------:R-:W-:Y:S02]  /*5d10*/  FMNMX.FTZ R148, R11, R148, !PT ;  /* 0x000000940b947209 */ /* 0x000fe40007810000 */
[----:B--2---:R-:W-:-:S03]  /*5d20*/  FMNMX.FTZ R2, R214, R2, !PT ;  /* 0x00000002d6027209 */ /* 0x004fc60007810000 */
[----:B------:R-:W1:Y:S04]  /*5d30*/  SHFL.BFLY PT, R6, R148, 0x2, 0x1f ;  /* 0x0c401f0094067f89 */ /* 0x000e6800000e0000 */
[----:B------:R-:W2:Y:S01]  /*5d40*/  SHFL.BFLY PT, R3, R2, 0x2, 0x1f ;  /* 0x0c401f0002037f89 */ /* 0x000ea200000e0000 */
[----:B-1----:R-:W-:Y:S02]  /*5d50*/  FMNMX.FTZ R148, R148, R6, !PT ;  /* 0x0000000694947209 */ /* 0x002fe40007810000 */
[----:B--2---:R-:W-:-:S03]  /*5d60*/  FMNMX.FTZ R2, R2, R3, !PT ;  /* 0x0000000302027209 */ /* 0x004fc60007810000 */
[----:B------:R-:W1:Y:S04]  /*5d70*/  SHFL.BFLY PT, R6, R148, 0x1, 0x1f ;  /* 0x0c201f0094067f89 */ /* 0x000e6800000e0000 */
[----:B------:R-:W2:Y:S01]  /*5d80*/  SHFL.BFLY PT, R7, R2, 0x1, 0x1f ;  /* 0x0c201f0002077f89 */ /* 0x000ea200000e0000 */
        /* <DEDUP_REMOVED lines=9> */
[----:B--2---:R-:W-:Y:S01]  /*5e20*/  FMNMX.FTZ R3, R2, R7, !PT ;  /* 0x0000000702037209 */ /* 0x004fe20007810000 */
[----:B------:R-:W-:-:S06]  /*5e30*/  FFMA.FTZ R2, R50, c[0x0][0x23c], -R8 ;  /* 0x00008f0032027a23 */ /* 0x000fcc0000010808 */
[----:B------:R2:W-:Y:S01]  /*5e40*/  MUFU.EX2 R176, R0 ;  /* 0x0000000000b07308 */ /* 0x0005e20000000800 */
[----:B------:R-:W-:Y:S01]  /*5e50*/  FSETP.NEU.FTZ.AND P1, PT, R3, -INF , PT ;  /* 0xff8000000300780b */ /* 0x000fe20003f3d000 */
[----:B-1----:R-:W-:-:S06]  /*5e60*/  FFMA.FTZ R6, R48, c[0x0][0x23c], -R8 ;  /* 0x00008f0030067a23 */ /* 0x002fcc0000010808 */
[----:B------:R1:W-:Y:S08]  /*5e70*/  MUFU.EX2 R209, R2 ;  /* 0x0000000200d17308 */ /* 0x0003f00000000800 */
[----:B------:R3:W4:Y:S01]  /*5e80*/  MUFU.EX2 R213, R6 ;  /* 0x0000000600d57308 */ /* 0x0007220000000800 */
[----:B--2---:R-:W-:Y:S02]  /*5e90*/  FFMA.FTZ R0, R127, c[0x0][0x23c], -R8 ;  /* 0x00008f007f007a23 */ /* 0x004fe40000010808 */
[----:B-1----:R-:W-:-:S05]  /*5ea0*/  FMUL.FTZ R2, R3, c[0x0][0x23c] ;  /* 0x00008f0003027a20 */ /* 0x002fca0000410000 */
[----:B------:R1:W-:Y:S01]  /*5eb0*/  MUFU.EX2 R200, R0 ;  /* 0x0000000000c87308 */ /* 0x0003e20000000800 */
[----:B------:R-:W-:-:S05]  /*5ec0*/  FSEL R2, R2, RZ, P1 ;  /* 0x000000ff02027208 */ /* 0x000fca0000800000 */
[--C-:B------:R-:W-:Y:S02]  /*5ed0*/  FFMA.FTZ R4, R53, c[0x0][0x23c], -R2.reuse ;  /* 0x00008f0035047a23 */ /* 0x100fe40000010802 */
[----:B---3--:R-:W-:Y:S02]  /*5ee0*/  FFMA.FTZ R6, R54, c[0x0][0x23c], -R2 ;  /* 0x00008f0036067a23 */ /* 0x008fe40000010802 */
[----:B------:R2:W-:Y:S01]  /*5ef0*/  MUFU.EX2 R208, R4 ;  /* 0x0000000400d07308 */ /* 0x0005e20000000800 */
[----:B-1----:R-:W-:-:S07]  /*5f00*/  FFMA.FTZ R0, R126, c[0x0][0x23c], -R8 ;  /* 0x00008f007e007a23 */ /* 0x002fce0000010808 */
[----:B------:R4:W1:Y:S01]  /*5f10*/  MUFU.EX2 R151, R6 ;  /* 0x0000000600977308 */ /* 0x0008620000000800 */
[----:B--2---:R-:W-:-:S07]  /*5f20*/  FFMA.FTZ R4, R55, c[0x0][0x23c], -R2 ;  /* 0x00008f0037047a23 */ /* 0x004fce0000010802 */
[----:B------:R2:W-:Y:S01]  /*5f30*/  MUFU.EX2 R169, R0 ;  /* 0x0000000000a97308 */ /* 0x0005e20000000800 */
[----:B----4-:R-:W-:-:S07]  /*5f40*/  F2FP.BF16.PACK_AB R6, R213, R166 ;  /* 0x000000a6d506723e */ /* 0x010fce00000010ff */
        /* <DEDUP_REMOVED lines=61> */
[----:B------:R-:W3:Y:S06]  /*6320*/  LDSM.16.MT88.4 R32, [R205+0x12800] ;  /* 0x01280000cd20783b */ /* 0x000eec0000004200 */
[----:B------:R-:W-:-:S02]  /*6330*/  F2FP.BF16.PACK_AB R4, R200, R176 ;  /* 0x000000b0c804723e */ /* 0x000fc400000010ff */
[----:B------:R-:W-:Y:S02]  /*6340*/  F2FP.BF16.PACK_AB R5, R177, R167 ;  /* 0x000000a7b105723e */ /* 0x000fe400000010ff */
[----:B------:R-:W-:Y:S02]  /*6350*/  F2FP.BF16.PACK_AB R6, R147, R169 ;  /* 0x000000a99306723e */ /* 0x000fe400000010ff */
[----:B----4-:R-:W-:-:S07]  /*6360*/  F2FP.BF16.PACK_AB R7, R179, R9 ;  /* 0x00000009b307723e */ /* 0x010fce00000010ff */
[C---:B-1----:R-:W-:Y:S07]  /*6370*/  HMMA.16816.F32.BF16 R188, R4.reuse, R28, R92 ;  /* 0x0000001c04bc723c */ /* 0x042fee000004185c */
[----:B------:R-:W-:Y:S01]  /*6380*/  MOV R94, R200 ;  /* 0x000000c8005e7202 */ /* 0x000fe20000000f00 */
[C---:B------:R-:W-:Y:S01]  /*6390*/  HMMA.16816.F32.BF16 R20, R4.reuse, R30, R108 ;  /* 0x0000001e0414723c */ /* 0x040fe2000004186c */
[----:B------:R-:W1:Y:S07]  /*63a0*/  LDSM.16.MT88.4 R28, [R207+0x12800] ;  /* 0x01280000cf1c783b */ /* 0x000e6e0000004200 */
[C---:B------:R-:W-:Y:S08]  /*63b0*/  HMMA.16816.F32.BF16 R108, R4.reuse, R12, R56 ;  /* 0x0000000c046c723c */ /* 0x040ff00000041838 */
[----:B------:R-:W-:Y:S01]  /*63c0*/  MOV R145, R190 ;  /* 0x000000be00917202 */ /* 0x000fe20000000f00 */
[----:B------:R-:W-:Y:S01]  /*63d0*/  IMAD.MOV.U32 R0, RZ, RZ, R188 ;  /* 0x000000ffff007224 */ /* 0x000fe200078e00bc */
[----:B------:R-:W-:Y:S01]  /*63e0*/  MOV R95, R189 ;  /* 0x000000bd005f7202 */ /* 0x000fe20000000f00 */
[----:B------:R-:W-:Y:S01]  /*63f0*/  IMAD.MOV.U32 R144, RZ, RZ, R191 ;  /* 0x000000ffff907224 */ /* 0x000fe200078e00bf */
[C---:B------:R-:W-:Y:S01]  /*6400*/  HMMA.16816.F32.BF16 R236, R4.reuse, R14, R68 ;  /* 0x0000000e04ec723c */ /* 0x040fe20000041844 */
[----:B------:R-:W-:Y:S03]  /*6410*/  LDSM.16.MT88.4 R12, [R205+0x14800] ;  /* 0x01480000cd0c783b */ /* 0x000fe60000004200 */
[----:B------:R-:W-:Y:S01]  /*6420*/  MOV R190, R21 ;  /* 0x0000001500be7202 */ /* 0x000fe20000000f00 */
[----:B------:R-:W-:Y:S01]  /*6430*/  IMAD.MOV.U32 R189, RZ, RZ, R22 ;  /* 0x000000ffffbd7224 */ /* 0x000fe200078e0016 */
[----:B------:R-:W-:Y:S01]  /*6440*/  MOV R188, R23 ;  /* 0x0000001700bc7202 */ /* 0x000fe20000000f00 */
[----:B------:R-:W-:Y:S01]  /*6450*/  IMAD.MOV.U32 R146, RZ, RZ, R20 ;  /* 0x000000ffff927224 */ /* 0x000fe200078e0014 */
[C---:B--2---:R-:W-:Y:S08]  /*6460*/  HMMA.16816.F32.BF16 R192, R4.reuse, R24, R84 ;  /* 0x0000001804c0723c */ /* 0x044ff00000041854 */
[C---:B------:R-:W-:Y:S08]  /*6470*/  HMMA.16816.F32.BF16 R20, R4.reuse, R16, R88 ;  /* 0x000000100414723c */ /* 0x040ff00000041858 */
[C---:B------:R-:W-:Y:S08]  /*6480*/  HMMA.16816.F32.BF16 R16, R4.reuse, R18, R72 ;  /* 0x000000120410723c */ /* 0x040ff00000041848 */
[C---:B------:R-:W-:Y:S01]  /*6490*/  HMMA.16816.F32.BF16 R232, R4.reuse, R26, R64 ;  /* 0x0000001a04e8723c */ /* 0x040fe20000041840 */
[----:B------:R-:W-:Y:S07]  /*64a0*/  LDSM.16.MT88.4 R24, [R207+0x14800] ;  /* 0x01480000cf18783b */ /* 0x000fee0000004200 */
[----:B------:R-:W-:Y:S01]  /*64b0*/  MOV R91, R22 ;  /* 0x00000016005b7202 */ /* 0x000fe20000000f00 */
[----:B------:R-:W-:Y:S01]  /*64c0*/  IMAD.MOV.U32 R90, RZ, RZ, R23 ;  /* 0x000000ffff5a7224 */ /* 0x000fe200078e0017 */
[----:B------:R-:W-:Y:S01]  /*64d0*/  MOV R89, R21 ;  /* 0x0000001500597202 */ /* 0x000fe20000000f00 */
[----:B------:R-:W-:Y:S01]  /*64e0*/  IMAD.MOV.U32 R88, RZ, RZ, R20 ;  /* 0x000000ffff587224 */ /* 0x000fe200078e0014 */
[C---:B---3--:R-:W-:Y:S01]  /*64f0*/  HMMA.16816.F32.BF16 R244, R4.reuse, R32, R116 ;  /* 0x0000002004f4723c */ /* 0x048fe20000041874 */
[----:B------:R-:W2:Y:S03]  /*6500*/  LDSM.16.MT88.4 R20, [R206+0x12800] ;  /* 0x01280000ce14783b */ /* 0x000ea60000004200 */
[----:B------:R-:W-:Y:S01]  /*6510*/  MOV R191, R16 ;  /* 0x0000001000bf7202 */ /* 0x000fe20000000f00 */
[----:B------:R-:W-:Y:S01]  /*6520*/  IMAD.MOV.U32 R75, RZ, RZ, R17 ;  /* 0x000000ffff4b7224 */ /* 0x000fe200078e0011 */
[----:B------:R-:W-:Y:S01]  /*6530*/  MOV R74, R18 ;  /* 0x00000012004a7202 */ /* 0x000fe20000000f00 */
[----:B------:R-:W-:Y:S01]  /*6540*/  IMAD.MOV.U32 R73, RZ, RZ, R19 ;  /* 0x000000ffff497224 */ /* 0x000fe200078e0013 */
[C---:B------:R-:W-:Y:S01]  /*6550*/  HMMA.16816.F32.BF16 R56, R4.reuse, R34, R104 ;  /* 0x000000220438723c */ /* 0x040fe20000041868 */
[----:B------:R-:W3:Y:S01]  /*6560*/  LDSM.16.MT88.4 R16, [R204+0x14800] ;  /* 0x01480000cc10783b */ /* 0x000ee20000004200 */
[----:B------:R-:W-:Y:S01]  /*6570*/  MOV R119, R167 ;  /* 0x000000a700777202 */ /* 0x000fe20000000f00 */
[----:B------:R-:W-:Y:S01]  /*6580*/  IMAD.MOV.U32 R118, RZ, RZ, R176 ;  /* 0x000000ffff767224 */ /* 0x000fe200078e00b0 */
[----:B------:R-:W-:Y:S01]  /*6590*/  MOV R117, R177 ;  /* 0x000000b100757202 */ /* 0x000fe20000000f00 */
[----:B------:R-:W4:Y:S02]  /*65a0*/  LDSM.16.MT88.4 R32, [R206+0x14800] ;  /* 0x01480000ce20783b */ /* 0x000f240000004200 */
[----:B------:R-:W-:Y:S01]  /*65b0*/  IMAD.MOV.U32 R107, RZ, RZ, R191 ;  /* 0x000000ffff6b7224 */ /* 0x000fe200078e00bf */
[----:B------:R-:W-:Y:S01]  /*65c0*/  HMMA.16816.F32.BF16 R120, R4, R36, R120 ;  /* 0x000000240478723c */ /* 0x000fe20000041878 */
[----:B------:R-:W-:Y:S01]  /*65d0*/  MOV R104, R190 ;  /* 0x000000be00687202 */ /* 0x000fe20000000f00 */
[----:B------:R-:W-:Y:S01]  /*65e0*/  IMAD.MOV.U32 R105, RZ, RZ, R189 ;  /* 0x000000ffff697224 */ /* 0x000fe200078e00bd */
[----:B------:R-:W-:-:S05]  /*65f0*/  MOV R106, R188 ;  /* 0x000000bc006a7202 */ /* 0x000fca0000000f00 */
[C---:B-1----:R-:W-:Y:S07]  /*6600*/  HMMA.16816.F32.BF16 R240, R4.reuse, R28, R112 ;  /* 0x0000001c04f0723c */ /* 0x042fee0000041870 */
[----:B------:R-:W-:Y:S01]  /*6610*/  IMAD.MOV.U32 R112, RZ, RZ, R178 ;  /* 0x000000ffff707224 */ /* 0x000fe200078e00b2 */
[C---:B------:R-:W-:Y:S01]  /*6620*/  HMMA.16816.F32.BF16 R200, R4.reuse, R30, R100 ;  /* 0x0000001e04c8723c */ /* 0x040fe20000041864 */
[----:B------:R-:W-:Y:S01]  /*6630*/  MOV R113, R91 ;  /* 0x0000005b00717202 */ /* 0x000fe20000000f00 */
[----:B------:R-:W-:Y:S01]  /*6640*/  IMAD.MOV.U32 R114, RZ, RZ, R90 ;  /* 0x000000ffff727224 */ /* 0x000fe200078e005a */
[----:B------:R-:W-:Y:S01]  /*6650*/  LDSM.16.MT88.4 R28, [R204+0x16800] ;  /* 0x01680000cc1c783b */ /* 0x000fe20000004200 */
[----:B------:R-:W-:Y:S01]  /*6660*/  IMAD.MOV.U32 R115, RZ, RZ, R146 ;  /* 0x000000ffff737224 */ /* 0x000fe200078e0092 */
[----:B------:R-:W-:Y:S01]  /*6670*/  MOV R86, R56 ;  /* 0x0000003800567202 */ /* 0x000fe20000000f00 */
[----:B------:R-:W-:Y:S01]  /*6680*/  IMAD.MOV.U32 R85, RZ, RZ, R57 ;  /* 0x000000ffff557224 */ /* 0x000fe200078e0039 */
[----:B------:R-:W-:Y:S01]  /*6690*/  MOV R103, R89 ;  /* 0x0000005900677202 */ /* 0x000fe20000000f00 */
[----:B------:R-:W-:Y:S01]  /*66a0*/  IMAD.MOV.U32 R93, RZ, RZ, R121 ;  /* 0x000000ffff5d7224 */ /* 0x000fe200078e0079 */
[C---:B--2---:R-:W-:Y:S01]  /*66b0*/  HMMA.16816.F32.BF16 R188, R4.reuse, R20, R80 ;  /* 0x0000001404bc723c */ /* 0x044fe20000041850 */
[----:B------:R-:W-:Y:S01]  /*66c0*/  MOV R72, R120 ;  /* 0x0000007800487202 */ /* 0x000fe20000000f00 */
[----:B------:R-:W-:Y:S01]  /*66d0*/  IMAD.MOV.U32 R120, RZ, RZ, R166 ;  /* 0x000000ffff787224 */ /* 0x000fe200078e00a6 */
[----:B------:R-:W-:Y:S01]  /*66e0*/  MOV R92, R122 ;  /* 0x0000007a005c7202 */ /* 0x000fe20000000f00 */
[----:B------:R-:W-:Y:S01]  /*66f0*/  IMAD.MOV.U32 R122, RZ, RZ, R164 ;  /* 0x000000ffff7a7224 */ /* 0x000fe200078e00a4 */
[----:B------:R-:W-:Y:S01]  /*6700*/  MOV R121, R165 ;  /* 0x000000a500797202 */ /* 0x000fe20000000f00 */
[----:B------:R-:W-:Y:S01]  /*6710*/  IMAD.MOV.U32 R87, RZ, RZ, R123 ;  /* 0x000000ffff577224 */ /* 0x000fe200078e007b */
[----:B------:R-:W-:Y:S01]  /*6720*/  MOV R20, R0 ;  /* 0x0000000000147202 */ /* 0x000fe20000000f00 */
[----:B------:R-:W-:Y:S01]  /*6730*/  FFMA.FTZ R0, R171, c[0x0][0x23c], -R8 ;  /* 0x00008f00ab007a23 */ /* 0x000fe20000010808 */
[C---:B---3--:R-:W-:Y:S01]  /*6740*/  HMMA.16816.F32.BF16 R164, R4.reuse, R16, R76 ;  /* 0x0000001004a4723c */ /* 0x048fe2000004184c */
[----:B------:R-:W-:Y:S01]  /*6750*/  MOV R123, R179 ;  /* 0x000000b3007b7202 */ /* 0x000fe20000000f00 */
[----:B------:R-:W-:Y:S01]  /*6760*/  IMAD.MOV.U32 R102, RZ, RZ, R88 ;  /* 0x000000ffff667224 */ /* 0x000fe200078e0058 */
[----:B------:R1:W2:Y:S01]  /*6770*/  MUFU.EX2 R17, R0 ;  /* 0x0000000000117308 */ /* 0x0002a20000000800 */
[----:B------:R-:W-:Y:S01]  /*6780*/  IMAD.MOV.U32 R100, RZ, RZ, R145 ;  /* 0x000000ffff647224 */ /* 0x000fe200078e0091 */
[----:B------:R-:W-:Y:S01]  /*6790*/  MOV R101, R144 ;  /* 0x0000009000657202 */ /* 0x000fe20000000f00 */
[----:B------:R-:W-:Y:S01]  /*67a0*/  IMAD.MOV.U32 R21, RZ, RZ, R95 ;  /* 0x000000ffff157224 */ /* 0x000fe200078e005f */
[----:B------:R-:W-:Y:S01]  /*67b0*/  MOV R84, R58 ;  /* 0x0000003a00547202 */ /* 0x000fe20000000f00 */
[----:B------:R-:W-:Y:S01]  /*67c0*/  HMMA.16816.F32.BF16 R176, R4, R22, R96 ;  /* 0x0000001604b0723c */ /* 0x000fe20000041860 */
[----:B------:R-:W-:Y:S01]  /*67d0*/  IMAD.MOV.U32 R116, RZ, RZ, R59 ;  /* 0x000000ffff747224 */ /* 0x000fe200078e003b */
[----:B------:R-:W-:-:S06]  /*67e0*/  MOV R95, R147 ;  /* 0x00000093005f7202 */ /* 0x000fcc0000000f00 */
[----:B------:R-:W-:Y:S01]  /*67f0*/  HMMA.16816.F32.BF16 R96, R4, R12, R52 ;  /* 0x0000000c0460723c */ /* 0x000fe20000041834 */
[----:B-1----:R-:W-:-:S07]  /*6800*/  FFMA.FTZ R0, R149, c[0x0][0x23c], -R8 ;  /* 0x00008f0095007a23 */ /* 0x002fce0000010808 */
[C---:B------:R-:W-:Y:S01]  /*6810*/  HMMA.16816.F32.BF16 R88, R4.reuse, R14, R48 ;  /* 0x0000000e0458723c */ /* 0x040fe20000041830 */
[----:B------:R-:W1:Y:S07]  /*6820*/  LDSM.16.MT88.4 R12, [R205+0x16800] ;  /* 0x01680000cd0c783b */ /* 0x000e6e0000004200 */
[C---:B------:R-:W-:Y:S08]  /*6830*/  HMMA.16816.F32.BF16 R76, R4.reuse, R24, R44 ;  /* 0x00000018044c723c */ /* 0x040ff0000004182c */
[C---:B------:R-:W-:Y:S01]  /*6840*/  HMMA.16816.F32.BF16 R80, R4.reuse, R26, R128 ;  /* 0x0000001a0450723c */ /* 0x040fe20000041880 */
[----:B------:R-:W3:Y:S06]  /*6850*/  LDSM.16.MT88.4 R24, [R207+0x16800] ;  /* 0x01680000cf18783b */ /* 0x000eec0000004200 */
[----:B------:R-:W-:Y:S01]  /*6860*/  IMAD.MOV.U32 R128, RZ, RZ, R100 ;  /* 0x000000ffff807224 */ /* 0x000fe200078e0064 */
[C---:B----4-:R-:W-:Y:S01]  /*6870*/  HMMA.16816.F32.BF16 R68, R4.reuse, R32, R136 ;  /* 0x000000200444723c */ /* 0x050fe20000041888 */
[----:B------:R4:W-:Y:S01]  /*6880*/  MUFU.EX2 R137, R0 ;  /* 0x0000000000897308 */ /* 0x0009e20000000800 */
[----:B------:R-:W-:Y:S01]  /*6890*/  MOV R129, R101 ;  /* 0x0000006500817202 */ /* 0x000fe20000000f00 */
[----:B------:R-:W-:Y:S01]  /*68a0*/  IMAD.MOV.U32 R100, RZ, RZ, R102 ;  /* 0x000000ffff647224 */ /* 0x000fe200078e0066 */
[----:B------:R-:W-:Y:S01]  /*68b0*/  MOV R101, R103 ;  /* 0x0000006700657202 */ /* 0x000fe20000000f00 */
[----:B------:R-:W-:Y:S01]  /*68c0*/  IMAD.MOV.U32 R102, RZ, RZ, R113 ;  /* 0x000000ffff667224 */ /* 0x000fe200078e0071 */
[----:B------:R-:W-:Y:S01]  /*68d0*/  MOV R103, R114 ;  /* 0x0000007200677202 */ /* 0x000fe20000000f00 */
[----:B------:R-:W-:Y:S01]  /*68e0*/  IMAD.MOV.U32 R138, RZ, RZ, R20 ;  /* 0x000000ffff8a7224 */ /* 0x000fe200078e0014 */
[C---:B------:R-:W-:Y:S01]  /*68f0*/  HMMA.16816.F32.BF16 R64, R4.reuse, R34, R40 ;  /* 0x000000220440723c */ /* 0x040fe20000041828 */
[----:B------:R-:W3:Y:S01]  /*6900*/  LDSM.16.MT88.4 R32, [R206+0x16800] ;  /* 0x01680000ce20783b */ /* 0x000ee20000004200 */
[----:B------:R-:W-:Y:S01]  /*6910*/  IMAD.MOV.U32 R130, RZ, RZ, R115 ;  /* 0x000000ffff827224 */ /* 0x000fe200078e0073 */
[----:B------:R-:W-:Y:S01]  /*6920*/  MOV R131, R104 ;  /* 0x0000006800837202 */ /* 0x000fe20000000f00 */
[----:B------:R-:W-:Y:S01]  /*6930*/  IMAD.MOV.U32 R113, RZ, RZ, R105 ;  /* 0x000000ffff717224 */ /* 0x000fe200078e0069 */
[----:B------:R-:W-:Y:S01]  /*6940*/  MOV R139, R21 ;  /* 0x00000015008b7202 */ /* 0x000fe20000000f00 */
[----:B------:R-:W-:Y:S01]  /*6950*/  IMAD.MOV.U32 R104, RZ, RZ, R107 ;  /* 0x000000ffff687224 */ /* 0x000fe200078e006b */
[----:B------:R-:W-:Y:S01]  /*6960*/  MOV R114, R106 ;  /* 0x0000006a00727202 */ /* 0x000fe20000000f00 */
[C---:B------:R-:W-:Y:S01]  /*6970*/  HMMA.16816.F32.BF16 R132, R4.reuse, R38, R132 ;  /* 0x000000260484723c */ /* 0x040fe20000041884 */
[----:B----4-:R-:W-:Y:S01]  /*6980*/  FFMA.FTZ R0, R150, c[0x0][0x23c], -R8 ;  /* 0x00008f0096007a23 */ /* 0x010fe20000010808 */
[----:B------:R-:W4:Y:S01]  /*6990*/  LDSM.16.MT88.4 R36, [R204+0x11000] ;  /* 0x01100000cc24783b */ /* 0x000f220000004200 */
[----:B------:R-:W-:Y:S01]  /*69a0*/  IMAD.MOV.U32 R115, RZ, RZ, R72 ;  /* 0x000000ffff737224 */ /* 0x000fe200078e0048 */
[----:B------:R-:W-:Y:S01]  /*69b0*/  MOV R105, R75 ;  /* 0x0000004b00697202 */ /* 0x000fe20000000f00 */
[----:B------:R3:W3:Y:S01]  /*69c0*/  MUFU.EX2 R22, R0 ;  /* 0x0000000000167308 */ /* 0x0006e20000000800 */
[----:B------:R-:W-:Y:S01]  /*69d0*/  IMAD.MOV.U32 R106, RZ, RZ, R74 ;  /* 0x000000ffff6a7224 */ /* 0x000fe200078e004a */
[----:B------:R-:W-:Y:S01]  /*69e0*/  MOV R107, R73 ;  /* 0x00000049006b7202 */ /* 0x000fe20000000f00 */
[----:B-1----:R-:W-:Y:S01]  /*69f0*/  HMMA.16816.F32.BF16 R48, R4, R14, R160 ;  /* 0x0000000e0430723c */ /* 0x002fe200000418a0 */
[----:B------:R-:W-:Y:S01]  /*6a00*/  IMAD.MOV.U32 R43, RZ, RZ, R130 ;  /* 0x000000ffff2b7224 */ /* 0x000fe200078e0082 */
[----:B------:R-:W-:Y:S01]  /*6a10*/  MOV R149, R131 ;  /* 0x0000008300957202 */ /* 0x000fe20000000f00 */
[----:B------:R-:W-:Y:S01]  /*6a20*/  IMAD.MOV.U32 R136, RZ, RZ, R113 ;  /* 0x000000ffff887224 */ /* 0x000fe200078e0071 */
[----:B------:R-:W-:Y:S01]  /*6a30*/  MOV R131, R95 ;  /* 0x0000005f00837202 */ /* 0x000fe20000000f00 */
[----:B------:R-:W-:-:S02]  /*6a40*/  IMAD.MOV.U32 R130, RZ, RZ, R94 ;  /* 0x000000ffff827224 */ /* 0x000fc400078e005e */
[----:B--2---:R-:W-:Y:S01]  /*6a50*/  MOV R161, R17 ;  /* 0x0000001100a17202 */ /* 0x004fe20000000f00 */
[C---:B------:R-:W-:Y:S01]  /*6a60*/  HMMA.16816.F32.BF16 R56, R4.reuse, R28, R140 ;  /* 0x0000001c0438723c */ /* 0x040fe2000004188c */
[----:B------:R-:W-:Y:S02]  /*6a70*/  IMAD.MOV.U32 R113, RZ, RZ, R86 ;  /* 0x000000ffff717224 */ /* 0x000fe400078e0056 */
[----:B------:R-:W-:Y:S02]  /*6a80*/  IMAD.MOV.U32 R150, RZ, RZ, R119 ;  /* 0x000000ffff967224 */ /* 0x000fe400078e0077 */
[----:B---3--:R-:W-:Y:S02]  /*6a90*/  FFMA.FTZ R0, R170, c[0x0][0x23c], -R8 ;  /* 0x00008f00aa007a23 */ /* 0x008fe40000010808 */
[----:B------:R-:W-:Y:S01]  /*6aa0*/  IMAD.MOV.U32 R140, RZ, RZ, R138 ;  /* 0x000000ffff8c7224 */ /* 0x000fe200078e008a */
[C---:B------:R-:W-:Y:S01]  /*6ab0*/  HMMA.16816.F32.BF16 R44, R4.reuse, R24, R172 ;  /* 0x00000018042c723c */ /* 0x040fe200000418ac */
[----:B------:R1:W2:Y:S01]  /*6ac0*/  MUFU.EX2 R23, R0 ;  /* 0x0000000000177308 */ /* 0x0002a20000000800 */
[----:B------:R-:W-:Y:S01]  /*6ad0*/  MOV R141, R139 ;  /* 0x0000008b008d7202 */ /* 0x000fe20000000f00 */
[----:B------:R-:W-:Y:S01]  /*6ae0*/  IMAD.MOV.U32 R142, RZ, RZ, R128 ;  /* 0x000000ffff8e7224 */ /* 0x000fe200078e0080 */
[----:B------:R-:W-:Y:S01]  /*6af0*/  MOV R143, R129 ;  /* 0x00000081008f7202 */ /* 0x000fe20000000f00 */
[----:B------:R-:W-:Y:S01]  /*6b00*/  IMAD.MOV.U32 R138, RZ, RZ, R115 ;  /* 0x000000ffff8a7224 */ /* 0x000fe200078e0073 */
[----:B------:R-:W-:Y:S01]  /*6b10*/  MOV R139, R93 ;  /* 0x0000005d008b7202 */ /* 0x000fe20000000f00 */
[----:B------:R-:W-:Y:S01]  /*6b20*/  IMAD.MOV.U32 R172, RZ, RZ, R22 ;  /* 0x000000ffffac7224 */ /* 0x000fe200078e0016 */
[C---:B------:R-:W-:Y:S01]  /*6b30*/  HMMA.16816.F32.BF16 R72, R4.reuse, R26, R180 ;  /* 0x0000001a0448723c */ /* 0x040fe200000418b4 */
[----:B------:R-:W-:Y:S01]  /*6b40*/  IMAD.MOV.U32 R128, RZ, RZ, R92 ;  /* 0x000000ffff807224 */ /* 0x000fe200078e005c */
[----:B------:R-:W-:Y:S01]  /*6b50*/  MOV R129, R87 ;  /* 0x0000005700817202 */ /* 0x000fe20000000f00 */
[----:B------:R-:W-:Y:S01]  /*6b60*/  IMAD.MOV.U32 R115, RZ, RZ, R84 ;  /* 0x000000ffff737224 */ /* 0x000fe200078e0054 */
[----:B------:R-:W-:Y:S01]  /*6b70*/  MOV R24, R43 ;  /* 0x0000002b00187202 */ /* 0x000fe20000000f00 */
[----:B------:R-:W-:Y:S01]  /*6b80*/  IMAD.MOV.U32 R25, RZ, RZ, R149 ;  /* 0x000000ffff197224 */ /* 0x000fe200078e0095 */
[----:B------:R-:W-:Y:S01]  /*6b90*/  LDSM.16.MT88.4 R40, [R207+0x13000] ;  /* 0x01300000cf28783b */ /* 0x000fe20000004200 */
[----:B------:R-:W-:Y:S01]  /*6ba0*/  MOV R183, R137 ;  /* 0x0000008900b77202 */ /* 0x000fe20000000f00 */
[C---:B------:R-:W-:Y:S01]  /*6bb0*/  HMMA.16816.F32.BF16 R144, R4.reuse, R18, R60 ;  /* 0x000000120490723c */ /* 0x040fe2000004183c */
[----:B-1----:R-:W-:Y:S01]  /*6bc0*/  FFMA.FTZ R0, R187, c[0x0][0x23c], -R2 ;  /* 0x00008f00bb007a23 */ /* 0x002fe20000010802 */
[----:B--2---:R-:W-:Y:S01]  /*6bd0*/  MOV R173, R23 ;  /* 0x0000001700ad7202 */ /* 0x004fe20000000f00 */
[----:B------:R-:W-:Y:S01]  /*6be0*/  IMAD.MOV.U32 R187, RZ, RZ, R139 ;  /* 0x000000ffffbb7224 */ /* 0x000fe200078e008b */
[----:B------:R-:W-:Y:S01]  /*6bf0*/  MOV R137, R114 ;  /* 0x0000007200897202 */ /* 0x000fe20000000f00 */
[----:B------:R1:W2:Y:S01]  /*6c00*/  MUFU.EX2 R16, R0 ;  /* 0x0000000000107308 */ /* 0x0002a20000000800 */
        /* <DEDUP_REMOVED lines=9> */
[----:B------:R-:W-:Y:S01]  /*6ca0*/  LDSM.16.MT88.4 R20, [R207+0x11000] ;  /* 0x01100000cf14783b */ /* 0x000fe20000004200 */
[----:B------:R-:W-:Y:S01]  /*6cb0*/  HMMA.16816.F32.BF16 R52, R4, R12, R156 ;  /* 0x0000000c0434723c */ /* 0x000fe2000004189c */
[----:B-1----:R-:W-:-:S02]  /*6cc0*/  FFMA.FTZ R0, R184, c[0x0][0x23c], -R2 ;  /* 0x00008f00b8007a23 */ /* 0x002fc40000010802 */
[----:B------:R1:W5:Y:S01]  /*6cd0*/  LDL.LU R214, [R1+0x50] ;  /* 0x0000500001d67983 */ /* 0x0003620000300800 */
[----:B--2---:R-:W-:-:S04]  /*6ce0*/  IMAD.MOV.U32 R160, RZ, RZ, R16 ;  /* 0x000000ffffa07224 */ /* 0x004fc800078e0010 */
[----:B------:R-:W-:Y:S01]  /*6cf0*/  HMMA.16816.F32.BF16 R92, R4, R32, R196 ;  /* 0x00000020045c723c */ /* 0x000fe200000418c4 */
[----:B------:R-:W2:Y:S01]  /*6d00*/  MUFU.EX2 R184, R0 ;  /* 0x0000000000b87308 */ /* 0x000ea20000000800 */
[----:B------:R-:W-:Y:S01]  /*6d10*/  MOV R159, R138 ;  /* 0x0000008a009f7202 */ /* 0x000fe20000000f00 */
[----:B------:R-:W-:-:S05]  /*6d20*/  IMAD.MOV.U32 R138, RZ, RZ, R115 ;  /* 0x000000ffff8a7224 */ /* 0x000fca00078e0073 */
[----:B------:R-:W-:Y:S01]  /*6d30*/  HMMA.16816.F32.BF16 R84, R4, R34, R124 ;  /* 0x000000220454723c */ /* 0x000fe2000004187c */
[----:B------:R-:W-:Y:S01]  /*6d40*/  MOV R114, R213 ;  /* 0x000000d500727202 */ /* 0x000fe20000000f00 */
[----:B------:R-:W-:Y:S01]  /*6d50*/  IMAD.MOV.U32 R117, RZ, RZ, R210 ;  /* 0x000000ffff757224 */ /* 0x000fe200078e00d2 */
[----:B------:R1:W5:Y:S04]  /*6d60*/  LDL.LU R213, [R1+0x4c] ;  /* 0x00004c0001d57983 */ /* 0x0003680000300800 */
[----:B------:R-:W-:Y:S01]  /*6d70*/  F2FP.BF16.PACK_AB R4, R183, R161 ;  /* 0x000000a1b704723e */ /* 0x000fe200000010ff */
[----:B------:R-:W-:Y:S01]  /*6d80*/  IMAD.MOV.U32 R119, RZ, RZ, R208 ;  /* 0x000000ffff777224 */ /* 0x000fe200078e00d0 */
[----:B--2---:R-:W-:Y:S01]  /*6d90*/  F2FP.BF16.PACK_AB R5, R184, R160 ;  /* 0x000000a0b805723e */ /* 0x004fe200000010ff */
[----:B------:R-:W-:Y:S01]  /*6da0*/  FFMA.FTZ R0, R185, c[0x0][0x23c], -R2 ;  /* 0x00008f00b9007a23 */ /* 0x000fe20000010802 */
[----:B------:R-:W-:Y:S01]  /*6db0*/  F2FP.BF16.PACK_AB R6, R173, R172 ;  /* 0x000000acad06723e */ /* 0x000fe200000010ff */
[----:B------:R-:W-:Y:S01]  /*6dc0*/  IMAD.MOV.U32 R115, RZ, RZ, R212 ;  /* 0x000000ffff737224 */ /* 0x000fe200078e00d4 */
[----:B------:R-:W-:Y:S01]  /*6dd0*/  MOV R116, R211 ;  /* 0x000000d300747202 */ /* 0x000fe20000000f00 */
[----:B------:R2:W-:Y:S01]  /*6de0*/  MUFU.EX2 R171, R0 ;  /* 0x0000000000ab7308 */ /* 0x0005e20000000800 */
[----:B------:R1:W5:Y:S04]  /*6df0*/  LDL.LU R212, [R1+0x48] ;  /* 0x0000480001d47983 */ /* 0x0003680000300800 */
[----:B------:R1:W5:Y:S04]  /*6e00*/  LDL.LU R211, [R1+0x44] ;  /* 0x0000440001d37983 */ /* 0x0003680000300800 */
[----:B------:R1:W5:Y:S04]  /*6e10*/  LDL.LU R210, [R1+0x40] ;  /* 0x0000400001d27983 */ /* 0x0003680000300800 */
[----:B------:R-:W3:Y:S01]  /*6e20*/  LDSM.16.MT88.4 R28, [R205+0x11000] ;  /* 0x01100000cd1c783b */ /* 0x000ee20000004200 */
[----:B--2---:R-:W-:-:S03]  /*6e30*/  FFMA.FTZ R0, R186, c[0x0][0x23c], -R2 ;  /* 0x00008f00ba007a23 */ /* 0x004fc60000010802 */
[----:B------:R-:W2:Y:S01]  /*6e40*/  LDSM.16.MT88.4 R12, [R204+0x13000] ;  /* 0x01300000cc0c783b */ /* 0x000ea20000004200 */
[----:B------:R-:W1:Y:S03]  /*6e50*/  MUFU.EX2 R170, R0 ;  /* 0x0000000000aa7308 */ /* 0x000e660000000800 */
[----:B------:R-:W2:Y:S01]  /*6e60*/  LDSM.16.MT88.4 R16, [R206+0x11000] ;  /* 0x01100000ce10783b */ /* 0x000ea20000004200 */
[----:B------:R-:W-:-:S03]  /*6e70*/  MOV R197, R187 ;  /* 0x000000bb00c57202 */ /* 0x000fc60000000f00 */
[----:B------:R-:W-:Y:S01]  /*6e80*/  LDSM.16.MT88.4 R32, [R205+0x13000] ;  /* 0x01300000cd20783b */ /* 0x000fe20000004200 */
[----:B-1----:R-:W-:-:S07]  /*6e90*/  F2FP.BF16.PACK_AB R7, R170, R171 ;  /* 0x000000abaa07723e */ /* 0x002fce00000010ff */
[----:B----4-:R-:W-:Y:S07]  /*6ea0*/  HMMA.16816.F32.BF16 R152, R4, R36, R140 ;  /* 0x000000240498723c */ /* 0x010fee000004188c */
[----:B------:R-:W-:Y:S01]  /*6eb0*/  MOV R142, R118 ;  /* 0x00000076008e7202 */ /* 0x000fe20000000f00 */
[----:B------:R-:W-:Y:S01]  /*6ec0*/  IMAD.MOV.U32 R141, RZ, RZ, R129 ;  /* 0x000000ffff8d7224 */ /* 0x000fe200078e0081 */
[----:B------:R-:W-:Y:S01]  /*6ed0*/  MOV R140, R128 ;  /* 0x00000080008c7202 */ /* 0x000fe20000000f00 */
[----:B------:R-:W-:Y:S01]  /*6ee0*/  IMAD.MOV.U32 R129, RZ, RZ, R121 ;  /* 0x000000ffff817224 */ /* 0x000fe200078e0079 */
[----:B------:R-:W-:-:S02]  /*6ef0*/  MOV R118, R209 ;  /* 0x000000d100767202 */ /* 0x000fc40000000f00 */
[----:B------:R-:W-:Y:S01]  /*6f00*/  MOV R128, R120 ;  /* 0x0000007800807202 */ /* 0x000fe20000000f00 */
[----:B------:R1:W5:Y:S01]  /*6f10*/  LDL.LU R209, [R1+0x3c] ;  /* 0x00003c0001d17983 */ /* 0x0003620000300800 */
[----:B------:R-:W-:Y:S01]  /*6f20*/  MOV R143, R112 ;  /* 0x00000070008f7202 */ /* 0x000fe20000000f00 */
[----:B------:R-:W-:Y:S01]  /*6f30*/  IMAD.MOV.U32 R121, RZ, RZ, R168 ;  /* 0x000000ffff797224 */ /* 0x000fe200078e00a8 */
[----:B------:R-:W-:Y:S01]  /*6f40*/  MOV R120, R169 ;  /* 0x000000a900787202 */ /* 0x000fe20000000f00 */
[----:B------:R1:W5:Y:S01]  /*6f50*/  LDL.LU R208, [R1+0x38] ;  /* 0x0000380001d07983 */ /* 0x0003620000300800 */
[----:B------:R-:W-:Y:S02]  /*6f60*/  MOV R112, R122 ;  /* 0x0000007a00707202 */ /* 0x000fe40000000f00 */
[----:B------:R-:W-:Y:S01]  /*6f70*/  MOV R122, R151 ;  /* 0x00000097007a7202 */ /* 0x000fe20000000f00 */
[----:B------:R1:W5:Y:S04]  /*6f80*/  LDL.LU R169, [R1+0x34] ;  /* 0x0000340001a97983 */ /* 0x0003680000300800 */
[----:B------:R1:W5:Y:S04]  /*6f90*/  LDL.LU R168, [R1+0x30] ;  /* 0x0000300001a87983 */ /* 0x0003680000300800 */
[----:B------:R1:W5:Y:S01]  /*6fa0*/  LDL.LU R151, [R1+0x2c] ;  /* 0x00002c0001977983 */ /* 0x0003620000300800 */
[C---:B---3--:R-:W-:Y:S08]  /*6fb0*/  HMMA.16816.F32.BF16 R100, R4.reuse, R28, R100 ;  /* 0x0000001c0464723c */ /* 0x048ff00000041864 */
[----:B------:R-:W-:Y:S01]  /*6fc0*/  HMMA.16816.F32.BF16 R104, R4, R30, R104 ;  /* 0x0000001e0468723c */ /* 0x000fe20000041868 */
[----:B------:R-:W3:Y:S01]  /*6fd0*/  LDSM.16.MT88.4 R28, [R206+0x13000] ;  /* 0x01300000ce1c783b */ /* 0x000ee20000004200 */
[----:B------:R-:W-:Y:S01]  /*6fe0*/  IMAD.MOV.U32 R198, RZ, RZ, R140 ;  /* 0x000000ffffc67224 */ /* 0x000fe200078e008c */
[----:B------:R-:W-:Y:S01]  /*6ff0*/  MOV R185, R113 ;  /* 0x0000007100b97202 */ /* 0x000fe20000000f00 */
[----:B------:R-:W-:Y:S01]  /*7000*/  IMAD.MOV.U32 R186, RZ, RZ, R112 ;  /* 0x000000ffffba7224 */ /* 0x000fe200078e0070 */
[----:B------:R-:W-:Y:S01]  /*7010*/  MOV R187, R115 ;  /* 0x0000007300bb7202 */ /* 0x000fe20000000f00 */
[----:B------:R-:W-:-:S02]  /*7020*/  IMAD.MOV.U32 R140, RZ, RZ, R114 ;  /* 0x000000ffff8c7224 */ /* 0x000fc400078e0072 */
[----:B------:R-:W-:Y:S01]  /*7030*/  HMMA.16816.F32.BF16 R108, R4, R20, R108 ;  /* 0x00000014046c723c */ /* 0x000fe2000004186c */
[----:B------:R-:W-:Y:S01]  /*7040*/  IMAD.MOV.U32 R196, RZ, RZ, R159 ;  /* 0x000000ffffc47224 */ /* 0x000fe200078e009f */
[----:B------:R-:W-:-:S06]  /*7050*/  MOV R199, R141 ;  /* 0x0000008d00c77202 */ /* 0x000fcc0000000f00 */
[C---:B------:R-:W-:Y:S01]  /*7060*/  HMMA.16816.F32.BF16 R112, R4.reuse, R22, R236 ;  /* 0x000000160470723c */ /* 0x040fe200000418ec */
[----:B------:R-:W4:Y:S07]  /*7070*/  LDSM.16.MT88.4 R20, [R205+0x15000] ;  /* 0x01500000cd14783b */ /* 0x000f2e0000004200 */
[----:B------:R-:W-:Y:S01]  /*7080*/  HMMA.16816.F32.BF16 R36, R4, R38, R24 ;  /* 0x000000260424723c */ /* 0x000fe20000041818 */
[----:B------:R-:W1:Y:S01]  /*7090*/  LDSM.16.MT88.4 R24, [R204+0x15000] ;  /* 0x01500000cc18783b */ /* 0x000e620000004200 */
[----:B------:R-:W-:Y:S01]  /*70a0*/  IMAD.MOV.U32 R162, RZ, RZ, R142 ;  /* 0x000000ffffa27224 */ /* 0x000fe200078e008e */
[----:B------:R-:W-:Y:S01]  /*70b0*/  MOV R141, R129 ;  /* 0x00000081008d7202 */ /* 0x000fe20000000f00 */
[----:B------:R-:W-:Y:S01]  /*70c0*/  IMAD.MOV.U32 R142, RZ, RZ, R128 ;  /* 0x000000ffff8e7224 */ /* 0x000fe200078e0080 */
[----:B------:R-:W-:Y:S01]  /*70d0*/  MOV R175, R131 ;  /* 0x0000008300af7202 */ /* 0x000fe20000000f00 */
[----:B------:R-:W-:-:S02]  /*70e0*/  IMAD.MOV.U32 R174, RZ, RZ, R130 ;  /* 0x000000ffffae7224 */ /* 0x000fc400078e0082 */
[----:B--2---:R-:W-:Y:S01]  /*70f0*/  HMMA.16816.F32.BF16 R124, R4, R12, R196 ;  /* 0x0000000c047c723c */ /* 0x004fe200000418c4 */
[----:B------:R-:W-:Y:S01]  /*7100*/  MOV R163, R150 ;  /* 0x0000009600a37202 */ /* 0x000fe20000000f00 */
[----:B------:R-:W-:Y:S01]  /*7110*/  IMAD.MOV.U32 R159, RZ, RZ, R116 ;  /* 0x000000ffff9f7224 */ /* 0x000fe200078e0074 */
[----:B------:R-:W-:Y:S01]  /*7120*/  MOV R150, R117 ;  /* 0x0000007500967202 */ /* 0x000fe20000000f00 */
[----:B------:R-:W-:-:S04]  /*7130*/  IMAD.MOV.U32 R158, RZ, RZ, R118 ;  /* 0x000000ffff9e7224 */ /* 0x000fc800078e0076 */
[C---:B------:R-:W-:Y:S01]  /*7140*/  HMMA.16816.F32.BF16 R128, R4.reuse, R14, R132 ;  /* 0x0000000e0480723c */ /* 0x040fe20000041884 */
[----:B------:R-:W2:Y:S01]  /*7150*/  LDSM.16.MT88.4 R12, [R206+0x15000] ;  /* 0x01500000ce0c783b */ /* 0x000ea20000004200 */
[----:B------:R-:W-:Y:S01]  /*7160*/  MOV R157, R119 ;  /* 0x00000077009d7202 */ /* 0x000fe20000000f00 */
[----:B------:R-:W-:Y:S01]  /*7170*/  IMAD.MOV.U32 R156, RZ, RZ, R120 ;  /* 0x000000ffff9c7224 */ /* 0x000fe200078e0078 */
[----:B------:R-:W-:Y:S01]  /*7180*/  MOV R0, R121 ;  /* 0x0000007900007202 */ /* 0x000fe20000000f00 */
[----:B------:R-:W-:Y:S01]  /*7190*/  IMAD.MOV.U32 R182, RZ, RZ, R122 ;  /* 0x000000ffffb67224 */ /* 0x000fe200078e007a */
[----:B------:R-:W-:Y:S02]  /*71a0*/  MOV R181, R123 ;  /* 0x0000007b00b57202 */ /* 0x000fe40000000f00 */
[C---:B------:R-:W-:Y:S08]  /*71b0*/  HMMA.16816.F32.BF16 R116, R4.reuse, R16, R192 ;  /* 0x000000100474723c */ /* 0x040ff000000418c0 */
[C---:B------:R-:W-:Y:S01]  /*71c0*/  HMMA.16816.F32.BF16 R120, R4.reuse, R18, R232 ;  /* 0x000000120478723c */ /* 0x040fe200000418e8 */
[----:B------:R-:W1:Y:S07]  /*71d0*/  LDSM.16.MT88.4 R16, [R207+0x15000] ;  /* 0x01500000cf10783b */ /* 0x000e6e0000004200 */
[C---:B------:R-:W-:Y:S08]  /*71e0*/  HMMA.16816.F32.BF16 R232, R4.reuse, R42, R200 ;  /* 0x0000002a04e8723c */ /* 0x040ff000000418c8 */
[C---:B---3--:R-:W-:Y:S08]  /*71f0*/  HMMA.16816.F32.BF16 R236, R4.reuse, R28, R188 ;  /* 0x0000001c04ec723c */ /* 0x048ff000000418bc */
[C---:B------:R-:W-:Y:S01]  /*7200*/  HMMA.16816.F32.BF16 R200, R4.reuse, R30, R176 ;  /* 0x0000001e04c8723c */ /* 0x040fe200000418b0 */
[----:B------:R-:W3:Y:S07]  /*7210*/  LDSM.16.MT88.4 R28, [R205+0x17000] ;  /* 0x01700000cd1c783b */ /* 0x000eee0000004200 */
[C---:B------:R-:W-:Y:S07]  /*7220*/  HMMA.16816.F32.BF16 R132, R4.reuse, R32, R244 ;  /* 0x000000200484723c */ /* 0x040fee00000418f4 */
[----:B------:R-:W-:Y:S01]  /*7230*/  MOV R245, R0 ;  /* 0x0000000000f57202 */ /* 0x000fe20000000f00 */
[----:B------:R-:W-:Y:S01]  /*7240*/  FFMA.FTZ R0, R231, c[0x0][0x23c], -R8 ;  /* 0x00008f00e7007a23 */ /* 0x000fe20000010808 */
[----:B----4-:R-:W-:Y:S01]  /*7250*/  HMMA.16816.F32.BF16 R192, R4, R20, R96 ;  /* 0x0000001404c0723c */ /* 0x010fe20000041860 */
[----:B------:R-:W-:-:S06]  /*7260*/  IMAD.MOV.U32 R43, RZ, RZ, R181 ;  /* 0x000000ffff2b7224 */ /* 0x000fcc00078e00b5 */
[----:B------:R-:W-:Y:S01]  /*7270*/  IMAD.MOV.U32 R99, RZ, RZ, R150 ;  /* 0x000000ffff637224 */ /* 0x000fe200078e0096 */
[----:B-1----:R-:W-:Y:S01]  /*7280*/  HMMA.16816.F32.BF16 R196, R4, R24, R164 ;  /* 0x0000001804c4723c */ /* 0x002fe200000418a4 */
[----:B------:R1:W-:Y:S06]  /*7290*/  MUFU.EX2 R150, R0 ;  /* 0x0000000000967308 */ /* 0x0003ec0000000800 */
[----:B------:R-:W-:Y:S01]  /*72a0*/  IMAD.MOV.U32 R164, RZ, RZ, R160 ;  /* 0x000000ffffa47224 */ /* 0x000fe200078e00a0 */
[----:B------:R-:W-:Y:S01]  /*72b0*/  MOV R165, R161 ;  /* 0x000000a100a57202 */ /* 0x000fe20000000f00 */
[----:B------:R-:W-:Y:S01]  /*72c0*/  IMAD.MOV.U32 R166, RZ, RZ, R162 ;  /* 0x000000ffffa67224 */ /* 0x000fe200078e00a2 */
[----:B------:R-:W-:-:S02]  /*72d0*/  MOV R167, R163 ;  /* 0x000000a300a77202 */ /* 0x000fc40000000f00 */
[----:B------:R-:W-:Y:S01]  /*72e0*/  HMMA.16816.F32.BF16 R160, R4, R26, R144 ;  /* 0x0000001a04a0723c */ /* 0x000fe20000041890 */
[----:B-1----:R-:W-:-:S06]  /*72f0*/  FFMA.FTZ R0, R245, c[0x0][0x23c], -R8 ;  /* 0x00008f00f5007a23 */ /* 0x002fcc0000010808 */
[----:B------:R-:W-:Y:S01]  /*7300*/  MOV R145, R185 ;  /* 0x000000b900917202 */ /* 0x000fe20000000f00 */
[----:B------:R1:W-:Y:S01]  /*7310*/  MUFU.EX2 R245, R0 ;  /* 0x0000000000f57308 */ /* 0x0003e20000000800 */
[C---:B------:R-:W-:Y:S03]  /*7320*/  HMMA.16816.F32.BF16 R240, R4.reuse, R40, R240 ;  /* 0x0000002804f0723c */ /* 0x040fe600000418f0 */
        /* <DEDUP_REMOVED lines=8> */
[----:B--2---:R-:W-:Y:S01]  /*73b0*/  HMMA.16816.F32.BF16 R176, R4, R12, R68 ;  /* 0x0000000c04b0723c */ /* 0x004fe20000041844 */
[----:B-1----:R-:W-:Y:S01]  /*73c0*/  FFMA.FTZ R0, R99, c[0x0][0x23c], -R8 ;  /* 0x00008f0063007a23 */ /* 0x002fe20000010808 */
[----:B------:R-:W-:Y:S01]  /*73d0*/  MOV R42, R182 ;  /* 0x000000b6002a7202 */ /* 0x000fe20000000f00 */
[----:B------:R-:W-:-:S05]  /*73e0*/  IMAD.MOV.U32 R144, RZ, RZ, R186 ;  /* 0x000000ffff907224 */ /* 0x000fca00078e00ba */
[C---:B------:R-:W-:Y:S01]  /*73f0*/  HMMA.16816.F32.BF16 R172, R4.reuse, R14, R64 ;  /* 0x0000000e04ac723c */ /* 0x040fe20000041840 */
[----:B------:R1:W-:Y:S01]  /*7400*/  MUFU.EX2 R149, R0 ;  /* 0x0000000000957308 */ /* 0x0003e20000000800 */
[----:B------:R-:W2:Y:S01]  /*7410*/  LDSM.16.MT88.4 R12, [R206+0x17000] ;  /* 0x01700000ce0c783b */ /* 0x000ea20000004200 */
[----:B------:R-:W-:Y:S02]  /*7420*/  MOV R147, R187 ;  /* 0x000000bb00937202 */ /* 0x000fe40000000f00 */
[----:B------:R-:W-:Y:S01]  /*7430*/  MOV R99, R146 ;  /* 0x0000009200637202 */ /* 0x000fe20000000f00 */
[----:B------:R-:W-:Y:S02]  /*7440*/  IMAD.MOV.U32 R146, RZ, RZ, R42 ;  /* 0x000000ffff927224 */ /* 0x000fe400078e002a */
[----:B------:R-:W-:Y:S01]  /*7450*/  HMMA.16816.F32.BF16 R188, R4, R22, R88 ;  /* 0x0000001604bc723c */ /* 0x000fe20000041858 */
[----:B------:R-:W-:Y:S01]  /*7460*/  IMAD.MOV.U32 R42, RZ, RZ, R142 ;  /* 0x000000ffff2a7224 */ /* 0x000fe200078e008e */
[----:B------:R-:W-:Y:S01]  /*7470*/  LDSM.16.MT88.4 R20, [R207+0x17000] ;  /* 0x01700000cf14783b */ /* 0x000fe20000004200 */
[----:B------:R-:W-:-:S02]  /*7480*/  IMAD.MOV.U32 R246, RZ, RZ, R183 ;  /* 0x000000fffff67224 */ /* 0x000fc400078e00b7 */
[----:B------:R-:W-:-:S03]  /*7490*/  IMAD.MOV.U32 R97, RZ, RZ, R10 ;  /* 0x000000ffff617224 */ /* 0x000fc600078e000a */
[C---:B------:R-:W-:Y:S01]  /*74a0*/  HMMA.16816.F32.BF16 R136, R4.reuse, R34, R136 ;  /* 0x000000220488723c */ /* 0x040fe20000041888 */
[----:B-1----:R-:W-:Y:S01]  /*74b0*/  FFMA.FTZ R0, R11, c[0x0][0x23c], -R8 ;  /* 0x00008f000b007a23 */ /* 0x002fe20000010808 */
[----:B------:R-:W-:Y:S01]  /*74c0*/  MOV R88, R157 ;  /* 0x0000009d00587202 */ /* 0x000fe20000000f00 */
[----:B------:R-:W-:Y:S01]  /*74d0*/  IMAD.MOV.U32 R89, RZ, RZ, R158 ;  /* 0x000000ffff597224 */ /* 0x000fe200078e009e */
[----:B------:R-:W1:Y:S01]  /*74e0*/  LDSM.16.MT88.4 R32, [R204+0x17000] ;  /* 0x01700000cc20783b */ /* 0x000e620000004200 */
[----:B------:R4:W1:Y:S03]  /*74f0*/  MUFU.EX2 R11, R0 ;  /* 0x00000000000b7308 */ /* 0x0008660000000800 */
[C---:B------:R-:W-:Y:S01]  /*7500*/  HMMA.16816.F32.BF16 R184, R4.reuse, R16, R76 ;  /* 0x0000001004b8723c */ /* 0x040fe2000004184c */
[----:B------:R-:W-:Y:S01]  /*7510*/  MOV R90, R159 ;  /* 0x0000009f005a7202 */ /* 0x000fe20000000f00 */
[----:B------:R-:W-:Y:S05]  /*7520*/  LDSM.16.MT88.4 R64, [R204+0x13800] ;  /* 0x01380000cc40783b */ /* 0x000fea0000004200 */
[----:B------:R-:W-:Y:S01]  /*7530*/  MOV R79, R144 ;  /* 0x00000090004f7202 */ /* 0x000fe20000000f00 */
[----:B------:R-:W-:Y:S01]  /*7540*/  HMMA.16816.F32.BF16 R180, R4, R18, R80 ;  /* 0x0000001204b4723c */ /* 0x000fe20000041850 */
[----:B------:R-:W-:-:S02]  /*7550*/  IMAD.MOV.U32 R144, RZ, RZ, R156 ;  /* 0x000000ffff907224 */ /* 0x000fc400078e009c */
[----:B------:R-:W1:Y:S01]  /*7560*/  LDSM.16.MT88.4 R156, [R204+0x11800] ;  /* 0x01180000cc9c783b */ /* 0x000e620000004200 */
[----:B----4-:R-:W-:-:S03]  /*7570*/  FFMA.FTZ R0, R143, c[0x0][0x23c], -R2 ;  /* 0x00008f008f007a23 */ /* 0x010fc60000010802 */
[----:B------:R-:W-:Y:S01]  /*7580*/  MOV R81, R88 ;  /* 0x0000005800517202 */ /* 0x000fe20000000f00 */
[----:B------:R-:W-:Y:S01]  /*7590*/  IMAD.MOV.U32 R82, RZ, RZ, R89 ;  /* 0x000000ffff527224 */ /* 0x000fe200078e0059 */
[----:B------:R4:W-:Y:S01]  /*75a0*/  MUFU.EX2 R10, R0 ;  /* 0x00000000000a7308 */ /* 0x0009e20000000800 */
[----:B------:R-:W-:Y:S01]  /*75b0*/  IMAD.MOV.U32 R78, RZ, RZ, R42 ;  /* 0x000000ffff4e7224 */ /* 0x000fe200078e002a */
[----:B------:R-:W-:Y:S01]  /*75c0*/  MOV R89, R41 ;  /* 0x0000002900597202 */ /* 0x000fe20000000f00 */
[----:B------:R-:W-:Y:S01]  /*75d0*/  IMAD.MOV.U32 R88, RZ, RZ, R40 ;  /* 0x000000ffff587224 */ /* 0x000fe200078e0028 */
[----:B---3--:R-:W-:Y:S01]  /*75e0*/  HMMA.16816.F32.BF16 R16, R4, R28, R52 ;  /* 0x0000001c0410723c */ /* 0x008fe20000041834 */
[----:B------:R-:W-:Y:S01]  /*75f0*/  MOV R83, R90 ;  /* 0x0000005a00537202 */ /* 0x000fe20000000f00 */
[----:B------:R-:W-:-:S06]  /*7600*/  IMAD.MOV.U32 R90, RZ, RZ, R9 ;  /* 0x000000ffff5a7224 */ /* 0x000fcc00078e0009 */
[----:B------:R-:W-:Y:S01]  /*7610*/  HMMA.16816.F32.BF16 R28, R4, R30, R48 ;  /* 0x0000001e041c723c */ /* 0x000fe20000041830 */
[----:B------:R-:W-:Y:S01]  /*7620*/  LDSM.16.MT88.4 R48, [R207+0x11800] ;  /* 0x01180000cf30783b */ /* 0x000fe20000004200 */
[----:B----4-:R-:W-:Y:S01]  /*7630*/  FFMA.FTZ R0, R79, c[0x0][0x23c], -R2 ;  /* 0x00008f004f007a23 */ /* 0x010fe20000010802 */
[----:B------:R-:W-:Y:S02]  /*7640*/  MOV R79, R43 ;  /* 0x0000002b004f7202 */ /* 0x000fe40000000f00 */
[----:B------:R-:W3:Y:S01]  /*7650*/  LDSM.16.MT88.4 R40, [R205+0x11800] ;  /* 0x01180000cd28783b */ /* 0x000ee20000004200 */
[----:B------:R4:W-:Y:S01]  /*7660*/  MUFU.EX2 R9, R0 ;  /* 0x0000000000097308 */ /* 0x0009e20000000800 */
[----:B------:R-:W-:Y:S01]  /*7670*/  MOV R231, R99 ;  /* 0x0000006300e77202 */ /* 0x000fe20000000f00 */
[----:B------:R-:W-:Y:S01]  /*7680*/  IMAD.MOV.U32 R99, RZ, RZ, R246 ;  /* 0x000000ffff637224 */ /* 0x000fe200078e00f6 */
[----:B------:R-:W-:Y:S01]  /*7690*/  MOV R96, R141 ;  /* 0x0000008d00607202 */ /* 0x000fe20000000f00 */
[----:B------:R-:W-:-:S02]  /*76a0*/  IMAD.MOV.U32 R91, RZ, RZ, R140 ;  /* 0x000000ffff5b7224 */ /* 0x000fc400078e008c */
[--C-:B----4-:R-:W-:Y:S02]  /*76b0*/  FFMA.FTZ R0, R97, c[0x0][0x23c], -R2.reuse ;  /* 0x00008f0061007a23 */ /* 0x110fe40000010802 */
[----:B------:R-:W-:Y:S02]  /*76c0*/  FFMA.FTZ R2, R98, c[0x0][0x23c], -R2 ;  /* 0x00008f0062027a23 */ /* 0x000fe40000010802 */
[----:B------:R4:W-:Y:S08]  /*76d0*/  MUFU.EX2 R8, R0 ;  /* 0x0000000000087308 */ /* 0x0009f00000000800 */
[----:B------:R3:W3:Y:S01]  /*76e0*/  MUFU.EX2 R246, R2 ;  /* 0x0000000200f67308 */ /* 0x0006e20000000800 */
[----:B------:R-:W-:Y:S01]  /*76f0*/  IMAD.MOV.U32 R76, RZ, RZ, R91 ;  /* 0x000000ffff4c7224 */ /* 0x000fe200078e005b */
[----:B------:R-:W-:Y:S01]  /*7700*/  MOV R77, R96 ;  /* 0x00000060004d7202 */ /* 0x000fe20000000f00 */
[----:B------:R-:W-:Y:S01]  /*7710*/  IMAD.MOV.U32 R91, RZ, RZ, R164 ;  /* 0x000000ffff5b7224 */ /* 0x000fe200078e00a4 */
[----:B------:R-:W-:Y:S01]  /*7720*/  MOV R96, R165 ;  /* 0x000000a500607202 */ /* 0x000fe20000000f00 */
[----:B------:R-:W-:Y:S01]  /*7730*/  IMAD.MOV.U32 R97, RZ, RZ, R166 ;  /* 0x000000ffff617224 */ /* 0x000fe200078e00a6 */
[----:B------:R-:W-:-:S02]  /*7740*/  MOV R98, R167 ;  /* 0x000000a700627202 */ /* 0x000fc40000000f00 */
[----:B--2---:R-:W-:Y:S01]  /*7750*/  HMMA.16816.F32.BF16 R164, R4, R12, R92 ;  /* 0x0000000c04a4723c */ /* 0x004fe2000004185c */
[----:B----4-:R-:W-:Y:S01]  /*7760*/  IMAD.MOV.U32 R0, RZ, RZ, R146 ;  /* 0x000000ffff007224 */ /* 0x010fe200078e0092 */
[----:B-1----:R-:W-:-:S06]  /*7770*/  F2FP.BF16.PACK_AB R146, R11, R149 ;  /* 0x000000950b92723e */ /* 0x002fcc00000010ff */
[----:B------:R-:W-:Y:S01]  /*7780*/  HMMA.16816.F32.BF16 R12, R4, R14, R84 ;  /* 0x0000000e040c723c */ /* 0x000fe20000041854 */
[----:B---3--:R-:W-:Y:S02]  /*7790*/  MOV R2, R147 ;  /* 0x0000009300027202 */ /* 0x008fe40000000f00 */
[----:B------:R-:W-:-:S04]  /*77a0*/  F2FP.BF16.PACK_AB R147, R246, R8 ;  /* 0x00000008f693723e */ /* 0x000fc800000010ff */
[----:B------:R-:W-:Y:S02]  /*77b0*/  MOV R85, R144 ;  /* 0x0000009000557202 */ /* 0x000fe40000000f00 */
[----:B------:R-:W-:Y:S02]  /*77c0*/  MOV R84, R145 ;  /* 0x0000009100547202 */ /* 0x000fe40000000f00 */
[----:B------:R-:W-:Y:S02]  /*77d0*/  F2FP.BF16.PACK_AB R144, R245, R150 ;  /* 0x00000096f590723e */ /* 0x000fe400000010ff */
[----:B------:R-:W-:Y:S01]  /*77e0*/  F2FP.BF16.PACK_AB R145, R9, R10 ;  /* 0x0000000a0991723e */ /* 0x000fe200000010ff */
[C---:B------:R-:W-:Y:S01]  /*77f0*/  HMMA.16816.F32.BF16 R24, R4.reuse, R32, R56 ;  /* 0x000000200418723c */ /* 0x040fe20000041838 */
[----:B------:R-:W-:Y:S01]  /*7800*/  MOV R95, R83 ;  /* 0x00000053005f7202 */ /* 0x000fe20000000f00 */
[----:B------:R-:W-:Y:S01]  /*7810*/  IMAD.MOV.U32 R86, RZ, RZ, R90 ;  /* 0x000000ffff567224 */ /* 0x000fe200078e005a */
[----:B------:R-:W-:Y:S01]  /*7820*/  MOV R87, R89 ;  /* 0x0000005900577202 */ /* 0x000fe20000000f00 */
[----:B------:R-:W-:Y:S04]  /*7830*/  LDSM.16.MT88.4 R56, [R206+0x11800] ;  /* 0x01180000ce38783b */ /* 0x000fe80000004200 */
[C---:B------:R-:W-:Y:S08]  /*7840*/  HMMA.16816.F32.BF16 R140, R4.reuse, R20, R44 ;  /* 0x00000014048c723c */ /* 0x040ff0000004182c */
[C---:B------:R-:W-:Y:S08]  /*7850*/  HMMA.16816.F32.BF16 R32, R4.reuse, R34, R60 ;  /* 0x000000220420723c */ /* 0x040ff0000004183c */
[----:B------:R-:W-:Y:S01]  /*7860*/  HMMA.16816.F32.BF16 R20, R4, R22, R72 ;  /* 0x000000160414723c */ /* 0x000fe20000041848 */
[----:B------:R-:W-:Y:S06]  /*7870*/  LDSM.16.MT88.4 R72, [R205+0x13800] ;  /* 0x01380000cd48783b */ /* 0x000fec0000004200 */
[----:B------:R-:W-:Y:S01]  /*7880*/  MOV R7, R81 ;  /* 0x0000005100077202 */ /* 0x000fe20000000f00 */
[----:B------:R-:W-:Y:S01]  /*7890*/  IMAD.MOV.U32 R6, RZ, RZ, R82 ;  /* 0x000000ffff067224 */ /* 0x000fe200078e0052 */
[----:B------:R-:W-:Y:S01]  /*78a0*/  HMMA.16816.F32.BF16 R152, R144, R156, R152 ;  /* 0x0000009c9098723c */ /* 0x000fe20000041898 */
[----:B------:R-:W1:Y:S01]  /*78b0*/  LDSM.16.MT88.4 R80, [R207+0x13800] ;  /* 0x01380000cf50783b */ /* 0x000e620000004200 */
[----:B------:R-:W-:-:S06]  /*78c0*/  IMAD.MOV.U32 R4, RZ, RZ, R88 ;  /* 0x000000ffff047224 */ /* 0x000fcc00078e0058 */
[C---:B------:R-:W-:Y:S08]  /*78d0*/  HMMA.16816.F32.BF16 R156, R144.reuse, R158, R36 ;  /* 0x0000009e909c723c */ /* 0x040ff00000041824 */
[C---:B------:R-:W-:Y:S07]  /*78e0*/  HMMA.16816.F32.BF16 R36, R144.reuse, R40, R100 ;  /* 0x000000289024723c */ /* 0x040fee0000041864 */
[----:B------:R-:W-:Y:S01]  /*78f0*/  MOV R100, R91 ;  /* 0x0000005b00647202 */ /* 0x000fe20000000f00 */
[----:B------:R-:W-:Y:S01]  /*7900*/  HMMA.16816.F32.BF16 R44, R144, R48, R108 ;  /* 0x00000030902c723c */ /* 0x000fe2000004186c */
[----:B------:R-:W2:Y:S01]  /*7910*/  LDSM.16.MT88.4 R88, [R206+0x13800] ;  /* 0x01380000ce58783b */ /* 0x000ea20000004200 */
[----:B------:R-:W-:Y:S01]  /*7920*/  IMAD.MOV.U32 R101, RZ, RZ, R96 ;  /* 0x000000ffff657224 */ /* 0x000fe200078e0060 */
[----:B------:R-:W-:-:S02]  /*7930*/  MOV R102, R97 ;  /* 0x0000006100667202 */ /* 0x000fc40000000f00 */
[----:B------:R-:W-:Y:S02]  /*7940*/  MOV R103, R98 ;  /* 0x0000006200677202 */ /* 0x000fe40000000f00 */
[----:B------:R-:W-:Y:S02]  /*7950*/  IMAD.MOV.U32 R111, RZ, RZ, R99 ;  /* 0x000000ffff6f7224 */ /* 0x000fe400078e0063 */
[----:B------:R-:W3:Y:S01]  /*7960*/  LDSM.16.MT88.4 R96, [R204+0x15800] ;  /* 0x01580000cc60783b */ /* 0x000ee20000004200 */
[----:B------:R-:W-:Y:S01]  /*7970*/  IMAD.MOV.U32 R94, RZ, RZ, R76 ;  /* 0x000000ffff5e7224 */ /* 0x000fe200078e004c */
[----:B------:R-:W-:Y:S01]  /*7980*/  MOV R93, R77 ;  /* 0x0000004d005d7202 */ /* 0x000fe20000000f00 */
[----:B------:R-:W-:Y:S01]  /*7990*/  IMAD.MOV.U32 R92, RZ, RZ, R78 ;  /* 0x000000ffff5c7224 */ /* 0x000fe200078e004e */
[----:B------:R-:W-:Y:S02]  /*79a0*/  MOV R5, R79 ;  /* 0x0000004f00057202 */ /* 0x000fe40000000f00 */
[C---:B-1----:R-:W-:Y:S07]  /*79b0*/  HMMA.16816.F32.BF16 R76, R144.reuse, R80, R240 ;  /* 0x00000050904c723c */ /* 0x042fee00000418f0 */
[----:B------:R-:W-:Y:S01]  /*79c0*/  MOV R240, R84 ;  /* 0x0000005400f07202 */ /* 0x000fe20000000f00 */
[----:B------:R-:W-:Y:S07]  /*79d0*/  HMMA.16816.F32.BF16 R80, R144, R82, R232 ;  /* 0x000000529050723c */ /* 0x000fee00000418e8 */
[----:B------:R-:W-:Y:S01]  /*79e0*/  MOV R232, R85 ;  /* 0x0000005500e87202 */ /* 0x000fe20000000f00 */
[----:B------:R-:W-:Y:S01]  /*79f0*/  IMAD.MOV.U32 R233, RZ, RZ, R86 ;  /* 0x000000ffffe97224 */ /* 0x000fe200078e0056 */
[----:B------:R-:W-:-:S02]  /*7a00*/  MOV R235, R87 ;  /* 0x0000005700eb7202 */ /* 0x000fc40000000f00 */
[C---:B--2---:R-:W-:Y:S08]  /*7a10*/  HMMA.16816.F32.BF16 R84, R144.reuse, R88, R236 ;  /* 0x000000589054723c */ /* 0x044ff000000418ec */
[----:B------:R-:W-:Y:S07]  /*7a20*/  HMMA.16816.F32.BF16 R88, R144, R90, R200 ;  /* 0x0000005a9058723c */ /* 0x000fee00000418c8 */
[----:B------:R-:W-:Y:S01]  /*7a30*/  IMAD.MOV.U32 R200, RZ, RZ, R92 ;  /* 0x000000ffffc87224 */ /* 0x000fe200078e005c */
[----:B------:R-:W-:Y:S01]  /*7a40*/  MOV R201, R93 ;  /* 0x0000005d00c97202 */ /* 0x000fe20000000f00 */
[----:B------:R-:W-:Y:S01]  /*7a50*/  IMAD.MOV.U32 R203, RZ, RZ, R95 ;  /* 0x000000ffffcb7224 */ /* 0x000fe200078e005f */
[----:B------:R-:W-:-:S02]  /*7a60*/  MOV R202, R94 ;  /* 0x0000005e00ca7202 */ /* 0x000fc40000000f00 */
[----:B---3--:R-:W-:Y:S07]  /*7a70*/  HMMA.16816.F32.BF16 R92, R144, R96, R196 ;  /* 0x00000060905c723c */ /* 0x008fee00000418c4 */
[----:B------:R-:W-:Y:S02]  /*7a80*/  MOV R198, R6 ;  /* 0x0000000600c67202 */ /* 0x000fe40000000f00 */
[----:B------:R-:W-:-:S03]  /*7a90*/  MOV R199, R7 ;  /* 0x0000000700c77202 */ /* 0x000fc60000000f00 */
[----:B------:R-:W-:Y:S02]  /*7aa0*/  FADD.FTZ R2, R2, R198 ;  /* 0x000000c602027221 */ /* 0x000fe40000010000 */
[----:B------:R-:W-:Y:S02]  /*7ab0*/  FADD.FTZ R0, R0, R199 ;  /* 0x000000c700007221 */ /* 0x000fe40000010000 */
[----:B------:R-:W-:Y:S02]  /*7ac0*/  FADD.FTZ R2, R200, R2 ;  /* 0x00000002c8027221 */ /* 0x000fe40000010000 */
[----:B------:R-:W-:Y:S01]  /*7ad0*/  FADD.FTZ R0, R201, R0 ;  /* 0x00000000c9007221 */ /* 0x000fe20000010000 */
[----:B------:R-:W-:Y:S01]  /*7ae0*/  MOV R236, R102 ;  /* 0x0000006600ec7202 */ /* 0x000fe20000000f00 */
[----:B------:R-:W-:Y:S01]  /*7af0*/  IMAD.MOV.U32 R237, RZ, RZ, R103 ;  /* 0x000000ffffed7224 */ /* 0x000fe200078e0067 */
[----:B------:R-:W-:Y:S01]  /*7b00*/  HMMA.16816.F32.BF16 R52, R144, R56, R116 ;  /* 0x000000389034723c */ /* 0x000fe20000041874 */
[----:B------:R-:W-:-:S02]  /*7b10*/  FADD.FTZ R2, R202, R2 ;  /* 0x00000002ca027221 */ /* 0x000fc40000010000 */
[----:B------:R-:W-:Y:S01]  /*7b20*/  FADD.FTZ R0, R203, R0 ;  /* 0x00000000cb007221 */ /* 0x000fe20000010000 */
[----:B------:R-:W-:Y:S01]  /*7b30*/  MOV R238, R4 ;  /* 0x0000000400ee7202 */ /* 0x000fe20000000f00 */
[----:B------:R-:W-:Y:S01]  /*7b40*/  FADD.FTZ R2, R236, R2 ;  /* 0x00000002ec027221 */ /* 0x000fe20000010000 */
[----:B------:R-:W-:Y:S02]  /*7b50*/  MOV R239, R5 ;  /* 0x0000000500ef7202 */ /* 0x000fe40000000f00 */
[----:B------:R-:W-:Y:S01]  /*7b60*/  HMMA.16816.F32.BF16 R60, R144, R64, R124 ;  /* 0x00000040903c723c */ /* 0x000fe2000004187c */
[----:B------:R-:W-:Y:S01]  /*7b70*/  LDSM.16.MT88.4 R4, [R206+0x17800] ;  /* 0x01780000ce04783b */ /* 0x000fe20000004200 */
[----:B------:R-:W-:-:S06]  /*7b80*/  FADD.FTZ R0, R237, R0 ;  /* 0x00000000ed007221 */ /* 0x000fcc0000010000 */
[----:B------:R-:W-:Y:S01]  /*7b90*/  HMMA.16816.F32.BF16 R68, R144, R72, R132 ;  /* 0x000000489044723c */ /* 0x000fe20000041884 */
[----:B------:R-:W-:-:S07]  /*7ba0*/  FADD.FTZ R2, R238, R2 ;  /* 0x00000002ee027221 */ /* 0x000fce0000010000 */
[----:B------:R-:W-:Y:S01]  /*7bb0*/  HMMA.16816.F32.BF16 R40, R144, R42, R104 ;  /* 0x0000002a9028723c */ /* 0x000fe20000041868 */
[----:B------:R-:W1:Y:S01]  /*7bc0*/  LDSM.16.MT88.4 R104, [R205+0x15800] ;  /* 0x01580000cd68783b */ /* 0x000e620000004200 */
[----:B------:R-:W-:-:S06]  /*7bd0*/  FADD.FTZ R0, R239, R0 ;  /* 0x00000000ef007221 */ /* 0x000fcc0000010000 */
[C---:B------:R-:W-:Y:S01]  /*7be0*/  HMMA.16816.F32.BF16 R48, R144.reuse, R50, R112 ;  /* 0x000000329030723c */ /* 0x040fe20000041870 */
[----:B------:R-:W2:Y:S07]  /*7bf0*/  LDSM.16.MT88.4 R112, [R207+0x15800] ;  /* 0x01580000cf70783b */ /* 0x000eae0000004200 */
[C---:B------:R-:W-:Y:S01]  /*7c00*/  HMMA.16816.F32.BF16 R56, R144.reuse, R58, R120 ;  /* 0x0000003a9038723c */ /* 0x040fe20000041878 */
[----:B------:R-:W3:Y:S07]  /*7c10*/  LDSM.16.MT88.4 R120, [R206+0x15800] ;  /* 0x01580000ce78783b */ /* 0x000eee0000004200 */
[C---:B------:R-:W-:Y:S01]  /*7c20*/  HMMA.16816.F32.BF16 R64, R144.reuse, R66, R128 ;  /* 0x000000429040723c */ /* 0x040fe20000041880 */
[----:B------:R-:W4:Y:S07]  /*7c30*/  LDSM.16.MT88.4 R128, [R204+0x17800] ;  /* 0x01780000cc80783b */ /* 0x000f2e0000004200 */
[C---:B------:R-:W-:Y:S01]  /*7c40*/  HMMA.16816.F32.BF16 R72, R144.reuse, R74, R136 ;  /* 0x0000004a9048723c */ /* 0x040fe20000041888 */
[----:B------:R-:W1:Y:S07]  /*7c50*/  LDSM.16.MT88.4 R136, [R205+0x17800] ;  /* 0x01780000cd88783b */ /* 0x000e6e0000004200 */
[----:B------:R-:W-:Y:S01]  /*7c60*/  HMMA.16816.F32.BF16 R96, R144, R98, R160 ;  /* 0x000000629060723c */ /* 0x000fe200000418a0 */
[----:B------:R-:W2:Y:S01]  /*7c70*/  LDSM.16.MT88.4 R160, [R207+0x17800] ;  /* 0x01780000cfa0783b */ /* 0x000ea20000004200 */
[----:B------:R-:W-:-:S02]  /*7c80*/  FADD.FTZ R2, R232, R2 ;  /* 0x00000002e8027221 */ /* 0x000fc40000010000 */
[----:B------:R-:W-:Y:S01]  /*7c90*/  FADD.FTZ R0, R233, R0 ;  /* 0x00000000e9007221 */ /* 0x000fe20000010000 */
[----:B------:R-:W-:Y:S01]  /*7ca0*/  MOV R242, R100 ;  /* 0x0000006400f27202 */ /* 0x000fe20000000f00 */
[----:B------:R-:W-:Y:S02]  /*7cb0*/  IMAD.MOV.U32 R241, RZ, RZ, R101 ;  /* 0x000000fffff17224 */ /* 0x000fe400078e0065 */
[----:B------:R-:W-:Y:S02]  /*7cc0*/  FADD.FTZ R2, R235, R2 ;  /* 0x00000002eb027221 */ /* 0x000fe40000010000 */
[----:B------:R-:W-:Y:S01]  /*7cd0*/  FADD.FTZ R0, R240, R0 ;  /* 0x00000000f0007221 */ /* 0x000fe20000010000 */
[----:B------:R-:W-:Y:S01]  /*7ce0*/  MOV R243, R111 ;  /* 0x0000006f00f37202 */ /* 0x000fe20000000f00 */
[----:B------:R-:W-:Y:S02]  /*7cf0*/  FADD.FTZ R2, R241, R2 ;  /* 0x00000002f1027221 */ /* 0x000fe40000010000 */
        /* <DEDUP_REMOVED lines=10> */
[----:B------:R-:W-:Y:S01]  /*7da0*/  FADD.FTZ R0, R9, R0 ;  /* 0x0000000009007221 */ /* 0x000fe20000010000 */
[----:B-1----:R-:W-:Y:S01]  /*7db0*/  HMMA.16816.F32.BF16 R100, R144, R104, R192 ;  /* 0x000000689064723c */ /* 0x002fe200000418c0 */
[----:B------:R-:W-:Y:S02]  /*7dc0*/  FADD.FTZ R245, R149, R245 ;  /* 0x000000f595f57221 */ /* 0x000fe40000010000 */
[----:B------:R-:W-:-:S05]  /*7dd0*/  FADD.FTZ R0, R8, R0 ;  /* 0x0000000008007221 */ /* 0x000fca0000010000 */
[----:B--2---:R-:W-:Y:S01]  /*7de0*/  HMMA.16816.F32.BF16 R108, R144, R112, R184 ;  /* 0x00000070906c723c */ /* 0x004fe200000418b8 */
[----:B------:R-:W-:Y:S02]  /*7df0*/  FADD.FTZ R245, R11, R245 ;  /* 0x000000f50bf57221 */ /* 0x000fe40000010000 */
[----:B------:R-:W-:-:S05]  /*7e00*/  FADD.FTZ R246, R246, R0 ;  /* 0x00000000f6f67221 */ /* 0x000fca0000010000 */
[C---:B---3--:R-:W-:Y:S08]  /*7e10*/  HMMA.16816.F32.BF16 R116, R144.reuse, R120, R176 ;  /* 0x000000789074723c */ /* 0x048ff000000418b0 */
        /* <DEDUP_REMOVED lines=12> */
[----:B------:R-:W2:Y:S01]  /*7ee0*/  LDL.LU R247, [R1+0x28] ;  /* 0x0000280001f77983 */ /* 0x000ea20000300800 */
[--C-:B------:R-:W-:Y:S01]  /*7ef0*/  SHF.R.S32.HI R5, RZ, 0x1f, R248.reuse ;  /* 0x0000001fff057819 */ /* 0x100fe200000114f8 */
[----:B------:R-:W-:Y:S01]  /*7f00*/  IMAD.U32 R6, RZ, RZ, UR8 ;  /* 0x00000008ff067e24 */ /* 0x000fe2000f8e00ff */
[----:B------:R-:W-:Y:S01]  /*7f10*/  ULDC.64 UR6, c[0x0][0x1a0] ;  /* 0x0000680000067ab9 */ /* 0x000fe20000000a00 */
[----:B------:R-:W3:Y:S01]  /*7f20*/  LDL R241, [R1] ;  /* 0x0000000001f17983 */ /* 0x000ee20000100800 */
[----:B------:R-:W-:-:S02]  /*7f30*/  IMAD.MOV.U32 R4, RZ, RZ, R248 ;  /* 0x000000ffff047224 */ /* 0x000fc400078e00f8 */
[----:B------:R-:W-:Y:S01]  /*7f40*/  IMAD.U32 R0, RZ, RZ, UR8 ;  /* 0x00000008ff007e24 */ /* 0x000fe2000f8e00ff */
[----:B------:R-:W4:Y:S01]  /*7f50*/  LDL R231, [R1+0x4] ;  /* 0x0000040001e77983 */ /* 0x000f220000100800 */
[--C-:B------:R-:W-:Y:S01]  /*7f60*/  IMAD.WIDE.U32 R6, R6, c[0x0][0x1b0], R4.reuse ;  /* 0x00006c0006067a25 */ /* 0x100fe200078e0004 */
[----:B------:R-:W-:Y:S02]  /*7f70*/  UIADD3 UR8, UR15, 0x3f, URZ ;  /* 0x0000003f0f087890 */ /* 0x000fe4000fffe03f */
[----:B------:R-:W1:Y:S01]  /*7f80*/  S2R R244, SR_TID.X ;  /* 0x0000000000f47919 */ /* 0x000e620000002100 */
[----:B------:R-:W-:Y:S01]  /*7f90*/  IMAD.WIDE.U32 R4, R0, c[0x0][0x1b8], R4 ;  /* 0x00006e0000047a25 */ /* 0x000fe200078e0004 */
[----:B------:R-:W-:Y:S01]  /*7fa0*/  IADD3 R243, P1, R6, UR12, RZ ;  /* 0x0000000c06f37c10 */ /* 0x000fe2000ff3e0ff */
[----:B------:R-:W-:Y:S02]  /*7fb0*/  USHF.R.S32.HI UR9, URZ, 0x1f, UR8 ;  /* 0x0000001f3f097899 */ /* 0x000fe40008011408 */
[----:B------:R-:W-:Y:S01]  /*7fc0*/  IMAD.U32 R2, RZ, RZ, UR10 ;  /* 0x0000000aff027e24 */ /* 0x000fe2000f8e00ff */
[----:B------:R-:W-:Y:S01]  /*7fd0*/  IADD3 R233, P0, R4, UR24, RZ ;  /* 0x0000001804e97c10 */ /* 0x000fe2000ff1e0ff */
[----:B------:R-:W-:Y:S01]  /*7fe0*/  IMAD.U32 R0, RZ, RZ, UR21 ;  /* 0x00000015ff007e24 */ /* 0x000fe2000f8e00ff */
[----:B-----5:R-:W-:Y:S01]  /*7ff0*/  SHF.R.S32.HI R235, RZ, 0x1f, R168 ;  /* 0x0000001fffeb7819 */ /* 0x020fe200000114a8 */
[----:B------:R-:W-:Y:S01]  /*8000*/  ULEA.HI UR9, UR9, UR8, URZ, 0x6 ;  /* 0x0000000809097291 */ /* 0x000fe2000f8f303f */
[----:B------:R-:W-:Y:S01]  /*8010*/  IADD3.X R2, R2, UR25, R7, P1, !PT ;  /* 0x0000001902027c10 */ /* 0x000fe20008ffe407 */
[----:B------:R-:W-:Y:S01]  /*8020*/  IMAD.MOV.U32 R150, RZ, RZ, R3 ;  /* 0x000000ffff967224 */ /* 0x000fe200078e0003 */
[----:B------:R-:W-:Y:S01]  /*8030*/  IADD3.X R4, R0, UR26, R5, P0, !PT ;  /* 0x0000001a00047c10 */ /* 0x000fe200087fe405 */
[----:B------:R-:W-:Y:S01]  /*8040*/  IMAD.U32 R0, RZ, RZ, UR15 ;  /* 0x0000000fff007e24 */ /* 0x000fe2000f8e00ff */
[C---:B------:R-:W-:Y:S01]  /*8050*/  LEA R242, P0, R233.reuse, c[0x0][0x170], 0x1 ;  /* 0x00005c00e9f27a11 */ /* 0x040fe200078008ff */
[----:B------:R-:W-:Y:S01]  /*8060*/  IMAD.MOV.U32 R149, RZ, RZ, R148 ;  /* 0x000000ffff957224 */ /* 0x000fe200078e0094 */
[----:B------:R-:W-:Y:S01]  /*8070*/  IADD3 R240, P2, R168, 0x10, RZ ;  /* 0x00000010a8f07810 */ /* 0x000fe20007f5e0ff */
[----:B------:R-:W-:Y:S01]  /*8080*/  IMAD.MOV.U32 R234, RZ, RZ, R168 ;  /* 0x000000ffffea7224 */ /* 0x000fe200078e00a8 */
[----:B------:R-:W-:Y:S01]  /*8090*/  LEA.HI.X R233, R233, c[0x0][0x174], R4, 0x1, P0 ;  /* 0x00005d00e9e97a11 */ /* 0x000fe200000f0c04 */
[----:B------:R-:W-:-:S02]  /*80a0*/  USHF.L.U64.HI UR5, UR6, 0x4, UR7 ;  /* 0x0000000406057899 */ /* 0x000fc40008010207 */
[----:B------:R-:W-:Y:S01]  /*80b0*/  UMOV UR20, URZ ;  /* 0x0000003f00147c82 */ /* 0x000fe20008000000 */
[----:B-1----:R-:W-:Y:S01]  /*80c0*/  LOP3.LUT R8, R244, 0x3, RZ, 0xc0, !PT ;  /* 0x00000003f4087812 */ /* 0x002fe200078ec0ff */
[----:B------:R-:W-:Y:S01]  /*80d0*/  USHF.L.U32 UR10, UR6, 0x4, URZ ;  /* 0x00000004060a7899 */ /* 0x000fe2000800063f */
[C---:B------:R-:W-:Y:S01]  /*80e0*/  LEA R244, P1, R243.reuse, c[0x0][0x168], 0x1 ;  /* 0x00005a00f3f47a11 */ /* 0x040fe200078208ff */
[----:B------:R-:W-:Y:S01]  /*80f0*/  ULEA.HI.SX32 UR12, UR9, 0xfffffffe, 0x1a ;  /* 0xfffffffe090c7891 */ /* 0x000fe2000f8fd23f */
[C---:B------:R-:W-:Y:S01]  /*8100*/  IADD3 R236, P0, R168.reuse, 0x30, RZ ;  /* 0x00000030a8ec7810 */ /* 0x040fe20007f1e0ff */
[----:B------:R-:W-:Y:S01]  /*8110*/  ULEA.HI.SX32 UR14, UR9, 0xfffffffd, 0x1a ;  /* 0xfffffffd090e7891 */ /* 0x000fe2000f8fd23f */
[----:B------:R-:W-:Y:S02]  /*8120*/  LEA.HI.X R243, R243, c[0x0][0x16c], R2, 0x1, P1 ;  /* 0x00005b00f3f37a11 */ /* 0x000fe400008f0c02 */
[----:B------:R-:W-:Y:S01]  /*8130*/  IADD3 R238, P1, R168, 0x20, RZ ;  /* 0x00000020a8ee7810 */ /* 0x000fe20007f3e0ff */
[----:B------:R-:W-:Y:S01]  /*8140*/  IMAD.X R237, RZ, RZ, R235, P0 ;  /* 0x000000ffffed7224 */ /* 0x000fe200000e06eb */
[----:B------:R-:W-:-:S02]  /*8150*/  ISETP.GE.AND P6, PT, R248, c[0x0][0x220], PT ;  /* 0x00008800f8007a0c */ /* 0x000fc40003fc6270 */
[----:B------:R-:W-:Y:S01]  /*8160*/  ISETP.GE.AND P4, PT, R252, c[0x0][0x220], PT ;  /* 0x00008800fc007a0c */ /* 0x000fe20003f86270 */
[----:B------:R-:W-:Y:S02]  /*8170*/  IMAD.X R239, RZ, RZ, R235, P1 ;  /* 0x000000ffffef7224 */ /* 0x000fe400008e06eb */
[----:B--2---:R-:W-:Y:S01]  /*8180*/  IMAD R8, R8, -0x2, R247 ;  /* 0xfffffffe08087824 */ /* 0x004fe200078e02f7 */
[----:B---3--:R-:W-:Y:S01]  /*8190*/  ISETP.GE.AND P5, PT, R241, c[0x0][0x220], PT ;  /* 0x00008800f1007a0c */ /* 0x008fe20003fa6270 */
[----:B------:R-:W-:-:S03]  /*81a0*/  IMAD.X R241, RZ, RZ, R235, P2 ;  /* 0x000000fffff17224 */ /* 0x000fc600010e06eb */
[----:B------:R-:W-:Y:S02]  /*81b0*/  IADD3 R247, R0, -UR16, R8 ;  /* 0x8000001000f77c10 */ /* 0x000fe4000fffe008 */
[----:B----4-:R-:W-:Y:S01]  /*81c0*/  ISETP.GE.AND P3, PT, R231, c[0x0][0x220], PT ;  /* 0x00008800e7007a0c */ /* 0x010fe20003f66270 */
[----:B------:R-:W-:Y:S05]  /*81d0*/  BRA `(.L_x_113) ;  /* 0x000006d000007947 */ /* 0x000fea0003800000 */
.L_x_115:
        /* <DEDUP_REMOVED lines=109> */
.L_x_113:
[----:B------:R-:W2:Y:S01]  /*88b0*/  LDL.64 R16, [R1+0x8] ;  /* 0x0000080001107983 */ /* 0x000ea20000100a00 */
[----:B------:R-:W-:Y:S01]  /*88c0*/  UIADD3 UR18, UR12, -UR20, URZ ;  /* 0x800000140c127290 */ /* 0x000fe2000fffe03f */
[----:B------:R-:W-:Y:S04]  /*88d0*/  DEPBAR.LE SB0, 0x0 ;  /* 0x000080000000791a */ /* 0x000fe80000000000 */
[----:B------:R-:W3:Y:S01]  /*88e0*/  LDL R14, [R1+0x18] ;  /* 0x00001800010e7983 */ /* 0x000ee20000100800 */
[----:B------:R-:W-:Y:S01]  /*88f0*/  IMAD.U32 R8, RZ, RZ, UR18 ;  /* 0x00000012ff087e24 */ /* 0x000fe2000f8e00ff */
[----:B------:R-:W-:Y:S01]  /*8900*/  USHF.R.S32.HI UR8, URZ, 0x1f, UR18 ;  /* 0x0000001f3f087899 */ /* 0x000fe20008011412 */
[----:B------:R-:W-:Y:S01]  /*8910*/  IMAD.U32 R6, RZ, RZ, UR18 ;  /* 0x00000012ff067e24 */ /* 0x000fe2000f8e00ff */
[----:B------:R-:W-:Y:S01]  /*8920*/  UIMAD.WIDE.U32 UR24, UR18, UR6, URZ ;  /* 0x00000006121872a5 */ /* 0x000fe2000f8e003f */
[----:B------:R-:W-:Y:S01]  /*8930*/  IMAD.U32 R2, RZ, RZ, UR18 ;  /* 0x00000012ff027e24 */ /* 0x000fe2000f8e00ff */
[----:B------:R-:W-:Y:S01]  /*8940*/  UIMAD UR8, UR8, UR6, URZ ;  /* 0x00000006080872a4 */ /* 0x000fe2000f8e023f */
[----:B------:R-:W-:Y:S01]  /*8950*/  IMAD.U32 R0, RZ, RZ, UR18 ;  /* 0x00000012ff007e24 */ /* 0x000fe2000f8e00ff */
[----:B------:R-:W-:Y:S01]  /*8960*/  LEA R8, P2, R8, R234, 0x6 ;  /* 0x000000ea08087211 */ /* 0x000fe200078430ff */
[----:B------:R-:W-:Y:S01]  /*8970*/  BAR.SYNC.DEFER_BLOCKING 0x0 ;  /* 0x0000000000007b1d */ /* 0x000fe20000010000 */
[----:B------:R-:W-:Y:S01]  /*8980*/  LEA R6, P1, R6, R240, 0x6 ;  /* 0x000000f006067211 */ /* 0x000fe200078230ff */
[----:B------:R-:W-:Y:S01]  /*8990*/  UIMAD UR8, UR18, UR7, UR8 ;  /* 0x00000007120872a4 */ /* 0x000fe2000f8e0208 */
[----:B------:R-:W-:Y:S01]  /*89a0*/  LEA.HI.X.SX32 R9, R2, R235, 0x6, P2 ;  /* 0x000000eb02097211 */ /* 0x000fe200010f36ff */
[----:B------:R-:W-:Y:S01]  /*89b0*/  IMAD.U32 R10, RZ, RZ, UR24 ;  /* 0x00000018ff0a7e24 */ /* 0x000fe2000f8e00ff */
[----:B------:R-:W-:Y:S01]  /*89c0*/  LEA.HI.X.SX32 R7, R0, R241, 0x6, P1 ;  /* 0x000000f100077211 */ /* 0x000fe200008f36ff */
[----:B------:R-:W-:Y:S01]  /*89d0*/  UIADD3 UR8, UR25, UR8, URZ ;  /* 0x0000000819087290 */ /* 0x000fe2000fffe03f */
[----:B------:R-:W-:Y:S02]  /*89e0*/  IMAD.U32 R3, RZ, RZ, UR18 ;  /* 0x00000012ff037e24 */ /* 0x000fe4000f8e00ff */
[----:B------:R-:W-:Y:S02]  /*89f0*/  IMAD R0, R9, c[0x0][0x1a0], RZ ;  /* 0x0000680009007a24 */ /* 0x000fe400078e02ff */
[----:B------:R-:W-:Y:S01]  /*8a00*/  IMAD R7, R7, c[0x0][0x1a0], RZ ;  /* 0x0000680007077a24 */ /* 0x000fe200078e02ff */
[----:B------:R-:W-:Y:S01]  /*8a10*/  LEA R2, P1, R3, R236, 0x6 ;  /* 0x000000ec03027211 */ /* 0x000fe200078230ff */
[----:B------:R-:W-:Y:S02]  /*8a20*/  IMAD.U32 R11, RZ, RZ, UR25 ;  /* 0x00000019ff0b7e24 */ /* 0x000fe4000f8e00ff */
[----:B------:R-:W-:Y:S02]  /*8a30*/  IMAD.U32 R13, RZ, RZ, UR18 ;  /* 0x00000012ff0d7e24 */ /* 0x000fe4000f8e00ff */
[C---:B------:R-:W-:Y:S02]  /*8a40*/  IMAD R0, R8.reuse, c[0x0][0x1a4], R0 ;  /* 0x0000690008007a24 */ /* 0x040fe400078e0200 */
[----:B------:R-:W-:Y:S01]  /*8a50*/  IMAD.WIDE.U32 R18, R8, c[0x0][0x1a0], RZ ;  /* 0x0000680008127a25 */ /* 0x000fe200078e00ff */
[----:B------:R-:W-:Y:S03]  /*8a60*/  LEA.HI.X.SX32 R3, R13, R237, 0x6, P1 ;  /* 0x000000ed0d037211 */ /* 0x000fe600008f36ff */
[----:B------:R-:W-:Y:S01]  /*8a70*/  IMAD R7, R6, c[0x0][0x1a4], R7 ;  /* 0x0000690006077a24 */ /* 0x000fe200078e0207 */
[----:B------:R-:W-:Y:S01]  /*8a80*/  @P6 STS.128 [R230+0x10000], RZ ;  /* 0x010000ffe6006388 */ /* 0x000fe20000000c00 */
[----:B------:R-:W-:Y:S01]  /*8a90*/  IMAD.U32 R12, RZ, RZ, UR8 ;  /* 0x00000008ff0c7e24 */ /* 0x000fe2000f8e00ff */
[----:B------:R-:W-:Y:S01]  /*8aa0*/  UIADD3 UR8, UR14, -UR20, URZ ;  /* 0x800000140e087290 */ /* 0x000fe2000fffe03f */
[----:B------:R-:W-:Y:S02]  /*8ab0*/  IMAD.IADD R0, R19, 0x1, R0 ;  /* 0x0000000113007824 */ /* 0x000fe400078e0200 */
[----:B------:R-:W-:Y:S02]  /*8ac0*/  IMAD.U32 R4, RZ, RZ, UR18 ;  /* 0x00000012ff047e24 */ /* 0x000fe4000f8e00ff */
[----:B------:R-:W-:Y:S02]  /*8ad0*/  IMAD.U32 R5, RZ, RZ, UR18 ;  /* 0x00000012ff057e24 */ /* 0x000fe4000f8e00ff */
        /* <DEDUP_REMOVED lines=9> */
[----:B------:R-:W-:Y:S04]  /*8b70*/  IMAD.WIDE.U32 R16, R6, c[0x0][0x1a0], RZ ;  /* 0x0000680006107a25 */ /* 0x000fe800078e00ff */
[----:B------:R-:W-:Y:S01]  /*8b80*/  IMAD.IADD R7, R17, 0x1, R7 ;  /* 0x0000000111077824 */ /* 0x000fe200078e0207 */
[----:B------:R-:W-:Y:S02]  /*8b90*/  LEA R6, P1, R16, R242, 0x1 ;  /* 0x000000f210067211 */ /* 0x000fe400078208ff */
[----:B---3--:R-:W-:Y:S01]  /*8ba0*/  LEA.HI.X R12, R10, R14, R12, 0x6, P2 ;  /* 0x0000000e0a0c7211 */ /* 0x008fe200010f340c */
[----:B------:R-:W-:Y:S01]  /*8bb0*/  IMAD.WIDE.U32 R14, R4, c[0x0][0x1a0], RZ ;  /* 0x00006800040e7a25 */ /* 0x000fe200078e00ff */
[-C--:B------:R-:W-:Y:S02]  /*8bc0*/  LEA R8, P2, R18, R242.reuse, 0x1 ;  /* 0x000000f212087211 */ /* 0x080fe400078408ff */
[-C--:B------:R-:W-:Y:S01]  /*8bd0*/  LEA.HI.X R7, R16, R233.reuse, R7, 0x1, P1 ;  /* 0x000000e910077211 */ /* 0x080fe200008f0c07 */
[----:B------:R-:W-:Y:S01]  /*8be0*/  IMAD.IADD R5, R15, 0x1, R5 ;  /* 0x000000010f057824 */ /* 0x000fe200078e0205 */
[-C--:B------:R-:W-:Y:S02]  /*8bf0*/  LEA.HI.X R9, R18, R233.reuse, R0, 0x1, P2 ;  /* 0x000000e912097211 */ /* 0x080fe400010f0c00 */
[C---:B------:R-:W-:Y:S02]  /*8c00*/  @!P6 LEA R16, P2, R11.reuse, c[0x0][0x170], 0x1 ;  /* 0x00005c000b10ea11 */ /* 0x040fe400078408ff */
[CC--:B------:R-:W-:Y:S02]  /*8c10*/  LEA R4, P0, R14.reuse, R242.reuse, 0x1 ;  /* 0x000000f20e047211 */ /* 0x0c0fe400078008ff */
[C---:B------:R-:W-:Y:S02]  /*8c20*/  @!P6 LEA.HI.X R17, R11.reuse, c[0x0][0x174], R12, 0x1, P2 ;  /* 0x00005d000b11ea11 */ /* 0x040fe400010f0c0c */
[----:B------:R-:W-:Y:S02]  /*8c30*/  IADD3 R10, P1, R11, UR10, RZ ;  /* 0x0000000a0b0a7c10 */ /* 0x000fe4000ff3e0ff */
[-C--:B------:R-:W-:Y:S01]  /*8c40*/  LEA.HI.X R5, R14, R233.reuse, R5, 0x1, P0 ;  /* 0x000000e90e057211 */ /* 0x080fe200000f0c05 */
[----:B------:R-:W-:Y:S01]  /*8c50*/  @!PT LDS RZ, [RZ] ;  /* 0x00000000fffff984 */ /* 0x000fe20000000800 */
[----:B------:R-:W-:Y:S01]  /*8c60*/  @!PT LDS RZ, [RZ] ;  /* 0x00000000fffff984 */ /* 0x000fe20000000800 */
[----:B------:R-:W-:Y:S01]  /*8c70*/  @!PT LDS RZ, [RZ] ;  /* 0x00000000fffff984 */ /* 0x000fe20000000800 */
[----:B------:R1:W-:Y:S01]  /*8c80*/  @!P6 LDGSTS.E.BYPASS.LTC128B.128 [R230+0x10000], [R16.64] ;  /* 0x1000000010e6efae */ /* 0x0003e2000b901d56 */
[----:B------:R-:W-:Y:S02]  /*8c90*/  @!P6 LEA R14, P2, R10, c[0x0][0x170], 0x1 ;  /* 0x00005c000a0eea11 */ /* 0x000fe400078408ff */
[----:B------:R-:W-:Y:S01]  /*8ca0*/  IADD3.X R11, R12, UR5, RZ, P1, !PT ;  /* 0x000000050c0b7c10 */ /* 0x000fe20008ffe4ff */
[----:B------:R-:W-:Y:S01]  /*8cb0*/  @P5 STS.128 [R230+0x12000], RZ ;  /* 0x012000ffe6005388 */ /* 0x000fe20000000c00 */
[----:B------:R-:W-:Y:S02]  /*8cc0*/  LEA R2, P0, R20, R242, 0x1 ;  /* 0x000000f214027211 */ /* 0x000fe400078008ff */
[----:B------:R-:W-:Y:S01]  /*8cd0*/  @!P6 LEA.HI.X R15, R10, c[0x0][0x174], R11, 0x1, P2 ;  /* 0x00005d000a0fea11 */ /* 0x000fe200010f0c0b */
[----:B------:R-:W-:Y:S01]  /*8ce0*/  @!PT LDS RZ, [RZ] ;  /* 0x00000000fffff984 */ /* 0x000fe20000000800 */
[----:B------:R-:W-:Y:S01]  /*8cf0*/  @!PT LDS RZ, [RZ] ;  /* 0x00000000fffff984 */ /* 0x000fe20000000800 */
[----:B------:R-:W-:Y:S01]  /*8d00*/  @!PT LDS RZ, [RZ] ;  /* 0x00000000fffff984 */ /* 0x000fe20000000800 */
[----:B------:R2:W-:Y:S01]  /*8d10*/  @!P5 LDGSTS.E.BYPASS.LTC128B.128 [R230+0x12000], [R8.64+0x80] ;  /* 0x1200008008e6dfae */ /* 0x0005e2000b901d56 */
[----:B------:R-:W-:Y:S02]  /*8d20*/  LEA.HI.X R3, R20, R233, R3, 0x1, P0 ;  /* 0x000000e914037211 */ /* 0x000fe400000f0c03 */
[----:B------:R-:W-:Y:S01]  /*8d30*/  IADD3 R0, P0, R10, UR10, RZ ;  /* 0x0000000a0a007c10 */ /* 0x000fe2000ff1e0ff */
[----:B------:R-:W-:Y:S03]  /*8d40*/  @P4 STS.128 [R230+0x14000], RZ ;  /* 0x014000ffe6004388 */ /* 0x000fe60000000c00 */
[C---:B------:R-:W-:Y:S01]  /*8d50*/  @!P6 LEA R12, P2, R0.reuse, c[0x0][0x170], 0x1 ;  /* 0x00005c00000cea11 */ /* 0x040fe200078408ff */
[----:B------:R-:W-:Y:S01]  /*8d60*/  @!PT LDS RZ, [RZ] ;  /* 0x00000000fffff984 */ /* 0x000fe20000000800 */
[----:B------:R-:W-:Y:S01]  /*8d70*/  @!PT LDS RZ, [RZ] ;  /* 0x00000000fffff984 */ /* 0x000fe20000000800 */
[----:B------:R-:W-:Y:S01]  /*8d80*/  @!PT LDS RZ, [RZ] ;  /* 0x00000000fffff984 */ /* 0x000fe20000000800 */
[----:B------:R2:W-:Y:S01]  /*8d90*/  @!P4 LDGSTS.E.BYPASS.LTC128B.128 [R230+0x14000], [R8.64+0x100] ;  /* 0x1400010008e6cfae */ /* 0x0005e2000b901d56 */
[----:B------:R-:W-:Y:S02]  /*8da0*/  IADD3.X R11, R11, UR5, RZ, P0, !PT ;  /* 0x000000050b0b7c10 */ /* 0x000fe400087fe4ff */
[C---:B------:R-:W-:Y:S01]  /*8db0*/  IADD3 R18, P1, R0.reuse, UR10, RZ ;  /* 0x0000000a00127c10 */ /* 0x040fe2000ff3e0ff */
[----:B------:R-:W-:Y:S01]  /*8dc0*/  @P3 STS.128 [R230+0x16000], RZ ;  /* 0x016000ffe6003388 */ /* 0x000fe20000000c00 */
[----:B------:R-:W-:Y:S01]  /*8dd0*/  @!P6 LEA.HI.X R13, R0, c[0x0][0x174], R11, 0x1, P2 ;  /* 0x00005d00000dea11 */ /* 0x000fe200010f0c0b */
[----:B------:R-:W-:Y:S01]  /*8de0*/  IMAD.U32 R0, RZ, RZ, UR8 ;  /* 0x00000008ff007e24 */ /* 0x000fe2000f8e00ff */
[----:B------:R-:W-:Y:S01]  /*8df0*/  IADD3.X R19, R11, UR5, RZ, P1, !PT ;  /* 0x000000050b137c10 */ /* 0x000fe20008ffe4ff */
[----:B------:R-:W-:Y:S01]  /*8e00*/  @!PT LDS RZ, [RZ] ;  /* 0x00000000fffff984 */ /* 0x000fe20000000800 */
[----:B------:R-:W-:Y:S01]  /*8e10*/  @!PT LDS RZ, [RZ] ;  /* 0x00000000fffff984 */ /* 0x000fe20000000800 */
[----:B------:R-:W-:Y:S01]  /*8e20*/  @!PT LDS RZ, [RZ] ;  /* 0x00000000fffff984 */ /* 0x000fe20000000800 */
[----:B------:R2:W-:Y:S01]  /*8e30*/  @!P3 LDGSTS.E.BYPASS.LTC128B.128 [R230+0x16000], [R8.64+0x180] ;  /* 0x1600018008e6bfae */ /* 0x0005e2000b901d56 */
[C---:B------:R-:W-:Y:S03]  /*8e40*/  @!P6 LEA R10, P0, R18.reuse, c[0x0][0x170], 0x1 ;  /* 0x00005c00120aea11 */ /* 0x040fe600078008ff */
[----:B------:R-:W-:Y:S01]  /*8e50*/  @P6 STS.128 [R230+0x10800], RZ ;  /* 0x010800ffe6006388 */ /* 0x000fe20000000c00 */
[----:B------:R-:W-:Y:S03]  /*8e60*/  @!P6 LEA.HI.X R11, R18, c[0x0][0x174], R19, 0x1, P0 ;  /* 0x00005d00120bea11 */ /* 0x000fe600000f0c13 */
        /* <DEDUP_REMOVED lines=304> */
.L_x_114:
[----:B------:R-:W-:Y:S01]  /*a170*/  MOV R0, UR18 ;  /* 0x0000001200007c02 */ /* 0x000fe20008000f00 */
[----:B------:R-:W-:Y:S04]  /*a180*/  UIADD3 UR20, UR20, 0x1, URZ ;  /* 0x0000000114147890 */ /* 0x000fe8000fffe03f */
[----:B------:R-:W-:Y:S05]  /*a190*/  IMAD R0, R0, -0x40, R247 ;  /* 0xffffffc000007824 */ /* 0x000fea00078e02f7 */
[C---:B-1----:R-:W-:Y:S02]  /*a1a0*/  IADD3 R3, R0.reuse, 0x8, RZ ;  /* 0x0000000800037810 */ /* 0x042fe40007ffe0ff */
[C---:B------:R-:W-:Y:S02]  /*a1b0*/  IADD3 R2, R0.reuse, 0x7, RZ ;  /* 0x0000000700027810 */ /* 0x040fe40007ffe0ff */
[----:B------:R-:W-:Y:S02]  /*a1c0*/  ISETP.GE.AND P1, PT, R3, RZ, PT ;  /* 0x000000ff0300720c */ /* 0x000fe40003f26270 */
[C---:B------:R-:W-:Y:S02]  /*a1d0*/  IADD3 R169, R0.reuse, -0x1, RZ ;  /* 0xffffffff00a97810 */ /* 0x040fe40007ffe0ff */
[C---:B------:R-:W-:Y:S02]  /*a1e0*/  IADD3 R168, R0.reuse, -0x8, RZ ;  /* 0xfffffff800a87810 */ /* 0x040fe40007ffe0ff */
[----:B------:R-:W-:Y:S02]  /*a1f0*/  ISETP.GE.AND P2, PT, R169, RZ, PT ;  /* 0x000000ffa900720c */ /* 0x000fe40003f46270 */
[C---:B------:R-:W-:Y:S02]  /*a200*/  IADD3 R148, R0.reuse, -0x9, RZ ;  /* 0xfffffff700947810 */ /* 0x040fe40007ffe0ff */
[C---:B------:R-:W-:Y:S02]  /*a210*/  IADD3 R171, R0.reuse, -0x10, RZ ;  /* 0xfffffff000ab7810 */ /* 0x040fe40007ffe0ff */
[C---:B------:R-:W-:Y:S02]  /*a220*/  IADD3 R170, R0.reuse, -0x11, RZ ;  /* 0xffffffef00aa7810 */ /* 0x040fe40007ffe0ff */
[----:B------:R-:W-:Y:S02]  /*a230*/  @!P1 IADD3 R3, -R0, -0x8, RZ ;  /* 0xfffffff800039810 */ /* 0x000fe40007ffe1ff */
[----:B------:R-:W-:Y:S02]  /*a240*/  ISETP.GE.AND P1, PT, R2, RZ, PT ;  /* 0x000000ff0200720c */ /* 0x000fe40003f26270 */
[C---:B------:R-:W-:Y:S01]  /*a250*/  IADD3 R175, R0.reuse, -0x18, RZ ;  /* 0xffffffe800af7810 */ /* 0x040fe20007ffe0ff */
[----:B------:R1:W-:Y:S01]  /*a260*/  I2F R180, R3 ;  /* 0x0000000300b47306 */ /* 0x0003e20000201400 */
[----:B------:R-:W-:Y:S02]  /*a270*/  @!P2 IADD3 R169, -R0, 0x1, RZ ;  /* 0x0000000100a9a810 */ /* 0x000fe40007ffe1ff */
[----:B------:R-:W-:Y:S02]  /*a280*/  ISETP.GE.AND P2, PT, R168, RZ, PT ;  /* 0x000000ffa800720c */ /* 0x000fe40003f46270 */
[C---:B------:R-:W-:Y:S02]  /*a290*/  IADD3 R174, R0.reuse, -0x19, RZ ;  /* 0xffffffe700ae7810 */ /* 0x040fe40007ffe0ff */
[C---:B------:R-:W-:Y:S02]  /*a2a0*/  IADD3 R173, R0.reuse, -0x20, RZ ;  /* 0xffffffe000ad7810 */ /* 0x040fe40007ffe0ff */
[C---:B------:R-:W-:Y:S01]  /*a2b0*/  IADD3 R172, R0.reuse, -0x21, RZ ;  /* 0xffffffdf00ac7810 */ /* 0x040fe20007ffe0ff */
[----:B------:R2:W-:Y:S01]  /*a2c0*/  I2F R178, R169 ;  /* 0x000000a900b27306 */ /* 0x0005e20000201400 */
[----:B------:R-:W-:Y:S02]  /*a2d0*/  @!P1 IADD3 R2, -R0, -0x7, RZ ;  /* 0xfffffff900029810 */ /* 0x000fe40007ffe1ff */
[----:B------:R-:W-:Y:S02]  /*a2e0*/  ISETP.GE.AND P1, PT, R148, RZ, PT ;  /* 0x000000ff9400720c */ /* 0x000fe40003f26270 */
[----:B------:R-:W-:Y:S02]  /*a2f0*/  IABS R182, R0 ;  /* 0x0000000000b67213 */ /* 0x000fe40000000000 */
[C---:B------:R-:W-:Y:S02]  /*a300*/  @!P2 IADD3 R168, -R0.reuse, 0x8, RZ ;  /* 0x0000000800a8a810 */ /* 0x040fe40007ffe1ff */
[----:B------:R-:W-:Y:S01]  /*a310*/  ISETP.GE.AND P2, PT, R171, RZ, PT ;  /* 0x000000ffab00720c */ /* 0x000fe20003f46270 */
[----:B------:R3:W-:Y:S01]  /*a320*/  I2F R181, R2 ;  /* 0x0000000200b57306 */ /* 0x0007e20000201400 */
[C---:B-1----:R-:W-:Y:S05]  /*a330*/  IADD3 R3, R0.reuse, -0x30, RZ ;  /* 0xffffffd000037810 */ /* 0x042fea0007ffe0ff */
[----:B------:R-:W-:Y:S02]  /*a340*/  @!P1 IADD3 R148, -R0, 0x9, RZ ;  /* 0x0000000900949810 */ /* 0x000fe40007ffe1ff */
[----:B------:R-:W-:Y:S02]  /*a350*/  ISETP.GE.AND P1, PT, R170, RZ, PT ;  /* 0x000000ffaa00720c */ /* 0x000fe40003f26270 */
[----:B------:R1:W-:Y:S02]  /*a360*/  I2F R179, R168 ;  /* 0x000000a800b37306 */ /* 0x0003e40000201400 */
[C---:B------:R-:W-:Y:S02]  /*a370*/  @!P2 IADD3 R171, -R0.reuse, 0x10, RZ ;  /* 0x0000001000aba810 */ /* 0x040fe40007ffe1ff */
[----:B------:R-:W-:Y:S02]  /*a380*/  ISETP.GE.AND P2, PT, R175, RZ, PT ;  /* 0x000000ffaf00720c */ /* 0x000fe40003f46270 */
[C---:B--2---:R-:W-:Y:S04]  /*a390*/  IADD3 R169, R0.reuse, -0x39, RZ ;  /* 0xffffffc700a97810 */ /* 0x044fe80007ffe0ff */
[----:B------:R2:W-:Y:S01]  /*a3a0*/  I2F R177, R148 ;  /* 0x0000009400b17306 */ /* 0x0005e20000201400 */
[----:B------:R-:W-:Y:S02]  /*a3b0*/  @!P1 IADD3 R170, -R0, 0x11, RZ ;  /* 0x0000001100aa9810 */ /* 0x000fe40007ffe1ff */
[----:B------:R-:W-:Y:S02]  /*a3c0*/  ISETP.GE.AND P1, PT, R174, RZ, PT ;  /* 0x000000ffae00720c */ /* 0x000fe40003f26270 */
[C---:B---3--:R-:W-:Y:S02]  /*a3d0*/  IADD3 R2, R0.reuse, -0x31, RZ ;  /* 0xffffffcf00027810 */ /* 0x048fe40007ffe0ff */
[C---:B------:R-:W-:Y:S02]  /*a3e0*/  @!P2 IADD3 R175, -R0.reuse, 0x18, RZ ;  /* 0x0000001800afa810 */ /* 0x040fe40007ffe1ff */
[----:B------:R-:W-:Y:S01]  /*a3f0*/  ISETP.GE.AND P2, PT, R173, RZ, PT ;  /* 0x000000ffad00720c */ /* 0x000fe20003f46270 */
[----:B------:R-:W-:Y:S01]  /*a400*/  I2F R176, R171 ;  /* 0x000000ab00b07306 */ /* 0x000fe20000201400 */
[C---:B-1----:R-:W-:Y:S05]  /*a410*/  IADD3 R168, R0.reuse, -0x28, RZ ;  /* 0xffffffd800a87810 */ /* 0x042fea0007ffe0ff */
[----:B------:R-:W-:Y:S02]  /*a420*/  @!P1 IADD3 R174, -R0, 0x19, RZ ;  /* 0x0000001900ae9810 */ /* 0x000fe40007ffe1ff */
[----:B------:R-:W-:Y:S02]  /*a430*/  ISETP.GE.AND P1, PT, R172, RZ, PT ;  /* 0x000000ffac00720c */ /* 0x000fe40003f26270 */
[----:B------:R1:W-:Y:S02]  /*a440*/  I2F R171, R170 ;  /* 0x000000aa00ab7306 */ /* 0x0003e40000201400 */
[C---:B------:R-:W-:Y:S02]  /*a450*/  @!P2 IADD3 R173, -R0.reuse, 0x20, RZ ;  /* 0x0000002000ada810 */ /* 0x040fe40007ffe1ff */
[----:B--2---:R-:W-:Y:S02]  /*a460*/  IADD3 R148, R0, -0x29, RZ ;  /* 0xffffffd700947810 */ /* 0x004fe40007ffe0ff */
[----:B------:R-:W-:Y:S04]  /*a470*/  ISETP.GE.AND P2, PT, R168, RZ, PT ;  /* 0x000000ffa800720c */ /* 0x000fe80003f46270 */
[----:B------:R-:W-:Y:S01]  /*a480*/  I2F R182, R182 ;  /* 0x000000b600b67306 */ /* 0x000fe20000201400 */
[----:B------:R-:W-:Y:S02]  /*a490*/  @!P1 IADD3 R172, -R0, 0x21, RZ ;  /* 0x0000002100ac9810 */ /* 0x000fe40007ffe1ff */
[----:B------:R-:W-:Y:S06]  /*a4a0*/  ISETP.GE.AND P1, PT, R148, RZ, PT ;  /* 0x000000ff9400720c */ /* 0x000fec0003f26270 */
[C---:B------:R-:W-:Y:S01]  /*a4b0*/  @!P2 IADD3 R168, -R0.reuse, 0x28, RZ ;  /* 0x0000002800a8a810 */ /* 0x040fe20007ffe1ff */
[----:B------:R-:W-:Y:S01]  /*a4c0*/  I2F R175, R175 ;  /* 0x000000af00af7306 */ /* 0x000fe20000201400 */
[----:B------:R-:W-:Y:S02]  /*a4d0*/  ISETP.GE.AND P2, PT, R3, RZ, PT ;  /* 0x000000ff0300720c */ /* 0x000fe40003f46270 */
[C---:B-1----:R-:W-:Y:S03]  /*a4e0*/  IADD3 R170, R0.reuse, -0x38, RZ ;  /* 0xffffffc800aa7810 */ /* 0x042fe60007ffe0ff */
[----:B------:R-:W-:Y:S02]  /*a4f0*/  @!P1 IADD3 R148, -R0, 0x29, RZ ;  /* 0x0000002900949810 */ /* 0x000fe40007ffe1ff */
[----:B------:R-:W-:Y:S02]  /*a500*/  ISETP.GE.AND P1, PT, R2, RZ, PT ;  /* 0x000000ff0200720c */ /* 0x000fe40003f26270 */
[----:B------:R-:W-:Y:S04]  /*a510*/  I2F R174, R174 ;  /* 0x000000ae00ae7306 */ /* 0x000fe80000201400 */
[----:B------:R-:W-:Y:S02]  /*a520*/  @!P2 IADD3 R3, -R0, 0x30, RZ ;  /* 0x000000300003a810 */ /* 0x000fe40007ffe1ff */
[----:B------:R-:W-:Y:S04]  /*a530*/  ISETP.GE.AND P2, PT, R170, RZ, PT ;  /* 0x000000ffaa00720c */ /* 0x000fe80003f46270 */
[----:B------:R-:W-:Y:S01]  /*a540*/  I2F R173, R173 ;  /* 0x000000ad00ad7306 */ /* 0x000fe20000201400 */
[C---:B------:R-:W-:Y:S02]  /*a550*/  @!P1 IADD3 R2, -R0.reuse, 0x31, RZ ;  /* 0x0000003100029810 */ /* 0x040fe40007ffe1ff */
[----:B------:R-:W-:Y:S06]  /*a560*/  ISETP.GE.AND P1, PT, R169, RZ, PT ;  /* 0x000000ffa900720c */ /* 0x000fec0003f26270 */
[C---:B------:R-:W-:Y:S01]  /*a570*/  @!P2 IADD3 R170, -R0.reuse, 0x38, RZ ;  /* 0x0000003800aaa810 */ /* 0x040fe20007ffe1ff */
[----:B------:R-:W-:Y:S06]  /*a580*/  I2F R172, R172 ;  /* 0x000000ac00ac7306 */ /* 0x000fec0000201400 */
[----:B------:R-:W-:Y:S04]  /*a590*/  @!P1 IADD3 R169, -R0, 0x39, RZ ;  /* 0x0000003900a99810 */ /* 0x000fe80007ffe1ff */
[----:B------:R-:W-:Y:S10]  /*a5a0*/  I2F R168, R168 ;  /* 0x000000a800a87306 */ /* 0x000ff40000201400 */
[----:B------:R-:W-:Y:S10]  /*a5b0*/  I2F R148, R148 ;  /* 0x0000009400947306 */ /* 0x000ff40000201400 */
[----:B------:R-:W1:Y:S02]  /*a5c0*/  I2F R3, R3 ;  /* 0x0000000300037306 */ /* 0x000e640000201400 */
[----:B-1----:R-:W-:Y:S02]  /*a5d0*/  FFMA.FTZ R28, R3, -UR4, R28 ;  /* 0x80000004031c7c23 */ /* 0x002fe4000801001c */
[----:B------:R-:W-:Y:S02]  /*a5e0*/  FFMA.FTZ R4, R182, -UR4, R4 ;  /* 0x80000004b6047c23 */ /* 0x000fe40008010004 */
[----:B------:R-:W-:Y:S02]  /*a5f0*/  FFMA.FTZ R5, R178, -UR4, R5 ;  /* 0x80000004b2057c23 */ /* 0x000fe40008010005 */
[----:B------:R-:W-:Y:S01]  /*a600*/  FFMA.FTZ R8, R179, -UR4, R8 ;  /* 0x80000004b3087c23 */ /* 0x000fe20008010008 */
[----:B------:R-:W-:Y:S01]  /*a610*/  FMNMX.FTZ R0, R4, R149, !PT ;  /* 0x0000009504007209 */ /* 0x000fe20007810000 */
[----:B------:R-:W-:Y:S02]  /*a620*/  FFMA.FTZ R11, R178, -UR4, R11 ;  /* 0x80000004b20b7c23 */ /* 0x000fe4000801000b */
[----:B------:R-:W-:Y:S01]  /*a630*/  FFMA.FTZ R9, R177, -UR4, R9 ;  /* 0x80000004b1097c23 */ /* 0x000fe20008010009 */
[----:B------:R-:W-:Y:S01]  /*a640*/  FMNMX.FTZ R178, R5, R0, !PT ;  /* 0x0000000005b27209 */ /* 0x000fe20007810000 */
[----:B------:R-:W-:Y:S01]  /*a650*/  FFMA.FTZ R12, R176, -UR4, R12 ;  /* 0x80000004b00c7c23 */ /* 0x000fe2000801000c */
[----:B------:R1:W2:Y:S01]  /*a660*/  I2F R0, R2 ;  /* 0x0000000200007306 */ /* 0x0002a20000201400 */
[----:B------:R-:W-:Y:S01]  /*a670*/  FFMA.FTZ R15, R177, -UR4, R15 ;  /* 0x80000004b10f7c23 */ /* 0x000fe2000801000f */
[----:B------:R-:W-:Y:S01]  /*a680*/  FMNMX.FTZ R178, R8, R178, !PT ;  /* 0x000000b208b27209 */ /* 0x000fe20007810000 */
[----:B------:R-:W-:Y:S02]  /*a690*/  FFMA.FTZ R6, R180, -UR4, R6 ;  /* 0x80000004b4067c23 */ /* 0x000fe40008010006 */
[----:B------:R-:W-:Y:S01]  /*a6a0*/  FFMA.FTZ R13, R171, -UR4, R13 ;  /* 0x80000004ab0d7c23 */ /* 0x000fe2000801000d */
[----:B------:R-:W-:Y:S01]  /*a6b0*/  FMNMX.FTZ R178, R9, R178, !PT ;  /* 0x000000b209b27209 */ /* 0x000fe20007810000 */
[----:B------:R-:W-:Y:S02]  /*a6c0*/  FFMA.FTZ R19, R171, -UR4, R19 ;  /* 0x80000004ab137c23 */ /* 0x000fe40008010013 */
[----:B------:R-:W-:Y:S01]  /*a6d0*/  FFMA.FTZ R7, R181, -UR4, R7 ;  /* 0x80000004b5077c23 */ /* 0x000fe20008010007 */
[----:B------:R-:W-:Y:S01]  /*a6e0*/  FMNMX.FTZ R177, R12, R178, !PT ;  /* 0x000000b20cb17209 */ /* 0x000fe20007810000 */
[----:B------:R-:W3:Y:S01]  /*a6f0*/  I2F R171, R169 ;  /* 0x000000a900ab7306 */ /* 0x000ee20000201400 */
[----:B------:R-:W-:Y:S02]  /*a700*/  FFMA.FTZ R10, R182, -UR4, R10 ;  /* 0x80000004b60a7c23 */ /* 0x000fe4000801000a */
[----:B------:R-:W-:Y:S01]  /*a710*/  FFMA.FTZ R16, R175, -UR4, R16 ;  /* 0x80000004af107c23 */ /* 0x000fe20008010010 */
[----:B------:R-:W-:Y:S01]  /*a720*/  LDSM.16.MT88.4 R180, [R205+0x14800] ;  /* 0x01480000cdb4783b */ /* 0x000fe20000004200 */
[----:B------:R-:W-:Y:S02]  /*a730*/  FFMA.FTZ R14, R179, -UR4, R14 ;  /* 0x80000004b30e7c23 */ /* 0x000fe4000801000e */
[----:B------:R-:W-:Y:S02]  /*a740*/  FFMA.FTZ R17, R174, -UR4, R17 ;  /* 0x80000004ae117c23 */ /* 0x000fe40008010011 */
[----:B------:R-:W-:Y:S01]  /*a750*/  FFMA.FTZ R20, R173, -UR4, R20 ;  /* 0x80000004ad147c23 */ /* 0x000fe20008010014 */
[----:B------:R-:W4:Y:S01]  /*a760*/  I2F R178, R170 ;  /* 0x000000aa00b27306 */ /* 0x000f220000201400 */
[----:B------:R-:W-:Y:S01]  /*a770*/  FFMA.FTZ R18, R176, -UR4, R18 ;  /* 0x80000004b0127c23 */ /* 0x000fe20008010012 */
[----:B-1----:R-:W-:Y:S01]  /*a780*/  FMNMX.FTZ R2, R6, R150, !PT ;  /* 0x0000009606027209 */ /* 0x002fe20007810000 */
[----:B------:R-:W-:Y:S02]  /*a790*/  FFMA.FTZ R21, R172, -UR4, R21 ;  /* 0x80000004ac157c23 */ /* 0x000fe40008010015 */
        /* <DEDUP_REMOVED lines=8> */
[----:B--2---:R-:W-:Y:S02]  /*a820*/  FFMA.FTZ R29, R0, -UR4, R29 ;  /* 0x80000004001d7c23 */ /* 0x004fe4000801001d */
[----:B------:R-:W-:Y:S01]  /*a830*/  FFMA.FTZ R27, R172, -UR4, R27 ;  /* 0x80000004ac1b7c23 */ /* 0x000fe2000801001b */
[----:B------:R-:W-:Y:S01]  /*a840*/  FMNMX.FTZ R2, R14, R2, !PT ;  /* 0x000000020e027209 */ /* 0x000fe20007810000 */
[----:B------:R-:W-:Y:S01]  /*a850*/  FFMA.FTZ R30, R168, -UR4, R30 ;  /* 0x80000004a81e7c23 */ /* 0x000fe2000801001e */
[----:B------:R-:W-:Y:S01]  /*a860*/  LDSM.16.MT88.4 R172, [R205+0x10000] ;  /* 0x01000000cdac783b */ /* 0x000fe20000004200 */
[----:B---3--:R-:W-:Y:S01]  /*a870*/  FFMA.FTZ R33, R171, -UR4, R33 ;  /* 0x80000004ab217c23 */ /* 0x008fe20008010021 */
[----:B------:R-:W-:Y:S01]  /*a880*/  FMNMX.FTZ R2, R15, R2, !PT ;  /* 0x000000020f027209 */ /* 0x000fe20007810000 */
[----:B----4-:R-:W-:Y:S01]  /*a890*/  FFMA.FTZ R32, R178, -UR4, R32 ;  /* 0x80000004b2207c23 */ /* 0x010fe20008010020 */
[----:B------:R-:W-:Y:S01]  /*a8a0*/  FMNMX.FTZ R170, R13, R177, !PT ;  /* 0x000000b10daa7209 */ /* 0x000fe20007810000 */
[----:B------:R-:W-:Y:S01]  /*a8b0*/  FFMA.FTZ R31, R148, -UR4, R31 ;  /* 0x80000004941f7c23 */ /* 0x000fe2000801001f */
[----:B------:R-:W-:Y:S01]  /*a8c0*/  FMNMX.FTZ R2, R18, R2, !PT ;  /* 0x0000000212027209 */ /* 0x000fe20007810000 */
[----:B------:R-:W-:Y:S01]  /*a8d0*/  FFMA.FTZ R34, R3, -UR4, R34 ;  /* 0x8000000403227c23 */ /* 0x000fe20008010022 */
[----:B------:R-:W-:Y:S01]  /*a8e0*/  FMNMX.FTZ R170, R16, R170, !PT ;  /* 0x000000aa10aa7209 */ /* 0x000fe20007810000 */
[----:B------:R-:W-:Y:S01]  /*a8f0*/  FFMA.FTZ R35, R0, -UR4, R35 ;  /* 0x8000000400237c23 */ /* 0x000fe20008010023 */
        /* <DEDUP_REMOVED lines=19> */
[----:B------:R-:W1:Y:S08]  /*aa30*/  SHFL.BFLY PT, R2, R0, 0x2, 0x1f ;  /* 0x0c401f0000027f89 */ /* 0x000e7000000e0000 */
[----:B------:R-:W2:Y:S01]  /*aa40*/  SHFL.BFLY PT, R3, R148, 0x2, 0x1f ;  /* 0x0c401f0094037f89 */ /* 0x000ea200000e0000 */
[----:B-1----:R-:W-:Y:S02]  /*aa50*/  FMNMX.FTZ R0, R0, R2, !PT ;  /* 0x0000000200007209 */ /* 0x002fe40007810000 */
[----:B--2---:R-:W-:Y:S05]  /*aa60*/  FMNMX.FTZ R148, R148, R3, !PT ;  /* 0x0000000394947209 */ /* 0x004fea0007810000 */
        /* <DEDUP_REMOVED lines=58> */
[C---:B------:R-:W-:Y:S01]  /*ae10*/  FMUL.FTZ R48, R2.reuse, R48 ;  /* 0x0000003002307220 */ /* 0x040fe20000410000 */
[----:B------:R4:W-:Y:S01]  /*ae20*/  MUFU.EX2 R201, R6 ;  /* 0x0000000600c97308 */ /* 0x0009e20000000800 */
[----:B------:R-:W-:Y:S02]  /*ae30*/  FMUL.FTZ R49, R2, R49 ;  /* 0x0000003102317220 */ /* 0x000fe40000410000 */
[C---:B------:R-:W-:Y:S02]  /*ae40*/  FMUL.FTZ R50, R0.reuse, R50 ;  /* 0x0000003200327220 */ /* 0x040fe40000410000 */
[C---:B--2---:R-:W-:Y:S02]  /*ae50*/  FMUL.FTZ R11, R0.reuse, R159 ;  /* 0x0000009f000b7220 */ /* 0x044fe40000410000 */
[----:B------:R-:W2:Y:S01]  /*ae60*/  LDSM.16.MT88.4 R156, [R206+0x10000] ;  /* 0x01000000ce9c783b */ /* 0x000ea20000004200 */
[----:B------:R-:W-:Y:S02]  /*ae70*/  FMUL.FTZ R51, R0, R51 ;  /* 0x0000003300337220 */ /* 0x000fe40000410000 */
[----:B------:R-:W5:Y:S01]  /*ae80*/  MUFU.EX2 R200, R7 ;  /* 0x0000000700c87308 */ /* 0x000f620000000800 */
[C---:B------:R-:W-:Y:S02]  /*ae90*/  FMUL.FTZ R52, R2.reuse, R52 ;  /* 0x0000003402347220 */ /* 0x040fe40000410000 */
[C---:B------:R-:W-:Y:S01]  /*aea0*/  FMUL.FTZ R53, R2.reuse, R53 ;  /* 0x0000003502357220 */ /* 0x040fe20000410000 */
[----:B---3--:R-:W-:Y:S01]  /*aeb0*/  F2FP.BF16.PACK_AB R152, R231, R232 ;  /* 0x000000e8e798723e */ /* 0x008fe200000010ff */
[----:B------:R-:W-:Y:S02]  /*aec0*/  FMUL.FTZ R5, R2, R153 ;  /* 0x0000009902057220 */ /* 0x000fe40000410000 */
[C---:B------:R-:W-:Y:S02]  /*aed0*/  FMUL.FTZ R54, R0.reuse, R54 ;  /* 0x0000003600367220 */ /* 0x040fe40000410000 */
[----:B------:R-:W-:Y:S01]  /*aee0*/  FMUL.FTZ R55, R0, R55 ;  /* 0x0000003700377220 */ /* 0x000fe20000410000 */
[----:B------:R-:W-:Y:S01]  /*aef0*/  MUFU.EX2 R187, R24 ;  /* 0x0000001800bb7308 */ /* 0x000fe20000000800 */
[C---:B------:R-:W-:Y:S02]  /*af00*/  FMUL.FTZ R56, R2.reuse, R56 ;  /* 0x0000003802387220 */ /* 0x040fe40000410000 */
[----:B------:R-:W-:Y:S02]  /*af10*/  FMUL.FTZ R57, R2, R57 ;  /* 0x0000003902397220 */ /* 0x000fe40000410000 */
[----:B----4-:R-:W-:Y:S01]  /*af20*/  FMUL.FTZ R6, R0, R154 ;  /* 0x0000009a00067220 */ /* 0x010fe20000410000 */
[----:B------:R-:W-:Y:S01]  /*af30*/  F2FP.BF16.PACK_AB R154, R202, R203 ;  /* 0x000000cbca9a723e */ /* 0x000fe200000010ff */
[C---:B------:R-:W-:Y:S02]  /*af40*/  FMUL.FTZ R58, R0.reuse, R58 ;  /* 0x0000003a003a7220 */ /* 0x040fe40000410000 */
[----:B------:R-:W-:Y:S01]  /*af50*/  FMUL.FTZ R59, R0, R59 ;  /* 0x0000003b003b7220 */ /* 0x000fe20000410000 */
[----:B------:R-:W-:Y:S01]  /*af60*/  MUFU.EX2 R186, R25 ;  /* 0x0000001900ba7308 */ /* 0x000fe20000000800 */
[C---:B------:R-:W-:Y:S02]  /*af70*/  FMUL.FTZ R60, R2.reuse, R60 ;  /* 0x0000003c023c7220 */ /* 0x040fe40000410000 */
[----:B------:R-:W-:Y:S01]  /*af80*/  FMUL.FTZ R61, R2, R61 ;  /* 0x0000003d023d7220 */ /* 0x000fe20000410000 */
[----:B-----5:R-:W-:Y:S01]  /*af90*/  F2FP.BF16.PACK_AB R153, R200, R201 ;  /* 0x000000c9c899723e */ /* 0x020fe200000010ff */
[----:B------:R-:W-:Y:S01]  /*afa0*/  FMUL.FTZ R7, R0, R155 ;  /* 0x0000009b00077220 */ /* 0x000fe20000410000 */
[----:B------:R-:W-:Y:S01]  /*afb0*/  F2FP.BF16.PACK_AB R155, R198, R199 ;  /* 0x000000c7c69b723e */ /* 0x000fe200000010ff */
[C---:B------:R-:W-:Y:S02]  /*afc0*/  FMUL.FTZ R62, R0.reuse, R62 ;  /* 0x0000003e003e7220 */ /* 0x040fe40000410000 */
[----:B------:R-:W-:Y:S01]  /*afd0*/  FMUL.FTZ R63, R0, R63 ;  /* 0x0000003f003f7220 */ /* 0x000fe20000410000 */
[----:B------:R3:W-:Y:S01]  /*afe0*/  MUFU.EX2 R197, R12 ;  /* 0x0000000c00c57308 */ /* 0x0007e20000000800 */
        /* <DEDUP_REMOVED lines=9> */
[C---:B------:R-:W-:Y:S02]  /*b080*/  FMUL.FTZ R69, R2.reuse, R69 ;  /* 0x0000004502457220 */ /* 0x040fe40000410000 */
[----:B---3--:R-:W-:Y:S02]  /*b090*/  FMUL.FTZ R12, R2, R160 ;  /* 0x000000a0020c7220 */ /* 0x008fe40000410000 */
[C---:B------:R-:W-:Y:S01]  /*b0a0*/  HMMA.16816.F32.BF16 R40, R152.reuse, R174, R40 ;  /* 0x000000ae9828723c */ /* 0x040fe20000041828 */
[----:B------:R-:W3:Y:S03]  /*b0b0*/  LDSM.16.MT88.4 R172, [R205+0x12000] ;  /* 0x01200000cdac783b */ /* 0x000ee60000004200 */
[C---:B------:R-:W-:Y:S02]  /*b0c0*/  FMUL.FTZ R70, R0.reuse, R70 ;  /* 0x0000004600467220 */ /* 0x040fe40000410000 */
[----:B------:R-:W-:Y:S02]  /*b0d0*/  FMUL.FTZ R71, R0, R71 ;  /* 0x0000004700477220 */ /* 0x000fe40000410000 */
[C---:B------:R-:W-:Y:S04]  /*b0e0*/  HMMA.16816.F32.BF16 R44, R152.reuse, R176, R44 ;  /* 0x000000b0982c723c */ /* 0x040fe8000004182c */
[C---:B------:R-:W-:Y:S02]  /*b0f0*/  FMUL.FTZ R72, R2.reuse, R72 ;  /* 0x0000004802487220 */ /* 0x040fe40000410000 */
[----:B------:R-:W-:Y:S02]  /*b100*/  FMUL.FTZ R73, R2, R73 ;  /* 0x0000004902497220 */ /* 0x000fe40000410000 */
[C---:B------:R-:W-:Y:S01]  /*b110*/  HMMA.16816.F32.BF16 R48, R152.reuse, R178, R48 ;  /* 0x000000b29830723c */ /* 0x040fe20000041830 */
[----:B------:R-:W-:Y:S03]  /*b120*/  LDSM.16.MT88.4 R176, [R205+0x12800] ;  /* 0x01280000cdb0783b */ /* 0x000fe60000004200 */
[C---:B------:R-:W-:Y:S02]  /*b130*/  FMUL.FTZ R74, R0.reuse, R74 ;  /* 0x0000004a004a7220 */ /* 0x040fe40000410000 */
[----:B------:R-:W-:Y:S02]  /*b140*/  FMUL.FTZ R75, R0, R75 ;  /* 0x0000004b004b7220 */ /* 0x000fe40000410000 */
[C---:B--2---:R-:W-:Y:S04]  /*b150*/  HMMA.16816.F32.BF16 R52, R152.reuse, R156, R52 ;  /* 0x0000009c9834723c */ /* 0x044fe80000041834 */
[C---:B------:R-:W-:Y:S02]  /*b160*/  FMUL.FTZ R76, R2.reuse, R76 ;  /* 0x0000004c024c7220 */ /* 0x040fe40000410000 */
[----:B------:R-:W-:Y:S02]  /*b170*/  FMUL.FTZ R77, R2, R77 ;  /* 0x0000004d024d7220 */ /* 0x000fe40000410000 */
[C---:B------:R-:W-:Y:S01]  /*b180*/  HMMA.16816.F32.BF16 R56, R152.reuse, R158, R56 ;  /* 0x0000009e9838723c */ /* 0x040fe20000041838 */
[----:B------:R-:W2:Y:S03]  /*b190*/  LDSM.16.MT88.4 R156, [R207+0x12000] ;  /* 0x01200000cf9c783b */ /* 0x000ea60000004200 */
[C---:B------:R-:W-:Y:S02]  /*b1a0*/  FMUL.FTZ R78, R0.reuse, R78 ;  /* 0x0000004e004e7220 */ /* 0x040fe40000410000 */
[----:B------:R-:W-:Y:S02]  /*b1b0*/  FMUL.FTZ R79, R0, R79 ;  /* 0x0000004f004f7220 */ /* 0x000fe40000410000 */
[C---:B-1----:R-:W-:Y:S04]  /*b1c0*/  HMMA.16816.F32.BF16 R60, R152.reuse, R168, R60 ;  /* 0x000000a8983c723c */ /* 0x042fe8000004183c */
[C---:B------:R-:W-:Y:S02]  /*b1d0*/  FMUL.FTZ R80, R2.reuse, R80 ;  /* 0x0000005002507220 */ /* 0x040fe40000410000 */
[----:B------:R-:W-:Y:S02]  /*b1e0*/  FMUL.FTZ R81, R2, R81 ;  /* 0x0000005102517220 */ /* 0x000fe40000410000 */
[C---:B------:R-:W-:Y:S01]  /*b1f0*/  HMMA.16816.F32.BF16 R64, R152.reuse, R170, R64 ;  /* 0x000000aa9840723c */ /* 0x040fe20000041840 */
[----:B------:R-:W1:Y:S03]  /*b200*/  LDSM.16.MT88.4 R168, [R206+0x12000] ;  /* 0x01200000cea8783b */ /* 0x000e660000004200 */
[C---:B------:R-:W-:Y:S02]  /*b210*/  FMUL.FTZ R82, R0.reuse, R82 ;  /* 0x0000005200527220 */ /* 0x040fe40000410000 */
[----:B------:R-:W-:Y:S02]  /*b220*/  FMUL.FTZ R83, R0, R83 ;  /* 0x0000005300537220 */ /* 0x000fe40000410000 */
[C---:B---3--:R-:W-:Y:S04]  /*b230*/  HMMA.16816.F32.BF16 R68, R152.reuse, R172, R68 ;  /* 0x000000ac9844723c */ /* 0x048fe80000041844 */
[C---:B------:R-:W-:Y:S02]  /*b240*/  FMUL.FTZ R84, R2.reuse, R84 ;  /* 0x0000005402547220 */ /* 0x040fe40000410000 */
[----:B------:R-:W-:Y:S02]  /*b250*/  FMUL.FTZ R85, R2, R85 ;  /* 0x0000005502557220 */ /* 0x000fe40000410000 */
[C---:B------:R-:W-:Y:S01]  /*b260*/  HMMA.16816.F32.BF16 R72, R152.reuse, R174, R72 ;  /* 0x000000ae9848723c */ /* 0x040fe20000041848 */
[----:B------:R-:W3:Y:S03]  /*b270*/  LDSM.16.MT88.4 R172, [R204+0x14000] ;  /* 0x01400000ccac783b */ /* 0x000ee60000004200 */
[C---:B------:R-:W-:Y:S02]  /*b280*/  FMUL.FTZ R86, R0.reuse, R86 ;  /* 0x0000005600567220 */ /* 0x040fe40000410000 */
[----:B------:R-:W-:Y:S02]  /*b290*/  FMUL.FTZ R87, R0, R87 ;  /* 0x0000005700577220 */ /* 0x000fe40000410000 */
[C---:B------:R-:W-:Y:S01]  /*b2a0*/  FMUL.FTZ R88, R2.reuse, R88 ;  /* 0x0000005802587220 */ /* 0x040fe20000410000 */
[C---:B--2---:R-:W-:Y:S03]  /*b2b0*/  HMMA.16816.F32.BF16 R76, R152.reuse, R156, R76 ;  /* 0x0000009c984c723c */ /* 0x044fe6000004184c */
[----:B------:R-:W-:Y:S02]  /*b2c0*/  FMUL.FTZ R89, R2, R89 ;  /* 0x0000005902597220 */ /* 0x000fe40000410000 */
[C---:B------:R-:W-:Y:S02]  /*b2d0*/  FMUL.FTZ R90, R0.reuse, R90 ;  /* 0x0000005a005a7220 */ /* 0x040fe40000410000 */
[----:B------:R-:W-:Y:S01]  /*b2e0*/  FMUL.FTZ R91, R0, R91 ;  /* 0x0000005b005b7220 */ /* 0x000fe20000410000 */
        /* <DEDUP_REMOVED lines=14> */
[C---:B------:R-:W-:Y:S04]  /*b3d0*/  FMUL.FTZ R100, R2.reuse, R100 ;  /* 0x0000006402647220 */ /* 0x040fe80000410000 */
[----:B------:R-:W-:Y:S01]  /*b3e0*/  FMUL.FTZ R101, R2, R101 ;  /* 0x0000006502657220 */ /* 0x000fe20000410000 */
        /* <DEDUP_REMOVED lines=37> */
[--C-:B------:R-:W-:Y:S02]  /*b640*/  FFMA.FTZ R13, R13, c[0x0][0x23c], -R149.reuse ;  /* 0x00008f000d0d7a23 */ /* 0x100fe40000010895 */
[--C-:B------:R-:W-:Y:S02]  /*b650*/  FFMA.FTZ R14, R14, c[0x0][0x23c], -R150.reuse ;  /* 0x00008f000e0e7a23 */ /* 0x100fe40000010896 */
[----:B------:R4:W5:Y:S01]  /*b660*/  MUFU.EX2 R196, R13 ;  /* 0x0000000d00c47308 */ /* 0x0009620000000800 */
[C---:B--2---:R-:W-:Y:S03]  /*b670*/  HMMA.16816.F32.BF16 R124, R152.reuse, R156, R124 ;  /* 0x0000009c987c723c */ /* 0x044fe6000004187c */
[--C-:B------:R-:W-:Y:S02]  /*b680*/  FFMA.FTZ R15, R15, c[0x0][0x23c], -R150.reuse ;  /* 0x00008f000f0f7a23 */ /* 0x100fe40000010896 */
[C---:B------:R-:W-:Y:S02]  /*b690*/  FMUL.FTZ R128, R2.reuse, R128 ;  /* 0x0000008002807220 */ /* 0x040fe40000410000 */
[----:B------:R-:W-:Y:S02]  /*b6a0*/  FMUL.FTZ R129, R2, R129 ;  /* 0x0000008102817220 */ /* 0x000fe40000410000 */
[C---:B------:R-:W-:Y:S01]  /*b6b0*/  FMUL.FTZ R130, R0.reuse, R130 ;  /* 0x0000008200827220 */ /* 0x040fe20000410000 */
[----:B------:R2:W-:Y:S02]  /*b6c0*/  MUFU.EX2 R193, R14 ;  /* 0x0000000e00c17308 */ /* 0x0005e40000000800 */
[----:B------:R-:W-:Y:S02]  /*b6d0*/  FMUL.FTZ R131, R0, R131 ;  /* 0x0000008300837220 */ /* 0x000fe40000410000 */
[C---:B------:R-:W-:Y:S02]  /*b6e0*/  FMUL.FTZ R132, R2.reuse, R132 ;  /* 0x0000008402847220 */ /* 0x040fe40000410000 */
[----:B------:R-:W-:Y:S02]  /*b6f0*/  FMUL.FTZ R133, R2, R133 ;  /* 0x0000008502857220 */ /* 0x000fe40000410000 */
[C---:B------:R-:W-:Y:S01]  /*b700*/  FMUL.FTZ R134, R0.reuse, R134 ;  /* 0x0000008600867220 */ /* 0x040fe20000410000 */
[C---:B------:R-:W-:Y:S01]  /*b710*/  HMMA.16816.F32.BF16 R128, R152.reuse, R158, R128 ;  /* 0x0000009e9880723c */ /* 0x040fe20000041880 */
[----:B------:R2:W-:Y:S01]  /*b720*/  MUFU.EX2 R192, R15 ;  /* 0x0000000f00c07308 */ /* 0x0005e20000000800 */
[----:B------:R-:W3:Y:S01]  /*b730*/  LDSM.16.MT88.4 R156, [R206+0x16000] ;  /* 0x01600000ce9c783b */ /* 0x000ee20000004200 */
[----:B------:R-:W-:Y:S02]  /*b740*/  FMUL.FTZ R135, R0, R135 ;  /* 0x0000008700877220 */ /* 0x000fe40000410000 */
[--C-:B------:R-:W-:Y:S02]  /*b750*/  FFMA.FTZ R16, R16, c[0x0][0x23c], -R149.reuse ;  /* 0x00008f0010107a23 */ /* 0x100fe40000010895 */
[--C-:B------:R-:W-:Y:S02]  /*b760*/  FFMA.FTZ R17, R17, c[0x0][0x23c], -R149.reuse ;  /* 0x00008f0011117a23 */ /* 0x100fe40000010895 */
[--C-:B------:R-:W-:Y:S01]  /*b770*/  FFMA.FTZ R18, R18, c[0x0][0x23c], -R150.reuse ;  /* 0x00008f0012127a23 */ /* 0x100fe20000010896 */
[C---:B-1----:R-:W-:Y:S01]  /*b780*/  HMMA.16816.F32.BF16 R132, R152.reuse, R168, R132 ;  /* 0x000000a89884723c */ /* 0x042fe20000041884 */
[----:B------:R1:W-:Y:S02]  /*b790*/  MUFU.EX2 R195, R16 ;  /* 0x0000001000c37308 */ /* 0x0003e40000000800 */
[--C-:B------:R-:W-:Y:S02]  /*b7a0*/  FFMA.FTZ R19, R19, c[0x0][0x23c], -R150.reuse ;  /* 0x00008f0013137a23 */ /* 0x100fe40000010896 */
[C---:B------:R-:W-:Y:S02]  /*b7b0*/  FMUL.FTZ R136, R2.reuse, R136 ;  /* 0x0000008802887220 */ /* 0x040fe40000410000 */
[----:B------:R-:W-:Y:S02]  /*b7c0*/  FMUL.FTZ R137, R2, R137 ;  /* 0x0000008902897220 */ /* 0x000fe40000410000 */
[C---:B------:R-:W-:Y:S02]  /*b7d0*/  FMUL.FTZ R138, R0.reuse, R138 ;  /* 0x0000008a008a7220 */ /* 0x040fe40000410000 */
[----:B------:R3:W3:Y:S01]  /*b7e0*/  MUFU.EX2 R194, R17 ;  /* 0x0000001100c27308 */ /* 0x0006e20000000800 */
[----:B------:R-:W-:Y:S02]  /*b7f0*/  FMUL.FTZ R139, R0, R139 ;  /* 0x0000008b008b7220 */ /* 0x000fe40000410000 */
[----:B----4-:R-:W-:Y:S02]  /*b800*/  FMUL.FTZ R13, R2, R161 ;  /* 0x000000a1020d7220 */ /* 0x010fe40000410000 */
[C---:B--2---:R-:W-:Y:S02]  /*b810*/  FMUL.FTZ R14, R0.reuse, R162 ;  /* 0x000000a2000e7220 */ /* 0x044fe40000410000 */
[----:B------:R-:W-:Y:S01]  /*b820*/  FMUL.FTZ R15, R0, R163 ;  /* 0x000000a3000f7220 */ /* 0x000fe20000410000 */
[C---:B------:R-:W-:Y:S01]  /*b830*/  HMMA.16816.F32.BF16 R136, R152.reuse, R170, R136 ;  /* 0x000000aa9888723c */ /* 0x040fe20000041888 */
[----:B------:R-:W2:Y:S01]  /*b840*/  LDSM.16.MT88.4 R160, [R204+0x10800] ;  /* 0x01080000cca0783b */ /* 0x000ea20000004200 */
[----:B------:R4:W-:Y:S01]  /*b850*/  MUFU.EX2 R191, R18 ;  /* 0x0000001200bf7308 */ /* 0x0009e20000000800 */
[C---:B------:R-:W-:Y:S02]  /*b860*/  FMUL.FTZ R140, R2.reuse, R140 ;  /* 0x0000008c028c7220 */ /* 0x040fe40000410000 */
[----:B------:R-:W-:Y:S02]  /*b870*/  FMUL.FTZ R141, R2, R141 ;  /* 0x0000008d028d7220 */ /* 0x000fe40000410000 */
[C---:B------:R-:W-:Y:S02]  /*b880*/  FMUL.FTZ R142, R0.reuse, R142 ;  /* 0x0000008e008e7220 */ /* 0x040fe40000410000 */
[----:B------:R-:W-:Y:S01]  /*b890*/  FMUL.FTZ R143, R0, R143 ;  /* 0x0000008f008f7220 */ /* 0x000fe20000410000 */
[----:B------:R-:W-:Y:S02]  /*b8a0*/  LDSM.16.MT88.4 R168, [R207+0x10800] ;  /* 0x01080000cfa8783b */ /* 0x000fe40000004200 */
[----:B------:R5:W2:Y:S01]  /*b8b0*/  MUFU.EX2 R190, R19 ;  /* 0x0000001300be7308 */ /* 0x000aa20000000800 */
[C---:B-1----:R-:W-:Y:S02]  /*b8c0*/  FMUL.FTZ R16, R2.reuse, R164 ;  /* 0x000000a402107220 */ /* 0x042fe40000410000 */
[C---:B------:R-:W-:Y:S01]  /*b8d0*/  FMUL.FTZ R144, R2.reuse, R144 ;  /* 0x0000009002907220 */ /* 0x040fe20000410000 */
[C---:B---3--:R-:W-:Y:S03]  /*b8e0*/  HMMA.16816.F32.BF16 R140, R152.reuse, R172, R140 ;  /* 0x000000ac988c723c */ /* 0x048fe6000004188c */
[C---:B------:R-:W-:Y:S02]  /*b8f0*/  FMUL.FTZ R17, R2.reuse, R165 ;  /* 0x000000a502117220 */ /* 0x040fe40000410000 */
[----:B------:R-:W-:Y:S02]  /*b900*/  FMUL.FTZ R145, R2, R145 ;  /* 0x0000009102917220 */ /* 0x000fe40000410000 */
[C---:B------:R-:W-:Y:S01]  /*b910*/  FMUL.FTZ R146, R0.reuse, R146 ;  /* 0x0000009200927220 */ /* 0x040fe20000410000 */
[C---:B------:R-:W-:Y:S01]  /*b920*/  HMMA.16816.F32.BF16 R12, R152.reuse, R174, R12 ;  /* 0x000000ae980c723c */ /* 0x040fe2000004180c */
[----:B------:R-:W-:Y:S03]  /*b930*/  LDSM.16.MT88.4 R172, [R204+0x12800] ;  /* 0x01280000ccac783b */ /* 0x000fe60000004200 */
[C---:B----4-:R-:W-:Y:S02]  /*b940*/  FMUL.FTZ R18, R0.reuse, R166 ;  /* 0x000000a600127220 */ /* 0x050fe40000410000 */
[----:B------:R-:W-:Y:S02]  /*b950*/  FMUL.FTZ R147, R0, R147 ;  /* 0x0000009300937220 */ /* 0x000fe40000410000 */
[--C-:B------:R-:W-:Y:S04]  /*b960*/  FFMA.FTZ R20, R20, c[0x0][0x23c], -R149.reuse ;  /* 0x00008f0014147a23 */ /* 0x100fe80000010895 */
[----:B-----5:R-:W-:Y:S01]  /*b970*/  FMUL.FTZ R19, R0, R167 ;  /* 0x000000a700137220 */ /* 0x020fe20000410000 */
[----:B------:R-:W-:Y:S01]  /*b980*/  MUFU.EX2 R189, R20 ;  /* 0x0000001400bd7308 */ /* 0x000fe20000000800 */
[----:B------:R-:W1:Y:S01]  /*b990*/  LDSM.16.MT88.4 R164, [R205+0x10800] ;  /* 0x01080000cda4783b */ /* 0x000e620000004200 */
[--C-:B------:R-:W-:Y:S02]  /*b9a0*/  FFMA.FTZ R21, R21, c[0x0][0x23c], -R149.reuse ;  /* 0x00008f0015157a23 */ /* 0x100fe40000010895 */
[----:B------:R-:W-:Y:S02]  /*b9b0*/  FFMA.FTZ R149, R33, c[0x0][0x23c], -R149 ;  /* 0x00008f0021957a23 */ /* 0x000fe40000010895 */
[C---:B------:R-:W-:Y:S03]  /*b9c0*/  HMMA.16816.F32.BF16 R16, R152.reuse, R156, R16 ;  /* 0x0000009c9810723c */ /* 0x040fe60000041810 */
[--C-:B------:R-:W-:Y:S01]  /*b9d0*/  FFMA.FTZ R22, R22, c[0x0][0x23c], -R150.reuse ;  /* 0x00008f0016167a23 */ /* 0x100fe20000010896 */
[----:B------:R-:W3:Y:S01]  /*b9e0*/  MUFU.EX2 R188, R21 ;  /* 0x0000001500bc7308 */ /* 0x000ee20000000800 */
[--C-:B------:R-:W-:Y:S02]  /*b9f0*/  FFMA.FTZ R23, R23, c[0x0][0x23c], -R150.reuse ;  /* 0x00008f0017177a23 */ /* 0x100fe40000010896 */
[----:B------:R-:W-:Y:S01]  /*ba00*/  FFMA.FTZ R150, R35, c[0x0][0x23c], -R150 ;  /* 0x00008f0023967a23 */ /* 0x000fe20000010896 */
[----:B------:R-:W-:Y:S01]  /*ba10*/  HMMA.16816.F32.BF16 R144, R152, R158, R144 ;  /* 0x0000009e9890723c */ /* 0x000fe20000041890 */
[----:B------:R-:W4:Y:S03]  /*ba20*/  LDSM.16.MT88.4 R156, [R206+0x10800] ;  /* 0x01080000ce9c783b */ /* 0x000f260000004200 */
[----:B------:R-:W-:Y:S02]  /*ba30*/  FFMA.FTZ R2, R2, R245, R232 ;  /* 0x000000f502027223 */ /* 0x000fe400000100e8 */
[----:B------:R5:W-:Y:S01]  /*ba40*/  MUFU.EX2 R185, R22 ;  /* 0x0000001600b97308 */ /* 0x000be20000000800 */
[----:B------:R-:W-:Y:S01]  /*ba50*/  F2FP.BF16.PACK_AB R152, R196, R197 ;  /* 0x000000c5c498723e */ /* 0x000fe200000010ff */
[----:B------:R-:W-:Y:S01]  /*ba60*/  FFMA.FTZ R0, R0, R246, R201 ;  /* 0x000000f600007223 */ /* 0x000fe200000100c9 */
[----:B------:R-:W-:Y:S03]  /*ba70*/  F2FP.BF16.PACK_AB R154, R194, R195 ;  /* 0x000000c3c29a723e */ /* 0x000fe600000010ff */
[----:B------:R-:W-:Y:S01]  /*ba80*/  F2FP.BF16.PACK_AB R153, R192, R193 ;  /* 0x000000c1c099723e */ /* 0x000fe200000010ff */
[----:B------:R-:W-:Y:S01]  /*ba90*/  FADD.FTZ R2, R231, R2 ;  /* 0x00000002e7027221 */ /* 0x000fe20000010000 */
[----:B--2---:R-:W-:Y:S01]  /*baa0*/  F2FP.BF16.PACK_AB R155, R190, R191 ;  /* 0x000000bfbe9b723e */ /* 0x004fe200000010ff */
[----:B------:R-:W-:Y:S01]  /*bab0*/  FADD.FTZ R0, R200, R0 ;  /* 0x00000000c8007221 */ /* 0x000fe20000010000 */
[----:B------:R-:W2:Y:S01]  /*bac0*/  MUFU.EX2 R184, R23 ;  /* 0x0000001700b87308 */ /* 0x000ea20000000800 */
[----:B------:R-:W-:Y:S02]  /*bad0*/  FADD.FTZ R2, R203, R2 ;  /* 0x00000002cb027221 */ /* 0x000fe40000010000 */
[----:B------:R-:W-:Y:S01]  /*bae0*/  FADD.FTZ R0, R199, R0 ;  /* 0x00000000c7007221 */ /* 0x000fe20000010000 */
[----:B---3--:R-:W-:Y:S01]  /*baf0*/  F2FP.BF16.PACK_AB R20, R188, R189 ;  /* 0x000000bdbc14723e */ /* 0x008fe200000010ff */
[C---:B------:R-:W-:Y:S03]  /*bb00*/  HMMA.16816.F32.BF16 R4, R152.reuse, R160, R4 ;  /* 0x000000a09804723c */ /* 0x040fe60000041804 */
[----:B------:R-:W-:Y:S02]  /*bb10*/  FADD.FTZ R2, R202, R2 ;  /* 0x00000002ca027221 */ /* 0x000fe40000010000 */
[----:B------:R-:W-:Y:S01]  /*bb20*/  MUFU.EX2 R150, R150 ;  /* 0x0000009600967308 */ /* 0x000fe20000000800 */
[----:B------:R-:W-:Y:S02]  /*bb30*/  FADD.FTZ R0, R198, R0 ;  /* 0x00000000c6007221 */ /* 0x000fe40000010000 */
[C---:B------:R-:W-:Y:S01]  /*bb40*/  HMMA.16816.F32.BF16 R8, R152.reuse, R162, R8 ;  /* 0x000000a29808723c */ /* 0x040fe20000041808 */
[----:B------:R-:W3:Y:S03]  /*bb50*/  LDSM.16.MT88.4 R160, [R207+0x12800] ;  /* 0x01280000cfa0783b */ /* 0x000ee60000004200 */
[----:B-----5:R-:W-:Y:S01]  /*bb60*/  F2FP.BF16.PACK_AB R22, R186, R187 ;  /* 0x000000bbba16723e */ /* 0x020fe200000010ff */
[----:B------:R-:W-:Y:S02]  /*bb70*/  FADD.FTZ R2, R197, R2 ;  /* 0x00000002c5027221 */ /* 0x000fe40000010000 */
[----:B------:R-:W-:Y:S01]  /*bb80*/  FADD.FTZ R0, R193, R0 ;  /* 0x00000000c1007221 */ /* 0x000fe20000010000 */
[C---:B-1----:R-:W-:Y:S04]  /*bb90*/  HMMA.16816.F32.BF16 R36, R152.reuse, R164, R36 ;  /* 0x000000a49824723c */ /* 0x042fe80000041824 */
[----:B--2---:R-:W-:Y:S01]  /*bba0*/  F2FP.BF16.PACK_AB R21, R184, R185 ;  /* 0x000000b9b815723e */ /* 0x004fe200000010ff */
[----:B------:R-:W-:Y:S02]  /*bbb0*/  FADD.FTZ R2, R196, R2 ;  /* 0x00000002c4027221 */ /* 0x000fe40000010000 */
[----:B------:R-:W-:Y:S01]  /*bbc0*/  FADD.FTZ R0, R192, R0 ;  /* 0x00000000c0007221 */ /* 0x000fe20000010000 */
[C---:B------:R-:W-:Y:S01]  /*bbd0*/  HMMA.16816.F32.BF16 R40, R152.reuse, R166, R40 ;  /* 0x000000a69828723c */ /* 0x040fe20000041828 */
[----:B------:R-:W1:Y:S03]  /*bbe0*/  LDSM.16.MT88.4 R164, [R206+0x12800] ;  /* 0x01280000cea4783b */ /* 0x000e660000004200 */
[----:B------:R-:W-:Y:S02]  /*bbf0*/  FADD.FTZ R2, R195, R2 ;  /* 0x00000002c3027221 */ /* 0x000fe40000010000 */
[----:B------:R-:W-:Y:S02]  /*bc00*/  FADD.FTZ R0, R191, R0 ;  /* 0x00000000bf007221 */ /* 0x000fe40000010000 */
[C---:B------:R-:W-:Y:S04]  /*bc10*/  HMMA.16816.F32.BF16 R44, R152.reuse, R168, R44 ;  /* 0x000000a8982c723c */ /* 0x040fe8000004182c */
[----:B------:R-:W-:Y:S02]  /*bc20*/  FADD.FTZ R2, R194, R2 ;  /* 0x00000002c2027221 */ /* 0x000fe40000010000 */
[----:B------:R-:W-:Y:S02]  /*bc30*/  FADD.FTZ R0, R190, R0 ;  /* 0x00000000be007221 */ /* 0x000fe40000010000 */
[C---:B------:R-:W-:Y:S01]  /*bc40*/  HMMA.16816.F32.BF16 R48, R152.reuse, R170, R48 ;  /* 0x000000aa9830723c */ /* 0x040fe20000041830 */
[----:B------:R-:W2:Y:S03]  /*bc50*/  LDSM.16.MT88.4 R168, [R204+0x14800] ;  /* 0x01480000cca8783b */ /* 0x000ea60000004200 */
[----:B------:R-:W-:Y:S02]  /*bc60*/  FADD.FTZ R2, R189, R2 ;  /* 0x00000002bd027221 */ /* 0x000fe40000010000 */
[----:B------:R-:W-:Y:S02]  /*bc70*/  FADD.FTZ R0, R185, R0 ;  /* 0x00000000b9007221 */ /* 0x000fe40000010000 */
[C---:B----4-:R-:W-:Y:S04]  /*bc80*/  HMMA.16816.F32.BF16 R52, R152.reuse, R156, R52 ;  /* 0x0000009c9834723c */ /* 0x050fe80000041834 */
[----:B------:R-:W-:Y:S02]  /*bc90*/  FADD.FTZ R2, R188, R2 ;  /* 0x00000002bc027221 */ /* 0x000fe40000010000 */
[----:B------:R-:W-:Y:S02]  /*bca0*/  FADD.FTZ R0, R184, R0 ;  /* 0x00000000b8007221 */ /* 0x000fe40000010000 */
[C---:B------:R-:W-:Y:S01]  /*bcb0*/  HMMA.16816.F32.BF16 R56, R152.reuse, R158, R56 ;  /* 0x0000009e9838723c */ /* 0x040fe20000041838 */
[----:B------:R-:W4:Y:S03]  /*bcc0*/  LDSM.16.MT88.4 R156, [R207+0x14800] ;  /* 0x01480000cf9c783b */ /* 0x000f260000004200 */
[----:B------:R-:W-:Y:S04]  /*bcd0*/  FADD.FTZ R2, R187, R2 ;  /* 0x00000002bb027221 */ /* 0x000fe80000010000 */
[C---:B------:R-:W-:Y:S04]  /*bce0*/  HMMA.16816.F32.BF16 R60, R152.reuse, R172, R60 ;  /* 0x000000ac983c723c */ /* 0x040fe8000004183c */
[----:B------:R-:W-:Y:S04]  /*bcf0*/  FADD.FTZ R2, R186, R2 ;  /* 0x00000002ba027221 */ /* 0x000fe80000010000 */
[C---:B------:R-:W-:Y:S01]  /*bd00*/  HMMA.16816.F32.BF16 R64, R152.reuse, R174, R64 ;  /* 0x000000ae9840723c */ /* 0x040fe20000041840 */
[----:B------:R-:W-:Y:S07]  /*bd10*/  LDSM.16.MT88.4 R172, [R205+0x11000] ;  /* 0x01100000cdac783b */ /* 0x000fee0000004200 */
[C---:B------:R-:W-:Y:S01]  /*bd20*/  HMMA.16816.F32.BF16 R68, R152.reuse, R176, R68 ;  /* 0x000000b09844723c */ /* 0x040fe20000041844 */
[----:B------:R-:W-:Y:S07]  /*bd30*/  MUFU.EX2 R177, R30 ;  /* 0x0000001e00b17308 */ /* 0x000fee0000000800 */
[C---:B------:R-:W-:Y:S03]  /*bd40*/  HMMA.16816.F32.BF16 R72, R152.reuse, R178, R72 ;  /* 0x000000b29848723c */ /* 0x040fe60000041848 */
[----:B------:R-:W-:Y:S05]  /*bd50*/  MUFU.EX2 R176, R31 ;  /* 0x0000001f00b07308 */ /* 0x000fea0000000800 */
[C---:B---3--:R-:W-:Y:S05]  /*bd60*/  HMMA.16816.F32.BF16 R76, R152.reuse, R160, R76 ;  /* 0x000000a0984c723c */ /* 0x048fea000004184c */
[----:B------:R-:W-:Y:S03]  /*bd70*/  MUFU.EX2 R179, R32 ;  /* 0x0000002000b37308 */ /* 0x000fe60000000800 */
[C---:B------:R-:W-:Y:S01]  /*bd80*/  HMMA.16816.F32.BF16 R80, R152.reuse, R162, R80 ;  /* 0x000000a29850723c */ /* 0x040fe20000041850 */
[----:B------:R-:W3:Y:S06]  /*bd90*/  LDSM.16.MT88.4 R160, [R206+0x14800] ;  /* 0x01480000cea0783b */ /* 0x000eec0000004200 */
[----:B------:R-:W-:Y:S01]  /*bda0*/  MUFU.EX2 R178, R149 ;  /* 0x0000009500b27308 */ /* 0x000fe20000000800 */
[C---:B-1----:R-:W-:Y:S08]  /*bdb0*/  HMMA.16816.F32.BF16 R84, R152.reuse, R164, R84 ;  /* 0x000000a49854723c */ /* 0x042ff00000041854 */
[C---:B------:R-:W-:Y:S01]  /*bdc0*/  HMMA.16816.F32.BF16 R88, R152.reuse, R166, R88 ;  /* 0x000000a69858723c */ /* 0x040fe20000041858 */
[----:B------:R-:W1:Y:S01]  /*bdd0*/  LDSM.16.MT88.4 R164, [R204+0x16800] ;  /* 0x01680000cca4783b */ /* 0x000e620000004200 */
[----:B------:R5:W-:Y:S06]  /*bde0*/  MUFU.EX2 R149, R34 ;  /* 0x0000002200957308 */ /* 0x000bec0000000800 */
[C---:B--2---:R-:W-:Y:S08]  /*bdf0*/  HMMA.16816.F32.BF16 R92, R152.reuse, R168, R92 ;  /* 0x000000a8985c723c */ /* 0x044ff0000004185c */
[C---:B------:R-:W-:Y:S01]  /*be00*/  HMMA.16816.F32.BF16 R96, R152.reuse, R170, R96 ;  /* 0x000000aa9860723c */ /* 0x040fe20000041860 */
[----:B------:R-:W2:Y:S07]  /*be10*/  LDSM.16.MT88.4 R168, [R205+0x16800] ;  /* 0x01680000cda8783b */ /* 0x000eae0000004200 */
[C---:B------:R-:W-:Y:S01]  /*be20*/  HMMA.16816.F32.BF16 R100, R152.reuse, R180, R100 ;  /* 0x000000b49864723c */ /* 0x040fe20000041864 */
[----:B------:R-:W1:Y:S01]  /*be30*/  MUFU.EX2 R181, R28 ;  /* 0x0000001c00b57308 */ /* 0x000e620000000800 */
[----:B-----5:R-:W-:Y:S06]  /*be40*/  LDSM.16.MT88.4 R32, [R207+0x11800] ;  /* 0x01180000cf20783b */ /* 0x020fec0000004200 */
[C---:B------:R-:W-:Y:S03]  /*be50*/  HMMA.16816.F32.BF16 R104, R152.reuse, R182, R104 ;  /* 0x000000b69868723c */ /* 0x040fe60000041868 */
[----:B------:R-:W5:Y:S05]  /*be60*/  MUFU.EX2 R183, R26 ;  /* 0x0000001a00b77308 */ /* 0x000f6a0000000800 */
[C---:B----4-:R-:W-:Y:S05]  /*be70*/  HMMA.16816.F32.BF16 R108, R152.reuse, R156, R108 ;  /* 0x0000009c986c723c */ /* 0x050fea000004186c */
[----:B------:R-:W4:Y:S03]  /*be80*/  MUFU.EX2 R182, R27 ;  /* 0x0000001b00b67308 */ /* 0x000f260000000800 */
[C---:B------:R-:W-:Y:S01]  /*be90*/  HMMA.16816.F32.BF16 R112, R152.reuse, R158, R112 ;  /* 0x0000009e9870723c */ /* 0x040fe20000041870 */
[----:B------:R-:W2:Y:S03]  /*bea0*/  LDSM.16.MT88.4 R156, [R207+0x16800] ;  /* 0x01680000cf9c783b */ /* 0x000ea60000004200 */
[----:B-1----:R-:W-:Y:S03]  /*beb0*/  FADD.FTZ R2, R181, R2 ;  /* 0x00000002b5027221 */ /* 0x002fe60000010000 */
[----:B------:R-:W1:Y:S01]  /*bec0*/  MUFU.EX2 R180, R29 ;  /* 0x0000001d00b47308 */ /* 0x000e620000000800 */
[C---:B---3--:R-:W-:Y:S04]  /*bed0*/  HMMA.16816.F32.BF16 R116, R152.reuse, R160, R116 ;  /* 0x000000a09874723c */ /* 0x048fe80000041874 */
[----:B-----5:R-:W-:Y:S04]  /*bee0*/  FADD.FTZ R0, R183, R0 ;  /* 0x00000000b7007221 */ /* 0x020fe80000010000 */
[C---:B------:R-:W-:Y:S01]  /*bef0*/  HMMA.16816.F32.BF16 R120, R152.reuse, R162, R120 ;  /* 0x000000a29878723c */ /* 0x040fe20000041878 */
[----:B------:R-:W3:Y:S03]  /*bf00*/  LDSM.16.MT88.4 R160, [R206+0x16800] ;  /* 0x01680000cea0783b */ /* 0x000ee60000004200 */
[C---:B----4-:R-:W-:Y:S01]  /*bf10*/  F2FP.BF16.PACK_AB R23, R182.reuse, R183 ;  /* 0x000000b7b617723e */ /* 0x050fe200000010ff */
[----:B------:R-:W-:Y:S03]  /*bf20*/  FADD.FTZ R0, R182, R0 ;  /* 0x00000000b6007221 */ /* 0x000fe60000010000 */
[C---:B------:R-:W-:Y:S01]  /*bf30*/  HMMA.16816.F32.BF16 R124, R152.reuse, R164, R124 ;  /* 0x000000a4987c723c */ /* 0x040fe2000004187c */
[----:B------:R-:W-:Y:S03]  /*bf40*/  LDSM.16.MT88.4 R24, [R207+0x11000] ;  /* 0x01100000cf18783b */ /* 0x000fe60000004200 */
[----:B------:R-:W-:Y:S02]  /*bf50*/  FADD.FTZ R0, R177, R0 ;  /* 0x00000000b1007221 */ /* 0x000fe40000010000 */
[----:B-1----:R-:W-:Y:S02]  /*bf60*/  FADD.FTZ R2, R180, R2 ;  /* 0x00000002b4027221 */ /* 0x002fe40000010000 */
[C---:B------:R-:W-:Y:S01]  /*bf70*/  HMMA.16816.F32.BF16 R128, R152.reuse, R166, R128 ;  /* 0x000000a69880723c */ /* 0x040fe20000041880 */
[----:B------:R-:W1:Y:S03]  /*bf80*/  LDSM.16.MT88.4 R164, [R204+0x11000] ;  /* 0x01100000cca4783b */ /* 0x000e660000004200 */
[----:B------:R-:W-:Y:S02]  /*bf90*/  FADD.FTZ R0, R176, R0 ;  /* 0x00000000b0007221 */ /* 0x000fe40000010000 */
[----:B------:R-:W-:Y:S02]  /*bfa0*/  FADD.FTZ R2, R179, R2 ;  /* 0x00000002b3027221 */ /* 0x000fe40000010000 */
[C---:B--2---:R-:W-:Y:S01]  /*bfb0*/  HMMA.16816.F32.BF16 R132, R152.reuse, R168, R132 ;  /* 0x000000a89884723c */ /* 0x044fe20000041884 */
[----:B------:R-:W-:Y:S03]  /*bfc0*/  LDSM.16.MT88.4 R28, [R205+0x11800] ;  /* 0x01180000cd1c783b */ /* 0x000fe60000004200 */
[----:B------:R-:W-:Y:S02]  /*bfd0*/  FADD.FTZ R0, R149, R0 ;  /* 0x0000000095007221 */ /* 0x000fe40000010000 */
[----:B------:R-:W-:Y:S02]  /*bfe0*/  FADD.FTZ R245, R178, R2 ;  /* 0x00000002b2f57221 */ /* 0x000fe40000010000 */
[C---:B------:R-:W-:Y:S01]  /*bff0*/  HMMA.16816.F32.BF16 R136, R152.reuse, R170, R136 ;  /* 0x000000aa9888723c */ /* 0x040fe20000041888 */
[----:B------:R-:W-:Y:S03]  /*c000*/  LDSM.16.MT88.4 R168, [R206+0x13000] ;  /* 0x01300000cea8783b */ /* 0x000fe60000004200 */
[----:B------:R-:W-:Y:S04]  /*c010*/  FADD.FTZ R246, R150, R0 ;  /* 0x0000000096f67221 */ /* 0x000fe80000010000 */
[C---:B------:R-:W-:Y:S08]  /*c020*/  HMMA.16816.F32.BF16 R140, R152.reuse, R156, R140 ;  /* 0x0000009c988c723c */ /* 0x040ff0000004188c */
[C---:B------:R-:W-:Y:S01]  /*c030*/  HMMA.16816.F32.BF16 R12, R152.reuse, R158, R12 ;  /* 0x0000009e980c723c */ /* 0x040fe2000004180c */
[----:B------:R-:W2:Y:S07]  /*c040*/  LDSM.16.MT88.4 R156, [R206+0x11000] ;  /* 0x01100000ce9c783b */ /* 0x000eae0000004200 */
[C---:B---3--:R-:W-:Y:S08]  /*c050*/  HMMA.16816.F32.BF16 R16, R152.reuse, R160, R16 ;  /* 0x000000a09810723c */ /* 0x048ff00000041810 */
[----:B------:R-:W-:Y:S01]  /*c060*/  HMMA.16816.F32.BF16 R144, R152, R162, R144 ;  /* 0x000000a29890723c */ /* 0x000fe20000041890 */
[----:B------:R-:W3:Y:S07]  /*c070*/  LDSM.16.MT88.4 R152, [R204+0x13000] ;  /* 0x01300000cc98783b */ /* 0x000eee0000004200 */
[C---:B-1----:R-:W-:Y:S01]  /*c080*/  HMMA.16816.F32.BF16 R4, R20.reuse, R164, R4 ;  /* 0x000000a41404723c */ /* 0x042fe20000041804 */
[----:B------:R-:W1:Y:S07]  /*c090*/  LDSM.16.MT88.4 R160, [R205+0x13000] ;  /* 0x01300000cda0783b */ /* 0x000e6e0000004200 */
[C---:B------:R-:W-:Y:S01]  /*c0a0*/  HMMA.16816.F32.BF16 R8, R20.reuse, R166, R8 ;  /* 0x000000a61408723c */ /* 0x040fe20000041808 */
[----:B------:R-:W4:Y:S07]  /*c0b0*/  LDSM.16.MT88.4 R164, [R207+0x13000] ;  /* 0x01300000cfa4783b */ /* 0x000f2e0000004200 */
[C---:B------:R-:W-:Y:S08]  /*c0c0*/  HMMA.16816.F32.BF16 R36, R20.reuse, R172, R36 ;  /* 0x000000ac1424723c */ /* 0x040ff00000041824 */
[C---:B------:R-:W-:Y:S01]  /*c0d0*/  HMMA.16816.F32.BF16 R40, R20.reuse, R174, R40 ;  /* 0x000000ae1428723c */ /* 0x040fe20000041828 */
[----:B------:R-:W-:Y:S07]  /*c0e0*/  LDSM.16.MT88.4 R172, [R205+0x13800] ;  /* 0x01380000cdac783b */ /* 0x000fee0000004200 */
[C---:B------:R-:W-:Y:S08]  /*c0f0*/  HMMA.16816.F32.BF16 R44, R20.reuse, R24, R44 ;  /* 0x00000018142c723c */ /* 0x040ff0000004182c */
[C---:B------:R-:W-:Y:S01]  /*c100*/  HMMA.16816.F32.BF16 R48, R20.reuse, R26, R48 ;  /* 0x0000001a1430723c */ /* 0x040fe20000041830 */
[----:B------:R-:W5:Y:S07]  /*c110*/  LDSM.16.MT88.4 R24, [R204+0x15000] ;  /* 0x01500000cc18783b */ /* 0x000f6e0000004200 */
[C---:B--2---:R-:W-:Y:S08]  /*c120*/  HMMA.16816.F32.BF16 R52, R20.reuse, R156, R52 ;  /* 0x0000009c1434723c */ /* 0x044ff00000041834 */
        /* <DEDUP_REMOVED lines=8> */
[C---:B----4-:R-:W-:Y:S08]  /*c1b0*/  HMMA.16816.F32.BF16 R76, R20.reuse, R164, R76 ;  /* 0x000000a4144c723c */ /* 0x050ff0000004184c */
[C---:B------:R-:W-:Y:S01]  /*c1c0*/  HMMA.16816.F32.BF16 R80, R20.reuse, R166, R80 ;  /* 0x000000a61450723c */ /* 0x040fe20000041850 */
[----:B------:R-:W-:Y:S07]  /*c1d0*/  LDSM.16.MT88.4 R164, [R206+0x11800] ;  /* 0x01180000cea4783b */ /* 0x000fee0000004200 */
[C---:B------:R-:W-:Y:S08]  /*c1e0*/  HMMA.16816.F32.BF16 R84, R20.reuse, R168, R84 ;  /* 0x000000a81454723c */ /* 0x040ff00000041854 */
[C---:B------:R-:W-:Y:S01]  /*c1f0*/  HMMA.16816.F32.BF16 R88, R20.reuse, R170, R88 ;  /* 0x000000aa1458723c */ /* 0x040fe20000041858 */
[----:B------:R-:W-:Y:S07]  /*c200*/  LDSM.16.MT88.4 R168, [R204+0x13800] ;  /* 0x01380000cca8783b */ /* 0x000fee0000004200 */
[C---:B-----5:R-:W-:Y:S08]  /*c210*/  HMMA.16816.F32.BF16 R92, R20.reuse, R24, R92 ;  /* 0x00000018145c723c */ /* 0x060ff0000004185c */
        /* <DEDUP_REMOVED lines=13> */
[----:B------:R-:W4:Y:S07]  /*c2f0*/  LDSM.16.MT88.4 R24, [R204+0x11800] ;  /* 0x01180000cc18783b */ /* 0x000f2e0000004200 */
[C---:B--2---:R-:W-:Y:S08]  /*c300*/  HMMA.16816.F32.BF16 R132, R20.reuse, R156, R132 ;  /* 0x0000009c1484723c */ /* 0x044ff00000041884 */
[C---:B------:R-:W-:Y:S08]  /*c310*/  HMMA.16816.F32.BF16 R136, R20.reuse, R158, R136 ;  /* 0x0000009e1488723c */ /* 0x040ff00000041888 */
[C---:B---3--:R-:W-:Y:S08]  /*c320*/  HMMA.16816.F32.BF16 R140, R20.reuse, R152, R140 ;  /* 0x00000098148c723c */ /* 0x048ff0000004188c */
[C---:B------:R-:W-:Y:S08]  /*c330*/  HMMA.16816.F32.BF16 R12, R20.reuse, R154, R12 ;  /* 0x0000009a140c723c */ /* 0x040ff0000004180c */
[C---:B-1----:R-:W-:Y:S08]  /*c340*/  HMMA.16816.F32.BF16 R16, R20.reuse, R160, R16 ;  /* 0x000000a01410723c */ /* 0x042ff00000041810 */
[----:B------:R-:W-:Y:S01]  /*c350*/  HMMA.16816.F32.BF16 R144, R20, R162, R144 ;  /* 0x000000a21490723c */ /* 0x000fe20000041890 */
[----:B------:R-:W-:Y:S06]  /*c360*/  LDSM.16.MT88.4 R160, [R206+0x15800] ;  /* 0x01580000cea0783b */ /* 0x000fec0000004200 */
[----:B------:R-:W-:Y:S02]  /*c370*/  F2FP.BF16.PACK_AB R20, R180, R181 ;  /* 0x000000b5b414723e */ /* 0x000fe400000010ff */
[----:B------:R-:W-:Y:S03]  /*c380*/  F2FP.BF16.PACK_AB R22, R178, R179 ;  /* 0x000000b3b216723e */ /* 0x000fe600000010ff */
[----:B------:R-:W-:Y:S02]  /*c390*/  F2FP.BF16.PACK_AB R21, R176, R177 ;  /* 0x000000b1b015723e */ /* 0x000fe400000010ff */
[----:B------:R-:W-:Y:S02]  /*c3a0*/  F2FP.BF16.PACK_AB R23, R150, R149 ;  /* 0x000000959617723e */ /* 0x000fe400000010ff */
[----:B------:R-:W-:Y:S02]  /*c3b0*/  MOV R149, R148 ;  /* 0x0000009400957202 */ /* 0x000fe40000000f00 */
[----:B------:R-:W-:Y:S03]  /*c3c0*/  MOV R150, R3 ;  /* 0x0000000300967202 */ /* 0x000fe60000000f00 */
[C---:B----4-:R-:W-:Y:S01]  /*c3d0*/  HMMA.16816.F32.BF16 R152, R20.reuse, R24, R4 ;  /* 0x000000181498723c */ /* 0x050fe20000041804 */
[----:B------:R-:W1:Y:S07]  /*c3e0*/  LDSM.16.MT88.4 R4, [R207+0x13800] ;  /* 0x01380000cf04783b */ /* 0x000e6e0000004200 */
[C---:B------:R-:W-:Y:S01]  /*c3f0*/  HMMA.16816.F32.BF16 R156, R20.reuse, R26, R8 ;  /* 0x0000001a149c723c */ /* 0x040fe20000041808 */
[----:B------:R-:W2:Y:S07]  /*c400*/  LDSM.16.MT88.4 R8, [R206+0x13800] ;  /* 0x01380000ce08783b */ /* 0x000eae0000004200 */
        /* <DEDUP_REMOVED lines=9> */
[----:B------:R-:W2:Y:S07]  /*c4a0*/  LDSM.16.MT88.4 R164, [R204+0x17800] ;  /* 0x01780000cca4783b */ /* 0x000eae0000004200 */
[C---:B------:R-:W-:Y:S08]  /*c4b0*/  HMMA.16816.F32.BF16 R60, R20.reuse, R168, R60 ;  /* 0x000000a8143c723c */ /* 0x040ff0000004183c */
[C---:B------:R-:W-:Y:S08]  /*c4c0*/  HMMA.16816.F32.BF16 R64, R20.reuse, R170, R64 ;  /* 0x000000aa1440723c */ /* 0x040ff00000041840 */
[C---:B------:R-:W-:Y:S08]  /*c4d0*/  HMMA.16816.F32.BF16 R68, R20.reuse, R172, R68 ;  /* 0x000000ac1444723c */ /* 0x040ff00000041844 */
[C---:B------:R-:W-:Y:S08]  /*c4e0*/  HMMA.16816.F32.BF16 R72, R20.reuse, R174, R72 ;  /* 0x000000ae1448723c */ /* 0x040ff00000041848 */
        /* <DEDUP_REMOVED lines=10> */
[C---:B------:R-:W-:Y:S08]  /*c590*/  HMMA.16816.F32.BF16 R104, R20.reuse, R30, R104 ;  /* 0x0000001e1468723c */ /* 0x040ff00000041868 */
[C---:B-----5:R-:W-:Y:S08]  /*c5a0*/  HMMA.16816.F32.BF16 R108, R20.reuse, R32, R108 ;  /* 0x00000020146c723c */ /* 0x060ff0000004186c */
[C---:B------:R-:W-:Y:S08]  /*c5b0*/  HMMA.16816.F32.BF16 R112, R20.reuse, R34, R112 ;  /* 0x000000221470723c */ /* 0x040ff00000041870 */
[C---:B------:R-:W-:Y:S08]  /*c5c0*/  HMMA.16816.F32.BF16 R116, R20.reuse, R160, R116 ;  /* 0x000000a01474723c */ /* 0x040ff00000041874 */
[C---:B------:R-:W-:Y:S08]  /*c5d0*/  HMMA.16816.F32.BF16 R120, R20.reuse, R162, R120 ;  /* 0x000000a21478723c */ /* 0x040ff00000041878 */
[C---:B------:R-:W-:Y:S08]  /*c5e0*/  HMMA.16816.F32.BF16 R124, R20.reuse, R164, R124 ;  /* 0x000000a4147c723c */ /* 0x040ff0000004187c */
[C---:B------:R-:W-:Y:S08]  /*c5f0*/  HMMA.16816.F32.BF16 R128, R20.reuse, R166, R128 ;  /* 0x000000a61480723c */ /* 0x040ff00000041880 */
[C---:B-1----:R-:W-:Y:S08]  /*c600*/  HMMA.16816.F32.BF16 R132, R20.reuse, R4, R132 ;  /* 0x000000041484723c */ /* 0x042ff00000041884 */
[C---:B------:R-:W-:Y:S08]  /*c610*/  HMMA.16816.F32.BF16 R136, R20.reuse, R6, R136 ;  /* 0x000000061488723c */ /* 0x040ff00000041888 */
[C---:B--2---:R-:W-:Y:S08]  /*c620*/  HMMA.16816.F32.BF16 R140, R20.reuse, R8, R140 ;  /* 0x00000008148c723c */ /* 0x044ff0000004188c */
[C---:B------:R-:W-:Y:S08]  /*c630*/  HMMA.16816.F32.BF16 R160, R20.reuse, R10, R12 ;  /* 0x0000000a14a0723c */ /* 0x040ff0000004180c */
[C---:B---3--:R-:W-:Y:S08]  /*c640*/  HMMA.16816.F32.BF16 R164, R20.reuse, R24, R16 ;  /* 0x0000001814a4723c */ /* 0x048ff00000041810 */
[----:B------:R-:W-:Y:S01]  /*c650*/  HMMA.16816.F32.BF16 R144, R20, R26, R144 ;  /* 0x0000001a1490723c */ /* 0x000fe20000041890 */
[----:B------:R-:W-:-:S07]  /*c660*/  @P0 BRA `(.L_x_113) ;  /* 0xffffc24000000947 */ /* 0x000fce000383ffff */
.L_x_112:
        /* <DEDUP_REMOVED lines=54> */
[C---:B-1---5:R-:W-:Y:S01]  /*c9d0*/  FMUL.FTZ R151, R0.reuse, R49 ;  /* 0x0000003100977220 */ /* 0x062fe20000410000 */
[----:B------:R-:W-:Y:S01]  /*c9e0*/  USHF.R.S32.HI UR4, URZ, 0x1f, UR5 ;  /* 0x0000001f3f047899 */ /* 0x000fe20008011405 */
[C---:B------:R-:W-:Y:S01]  /*c9f0*/  FMUL.FTZ R49, R0.reuse, R89 ;  /* 0x0000005900317220 */ /* 0x040fe20000410000 */
[----:B------:R-:W-:Y:S01]  /*ca00*/  @!UP3 USHF.R.S32.HI UR25, URZ, 0x1f, UR19 ;  /* 0x0000001f3f19b899 */ /* 0x000fe20008011413 */
[----:B------:R-:W1:Y:S01]  /*ca10*/  S2R R89, SR_TID.X ;  /* 0x0000000000597919 */ /* 0x000e620000002100 */
[C---:B------:R-:W-:Y:S01]  /*ca20*/  FMUL.FTZ R174, R0.reuse, R152 ;  /* 0x0000009800ae7220 */ /* 0x040fe20000410000 */
[----:B------:R-:W-:Y:S01]  /*ca30*/  USHF.R.S32.HI UR6, URZ, 0x1f, UR12 ;  /* 0x0000001f3f067899 */ /* 0x000fe2000801140c */
[----:B------:R-:W-:Y:S01]  /*ca40*/  FMUL.FTZ R152, R0, R68 ;  /* 0x0000004400987220 */ /* 0x000fe20000410000 */
[----:B------:R-:W-:Y:S01]  /*ca50*/  UIADD3 UR5, UP2, UP1, UR5, UR24, UR12 ;  /* 0x0000001805057290 */ /* 0x000fe2000f95e00c */
[----:B--2---:R-:W-:-:S02]  /*ca60*/  FMUL.FTZ R68, R2, R50 ;  /* 0x0000003202447220 */ /* 0x004fc40000410000 */
[----:B------:R-:W-:Y:S01]  /*ca70*/  FMUL.FTZ R50, R2, R86 ;  /* 0x0000005602327220 */ /* 0x000fe20000410000 */
[----:B------:R-:W-:Y:S01]  /*ca80*/  UIADD3.X UR4, UR4, UR25, UR6, UP2, UP1 ;  /* 0x0000001904047290 */ /* 0x000fe200097e2406 */
[C---:B------:R-:W-:Y:S02]  /*ca90*/  FMUL.FTZ R6, R0.reuse, R153 ;  /* 0x0000009900067220 */ /* 0x040fe40000410000 */
        /* <DEDUP_REMOVED lines=8> */
[C---:B------:R-:W-:Y:S01]  /*cb20*/  FMUL.FTZ R23, R0.reuse, R57 ;  /* 0x0000003900177220 */ /* 0x040fe20000410000 */
[----:B-1----:R-:W-:Y:S01]  /*cb30*/  SHF.R.S32.HI R86, RZ, 0x1f, R89 ;  /* 0x0000001fff567819 */ /* 0x002fe20000011459 */
[C---:B------:R-:W-:Y:S02]  /*cb40*/  FMUL.FTZ R21, R0.reuse, R61 ;  /* 0x0000003d00157220 */ /* 0x040fe40000410000 */
[----:B------:R-:W-:Y:S01]  /*cb50*/  FMUL.FTZ R172, R0, R36 ;  /* 0x0000002400ac7220 */ /* 0x000fe20000410000 */
[----:B------:R-:W-:Y:S01]  /*cb60*/  LEA.HI R16, R86, R89, RZ, 0x2 ;  /* 0x0000005956107211 */ /* 0x000fe200078f10ff */
[C---:B------:R-:W-:Y:S02]  /*cb70*/  FMUL.FTZ R171, R0.reuse, R40 ;  /* 0x0000002800ab7220 */ /* 0x040fe40000410000 */
        /* <DEDUP_REMOVED lines=8> */
[C---:B------:R-:W-:Y:S02]  /*cc00*/  FMUL.FTZ R153, R0.reuse, R64 ;  /* 0x0000004000997220 */ /* 0x040fe40000410000 */
[C---:B------:R-:W-:Y:S01]  /*cc10*/  FMUL.FTZ R61, R0.reuse, R65 ;  /* 0x00000041003d7220 */ /* 0x040fe20000410000 */
        /* <DEDUP_REMOVED lines=56> */
[----:B------:R-:W-:Y:S01]  /*cfa0*/  FMUL.FTZ R145, R0, R145 ;  /* 0x0000009100917220 */ /* 0x000fe20000410000 */
[--C-:B------:R-:W-:Y:S01]  /*cfb0*/  SHF.R.S32.HI R0, RZ, 0x1f, R16.reuse ;  /* 0x0000001fff007819 */ /* 0x100fe20000011410 */
[C---:B------:R-:W-:Y:S01]  /*cfc0*/  FMUL.FTZ R15, R2.reuse, R63 ;  /* 0x0000003f020f7220 */ /* 0x040fe20000410000 */
[----:B------:R-:W-:Y:S01]  /*cfd0*/  SHF.R.S32.HI R63, RZ, 0x2, R16 ;  /* 0x00000002ff3f7819 */ /* 0x000fe20000011410 */
[C---:B------:R-:W-:Y:S02]  /*cfe0*/  FMUL.FTZ R12, R2.reuse, R38 ;  /* 0x00000026020c7220 */ /* 0x040fe40000410000 */
[----:B------:R-:W-:Y:S01]  /*cff0*/  FMUL.FTZ R10, R2, R42 ;  /* 0x0000002a020a7220 */ /* 0x000fe20000410000 */
[----:B------:R-:W-:Y:S01]  /*d000*/  LEA.HI R0, R0, R63, RZ, 0x3 ;  /* 0x0000003f00007211 */ /* 0x000fe200078f18ff */
[C---:B------:R-:W-:Y:S02]  /*d010*/  FMUL.FTZ R17, R2.reuse, R46 ;  /* 0x0000002e02117220 */ /* 0x040fe40000410000 */
[----:B------:R-:W-:Y:S01]  /*d020*/  FMUL.FTZ R55, R2, R55 ;  /* 0x0000003702377220 */ /* 0x000fe20000410000 */
[----:B------:R-:W-:Y:S01]  /*d030*/  LOP3.LUT R0, R0, 0xfffffff8, RZ, 0xc0, !PT ;  /* 0xfffffff800007812 */ /* 0x000fe200078ec0ff */
[----:B------:R-:W-:-:S02]  /*d040*/  FMUL.FTZ R4, R2, R54 ;  /* 0x0000003602047220 */ /* 0x000fc40000410000 */
[C---:B------:R-:W-:Y:S02]  /*d050*/  FMUL.FTZ R64, R2.reuse, R58 ;  /* 0x0000003a02407220 */ /* 0x040fe40000410000 */
[C---:B------:R-:W-:Y:S02]  /*d060*/  FMUL.FTZ R155, R2.reuse, R155 ;  /* 0x0000009b029b7220 */ /* 0x040fe40000410000 */
[C---:B------:R-:W-:Y:S02]  /*d070*/  FMUL.FTZ R5, R2.reuse, R154 ;  /* 0x0000009a02057220 */ /* 0x040fe40000410000 */
[C---:B------:R-:W-:Y:S02]  /*d080*/  FMUL.FTZ R159, R2.reuse, R159 ;  /* 0x0000009f029f7220 */ /* 0x040fe40000410000 */
[C---:B------:R-:W-:Y:S01]  /*d090*/  FMUL.FTZ R9, R2.reuse, R158 ;  /* 0x0000009e02097220 */ /* 0x040fe20000410000 */
[----:B------:R-:W-:Y:S01]  /*d0a0*/  F2FP.BF16.PACK_AB R5, R155, R5 ;  /* 0x000000059b05723e */ /* 0x000fe200000010ff */
[----:B------:R-:W-:-:S02]  /*d0b0*/  FMUL.FTZ R39, R2, R39 ;  /* 0x0000002702277220 */ /* 0x000fc40000410000 */
        /* <DEDUP_REMOVED lines=94> */
[----:B------:R-:W-:Y:S02]  /*d6a0*/  SHF.R.S32.HI R16, RZ, 0x5, R70 ;  /* 0x00000005ff107819 */ /* 0x000fe40000011446 */
[----:B------:R-:W-:Y:S02]  /*d6b0*/  LOP3.LUT R0, R4, 0x1c0, RZ, 0xc0, !PT ;  /* 0x000001c004007812 */ /* 0x000fe400078ec0ff */
[----:B------:R-:W-:Y:S02]  /*d6c0*/  LOP3.LUT R4, R2, 0x1, RZ, 0xc0, !PT ;  /* 0x0000000102047812 */ /* 0x000fe400078ec0ff */
[----:B------:R-:W-:-:S02]  /*d6d0*/  LEA R14, R16, R14, 0x9 ;  /* 0x0000000e100e7211 */ /* 0x000fc400078e48ff */
[----:B------:R-:W-:Y:S02]  /*d6e0*/  LEA.HI R0, R0, R0, RZ, 0x1d ;  /* 0x0000000000007211 */ /* 0x000fe400078fe8ff */
[----:B------:R-:W-:Y:S02]  /*d6f0*/  ISETP.NE.U32.AND P0, PT, R4, 0x1, PT ;  /* 0x000000010400780c */ /* 0x000fe40003f05070 */
[----:B------:R-:W-:Y:S02]  /*d700*/  LEA R0, R14, R0, 0x1 ;  /* 0x000000000e007211 */ /* 0x000fe400078e08ff */
[----:B------:R-:W-:Y:S02]  /*d710*/  R2P PR, R2, 0x6 ;  /* 0x0000000602007804 */ /* 0x000fe40000000000 */
[----:B------:R-:W-:Y:S02]  /*d720*/  SHF.L.U32 R0, R0, 0x1, RZ ;  /* 0x0000000100007819 */ /* 0x000fe400000006ff */
[----:B------:R-:W-:-:S02]  /*d730*/  MOV R4, 0x20 ;  /* 0x0000002000047802 */ /* 0x000fc40000000f00 */
[----:B------:R-:W-:Y:S01]  /*d740*/  IADD3 R2, R0, -0x10, RZ ;  /* 0xfffffff000027810 */ /* 0x000fe20007ffe0ff */
[----:B------:R1:W-:Y:S01]  /*d750*/  STS [R0], R6 ;  /* 0x0000000600007388 */ /* 0x0003e20000000800 */
[----:B------:R-:W-:Y:S02]  /*d760*/  SEL R4, R4, 0xffffffe0, !P1 ;  /* 0xffffffe004047807 */ /* 0x000fe40004800000 */
[----:B------:R-:W-:Y:S01]  /*d770*/  @P0 IADD3 R2, R0, 0x10, RZ ;  /* 0x0000001000020810 */ /* 0x000fe20007ffe0ff */
[----:B------:R2:W-:Y:S01]  /*d780*/  STS [R0+0x400], R5 ;  /* 0x0004000500007388 */ /* 0x0005e20000000800 */
[----:B------:R-:W-:Y:S02]  /*d790*/  F2FP.BF16.PACK_AB R63, R21, R156 ;  /* 0x0000009c153f723e */ /* 0x000fe400000010ff */
[----:B------:R-:W-:Y:S01]  /*d7a0*/  F2FP.BF16.PACK_AB R21, R161, R160 ;  /* 0x000000a0a115723e */ /* 0x000fe200000010ff */
[----:B------:R3:W-:Y:S01]  /*d7b0*/  STS [R2], R7 ;  /* 0x0000000702007388 */ /* 0x0007e20000000800 */
[----:B------:R-:W-:-:S02]  /*d7c0*/  F2FP.BF16.PACK_AB R18, R167, R18 ;  /* 0x00000012a712723e */ /* 0x000fc400000010ff */
[----:B------:R-:W-:Y:S01]  /*d7d0*/  F2FP.BF16.PACK_AB R14, R147, R146 ;  /* 0x00000092930e723e */ /* 0x000fe200000010ff */
[----:B------:R4:W-:Y:S01]  /*d7e0*/  STS [R2+0x400], R9 ;  /* 0x0004000902007388 */ /* 0x0009e20000000800 */
[----:B-1----:R-:W-:Y:S02]  /*d7f0*/  MOV R6, 0x40 ;  /* 0x0000004000067802 */ /* 0x002fe40000000f00 */
[----:B--2---:R-:W-:Y:S02]  /*d800*/  IADD3 R5, R0, R4, RZ ;  /* 0x0000000400057210 */ /* 0x004fe40007ffe0ff */
[----:B------:R-:W-:Y:S02]  /*d810*/  SEL R6, R6, 0xffffffc0, !P2 ;  /* 0xffffffc006067807 */ /* 0x000fe40005000000 */
[----:B------:R-:W-:Y:S01]  /*d820*/  IADD3 R4, R4, R2, RZ ;  /* 0x0000000204047210 */ /* 0x000fe20007ffe0ff */
[----:B------:R1:W-:Y:S01]  /*d830*/  STS [R5], R8 ;  /* 0x0000000805007388 */ /* 0x0003e20000000800 */
[----:B---3--:R-:W-:-:S02]  /*d840*/  IADD3 R7, R5, R6, RZ ;  /* 0x0000000605077210 */ /* 0x008fc40007ffe0ff */
        /* <DEDUP_REMOVED lines=49> */
[----:B------:R-:W-:Y:S04]  /*db60*/  STS [R2+0x6400], R28 ;  /* 0x0064001c02007388 */ /* 0x000fe80000000800 */
[----:B------:R-:W-:Y:S04]  /*db70*/  STS [R5+0x6000], R27 ;  /* 0x0060001b05007388 */ /* 0x000fe80000000800 */
[----:B------:R2:W-:Y:S04]  /*db80*/  STS [R5+0x6400], R26 ;  /* 0x0064001a05007388 */ /* 0x0005e80000000800 */
[----:B------:R-:W-:Y:S04]  /*db90*/  STS [R4+0x6000], R25 ;  /* 0x0060001904007388 */ /* 0x000fe80000000800 */
[----:B------:R3:W-:Y:S01]  /*dba0*/  STS [R4+0x6400], R24 ;  /* 0x0064001804007388 */ /* 0x0007e20000000800 */
[----:B-1----:R-:W-:-:S03]  /*dbb0*/  LOP3.LUT R0, R70, 0xffffffe0, RZ, 0xc0, !PT ;  /* 0xffffffe046007812 */ /* 0x002fc600078ec0ff */
[----:B------:R-:W-:Y:S01]  /*dbc0*/  STS [R8+0x6000], R23 ;  /* 0x0060001708007388 */ /* 0x000fe20000000800 */
[----:B------:R-:W-:-:S03]  /*dbd0*/  IADD3 R0, R89, -R0, RZ ;  /* 0x8000000059007210 */ /* 0x000fc60007ffe0ff */
[----:B------:R1:W-:Y:S01]  /*dbe0*/  STS [R8+0x6400], R22 ;  /* 0x0064001608007388 */ /* 0x0003e20000000800 */
[----:B------:R-:W-:-:S03]  /*dbf0*/  LOP3.LUT P0, RZ, R0, 0x3, RZ, 0xc0, !PT ;  /* 0x0000000300ff7812 */ /* 0x000fc6000780c0ff */
[----:B------:R-:W-:Y:S04]  /*dc00*/  STS [R9+0x6000], R21 ;  /* 0x0060001509007388 */ /* 0x000fe80000000800 */
[----:B------:R-:W-:Y:S01]  /*dc10*/  STS [R9+0x6400], R20 ;  /* 0x0064001409007388 */ /* 0x000fe20000000800 */
[----:B--2---:R-:W2:Y:S03]  /*dc20*/  @P4 MUFU.LG2 R5, R149 ;  /* 0x0000009500054308 */ /* 0x004ea60000000c00 */
[----:B------:R-:W-:Y:S04]  /*dc30*/  STS [R7+0x6000], R19 ;  /* 0x0060001307007388 */ /* 0x000fe80000000800 */
[----:B------:R4:W-:Y:S01]  /*dc40*/  STS [R7+0x6400], R18 ;  /* 0x0064001207007388 */ /* 0x0009e20000000800 */
[----:B---3--:R-:W3:Y:S03]  /*dc50*/  @P3 MUFU.LG2 R4, R150 ;  /* 0x0000009600043308 */ /* 0x008ee60000000c00 */
[----:B------:R-:W-:Y:S04]  /*dc60*/  STS [R6+0x6000], R15 ;  /* 0x0060000f06007388 */ /* 0x000fe80000000800 */
[----:B------:R4:W-:Y:S01]  /*dc70*/  STS [R6+0x6400], R14 ;  /* 0x0064000e06007388 */ /* 0x0009e20000000800 */
[----:B--2---:R-:W-:Y:S01]  /*dc80*/  @P4 FMUL.FTZ R5, R5, 0.69314718246459960938 ;  /* 0x3f31721805054820 */ /* 0x004fe20000410000 */
[----:B-1----:R-:W-:-:S02]  /*dc90*/  MOV R8, 0x7f800000 ;  /* 0x7f80000000087802 */ /* 0x002fc40000000f00 */
[----:B------:R-:W-:Y:S01]  /*dca0*/  BAR.SYNC.DEFER_BLOCKING 0x0 ;  /* 0x0000000000007b1d */ /* 0x000fe20000010000 */
[----:B---3--:R-:W-:-:S05]  /*dcb0*/  @P3 FMUL.FTZ R4, R4, 0.69314718246459960938 ;  /* 0x3f31721804043820 */ /* 0x008fca0000410000 */
[----:B------:R-:W1:Y:S01]  /*dcc0*/  S2R R10, SR_TID.X ;  /* 0x00000000000a7919 */ /* 0x000e620000002100 */
[----:B------:R-:W-:Y:S01]  /*dcd0*/  @P3 FFMA.FTZ R8, R3, c[0x0][0x238], R4 ;  /* 0x00008e0003083a23 */ /* 0x000fe20000010004 */
[----:B----4-:R-:W-:Y:S01]  /*dce0*/  MOV R7, 0x7f800000 ;  /* 0x7f80000000077802 */ /* 0x010fe20000000f00 */
[----:B------:R-:W-:Y:S01]  /*dcf0*/  @P4 FFMA.FTZ R7, R148, c[0x0][0x238], R5 ;  /* 0x00008e0094074a23 */ /* 0x000fe20000010005 */
[----:B------:R2:W3:Y:S04]  /*dd00*/  LDS.128 R32, [R230] ;  /* 0x00000000e6207984 */ /* 0x0004e80000000c00 */
[----:B------:R2:W4:Y:S01]  /*dd10*/  LDS.128 R48, [R230+0x800] ;  /* 0x00080000e6307984 */ /* 0x0005220000000c00 */
[----:B-1----:R-:W-:-:S03]  /*dd20*/  SHF.R.S32.HI R9, RZ, 0x1f, R10 ;  /* 0x0000001fff097819 */ /* 0x002fc6000001140a */
[----:B------:R2:W1:Y:S01]  /*dd30*/  LDS.128 R64, [R230+0x1000] ;  /* 0x00100000e6407984 */ /* 0x0004620000000c00 */
[----:B------:R-:W-:-:S03]  /*dd40*/  LEA.HI R2, R9, R10, RZ, 0x5 ;  /* 0x0000000a09027211 */ /* 0x000fc600078f28ff */
[----:B------:R2:W1:Y:S01]  /*dd50*/  LDS.128 R80, [R230+0x1800] ;  /* 0x00180000e6507984 */ /* 0x0004620000000c00 */
[----:B------:R-:W-:-:S03]  /*dd60*/  LOP3.LUT R0, R2, 0xffffffe0, RZ, 0xc0, !PT ;  /* 0xffffffe002007812 */ /* 0x000fc600078ec0ff */
[----:B------:R2:W1:Y:S01]  /*dd70*/  LDS.128 R28, [R230+0x2000] ;  /* 0x00200000e61c7984 */ /* 0x0004620000000c00 */
[----:B------:R-:W-:Y:S02]  /*dd80*/  SHF.R.S32.HI R2, RZ, 0x1f, R16 ;  /* 0x0000001fff027819 */ /* 0x000fe40000011410 */
[----:B------:R-:W-:Y:S01]  /*dd90*/  IADD3 R0, R10, -R0, RZ ;  /* 0x800000000a007210 */ /* 0x000fe20007ffe0ff */
[----:B------:R2:W1:Y:S01]  /*dda0*/  LDS.128 R44, [R230+0x2800] ;  /* 0x00280000e62c7984 */ /* 0x0004620000000c00 */
[----:B------:R-:W-:Y:S02]  /*ddb0*/  LEA.HI R2, R2, R16, RZ, 0x2 ;  /* 0x0000001002027211 */ /* 0x000fe400078f10ff */
[----:B------:R-:W-:Y:S01]  /*ddc0*/  SHF.R.S32.HI R6, RZ, 0x1f, R0 ;  /* 0x0000001fff067819 */ /* 0x000fe20000011400 */
[----:B------:R2:W1:Y:S01]  /*ddd0*/  LDS.128 R60, [R230+0x3000] ;  /* 0x00300000e63c7984 */ /* 0x0004620000000c00 */
[----:B------:R-:W-:Y:S02]  /*dde0*/  LOP3.LUT R2, R2, 0xffffffc, RZ, 0xc0, !PT ;  /* 0x0ffffffc02027812 */ /* 0x000fe400078ec0ff */
[----:B------:R-:W-:Y:S01]  /*ddf0*/  LEA.HI R0, R6, R0, RZ, 0x2 ;  /* 0x0000000006007211 */ /* 0x000fe200078f10ff */
[----:B------:R2:W1:Y:S01]  /*de00*/  LDS.128 R76, [R230+0x3800] ;  /* 0x00380000e64c7984 */ /* 0x0004620000000c00 */
[----:B------:R-:W-:-:S02]  /*de10*/  IADD3 R2, R16, -R2, RZ ;  /* 0x8000000210027210 */ /* 0x000fc40007ffe0ff */
[----:B------:R-:W-:Y:S01]  /*de20*/  SHF.R.S32.HI R0, RZ, 0x2, R0 ;  /* 0x00000002ff007819 */ /* 0x000fe20000011400 */
[----:B------:R2:W1:Y:S03]  /*de30*/  LDS.128 R24, [R230+0x4000] ;  /* 0x00400000e6187984 */ /* 0x0004660000000c00 */
[----:B------:R-:W-:Y:S01]  /*de40*/  LEA R0, R2, R0, 0x4 ;  /* 0x0000000002007211 */ /* 0x000fe200078e20ff */
        /* <DEDUP_REMOVED lines=24> */
.L_x_117:
[----:B---34-:R-:W-:Y:S05]  /*dfd0*/  BSYNC B0 ;  /* 0x0000000000007941 */ /* 0x018fea0003800000 */
.L_x_116:
[----:B------:R3:W5:Y:S04]  /*dfe0*/  LDL R15, [R1] ;  /* 0x00000000010f7983 */ /* 0x0007680000100800 */
[----:B------:R3:W5:Y:S01]  /*dff0*/  LDL R14, [R1+0x4] ;  /* 0x00000400010e7983 */ /* 0x0007620000100800 */
[----:B------:R-:W-:Y:S01]  /*e000*/  LEA.HI R13, R86, R89, RZ, 0x3 ;  /* 0x00000059560d7211 */ /* 0x000fe200078f18ff */
[----:B------:R-:W-:Y:S01]  /*e010*/  UIMAD UR9, UR9, -0x40, UR16 ;  /* 0xffffffc0090978a4 */ /* 0x000fe2000f8e0210 */
[----:B------:R-:W-:Y:S01]  /*e020*/  SHF.R.S32.HI R0, RZ, 0x1f, R248 ;  /* 0x0000001fff007819 */ /* 0x000fe200000114f8 */
[----:B------:R-:W4:Y:S01]  /*e030*/  S2R R11, SR_CTAID.Z ;  /* 0x00000000000b7919 */ /* 0x000f220000002700 */
[----:B------:R-:W-:Y:S01]  /*e040*/  IADD3 R4, P0, R248, UR18, RZ ;  /* 0x00000012f8047c10 */ /* 0x000fe2000ff1e0ff */
[----:B------:R-:W-:Y:S01]  /*e050*/  USHF.R.S32.HI UR6, URZ, 0x1f, UR10 ;  /* 0x0000001f3f067899 */ /* 0x000fe2000801140a */
[----:B------:R-:W-:Y:S01]  /*e060*/  SHF.R.S32.HI R3, RZ, 0x3, R13 ;  /* 0x00000003ff037819 */ /* 0x000fe2000001140d */
[----:B------:R-:W-:Y:S01]  /*e070*/  ULDC.64 UR4, c[0x0][0x1f0] ;  /* 0x00007c0000047ab9 */ /* 0x000fe20000000a00 */
[----:B------:R-:W-:Y:S01]  /*e080*/  IADD3.X R5, R0, UR7, RZ, P0, !PT ;  /* 0x0000000700057c10 */ /* 0x000fe200087fe4ff */
[----:B------:R-:W-:Y:S01]  /*e090*/  UIMAD UR4, UR6, UR4, URZ ;  /* 0x00000004060472a4 */ /* 0x000fe2000f8e023f */
[----:B------:R-:W-:Y:S01]  /*e0a0*/  ISETP.GE.AND P0, PT, R3, UR9, PT ;  /* 0x0000000903007c0c */ /* 0x000fe2000bf06270 */
[----:B------:R-:W-:Y:S01]  /*e0b0*/  IMAD.U32 R0, RZ, RZ, UR13 ;  /* 0x0000000dff007e24 */ /* 0x000fe2000f8e00ff */
[----:B------:R-:W-:Y:S01]  /*e0c0*/  LEA.HI R2, R9, R10, RZ, 0x3 ;  /* 0x0000000a09027211 */ /* 0x000fe200078f18ff */
[----:B------:R-:W-:Y:S01]  /*e0d0*/  UIMAD UR4, UR10, UR5, UR4 ;  /* 0x000000050a0472a4 */ /* 0x000fe2000f8e0204 */
[----:B------:R-:W-:Y:S02]  /*e0e0*/  BSSY B0, `(.L_x_118) ;  /* 0x0000016000007945 */ /* 0x000fe40003800000 */
[----:B------:R-:W-:-:S04]  /*e0f0*/  SHF.R.S32.HI R2, RZ, 0x3, R2 ;  /* 0x00000003ff027819 */ /* 0x000fc80000011402 */
[----:B------:R-:W-:Y:S01]  /*e100*/  SHF.R.S32.HI R3, RZ, 0x1f, R2 ;  /* 0x0000001fff037819 */ /* 0x000fe20000011402 */
[----:B----4-:R-:W-:-:S04]  /*e110*/  IMAD.WIDE.U32 R10, R11, c[0x0][0x1f0], R4 ;  /* 0x00007c000b0a7a25 */ /* 0x010fc800078e0004 */
[----:B------:R-:W-:Y:S01]  /*e120*/  IMAD.WIDE R4, R0, 0x40, R2 ;  /* 0x0000004000047825 */ /* 0x000fe200078e0202 */
[----:B------:R-:W-:Y:S01]  /*e130*/  IADD3 R9, R11, UR4, RZ ;  /* 0x000000040b097c10 */ /* 0x000fe2000fffe0ff */
[----:B------:R-:W-:Y:S05]  /*e140*/  @P0 BRA `(.L_x_119) ;  /* 0x000000f000000947 */ /* 0x000fea0003800000 */
[----:B---3--:R-:W-:Y:S01]  /*e150*/  IMAD R0, R5, c[0x0][0x1e8], RZ ;  /* 0x00007a0005007a24 */ /* 0x008fe200078e02ff */
[----:B------:R-:W-:Y:S01]  /*e160*/  ISETP.GE.AND P4, PT, R248, c[0x0][0x220], PT ;  /* 0x00008800f8007a0c */ /* 0x000fe20003f86270 */
[----:B------:R-:W-:Y:S01]  /*e170*/  IMAD.MOV.U32 R8, RZ, RZ, R10 ;  /* 0x000000ffff087224 */ /* 0x000fe200078e000a */
[----:B-----5:R-:W-:Y:S01]  /*e180*/  ISETP.GE.AND P3, PT, R15, c[0x0][0x220], PT ;  /* 0x000088000f007a0c */ /* 0x020fe20003f66270 */
[----:B------:R-:W-:Y:S01]  /*e190*/  IMAD R0, R4, c[0x0][0x1ec], R0 ;  /* 0x00007b0004007a24 */ /* 0x000fe200078e0200 */
        /* <DEDUP_REMOVED lines=10> */
.L_x_119:
[----:B---3--:R-:W-:Y:S05]  /*e240*/  BSYNC B0 ;  /* 0x0000000000007941 */ /* 0x008fea0003800000 */
.L_x_118:
[----:B------:R-:W-:Y:S01]  /*e250*/  LEA.HI.SX32 R0, R13, 0x10, 0x1d ;  /* 0x000000100d007811 */ /* 0x000fe200078feaff */
[----:B------:R-:W-:Y:S03]  /*e260*/  BSSY B0, `(.L_x_120) ;  /* 0x0000015000007945 */ /* 0x000fe60003800000 */
[----:B------:R-:W-:-:S13]  /*e270*/  ISETP.GE.AND P0, PT, R0, UR9, PT ;  /* 0x0000000900007c0c */ /* 0x000fda000bf06270 */
[----:B------:R-:W-:Y:S05]  /*e280*/  @P0 BRA `(.L_x_121) ;  /* 0x0000012000000947 */ /* 0x000fea0003800000 */
[----:B------:R-:W-:Y:S01]  /*e290*/  IADD3 R12, P0, R4, 0x10, RZ ;  /* 0x00000010040c7810 */ /* 0x000fe20007f1e0ff */
[----:B------:R-:W-:Y:S01]  /*e2a0*/  IMAD.MOV.U32 R2, RZ, RZ, R10 ;  /* 0x000000ffff027224 */ /* 0x000fe200078e000a */
[----:B------:R-:W-:Y:S01]  /*e2b0*/  ISETP.GE.AND P3, PT, R248, c[0x0][0x220], PT ;  /* 0x00008800f8007a0c */ /* 0x000fe20003f66270 */
[----:B------:R-:W-:Y:S01]  /*e2c0*/  IMAD.MOV.U32 R3, RZ, RZ, R9 ;  /* 0x000000ffff037224 */ /* 0x000fe200078e0009 */
[----:B-----5:R-:W-:Y:S01]  /*e2d0*/  ISETP.GE.AND P2, PT, R15, c[0x0][0x220], PT ;  /* 0x000088000f007a0c */ /* 0x020fe20003f46270 */
        /* <DEDUP_REMOVED lines=13> */
.L_x_121:
[----:B------:R-:W-:Y:S05]  /*e3b0*/  BSYNC B0 ;  /* 0x0000000000007941 */ /* 0x000fea0003800000 */
.L_x_120:
[----:B------:R-:W-:Y:S01]  /*e3c0*/  LEA.HI.SX32 R0, R13, 0x20, 0x1d ;  /* 0x000000200d007811 */ /* 0x000fe200078feaff */
[----:B------:R-:W-:Y:S03]  /*e3d0*/  BSSY B0, `(.L_x_122) ;  /* 0x0000015000007945 */ /* 0x000fe60003800000 */
[----:B------:R-:W-:-:S13]  /*e3e0*/  ISETP.GE.AND P0, PT, R0, UR9, PT ;  /* 0x0000000900007c0c */ /* 0x000fda000bf06270 */
[----:B------:R-:W-:Y:S05]  /*e3f0*/  @P0 BRA `(.L_x_123) ;  /* 0x0000012000000947 */ /* 0x000fea0003800000 */
[----:B------:R-:W-:Y:S01]  /*e400*/  IADD3 R12, P0, R4, 0x20, RZ ;  /* 0x00000020040c7810 */ /* 0x000fe20007f1e0ff */
[----:B---3--:R-:W-:Y:S01]  /*e410*/  IMAD.MOV.U32 R2, RZ, RZ, R10 ;  /* 0x000000ffff027224 */ /* 0x008fe200078e000a */
        /* <DEDUP_REMOVED lines=12> */
[----:B-1----:R1:W-:Y:S04]  /*e4e0*/  @!P3 STG.E.128 [R2.64], R64 ;  /* 0x000000400200b986 */ /* 0x0023e8000c101d16 */
[----:B------:R1:W-:Y:S04]  /*e4f0*/  @!P2 STG.E.128 [R2.64+0x80], R60 ;  /* 0x0000803c0200a986 */ /* 0x0003e8000c101d16 */
[----:B------:R1:W-:Y:S04]  /*e500*/  @!P1 STG.E.128 [R2.64+0x100], R56 ;  /* 0x0001003802009986 */ /* 0x0003e8000c101d16 */
[----:B------:R1:W-:Y:S02]  /*e510*/  @!P0 STG.E.128 [R2.64+0x180], R52 ;  /* 0x0001803402008986 */ /* 0x0003e4000c101d16 */
.L_x_123:
[----:B------:R-:W-:Y:S05]  /*e520*/  BSYNC B0 ;  /* 0x0000000000007941 */ /* 0x000fea0003800000 */
.L_x_122:
[----:B------:R-:W-:-:S04]  /*e530*/  LEA.HI.SX32 R0, R13, 0x30, 0x1d ;  /* 0x000000300d007811 */ /* 0x000fc800078feaff */
[----:B------:R-:W-:-:S13]  /*e540*/  ISETP.GE.AND P0, PT, R0, UR9, PT ;  /* 0x0000000900007c0c */ /* 0x000fda000bf06270 */
[----:B------:R-:W-:Y:S05]  /*e550*/  @P0 EXIT ;  /* 0x000000000000094d */ /* 0x000fea0003800000 */
[----:B------:R-:W-:Y:S01]  /*e560*/  IADD3 R6, P0, R4, 0x30, RZ ;  /* 0x0000003004067810 */ /* 0x000fe20007f1e0ff */
[----:B-1-3--:R-:W-:Y:S01]  /*e570*/  IMAD.MOV.U32 R2, RZ, RZ, R10 ;  /* 0x000000ffff027224 */ /* 0x00afe200078e000a */
[----:B------:R-:W-:Y:S01]  /*e580*/  ISETP.GE.AND P2, PT, R248, c[0x0][0x220], PT ;  /* 0x00008800f8007a0c */ /* 0x000fe20003f46270 */
[----:B------:R-:W-:Y:S01]  /*e590*/  IMAD.MOV.U32 R3, RZ, RZ, R9 ;  /* 0x000000ffff037224 */ /* 0x000fe200078e0009 */
[----:B-----5:R-:W-:Y:S01]  /*e5a0*/  ISETP.GE.AND P1, PT, R15, c[0x0][0x220], PT ;  /* 0x000088000f007a0c */ /* 0x020fe20003f26270 */
        /* <DEDUP_REMOVED lines=8> */
[----:B------:R1:W-:Y:S01]  /*e630*/  @!P0 STG.E.128 [R2.64+0x100], R72 ;  /* 0x0001004802008986 */ /* 0x0003e2000c101d16 */
[----:B------:R-:W-:-:S03]  /*e640*/  ISETP.GE.AND P0, PT, R14, c[0x0][0x220], PT ;  /* 0x000088000e007a0c */ /* 0x000fc60003f06270 */
[----:B------:R1:W-:Y:S04]  /*e650*/  @!P2 STG.E.128 [R2.64], R80 ;  /* 0x000000500200a986 */ /* 0x0003e8000c101d16 */
[----:B------:R1:W-:Y:S06]  /*e660*/  @!P1 STG.E.128 [R2.64+0x80], R76 ;  /* 0x0000804c02009986 */ /* 0x0003ec000c101d16 */
[----:B------:R-:W-:Y:S05]  /*e670*/  @P0 EXIT ;  /* 0x000000000000094d */ /* 0x000fea0003800000 */
[----:B------:R-:W-:Y:S01]  /*e680*/  STG.E.128 [R2.64+0x180], R68 ;  /* 0x0001804402007986 */ /* 0x000fe2000c101d16 */
[----:B------:R-:W-:Y:S05]  /*e690*/  EXIT ;  /* 0x000000000000794d */ /* 0x000fea0003800000 */
.L_x_82:
[----:B------:R-:W1:Y:S01]  /*e6a0*/  S2R R15, SR_TID.X ;  /* 0x00000000000f7919 */ /* 0x000e620000002100 */
[----:B------:R-:W-:Y:S01]  /*e6b0*/  UISETP.NE.AND UP4, UPT, UR11, -0x1, UPT ;  /* 0xffffffff0b00788c */ /* 0x000fe2000bf85270 */
[----:B------:R-:W-:Y:S01]  /*e6c0*/  IMAD.U32 R4, RZ, RZ, UR13 ;  /* 0x0000000dff047e24 */ /* 0x000fe2000f8e00ff */
[----:B------:R-:W-:Y:S01]  /*e6d0*/  ULDC.U8 UR15, c[0x0][0x329] ;  /* 0x0000ca40000f7ab9 */ /* 0x000fe20000000000 */
[----:B------:R-:W2:Y:S01]  /*e6e0*/  S2R R12, SR_CTAID.Z ;  /* 0x00000000000c7919 */ /* 0x000ea20000002700 */
[----:B------:R-:W-:Y:S01]  /*e6f0*/  UISETP.NE.AND UP1, UPT, UR15, URZ, UPT ;  /* 0x0000003f0f00728c */ /* 0x000fe2000bf25270 */
[----:B------:R-:W-:Y:S01]  /*e700*/  BSSY B0, `(.L_x_124) ;  /* 0x000004b000007945 */ /* 0x000fe20003800000 */
[----:B------:R-:W-:-:S02]  /*e710*/  ULDC.64 UR4, c[0x0][0x1e0] ;  /* 0x0000780000047ab9 */ /* 0x000fc40000000a00 */
[----:B------:R-:W-:Y:S02]  /*e720*/  ULDC.64 UR6, c[0x0][0x1e8] ;  /* 0x00007a0000067ab9 */ /* 0x000fe40000000a00 */
[----:B------:R-:W-:Y:S02]  /*e730*/  USHF.R.S32.HI UR12, URZ, 0x1f, UR20 ;  /* 0x0000001f3f0c7899 */ /* 0x000fe40008011414 */
[----:B------:R-:W-:Y:S02]  /*e740*/  @!UP4 USHF.R.S32.HI UR19, URZ, 0x1f, UR18 ;  /* 0x0000001f3f13c899 */ /* 0x000fe40008011412 */
[----:B------:R-:W-:Y:S02]  /*e750*/  @UP4 UIMAD.WIDE.U32 UR8, UR11, UR6, URZ ;  /* 0x000000060b0842a5 */ /* 0x000fe4000f8e003f */
[----:B------:R-:W-:Y:S02]  /*e760*/  @!UP4 UIMAD UR19, UR19, UR4, URZ ;  /* 0x000000041313c2a4 */ /* 0x000fe4000f8e023f */
[----:B------:R-:W-:-:S02]  /*e770*/  ULDC.U8 UR17, c[0x0][0x328] ;  /* 0x0000ca0000117ab9 */ /* 0x000fc40000000000 */
[----:B------:R-:W-:Y:S02]  /*e780*/  @!UP4 UIMAD.WIDE.U32 UR24, UR18, UR4, URZ ;  /* 0x000000041218c2a5 */ /* 0x000fe4000f8e003f */
[----:B------:R-:W-:Y:S01]  /*e790*/  @!UP4 UIMAD UR19, UR18, UR5, UR19 ;  /* 0x000000051213c2a4 */ /* 0x000fe2000f8e0213 */
[----:B-1----:R-:W-:Y:S01]  /*e7a0*/  SHF.R.S32.HI R6, RZ, 0x1f, R15 ;  /* 0x0000001fff067819 */ /* 0x002fe2000001140f */
[----:B------:R-:W-:Y:S02]  /*e7b0*/  UISETP.NE.AND UP3, UPT, UR17, URZ, UPT ;  /* 0x0000003f1100728c */ /* 0x000fe4000bf65270 */
[----:B------:R-:W-:Y:S01]  /*e7c0*/  ULDC.64 UR4, c[0x0][0x1f0] ;  /* 0x00007c0000047ab9 */ /* 0x000fe20000000a00 */
[----:B------:R-:W-:Y:S01]  /*e7d0*/  LEA.HI R6, R6, R15, RZ, 0x3 ;  /* 0x0000000f06067211 */ /* 0x000fe200078f18ff */
[----:B------:R-:W-:Y:S02]  /*e7e0*/  UIMAD UR4, UR12, UR4, URZ ;  /* 0x000000040c0472a4 */ /* 0x000fe4000f8e023f */
[----:B------:R-:W-:Y:S01]  /*e7f0*/  @UP4 UIMAD UR7, UR11, UR7, UR9 ;  /* 0x000000070b0742a4 */ /* 0x000fe2000f8e0209 */
[----:B------:R-:W-:Y:S01]  /*e800*/  LOP3.LUT R0, R6, 0xfffffff8, RZ, 0xc0, !PT ;  /* 0xfffffff806007812 */ /* 0x000fe200078ec0ff */
[----:B------:R-:W-:Y:S01]  /*e810*/  ULDC UR10, c[0x0][0x214] ;  /* 0x00008500000a7ab9 */ /* 0x000fe20000000800 */
[----:B------:R-:W-:Y:S01]  /*e820*/  SHF.R.S32.HI R6, RZ, 0x3, R6 ;  /* 0x00000003ff067819 */ /* 0x000fe20000011406 */
[----:B------:R-:W-:-:S02]  /*e830*/  UISETP.NE.OR UP2, UPT, UR15, URZ, !UP3 ;  /* 0x0000003f0f00728c */ /* 0x000fc4000df45670 */
[----:B------:R-:W-:Y:S01]  /*e840*/  @UP1 ULDC UR12, c[0x0][0x210] ;  /* 0x00008400000c1ab9 */ /* 0x000fe20000000800 */
[----:B------:R-:W-:Y:S01]  /*e850*/  IMAD.IADD R15, R15, 0x1, -R0 ;  /* 0x000000010f0f7824 */ /* 0x000fe200078e0a00 */
[----:B------:R-:W-:Y:S01]  /*e860*/  ULDC UR9, c[0x0][0x234] ;  /* 0x00008d0000097ab9 */ /* 0x000fe20000000800 */
[--C-:B------:R-:W-:Y:S01]  /*e870*/  SHF.R.S32.HI R7, RZ, 0x1f, R6.reuse ;  /* 0x0000001fff077819 */ /* 0x100fe20000011406 */
[----:B------:R-:W-:Y:S01]  /*e880*/  @UP1 UIMAD UR12, UR12, UR10, URZ ;  /* 0x0000000a0c0c12a4 */ /* 0x000fe2000f8e023f */
[----:B------:R-:W-:Y:S01]  /*e890*/  IMAD.SHL.U32 R0, R15, 0x8, RZ ;  /* 0x000000080f007824 */ /* 0x000fe200078e00ff */
[----:B------:R-:W-:Y:S02]  /*e8a0*/  @!UP1 USEL UR12, UR10, UR9, !UP3 ;  /* 0x000000090a0c9287 */ /* 0x000fe4000d800000 */
[----:B------:R-:W-:Y:S01]  /*e8b0*/  UISETP.NE.OR UP0, UPT, UR11, -0x1, UP2 ;  /* 0xffffffff0b00788c */ /* 0x000fe20009705670 */
[----:B------:R-:W-:Y:S01]  /*e8c0*/  IMAD.WIDE R4, R4, 0x40, R6 ;  /* 0x0000004004047825 */ /* 0x000fe200078e0206 */
[----:B------:R-:W-:Y:S01]  /*e8d0*/  ULDC UR6, c[0x0][0x1c0] ;  /* 0x0000700000067ab9 */ /* 0x000fe20000000800 */
[C---:B------:R-:W-:Y:S01]  /*e8e0*/  IADD3 R19, R0.reuse, 0x40, RZ ;  /* 0x0000004000137810 */ /* 0x040fe20007ffe0ff */
[----:B------:R-:W-:Y:S01]  /*e8f0*/  @UP1 UMOV UR15, 0x1 ;  /* 0x00000001000f1882 */ /* 0x000fe20000000000 */
[----:B------:R-:W-:Y:S01]  /*e900*/  IADD3 R18, R0, 0x80, RZ ;  /* 0x0000008000127810 */ /* 0x000fe20007ffe0ff */
[----:B------:R-:W-:Y:S01]  /*e910*/  @!UP1 UIMAD UR15, UR12, UR6, URZ ;  /* 0x000000060c0f92a4 */ /* 0x000fe2000f8e023f */
[----:B------:R-:W-:Y:S01]  /*e920*/  IADD3 R17, R0, 0xc0, RZ ;  /* 0x000000c000117810 */ /* 0x000fe20007ffe0ff */
[----:B------:R-:W-:-:S02]  /*e930*/  @!UP4 UMOV UR8, UR24 ;  /* 0x000000180008cc82 */ /* 0x000fc40008000000 */
[----:B------:R-:W-:Y:S01]  /*e940*/  @!UP4 UIADD3 UR7, UR25, UR19, URZ ;  /* 0x000000131907c290 */ /* 0x000fe2000fffe03f */
[C---:B------:R-:W-:Y:S01]  /*e950*/  IADD3 R2, P0, R0.reuse, UR8, RZ ;  /* 0x0000000800027c10 */ /* 0x040fe2000ff1e0ff */
[----:B------:R-:W-:Y:S02]  /*e960*/  UIADD3 UR16, -UR14, UR16, URZ ;  /* 0x000000100e107290 */ /* 0x000fe4000fffe13f */
[----:B------:R-:W-:Y:S02]  /*e970*/  UIMAD UR15, UR18, UR15, URZ ;  /* 0x0000000f120f72a4 */ /* 0x000fe4000f8e023f */
[----:B------:R-:W-:Y:S01]  /*e980*/  @!UP0 UIMAD UR11, UR18, UR10, URZ ;  /* 0x0000000a120b82a4 */ /* 0x000fe2000f8e023f */
[----:B------:R-:W-:Y:S01]  /*e990*/  LEA.HI.X.SX32 R3, R0, UR7, 0x1, P0 ;  /* 0x0000000700037c11 */ /* 0x000fe200080f0eff */
[----:B------:R-:W-:Y:S01]  /*e9a0*/  USEL UR15, UR15, URZ, UP2 ;  /* 0x0000003f0f0f7287 */ /* 0x000fe20009000000 */
[----:B------:R-:W-:Y:S01]  /*e9b0*/  ISETP.GE.AND P0, PT, R6, UR16, PT ;  /* 0x0000001006007c0c */ /* 0x000fe2000bf06270 */
[----:B------:R-:W-:-:S02]  /*e9c0*/  @UP1 ULDC UR17, c[0x0][0x210] ;  /* 0x0000840000111ab9 */ /* 0x000fc40000000800 */
[----:B------:R-:W-:Y:S01]  /*e9d0*/  @!UP1 UMOV UR17, 0x1 ;  /* 0x0000000100119882 */ /* 0x000fe20000000000 */
[----:B--2---:R-:W-:Y:S01]  /*e9e0*/  IMAD.WIDE.U32 R12, R12, c[0x0][0x1f0], R2 ;  /* 0x00007c000c0c7a25 */ /* 0x004fe200078e0002 */
[----:B------:R-:W-:Y:S02]  /*e9f0*/  UIMAD UR12, UR20, UR12, UR15 ;  /* 0x0000000c140c72a4 */ /* 0x000fe4000f8e020f */
[----:B------:R-:W-:Y:S02]  /*ea00*/  UIMAD UR14, UR14, UR17, URZ ;  /* 0x000000110e0e72a4 */ /* 0x000fe4000f8e023f */
[----:B------:R-:W-:Y:S02]  /*ea10*/  UMOV UR26, URZ ;  /* 0x0000003f001a7c82 */ /* 0x000fe40008000000 */
[----:B------:R-:W-:Y:S02]  /*ea20*/  @!UP2 UMOV UR26, UR11 ;  /* 0x0000000b001aac82 */ /* 0x000fe40008000000 */
[----:B------:R-:W-:-:S02]  /*ea30*/  UIMAD UR4, UR20, UR5, UR4 ;  /* 0x00000005140472a4 */ /* 0x000fc4000f8e0204 */
[----:B------:R-:W-:Y:S02]  /*ea40*/  UMOV UR27, URZ ;  /* 0x0000003f001b7c82 */ /* 0x000fe40008000000 */
[----:B------:R-:W-:Y:S02]  /*ea50*/  USHF.R.S32.HI UR7, URZ, 0x1f, UR12 ;  /* 0x0000001f3f077899 */ /* 0x000fe4000801140c */
        /* <DEDUP_REMOVED lines=21> */
.L_x_125:
[----:B------:R-:W-:Y:S05]  /*ebb0*/  BSYNC B0 ;  /* 0x0000000000007941 */ /* 0x000fea0003800000 */
.L_x_124:
        /* <DEDUP_REMOVED lines=22> */
.L_x_127:
[----:B------:R-:W-:Y:S05]  /*ed20*/  BSYNC B0 ;  /* 0x0000000000007941 */ /* 0x000fea0003800000 */
.L_x_126:
        /* <DEDUP_REMOVED lines=22> */
.L_x_129:
[----:B------:R-:W-:Y:S05]  /*ee90*/  BSYNC B0 ;  /* 0x0000000000007941 */ /* 0x000fea0003800000 */
.L_x_128:
        /* <DEDUP_REMOVED lines=21> */
.L_x_131:
[----:B------:R-:W-:Y:S05]  /*eff0*/  BSYNC B0 ;  /* 0x0000000000007941 */ /* 0x000fea0003800000 */
.L_x_130:
        /* <DEDUP_REMOVED lines=35> */
.L_x_132:
        /* <DEDUP_REMOVED lines=13> */
.L_x_2024:


//--------------------- .text._ZN5flash16flash_fwd_kernelI23Flash_fwd_kernel_traitsILi256ELi64ELi64ELi4ELb0ELb0EN7cutlass10bfloat16_tE19Flash_kernel_traitsILi256ELi64ELi64ELi4ES3_EELb0ELb0ELb1ELb0ELb0ELb1ELb0ELb0EEEvNS_16Flash_fwd_paramsE --------------------------
	.section	.text._ZN5flash16flash_fwd_kernelI23Flash_fwd_kernel_traitsILi256ELi64ELi64ELi4ELb0ELb0EN7cutlass10bfloat16_tE19Flash_kernel_traitsILi256ELi64ELi64ELi4ES3_EELb0ELb0ELb1ELb0ELb0ELb1ELb0ELb0EEEvNS_16Flash_fwd_paramsE,"ax",@progbits
	.sectioninfo	@"SHI_REGISTERS=255"
	.align	128
        .global         _ZN5flash16flash_fwd_kernelI23Flash_fwd_kernel_traitsILi256ELi64ELi64ELi4ELb0ELb0EN7cutlass10bfloat16_tE19Flash_kernel_traitsILi256ELi64ELi64ELi4ES3_EELb0ELb0ELb1ELb0ELb0ELb1ELb0ELb0EEEvNS_16Flash_fwd_paramsE
        .type           _ZN5flash16flash_fwd_kernelI23Flash_fwd_kernel_traitsILi256ELi64ELi64ELi4ELb0ELb0EN7cutlass10bfloat16_tE19Flash_kernel_traitsILi256ELi64ELi64ELi4ES3_EELb0ELb0ELb1ELb0ELb0ELb1ELb0ELb0EEEvNS_16Flash_fwd_paramsE,@function
        .size           _ZN5flash16flash_fwd_kernelI23Flash_fwd_kernel_traitsILi256ELi64ELi64ELi4ELb0ELb0EN7cutlass10bfloat16_tE19Flash_kernel_traitsILi256ELi64ELi64ELi4ES3_EELb0ELb0ELb1ELb0ELb0ELb1ELb0ELb0EEEvNS_16Flash_fwd_paramsE,(.L_x_2025 - _ZN5flash16flash_fwd_kernelI23Flash_fwd_kernel_traitsILi256ELi64ELi64ELi4ELb0ELb0EN7cutlass10bfloat16_tE19Flash_kernel_traitsILi256ELi64ELi64ELi4ES3_EELb0ELb0ELb1ELb0ELb0ELb1ELb0ELb0EEEvNS_16Flash_fwd_paramsE)
        .other          _ZN5flash16flash_fwd_kernelI23Flash_fwd_kernel_traitsILi256ELi64ELi64ELi4ELb0ELb0EN7cutlass10bfloat16_tE19Flash_kernel_traitsILi256ELi64ELi64ELi4ES3_EELb0ELb0ELb1ELb0ELb0ELb1ELb0ELb0EEEvNS_16Flash_fwd_paramsE,@"STO_CUDA_ENTRY STV_DEFAULT"
_ZN5flash16flash_fwd_kernelI23Flash_fwd_kernel_traitsILi256ELi64ELi64ELi4ELb0ELb0EN7cutlass10bfloat16_tE19Flash_kernel_traitsILi256ELi64ELi64ELi4ES3_EELb0ELb0ELb1ELb0ELb0ELb1ELb0ELb0EEEvNS_16Flash_fwd_paramsE:
.text._ZN5flash16flash_fwd_kernelI23Flash_fwd_kernel_traitsILi256ELi64ELi64ELi4ELb0ELb0EN7cutlass10bfloat16_tE19Flash_kernel_traitsILi256ELi64ELi64ELi4ES3_EELb0ELb0ELb1ELb0ELb0ELb1ELb0ELb0EEEvNS_16Flash_fwd_paramsE:
        /* <DEDUP_REMOVED lines=56> */
.L_x_133:
[----:B------:R-:W-:Y:S02]  /*0380*/  ULDC UR6, c[0x0][0x218] ;  /* 0x0000860000067ab9 */ /* 0x000fe40000000800 */
.L_x_134:
        /* <DEDUP_REMOVED lines=21> */
[----:B------:R-:W-:Y:S02]  /*04e0*/  UIADD3 UR6, UR14, UR13, -UR16 ;  /* 0x0000000d0e067290 */ /* 0x000fe4000fffe810 */
[----:B------:R-:W-:Y:S02]  /*04f0*/  UIADD3 UR4, -UR16, 0x7f, UR13 ;  /* 0x0000007f10047890 */ /* 0x000fe4000fffe10d */
[----:B------:R-:W-:Y:S02]  /*0500*/  ULDC UR9, c[0x0][0x2e4] ;  /* 0x0000b90000097ab9 */ /* 0x000fe40000000800 */
[----:B------:R-:W-:Y:S02]  /*0510*/  ULDC UR5, c[0x0][0x2e8] ;  /* 0x0000ba0000057ab9 */ /* 0x000fe40000000800 */
[----:B------:R-:W-:Y:S02]  /*0520*/  UIADD3 UR9, UR6, -UR9, URZ ;  /* 0x8000000906097290 */ /* 0x000fe4000fffe03f */
[----:B------:R-:W-:-:S02]  /*0530*/  UIADD3 UR7, UR14, 0x3f, URZ ;  /* 0x0000003f0e077890 */ /* 0x000fc4000fffe03f */
[----:B------:R-:W-:Y:S02]  /*0540*/  UIADD3 UR5, UR4, UR5, UR14 ;  /* 0x0000000504057290 */ /* 0x000fe4000fffe00e */
[----:B------:R-:W-:Y:S02]  /*0550*/  USHF.R.S32.HI UR8, URZ, 0x1f, UR9 ;  /* 0x0000001f3f087899 */ /* 0x000fe40008011409 */
[----:B------:R-:W-:Y:S02]  /*0560*/  USHF.R.S32.HI UR6, URZ, 0x1f, UR7 ;  /* 0x0000001f3f067899 */ /* 0x000fe40008011407 */
[----:B------:R-:W-:Y:S02]  /*0570*/  USHF.R.S32.HI UR4, URZ, 0x1f, UR5 ;  /* 0x0000001f3f047899 */ /* 0x000fe40008011405 */
[----:B------:R-:W-:Y:S02]  /*0580*/  ULEA.HI UR8, UR8, UR9, URZ, 0x6 ;  /* 0x0000000908087291 */ /* 0x000fe4000f8f303f */
[----:B------:R-:W-:-:S02]  /*0590*/  ULEA.HI UR6, UR6, UR7, URZ, 0x6 ;  /* 0x0000000706067291 */ /* 0x000fc4000f8f303f */
[----:B------:R-:W-:Y:S02]  /*05a0*/  ULEA.HI UR4, UR4, UR5, URZ, 0x6 ;  /* 0x0000000504047291 */ /* 0x000fe4000f8f303f */
[----:B------:R-:W-:Y:S02]  /*05b0*/  USHF.R.S32.HI UR8, URZ, 0x6, UR8 ;  /* 0x000000063f087899 */ /* 0x000fe40008011408 */
[----:B------:R-:W-:Y:S02]  /*05c0*/  USHF.R.S32.HI UR6, URZ, 0x6, UR6 ;  /* 0x000000063f067899 */ /* 0x000fe40008011406 */
[----:B------:R-:W-:Y:S02]  /*05d0*/  USHF.R.S32.HI UR4, URZ, 0x6, UR4 ;  /* 0x000000063f047899 */ /* 0x000fe40008011404 */
[----:B------:R-:W-:Y:S02]  /*05e0*/  UISETP.LT.AND UP1, UPT, URZ, UR8, UPT ;  /* 0x000000083f00728c */ /* 0x000fe4000bf21270 */
[----:B------:R-:W-:-:S02]  /*05f0*/  UISETP.LT.AND UP0, UPT, UR6, UR4, UPT ;  /* 0x000000040600728c */ /* 0x000fc4000bf01270 */
[----:B------:R-:W-:Y:S02]  /*0600*/  USEL UR9, URZ, UR8, !UP1 ;  /* 0x000000083f097287 */ /* 0x000fe4000c800000 */
[----:B------:R-:W-:-:S04]  /*0610*/  USEL UR8, UR6, UR4, UP0 ;  /* 0x0000000406087287 */ /* 0x000fc80008000000 */
[----:B------:R-:W-:-:S06]  /*0620*/  UISETP.GT.AND UP0, UPT, UR8, UR9, UPT ;  /* 0x000000090800728c */ /* 0x000fcc000bf04270 */
[----:B------:R-:W-:-:S13]  /*0630*/  PLOP3.LUT P0, PT, PT, PT, UP0, 0x80, 0x0 ;  /* 0x000000000000781c */ /* 0x000fda0003f0f008 */
[----:B------:R-:W-:Y:S05]  /*0640*/  @P0 BRA `(.L_x_135) ;  /* 0x00000a5000000947 */ /* 0x000fea0003800000 */
[----:B------:R-:W-:Y:S01]  /*0650*/  UISETP.NE.AND UP0, UPT, UR10, -0x1, UPT ;  /* 0xffffffff0a00788c */ /* 0x000fe2000bf05270 */
[----:B------:R-:W-:Y:S01]  /*0660*/  SHF.R.S32.HI R3, RZ, 0x1f, R6 ;  /* 0x0000001fff037819 */ /* 0x000fe20000011406 */
[----:B------:R-:W-:Y:S01]  /*0670*/  ULDC.64 UR4, c[0x0][0x1e0] ;  /* 0x0000780000047ab9 */ /* 0x000fe20000000a00 */
[----:B------:R-:W1:Y:S01]  /*0680*/  S2R R8, SR_CTAID.Z ;  /* 0x0000000000087919 */ /* 0x000e620000002700 */
[----:B------:R-:W-:Y:S01]  /*0690*/  USHF.R.S32.HI UR15, URZ, 0x1f, UR12 ;  /* 0x0000001f3f0f7899 */ /* 0x000fe2000801140c */
[----:B------:R-:W-:Y:S01]  /*06a0*/  LEA.HI R12, R3, R6, RZ, 0x3 ;  /* 0x00000006030c7211 */ /* 0x000fe200078f18ff */
[----:B------:R-:W-:Y:S01]  /*06b0*/  ULDC.64 UR6, c[0x0][0x1e8] ;  /* 0x00007a0000067ab9 */ /* 0x000fe20000000a00 */
[----:B------:R-:W2:Y:S01]  /*06c0*/  S2R R15, SR_CTAID.X ;  /* 0x00000000000f7919 */ /* 0x000ea20000002500 */
[----:B------:R-:W-:Y:S01]  /*06d0*/  ULDC UR9, c[0x0][0x214] ;  /* 0x0000850000097ab9 */ /* 0x000fe20000000800 */
[----:B------:R-:W-:Y:S01]  /*06e0*/  LOP3.LUT R3, R12, 0x1ffffff8, RZ, 0xc0, !PT ;  /* 0x1ffffff80c037812 */ /* 0x000fe200078ec0ff */
[----:B------:R-:W-:Y:S01]  /*06f0*/  ULDC UR8, c[0x0][0x234] ;  /* 0x00008d0000087ab9 */ /* 0x000fe20000000800 */
[----:B------:R-:W-:Y:S01]  /*0700*/  SHF.R.S32.HI R12, RZ, 0x3, R12 ;  /* 0x00000003ff0c7819 */ /* 0x000fe2000001140c */
[----:B------:R-:W-:Y:S01]  /*0710*/  @!UP0 USHF.R.S32.HI UR14, URZ, 0x1f, UR11 ;  /* 0x0000001f3f0e8899 */ /* 0x000fe2000801140b */
[----:B------:R-:W-:Y:S01]  /*0720*/  BSSY B0, `(.L_x_136) ;  /* 0x000003c000007945 */ /* 0x000fe20003800000 */
[----:B------:R-:W-:Y:S01]  /*0730*/  @!UP0 UIMAD.WIDE.U32 UR20, UR11, UR4, URZ ;  /* 0x000000040b1482a5 */ /* 0x000fe2000f8e003f */
[----:B------:R-:W-:Y:S01]  /*0740*/  IMAD.IADD R0, R6, 0x1, -R3 ;  /* 0x0000000106007824 */ /* 0x000fe200078e0a03 */
[----:B------:R-:W-:Y:S01]  /*0750*/  @!UP0 UIMAD UR14, UR14, UR4, URZ ;  /* 0x000000040e0e82a4 */ /* 0x000fe2000f8e023f */
[----:B------:R-:W-:Y:S01]  /*0760*/  SHF.R.S32.HI R13, RZ, 0x1f, R12 ;  /* 0x0000001fff0d7819 */ /* 0x000fe2000001140c */
[----:B------:R-:W-:Y:S01]  /*0770*/  @UP0 UIMAD.WIDE.U32 UR22, UR10, UR6, URZ ;  /* 0x000000060a1602a5 */ /* 0x000fe2000f8e003f */
[----:B------:R-:W-:Y:S01]  /*0780*/  IMAD.SHL.U32 R0, R0, 0x8, RZ ;  /* 0x0000000800007824 */ /* 0x000fe200078e00ff */
[----:B------:R-:W-:-:S02]  /*0790*/  ULDC.U8 UR4, c[0x0][0x329] ;  /* 0x0000ca4000047ab9 */ /* 0x000fc40000000000 */
[----:B------:R-:W-:Y:S02]  /*07a0*/  @!UP0 UIMAD UR14, UR11, UR5, UR14 ;  /* 0x000000050b0e82a4 */ /* 0x000fe4000f8e020e */
[----:B------:R-:W-:Y:S02]  /*07b0*/  UISETP.NE.AND UP1, UPT, UR4, URZ, UPT ;  /* 0x0000003f0400728c */ /* 0x000fe4000bf25270 */
[----:B------:R-:W-:Y:S02]  /*07c0*/  ULDC.U8 UR5, c[0x0][0x328] ;  /* 0x0000ca0000057ab9 */ /* 0x000fe40000000000 */
[----:B------:R-:W-:Y:S02]  /*07d0*/  UISETP.NE.AND UP2, UPT, UR5, URZ, UPT ;  /* 0x0000003f0500728c */ /* 0x000fe4000bf45270 */
[----:B------:R-:W-:Y:S01]  /*07e0*/  ULDC UR6, c[0x0][0x1c0] ;  /* 0x0000700000067ab9 */ /* 0x000fe20000000800 */
[----:B--2---:R-:W-:Y:S01]  /*07f0*/  IMAD.WIDE R14, R15, 0x40, R12 ;  /* 0x000000400f0e7825 */ /* 0x004fe200078e020c */
[----:B------:R-:W-:-:S02]  /*0800*/  UISETP.NE.OR UP3, UPT, UR4, URZ, !UP2 ;  /* 0x0000003f0400728c */ /* 0x000fc4000d765670 */
[----:B------:R-:W-:Y:S02]  /*0810*/  @UP0 UIMAD UR7, UR10, UR7, UR23 ;  /* 0x000000070a0702a4 */ /* 0x000fe4000f8e0217 */
[----:B------:R-:W-:Y:S02]  /*0820*/  ULDC.64 UR4, c[0x0][0x1f0] ;  /* 0x00007c0000047ab9 */ /* 0x000fe40000000a00 */
[----:B------:R-:W-:Y:S02]  /*0830*/  UIMAD UR15, UR15, UR4, URZ ;  /* 0x000000040f0f72a4 */ /* 0x000fe4000f8e023f */
[----:B------:R-:W-:Y:S02]  /*0840*/  @UP1 UMOV UR17, 0x1 ;  /* 0x0000000100111882 */ /* 0x000fe40000000000 */
[----:B------:R-:W-:Y:S02]  /*0850*/  @UP1 ULDC UR4, c[0x0][0x210] ;  /* 0x0000840000041ab9 */ /* 0x000fe40000000800 */
[----:B------:R-:W-:-:S02]  /*0860*/  @UP1 UIMAD UR4, UR4, UR9, URZ ;  /* 0x00000009040412a4 */ /* 0x000fc4000f8e023f */
[----:B------:R-:W-:Y:S02]  /*0870*/  @!UP1 USEL UR4, UR9, UR8, !UP2 ;  /* 0x0000000809049287 */ /* 0x000fe4000d000000 */
[----:B------:R-:W-:Y:S02]  /*0880*/  @!UP0 UMOV UR22, UR20 ;  /* 0x0000001400168c82 */ /* 0x000fe40008000000 */
[----:B------:R-:W-:Y:S01]  /*0890*/  @!UP1 UIMAD UR17, UR4, UR6, URZ ;  /* 0x00000006041192a4 */ /* 0x000fe2000f8e023f */
[----:B------:R-:W-:Y:S01]  /*08a0*/  IADD3 R2, P0, R0, UR22, RZ ;  /* 0x0000001600027c10 */ /* 0x000fe2000ff1e0ff */
[----:B------:R-:W-:Y:S02]  /*08b0*/  @!UP0 UIADD3 UR7, UR21, UR14, URZ ;  /* 0x0000000e15078290 */ /* 0x000fe4000fffe03f */
[----:B------:R-:W-:Y:S02]  /*08c0*/  UIADD3 UR16, -UR13, UR16, URZ ;  /* 0x000000100d107290 */ /* 0x000fe4000fffe13f */
[----:B------:R-:W-:-:S02]  /*08d0*/  @!UP3 UIMAD UR20, UR11, UR9, URZ ;  /* 0x000000090b14b2a4 */ /* 0x000fc4000f8e023f */
[----:B------:R-:W-:Y:S01]  /*08e0*/  UIMAD UR17, UR11, UR17, URZ ;  /* 0x000000110b1172a4 */ /* 0x000fe2000f8e023f */
[----:B------:R-:W-:Y:S01]  /*08f0*/  LEA.HI.X.SX32 R3, R0, UR7, 0x1, P0 ;  /* 0x0000000700037c11 */ /* 0x000fe200080f0eff */
[----:B------:R-:W-:Y:S01]  /*0900*/  @!UP3 USEL UR20, UR20, UR10, !UP0 ;  /* 0x0000000a1414b287 */ /* 0x000fe2000c000000 */
[----:B------:R-:W-:Y:S01]  /*0910*/  ISETP.GE.AND P0, PT, R12, UR16, PT ;  /* 0x000000100c007c0c */ /* 0x000fe2000bf06270 */
[----:B------:R-:W-:Y:S02]  /*0920*/  @UP1 ULDC UR23, c[0x0][0x210] ;  /* 0x0000840000171ab9 */ /* 0x000fe40000000800 */
[----:B------:R-:W-:Y:S01]  /*0930*/  USEL UR17, UR17, URZ, UP3 ;  /* 0x0000003f11117287 */ /* 0x000fe20009800000 */
[----:B-1----:R-:W-:Y:S01]  /*0940*/  IMAD.WIDE.U32 R8, R8, c[0x0][0x1f0], R2 ;  /* 0x00007c0008087a25 */ /* 0x002fe200078e0002 */
[----:B------:R-:W-:Y:S02]  /*0950*/  @!UP1 UMOV UR23, 0x1 ;  /* 0x0000000100179882 */ /* 0x000fe40000000000 */
        /* <DEDUP_REMOVED lines=24> */
.L_x_137:
[----:B------:R-:W-:Y:S05]  /*0ae0*/  BSYNC B0 ;  /* 0x0000000000007941 */ /* 0x000fea0003800000 */
.L_x_136:
        /* <DEDUP_REMOVED lines=18> */
.L_x_139:
[----:B------:R-:W-:Y:S05]  /*0c10*/  BSYNC B0 ;  /* 0x0000000000007941 */ /* 0x000fea0003800000 */
.L_x_138:
        /* <DEDUP_REMOVED lines=18> */
.L_x_141:
[----:B------:R-:W-:Y:S05]  /*0d40*/  BSYNC B0 ;  /* 0x0000000000007941 */ /* 0x000fea0003800000 */
.L_x_140:
        /* <DEDUP_REMOVED lines=17> */
.L_x_143:
[----:B------:R-:W-:Y:S05]  /*0e60*/  BSYNC B0 ;  /* 0x0000000000007941 */ /* 0x000fea0003800000 */
.L_x_142:
        /* <DEDUP_REMOVED lines=35> */
.L_x_135:
        /* <DEDUP_REMOVED lines=32> */
.L_x_144:
        /* <DEDUP_REMOVED lines=44> */
.L_x_145:
[----:B------:R-:W-:Y:S01]  /*1560*/  SHF.R.S32.HI R5, RZ, 0x1f, R6 ;  /* 0x0000001fff057819 */ /* 0x000fe20000011406 */
[----:B------:R-:W1:Y:S01]  /*1570*/  S2R R233, SR_CTAID.X ;  /* 0x0000000000e97919 */ /* 0x000e620000002500 */
[----:B------:R-:W-:Y:S01]  /*1580*/  UIADD3 UR11, -UR13, UR16, URZ ;  /* 0x000000100d0b7290 */ /* 0x000fe2000fffe13f */
[----:B------:R-:W-:Y:S01]  /*1590*/  IMAD.SHL.U32 R242, R6, 0x2, RZ ;  /* 0x0000000206f27824 */ /* 0x000fe200078e00ff */
[CC--:B------:R-:W-:Y:S01]  /*15a0*/  LEA.HI R7, R5.reuse, R6.reuse, RZ, 0x3 ;  /* 0x0000000605077211 */ /* 0x0c0fe200078f18ff */
[----:B------:R-:W2:Y:S01]  /*15b0*/  S2R R26, SR_CTAID.Z ;  /* 0x00000000001a7919 */ /* 0x000ea20000002700 */
[----:B------:R-:W-:Y:S01]  /*15c0*/  ULDC.64 UR4, c[0x0][0x1a8] ;  /* 0x00006a0000047ab9 */ /* 0x000fe20000000a00 */
[----:B------:R-:W-:Y:S01]  /*15d0*/  LEA.HI R12, R5, R6, RZ, 0x6 ;  /* 0x00000006050c7211 */ /* 0x000fe200078f30ff */
[----:B------:R-:W-:Y:S01]  /*15e0*/  UIMAD UR4, UR20, UR4, URZ ;  /* 0x00000004140472a4 */ /* 0x000fe2000f8e023f */
[----:B------:R-:W-:Y:S02]  /*15f0*/  SHF.R.S32.HI R10, RZ, 0x3, R7 ;  /* 0x00000003ff0a7819 */ /* 0x000fe40000011407 */
[----:B------:R-:W-:Y:S01]  /*1600*/  LOP3.LUT R7, R7, 0xfffffff8, RZ, 0xc0, !PT ;  /* 0xfffffff807077812 */ /* 0x000fe200078ec0ff */
[----:B------:R-:W-:Y:S01]  /*1610*/  UIMAD UR4, UR12, UR5, UR4 ;  /* 0x000000050c0472a4 */ /* 0x000fe2000f8e0204 */
[C---:B------:R-:W-:Y:S01]  /*1620*/  IADD3 R8, R10.reuse, 0x10, RZ ;  /* 0x000000100a087810 */ /* 0x040fe20007ffe0ff */
[----:B------:R-:W-:Y:S01]  /*1630*/  IMAD.SHL.U32 R3, R10, 0x40, RZ ;  /* 0x000000400a037824 */ /* 0x000fe200078e00ff */
[----:B------:R-:W-:Y:S01]  /*1640*/  SHF.R.S32.HI R11, RZ, 0x1f, R10 ;  /* 0x0000001fff0b7819 */ /* 0x000fe2000001140a */
[----:B------:R-:W-:Y:S01]  /*1650*/  IMAD.IADD R0, R6, 0x1, -R7 ;  /* 0x0000000106007824 */ /* 0x000fe200078e0a07 */
[----:B------:R-:W-:Y:S01]  /*1660*/  ISETP.GE.AND P4, PT, R8, UR11, PT ;  /* 0x0000000b08007c0c */ /* 0x000fe2000bf86270 */
[----:B------:R-:W-:Y:S01]  /*1670*/  IMAD.SHL.U32 R12, R12, 0x8, RZ ;  /* 0x000000080c0c7824 */ /* 0x000fe200078e00ff */
[----:B------:R-:W-:Y:S01]  /*1680*/  LOP3.LUT R3, R3, 0x1c0, RZ, 0xc0, !PT ;  /* 0x000001c003037812 */ /* 0x000fe200078ec0ff */
[----:B------:R-:W-:Y:S01]  /*1690*/  IMAD.SHL.U32 R246, R0, 0x8, RZ ;  /* 0x0000000800f67824 */ /* 0x000fe200078e00ff */
[----:B------:R-:W-:Y:S01]  /*16a0*/  IADD3 R4, R10, 0x20, RZ ;  /* 0x000000200a047810 */ /* 0x000fe20007ffe0ff */
[----:B------:R-:W-:Y:S01]  /*16b0*/  UMOV UR20, 0x6 ;  /* 0x0000000600147882 */ /* 0x000fe20000000000 */
[----:B------:R-:W-:-:S02]  /*16c0*/  SHF.R.U32.HI R231, RZ, 0x3, R3 ;  /* 0x00000003ffe77819 */ /* 0x000fc40000011603 */
[----:B------:R-:W-:Y:S01]  /*16d0*/  SHF.R.S32.HI R247, RZ, 0x1f, R246 ;  /* 0x0000001ffff77819 */ /* 0x000fe200000114f6 */
[----:B-1----:R-:W-:Y:S01]  /*16e0*/  IMAD.WIDE R232, R233, 0x40, R10 ;  /* 0x00000040e9e87825 */ /* 0x002fe200078e020a */
[--C-:B------:R-:W-:Y:S02]  /*16f0*/  LOP3.LUT R2, R3, 0x38, R246.reuse, 0xf8, !PT ;  /* 0x0000003803027812 */ /* 0x100fe400078ef8f6 */
[----:B------:R-:W-:Y:S01]  /*1700*/  IADD3 R16, P0, R246, UR6, RZ ;  /* 0x00000006f6107c10 */ /* 0x000fe2000ff1e0ff */
[C---:B------:R-:W-:Y:S01]  /*1710*/  IMAD R3, R11.reuse, c[0x0][0x198], RZ ;  /* 0x000066000b037a24 */ /* 0x040fe200078e02ff */
[----:B------:R-:W-:Y:S01]  /*1720*/  LOP3.LUT R231, R2, R231, RZ, 0x3c, !PT ;  /* 0x000000e702e77212 */ /* 0x000fe200078e3cff */
[C---:B------:R-:W-:Y:S01]  /*1730*/  IMAD.WIDE.U32 R14, R10.reuse, c[0x0][0x198], R246 ;  /* 0x000066000a0e7a25 */ /* 0x040fe200078e00f6 */
[----:B------:R-:W-:Y:S02]  /*1740*/  IADD3 R2, R10, 0x30, RZ ;  /* 0x000000300a027810 */ /* 0x000fe40007ffe0ff */
[----:B------:R-:W-:Y:S01]  /*1750*/  ISETP.GE.AND P3, PT, R4, UR11, PT ;  /* 0x0000000b04007c0c */ /* 0x000fe2000bf66270 */
[----:B------:R-:W-:Y:S01]  /*1760*/  IMAD R3, R10, c[0x0][0x19c], R3 ;  /* 0x000067000a037a24 */ /* 0x000fe200078e0203 */
[----:B------:R-:W-:Y:S01]  /*1770*/  IADD3 R234, P1, R14, UR22, RZ ;  /* 0x000000160eea7c10 */ /* 0x000fe2000ff3e0ff */
[----:B------:R-:W-:Y:S01]  /*1780*/  IMAD R11, R11, c[0x0][0x1a0], RZ ;  /* 0x000068000b0b7a24 */ /* 0x000fe200078e02ff */
[----:B------:R-:W-:-:S02]  /*1790*/  ISETP.GE.AND P5, PT, R10, UR11, PT ;  /* 0x0000000b0a007c0c */ /* 0x000fc4000bfa6270 */
[----:B------:R-:W-:Y:S01]  /*17a0*/  IADD3.X R17, R247, UR17, RZ, P0, !PT ;  /* 0x00000011f7117c10 */ /* 0x000fe200087fe4ff */
[----:B------:R-:W-:Y:S01]  /*17b0*/  UIADD3 UR17, UR8, -0x1, URZ ;  /* 0xffffffff08117890 */ /* 0x000fe2000fffe03f */
[----:B------:R-:W-:Y:S01]  /*17c0*/  IADD3.X R235, R15, UR7, R3, P1, !PT ;  /* 0x000000070feb7c10 */ /* 0x000fe20008ffe403 */
[----:B------:R-:W-:Y:S01]  /*17d0*/  ULDC.64 UR6, c[0x0][0x198] ;  /* 0x0000660000067ab9 */ /* 0x000fe20000000a00 */
[----:B------:R-:W-:Y:S01]  /*17e0*/  ISETP.GE.AND P0, PT, R2, UR11, PT ;  /* 0x0000000b02007c0c */ /* 0x000fe2000bf06270 */
[----:B--2---:R-:W-:Y:S01]  /*17f0*/  IMAD.WIDE.U32 R26, R26, c[0x0][0x1a8], R16 ;  /* 0x00006a001a1a7a25 */ /* 0x004fe200078e0010 */
[C---:B------:R-:W-:Y:S01]  /*1800*/  @!P4 IADD3 R3, P1, R232.reuse, 0x10, RZ ;  /* 0x00000010e803c810 */ /* 0x040fe20007f3e0ff */
[----:B------:R-:W-:Y:S01]  /*1810*/  UIMAD UR12, UR17, -0x40, UR14 ;  /* 0xffffffc0110c78a4 */ /* 0x000fe2000f8e020e */
[----:B------:R-:W-:Y:S01]  /*1820*/  LOP3.LUT R231, R231, 0xfffffe00, R12, 0xf8, !PT ;  /* 0xfffffe00e7e77812 */ /* 0x000fe200078ef80c */
[----:B------:R-:W-:Y:S01]  /*1830*/  @!P4 IMAD.MOV.U32 R22, RZ, RZ, R26 ;  /* 0x000000ffff16c224 */ /* 0x000fe200078e001a */
[----:B------:R-:W-:Y:S01]  /*1840*/  @!P3 IADD3 R12, P2, R232, 0x20, RZ ;  /* 0x00000020e80cb810 */ /* 0x000fe20007f5e0ff */
[--C-:B------:R-:W-:Y:S01]  /*1850*/  @!P4 IMAD.X R14, RZ, RZ, R233.reuse, P1 ;  /* 0x000000ffff0ec224 */ /* 0x100fe200008e06e9 */
[----:B------:R-:W-:Y:S01]  /*1860*/  IADD3 R27, R27, UR4, RZ ;  /* 0x000000041b1b7c10 */ /* 0x000fe2000fffe0ff */
[----:B------:R-:W-:Y:S01]  /*1870*/  @!P5 IMAD R7, R233, c[0x0][0x190], RZ ;  /* 0x00006400e907da24 */ /* 0x000fe200078e02ff */
[----:B------:R-:W-:Y:S01]  /*1880*/  USHF.L.U32 UR22, UR6, 0x6, URZ ;  /* 0x0000000606167899 */ /* 0x000fe2000800063f */
[----:B------:R-:W-:Y:S01]  /*1890*/  @!P4 IMAD R14, R14, c[0x0][0x190], RZ ;  /* 0x000064000e0eca24 */ /* 0x000fe200078e02ff */
[----:B------:R-:W-:Y:S01]  /*18a0*/  USHF.L.U64.HI UR20, UR6, UR20, UR7 ;  /* 0x0000001406147299 */ /* 0x000fe20008010207 */
[----:B------:R-:W-:Y:S01]  /*18b0*/  @!P0 IADD3 R18, P1, R232, 0x30, RZ ;  /* 0x00000030e8128810 */ /* 0x000fe20007f3e0ff */
[----:B------:R-:W-:Y:S01]  /*18c0*/  @!P3 IMAD.X R17, RZ, RZ, R233, P2 ;  /* 0x000000ffff11b224 */ /* 0x000fe200010e06e9 */
[----:B------:R-:W-:Y:S01]  /*18d0*/  ISETP.GE.AND P6, PT, R8, UR12, PT ;  /* 0x0000000c08007c0c */ /* 0x000fe2000bfc6270 */
[----:B------:R-:W-:Y:S01]  /*18e0*/  @!P4 IMAD R9, R3, c[0x0][0x194], R14 ;  /* 0x000065000309ca24 */ /* 0x000fe200078e020e */
[----:B------:R-:W-:Y:S01]  /*18f0*/  USHF.R.S32.HI UR15, URZ, 0x1f, UR17 ;  /* 0x0000001f3f0f7899 */ /* 0x000fe20008011411 */
[----:B------:R-:W-:Y:S01]  /*1900*/  @!P4 IMAD.MOV.U32 R23, RZ, RZ, R27 ;  /* 0x000000ffff17c224 */ /* 0x000fe200078e001b */
[----:B------:R-:W-:Y:S01]  /*1910*/  UIMAD UR5, UR20, UR17, URZ ;  /* 0x00000011140572a4 */ /* 0x000fe2000f8e023f */
[C---:B------:R-:W-:Y:S01]  /*1920*/  @!P5 IMAD R7, R232.reuse, c[0x0][0x194], R7 ;  /* 0x00006500e807da24 */ /* 0x040fe200078e0207 */
[----:B------:R-:W-:Y:S01]  /*1930*/  USHF.L.U32 UR4, UR7, 0x5, URZ ;  /* 0x0000000507047899 */ /* 0x000fe2000800063f */
[--C-:B------:R-:W-:Y:S01]  /*1940*/  @!P5 IMAD.WIDE.U32 R14, R232, c[0x0][0x190], R26.reuse ;  /* 0x00006400e80eda25 */ /* 0x100fe200078e001a */
[----:B------:R-:W-:Y:S01]  /*1950*/  UIMAD UR5, UR15, UR22, UR5 ;  /* 0x000000160f0572a4 */ /* 0x000fe2000f8e0205 */
[----:B------:R-:W-:Y:S01]  /*1960*/  LEA.HI R88, R5, R6, RZ, 0x5 ;  /* 0x0000000605587211 */ /* 0x000fe200078f28ff */
[----:B------:R-:W-:Y:S01]  /*1970*/  UIMAD.WIDE.U32 UR26, UR6, 0x20, URZ ;  /* 0x00000020061a78a5 */ /* 0x000fe2000f8e003f */
[----:B------:R-:W-:Y:S01]  /*1980*/  @!P3 IMAD.MOV.U32 R24, RZ, RZ, R26 ;  /* 0x000000ffff18b224 */ /* 0x000fe200078e001a */
[----:B------:R-:W-:Y:S01]  /*1990*/  LOP3.LUT R242, R242, 0x6, RZ, 0xc0, !PT ;  /* 0x00000006f2f27812 */ /* 0x000fe200078ec0ff */
[----:B------:R-:W-:-:S02]  /*19a0*/  @!P3 IMAD.MOV.U32 R25, RZ, RZ, R27 ;  /* 0x000000ffff19b224 */ /* 0x000fc400078e001b */
[----:B------:R-:W-:Y:S01]  /*19b0*/  @!P0 IMAD.MOV.U32 R20, RZ, RZ, R26 ;  /* 0x000000ffff148224 */ /* 0x000fe200078e001a */
[----:B------:R-:W-:Y:S01]  /*19c0*/  @!P5 LEA R26, P2, R14, c[0x0][0x160], 0x1 ;  /* 0x000058000e1ada11 */ /* 0x000fe200078408ff */
[----:B------:R-:W-:Y:S02]  /*19d0*/  @!P0 IMAD.X R13, RZ, RZ, R233, P1 ;  /* 0x000000ffff0d8224 */ /* 0x000fe400008e06e9 */
[----:B------:R-:W-:Y:S02]  /*19e0*/  @!P3 IMAD R17, R17, c[0x0][0x190], RZ ;  /* 0x000064001111ba24 */ /* 0x000fe400078e02ff */
[----:B------:R-:W-:-:S04]  /*19f0*/  @!P4 IMAD.WIDE.U32 R22, R3, c[0x0][0x190], R22 ;  /* 0x000064000316ca25 */ /* 0x000fc800078e0016 */
[----:B------:R-:W-:Y:S02]  /*1a00*/  @!P5 IMAD.IADD R7, R15, 0x1, R7 ;  /* 0x000000010f07d824 */ /* 0x000fe400078e0207 */
[----:B------:R-:W-:Y:S02]  /*1a10*/  @!P0 IMAD.MOV.U32 R21, RZ, RZ, R27 ;  /* 0x000000ffff158224 */ /* 0x000fe400078e001b */
[----:B------:R-:W-:Y:S01]  /*1a20*/  @!P3 IMAD R3, R12, c[0x0][0x194], R17 ;  /* 0x000065000c03ba24 */ /* 0x000fe200078e0211 */
[----:B------:R-:W-:Y:S01]  /*1a30*/  @!P5 LEA.HI.X R27, R14, c[0x0][0x164], R7, 0x1, P2 ;  /* 0x000059000e1bda11 */ /* 0x000fe200010f0c07 */
[----:B------:R-:W-:Y:S01]  /*1a40*/  @!P3 IMAD.WIDE.U32 R24, R12, c[0x0][0x190], R24 ;  /* 0x000064000c18ba25 */ /* 0x000fe200078e0018 */
[----:B------:R-:W-:Y:S02]  /*1a50*/  @!P4 LEA R12, P1, R22, c[0x0][0x160], 0x1 ;  /* 0x00005800160cca11 */ /* 0x000fe400078208ff */
[----:B------:R-:W-:Y:S01]  /*1a60*/  SHF.R.S32.HI R7, RZ, 0x1f, R166 ;  /* 0x0000001fff077819 */ /* 0x000fe200000114a6 */
[----:B------:R-:W-:Y:S01]  /*1a70*/  @!P0 IMAD R13, R13, c[0x0][0x190], RZ ;  /* 0x000064000d0d8a24 */ /* 0x000fe200078e02ff */
[----:B------:R-:W-:Y:S01]  /*1a80*/  ISETP.GE.AND P2, PT, R4, UR12, PT ;  /* 0x0000000c04007c0c */ /* 0x000fe2000bf46270 */
[----:B------:R-:W-:-:S02]  /*1a90*/  @!P4 IMAD.IADD R9, R23, 0x1, R9 ;  /* 0x000000011709c824 */ /* 0x000fc400078e0209 */
[----:B------:R-:W-:Y:S02]  /*1aa0*/  IMAD.SHL.U32 R231, R231, 0x2, RZ ;  /* 0x00000002e7e77824 */ /* 0x000fe400078e00ff */
[----:B------:R-:W-:Y:S01]  /*1ab0*/  @!P0 IMAD R16, R18, c[0x0][0x194], R13 ;  /* 0x0000650012108a24 */ /* 0x000fe200078e020d */
[----:B------:R-:W-:Y:S01]  /*1ac0*/  @!P4 LEA.HI.X R13, R22, c[0x0][0x164], R9, 0x1, P1 ;  /* 0x00005900160dca11 */ /* 0x000fe200008f0c09 */
[----:B------:R-:W-:Y:S01]  /*1ad0*/  @!P3 IMAD.IADD R3, R25, 0x1, R3 ;  /* 0x000000011903b824 */ /* 0x000fe200078e0203 */
[C---:B------:R-:W-:Y:S01]  /*1ae0*/  @!P3 LEA R14, P1, R24.reuse, c[0x0][0x160], 0x1 ;  /* 0x00005800180eba11 */ /* 0x040fe200078208ff */
[----:B------:R-:W-:Y:S01]  /*1af0*/  @!PT LDS RZ, [RZ] ;  /* 0x00000000fffff984 */ /* 0x000fe20000000800 */
[----:B------:R-:W-:Y:S01]  /*1b00*/  @!PT LDS RZ, [RZ] ;  /* 0x00000000fffff984 */ /* 0x000fe20000000800 */
[----:B------:R-:W-:Y:S01]  /*1b10*/  @!PT LDS RZ, [RZ] ;  /* 0x00000000fffff984 */ /* 0x000fe20000000800 */
[----:B------:R1:W-:Y:S01]  /*1b20*/  @!P5 LDGSTS.E.BYPASS.LTC128B.128 [R231], [R26.64] ;  /* 0x000000001ae7dfae */ /* 0x0003e2000b901d52 */
[----:B------:R-:W-:Y:S02]  /*1b30*/  IMAD R245, R7, c[0x0][0x1b0], RZ ;  /* 0x00006c0007f57a24 */ /* 0x000fe400078e02ff */
[----:B------:R-:W-:Y:S01]  /*1b40*/  @!P3 LEA.HI.X R15, R24, c[0x0][0x164], R3, 0x1, P1 ;  /* 0x00005900180fba11 */ /* 0x000fe200008f0c03 */
[----:B------:R1:W-:Y:S01]  /*1b50*/  @!P5 LDGSTS.E.BYPASS.LTC128B.128 [R231+0x2000], [R26.64+0x80] ;  /* 0x020000801ae7dfae */ /* 0x0003e2000b901d52 */
[----:B------:R-:W-:-:S02]  /*1b60*/  IMAD R245, R166, c[0x0][0x1b4], R245 ;  /* 0x00006d00a6f57a24 */ /* 0x000fc400078e02f5 */
[----:B------:R-:W-:Y:S01]  /*1b70*/  IMAD.WIDE.U32 R234, R166, c[0x0][0x1b0], R234 ;  /* 0x00006c00a6ea7a25 */ /* 0x000fe200078e00ea */
[----:B------:R1:W-:Y:S03]  /*1b80*/  @!P5 LDGSTS.E.BYPASS.LTC128B.128 [R231+0x4000], [R26.64+0x100] ;  /* 0x040001001ae7dfae */ /* 0x0003e6000b901d52 */
[----:B------:R-:W-:Y:S01]  /*1b90*/  IMAD.IADD R245, R235, 0x1, R245 ;  /* 0x00000001ebf57824 */ /* 0x000fe200078e02f5 */
[----:B------:R1:W-:Y:S01]  /*1ba0*/  @!P5 LDGSTS.E.BYPASS.LTC128B.128 [R231+0x6000], [R26.64+0x180] ;  /* 0x060001801ae7dfae */ /* 0x0003e2000b901d52 */
[----:B------:R-:W-:Y:S01]  /*1bb0*/  IMAD.U32 R3, RZ, RZ, UR22 ;  /* 0x00000016ff037e24 */ /* 0x000fe2000f8e00ff */
[----:B------:R-:W-:Y:S01]  /*1bc0*/  ISETP.GE.AND P5, PT, R8, UR12, PT ;  /* 0x0000000c08007c0c */ /* 0x000fe2000bfa6270 */
[----:B------:R-:W-:Y:S01]  /*1bd0*/  IMAD.MOV.U32 R244, RZ, RZ, R234 ;  /* 0x000000fffff47224 */ /* 0x000fe200078e00ea */
[----:B------:R2:W-:Y:S01]  /*1be0*/  @!P4 LDGSTS.E.BYPASS.LTC128B.128 [R231+0x800], [R12.64] ;  /* 0x008000000ce7cfae */ /* 0x0005e2000b901d52 */
[----:B------:R-:W-:-:S03]  /*1bf0*/  @!P0 IMAD.WIDE.U32 R18, R18, c[0x0][0x190], R20 ;  /* 0x0000640012128a25 */ /* 0x000fc600078e0014 */
[----:B------:R2:W-:Y:S01]  /*1c00*/  @!P4 LDGSTS.E.BYPASS.LTC128B.128 [R231+0x2800], [R12.64+0x80] ;  /* 0x028000800ce7cfae */ /* 0x0005e2000b901d52 */
[----:B------:R-:W-:Y:S02]  /*1c10*/  IMAD.U32 R9, RZ, RZ, UR7 ;  /* 0x00000007ff097e24 */ /* 0x000fe4000f8e00ff */
[----:B------:R-:W-:Y:S01]  /*1c20*/  @!P0 IMAD.IADD R16, R19, 0x1, R16 ;  /* 0x0000000113108824 */ /* 0x000fe200078e0210 */
[----:B------:R2:W-:Y:S01]  /*1c30*/  @!P4 LDGSTS.E.BYPASS.LTC128B.128 [R231+0x4800], [R12.64+0x100] ;  /* 0x048001000ce7cfae */ /* 0x0005e2000b901d52 */
[----:B------:R-:W-:Y:S02]  /*1c40*/  IMAD.U32 R8, RZ, RZ, UR4 ;  /* 0x00000004ff087e24 */ /* 0x000fe4000f8e00ff */
[C---:B------:R-:W-:Y:S01]  /*1c50*/  IMAD R11, R10.reuse, c[0x0][0x1a4], R11 ;  /* 0x000069000a0b7a24 */ /* 0x040fe200078e020b */
[----:B------:R2:W-:Y:S01]  /*1c60*/  @!P4 LDGSTS.E.BYPASS.LTC128B.128 [R231+0x6800], [R12.64+0x180] ;  /* 0x068001800ce7cfae */ /* 0x0005e2000b901d52 */
[----:B------:R-:W-:Y:S01]  /*1c70*/  ISETP.GE.AND P4, PT, R10, UR12, PT ;  /* 0x0000000c0a007c0c */ /* 0x000fe2000bf86270 */
[----:B------:R-:W-:-:S02]  /*1c80*/  IMAD R241, R7, c[0x0][0x1b8], RZ ;  /* 0x00006e0007f17a24 */ /* 0x000fc400078e02ff */
[----:B------:R3:W-:Y:S01]  /*1c90*/  @!P3 LDGSTS.E.BYPASS.LTC128B.128 [R231+0x1000], [R14.64] ;  /* 0x010000000ee7bfae */ /* 0x0007e2000b901d52 */
[----:B------:R-:W-:Y:S02]  /*1ca0*/  IMAD.U32 R7, RZ, RZ, UR6 ;  /* 0x00000006ff077e24 */ /* 0x000fe4000f8e00ff */
[----:B------:R-:W-:Y:S01]  /*1cb0*/  IMAD R241, R166, c[0x0][0x1bc], R241 ;  /* 0x00006f00a6f17a24 */ /* 0x000fe200078e02f1 */
[----:B------:R3:W-:Y:S04]  /*1cc0*/  @!P3 LDGSTS.E.BYPASS.LTC128B.128 [R231+0x3000], [R14.64+0x80] ;  /* 0x030000800ee7bfae */ /* 0x0007e8000b901d52 */
[----:B------:R3:W-:Y:S04]  /*1cd0*/  @!P3 LDGSTS.E.BYPASS.LTC128B.128 [R231+0x5000], [R14.64+0x100] ;  /* 0x050001000ee7bfae */ /* 0x0007e8000b901d52 */
[----:B------:R3:W-:Y:S01]  /*1ce0*/  @!P3 LDGSTS.E.BYPASS.LTC128B.128 [R231+0x7000], [R14.64+0x180] ;  /* 0x070001800ee7bfae */ /* 0x0007e2000b901d52 */
[----:B------:R-:W-:-:S04]  /*1cf0*/  @!P0 LEA R24, P3, R18, c[0x0][0x160], 0x1 ;  /* 0x0000580012188a11 */ /* 0x000fc800078608ff */
[----:B------:R-:W-:Y:S01]  /*1d00*/  @!P0 LEA.HI.X R25, R18, c[0x0][0x164], R16, 0x1, P3 ;  /* 0x0000590012198a11 */ /* 0x000fe200018f0c10 */
[----:B------:R-:W-:-:S04]  /*1d10*/  IMAD.WIDE.U32 R16, R10, c[0x0][0x1a0], R246 ;  /* 0x000068000a107a25 */ /* 0x000fc800078e00f6 */
[----:B------:R4:W-:Y:S01]  /*1d20*/  @!P0 LDGSTS.E.BYPASS.LTC128B.128 [R231+0x1800], [R24.64] ;  /* 0x0180000018e78fae */ /* 0x0009e2000b901d52 */
[----:B--2---:R-:W-:Y:S02]  /*1d30*/  IMAD.U32 R13, RZ, RZ, UR6 ;  /* 0x00000006ff0d7e24 */ /* 0x004fe4000f8e00ff */
[----:B------:R-:W-:Y:S01]  /*1d40*/  IMAD.U32 R12, RZ, RZ, UR6 ;  /* 0x00000006ff0c7e24 */ /* 0x000fe2000f8e00ff */
[----:B------:R4:W-:Y:S04]  /*1d50*/  @!P0 LDGSTS.E.BYPASS.LTC128B.128 [R231+0x3800], [R24.64+0x80] ;  /* 0x0380008018e78fae */ /* 0x0009e8000b901d52 */
[----:B------:R4:W-:Y:S04]  /*1d60*/  @!P0 LDGSTS.E.BYPASS.LTC128B.128 [R231+0x5800], [R24.64+0x100] ;  /* 0x0580010018e78fae */ /* 0x0009e8000b901d52 */
[----:B------:R4:W-:Y:S01]  /*1d70*/  @!P0 LDGSTS.E.BYPASS.LTC128B.128 [R231+0x7800], [R24.64+0x180] ;  /* 0x0780018018e78fae */ /* 0x0009e2000b901d52 */
[----:B---3--:R-:W-:-:S05]  /*1d80*/  IMAD.WIDE.U32 R14, R3, UR17, R244 ;  /* 0x00000011030e7c25 */ /* 0x008fca000f8e00f4 */
[----:B------:R-:W-:Y:S02]  /*1d90*/  @!P6 LEA R13, P1, R13, R14, 0x4 ;  /* 0x0000000e0d0de211 */ /* 0x000fe400078220ff */
[----:B------:R-:W-:Y:S01]  /*1da0*/  IADD3 R15, R15, UR5, RZ ;  /* 0x000000050f0f7c10 */ /* 0x000fe2000fffe0ff */
[----:B------:R-:W-:Y:S01]  /*1db0*/  ULDC.64 UR4, c[0x0][0x1a0] ;  /* 0x0000680000047ab9 */ /* 0x000fe20000000a00 */
[----:B------:R-:W-:Y:S01]  /*1dc0*/  @!P4 LEA R22, P3, R14, c[0x0][0x168], 0x1 ;  /* 0x00005a000e16ca11 */ /* 0x000fe200078608ff */
[----:B------:R-:W-:Y:S01]  /*1dd0*/  UIMAD UR15, UR15, UR4, URZ ;  /* 0x000000040f0f72a4 */ /* 0x000fe2000f8e023f */
[----:B------:R-:W-:Y:S02]  /*1de0*/  @!P6 LEA.HI.X R12, R12, R15, R9, 0x4, P1 ;  /* 0x0000000f0c0ce211 */ /* 0x000fe400008f2409 */
[----:B------:R-:W-:Y:S01]  /*1df0*/  @!P6 LEA R20, P1, R13, c[0x0][0x168], 0x1 ;  /* 0x00005a000d14ea11 */ /* 0x000fe200078208ff */
[----:B------:R-:W-:Y:S01]  /*1e00*/  UIMAD UR15, UR17, UR5, UR15 ;  /* 0x00000005110f72a4 */ /* 0x000fe2000f8e020f */
[----:B------:R-:W-:-:S02]  /*1e10*/  @!P4 LEA.HI.X R23, R14, c[0x0][0x16c], R15, 0x1, P3 ;  /* 0x00005b000e17ca11 */ /* 0x000fc400018f0c0f */
[----:B------:R-:W-:Y:S02]  /*1e20*/  @!P6 LEA.HI.X R21, R13, c[0x0][0x16c], R12, 0x1, P1 ;  /* 0x00005b000d15ea11 */ /* 0x000fe400008f0c0c */
[----:B------:R-:W-:Y:S01]  /*1e30*/  ISETP.GE.AND P1, PT, R2, UR12, PT ;  /* 0x0000000c02007c0c */ /* 0x000fe2000bf26270 */
[----:B------:R2:W-:Y:S01]  /*1e40*/  @!P4 LDGSTS.E.BYPASS.LTC128B.128 [R231+0x8000], [R22.64] ;  /* 0x0800000016e7cfae */ /* 0x0005e2000b901d52 */
[----:B------:R-:W-:-:S03]  /*1e50*/  @!P2 IADD3 R9, P3, R14, UR26, RZ ;  /* 0x0000001a0e09ac10 */ /* 0x000fc6000ff7e0ff */
[----:B------:R2:W-:Y:S01]  /*1e60*/  @!P4 LDGSTS.E.BYPASS.LTC128B.128 [R231+0xa000], [R22.64+0x80] ;  /* 0x0a00008016e7cfae */ /* 0x0005e2000b901d52 */
[----:B------:R-:W-:Y:S02]  /*1e70*/  @!P2 IADD3.X R8, R15, UR27, R8, P3, !PT ;  /* 0x0000001b0f08ac10 */ /* 0x000fe40009ffe408 */
[----:B------:R-:W-:Y:S01]  /*1e80*/  IADD3 R12, P3, R16, UR24, RZ ;  /* 0x00000018100c7c10 */ /* 0x000fe2000ff7e0ff */
[----:B------:R-:W-:Y:S01]  /*1e90*/  UIMAD.WIDE.U32 UR24, UR17, UR4, URZ ;  /* 0x00000004111872a5 */ /* 0x000fe2000f8e003f */
[----:B------:R2:W-:Y:S02]  /*1ea0*/  @!P4 LDGSTS.E.BYPASS.LTC128B.128 [R231+0xc000], [R22.64+0x100] ;  /* 0x0c00010016e7cfae */ /* 0x0005e4000b901d52 */
[----:B------:R-:W-:Y:S01]  /*1eb0*/  IADD3.X R13, R17, UR21, R11, P3, !PT ;  /* 0x00000015110d7c10 */ /* 0x000fe20009ffe40b */
[----:B------:R-:W-:Y:S01]  /*1ec0*/  VOTEU.ALL UP0, P1 ;  /* 0x00000000003f7886 */ /* 0x000fe20000800000 */
[C---:B------:R-:W-:Y:S01]  /*1ed0*/  @!P2 LEA R18, P3, R9.reuse, c[0x0][0x168], 0x1 ;  /* 0x00005a000912aa11 */ /* 0x040fe200078608ff */
[----:B------:R-:W-:Y:S01]  /*1ee0*/  UIADD3 UR21, UR25, UR15, URZ ;  /* 0x0000000f19157290 */ /* 0x000fe2000fffe03f */
[----:B------:R2:W-:Y:S01]  /*1ef0*/  @!P4 LDGSTS.E.BYPASS.LTC128B.128 [R231+0xe000], [R22.64+0x180] ;  /* 0x0e00018016e7cfae */ /* 0x0005e2000b901d52 */
[----:B------:R-:W-:Y:S01]  /*1f00*/  IMAD.WIDE.U32 R166, R166, c[0x0][0x1b8], R12 ;  /* 0x00006e00a6a67a25 */ /* 0x000fe200078e000c */
[----:B------:R-:W-:Y:S01]  /*1f10*/  @!UP0 UIMAD UR15, UR7, 0x30, URZ ;  /* 0x00000030070f88a4 */ /* 0x000fe2000f8e023f */
[----:B------:R-:W-:Y:S01]  /*1f20*/  @!P2 LEA.HI.X R19, R9, c[0x0][0x16c], R8, 0x1, P3 ;  /* 0x00005b000913aa11 */ /* 0x000fe200018f0c08 */
[----:B------:R3:W-:Y:S01]  /*1f30*/  @!P6 LDGSTS.E.BYPASS.LTC128B.128 [R231+0x8800], [R20.64] ;  /* 0x0880000014e7efae */ /* 0x0007e2000b901d52 */
[----:B------:R-:W-:Y:S01]  /*1f40*/  @!P1 IMAD.WIDE.U32 R12, R7, 0x30, R14 ;  /* 0x00000030070c9825 */ /* 0x000fe200078e000e */
[----:B------:R-:W-:-:S02]  /*1f50*/  LEA.HI R11, R5, R6, RZ, 0x4 ;  /* 0x00000006050b7211 */ /* 0x000fc400078f20ff */
[----:B------:R3:W-:Y:S01]  /*1f60*/  @!P6 LDGSTS.E.BYPASS.LTC128B.128 [R231+0xa800], [R20.64+0x80] ;  /* 0x0a80008014e7efae */ /* 0x0007e2000b901d52 */
[----:B-1----:R-:W-:Y:S01]  /*1f70*/  IMAD.U32 R26, RZ, RZ, UR24 ;  /* 0x00000018ff1a7e24 */ /* 0x002fe2000f8e00ff */
[----:B------:R-:W-:Y:S01]  /*1f80*/  @!P1 IADD3 R8, R13, UR15, RZ ;  /* 0x0000000f0d089c10 */ /* 0x000fe2000fffe0ff */
[----:B------:R-:W-:Y:S01]  /*1f90*/  IMAD.U32 R7, RZ, RZ, UR21 ;  /* 0x00000015ff077e24 */ /* 0x000fe2000f8e00ff */
[----:B------:R-:W-:Y:S01]  /*1fa0*/  @!P1 LEA R16, P3, R12, c[0x0][0x168], 0x1 ;  /* 0x00005a000c109a11 */ /* 0x000fe200078608ff */
[----:B------:R3:W-:Y:S01]  /*1fb0*/  @!P6 LDGSTS.E.BYPASS.LTC128B.128 [R231+0xc800], [R20.64+0x100] ;  /* 0x0c80010014e7efae */ /* 0x0007e2000b901d52 */
[----:B------:R-:W-:Y:S01]  /*1fc0*/  IMAD.IADD R241, R167, 0x1, R241 ;  /* 0x00000001a7f17824 */ /* 0x000fe200078e02f1 */
[----:B------:R-:W-:Y:S01]  /*1fd0*/  LEA R14, P0, R26, R166, 0x6 ;  /* 0x000000a61a0e7211 */ /* 0x000fe200078030ff */
[----:B------:R-:W-:Y:S01]  /*1fe0*/  IMAD.SHL.U32 R9, R10, 0x8, RZ ;  /* 0x000000080a097824 */ /* 0x000fe200078e00ff */
[----:B------:R-:W-:Y:S01]  /*1ff0*/  @!P1 LEA.HI.X R17, R12, c[0x0][0x16c], R8, 0x1, P3 ;  /* 0x00005b000c119a11 */ /* 0x000fe200018f0c08 */
[----:B------:R3:W-:Y:S01]  /*2000*/  @!P6 LDGSTS.E.BYPASS.LTC128B.128 [R231+0xe800], [R20.64+0x180] ;  /* 0x0e80018014e7efae */ /* 0x0007e2000b901d52 */
[----:B------:R-:W-:Y:S01]  /*2010*/  ISETP.GE.AND P6, PT, R10, UR12, PT ;  /* 0x0000000c0a007c0c */ /* 0x000fe2000bfc6270 */
[----:B------:R-:W-:Y:S01]  /*2020*/  IMAD.SHL.U32 R10, R0, 0x40, RZ ;  /* 0x00000040000a7824 */ /* 0x000fe200078e00ff */
[----:B------:R-:W-:Y:S01]  /*2030*/  ISETP.GE.AND P4, PT, R4, UR12, PT ;  /* 0x0000000c04007c0c */ /* 0x000fe2000bf86270 */
[----:B------:R1:W-:Y:S01]  /*2040*/  @!P2 LDGSTS.E.BYPASS.LTC128B.128 [R231+0x9000], [R18.64] ;  /* 0x0900000012e7afae */ /* 0x0003e2000b901d52 */
[----:B------:R-:W-:Y:S01]  /*2050*/  IMAD.U32 R8, RZ, RZ, UR4 ;  /* 0x00000004ff087e24 */ /* 0x000fe2000f8e00ff */
[----:B------:R-:W-:Y:S01]  /*2060*/  LOP3.LUT R13, R11, 0xfffffff0, RZ, 0xc0, !PT ;  /* 0xfffffff00b0d7812 */ /* 0x000fe200078ec0ff */
[----:B------:R-:W-:Y:S01]  /*2070*/  IMAD.U32 R4, RZ, RZ, UR5 ;  /* 0x00000005ff047e24 */ /* 0x000fe2000f8e00ff */
[----:B------:R1:W-:Y:S01]  /*2080*/  @!P2 LDGSTS.E.BYPASS.LTC128B.128 [R231+0xb000], [R18.64+0x80] ;  /* 0x0b00008012e7afae */ /* 0x0003e2000b901d52 */
[----:B------:R-:W-:Y:S01]  /*2090*/  LEA.HI.X R15, R26, R241, R7, 0x6, P0 ;  /* 0x000000f11a0f7211 */ /* 0x000fe200000f3407 */
[----:B------:R-:W-:Y:S01]  /*20a0*/  IMAD.U32 R7, RZ, RZ, UR4 ;  /* 0x00000004ff077e24 */ /* 0x000fe2000f8e00ff */
[----:B------:R-:W-:Y:S01]  /*20b0*/  LOP3.LUT R10, R10, 0x1c0, RZ, 0xc0, !PT ;  /* 0x000001c00a0a7812 */ /* 0x000fe200078ec0ff */
[----:B------:R1:W-:Y:S01]  /*20c0*/  @!P2 LDGSTS.E.BYPASS.LTC128B.128 [R231+0xd000], [R18.64+0x100] ;  /* 0x0d00010012e7afae */ /* 0x0003e2000b901d52 */
[----:B------:R-:W-:Y:S01]  /*20d0*/  @!P5 LEA R8, P0, R8, R14, 0x4 ;  /* 0x0000000e0808d211 */ /* 0x000fe200078020ff */
[----:B------:R-:W-:Y:S01]  /*20e0*/  IMAD.IADD R13, R6, 0x1, -R13 ;  /* 0x00000001060d7824 */ /* 0x000fe200078e0a0d */
[----:B------:R-:W-:Y:S01]  /*20f0*/  SHF.R.S32.HI R12, RZ, 0x4, R11 ;  /* 0x00000004ff0c7819 */ /* 0x000fe2000001140b */
[----:B------:R1:W-:Y:S01]  /*2100*/  @!P2 LDGSTS.E.BYPASS.LTC128B.128 [R231+0xf000], [R18.64+0x180] ;  /* 0x0f00018012e7afae */ /* 0x0003e2000b901d52 */
[----:B------:R-:W-:Y:S01]  /*2110*/  ISETP.GE.AND P3, PT, R2, UR12, PT ;  /* 0x0000000c02007c0c */ /* 0x000fe2000bf66270 */
[----:B------:R-:W-:Y:S01]  /*2120*/  IMAD.U32 R27, RZ, RZ, UR25 ;  /* 0x00000019ff1b7e24 */ /* 0x000fe2000f8e00ff */
[----:B------:R-:W-:Y:S01]  /*2130*/  LOP3.LUT R9, R10, 0x8, R9, 0xf8, !PT ;  /* 0x000000080a097812 */ /* 0x000fe200078ef809 */
[----:B------:R5:W-:Y:S01]  /*2140*/  @!P1 LDGSTS.E.BYPASS.LTC128B.128 [R231+0x9800], [R16.64] ;  /* 0x0980000010e79fae */ /* 0x000be2000b901d52 */
[----:B------:R-:W-:Y:S01]  /*2150*/  USHF.L.U32 UR12, UR5, 0x5, URZ ;  /* 0x00000005050c7899 */ /* 0x000fe2000800063f */
[----:B------:R-:W-:Y:S01]  /*2160*/  @!P5 LEA.HI.X R7, R7, R15, R4, 0x4, P0 ;  /* 0x0000000f0707d211 */ /* 0x000fe200000f2404 */
[----:B------:R-:W-:Y:S01]  /*2170*/  UIMAD.WIDE.U32 UR24, UR4, 0x20, URZ ;  /* 0x00000020041878a5 */ /* 0x000fe2000f8e003f */
[----:B------:R5:W-:Y:S01]  /*2180*/  @!P1 LDGSTS.E.BYPASS.LTC128B.128 [R231+0xb800], [R16.64+0x80] ;  /* 0x0b80008010e79fae */ /* 0x000be2000b901d52 */
[----:B------:R-:W-:Y:S01]  /*2190*/  SHF.R.U32.HI R10, RZ, 0x3, R10 ;  /* 0x00000003ff0a7819 */ /* 0x000fe2000001160a */
[----:B------:R-:W-:Y:S01]  /*21a0*/  UIADD3 UR15, UR14, 0x1, -UR16 ;  /* 0x000000010e0f7890 */ /* 0x000fe2000fffe810 */
[----:B------:R-:W-:Y:S01]  /*21b0*/  LEA.HI R11, R11, R12, RZ, 0x1 ;  /* 0x0000000c0b0b7211 */ /* 0x000fe200078f08ff */
[----:B------:R5:W-:Y:S01]  /*21c0*/  @!P1 LDGSTS.E.BYPASS.LTC128B.128 [R231+0xd800], [R16.64+0x100] ;  /* 0x0d80010010e79fae */ /* 0x000be2000b901d52 */
[C---:B---3--:R-:W-:Y:S01]  /*21d0*/  @!P5 LEA R20, P0, R8.reuse, c[0x0][0x170], 0x1 ;  /* 0x00005c000814da11 */ /* 0x048fe200078008ff */
[----:B------:R-:W-:Y:S01]  /*21e0*/  VOTEU.ALL UP0, P3 ;  /* 0x00000000003f7886 */ /* 0x000fe20001800000 */
[----:B------:R-:W-:Y:S01]  /*21f0*/  SHF.R.S32.HI R2, RZ, 0x1f, R13 ;  /* 0x0000001fff027819 */ /* 0x000fe2000001140d */
[----:B------:R5:W-:Y:S01]  /*2200*/  @!P1 LDGSTS.E.BYPASS.LTC128B.128 [R231+0xf800], [R16.64+0x180] ;  /* 0x0f80018010e79fae */ /* 0x000be2000b901d52 */
[----:B------:R-:W-:Y:S01]  /*2210*/  LOP3.LUT R10, R9, R10, RZ, 0x3c, !PT ;  /* 0x0000000a090a7212 */ /* 0x000fe200078e3cff */
[----:B------:R-:W-:Y:S01]  /*2220*/  IMAD.U32 R9, RZ, RZ, UR12 ;  /* 0x0000000cff097e24 */ /* 0x000fe2000f8e00ff */
[----:B------:R-:W-:Y:S01]  /*2230*/  LOP3.LUT R11, R11, 0xfffffffe, RZ, 0xc0, !PT ;  /* 0xfffffffe0b0b7812 */ /* 0x000fe200078ec0ff */
[----:B------:R-:W0:Y:S01]  /*2240*/  LDGDEPBAR ;  /* 0x00000000000079af */ /* 0x000e220000000000 */
[----:B------:R-:W-:Y:S01]  /*2250*/  @!P5 LEA.HI.X R21, R8, c[0x0][0x174], R7, 0x1, P0 ;  /* 0x00005d000815da11 */ /* 0x000fe200000f0c07 */
[----:B------:R-:W-:Y:S01]  /*2260*/  IMAD.U32 R7, RZ, RZ, UR4 ;  /* 0x00000004ff077e24 */ /* 0x000fe2000f8e00ff */
[----:B------:R-:W-:Y:S01]  /*2270*/  @!P4 IADD3 R8, P0, R14, UR24, RZ ;  /* 0x000000180e08cc10 */ /* 0x000fe2000ff1e0ff */
[----:B------:R-:W-:Y:S01]  /*2280*/  IMAD.IADD R11, R12, 0x1, -R11 ;  /* 0x000000010c0b7824 */ /* 0x000fe200078e0a0b */
[----:B------:R-:W-:Y:S01]  /*2290*/  LEA.HI R2, R2, R13, RZ, 0x3 ;  /* 0x0000000d02027211 */ /* 0x000fe200078f18ff */
[----:B------:R-:W-:Y:S01]  /*22a0*/  @!UP0 UIMAD UR12, UR5, 0x30, URZ ;  /* 0x00000030050c88a4 */ /* 0x000fe2000f8e023f */
[----:B------:R-:W-:Y:S01]  /*22b0*/  @!P4 IADD3.X R9, R15, UR25, R9, P0, !PT ;  /* 0x000000190f09cc10 */ /* 0x000fe200087fe409 */
[C---:B------:R-:W-:Y:S01]  /*22c0*/  IMAD R229, R11.reuse, 0x200, R10 ;  /* 0x000002000be57824 */ /* 0x040fe200078e020a */
[----:B------:R-:W-:Y:S01]  /*22d0*/  LOP3.LUT R4, R2, 0xfffffff8, RZ, 0xc0, !PT ;  /* 0xfffffff802047812 */ /* 0x000fe200078ec0ff */
[----:B------:R-:W-:Y:S01]  /*22e0*/  IMAD.SHL.U32 R11, R11, 0x8, RZ ;  /* 0x000000080b0b7824 */ /* 0x000fe200078e00ff */
[----:B------:R-:W-:Y:S01]  /*22f0*/  @!P6 LEA R12, P1, R14, c[0x0][0x170], 0x1 ;  /* 0x00005c000e0cea11 */ /* 0x000fe200078208ff */
[----:B------:R-:W-:Y:S01]  /*2300*/  IMAD.SHL.U32 R89, R2, 0x40, RZ ;  /* 0x0000004002597824 */ /* 0x000fe200078e00ff */
[----:B------:R-:W-:Y:S01]  /*2310*/  UISETP.GT.AND UP0, UPT, UR17, UR9, UPT ;  /* 0x000000091100728c */ /* 0x000fe2000bf04270 */
[----:B------:R-:W-:Y:S01]  /*2320*/  IMAD.IADD R4, R13, 0x1, -R4 ;  /* 0x000000010d047824 */ /* 0x000fe200078e0a04 */
[--C-:B------:R-:W-:Y:S01]  /*2330*/  @!P6 LEA.HI.X R13, R14, c[0x0][0x174], R15.reuse, 0x1, P1 ;  /* 0x00005d000e0dea11 */ /* 0x100fe200008f0c0f */
[----:B------:R-:W-:Y:S01]  /*2340*/  @!P3 IMAD.WIDE.U32 R14, R7, 0x30, R14 ;  /* 0x00000030070eb825 */ /* 0x000fe200078e000e */
[----:B------:R-:W-:-:S03]  /*2350*/  LOP3.LUT R89, R89, 0xfffffe00, RZ, 0xc0, !PT ;  /* 0xfffffe0059597812 */ /* 0x000fc600078ec0ff */
[----:B------:R-:W-:Y:S02]  /*2360*/  IMAD.SHL.U32 R10, R4, 0x40, RZ ;  /* 0x00000040040a7824 */ /* 0x000fe400078e00ff */
[----:B------:R-:W-:Y:S01]  /*2370*/  IMAD.SHL.U32 R229, R229, 0x2, RZ ;  /* 0x00000002e5e57824 */ /* 0x000fe200078e00ff */
[----:B-----5:R-:W-:Y:S01]  /*2380*/  @!P4 LEA R16, P0, R8, c[0x0][0x170], 0x1 ;  /* 0x00005c000810ca11 */ /* 0x020fe200078008ff */
[----:B------:R-:W-:-:S04]  /*2390*/  DEPBAR.LE SB0, 0x0 ;  /* 0x000080000000791a */ /* 0x000fc80000000000 */
[----:B------:R-:W-:Y:S01]  /*23a0*/  BAR.SYNC.DEFER_BLOCKING 0x0 ;  /* 0x0000000000007b1d */ /* 0x000fe20000010000 */
[----:B------:R-:W-:Y:S01]  /*23b0*/  @!P4 LEA.HI.X R17, R8, c[0x0][0x174], R9, 0x1, P0 ;  /* 0x00005d000811ca11 */ /* 0x000fe200000f0c09 */
[----:B------:R-:W-:Y:S01]  /*23c0*/  IMAD.MOV.U32 R7, RZ, RZ, 0x10 ;  /* 0x00000010ff077424 */ /* 0x000fe200078e00ff */
[----:B------:R-:W-:Y:S02]  /*23d0*/  LOP3.LUT R10, R10, 0x1c0, RZ, 0xc0, !PT ;  /* 0x000001c00a0a7812 */ /* 0x000fe400078ec0ff */
[----:B------:R-:W-:Y:S02]  /*23e0*/  IADD3 R227, R229, 0x8020, RZ ;  /* 0x00008020e5e37810 */ /* 0x000fe40007ffe0ff */
[----:B------:R-:W-:Y:S02]  /*23f0*/  LOP3.LUT R11, R10, 0x8, R11, 0xf8, !PT ;  /* 0x000000080a0b7812 */ /* 0x000fe400078ef80b */
[----:B------:R-:W-:Y:S02]  /*2400*/  R2P PR, R4, 0x6 ;  /* 0x0000000604007804 */ /* 0x000fe40000000000 */
[----:B------:R-:W-:Y:S01]  /*2410*/  @!P3 IADD3 R4, R15, UR12, RZ ;  /* 0x0000000c0f04bc10 */ /* 0x000fe2000fffe0ff */
[----:B------:R-:W-:Y:S01]  /*2420*/  ULDC UR12, c[0x0][0x2e4] ;  /* 0x0000b900000c7ab9 */ /* 0x000fe20000000800 */
[----:B-1----:R-:W-:Y:S01]  /*2430*/  @!P3 LEA R18, P0, R14, c[0x0][0x170], 0x1 ;  /* 0x00005c000e12ba11 */ /* 0x002fe200078008ff */
[----:B------:R-:W-:Y:S01]  /*2440*/  UIADD3 UR12, UR14, -UR12, -UR16 ;  /* 0x8000000c0e0c7290 */ /* 0x000fe2000fffe810 */
[----:B------:R-:W-:-:S02]  /*2450*/  SHF.R.U32.HI R10, RZ, 0x3, R10 ;  /* 0x00000003ff0a7819 */ /* 0x000fc4000001160a */
[----:B------:R-:W-:Y:S02]  /*2460*/  @!P3 LEA.HI.X R19, R14, c[0x0][0x174], R4, 0x1, P0 ;  /* 0x00005d000e13ba11 */ /* 0x000fe400000f0c04 */
[----:B------:R-:W-:Y:S02]  /*2470*/  SHF.R.S32.HI R4, RZ, 0x5, R88 ;  /* 0x00000005ff047819 */ /* 0x000fe40000011458 */
[----:B------:R-:W-:Y:S02]  /*2480*/  LOP3.LUT R2, R11, R10, RZ, 0x3c, !PT ;  /* 0x0000000a0b027212 */ /* 0x000fe400078e3cff */
[----:B------:R-:W-:Y:S01]  /*2490*/  SEL R7, R7, 0xfffffff0, !P1 ;  /* 0xfffffff007077807 */ /* 0x000fe20004800000 */
[----:B------:R-:W-:Y:S01]  /*24a0*/  @P6 STS.128 [R231+0x10000], RZ ;  /* 0x010000ffe7006388 */ /* 0x000fe20000000c00 */
[C---:B------:R-:W-:Y:S01]  /*24b0*/  IMAD R5, R4.reuse, 0x400, R89 ;  /* 0x0000040004057824 */ /* 0x040fe200078e0259 */
[----:B------:R-:W-:Y:S01]  /*24c0*/  LEA R4, R4, UR13, 0x4 ;  /* 0x0000000d04047c11 */ /* 0x000fe2000f8e20ff */
[----:B------:R-:W-:Y:S01]  /*24d0*/  ULDC UR13, c[0x0][0x2e8] ;  /* 0x0000ba00000d7ab9 */ /* 0x000fe20000000800 */
[----:B------:R-:W-:Y:S01]  /*24e0*/  @P6 STS.128 [R231+0x12000], RZ ;  /* 0x012000ffe7006388 */ /* 0x000fe20000000c00 */
[----:B------:R-:W-:Y:S01]  /*24f0*/  IMAD.IADD R230, R2, 0x1, R5 ;  /* 0x0000000102e67824 */ /* 0x000fe200078e0205 */
[----:B------:R-:W-:Y:S01]  /*2500*/  UIADD3 UR13, UR15, UR13, URZ ;  /* 0x0000000d0f0d7290 */ /* 0x000fe2000fffe03f */
[----:B------:R-:W-:Y:S01]  /*2510*/  IMAD.MOV.U32 R5, RZ, RZ, 0x20 ;  /* 0x00000020ff057424 */ /* 0x000fe200078e00ff */
[----:B------:R-:W-:Y:S01]  /*2520*/  @P6 STS.128 [R231+0x14000], RZ ;  /* 0x014000ffe7006388 */ /* 0x000fe20000000c00 */
[----:B------:R-:W-:-:S03]  /*2530*/  IMAD.SHL.U32 R230, R230, 0x2, RZ ;  /* 0x00000002e6e67824 */ /* 0x000fc600078e00ff */
[----:B------:R-:W-:Y:S01]  /*2540*/  @P6 STS.128 [R231+0x16000], RZ ;  /* 0x016000ffe7006388 */ /* 0x000fe20000000c00 */
[----:B------:R-:W-:Y:S01]  /*2550*/  SEL R5, R5, 0xffffffe0, !P2 ;  /* 0xffffffe005057807 */ /* 0x000fe20005000000 */
[--C-:B------:R-:W-:Y:S01]  /*2560*/  IMAD R228, R7, 0x2, R230.reuse ;  /* 0x0000000207e47824 */ /* 0x100fe200078e02e6 */
[----:B------:R-:W-:Y:S01]  /*2570*/  R2P PR, R0, 0x6 ;  /* 0x0000000600007804 */ /* 0x000fe20000000000 */
[----:B------:R-:W-:Y:S01]  /*2580*/  @!PT LDS RZ, [RZ] ;  /* 0x00000000fffff984 */ /* 0x000fe20000000800 */
[----:B------:R-:W-:Y:S01]  /*2590*/  @!PT LDS RZ, [RZ] ;  /* 0x00000000fffff984 */ /* 0x000fe20000000800 */
[----:B------:R-:W-:Y:S01]  /*25a0*/  @!PT LDS RZ, [RZ] ;  /* 0x00000000fffff984 */ /* 0x000fe20000000800 */
[----:B------:R1:W-:Y:S01]  /*25b0*/  @!P6 LDGSTS.E.BYPASS.LTC128B.128 [R231+0x10000], [R12.64] ;  /* 0x100000000ce7efae */ /* 0x0003e2000b901d52 */
[----:B------:R-:W-:Y:S01]  /*25c0*/  IADD3 R0, R229, 0x8000, RZ ;  /* 0x00008000e5007810 */ /* 0x000fe20007ffe0ff */
[C---:B------:R-:W-:Y:S02]  /*25d0*/  IMAD R226, R5.reuse, 0x2, R230 ;  /* 0x0000000205e27824 */ /* 0x040fe400078e02e6 */
[----:B------:R1:W-:Y:S01]  /*25e0*/  @!P6 LDGSTS.E.BYPASS.LTC128B.128 [R231+0x12000], [R12.64+0x80] ;  /* 0x120000800ce7efae */ /* 0x0003e2000b901d52 */
[----:B------:R-:W-:-:S03]  /*25f0*/  IMAD R225, R5, 0x2, R228 ;  /* 0x0000000205e17824 */ /* 0x000fc600078e02e4 */
[----:B------:R1:W-:Y:S04]  /*2600*/  @!P6 LDGSTS.E.BYPASS.LTC128B.128 [R231+0x14000], [R12.64+0x100] ;  /* 0x140001000ce7efae */ /* 0x0003e8000b901d52 */
[----:B------:R1:W-:Y:S01]  /*2610*/  @!P6 LDGSTS.E.BYPASS.LTC128B.128 [R231+0x16000], [R12.64+0x180] ;  /* 0x160001800ce7efae */ /* 0x0003e2000b901d52 */
[----:B------:R-:W-:Y:S01]  /*2620*/  @P1 IADD3 R227, R0, -0x20, RZ ;  /* 0xffffffe000e31810 */ /* 0x000fe20007ffe0ff */
[----:B------:R-:W-:Y:S02]  /*2630*/  IMAD.MOV.U32 R0, RZ, RZ, 0x40 ;  /* 0x00000040ff007424 */ /* 0x000fe400078e00ff */
[----:B------:R-:W-:Y:S01]  /*2640*/  @P5 STS.128 [R231+0x10800], RZ ;  /* 0x010800ffe7005388 */ /* 0x000fe20000000c00 */
[C---:B------:R-:W-:Y:S02]  /*2650*/  IADD3 R219, R227.reuse, 0x800, RZ ;  /* 0x00000800e3db7810 */ /* 0x040fe40007ffe0ff */
[----:B------:R-:W-:Y:S01]  /*2660*/  SEL R0, R0, 0xffffffc0, !P2 ;  /* 0xffffffc000007807 */ /* 0x000fe20005000000 */
[----:B------:R-:W-:Y:S01]  /*2670*/  @P5 STS.128 [R231+0x12800], RZ ;  /* 0x012800ffe7005388 */ /* 0x000fe20000000c00 */
[----:B------:R-:W-:-:S02]  /*2680*/  IADD3 R218, R227, 0x1000, RZ ;  /* 0x00001000e3da7810 */ /* 0x000fc40007ffe0ff */
[----:B------:R-:W-:Y:S01]  /*2690*/  IADD3 R217, R227, 0x1800, RZ ;  /* 0x00001800e3d97810 */ /* 0x000fe20007ffe0ff */
[----:B------:R-:W-:Y:S01]  /*26a0*/  @P5 STS.128 [R231+0x14800], RZ ;  /* 0x014800ffe7005388 */ /* 0x000fe20000000c00 */
[----:B------:R-:W-:Y:S01]  /*26b0*/  IMAD.IADD R223, R229, 0x1, R0 ;  /* 0x00000001e5df7824 */ /* 0x000fe200078e0200 */
[C---:B------:R-:W-:Y:S01]  /*26c0*/  IADD3 R215, R227.reuse, 0x2000, RZ ;  /* 0x00002000e3d77810 */ /* 0x040fe20007ffe0ff */
[----:B------:R-:W-:Y:S01]  /*26d0*/  IMAD.IADD R216, R0, 0x1, R227 ;  /* 0x0000000100d87824 */ /* 0x000fe200078e02e3 */
[----:B------:R-:W-:Y:S01]  /*26e0*/  @P5 STS.128 [R231+0x16800], RZ ;  /* 0x016800ffe7005388 */ /* 0x000fe20000000c00 */
[C---:B------:R-:W-:Y:S02]  /*26f0*/  IADD3 R214, R227.reuse, 0x2800, RZ ;  /* 0x00002800e3d67810 */ /* 0x040fe40007ffe0ff */
[C---:B------:R-:W-:Y:S01]  /*2700*/  IADD3 R213, R227.reuse, 0x3000, RZ ;  /* 0x00003000e3d57810 */ /* 0x040fe20007ffe0ff */
[----:B------:R-:W-:Y:S01]  /*2710*/  @!PT LDS RZ, [RZ] ;  /* 0x00000000fffff984 */ /* 0x000fe20000000800 */
[----:B------:R-:W-:Y:S01]  /*2720*/  @!PT LDS RZ, [RZ] ;  /* 0x00000000fffff984 */ /* 0x000fe20000000800 */
[----:B------:R-:W-:Y:S01]  /*2730*/  @!PT LDS RZ, [RZ] ;  /* 0x00000000fffff984 */ /* 0x000fe20000000800 */
[----:B------:R2:W-:Y:S01]  /*2740*/  @!P5 LDGSTS.E.BYPASS.LTC128B.128 [R231+0x10800], [R20.64] ;  /* 0x1080000014e7dfae */ /* 0x0005e2000b901d52 */
[----:B------:R-:W-:-:S02]  /*2750*/  IADD3 R212, R227, 0x3800, RZ ;  /* 0x00003800e3d47810 */ /* 0x000fc40007ffe0ff */
[C---:B------:R-:W-:Y:S01]  /*2760*/  IADD3 R211, R227.reuse, 0x4000, RZ ;  /* 0x00004000e3d37810 */ /* 0x040fe20007ffe0ff */
[----:B------:R2:W-:Y:S01]  /*2770*/  @!P5 LDGSTS.E.BYPASS.LTC128B.128 [R231+0x12800], [R20.64+0x80] ;  /* 0x1280008014e7dfae */ /* 0x0005e2000b901d52 */
[C---:B------:R-:W-:Y:S02]  /*2780*/  IADD3 R210, R227.reuse, 0x4800, RZ ;  /* 0x00004800e3d27810 */ /* 0x040fe40007ffe0ff */
[C---:B------:R-:W-:Y:S01]  /*2790*/  IADD3 R209, R227.reuse, 0x5000, RZ ;  /* 0x00005000e3d17810 */ /* 0x040fe20007ffe0ff */
[----:B------:R2:W-:Y:S01]  /*27a0*/  @!P5 LDGSTS.E.BYPASS.LTC128B.128 [R231+0x14800], [R20.64+0x100] ;  /* 0x1480010014e7dfae */ /* 0x0005e2000b901d52 */
[C---:B------:R-:W-:Y:S02]  /*27b0*/  IADD3 R208, R227.reuse, 0x5800, RZ ;  /* 0x00005800e3d07810 */ /* 0x040fe40007ffe0ff */
[C---:B------:R-:W-:Y:S01]  /*27c0*/  IADD3 R207, R227.reuse, 0x6000, RZ ;  /* 0x00006000e3cf7810 */ /* 0x040fe20007ffe0ff */
[----:B------:R2:W-:Y:S01]  /*27d0*/  @!P5 LDGSTS.E.BYPASS.LTC128B.128 [R231+0x16800], [R20.64+0x180] ;  /* 0x1680018014e7dfae */ /* 0x0005e2000b901d52 */
[----:B------:R-:W-:-:S02]  /*27e0*/  IADD3 R206, R227, 0x6800, RZ ;  /* 0x00006800e3ce7810 */ /* 0x000fc40007ffe0ff */
[C---:B------:R-:W-:Y:S01]  /*27f0*/  IADD3 R205, R227.reuse, 0x7000, RZ ;  /* 0x00007000e3cd7810 */ /* 0x040fe20007ffe0ff */
[----:B------:R-:W-:Y:S01]  /*2800*/  @P4 STS.128 [R231+0x11000], RZ ;  /* 0x011000ffe7004388 */ /* 0x000fe20000000c00 */
[----:B------:R-:W-:-:S03]  /*2810*/  IADD3 R204, R227, 0x7800, RZ ;  /* 0x00007800e3cc7810 */ /* 0x000fc60007ffe0ff */
        /* <DEDUP_REMOVED lines=21> */
[----:B------:R-:W-:Y:S04]  /*2970*/  LDSM.16.M88.4 R8, [R230] ;  /* 0x00000000e608783b */ /* 0x000fe80000000200 */
[----:B------:R-:W3:Y:S04]  /*2980*/  LDSM.16.M88.4 R64, [R229+0x8000] ;  /* 0x00800000e540783b */ /* 0x000ee80000000200 */
[----:B------:R-:W5:Y:S04]  /*2990*/  LDSM.16.M88.4 R48, [R229+0x9000] ;  /* 0x00900000e530783b */ /* 0x000f680000000200 */
[----:B------:R-:W4:Y:S04]  /*29a0*/  LDSM.16.M88.4 R56, [R229+0x8800] ;  /* 0x00880000e538783b */ /* 0x000f280000000200 */
[----:B-1----:R-:W1:Y:S04]  /*29b0*/  LDSM.16.M88.4 R12, [R229+0x9800] ;  /* 0x00980000e50c783b */ /* 0x002e680000000200 */
[----:B--2---:R-:W-:Y:S04]  /*29c0*/  LDSM.16.M88.4 R20, [R228] ;  /* 0x00000000e414783b */ /* 0x004fe80000000200 */
[----:B------:R-:W2:Y:S04]  /*29d0*/  LDSM.16.M88.4 R80, [R227] ;  /* 0x00000000e350783b */ /* 0x000ea80000000200 */
[----:B------:R-:W1:Y:S04]  /*29e0*/  LDSM.16.M88.4 R36, [R227+0x1000] ;  /* 0x00100000e324783b */ /* 0x000e680000000200 */
[----:B------:R-:W1:Y:S04]  /*29f0*/  LDSM.16.M88.4 R68, [R227+0x800] ;  /* 0x00080000e344783b */ /* 0x000e680000000200 */
[----:B------:R-:W1:Y:S04]  /*2a00*/  LDSM.16.M88.4 R28, [R227+0x1800] ;  /* 0x00180000e31c783b */ /* 0x000e680000000200 */
[----:B------:R-:W-:Y:S01]  /*2a10*/  LDSM.16.M88.4 R40, [R226] ;  /* 0x00000000e228783b */ /* 0x000fe20000000200 */
[C---:B---3--:R-:W-:Y:S03]  /*2a20*/  HMMA.16816.F32.BF16 R16, R8.reuse, R64, RZ ;  /* 0x000000400810723c */ /* 0x048fe600000418ff */
[----:B------:R-:W3:Y:S04]  /*2a30*/  LDSM.16.M88.4 R76, [R223+0x8000] ;  /* 0x00800000df4c783b */ /* 0x000ee80000000200 */
[----:B------:R-:W1:Y:S01]  /*2a40*/  LDSM.16.M88.4 R32, [R223+0x9000] ;  /* 0x00900000df20783b */ /* 0x000e620000000200 */
[C---:B-----5:R-:W-:Y:S03]  /*2a50*/  HMMA.16816.F32.BF16 R52, R8.reuse, R48, RZ ;  /* 0x000000300834723c */ /* 0x060fe600000418ff */
[----:B------:R-:W5:Y:S04]  /*2a60*/  LDSM.16.M88.4 R72, [R223+0x8800] ;  /* 0x00880000df48783b */ /* 0x000f680000000200 */
[----:B----4-:R-:W4:Y:S01]  /*2a70*/  LDSM.16.M88.4 R24, [R223+0x9800] ;  /* 0x00980000df18783b */ /* 0x010f220000000200 */
[C---:B------:R-:W-:Y:S03]  /*2a80*/  HMMA.16816.F32.BF16 R64, R8.reuse, R66, RZ ;  /* 0x000000420840723c */ /* 0x040fe600000418ff */
[----:B------:R-:W-:Y:S04]  /*2a90*/  LDSM.16.M88.4 R84, [R216] ;  /* 0x00000000d854783b */ /* 0x000fe80000000200 */
[----:B------:R-:W0:Y:S01]  /*2aa0*/  LDGDEPBAR ;  /* 0x00000000000079af */ /* 0x000e220000000000 */
[C---:B------:R-:W-:Y:S08]  /*2ab0*/  HMMA.16816.F32.BF16 R48, R8.reuse, R50, RZ ;  /* 0x000000320830723c */ /* 0x040ff000000418ff */
[C---:B------:R-:W-:Y:S08]  /*2ac0*/  HMMA.16816.F32.BF16 R60, R8.reuse, R56, RZ ;  /* 0x00000038083c723c */ /* 0x040ff000000418ff */
[C---:B------:R-:W-:Y:S08]  /*2ad0*/  HMMA.16816.F32.BF16 R56, R8.reuse, R58, RZ ;  /* 0x0000003a0838723c */ /* 0x040ff000000418ff */
[C---:B-1----:R-:W-:Y:S08]  /*2ae0*/  HMMA.16816.F32.BF16 R44, R8.reuse, R12, RZ ;  /* 0x0000000c082c723c */ /* 0x042ff000000418ff */
[----:B------:R-:W-:Y:S01]  /*2af0*/  HMMA.16816.F32.BF16 R8, R8, R14, RZ ;  /* 0x0000000e0808723c */ /* 0x000fe200000418ff */
[----:B------:R-:W1:Y:S07]  /*2b00*/  LDSM.16.M88.4 R12, [R225] ;  /* 0x00000000e10c783b */ /* 0x000e6e0000000200 */
[C---:B--2---:R-:W-:Y:S08]  /*2b10*/  HMMA.16816.F32.BF16 R16, R20.reuse, R80, R16 ;  /* 0x000000501410723c */ /* 0x044ff00000041810 */
[C---:B------:R-:W-:Y:S01]  /*2b20*/  HMMA.16816.F32.BF16 R64, R20.reuse, R82, R64 ;  /* 0x000000521440723c */ /* 0x040fe20000041840 */
[----:B------:R-:W-:Y:S07]  /*2b30*/  LDSM.16.M88.4 R80, [R229+0xa000] ;  /* 0x00a00000e550783b */ /* 0x000fee0000000200 */
[C---:B------:R-:W-:Y:S08]  /*2b40*/  HMMA.16816.F32.BF16 R52, R20.reuse, R36, R52 ;  /* 0x000000241434723c */ /* 0x040ff00000041834 */
[C---:B------:R-:W-:Y:S01]  /*2b50*/  HMMA.16816.F32.BF16 R48, R20.reuse, R38, R48 ;  /* 0x000000261430723c */ /* 0x040fe20000041830 */
[----:B------:R-:W2:Y:S07]  /*2b60*/  LDSM.16.M88.4 R36, [R216+0x1000] ;  /* 0x00100000d824783b */ /* 0x000eae0000000200 */
[C---:B------:R-:W-:Y:S08]  /*2b70*/  HMMA.16816.F32.BF16 R60, R20.reuse, R68, R60 ;  /* 0x00000044143c723c */ /* 0x040ff0000004183c */
[C---:B------:R-:W-:Y:S01]  /*2b80*/  HMMA.16816.F32.BF16 R56, R20.reuse, R70, R56 ;  /* 0x000000461438723c */ /* 0x040fe20000041838 */
[----:B------:R-:W1:Y:S07]  /*2b90*/  LDSM.16.M88.4 R68, [R216+0x800] ;  /* 0x00080000d844783b */ /* 0x000e6e0000000200 */
[C---:B------:R-:W-:Y:S08]  /*2ba0*/  HMMA.16816.F32.BF16 R44, R20.reuse, R28, R44 ;  /* 0x0000001c142c723c */ /* 0x040ff0000004182c */
[----:B------:R-:W-:Y:S01]  /*2bb0*/  HMMA.16816.F32.BF16 R8, R20, R30, R8 ;  /* 0x0000001e1408723c */ /* 0x000fe20000041808 */
[----:B------:R-:W1:Y:S04]  /*2bc0*/  LDSM.16.M88.4 R28, [R216+0x1800] ;  /* 0x00180000d81c783b */ /* 0x000e680000000200 */
[----:B------:R-:W1:Y:S03]  /*2bd0*/  LDSM.16.M88.4 R20, [R230+0x2000] ;  /* 0x00200000e614783b */ /* 0x000e660000000200 */
[C---:B---3--:R-:W-:Y:S08]  /*2be0*/  HMMA.16816.F32.BF16 R16, R40.reuse, R76, R16 ;  /* 0x0000004c2810723c */ /* 0x048ff00000041810 */
[C---:B------:R-:W-:Y:S01]  /*2bf0*/  HMMA.16816.F32.BF16 R64, R40.reuse, R78, R64 ;  /* 0x0000004e2840723c */ /* 0x040fe20000041840 */
[----:B------:R-:W-:Y:S07]  /*2c00*/  LDSM.16.M88.4 R76, [R229+0xa800] ;  /* 0x00a80000e54c783b */ /* 0x000fee0000000200 */
        /* <DEDUP_REMOVED lines=9> */
[----:B------:R-:W5:Y:S03]  /*2ca0*/  LDSM.16.M88.4 R8, [R228+0x2000] ;  /* 0x00200000e408783b */ /* 0x000f660000000200 */
[C---:B-1----:R-:W-:Y:S08]  /*2cb0*/  HMMA.16816.F32.BF16 R16, R12.reuse, R84, R16 ;  /* 0x000000540c10723c */ /* 0x042ff00000041810 */
[C---:B------:R-:W-:Y:S01]  /*2cc0*/  HMMA.16816.F32.BF16 R64, R12.reuse, R86, R64 ;  /* 0x000000560c40723c */ /* 0x040fe20000041840 */
[----:B------:R-:W-:Y:S07]  /*2cd0*/  LDSM.16.M88.4 R84, [R223+0xa000] ;  /* 0x00a00000df54783b */ /* 0x000fee0000000200 */
[C---:B--2---:R-:W-:Y:S08]  /*2ce0*/  HMMA.16816.F32.BF16 R52, R12.reuse, R36, R52 ;  /* 0x000000240c34723c */ /* 0x044ff00000041834 */
[C---:B------:R-:W-:Y:S01]  /*2cf0*/  HMMA.16816.F32.BF16 R48, R12.reuse, R38, R48 ;  /* 0x000000260c30723c */ /* 0x040fe20000041830 */
[----:B------:R-:W1:Y:S07]  /*2d00*/  LDSM.16.M88.4 R36, [R227+0x3000] ;  /* 0x00300000e324783b */ /* 0x000e6e0000000200 */
[C---:B------:R-:W-:Y:S08]  /*2d10*/  HMMA.16816.F32.BF16 R60, R12.reuse, R68, R60 ;  /* 0x000000440c3c723c */ /* 0x040ff0000004183c */
[C---:B------:R-:W-:Y:S01]  /*2d20*/  HMMA.16816.F32.BF16 R56, R12.reuse, R70, R56 ;  /* 0x000000460c38723c */ /* 0x040fe20000041838 */
[----:B------:R-:W2:Y:S07]  /*2d30*/  LDSM.16.M88.4 R68, [R227+0x2800] ;  /* 0x00280000e344783b */ /* 0x000eae0000000200 */
[C---:B------:R-:W-:Y:S08]  /*2d40*/  HMMA.16816.F32.BF16 R44, R12.reuse, R28, R44 ;  /* 0x0000001c0c2c723c */ /* 0x040ff0000004182c */
[----:B------:R-:W-:Y:S01]  /*2d50*/  HMMA.16816.F32.BF16 R40, R12, R30, R40 ;  /* 0x0000001e0c28723c */ /* 0x000fe20000041828 */
[----:B------:R-:W1:Y:S04]  /*2d60*/  LDSM.16.M88.4 R28, [R227+0x3800] ;  /* 0x00380000e31c783b */ /* 0x000e680000000200 */
[----:B------:R-:W1:Y:S03]  /*2d70*/  LDSM.16.M88.4 R12, [R226+0x2000] ;  /* 0x00200000e20c783b */ /* 0x000e660000000200 */
[C---:B------:R-:W-:Y:S08]  /*2d80*/  HMMA.16816.F32.BF16 R16, R20.reuse, R80, R16 ;  /* 0x000000501410723c */ /* 0x040ff00000041810 */
[C---:B------:R-:W-:Y:S01]  /*2d90*/  HMMA.16816.F32.BF16 R64, R20.reuse, R82, R64 ;  /* 0x000000521440723c */ /* 0x040fe20000041840 */
[----:B------:R-:W-:Y:S07]  /*2da0*/  LDSM.16.M88.4 R80, [R223+0xa800] ;  /* 0x00a80000df50783b */ /* 0x000fee0000000200 */
[C---:B---3--:R-:W-:Y:S08]  /*2db0*/  HMMA.16816.F32.BF16 R52, R20.reuse, R32, R52 ;  /* 0x000000201434723c */ /* 0x048ff00000041834 */
[C---:B------:R-:W-:Y:S01]  /*2dc0*/  HMMA.16816.F32.BF16 R48, R20.reuse, R34, R48 ;  /* 0x000000221430723c */ /* 0x040fe20000041830 */
[----:B------:R-:W-:Y:S07]  /*2dd0*/  LDSM.16.M88.4 R32, [R225+0x2000] ;  /* 0x00200000e120783b */ /* 0x000fee0000000200 */
[C---:B------:R-:W-:Y:S08]  /*2de0*/  HMMA.16816.F32.BF16 R60, R20.reuse, R76, R60 ;  /* 0x0000004c143c723c */ /* 0x040ff0000004183c */
[C---:B------:R-:W-:Y:S01]  /*2df0*/  HMMA.16816.F32.BF16 R56, R20.reuse, R78, R56 ;  /* 0x0000004e1438723c */ /* 0x040fe20000041838 */
[----:B------:R-:W-:Y:S07]  /*2e00*/  LDSM.16.M88.4 R76, [R216+0x2000] ;  /* 0x00200000d84c783b */ /* 0x000fee0000000200 */
[C---:B----4-:R-:W-:Y:S08]  /*2e10*/  HMMA.16816.F32.BF16 R44, R20.reuse, R24, R44 ;  /* 0x00000018142c723c */ /* 0x050ff0000004182c */
[----:B------:R-:W-:Y:S01]  /*2e20*/  HMMA.16816.F32.BF16 R40, R20, R26, R40 ;  /* 0x0000001a1428723c */ /* 0x000fe20000041828 */
[----:B------:R-:W3:Y:S04]  /*2e30*/  LDSM.16.M88.4 R24, [R223+0xb000] ;  /* 0x00b00000df18783b */ /* 0x000ee80000000200 */
[----:B------:R-:W4:Y:S03]  /*2e40*/  LDSM.16.M88.4 R20, [R223+0xb800] ;  /* 0x00b80000df14783b */ /* 0x000f260000000200 */
[C---:B-----5:R-:W-:Y:S08]  /*2e50*/  HMMA.16816.F32.BF16 R16, R8.reuse, R72, R16 ;  /* 0x000000480810723c */ /* 0x060ff00000041810 */
[C---:B------:R-:W-:Y:S01]  /*2e60*/  HMMA.16816.F32.BF16 R64, R8.reuse, R74, R64 ;  /* 0x0000004a0840723c */ /* 0x040fe20000041840 */
[----:B------:R-:W-:Y:S07]  /*2e70*/  LDSM.16.M88.4 R72, [R216+0x2800] ;  /* 0x00280000d848783b */ /* 0x000fee0000000200 */
        /* <DEDUP_REMOVED lines=8> */
[----:B------:R-:W-:Y:S04]  /*2f00*/  LDSM.16.M88.4 R8, [R230+0x4000] ;  /* 0x00400000e608783b */ /* 0x000fe80000000200 */
[----:B------:R-:W2:Y:S03]  /*2f10*/  LDSM.16.M88.4 R28, [R229+0xc000] ;  /* 0x00c00000e51c783b */ /* 0x000ea60000000200 */
        /* <DEDUP_REMOVED lines=13> */
[C---:B------:R-:W-:Y:S08]  /*2ff0*/  HMMA.16816.F32.BF16 R16, R32.reuse, R76, R16 ;  /* 0x0000004c2010723c */ /* 0x040ff00000041810 */
[C---:B------:R-:W-:Y:S01]  /*3000*/  HMMA.16816.F32.BF16 R64, R32.reuse, R78, R64 ;  /* 0x0000004e2040723c */ /* 0x040fe20000041840 */
[----:B------:R-:W-:Y:S07]  /*3010*/  LDSM.16.M88.4 R76, [R227+0x4800] ;  /* 0x00480000e34c783b */ /* 0x000fee0000000200 */
[C---:B-1----:R-:W-:Y:S08]  /*3020*/  HMMA.16816.F32.BF16 R52, R32.reuse, R68, R52 ;  /* 0x000000442034723c */ /* 0x042ff00000041834 */
[C---:B------:R-:W-:Y:S01]  /*3030*/  HMMA.16816.F32.BF16 R48, R32.reuse, R70, R48 ;  /* 0x000000462030723c */ /* 0x040fe20000041830 */
[----:B------:R-:W-:Y:S07]  /*3040*/  LDSM.16.M88.4 R68, [R227+0x5800] ;  /* 0x00580000e344783b */ /* 0x000fee0000000200 */
[C---:B------:R-:W-:Y:S08]  /*3050*/  HMMA.16816.F32.BF16 R60, R32.reuse, R72, R60 ;  /* 0x00000048203c723c */ /* 0x040ff0000004183c */
[C---:B------:R-:W-:Y:S01]  /*3060*/  HMMA.16816.F32.BF16 R56, R32.reuse, R74, R56 ;  /* 0x0000004a2038723c */ /* 0x040fe20000041838 */
[----:B------:R-:W1:Y:S07]  /*3070*/  LDSM.16.M88.4 R72, [R227+0x5000] ;  /* 0x00500000e348783b */ /* 0x000e6e0000000200 */
[C---:B------:R-:W-:Y:S08]  /*3080*/  HMMA.16816.F32.BF16 R44, R32.reuse, R36, R44 ;  /* 0x00000024202c723c */ /* 0x040ff0000004182c */
[----:B------:R-:W-:Y:S01]  /*3090*/  HMMA.16816.F32.BF16 R40, R32, R38, R40 ;  /* 0x000000262028723c */ /* 0x000fe20000041828 */
[----:B------:R-:W-:Y:S04]  /*30a0*/  LDSM.16.M88.4 R36, [R226+0x4000] ;  /* 0x00400000e224783b */ /* 0x000fe80000000200 */
[----:B------:R-:W5:Y:S03]  /*30b0*/  LDSM.16.M88.4 R32, [R223+0xc000] ;  /* 0x00c00000df20783b */ /* 0x000f660000000200 */
[C---:B--2---:R-:W-:Y:S08]  /*30c0*/  HMMA.16816.F32.BF16 R16, R8.reuse, R28, R16 ;  /* 0x0000001c0810723c */ /* 0x044ff00000041810 */
[C---:B------:R-:W-:Y:S01]  /*30d0*/  HMMA.16816.F32.BF16 R64, R8.reuse, R30, R64 ;  /* 0x0000001e0840723c */ /* 0x040fe20000041840 */
[----:B------:R-:W-:Y:S07]  /*30e0*/  LDSM.16.M88.4 R28, [R223+0xc800] ;  /* 0x00c80000df1c783b */ /* 0x000fee0000000200 */
[C---:B---3--:R-:W-:Y:S08]  /*30f0*/  HMMA.16816.F32.BF16 R52, R8.reuse, R20, R52 ;  /* 0x000000140834723c */ /* 0x048ff00000041834 */
[C---:B------:R-:W-:Y:S01]  /*3100*/  HMMA.16816.F32.BF16 R48, R8.reuse, R22, R48 ;  /* 0x000000160830723c */ /* 0x040fe20000041830 */
[----:B------:R-:W-:Y:S07]  /*3110*/  LDSM.16.M88.4 R20, [R223+0xd800] ;  /* 0x00d80000df14783b */ /* 0x000fee0000000200 */
[C---:B------:R-:W-:Y:S08]  /*3120*/  HMMA.16816.F32.BF16 R60, R8.reuse, R24, R60 ;  /* 0x00000018083c723c */ /* 0x040ff0000004183c */
[C---:B------:R-:W-:Y:S01]  /*3130*/  HMMA.16816.F32.BF16 R56, R8.reuse, R26, R56 ;  /* 0x0000001a0838723c */ /* 0x040fe20000041838 */
[----:B------:R-:W2:Y:S07]  /*3140*/  LDSM.16.M88.4 R24, [R223+0xd000] ;  /* 0x00d00000df18783b */ /* 0x000eae0000000200 */
[C---:B----4-:R-:W-:Y:S08]  /*3150*/  HMMA.16816.F32.BF16 R44, R8.reuse, R12, R44 ;  /* 0x0000000c082c723c */ /* 0x050ff0000004182c */
[----:B------:R-:W-:Y:S01]  /*3160*/  HMMA.16816.F32.BF16 R40, R8, R14, R40 ;  /* 0x0000000e0828723c */ /* 0x000fe20000041828 */
[----:B------:R-:W-:Y:S04]  /*3170*/  LDSM.16.M88.4 R12, [R225+0x4000] ;  /* 0x00400000e10c783b */ /* 0x000fe80000000200 */
[----:B------:R-:W3:Y:S03]  /*3180*/  LDSM.16.M88.4 R8, [R216+0x4000] ;  /* 0x00400000d808783b */ /* 0x000ee60000000200 */
[C---:B------:R-:W-:Y:S08]  /*3190*/  HMMA.16816.F32.BF16 R16, R80.reuse, R84, R16 ;  /* 0x000000545010723c */ /* 0x040ff00000041810 */
[C---:B------:R-:W-:Y:S08]  /*31a0*/  HMMA.16816.F32.BF16 R64, R80.reuse, R86, R64 ;  /* 0x000000565040723c */ /* 0x040ff00000041840 */
[C---:B-1----:R-:W-:Y:S08]  /*31b0*/  HMMA.16816.F32.BF16 R52, R80.reuse, R72, R52 ;  /* 0x000000485034723c */ /* 0x042ff00000041834 */
[C---:B------:R-:W-:Y:S01]  /*31c0*/  HMMA.16816.F32.BF16 R48, R80.reuse, R74, R48 ;  /* 0x0000004a5030723c */ /* 0x040fe20000041830 */
[----:B------:R-:W1:Y:S07]  /*31d0*/  LDSM.16.M88.4 R72, [R216+0x5000] ;  /* 0x00500000d848783b */ /* 0x000e6e0000000200 */
[C---:B------:R-:W-:Y:S08]  /*31e0*/  HMMA.16816.F32.BF16 R44, R80.reuse, R68, R44 ;  /* 0x00000044502c723c */ /* 0x040ff0000004182c */
[C---:B------:R-:W-:Y:S01]  /*31f0*/  HMMA.16816.F32.BF16 R40, R80.reuse, R70, R40 ;  /* 0x000000465028723c */ /* 0x040fe20000041828 */
[----:B------:R-:W-:Y:S07]  /*3200*/  LDSM.16.M88.4 R68, [R216+0x5800] ;  /* 0x00580000d844783b */ /* 0x000fee0000000200 */
[C---:B------:R-:W-:Y:S08]  /*3210*/  HMMA.16816.F32.BF16 R60, R80.reuse, R76, R60 ;  /* 0x0000004c503c723c */ /* 0x040ff0000004183c */
[----:B------:R-:W-:Y:S01]  /*3220*/  HMMA.16816.F32.BF16 R56, R80, R78, R56 ;  /* 0x0000004e5038723c */ /* 0x000fe20000041838 */
[----:B------:R-:W4:Y:S07]  /*3230*/  LDSM.16.M88.4 R76, [R216+0x4800] ;  /* 0x00480000d84c783b */ /* 0x000f2e0000000200 */
[C---:B-----5:R-:W-:Y:S08]  /*3240*/  HMMA.16816.F32.BF16 R16, R36.reuse, R32, R16 ;  /* 0x000000202410723c */ /* 0x060ff00000041810 */
[C---:B------:R-:W-:Y:S01]  /*3250*/  HMMA.16816.F32.BF16 R64, R36.reuse, R34, R64 ;  /* 0x000000222440723c */ /* 0x040fe20000041840 */
[----:B------:R-:W-:Y:S07]  /*3260*/  LDSM.16.M88.4 R32, [R227+0x6000] ;  /* 0x00600000e320783b */ /* 0x000fee0000000200 */
[C---:B--2---:R-:W-:Y:S08]  /*3270*/  HMMA.16816.F32.BF16 R52, R36.reuse, R24, R52 ;  /* 0x000000182434723c */ /* 0x044ff00000041834 */
[C---:B------:R-:W-:Y:S01]  /*3280*/  HMMA.16816.F32.BF16 R48, R36.reuse, R26, R48 ;  /* 0x0000001a2430723c */ /* 0x040fe20000041830 */
[----:B------:R-:W-:Y:S07]  /*3290*/  LDSM.16.M88.4 R24, [R230+0x6000] ;  /* 0x00600000e618783b */ /* 0x000fee0000000200 */
[C---:B------:R-:W-:Y:S08]  /*32a0*/  HMMA.16816.F32.BF16 R44, R36.reuse, R20, R44 ;  /* 0x00000014242c723c */ /* 0x040ff0000004182c */
[C---:B------:R-:W-:Y:S01]  /*32b0*/  HMMA.16816.F32.BF16 R40, R36.reuse, R22, R40 ;  /* 0x000000162428723c */ /* 0x040fe20000041828 */
[----:B------:R-:W2:Y:S07]  /*32c0*/  LDSM.16.M88.4 R20, [R229+0xe000] ;  /* 0x00e00000e514783b */ /* 0x000eae0000000200 */
[C---:B------:R-:W-:Y:S08]  /*32d0*/  HMMA.16816.F32.BF16 R60, R36.reuse, R28, R60 ;  /* 0x0000001c243c723c */ /* 0x040ff0000004183c */
[----:B------:R-:W-:Y:S01]  /*32e0*/  HMMA.16816.F32.BF16 R56, R36, R30, R56 ;  /* 0x0000001e2438723c */ /* 0x000fe20000041838 */
[----:B------:R-:W-:Y:S04]  /*32f0*/  LDSM.16.M88.4 R28, [R229+0xf000] ;  /* 0x00f00000e51c783b */ /* 0x000fe80000000200 */
        /* <DEDUP_REMOVED lines=8> */
[C---:B------:R-:W-:Y:S08]  /*3380*/  HMMA.16816.F32.BF16 R56, R12.reuse, R78, R56 ;  /* 0x0000004e0c38723c */ /* 0x040ff00000041838 */
[C---:B------:R-:W-:Y:S08]  /*3390*/  HMMA.16816.F32.BF16 R44, R12.reuse, R68, R44 ;  /* 0x000000440c2c723c */ /* 0x040ff0000004182c */
[----:B------:R-:W-:Y:S01]  /*33a0*/  HMMA.16816.F32.BF16 R40, R12, R70, R40 ;  /* 0x000000460c28723c */ /* 0x000fe20000041828 */
[----:B------:R-:W-:Y:S04]  /*33b0*/  LDSM.16.M88.4 R12, [R227+0x6800] ;  /* 0x00680000e30c783b */ /* 0x000fe80000000200 */
[----:B------:R-:W-:Y:S03]  /*33c0*/  LDSM.16.M88.4 R68, [R223+0xf000] ;  /* 0x00f00000df44783b */ /* 0x000fe60000000200 */
[C---:B--2---:R-:W-:Y:S08]  /*33d0*/  HMMA.16816.F32.BF16 R16, R24.reuse, R20, R16 ;  /* 0x000000141810723c */ /* 0x044ff00000041810 */
[C---:B------:R-:W-:Y:S01]  /*33e0*/  HMMA.16816.F32.BF16 R64, R24.reuse, R22, R64 ;  /* 0x000000161840723c */ /* 0x040fe20000041840 */
[----:B------:R-:W2:Y:S07]  /*33f0*/  LDSM.16.M88.4 R20, [R227+0x7000] ;  /* 0x00700000e314783b */ /* 0x000eae0000000200 */
[C---:B---3--:R-:W-:Y:S08]  /*3400*/  HMMA.16816.F32.BF16 R60, R24.reuse, R8, R60 ;  /* 0x00000008183c723c */ /* 0x048ff0000004183c */
[C---:B------:R-:W-:Y:S01]  /*3410*/  HMMA.16816.F32.BF16 R56, R24.reuse, R10, R56 ;  /* 0x0000000a1838723c */ /* 0x040fe20000041838 */
[----:B------:R-:W-:Y:S07]  /*3420*/  LDSM.16.M88.4 R8, [R226+0x6000] ;  /* 0x00600000e208783b */ /* 0x000fee0000000200 */
[C---:B------:R-:W-:Y:S08]  /*3430*/  HMMA.16816.F32.BF16 R52, R24.reuse, R28, R52 ;  /* 0x0000001c1834723c */ /* 0x040ff00000041834 */
[C---:B------:R-:W-:Y:S01]  /*3440*/  HMMA.16816.F32.BF16 R48, R24.reuse, R30, R48 ;  /* 0x0000001e1830723c */ /* 0x040fe20000041830 */
[----:B------:R-:W-:Y:S07]  /*3450*/  LDSM.16.M88.4 R28, [R223+0xe800] ;  /* 0x00e80000df1c783b */ /* 0x000fee0000000200 */
[C---:B-1----:R-:W-:Y:S08]  /*3460*/  HMMA.16816.F32.BF16 R44, R24.reuse, R72, R44 ;  /* 0x00000048182c723c */ /* 0x042ff0000004182c */
[----:B------:R-:W-:Y:S01]  /*3470*/  HMMA.16816.F32.BF16 R40, R24, R74, R40 ;  /* 0x0000004a1828723c */ /* 0x000fe20000041828 */
[----:B------:R-:W1:Y:S07]  /*3480*/  LDSM.16.M88.4 R24, [R227+0x7800] ;  /* 0x00780000e318783b */ /* 0x000e6e0000000200 */
[C---:B------:R-:W-:Y:S08]  /*3490*/  HMMA.16816.F32.BF16 R16, R36.reuse, R32, R16 ;  /* 0x000000202410723c */ /* 0x040ff00000041810 */
[C---:B------:R-:W-:Y:S01]  /*34a0*/  HMMA.16816.F32.BF16 R64, R36.reuse, R34, R64 ;  /* 0x000000222440723c */ /* 0x040fe20000041840 */
[----:B------:R-:W3:Y:S07]  /*34b0*/  LDSM.16.M88.4 R32, [R223+0xe000] ;  /* 0x00e00000df20783b */ /* 0x000eee0000000200 */
[C---:B--2---:R-:W-:Y:S01]  /*34c0*/  HMMA.16816.F32.BF16 R72, R36.reuse, R20, R52 ;  /* 0x000000142448723c */ /* 0x044fe20000041834 */
[----:B------:R-:W2:Y:S07]  /*34d0*/  LDSM.16.M88.4 R52, [R223+0xf800] ;  /* 0x00f80000df34783b */ /* 0x000eae0000000200 */
[C---:B------:R-:W-:Y:S08]  /*34e0*/  HMMA.16816.F32.BF16 R60, R36.reuse, R12, R60 ;  /* 0x0000000c243c723c */ /* 0x040ff0000004183c */
[C---:B------:R-:W-:Y:S01]  /*34f0*/  HMMA.16816.F32.BF16 R56, R36.reuse, R14, R56 ;  /* 0x0000000e2438723c */ /* 0x040fe20000041838 */
[----:B------:R-:W-:Y:S07]  /*3500*/  LDSM.16.M88.4 R12, [R225+0x6000] ;  /* 0x00600000e10c783b */ /* 0x000fee0000000200 */
[C---:B------:R-:W-:Y:S01]  /*3510*/  HMMA.16816.F32.BF16 R48, R36.reuse, R22, R48 ;  /* 0x000000162430723c */ /* 0x040fe20000041830 */
[----:B------:R-:W4:Y:S07]  /*3520*/  LDSM.16.M88.4 R20, [R216+0x6000] ;  /* 0x00600000d814783b */ /* 0x000f2e0000000200 */
[C---:B-1----:R-:W-:Y:S07]  /*3530*/  HMMA.16816.F32.BF16 R44, R36.reuse, R24, R44 ;  /* 0x00000018242c723c */ /* 0x042fee000004182c */
[----:B------:R-:W-:Y:S01]  /*3540*/  LOP3.LUT R25, R88, 0xffffffe0, RZ, 0xc0, !PT ;  /* 0xffffffe058197812 */ /* 0x000fe200078ec0ff */
[----:B------:R-:W-:Y:S04]  /*3550*/  HMMA.16816.F32.BF16 R40, R36, R26, R40 ;  /* 0x0000001a2428723c */ /* 0x000fe80000041828 */
[----:B------:R-:W-:-:S02]  /*3560*/  IMAD.IADD R0, R6, 0x1, -R25 ;  /* 0x0000000106007824 */ /* 0x000fc400078e0a19 */
[----:B------:R-:W1:Y:S02]  /*3570*/  LDSM.16.M88.4 R24, [R216+0x6800] ;  /* 0x00680000d818783b */ /* 0x000e640000000200 */
[----:B---3--:R-:W-:Y:S01]  /*3580*/  HMMA.16816.F32.BF16 R16, R8, R32, R16 ;  /* 0x000000200810723c */ /* 0x008fe20000041810 */
[----:B------:R-:W-:-:S04]  /*3590*/  SHF.R.S32.HI R243, RZ, 0x1f, R0 ;  /* 0x0000001ffff37819 */ /* 0x000fc80000011400 */
[----:B------:R-:W-:-:S03]  /*35a0*/  LEA.HI R243, R243, R0, RZ, 0x2 ;  /* 0x00000000f3f37211 */ /* 0x000fc600078f10ff */
[----:B------:R-:W-:Y:S01]  /*35b0*/  HMMA.16816.F32.BF16 R64, R8, R34, R64 ;  /* 0x000000220840723c */ /* 0x000fe20000041840 */
[----:B------:R-:W-:-:S05]  /*35c0*/  SHF.R.S32.HI R243, RZ, 0x2, R243 ;  /* 0x00000002fff37819 */ /* 0x000fca00000114f3 */
[----:B------:R-:W-:Y:S02]  /*35d0*/  IMAD.IADD R4, R243, 0x1, R4 ;  /* 0x00000001f3047824 */ /* 0x000fe400078e0204 */
[C---:B------:R-:W-:Y:S03]  /*35e0*/  HMMA.16816.F32.BF16 R60, R8.reuse, R28, R60 ;  /* 0x0000001c083c723c */ /* 0x040fe6000004183c */
[C---:B------:R-:W-:Y:S02]  /*35f0*/  IADD3 R238, R4.reuse, UR13, RZ ;  /* 0x0000000d04ee7c10 */ /* 0x040fe4000fffe0ff */
[C---:B------:R-:W-:Y:S02]  /*3600*/  IADD3 R0, R4.reuse, 0x8, RZ ;  /* 0x0000000804007810 */ /* 0x040fe40007ffe0ff */
[----:B------:R-:W-:Y:S01]  /*3610*/  IADD3 R239, R4, UR12, RZ ;  /* 0x0000000c04ef7c10 */ /* 0x000fe2000fffe0ff */
[----:B------:R-:W-:Y:S01]  /*3620*/  HMMA.16816.F32.BF16 R56, R8, R30, R56 ;  /* 0x0000001e0838723c */ /* 0x000fe20000041838 */
[----:B------:R-:W-:-:S02]  /*3630*/  IMNMX R238, R238, UR14, PT ;  /* 0x0000000eeeee7c17 */ /* 0x000fc4000b800200 */
[C---:B------:R-:W-:Y:S02]  /*3640*/  IADD3 R236, R0.reuse, UR13, RZ ;  /* 0x0000000d00ec7c10 */ /* 0x040fe4000fffe0ff */
[----:B------:R-:W-:Y:S02]  /*3650*/  IMNMX R239, RZ, R239, !PT ;  /* 0x000000efffef7217 */ /* 0x000fe40007800200 */
[----:B------:R-:W-:Y:S01]  /*3660*/  IADD3 R237, R0, UR12, RZ ;  /* 0x0000000c00ed7c10 */ /* 0x000fe2000fffe0ff */
[----:B------:R-:W-:Y:S01]  /*3670*/  HMMA.16816.F32.BF16 R72, R8, R68, R72 ;  /* 0x000000440848723c */ /* 0x000fe20000041848 */
[----:B------:R-:W-:Y:S01]  /*3680*/  IMNMX R236, R236, UR14, PT ;  /* 0x0000000eecec7c17 */ /* 0x000fe2000b800200 */
[----:B------:R-:W-:Y:S01]  /*3690*/  IMAD.IADD R0, R89, 0x1, R2 ;  /* 0x0000000159007824 */ /* 0x000fe200078e0202 */
[----:B------:R-:W-:-:S05]  /*36a0*/  IMNMX R237, RZ, R237, !PT ;  /* 0x000000edffed7217 */ /* 0x000fca0007800200 */
[C---:B------:R-:W-:Y:S08]  /*36b0*/  HMMA.16816.F32.BF16 R48, R8.reuse, R70, R48 ;  /* 0x000000460830723c */ /* 0x040ff00000041830 */
[C---:B--2---:R-:W-:Y:S08]  /*36c0*/  HMMA.16816.F32.BF16 R44, R8.reuse, R52, R44 ;  /* 0x00000034082c723c */ /* 0x044ff0000004182c */
[----:B------:R-:W-:Y:S01]  /*36d0*/  HMMA.16816.F32.BF16 R40, R8, R54, R40 ;  /* 0x000000360828723c */ /* 0x000fe20000041828 */
[----:B------:R-:W2:Y:S07]  /*36e0*/  LDSM.16.M88.4 R8, [R216+0x7000] ;  /* 0x00700000d808783b */ /* 0x000eae0000000200 */
[C---:B----4-:R-:W-:Y:S07]  /*36f0*/  HMMA.16816.F32.BF16 R16, R12.reuse, R20, R16 ;  /* 0x000000140c10723c */ /* 0x050fee0000041810 */
[----:B------:R-:W-:Y:S01]  /*3700*/  IMAD.U32 R21, RZ, RZ, UR17 ;  /* 0x00000011ff157e24 */ /* 0x000fe2000f8e00ff */
[----:B------:R-:W-:Y:S03]  /*3710*/  HMMA.16816.F32.BF16 R64, R12, R22, R64 ;  /* 0x000000160c40723c */ /* 0x000fe60000041840 */
[----:B------:R-:W-:-:S02]  /*3720*/  IMAD R28, R21, 0x40, R242 ;  /* 0x00000040151c7824 */ /* 0x000fc400078e02f2 */
[----:B------:R-:W3:Y:S01]  /*3730*/  LDSM.16.M88.4 R20, [R216+0x7800] ;  /* 0x00780000d814783b */ /* 0x000ee20000000200 */
[----:B------:R-:W-:-:S04]  /*3740*/  DEPBAR.LE SB0, 0x0 ;  /* 0x000080000000791a */ /* 0x000fc80000000000 */
[C---:B-1----:R-:W-:Y:S01]  /*3750*/  HMMA.16816.F32.BF16 R60, R12.reuse, R24, R60 ;  /* 0x000000180c3c723c */ /* 0x042fe2000004183c */
[C---:B------:R-:W-:Y:S02]  /*3760*/  ISETP.GE.AND P0, PT, R28.reuse, R238, PT ;  /* 0x000000ee1c00720c */ /* 0x040fe40003f06270 */
[C---:B------:R-:W-:Y:S02]  /*3770*/  IADD3 R6, R28.reuse, 0x1, RZ ;  /* 0x000000011c067810 */ /* 0x040fe40007ffe0ff */
[C---:B------:R-:W-:Y:S02]  /*3780*/  ISETP.LT.OR P0, PT, R28.reuse, R239, P0 ;  /* 0x000000ef1c00720c */ /* 0x040fe40000701670 */
[----:B------:R-:W-:Y:S01]  /*3790*/  IADD3 R2, R28, 0x9, RZ ;  /* 0x000000091c027810 */ /* 0x000fe20007ffe0ff */
[----:B------:R-:W-:Y:S01]  /*37a0*/  HMMA.16816.F32.BF16 R56, R12, R26, R56 ;  /* 0x0000001a0c38723c */ /* 0x000fe20000041838 */
[-C--:B------:R-:W-:Y:S02]  /*37b0*/  ISETP.GE.AND P2, PT, R6, R236.reuse, PT ;  /* 0x000000ec0600720c */ /* 0x080fe40003f46270 */
[----:B------:R-:W-:-:S02]  /*37c0*/  ISETP.GE.AND P3, PT, R28, R236, PT ;  /* 0x000000ec1c00720c */ /* 0x000fc40003f66270 */
[----:B------:R-:W-:Y:S02]  /*37d0*/  IADD3 R4, R28, 0x8, RZ ;  /* 0x000000081c047810 */ /* 0x000fe40007ffe0ff */
[----:B------:R-:W-:Y:S01]  /*37e0*/  FSEL R29, R16, -INF , !P0 ;  /* 0xff800000101d7808 */ /* 0x000fe20004000000 */
[C---:B--2---:R-:W-:Y:S01]  /*37f0*/  HMMA.16816.F32.BF16 R72, R12.reuse, R8, R72 ;  /* 0x000000080c48723c */ /* 0x044fe20000041848 */
[-C--:B------:R-:W-:Y:S02]  /*3800*/  ISETP.GE.AND P6, PT, R6, R238.reuse, PT ;  /* 0x000000ee0600720c */ /* 0x080fe40003fc6270 */
[C---:B------:R-:W-:Y:S02]  /*3810*/  ISETP.GE.AND P5, PT, R2.reuse, R238, PT ;  /* 0x000000ee0200720c */ /* 0x040fe40003fa6270 */
[----:B------:R-:W-:Y:S02]  /*3820*/  ISETP.GE.AND P0, PT, R2, R236, PT ;  /* 0x000000ec0200720c */ /* 0x000fe40003f06270 */
[-C--:B------:R-:W-:Y:S01]  /*3830*/  ISETP.LT.OR P2, PT, R6, R237.reuse, P2 ;  /* 0x000000ed0600720c */ /* 0x080fe20001741670 */
[----:B------:R-:W-:Y:S01]  /*3840*/  HMMA.16816.F32.BF16 R48, R12, R10, R48 ;  /* 0x0000000a0c30723c */ /* 0x000fe20000041830 */
[----:B------:R-:W-:-:S02]  /*3850*/  ISETP.LT.OR P3, PT, R28, R237, P3 ;  /* 0x000000ed1c00720c */ /* 0x000fc40001f61670 */
[----:B------:R-:W-:Y:S02]  /*3860*/  IADD3 R16, R28, 0x10, RZ ;  /* 0x000000101c107810 */ /* 0x000fe40007ffe0ff */
[C---:B------:R-:W-:Y:S02]  /*3870*/  ISETP.GE.AND P1, PT, R4.reuse, R238, PT ;  /* 0x000000ee0400720c */ /* 0x040fe40003f26270 */
[----:B------:R-:W-:Y:S02]  /*3880*/  ISETP.GE.AND P4, PT, R4, R236, PT ;  /* 0x000000ec0400720c */ /* 0x000fe40003f86270 */
[-C--:B------:R-:W-:Y:S02]  /*3890*/  ISETP.LT.OR P6, PT, R6, R239.reuse, P6 ;  /* 0x000000ef0600720c */ /* 0x080fe400037c1670 */
[C---:B------:R-:W-:Y:S01]  /*38a0*/  ISETP.LT.OR P5, PT, R2.reuse, R239, P5 ;  /* 0x000000ef0200720c */ /* 0x040fe20002fa1670 */
[----:B---3--:R-:W-:Y:S01]  /*38b0*/  HMMA.16816.F32.BF16 R44, R12, R20, R44 ;  /* 0x000000140c2c723c */ /* 0x008fe2000004182c */
[----:B------:R-:W-:-:S02]  /*38c0*/  ISETP.LT.OR P0, PT, R2, R237, P0 ;  /* 0x000000ed0200720c */ /* 0x000fc40000701670 */
[----:B------:R-:W-:Y:S02]  /*38d0*/  FSEL R6, R18, -INF , !P3 ;  /* 0xff80000012067808 */ /* 0x000fe40005800000 */
[----:B------:R-:W-:Y:S02]  /*38e0*/  FSEL R2, R19, -INF , !P2 ;  /* 0xff80000013027808 */ /* 0x000fe40005000000 */
[C---:B------:R-:W-:Y:S01]  /*38f0*/  ISETP.GE.AND P2, PT, R16.reuse, R238, PT ;  /* 0x000000ee1000720c */ /* 0x040fe20003f46270 */
[----:B------:R-:W-:Y:S01]  /*3900*/  HMMA.16816.F32.BF16 R40, R12, R22, R40 ;  /* 0x000000160c28723c */ /* 0x000fe20000041828 */
[----:B------:R-:W-:Y:S02]  /*3910*/  ISETP.GE.AND P3, PT, R16, R236, PT ;  /* 0x000000ec1000720c */ /* 0x000fe40003f66270 */
[C---:B------:R-:W-:Y:S02]  /*3920*/  ISETP.LT.OR P1, PT, R4.reuse, R239, P1 ;  /* 0x000000ef0400720c */ /* 0x040fe40000f21670 */
[----:B------:R-:W-:-:S02]  /*3930*/  ISETP.LT.OR P4, PT, R4, R237, P4 ;  /* 0x000000ed0400720c */ /* 0x000fc40002781670 */
[----:B------:R-:W-:Y:S02]  /*3940*/  IADD3 R4, R28, 0x11, RZ ;  /* 0x000000111c047810 */ /* 0x000fe40007ffe0ff */
[C---:B------:R-:W-:Y:S02]  /*3950*/  ISETP.LT.OR P2, PT, R16.reuse, R239, P2 ;  /* 0x000000ef1000720c */ /* 0x040fe40001741670 */
[----:B------:R-:W-:Y:S02]  /*3960*/  ISETP.LT.OR P3, PT, R16, R237, P3 ;  /* 0x000000ed1000720c */ /* 0x000fe40001f61670 */
[----:B------:R-:W-:Y:S02]  /*3970*/  FSEL R24, R17, -INF , !P6 ;  /* 0xff80000011187808 */ /* 0x000fe40007000000 */
[----:B------:R-:W-:Y:S02]  /*3980*/  FSEL R31, R64, -INF , !P1 ;  /* 0xff800000401f7808 */ /* 0x000fe40004800000 */
[----:B------:R-:W-:-:S02]  /*3990*/  IADD3 R16, R28, 0x19, RZ ;  /* 0x000000191c107810 */ /* 0x000fc40007ffe0ff */
[C---:B------:R-:W-:Y:S02]  /*39a0*/  ISETP.GE.AND P6, PT, R4.reuse, R238, PT ;  /* 0x000000ee0400720c */ /* 0x040fe40003fc6270 */
[----:B------:R-:W-:Y:S02]  /*39b0*/  ISETP.GE.AND P1, PT, R4, R236, PT ;  /* 0x000000ec0400720c */ /* 0x000fe40003f26270 */
[----:B------:R-:W-:Y:S02]  /*39c0*/  IADD3 R17, R28, 0x18, RZ ;  /* 0x000000181c117810 */ /* 0x000fe40007ffe0ff */
[----:B------:R-:W-:Y:S02]  /*39d0*/  FSEL R65, R65, -INF , !P5 ;  /* 0xff80000041417808 */ /* 0x000fe40006800000 */
[----:B------:R-:W-:Y:S02]  /*39e0*/  FSEL R19, R60, -INF , !P2 ;  /* 0xff8000003c137808 */ /* 0x000fe40005000000 */
[----:B------:R-:W-:-:S02]  /*39f0*/  ISETP.GE.AND P5, PT, R16, R238, PT ;  /* 0x000000ee1000720c */ /* 0x000fc40003fa6270 */
[----:B------:R-:W-:Y:S02]  /*3a00*/  ISETP.GE.AND P2, PT, R16, R236, PT ;  /* 0x000000ec1000720c */ /* 0x000fe40003f46270 */
[C---:B------:R-:W-:Y:S02]  /*3a10*/  ISETP.LT.OR P6, PT, R4.reuse, R239, P6 ;  /* 0x000000ef0400720c */ /* 0x040fe400037c1670 */
[----:B------:R-:W-:Y:S02]  /*3a20*/  ISETP.LT.OR P1, PT, R4, R237, P1 ;  /* 0x000000ed0400720c */ /* 0x000fe40000f21670 */
[----:B------:R-:W-:Y:S02]  /*3a30*/  FSEL R4, R67, -INF , !P0 ;  /* 0xff80000043047808 */ /* 0x000fe40004000000 */
[----:B------:R-:W-:Y:S02]  /*3a40*/  ISETP.GE.AND P0, PT, R17, R238, PT ;  /* 0x000000ee1100720c */ /* 0x000fe40003f06270 */
[----:B------:R-:W-:-:S02]  /*3a50*/  ISETP.LT.OR P5, PT, R16, R239, P5 ;  /* 0x000000ef1000720c */ /* 0x000fc40002fa1670 */
[----:B------:R-:W-:Y:S02]  /*3a60*/  ISETP.LT.OR P2, PT, R16, R237, P2 ;  /* 0x000000ed1000720c */ /* 0x000fe40001741670 */
[----:B------:R-:W-:Y:S02]  /*3a70*/  FSEL R66, R66, -INF , !P4 ;  /* 0xff80000042427808 */ /* 0x000fe40006000000 */
[C---:B------:R-:W-:Y:S02]  /*3a80*/  IADD3 R16, R28.reuse, 0x20, RZ ;  /* 0x000000201c107810 */ /* 0x040fe40007ffe0ff */
[C---:B------:R-:W-:Y:S02]  /*3a90*/  ISETP.GE.AND P4, PT, R17.reuse, R236, PT ;  /* 0x000000ec1100720c */ /* 0x040fe40003f86270 */
[----:B------:R-:W-:Y:S02]  /*3aa0*/  ISETP.LT.OR P0, PT, R17, R239, P0 ;  /* 0x000000ef1100720c */ /* 0x000fe40000701670 */
[----:B------:R-:W-:-:S02]  /*3ab0*/  IADD3 R9, R28, 0x21, RZ ;  /* 0x000000211c097810 */ /* 0x000fc40007ffe0ff */
[----:B------:R-:W-:Y:S01]  /*3ac0*/  FSEL R8, R63, -INF , !P1 ;  /* 0xff8000003f087808 */ /* 0x000fe20004800000 */
[----:B------:R-:W-:Y:S01]  /*3ad0*/  BAR.SYNC.DEFER_BLOCKING 0x0 ;  /* 0x0000000000007b1d */ /* 0x000fe20000010000 */
[----:B------:R-:W-:Y:S02]  /*3ae0*/  ISETP.GE.AND P1, PT, R16, R238, PT ;  /* 0x000000ee1000720c */ /* 0x000fe40003f26270 */
[----:B------:R-:W-:Y:S02]  /*3af0*/  ISETP.LT.OR P4, PT, R17, R237, P4 ;  /* 0x000000ed1100720c */ /* 0x000fe40002781670 */
[----:B------:R-:W-:Y:S02]  /*3b00*/  FSEL R18, R62, -INF , !P3 ;  /* 0xff8000003e127808 */ /* 0x000fe40005800000 */
[----:B------:R-:W-:Y:S02]  /*3b10*/  FSEL R25, R61, -INF , !P6 ;  /* 0xff8000003d197808 */ /* 0x000fe40007000000 */
[----:B------:R-:W-:-:S02]  /*3b20*/  FSEL R17, R56, -INF , !P0 ;  /* 0xff80000038117808 */ /* 0x000fc40004000000 */
[C---:B------:R-:W-:Y:S02]  /*3b30*/  ISETP.GE.AND P6, PT, R9.reuse, R238, PT ;  /* 0x000000ee0900720c */ /* 0x040fe40003fc6270 */
[CC--:B------:R-:W-:Y:S02]  /*3b40*/  ISETP.GE.AND P3, PT, R16.reuse, R236.reuse, PT ;  /* 0x000000ec1000720c */ /* 0x0c0fe40003f66270 */
[----:B------:R-:W-:Y:S02]  /*3b50*/  ISETP.GE.AND P0, PT, R9, R236, PT ;  /* 0x000000ec0900720c */ /* 0x000fe40003f06270 */
[----:B------:R-:W-:Y:S02]  /*3b60*/  ISETP.LT.OR P1, PT, R16, R239, P1 ;  /* 0x000000ef1000720c */ /* 0x000fe40000f21670 */
[C---:B------:R-:W-:Y:S02]  /*3b70*/  IADD3 R26, R28.reuse, 0x28, RZ ;  /* 0x000000281c1a7810 */ /* 0x040fe40007ffe0ff */
[----:B------:R-:W-:-:S02]  /*3b80*/  IADD3 R11, R28, 0x29, RZ ;  /* 0x000000291c0b7810 */ /* 0x000fc40007ffe0ff */
[----:B------:R-:W-:Y:S02]  /*3b90*/  ISETP.LT.OR P3, PT, R16, R237, P3 ;  /* 0x000000ed1000720c */ /* 0x000fe40001f61670 */
[C---:B------:R-:W-:Y:S02]  /*3ba0*/  ISETP.LT.OR P6, PT, R9.reuse, R239, P6 ;  /* 0x000000ef0900720c */ /* 0x040fe400037c1670 */
[----:B------:R-:W-:Y:S02]  /*3bb0*/  ISETP.LT.OR P0, PT, R9, R237, P0 ;  /* 0x000000ed0900720c */ /* 0x000fe40000701670 */
[----:B------:R-:W-:Y:S02]  /*3bc0*/  FSEL R9, R57, -INF , !P5 ;  /* 0xff80000039097808 */ /* 0x000fe40006800000 */
[----:B------:R-:W-:Y:S02]  /*3bd0*/  FSEL R16, R59, -INF , !P2 ;  /* 0xff8000003b107808 */ /* 0x000fe40005000000 */
[----:B------:R-:W-:-:S02]  /*3be0*/  FSEL R191, R72, -INF , !P1 ;  /* 0xff80000048bf7808 */ /* 0x000fc40004800000 */
[CC--:B------:R-:W-:Y:S02]  /*3bf0*/  ISETP.GE.AND P2, PT, R26.reuse, R238.reuse, PT ;  /* 0x000000ee1a00720c */ /* 0x0c0fe40003f46270 */
[C---:B------:R-:W-:Y:S02]  /*3c00*/  ISETP.GE.AND P5, PT, R11.reuse, R238, PT ;  /* 0x000000ee0b00720c */ /* 0x040fe40003fa6270 */
[C---:B------:R-:W-:Y:S02]  /*3c10*/  ISETP.GE.AND P1, PT, R11.reuse, R236, PT ;  /* 0x000000ec0b00720c */ /* 0x040fe40003f26270 */
[-C--:B------:R-:W-:Y:S02]  /*3c20*/  ISETP.LT.OR P2, PT, R26, R239.reuse, P2 ;  /* 0x000000ef1a00720c */ /* 0x080fe40001741670 */
[C---:B------:R-:W-:Y:S02]  /*3c30*/  ISETP.LT.OR P5, PT, R11.reuse, R239, P5 ;  /* 0x000000ef0b00720c */ /* 0x040fe40002fa1670 */
[----:B------:R-:W-:-:S02]  /*3c40*/  ISETP.LT.OR P1, PT, R11, R237, P1 ;  /* 0x000000ed0b00720c */ /* 0x000fc40000f21670 */
[C---:B------:R-:W-:Y:S02]  /*3c50*/  IADD3 R11, R28.reuse, 0x31, RZ ;  /* 0x000000311c0b7810 */ /* 0x040fe40007ffe0ff */
[----:B------:R-:W-:Y:S02]  /*3c60*/  IADD3 R20, R28, 0x30, RZ ;  /* 0x000000301c147810 */ /* 0x000fe40007ffe0ff */
[----:B------:R-:W-:Y:S02]  /*3c70*/  FSEL R183, R73, -INF , !P6 ;  /* 0xff80000049b77808 */ /* 0x000fe40007000000 */
[----:B------:R-:W-:Y:S02]  /*3c80*/  FSEL R189, R48, -INF , !P2 ;  /* 0xff80000030bd7808 */ /* 0x000fe40005000000 */
[----:B------:R-:W-:Y:S02]  /*3c90*/  FSEL R190, R75, -INF , !P0 ;  /* 0xff8000004bbe7808 */ /* 0x000fe40004000000 */
[----:B------:R-:W-:-:S02]  /*3ca0*/  ISETP.GE.AND P6, PT, R11, R238, PT ;  /* 0x000000ee0b00720c */ /* 0x000fc40003fc6270 */
[C---:B------:R-:W-:Y:S02]  /*3cb0*/  ISETP.GE.AND P2, PT, R11.reuse, R236, PT ;  /* 0x000000ec0b00720c */ /* 0x040fe40003f46270 */
[C---:B------:R-:W-:Y:S02]  /*3cc0*/  ISETP.GE.AND P0, PT, R20.reuse, R238, PT ;  /* 0x000000ee1400720c */ /* 0x040fe40003f06270 */
[C---:B------:R-:W-:Y:S02]  /*3cd0*/  ISETP.LT.OR P6, PT, R11.reuse, R239, P6 ;  /* 0x000000ef0b00720c */ /* 0x040fe400037c1670 */
[----:B------:R-:W-:Y:S02]  /*3ce0*/  ISETP.LT.OR P2, PT, R11, R237, P2 ;  /* 0x000000ed0b00720c */ /* 0x000fe40001741670 */
[----:B------:R-:W-:Y:S02]  /*3cf0*/  ISETP.LT.OR P0, PT, R20, R239, P0 ;  /* 0x000000ef1400720c */ /* 0x000fe40000701670 */
[----:B------:R-:W-:-:S02]  /*3d00*/  IADD3 R11, R28, 0x38, RZ ;  /* 0x000000381c0b7810 */ /* 0x000fc40007ffe0ff */
[----:B------:R-:W-:Y:S02]  /*3d10*/  IADD3 R28, R28, 0x39, RZ ;  /* 0x000000391c1c7810 */ /* 0x000fe40007ffe0ff */
[----:B------:R-:W-:Y:S02]  /*3d20*/  FSEL R195, R44, -INF , !P0 ;  /* 0xff8000002cc37808 */ /* 0x000fe40004000000 */
[-C--:B------:R-:W-:Y:S02]  /*3d30*/  ISETP.GE.AND P0, PT, R28, R236.reuse, PT ;  /* 0x000000ec1c00720c */ /* 0x080fe40003f06270 */
[----:B------:R-:W-:Y:S02]  /*3d40*/  FSEL R10, R58, -INF , !P4 ;  /* 0xff8000003a0a7808 */ /* 0x000fe40006000000 */
[----:B------:R-:W-:Y:S02]  /*3d50*/  ISETP.LT.OR P0, PT, R28, R237, P0 ;  /* 0x000000ed1c00720c */ /* 0x000fe40000701670 */
[----:B------:R-:W-:-:S02]  /*3d60*/  ISETP.GE.AND P4, PT, R26, R236, PT ;  /* 0x000000ec1a00720c */ /* 0x000fc40003f86270 */
[----:B------:R-:W-:Y:S02]  /*3d70*/  FSEL R184, R43, -INF , !P0 ;  /* 0xff8000002bb87808 */ /* 0x000fe40004000000 */
[----:B------:R-:W-:Y:S02]  /*3d80*/  PLOP3.LUT P0, PT, PT, PT, UP0, 0x80, 0x0 ;  /* 0x000000000000781c */ /* 0x000fe40003f0f008 */
[----:B------:R-:W-:Y:S02]  /*3d90*/  ISETP.LT.OR P4, PT, R26, R237, P4 ;  /* 0x000000ed1a00720c */ /* 0x000fe40002781670 */
[----:B------:R-:W-:Y:S02]  /*3da0*/  FSEL R196, R74, -INF , !P3 ;  /* 0xff8000004ac47808 */ /* 0x000fe40005800000 */
[----:B------:R-:W-:Y:S02]  /*3db0*/  FSEL R194, R50, -INF , !P4 ;  /* 0xff80000032c27808 */ /* 0x000fe40006000000 */
[----:B------:R-:W-:-:S02]  /*3dc0*/  FSEL R185, R49, -INF , !P5 ;  /* 0xff80000031b97808 */ /* 0x000fc40006800000 */
[----:B------:R-:W-:Y:S02]  /*3dd0*/  FSEL R192, R51, -INF , !P1 ;  /* 0xff80000033c07808 */ /* 0x000fe40004800000 */
[----:B------:R-:W-:Y:S02]  /*3de0*/  ISETP.GE.AND P3, PT, R20, R236, PT ;  /* 0x000000ec1400720c */ /* 0x000fe40003f66270 */
[CC--:B------:R-:W-:Y:S02]  /*3df0*/  ISETP.GE.AND P5, PT, R11.reuse, R238.reuse, PT ;  /* 0x000000ee0b00720c */ /* 0x0c0fe40003fa6270 */
[----:B------:R-:W-:Y:S02]  /*3e00*/  ISETP.GE.AND P4, PT, R28, R238, PT ;  /* 0x000000ee1c00720c */ /* 0x000fe40003f86270 */
[----:B------:R-:W-:Y:S02]  /*3e10*/  ISETP.GE.AND P1, PT, R11, R236, PT ;  /* 0x000000ec0b00720c */ /* 0x000fe40003f26270 */
[----:B------:R-:W-:-:S02]  /*3e20*/  ISETP.LT.OR P3, PT, R20, R237, P3 ;  /* 0x000000ed1400720c */ /* 0x000fc40001f61670 */
[C---:B------:R-:W-:Y:S02]  /*3e30*/  ISETP.LT.OR P5, PT, R11.reuse, R239, P5 ;  /* 0x000000ef0b00720c */ /* 0x040fe40002fa1670 */
[----:B------:R-:W-:Y:S02]  /*3e40*/  ISETP.LT.OR P1, PT, R11, R237, P1 ;  /* 0x000000ed0b00720c */ /* 0x000fe40000f21670 */
[----:B------:R-:W-:Y:S02]  /*3e50*/  ISETP.LT.OR P4, PT, R28, R239, P4 ;  /* 0x000000ef1c00720c */ /* 0x000fe40002781670 */
[----:B------:R-:W-:Y:S02]  /*3e60*/  FSEL R32, R46, -INF , !P3 ;  /* 0xff8000002e207808 */ /* 0x000fe40005800000 */
[----:B------:R-:W-:Y:S02]  /*3e70*/  FSEL R193, R45, -INF , !P6 ;  /* 0xff8000002dc17808 */ /* 0x000fe40007000000 */
[----:B------:R-:W-:-:S02]  /*3e80*/  FSEL R188, R47, -INF , !P2 ;  /* 0xff8000002fbc7808 */ /* 0x000fc40005000000 */
[----:B------:R-:W-:Y:S02]  /*3e90*/  FSEL R35, R40, -INF , !P5 ;  /* 0xff80000028237808 */ /* 0x000fe40006800000 */
[----:B------:R-:W-:Y:S02]  /*3ea0*/  FSEL R186, R42, -INF , !P1 ;  /* 0xff8000002aba7808 */ /* 0x000fe40004800000 */
[----:B------:R-:W-:Y:S01]  /*3eb0*/  FSEL R33, R41, -INF , !P4 ;  /* 0xff80000029217808 */ /* 0x000fe20006000000 */
[----:B------:R-:W-:Y:S05]  /*3ec0*/  @!P0 BRA `(.L_x_146) ;  /* 0x0000024000008947 */ /* 0x000fea0003800000 */
[----:B------:R-:W-:-:S04]  /*3ed0*/  UIADD3 UR13, UR8, -0x2, URZ ;  /* 0xfffffffe080d7890 */ /* 0x000fc8000fffe03f */
[----:B------:R-:W-:Y:S02]  /*3ee0*/  USHF.R.S32.HI UR12, URZ, 0x1f, UR13 ;  /* 0x0000001f3f0c7899 */ /* 0x000fe4000801140d */
[----:B------:R-:W-:Y:S01]  /*3ef0*/  UIMAD UR20, UR20, UR13, URZ ;  /* 0x0000000d141472a4 */ /* 0x000fe2000f8e023f */
[----:B------:R-:W-:Y:S01]  /*3f00*/  IMAD.WIDE.U32 R12, R3, UR13, R244 ;  /* 0x0000000d030c7c25 */ /* 0x000fe2000f8e00f4 */
[----:B------:R-:W-:Y:S02]  /*3f10*/  USHF.L.U32 UR13, UR6, 0x5, URZ ;  /* 0x00000005060d7899 */ /* 0x000fe4000800063f */
[----:B------:R-:W-:Y:S02]  /*3f20*/  UIMAD UR12, UR12, UR22, UR20 ;  /* 0x000000160c0c72a4 */ /* 0x000fe4000f8e0214 */
[----:B------:R-:W-:-:S04]  /*3f30*/  LEA R20, P2, R12, c[0x0][0x168], 0x1 ;  /* 0x00005a000c147a11 */ /* 0x000fc800078408ff */
[----:B------:R-:W-:Y:S01]  /*3f40*/  IADD3 R3, R13, UR12, RZ ;  /* 0x0000000c0d037c10 */ /* 0x000fe2000fffe0ff */
[----:B------:R-:W-:Y:S01]  /*3f50*/  USHF.L.U64.HI UR12, UR6, 0x5, UR7 ;  /* 0x00000005060c7899 */ /* 0x000fe20008010207 */
        /* <DEDUP_REMOVED lines=8> */
[----:B------:R-:W-:-:S02]  /*3fe0*/  IADD3 R12, P1, R22, UR13, RZ ;  /* 0x0000000d160c7c10 */ /* 0x000fc4000ff3e0ff */
        /* <DEDUP_REMOVED lines=18> */
.L_x_146:
[----:B-1----:R-:W-:Y:S02]  /*4110*/  FMNMX.FTZ R14, R29, R24, !PT ;  /* 0x000000181d0e7209 */ /* 0x002fe40007810000 */
        /* <DEDUP_REMOVED lines=44> */
[----:B------:R-:W3:Y:S04]  /*43e0*/  LDSM.16.MT88.4 R48, [R222+0x12000] ;  /* 0x01200000de30783b */ /* 0x000ee80000004200 */
[----:B------:R-:W4:Y:S04]  /*43f0*/  LDSM.16.MT88.4 R56, [R221+0x12000] ;  /* 0x01200000dd38783b */ /* 0x000f280000004200 */
        /* <DEDUP_REMOVED lines=29> */
[----:B------:R-:W5:Y:S01]  /*45d0*/  LDSM.16.MT88.4 R4, [R220+0x16000] ;  /* 0x01600000dc04783b */ /* 0x000f620000004200 */
[--C-:B------:R-:W-:Y:S02]  /*45e0*/  FFMA.FTZ R165, R10, c[0x0][0x23c], -R187.reuse ;  /* 0x00008f000aa57a23 */ /* 0x100fe400000108bb */
[--C-:B------:R-:W-:Y:S01]  /*45f0*/  FFMA.FTZ R175, R19, c[0x0][0x23c], -R34.reuse ;  /* 0x00008f0013af7a23 */ /* 0x100fe20000010822 */
[----:B------:R-:W1:Y:S01]  /*4600*/  LDSM.16.MT88.4 R8, [R222+0x10800] ;  /* 0x01080000de08783b */ /* 0x000e620000004200 */
[--C-:B------:R-:W-:Y:S01]  /*4610*/  FFMA.FTZ R170, R25, c[0x0][0x23c], -R34.reuse ;  /* 0x00008f0019aa7a23 */ /* 0x100fe20000010822 */
[----:B------:R-:W-:Y:S01]  /*4620*/  MUFU.EX2 R174, R174 ;  /* 0x000000ae00ae7308 */ /* 0x000fe20000000800 */
[----:B------:R-:W-:Y:S01]  /*4630*/  FFMA.FTZ R169, R17, c[0x0][0x23c], -R34 ;  /* 0x00008f0011a97a23 */ /* 0x000fe20000010822 */
[----:B------:R-:W-:Y:S01]  /*4640*/  LDSM.16.MT88.4 R24, [R221+0x10800] ;  /* 0x01080000dd18783b */ /* 0x000fe20000004200 */
[----:B------:R-:W-:-:S02]  /*4650*/  FFMA.FTZ R173, R18, c[0x0][0x23c], -R187 ;  /* 0x00008f0012ad7a23 */ /* 0x000fc400000108bb */
[--C-:B------:R-:W-:Y:S01]  /*4660*/  FFMA.FTZ R0, R16, c[0x0][0x23c], -R187.reuse ;  /* 0x00008f0010007a23 */ /* 0x100fe200000108bb */
[----:B------:R-:W-:Y:S01]  /*4670*/  LDSM.16.MT88.4 R20, [R224+0x12800] ;  /* 0x01280000e014783b */ /* 0x000fe20000004200 */
[--C-:B------:R-:W-:Y:S01]  /*4680*/  FFMA.FTZ R180, R191, c[0x0][0x23c], -R34.reuse ;  /* 0x00008f00bfb47a23 */ /* 0x100fe20000010822 */
[----:B------:R-:W3:Y:S01]  /*4690*/  MUFU.EX2 R171, R171 ;  /* 0x000000ab00ab7308 */ /* 0x000ee20000000800 */
[----:B--2---:R-:W-:Y:S01]  /*46a0*/  F2FP.BF16.PACK_AB R128, R176, R177 ;  /* 0x000000b1b080723e */ /* 0x004fe200000010ff */
[----:B------:R-:W2:Y:S01]  /*46b0*/  LDSM.16.MT88.4 R16, [R220+0x10800] ;  /* 0x01080000dc10783b */ /* 0x000ea20000004200 */
[--C-:B------:R-:W-:Y:S02]  /*46c0*/  FFMA.FTZ R182, R189, c[0x0][0x23c], -R34.reuse ;  /* 0x00008f00bdb67a23 */ /* 0x100fe40000010822 */
[--C-:B------:R-:W-:Y:S01]  /*46d0*/  FFMA.FTZ R183, R183, c[0x0][0x23c], -R34.reuse ;  /* 0x00008f00b7b77a23 */ /* 0x100fe20000010822 */
[----:B------:R-:W-:Y:S01]  /*46e0*/  LDSM.16.MT88.4 R28, [R220+0x12800] ;  /* 0x01280000dc1c783b */ /* 0x000fe20000004200 */
[----:B------:R-:W-:Y:S01]  /*46f0*/  FFMA.FTZ R185, R185, c[0x0][0x23c], -R34 ;  /* 0x00008f00b9b97a23 */ /* 0x000fe20000010822 */
[----:B------:R-:W-:Y:S01]  /*4700*/  MUFU.EX2 R178, R178 ;  /* 0x000000b200b27308 */ /* 0x000fe20000000800 */
[----:B------:R-:W-:-:S02]  /*4710*/  FFMA.FTZ R189, R196, c[0x0][0x23c], -R187 ;  /* 0x00008f00c4bd7a23 */ /* 0x000fc400000108bb */
[--C-:B------:R-:W-:Y:S02]  /*4720*/  FFMA.FTZ R190, R190, c[0x0][0x23c], -R187.reuse ;  /* 0x00008f00bebe7a23 */ /* 0x100fe400000108bb */
[--C-:B------:R-:W-:Y:S02]  /*4730*/  FFMA.FTZ R191, R194, c[0x0][0x23c], -R187.reuse ;  /* 0x00008f00c2bf7a23 */ /* 0x100fe400000108bb */
[----:B------:R-:W-:Y:S01]  /*4740*/  FFMA.FTZ R192, R192, c[0x0][0x23c], -R187 ;  /* 0x00008f00c0c07a23 */ /* 0x000fe200000108bb */
[----:B------:R-:W1:Y:S01]  /*4750*/  MUFU.EX2 R181, R181 ;  /* 0x000000b500b57308 */ /* 0x000e620000000800 */
[----:B---3--:R-:W-:Y:S01]  /*4760*/  F2FP.BF16.PACK_AB R130, R171, R174 ;  /* 0x000000aeab82723e */ /* 0x008fe200000010ff */
[--C-:B------:R-:W-:Y:S02]  /*4770*/  FFMA.FTZ R194, R195, c[0x0][0x23c], -R34.reuse ;  /* 0x00008f00c3c27a23 */ /* 0x100fe40000010822 */
[--C-:B------:R-:W-:Y:S02]  /*4780*/  FFMA.FTZ R193, R193, c[0x0][0x23c], -R34.reuse ;  /* 0x00008f00c1c17a23 */ /* 0x100fe40000010822 */
[----:B------:R-:W-:-:S02]  /*4790*/  FFMA.FTZ R195, R35, c[0x0][0x23c], -R34 ;  /* 0x00008f0023c37a23 */ /* 0x000fc40000010822 */
[----:B------:R-:W-:Y:S01]  /*47a0*/  MUFU.EX2 R179, R179 ;  /* 0x000000b300b37308 */ /* 0x000fe20000000800 */
[----:B------:R-:W-:Y:S02]  /*47b0*/  FFMA.FTZ R196, R33, c[0x0][0x23c], -R34 ;  /* 0x00008f0021c47a23 */ /* 0x000fe40000010822 */
[--C-:B------:R-:W-:Y:S02]  /*47c0*/  FFMA.FTZ R197, R32, c[0x0][0x23c], -R187.reuse ;  /* 0x00008f0020c57a23 */ /* 0x100fe400000108bb */
[--C-:B------:R-:W-:Y:S01]  /*47d0*/  FFMA.FTZ R188, R188, c[0x0][0x23c], -R187.reuse ;  /* 0x00008f00bcbc7a23 */ /* 0x100fe200000108bb */
[----:B------:R-:W-:Y:S01]  /*47e0*/  LDSM.16.MT88.4 R32, [R224+0x11800] ;  /* 0x01180000e020783b */ /* 0x000fe20000004200 */
[--C-:B------:R-:W-:Y:S01]  /*47f0*/  FFMA.FTZ R186, R186, c[0x0][0x23c], -R187.reuse ;  /* 0x00008f00baba7a23 */ /* 0x100fe200000108bb */
[----:B------:R-:W3:Y:S01]  /*4800*/  MUFU.EX2 R172, R172 ;  /* 0x000000ac00ac7308 */ /* 0x000ee20000000800 */
[----:B-1----:R-:W-:Y:S01]  /*4810*/  F2FP.BF16.PACK_AB R129, R181, R178 ;  /* 0x000000b2b581723e */ /* 0x002fe200000010ff */
[----:B------:R-:W-:-:S02]  /*4820*/  FFMA.FTZ R249, R184, c[0x0][0x23c], -R187 ;  /* 0x00008f00b8f97a23 */ /* 0x000fc400000108bb */
[----:B------:R-:W-:Y:S02]  /*4830*/  FADD.FTZ R177, R177, R176 ;  /* 0x000000b0b1b17221 */ /* 0x000fe40000010000 */
[----:B------:R-:W-:Y:S02]  /*4840*/  FADD.FTZ R178, R178, R181 ;  /* 0x000000b5b2b27221 */ /* 0x000fe40000010000 */
[----:B------:R-:W-:Y:S01]  /*4850*/  MUFU.EX2 R175, R175 ;  /* 0x000000af00af7308 */ /* 0x000fe20000000800 */
[----:B------:R-:W-:-:S04]  /*4860*/  FADD.FTZ R174, R174, R177 ;  /* 0x000000b1aeae7221 */ /* 0x000fc80000010000 */
[----:B------:R-:W-:Y:S01]  /*4870*/  FADD.FTZ R174, R171, R174 ;  /* 0x000000aeabae7221 */ /* 0x000fe20000010000 */
[----:B---3--:R-:W-:Y:S02]  /*4880*/  F2FP.BF16.PACK_AB R131, R172, R179 ;  /* 0x000000b3ac83723e */ /* 0x008fe400000010ff */
[----:B------:R-:W1:Y:S01]  /*4890*/  MUFU.EX2 R170, R170 ;  /* 0x000000aa00aa7308 */ /* 0x000e620000000800 */
        /* <DEDUP_REMOVED lines=9> */
[----:B------:R-:W3:Y:S06]  /*4930*/  MUFU.EX2 R168, R168 ;  /* 0x000000a800a87308 */ /* 0x000eec0000000800 */
        /* <DEDUP_REMOVED lines=8> */
[C---:B----4-:R-:W-:Y:S02]  /*49c0*/  HMMA.16816.F32.BF16 R52, R128.reuse, R56, RZ ;  /* 0x000000388034723c */ /* 0x050fe400000418ff */
[----:B------:R-:W-:Y:S06]  /*49d0*/  MUFU.EX2 R182, R182 ;  /* 0x000000b600b67308 */ /* 0x000fec0000000800 */
[C---:B------:R-:W-:Y:S02]  /*49e0*/  HMMA.16816.F32.BF16 R60, R128.reuse, R64, RZ ;  /* 0x00000040803c723c */ /* 0x040fe400000418ff */
[----:B------:R-:W-:Y:S06]  /*49f0*/  MUFU.EX2 R185, R185 ;  /* 0x000000b900b97308 */ /* 0x000fec0000000800 */
[C---:B------:R-:W-:Y:S02]  /*4a00*/  HMMA.16816.F32.BF16 R68, R128.reuse, R72, RZ ;  /* 0x000000488044723c */ /* 0x040fe400000418ff */
[----:B------:R-:W-:Y:S06]  /*4a10*/  MUFU.EX2 R189, R189 ;  /* 0x000000bd00bd7308 */ /* 0x000fec0000000800 */
[C---:B------:R-:W-:Y:S02]  /*4a20*/  HMMA.16816.F32.BF16 R76, R128.reuse, R80, RZ ;  /* 0x00000050804c723c */ /* 0x040fe400000418ff */
[----:B------:R-:W4:Y:S06]  /*4a30*/  MUFU.EX2 R190, R190 ;  /* 0x000000be00be7308 */ /* 0x000f2c0000000800 */
        /* <DEDUP_REMOVED lines=28> */
[C---:B-----5:R-:W-:Y:S07]  /*4c00*/  HMMA.16816.F32.BF16 R124, R128.reuse, R4, RZ ;  /* 0x00000004807c723c */ /* 0x060fee00000418ff */
[----:B-1----:R-:W-:Y:S01]  /*4c10*/  F2FP.BF16.PACK_AB R4, R170, R175 ;  /* 0x000000afaa04723e */ /* 0x002fe200000010ff */
[----:B------:R-:W-:Y:S01]  /*4c20*/  HMMA.16816.F32.BF16 R128, R128, R6, RZ ;  /* 0x000000068080723c */ /* 0x000fe200000418ff */
[----:B---3--:R-:W-:Y:S01]  /*4c30*/  F2FP.BF16.PACK_AB R5, R168, R173 ;  /* 0x000000ada805723e */ /* 0x008fe200000010ff */
        /* <DEDUP_REMOVED lines=9> */
[----:B------:R-:W-:Y:S01]  /*4cd0*/  HMMA.16816.F32.BF16 R160, R4, R12, R160 ;  /* 0x0000000c04a0723c */ /* 0x000fe200000418a0 */
[----:B------:R-:W-:-:S07]  /*4ce0*/  FADD.FTZ R0, R0, R165 ;  /* 0x000000a500007221 */ /* 0x000fce0000010000 */
[C---:B------:R-:W-:Y:S01]  /*4cf0*/  HMMA.16816.F32.BF16 R156, R4.reuse, R14, R156 ;  /* 0x0000000e049c723c */ /* 0x040fe2000004189c */
[----:B------:R-:W1:Y:S07]  /*4d00*/  LDSM.16.MT88.4 R12, [R222+0x12800] ;  /* 0x01280000de0c783b */ /* 0x000e6e0000004200 */
[C---:B------:R-:W-:Y:S08]  /*4d10*/  HMMA.16816.F32.BF16 R152, R4.reuse, R8, R152 ;  /* 0x000000080498723c */ /* 0x040ff00000041898 */
[C---:B------:R-:W-:Y:S01]  /*4d20*/  HMMA.16816.F32.BF16 R148, R4.reuse, R10, R148 ;  /* 0x0000000a0494723c */ /* 0x040fe20000041894 */
[----:B------:R-:W3:Y:S07]  /*4d30*/  LDSM.16.MT88.4 R8, [R221+0x12800] ;  /* 0x01280000dd08783b */ /* 0x000eee0000004200 */
[C---:B--2---:R-:W-:Y:S08]  /*4d40*/  HMMA.16816.F32.BF16 R136, R4.reuse, R16, R136 ;  /* 0x000000100488723c */ /* 0x044ff00000041888 */
[C---:B------:R-:W-:Y:S01]  /*4d50*/  HMMA.16816.F32.BF16 R132, R4.reuse, R18, R132 ;  /* 0x000000120484723c */ /* 0x040fe20000041884 */
[----:B------:R-:W-:Y:S07]  /*4d60*/  LDSM.16.MT88.4 R16, [R224+0x14800] ;  /* 0x01480000e010783b */ /* 0x000fee0000004200 */
[C---:B------:R-:W-:Y:S08]  /*4d70*/  HMMA.16816.F32.BF16 R144, R4.reuse, R24, R144 ;  /* 0x000000180490723c */ /* 0x040ff00000041890 */
[C---:B-1----:R-:W-:Y:S08]  /*4d80*/  HMMA.16816.F32.BF16 R44, R4.reuse, R12, R44 ;  /* 0x0000000c042c723c */ /* 0x042ff0000004182c */
[C---:B------:R-:W-:Y:S01]  /*4d90*/  HMMA.16816.F32.BF16 R48, R4.reuse, R14, R48 ;  /* 0x0000000e0430723c */ /* 0x040fe20000041830 */
[----:B------:R-:W1:Y:S07]  /*4da0*/  LDSM.16.MT88.4 R12, [R221+0x14800] ;  /* 0x01480000dd0c783b */ /* 0x000e6e0000004200 */
[C---:B---3--:R-:W-:Y:S08]  /*4db0*/  HMMA.16816.F32.BF16 R52, R4.reuse, R8, R52 ;  /* 0x000000080434723c */ /* 0x048ff00000041834 */
[C---:B------:R-:W-:Y:S01]  /*4dc0*/  HMMA.16816.F32.BF16 R56, R4.reuse, R10, R56 ;  /* 0x0000000a0438723c */ /* 0x040fe20000041838 */
[----:B------:R-:W2:Y:S07]  /*4dd0*/  LDSM.16.MT88.4 R8, [R220+0x14800] ;  /* 0x01480000dc08783b */ /* 0x000eae0000004200 */
[C---:B------:R-:W-:Y:S01]  /*4de0*/  HMMA.16816.F32.BF16 R140, R4.reuse, R26, R140 ;  /* 0x0000001a048c723c */ /* 0x040fe2000004188c */
[----:B------:R-:W-:Y:S07]  /*4df0*/  LDSM.16.MT88.4 R24, [R222+0x14800] ;  /* 0x01480000de18783b */ /* 0x000fee0000004200 */
        /* <DEDUP_REMOVED lines=9> */
[C---:B------:R-:W-:Y:S08]  /*4e90*/  HMMA.16816.F32.BF16 R68, R4.reuse, R16, R68 ;  /* 0x000000100444723c */ /* 0x040ff00000041844 */
[C---:B------:R-:W-:Y:S01]  /*4ea0*/  HMMA.16816.F32.BF16 R72, R4.reuse, R18, R72 ;  /* 0x000000120448723c */ /* 0x040fe20000041848 */
[----:B------:R-:W3:Y:S07]  /*4eb0*/  LDSM.16.MT88.4 R16, [R222+0x16800] ;  /* 0x01680000de10783b */ /* 0x000eee0000004200 */
[C---:B------:R-:W-:Y:S08]  /*4ec0*/  HMMA.16816.F32.BF16 R60, R4.reuse, R28, R60 ;  /* 0x0000001c043c723c */ /* 0x040ff0000004183c */
[C---:B-1----:R-:W-:Y:S08]  /*4ed0*/  HMMA.16816.F32.BF16 R116, R4.reuse, R12, R116 ;  /* 0x0000000c0474723c */ /* 0x042ff00000041874 */
[C---:B------:R-:W-:Y:S01]  /*4ee0*/  HMMA.16816.F32.BF16 R120, R4.reuse, R14, R120 ;  /* 0x0000000e0478723c */ /* 0x040fe20000041878 */
[----:B------:R-:W1:Y:S07]  /*4ef0*/  LDSM.16.MT88.4 R12, [R224+0x13000] ;  /* 0x01300000e00c783b */ /* 0x000e6e0000004200 */
[C---:B--2---:R-:W-:Y:S08]  /*4f00*/  HMMA.16816.F32.BF16 R124, R4.reuse, R8, R124 ;  /* 0x00000008047c723c */ /* 0x044ff0000004187c */
[C---:B------:R-:W-:Y:S01]  /*4f10*/  HMMA.16816.F32.BF16 R128, R4.reuse, R10, R128 ;  /* 0x0000000a0480723c */ /* 0x040fe20000041880 */
[----:B------:R-:W2:Y:S07]  /*4f20*/  LDSM.16.MT88.4 R8, [R222+0x13000] ;  /* 0x01300000de08783b */ /* 0x000eae0000004200 */
[C---:B------:R-:W-:Y:S01]  /*4f30*/  HMMA.16816.F32.BF16 R64, R4.reuse, R30, R64 ;  /* 0x0000001e0440723c */ /* 0x040fe20000041840 */
[----:B------:R-:W-:Y:S07]  /*4f40*/  LDSM.16.MT88.4 R28, [R224+0x11000] ;  /* 0x01100000e01c783b */ /* 0x000fee0000004200 */
[C---:B------:R-:W-:Y:S08]  /*4f50*/  HMMA.16816.F32.BF16 R76, R4.reuse, R24, R76 ;  /* 0x00000018044c723c */ /* 0x040ff0000004184c */
[C---:B------:R-:W-:Y:S01]  /*4f60*/  HMMA.16816.F32.BF16 R80, R4.reuse, R26, R80 ;  /* 0x0000001a0450723c */ /* 0x040fe20000041850 */
[----:B------:R-:W-:Y:S07]  /*4f70*/  LDSM.16.MT88.4 R24, [R221+0x11000] ;  /* 0x01100000dd18783b */ /* 0x000fee0000004200 */
[C---:B------:R-:W-:Y:S08]  /*4f80*/  HMMA.16816.F32.BF16 R100, R4.reuse, R20, R100 ;  /* 0x000000140464723c */ /* 0x040ff00000041864 */
[C---:B------:R-:W-:Y:S01]  /*4f90*/  HMMA.16816.F32.BF16 R104, R4.reuse, R22, R104 ;  /* 0x000000160468723c */ /* 0x040fe20000041868 */
[----:B------:R-:W5:Y:S07]  /*4fa0*/  LDSM.16.MT88.4 R20, [R222+0x11000] ;  /* 0x01100000de14783b */ /* 0x000f6e0000004200 */
[C---:B---3--:R-:W-:Y:S08]  /*4fb0*/  HMMA.16816.F32.BF16 R108, R4.reuse, R16, R108 ;  /* 0x00000010046c723c */ /* 0x048ff0000004186c */
[----:B------:R-:W-:Y:S01]  /*4fc0*/  HMMA.16816.F32.BF16 R112, R4, R18, R112 ;  /* 0x000000120470723c */ /* 0x000fe20000041870 */
[----:B------:R-:W3:Y:S06]  /*4fd0*/  LDSM.16.MT88.4 R16, [R220+0x11000] ;  /* 0x01100000dc10783b */ /* 0x000eec0000004200 */
[----:B------:R-:W-:Y:S01]  /*4fe0*/  F2FP.BF16.PACK_AB R4, R183, R180 ;  /* 0x000000b4b704723e */ /* 0x000fe200000010ff */
[----:B------:R-:W-:Y:S01]  /*4ff0*/  FADD.FTZ R180, R180, R169 ;  /* 0x000000a9b4b47221 */ /* 0x000fe20000010000 */
[----:B----4-:R-:W-:Y:S01]  /*5000*/  F2FP.BF16.PACK_AB R5, R190, R189 ;  /* 0x000000bdbe05723e */ /* 0x010fe200000010ff */
[----:B------:R-:W-:Y:S01]  /*5010*/  FADD.FTZ R189, R189, R0 ;  /* 0x00000000bdbd7221 */ /* 0x000fe20000010000 */
[----:B------:R-:W-:Y:S01]  /*5020*/  F2FP.BF16.PACK_AB R6, R185, R182 ;  /* 0x000000b6b906723e */ /* 0x000fe200000010ff */
[----:B------:R-:W-:Y:S01]  /*5030*/  FADD.FTZ R183, R183, R180 ;  /* 0x000000b4b7b77221 */ /* 0x000fe20000010000 */
[----:B------:R-:W-:Y:S01]  /*5040*/  F2FP.BF16.PACK_AB R7, R192, R191 ;  /* 0x000000bfc007723e */ /* 0x000fe200000010ff */
[----:B------:R-:W-:-:S02]  /*5050*/  FADD.FTZ R190, R190, R189 ;  /* 0x000000bdbebe7221 */ /* 0x000fc40000010000 */
[----:B------:R-:W-:Y:S02]  /*5060*/  FADD.FTZ R182, R182, R183 ;  /* 0x000000b7b6b67221 */ /* 0x000fe40000010000 */
[----:B------:R-:W-:Y:S02]  /*5070*/  FADD.FTZ R191, R191, R190 ;  /* 0x000000bebfbf7221 */ /* 0x000fe40000010000 */
[----:B-1----:R-:W-:Y:S01]  /*5080*/  HMMA.16816.F32.BF16 R36, R4, R12, R36 ;  /* 0x0000000c0424723c */ /* 0x002fe20000041824 */
[----:B------:R-:W-:Y:S02]  /*5090*/  FADD.FTZ R185, R185, R182 ;  /* 0x000000b6b9b97221 */ /* 0x000fe40000010000 */
[----:B------:R-:W-:-:S05]  /*50a0*/  FADD.FTZ R192, R192, R191 ;  /* 0x000000bfc0c07221 */ /* 0x000fca0000010000 */
[C---:B------:R-:W-:Y:S01]  /*50b0*/  HMMA.16816.F32.BF16 R40, R4.reuse, R14, R40 ;  /* 0x0000000e0428723c */ /* 0x040fe20000041828 */
[----:B------:R-:W1:Y:S07]  /*50c0*/  LDSM.16.MT88.4 R12, [R221+0x15000] ;  /* 0x01500000dd0c783b */ /* 0x000e6e0000004200 */
[C---:B--2---:R-:W-:Y:S08]  /*50d0*/  HMMA.16816.F32.BF16 R44, R4.reuse, R8, R44 ;  /* 0x00000008042c723c */ /* 0x044ff0000004182c */
[C---:B------:R-:W-:Y:S01]  /*50e0*/  HMMA.16816.F32.BF16 R48, R4.reuse, R10, R48 ;  /* 0x0000000a0430723c */ /* 0x040fe20000041830 */
[----:B------:R-:W2:Y:S07]  /*50f0*/  LDSM.16.MT88.4 R8, [R220+0x15000] ;  /* 0x01500000dc08783b */ /* 0x000eae0000004200 */
[C---:B-----5:R-:W-:Y:S08]  /*5100*/  HMMA.16816.F32.BF16 R152, R4.reuse, R20, R152 ;  /* 0x000000140498723c */ /* 0x060ff00000041898 */
[C---:B------:R-:W-:Y:S01]  /*5110*/  HMMA.16816.F32.BF16 R148, R4.reuse, R22, R148 ;  /* 0x000000160494723c */ /* 0x040fe20000041894 */
[----:B------:R-:W4:Y:S07]  /*5120*/  LDSM.16.MT88.4 R20, [R221+0x13000] ;  /* 0x01300000dd14783b */ /* 0x000f2e0000004200 */
        /* <DEDUP_REMOVED lines=11> */
[----:B------:R-:W5:Y:S07]  /*51e0*/  LDSM.16.MT88.4 R28, [R220+0x13000] ;  /* 0x01300000dc1c783b */ /* 0x000f6e0000004200 */
[C---:B------:R-:W-:Y:S08]  /*51f0*/  HMMA.16816.F32.BF16 R144, R4.reuse, R24, R144 ;  /* 0x000000180490723c */ /* 0x040ff00000041890 */
[C---:B------:R-:W-:Y:S01]  /*5200*/  HMMA.16816.F32.BF16 R140, R4.reuse, R26, R140 ;  /* 0x0000001a048c723c */ /* 0x040fe2000004188c */
[----:B------:R-:W2:Y:S07]  /*5210*/  LDSM.16.MT88.4 R24, [R222+0x15000] ;  /* 0x01500000de18783b */ /* 0x000eae0000004200 */
[C---:B----4-:R-:W-:Y:S08]  /*5220*/  HMMA.16816.F32.BF16 R52, R4.reuse, R20, R52 ;  /* 0x000000140434723c */ /* 0x050ff00000041834 */
        /* <DEDUP_REMOVED lines=11> */
[C---:B-----5:R-:W-:Y:S08]  /*52e0*/  HMMA.16816.F32.BF16 R60, R4.reuse, R28, R60 ;  /* 0x0000001c043c723c */ /* 0x060ff0000004183c */
[C---:B------:R-:W-:Y:S01]  /*52f0*/  HMMA.16816.F32.BF16 R64, R4.reuse, R30, R64 ;  /* 0x0000001e0440723c */ /* 0x040fe20000041840 */
[----:B------:R-:W5:Y:S07]  /*5300*/  LDSM.16.MT88.4 R28, [R222+0x11800] ;  /* 0x01180000de1c783b */ /* 0x000f6e0000004200 */
[C---:B------:R-:W-:Y:S08]  /*5310*/  HMMA.16816.F32.BF16 R76, R4.reuse, R24, R76 ;  /* 0x00000018044c723c */ /* 0x040ff0000004184c */
[C---:B------:R-:W-:Y:S01]  /*5320*/  HMMA.16816.F32.BF16 R80, R4.reuse, R26, R80 ;  /* 0x0000001a0450723c */ /* 0x040fe20000041850 */
[----:B------:R-:W1:Y:S07]  /*5330*/  LDSM.16.MT88.4 R24, [R221+0x11800] ;  /* 0x01180000dd18783b */ /* 0x000e6e0000004200 */
[C---:B----4-:R-:W-:Y:S08]  /*5340*/  HMMA.16816.F32.BF16 R100, R4.reuse, R20, R100 ;  /* 0x000000140464723c */ /* 0x050ff00000041864 */
[C---:B------:R-:W-:Y:S01]  /*5350*/  HMMA.16816.F32.BF16 R104, R4.reuse, R22, R104 ;  /* 0x000000160468723c */ /* 0x040fe20000041868 */
[----:B------:R-:W4:Y:S07]  /*5360*/  LDSM.16.MT88.4 R20, [R220+0x11800] ;  /* 0x01180000dc14783b */ /* 0x000f2e0000004200 */
[C---:B---3--:R-:W-:Y:S08]  /*5370*/  HMMA.16816.F32.BF16 R108, R4.reuse, R16, R108 ;  /* 0x00000010046c723c */ /* 0x048ff0000004186c */
[----:B------:R-:W-:Y:S01]  /*5380*/  HMMA.16816.F32.BF16 R112, R4, R18, R112 ;  /* 0x000000120470723c */ /* 0x000fe20000041870 */
[----:B------:R-:W3:Y:S06]  /*5390*/  LDSM.16.MT88.4 R16, [R222+0x13800] ;  /* 0x01380000de10783b */ /* 0x000eec0000004200 */
        /* <DEDUP_REMOVED lines=18> */
[C---:B------:R-:W-:Y:S08]  /*54c0*/  HMMA.16816.F32.BF16 R160, R4.reuse, R32, R160 ;  /* 0x0000002004a0723c */ /* 0x040ff000000418a0 */
[C---:B------:R-:W-:Y:S01]  /*54d0*/  HMMA.16816.F32.BF16 R156, R4.reuse, R34, R156 ;  /* 0x00000022049c723c */ /* 0x040fe2000004189c */
[----:B------:R-:W1:Y:S07]  /*54e0*/  LDSM.16.MT88.4 R32, [R220+0x13800] ;  /* 0x01380000dc20783b */ /* 0x000e6e0000004200 */
[C---:B-----5:R-:W-:Y:S08]  /*54f0*/  HMMA.16816.F32.BF16 R152, R4.reuse, R28, R152 ;  /* 0x0000001c0498723c */ /* 0x060ff00000041898 */
        /* <DEDUP_REMOVED lines=18> */
[C---:B------:R-:W-:Y:S08]  /*5620*/  HMMA.16816.F32.BF16 R64, R4.reuse, R34, R64 ;  /* 0x000000220440723c */ /* 0x040ff00000041840 */
[C---:B-----5:R-:W-:Y:S08]  /*5630*/  HMMA.16816.F32.BF16 R76, R4.reuse, R28, R76 ;  /* 0x0000001c044c723c */ /* 0x060ff0000004184c */
[C---:B------:R-:W-:Y:S08]  /*5640*/  HMMA.16816.F32.BF16 R80, R4.reuse, R30, R80 ;  /* 0x0000001e0450723c */ /* 0x040ff00000041850 */
[C---:B------:R-:W-:Y:S08]  /*5650*/  HMMA.16816.F32.BF16 R84, R4.reuse, R24, R84 ;  /* 0x000000180454723c */ /* 0x040ff00000041854 */
[C---:B------:R-:W-:Y:S08]  /*5660*/  HMMA.16816.F32.BF16 R88, R4.reuse, R26, R88 ;  /* 0x0000001a0458723c */ /* 0x040ff00000041858 */
[C---:B----4-:R-:W-:Y:S08]  /*5670*/  HMMA.16816.F32.BF16 R92, R4.reuse, R20, R92 ;  /* 0x00000014045c723c */ /* 0x050ff0000004185c */
[C---:B------:R-:W-:Y:S08]  /*5680*/  HMMA.16816.F32.BF16 R96, R4.reuse, R22, R96 ;  /* 0x000000160460723c */ /* 0x040ff00000041860 */
[C---:B---3--:R-:W-:Y:S08]  /*5690*/  HMMA.16816.F32.BF16 R108, R4.reuse, R16, R108 ;  /* 0x00000010046c723c */ /* 0x048ff0000004186c */
[C---:B------:R-:W-:Y:S08]  /*56a0*/  HMMA.16816.F32.BF16 R112, R4.reuse, R18, R112 ;  /* 0x000000120470723c */ /* 0x040ff00000041870 */
[C---:B-1----:R-:W-:Y:S08]  /*56b0*/  HMMA.16816.F32.BF16 R116, R4.reuse, R12, R116 ;  /* 0x0000000c0474723c */ /* 0x042ff00000041874 */
[C---:B------:R-:W-:Y:S08]  /*56c0*/  HMMA.16816.F32.BF16 R120, R4.reuse, R14, R120 ;  /* 0x0000000e0478723c */ /* 0x040ff00000041878 */
[C---:B--2---:R-:W-:Y:S08]  /*56d0*/  HMMA.16816.F32.BF16 R124, R4.reuse, R8, R124 ;  /* 0x00000008047c723c */ /* 0x044ff0000004187c */
[----:B------:R-:W-:Y:S01]  /*56e0*/  HMMA.16816.F32.BF16 R128, R4, R10, R128 ;  /* 0x0000000a0480723c */ /* 0x000fe20000041880 */
[----:B------:R-:W-:Y:S07]  /*56f0*/  @!P0 BRA `(.L_x_147) ;  /* 0x0000384000008947 */ /* 0x000fee0003800000 */
[----:B------:R-:W-:Y:S01]  /*5700*/  UIADD3 UR17, UR8, -0x2, URZ ;  /* 0xfffffffe08117890 */ /* 0x000fe2000fffe03f */
[----:B------:R-:W-:-:S04]  /*5710*/  DEPBAR.LE SB0, 0x0 ;  /* 0x000080000000791a */ /* 0x000fc80000000000 */
[----:B------:R-:W-:Y:S01]  /*5720*/  USHF.R.S32.HI UR14, URZ, 0x1f, UR17 ;  /* 0x0000001f3f0e7899 */ /* 0x000fe20008011411 */
[----:B------:R-:W-:Y:S01]  /*5730*/  IMAD.U32 R165, RZ, RZ, UR17 ;  /* 0x00000011ffa57e24 */ /* 0x000fe2000f8e00ff */
[----:B------:R-:W-:Y:S02]  /*5740*/  ULDC.64 UR12, c[0x0][0x1a0] ;  /* 0x00006800000c7ab9 */ /* 0x000fe40000000a00 */
[----:B------:R-:W-:Y:S02]  /*5750*/  UIMAD UR14, UR14, UR12, URZ ;  /* 0x0000000c0e0e72a4 */ /* 0x000fe4000f8e023f */
[----:B------:R-:W-:Y:S02]  /*5760*/  UIMAD.WIDE.U32 UR20, UR17, UR12, URZ ;  /* 0x0000000c111472a5 */ /* 0x000fe4000f8e003f */
[----:B------:R-:W-:Y:S02]  /*5770*/  UIMAD UR13, UR17, UR13, UR14 ;  /* 0x0000000d110d72a4 */ /* 0x000fe4000f8e020e */
[----:B------:R-:W-:-:S02]  /*5780*/  USHF.L.U64.HI UR12, UR4, 0x5, UR5 ;  /* 0x00000005040c7899 */ /* 0x000fc40008010205 */
[----:B------:R-:W-:Y:S01]  /*5790*/  UIADD3 UR13, UR21, UR13, URZ ;  /* 0x0000000d150d7290 */ /* 0x000fe2000fffe03f */
[----:B------:R-:W-:Y:S01]  /*57a0*/  IMAD.U32 R6, RZ, RZ, UR20 ;  /* 0x00000014ff067e24 */ /* 0x000fe2000f8e00ff */
[----:B------:R-:W-:Y:S01]  /*57b0*/  UISETP.GT.AND UP0, UPT, UR17, UR9, UPT ;  /* 0x000000091100728c */ /* 0x000fe2000bf04270 */
[----:B------:R-:W-:-:S03]  /*57c0*/  IMAD.U32 R7, RZ, RZ, UR21 ;  /* 0x00000015ff077e24 */ /* 0x000fc6000f8e00ff */
[----:B------:R-:W-:Y:S01]  /*57d0*/  IMAD.U32 R5, RZ, RZ, UR13 ;  /* 0x0000000dff057e24 */ /* 0x000fe2000f8e00ff */
[----:B------:R-:W-:Y:S01]  /*57e0*/  BAR.SYNC.DEFER_BLOCKING 0x0 ;  /* 0x0000000000007b1d */ /* 0x000fe20000010000 */
[----:B------:R-:W-:Y:S01]  /*57f0*/  LEA R0, P0, R6, R166, 0x6 ;  /* 0x000000a606007211 */ /* 0x000fe200078030ff */
[----:B------:R-:W-:-:S03]  /*5800*/  USHF.L.U32 UR13, UR4, 0x5, URZ ;  /* 0x00000005040d7899 */ /* 0x000fc6000800063f */
[----:B------:R-:W-:Y:S02]  /*5810*/  LEA R4, P1, R0, c[0x0][0x170], 0x1 ;  /* 0x00005c0000047a11 */ /* 0x000fe400078208ff */
[----:B------:R-:W-:Y:S02]  /*5820*/  LEA.HI.X R5, R6, R241, R5, 0x6, P0 ;  /* 0x000000f106057211 */ /* 0x000fe400000f3405 */
[----:B------:R-:W-:Y:S02]  /*5830*/  IADD3 R6, P0, R4, UR13, RZ ;  /* 0x0000000d04067c10 */ /* 0x000fe4000ff1e0ff */
[----:B------:R-:W-:Y:S01]  /*5840*/  LEA.HI.X R5, R0, c[0x0][0x174], R5, 0x1, P1 ;  /* 0x00005d0000057a11 */ /* 0x000fe200008f0c05 */
[----:B------:R-:W-:Y:S01]  /*5850*/  IMAD R0, R165, 0x40, R242 ;  /* 0x00000040a5007824 */ /* 0x000fe200078e02f2 */
[----:B------:R-:W-:Y:S02]  /*5860*/  IADD3 R18, P1, R6, UR13, RZ ;  /* 0x0000000d06127c10 */ /* 0x000fe4000ff3e0ff */
[----:B------:R-:W-:-:S02]  /*5870*/  IADD3.X R7, R5, UR12, RZ, P0, !PT ;  /* 0x0000000c05077c10 */ /* 0x000fc400087fe4ff */
[----:B------:R-:W-:Y:S02]  /*5880*/  IADD3 R16, P0, R18, UR13, RZ ;  /* 0x0000000d12107c10 */ /* 0x000fe4000ff1e0ff */
[----:B------:R-:W-:Y:S02]  /*5890*/  IADD3.X R19, R7, UR12, RZ, P1, !PT ;  /* 0x0000000c07137c10 */ /* 0x000fe40008ffe4ff */
[----:B------:R-:W-:Y:S02]  /*58a0*/  IADD3 R2, R0, 0x1, RZ ;  /* 0x0000000100027810 */ /* 0x000fe40007ffe0ff */
[----:B------:R-:W-:Y:S01]  /*58b0*/  IADD3.X R17, R19, UR12, RZ, P0, !PT ;  /* 0x0000000c13117c10 */ /* 0x000fe200087fe4ff */
[----:B------:R-:W-:Y:S01]  /*58c0*/  @!PT LDS RZ, [RZ] ;  /* 0x00000000fffff984 */ /* 0x000fe20000000800 */
[----:B------:R-:W-:Y:S01]  /*58d0*/  @!PT LDS RZ, [RZ] ;  /* 0x00000000fffff984 */ /* 0x000fe20000000800 */
[----:B------:R-:W-:Y:S01]  /*58e0*/  @!PT LDS RZ, [RZ] ;  /* 0x00000000fffff984 */ /* 0x000fe20000000800 */
[----:B------:R1:W-:Y:S01]  /*58f0*/  LDGSTS.E.BYPASS.LTC128B.128 [R231+0x10000], [R4.64] ;  /* 0x1000000004e77fae */ /* 0x0003e2000b901d52 */
[C---:B------:R-:W-:Y:S02]  /*5900*/  ISETP.GE.AND P6, PT, R2.reuse, R238, PT ;  /* 0x000000ee0200720c */ /* 0x040fe40003fc6270 */
[----:B------:R-:W-:Y:S01]  /*5910*/  ISETP.GE.AND P2, PT, R2, R236, PT ;  /* 0x000000ec0200720c */ /* 0x000fe20003f46270 */
[----:B------:R1:W-:Y:S01]  /*5920*/  LDGSTS.E.BYPASS.LTC128B.128 [R231+0x12000], [R4.64+0x80] ;  /* 0x1200008004e77fae */ /* 0x0003e2000b901d52 */
[----:B------:R-:W-:-:S02]  /*5930*/  ISETP.GE.AND P0, PT, R0, R238, PT ;  /* 0x000000ee0000720c */ /* 0x000fc40003f06270 */
[C---:B------:R-:W-:Y:S01]  /*5940*/  ISETP.LT.OR P6, PT, R2.reuse, R239, P6 ;  /* 0x000000ef0200720c */ /* 0x040fe200037c1670 */
[----:B------:R1:W-:Y:S01]  /*5950*/  LDGSTS.E.BYPASS.LTC128B.128 [R231+0x14000], [R4.64+0x100] ;  /* 0x1400010004e77fae */ /* 0x0003e2000b901d52 */
[----:B------:R-:W-:Y:S02]  /*5960*/  ISETP.LT.OR P2, PT, R2, R237, P2 ;  /* 0x000000ed0200720c */ /* 0x000fe40001741670 */
[C---:B------:R-:W-:Y:S01]  /*5970*/  ISETP.LT.OR P0, PT, R0.reuse, R239, P0 ;  /* 0x000000ef0000720c */ /* 0x040fe20000701670 */
[----:B------:R1:W-:Y:S01]  /*5980*/  LDGSTS.E.BYPASS.LTC128B.128 [R231+0x16000], [R4.64+0x180] ;  /* 0x1600018004e77fae */ /* 0x0003e2000b901d52 */
[C---:B------:R-:W-:Y:S02]  /*5990*/  IADD3 R2, R0.reuse, 0x9, RZ ;  /* 0x0000000900027810 */ /* 0x040fe40007ffe0ff */
[----:B------:R-:W-:Y:S01]  /*59a0*/  ISETP.GE.AND P3, PT, R0, R236, PT ;  /* 0x000000ec0000720c */ /* 0x000fe20003f66270 */
[----:B------:R1:W-:Y:S01]  /*59b0*/  LDGSTS.E.BYPASS.LTC128B.128 [R231+0x10800], [R6.64] ;  /* 0x1080000006e77fae */ /* 0x0003e2000b901d52 */
[----:B------:R-:W-:-:S02]  /*59c0*/  ISETP.GE.AND P5, PT, R2, R238, PT ;  /* 0x000000ee0200720c */ /* 0x000fc40003fa6270 */
[----:B------:R-:W-:Y:S01]  /*59d0*/  ISETP.LT.OR P3, PT, R0, R237, P3 ;  /* 0x000000ed0000720c */ /* 0x000fe20001f61670 */
[----:B------:R1:W-:Y:S01]  /*59e0*/  LDGSTS.E.BYPASS.LTC128B.128 [R231+0x12800], [R6.64+0x80] ;  /* 0x1280008006e77fae */ /* 0x0003e2000b901d52 */
[----:B------:R-:W-:-:S03]  /*59f0*/  ISETP.LT.OR P5, PT, R2, R239, P5 ;  /* 0x000000ef0200720c */ /* 0x000fc60002fa1670 */
        /* <DEDUP_REMOVED lines=11> */
[----:B------:R-:W3:Y:S04]  /*5ab0*/  LDSM.16.M88.4 R168, [R229+0x8000] ;  /* 0x00800000e5a8783b */ /* 0x000ee80000000200 */
[----:B------:R-:W4:Y:S04]  /*5ac0*/  LDSM.16.M88.4 R28, [R229+0x8800] ;  /* 0x00880000e51c783b */ /* 0x000f280000000200 */
[----:B------:R-:W-:Y:S04]  /*5ad0*/  LDSM.16.M88.4 R176, [R228] ;  /* 0x00000000e4b0783b */ /* 0x000fe80000000200 */
[----:B-1----:R-:W1:Y:S04]  /*5ae0*/  LDSM.16.M88.4 R4, [R227] ;  /* 0x00000000e304783b */ /* 0x002e680000000200 */
[----:B------:R-:W5:Y:S04]  /*5af0*/  LDSM.16.M88.4 R20, [R229+0x9000] ;  /* 0x00900000e514783b */ /* 0x000f680000000200 */
[----:B------:R-:W2:Y:S04]  /*5b00*/  LDSM.16.M88.4 R8, [R229+0x9800] ;  /* 0x00980000e508783b */ /* 0x000ea80000000200 */
[----:B------:R-:W1:Y:S04]  /*5b10*/  LDSM.16.M88.4 R180, [R219] ;  /* 0x00000000dbb4783b */ /* 0x000e680000000200 */
[----:B------:R-:W1:Y:S04]  /*5b20*/  LDSM.16.M88.4 R192, [R218] ;  /* 0x00000000dac0783b */ /* 0x000e680000000200 */
[----:B------:R-:W1:Y:S04]  /*5b30*/  LDSM.16.M88.4 R184, [R217] ;  /* 0x00000000d9b8783b */ /* 0x000e680000000200 */
[----:B------:R-:W-:Y:S01]  /*5b40*/  LDSM.16.M88.4 R188, [R226] ;  /* 0x00000000e2bc783b */ /* 0x000fe20000000200 */
[C---:B---3--:R-:W-:Y:S03]  /*5b50*/  HMMA.16816.F32.BF16 R172, R12.reuse, R168, RZ ;  /* 0x000000a80cac723c */ /* 0x048fe600000418ff */
[----:B------:R-:W0:Y:S05]  /*5b60*/  LDGDEPBAR ;  /* 0x00000000000079af */ /* 0x000e2a0000000000 */
[C---:B------:R-:W-:Y:S08]  /*5b70*/  HMMA.16816.F32.BF16 R168, R12.reuse, R170, RZ ;  /* 0x000000aa0ca8723c */ /* 0x040ff000000418ff */
[C---:B----4-:R-:W-:Y:S08]  /*5b80*/  HMMA.16816.F32.BF16 R32, R12.reuse, R28, RZ ;  /* 0x0000001c0c20723c */ /* 0x050ff000000418ff */
[----:B------:R-:W-:Y:S08]  /*5b90*/  HMMA.16816.F32.BF16 R28, R12, R30, RZ ;  /* 0x0000001e0c1c723c */ /* 0x000ff000000418ff */
[C---:B-1----:R-:W-:Y:S08]  /*5ba0*/  HMMA.16816.F32.BF16 R172, R176.reuse, R4, R172 ;  /* 0x00000004b0ac723c */ /* 0x042ff000000418ac */
[----:B------:R-:W-:Y:S01]  /*5bb0*/  HMMA.16816.F32.BF16 R168, R176, R6, R168 ;  /* 0x00000006b0a8723c */ /* 0x000fe200000418a8 */
[----:B------:R-:W1:Y:S07]  /*5bc0*/  LDSM.16.M88.4 R4, [R223+0x8000] ;  /* 0x00800000df04783b */ /* 0x000e6e0000000200 */
[C---:B-----5:R-:W-:Y:S08]  /*5bd0*/  HMMA.16816.F32.BF16 R24, R12.reuse, R20, RZ ;  /* 0x000000140c18723c */ /* 0x060ff000000418ff */
[C---:B------:R-:W-:Y:S08]  /*5be0*/  HMMA.16816.F32.BF16 R20, R12.reuse, R22, RZ ;  /* 0x000000160c14723c */ /* 0x040ff000000418ff */
[C---:B--2---:R-:W-:Y:S08]  /*5bf0*/  HMMA.16816.F32.BF16 R16, R12.reuse, R8, RZ ;  /* 0x000000080c10723c */ /* 0x044ff000000418ff */
[----:B------:R-:W-:Y:S01]  /*5c00*/  HMMA.16816.F32.BF16 R12, R12, R10, RZ ;  /* 0x0000000a0c0c723c */ /* 0x000fe200000418ff */
[----:B------:R-:W2:Y:S07]  /*5c10*/  LDSM.16.M88.4 R8, [R223+0x8800] ;  /* 0x00880000df08783b */ /* 0x000eae0000000200 */
[C---:B------:R-:W-:Y:S08]  /*5c20*/  HMMA.16816.F32.BF16 R32, R176.reuse, R180, R32 ;  /* 0x000000b4b020723c */ /* 0x040ff00000041820 */
[C---:B------:R-:W-:Y:S01]  /*5c30*/  HMMA.16816.F32.BF16 R28, R176.reuse, R182, R28 ;  /* 0x000000b6b01c723c */ /* 0x040fe2000004181c */
[----:B------:R-:W3:Y:S07]  /*5c40*/  LDSM.16.M88.4 R180, [R223+0x9000] ;  /* 0x00900000dfb4783b */ /* 0x000eee0000000200 */
[C---:B------:R-:W-:Y:S08]  /*5c50*/  HMMA.16816.F32.BF16 R24, R176.reuse, R192, R24 ;  /* 0x000000c0b018723c */ /* 0x040ff00000041818 */
[C---:B------:R-:W-:Y:S01]  /*5c60*/  HMMA.16816.F32.BF16 R20, R176.reuse, R194, R20 ;  /* 0x000000c2b014723c */ /* 0x040fe20000041814 */
[----:B------:R-:W4:Y:S07]  /*5c70*/  LDSM.16.M88.4 R192, [R223+0x9800] ;  /* 0x00980000dfc0783b */ /* 0x000f2e0000000200 */
[C---:B------:R-:W-:Y:S08]  /*5c80*/  HMMA.16816.F32.BF16 R16, R176.reuse, R184, R16 ;  /* 0x000000b8b010723c */ /* 0x040ff00000041810 */
[----:B------:R-:W-:Y:S01]  /*5c90*/  HMMA.16816.F32.BF16 R12, R176, R186, R12 ;  /* 0x000000bab00c723c */ /* 0x000fe2000004180c */
[----:B------:R-:W-:Y:S04]  /*5ca0*/  LDSM.16.M88.4 R176, [R225] ;  /* 0x00000000e1b0783b */ /* 0x000fe80000000200 */
[----:B------:R-:W-:Y:S03]  /*5cb0*/  LDSM.16.M88.4 R184, [R216] ;  /* 0x00000000d8b8783b */ /* 0x000fe60000000200 */
[C---:B-1----:R-:W-:Y:S08]  /*5cc0*/  HMMA.16816.F32.BF16 R172, R188.reuse, R4, R172 ;  /* 0x00000004bcac723c */ /* 0x042ff000000418ac */
[C---:B------:R-:W-:Y:S01]  /*5cd0*/  HMMA.16816.F32.BF16 R168, R188.reuse, R6, R168 ;  /* 0x00000006bca8723c */ /* 0x040fe200000418a8 */
[----:B------:R-:W1:Y:S07]  /*5ce0*/  LDSM.16.M88.4 R4, [R216+0x800] ;  /* 0x00080000d804783b */ /* 0x000e6e0000000200 */
[C---:B--2---:R-:W-:Y:S08]  /*5cf0*/  HMMA.16816.F32.BF16 R32, R188.reuse, R8, R32 ;  /* 0x00000008bc20723c */ /* 0x044ff00000041820 */
[C---:B------:R-:W-:Y:S01]  /*5d00*/  HMMA.16816.F32.BF16 R28, R188.reuse, R10, R28 ;  /* 0x0000000abc1c723c */ /* 0x040fe2000004181c */
[----:B------:R-:W2:Y:S07]  /*5d10*/  LDSM.16.M88.4 R8, [R216+0x1000] ;  /* 0x00100000d808783b */ /* 0x000eae0000000200 */
[C---:B---3--:R-:W-:Y:S08]  /*5d20*/  HMMA.16816.F32.BF16 R24, R188.reuse, R180, R24 ;  /* 0x000000b4bc18723c */ /* 0x048ff00000041818 */
[C---:B------:R-:W-:Y:S01]  /*5d30*/  HMMA.16816.F32.BF16 R20, R188.reuse, R182, R20 ;  /* 0x000000b6bc14723c */ /* 0x040fe20000041814 */
[----:B------:R-:W3:Y:S07]  /*5d40*/  LDSM.16.M88.4 R180, [R216+0x1800] ;  /* 0x00180000d8b4783b */ /* 0x000eee0000000200 */
[C---:B----4-:R-:W-:Y:S08]  /*5d50*/  HMMA.16816.F32.BF16 R16, R188.reuse, R192, R16 ;  /* 0x000000c0bc10723c */ /* 0x050ff00000041810 */
[----:B------:R-:W-:Y:S01]  /*5d60*/  HMMA.16816.F32.BF16 R12, R188, R194, R12 ;  /* 0x000000c2bc0c723c */ /* 0x000fe2000004180c */
[----:B------:R-:W-:Y:S04]  /*5d70*/  LDSM.16.M88.4 R192, [R229+0xa000] ;  /* 0x00a00000e5c0783b */ /* 0x000fe80000000200 */
[----:B------:R-:W-:Y:S03]  /*5d80*/  LDSM.16.M88.4 R188, [R229+0xa800] ;  /* 0x00a80000e5bc783b */ /* 0x000fe60000000200 */
[C---:B-1----:R-:W-:Y:S08]  /*5d90*/  HMMA.16816.F32.BF16 R32, R176.reuse, R4, R32 ;  /* 0x00000004b020723c */ /* 0x042ff00000041820 */
[C---:B------:R-:W-:Y:S01]  /*5da0*/  HMMA.16816.F32.BF16 R28, R176.reuse, R6, R28 ;  /* 0x00000006b01c723c */ /* 0x040fe2000004181c */
[----:B------:R-:W1:Y:S07]  /*5db0*/  LDSM.16.M88.4 R4, [R230+0x2000] ;  /* 0x00200000e604783b */ /* 0x000e6e0000000200 */
[C---:B------:R-:W-:Y:S08]  /*5dc0*/  HMMA.16816.F32.BF16 R172, R176.reuse, R184, R172 ;  /* 0x000000b8b0ac723c */ /* 0x040ff000000418ac */
[C---:B------:R-:W-:Y:S01]  /*5dd0*/  HMMA.16816.F32.BF16 R168, R176.reuse, R186, R168 ;  /* 0x000000bab0a8723c */ /* 0x040fe200000418a8 */
[----:B------:R-:W4:Y:S07]  /*5de0*/  LDSM.16.M88.4 R184, [R229+0xb000] ;  /* 0x00b00000e5b8783b */ /* 0x000f2e0000000200 */
[C---:B--2---:R-:W-:Y:S08]  /*5df0*/  HMMA.16816.F32.BF16 R24, R176.reuse, R8, R24 ;  /* 0x00000008b018723c */ /* 0x044ff00000041818 */
[C---:B------:R-:W-:Y:S01]  /*5e00*/  HMMA.16816.F32.BF16 R20, R176.reuse, R10, R20 ;  /* 0x0000000ab014723c */ /* 0x040fe20000041814 */
[----:B------:R-:W2:Y:S07]  /*5e10*/  LDSM.16.M88.4 R8, [R229+0xb800] ;  /* 0x00b80000e508783b */ /* 0x000eae0000000200 */
[C---:B---3--:R-:W-:Y:S08]  /*5e20*/  HMMA.16816.F32.BF16 R16, R176.reuse, R180, R16 ;  /* 0x000000b4b010723c */ /* 0x048ff00000041810 */
[----:B------:R-:W-:Y:S01]  /*5e30*/  HMMA.16816.F32.BF16 R12, R176, R182, R12 ;  /* 0x000000b6b00c723c */ /* 0x000fe2000004180c */
[----:B------:R-:W-:Y:S04]  /*5e40*/  LDSM.16.M88.4 R180, [R228+0x2000] ;  /* 0x00200000e4b4783b */ /* 0x000fe80000000200 */
[----:B------:R-:W3:Y:S03]  /*5e50*/  LDSM.16.M88.4 R176, [R215] ;  /* 0x00000000d7b0783b */ /* 0x000ee60000000200 */
[C---:B-1----:R-:W-:Y:S08]  /*5e60*/  HMMA.16816.F32.BF16 R172, R4.reuse, R192, R172 ;  /* 0x000000c004ac723c */ /* 0x042ff000000418ac */
[C---:B------:R-:W-:Y:S01]  /*5e70*/  HMMA.16816.F32.BF16 R168, R4.reuse, R194, R168 ;  /* 0x000000c204a8723c */ /* 0x040fe200000418a8 */
[----:B------:R-:W1:Y:S07]  /*5e80*/  LDSM.16.M88.4 R192, [R214] ;  /* 0x00000000d6c0783b */ /* 0x000e6e0000000200 */
[C---:B------:R-:W-:Y:S08]  /*5e90*/  HMMA.16816.F32.BF16 R32, R4.reuse, R188, R32 ;  /* 0x000000bc0420723c */ /* 0x040ff00000041820 */
[C---:B------:R-:W-:Y:S01]  /*5ea0*/  HMMA.16816.F32.BF16 R28, R4.reuse, R190, R28 ;  /* 0x000000be041c723c */ /* 0x040fe2000004181c */
[----:B------:R-:W5:Y:S07]  /*5eb0*/  LDSM.16.M88.4 R188, [R213] ;  /* 0x00000000d5bc783b */ /* 0x000f6e0000000200 */
[C---:B----4-:R-:W-:Y:S08]  /*5ec0*/  HMMA.16816.F32.BF16 R24, R4.reuse, R184, R24 ;  /* 0x000000b80418723c */ /* 0x050ff00000041818 */
[C---:B------:R-:W-:Y:S01]  /*5ed0*/  HMMA.16816.F32.BF16 R20, R4.reuse, R186, R20 ;  /* 0x000000ba0414723c */ /* 0x040fe20000041814 */
[----:B------:R-:W4:Y:S07]  /*5ee0*/  LDSM.16.M88.4 R184, [R212] ;  /* 0x00000000d4b8783b */ /* 0x000f2e0000000200 */
[C---:B--2---:R-:W-:Y:S08]  /*5ef0*/  HMMA.16816.F32.BF16 R16, R4.reuse, R8, R16 ;  /* 0x000000080410723c */ /* 0x044ff00000041810 */
[----:B------:R-:W-:Y:S01]  /*5f00*/  HMMA.16816.F32.BF16 R12, R4, R10, R12 ;  /* 0x0000000a040c723c */ /* 0x000fe2000004180c */
[----:B------:R-:W-:Y:S04]  /*5f10*/  LDSM.16.M88.4 R8, [R226+0x2000] ;  /* 0x00200000e208783b */ /* 0x000fe80000000200 */
[----:B------:R-:W2:Y:S03]  /*5f20*/  LDSM.16.M88.4 R4, [R223+0xa000] ;  /* 0x00a00000df04783b */ /* 0x000ea60000000200 */
[C---:B---3--:R-:W-:Y:S08]  /*5f30*/  HMMA.16816.F32.BF16 R172, R180.reuse, R176, R172 ;  /* 0x000000b0b4ac723c */ /* 0x048ff000000418ac */
[C---:B------:R-:W-:Y:S01]  /*5f40*/  HMMA.16816.F32.BF16 R168, R180.reuse, R178, R168 ;  /* 0x000000b2b4a8723c */ /* 0x040fe200000418a8 */
[----:B------:R-:W3:Y:S07]  /*5f50*/  LDSM.16.M88.4 R176, [R223+0xa800] ;  /* 0x00a80000dfb0783b */ /* 0x000eee0000000200 */
[C---:B-1----:R-:W-:Y:S08]  /*5f60*/  HMMA.16816.F32.BF16 R32, R180.reuse, R192, R32 ;  /* 0x000000c0b420723c */ /* 0x042ff00000041820 */
[C---:B------:R-:W-:Y:S01]  /*5f70*/  HMMA.16816.F32.BF16 R28, R180.reuse, R194, R28 ;  /* 0x000000c2b41c723c */ /* 0x040fe2000004181c */
[----:B------:R-:W1:Y:S07]  /*5f80*/  LDSM.16.M88.4 R192, [R223+0xb000] ;  /* 0x00b00000dfc0783b */ /* 0x000e6e0000000200 */
[C---:B-----5:R-:W-:Y:S08]  /*5f90*/  HMMA.16816.F32.BF16 R24, R180.reuse, R188, R24 ;  /* 0x000000bcb418723c */ /* 0x060ff00000041818 */
[C---:B------:R-:W-:Y:S01]  /*5fa0*/  HMMA.16816.F32.BF16 R20, R180.reuse, R190, R20 ;  /* 0x000000beb414723c */ /* 0x040fe20000041814 */
[----:B------:R-:W-:Y:S07]  /*5fb0*/  LDSM.16.M88.4 R188, [R225+0x2000] ;  /* 0x00200000e1bc783b */ /* 0x000fee0000000200 */
[C---:B----4-:R-:W-:Y:S08]  /*5fc0*/  HMMA.16816.F32.BF16 R16, R180.reuse, R184, R16 ;  /* 0x000000b8b410723c */ /* 0x050ff00000041810 */
[----:B------:R-:W-:Y:S01]  /*5fd0*/  HMMA.16816.F32.BF16 R12, R180, R186, R12 ;  /* 0x000000bab40c723c */ /* 0x000fe2000004180c */
[----:B------:R-:W4:Y:S04]  /*5fe0*/  LDSM.16.M88.4 R184, [R223+0xb800] ;  /* 0x00b80000dfb8783b */ /* 0x000f280000000200 */
[----:B------:R-:W-:Y:S03]  /*5ff0*/  LDSM.16.M88.4 R180, [R216+0x2800] ;  /* 0x00280000d8b4783b */ /* 0x000fe60000000200 */
[C---:B--2---:R-:W-:Y:S08]  /*6000*/  HMMA.16816.F32.BF16 R172, R8.reuse, R4, R172 ;  /* 0x0000000408ac723c */ /* 0x044ff000000418ac */
[C---:B------:R-:W-:Y:S01]  /*6010*/  HMMA.16816.F32.BF16 R168, R8.reuse, R6, R168 ;  /* 0x0000000608a8723c */ /* 0x040fe200000418a8 */
[----:B------:R-:W2:Y:S07]  /*6020*/  LDSM.16.M88.4 R4, [R216+0x2000] ;  /* 0x00200000d804783b */ /* 0x000eae0000000200 */
[C---:B---3--:R-:W-:Y:S08]  /*6030*/  HMMA.16816.F32.BF16 R32, R8.reuse, R176, R32 ;  /* 0x000000b00820723c */ /* 0x048ff00000041820 */
[C---:B------:R-:W-:Y:S01]  /*6040*/  HMMA.16816.F32.BF16 R28, R8.reuse, R178, R28 ;  /* 0x000000b2081c723c */ /* 0x040fe2000004181c */
[----:B------:R-:W3:Y:S07]  /*6050*/  LDSM.16.M88.4 R176, [R216+0x3000] ;  /* 0x00300000d8b0783b */ /* 0x000eee0000000200 */
[C---:B-1----:R-:W-:Y:S08]  /*6060*/  HMMA.16816.F32.BF16 R24, R8.reuse, R192, R24 ;  /* 0x000000c00818723c */ /* 0x042ff00000041818 */
[C---:B------:R-:W-:Y:S01]  /*6070*/  HMMA.16816.F32.BF16 R20, R8.reuse, R194, R20 ;  /* 0x000000c20814723c */ /* 0x040fe20000041814 */
[----:B------:R-:W1:Y:S07]  /*6080*/  LDSM.16.M88.4 R192, [R216+0x3800] ;  /* 0x00380000d8c0783b */ /* 0x000e6e0000000200 */
[C---:B----4-:R-:W-:Y:S08]  /*6090*/  HMMA.16816.F32.BF16 R16, R8.reuse, R184, R16 ;  /* 0x000000b80810723c */ /* 0x050ff00000041810 */
[----:B------:R-:W-:Y:S01]  /*60a0*/  HMMA.16816.F32.BF16 R12, R8, R186, R12 ;  /* 0x000000ba080c723c */ /* 0x000fe2000004180c */
[----:B------:R-:W-:Y:S04]  /*60b0*/  LDSM.16.M88.4 R8, [R230+0x4000] ;  /* 0x00400000e608783b */ /* 0x000fe80000000200 */
[----:B------:R-:W-:Y:S03]  /*60c0*/  LDSM.16.M88.4 R184, [R229+0xc000] ;  /* 0x00c00000e5b8783b */ /* 0x000fe60000000200 */
[C---:B--2---:R-:W-:Y:S08]  /*60d0*/  HMMA.16816.F32.BF16 R172, R188.reuse, R4, R172 ;  /* 0x00000004bcac723c */ /* 0x044ff000000418ac */
[C---:B------:R-:W-:Y:S01]  /*60e0*/  HMMA.16816.F32.BF16 R168, R188.reuse, R6, R168 ;  /* 0x00000006bca8723c */ /* 0x040fe200000418a8 */
[----:B------:R-:W2:Y:S07]  /*60f0*/  LDSM.16.M88.4 R4, [R229+0xc800] ;  /* 0x00c80000e504783b */ /* 0x000eae0000000200 */
[C---:B------:R-:W-:Y:S08]  /*6100*/  HMMA.16816.F32.BF16 R32, R188.reuse, R180, R32 ;  /* 0x000000b4bc20723c */ /* 0x040ff00000041820 */
[C---:B------:R-:W-:Y:S01]  /*6110*/  HMMA.16816.F32.BF16 R28, R188.reuse, R182, R28 ;  /* 0x000000b6bc1c723c */ /* 0x040fe2000004181c */
[----:B------:R-:W4:Y:S07]  /*6120*/  LDSM.16.M88.4 R180, [R229+0xd000] ;  /* 0x00d00000e5b4783b */ /* 0x000f2e0000000200 */
[C---:B---3--:R-:W-:Y:S08]  /*6130*/  HMMA.16816.F32.BF16 R24, R188.reuse, R176, R24 ;  /* 0x000000b0bc18723c */ /* 0x048ff00000041818 */
[C---:B------:R-:W-:Y:S01]  /*6140*/  HMMA.16816.F32.BF16 R20, R188.reuse, R178, R20 ;  /* 0x000000b2bc14723c */ /* 0x040fe20000041814 */
[----:B------:R-:W3:Y:S07]  /*6150*/  LDSM.16.M88.4 R176, [R229+0xd800] ;  /* 0x00d80000e5b0783b */ /* 0x000eee0000000200 */
[C---:B-1----:R-:W-:Y:S08]  /*6160*/  HMMA.16816.F32.BF16 R16, R188.reuse, R192, R16 ;  /* 0x000000c0bc10723c */ /* 0x042ff00000041810 */
[----:B------:R-:W-:Y:S01]  /*6170*/  HMMA.16816.F32.BF16 R12, R188, R194, R12 ;  /* 0x000000c2bc0c723c */ /* 0x000fe2000004180c */
[----:B------:R-:W-:Y:S04]  /*6180*/  LDSM.16.M88.4 R192, [R211] ;  /* 0x00000000d3c0783b */ /* 0x000fe80000000200 */
[----:B------:R-:W-:Y:S03]  /*6190*/  LDSM.16.M88.4 R188, [R210] ;  /* 0x00000000d2bc783b */ /* 0x000fe60000000200 */
[C---:B--2---:R-:W-:Y:S08]  /*61a0*/  HMMA.16816.F32.BF16 R32, R8.reuse, R4, R32 ;  /* 0x000000040820723c */ /* 0x044ff00000041820 */
[C---:B------:R-:W-:Y:S01]  /*61b0*/  HMMA.16816.F32.BF16 R28, R8.reuse, R6, R28 ;  /* 0x00000006081c723c */ /* 0x040fe2000004181c */
[----:B------:R-:W1:Y:S07]  /*61c0*/  LDSM.16.M88.4 R4, [R228+0x4000] ;  /* 0x00400000e404783b */ /* 0x000e6e0000000200 */
[C---:B------:R-:W-:Y:S08]  /*61d0*/  HMMA.16816.F32.BF16 R172, R8.reuse, R184, R172 ;  /* 0x000000b808ac723c */ /* 0x040ff000000418ac */
[C---:B------:R-:W-:Y:S01]  /*61e0*/  HMMA.16816.F32.BF16 R168, R8.reuse, R186, R168 ;  /* 0x000000ba08a8723c */ /* 0x040fe200000418a8 */
[----:B------:R-:W2:Y:S07]  /*61f0*/  LDSM.16.M88.4 R184, [R209] ;  /* 0x00000000d1b8783b */ /* 0x000eae0000000200 */
[C---:B----4-:R-:W-:Y:S08]  /*6200*/  HMMA.16816.F32.BF16 R24, R8.reuse, R180, R24 ;  /* 0x000000b40818723c */ /* 0x050ff00000041818 */
[C---:B------:R-:W-:Y:S01]  /*6210*/  HMMA.16816.F32.BF16 R20, R8.reuse, R182, R20 ;  /* 0x000000b60814723c */ /* 0x040fe20000041814 */
[----:B------:R-:W4:Y:S07]  /*6220*/  LDSM.16.M88.4 R180, [R208] ;  /* 0x00000000d0b4783b */ /* 0x000f2e0000000200 */
[C---:B---3--:R-:W-:Y:S08]  /*6230*/  HMMA.16816.F32.BF16 R16, R8.reuse, R176, R16 ;  /* 0x000000b00810723c */ /* 0x048ff00000041810 */
[----:B------:R-:W-:Y:S01]  /*6240*/  HMMA.16816.F32.BF16 R12, R8, R178, R12 ;  /* 0x000000b2080c723c */ /* 0x000fe2000004180c */
[----:B------:R-:W-:Y:S04]  /*6250*/  LDSM.16.M88.4 R176, [R226+0x4000] ;  /* 0x00400000e2b0783b */ /* 0x000fe80000000200 */
[----:B------:R-:W3:Y:S03]  /*6260*/  LDSM.16.M88.4 R8, [R223+0xc000] ;  /* 0x00c00000df08783b */ /* 0x000ee60000000200 */
[C---:B-1----:R-:W-:Y:S08]  /*6270*/  HMMA.16816.F32.BF16 R172, R4.reuse, R192, R172 ;  /* 0x000000c004ac723c */ /* 0x042ff000000418ac */
[C---:B------:R-:W-:Y:S01]  /*6280*/  HMMA.16816.F32.BF16 R168, R4.reuse, R194, R168 ;  /* 0x000000c204a8723c */ /* 0x040fe200000418a8 */
[----:B------:R-:W1:Y:S07]  /*6290*/  LDSM.16.M88.4 R192, [R223+0xc800] ;  /* 0x00c80000dfc0783b */ /* 0x000e6e0000000200 */
[C---:B------:R-:W-:Y:S08]  /*62a0*/  HMMA.16816.F32.BF16 R32, R4.reuse, R188, R32 ;  /* 0x000000bc0420723c */ /* 0x040ff00000041820 */
[C---:B------:R-:W-:Y:S01]  /*62b0*/  HMMA.16816.F32.BF16 R28, R4.reuse, R190, R28 ;  /* 0x000000be041c723c */ /* 0x040fe2000004181c */
[----:B------:R-:W5:Y:S07]  /*62c0*/  LDSM.16.M88.4 R188, [R223+0xd000] ;  /* 0x00d00000dfbc783b */ /* 0x000f6e0000000200 */
[C---:B--2---:R-:W-:Y:S08]  /*62d0*/  HMMA.16816.F32.BF16 R24, R4.reuse, R184, R24 ;  /* 0x000000b80418723c */ /* 0x044ff00000041818 */
[C---:B------:R-:W-:Y:S01]  /*62e0*/  HMMA.16816.F32.BF16 R20, R4.reuse, R186, R20 ;  /* 0x000000ba0414723c */ /* 0x040fe20000041814 */
[----:B------:R-:W2:Y:S07]  /*62f0*/  LDSM.16.M88.4 R184, [R223+0xd800] ;  /* 0x00d80000dfb8783b */ /* 0x000eae0000000200 */
[C---:B----4-:R-:W-:Y:S08]  /*6300*/  HMMA.16816.F32.BF16 R16, R4.reuse, R180, R16 ;  /* 0x000000b40410723c */ /* 0x050ff00000041810 */
[----:B------:R-:W-:Y:S01]  /*6310*/  HMMA.16816.F32.BF16 R12, R4, R182, R12 ;  /* 0x000000b6040c723c */ /* 0x000fe2000004180c */
[----:B------:R-:W-:Y:S04]  /*6320*/  LDSM.16.M88.4 R180, [R225+0x4000] ;  /* 0x00400000e1b4783b */ /* 0x000fe80000000200 */
[----:B------:R-:W4:Y:S03]  /*6330*/  LDSM.16.M88.4 R4, [R216+0x4000] ;  /* 0x00400000d804783b */ /* 0x000f260000000200 */
        /* <DEDUP_REMOVED lines=9> */
[C---:B--2---:R-:W-:Y:S08]  /*63d0*/  HMMA.16816.F32.BF16 R16, R176.reuse, R184, R16 ;  /* 0x000000b8b010723c */ /* 0x044ff00000041810 */
[----:B------:R-:W-:Y:S01]  /*63e0*/  HMMA.16816.F32.BF16 R12, R176, R186, R12 ;  /* 0x000000bab00c723c */ /* 0x000fe2000004180c */
[----:B------:R-:W2:Y:S04]  /*63f0*/  LDSM.16.M88.4 R184, [R216+0x5800] ;  /* 0x00580000d8b8783b */ /* 0x000ea80000000200 */
[----:B------:R-:W-:Y:S03]  /*6400*/  LDSM.16.M88.4 R176, [R229+0xe800] ;  /* 0x00e80000e5b0783b */ /* 0x000fe60000000200 */
[C---:B----4-:R-:W-:Y:S08]  /*6410*/  HMMA.16816.F32.BF16 R172, R180.reuse, R4, R172 ;  /* 0x00000004b4ac723c */ /* 0x050ff000000418ac */
[C---:B------:R-:W-:Y:S01]  /*6420*/  HMMA.16816.F32.BF16 R168, R180.reuse, R6, R168 ;  /* 0x00000006b4a8723c */ /* 0x040fe200000418a8 */
[----:B------:R-:W4:Y:S07]  /*6430*/  LDSM.16.M88.4 R4, [R229+0xe000] ;  /* 0x00e00000e504783b */ /* 0x000f2e0000000200 */
[C---:B---3--:R-:W-:Y:S08]  /*6440*/  HMMA.16816.F32.BF16 R32, R180.reuse, R8, R32 ;  /* 0x00000008b420723c */ /* 0x048ff00000041820 */
[C---:B------:R-:W-:Y:S01]  /*6450*/  HMMA.16816.F32.BF16 R28, R180.reuse, R10, R28 ;  /* 0x0000000ab41c723c */ /* 0x040fe2000004181c */
[----:B------:R-:W3:Y:S07]  /*6460*/  LDSM.16.M88.4 R8, [R229+0xf000] ;  /* 0x00f00000e508783b */ /* 0x000eee0000000200 */
[C---:B-1----:R-:W-:Y:S08]  /*6470*/  HMMA.16816.F32.BF16 R24, R180.reuse, R192, R24 ;  /* 0x000000c0b418723c */ /* 0x042ff00000041818 */
[C---:B------:R-:W-:Y:S01]  /*6480*/  HMMA.16816.F32.BF16 R20, R180.reuse, R194, R20 ;  /* 0x000000c2b414723c */ /* 0x040fe20000041814 */
[----:B------:R-:W1:Y:S07]  /*6490*/  LDSM.16.M88.4 R192, [R229+0xf800] ;  /* 0x00f80000e5c0783b */ /* 0x000e6e0000000200 */
[C---:B--2---:R-:W-:Y:S08]  /*64a0*/  HMMA.16816.F32.BF16 R16, R180.reuse, R184, R16 ;  /* 0x000000b8b410723c */ /* 0x044ff00000041810 */
[----:B------:R-:W-:Y:S01]  /*64b0*/  HMMA.16816.F32.BF16 R12, R180, R186, R12 ;  /* 0x000000bab40c723c */ /* 0x000fe2000004180c */
[----:B------:R-:W-:Y:S04]  /*64c0*/  LDSM.16.M88.4 R180, [R206] ;  /* 0x00000000ceb4783b */ /* 0x000fe80000000200 */
[----:B------:R-:W-:Y:S03]  /*64d0*/  LDSM.16.M88.4 R184, [R207] ;  /* 0x00000000cfb8783b */ /* 0x000fe60000000200 */
[C---:B----4-:R-:W-:Y:S08]  /*64e0*/  HMMA.16816.F32.BF16 R172, R188.reuse, R4, R172 ;  /* 0x00000004bcac723c */ /* 0x050ff000000418ac */
[C---:B------:R-:W-:Y:S01]  /*64f0*/  HMMA.16816.F32.BF16 R168, R188.reuse, R6, R168 ;  /* 0x00000006bca8723c */ /* 0x040fe200000418a8 */
[----:B------:R-:W2:Y:S07]  /*6500*/  LDSM.16.M88.4 R4, [R228+0x6000] ;  /* 0x00600000e404783b */ /* 0x000eae0000000200 */
[C---:B------:R-:W-:Y:S08]  /*6510*/  HMMA.16816.F32.BF16 R32, R188.reuse, R176, R32 ;  /* 0x000000b0bc20723c */ /* 0x040ff00000041820 */
[C---:B------:R-:W-:Y:S01]  /*6520*/  HMMA.16816.F32.BF16 R28, R188.reuse, R178, R28 ;  /* 0x000000b2bc1c723c */ /* 0x040fe2000004181c */
[----:B------:R-:W4:Y:S07]  /*6530*/  LDSM.16.M88.4 R176, [R205] ;  /* 0x00000000cdb0783b */ /* 0x000f2e0000000200 */
[C---:B---3--:R-:W-:Y:S08]  /*6540*/  HMMA.16816.F32.BF16 R24, R188.reuse, R8, R24 ;  /* 0x00000008bc18723c */ /* 0x048ff00000041818 */
[C---:B------:R-:W-:Y:S01]  /*6550*/  HMMA.16816.F32.BF16 R20, R188.reuse, R10, R20 ;  /* 0x0000000abc14723c */ /* 0x040fe20000041814 */
[----:B------:R-:W3:Y:S07]  /*6560*/  LDSM.16.M88.4 R8, [R204] ;  /* 0x00000000cc08783b */ /* 0x000eee0000000200 */
[C---:B-1----:R-:W-:Y:S08]  /*6570*/  HMMA.16816.F32.BF16 R16, R188.reuse, R192, R16 ;  /* 0x000000c0bc10723c */ /* 0x042ff00000041810 */
[----:B------:R-:W-:Y:S01]  /*6580*/  HMMA.16816.F32.BF16 R12, R188, R194, R12 ;  /* 0x000000c2bc0c723c */ /* 0x000fe2000004180c */
[----:B------:R-:W-:Y:S04]  /*6590*/  LDSM.16.M88.4 R192, [R226+0x6000] ;  /* 0x00600000e2c0783b */ /* 0x000fe80000000200 */
[----:B------:R-:W1:Y:S03]  /*65a0*/  LDSM.16.M88.4 R188, [R223+0xe000] ;  /* 0x00e00000dfbc783b */ /* 0x000e660000000200 */
[C---:B--2---:R-:W-:Y:S08]  /*65b0*/  HMMA.16816.F32.BF16 R32, R4.reuse, R180, R32 ;  /* 0x000000b40420723c */ /* 0x044ff00000041820 */
[C---:B------:R-:W-:Y:S01]  /*65c0*/  HMMA.16816.F32.BF16 R28, R4.reuse, R182, R28 ;  /* 0x000000b6041c723c */ /* 0x040fe2000004181c */
[----:B------:R-:W2:Y:S07]  /*65d0*/  LDSM.16.M88.4 R180, [R223+0xf000] ;  /* 0x00f00000dfb4783b */ /* 0x000eae0000000200 */
[C---:B------:R-:W-:Y:S08]  /*65e0*/  HMMA.16816.F32.BF16 R172, R4.reuse, R184, R172 ;  /* 0x000000b804ac723c */ /* 0x040ff000000418ac */
[C---:B------:R-:W-:Y:S01]  /*65f0*/  HMMA.16816.F32.BF16 R168, R4.reuse, R186, R168 ;  /* 0x000000ba04a8723c */ /* 0x040fe200000418a8 */
[----:B------:R-:W5:Y:S07]  /*6600*/  LDSM.16.M88.4 R184, [R223+0xe800] ;  /* 0x00e80000dfb8783b */ /* 0x000f6e0000000200 */
[C---:B----4-:R-:W-:Y:S08]  /*6610*/  HMMA.16816.F32.BF16 R24, R4.reuse, R176, R24 ;  /* 0x000000b00418723c */ /* 0x050ff00000041818 */
[C---:B------:R-:W-:Y:S01]  /*6620*/  HMMA.16816.F32.BF16 R20, R4.reuse, R178, R20 ;  /* 0x000000b20414723c */ /* 0x040fe20000041814 */
[----:B------:R-:W-:Y:S07]  /*6630*/  LDSM.16.M88.4 R176, [R223+0xf800] ;  /* 0x00f80000dfb0783b */ /* 0x000fee0000000200 */
[C---:B---3--:R-:W-:Y:S08]  /*6640*/  HMMA.16816.F32.BF16 R16, R4.reuse, R8, R16 ;  /* 0x000000080410723c */ /* 0x048ff00000041810 */
[----:B------:R-:W-:Y:S01]  /*6650*/  HMMA.16816.F32.BF16 R12, R4, R10, R12 ;  /* 0x0000000a040c723c */ /* 0x000fe2000004180c */
[----:B------:R-:W-:Y:S04]  /*6660*/  LDSM.16.M88.4 R8, [R225+0x6000] ;  /* 0x00600000e108783b */ /* 0x000fe80000000200 */
[----:B------:R-:W3:Y:S03]  /*6670*/  LDSM.16.M88.4 R4, [R216+0x6000] ;  /* 0x00600000d804783b */ /* 0x000ee60000000200 */
[C---:B-1----:R-:W-:Y:S08]  /*6680*/  HMMA.16816.F32.BF16 R172, R192.reuse, R188, R172 ;  /* 0x000000bcc0ac723c */ /* 0x042ff000000418ac */
[C---:B------:R-:W-:Y:S08]  /*6690*/  HMMA.16816.F32.BF16 R168, R192.reuse, R190, R168 ;  /* 0x000000bec0a8723c */ /* 0x040ff000000418a8 */
[C---:B--2---:R-:W-:Y:S08]  /*66a0*/  HMMA.16816.F32.BF16 R24, R192.reuse, R180, R24 ;  /* 0x000000b4c018723c */ /* 0x044ff00000041818 */
[C---:B------:R-:W-:Y:S01]  /*66b0*/  HMMA.16816.F32.BF16 R20, R192.reuse, R182, R20 ;  /* 0x000000b6c014723c */ /* 0x040fe20000041814 */
[----:B------:R-:W1:Y:S07]  /*66c0*/  LDSM.16.M88.4 R180, [R216+0x6800] ;  /* 0x00680000d8b4783b */ /* 0x000e6e0000000200 */
[----:B-----5:R-:W-:Y:S08]  /*66d0*/  HMMA.16816.F32.BF16 R28, R192, R186, R28 ;  /* 0x000000bac01c723c */ /* 0x020ff0000004181c */
[C---:B---3--:R-:W-:Y:S08]  /*66e0*/  HMMA.16816.F32.BF16 R172, R8.reuse, R4, R172 ;  /* 0x0000000408ac723c */ /* 0x048ff000000418ac */
[----:B------:R-:W-:Y:S01]  /*66f0*/  HMMA.16816.F32.BF16 R168, R8, R6, R168 ;  /* 0x0000000608a8723c */ /* 0x000fe200000418a8 */
[----:B------:R-:W2:Y:S07]  /*6700*/  LDSM.16.M88.4 R4, [R216+0x7000] ;  /* 0x00700000d804783b */ /* 0x000eae0000000200 */
[C---:B------:R-:W-:Y:S07]  /*6710*/  HMMA.16816.F32.BF16 R16, R192.reuse, R176, R16 ;  /* 0x000000b0c010723c */ /* 0x040fee0000041810 */
[----:B------:R-:W-:Y:S01]  /*6720*/  IADD3 R176, R0, 0x8, RZ ;  /* 0x0000000800b07810 */ /* 0x000fe20007ffe0ff */
[----:B------:R-:W-:Y:S01]  /*6730*/  HMMA.16816.F32.BF16 R32, R192, R184, R32 ;  /* 0x000000b8c020723c */ /* 0x000fe20000041820 */
[----:B------:R-:W-:-:S02]  /*6740*/  FSEL R165, R172, -INF , !P0 ;  /* 0xff800000aca57808 */ /* 0x000fc40004000000 */
[C---:B------:R-:W-:Y:S02]  /*6750*/  ISETP.GE.AND P1, PT, R176.reuse, R238, PT ;  /* 0x000000eeb000720c */ /* 0x040fe40003f26270 */
[-C--:B------:R-:W-:Y:S02]  /*6760*/  ISETP.GE.AND P4, PT, R176, R236.reuse, PT ;  /* 0x000000ecb000720c */ /* 0x080fe40003f86270 */
[----:B------:R-:W-:Y:S01]  /*6770*/  ISETP.GE.AND P0, PT, R2, R236, PT ;  /* 0x000000ec0200720c */ /* 0x000fe20003f06270 */
[----:B------:R-:W-:Y:S01]  /*6780*/  HMMA.16816.F32.BF16 R12, R192, R178, R12 ;  /* 0x000000b2c00c723c */ /* 0x000fe2000004180c */
[C---:B------:R-:W-:Y:S02]  /*6790*/  ISETP.LT.OR P1, PT, R176.reuse, R239, P1 ;  /* 0x000000efb000720c */ /* 0x040fe40000f21670 */
[-C--:B------:R-:W-:Y:S02]  /*67a0*/  ISETP.LT.OR P4, PT, R176, R237.reuse, P4 ;  /* 0x000000edb000720c */ /* 0x080fe40002781670 */
[----:B------:R-:W-:-:S02]  /*67b0*/  ISETP.LT.OR P0, PT, R2, R237, P0 ;  /* 0x000000ed0200720c */ /* 0x000fc40000701670 */
[----:B------:R-:W-:Y:S01]  /*67c0*/  FSEL R195, R168, -INF , !P1 ;  /* 0xff800000a8c37808 */ /* 0x000fe20004800000 */
[C---:B-1----:R-:W-:Y:S01]  /*67d0*/  HMMA.16816.F32.BF16 R28, R8.reuse, R182, R28 ;  /* 0x000000b6081c723c */ /* 0x042fe2000004181c */
[----:B------:R-:W-:Y:S02]  /*67e0*/  FSEL R196, R170, -INF , !P4 ;  /* 0xff800000aac47808 */ /* 0x000fe40006000000 */
[----:B------:R-:W-:Y:S02]  /*67f0*/  FSEL R197, R169, -INF , !P5 ;  /* 0xff800000a9c57808 */ /* 0x000fe40006800000 */
[C---:B------:R-:W-:Y:S02]  /*6800*/  IADD3 R172, R0.reuse, 0x11, RZ ;  /* 0x0000001100ac7810 */ /* 0x040fe40007ffe0ff */
[----:B------:R-:W-:Y:S01]  /*6810*/  FSEL R182, R171, -INF , !P0 ;  /* 0xff800000abb67808 */ /* 0x000fe20004000000 */
[----:B------:R-:W-:Y:S01]  /*6820*/  HMMA.16816.F32.BF16 R32, R8, R180, R32 ;  /* 0x000000b40820723c */ /* 0x000fe20000041820 */
[----:B------:R-:W1:Y:S01]  /*6830*/  LDSM.16.M88.4 R168, [R216+0x7800] ;  /* 0x00780000d8a8783b */ /* 0x000e620000000200 */
[----:B------:R-:W-:Y:S01]  /*6840*/  IADD3 R176, R0, 0x10, RZ ;  /* 0x0000001000b07810 */ /* 0x000fe20007ffe0ff */
[----:B------:R-:W-:-:S04]  /*6850*/  DEPBAR.LE SB0, 0x0 ;  /* 0x000080000000791a */ /* 0x000fc80000000000 */
[----:B------:R-:W-:Y:S01]  /*6860*/  FSEL R173, R173, -INF , !P6 ;  /* 0xff800000adad7808 */ /* 0x000fe20007000000 */
[C---:B--2---:R-:W-:Y:S01]  /*6870*/  HMMA.16816.F32.BF16 R24, R8.reuse, R4, R24 ;  /* 0x000000040818723c */ /* 0x044fe20000041818 */
[C---:B------:R-:W-:Y:S02]  /*6880*/  ISETP.GE.AND P6, PT, R172.reuse, R238, PT ;  /* 0x000000eeac00720c */ /* 0x040fe40003fc6270 */
[----:B------:R-:W-:Y:S02]  /*6890*/  ISETP.GE.AND P1, PT, R172, R236, PT ;  /* 0x000000ecac00720c */ /* 0x000fe40003f26270 */
[----:B------:R-:W-:Y:S02]  /*68a0*/  FSEL R2, R174, -INF , !P3 ;  /* 0xff800000ae027808 */ /* 0x000fe40005800000 */
[----:B------:R-:W-:Y:S01]  /*68b0*/  FSEL R180, R175, -INF , !P2 ;  /* 0xff800000afb47808 */ /* 0x000fe20005000000 */
[----:B------:R-:W-:Y:S01]  /*68c0*/  HMMA.16816.F32.BF16 R20, R8, R6, R20 ;  /* 0x000000060814723c */ /* 0x000fe20000041814 */
[----:B------:R-:W-:-:S02]  /*68d0*/  ISETP.GE.AND P3, PT, R176, R238, PT ;  /* 0x000000eeb000720c */ /* 0x000fc40003f66270 */
[----:B------:R-:W-:Y:S02]  /*68e0*/  ISETP.GE.AND P2, PT, R176, R236, PT ;  /* 0x000000ecb000720c */ /* 0x000fe40003f46270 */
[C---:B------:R-:W-:Y:S02]  /*68f0*/  ISETP.LT.OR P6, PT, R172.reuse, R239, P6 ;  /* 0x000000efac00720c */ /* 0x040fe400037c1670 */
[----:B------:R-:W-:Y:S02]  /*6900*/  ISETP.LT.OR P1, PT, R172, R237, P1 ;  /* 0x000000edac00720c */ /* 0x000fe40000f21670 */
[----:B------:R-:W-:Y:S02]  /*6910*/  IADD3 R172, R0, 0x18, RZ ;  /* 0x0000001800ac7810 */ /* 0x000fe40007ffe0ff */
[C---:B------:R-:W-:Y:S02]  /*6920*/  ISETP.LT.OR P3, PT, R176.reuse, R239, P3 ;  /* 0x000000efb000720c */ /* 0x040fe40001f61670 */
[----:B------:R-:W-:-:S02]  /*6930*/  ISETP.LT.OR P2, PT, R176, R237, P2 ;  /* 0x000000edb000720c */ /* 0x000fc40001741670 */
[C---:B------:R-:W-:Y:S02]  /*6940*/  IADD3 R174, R0.reuse, 0x19, RZ ;  /* 0x0000001900ae7810 */ /* 0x040fe40007ffe0ff */
[----:B------:R-:W-:Y:S02]  /*6950*/  IADD3 R5, R0, 0x20, RZ ;  /* 0x0000002000057810 */ /* 0x000fe40007ffe0ff */
[----:B------:R-:W-:Y:S02]  /*6960*/  ISETP.GE.AND P0, PT, R172, R238, PT ;  /* 0x000000eeac00720c */ /* 0x000fe40003f06270 */
[----:B------:R-:W-:Y:S02]  /*6970*/  FSEL R189, R32, -INF , !P3 ;  /* 0xff80000020bd7808 */ /* 0x000fe40005800000 */
[----:B------:R-:W-:Y:S02]  /*6980*/  FSEL R184, R34, -INF , !P2 ;  /* 0xff80000022b87808 */ /* 0x000fe40005000000 */
[----:B------:R-:W-:Y:S01]  /*6990*/  FSEL R194, R35, -INF , !P1 ;  /* 0xff80000023c27808 */ /* 0x000fe20004800000 */
[----:B-1----:R-:W-:Y:S01]  /*69a0*/  HMMA.16816.F32.BF16 R16, R8, R168, R16 ;  /* 0x000000a80810723c */ /* 0x002fe20000041810 */
[----:B------:R-:W-:-:S02]  /*69b0*/  ISETP.GE.AND P4, PT, R172, R236, PT ;  /* 0x000000ecac00720c */ /* 0x000fc40003f86270 */
[----:B------:R-:W-:Y:S02]  /*69c0*/  ISETP.GE.AND P3, PT, R174, R236, PT ;  /* 0x000000ecae00720c */ /* 0x000fe40003f66270 */
[C---:B------:R-:W-:Y:S02]  /*69d0*/  ISETP.GE.AND P2, PT, R5.reuse, R238, PT ;  /* 0x000000ee0500720c */ /* 0x040fe40003f46270 */
[----:B------:R-:W-:Y:S01]  /*69e0*/  ISETP.GE.AND P1, PT, R5, R236, PT ;  /* 0x000000ec0500720c */ /* 0x000fe20003f26270 */
[----:B------:R-:W-:Y:S01]  /*69f0*/  HMMA.16816.F32.BF16 R12, R8, R170, R12 ;  /* 0x000000aa080c723c */ /* 0x000fe2000004180c */
[----:B------:R-:W-:Y:S02]  /*6a00*/  ISETP.LT.OR P0, PT, R172, R239, P0 ;  /* 0x000000efac00720c */ /* 0x000fe40000701670 */
[----:B------:R-:W-:Y:S01]  /*6a10*/  IADD3 R4, R0, 0x21, RZ ;  /* 0x0000002100047810 */ /* 0x000fe20007ffe0ff */
[----:B------:R-:W-:Y:S01]  /*6a20*/  BAR.SYNC.DEFER_BLOCKING 0x0 ;  /* 0x0000000000007b1d */ /* 0x000fe20000010000 */
[----:B------:R-:W-:-:S02]  /*6a30*/  ISETP.LT.OR P4, PT, R172, R237, P4 ;  /* 0x000000edac00720c */ /* 0x000fc40002781670 */
[----:B------:R-:W-:Y:S02]  /*6a40*/  ISETP.LT.OR P3, PT, R174, R237, P3 ;  /* 0x000000edae00720c */ /* 0x000fe40001f61670 */
[C---:B------:R-:W-:Y:S02]  /*6a50*/  ISETP.LT.OR P2, PT, R5.reuse, R239, P2 ;  /* 0x000000ef0500720c */ /* 0x040fe40001741670 */
[----:B------:R-:W-:Y:S02]  /*6a60*/  ISETP.LT.OR P1, PT, R5, R237, P1 ;  /* 0x000000ed0500720c */ /* 0x000fe40000f21670 */
[----:B------:R-:W-:Y:S02]  /*6a70*/  FSEL R183, R33, -INF , !P6 ;  /* 0xff80000021b77808 */ /* 0x000fe40007000000 */
[----:B------:R-:W-:Y:S02]  /*6a80*/  FSEL R187, R28, -INF , !P0 ;  /* 0xff8000001cbb7808 */ /* 0x000fe40004000000 */
[----:B------:R-:W-:-:S02]  /*6a90*/  IADD3 R5, R0, 0x28, RZ ;  /* 0x0000002800057810 */ /* 0x000fc40007ffe0ff */
[-C--:B------:R-:W-:Y:S02]  /*6aa0*/  ISETP.GE.AND P5, PT, R174, R238.reuse, PT ;  /* 0x000000eeae00720c */ /* 0x080fe40003fa6270 */
[C---:B------:R-:W-:Y:S02]  /*6ab0*/  ISETP.GE.AND P6, PT, R4.reuse, R238, PT ;  /* 0x000000ee0400720c */ /* 0x040fe40003fc6270 */
[----:B------:R-:W-:Y:S02]  /*6ac0*/  ISETP.GE.AND P0, PT, R4, R236, PT ;  /* 0x000000ec0400720c */ /* 0x000fe40003f06270 */
[----:B------:R-:W-:Y:S02]  /*6ad0*/  FSEL R186, R30, -INF , !P4 ;  /* 0xff8000001eba7808 */ /* 0x000fe40006000000 */
[----:B------:R-:W-:Y:S02]  /*6ae0*/  FSEL R192, R31, -INF , !P3 ;  /* 0xff8000001fc07808 */ /* 0x000fe40005800000 */
[----:B------:R-:W-:-:S02]  /*6af0*/  ISETP.GE.AND P3, PT, R5, R238, PT ;  /* 0x000000ee0500720c */ /* 0x000fc40003f66270 */
[C---:B------:R-:W-:Y:S02]  /*6b00*/  ISETP.GE.AND P4, PT, R5.reuse, R236, PT ;  /* 0x000000ec0500720c */ /* 0x040fe40003f86270 */
[-C--:B------:R-:W-:Y:S02]  /*6b10*/  ISETP.LT.OR P5, PT, R174, R239.reuse, P5 ;  /* 0x000000efae00720c */ /* 0x080fe40002fa1670 */
[C---:B------:R-:W-:Y:S02]  /*6b20*/  ISETP.LT.OR P6, PT, R4.reuse, R239, P6 ;  /* 0x000000ef0400720c */ /* 0x040fe400037c1670 */
[----:B------:R-:W-:Y:S02]  /*6b30*/  ISETP.LT.OR P0, PT, R4, R237, P0 ;  /* 0x000000ed0400720c */ /* 0x000fe40000701670 */
[----:B------:R-:W-:Y:S02]  /*6b40*/  IADD3 R4, R0, 0x29, RZ ;  /* 0x0000002900047810 */ /* 0x000fe40007ffe0ff */
[----:B------:R-:W-:-:S02]  /*6b50*/  ISETP.LT.OR P3, PT, R5, R239, P3 ;  /* 0x000000ef0500720c */ /* 0x000fc40001f61670 */
[----:B------:R-:W-:Y:S02]  /*6b60*/  ISETP.LT.OR P4, PT, R5, R237, P4 ;  /* 0x000000ed0500720c */ /* 0x000fe40002781670 */
[----:B------:R-:W-:Y:S02]  /*6b70*/  FSEL R185, R29, -INF , !P5 ;  /* 0xff8000001db97808 */ /* 0x000fe40006800000 */
[----:B------:R-:W-:Y:S02]  /*6b80*/  FSEL R31, R24, -INF , !P2 ;  /* 0xff800000181f7808 */ /* 0x000fe40005000000 */
[----:B------:R-:W-:Y:S02]  /*6b90*/  IADD3 R5, R0, 0x30, RZ ;  /* 0x0000003000057810 */ /* 0x000fe40007ffe0ff */
[C---:B------:R-:W-:Y:S02]  /*6ba0*/  ISETP.GE.AND P5, PT, R4.reuse, R238, PT ;  /* 0x000000ee0400720c */ /* 0x040fe40003fa6270 */
[----:B------:R-:W-:-:S02]  /*6bb0*/  ISETP.GE.AND P2, PT, R4, R236, PT ;  /* 0x000000ec0400720c */ /* 0x000fc40003f46270 */
[----:B------:R-:W-:Y:S02]  /*6bc0*/  FSEL R28, R27, -INF , !P0 ;  /* 0xff8000001b1c7808 */ /* 0x000fe40004000000 */
[C---:B------:R-:W-:Y:S02]  /*6bd0*/  ISETP.GE.AND P0, PT, R5.reuse, R236, PT ;  /* 0x000000ec0500720c */ /* 0x040fe40003f06270 */
[C---:B------:R-:W-:Y:S02]  /*6be0*/  ISETP.LT.OR P5, PT, R4.reuse, R239, P5 ;  /* 0x000000ef0400720c */ /* 0x040fe40002fa1670 */
[-C--:B------:R-:W-:Y:S02]  /*6bf0*/  ISETP.LT.OR P2, PT, R4, R237.reuse, P2 ;  /* 0x000000ed0400720c */ /* 0x080fe40001741670 */
[----:B------:R-:W-:Y:S02]  /*6c00*/  IADD3 R4, R0, 0x31, RZ ;  /* 0x0000003100047810 */ /* 0x000fe40007ffe0ff */
[----:B------:R-:W-:-:S02]  /*6c10*/  ISETP.LT.OR P0, PT, R5, R237, P0 ;  /* 0x000000ed0500720c */ /* 0x000fc40000701670 */
[----:B------:R-:W-:Y:S02]  /*6c20*/  FSEL R191, R25, -INF , !P6 ;  /* 0xff80000019bf7808 */ /* 0x000fe40007000000 */
[----:B------:R-:W-:Y:S02]  /*6c30*/  FSEL R29, R20, -INF , !P3 ;  /* 0xff800000141d7808 */ /* 0x000fe40005800000 */
[----:B------:R-:W-:Y:S02]  /*6c40*/  FSEL R190, R26, -INF , !P1 ;  /* 0xff8000001abe7808 */ /* 0x000fe40004800000 */
[C---:B------:R-:W-:Y:S02]  /*6c50*/  ISETP.GE.AND P6, PT, R4.reuse, R238, PT ;  /* 0x000000ee0400720c */ /* 0x040fe40003fc6270 */
[----:B------:R-:W-:Y:S02]  /*6c60*/  ISETP.GE.AND P3, PT, R4, R236, PT ;  /* 0x000000ec0400720c */ /* 0x000fe40003f66270 */
[----:B------:R-:W-:-:S02]  /*6c70*/  ISETP.GE.AND P1, PT, R5, R238, PT ;  /* 0x000000ee0500720c */ /* 0x000fc40003f26270 */
[----:B------:R-:W-:Y:S02]  /*6c80*/  FSEL R176, R18, -INF , !P0 ;  /* 0xff80000012b07808 */ /* 0x000fe40004000000 */
[----:B------:R-:W-:Y:S02]  /*6c90*/  PLOP3.LUT P0, PT, PT, PT, UP0, 0x80, 0x0 ;  /* 0x000000000000781c */ /* 0x000fe40003f0f008 */
[C---:B------:R-:W-:Y:S02]  /*6ca0*/  ISETP.LT.OR P6, PT, R4.reuse, R239, P6 ;  /* 0x000000ef0400720c */ /* 0x040fe400037c1670 */
[----:B------:R-:W-:Y:S02]  /*6cb0*/  ISETP.LT.OR P3, PT, R4, R237, P3 ;  /* 0x000000ed0400720c */ /* 0x000fe40001f61670 */
[----:B------:R-:W-:Y:S02]  /*6cc0*/  ISETP.LT.OR P1, PT, R5, R239, P1 ;  /* 0x000000ef0500720c */ /* 0x000fe40000f21670 */
[----:B------:R-:W-:-:S02]  /*6cd0*/  IADD3 R4, R0, 0x38, RZ ;  /* 0x0000003800047810 */ /* 0x000fc40007ffe0ff */
[----:B------:R-:W-:Y:S02]  /*6ce0*/  IADD3 R0, R0, 0x39, RZ ;  /* 0x0000003900007810 */ /* 0x000fe40007ffe0ff */
[----:B------:R-:W-:Y:S02]  /*6cf0*/  FSEL R30, R22, -INF , !P4 ;  /* 0xff800000161e7808 */ /* 0x000fe40006000000 */
[----:B------:R-:W-:Y:S02]  /*6d00*/  FSEL R193, R21, -INF , !P5 ;  /* 0xff80000015c17808 */ /* 0x000fe40006800000 */
[----:B------:R-:W-:Y:S02]  /*6d10*/  FSEL R188, R23, -INF , !P2 ;  /* 0xff80000017bc7808 */ /* 0x000fe40005000000 */
[----:B------:R-:W-:Y:S02]  /*6d20*/  FSEL R181, R16, -INF , !P1 ;  /* 0xff80000010b57808 */ /* 0x000fe40004800000 */
[----:B------:R-:W-:-:S02]  /*6d30*/  ISETP.GE.AND P5, PT, R4, R238, PT ;  /* 0x000000ee0400720c */ /* 0x000fc40003fa6270 */
[----:B------:R-:W-:Y:S02]  /*6d40*/  ISETP.GE.AND P2, PT, R4, R236, PT ;  /* 0x000000ec0400720c */ /* 0x000fe40003f46270 */
[C---:B------:R-:W-:Y:S02]  /*6d50*/  ISETP.GE.AND P4, PT, R0.reuse, R238, PT ;  /* 0x000000ee0000720c */ /* 0x040fe40003f86270 */
[----:B------:R-:W-:Y:S02]  /*6d60*/  ISETP.GE.AND P1, PT, R0, R236, PT ;  /* 0x000000ec0000720c */ /* 0x000fe40003f26270 */
[C---:B------:R-:W-:Y:S02]  /*6d70*/  ISETP.LT.OR P5, PT, R4.reuse, R239, P5 ;  /* 0x000000ef0400720c */ /* 0x040fe40002fa1670 */
[----:B------:R-:W-:Y:S02]  /*6d80*/  ISETP.LT.OR P2, PT, R4, R237, P2 ;  /* 0x000000ed0400720c */ /* 0x000fe40001741670 */
[----:B------:R-:W-:-:S02]  /*6d90*/  ISETP.LT.OR P4, PT, R0, R239, P4 ;  /* 0x000000ef0000720c */ /* 0x000fc40002781670 */
[----:B------:R-:W-:Y:S02]  /*6da0*/  ISETP.LT.OR P1, PT, R0, R237, P1 ;  /* 0x000000ed0000720c */ /* 0x000fe40000f21670 */
[----:B------:R-:W-:Y:S02]  /*6db0*/  FSEL R179, R17, -INF , !P6 ;  /* 0xff80000011b37808 */ /* 0x000fe40007000000 */
[----:B------:R-:W-:Y:S02]  /*6dc0*/  FSEL R174, R19, -INF , !P3 ;  /* 0xff80000013ae7808 */ /* 0x000fe40005800000 */
[----:B------:R-:W-:Y:S02]  /*6dd0*/  FSEL R177, R12, -INF , !P5 ;  /* 0xff8000000cb17808 */ /* 0x000fe40006800000 */
[----:B------:R-:W-:Y:S02]  /*6de0*/  FSEL R172, R14, -INF , !P2 ;  /* 0xff8000000eac7808 */ /* 0x000fe40005000000 */
[----:B------:R-:W-:-:S02]  /*6df0*/  FSEL R175, R13, -INF , !P4 ;  /* 0xff8000000daf7808 */ /* 0x000fc40006000000 */
[----:B------:R-:W-:Y:S01]  /*6e00*/  FSEL R170, R15, -INF , !P1 ;  /* 0xff8000000faa7808 */ /* 0x000fe20004800000 */
[----:B------:R-:W-:Y:S05]  /*6e10*/  @!P0 BRA `(.L_x_148) ;  /* 0x000002a000008947 */ /* 0x000fea0003800000 */
[----:B------:R-:W-:Y:S02]  /*6e20*/  UIADD3 UR14, UR8, -0x3, URZ ;  /* 0xfffffffd080e7890 */ /* 0x000fe4000fffe03f */
[----:B------:R-:W-:Y:S02]  /*6e30*/  ULDC.64 UR12, c[0x0][0x198] ;  /* 0x00006600000c7ab9 */ /* 0x000fe40000000a00 */
[----:B------:R-:W-:Y:S02]  /*6e40*/  USHF.R.S32.HI UR8, URZ, 0x1f, UR14 ;  /* 0x0000001f3f087899 */ /* 0x000fe4000801140e */
[----:B------:R-:W-:Y:S02]  /*6e50*/  UIMAD.WIDE.U32 UR20, UR14, UR12, URZ ;  /* 0x0000000c0e1472a5 */ /* 0x000fe4000f8e003f */
[----:B------:R-:W-:Y:S02]  /*6e60*/  UIMAD UR8, UR8, UR12, URZ ;  /* 0x0000000c080872a4 */ /* 0x000fe4000f8e023f */
[----:B------:R-:W-:-:S02]  /*6e70*/  USHF.L.U64.HI UR12, UR6, 0x5, UR7 ;  /* 0x00000005060c7899 */ /* 0x000fc40008010207 */
[----:B------:R-:W-:Y:S01]  /*6e80*/  UIMAD UR8, UR14, UR13, UR8 ;  /* 0x0000000d0e0872a4 */ /* 0x000fe2000f8e0208 */
[----:B------:R-:W-:Y:S02]  /*6e90*/  IMAD.U32 R6, RZ, RZ, UR20 ;  /* 0x00000014ff067e24 */ /* 0x000fe4000f8e00ff */
[----:B------:R-:W-:Y:S01]  /*6ea0*/  IMAD.U32 R7, RZ, RZ, UR21 ;  /* 0x00000015ff077e24 */ /* 0x000fe2000f8e00ff */
[----:B------:R-:W-:Y:S02]  /*6eb0*/  UIADD3 UR8, UR21, UR8, URZ ;  /* 0x0000000815087290 */ /* 0x000fe4000fffe03f */
[----:B------:R-:W-:-:S04]  /*6ec0*/  LEA R0, P0, R6, R234, 0x6 ;  /* 0x000000ea06007211 */ /* 0x000fc800078030ff */
[----:B------:R-:W-:Y:S01]  /*6ed0*/  IMAD.U32 R5, RZ, RZ, UR8 ;  /* 0x00000008ff057e24 */ /* 0x000fe2000f8e00ff */
[----:B------:R-:W-:Y:S01]  /*6ee0*/  USHF.L.U32 UR8, UR6, 0x5, URZ ;  /* 0x0000000506087899 */ /* 0x000fe2000800063f */
[----:B------:R-:W-:-:S03]  /*6ef0*/  LEA R4, P1, R0, c[0x0][0x168], 0x1 ;  /* 0x00005a0000047a11 */ /* 0x000fc600078208ff */
        /* <DEDUP_REMOVED lines=28> */
.L_x_148:
[----:B------:R-:W-:Y:S01]  /*70c0*/  FMNMX.FTZ R0, R164, R165, !PT ;  /* 0x000000a5a4007209 */ /* 0x000fe20007810000 */
[----:B------:R-:W-:Y:S01]  /*70d0*/  LDSM.16.MT88.4 R16, [R224+0x10000] ;  /* 0x01000000e010783b */ /* 0x000fe20000004200 */
[----:B-1----:R-:W-:-:S02]  /*70e0*/  FMNMX.FTZ R5, R3, R2, !PT ;  /* 0x0000000203057209 */ /* 0x002fc40007810000 */
        /* <DEDUP_REMOVED lines=33> */
[----:B------:R-:W-:-:S03]  /*7300*/  FMNMX.FTZ R6, R170, R5, !PT ;  /* 0x00000005aa067209 */ /* 0x000fc60007810000 */
        /* <DEDUP_REMOVED lines=10> */
[--C-:B------:R-:W-:Y:S01]  /*73b0*/  FFMA.FTZ R168, R165, c[0x0][0x23c], -R178.reuse ;  /* 0x00008f00a5a87a23 */ /* 0x100fe200000108b2 */
[----:B--2---:R-:W-:Y:S01]  /*73c0*/  FMNMX.FTZ R165, R5, R0, !PT ;  /* 0x0000000005a57209 */ /* 0x004fe20007810000 */
[--C-:B------:R-:W-:Y:S01]  /*73d0*/  FFMA.FTZ R35, R173, c[0x0][0x23c], -R178.reuse ;  /* 0x00008f00ad237a23 */ /* 0x100fe200000108b2 */
[----:B------:R-:W-:Y:S01]  /*73e0*/  FSEL R5, R169, RZ, P1 ;  /* 0x000000ffa9057208 */ /* 0x000fe20000800000 */
[--C-:B------:R-:W-:Y:S01]  /*73f0*/  FFMA.FTZ R34, R195, c[0x0][0x23c], -R178.reuse ;  /* 0x00008f00c3227a23 */ /* 0x100fe200000108b2 */
[C---:B------:R-:W-:Y:S01]  /*7400*/  FSETP.NEU.FTZ.AND P0, PT, R165.reuse, -INF , PT ;  /* 0xff800000a500780b */ /* 0x040fe20003f1d000 */
[C---:B------:R-:W-:Y:S01]  /*7410*/  FMUL.FTZ R173, R165.reuse, c[0x0][0x23c] ;  /* 0x00008f00a5ad7a20 */ /* 0x040fe20000410000 */
[----:B------:R-:W-:Y:S01]  /*7420*/  MUFU.EX2 R168, R168 ;  /* 0x000000a800a87308 */ /* 0x000fe20000000800 */
[----:B------:R-:W-:Y:S01]  /*7430*/  FADD.FTZ R4, R164, -R5 ;  /* 0x80000005a4047221 */ /* 0x000fe20000010000 */
[----:B------:R-:W-:Y:S01]  /*7440*/  FSEL R6, R165, RZ, P0 ;  /* 0x000000ffa5067208 */ /* 0x000fe20000000000 */
[----:B------:R-:W-:Y:S01]  /*7450*/  FFMA.FTZ R33, R197, c[0x0][0x23c], -R178 ;  /* 0x00008f00c5217a23 */ /* 0x000fe200000108b2 */
[----:B------:R-:W-:Y:S01]  /*7460*/  FSEL R173, R173, RZ, P0 ;  /* 0x000000ffadad7208 */ /* 0x000fe20000000000 */
[----:B------:R-:W-:-:S02]  /*7470*/  FMUL.FTZ R164, R4, c[0x0][0x23c] ;  /* 0x00008f0004a47a20 */ /* 0x000fc40000410000 */
[----:B------:R-:W-:Y:S01]  /*7480*/  FADD.FTZ R6, R3, -R6 ;  /* 0x8000000603067221 */ /* 0x000fe20000010000 */
[----:B------:R-:W1:Y:S01]  /*7490*/  MUFU.EX2 R35, R35 ;  /* 0x0000002300237308 */ /* 0x000e620000000800 */
[--C-:B------:R-:W-:Y:S02]  /*74a0*/  FFMA.FTZ R32, R2, c[0x0][0x23c], -R173.reuse ;  /* 0x00008f0002207a23 */ /* 0x100fe400000108ad */
[--C-:B------:R-:W-:Y:S02]  /*74b0*/  FFMA.FTZ R2, R180, c[0x0][0x23c], -R173.reuse ;  /* 0x00008f00b4027a23 */ /* 0x100fe400000108ad */
[--C-:B------:R-:W-:Y:S02]  /*74c0*/  FFMA.FTZ R0, R196, c[0x0][0x23c], -R173.reuse ;  /* 0x00008f00c4007a23 */ /* 0x100fe400000108ad */
[----:B------:R-:W-:Y:S01]  /*74d0*/  FFMA.FTZ R171, R182, c[0x0][0x23c], -R173 ;  /* 0x00008f00b6ab7a23 */ /* 0x000fe200000108ad */
[----:B------:R-:W-:Y:S01]  /*74e0*/  MUFU.EX2 R34, R34 ;  /* 0x0000002200227308 */ /* 0x000fe20000000800 */
[----:B------:R-:W-:-:S02]  /*74f0*/  FMUL.FTZ R3, R6, c[0x0][0x23c] ;  /* 0x00008f0006037a20 */ /* 0x000fc40000410000 */
[--C-:B------:R-:W-:Y:S02]  /*7500*/  FFMA.FTZ R180, R189, c[0x0][0x23c], -R178.reuse ;  /* 0x00008f00bdb47a23 */ /* 0x100fe400000108b2 */
[--C-:B------:R-:W-:Y:S02]  /*7510*/  FFMA.FTZ R182, R187, c[0x0][0x23c], -R178.reuse ;  /* 0x00008f00bbb67a23 */ /* 0x100fe400000108b2 */
[--C-:B------:R-:W-:Y:S01]  /*7520*/  FFMA.FTZ R183, R183, c[0x0][0x23c], -R178.reuse ;  /* 0x00008f00b7b77a23 */ /* 0x100fe200000108b2 */
[----:B------:R-:W2:Y:S01]  /*7530*/  MUFU.EX2 R33, R33 ;  /* 0x0000002100217308 */ /* 0x000ea20000000800 */
[----:B-1----:R-:W-:Y:S01]  /*7540*/  F2FP.BF16.PACK_AB R4, R35, R168 ;  /* 0x000000a82304723e */ /* 0x002fe200000010ff */
[----:B------:R-:W-:Y:S02]  /*7550*/  FFMA.FTZ R185, R185, c[0x0][0x23c], -R178 ;  /* 0x00008f00b9b97a23 */ /* 0x000fe400000108b2 */
[--C-:B------:R-:W-:Y:S02]  /*7560*/  FFMA.FTZ R184, R184, c[0x0][0x23c], -R173.reuse ;  /* 0x00008f00b8b87a23 */ /* 0x100fe400000108ad */
[----:B------:R-:W-:-:S02]  /*7570*/  FFMA.FTZ R187, R194, c[0x0][0x23c], -R173 ;  /* 0x00008f00c2bb7a23 */ /* 0x000fc400000108ad */
[----:B------:R-:W-:Y:S01]  /*7580*/  MUFU.EX2 R32, R32 ;  /* 0x0000002000207308 */ /* 0x000fe20000000800 */
[--C-:B------:R-:W-:Y:S02]  /*7590*/  FFMA.FTZ R186, R186, c[0x0][0x23c], -R173.reuse ;  /* 0x00008f00baba7a23 */ /* 0x100fe400000108ad */
[----:B------:R-:W-:Y:S02]  /*75a0*/  FFMA.FTZ R189, R192, c[0x0][0x23c], -R173 ;  /* 0x00008f00c0bd7a23 */ /* 0x000fe400000108ad */
[--C-:B------:R-:W-:Y:S02]  /*75b0*/  FFMA.FTZ R192, R31, c[0x0][0x23c], -R178.reuse ;  /* 0x00008f001fc07a23 */ /* 0x100fe400000108b2 */
[--C-:B------:R-:W-:Y:S01]  /*75c0*/  FFMA.FTZ R191, R191, c[0x0][0x23c], -R178.reuse ;  /* 0x00008f00bfbf7a23 */ /* 0x100fe200000108b2 */
[----:B------:R-:W1:Y:S01]  /*75d0*/  MUFU.EX2 R2, R2 ;  /* 0x0000000200027308 */ /* 0x000e620000000800 */
[----:B--2---:R-:W-:Y:S01]  /*75e0*/  F2FP.BF16.PACK_AB R6, R33, R34 ;  /* 0x000000222106723e */ /* 0x004fe200000010ff */
[----:B------:R-:W-:-:S02]  /*75f0*/  FFMA.FTZ R194, R29, c[0x0][0x23c], -R178 ;  /* 0x00008f001dc27a23 */ /* 0x000fc400000108b2 */
[--C-:B------:R-:W-:Y:S02]  /*7600*/  FFMA.FTZ R193, R193, c[0x0][0x23c], -R178.reuse ;  /* 0x00008f00c1c17a23 */ /* 0x100fe400000108b2 */
[--C-:B------:R-:W-:Y:S02]  /*7610*/  FFMA.FTZ R190, R190, c[0x0][0x23c], -R173.reuse ;  /* 0x00008f00bebe7a23 */ /* 0x100fe400000108ad */
[----:B------:R-:W-:Y:S01]  /*7620*/  MUFU.EX2 R0, R0 ;  /* 0x0000000000007308 */ /* 0x000fe20000000800 */
[--C-:B------:R-:W-:Y:S02]  /*7630*/  FFMA.FTZ R195, R28, c[0x0][0x23c], -R173.reuse ;  /* 0x00008f001cc37a23 */ /* 0x100fe400000108ad */
[--C-:B------:R-:W-:Y:S02]  /*7640*/  FFMA.FTZ R196, R30, c[0x0][0x23c], -R173.reuse ;  /* 0x00008f001ec47a23 */ /* 0x100fe400000108ad */
[----:B------:R-:W-:Y:S01]  /*7650*/  FFMA.FTZ R197, R188, c[0x0][0x23c], -R173 ;  /* 0x00008f00bcc57a23 */ /* 0x000fe200000108ad */
[----:B------:R-:W-:Y:S01]  /*7660*/  LDSM.16.MT88.4 R28, [R220+0x11000] ;  /* 0x01100000dc1c783b */ /* 0x000fe20000004200 */
[--C-:B------:R-:W-:Y:S01]  /*7670*/  FFMA.FTZ R181, R181, c[0x0][0x23c], -R178.reuse ;  /* 0x00008f00b5b57a23 */ /* 0x100fe200000108b2 */
[----:B------:R-:W2:Y:S01]  /*7680*/  MUFU.EX2 R171, R171 ;  /* 0x000000ab00ab7308 */ /* 0x000ea20000000800 */
[----:B-1----:R-:W-:Y:S01]  /*7690*/  F2FP.BF16.PACK_AB R5, R2, R32 ;  /* 0x000000200205723e */ /* 0x002fe200000010ff */
[----:B------:R-:W-:-:S02]  /*76a0*/  FFMA.FTZ R188, R179, c[0x0][0x23c], -R178 ;  /* 0x00008f00b3bc7a23 */ /* 0x000fc400000108b2 */
[--C-:B------:R-:W-:Y:S02]  /*76b0*/  FFMA.FTZ R177, R177, c[0x0][0x23c], -R178.reuse ;  /* 0x00008f00b1b17a23 */ /* 0x100fe400000108b2 */
[----:B------:R-:W-:Y:S02]  /*76c0*/  FFMA.FTZ R178, R175, c[0x0][0x23c], -R178 ;  /* 0x00008f00afb27a23 */ /* 0x000fe400000108b2 */
[----:B------:R-:W1:Y:S01]  /*76d0*/  MUFU.EX2 R164, R164 ;  /* 0x000000a400a47308 */ /* 0x000e620000000800 */
[--C-:B------:R-:W-:Y:S02]  /*76e0*/  FFMA.FTZ R175, R176, c[0x0][0x23c], -R173.reuse ;  /* 0x00008f00b0af7a23 */ /* 0x100fe400000108ad */
[--C-:B------:R-:W-:Y:S02]  /*76f0*/  FFMA.FTZ R174, R174, c[0x0][0x23c], -R173.reuse ;  /* 0x00008f00aeae7a23 */ /* 0x100fe400000108ad */
[--C-:B------:R-:W-:Y:S02]  /*7700*/  FFMA.FTZ R172, R172, c[0x0][0x23c], -R173.reuse ;  /* 0x00008f00acac7a23 */ /* 0x100fe400000108ad */
[----:B------:R-:W-:Y:S01]  /*7710*/  FFMA.FTZ R173, R170, c[0x0][0x23c], -R173 ;  /* 0x00008f00aaad7a23 */ /* 0x000fe200000108ad */
[----:B------:R-:W3:Y:S01]  /*7720*/  MUFU.EX2 R3, R3 ;  /* 0x0000000300037308 */ /* 0x000ee20000000800 */
[----:B--2---:R-:W-:Y:S01]  /*7730*/  F2FP.BF16.PACK_AB R7, R171, R0 ;  /* 0x00000000ab07723e */ /* 0x004fe200000010ff */
[----:B-1----:R-:W-:-:S06]  /*7740*/  FMUL.FTZ R160, R160, R164 ;  /* 0x000000a4a0a07220 */ /* 0x002fcc0000410000 */
[----:B------:R-:W-:Y:S01]  /*7750*/  MUFU.EX2 R180, R180 ;  /* 0x000000b400b47308 */ /* 0x000fe20000000800 */
[-C--:B------:R-:W-:Y:S02]  /*7760*/  FMUL.FTZ R161, R161, R164.reuse ;  /* 0x000000a4a1a17220 */ /* 0x080fe40000410000 */
[-C--:B------:R-:W-:Y:S02]  /*7770*/  FMUL.FTZ R156, R156, R164.reuse ;  /* 0x000000a49c9c7220 */ /* 0x080fe40000410000 */
[----:B------:R-:W-:Y:S02]  /*7780*/  FMUL.FTZ R157, R157, R164 ;  /* 0x000000a49d9d7220 */ /* 0x000fe40000410000 */
[-C--:B---3--:R-:W-:Y:S01]  /*7790*/  FMUL.FTZ R162, R162, R3.reuse ;  /* 0x00000003a2a27220 */ /* 0x088fe20000410000 */
[----:B------:R-:W1:Y:S01]  /*77a0*/  MUFU.EX2 R183, R183 ;  /* 0x000000b700b77308 */ /* 0x000e620000000800 */
[-C--:B------:R-:W-:Y:S02]  /*77b0*/  FMUL.FTZ R163, R163, R3.reuse ;  /* 0x00000003a3a37220 */ /* 0x080fe40000410000 */
[----:B------:R-:W-:-:S02]  /*77c0*/  FMUL.FTZ R158, R158, R3 ;  /* 0x000000039e9e7220 */ /* 0x000fc40000410000 */
[-C--:B------:R-:W-:Y:S02]  /*77d0*/  FMUL.FTZ R159, R159, R3.reuse ;  /* 0x000000039f9f7220 */ /* 0x080fe40000410000 */
[-C--:B------:R-:W-:Y:S01]  /*77e0*/  FMUL.FTZ R152, R152, R164.reuse ;  /* 0x000000a498987220 */ /* 0x080fe20000410000 */
[C---:B------:R-:W-:Y:S01]  /*77f0*/  HMMA.16816.F32.BF16 R160, R4.reuse, R16, R160 ;  /* 0x0000001004a0723c */ /* 0x040fe200000418a0 */
[-C--:B------:R-:W-:Y:S01]  /*7800*/  FMUL.FTZ R153, R153, R164.reuse ;  /* 0x000000a499997220 */ /* 0x080fe20000410000 */
[----:B------:R-:W-:Y:S01]  /*7810*/  MUFU.EX2 R182, R182 ;  /* 0x000000b600b67308 */ /* 0x000fe20000000800 */
[-C--:B------:R-:W-:Y:S02]  /*7820*/  FMUL.FTZ R154, R154, R3.reuse ;  /* 0x000000039a9a7220 */ /* 0x080fe40000410000 */
[-C--:B------:R-:W-:Y:S02]  /*7830*/  FMUL.FTZ R155, R155, R3.reuse ;  /* 0x000000039b9b7220 */ /* 0x080fe40000410000 */
[-C--:B------:R-:W-:Y:S01]  /*7840*/  FMUL.FTZ R148, R148, R164.reuse ;  /* 0x000000a494947220 */ /* 0x080fe20000410000 */
[----:B------:R-:W-:Y:S01]  /*7850*/  HMMA.16816.F32.BF16 R156, R4, R18, R156 ;  /* 0x00000012049c723c */ /* 0x000fe2000004189c */
[----:B------:R-:W2:Y:S01]  /*7860*/  LDSM.16.MT88.4 R16, [R220+0x10000] ;  /* 0x01000000dc10783b */ /* 0x000ea20000004200 */
[----:B------:R-:W-:Y:S01]  /*7870*/  FMUL.FTZ R149, R149, R164 ;  /* 0x000000a495957220 */ /* 0x000fe20000410000 */
[----:B------:R-:W-:Y:S01]  /*7880*/  MUFU.EX2 R185, R185 ;  /* 0x000000b900b97308 */ /* 0x000fe20000000800 */
[----:B------:R-:W-:-:S02]  /*7890*/  FMUL.FTZ R150, R150, R3 ;  /* 0x0000000396967220 */ /* 0x000fc40000410000 */
[-C--:B------:R-:W-:Y:S02]  /*78a0*/  FMUL.FTZ R151, R151, R3.reuse ;  /* 0x0000000397977220 */ /* 0x080fe40000410000 */
[C---:B------:R-:W-:Y:S01]  /*78b0*/  HMMA.16816.F32.BF16 R152, R4.reuse, R12, R152 ;  /* 0x0000000c0498723c */ /* 0x040fe20000041898 */
[-C--:B------:R-:W-:Y:S02]  /*78c0*/  FMUL.FTZ R144, R144, R164.reuse ;  /* 0x000000a490907220 */ /* 0x080fe40000410000 */
[-C--:B------:R-:W-:Y:S01]  /*78d0*/  FMUL.FTZ R145, R145, R164.reuse ;  /* 0x000000a491917220 */ /* 0x080fe20000410000 */
[----:B------:R-:W-:Y:S01]  /*78e0*/  MUFU.EX2 R184, R184 ;  /* 0x000000b800b87308 */ /* 0x000fe20000000800 */
[-C--:B------:R-:W-:Y:S02]  /*78f0*/  FMUL.FTZ R146, R146, R3.reuse ;  /* 0x0000000392927220 */ /* 0x080fe40000410000 */
[----:B------:R-:W-:Y:S01]  /*7900*/  FMUL.FTZ R147, R147, R3 ;  /* 0x0000000393937220 */ /* 0x000fe20000410000 */
[----:B------:R-:W-:Y:S01]  /*7910*/  HMMA.16816.F32.BF16 R148, R4, R14, R148 ;  /* 0x0000000e0494723c */ /* 0x000fe20000041894 */
[----:B------:R-:W3:Y:S01]  /*7920*/  LDSM.16.MT88.4 R12, [R224+0x12000] ;  /* 0x01200000e00c783b */ /* 0x000ee20000004200 */
[----:B------:R-:W-:-:S02]  /*7930*/  FMUL.FTZ R140, R140, R164 ;  /* 0x000000a48c8c7220 */ /* 0x000fc40000410000 */
[-C--:B------:R-:W-:Y:S01]  /*7940*/  FMUL.FTZ R141, R141, R164.reuse ;  /* 0x000000a48d8d7220 */ /* 0x080fe20000410000 */
[----:B------:R-:W4:Y:S01]  /*7950*/  MUFU.EX2 R187, R187 ;  /* 0x000000bb00bb7308 */ /* 0x000f220000000800 */
[-C--:B------:R-:W-:Y:S02]  /*7960*/  FMUL.FTZ R142, R142, R3.reuse ;  /* 0x000000038e8e7220 */ /* 0x080fe40000410000 */
[-C--:B------:R-:W-:Y:S01]  /*7970*/  FMUL.FTZ R143, R143, R3.reuse ;  /* 0x000000038f8f7220 */ /* 0x080fe20000410000 */
[----:B------:R-:W-:Y:S01]  /*7980*/  HMMA.16816.F32.BF16 R144, R4, R8, R144 ;  /* 0x000000080490723c */ /* 0x000fe20000041890 */
[-C--:B------:R-:W-:Y:S02]  /*7990*/  FMUL.FTZ R136, R136, R164.reuse ;  /* 0x000000a488887220 */ /* 0x080fe40000410000 */
[----:B------:R-:W-:Y:S01]  /*79a0*/  FMUL.FTZ R137, R137, R164 ;  /* 0x000000a489897220 */ /* 0x000fe20000410000 */
[----:B------:R-:W-:Y:S01]  /*79b0*/  MUFU.EX2 R186, R186 ;  /* 0x000000ba00ba7308 */ /* 0x000fe20000000800 */
[----:B------:R-:W-:-:S02]  /*79c0*/  FMUL.FTZ R138, R138, R3 ;  /* 0x000000038a8a7220 */ /* 0x000fc40000410000 */
[-C--:B------:R-:W-:Y:S01]  /*79d0*/  FMUL.FTZ R139, R139, R3.reuse ;  /* 0x000000038b8b7220 */ /* 0x080fe20000410000 */
[C---:B------:R-:W-:Y:S01]  /*79e0*/  HMMA.16816.F32.BF16 R140, R4.reuse, R10, R140 ;  /* 0x0000000a048c723c */ /* 0x040fe2000004188c */
[----:B------:R-:W5:Y:S01]  /*79f0*/  LDSM.16.MT88.4 R8, [R222+0x12000] ;  /* 0x01200000de08783b */ /* 0x000f620000004200 */
[-C--:B------:R-:W-:Y:S02]  /*7a00*/  FMUL.FTZ R132, R132, R164.reuse ;  /* 0x000000a484847220 */ /* 0x080fe40000410000 */
[-C--:B------:R-:W-:Y:S01]  /*7a10*/  FMUL.FTZ R133, R133, R164.reuse ;  /* 0x000000a485857220 */ /* 0x080fe20000410000 */
[----:B------:R-:W1:Y:S01]  /*7a20*/  MUFU.EX2 R189, R189 ;  /* 0x000000bd00bd7308 */ /* 0x000e620000000800 */
[-C--:B------:R-:W-:Y:S02]  /*7a30*/  FMUL.FTZ R134, R134, R3.reuse ;  /* 0x0000000386867220 */ /* 0x080fe40000410000 */
[----:B------:R-:W-:Y:S01]  /*7a40*/  FMUL.FTZ R135, R135, R3 ;  /* 0x0000000387877220 */ /* 0x000fe20000410000 */
[----:B--2---:R-:W-:Y:S01]  /*7a50*/  HMMA.16816.F32.BF16 R136, R4, R16, R136 ;  /* 0x000000100488723c */ /* 0x004fe20000041888 */
[----:B------:R-:W-:-:S02]  /*7a60*/  FMUL.FTZ R36, R36, R164 ;  /* 0x000000a424247220 */ /* 0x000fc40000410000 */
[-C--:B------:R-:W-:Y:S01]  /*7a70*/  FMUL.FTZ R37, R37, R164.reuse ;  /* 0x000000a425257220 */ /* 0x080fe20000410000 */
[----:B------:R-:W-:Y:S01]  /*7a80*/  MUFU.EX2 R192, R192 ;  /* 0x000000c000c07308 */ /* 0x000fe20000000800 */
[-C--:B------:R-:W-:Y:S02]  /*7a90*/  FMUL.FTZ R38, R38, R3.reuse ;  /* 0x0000000326267220 */ /* 0x080fe40000410000 */
[-C--:B------:R-:W-:Y:S01]  /*7aa0*/  FMUL.FTZ R39, R39, R3.reuse ;  /* 0x0000000327277220 */ /* 0x080fe20000410000 */
[----:B------:R-:W-:Y:S01]  /*7ab0*/  HMMA.16816.F32.BF16 R132, R4, R18, R132 ;  /* 0x000000120484723c */ /* 0x000fe20000041884 */
[-C--:B------:R-:W-:Y:S01]  /*7ac0*/  FMUL.FTZ R40, R40, R164.reuse ;  /* 0x000000a428287220 */ /* 0x080fe20000410000 */
[----:B------:R-:W2:Y:S01]  /*7ad0*/  LDSM.16.MT88.4 R16, [R221+0x12000] ;  /* 0x01200000dd10783b */ /* 0x000ea20000004200 */
[----:B------:R-:W-:Y:S01]  /*7ae0*/  FMUL.FTZ R41, R41, R164 ;  /* 0x000000a429297220 */ /* 0x000fe20000410000 */
[----:B------:R-:W1:Y:S01]  /*7af0*/  MUFU.EX2 R191, R191 ;  /* 0x000000bf00bf7308 */ /* 0x000e620000000800 */
[----:B------:R-:W-:-:S02]  /*7b00*/  FMUL.FTZ R42, R42, R3 ;  /* 0x000000032a2a7220 */ /* 0x000fc40000410000 */
[-C--:B------:R-:W-:Y:S01]  /*7b10*/  FMUL.FTZ R43, R43, R3.reuse ;  /* 0x000000032b2b7220 */ /* 0x080fe20000410000 */
[C---:B---3--:R-:W-:Y:S01]  /*7b20*/  HMMA.16816.F32.BF16 R36, R4.reuse, R12, R36 ;  /* 0x0000000c0424723c */ /* 0x048fe20000041824 */
        /* <DEDUP_REMOVED lines=9> */
[----:B------:R-:W-:Y:S01]  /*7bc0*/  MUFU.EX2 R193, R193 ;  /* 0x000000c100c17308 */ /* 0x000fe20000000800 */
[-C--:B------:R-:W-:Y:S02]  /*7bd0*/  FMUL.FTZ R50, R50, R3.reuse ;  /* 0x0000000332327220 */ /* 0x080fe40000410000 */
[-C--:B------:R-:W-:Y:S01]  /*7be0*/  FMUL.FTZ R51, R51, R3.reuse ;  /* 0x0000000333337220 */ /* 0x080fe20000410000 */
[----:B-----5:R-:W-:Y:S01]  /*7bf0*/  HMMA.16816.F32.BF16 R44, R4, R8, R44 ;  /* 0x00000008042c723c */ /* 0x020fe2000004182c */
[-C--:B------:R-:W-:Y:S02]  /*7c00*/  FMUL.FTZ R52, R52, R164.reuse ;  /* 0x000000a434347220 */ /* 0x080fe40000410000 */
[----:B------:R-:W-:Y:S01]  /*7c10*/  FMUL.FTZ R53, R53, R164 ;  /* 0x000000a435357220 */ /* 0x000fe20000410000 */
[----:B------:R-:W-:Y:S01]  /*7c20*/  MUFU.EX2 R190, R190 ;  /* 0x000000be00be7308 */ /* 0x000fe20000000800 */
[----:B------:R-:W-:-:S02]  /*7c30*/  FMUL.FTZ R54, R54, R3 ;  /* 0x0000000336367220 */ /* 0x000fc40000410000 */
[-C--:B------:R-:W-:Y:S01]  /*7c40*/  FMUL.FTZ R55, R55, R3.reuse ;  /* 0x0000000337377220 */ /* 0x080fe20000410000 */
[C---:B------:R-:W-:Y:S01]  /*7c50*/  HMMA.16816.F32.BF16 R48, R4.reuse, R10, R48 ;  /* 0x0000000a0430723c */ /* 0x040fe20000041830 */
[-C--:B------:R-:W-:Y:S01]  /*7c60*/  FMUL.FTZ R56, R56, R164.reuse ;  /* 0x000000a438387220 */ /* 0x080fe20000410000 */
[----:B------:R-:W5:Y:S01]  /*7c70*/  LDSM.16.MT88.4 R8, [R224+0x14000] ;  /* 0x01400000e008783b */ /* 0x000f620000004200 */
        /* <DEDUP_REMOVED lines=11> */
[----:B------:R-:W2:Y:S01]  /*7d30*/  LDSM.16.MT88.4 R16, [R222+0x14000] ;  /* 0x01400000de10783b */ /* 0x000ea20000004200 */
[-C--:B------:R-:W-:Y:S02]  /*7d40*/  FMUL.FTZ R64, R64, R164.reuse ;  /* 0x000000a440407220 */ /* 0x080fe40000410000 */
        /* <DEDUP_REMOVED lines=14> */
[----:B------:R-:W1:Y:S01]  /*7e30*/  MUFU.EX2 R188, R188 ;  /* 0x000000bc00bc7308 */ /* 0x000e620000000800 */
        /* <DEDUP_REMOVED lines=12> */
[----:B------:R-:W-:Y:S01]  /*7f00*/  MUFU.EX2 R178, R178 ;  /* 0x000000b200b27308 */ /* 0x000fe20000000800 */
        /* <DEDUP_REMOVED lines=30> */
[----:B------:R-:W-:Y:S02]  /*80f0*/  FMUL.FTZ R101, R101, R164 ;  /* 0x000000a465657220 */ /* 0x000fe40000410000 */
[----:B------:R-:W-:-:S02]  /*8100*/  FMUL.FTZ R102, R102, R3 ;  /* 0x0000000366667220 */ /* 0x000fc40000410000 */
[-C--:B------:R-:W-:Y:S01]  /*8110*/  FMUL.FTZ R103, R103, R3.reuse ;  /* 0x0000000367677220 */ /* 0x080fe20000410000 */
[C---:B------:R-:W-:Y:S01]  /*8120*/  HMMA.16816.F32.BF16 R96, R4.reuse, R10, R96 ;  /* 0x0000000a0460723c */ /* 0x040fe20000041860 */
[-C--:B------:R-:W-:Y:S01]  /*8130*/  FMUL.FTZ R104, R104, R164.reuse ;  /* 0x000000a468687220 */ /* 0x080fe20000410000 */
[----:B------:R-:W5:Y:S01]  /*8140*/  LDSM.16.MT88.4 R8, [R221+0x16000] ;  /* 0x01600000dd08783b */ /* 0x000f620000004200 */
[-C--:B------:R-:W-:Y:S02]  /*8150*/  FMUL.FTZ R105, R105, R164.reuse ;  /* 0x000000a469697220 */ /* 0x080fe40000410000 */
[-C--:B------:R-:W-:Y:S02]  /*8160*/  FMUL.FTZ R106, R106, R3.reuse ;  /* 0x000000036a6a7220 */ /* 0x080fe40000410000 */
[----:B------:R-:W-:Y:S01]  /*8170*/  FMUL.FTZ R107, R107, R3 ;  /* 0x000000036b6b7220 */ /* 0x000fe20000410000 */
[----:B--2---:R-:W-:Y:S01]  /*8180*/  HMMA.16816.F32.BF16 R100, R4, R16, R100 ;  /* 0x000000100464723c */ /* 0x004fe20000041864 */
[----:B------:R-:W-:-:S02]  /*8190*/  FMUL.FTZ R108, R108, R164 ;  /* 0x000000a46c6c7220 */ /* 0x000fc40000410000 */
[-C--:B------:R-:W-:Y:S02]  /*81a0*/  FMUL.FTZ R109, R109, R164.reuse ;  /* 0x000000a46d6d7220 */ /* 0x080fe40000410000 */
[-C--:B------:R-:W-:Y:S02]  /*81b0*/  FMUL.FTZ R110, R110, R3.reuse ;  /* 0x000000036e6e7220 */ /* 0x080fe40000410000 */
[-C--:B------:R-:W-:Y:S01]  /*81c0*/  FMUL.FTZ R111, R111, R3.reuse ;  /* 0x000000036f6f7220 */ /* 0x080fe20000410000 */
[----:B------:R-:W-:Y:S01]  /*81d0*/  HMMA.16816.F32.BF16 R104, R4, R18, R104 ;  /* 0x000000120468723c */ /* 0x000fe20000041868 */
[-C--:B------:R-:W-:Y:S01]  /*81e0*/  FMUL.FTZ R112, R112, R164.reuse ;  /* 0x000000a470707220 */ /* 0x080fe20000410000 */
[----:B------:R-:W2:Y:S01]  /*81f0*/  LDSM.16.MT88.4 R16, [R222+0x10800] ;  /* 0x01080000de10783b */ /* 0x000ea20000004200 */
[----:B------:R-:W-:Y:S02]  /*8200*/  FMUL.FTZ R113, R113, R164 ;  /* 0x000000a471717220 */ /* 0x000fe40000410000 */
[----:B------:R-:W-:-:S02]  /*8210*/  FMUL.FTZ R114, R114, R3 ;  /* 0x0000000372727220 */ /* 0x000fc40000410000 */
[-C--:B------:R-:W-:Y:S01]  /*8220*/  FMUL.FTZ R115, R115, R3.reuse ;  /* 0x0000000373737220 */ /* 0x080fe20000410000 */
[C---:B---3--:R-:W-:Y:S01]  /*8230*/  HMMA.16816.F32.BF16 R108, R4.reuse, R12, R108 ;  /* 0x0000000c046c723c */ /* 0x048fe2000004186c */
[-C--:B------:R-:W-:Y:S02]  /*8240*/  FMUL.FTZ R116, R116, R164.reuse ;  /* 0x000000a474747220 */ /* 0x080fe40000410000 */
[-C--:B------:R-:W-:Y:S02]  /*8250*/  FMUL.FTZ R117, R117, R164.reuse ;  /* 0x000000a475757220 */ /* 0x080fe40000410000 */
[-C--:B------:R-:W-:Y:S02]  /*8260*/  FMUL.FTZ R118, R118, R3.reuse ;  /* 0x0000000376767220 */ /* 0x080fe40000410000 */
[----:B------:R-:W-:Y:S01]  /*8270*/  FMUL.FTZ R119, R119, R3 ;  /* 0x0000000377777220 */ /* 0x000fe20000410000 */
[----:B------:R-:W-:Y:S01]  /*8280*/  HMMA.16816.F32.BF16 R112, R4, R14, R112 ;  /* 0x0000000e0470723c */ /* 0x000fe20000041870 */
[----:B------:R-:W3:Y:S01]  /*8290*/  LDSM.16.MT88.4 R12, [R221+0x10800] ;  /* 0x01080000dd0c783b */ /* 0x000ee20000004200 */
[----:B------:R-:W-:-:S02]  /*82a0*/  FMUL.FTZ R120, R120, R164 ;  /* 0x000000a478787220 */ /* 0x000fc40000410000 */
[-C--:B------:R-:W-:Y:S02]  /*82b0*/  FMUL.FTZ R121, R121, R164.reuse ;  /* 0x000000a479797220 */ /* 0x080fe40000410000 */
        /* <DEDUP_REMOVED lines=13> */
[----:B------:R-:W-:Y:S01]  /*8390*/  HMMA.16816.F32.BF16 R124, R4, R20, R124 ;  /* 0x00000014047c723c */ /* 0x000fe2000004187c */
[----:B------:R-:W-:-:S02]  /*83a0*/  FFMA.FTZ R164, R251, R164, R168 ;  /* 0x000000a4fba47223 */ /* 0x000fc400000100a8 */
[----:B------:R-:W-:Y:S02]  /*83b0*/  FFMA.FTZ R3, R249, R3, R32 ;  /* 0x00000003f9037223 */ /* 0x000fe40000010020 */
[----:B------:R-:W-:Y:S01]  /*83c0*/  FADD.FTZ R35, R35, R164 ;  /* 0x000000a423237221 */ /* 0x000fe20000010000 */
[----:B------:R-:W-:Y:S01]  /*83d0*/  MOV R164, R169 ;  /* 0x000000a900a47202 */ /* 0x000fe20000000f00 */
[----:B------:R-:W-:Y:S01]  /*83e0*/  FADD.FTZ R3, R2, R3 ;  /* 0x0000000302037221 */ /* 0x000fe20000010000 */
[----:B------:R-:W-:Y:S01]  /*83f0*/  HMMA.16816.F32.BF16 R128, R4, R22, R128 ;  /* 0x000000160480723c */ /* 0x000fe20000041880 */
[----:B------:R-:W5:Y:S01]  /*8400*/  LDSM.16.MT88.4 R20, [R224+0x12800] ;  /* 0x01280000e014783b */ /* 0x000f620000004200 */
[----:B------:R-:W-:Y:S02]  /*8410*/  FADD.FTZ R34, R34, R35 ;  /* 0x0000002322227221 */ /* 0x000fe40000010000 */
[----:B------:R-:W-:Y:S01]  /*8420*/  FADD.FTZ R0, R0, R3 ;  /* 0x0000000300007221 */ /* 0x000fe20000010000 */
[----:B------:R-:W-:Y:S01]  /*8430*/  MOV R3, R165 ;  /* 0x000000a500037202 */ /* 0x000fe20000000f00 */
[----:B------:R-:W-:Y:S01]  /*8440*/  FADD.FTZ R33, R33, R34 ;  /* 0x0000002221217221 */ /* 0x000fe20000010000 */
[----:B-1----:R-:W-:Y:S01]  /*8450*/  F2FP.BF16.PACK_AB R4, R183, R180 ;  /* 0x000000b4b704723e */ /* 0x002fe200000010ff */
        /* <DEDUP_REMOVED lines=11> */
[----:B------:R-:W-:Y:S02]  /*8510*/  FADD.FTZ R185, R185, R182 ;  /* 0x000000b6b9b97221 */ /* 0x000fe40000010000 */
[----:B------:R-:W-:-:S03]  /*8520*/  FADD.FTZ R189, R189, R186 ;  /* 0x000000babdbd7221 */ /* 0x000fc60000010000 */
[C---:B------:R-:W-:Y:S01]  /*8530*/  HMMA.16816.F32.BF16 R148, R4.reuse, R18, R148 ;  /* 0x000000120494723c */ /* 0x040fe20000041894 */
[----:B------:R-:W1:Y:S07]  /*8540*/  LDSM.16.MT88.4 R16, [R221+0x12800] ;  /* 0x01280000dd10783b */ /* 0x000e6e0000004200 */
[C---:B---3--:R-:W-:Y:S08]  /*8550*/  HMMA.16816.F32.BF16 R144, R4.reuse, R12, R144 ;  /* 0x0000000c0490723c */ /* 0x048ff00000041890 */
[C---:B------:R-:W-:Y:S01]  /*8560*/  HMMA.16816.F32.BF16 R140, R4.reuse, R14, R140 ;  /* 0x0000000e048c723c */ /* 0x040fe2000004188c */
[----:B------:R-:W2:Y:S07]  /*8570*/  LDSM.16.MT88.4 R12, [R220+0x12800] ;  /* 0x01280000dc0c783b */ /* 0x000eae0000004200 */
[C---:B------:R-:W-:Y:S08]  /*8580*/  HMMA.16816.F32.BF16 R160, R4.reuse, R24, R160 ;  /* 0x0000001804a0723c */ /* 0x040ff000000418a0 */
[C---:B------:R-:W-:Y:S01]  /*8590*/  HMMA.16816.F32.BF16 R156, R4.reuse, R26, R156 ;  /* 0x0000001a049c723c */ /* 0x040fe2000004189c */
[----:B------:R-:W3:Y:S07]  /*85a0*/  LDSM.16.MT88.4 R24, [R222+0x12800] ;  /* 0x01280000de18783b */ /* 0x000eee0000004200 */
[C---:B-----5:R-:W-:Y:S08]  /*85b0*/  HMMA.16816.F32.BF16 R136, R4.reuse, R8, R136 ;  /* 0x000000080488723c */ /* 0x060ff00000041888 */
[C---:B------:R-:W-:Y:S01]  /*85c0*/  HMMA.16816.F32.BF16 R132, R4.reuse, R10, R132 ;  /* 0x0000000a0484723c */ /* 0x040fe20000041884 */
[----:B------:R-:W4:Y:S07]  /*85d0*/  LDSM.16.MT88.4 R8, [R224+0x14800] ;  /* 0x01480000e008783b */ /* 0x000f2e0000004200 */
[C---:B------:R-:W-:Y:S08]  /*85e0*/  HMMA.16816.F32.BF16 R36, R4.reuse, R20, R36 ;  /* 0x000000140424723c */ /* 0x040ff00000041824 */
        /* <DEDUP_REMOVED lines=25> */
[----:B------:R-:W-:Y:S07]  /*8780*/  LDSM.16.MT88.4 R24, [R224+0x13000] ;  /* 0x01300000e018783b */ /* 0x000fee0000004200 */
[C---:B----4-:R-:W-:Y:S08]  /*8790*/  HMMA.16816.F32.BF16 R108, R4.reuse, R8, R108 ;  /* 0x00000008046c723c */ /* 0x050ff0000004186c */
[C---:B------:R-:W-:Y:S01]  /*87a0*/  HMMA.16816.F32.BF16 R112, R4.reuse, R10, R112 ;  /* 0x0000000a0470723c */ /* 0x040fe20000041870 */
[----:B------:R-:W3:Y:S07]  /*87b0*/  LDSM.16.MT88.4 R8, [R222+0x11000] ;  /* 0x01100000de08783b */ /* 0x000eee0000004200 */
[C---:B-----5:R-:W-:Y:S08]  /*87c0*/  HMMA.16816.F32.BF16 R116, R4.reuse, R20, R116 ;  /* 0x000000140474723c */ /* 0x060ff00000041874 */
[C---:B------:R-:W-:Y:S01]  /*87d0*/  HMMA.16816.F32.BF16 R120, R4.reuse, R22, R120 ;  /* 0x000000160478723c */ /* 0x040fe20000041878 */
[----:B------:R-:W-:Y:S07]  /*87e0*/  LDSM.16.MT88.4 R20, [R221+0x11000] ;  /* 0x01100000dd14783b */ /* 0x000fee0000004200 */
[C---:B-1----:R-:W-:Y:S08]  /*87f0*/  HMMA.16816.F32.BF16 R124, R4.reuse, R16, R124 ;  /* 0x00000010047c723c */ /* 0x042ff0000004187c */
[----:B------:R-:W-:Y:S01]  /*8800*/  HMMA.16816.F32.BF16 R128, R4, R18, R128 ;  /* 0x000000120480723c */ /* 0x000fe20000041880 */
[----:B------:R-:W1:Y:S06]  /*8810*/  LDSM.16.MT88.4 R16, [R221+0x13000] ;  /* 0x01300000dd10783b */ /* 0x000e6c0000004200 */
        /* <DEDUP_REMOVED lines=20> */
[----:B------:R-:W4:Y:S07]  /*8960*/  LDSM.16.MT88.4 R24, [R224+0x15000] ;  /* 0x01500000e018783b */ /* 0x000f2e0000004200 */
[C---:B-1----:R-:W-:Y:S08]  /*8970*/  HMMA.16816.F32.BF16 R52, R4.reuse, R16, R52 ;  /* 0x000000100434723c */ /* 0x042ff00000041834 */
[C---:B--2---:R-:W-:Y:S08]  /*8980*/  HMMA.16816.F32.BF16 R44, R4.reuse, R12, R44 ;  /* 0x0000000c042c723c */ /* 0x044ff0000004182c */
[C---:B------:R-:W-:Y:S01]  /*8990*/  HMMA.16816.F32.BF16 R48, R4.reuse, R14, R48 ;  /* 0x0000000e0430723c */ /* 0x040fe20000041830 */
[----:B------:R-:W1:Y:S07]  /*89a0*/  LDSM.16.MT88.4 R12, [R221+0x15000] ;  /* 0x01500000dd0c783b */ /* 0x000e6e0000004200 */
[C---:B------:R-:W-:Y:S01]  /*89b0*/  HMMA.16816.F32.BF16 R56, R4.reuse, R18, R56 ;  /* 0x000000120438723c */ /* 0x040fe20000041838 */
[----:B------:R-:W2:Y:S07]  /*89c0*/  LDSM.16.MT88.4 R16, [R220+0x15000] ;  /* 0x01500000dc10783b */ /* 0x000eae0000004200 */
[C---:B------:R-:W-:Y:S08]  /*89d0*/  HMMA.16816.F32.BF16 R144, R4.reuse, R20, R144 ;  /* 0x000000140490723c */ /* 0x040ff00000041890 */
[C---:B------:R-:W-:Y:S01]  /*89e0*/  HMMA.16816.F32.BF16 R140, R4.reuse, R22, R140 ;  /* 0x00000016048c723c */ /* 0x040fe2000004188c */
[----:B------:R-:W5:Y:S07]  /*89f0*/  LDSM.16.MT88.4 R20, [R222+0x15000] ;  /* 0x01500000de14783b */ /* 0x000f6e0000004200 */
[C---:B------:R-:W-:Y:S08]  /*8a00*/  HMMA.16816.F32.BF16 R136, R4.reuse, R28, R136 ;  /* 0x0000001c0488723c */ /* 0x040ff00000041888 */
[C---:B------:R-:W-:Y:S01]  /*8a10*/  HMMA.16816.F32.BF16 R132, R4.reuse, R30, R132 ;  /* 0x0000001e0484723c */ /* 0x040fe20000041884 */
[----:B------:R-:W-:Y:S07]  /*8a20*/  LDSM.16.MT88.4 R28, [R222+0x17000] ;  /* 0x01700000de1c783b */ /* 0x000fee0000004200 */
[C---:B---3--:R-:W-:Y:S08]  /*8a30*/  HMMA.16816.F32.BF16 R60, R4.reuse, R8, R60 ;  /* 0x00000008043c723c */ /* 0x048ff0000004183c */
[C---:B------:R-:W-:Y:S01]  /*8a40*/  HMMA.16816.F32.BF16 R64, R4.reuse, R10, R64 ;  /* 0x0000000a0440723c */ /* 0x040fe20000041840 */
[----:B------:R-:W3:Y:S07]  /*8a50*/  LDSM.16.MT88.4 R8, [R224+0x17000] ;  /* 0x01700000e008783b */ /* 0x000eee0000004200 */
[C---:B----4-:R-:W-:Y:S08]  /*8a60*/  HMMA.16816.F32.BF16 R68, R4.reuse, R24, R68 ;  /* 0x000000180444723c */ /* 0x050ff00000041844 */
        /* <DEDUP_REMOVED lines=14> */
[C---:B------:R-:W-:Y:S08]  /*8b50*/  HMMA.16816.F32.BF16 R108, R4.reuse, R28, R108 ;  /* 0x0000001c046c723c */ /* 0x040ff0000004186c */
[C---:B------:R-:W-:Y:S01]  /*8b60*/  HMMA.16816.F32.BF16 R112, R4.reuse, R30, R112 ;  /* 0x0000001e0470723c */ /* 0x040fe20000041870 */
[----:B------:R-:W-:Y:S07]  /*8b70*/  LDSM.16.MT88.4 R28, [R221+0x15800] ;  /* 0x01580000dd1c783b */ /* 0x000fee0000004200 */
        /* <DEDUP_REMOVED lines=59> */
[----:B------:R-:W-:Y:S08]  /*8f30*/  HMMA.16816.F32.BF16 R128, R4, R18, R128 ;  /* 0x000000120480723c */ /* 0x000ff00000041880 */
.L_x_147:
[----:B------:R-:W-:-:S06]  /*8f40*/  UISETP.GT.AND UP0, UPT, UR17, UR9, UPT ;  /* 0x000000091100728c */ /* 0x000fcc000bf04270 */
[----:B------:R-:W-:-:S13]  /*8f50*/  PLOP3.LUT P0, PT, PT, PT, UP0, 0x80, 0x0 ;  /* 0x000000000000781c */ /* 0x000fda0003f0f008 */
[----:B------:R-:W-:Y:S05]  /*8f60*/  @!P0 BRA `(.L_x_149) ;  /* 0x000038e000008947 */ /* 0x000fea0003800000 */
[----:B------:R-:W-:Y:S01]  /*8f70*/  MOV R0, R3 ;  /* 0x0000000300007202 */ /* 0x000fe20000000f00 */
[----:B------:R-:W-:Y:S01]  /*8f80*/  USHF.L.U64.HI UR7, UR6, 0x5, UR7 ;  /* 0x0000000506077899 */ /* 0x000fe20008010207 */
[----:B------:R-:W-:Y:S01]  /*8f90*/  MOV R2, R164 ;  /* 0x000000a400027202 */ /* 0x000fe20000000f00 */
[----:B------:R-:W-:Y:S01]  /*8fa0*/  USHF.L.U32 UR6, UR6, 0x5, URZ ;  /* 0x0000000506067899 */ /* 0x000fe2000800063f */
[----:B------:R-:W-:Y:S01]  /*8fb0*/  MOV R240, R166 ;  /* 0x000000a600f07202 */ /* 0x000fe20000000f00 */
[----:B------:R-:W-:Y:S02]  /*8fc0*/  USHF.L.U64.HI UR12, UR4, 0x5, UR5 ;  /* 0x00000005040c7899 */ /* 0x000fe40008010205 */
[----:B------:R-:W-:Y:S02]  /*8fd0*/  USHF.L.U32 UR8, UR4, 0x5, URZ ;  /* 0x0000000504087899 */ /* 0x000fe4000800063f */
[----:B------:R-:W-:Y:S02]  /*8fe0*/  USHF.L.U64.HI UR13, UR4, 0x6, UR5 ;  /* 0x00000006040d7899 */ /* 0x000fe40008010205 */
[----:B------:R-:W-:Y:S01]  /*8ff0*/  USHF.L.U32 UR15, UR4, 0x6, URZ ;  /* 0x00000006040f7899 */ /* 0x000fe2000800063f */
[----:B------:R-:W-:Y:S05]  /*9000*/  BRA `(.L_x_150) ;  /* 0x0000029000007947 */ /* 0x000fea0003800000 */
.L_x_152:
        /* <DEDUP_REMOVED lines=11> */
[----:B------:R-:W-:Y:S04]  /*90c0*/  LEA R166, P1, R164, c[0x0][0x168], 0x1 ;  /* 0x00005a00a4a67a11 */ /* 0x000fe800078208ff */
        /* <DEDUP_REMOVED lines=29> */
.L_x_150:
[----:B------:R-:W-:Y:S04]  /*92a0*/  DEPBAR.LE SB0, 0x0 ;  /* 0x000080000000791a */ /* 0x000fe80000000000 */
[----:B------:R-:W-:Y:S01]  /*92b0*/  BAR.SYNC.DEFER_BLOCKING 0x0 ;  /* 0x0000000000007b1d */ /* 0x000fe20000010000 */
[----:B------:R-:W-:Y:S04]  /*92c0*/  UIADD3 UR14, UR17, -0x1, URZ ;  /* 0xffffffff110e7890 */ /* 0x000fe8000fffe03f */
[----:B------:R-:W-:Y:S02]  /*92d0*/  USHF.R.S32.HI UR5, URZ, 0x1f, UR14 ;  /* 0x0000001f3f057899 */ /* 0x000fe4000801140e */
[----:B------:R-:W-:Y:S01]  /*92e0*/  UIMAD UR4, UR13, UR14, URZ ;  /* 0x0000000e0d0472a4 */ /* 0x000fe2000f8e023f */
[----:B------:R-:W-:Y:S01]  /*92f0*/  IMAD.U32 R3, RZ, RZ, UR14 ;  /* 0x0000000eff037e24 */ /* 0x000fe2000f8e00ff */
[----:B------:R-:W-:Y:S02]  /*9300*/  UISETP.GT.AND UP0, UPT, UR14, UR9, UPT ;  /* 0x000000090e00728c */ /* 0x000fe4000bf04270 */
[----:B------:R-:W-:Y:S01]  /*9310*/  UIMAD UR4, UR5, UR15, UR4 ;  /* 0x0000000f050472a4 */ /* 0x000fe2000f8e0204 */
[----:B------:R-:W-:Y:S05]  /*9320*/  IMAD.WIDE.U32 R26, R3, UR15, R240 ;  /* 0x0000000f031a7c25 */ /* 0x000fea000f8e00f0 */
[C---:B------:R-:W-:Y:S02]  /*9330*/  LEA R22, P0, R26.reuse, c[0x0][0x170], 0x1 ;  /* 0x00005c001a167a11 */ /* 0x040fe400078008ff */
[----:B------:R-:W-:Y:S04]  /*9340*/  IADD3 R3, R27, UR4, RZ ;  /* 0x000000041b037c10 */ /* 0x000fe8000fffe0ff */
[----:B------:R-:W-:Y:S02]  /*9350*/  LEA.HI.X R23, R26, c[0x0][0x174], R3, 0x1, P0 ;  /* 0x00005d001a177a11 */ /* 0x000fe400000f0c03 */
[----:B------:R-:W-:Y:S03]  /*9360*/  IADD3 R34, P0, R22, UR8, RZ ;  /* 0x0000000816227c10 */ /* 0x000fe6000ff1e0ff */
[----:B------:R-:W-:Y:S01]  /*9370*/  @!PT LDS RZ, [RZ] ;  /* 0x00000000fffff984 */ /* 0x000fe20000000800 */
[----:B------:R-:W-:Y:S01]  /*9380*/  @!PT LDS RZ, [RZ] ;  /* 0x00000000fffff984 */ /* 0x000fe20000000800 */
[----:B------:R-:W-:Y:S01]  /*9390*/  @!PT LDS RZ, [RZ] ;  /* 0x00000000fffff984 */ /* 0x000fe20000000800 */
[----:B------:R1:W-:Y:S01]  /*93a0*/  LDGSTS.E.BYPASS.LTC128B.128 [R231+0x10000], [R22.64] ;  /* 0x1000000016e77fae */ /* 0x0003e2000b901d52 */
[----:B------:R-:W-:Y:S02]  /*93b0*/  IADD3.X R35, R23, UR12, RZ, P0, !PT ;  /* 0x0000000c17237c10 */ /* 0x000fe400087fe4ff */
[----:B------:R-:W-:Y:S01]  /*93c0*/  IADD3 R30, P0, R34, UR8, RZ ;  /* 0x00000008221e7c10 */ /* 0x000fe2000ff1e0ff */
[----:B------:R1:W-:Y:S03]  /*93d0*/  LDGSTS.E.BYPASS.LTC128B.128 [R231+0x12000], [R22.64+0x80] ;  /* 0x1200008016e77fae */ /* 0x0003e6000b901d52 */
[----:B------:R-:W-:Y:S01]  /*93e0*/  IADD3.X R31, R35, UR12, RZ, P0, !PT ;  /* 0x0000000c231f7c10 */ /* 0x000fe200087fe4ff */
[----:B------:R1:W-:Y:S01]  /*93f0*/  LDGSTS.E.BYPASS.LTC128B.128 [R231+0x14000], [R22.64+0x100] ;  /* 0x1400010016e77fae */ /* 0x0003e2000b901d52 */
[----:B------:R-:W-:Y:S03]  /*9400*/  IADD3 R26, P0, R30, UR8, RZ ;  /* 0x000000081e1a7c10 */ /* 0x000fe6000ff1e0ff */
[----:B------:R1:W-:Y:S01]  /*9410*/  LDGSTS.E.BYPASS.LTC128B.128 [R231+0x16000], [R22.64+0x180] ;  /* 0x1600018016e77fae */ /* 0x0003e2000b901d52 */
[----:B------:R-:W-:Y:S02]  /*9420*/  IADD3.X R27, R31, UR12, RZ, P0, !PT ;  /* 0x0000000c1f1b7c10 */ /* 0x000fe400087fe4ff */
[----:B------:R-:W-:Y:S01]  /*9430*/  PLOP3.LUT P0, PT, PT, PT, UP0, 0x80, 0x0 ;  /* 0x000000000000781c */ /* 0x000fe20003f0f008 */
        /* <DEDUP_REMOVED lines=13> */
[----:B------:R-:W5:Y:S04]  /*9510*/  LDSM.16.M88.4 R168, [R229+0x8000] ;  /* 0x00800000e5a8783b */ /* 0x000f680000000200 */
[----:B------:R-:W1:Y:S04]  /*9520*/  LDSM.16.M88.4 R172, [R229+0x8800] ;  /* 0x00880000e5ac783b */ /* 0x000e680000000200 */
[----:B------:R-:W1:Y:S04]  /*9530*/  LDSM.16.M88.4 R176, [R229+0x9000] ;  /* 0x00900000e5b0783b */ /* 0x000e680000000200 */
[----:B------:R-:W0:Y:S04]  /*9540*/  LDGDEPBAR ;  /* 0x00000000000079af */ /* 0x000e280000000000 */
[----:B------:R-:W3:Y:S04]  /*9550*/  LDSM.16.M88.4 R180, [R229+0x9800] ;  /* 0x00980000e5b4783b */ /* 0x000ee80000000200 */
[----:B------:R-:W-:Y:S04]  /*9560*/  LDSM.16.M88.4 R184, [R228] ;  /* 0x00000000e4b8783b */ /* 0x000fe80000000200 */
[----:B------:R-:W2:Y:S04]  /*9570*/  LDSM.16.M88.4 R188, [R227] ;  /* 0x00000000e3bc783b */ /* 0x000ea80000000200 */
[----:B------:R-:W2:Y:S04]  /*9580*/  LDSM.16.M88.4 R192, [R219] ;  /* 0x00000000dbc0783b */ /* 0x000ea80000000200 */
[----:B------:R-:W2:Y:S04]  /*9590*/  LDSM.16.M88.4 R196, [R218] ;  /* 0x00000000dac4783b */ /* 0x000ea80000000200 */
[----:B------:R-:W2:Y:S01]  /*95a0*/  LDSM.16.M88.4 R200, [R217] ;  /* 0x00000000d9c8783b */ /* 0x000ea20000000200 */
[C---:B-----5:R-:W-:Y:S08]  /*95b0*/  HMMA.16816.F32.BF16 R4, R164.reuse, R168, RZ ;  /* 0x000000a8a404723c */ /* 0x060ff000000418ff */
[C---:B------:R-:W-:Y:S01]  /*95c0*/  HMMA.16816.F32.BF16 R8, R164.reuse, R170, RZ ;  /* 0x000000aaa408723c */ /* 0x040fe200000418ff */
[----:B------:R-:W-:Y:S07]  /*95d0*/  LDSM.16.M88.4 R168, [R226] ;  /* 0x00000000e2a8783b */ /* 0x000fee0000000200 */
[C---:B-1----:R-:W-:Y:S08]  /*95e0*/  HMMA.16816.F32.BF16 R12, R164.reuse, R172, RZ ;  /* 0x000000aca40c723c */ /* 0x042ff000000418ff */
[C---:B------:R-:W-:Y:S01]  /*95f0*/  HMMA.16816.F32.BF16 R16, R164.reuse, R174, RZ ;  /* 0x000000aea410723c */ /* 0x040fe200000418ff */
[----:B------:R-:W1:Y:S07]  /*9600*/  LDSM.16.M88.4 R172, [R223+0x8000] ;  /* 0x00800000dfac783b */ /* 0x000e6e0000000200 */
[C---:B------:R-:W-:Y:S08]  /*9610*/  HMMA.16816.F32.BF16 R20, R164.reuse, R176, RZ ;  /* 0x000000b0a414723c */ /* 0x040ff000000418ff */
[C---:B----4-:R-:W-:Y:S01]  /*9620*/  HMMA.16816.F32.BF16 R24, R164.reuse, R178, RZ ;  /* 0x000000b2a418723c */ /* 0x050fe200000418ff */
[----:B------:R-:W4:Y:S07]  /*9630*/  LDSM.16.M88.4 R176, [R223+0x8800] ;  /* 0x00880000dfb0783b */ /* 0x000f2e0000000200 */
[C---:B---3--:R-:W-:Y:S08]  /*9640*/  HMMA.16816.F32.BF16 R28, R164.reuse, R180, RZ ;  /* 0x000000b4a41c723c */ /* 0x048ff000000418ff */
[----:B--2---:R-:W-:Y:S01]  /*9650*/  HMMA.16816.F32.BF16 R32, R164, R182, RZ ;  /* 0x000000b6a420723c */ /* 0x004fe200000418ff */
[----:B------:R-:W2:Y:S04]  /*9660*/  LDSM.16.M88.4 R164, [R223+0x9000] ;  /* 0x00900000dfa4783b */ /* 0x000ea80000000200 */
        /* <DEDUP_REMOVED lines=9> */
[----:B------:R-:W2:Y:S07]  /*9700*/  LDSM.16.M88.4 R196, [R216+0x800] ;  /* 0x00080000d8c4783b */ /* 0x000eae0000000200 */
[C---:B------:R-:W-:Y:S08]  /*9710*/  HMMA.16816.F32.BF16 R28, R184.reuse, R200, R28 ;  /* 0x000000c8b81c723c */ /* 0x040ff0000004181c */
[----:B------:R-:W-:Y:S01]  /*9720*/  HMMA.16816.F32.BF16 R32, R184, R202, R32 ;  /* 0x000000cab820723c */ /* 0x000fe20000041820 */
[----:B------:R-:W3:Y:S04]  /*9730*/  LDSM.16.M88.4 R184, [R216+0x1000] ;  /* 0x00100000d8b8783b */ /* 0x000ee80000000200 */
[----:B------:R-:W3:Y:S03]  /*9740*/  LDSM.16.M88.4 R200, [R216+0x1800] ;  /* 0x00180000d8c8783b */ /* 0x000ee60000000200 */
[C---:B-1----:R-:W-:Y:S08]  /*9750*/  HMMA.16816.F32.BF16 R4, R168.reuse, R172, R4 ;  /* 0x000000aca804723c */ /* 0x042ff00000041804 */
[C---:B------:R-:W-:Y:S01]  /*9760*/  HMMA.16816.F32.BF16 R8, R168.reuse, R174, R8 ;  /* 0x000000aea808723c */ /* 0x040fe20000041808 */
[----:B------:R-:W-:Y:S07]  /*9770*/  LDSM.16.M88.4 R172, [R229+0xa000] ;  /* 0x00a00000e5ac783b */ /* 0x000fee0000000200 */
[C---:B----4-:R-:W-:Y:S08]  /*9780*/  HMMA.16816.F32.BF16 R12, R168.reuse, R176, R12 ;  /* 0x000000b0a80c723c */ /* 0x050ff0000004180c */
        /* <DEDUP_REMOVED lines=171> */
.L_x_151:
[----:B------:R-:W-:Y:S01]  /*a240*/  MOV R3, UR14 ;  /* 0x0000000e00037c02 */ /* 0x000fe20008000f00 */
[----:B------:R-:W-:Y:S02]  /*a250*/  UISETP.GT.AND UP0, UPT, UR14, UR9, UPT ;  /* 0x000000090e00728c */ /* 0x000fe4000bf04270 */
[----:B------:R-:W-:Y:S01]  /*a260*/  UMOV UR17, UR14 ;  /* 0x0000000e00117c82 */ /* 0x000fe20008000000 */
[----:B------:R-:W-:Y:S04]  /*a270*/  LEA R3, R3, R242, 0x6 ;  /* 0x000000f203037211 */ /* 0x000fe800078e30ff */
[C---:B-1----:R-:W-:Y:S02]  /*a280*/  IADD3 R164, R3.reuse, 0x1, RZ ;  /* 0x0000000103a47810 */ /* 0x042fe40007ffe0ff */
[C---:B------:R-:W-:Y:S02]  /*a290*/  ISETP.GE.AND P2, PT, R3.reuse, R239, PT ;  /* 0x000000ef0300720c */ /* 0x040fe40003f46270 */
[C---:B------:R-:W-:Y:S02]  /*a2a0*/  ISETP.GE.AND P1, PT, R164.reuse, R237, PT ;  /* 0x000000eda400720c */ /* 0x040fe40003f26270 */
[CC--:B------:R-:W-:Y:S02]  /*a2b0*/  ISETP.GE.AND P6, PT, R164.reuse, R239.reuse, PT ;  /* 0x000000efa400720c */ /* 0x0c0fe40003fc6270 */
[C---:B------:R-:W-:Y:S02]  /*a2c0*/  ISETP.GE.OR P1, PT, R164.reuse, R236, !P1 ;  /* 0x000000eca400720c */ /* 0x040fe40004f26670 */
[-C--:B------:R-:W-:Y:S02]  /*a2d0*/  ISETP.GE.OR P6, PT, R164, R238.reuse, !P6 ;  /* 0x000000eea400720c */ /* 0x080fe400077c6670 */
[C---:B------:R-:W-:Y:S02]  /*a2e0*/  IADD3 R164, R3.reuse, 0x9, RZ ;  /* 0x0000000903a47810 */ /* 0x040fe40007ffe0ff */
[C---:B------:R-:W-:Y:S02]  /*a2f0*/  IADD3 R165, R3.reuse, 0x8, RZ ;  /* 0x0000000803a57810 */ /* 0x040fe40007ffe0ff */
[-C--:B------:R-:W-:Y:S02]  /*a300*/  ISETP.GE.OR P2, PT, R3, R238.reuse, !P2 ;  /* 0x000000ee0300720c */ /* 0x080fe40005746670 */
[-C--:B------:R-:W-:Y:S02]  /*a310*/  ISETP.GE.AND P4, PT, R164, R239.reuse, PT ;  /* 0x000000efa400720c */ /* 0x080fe40003f86270 */
[----:B------:R-:W-:Y:S02]  /*a320*/  ISETP.GE.AND P0, PT, R165, R239, PT ;  /* 0x000000efa500720c */ /* 0x000fe40003f06270 */
[----:B------:R-:W-:Y:S02]  /*a330*/  FSEL R166, R4, -INF , !P2 ;  /* 0xff80000004a67808 */ /* 0x000fe40005000000 */
[CC--:B------:R-:W-:Y:S02]  /*a340*/  ISETP.GE.OR P4, PT, R164.reuse, R238.reuse, !P4 ;  /* 0x000000eea400720c */ /* 0x0c0fe40006786670 */
[CC--:B------:R-:W-:Y:S02]  /*a350*/  ISETP.GE.AND P2, PT, R164.reuse, R237.reuse, PT ;  /* 0x000000eda400720c */ /* 0x0c0fe40003f46270 */
[----:B------:R-:W-:Y:S02]  /*a360*/  FSEL R168, R9, -INF , !P4 ;  /* 0xff80000009a87808 */ /* 0x000fe40006000000 */
[----:B------:R-:W-:Y:S02]  /*a370*/  ISETP.GE.OR P0, PT, R165, R238, !P0 ;  /* 0x000000eea500720c */ /* 0x000fe40004706670 */
[----:B------:R-:W-:Y:S02]  /*a380*/  ISETP.GE.OR P2, PT, R164, R236, !P2 ;  /* 0x000000eca400720c */ /* 0x000fe40005746670 */
[C---:B------:R-:W-:Y:S02]  /*a390*/  IADD3 R164, R3.reuse, 0x10, RZ ;  /* 0x0000001003a47810 */ /* 0x040fe40007ffe0ff */
[----:B------:R-:W-:Y:S02]  /*a3a0*/  IADD3 R4, R3, 0x11, RZ ;  /* 0x0000001103047810 */ /* 0x000fe40007ffe0ff */
[----:B------:R-:W-:Y:S02]  /*a3b0*/  FSEL R176, R5, -INF , !P6 ;  /* 0xff80000005b07808 */ /* 0x000fe40007000000 */
[----:B------:R-:W-:Y:S02]  /*a3c0*/  FMNMX.FTZ R9, R166, R2, !PT ;  /* 0x00000002a6097209 */ /* 0x000fe40007810000 */
[-C--:B------:R-:W-:Y:S02]  /*a3d0*/  ISETP.GE.AND P5, PT, R3, R237.reuse, PT ;  /* 0x000000ed0300720c */ /* 0x080fe40003fa6270 */
[----:B------:R-:W-:Y:S02]  /*a3e0*/  FSEL R7, R7, -INF , !P1 ;  /* 0xff80000007077808 */ /* 0x000fe40004800000 */
[----:B------:R-:W-:Y:S02]  /*a3f0*/  FSEL R170, R8, -INF , !P0 ;  /* 0xff80000008aa7808 */ /* 0x000fe40004000000 */
[----:B------:R-:W-:Y:S02]  /*a400*/  ISETP.GE.AND P3, PT, R165, R237, PT ;  /* 0x000000eda500720c */ /* 0x000fe40003f66270 */
[----:B------:R-:W-:Y:S02]  /*a410*/  ISETP.GE.AND P1, PT, R164, R239, PT ;  /* 0x000000efa400720c */ /* 0x000fe40003f26270 */
[----:B------:R-:W-:Y:S02]  /*a420*/  ISETP.GE.AND P0, PT, R4, R237, PT ;  /* 0x000000ed0400720c */ /* 0x000fe40003f06270 */
[----:B------:R-:W-:Y:S02]  /*a430*/  FMNMX.FTZ R9, R176, R9, !PT ;  /* 0x00000009b0097209 */ /* 0x000fe40007810000 */
[----:B------:R-:W-:Y:S02]  /*a440*/  ISETP.GE.OR P5, PT, R3, R236, !P5 ;  /* 0x000000ec0300720c */ /* 0x000fe40006fa6670 */
[----:B------:R-:W-:Y:S02]  /*a450*/  ISETP.GE.AND P6, PT, R4, R239, PT ;  /* 0x000000ef0400720c */ /* 0x000fe40003fc6270 */
[----:B------:R-:W-:Y:S02]  /*a460*/  ISETP.GE.OR P1, PT, R164, R238, !P1 ;  /* 0x000000eea400720c */ /* 0x000fe40004f26670 */
[-C--:B------:R-:W-:Y:S02]  /*a470*/  ISETP.GE.OR P0, PT, R4, R236.reuse, !P0 ;  /* 0x000000ec0400720c */ /* 0x080fe40004706670 */
[----:B------:R-:W-:Y:S02]  /*a480*/  FMNMX.FTZ R9, R170, R9, !PT ;  /* 0x00000009aa097209 */ /* 0x000fe40007810000 */
[----:B------:R-:W-:Y:S02]  /*a490*/  ISETP.GE.OR P3, PT, R165, R236, !P3 ;  /* 0x000000eca500720c */ /* 0x000fe40005f66670 */
[----:B------:R-:W-:Y:S02]  /*a4a0*/  FSEL R167, R6, -INF , !P5 ;  /* 0xff80000006a77808 */ /* 0x000fe40006800000 */
[C---:B------:R-:W-:Y:S02]  /*a4b0*/  IADD3 R6, R3.reuse, 0x18, RZ ;  /* 0x0000001803067810 */ /* 0x040fe40007ffe0ff */
[-C--:B------:R-:W-:Y:S02]  /*a4c0*/  ISETP.GE.OR P6, PT, R4, R238.reuse, !P6 ;  /* 0x000000ee0400720c */ /* 0x080fe400077c6670 */
[----:B------:R-:W-:Y:S02]  /*a4d0*/  IADD3 R4, R3, 0x19, RZ ;  /* 0x0000001903047810 */ /* 0x000fe40007ffe0ff */
[----:B------:R-:W-:Y:S02]  /*a4e0*/  FSEL R194, R12, -INF , !P1 ;  /* 0xff8000000cc27808 */ /* 0x000fe40004800000 */
[----:B------:R-:W-:Y:S02]  /*a4f0*/  FSEL R11, R11, -INF , !P2 ;  /* 0xff8000000b0b7808 */ /* 0x000fe40005000000 */
[----:B------:R-:W-:Y:S02]  /*a500*/  FMNMX.FTZ R9, R168, R9, !PT ;  /* 0x00000009a8097209 */ /* 0x000fe40007810000 */
[----:B------:R-:W-:Y:S02]  /*a510*/  FSEL R5, R10, -INF , !P3 ;  /* 0xff8000000a057808 */ /* 0x000fe40005800000 */
[C---:B------:R-:W-:Y:S02]  /*a520*/  ISETP.GE.AND P4, PT, R6.reuse, R239, PT ;  /* 0x000000ef0600720c */ /* 0x040fe40003f86270 */
[----:B------:R-:W-:Y:S02]  /*a530*/  ISETP.GE.AND P2, PT, R6, R237, PT ;  /* 0x000000ed0600720c */ /* 0x000fe40003f46270 */
[C---:B------:R-:W-:Y:S02]  /*a540*/  ISETP.GE.AND P3, PT, R4.reuse, R239, PT ;  /* 0x000000ef0400720c */ /* 0x040fe40003f66270 */
[----:B------:R-:W-:Y:S02]  /*a550*/  ISETP.GE.AND P1, PT, R4, R237, PT ;  /* 0x000000ed0400720c */ /* 0x000fe40003f26270 */
[C---:B------:R-:W-:Y:S02]  /*a560*/  ISETP.GE.OR P4, PT, R6.reuse, R238, !P4 ;  /* 0x000000ee0600720c */ /* 0x040fe40006786670 */
[----:B------:R-:W-:Y:S02]  /*a570*/  ISETP.GE.OR P2, PT, R6, R236, !P2 ;  /* 0x000000ec0600720c */ /* 0x000fe40005746670 */
[C---:B------:R-:W-:Y:S02]  /*a580*/  ISETP.GE.OR P3, PT, R4.reuse, R238, !P3 ;  /* 0x000000ee0400720c */ /* 0x040fe40005f66670 */
[----:B------:R-:W-:Y:S02]  /*a590*/  ISETP.GE.OR P1, PT, R4, R236, !P1 ;  /* 0x000000ec0400720c */ /* 0x000fe40004f26670 */
[----:B------:R-:W-:Y:S02]  /*a5a0*/  FMNMX.FTZ R9, R194, R9, !PT ;  /* 0x00000009c2097209 */ /* 0x000fe40007810000 */
[----:B------:R-:W-:Y:S02]  /*a5b0*/  ISETP.GE.AND P5, PT, R164, R237, PT ;  /* 0x000000eda400720c */ /* 0x000fe40003fa6270 */
[C---:B------:R-:W-:Y:S02]  /*a5c0*/  IADD3 R6, R3.reuse, 0x20, RZ ;  /* 0x0000002003067810 */ /* 0x040fe40007ffe0ff */
[----:B------:R-:W-:Y:S02]  /*a5d0*/  IADD3 R4, R3, 0x21, RZ ;  /* 0x0000002103047810 */ /* 0x000fe40007ffe0ff */
[----:B------:R-:W-:Y:S02]  /*a5e0*/  FSEL R192, R13, -INF , !P6 ;  /* 0xff8000000dc07808 */ /* 0x000fe40007000000 */
[----:B------:R-:W-:Y:S02]  /*a5f0*/  FMNMX.FTZ R10, R167, R0, !PT ;  /* 0x00000000a70a7209 */ /* 0x000fe40007810000 */
[----:B------:R-:W-:Y:S02]  /*a600*/  FSEL R197, R15, -INF , !P0 ;  /* 0xff8000000fc57808 */ /* 0x000fe40004000000 */
[----:B------:R-:W-:Y:S02]  /*a610*/  FSEL R174, R16, -INF , !P4 ;  /* 0xff80000010ae7808 */ /* 0x000fe40006000000 */
[----:B------:R-:W-:Y:S02]  /*a620*/  ISETP.GE.OR P5, PT, R164, R236, !P5 ;  /* 0x000000eca400720c */ /* 0x000fe40006fa6670 */
[----:B------:R-:W-:Y:S02]  /*a630*/  FMNMX.FTZ R9, R192, R9, !PT ;  /* 0x00000009c0097209 */ /* 0x000fe40007810000 */
[----:B------:R-:W-:Y:S02]  /*a640*/  FMNMX.FTZ R10, R7, R10, !PT ;  /* 0x0000000a070a7209 */ /* 0x000fe40007810000 */
[-C--:B------:R-:W-:Y:S02]  /*a650*/  ISETP.GE.AND P0, PT, R6, R239.reuse, PT ;  /* 0x000000ef0600720c */ /* 0x080fe40003f06270 */
[C---:B------:R-:W-:Y:S02]  /*a660*/  ISETP.GE.AND P6, PT, R4.reuse, R239, PT ;  /* 0x000000ef0400720c */ /* 0x040fe40003fc6270 */
[----:B------:R-:W-:Y:S02]  /*a670*/  ISETP.GE.AND P4, PT, R4, R237, PT ;  /* 0x000000ed0400720c */ /* 0x000fe40003f86270 */
[----:B------:R-:W-:Y:S02]  /*a680*/  FSEL R195, R14, -INF , !P5 ;  /* 0xff8000000ec37808 */ /* 0x000fe40006800000 */
[----:B------:R-:W-:Y:S02]  /*a690*/  FSEL R172, R17, -INF , !P3 ;  /* 0xff80000011ac7808 */ /* 0x000fe40005800000 */
[----:B------:R-:W-:Y:S02]  /*a6a0*/  FMNMX.FTZ R9, R174, R9, !PT ;  /* 0x00000009ae097209 */ /* 0x000fe40007810000 */
[-C--:B------:R-:W-:Y:S02]  /*a6b0*/  ISETP.GE.OR P0, PT, R6, R238.reuse, !P0 ;  /* 0x000000ee0600720c */ /* 0x080fe40004706670 */
[C---:B------:R-:W-:Y:S02]  /*a6c0*/  ISETP.GE.OR P6, PT, R4.reuse, R238, !P6 ;  /* 0x000000ee0400720c */ /* 0x040fe400077c6670 */
[----:B------:R-:W-:Y:S02]  /*a6d0*/  ISETP.GE.OR P4, PT, R4, R236, !P4 ;  /* 0x000000ec0400720c */ /* 0x000fe40006786670 */
[----:B------:R-:W-:Y:S02]  /*a6e0*/  ISETP.GE.AND P5, PT, R6, R237, PT ;  /* 0x000000ed0600720c */ /* 0x000fe40003fa6270 */
[----:B------:R-:W-:Y:S02]  /*a6f0*/  FMNMX.FTZ R10, R5, R10, !PT ;  /* 0x0000000a050a7209 */ /* 0x000fe40007810000 */
[----:B------:R-:W-:Y:S02]  /*a700*/  IADD3 R4, R3, 0x28, RZ ;  /* 0x0000002803047810 */ /* 0x000fe40007ffe0ff */
[----:B------:R-:W-:Y:S02]  /*a710*/  FSEL R252, R20, -INF , !P0 ;  /* 0xff80000014fc7808 */ /* 0x000fe40004000000 */
[----:B------:R-:W-:Y:S02]  /*a720*/  FMNMX.FTZ R9, R172, R9, !PT ;  /* 0x00000009ac097209 */ /* 0x000fe40007810000 */
[----:B------:R-:W-:Y:S02]  /*a730*/  ISETP.GE.OR P5, PT, R6, R236, !P5 ;  /* 0x000000ec0600720c */ /* 0x000fe40006fa6670 */
[----:B------:R-:W-:Y:S02]  /*a740*/  FMNMX.FTZ R10, R11, R10, !PT ;  /* 0x0000000a0b0a7209 */ /* 0x000fe40007810000 */
[----:B------:R-:W-:Y:S02]  /*a750*/  IADD3 R6, R3, 0x29, RZ ;  /* 0x0000002903067810 */ /* 0x000fe40007ffe0ff */
[----:B------:R-:W-:Y:S02]  /*a760*/  ISETP.GE.AND P3, PT, R4, R239, PT ;  /* 0x000000ef0400720c */ /* 0x000fe40003f66270 */
[----:B------:R-:W-:Y:S02]  /*a770*/  FSEL R175, R18, -INF , !P2 ;  /* 0xff80000012af7808 */ /* 0x000fe40005000000 */
[----:B------:R-:W-:Y:S02]  /*a780*/  FSEL R250, R21, -INF , !P6 ;  /* 0xff80000015fa7808 */ /* 0x000fe40007000000 */
[----:B------:R-:W-:Y:S02]  /*a790*/  ISETP.GE.OR P3, PT, R4, R238, !P3 ;  /* 0x000000ee0400720c */ /* 0x000fe40005f66670 */
[----:B------:R-:W-:Y:S02]  /*a7a0*/  FMNMX.FTZ R9, R252, R9, !PT ;  /* 0x00000009fc097209 */ /* 0x000fe40007810000 */
[----:B------:R-:W-:Y:S02]  /*a7b0*/  FMNMX.FTZ R10, R195, R10, !PT ;  /* 0x0000000ac30a7209 */ /* 0x000fe40007810000 */
[----:B------:R-:W-:Y:S02]  /*a7c0*/  ISETP.GE.AND P2, PT, R6, R239, PT ;  /* 0x000000ef0600720c */ /* 0x000fe40003f46270 */
[----:B------:R-:W-:Y:S02]  /*a7d0*/  FSEL R173, R19, -INF , !P1 ;  /* 0xff80000013ad7808 */ /* 0x000fe40004800000 */
[----:B------:R-:W-:Y:S02]  /*a7e0*/  FSEL R248, R24, -INF , !P3 ;  /* 0xff80000018f87808 */ /* 0x000fe40005800000 */
[----:B------:R-:W-:Y:S02]  /*a7f0*/  FMNMX.FTZ R10, R197, R10, !PT ;  /* 0x0000000ac50a7209 */ /* 0x000fe40007810000 */
[----:B------:R-:W-:Y:S02]  /*a800*/  ISETP.GE.OR P2, PT, R6, R238, !P2 ;  /* 0x000000ee0600720c */ /* 0x000fe40005746670 */
[----:B------:R-:W-:Y:S02]  /*a810*/  FMNMX.FTZ R9, R250, R9, !PT ;  /* 0x00000009fa097209 */ /* 0x000fe40007810000 */
[-C--:B------:R-:W-:Y:S02]  /*a820*/  ISETP.GE.AND P1, PT, R4, R237.reuse, PT ;  /* 0x000000ed0400720c */ /* 0x080fe40003f26270 */
[----:B------:R-:W-:Y:S02]  /*a830*/  IADD3 R8, R3, 0x30, RZ ;  /* 0x0000003003087810 */ /* 0x000fe40007ffe0ff */
[----:B------:R-:W-:Y:S02]  /*a840*/  ISETP.GE.AND P0, PT, R6, R237, PT ;  /* 0x000000ed0600720c */ /* 0x000fe40003f06270 */
[----:B------:R-:W-:Y:S02]  /*a850*/  FMNMX.FTZ R10, R175, R10, !PT ;  /* 0x0000000aaf0a7209 */ /* 0x000fe40007810000 */
[----:B------:R-:W-:Y:S02]  /*a860*/  FSEL R202, R25, -INF , !P2 ;  /* 0xff80000019ca7808 */ /* 0x000fe40005000000 */
[----:B------:R-:W-:Y:S02]  /*a870*/  FMNMX.FTZ R9, R248, R9, !PT ;  /* 0x00000009f8097209 */ /* 0x000fe40007810000 */
[-C--:B------:R-:W-:Y:S02]  /*a880*/  ISETP.GE.OR P1, PT, R4, R236.reuse, !P1 ;  /* 0x000000ec0400720c */ /* 0x080fe40004f26670 */
[C---:B------:R-:W-:Y:S02]  /*a890*/  IADD3 R4, R3.reuse, 0x38, RZ ;  /* 0x0000003803047810 */ /* 0x040fe40007ffe0ff */
[----:B------:R-:W-:Y:S02]  /*a8a0*/  ISETP.GE.OR P0, PT, R6, R236, !P0 ;  /* 0x000000ec0600720c */ /* 0x000fe40004706670 */
[----:B------:R-:W-:Y:S02]  /*a8b0*/  IADD3 R6, R3, 0x31, RZ ;  /* 0x0000003103067810 */ /* 0x000fe40007ffe0ff */
[----:B------:R-:W-:Y:S02]  /*a8c0*/  ISETP.GE.AND P6, PT, R8, R239, PT ;  /* 0x000000ef0800720c */ /* 0x000fe40003fc6270 */
[----:B------:R-:W-:Y:S02]  /*a8d0*/  FSEL R200, R22, -INF , !P5 ;  /* 0xff80000016c87808 */ /* 0x000fe40006800000 */
[----:B------:R-:W-:Y:S02]  /*a8e0*/  FMNMX.FTZ R13, R202, R9, !PT ;  /* 0x00000009ca0d7209 */ /* 0x000fe40007810000 */
[----:B------:R-:W-:Y:S02]  /*a8f0*/  FMNMX.FTZ R9, R173, R10, !PT ;  /* 0x0000000aad097209 */ /* 0x000fe40007810000 */
[-C--:B------:R-:W-:Y:S02]  /*a900*/  ISETP.GE.AND P2, PT, R4, R239.reuse, PT ;  /* 0x000000ef0400720c */ /* 0x080fe40003f46270 */
[-C--:B------:R-:W-:Y:S02]  /*a910*/  ISETP.GE.OR P6, PT, R8, R238.reuse, !P6 ;  /* 0x000000ee0800720c */ /* 0x080fe400077c6670 */
[----:B------:R-:W-:Y:S02]  /*a920*/  ISETP.GE.AND P3, PT, R6, R239, PT ;  /* 0x000000ef0600720c */ /* 0x000fe40003f66270 */
[----:B------:R-:W-:Y:S02]  /*a930*/  FSEL R203, R23, -INF , !P4 ;  /* 0xff80000017cb7808 */ /* 0x000fe40006000000 */
[----:B------:R-:W-:Y:S01]  /*a940*/  FMNMX.FTZ R10, R200, R9, !PT ;  /* 0x00000009c80a7209 */ /* 0x000fe20007810000 */
[----:B------:R-:W-:Y:S01]  /*a950*/  LDSM.16.MT88.4 R20, [R222+0x10000] ;  /* 0x01000000de14783b */ /* 0x000fe20000004200 */
[-C--:B------:R-:W-:Y:S02]  /*a960*/  ISETP.GE.OR P2, PT, R4, R238.reuse, !P2 ;  /* 0x000000ee0400720c */ /* 0x080fe40005746670 */
[----:B------:R-:W-:Y:S02]  /*a970*/  FSEL R190, R28, -INF , !P6 ;  /* 0xff8000001cbe7808 */ /* 0x000fe40007000000 */
[----:B------:R-:W-:Y:S02]  /*a980*/  ISETP.GE.OR P3, PT, R6, R238, !P3 ;  /* 0x000000ee0600720c */ /* 0x000fe40005f66670 */
[----:B------:R-:W-:Y:S02]  /*a990*/  IADD3 R3, R3, 0x39, RZ ;  /* 0x0000003903037810 */ /* 0x000fe40007ffe0ff */
[----:B------:R-:W-:Y:S02]  /*a9a0*/  FSEL R186, R32, -INF , !P2 ;  /* 0xff80000020ba7808 */ /* 0x000fe40005000000 */
[----:B------:R-:W-:Y:S02]  /*a9b0*/  FSEL R201, R26, -INF , !P1 ;  /* 0xff8000001ac97808 */ /* 0x000fe40004800000 */
[----:B------:R-:W-:Y:S02]  /*a9c0*/  ISETP.GE.AND P2, PT, R8, R237, PT ;  /* 0x000000ed0800720c */ /* 0x000fe40003f46270 */
[----:B------:R-:W-:Y:S02]  /*a9d0*/  FMNMX.FTZ R10, R203, R10, !PT ;  /* 0x0000000acb0a7209 */ /* 0x000fe40007810000 */
[----:B------:R-:W-:Y:S02]  /*a9e0*/  FSEL R188, R29, -INF , !P3 ;  /* 0xff8000001dbc7808 */ /* 0x000fe40005800000 */
[----:B------:R-:W-:Y:S02]  /*a9f0*/  ISETP.GE.AND P6, PT, R3, R239, PT ;  /* 0x000000ef0300720c */ /* 0x000fe40003fc6270 */
[----:B------:R-:W-:Y:S02]  /*aa00*/  FMNMX.FTZ R13, R190, R13, !PT ;  /* 0x0000000dbe0d7209 */ /* 0x000fe40007810000 */
[----:B------:R-:W-:Y:S02]  /*aa10*/  ISETP.GE.OR P1, PT, R8, R236, !P2 ;  /* 0x000000ec0800720c */ /* 0x000fe40005726670 */
[----:B------:R-:W-:Y:S02]  /*aa20*/  FSEL R199, R27, -INF , !P0 ;  /* 0xff8000001bc77808 */ /* 0x000fe40004000000 */
[----:B------:R-:W-:Y:S02]  /*aa30*/  ISETP.GE.AND P2, PT, R6, R237, PT ;  /* 0x000000ed0600720c */ /* 0x000fe40003f46270 */
[----:B------:R-:W-:Y:S02]  /*aa40*/  FMNMX.FTZ R8, R201, R10, !PT ;  /* 0x0000000ac9087209 */ /* 0x000fe40007810000 */
[----:B------:R-:W-:Y:S02]  /*aa50*/  ISETP.GE.OR P6, PT, R3, R238, !P6 ;  /* 0x000000ee0300720c */ /* 0x000fe400077c6670 */
[----:B------:R-:W-:Y:S02]  /*aa60*/  FMNMX.FTZ R13, R188, R13, !PT ;  /* 0x0000000dbc0d7209 */ /* 0x000fe40007810000 */
[----:B------:R-:W-:Y:S02]  /*aa70*/  FSEL R187, R30, -INF , !P1 ;  /* 0xff8000001ebb7808 */ /* 0x000fe40004800000 */
[----:B------:R-:W-:Y:S02]  /*aa80*/  ISETP.GE.OR P2, PT, R6, R236, !P2 ;  /* 0x000000ec0600720c */ /* 0x000fe40005746670 */
[----:B------:R-:W-:Y:S02]  /*aa90*/  ISETP.GE.AND P0, PT, R4, R237, PT ;  /* 0x000000ed0400720c */ /* 0x000fe40003f06270 */
[----:B------:R-:W-:Y:S02]  /*aaa0*/  FMNMX.FTZ R8, R199, R8, !PT ;  /* 0x00000008c7087209 */ /* 0x000fe40007810000 */
[----:B------:R-:W-:Y:S02]  /*aab0*/  FSEL R178, R33, -INF , !P6 ;  /* 0xff80000021b27808 */ /* 0x000fe40007000000 */
[----:B------:R-:W-:Y:S02]  /*aac0*/  FMNMX.FTZ R13, R186, R13, !PT ;  /* 0x0000000dba0d7209 */ /* 0x000fe40007810000 */
[----:B------:R-:W-:Y:S02]  /*aad0*/  FSEL R179, R31, -INF , !P2 ;  /* 0xff8000001fb37808 */ /* 0x000fe40005000000 */
[----:B------:R-:W-:Y:S01]  /*aae0*/  ISETP.GE.OR P1, PT, R4, R236, !P0 ;  /* 0x000000ec0400720c */ /* 0x000fe20004726670 */
[----:B------:R-:W-:Y:S01]  /*aaf0*/  LDSM.16.MT88.4 R28, [R221+0x10000] ;  /* 0x01000000dd1c783b */ /* 0x000fe20000004200 */
[----:B------:R-:W-:Y:S02]  /*ab00*/  ISETP.GE.AND P0, PT, R3, R237, PT ;  /* 0x000000ed0300720c */ /* 0x000fe40003f06270 */
[----:B------:R-:W-:Y:S02]  /*ab10*/  FMNMX.FTZ R8, R187, R8, !PT ;  /* 0x00000008bb087209 */ /* 0x000fe40007810000 */
[----:B------:R-:W-:Y:S02]  /*ab20*/  FMNMX.FTZ R9, R178, R13, !PT ;  /* 0x0000000db2097209 */ /* 0x000fe40007810000 */
[----:B------:R-:W-:Y:S01]  /*ab30*/  FSEL R177, R34, -INF , !P1 ;  /* 0xff80000022b17808 */ /* 0x000fe20004800000 */
[----:B------:R-:W-:Y:S01]  /*ab40*/  LDSM.16.MT88.4 R12, [R224+0x10000] ;  /* 0x01000000e00c783b */ /* 0x000fe20000004200 */
[----:B------:R-:W-:Y:S02]  /*ab50*/  FMNMX.FTZ R8, R179, R8, !PT ;  /* 0x00000008b3087209 */ /* 0x000fe40007810000 */
[----:B------:R-:W-:Y:S02]  /*ab60*/  ISETP.GE.OR P0, PT, R3, R236, !P0 ;  /* 0x000000ec0300720c */ /* 0x000fe40004706670 */
[----:B------:R-:W-:Y:S02]  /*ab70*/  FMNMX.FTZ R8, R177, R8, !PT ;  /* 0x00000008b1087209 */ /* 0x000fe40007810000 */
[----:B------:R-:W-:Y:S01]  /*ab80*/  FSEL R165, R35, -INF , !P0 ;  /* 0xff80000023a57808 */ /* 0x000fe20004000000 */
[----:B------:R-:W-:Y:S03]  /*ab90*/  SHFL.BFLY PT, R10, R9, 0x2, 0x1f ;  /* 0x0c401f00090a7f89 */ /* 0x000fe600000e0000 */
[----:B------:R-:W-:Y:S05]  /*aba0*/  FMNMX.FTZ R6, R165, R8, !PT ;  /* 0x00000008a5067209 */ /* 0x000fea0007810000 */
[----:B------:R-:W1:Y:S02]  /*abb0*/  SHFL.BFLY PT, R3, R6, 0x2, 0x1f ;  /* 0x0c401f0006037f89 */ /* 0x000e6400000e0000 */
[----:B-1----:R-:W-:Y:S02]  /*abc0*/  FMNMX.FTZ R4, R6, R3, !PT ;  /* 0x0000000306047209 */ /* 0x002fe40007810000 */
[----:B------:R-:W-:Y:S04]  /*abd0*/  FMNMX.FTZ R9, R9, R10, !PT ;  /* 0x0000000a09097209 */ /* 0x000fe80007810000 */
[----:B------:R-:W1:Y:S08]  /*abe0*/  SHFL.BFLY PT, R3, R4, 0x1, 0x1f ;  /* 0x0c201f0004037f89 */ /* 0x000e7000000e0000 */
[----:B------:R-:W2:Y:S01]  /*abf0*/  SHFL.BFLY PT, R164, R9, 0x1, 0x1f ;  /* 0x0c201f0009a47f89 */ /* 0x000ea200000e0000 */
[----:B-1----:R-:W-:Y:S04]  /*ac00*/  FMNMX.FTZ R3, R4, R3, !PT ;  /* 0x0000000304037209 */ /* 0x002fe80007810000 */
[----:B------:R-:W-:Y:S02]  /*ac10*/  FSETP.NEU.FTZ.AND P0, PT, R3, -INF , PT ;  /* 0xff8000000300780b */ /* 0x000fe40003f1d000 */
[----:B--2---:R-:W-:Y:S04]  /*ac20*/  FMNMX.FTZ R164, R9, R164, !PT ;  /* 0x000000a409a47209 */ /* 0x004fe80007810000 */
[C---:B------:R-:W-:Y:S01]  /*ac30*/  FSETP.NEU.FTZ.AND P1, PT, R164.reuse, -INF , PT ;  /* 0xff800000a400780b */ /* 0x040fe20003f3d000 */
[----:B------:R-:W-:Y:S05]  /*ac40*/  FMUL.FTZ R189, R164, c[0x0][0x23c] ;  /* 0x00008f00a4bd7a20 */ /* 0x000fea0000410000 */
[----:B------:R-:W-:Y:S05]  /*ac50*/  FSEL R189, R189, RZ, P1 ;  /* 0x000000ffbdbd7208 */ /* 0x000fea0000800000 */
[--C-:B------:R-:W-:Y:S02]  /*ac60*/  FFMA.FTZ R185, R166, c[0x0][0x23c], -R189.reuse ;  /* 0x00008f00a6b97a23 */ /* 0x100fe400000108bd */
[--C-:B------:R-:W-:Y:S02]  /*ac70*/  FFMA.FTZ R166, R176, c[0x0][0x23c], -R189.reuse ;  /* 0x00008f00b0a67a23 */ /* 0x100fe400000108bd */
[----:B------:R-:W-:Y:S02]  /*ac80*/  FMUL.FTZ R176, R3, c[0x0][0x23c] ;  /* 0x00008f0003b07a20 */ /* 0x000fe40000410000 */
[--C-:B------:R-:W-:Y:S01]  /*ac90*/  FFMA.FTZ R184, R170, c[0x0][0x23c], -R189.reuse ;  /* 0x00008f00aab87a23 */ /* 0x100fe200000108bd */
[----:B------:R-:W-:Y:S01]  /*aca0*/  MUFU.EX2 R185, R185 ;  /* 0x000000b900b97308 */ /* 0x000fe20000000800 */
[--C-:B------:R-:W-:Y:S01]  /*acb0*/  FFMA.FTZ R183, R168, c[0x0][0x23c], -R189.reuse ;  /* 0x00008f00a8b77a23 */ /* 0x100fe200000108bd */
[----:B------:R-:W-:Y:S01]  /*acc0*/  FSEL R176, R176, RZ, P0 ;  /* 0x000000ffb0b07208 */ /* 0x000fe20000000000 */
[--C-:B------:R-:W-:Y:S02]  /*acd0*/  FFMA.FTZ R193, R174, c[0x0][0x23c], -R189.reuse ;  /* 0x00008f00aec17a23 */ /* 0x100fe400000108bd */
[--C-:B------:R-:W-:Y:S02]  /*ace0*/  FFMA.FTZ R191, R194, c[0x0][0x23c], -R189.reuse ;  /* 0x00008f00c2bf7a23 */ /* 0x100fe400000108bd */
[--C-:B------:R-:W-:Y:S01]  /*acf0*/  FFMA.FTZ R180, R5, c[0x0][0x23c], -R176.reuse ;  /* 0x00008f0005b47a23 */ /* 0x100fe200000108b0 */
[----:B------:R-:W-:Y:S01]  /*ad00*/  FSEL R5, R164, RZ, P1 ;  /* 0x000000ffa4057208 */ /* 0x000fe20000800000 */
[--C-:B------:R-:W-:Y:S01]  /*ad10*/  FFMA.FTZ R182, R167, c[0x0][0x23c], -R176.reuse ;  /* 0x00008f00a7b67a23 */ /* 0x100fe200000108b0 */
[----:B------:R-:W1:Y:S01]  /*ad20*/  MUFU.EX2 R166, R166 ;  /* 0x000000a600a67308 */ /* 0x000e620000000800 */
[----:B------:R-:W-:Y:S02]  /*ad30*/  FFMA.FTZ R181, R7, c[0x0][0x23c], -R176 ;  /* 0x00008f0007b57a23 */ /* 0x000fe400000108b0 */
[----:B------:R-:W-:Y:S01]  /*ad40*/  FADD.FTZ R4, -R5, R2 ;  /* 0x0000000205047221 */ /* 0x000fe20000010100 */
[----:B------:R-:W-:Y:S01]  /*ad50*/  FSEL R5, R3, RZ, P0 ;  /* 0x000000ff03057208 */ /* 0x000fe20000000000 */
[----:B------:R-:W-:Y:S01]  /*ad60*/  FFMA.FTZ R167, R11, c[0x0][0x23c], -R176 ;  /* 0x00008f000ba77a23 */ /* 0x000fe200000108b0 */
[----:B------:R-:W-:Y:S01]  /*ad70*/  PLOP3.LUT P0, PT, PT, PT, UP0, 0x80, 0x0 ;  /* 0x000000000000781c */ /* 0x000fe20003f0f008 */
[----:B------:R-:W-:Y:S02]  /*ad80*/  FMUL.FTZ R2, R4, c[0x0][0x23c] ;  /* 0x00008f0004027a20 */ /* 0x000fe40000410000 */
[----:B------:R-:W-:Y:S01]  /*ad90*/  FADD.FTZ R5, -R5, R0 ;  /* 0x0000000005057221 */ /* 0x000fe20000010100 */
[----:B------:R-:W-:Y:S01]  /*ada0*/  MUFU.EX2 R184, R184 ;  /* 0x000000b800b87308 */ /* 0x000fe20000000800 */
[--C-:B------:R-:W-:Y:S02]  /*adb0*/  FFMA.FTZ R194, R172, c[0x0][0x23c], -R189.reuse ;  /* 0x00008f00acc27a23 */ /* 0x100fe400000108bd */
[----:B------:R-:W-:Y:S02]  /*adc0*/  FMUL.FTZ R0, R5, c[0x0][0x23c] ;  /* 0x00008f0005007a20 */ /* 0x000fe40000410000 */
[--C-:B------:R-:W-:Y:S02]  /*add0*/  FFMA.FTZ R198, R173, c[0x0][0x23c], -R176.reuse ;  /* 0x00008f00adc67a23 */ /* 0x100fe400000108b0 */
[--C-:B------:R-:W-:Y:S02]  /*ade0*/  FFMA.FTZ R179, R179, c[0x0][0x23c], -R176.reuse ;  /* 0x00008f00b3b37a23 */ /* 0x100fe400000108b0 */
[--C-:B------:R-:W-:Y:S01]  /*adf0*/  FFMA.FTZ R177, R177, c[0x0][0x23c], -R176.reuse ;  /* 0x00008f00b1b17a23 */ /* 0x100fe200000108b0 */
[----:B------:R-:W2:Y:S01]  /*ae00*/  MUFU.EX2 R183, R183 ;  /* 0x000000b700b77308 */ /* 0x000ea20000000800 */
[--C-:B------:R-:W-:Y:S02]  /*ae10*/  FFMA.FTZ R192, R192, c[0x0][0x23c], -R189.reuse ;  /* 0x00008f00c0c07a23 */ /* 0x100fe400000108bd */
[--C-:B------:R-:W-:Y:S01]  /*ae20*/  FFMA.FTZ R195, R195, c[0x0][0x23c], -R176.reuse ;  /* 0x00008f00c3c37a23 */ /* 0x100fe200000108b0 */
[----:B-1----:R-:W-:Y:S01]  /*ae30*/  F2FP.BF16.PACK_AB R168, R166, R185 ;  /* 0x000000b9a6a8723e */ /* 0x002fe200000010ff */
[--C-:B------:R-:W-:Y:S02]  /*ae40*/  FFMA.FTZ R196, R197, c[0x0][0x23c], -R176.reuse ;  /* 0x00008f00c5c47a23 */ /* 0x100fe400000108b0 */
[--C-:B------:R-:W-:Y:S02]  /*ae50*/  FFMA.FTZ R197, R175, c[0x0][0x23c], -R176.reuse ;  /* 0x00008f00afc57a23 */ /* 0x100fe400000108b0 */
[----:B------:R-:W-:Y:S01]  /*ae60*/  LDSM.16.MT88.4 R172, [R222+0x14800] ;  /* 0x01480000deac783b */ /* 0x000fe20000004200 */
[----:B------:R-:W-:Y:S01]  /*ae70*/  MUFU.EX2 R182, R182 ;  /* 0x000000b600b67308 */ /* 0x000fe20000000800 */
[--C-:B------:R-:W-:Y:S02]  /*ae80*/  FFMA.FTZ R252, R252, c[0x0][0x23c], -R189.reuse ;  /* 0x00008f00fcfc7a23 */ /* 0x100fe400000108bd */
[--C-:B------:R-:W-:Y:S02]  /*ae90*/  FFMA.FTZ R250, R250, c[0x0][0x23c], -R189.reuse ;  /* 0x00008f00fafa7a23 */ /* 0x100fe400000108bd */
[--C-:B------:R-:W-:Y:S02]  /*aea0*/  FFMA.FTZ R248, R248, c[0x0][0x23c], -R189.reuse ;  /* 0x00008f00f8f87a23 */ /* 0x100fe400000108bd */
[--C-:B------:R-:W-:Y:S02]  /*aeb0*/  FFMA.FTZ R202, R202, c[0x0][0x23c], -R189.reuse ;  /* 0x00008f00caca7a23 */ /* 0x100fe400000108bd */
[--C-:B------:R-:W-:Y:S01]  /*aec0*/  FFMA.FTZ R200, R200, c[0x0][0x23c], -R176.reuse ;  /* 0x00008f00c8c87a23 */ /* 0x100fe200000108b0 */
[----:B------:R-:W1:Y:S01]  /*aed0*/  MUFU.EX2 R181, R181 ;  /* 0x000000b500b57308 */ /* 0x000e620000000800 */
[--C-:B------:R-:W-:Y:S02]  /*aee0*/  FFMA.FTZ R203, R203, c[0x0][0x23c], -R176.reuse ;  /* 0x00008f00cbcb7a23 */ /* 0x100fe400000108b0 */
[--C-:B------:R-:W-:Y:S01]  /*aef0*/  FFMA.FTZ R201, R201, c[0x0][0x23c], -R176.reuse ;  /* 0x00008f00c9c97a23 */ /* 0x100fe200000108b0 */
[----:B--2---:R-:W-:Y:S01]  /*af00*/  F2FP.BF16.PACK_AB R170, R183, R184 ;  /* 0x000000b8b7aa723e */ /* 0x004fe200000010ff */
[--C-:B------:R-:W-:Y:S02]  /*af10*/  FFMA.FTZ R199, R199, c[0x0][0x23c], -R176.reuse ;  /* 0x00008f00c7c77a23 */ /* 0x100fe400000108b0 */
[--C-:B------:R-:W-:Y:S02]  /*af20*/  FFMA.FTZ R190, R190, c[0x0][0x23c], -R189.reuse ;  /* 0x00008f00bebe7a23 */ /* 0x100fe400000108bd */
[--C-:B------:R-:W-:Y:S01]  /*af30*/  FFMA.FTZ R188, R188, c[0x0][0x23c], -R189.reuse ;  /* 0x00008f00bcbc7a23 */ /* 0x100fe200000108bd */
[----:B------:R-:W-:Y:S01]  /*af40*/  MUFU.EX2 R180, R180 ;  /* 0x000000b400b47308 */ /* 0x000fe20000000800 */
[--C-:B------:R-:W-:Y:S02]  /*af50*/  FFMA.FTZ R186, R186, c[0x0][0x23c], -R189.reuse ;  /* 0x00008f00baba7a23 */ /* 0x100fe400000108bd */
[----:B------:R-:W-:Y:S02]  /*af60*/  FFMA.FTZ R189, R178, c[0x0][0x23c], -R189 ;  /* 0x00008f00b2bd7a23 */ /* 0x000fe400000108bd */
[--C-:B------:R-:W-:Y:S02]  /*af70*/  FFMA.FTZ R187, R187, c[0x0][0x23c], -R176.reuse ;  /* 0x00008f00bbbb7a23 */ /* 0x100fe400000108b0 */
[----:B------:R-:W-:Y:S03]  /*af80*/  FFMA.FTZ R176, R165, c[0x0][0x23c], -R176 ;  /* 0x00008f00a5b07a23 */ /* 0x000fe600000108b0 */
[----:B------:R-:W2:Y:S01]  /*af90*/  MUFU.EX2 R167, R167 ;  /* 0x000000a700a77308 */ /* 0x000ea20000000800 */
[----:B-1----:R-:W-:Y:S09]  /*afa0*/  F2FP.BF16.PACK_AB R169, R181, R182 ;  /* 0x000000b6b5a9723e */ /* 0x002ff200000010ff */
[----:B------:R-:W1:Y:S10]  /*afb0*/  MUFU.EX2 R2, R2 ;  /* 0x0000000200027308 */ /* 0x000e740000000800 */
[----:B------:R-:W3:Y:S01]  /*afc0*/  MUFU.EX2 R0, R0 ;  /* 0x0000000000007308 */ /* 0x000ee20000000800 */
[----:B--2---:R-:W-:Y:S09]  /*afd0*/  F2FP.BF16.PACK_AB R171, R167, R180 ;  /* 0x000000b4a7ab723e */ /* 0x004ff200000010ff */
[----:B------:R-:W-:Y:S01]  /*afe0*/  MUFU.EX2 R165, R176 ;  /* 0x000000b000a57308 */ /* 0x000fe20000000800 */
[C---:B-1----:R-:W-:Y:S02]  /*aff0*/  FMUL.FTZ R4, R2.reuse, R160 ;  /* 0x000000a002047220 */ /* 0x042fe40000410000 */
[C---:B------:R-:W-:Y:S02]  /*b000*/  FMUL.FTZ R5, R2.reuse, R161 ;  /* 0x000000a102057220 */ /* 0x040fe40000410000 */
[C---:B------:R-:W-:Y:S02]  /*b010*/  FMUL.FTZ R8, R2.reuse, R156 ;  /* 0x0000009c02087220 */ /* 0x040fe40000410000 */
[C---:B------:R-:W-:Y:S03]  /*b020*/  FMUL.FTZ R9, R2.reuse, R157 ;  /* 0x0000009d02097220 */ /* 0x040fe60000410000 */
[----:B------:R-:W-:Y:S01]  /*b030*/  MUFU.EX2 R191, R191 ;  /* 0x000000bf00bf7308 */ /* 0x000fe20000000800 */
[----:B------:R-:W-:Y:S02]  /*b040*/  FMUL.FTZ R16, R2, R148 ;  /* 0x0000009402107220 */ /* 0x000fe40000410000 */
[C---:B---3--:R-:W-:Y:S02]  /*b050*/  FMUL.FTZ R6, R0.reuse, R162 ;  /* 0x000000a200067220 */ /* 0x048fe40000410000 */
[C---:B------:R-:W-:Y:S02]  /*b060*/  FMUL.FTZ R7, R0.reuse, R163 ;  /* 0x000000a300077220 */ /* 0x040fe40000410000 */
[----:B------:R-:W-:Y:S01]  /*b070*/  LDSM.16.MT88.4 R160, [R221+0x12800] ;  /* 0x01280000dda0783b */ /* 0x000fe20000004200 */
[C---:B------:R-:W-:Y:S02]  /*b080*/  FMUL.FTZ R10, R0.reuse, R158 ;  /* 0x0000009e000a7220 */ /* 0x040fe40000410000 */
[----:B------:R-:W-:Y:S01]  /*b090*/  FMUL.FTZ R11, R0, R159 ;  /* 0x0000009f000b7220 */ /* 0x000fe20000410000 */
[----:B------:R-:W1:Y:S01]  /*b0a0*/  MUFU.EX2 R192, R192 ;  /* 0x000000c000c07308 */ /* 0x000e620000000800 */
[C---:B------:R-:W-:Y:S03]  /*b0b0*/  HMMA.16816.F32.BF16 R4, R168.reuse, R12, R4 ;  /* 0x0000000ca804723c */ /* 0x040fe60000041804 */
[----:B------:R-:W-:Y:S02]  /*b0c0*/  LDSM.16.MT88.4 R156, [R222+0x12800] ;  /* 0x01280000de9c783b */ /* 0x000fe40000004200 */
[C---:B------:R-:W-:Y:S02]  /*b0d0*/  FMUL.FTZ R17, R2.reuse, R149 ;  /* 0x0000009502117220 */ /* 0x040fe40000410000 */
[C---:B------:R-:W-:Y:S01]  /*b0e0*/  FMUL.FTZ R12, R2.reuse, R152 ;  /* 0x00000098020c7220 */ /* 0x040fe20000410000 */
[C---:B------:R-:W-:Y:S01]  /*b0f0*/  HMMA.16816.F32.BF16 R8, R168.reuse, R14, R8 ;  /* 0x0000000ea808723c */ /* 0x040fe20000041808 */
[----:B------:R-:W-:Y:S03]  /*b100*/  MUFU.EX2 R193, R193 ;  /* 0x000000c100c17308 */ /* 0x000fe60000000800 */
[----:B------:R-:W-:Y:S02]  /*b110*/  FMUL.FTZ R13, R2, R153 ;  /* 0x00000099020d7220 */ /* 0x000fe40000410000 */
[C---:B------:R-:W-:Y:S02]  /*b120*/  FMUL.FTZ R18, R0.reuse, R150 ;  /* 0x0000009600127220 */ /* 0x040fe40000410000 */
[C---:B------:R-:W-:Y:S03]  /*b130*/  FMUL.FTZ R14, R0.reuse, R154 ;  /* 0x0000009a000e7220 */ /* 0x040fe60000410000 */
[----:B------:R-:W-:Y:S01]  /*b140*/  MUFU.EX2 R194, R194 ;  /* 0x000000c200c27308 */ /* 0x000fe20000000800 */
[C---:B------:R-:W-:Y:S02]  /*b150*/  FMUL.FTZ R15, R0.reuse, R155 ;  /* 0x0000009b000f7220 */ /* 0x040fe40000410000 */
[----:B------:R-:W2:Y:S01]  /*b160*/  LDSM.16.MT88.4 R152, [R220+0x10000] ;  /* 0x01000000dc98783b */ /* 0x000ea20000004200 */
[----:B------:R-:W-:Y:S02]  /*b170*/  FMUL.FTZ R19, R0, R151 ;  /* 0x0000009700137220 */ /* 0x000fe40000410000 */
[C---:B------:R-:W-:Y:S02]  /*b180*/  FMUL.FTZ R24, R2.reuse, R140 ;  /* 0x0000008c02187220 */ /* 0x040fe40000410000 */
[C---:B------:R-:W-:Y:S02]  /*b190*/  HMMA.16816.F32.BF16 R12, R168.reuse, R20, R12 ;  /* 0x00000014a80c723c */ /* 0x040fe4000004180c */
[----:B------:R-:W-:Y:S01]  /*b1a0*/  MUFU.EX2 R195, R195 ;  /* 0x000000c300c37308 */ /* 0x000fe20000000800 */
[----:B------:R-:W-:Y:S01]  /*b1b0*/  LDSM.16.MT88.4 R148, [R220+0x10800] ;  /* 0x01080000dc94783b */ /* 0x000fe20000004200 */
[----:B------:R-:W-:Y:S02]  /*b1c0*/  FMUL.FTZ R25, R2, R141 ;  /* 0x0000008d02197220 */ /* 0x000fe40000410000 */
[----:B------:R-:W-:Y:S02]  /*b1d0*/  FMUL.FTZ R26, R0, R142 ;  /* 0x0000008e001a7220 */ /* 0x000fe40000410000 */
[C---:B------:R-:W-:Y:S04]  /*b1e0*/  HMMA.16816.F32.BF16 R16, R168.reuse, R22, R16 ;  /* 0x00000016a810723c */ /* 0x040fe80000041810 */
[C---:B------:R-:W-:Y:S01]  /*b1f0*/  FMUL.FTZ R20, R2.reuse, R144 ;  /* 0x0000009002147220 */ /* 0x040fe20000410000 */
[----:B------:R-:W3:Y:S01]  /*b200*/  MUFU.EX2 R196, R196 ;  /* 0x000000c400c47308 */ /* 0x000ee20000000800 */
[----:B------:R-:W-:Y:S02]  /*b210*/  FMUL.FTZ R21, R2, R145 ;  /* 0x0000009102157220 */ /* 0x000fe40000410000 */
[C---:B------:R-:W-:Y:S04]  /*b220*/  FMUL.FTZ R22, R0.reuse, R146 ;  /* 0x0000009200167220 */ /* 0x040fe80000410000 */
[C---:B------:R-:W-:Y:S02]  /*b230*/  FMUL.FTZ R23, R0.reuse, R147 ;  /* 0x0000009300177220 */ /* 0x040fe40000410000 */
[----:B------:R-:W4:Y:S01]  /*b240*/  LDSM.16.MT88.4 R144, [R224+0x12000] ;  /* 0x01200000e090783b */ /* 0x000f220000004200 */
[----:B------:R-:W-:Y:S01]  /*b250*/  FMUL.FTZ R27, R0, R143 ;  /* 0x0000008f001b7220 */ /* 0x000fe20000410000 */
[----:B------:R-:W-:Y:S01]  /*b260*/  MUFU.EX2 R197, R197 ;  /* 0x000000c500c57308 */ /* 0x000fe20000000800 */
[C---:B------:R-:W-:Y:S02]  /*b270*/  FMUL.FTZ R32, R2.reuse, R132 ;  /* 0x0000008402207220 */ /* 0x040fe40000410000 */
[C---:B------:R-:W-:Y:S03]  /*b280*/  HMMA.16816.F32.BF16 R20, R168.reuse, R28, R20 ;  /* 0x0000001ca814723c */ /* 0x040fe60000041814 */
[----:B------:R-:W-:Y:S01]  /*b290*/  LDSM.16.MT88.4 R140, [R220+0x12000] ;  /* 0x01200000dc8c783b */ /* 0x000fe20000004200 */
[----:B------:R-:W-:Y:S02]  /*b2a0*/  FMUL.FTZ R33, R2, R133 ;  /* 0x0000008502217220 */ /* 0x000fe40000410000 */
[----:B------:R-:W-:Y:S01]  /*b2b0*/  FMUL.FTZ R34, R0, R134 ;  /* 0x0000008600227220 */ /* 0x000fe20000410000 */
[----:B------:R-:W5:Y:S01]  /*b2c0*/  MUFU.EX2 R198, R198 ;  /* 0x000000c600c67308 */ /* 0x000f620000000800 */
[C---:B------:R-:W-:Y:S04]  /*b2d0*/  HMMA.16816.F32.BF16 R24, R168.reuse, R30, R24 ;  /* 0x0000001ea818723c */ /* 0x040fe80000041818 */
[C---:B------:R-:W-:Y:S02]  /*b2e0*/  FMUL.FTZ R28, R2.reuse, R136 ;  /* 0x00000088021c7220 */ /* 0x040fe40000410000 */
[----:B------:R-:W-:Y:S02]  /*b2f0*/  FMUL.FTZ R29, R2, R137 ;  /* 0x00000089021d7220 */ /* 0x000fe40000410000 */
[C---:B------:R-:W-:Y:S01]  /*b300*/  FMUL.FTZ R30, R0.reuse, R138 ;  /* 0x0000008a001e7220 */ /* 0x040fe20000410000 */
[----:B------:R-:W-:Y:S03]  /*b310*/  MUFU.EX2 R252, R252 ;  /* 0x000000fc00fc7308 */ /* 0x000fe60000000800 */
[C---:B------:R-:W-:Y:S02]  /*b320*/  FMUL.FTZ R31, R0.reuse, R139 ;  /* 0x0000008b001f7220 */ /* 0x040fe40000410000 */
[----:B------:R-:W1:Y:S01]  /*b330*/  LDSM.16.MT88.4 R136, [R222+0x12000] ;  /* 0x01200000de88783b */ /* 0x000e620000004200 */
[----:B------:R-:W-:Y:S02]  /*b340*/  FMUL.FTZ R35, R0, R135 ;  /* 0x0000008700237220 */ /* 0x000fe40000410000 */
[C---:B------:R-:W-:Y:S02]  /*b350*/  FMUL.FTZ R36, R2.reuse, R36 ;  /* 0x0000002402247220 */ /* 0x040fe40000410000 */
[C---:B--2---:R-:W-:Y:S01]  /*b360*/  HMMA.16816.F32.BF16 R28, R168.reuse, R152, R28 ;  /* 0x00000098a81c723c */ /* 0x044fe2000004181c */
[----:B------:R-:W-:Y:S02]  /*b370*/  MUFU.EX2 R250, R250 ;  /* 0x000000fa00fa7308 */ /* 0x000fe40000000800 */
[----:B------:R-:W2:Y:S01]  /*b380*/  LDSM.16.MT88.4 R132, [R221+0x12000] ;  /* 0x01200000dd84783b */ /* 0x000ea20000004200 */
[----:B------:R-:W-:Y:S02]  /*b390*/  FMUL.FTZ R37, R2, R37 ;  /* 0x0000002502257220 */ /* 0x000fe40000410000 */
[C---:B------:R-:W-:Y:S02]  /*b3a0*/  FMUL.FTZ R38, R0.reuse, R38 ;  /* 0x0000002600267220 */ /* 0x040fe40000410000 */
[C---:B------:R-:W-:Y:S03]  /*b3b0*/  HMMA.16816.F32.BF16 R32, R168.reuse, R154, R32 ;  /* 0x0000009aa820723c */ /* 0x040fe60000041820 */
[----:B------:R-:W-:Y:S01]  /*b3c0*/  LDSM.16.MT88.4 R152, [R224+0x12800] ;  /* 0x01280000e098783b */ /* 0x000fe20000004200 */
[----:B------:R-:W-:Y:S01]  /*b3d0*/  FMUL.FTZ R39, R0, R39 ;  /* 0x0000002700277220 */ /* 0x000fe20000410000 */
[----:B------:R-:W-:Y:S01]  /*b3e0*/  MUFU.EX2 R248, R248 ;  /* 0x000000f800f87308 */ /* 0x000fe20000000800 */
[C---:B------:R-:W-:Y:S02]  /*b3f0*/  FMUL.FTZ R40, R2.reuse, R40 ;  /* 0x0000002802287220 */ /* 0x040fe40000410000 */
[----:B------:R-:W-:Y:S03]  /*b400*/  FMUL.FTZ R41, R2, R41 ;  /* 0x0000002902297220 */ /* 0x000fe60000410000 */
[C---:B----4-:R-:W-:Y:S03]  /*b410*/  HMMA.16816.F32.BF16 R36, R168.reuse, R144, R36 ;  /* 0x00000090a824723c */ /* 0x050fe60000041824 */
[C---:B------:R-:W-:Y:S01]  /*b420*/  FMUL.FTZ R42, R0.reuse, R42 ;  /* 0x0000002a002a7220 */ /* 0x040fe20000410000 */
[----:B------:R-:W-:Y:S01]  /*b430*/  MUFU.EX2 R202, R202 ;  /* 0x000000ca00ca7308 */ /* 0x000fe20000000800 */
[----:B------:R-:W-:Y:S02]  /*b440*/  FMUL.FTZ R43, R0, R43 ;  /* 0x0000002b002b7220 */ /* 0x000fe40000410000 */
[C---:B------:R-:W-:Y:S02]  /*b450*/  FMUL.FTZ R44, R2.reuse, R44 ;  /* 0x0000002c022c7220 */ /* 0x040fe40000410000 */
[----:B------:R-:W-:Y:S03]  /*b460*/  FMUL.FTZ R45, R2, R45 ;  /* 0x0000002d022d7220 */ /* 0x000fe60000410000 */
[C---:B------:R-:W-:Y:S01]  /*b470*/  HMMA.16816.F32.BF16 R40, R168.reuse, R146, R40 ;  /* 0x00000092a828723c */ /* 0x040fe20000041828 */
[----:B------:R-:W-:Y:S01]  /*b480*/  LDSM.16.MT88.4 R144, [R221+0x10800] ;  /* 0x01080000dd90783b */ /* 0x000fe20000004200 */
[----:B------:R-:W-:Y:S01]  /*b490*/  MUFU.EX2 R200, R200 ;  /* 0x000000c800c87308 */ /* 0x000fe20000000800 */
[C---:B------:R-:W-:Y:S02]  /*b4a0*/  FMUL.FTZ R46, R0.reuse, R46 ;  /* 0x0000002e002e7220 */ /* 0x040fe40000410000 */
[----:B------:R-:W-:Y:S02]  /*b4b0*/  FMUL.FTZ R47, R0, R47 ;  /* 0x0000002f002f7220 */ /* 0x000fe40000410000 */
[C---:B------:R-:W-:Y:S02]  /*b4c0*/  FMUL.FTZ R48, R2.reuse, R48 ;  /* 0x0000003002307220 */ /* 0x040fe40000410000 */
[----:B------:R-:W-:Y:S03]  /*b4d0*/  FMUL.FTZ R49, R2, R49 ;  /* 0x0000003102317220 */ /* 0x000fe60000410000 */
[C---:B-1----:R-:W-:Y:S01]  /*b4e0*/  HMMA.16816.F32.BF16 R44, R168.reuse, R136, R44 ;  /* 0x00000088a82c723c */ /* 0x042fe2000004182c */
[----:B------:R-:W-:Y:S02]  /*b4f0*/  MUFU.EX2 R203, R203 ;  /* 0x000000cb00cb7308 */ /* 0x000fe40000000800 */
[C---:B------:R-:W-:Y:S02]  /*b500*/  FMUL.FTZ R50, R0.reuse, R50 ;  /* 0x0000003200327220 */ /* 0x040fe40000410000 */
[----:B------:R-:W-:Y:S02]  /*b510*/  FMUL.FTZ R51, R0, R51 ;  /* 0x0000003300337220 */ /* 0x000fe40000410000 */
[C---:B------:R-:W-:Y:S02]  /*b520*/  FMUL.FTZ R52, R2.reuse, R52 ;  /* 0x0000003402347220 */ /* 0x040fe40000410000 */
[----:B------:R-:W-:Y:S02]  /*b530*/  FMUL.FTZ R53, R2, R53 ;  /* 0x0000003502357220 */ /* 0x000fe40000410000 */
[----:B------:R-:W-:Y:S01]  /*b540*/  MUFU.EX2 R201, R201 ;  /* 0x000000c900c97308 */ /* 0x000fe20000000800 */
[C---:B------:R-:W-:Y:S01]  /*b550*/  HMMA.16816.F32.BF16 R48, R168.reuse, R138, R48 ;  /* 0x0000008aa830723c */ /* 0x040fe20000041830 */
[----:B------:R-:W1:Y:S02]  /*b560*/  LDSM.16.MT88.4 R136, [R224+0x14000] ;  /* 0x01400000e088783b */ /* 0x000e640000004200 */
[C---:B------:R-:W-:Y:S02]  /*b570*/  FMUL.FTZ R54, R0.reuse, R54 ;  /* 0x0000003600367220 */ /* 0x040fe40000410000 */
[----:B------:R-:W-:Y:S02]  /*b580*/  FMUL.FTZ R55, R0, R55 ;  /* 0x0000003700377220 */ /* 0x000fe40000410000 */
[C---:B------:R-:W-:Y:S02]  /*b590*/  FMUL.FTZ R56, R2.reuse, R56 ;  /* 0x0000003802387220 */ /* 0x040fe40000410000 */
[----:B------:R-:W-:Y:S01]  /*b5a0*/  FMUL.FTZ R57, R2, R57 ;  /* 0x0000003902397220 */ /* 0x000fe20000410000 */
[----:B------:R-:W-:Y:S02]  /*b5b0*/  MUFU.EX2 R199, R199 ;  /* 0x000000c700c77308 */ /* 0x000fe40000000800 */
[C---:B--2---:R-:W-:Y:S03]  /*b5c0*/  HMMA.16816.F32.BF16 R52, R168.reuse, R132, R52 ;  /* 0x00000084a834723c */ /* 0x044fe60000041834 */
[C---:B------:R-:W-:Y:S02]  /*b5d0*/  FMUL.FTZ R58, R0.reuse, R58 ;  /* 0x0000003a003a7220 */ /* 0x040fe40000410000 */
[----:B------:R-:W-:Y:S02]  /*b5e0*/  FMUL.FTZ R59, R0, R59 ;  /* 0x0000003b003b7220 */ /* 0x000fe40000410000 */
[C---:B------:R-:W-:Y:S01]  /*b5f0*/  FMUL.FTZ R60, R2.reuse, R60 ;  /* 0x0000003c023c7220 */ /* 0x040fe20000410000 */
[----:B------:R-:W-:Y:S01]  /*b600*/  MUFU.EX2 R190, R190 ;  /* 0x000000be00be7308 */ /* 0x000fe20000000800 */
[----:B------:R-:W-:Y:S03]  /*b610*/  FMUL.FTZ R61, R2, R61 ;  /* 0x0000003d023d7220 */ /* 0x000fe60000410000 */
[C---:B------:R-:W-:Y:S01]  /*b620*/  HMMA.16816.F32.BF16 R56, R168.reuse, R134, R56 ;  /* 0x00000086a838723c */ /* 0x040fe20000041838 */
[----:B------:R-:W2:Y:S02]  /*b630*/  LDSM.16.MT88.4 R132, [R222+0x14000] ;  /* 0x01400000de84783b */ /* 0x000ea40000004200 */
[C---:B------:R-:W-:Y:S02]  /*b640*/  FMUL.FTZ R62, R0.reuse, R62 ;  /* 0x0000003e003e7220 */ /* 0x040fe40000410000 */
[----:B------:R-:W-:Y:S01]  /*b650*/  FMUL.FTZ R63, R0, R63 ;  /* 0x0000003f003f7220 */ /* 0x000fe20000410000 */
[----:B------:R-:W-:Y:S01]  /*b660*/  MUFU.EX2 R188, R188 ;  /* 0x000000bc00bc7308 */ /* 0x000fe20000000800 */
[C---:B------:R-:W-:Y:S02]  /*b670*/  FMUL.FTZ R64, R2.reuse, R64 ;  /* 0x0000004002407220 */ /* 0x040fe40000410000 */
[----:B------:R-:W-:Y:S03]  /*b680*/  FMUL.FTZ R65, R2, R65 ;  /* 0x0000004102417220 */ /* 0x000fe60000410000 */
[C---:B------:R-:W-:Y:S03]  /*b690*/  HMMA.16816.F32.BF16 R60, R168.reuse, R140, R60 ;  /* 0x0000008ca83c723c */ /* 0x040fe6000004183c */
[C---:B------:R-:W-:Y:S01]  /*b6a0*/  FMUL.FTZ R66, R0.reuse, R66 ;  /* 0x0000004200427220 */ /* 0x040fe20000410000 */
[----:B------:R-:W-:Y:S01]  /*b6b0*/  MUFU.EX2 R186, R186 ;  /* 0x000000ba00ba7308 */ /* 0x000fe20000000800 */
[----:B------:R-:W-:Y:S02]  /*b6c0*/  FMUL.FTZ R67, R0, R67 ;  /* 0x0000004300437220 */ /* 0x000fe40000410000 */
[C---:B------:R-:W-:Y:S02]  /*b6d0*/  FMUL.FTZ R68, R2.reuse, R68 ;  /* 0x0000004402447220 */ /* 0x040fe40000410000 */
[----:B------:R-:W-:Y:S03]  /*b6e0*/  FMUL.FTZ R69, R2, R69 ;  /* 0x0000004502457220 */ /* 0x000fe60000410000 */
[C---:B------:R-:W-:Y:S01]  /*b6f0*/  HMMA.16816.F32.BF16 R64, R168.reuse, R142, R64 ;  /* 0x0000008ea840723c */ /* 0x040fe20000041840 */
[----:B------:R-:W4:Y:S01]  /*b700*/  LDSM.16.MT88.4 R140, [R221+0x14000] ;  /* 0x01400000dd8c783b */ /* 0x000f220000004200 */
[----:B------:R-:W2:Y:S01]  /*b710*/  MUFU.EX2 R189, R189 ;  /* 0x000000bd00bd7308 */ /* 0x000ea20000000800 */
        /* <DEDUP_REMOVED lines=27> */
[C---:B----4-:R-:W-:Y:S03]  /*b8d0*/  HMMA.16816.F32.BF16 R84, R168.reuse, R140, R84 ;  /* 0x0000008ca854723c */ /* 0x050fe60000041854 */
[C---:B------:R-:W-:Y:S02]  /*b8e0*/  FMUL.FTZ R90, R0.reuse, R90 ;  /* 0x0000005a005a7220 */ /* 0x040fe40000410000 */
[----:B------:R-:W-:Y:S02]  /*b8f0*/  FMUL.FTZ R91, R0, R91 ;  /* 0x0000005b005b7220 */ /* 0x000fe40000410000 */
[C---:B------:R-:W-:Y:S02]  /*b900*/  FMUL.FTZ R92, R2.reuse, R92 ;  /* 0x0000005c025c7220 */ /* 0x040fe40000410000 */
[----:B------:R-:W-:Y:S03]  /*b910*/  FMUL.FTZ R93, R2, R93 ;  /* 0x0000005d025d7220 */ /* 0x000fe60000410000 */
[C---:B------:R-:W-:Y:S01]  /*b920*/  HMMA.16816.F32.BF16 R88, R168.reuse, R142, R88 ;  /* 0x0000008ea858723c */ /* 0x040fe20000041858 */
[----:B------:R-:W4:Y:S02]  /*b930*/  LDSM.16.MT88.4 R140, [R222+0x16000] ;  /* 0x01600000de8c783b */ /* 0x000f240000004200 */
        /* <DEDUP_REMOVED lines=32> */
[----:B------:R-:W-:Y:S02]  /*bb40*/  LDSM.16.MT88.4 R140, [R222+0x10800] ;  /* 0x01080000de8c783b */ /* 0x000fe40000004200 */
        /* <DEDUP_REMOVED lines=18> */
[----:B------:R-:W-:Y:S01]  /*bc70*/  F2FP.BF16.PACK_AB R132, R192, R191 ;  /* 0x000000bfc084723e */ /* 0x000fe200000010ff */
[----:B------:R-:W-:Y:S01]  /*bc80*/  FFMA.FTZ R185, R2, R251, R185 ;  /* 0x000000fb02b97223 */ /* 0x000fe200000100b9 */
[----:B---3--:R-:W-:Y:S03]  /*bc90*/  F2FP.BF16.PACK_AB R133, R196, R195 ;  /* 0x000000c3c485723e */ /* 0x008fe600000010ff */
[----:B------:R-:W-:Y:S01]  /*bca0*/  HMMA.16816.F32.BF16 R128, R168, R134, R128 ;  /* 0x00000086a880723c */ /* 0x000fe20000041880 */
[----:B------:R-:W-:Y:S02]  /*bcb0*/  LDSM.16.MT88.4 R168, [R224+0x14800] ;  /* 0x01480000e0a8783b */ /* 0x000fe40000004200 */
[----:B------:R-:W-:Y:S01]  /*bcc0*/  MOV R2, R164 ;  /* 0x000000a400027202 */ /* 0x000fe20000000f00 */
[----:B------:R-:W-:Y:S02]  /*bcd0*/  FFMA.FTZ R182, R0, R249, R182 ;  /* 0x000000f900b67223 */ /* 0x000fe400000100b6 */
[----:B------:R-:W-:Y:S01]  /*bce0*/  FADD.FTZ R185, R166, R185 ;  /* 0x000000b9a6b97221 */ /* 0x000fe20000010000 */
[----:B------:R-:W-:Y:S01]  /*bcf0*/  F2FP.BF16.PACK_AB R134, R194, R193 ;  /* 0x000000c1c286723e */ /* 0x000fe200000010ff */
[----:B------:R-:W-:Y:S01]  /*bd00*/  FADD.FTZ R181, R181, R182 ;  /* 0x000000b6b5b57221 */ /* 0x000fe20000010000 */
[----:B-----5:R-:W-:Y:S03]  /*bd10*/  F2FP.BF16.PACK_AB R135, R198, R197 ;  /* 0x000000c5c687723e */ /* 0x020fe600000010ff */
[----:B------:R-:W-:Y:S02]  /*bd20*/  FADD.FTZ R184, R184, R185 ;  /* 0x000000b9b8b87221 */ /* 0x000fe40000010000 */
[----:B------:R-:W-:Y:S02]  /*bd30*/  FADD.FTZ R0, R180, R181 ;  /* 0x000000b5b4007221 */ /* 0x000fe40000010000 */
[----:B------:R-:W-:Y:S01]  /*bd40*/  FADD.FTZ R184, R183, R184 ;  /* 0x000000b8b7b87221 */ /* 0x000fe20000010000 */
[C---:B-1----:R-:W-:Y:S05]  /*bd50*/  HMMA.16816.F32.BF16 R4, R132.reuse, R136, R4 ;  /* 0x000000888404723c */ /* 0x042fea0000041804 */
        /* <DEDUP_REMOVED lines=10> */
[----:B------:R-:W2:Y:S07]  /*be00*/  LDSM.16.MT88.4 R140, [R221+0x14800] ;  /* 0x01480000dd8c783b */ /* 0x000eae0000004200 */
[C---:B------:R-:W-:Y:S08]  /*be10*/  HMMA.16816.F32.BF16 R20, R132.reuse, R144, R20 ;  /* 0x000000908414723c */ /* 0x040ff00000041814 */
[C---:B------:R-:W-:Y:S01]  /*be20*/  HMMA.16816.F32.BF16 R24, R132.reuse, R146, R24 ;  /* 0x000000928418723c */ /* 0x040fe20000041818 */
[----:B------:R-:W3:Y:S07]  /*be30*/  LDSM.16.MT88.4 R144, [R220+0x14800] ;  /* 0x01480000dc90783b */ /* 0x000eee0000004200 */
[C---:B------:R-:W-:Y:S08]  /*be40*/  HMMA.16816.F32.BF16 R28, R132.reuse, R148, R28 ;  /* 0x00000094841c723c */ /* 0x040ff0000004181c */
[C---:B------:R-:W-:Y:S01]  /*be50*/  HMMA.16816.F32.BF16 R32, R132.reuse, R150, R32 ;  /* 0x000000968420723c */ /* 0x040fe20000041820 */
[----:B------:R-:W-:Y:S07]  /*be60*/  LDSM.16.MT88.4 R148, [R222+0x16800] ;  /* 0x01680000de94783b */ /* 0x000fee0000004200 */
        /* <DEDUP_REMOVED lines=12> */
[C---:B------:R-:W-:Y:S01]  /*bf30*/  HMMA.16816.F32.BF16 R68, R132.reuse, R168, R68 ;  /* 0x000000a88444723c */ /* 0x040fe20000041844 */
[----:B------:R-:W-:Y:S07]  /*bf40*/  MUFU.EX2 R169, R179 ;  /* 0x000000b300a97308 */ /* 0x000fee0000000800 */
[C---:B------:R-:W-:Y:S03]  /*bf50*/  HMMA.16816.F32.BF16 R72, R132.reuse, R170, R72 ;  /* 0x000000aa8448723c */ /* 0x040fe60000041848 */
[----:B------:R4:W5:Y:S04]  /*bf60*/  MUFU.EX2 R168, R177 ;  /* 0x000000b100a87308 */ /* 0x0009680000000800 */
[----:B------:R-:W-:Y:S01]  /*bf70*/  F2FP.BF16.PACK_AB R170, R189, R186 ;  /* 0x000000babdaa723e */ /* 0x000fe200000010ff */
[C---:B------:R-:W-:Y:S08]  /*bf80*/  HMMA.16816.F32.BF16 R76, R132.reuse, R172, R76 ;  /* 0x000000ac844c723c */ /* 0x040ff0000004184c */
[C---:B------:R-:W-:Y:S01]  /*bf90*/  HMMA.16816.F32.BF16 R80, R132.reuse, R174, R80 ;  /* 0x000000ae8450723c */ /* 0x040fe20000041850 */
[----:B------:R-:W-:Y:S07]  /*bfa0*/  LDSM.16.MT88.4 R172, [R220+0x11800] ;  /* 0x01180000dcac783b */ /* 0x000fee0000004200 */
[C---:B--2---:R-:W-:Y:S01]  /*bfb0*/  HMMA.16816.F32.BF16 R84, R132.reuse, R140, R84 ;  /* 0x0000008c8454723c */ /* 0x044fe20000041854 */
[----:B----4-:R-:W-:Y:S07]  /*bfc0*/  LDSM.16.MT88.4 R176, [R224+0x15800] ;  /* 0x01580000e0b0783b */ /* 0x010fee0000004200 */
        /* <DEDUP_REMOVED lines=9> */
[C---:B------:R-:W-:Y:S01]  /*c060*/  HMMA.16816.F32.BF16 R112, R132.reuse, R150, R112 ;  /* 0x000000968470723c */ /* 0x040fe20000041870 */
[----:B------:R-:W4:Y:S07]  /*c070*/  LDSM.16.MT88.4 R148, [R222+0x11000] ;  /* 0x01100000de94783b */ /* 0x000f2e0000004200 */
[C---:B--2---:R-:W-:Y:S08]  /*c080*/  HMMA.16816.F32.BF16 R116, R132.reuse, R140, R116 ;  /* 0x0000008c8474723c */ /* 0x044ff00000041874 */
[C---:B------:R-:W-:Y:S01]  /*c090*/  HMMA.16816.F32.BF16 R120, R132.reuse, R142, R120 ;  /* 0x0000008e8478723c */ /* 0x040fe20000041878 */
[----:B------:R-:W2:Y:S07]  /*c0a0*/  LDSM.16.MT88.4 R140, [R221+0x11000] ;  /* 0x01100000dd8c783b */ /* 0x000eae0000004200 */
[C---:B---3--:R-:W-:Y:S08]  /*c0b0*/  HMMA.16816.F32.BF16 R124, R132.reuse, R144, R124 ;  /* 0x00000090847c723c */ /* 0x048ff0000004187c */
[----:B------:R-:W-:Y:S01]  /*c0c0*/  HMMA.16816.F32.BF16 R128, R132, R146, R128 ;  /* 0x000000928480723c */ /* 0x000fe20000041880 */
[----:B------:R-:W3:Y:S06]  /*c0d0*/  LDSM.16.MT88.4 R144, [R220+0x11000] ;  /* 0x01100000dc90783b */ /* 0x000eec0000004200 */
[----:B------:R-:W-:Y:S02]  /*c0e0*/  F2FP.BF16.PACK_AB R132, R250, R252 ;  /* 0x000000fcfa84723e */ /* 0x000fe400000010ff */
[----:B------:R-:W-:Y:S03]  /*c0f0*/  F2FP.BF16.PACK_AB R134, R202, R248 ;  /* 0x000000f8ca86723e */ /* 0x000fe600000010ff */
[----:B------:R-:W-:Y:S02]  /*c100*/  F2FP.BF16.PACK_AB R133, R203, R200 ;  /* 0x000000c8cb85723e */ /* 0x000fe400000010ff */
[----:B------:R-:W-:Y:S07]  /*c110*/  F2FP.BF16.PACK_AB R135, R199, R201 ;  /* 0x000000c9c787723e */ /* 0x000fee00000010ff */
[C---:B-1----:R-:W-:Y:S08]  /*c120*/  HMMA.16816.F32.BF16 R4, R132.reuse, R136, R4 ;  /* 0x000000888404723c */ /* 0x042ff00000041804 */
        /* <DEDUP_REMOVED lines=14> */
[C---:B------:R-:W-:Y:S01]  /*c210*/  HMMA.16816.F32.BF16 R48, R132.reuse, R158, R48 ;  /* 0x0000009e8430723c */ /* 0x040fe20000041830 */
[----:B------:R-:W-:Y:S07]  /*c220*/  LDSM.16.MT88.4 R156, [R224+0x11800] ;  /* 0x01180000e09c783b */ /* 0x000fee0000004200 */
[C---:B-1----:R-:W-:Y:S08]  /*c230*/  HMMA.16816.F32.BF16 R52, R132.reuse, R136, R52 ;  /* 0x000000888434723c */ /* 0x042ff00000041834 */
[C---:B------:R-:W-:Y:S01]  /*c240*/  HMMA.16816.F32.BF16 R56, R132.reuse, R138, R56 ;  /* 0x0000008a8438723c */ /* 0x040fe20000041838 */
[----:B------:R-:W1:Y:S07]  /*c250*/  LDSM.16.MT88.4 R136, [R220+0x15000] ;  /* 0x01500000dc88783b */ /* 0x000e6e0000004200 */
[C---:B----4-:R-:W-:Y:S08]  /*c260*/  HMMA.16816.F32.BF16 R60, R132.reuse, R148, R60 ;  /* 0x00000094843c723c */ /* 0x050ff0000004183c */
[C---:B------:R-:W-:Y:S01]  /*c270*/  HMMA.16816.F32.BF16 R64, R132.reuse, R150, R64 ;  /* 0x000000968440723c */ /* 0x040fe20000041840 */
[----:B------:R-:W-:Y:S07]  /*c280*/  LDSM.16.MT88.4 R148, [R222+0x17000] ;  /* 0x01700000de94783b */ /* 0x000fee0000004200 */
[C---:B--2---:R-:W-:Y:S08]  /*c290*/  HMMA.16816.F32.BF16 R68, R132.reuse, R140, R68 ;  /* 0x0000008c8444723c */ /* 0x044ff00000041844 */
[C---:B------:R-:W-:Y:S01]  /*c2a0*/  HMMA.16816.F32.BF16 R72, R132.reuse, R142, R72 ;  /* 0x0000008e8448723c */ /* 0x040fe20000041848 */
[----:B------:R-:W2:Y:S07]  /*c2b0*/  LDSM.16.MT88.4 R140, [R224+0x17000] ;  /* 0x01700000e08c783b */ /* 0x000eae0000004200 */
[C---:B------:R-:W-:Y:S08]  /*c2c0*/  HMMA.16816.F32.BF16 R76, R132.reuse, R160, R76 ;  /* 0x000000a0844c723c */ /* 0x040ff0000004184c */
[C---:B------:R-:W-:Y:S08]  /*c2d0*/  HMMA.16816.F32.BF16 R80, R132.reuse, R162, R80 ;  /* 0x000000a28450723c */ /* 0x040ff00000041850 */
        /* <DEDUP_REMOVED lines=8> */
[----:B------:R-:W-:Y:S07]  /*c360*/  LDSM.16.MT88.4 R140, [R221+0x11800] ;  /* 0x01180000dd8c783b */ /* 0x000fee0000004200 */
[C---:B------:R-:W-:Y:S08]  /*c370*/  HMMA.16816.F32.BF16 R108, R132.reuse, R148, R108 ;  /* 0x00000094846c723c */ /* 0x040ff0000004186c */
[C---:B------:R-:W-:Y:S01]  /*c380*/  HMMA.16816.F32.BF16 R112, R132.reuse, R150, R112 ;  /* 0x000000968470723c */ /* 0x040fe20000041870 */
[----:B------:R-:W2:Y:S07]  /*c390*/  LDSM.16.MT88.4 R148, [R222+0x11800] ;  /* 0x01180000de94783b */ /* 0x000eae0000004200 */
[C---:B---3--:R-:W-:Y:S08]  /*c3a0*/  HMMA.16816.F32.BF16 R116, R132.reuse, R144, R116 ;  /* 0x000000908474723c */ /* 0x048ff00000041874 */
[C---:B------:R-:W-:Y:S08]  /*c3b0*/  HMMA.16816.F32.BF16 R120, R132.reuse, R146, R120 ;  /* 0x000000928478723c */ /* 0x040ff00000041878 */
[C---:B-1----:R-:W-:Y:S08]  /*c3c0*/  HMMA.16816.F32.BF16 R124, R132.reuse, R136, R124 ;  /* 0x00000088847c723c */ /* 0x042ff0000004187c */
[----:B------:R-:W-:Y:S07]  /*c3d0*/  HMMA.16816.F32.BF16 R128, R132, R138, R128 ;  /* 0x0000008a8480723c */ /* 0x000fee0000041880 */
[----:B-----5:R-:W-:Y:S02]  /*c3e0*/  MOV R134, R168 ;  /* 0x000000a800867202 */ /* 0x020fe40000000f00 */
[----:B------:R-:W-:Y:S03]  /*c3f0*/  MOV R135, R169 ;  /* 0x000000a900877202 */ /* 0x000fe60000000f00 */
[----:B------:R-:W-:Y:S02]  /*c400*/  F2FP.BF16.PACK_AB R168, R188, R190 ;  /* 0x000000bebca8723e */ /* 0x000fe400000010ff */
[----:B------:R-:W-:Y:S02]  /*c410*/  F2FP.BF16.PACK_AB R169, R135, R187 ;  /* 0x000000bb87a9723e */ /* 0x000fe400000010ff */
[-C--:B------:R-:W-:Y:S07]  /*c420*/  F2FP.BF16.PACK_AB R171, R165, R134.reuse ;  /* 0x00000086a5ab723e */ /* 0x080fee00000010ff */
[C---:B------:R-:W-:Y:S01]  /*c430*/  HMMA.16816.F32.BF16 R160, R168.reuse, R156, R4 ;  /* 0x0000009ca8a0723c */ /* 0x040fe20000041804 */
[----:B------:R-:W1:Y:S07]  /*c440*/  LDSM.16.MT88.4 R4, [R224+0x13800] ;  /* 0x01380000e004783b */ /* 0x000e6e0000004200 */
[C---:B------:R-:W-:Y:S01]  /*c450*/  HMMA.16816.F32.BF16 R156, R168.reuse, R158, R8 ;  /* 0x0000009ea89c723c */ /* 0x040fe20000041808 */
[----:B------:R-:W3:Y:S07]  /*c460*/  LDSM.16.MT88.4 R8, [R222+0x13800] ;  /* 0x01380000de08783b */ /* 0x000eee0000004200 */
[C---:B--2---:R-:W-:Y:S01]  /*c470*/  HMMA.16816.F32.BF16 R152, R168.reuse, R148, R12 ;  /* 0x00000094a898723c */ /* 0x044fe2000004180c */
[----:B------:R-:W2:Y:S07]  /*c480*/  LDSM.16.MT88.4 R12, [R221+0x13800] ;  /* 0x01380000dd0c783b */ /* 0x000eae0000004200 */
[C---:B------:R-:W-:Y:S01]  /*c490*/  HMMA.16816.F32.BF16 R148, R168.reuse, R150, R16 ;  /* 0x00000096a894723c */ /* 0x040fe20000041810 */
[----:B------:R-:W4:Y:S07]  /*c4a0*/  LDSM.16.MT88.4 R16, [R220+0x13800] ;  /* 0x01380000dc10783b */ /* 0x000f2e0000004200 */
[C---:B------:R-:W-:Y:S01]  /*c4b0*/  HMMA.16816.F32.BF16 R144, R168.reuse, R140, R20 ;  /* 0x0000008ca890723c */ /* 0x040fe20000041814 */
[----:B------:R-:W5:Y:S07]  /*c4c0*/  LDSM.16.MT88.4 R20, [R222+0x15800] ;  /* 0x01580000de14783b */ /* 0x000f6e0000004200 */
[C---:B------:R-:W-:Y:S01]  /*c4d0*/  HMMA.16816.F32.BF16 R140, R168.reuse, R142, R24 ;  /* 0x0000008ea88c723c */ /* 0x040fe20000041818 */
[----:B------:R-:W2:Y:S07]  /*c4e0*/  LDSM.16.MT88.4 R24, [R221+0x15800] ;  /* 0x01580000dd18783b */ /* 0x000eae0000004200 */
[C---:B------:R-:W-:Y:S01]  /*c4f0*/  HMMA.16816.F32.BF16 R136, R168.reuse, R172, R28 ;  /* 0x000000aca888723c */ /* 0x040fe2000004181c */
[----:B------:R-:W2:Y:S06]  /*c500*/  LDSM.16.MT88.4 R28, [R220+0x15800] ;  /* 0x01580000dc1c783b */ /* 0x000eac0000004200 */
[----:B------:R-:W-:Y:S02]  /*c510*/  MOV R173, R134 ;  /* 0x0000008600ad7202 */ /* 0x000fe40000000f00 */
[----:B------:R-:W-:Y:S02]  /*c520*/  MOV R172, R135 ;  /* 0x0000008700ac7202 */ /* 0x000fe40000000f00 */
[C---:B------:R-:W-:Y:S01]  /*c530*/  HMMA.16816.F32.BF16 R132, R168.reuse, R174, R32 ;  /* 0x000000aea884723c */ /* 0x040fe20000041820 */
[----:B------:R-:W4:Y:S07]  /*c540*/  LDSM.16.MT88.4 R32, [R224+0x17800] ;  /* 0x01780000e020783b */ /* 0x000f2e0000004200 */
[C---:B-1----:R-:W-:Y:S08]  /*c550*/  HMMA.16816.F32.BF16 R36, R168.reuse, R4, R36 ;  /* 0x00000004a824723c */ /* 0x042ff00000041824 */
[C---:B------:R-:W-:Y:S01]  /*c560*/  HMMA.16816.F32.BF16 R40, R168.reuse, R6, R40 ;  /* 0x00000006a828723c */ /* 0x040fe20000041828 */
[----:B------:R-:W1:Y:S07]  /*c570*/  LDSM.16.MT88.4 R4, [R222+0x17800] ;  /* 0x01780000de04783b */ /* 0x000e6e0000004200 */
[C---:B---3--:R-:W-:Y:S08]  /*c580*/  HMMA.16816.F32.BF16 R44, R168.reuse, R8, R44 ;  /* 0x00000008a82c723c */ /* 0x048ff0000004182c */
[C---:B------:R-:W-:Y:S01]  /*c590*/  HMMA.16816.F32.BF16 R48, R168.reuse, R10, R48 ;  /* 0x0000000aa830723c */ /* 0x040fe20000041830 */
[----:B------:R-:W3:Y:S07]  /*c5a0*/  LDSM.16.MT88.4 R8, [R221+0x17800] ;  /* 0x01780000dd08783b */ /* 0x000eee0000004200 */
[C---:B--2---:R-:W-:Y:S08]  /*c5b0*/  HMMA.16816.F32.BF16 R52, R168.reuse, R12, R52 ;  /* 0x0000000ca834723c */ /* 0x044ff00000041834 */
[C---:B------:R-:W-:Y:S01]  /*c5c0*/  HMMA.16816.F32.BF16 R56, R168.reuse, R14, R56 ;  /* 0x0000000ea838723c */ /* 0x040fe20000041838 */
[----:B------:R-:W2:Y:S07]  /*c5d0*/  LDSM.16.MT88.4 R12, [R220+0x17800] ;  /* 0x01780000dc0c783b */ /* 0x000eae0000004200 */
[C---:B----4-:R-:W-:Y:S08]  /*c5e0*/  HMMA.16816.F32.BF16 R60, R168.reuse, R16, R60 ;  /* 0x00000010a83c723c */ /* 0x050ff0000004183c */
        /* <DEDUP_REMOVED lines=9> */
[C---:B------:R-:W-:Y:S08]  /*c680*/  HMMA.16816.F32.BF16 R100, R168.reuse, R32, R100 ;  /* 0x00000020a864723c */ /* 0x040ff00000041864 */
[C---:B------:R-:W-:Y:S08]  /*c690*/  HMMA.16816.F32.BF16 R104, R168.reuse, R34, R104 ;  /* 0x00000022a868723c */ /* 0x040ff00000041868 */
[C---:B-1----:R-:W-:Y:S07]  /*c6a0*/  HMMA.16816.F32.BF16 R108, R168.reuse, R4, R108 ;  /* 0x00000004a86c723c */ /* 0x042fee000004186c */
[----:B------:R-:W-:Y:S01]  /*c6b0*/  FADD.FTZ R5, R197, R196 ;  /* 0x000000c4c5057221 */ /* 0x000fe20000010000 */
[C---:B------:R-:W-:Y:S04]  /*c6c0*/  HMMA.16816.F32.BF16 R112, R168.reuse, R6, R112 ;  /* 0x00000006a870723c */ /* 0x040fe80000041870 */
[----:B------:R-:W-:Y:S03]  /*c6d0*/  FADD.FTZ R5, R198, R5 ;  /* 0x00000005c6057221 */ /* 0x000fe60000010000 */
[----:B------:R-:W-:Y:S01]  /*c6e0*/  FADD.FTZ R7, R194, R193 ;  /* 0x000000c1c2077221 */ /* 0x000fe20000010000 */
[C---:B---3--:R-:W-:Y:S04]  /*c6f0*/  HMMA.16816.F32.BF16 R116, R168.reuse, R8, R116 ;  /* 0x00000008a874723c */ /* 0x048fe80000041874 */
[----:B------:R-:W-:Y:S02]  /*c700*/  FADD.FTZ R7, R252, R7 ;  /* 0x00000007fc077221 */ /* 0x000fe40000010000 */
[----:B------:R-:W-:Y:S02]  /*c710*/  FADD.FTZ R0, R200, R5 ;  /* 0x00000005c8007221 */ /* 0x000fe40000010000 */
[----:B------:R-:W-:Y:S01]  /*c720*/  FADD.FTZ R5, R250, R7 ;  /* 0x00000007fa057221 */ /* 0x000fe20000010000 */
[C---:B------:R-:W-:Y:S03]  /*c730*/  HMMA.16816.F32.BF16 R120, R168.reuse, R10, R120 ;  /* 0x0000000aa878723c */ /* 0x040fe60000041878 */
[----:B------:R-:W-:Y:S02]  /*c740*/  FADD.FTZ R0, R203, R0 ;  /* 0x00000000cb007221 */ /* 0x000fe40000010000 */
[----:B------:R-:W-:Y:S02]  /*c750*/  FADD.FTZ R5, R248, R5 ;  /* 0x00000005f8057221 */ /* 0x000fe40000010000 */
[----:B------:R-:W-:Y:S01]  /*c760*/  FADD.FTZ R0, R201, R0 ;  /* 0x00000000c9007221 */ /* 0x000fe20000010000 */
[C---:B--2---:R-:W-:Y:S04]  /*c770*/  HMMA.16816.F32.BF16 R124, R168.reuse, R12, R124 ;  /* 0x0000000ca87c723c */ /* 0x044fe8000004187c */
[----:B------:R-:W-:Y:S02]  /*c780*/  FADD.FTZ R5, R202, R5 ;  /* 0x00000005ca057221 */ /* 0x000fe40000010000 */
[----:B------:R-:W-:Y:S02]  /*c790*/  FADD.FTZ R0, R199, R0 ;  /* 0x00000000c7007221 */ /* 0x000fe40000010000 */
[----:B------:R-:W-:Y:S01]  /*c7a0*/  FADD.FTZ R5, R190, R5 ;  /* 0x00000005be057221 */ /* 0x000fe20000010000 */
[----:B------:R-:W-:Y:S03]  /*c7b0*/  HMMA.16816.F32.BF16 R128, R168, R14, R128 ;  /* 0x0000000ea880723c */ /* 0x000fe60000041880 */
[----:B------:R-:W-:Y:S02]  /*c7c0*/  FADD.FTZ R0, R187, R0 ;  /* 0x00000000bb007221 */ /* 0x000fe40000010000 */
[----:B------:R-:W-:Y:S02]  /*c7d0*/  FADD.FTZ R5, R188, R5 ;  /* 0x00000005bc057221 */ /* 0x000fe40000010000 */
[----:B------:R-:W-:Y:S02]  /*c7e0*/  FADD.FTZ R0, R172, R0 ;  /* 0x00000000ac007221 */ /* 0x000fe40000010000 */
[----:B------:R-:W-:Y:S03]  /*c7f0*/  FADD.FTZ R186, R186, R5 ;  /* 0x00000005baba7221 */ /* 0x000fe60000010000 */
[----:B------:R-:W-:Y:S02]  /*c800*/  FADD.FTZ R0, R173, R0 ;  /* 0x00000000ad007221 */ /* 0x000fe40000010000 */
[----:B------:R-:W-:Y:S02]  /*c810*/  FADD.FTZ R251, R189, R186 ;  /* 0x000000babdfb7221 */ /* 0x000fe40000010000 */
[----:B------:R-:W-:Y:S01]  /*c820*/  FADD.FTZ R249, R165, R0 ;  /* 0x00000000a5f97221 */ /* 0x000fe20000010000 */
[----:B------:R-:W-:Y:S01]  /*c830*/  MOV R0, R3 ;  /* 0x0000000300007202 */ /* 0x000fe20000000f00 */
[----:B------:R-:W-:-:S05]  /*c840*/  @P0 BRA `(.L_x_150) ;  /* 0xffffca5000000947 */ /* 0x000fca000383ffff */
.L_x_149:
        /* <DEDUP_REMOVED lines=8> */
[----:B------:R-:W-:Y:S01]  /*c8d0*/  ULDC.U8 UR9, c[0x0][0x329] ;  /* 0x0000ca4000097ab9 */ /* 0x000fe20000000000 */
[----:B------:R-:W4:Y:S01]  /*c8e0*/  S2UR UR12, SR_CTAID.Z ;  /* 0x00000000000c79c3 */ /* 0x000f220000002700 */
[----:B------:R-:W-:Y:S02]  /*c8f0*/  UISETP.NE.AND UP1, UPT, UR9, URZ, UPT ;  /* 0x0000003f0900728c */ /* 0x000fe4000bf25270 */
[----:B------:R-:W-:Y:S02]  /*c900*/  ULDC UR8, c[0x0][0x214] ;  /* 0x0000850000087ab9 */ /* 0x000fe40000000800 */
[----:B------:R-:W-:Y:S02]  /*c910*/  UMOV UR24, URZ ;  /* 0x0000003f00187c82 */ /* 0x000fe40008000000 */
[----:B------:R-:W-:Y:S02]  /*c920*/  @UP4 UIMAD.WIDE.U32 UR14, UR10, UR4, URZ ;  /* 0x000000040a0e42a5 */ /* 0x000fe4000f8e003f */
[----:B------:R-:W-:-:S02]  /*c930*/  UMOV UR25, URZ ;  /* 0x0000003f00197c82 */ /* 0x000fc40008000000 */
[----:B------:R-:W-:Y:S02]  /*c940*/  @UP4 UIMAD UR7, UR10, UR5, UR15 ;  /* 0x000000050a0742a4 */ /* 0x000fe4000f8e020f */
[----:B------:R-:W-:Y:S01]  /*c950*/  @UP1 UMOV UR17, 0x1 ;  /* 0x0000000100111882 */ /* 0x000fe20000000000 */
[----:B-1----:R-:W-:Y:S01]  /*c960*/  FADD.FTZ R9, R2, R251 ;  /* 0x000000fb02097221 */ /* 0x002fe20000010000 */
[----:B------:R-:W-:Y:S02]  /*c970*/  ULDC.64 UR4, c[0x0][0x1e0] ;  /* 0x0000780000047ab9 */ /* 0x000fe40000000a00 */
[----:B--2---:R-:W-:Y:S01]  /*c980*/  @!UP4 USHF.R.S32.HI UR13, URZ, 0x1f, UR6 ;  /* 0x0000001f3f0dc899 */ /* 0x004fe20008011406 */
[----:B---3--:R-:W-:Y:S01]  /*c990*/  FADD.FTZ R7, R0, R249 ;  /* 0x000000f900077221 */ /* 0x008fe20000010000 */
[----:B------:R-:W1:Y:S01]  /*c9a0*/  SHFL.BFLY PT, R2, R9, 0x1, 0x1f ;  /* 0x0c201f0009027f89 */ /* 0x000e6200000e0000 */
[----:B------:R-:W-:Y:S02]  /*c9b0*/  @!UP4 UIMAD.WIDE.U32 UR22, UR6, UR4, URZ ;  /* 0x000000040616c2a5 */ /* 0x000fe4000f8e003f */
[----:B------:R-:W-:Y:S01]  /*c9c0*/  @!UP4 UIMAD UR13, UR13, UR4, URZ ;  /* 0x000000040d0dc2a4 */ /* 0x000fe2000f8e023f */
[----:B------:R-:W2:Y:S01]  /*c9d0*/  SHFL.BFLY PT, R0, R7, 0x1, 0x1f ;  /* 0x0c201f0007007f89 */ /* 0x000ea200000e0000 */
[----:B------:R-:W-:-:S02]  /*c9e0*/  @UP1 ULDC UR15, c[0x0][0x210] ;  /* 0x00008400000f1ab9 */ /* 0x000fc40000000800 */
[----:B------:R-:W-:Y:S02]  /*c9f0*/  ULDC.U8 UR4, c[0x0][0x328] ;  /* 0x0000ca0000047ab9 */ /* 0x000fe40000000000 */
[----:B------:R-:W-:Y:S02]  /*ca00*/  UISETP.NE.AND UP3, UPT, UR4, URZ, UPT ;  /* 0x0000003f0400728c */ /* 0x000fe4000bf65270 */
[----:B------:R-:W-:Y:S02]  /*ca10*/  @!UP4 UIMAD UR13, UR6, UR5, UR13 ;  /* 0x00000005060dc2a4 */ /* 0x000fe4000f8e020d */
[----:B------:R-:W-:Y:S01]  /*ca20*/  UISETP.NE.OR UP2, UPT, UR9, URZ, !UP3 ;  /* 0x0000003f0900728c */ /* 0x000fe2000df45670 */
[----:B------:R-:W3:Y:S01]  /*ca30*/  S2UR UR9, SR_CTAID.X ;  /* 0x00000000000979c3 */ /* 0x000ee20000002500 */
[----:B------:R-:W-:Y:S02]  /*ca40*/  ULDC UR5, c[0x0][0x234] ;  /* 0x00008d0000057ab9 */ /* 0x000fe40000000800 */
[----:B------:R-:W-:-:S02]  /*ca50*/  @UP1 UIMAD UR15, UR15, UR8, URZ ;  /* 0x000000080f0f12a4 */ /* 0x000fc4000f8e023f */
[----:B------:R-:W-:Y:S02]  /*ca60*/  UISETP.NE.OR UP0, UPT, UR10, -0x1, UP2 ;  /* 0xffffffff0a00788c */ /* 0x000fe40009705670 */
[----:B------:R-:W-:Y:S02]  /*ca70*/  @!UP1 USEL UR15, UR8, UR5, !UP3 ;  /* 0x00000005080f9287 */ /* 0x000fe4000d800000 */
[----:B------:R-:W-:Y:S01]  /*ca80*/  ULDC UR4, c[0x0][0x1c0] ;  /* 0x0000700000047ab9 */ /* 0x000fe20000000800 */
[----:B-1----:R-:W-:Y:S01]  /*ca90*/  FADD.FTZ R2, R9, R2 ;  /* 0x0000000209027221 */ /* 0x002fe20000010000 */
[----:B------:R-:W-:Y:S02]  /*caa0*/  @!UP1 UIMAD UR17, UR15, UR4, URZ ;  /* 0x000000040f1192a4 */ /* 0x000fe4000f8e023f */
[----:B------:R-:W-:Y:S01]  /*cab0*/  @UP1 ULDC UR20, c[0x0][0x210] ;  /* 0x0000840000141ab9 */ /* 0x000fe20000000800 */
[----:B--2---:R-:W-:Y:S01]  /*cac0*/  FADD.FTZ R0, R7, R0 ;  /* 0x0000000007007221 */ /* 0x004fe20000010000 */
[----:B------:R-:W-:Y:S01]  /*cad0*/  FSETP.NE.FTZ.AND P4, PT, R2, RZ, PT ;  /* 0x000000ff0200720b */ /* 0x000fe20003f95000 */
[----:B------:R-:W-:-:S02]  /*cae0*/  UIMAD UR5, UR6, UR17, URZ ;  /* 0x00000011060572a4 */ /* 0x000fc4000f8e023f */
[----:B------:R-:W-:Y:S01]  /*caf0*/  @!UP1 UMOV UR20, 0x1 ;  /* 0x0000000100149882 */ /* 0x000fe20000000000 */
[----:B------:R-:W-:Y:S01]  /*cb00*/  FSETP.NE.FTZ.AND P3, PT, R0, RZ, PT ;  /* 0x000000ff0000720b */ /* 0x000fe20003f75000 */
[----:B------:R-:W-:Y:S02]  /*cb10*/  @!UP0 UIMAD UR10, UR6, UR8, URZ ;  /* 0x00000008060a82a4 */ /* 0x000fe4000f8e023f */
[----:B------:R-:W-:Y:S02]  /*cb20*/  USEL UR5, UR5, URZ, UP2 ;  /* 0x0000003f05057287 */ /* 0x000fe40009000000 */
[----:B---3--:R-:W-:Y:S02]  /*cb30*/  UIMAD UR4, UR9, UR20, URZ ;  /* 0x00000014090472a4 */ /* 0x008fe4000f8e023f */
[----:B----4-:R-:W-:Y:S02]  /*cb40*/  UIMAD UR15, UR12, UR15, UR5 ;  /* 0x0000000f0c0f72a4 */ /* 0x010fe4000f8e0205 */
[----:B------:R-:W1:Y:S01]  /*cb50*/  @P4 MUFU.RCP R4, R2 ;  /* 0x0000000200044308 */ /* 0x000e620000001000 */
[----:B------:R-:W-:-:S02]  /*cb60*/  USHF.L.U32 UR4, UR4, 0x6, URZ ;  /* 0x0000000604047899 */ /* 0x000fc4000800063f */
[----:B------:R-:W-:Y:S02]  /*cb70*/  @!UP2 UMOV UR24, UR10 ;  /* 0x0000000a0018ac82 */ /* 0x000fe40008000000 */
[----:B------:R-:W-:Y:S02]  /*cb80*/  USHF.R.S32.HI UR5, URZ, 0x1f, UR4 ;  /* 0x0000001f3f057899 */ /* 0x000fe40008011404 */
[----:B------:R-:W-:Y:S01]  /*cb90*/  @!UP2 USHF.R.S32.HI UR25, URZ, 0x1f, UR10 ;  /* 0x0000001f3f19a899 */ /* 0x000fe2000801140a */
[----:B------:R-:W2:Y:S01]  /*cba0*/  @P3 MUFU.RCP R5, R0 ;  /* 0x0000000000053308 */ /* 0x000ea20000001000 */
[----:B------:R-:W-:Y:S02]  /*cbb0*/  USHF.R.S32.HI UR6, URZ, 0x1f, UR15 ;  /* 0x0000001f3f067899 */ /* 0x000fe4000801140f */
[----:B------:R-:W-:Y:S02]  /*cbc0*/  UIADD3 UR4, UP1, UP0, UR4, UR24, UR15 ;  /* 0x0000001804047290 */ /* 0x000fe4000f83e00f */
[----:B------:R-:W-:-:S02]  /*cbd0*/  @!UP4 UIADD3 UR7, UR23, UR13, URZ ;  /* 0x0000000d1707c290 */ /* 0x000fc4000fffe03f */
[----:B------:R-:W-:Y:S01]  /*cbe0*/  UIADD3.X UR5, UR5, UR25, UR6, UP1, UP0 ;  /* 0x0000001905057290 */ /* 0x000fe20008fe0406 */
[C---:B-1----:R-:W-:Y:S01]  /*cbf0*/  FMUL.FTZ R160, R4.reuse, R160 ;  /* 0x000000a004a07220 */ /* 0x042fe20000410000 */
[----:B------:R-:W-:Y:S01]  /*cc00*/  @P4 MUFU.LG2 R2, R2 ;  /* 0x0000000200024308 */ /* 0x000fe20000000c00 */
[C---:B------:R-:W-:Y:S01]  /*cc10*/  FMUL.FTZ R161, R4.reuse, R161 ;  /* 0x000000a104a17220 */ /* 0x040fe20000410000 */
[----:B------:R-:W-:Y:S01]  /*cc20*/  @!UP4 UMOV UR14, UR22 ;  /* 0x00000016000ecc82 */ /* 0x000fe20008000000 */
[C---:B------:R-:W-:Y:S02]  /*cc30*/  FMUL.FTZ R156, R4.reuse, R156 ;  /* 0x0000009c049c7220 */ /* 0x040fe40000410000 */
[C---:B------:R-:W-:Y:S01]  /*cc40*/  FMUL.FTZ R157, R4.reuse, R157 ;  /* 0x0000009d049d7220 */ /* 0x040fe20000410000 */
[----:B------:R-:W-:Y:S01]  /*cc50*/  F2FP.BF16.PACK_AB R160, R161, R160 ;  /* 0x000000a0a1a0723e */ /* 0x000fe200000010ff */
[C---:B------:R-:W-:Y:S01]  /*cc60*/  FMUL.FTZ R152, R4.reuse, R152 ;  /* 0x0000009804987220 */ /* 0x040fe20000410000 */
[----:B------:R-:W1:Y:S01]  /*cc70*/  @P3 MUFU.LG2 R0, R0 ;  /* 0x0000000000003308 */ /* 0x000e620000000c00 */
        /* <DEDUP_REMOVED lines=87> */
[----:B------:R-:W-:Y:S01]  /*d1f0*/  FMUL.FTZ R129, R4, R129 ;  /* 0x0000008104817220 */ /* 0x000fe20000410000 */
[----:B------:R-:W-:Y:S01]  /*d200*/  F2FP.BF16.PACK_AB R124, R125, R124 ;  /* 0x0000007c7d7c723e */ /* 0x000fe200000010ff */
[----:B------:R-:W3:Y:S01]  /*d210*/  S2R R4, SR_TID.X ;  /* 0x0000000000047919 */ /* 0x000ee20000002100 */
[C---:B--2---:R-:W-:Y:S02]  /*d220*/  FMUL.FTZ R163, R5.reuse, R163 ;  /* 0x000000a305a37220 */ /* 0x044fe40000410000 */
        /* <DEDUP_REMOVED lines=15> */
[C---:B------:R-:W-:Y:S01]  /*d320*/  FMUL.FTZ R142, R5.reuse, R142 ;  /* 0x0000008e058e7220 */ /* 0x040fe20000410000 */
[----:B---3--:R-:W-:Y:S01]  /*d330*/  SHF.R.S32.HI R7, RZ, 0x1f, R4 ;  /* 0x0000001fff077819 */ /* 0x008fe20000011404 */
        /* <DEDUP_REMOVED lines=97> */
[----:B------:R-:W-:Y:S02]  /*d950*/  SHF.R.S32.HI R6, RZ, 0x5, R7 ;  /* 0x00000005ff067819 */ /* 0x000fe40000011407 */
[----:B------:R-:W-:Y:S02]  /*d960*/  IADD3 R5, -R5, R4, RZ ;  /* 0x0000000405057210 */ /* 0x000fe40007ffe1ff */
[----:B------:R-:W-:-:S02]  /*d970*/  F2FP.BF16.PACK_AB R126, R127, R126 ;  /* 0x0000007e7f7e723e */ /* 0x000fc400000010ff */
[----:B------:R-:W-:Y:S02]  /*d980*/  LEA R5, R6, R5, 0x9 ;  /* 0x0000000506057211 */ /* 0x000fe400078e48ff */
[----:B------:R-:W-:Y:S02]  /*d990*/  F2FP.BF16.PACK_AB R130, R131, R130 ;  /* 0x000000828382723e */ /* 0x000fe400000010ff */
[----:B------:R-:W-:Y:S02]  /*d9a0*/  LEA R5, R5, R12, 0x1 ;  /* 0x0000000c05057211 */ /* 0x000fe400078e08ff */
[----:B------:R-:W-:Y:S02]  /*d9b0*/  LOP3.LUT R7, R7, 0xffffffe0, RZ, 0xc0, !PT ;  /* 0xffffffe007077812 */ /* 0x000fe400078ec0ff */
[----:B------:R-:W-:Y:S02]  /*d9c0*/  SHF.L.U32 R5, R5, 0x1, RZ ;  /* 0x0000000105057819 */ /* 0x000fe400000006ff */
[----:B------:R-:W-:-:S02]  /*d9d0*/  IADD3 R7, R4, -R7, RZ ;  /* 0x8000000704077210 */ /* 0x000fc40007ffe0ff */
        /* <DEDUP_REMOVED lines=14> */
[----:B------:R-:W-:Y:S01]  /*dac0*/  @P4 FMUL.FTZ R7, R2, 0.69314718246459960938 ;  /* 0x3f31721802074820 */ /* 0x000fe20000410000 */
[----:B------:R-:W-:Y:S02]  /*dad0*/  MOV R4, 0x7f800000 ;  /* 0x7f80000000047802 */ /* 0x000fe40000000f00 */
[----:B------:R-:W-:Y:S01]  /*dae0*/  STS [R11+0x400], R154 ;  /* 0x0004009a0b007388 */ /* 0x000fe20000000800 */
[----:B------:R-:W-:-:S03]  /*daf0*/  @P4 FFMA.FTZ R4, R164, c[0x0][0x238], R7 ;  /* 0x00008e00a4044a23 */ /* 0x000fc60000010007 */
        /* <DEDUP_REMOVED lines=56> */
[----:B------:R-:W-:Y:S02]  /*de80*/  IADD3 R6, R6, -R5, RZ ;  /* 0x8000000506067210 */ /* 0x000fe40007ffe0ff */
        /* <DEDUP_REMOVED lines=42> */
.L_x_154:
[----:B---34-:R-:W-:Y:S05]  /*e130*/  BSYNC B0 ;  /* 0x0000000000007941 */ /* 0x018fea0003800000 */
.L_x_153:
        /* <DEDUP_REMOVED lines=27> */
.L_x_156:
[----:B------:R-:W-:Y:S05]  /*e2f0*/  BSYNC B0 ;  /* 0x0000000000007941 */ /* 0x000fea0003800000 */
.L_x_155:
        /* <DEDUP_REMOVED lines=18> */
.L_x_158:
[----:B------:R-:W-:Y:S05]  /*e420*/  BSYNC B0 ;  /* 0x0000000000007941 */ /* 0x000fea0003800000 */
.L_x_157:
        /* <DEDUP_REMOVED lines=18> */
.L_x_160:
[----:B------:R-:W-:Y:S05]  /*e550*/  BSYNC B0 ;  /* 0x0000000000007941 */ /* 0x000fea0003800000 */
.L_x_159:
[----:B------:R-:W-:-:S04]  /*e560*/  IADD3 R2, R2, 0x30, RZ ;  /* 0x0000003002027810 */ /* 0x000fc80007ffe0ff */
[----:B------:R-:W-:-:S13]  /*e570*/  ISETP.GE.AND P0, PT, R2, UR11, PT ;  /* 0x0000000b02007c0c */ /* 0x000fda000bf06270 */
[----:B------:R-:W-:Y:S05]  /*e580*/  @P0 EXIT ;  /* 0x000000000000094d */ /* 0x000fea0003800000 */
        /* <DEDUP_REMOVED lines=9> */
[----:B-1----:R-:W-:Y:S04]  /*e620*/  STG.E.128 [R2.64], R52 ;  /* 0x0000003402007986 */ /* 0x002fe8000c101d12 */
[----:B------:R-:W-:Y:S04]  /*e630*/  STG.E.128 [R2.64+0x80], R36 ;  /* 0x0000802402007986 */ /* 0x000fe8000c101d12 */
[----:B------:R-:W-:Y:S04]  /*e640*/  STG.E.128 [R2.64+0x100], R20 ;  /* 0x0001001402007986 */ /* 0x000fe8000c101d12 */
[----:B------:R-:W-:Y:S01]  /*e650*/  STG.E.128 [R2.64+0x180], R68 ;  /* 0x0001804402007986 */ /* 0x000fe2000c101d12 */
[----:B------:R-:W-:Y:S05]  /*e660*/  EXIT ;  /* 0x000000000000794d */ /* 0x000fea0003800000 */
.L_x_161:
        /* <DEDUP_REMOVED lines=9> */
.L_x_2025:


//--------------------- .text._ZN5flash16flash_fwd_kernelI23Flash_fwd_kernel_traitsILi256ELi64ELi64ELi4ELb0ELb0EN7cutlass10bfloat16_tE19Flash_kernel_traitsILi256ELi64ELi64ELi4ES3_EELb0ELb0ELb1ELb0ELb0ELb0ELb0ELb0EEEvNS_16Flash_fwd_paramsE --------------------------
	.section	.text._ZN5flash16flash_fwd_kernelI23Flash_fwd_kernel_traitsILi256ELi64ELi64ELi4ELb0ELb0EN7cutlass10bfloat16_tE19Flash_kernel_traitsILi256ELi64ELi64ELi4ES3_EELb0ELb0ELb1ELb0ELb0ELb0ELb0ELb0EEEvNS_16Flash_fwd_paramsE,"ax",@progbits
	.sectioninfo	@"SHI_REGISTERS=255"
	.align	128
        .global         _ZN5flash16flash_fwd_kernelI23Flash_fwd_kernel_traitsILi256ELi64ELi64ELi4ELb0ELb0EN7cutlass10bfloat16_tE19Flash_kernel_traitsILi256ELi64ELi64ELi4ES3_EELb0ELb0ELb1ELb0ELb0ELb0ELb0ELb0EEEvNS_16Flash_fwd_paramsE
        .type           _ZN5flash16flash_fwd_kernelI23Flash_fwd_kernel_traitsILi256ELi64ELi64ELi4ELb0ELb0EN7cutlass10bfloat16_tE19Flash_kernel_traitsILi256ELi64ELi64ELi4ES3_EELb0ELb0ELb1ELb0ELb0ELb0ELb0ELb0EEEvNS_16Flash_fwd_paramsE,@function
        .size           _ZN5flash16flash_fwd_kernelI23Flash_fwd_kernel_traitsILi256ELi64ELi64ELi4ELb0ELb0EN7cutlass10bfloat16_tE19Flash_kernel_traitsILi256ELi64ELi64ELi4ES3_EELb0ELb0ELb1ELb0ELb0ELb0ELb0ELb0EEEvNS_16Flash_fwd_paramsE,(.L_x_2026 - _ZN5flash16flash_fwd_kernelI23Flash_fwd_kernel_traitsILi256ELi64ELi64ELi4ELb0ELb0EN7cutlass10bfloat16_tE19Flash_kernel_traitsILi256ELi64ELi64ELi4ES3_EELb0ELb0ELb1ELb0ELb0ELb0ELb0ELb0EEEvNS_16Flash_fwd_paramsE)
        .other          _ZN5flash16flash_fwd_kernelI23Flash_fwd_kernel_traitsILi256ELi64ELi64ELi4ELb0ELb0EN7cutlass10bfloat16_tE19Flash_kernel_traitsILi256ELi64ELi64ELi4ES3_EELb0ELb0ELb1ELb0ELb0ELb0ELb0ELb0EEEvNS_16Flash_fwd_paramsE,@"STO_CUDA_ENTRY STV_DEFAULT"
_ZN5flash16flash_fwd_kernelI23Flash_fwd_kernel_traitsILi256ELi64ELi64ELi4ELb0ELb0EN7cutlass10bfloat16_tE19Flash_kernel_traitsILi256ELi64ELi64ELi4ES3_EELb0ELb0ELb1ELb0ELb0ELb0ELb0ELb0EEEvNS_16Flash_fwd_paramsE:
.text._ZN5flash16flash_fwd_kernelI23Flash_fwd_kernel_traitsILi256ELi64ELi64ELi4ELb0ELb0EN7cutlass10bfloat16_tE19Flash_kernel_traitsILi256ELi64ELi64ELi4ES3_EELb0ELb0ELb1ELb0ELb0ELb0ELb0ELb0EEEvNS_16Flash_fwd_paramsE:
        /* <DEDUP_REMOVED lines=27> */
[----:B------:R-:W-:Y:S02]  /*01b0*/  IMAD.U32 R5, RZ, RZ, UR5 ;  /* 0x00000005ff057e24 */ /* 0x000fe4000f8e00ff */
[----:B------:R-:W-:Y:S01]  /*01c0*/  IMAD.U32 R4, RZ, RZ, UR4 ;  /* 0x00000004ff047e24 */ /* 0x000fe2000f8e00ff */
[----:B------:R-:W-:-:S04]  /*01d0*/  PLOP3.LUT P1, PT, PT, PT, UP1, 0x80, 0x0 ;  /* 0x000000000000781c */ /* 0x000fc80003f2f018 */
[----:B------:R1:W4:Y:S01]  /*01e0*/  @P0 LDG.E R5, [R4.64] ;  /* 0x0000001204050981 */ /* 0x000322000c1e1900 */
[----:B------:R-:W-:-:S06]  /*01f0*/  UIMAD.WIDE UR6, UR17, UR10, UR6 ;  /* 0x0000000a110672a5 */ /* 0x000fcc000f8e0206 */
[----:B------:R-:W-:Y:S02]  /*0200*/  IMAD.U32 R2, RZ, RZ, UR6 ;  /* 0x00000006ff027e24 */ /* 0x000fe4000f8e00ff */
[----:B------:R-:W-:-:S05]  /*0210*/  IMAD.U32 R3, RZ, RZ, UR7 ;  /* 0x00000007ff037e24 */ /* 0x000fca000f8e00ff */
[----:B------:R-:W5:Y:S01]  /*0220*/  @!P1 LDG.E R6, [R2.64] ;  /* 0x0000001202069981 */ /* 0x000f62000c1e1900 */
[----:B------:R-:W-:Y:S02]  /*0230*/  UMOV UR11, 0xffffffff ;  /* 0xffffffff000b7882 */ /* 0x000fe40000000000 */
[----:B------:R-:W-:Y:S01]  /*0240*/  UMOV UR21, URZ ;  /* 0x0000003f00157c82 */ /* 0x000fe20008000000 */
[----:B-1----:R-:W1:Y:S01]  /*0250*/  S2R R4, SR_TID.X ;  /* 0x0000000000047919 */ /* 0x002e620000002100 */
        /* <DEDUP_REMOVED lines=19> */
.L_x_162:
[----:B------:R-:W-:Y:S02]  /*0390*/  ULDC UR6, c[0x0][0x218] ;  /* 0x0000860000067ab9 */ /* 0x000fe40000000800 */
.L_x_163:
        /* <DEDUP_REMOVED lines=52> */
[----:B------:R-:W-:Y:S01]  /*06e0*/  ULDC.U8 UR20, c[0x0][0x328] ;  /* 0x0000ca0000147ab9 */ /* 0x000fe20000000000 */
[----:B------:R-:W-:Y:S01]  /*06f0*/  LOP3.LUT R3, R16, 0xfffffff8, RZ, 0xc0, !PT ;  /* 0xfffffff810037812 */ /* 0x000fe200078ec0ff */
[----:B------:R-:W-:Y:S01]  /*0700*/  UISETP.NE.AND UP2, UPT, UR20, URZ, UPT ;  /* 0x0000003f1400728c */ /* 0x000fe2000bf45270 */
[----:B------:R-:W-:Y:S01]  /*0710*/  SHF.R.S32.HI R16, RZ, 0x3, R16 ;  /* 0x00000003ff107819 */ /* 0x000fe20000011410 */
[----:B------:R-:W-:Y:S01]  /*0720*/  @UP0 UIMAD.WIDE.U32 UR8, UR11, UR6, URZ ;  /* 0x000000060b0802a5 */ /* 0x000fe2000f8e003f */
[----:B------:R-:W-:Y:S01]  /*0730*/  BSSY B0, `(.L_x_165) ;  /* 0x0000043000007945 */ /* 0x000fe20003800000 */
[----:B------:R-:W-:Y:S01]  /*0740*/  @!UP0 USHF.R.S32.HI UR21, URZ, 0x1f, UR17 ;  /* 0x0000001f3f158899 */ /* 0x000fe20008011411 */
[----:B------:R-:W-:Y:S01]  /*0750*/  IMAD.IADD R10, R4, 0x1, -R3 ;  /* 0x00000001040a7824 */ /* 0x000fe200078e0a03 */
[----:B------:R-:W-:Y:S01]  /*0760*/  ULDC.64 UR4, c[0x0][0x1e0] ;  /* 0x0000780000047ab9 */ /* 0x000fe20000000a00 */
[----:B------:R-:W-:Y:S01]  /*0770*/  SHF.R.S32.HI R17, RZ, 0x1f, R16 ;  /* 0x0000001fff117819 */ /* 0x000fe20000011410 */
[----:B------:R-:W-:Y:S01]  /*0780*/  UISETP.NE.OR UP3, UPT, UR15, URZ, !UP2 ;  /* 0x0000003f0f00728c */ /* 0x000fe2000d765670 */
[----:B------:R-:W-:Y:S01]  /*0790*/  IMAD.SHL.U32 R9, R10, 0x8, RZ ;  /* 0x000000080a097824 */ /* 0x000fe200078e00ff */
[----:B------:R-:W-:-:S02]  /*07a0*/  @!UP0 UIMAD UR21, UR21, UR4, URZ ;  /* 0x00000004151582a4 */ /* 0x000fc4000f8e023f */
[----:B------:R-:W-:Y:S01]  /*07b0*/  @UP0 UIMAD UR7, UR11, UR7, UR9 ;  /* 0x000000070b0702a4 */ /* 0x000fe2000f8e0209 */
[----:B------:R-:W-:Y:S01]  /*07c0*/  IMAD.WIDE R18, R19, 0x40, R16 ;  /* 0x0000004013127825 */ /* 0x000fe200078e0210 */
[----:B------:R-:W-:Y:S01]  /*07d0*/  ULDC UR10, c[0x0][0x214] ;  /* 0x00008500000a7ab9 */ /* 0x000fe20000000800 */
[C---:B------:R-:W-:Y:S01]  /*07e0*/  IADD3 R8, R9.reuse, 0x40, RZ ;  /* 0x0000004009087810 */ /* 0x040fe20007ffe0ff */
[----:B------:R-:W-:Y:S01]  /*07f0*/  @UP1 ULDC UR15, c[0x0][0x210] ;  /* 0x00008400000f1ab9 */ /* 0x000fe20000000800 */
[C---:B------:R-:W-:Y:S01]  /*0800*/  IADD3 R7, R9.reuse, 0x80, RZ ;  /* 0x0000008009077810 */ /* 0x040fe20007ffe0ff */
[----:B------:R-:W-:Y:S01]  /*0810*/  @!UP0 UIMAD.WIDE.U32 UR24, UR17, UR4, URZ ;  /* 0x00000004111882a5 */ /* 0x000fe2000f8e003f */
[----:B------:R-:W-:Y:S01]  /*0820*/  IADD3 R6, R9, 0xc0, RZ ;  /* 0x000000c009067810 */ /* 0x000fe20007ffe0ff */
[----:B------:R-:W-:Y:S02]  /*0830*/  ULDC UR9, c[0x0][0x234] ;  /* 0x00008d0000097ab9 */ /* 0x000fe40000000800 */
[----:B------:R-:W-:-:S02]  /*0840*/  @UP1 UIMAD UR15, UR15, UR10, URZ ;  /* 0x0000000a0f0f12a4 */ /* 0x000fc4000f8e023f */
[----:B------:R-:W-:Y:S02]  /*0850*/  @!UP1 USEL UR15, UR10, UR9, !UP2 ;  /* 0x000000090a0f9287 */ /* 0x000fe4000d000000 */
[----:B------:R-:W-:Y:S02]  /*0860*/  @!UP0 UIMAD UR21, UR17, UR5, UR21 ;  /* 0x00000005111582a4 */ /* 0x000fe4000f8e0215 */
[----:B------:R-:W-:Y:S02]  /*0870*/  ULDC UR6, c[0x0][0x1c0] ;  /* 0x0000700000067ab9 */ /* 0x000fe40000000800 */
[----:B------:R-:W-:Y:S02]  /*0880*/  @UP1 UMOV UR20, 0x1 ;  /* 0x0000000100141882 */ /* 0x000fe40000000000 */
[----:B------:R-:W-:Y:S02]  /*0890*/  @!UP1 UIMAD UR20, UR15, UR6, URZ ;  /* 0x000000060f1492a4 */ /* 0x000fe4000f8e023f */
[----:B------:R-:W-:-:S02]  /*08a0*/  USHF.R.S32.HI UR22, URZ, 0x1f, UR12 ;  /* 0x0000001f3f167899 */ /* 0x000fc4000801140c */
[----:B------:R-:W-:Y:S02]  /*08b0*/  @!UP0 UMOV UR8, UR24 ;  /* 0x0000001800088c82 */ /* 0x000fe40008000000 */
[----:B------:R-:W-:Y:S01]  /*08c0*/  @!UP0 UIADD3 UR7, UR25, UR21, URZ ;  /* 0x0000001519078290 */ /* 0x000fe2000fffe03f */
[C---:B------:R-:W-:Y:S01]  /*08d0*/  IADD3 R2, P0, R9.reuse, UR8, RZ ;  /* 0x0000000809027c10 */ /* 0x040fe2000ff1e0ff */
[----:B------:R-:W-:Y:S02]  /*08e0*/  UIADD3 UR16, -UR14, UR16, URZ ;  /* 0x000000100e107290 */ /* 0x000fe4000fffe13f */
[----:B------:R-:W-:Y:S02]  /*08f0*/  @!UP3 UIMAD UR23, UR17, UR10, URZ ;  /* 0x0000000a1117b2a4 */ /* 0x000fe4000f8e023f */
[----:B------:R-:W-:Y:S01]  /*0900*/  UIMAD UR20, UR17, UR20, URZ ;  /* 0x00000014111472a4 */ /* 0x000fe2000f8e023f */
[----:B------:R-:W-:Y:S01]  /*0910*/  LEA.HI.X.SX32 R3, R9, UR7, 0x1, P0 ;  /* 0x0000000709037c11 */ /* 0x000fe200080f0eff */
[----:B------:R-:W-:Y:S01]  /*0920*/  ULDC.64 UR4, c[0x0][0x1f0] ;  /* 0x00007c0000047ab9 */ /* 0x000fe20000000a00 */
[----:B------:R-:W-:Y:S01]  /*0930*/  ISETP.GE.AND P0, PT, R16, UR16, PT ;  /* 0x0000001010007c0c */ /* 0x000fe2000bf06270 */
[----:B------:R-:W-:-:S02]  /*0940*/  UIMAD UR4, UR22, UR4, URZ ;  /* 0x00000004160472a4 */ /* 0x000fc4000f8e023f */
[----:B------:R-:W-:Y:S01]  /*0950*/  @!UP3 USEL UR23, UR23, UR11, !UP0 ;  /* 0x0000000b1717b287 */ /* 0x000fe2000c000000 */
[----:B-1----:R-:W-:Y:S01]  /*0960*/  IMAD.WIDE.U32 R12, R12, c[0x0][0x1f0], R2 ;  /* 0x00007c000c0c7a25 */ /* 0x002fe200078e0002 */
[----:B------:R-:W-:Y:S02]  /*0970*/  @UP1 ULDC UR22, c[0x0][0x210] ;  /* 0x0000840000161ab9 */ /* 0x000fe40000000800 */
[----:B------:R-:W-:Y:S02]  /*0980*/  USEL UR20, UR20, URZ, UP3 ;  /* 0x0000003f14147287 */ /* 0x000fe40009800000 */
[----:B------:R-:W-:Y:S02]  /*0990*/  @!UP1 UMOV UR22, 0x1 ;  /* 0x0000000100169882 */ /* 0x000fe40000000000 */
[----:B------:R-:W-:Y:S02]  /*09a0*/  UIMAD UR14, UR14, UR22, URZ ;  /* 0x000000160e0e72a4 */ /* 0x000fe4000f8e023f */
[----:B------:R-:W-:-:S02]  /*09b0*/  UIMAD UR15, UR12, UR15, UR20 ;  /* 0x0000000f0c0f72a4 */ /* 0x000fc4000f8e0214 */
[----:B------:R-:W-:Y:S02]  /*09c0*/  UMOV UR26, URZ ;  /* 0x0000003f001a7c82 */ /* 0x000fe40008000000 */
[----:B------:R-:W-:Y:S02]  /*09d0*/  @!UP3 UMOV UR26, UR23 ;  /* 0x00000017001abc82 */ /* 0x000fe40008000000 */
[----:B------:R-:W-:Y:S02]  /*09e0*/  UIMAD UR4, UR12, UR5, UR4 ;  /* 0x000000050c0472a4 */ /* 0x000fe4000f8e0204 */
[----:B------:R-:W-:Y:S02]  /*09f0*/  UMOV UR27, URZ ;  /* 0x0000003f001b7c82 */ /* 0x000fe40008000000 */
[----:B------:R-:W-:Y:S02]  /*0a00*/  USHF.R.S32.HI UR6, URZ, 0x1f, UR14 ;  /* 0x0000001f3f067899 */ /* 0x000fe4000801140e */
[----:B------:R-:W-:Y:S01]  /*0a10*/  @!UP3 USHF.R.S32.HI UR27, URZ, 0x1f, UR23 ;  /* 0x0000001f3f1bb899 */ /* 0x000fe20008011417 */
[----:B------:R-:W-:Y:S01]  /*0a20*/  IADD3 R15, R13, UR4, RZ ;  /* 0x000000040d0f7c10 */ /* 0x000fe2000fffe0ff */
[----:B------:R-:W-:-:S02]  /*0a30*/  USHF.R.S32.HI UR7, URZ, 0x1f, UR15 ;  /* 0x0000001f3f077899 */ /* 0x000fc4000801140f */
[----:B------:R-:W-:-:S04]  /*0a40*/  UIADD3 UR14, UP1, UP0, UR14, UR26, UR15 ;  /* 0x0000001a0e0e7290 */ /* 0x000fc8000f83e00f */
[----:B------:R-:W-:Y:S01]  /*0a50*/  UIADD3.X UR6, UR6, UR27, UR7, UP1, UP0 ;  /* 0x0000001b06067290 */ /* 0x000fe20008fe0407 */
[----:B------:R-:W-:Y:S06]  /*0a60*/  @P0 BRA `(.L_x_166) ;  /* 0x000000f000000947 */ /* 0x000fec0003800000 */
        /* <DEDUP_REMOVED lines=15> */
.L_x_166:
[----:B------:R-:W-:Y:S05]  /*0b60*/  BSYNC B0 ;  /* 0x0000000000007941 */ /* 0x000fea0003800000 */
.L_x_165:
        /* <DEDUP_REMOVED lines=18> */
[----:B------:R1:W-:Y:S04]  /*0c90*/  @!P3 STG.E.128 [R2.64], RZ ;  /* 0x000000ff0200b986 */ /* 0x0003e8000c101d12 */
[----:B------:R1:W-:Y:S04]  /*0ca0*/  @!P2 STG.E.128 [R2.64+0x80], RZ ;  /* 0x000080ff0200a986 */ /* 0x0003e8000c101d12 */
[----:B------:R1:W-:Y:S04]  /*0cb0*/  @!P1 STG.E.128 [R2.64+0x100], RZ ;  /* 0x000100ff02009986 */ /* 0x0003e8000c101d12 */
[----:B------:R1:W-:Y:S02]  /*0cc0*/  @!P0 STG.E.128 [R2.64+0x180], RZ ;  /* 0x000180ff02008986 */ /* 0x0003e4000c101d12 */
.L_x_168:
[----:B------:R-:W-:Y:S05]  /*0cd0*/  BSYNC B0 ;  /* 0x0000000000007941 */ /* 0x000fea0003800000 */
.L_x_167:
        /* <DEDUP_REMOVED lines=22> */
.L_x_170:
[----:B------:R-:W-:Y:S05]  /*0e40*/  BSYNC B0 ;  /* 0x0000000000007941 */ /* 0x000fea0003800000 */
.L_x_169:
[----:B-1----:R-:W-:Y:S01]  /*0e50*/  IADD3 R2, R16, 0x30, RZ ;  /* 0x0000003010027810 */ /* 0x002fe20007ffe0ff */
[----:B------:R-:W-:Y:S03]  /*0e60*/  BSSY B0, `(.L_x_171) ;  /* 0x0000014000007945 */ /* 0x000fe60003800000 */
[----:B------:R-:W-:-:S13]  /*0e70*/  ISETP.GE.AND P0, PT, R2, UR16, PT ;  /* 0x0000001002007c0c */ /* 0x000fda000bf06270 */
[----:B------:R-:W-:Y:S05]  /*0e80*/  @P0 BRA `(.L_x_172) ;  /* 0x0000011000000947 */ /* 0x000fea0003800000 */
[----:B------:R-:W-:Y:S01]  /*0e90*/  IADD3 R3, P0, R18, 0x30, RZ ;  /* 0x0000003012037810 */ /* 0x000fe20007f1e0ff */
[----:B------:R-:W-:Y:S01]  /*0ea0*/  IMAD.MOV.U32 R13, RZ, RZ, R15 ;  /* 0x000000ffff0d7224 */ /* 0x000fe200078e000f */
[----:B------:R-:W-:Y:S02]  /*0eb0*/  ISETP.GE.AND P3, PT, R9, c[0x0][0x220], PT ;  /* 0x0000880009007a0c */ /* 0x000fe40003f66270 */
        /* <DEDUP_REMOVED lines=14> */
.L_x_172:
[----:B------:R-:W-:Y:S05]  /*0fa0*/  BSYNC B0 ;  /* 0x0000000000007941 */ /* 0x000fea0003800000 */
.L_x_171:
[----:B------:R-:W-:-:S04]  /*0fb0*/  ISETP.NE.AND P6, PT, R10, RZ, PT ;  /* 0x000000ff0a00720c */ /* 0x000fc80003fc5270 */
[----:B------:R-:W-:Y:S02]  /*0fc0*/  ISETP.GE.OR P5, PT, R16, UR16, P6 ;  /* 0x0000001010007c0c */ /* 0x000fe4000b7a6670 */
[----:B------:R-:W-:Y:S02]  /*0fd0*/  ISETP.GE.OR P4, PT, R5, UR16, P6 ;  /* 0x0000001005007c0c */ /* 0x000fe4000b786670 */
[----:B------:R-:W-:Y:S02]  /*0fe0*/  ISETP.GE.OR P3, PT, R4, UR16, P6 ;  /* 0x0000001004007c0c */ /* 0x000fe4000b766670 */
[----:B------:R-:W-:-:S07]  /*0ff0*/  ISETP.GE.OR P6, PT, R2, UR16, P6 ;  /* 0x0000001002007c0c */ /* 0x000fce000b7c6670 */
[----:B-1----:R-:W-:Y:S02]  /*1000*/  @!P5 IMAD R7, R16, UR22, RZ ;  /* 0x000000161007dc24 */ /* 0x002fe4000f8e02ff */
[----:B------:R-:W-:Y:S02]  /*1010*/  @!P4 IMAD R0, R5, UR22, RZ ;  /* 0x000000160500cc24 */ /* 0x000fe4000f8e02ff */
        /* <DEDUP_REMOVED lines=28> */
.L_x_164:
        /* <DEDUP_REMOVED lines=32> */
.L_x_173:
[----:B------:R-:W-:Y:S01]  /*13e0*/  IABS R0, c[0x0][0x1c8] ;  /* 0x0000720000007a13 */ /* 0x000fe20000000000 */
[----:B------:R-:W1:Y:S01]  /*13f0*/  S2R R2, SR_CTAID.Z ;  /* 0x0000000000027919 */ /* 0x000e620000002700 */
[----:B------:R-:W-:Y:S02]  /*1400*/  UMOV UR26, URZ ;  /* 0x0000003f001a7c82 */ /* 0x000fe40008000000 */
[----:B------:R-:W2:Y:S01]  /*1410*/  R2UR UR7, R0 ;  /* 0x00000000000773c2 */ /* 0x000ea200000e0000 */
[----:B-1----:R-:W-:Y:S01]  /*1420*/  IABS R2, R2 ;  /* 0x0000000200027213 */ /* 0x002fe20000000000 */
[----:B--2---:R-:W1:Y:S06]  /*1430*/  I2F.RP R5, UR7 ;  /* 0x0000000700057d06 */ /* 0x004e6c0008209400 */
[----:B------:R-:W2:Y:S02]  /*1440*/  R2UR UR5, R2 ;  /* 0x00000000020573c2 */ /* 0x000ea400000e0000 */
[----:B-1----:R-:W1:Y:S02]  /*1450*/  MUFU.RCP R3, R5 ;  /* 0x0000000500037308 */ /* 0x002e640000001000 */
[----:B-1----:R-:W-:-:S06]  /*1460*/  IADD3 R3, R3, 0xffffffe, RZ ;  /* 0x0ffffffe03037810 */ /* 0x002fcc0007ffe0ff */
[----:B------:R-:W1:Y:S02]  /*1470*/  F2I.FTZ.U32.TRUNC.NTZ R0, R3 ;  /* 0x0000000300007305 */ /* 0x000e64000021f000 */
[----:B-1----:R-:W1:Y:S02]  /*1480*/  R2UR UR27, R0 ;  /* 0x00000000001b73c2 */ /* 0x002e6400000e0000 */
[----:B-1----:R-:W-:-:S04]  /*1490*/  UIADD3 UR4, URZ, -UR27, URZ ;  /* 0x8000001b3f047290 */ /* 0x002fc8000fffe03f */
[----:B------:R-:W-:-:S04]  /*14a0*/  UIMAD UR4, UR4, UR7, URZ ;  /* 0x00000007040472a4 */ /* 0x000fc8000f8e023f */
[----:B------:R-:W-:-:S07]  /*14b0*/  UIMAD.WIDE.U32 UR26, UR27, UR4, UR26 ;  /* 0x000000041b1a72a5 */ /* 0x000fce000f8e001a */
[----:B------:R-:W-:Y:S02]  /*14c0*/  UMOV UR25, UR27 ;  /* 0x0000001b00197c82 */ /* 0x000fe40008000000 */
[----:B--2---:R-:W-:Y:S02]  /*14d0*/  UIMAD.WIDE.U32 UR26, UR25, UR5, URZ ;  /* 0x00000005191a72a5 */ /* 0x004fe4000f8e003f */
        /* <DEDUP_REMOVED lines=34> */
.L_x_174:
[----:B------:R-:W-:Y:S01]  /*1700*/  SHF.R.S32.HI R3, RZ, 0x1f, R4 ;  /* 0x0000001fff037819 */ /* 0x000fe20000011404 */
[----:B------:R-:W1:Y:S01]  /*1710*/  S2R R16, SR_CTAID.Z ;  /* 0x0000000000107919 */ /* 0x000e620000002700 */
[----:B------:R-:W-:Y:S01]  /*1720*/  ULDC.64 UR4, c[0x0][0x1b8] ;  /* 0x00006e0000047ab9 */ /* 0x000fe20000000a00 */
[----:B------:R-:W-:Y:S01]  /*1730*/  IMAD.U32 R232, RZ, RZ, UR22 ;  /* 0x00000016ffe87e24 */ /* 0x000fe2000f8e00ff */
[CC--:B------:R-:W-:Y:S01]  /*1740*/  LEA.HI R5, R3.reuse, R4.reuse, RZ, 0x3 ;  /* 0x0000000403057211 */ /* 0x0c0fe200078f18ff */
[----:B------:R-:W-:Y:S01]  /*1750*/  UIMAD UR4, UR27, UR4, URZ ;  /* 0x000000041b0472a4 */ /* 0x000fe2000f8e023f */
[----:B------:R-:W-:Y:S01]  /*1760*/  LEA.HI R11, R3, R4, RZ, 0x4 ;  /* 0x00000004030b7211 */ /* 0x000fe200078f20ff */
[----:B------:R-:W-:Y:S01]  /*1770*/  IMAD.U32 R166, RZ, RZ, UR22 ;  /* 0x00000016ffa67e24 */ /* 0x000fe2000f8e00ff */
[----:B------:R-:W-:Y:S01]  /*1780*/  SHF.R.S32.HI R14, RZ, 0x3, R5 ;  /* 0x00000003ff0e7819 */ /* 0x000fe20000011405 */
[----:B------:R-:W-:Y:S01]  /*1790*/  IMAD.U32 R19, RZ, RZ, UR13 ;  /* 0x0000000dff137e24 */ /* 0x000fe2000f8e00ff */
[----:B------:R-:W-:Y:S01]  /*17a0*/  SHF.R.S32.HI R0, RZ, 0x4, R11 ;  /* 0x00000004ff007819 */ /* 0x000fe2000001140b */
[----:B------:R-:W-:Y:S01]  /*17b0*/  BSSY B0, `(.L_x_175) ;  /* 0x000006e000007945 */ /* 0x000fe20003800000 */
[----:B------:R-:W-:Y:S01]  /*17c0*/  LOP3.LUT R5, R5, 0xfffffff8, RZ, 0xc0, !PT ;  /* 0xfffffff805057812 */ /* 0x000fe200078ec0ff */
[----:B------:R-:W-:Y:S01]  /*17d0*/  IMAD.SHL.U32 R7, R14, 0x40, RZ ;  /* 0x000000400e077824 */ /* 0x000fe200078e00ff */
[----:B------:R-:W-:-:S02]  /*17e0*/  LEA.HI R225, R11, R0, RZ, 0x1 ;  /* 0x000000000be17211 */ /* 0x000fc400078f08ff */
[----:B------:R-:W-:Y:S01]  /*17f0*/  LOP3.LUT R11, R11, 0xfffffff0, RZ, 0xc0, !PT ;  /* 0xfffffff00b0b7812 */ /* 0x000fe200078ec0ff */
[----:B------:R-:W-:Y:S01]  /*1800*/  IMAD.IADD R2, R4, 0x1, -R5 ;  /* 0x0000000104027824 */ /* 0x000fe200078e0a05 */
[----:B------:R-:W-:Y:S02]  /*1810*/  LOP3.LUT R225, R225, 0xfffffffe, RZ, 0xc0, !PT ;  /* 0xfffffffee1e17812 */ /* 0x000fe400078ec0ff */
[----:B------:R-:W-:Y:S01]  /*1820*/  LOP3.LUT R7, R7, 0x1c0, RZ, 0xc0, !PT ;  /* 0x000001c007077812 */ /* 0x000fe200078ec0ff */
[----:B------:R-:W-:Y:S01]  /*1830*/  IMAD.SHL.U32 R240, R2, 0x8, RZ ;  /* 0x0000000802f07824 */ /* 0x000fe200078e00ff */
[----:B------:R-:W-:Y:S01]  /*1840*/  SHF.R.S32.HI R15, RZ, 0x1f, R14 ;  /* 0x0000001fff0f7819 */ /* 0x000fe2000001140e */
[----:B------:R-:W-:Y:S01]  /*1850*/  IMAD.IADD R11, R4, 0x1, -R11 ;  /* 0x00000001040b7824 */ /* 0x000fe200078e0a0b */
[----:B------:R-:W-:Y:S01]  /*1860*/  SHF.R.U32.HI R230, RZ, 0x3, R7 ;  /* 0x00000003ffe67819 */ /* 0x000fe20000011607 */
[----:B------:R-:W-:Y:S01]  /*1870*/  IMAD.IADD R225, R0, 0x1, -R225 ;  /* 0x0000000100e17824 */ /* 0x000fe200078e0ae1 */
[----:B------:R-:W-:Y:S01]  /*1880*/  LOP3.LUT R5, R7, 0x38, R240, 0xf8, !PT ;  /* 0x0000003807057812 */ /* 0x000fe200078ef8f0 */
[----:B------:R-:W-:Y:S01]  /*1890*/  IMAD R7, R15, c[0x0][0x198], RZ ;  /* 0x000066000f077a24 */ /* 0x000fe200078e02ff */
[----:B------:R-:W-:Y:S01]  /*18a0*/  SHF.R.S32.HI R0, RZ, 0x1f, R11 ;  /* 0x0000001fff007819 */ /* 0x000fe2000001140b */
[----:B------:R-:W-:Y:S01]  /*18b0*/  IMAD.WIDE R18, R19, 0x40, R14 ;  /* 0x0000004013127825 */ /* 0x000fe200078e020e */
[----:B------:R-:W-:-:S02]  /*18c0*/  LOP3.LUT R230, R5, R230, RZ, 0x3c, !PT ;  /* 0x000000e605e67212 */ /* 0x000fc400078e3cff */
[----:B------:R-:W-:Y:S01]  /*18d0*/  LEA.HI R5, R0, R11, RZ, 0x3 ;  /* 0x0000000b00057211 */ /* 0x000fe200078f18ff */
[----:B------:R-:W-:Y:S01]  /*18e0*/  IMAD R6, R14, c[0x0][0x19c], R7 ;  /* 0x000067000e067a24 */ /* 0x000fe200078e0207 */
[-C--:B------:R-:W-:Y:S01]  /*18f0*/  LEA.HI R9, R3, R4.reuse, RZ, 0x6 ;  /* 0x0000000403097211 */ /* 0x080fe200078f30ff */
[----:B------:R-:W-:Y:S01]  /*1900*/  IMAD.SHL.U32 R7, R225, 0x8, RZ ;  /* 0x00000008e1077824 */ /* 0x000fe200078e00ff */
[--C-:B------:R-:W-:Y:S02]  /*1910*/  SHF.R.S32.HI R241, RZ, 0x1f, R240.reuse ;  /* 0x0000001ffff17819 */ /* 0x100fe400000114f0 */
[----:B------:R-:W-:Y:S01]  /*1920*/  IADD3 R12, P0, R240, UR6, RZ ;  /* 0x00000006f00c7c10 */ /* 0x000fe2000ff1e0ff */
[----:B------:R-:W-:Y:S01]  /*1930*/  IMAD.SHL.U32 R9, R9, 0x8, RZ ;  /* 0x0000000809097824 */ /* 0x000fe200078e00ff */
[----:B------:R-:W-:Y:S01]  /*1940*/  LOP3.LUT R0, R5, 0xfffffff8, RZ, 0xc0, !PT ;  /* 0xfffffff805007812 */ /* 0x000fe200078ec0ff */
[----:B------:R-:W-:Y:S01]  /*1950*/  IMAD.WIDE.U32 R20, R14, c[0x0][0x198], R240 ;  /* 0x000066000e147a25 */ /* 0x000fe200078e00f0 */
[----:B------:R-:W-:Y:S01]  /*1960*/  IADD3.X R13, R241, UR20, RZ, P0, !PT ;  /* 0x00000014f10d7c10 */ /* 0x000fe200087fe4ff */
[----:B------:R-:W-:Y:S01]  /*1970*/  ULDC.64 UR6, c[0x0][0x1b0] ;  /* 0x00006c0000067ab9 */ /* 0x000fe20000000a00 */
[----:B------:R-:W-:Y:S01]  /*1980*/  LOP3.LUT R230, R230, 0xfffffe00, R9, 0xf8, !PT ;  /* 0xfffffe00e6e67812 */ /* 0x000fe200078ef809 */
[----:B------:R-:W-:Y:S01]  /*1990*/  IMAD.IADD R0, R11, 0x1, -R0 ;  /* 0x000000010b007824 */ /* 0x000fe200078e0a00 */
[----:B------:R-:W-:Y:S01]  /*19a0*/  IADD3 R10, P0, R20, UR24, RZ ;  /* 0x00000018140a7c10 */ /* 0x000fe2000ff1e0ff */
[----:B-1----:R-:W-:Y:S01]  /*19b0*/  IMAD.WIDE.U32 R16, R16, c[0x0][0x1a8], R12 ;  /* 0x00006a0010107a25 */ /* 0x002fe200078e000c */
[----:B------:R-:W-:Y:S01]  /*19c0*/  UIMAD UR6, UR27, UR6, URZ ;  /* 0x000000061b0672a4 */ /* 0x000fe2000f8e023f */
[----:B------:R-:W-:Y:S01]  /*19d0*/  IADD3 R229, R240, 0x40, RZ ;  /* 0x00000040f0e57810 */ /* 0x000fe20007ffe0ff */
[----:B------:R-:W-:Y:S01]  /*19e0*/  UIADD3 UR20, -UR14, UR16, URZ ;  /* 0x000000100e147290 */ /* 0x000fe2000fffe13f */
[----:B------:R-:W-:Y:S01]  /*19f0*/  IMAD R9, R15, c[0x0][0x1a0], RZ ;  /* 0x000068000f097a24 */ /* 0x000fe200078e02ff */
[----:B------:R-:W-:Y:S01]  /*1a00*/  LOP3.LUT P2, RZ, R0, 0x4, RZ, 0xc0, !PT ;  /* 0x0000000400ff7812 */ /* 0x000fe2000784c0ff */
[----:B------:R-:W-:Y:S01]  /*1a10*/  IMAD.WIDE.U32 R12, R14, c[0x0][0x1a0], R240 ;  /* 0x000068000e0c7a25 */ /* 0x000fe200078e00f0 */
[C---:B------:R-:W-:Y:S01]  /*1a20*/  LOP3.LUT P1, RZ, R0.reuse, 0x2, RZ, 0xc0, !PT ;  /* 0x0000000200ff7812 */ /* 0x040fe2000782c0ff */
[----:B------:R-:W-:Y:S01]  /*1a30*/  UIMAD UR7, UR22, UR7, UR6 ;  /* 0x00000007160772a4 */ /* 0x000fe2000f8e0206 */
[----:B------:R-:W-:Y:S01]  /*1a40*/  IADD3.X R11, R21, UR23, R6, P0, !PT ;  /* 0x00000017150b7c10 */ /* 0x000fe200087fe406 */
[----:B------:R-:W-:Y:S01]  /*1a50*/  IMAD.SHL.U32 R0, R0, 0x40, RZ ;  /* 0x0000004000007824 */ /* 0x000fe200078e00ff */
[----:B------:R-:W-:Y:S01]  /*1a60*/  IADD3 R8, P0, R12, UR28, RZ ;  /* 0x0000001c0c087c10 */ /* 0x000fe2000ff1e0ff */
[----:B------:R-:W-:Y:S01]  /*1a70*/  IMAD R6, R14, c[0x0][0x1a4], R9 ;  /* 0x000069000e067a24 */ /* 0x000fe200078e0209 */
[----:B------:R-:W-:Y:S01]  /*1a80*/  UIMAD UR6, UR22, UR5, UR4 ;  /* 0x00000005160672a4 */ /* 0x000fe2000f8e0204 */
[----:B------:R-:W-:Y:S01]  /*1a90*/  IMAD.SHL.U32 R5, R5, 0x40, RZ ;  /* 0x0000004005057824 */ /* 0x000fe200078e00ff */
[----:B------:R-:W-:Y:S01]  /*1aa0*/  LOP3.LUT R0, R0, 0x1c0, RZ, 0xc0, !PT ;  /* 0x000001c000007812 */ /* 0x000fe200078ec0ff */
[----:B------:R-:W-:Y:S01]  /*1ab0*/  ULDC.64 UR4, c[0x0][0x1a8] ;  /* 0x00006a0000047ab9 */ /* 0x000fe20000000a00 */
[----:B------:R-:W-:Y:S01]  /*1ac0*/  IADD3.X R9, R13, UR26, R6, P0, !PT ;  /* 0x0000001a0d097c10 */ /* 0x000fe200087fe406 */
[----:B------:R-:W-:Y:S01]  /*1ad0*/  UIMAD UR4, UR25, UR4, URZ ;  /* 0x00000004190472a4 */ /* 0x000fe2000f8e023f */
[----:B------:R-:W-:Y:S01]  /*1ae0*/  LOP3.LUT R7, R0, 0x8, R7, 0xf8, !PT ;  /* 0x0000000800077812 */ /* 0x000fe200078ef807 */
[----:B------:R-:W-:Y:S01]  /*1af0*/  IMAD.WIDE.U32 R232, R232, c[0x0][0x1b0], R10 ;  /* 0x00006c00e8e87a25 */ /* 0x000fe200078e000a */
[----:B------:R-:W-:Y:S01]  /*1b00*/  ISETP.GE.AND P0, PT, R14, UR20, PT ;  /* 0x000000140e007c0c */ /* 0x000fe2000bf06270 */
[----:B------:R-:W-:Y:S01]  /*1b10*/  UIMAD UR4, UR12, UR5, UR4 ;  /* 0x000000050c0472a4 */ /* 0x000fe2000f8e0204 */
[----:B------:R-:W-:Y:S01]  /*1b20*/  SHF.R.U32.HI R0, RZ, 0x3, R0 ;  /* 0x00000003ff007819 */ /* 0x000fe20000011600 */
[----:B------:R-:W-:Y:S01]  /*1b30*/  IMAD.WIDE.U32 R166, R166, c[0x0][0x1b8], R8 ;  /* 0x00006e00a6a67a25 */ /* 0x000fe200078e0008 */
[----:B------:R-:W-:-:S02]  /*1b40*/  LEA.HI R6, R3, R4, RZ, 0x5 ;  /* 0x0000000403067211 */ /* 0x000fc400078f28ff */
[----:B------:R-:W-:Y:S01]  /*1b50*/  LOP3.LUT R0, R7, R0, RZ, 0x3c, !PT ;  /* 0x0000000007007212 */ /* 0x000fe200078e3cff */
[----:B------:R-:W-:Y:S01]  /*1b60*/  IMAD.MOV.U32 R7, RZ, RZ, 0x10 ;  /* 0x00000010ff077424 */ /* 0x000fe200078e00ff */
[----:B------:R-:W-:Y:S01]  /*1b70*/  IADD3 R13, R17, UR4, RZ ;  /* 0x00000004110d7c10 */ /* 0x000fe2000fffe0ff */
[----:B------:R-:W-:Y:S01]  /*1b80*/  IMAD.SHL.U32 R230, R230, 0x2, RZ ;  /* 0x00000002e6e67824 */ /* 0x000fe200078e00ff */
[----:B------:R-:W-:Y:S01]  /*1b90*/  LOP3.LUT R0, R0, 0xfffffe00, R5, 0xf8, !PT ;  /* 0xfffffe0000007812 */ /* 0x000fe200078ef805 */
[----:B------:R-:W-:Y:S01]  /*1ba0*/  IMAD.MOV.U32 R5, RZ, RZ, 0x20 ;  /* 0x00000020ff057424 */ /* 0x000fe200078e00ff */
[----:B------:R-:W-:Y:S02]  /*1bb0*/  SHF.R.S32.HI R89, RZ, 0x5, R6 ;  /* 0x00000005ff597819 */ /* 0x000fe40000011406 */
[C---:B------:R-:W-:Y:S02]  /*1bc0*/  IADD3 R228, R240.reuse, 0x80, RZ ;  /* 0x00000080f0e47810 */ /* 0x040fe40007ffe0ff */
[----:B------:R-:W-:-:S02]  /*1bd0*/  IADD3 R227, R240, 0xc0, RZ ;  /* 0x000000c0f0e37810 */ /* 0x000fc40007ffe0ff */
[----:B------:R-:W-:Y:S02]  /*1be0*/  SEL R7, R7, 0xfffffff0, !P1 ;  /* 0xfffffff007077807 */ /* 0x000fe40004800000 */
[----:B------:R-:W-:Y:S02]  /*1bf0*/  SEL R5, R5, 0xffffffe0, !P2 ;  /* 0xffffffe005057807 */ /* 0x000fe40005000000 */
[----:B------:R-:W-:Y:S02]  /*1c00*/  IADD3 R235, R233, UR7, RZ ;  /* 0x00000007e9eb7c10 */ /* 0x000fe4000fffe0ff */
[----:B------:R-:W-:Y:S01]  /*1c10*/  IADD3 R197, R167, UR6, RZ ;  /* 0x00000006a7c57c10 */ /* 0x000fe2000fffe0ff */
        /* <DEDUP_REMOVED lines=39> */
.L_x_176:
[----:B------:R-:W-:Y:S05]  /*1e90*/  BSYNC B0 ;  /* 0x0000000000007941 */ /* 0x000fea0003800000 */
.L_x_175:
[----:B-1----:R-:W-:Y:S01]  /*1ea0*/  IADD3 R10, R14, 0x10, RZ ;  /* 0x000000100e0a7810 */ /* 0x002fe20007ffe0ff */
[----:B------:R-:W-:Y:S03]  /*1eb0*/  BSSY B0, `(.L_x_177) ;  /* 0x000002c000007945 */ /* 0x000fe60003800000 */
[----:B------:R-:W-:-:S13]  /*1ec0*/  ISETP.GE.AND P0, PT, R10, UR20, PT ;  /* 0x000000140a007c0c */ /* 0x000fda000bf06270 */
[----:B------:R-:W-:Y:S05]  /*1ed0*/  @P0 BRA `(.L_x_178) ;  /* 0x0000029000000947 */ /* 0x000fea0003800000 */
[----:B------:R-:W-:Y:S01]  /*1ee0*/  IADD3 R8, P0, R18, 0x10, RZ ;  /* 0x0000001012087810 */ /* 0x000fe20007f1e0ff */
        /* <DEDUP_REMOVED lines=40> */
.L_x_178:
[----:B------:R-:W-:Y:S05]  /*2170*/  BSYNC B0 ;  /* 0x0000000000007941 */ /* 0x000fea0003800000 */
.L_x_177:
        /* <DEDUP_REMOVED lines=45> */
.L_x_180:
[----:B------:R-:W-:Y:S05]  /*2450*/  BSYNC B0 ;  /* 0x0000000000007941 */ /* 0x000fea0003800000 */
.L_x_179:
        /* <DEDUP_REMOVED lines=48> */
.L_x_182:
[----:B------:R-:W-:Y:S05]  /*2760*/  BSYNC B0 ;  /* 0x0000000000007941 */ /* 0x000fea0003800000 */
.L_x_181:
[----:B------:R-:W-:Y:S01]  /*2770*/  UIADD3 UR27, UR8, -0x1, URZ ;  /* 0xffffffff081b7890 */ /* 0x000fe2000fffe03f */
        /* <DEDUP_REMOVED lines=15> */
[C---:B-1----:R-:W-:Y:S01]  /*2870*/  @!P5 LEA R22, P6, R18.reuse, c[0x0][0x168], 0x1 ;  /* 0x00005a001216da11 */ /* 0x042fe200078c08ff */
        /* <DEDUP_REMOVED lines=28> */
.L_x_184:
[----:B------:R-:W-:Y:S05]  /*2a40*/  BSYNC B0 ;  /* 0x0000000000007941 */ /* 0x000fea0003800000 */
.L_x_183:
        /* <DEDUP_REMOVED lines=9> */
[----:B-1----:R-:W-:-:S04]  /*2ae0*/  IADD3 R12, P0, R18, UR12, RZ ;  /* 0x0000000c120c7c10 */ /* 0x002fc8000ff1e0ff */
        /* <DEDUP_REMOVED lines=31> */
.L_x_186:
[----:B------:R-:W-:Y:S05]  /*2ce0*/  BSYNC B0 ;  /* 0x0000000000007941 */ /* 0x000fea0003800000 */
.L_x_185:
[----:B------:R-:W-:Y:S01]  /*2cf0*/  ISETP.GE.AND P0, PT, R9, UR21, PT ;  /* 0x0000001509007c0c */ /* 0x000fe2000bf06270 */
[----:B------:R-:W-:-:S12]  /*2d00*/  BSSY B0, `(.L_x_187) ;  /* 0x0000027000007945 */ /* 0x000fd80003800000 */
[----:B------:R-:W-:Y:S05]  /*2d10*/  @P0 BRA `(.L_x_188) ;  /* 0x0000025000000947 */ /* 0x000fea0003800000 */
[----:B------:R-:W-:Y:S01]  /*2d20*/  ISETP.GE.AND P5, PT, R240, c[0x0][0x220], PT ;  /* 0x00008800f0007a0c */ /* 0x000fe20003fa6270 */
[----:B------:R-:W-:Y:S01]  /*2d30*/  IMAD.MOV.U32 R11, RZ, RZ, c[0x0][0x198] ;  /* 0x00006600ff0b7624 */ /* 0x000fe200078e00ff */
[----:B------:R-:W-:Y:S01]  /*2d40*/  ISETP.GE.AND P4, PT, R229, c[0x0][0x220], PT ;  /* 0x00008800e5007a0c */ /* 0x000fe20003f86270 */
[----:B-1----:R-:W-:Y:S01]  /*2d50*/  IMAD.MOV.U32 R16, RZ, RZ, c[0x0][0x19c] ;  /* 0x00006700ff107624 */ /* 0x002fe200078e00ff */
        /* <DEDUP_REMOVED lines=33> */
.L_x_188:
[----:B------:R-:W-:Y:S05]  /*2f70*/  BSYNC B0 ;  /* 0x0000000000007941 */ /* 0x000fea0003800000 */
.L_x_187:
[----:B------:R-:W-:Y:S01]  /*2f80*/  ISETP.GE.AND P0, PT, R8, UR21, PT ;  /* 0x0000001508007c0c */ /* 0x000fe2000bf06270 */
[----:B------:R-:W-:Y:S01]  /*2f90*/  ULDC.64 UR4, c[0x0][0x1a0] ;  /* 0x0000680000047ab9 */ /* 0x000fe20000000a00 */
[----:B------:R-:W-:Y:S01]  /*2fa0*/  LOP3.LUT R11, R6, 0xffffffe0, RZ, 0xc0, !PT ;  /* 0xffffffe0060b7812 */ /* 0x000fe200078ec0ff */
[----:B------:R-:W-:Y:S01]  /*2fb0*/  USHF.L.U64.HI UR17, UR4, UR17, UR5 ;  /* 0x0000001104117299 */ /* 0x000fe20008010205 */
[----:B------:R-:W-:Y:S01]  /*2fc0*/  BSSY B0, `(.L_x_189) ;  /* 0x000002b000007945 */ /* 0x000fe20003800000 */
[----:B------:R-:W-:Y:S02]  /*2fd0*/  USHF.L.U32 UR31, UR4, 0x6, URZ ;  /* 0x00000006041f7899 */ /* 0x000fe4000800063f */
[----:B------:R-:W-:-:S06]  /*2fe0*/  IMAD.IADD R11, R4, 0x1, -R11 ;  /* 0x00000001040b7824 */ /* 0x000fcc00078e0a0b */
[----:B------:R-:W-:Y:S05]  /*2ff0*/  @P0 BRA `(.L_x_190) ;  /* 0x0000027000000947 */ /* 0x000fea0003800000 */
[----:B------:R-:W-:Y:S01]  /*3000*/  ISETP.GE.AND P5, PT, R240, c[0x0][0x220], PT ;  /* 0x00008800f0007a0c */ /* 0x000fe20003fa6270 */
[----:B------:R-:W-:Y:S01]  /*3010*/  IMAD.MOV.U32 R6, RZ, RZ, c[0x0][0x198] ;  /* 0x00006600ff067624 */ /* 0x000fe200078e00ff */
        /* <DEDUP_REMOVED lines=10> */
[C---:B-1----:R-:W-:Y:S02]  /*30c0*/  @!P4 LEA R16, P3, R20.reuse, c[0x0][0x168], 0x1 ;  /* 0x00005a001410ca11 */ /* 0x042fe400078608ff */
        /* <DEDUP_REMOVED lines=26> */
.L_x_190:
[----:B------:R-:W-:Y:S05]  /*3270*/  BSYNC B0 ;  /* 0x0000000000007941 */ /* 0x000fea0003800000 */
.L_x_189:
[----:B------:R-:W0:Y:S01]  /*3280*/  LDGDEPBAR ;  /* 0x00000000000079af */ /* 0x000e220000000000 */
[----:B------:R-:W-:Y:S01]  /*3290*/  ISETP.GE.AND P0, PT, R14, UR21, PT ;  /* 0x000000150e007c0c */ /* 0x000fe2000bf06270 */
[----:B------:R-:W-:Y:S01]  /*32a0*/  UIMAD UR5, UR17, UR27, URZ ;  /* 0x0000001b110572a4 */ /* 0x000fe2000f8e023f */
[----:B-12---:R-:W-:Y:S01]  /*32b0*/  IMAD.U32 R17, RZ, RZ, UR27 ;  /* 0x0000001bff117e24 */ /* 0x006fe2000f8e00ff */
[----:B------:R-:W-:Y:S01]  /*32c0*/  SHF.R.S32.HI R6, RZ, 0x1f, R11 ;  /* 0x0000001fff067819 */ /* 0x000fe2000001140b */
[----:B------:R-:W-:Y:S01]  /*32d0*/  IMAD.MOV.U32 R196, RZ, RZ, R166 ;  /* 0x000000ffffc47224 */ /* 0x000fe200078e00a6 */
[----:B------:R-:W-:Y:S01]  /*32e0*/  UIMAD UR5, UR25, UR31, UR5 ;  /* 0x0000001f190572a4 */ /* 0x000fe2000f8e0205 */
[----:B------:R-:W-:Y:S01]  /*32f0*/  BSSY B0, `(.L_x_191) ;  /* 0x000002d000007945 */ /* 0x000fe20003800000 */
[----:B------:R-:W-:Y:S01]  /*3300*/  LEA.HI R6, R6, R11, RZ, 0x2 ;  /* 0x0000000b06067211 */ /* 0x000fe200078f10ff */
[----:B------:R-:W-:-:S03]  /*3310*/  IMAD.WIDE.U32 R16, R17, UR31, R196 ;  /* 0x0000001f11107c25 */ /* 0x000fc6000f8e00c4 */
[----:B------:R-:W-:Y:S02]  /*3320*/  SHF.R.S32.HI R6, RZ, 0x2, R6 ;  /* 0x00000002ff067819 */ /* 0x000fe40000011406 */
[----:B------:R-:W-:Y:S01]  /*3330*/  IADD3 R19, R17, UR5, RZ ;  /* 0x0000000511137c10 */ /* 0x000fe2000fffe0ff */
[----:B------:R-:W-:-:S04]  /*3340*/  DEPBAR.LE SB0, 0x0 ;  /* 0x000080000000791a */ /* 0x000fc80000000000 */
[----:B------:R-:W-:Y:S06]  /*3350*/  BAR.SYNC.DEFER_BLOCKING 0x0 ;  /* 0x0000000000007b1d */ /* 0x000fec0000010000 */
        /* <DEDUP_REMOVED lines=38> */
.L_x_192:
[----:B------:R-:W-:Y:S05]  /*35c0*/  BSYNC B0 ;  /* 0x0000000000007941 */ /* 0x000fea0003800000 */
.L_x_191:
[----:B------:R-:W-:Y:S01]  /*35d0*/  ISETP.GE.AND P0, PT, R10, UR21, PT ;  /* 0x000000150a007c0c */ /* 0x000fe2000bf06270 */
[----:B------:R-:W-:Y:S01]  /*35e0*/  ULDC UR5, c[0x0][0x1a4] ;  /* 0x0000690000057ab9 */ /* 0x000fe20000000800 */
[----:B------:R-:W-:Y:S01]  /*35f0*/  BSSY B0, `(.L_x_193) ;  /* 0x000002b000007945 */ /* 0x000fe20003800000 */
[----:B------:R-:W-:Y:S02]  /*3600*/  USHF.L.U32 UR25, UR4, 0x4, URZ ;  /* 0x0000000404197899 */ /* 0x000fe4000800063f */
[----:B------:R-:W-:-:S08]  /*3610*/  USHF.L.U64.HI UR10, UR4, UR10, UR5 ;  /* 0x0000000a040a7299 */ /* 0x000fd00008010205 */
        /* <DEDUP_REMOVED lines=8> */
[----:B------:R-:W-:-:S04]  /*36a0*/  IADD3 R11, P0, R16, UR25, RZ ;  /* 0x00000019100b7c10 */ /* 0x000fc8000ff1e0ff */
[----:B------:R-:W-:Y:S02]  /*36b0*/  IADD3.X R10, R19, UR10, RZ, P0, !PT ;  /* 0x0000000a130a7c10 */ /* 0x000fe400087fe4ff */
[----:B------:R-:W-:Y:S01]  /*36c0*/  ISETP.GE.AND P0, PT, R227, c[0x0][0x220], PT ;  /* 0x00008800e3007a0c */ /* 0x000fe20003f06270 */
[----:B------:R4:W-:Y:S01]  /*36d0*/  @P5 STS.128 [R230+0x10800], RZ ;  /* 0x010800ffe6005388 */ /* 0x0009e20000000c00 */
[C---:B--2---:R-:W-:Y:S02]  /*36e0*/  @!P5 LEA R22, P6, R11.reuse, c[0x0][0x170], 0x1 ;  /* 0x00005c000b16da11 */ /* 0x044fe400078c08ff */
        /* <DEDUP_REMOVED lines=21> */
[----:B----4-:R-:W-:-:S04]  /*3840*/  LEA R12, P0, R11, c[0x0][0x170], 0x1 ;  /* 0x00005c000b0c7a11 */ /* 0x010fc800078008ff */
[----:B------:R-:W-:-:S05]  /*3850*/  LEA.HI.X R13, R11, c[0x0][0x174], R10, 0x1, P0 ;  /* 0x00005d000b0d7a11 */ /* 0x000fca00000f0c0a */
[----:B------:R-:W-:Y:S01]  /*3860*/  @!PT LDS RZ, [RZ] ;  /* 0x00000000fffff984 */ /* 0x000fe20000000800 */
[----:B------:R-:W-:Y:S01]  /*3870*/  @!PT LDS RZ, [RZ] ;  /* 0x00000000fffff984 */ /* 0x000fe20000000800 */
[----:B------:R-:W-:Y:S01]  /*3880*/  @!PT LDS RZ, [RZ] ;  /* 0x00000000fffff984 */ /* 0x000fe20000000800 */
[----:B------:R2:W-:Y:S04]  /*3890*/  LDGSTS.E.BYPASS.LTC128B.128 [R230+0x16800], [R12.64+0x180] ;  /* 0x168001800ce67fae */ /* 0x0005e8000b901d52 */
.L_x_194:
[----:B------:R-:W-:Y:S05]  /*38a0*/  BSYNC B0 ;  /* 0x0000000000007941 */ /* 0x000fea0003800000 */
.L_x_193:
        /* <DEDUP_REMOVED lines=10> */
[----:B--2-4-:R-:W-:Y:S01]  /*3950*/  IMAD.MOV.U32 R12, RZ, RZ, c[0x0][0x1a4] ;  /* 0x00006900ff0c7624 */ /* 0x014fe200078e00ff */
        /* <DEDUP_REMOVED lines=33> */
.L_x_196:
[----:B------:R-:W-:Y:S05]  /*3b70*/  BSYNC B0 ;  /* 0x0000000000007941 */ /* 0x000fea0003800000 */
.L_x_195:
        /* <DEDUP_REMOVED lines=19> */
[C---:B--2-4-:R-:W-:Y:S02]  /*3cb0*/  @!P4 LEA R12, P3, R18.reuse, c[0x0][0x170], 0x1 ;  /* 0x00005c00120cca11 */ /* 0x054fe400078608ff */
        /* <DEDUP_REMOVED lines=26> */
.L_x_198:
[----:B------:R-:W-:Y:S05]  /*3e60*/  BSYNC B0 ;  /* 0x0000000000007941 */ /* 0x000fea0003800000 */
.L_x_197:
[C---:B------:R-:W-:Y:S01]  /*3e70*/  IMAD.SHL.U32 R8, R2.reuse, 0x40, RZ ;  /* 0x0000004002087824 */ /* 0x040fe200078e00ff */
[----:B------:R-:W-:Y:S01]  /*3e80*/  R2P PR, R2, 0x6 ;  /* 0x0000000602007804 */ /* 0x000fe20000000000 */
[----:B------:R-:W-:Y:S01]  /*3e90*/  IMAD.SHL.U32 R14, R14, 0x8, RZ ;  /* 0x000000080e0e7824 */ /* 0x000fe200078e00ff */
[----:B------:R-:W-:Y:S01]  /*3ea0*/  ULDC UR5, c[0x0][0x2e8] ;  /* 0x0000ba0000057ab9 */ /* 0x000fe20000000800 */
[C---:B------:R-:W-:Y:S01]  /*3eb0*/  IMAD R226, R89.reuse, 0x400, R0 ;  /* 0x0000040059e27824 */ /* 0x040fe200078e0200 */
[----:B------:R-:W-:Y:S01]  /*3ec0*/  LOP3.LUT R9, R8, 0x1c0, RZ, 0xc0, !PT ;  /* 0x000001c008097812 */ /* 0x000fe200078ec0ff */
[----:B------:R-:W-:Y:S01]  /*3ed0*/  IMAD.SHL.U32 R239, R4, 0x2, RZ ;  /* 0x0000000204ef7824 */ /* 0x000fe200078e00ff */
[----:B------:R-:W-:Y:S01]  /*3ee0*/  LEA R89, R89, UR14, 0x4 ;  /* 0x0000000e59597c11 */ /* 0x000fe2000f8e20ff */
[----:B------:R-:W-:Y:S01]  /*3ef0*/  IMAD.SHL.U32 R226, R226, 0x2, RZ ;  /* 0x00000002e2e27824 */ /* 0x000fe200078e00ff */
[----:B------:R-:W-:Y:S01]  /*3f00*/  LOP3.LUT R8, R9, 0x8, R14, 0xf8, !PT ;  /* 0x0000000809087812 */ /* 0x000fe200078ef80e */
[----:B------:R-:W-:Y:S01]  /*3f10*/  UIADD3 UR14, UR15, 0x1, -UR16 ;  /* 0x000000010f0e7890 */ /* 0x000fe2000fffe810 */
[----:B------:R-:W-:Y:S01]  /*3f20*/  SHF.R.U32.HI R9, RZ, 0x3, R9 ;  /* 0x00000003ff097819 */ /* 0x000fe20000011609 */
[--C-:B------:R-:W-:Y:S01]  /*3f30*/  IMAD R224, R7, 0x2, R226.reuse ;  /* 0x0000000207e07824 */ /* 0x100fe200078e02e2 */
[----:B-12-4-:R-:W-:Y:S01]  /*3f40*/  LDSM.16.M88.4 R12, [R226] ;  /* 0x00000000e20c783b */ /* 0x016fe20000000200 */
[C---:B------:R-:W-:Y:S01]  /*3f50*/  IMAD R222, R5.reuse, 0x2, R226 ;  /* 0x0000000205de7824 */ /* 0x040fe200078e02e2 */
[----:B------:R-:W-:Y:S01]  /*3f60*/  LOP3.LUT R8, R8, R9, RZ, 0x3c, !PT ;  /* 0x0000000908087212 */ /* 0x000fe200078e3cff */
[----:B------:R-:W-:Y:S01]  /*3f70*/  IMAD R221, R5, 0x2, R224 ;  /* 0x0000000205dd7824 */ /* 0x000fe200078e02e0 */
[----:B------:R-:W-:Y:S01]  /*3f80*/  LDSM.16.M88.4 R16, [R224] ;  /* 0x00000000e010783b */ /* 0x000fe20000000200 */
[----:B------:R-:W-:Y:S01]  /*3f90*/  IMAD.IADD R6, R6, 0x1, R89 ;  /* 0x0000000106067824 */ /* 0x000fe200078e0259 */
[----:B------:R-:W-:Y:S01]  /*3fa0*/  UIADD3 UR5, UR14, UR5, URZ ;  /* 0x000000050e057290 */ /* 0x000fe2000fffe03f */
[----:B------:R-:W-:Y:S01]  /*3fb0*/  IMAD R225, R225, 0x200, R8 ;  /* 0x00000200e1e17824 */ /* 0x000fe200078e0208 */
[----:B------:R-:W-:Y:S01]  /*3fc0*/  LDSM.16.M88.4 R40, [R222] ;  /* 0x00000000de28783b */ /* 0x000fe20000000200 */
[----:B------:R-:W-:Y:S01]  /*3fd0*/  LOP3.LUT R239, R239, 0x6, RZ, 0xc0, !PT ;  /* 0x00000006efef7812 */ /* 0x000fe200078ec0ff */
[----:B------:R-:W-:Y:S01]  /*3fe0*/  ULDC UR4, c[0x0][0x2e4] ;  /* 0x0000b90000047ab9 */ /* 0x000fe20000000800 */
[----:B------:R-:W-:Y:S01]  /*3ff0*/  IMAD.SHL.U32 R225, R225, 0x2, RZ ;  /* 0x00000002e1e17824 */ /* 0x000fe200078e00ff */
[C---:B------:R-:W-:Y:S01]  /*4000*/  IADD3 R236, R6.reuse, 0x8, RZ ;  /* 0x0000000806ec7810 */ /* 0x040fe20007ffe0ff */
[----:B------:R-:W-:Y:S01]  /*4010*/  UIADD3 UR4, UR15, -UR4, -UR16 ;  /* 0x800000040f047290 */ /* 0x000fe2000fffe810 */
[----:B------:R-:W-:Y:S01]  /*4020*/  IADD3 R237, R6, UR5, RZ ;  /* 0x0000000506ed7c10 */ /* 0x000fe2000fffe0ff */
[----:B------:R-:W0:Y:S01]  /*4030*/  LDGDEPBAR ;  /* 0x00000000000079af */ /* 0x000e220000000000 */
[C---:B------:R-:W-:Y:S01]  /*4040*/  IADD3 R2, R225.reuse, 0x8000, RZ ;  /* 0x00008000e1027810 */ /* 0x040fe20007ffe0ff */
[----:B------:R-:W-:Y:S01]  /*4050*/  UISETP.GT.AND UP0, UPT, UR27, UR9, UPT ;  /* 0x000000091b00728c */ /* 0x000fe2000bf04270 */
[----:B------:R-:W-:Y:S01]  /*4060*/  IADD3 R223, R225, 0x8020, RZ ;  /* 0x00008020e1df7810 */ /* 0x000fe20007ffe0ff */
[----:B------:R-:W1:Y:S01]  /*4070*/  LDSM.16.M88.4 R64, [R225+0x8000] ;  /* 0x00800000e140783b */ /* 0x000e620000000200 */
[----:B------:R-:W-:Y:S01]  /*4080*/  @P1 IADD3 R223, R2, -0x20, RZ ;  /* 0xffffffe002df1810 */ /* 0x000fe20007ffe0ff */
[----:B------:R-:W-:Y:S01]  /*4090*/  IMAD.MOV.U32 R2, RZ, RZ, 0x40 ;  /* 0x00000040ff027424 */ /* 0x000fe200078e00ff */
[----:B------:R-:W-:Y:S01]  /*40a0*/  IADD3 R231, R236, UR5, RZ ;  /* 0x00000005ece77c10 */ /* 0x000fe2000fffe0ff */
[----:B------:R-:W2:Y:S01]  /*40b0*/  LDSM.16.M88.4 R48, [R225+0x9000] ;  /* 0x00900000e130783b */ /* 0x000ea20000000200 */
[----:B------:R-:W-:-:S02]  /*40c0*/  IADD3 R238, R6, UR4, RZ ;  /* 0x0000000406ee7c10 */ /* 0x000fc4000fffe0ff */
[----:B------:R-:W-:Y:S01]  /*40d0*/  SEL R2, R2, 0xffffffc0, !P2 ;  /* 0xffffffc002027807 */ /* 0x000fe20005000000 */
[----:B------:R-:W4:Y:S01]  /*40e0*/  LDSM.16.M88.4 R84, [R223] ;  /* 0x00000000df54783b */ /* 0x000f220000000200 */
[----:B------:R-:W-:Y:S02]  /*40f0*/  IMNMX R237, R237, UR15, PT ;  /* 0x0000000feded7c17 */ /* 0x000fe4000b800200 */
[----:B------:R-:W-:Y:S01]  /*4100*/  IADD3 R236, R236, UR4, RZ ;  /* 0x00000004ecec7c10 */ /* 0x000fe2000fffe0ff */
[----:B------:R-:W5:Y:S01]  /*4110*/  LDSM.16.M88.4 R56, [R225+0x8800] ;  /* 0x00880000e138783b */ /* 0x000f620000000200 */
[----:B------:R-:W-:Y:S01]  /*4120*/  IMAD.IADD R219, R225, 0x1, R2 ;  /* 0x00000001e1db7824 */ /* 0x000fe200078e0202 */
[----:B------:R-:W-:Y:S01]  /*4130*/  IMNMX R231, R231, UR15, PT ;  /* 0x0000000fe7e77c17 */ /* 0x000fe2000b800200 */
[----:B------:R-:W-:Y:S01]  /*4140*/  IMAD.IADD R212, R2, 0x1, R223 ;  /* 0x0000000102d47824 */ /* 0x000fe200078e02df */
[----:B------:R-:W3:Y:S01]  /*4150*/  LDSM.16.M88.4 R8, [R225+0x9800] ;  /* 0x00980000e108783b */ /* 0x000ee20000000200 */
[----:B------:R-:W-:-:S02]  /*4160*/  IMNMX R238, RZ, R238, !PT ;  /* 0x000000eeffee7217 */ /* 0x000fc40007800200 */
[----:B------:R-:W-:Y:S01]  /*4170*/  IMNMX R236, RZ, R236, !PT ;  /* 0x000000ecffec7217 */ /* 0x000fe20007800200 */
[----:B------:R-:W3:Y:S01]  /*4180*/  LDSM.16.M88.4 R36, [R223+0x1000] ;  /* 0x00100000df24783b */ /* 0x000ee20000000200 */
[C---:B------:R-:W-:Y:S02]  /*4190*/  IADD3 R215, R223.reuse, 0x800, RZ ;  /* 0x00000800dfd77810 */ /* 0x040fe40007ffe0ff */
[C---:B------:R-:W-:Y:S01]  /*41a0*/  IADD3 R214, R223.reuse, 0x1000, RZ ;  /* 0x00001000dfd67810 */ /* 0x040fe20007ffe0ff */
[----:B------:R-:W3:Y:S01]  /*41b0*/  LDSM.16.M88.4 R80, [R219+0x8000] ;  /* 0x00800000db50783b */ /* 0x000ee20000000200 */
[C---:B------:R-:W-:Y:S02]  /*41c0*/  IADD3 R213, R223.reuse, 0x1800, RZ ;  /* 0x00001800dfd57810 */ /* 0x040fe40007ffe0ff */
[C---:B------:R-:W-:Y:S01]  /*41d0*/  IADD3 R211, R223.reuse, 0x2000, RZ ;  /* 0x00002000dfd37810 */ /* 0x040fe20007ffe0ff */
[----:B------:R-:W3:Y:S01]  /*41e0*/  LDSM.16.M88.4 R68, [R223+0x800] ;  /* 0x00080000df44783b */ /* 0x000ee20000000200 */
[----:B------:R-:W-:-:S02]  /*41f0*/  IADD3 R210, R223, 0x2800, RZ ;  /* 0x00002800dfd27810 */ /* 0x000fc40007ffe0ff */
[C---:B------:R-:W-:Y:S01]  /*4200*/  IADD3 R209, R223.reuse, 0x3000, RZ ;  /* 0x00003000dfd17810 */ /* 0x040fe20007ffe0ff */
[----:B------:R-:W3:Y:S01]  /*4210*/  LDSM.16.M88.4 R32, [R223+0x1800] ;  /* 0x00180000df20783b */ /* 0x000ee20000000200 */
[C---:B------:R-:W-:Y:S02]  /*4220*/  IADD3 R208, R223.reuse, 0x3800, RZ ;  /* 0x00003800dfd07810 */ /* 0x040fe40007ffe0ff */
[C---:B------:R-:W-:Y:S01]  /*4230*/  IADD3 R207, R223.reuse, 0x4000, RZ ;  /* 0x00004000dfcf7810 */ /* 0x040fe20007ffe0ff */
[----:B------:R-:W3:Y:S01]  /*4240*/  LDSM.16.M88.4 R28, [R219+0x9000] ;  /* 0x00900000db1c783b */ /* 0x000ee20000000200 */
[C---:B------:R-:W-:Y:S02]  /*4250*/  IADD3 R206, R223.reuse, 0x4800, RZ ;  /* 0x00004800dfce7810 */ /* 0x040fe40007ffe0ff */
[C---:B------:R-:W-:Y:S01]  /*4260*/  IADD3 R205, R223.reuse, 0x5000, RZ ;  /* 0x00005000dfcd7810 */ /* 0x040fe20007ffe0ff */
[----:B-1----:R-:W-:Y:S01]  /*4270*/  HMMA.16816.F32.BF16 R24, R12, R64, RZ ;  /* 0x000000400c18723c */ /* 0x002fe200000418ff */
[----:B------:R-:W-:Y:S01]  /*4280*/  LDSM.16.M88.4 R76, [R212] ;  /* 0x00000000d44c783b */ /* 0x000fe20000000200 */
[----:B------:R-:W-:-:S02]  /*4290*/  IADD3 R204, R223, 0x5800, RZ ;  /* 0x00005800dfcc7810 */ /* 0x000fc40007ffe0ff */
[C---:B------:R-:W-:Y:S01]  /*42a0*/  IADD3 R203, R223.reuse, 0x6000, RZ ;  /* 0x00006000dfcb7810 */ /* 0x040fe20007ffe0ff */
[----:B------:R-:W-:Y:S01]  /*42b0*/  LDSM.16.M88.4 R72, [R219+0x8800] ;  /* 0x00880000db48783b */ /* 0x000fe20000000200 */
[C---:B------:R-:W-:Y:S02]  /*42c0*/  IADD3 R202, R223.reuse, 0x6800, RZ ;  /* 0x00006800dfca7810 */ /* 0x040fe40007ffe0ff */
[----:B--2---:R-:W-:Y:S01]  /*42d0*/  HMMA.16816.F32.BF16 R52, R12, R48, RZ ;  /* 0x000000300c34723c */ /* 0x004fe200000418ff */
[----:B------:R-:W-:Y:S01]  /*42e0*/  LDSM.16.M88.4 R20, [R219+0x9800] ;  /* 0x00980000db14783b */ /* 0x000fe20000000200 */
[C---:B------:R-:W-:Y:S02]  /*42f0*/  IADD3 R201, R223.reuse, 0x7000, RZ ;  /* 0x00007000dfc97810 */ /* 0x040fe40007ffe0ff */
[----:B------:R-:W-:-:S04]  /*4300*/  IADD3 R200, R223, 0x7800, RZ ;  /* 0x00007800dfc87810 */ /* 0x000fc80007ffe0ff */
[C---:B------:R-:W-:Y:S08]  /*4310*/  HMMA.16816.F32.BF16 R48, R12.reuse, R50, RZ ;  /* 0x000000320c30723c */ /* 0x040ff000000418ff */
[----:B------:R-:W-:Y:S08]  /*4320*/  HMMA.16816.F32.BF16 R64, R12, R66, RZ ;  /* 0x000000420c40723c */ /* 0x000ff000000418ff */
[----:B----4-:R-:W-:Y:S08]  /*4330*/  HMMA.16816.F32.BF16 R24, R16, R84, R24 ;  /* 0x000000541018723c */ /* 0x010ff00000041818 */
[C---:B-----5:R-:W-:Y:S08]  /*4340*/  HMMA.16816.F32.BF16 R60, R12.reuse, R56, RZ ;  /* 0x000000380c3c723c */ /* 0x060ff000000418ff */
[C---:B------:R-:W-:Y:S08]  /*4350*/  HMMA.16816.F32.BF16 R56, R12.reuse, R58, RZ ;  /* 0x0000003a0c38723c */ /* 0x040ff000000418ff */
[C---:B---3--:R-:W-:Y:S08]  /*4360*/  HMMA.16816.F32.BF16 R44, R12.reuse, R8, RZ ;  /* 0x000000080c2c723c */ /* 0x048ff000000418ff */
[----:B------:R-:W-:Y:S01]  /*4370*/  HMMA.16816.F32.BF16 R12, R12, R10, RZ ;  /* 0x0000000a0c0c723c */ /* 0x000fe200000418ff */
[----:B------:R-:W1:Y:S07]  /*4380*/  LDSM.16.M88.4 R8, [R221] ;  /* 0x00000000dd08783b */ /* 0x000e6e0000000200 */
[C---:B------:R-:W-:Y:S08]  /*4390*/  HMMA.16816.F32.BF16 R52, R16.reuse, R36, R52 ;  /* 0x000000241034723c */ /* 0x040ff00000041834 */
[C---:B------:R-:W-:Y:S01]  /*43a0*/  HMMA.16816.F32.BF16 R48, R16.reuse, R38, R48 ;  /* 0x000000261030723c */ /* 0x040fe20000041830 */
[----:B------:R-:W2:Y:S07]  /*43b0*/  LDSM.16.M88.4 R36, [R212+0x1000] ;  /* 0x00100000d424783b */ /* 0x000eae0000000200 */
[----:B------:R-:W-:Y:S01]  /*43c0*/  HMMA.16816.F32.BF16 R64, R16, R86, R64 ;  /* 0x000000561040723c */ /* 0x000fe20000041840 */
[----:B------:R-:W-:Y:S07]  /*43d0*/  LDSM.16.M88.4 R84, [R225+0xa000] ;  /* 0x00a00000e154783b */ /* 0x000fee0000000200 */
[----:B------:R-:W-:Y:S08]  /*43e0*/  HMMA.16816.F32.BF16 R24, R40, R80, R24 ;  /* 0x000000502818723c */ /* 0x000ff00000041818 */
[C---:B------:R-:W-:Y:S08]  /*43f0*/  HMMA.16816.F32.BF16 R60, R16.reuse, R68, R60 ;  /* 0x00000044103c723c */ /* 0x040ff0000004183c */
[C---:B------:R-:W-:Y:S01]  /*4400*/  HMMA.16816.F32.BF16 R56, R16.reuse, R70, R56 ;  /* 0x000000461038723c */ /* 0x040fe20000041838 */
[----:B------:R-:W-:Y:S07]  /*4410*/  LDSM.16.M88.4 R68, [R212+0x800] ;  /* 0x00080000d444783b */ /* 0x000fee0000000200 */
[C---:B------:R-:W-:Y:S08]  /*4420*/  HMMA.16816.F32.BF16 R44, R16.reuse, R32, R44 ;  /* 0x00000020102c723c */ /* 0x040ff0000004182c */
[----:B------:R-:W-:Y:S01]  /*4430*/  HMMA.16816.F32.BF16 R12, R16, R34, R12 ;  /* 0x00000022100c723c */ /* 0x000fe2000004180c */
[----:B------:R-:W3:Y:S04]  /*4440*/  LDSM.16.M88.4 R16, [R226+0x2000] ;  /* 0x00200000e210783b */ /* 0x000ee80000000200 */
[----:B------:R-:W4:Y:S03]  /*4450*/  LDSM.16.M88.4 R32, [R212+0x1800] ;  /* 0x00180000d420783b */ /* 0x000f260000000200 */
[C---:B------:R-:W-:Y:S08]  /*4460*/  HMMA.16816.F32.BF16 R52, R40.reuse, R28, R52 ;  /* 0x0000001c2834723c */ /* 0x040ff00000041834 */
[C---:B------:R-:W-:Y:S01]  /*4470*/  HMMA.16816.F32.BF16 R48, R40.reuse, R30, R48 ;  /* 0x0000001e2830723c */ /* 0x040fe20000041830 */
[----:B------:R-:W5:Y:S07]  /*4480*/  LDSM.16.M88.4 R28, [R225+0xb000] ;  /* 0x00b00000e11c783b */ /* 0x000f6e0000000200 */
[----:B------:R-:W-:Y:S01]  /*4490*/  HMMA.16816.F32.BF16 R64, R40, R82, R64 ;  /* 0x000000522840723c */ /* 0x000fe20000041840 */
[----:B------:R-:W-:Y:S07]  /*44a0*/  LDSM.16.M88.4 R80, [R223+0x2000] ;  /* 0x00200000df50783b */ /* 0x000fee0000000200 */
[----:B-1----:R-:W-:Y:S08]  /*44b0*/  HMMA.16816.F32.BF16 R24, R8, R76, R24 ;  /* 0x0000004c0818723c */ /* 0x002ff00000041818 */
[C---:B------:R-:W-:Y:S08]  /*44c0*/  HMMA.16816.F32.BF16 R60, R40.reuse, R72, R60 ;  /* 0x00000048283c723c */ /* 0x040ff0000004183c */
[C---:B------:R-:W-:Y:S01]  /*44d0*/  HMMA.16816.F32.BF16 R56, R40.reuse, R74, R56 ;  /* 0x0000004a2838723c */ /* 0x040fe20000041838 */
[----:B------:R-:W-:Y:S07]  /*44e0*/  LDSM.16.M88.4 R72, [R225+0xa800] ;  /* 0x00a80000e148783b */ /* 0x000fee0000000200 */
[C---:B------:R-:W-:Y:S08]  /*44f0*/  HMMA.16816.F32.BF16 R44, R40.reuse, R20, R44 ;  /* 0x00000014282c723c */ /* 0x040ff0000004182c */
[----:B------:R-:W-:Y:S01]  /*4500*/  HMMA.16816.F32.BF16 R40, R40, R22, R12 ;  /* 0x000000162828723c */ /* 0x000fe2000004180c */
[----:B------:R-:W1:Y:S04]  /*4510*/  LDSM.16.M88.4 R12, [R224+0x2000] ;  /* 0x00200000e00c783b */ /* 0x000e680000000200 */
[----:B------:R-:W1:Y:S03]  /*4520*/  LDSM.16.M88.4 R20, [R225+0xb800] ;  /* 0x00b80000e114783b */ /* 0x000e660000000200 */
[C---:B--2---:R-:W-:Y:S08]  /*4530*/  HMMA.16816.F32.BF16 R52, R8.reuse, R36, R52 ;  /* 0x000000240834723c */ /* 0x044ff00000041834 */
[C---:B------:R-:W-:Y:S01]  /*4540*/  HMMA.16816.F32.BF16 R48, R8.reuse, R38, R48 ;  /* 0x000000260830723c */ /* 0x040fe20000041830 */
[----:B------:R-:W2:Y:S07]  /*4550*/  LDSM.16.M88.4 R36, [R223+0x3000] ;  /* 0x00300000df24783b */ /* 0x000eae0000000200 */
[----:B------:R-:W-:Y:S01]  /*4560*/  HMMA.16816.F32.BF16 R64, R8, R78, R64 ;  /* 0x0000004e0840723c */ /* 0x000fe20000041840 */
[----:B------:R-:W-:Y:S07]  /*4570*/  LDSM.16.M88.4 R76, [R219+0xa000] ;  /* 0x00a00000db4c783b */ /* 0x000fee0000000200 */
[----:B---3--:R-:W-:Y:S08]  /*4580*/  HMMA.16816.F32.BF16 R24, R16, R84, R24 ;  /* 0x000000541018723c */ /* 0x008ff00000041818 */
        /* <DEDUP_REMOVED lines=74> */
[----:B------:R-:W-:Y:S07]  /*4a30*/  LDSM.16.M88.4 R36, [R212+0x5800] ;  /* 0x00580000d424783b */ /* 0x000fee0000000200 */
[----:B------:R-:W-:Y:S01]  /*4a40*/  HMMA.16816.F32.BF16 R64, R8, R74, R64 ;  /* 0x0000004a0840723c */ /* 0x000fe20000041840 */
[----:B------:R-:W-:Y:S07]  /*4a50*/  LDSM.16.M88.4 R72, [R212+0x4800] ;  /* 0x00480000d448783b */ /* 0x000fee0000000200 */
[----:B---3--:R-:W-:Y:S08]  /*4a60*/  HMMA.16816.F32.BF16 R24, R16, R84, R24 ;  /* 0x000000541018723c */ /* 0x008ff00000041818 */
[C---:B------:R-:W-:Y:S08]  /*4a70*/  HMMA.16816.F32.BF16 R60, R8.reuse, R68, R60 ;  /* 0x00000044083c723c */ /* 0x040ff0000004183c */
[C---:B------:R-:W-:Y:S01]  /*4a80*/  HMMA.16816.F32.BF16 R56, R8.reuse, R70, R56 ;  /* 0x000000460838723c */ /* 0x040fe20000041838 */
[----:B------:R-:W2:Y:S07]  /*4a90*/  LDSM.16.M88.4 R68, [R212+0x5000] ;  /* 0x00500000d444783b */ /* 0x000eae0000000200 */
[C---:B----4-:R-:W-:Y:S08]  /*4aa0*/  HMMA.16816.F32.BF16 R44, R8.reuse, R32, R44 ;  /* 0x00000020082c723c */ /* 0x050ff0000004182c */
[----:B------:R-:W-:Y:S01]  /*4ab0*/  HMMA.16816.F32.BF16 R40, R8, R34, R40 ;  /* 0x000000220828723c */ /* 0x000fe20000041828 */
[----:B------:R-:W-:Y:S04]  /*4ac0*/  LDSM.16.M88.4 R8, [R226+0x6000] ;  /* 0x00600000e208783b */ /* 0x000fe80000000200 */
[----:B------:R-:W3:Y:S03]  /*4ad0*/  LDSM.16.M88.4 R32, [R225+0xe000] ;  /* 0x00e00000e120783b */ /* 0x000ee60000000200 */
[C---:B-----5:R-:W-:Y:S08]  /*4ae0*/  HMMA.16816.F32.BF16 R52, R16.reuse, R28, R52 ;  /* 0x0000001c1034723c */ /* 0x060ff00000041834 */
[C---:B------:R-:W-:Y:S01]  /*4af0*/  HMMA.16816.F32.BF16 R48, R16.reuse, R30, R48 ;  /* 0x0000001e1030723c */ /* 0x040fe20000041830 */
[----:B------:R-:W-:Y:S07]  /*4b00*/  LDSM.16.M88.4 R28, [R225+0xe800] ;  /* 0x00e80000e11c783b */ /* 0x000fee0000000200 */
        /* <DEDUP_REMOVED lines=9> */
[----:B------:R-:W4:Y:S03]  /*4ba0*/  LDSM.16.M88.4 R16, [R225+0xf800] ;  /* 0x00f80000e110783b */ /* 0x000f260000000200 */
        /* <DEDUP_REMOVED lines=9> */
[C---:B------:R-:W-:Y:S08]  /*4c40*/  HMMA.16816.F32.BF16 R44, R12.reuse, R36, R44 ;  /* 0x000000240c2c723c */ /* 0x040ff0000004182c */
[----:B------:R-:W-:Y:S01]  /*4c50*/  HMMA.16816.F32.BF16 R40, R12, R38, R40 ;  /* 0x000000260c28723c */ /* 0x000fe20000041828 */
[----:B------:R-:W-:Y:S04]  /*4c60*/  LDSM.16.M88.4 R12, [R222+0x6000] ;  /* 0x00600000de0c783b */ /* 0x000fe80000000200 */
[----:B------:R-:W3:Y:S03]  /*4c70*/  LDSM.16.M88.4 R36, [R219+0xe000] ;  /* 0x00e00000db24783b */ /* 0x000ee60000000200 */
[C---:B-1----:R-:W-:Y:S08]  /*4c80*/  HMMA.16816.F32.BF16 R52, R8.reuse, R20, R52 ;  /* 0x000000140834723c */ /* 0x042ff00000041834 */
[C---:B------:R-:W-:Y:S01]  /*4c90*/  HMMA.16816.F32.BF16 R48, R8.reuse, R22, R48 ;  /* 0x000000160830723c */ /* 0x040fe20000041830 */
[----:B------:R-:W-:Y:S07]  /*4ca0*/  LDSM.16.M88.4 R20, [R212+0x6000] ;  /* 0x00600000d414783b */ /* 0x000fee0000000200 */
[----:B------:R-:W-:Y:S01]  /*4cb0*/  HMMA.16816.F32.BF16 R64, R8, R34, R64 ;  /* 0x000000220840723c */ /* 0x000fe20000041840 */
[----:B------:R-:W-:Y:S07]  /*4cc0*/  LDSM.16.M88.4 R32, [R219+0xe800] ;  /* 0x00e80000db20783b */ /* 0x000fee0000000200 */
[----:B------:R-:W-:Y:S08]  /*4cd0*/  HMMA.16816.F32.BF16 R24, R80, R84, R24 ;  /* 0x000000545018723c */ /* 0x000ff00000041818 */
[C---:B------:R-:W-:Y:S08]  /*4ce0*/  HMMA.16816.F32.BF16 R60, R8.reuse, R28, R60 ;  /* 0x0000001c083c723c */ /* 0x040ff0000004183c */
[C---:B------:R-:W-:Y:S01]  /*4cf0*/  HMMA.16816.F32.BF16 R56, R8.reuse, R30, R56 ;  /* 0x0000001e0838723c */ /* 0x040fe20000041838 */
[----:B------:R-:W1:Y:S07]  /*4d00*/  LDSM.16.M88.4 R28, [R219+0xf000] ;  /* 0x00f00000db1c783b */ /* 0x000e6e0000000200 */
[C---:B----4-:R-:W-:Y:S08]  /*4d10*/  HMMA.16816.F32.BF16 R44, R8.reuse, R16, R44 ;  /* 0x00000010082c723c */ /* 0x050ff0000004182c */
[----:B------:R-:W-:Y:S01]  /*4d20*/  HMMA.16816.F32.BF16 R40, R8, R18, R40 ;  /* 0x000000120828723c */ /* 0x000fe20000041828 */
[----:B------:R-:W4:Y:S04]  /*4d30*/  LDSM.16.M88.4 R8, [R221+0x6000] ;  /* 0x00600000dd08783b */ /* 0x000f280000000200 */
[----:B------:R-:W5:Y:S03]  /*4d40*/  LDSM.16.M88.4 R16, [R219+0xf800] ;  /* 0x00f80000db10783b */ /* 0x000f660000000200 */
[C---:B--2---:R-:W-:Y:S08]  /*4d50*/  HMMA.16816.F32.BF16 R52, R80.reuse, R72, R52 ;  /* 0x000000485034723c */ /* 0x044ff00000041834 */
[C---:B------:R-:W-:Y:S08]  /*4d60*/  HMMA.16816.F32.BF16 R48, R80.reuse, R74, R48 ;  /* 0x0000004a5030723c */ /* 0x040ff00000041830 */
[----:B------:R-:W-:Y:S08]  /*4d70*/  HMMA.16816.F32.BF16 R64, R80, R86, R64 ;  /* 0x000000565040723c */ /* 0x000ff00000041840 */
[----:B---3--:R-:W-:Y:S08]  /*4d80*/  HMMA.16816.F32.BF16 R24, R12, R36, R24 ;  /* 0x000000240c18723c */ /* 0x008ff00000041818 */
[C---:B------:R-:W-:Y:S08]  /*4d90*/  HMMA.16816.F32.BF16 R60, R80.reuse, R76, R60 ;  /* 0x0000004c503c723c */ /* 0x040ff0000004183c */
[C---:B------:R-:W-:Y:S08]  /*4da0*/  HMMA.16816.F32.BF16 R56, R80.reuse, R78, R56 ;  /* 0x0000004e5038723c */ /* 0x040ff00000041838 */
[C---:B------:R-:W-:Y:S08]  /*4db0*/  HMMA.16816.F32.BF16 R44, R80.reuse, R68, R44 ;  /* 0x00000044502c723c */ /* 0x040ff0000004182c */
[----:B------:R-:W-:Y:S08]  /*4dc0*/  HMMA.16816.F32.BF16 R40, R80, R70, R40 ;  /* 0x000000465028723c */ /* 0x000ff00000041828 */
[C---:B-1----:R-:W-:Y:S08]  /*4dd0*/  HMMA.16816.F32.BF16 R52, R12.reuse, R28, R52 ;  /* 0x0000001c0c34723c */ /* 0x042ff00000041834 */
[C---:B------:R-:W-:Y:S01]  /*4de0*/  HMMA.16816.F32.BF16 R48, R12.reuse, R30, R48 ;  /* 0x0000001e0c30723c */ /* 0x040fe20000041830 */
[----:B------:R-:W1:Y:S07]  /*4df0*/  LDSM.16.M88.4 R28, [R212+0x6800] ;  /* 0x00680000d41c783b */ /* 0x000e6e0000000200 */
[----:B------:R-:W-:Y:S08]  /*4e00*/  HMMA.16816.F32.BF16 R64, R12, R38, R64 ;  /* 0x000000260c40723c */ /* 0x000ff00000041840 */
[----:B----4-:R-:W-:Y:S08]  /*4e10*/  HMMA.16816.F32.BF16 R24, R8, R20, R24 ;  /* 0x000000140818723c */ /* 0x010ff00000041818 */
[C---:B------:R-:W-:Y:S07]  /*4e20*/  HMMA.16816.F32.BF16 R60, R12.reuse, R32, R60 ;  /* 0x000000200c3c723c */ /* 0x040fee000004183c */
[----:B------:R-:W-:Y:S01]  /*4e30*/  IMAD.U32 R32, RZ, RZ, UR27 ;  /* 0x0000001bff207e24 */ /* 0x000fe2000f8e00ff */
[----:B------:R-:W-:Y:S03]  /*4e40*/  HMMA.16816.F32.BF16 R56, R12, R34, R56 ;  /* 0x000000220c38723c */ /* 0x000fe60000041838 */
[----:B------:R-:W-:-:S05]  /*4e50*/  IMAD R32, R32, 0x40, R239 ;  /* 0x0000004020207824 */ /* 0x000fca00078e02ef */
[C---:B-----5:R-:W-:Y:S01]  /*4e60*/  HMMA.16816.F32.BF16 R44, R12.reuse, R16, R44 ;  /* 0x000000100c2c723c */ /* 0x060fe2000004182c */
[C---:B------:R-:W-:Y:S02]  /*4e70*/  IADD3 R2, R32.reuse, 0x1, RZ ;  /* 0x0000000120027810 */ /* 0x040fe40007ffe0ff */
[----:B------:R-:W-:Y:S02]  /*4e80*/  IADD3 R4, R32, 0x8, RZ ;  /* 0x0000000820047810 */ /* 0x000fe40007ffe0ff */
[C---:B------:R-:W-:Y:S02]  /*4e90*/  ISETP.GE.AND P6, PT, R2.reuse, R237, PT ;  /* 0x000000ed0200720c */ /* 0x040fe40003fc6270 */
[----:B------:R-:W-:Y:S01]  /*4ea0*/  ISETP.GE.AND P1, PT, R2, R231, PT ;  /* 0x000000e70200720c */ /* 0x000fe20003f26270 */
[----:B------:R-:W-:Y:S01]  /*4eb0*/  HMMA.16816.F32.BF16 R40, R12, R18, R40 ;  /* 0x000000120c28723c */ /* 0x000fe20000041828 */
[----:B------:R-:W2:Y:S01]  /*4ec0*/  LDSM.16.M88.4 R12, [R212+0x7000] ;  /* 0x00700000d40c783b */ /* 0x000ea20000000200 */
[----:B------:R-:W-:-:S02]  /*4ed0*/  ISETP.GE.AND P3, PT, R32, R237, PT ;  /* 0x000000ed2000720c */ /* 0x000fc40003f66270 */
[----:B------:R-:W-:Y:S02]  /*4ee0*/  ISETP.GE.AND P2, PT, R32, R231, PT ;  /* 0x000000e72000720c */ /* 0x000fe40003f46270 */
[C---:B------:R-:W-:Y:S02]  /*4ef0*/  ISETP.GE.AND P0, PT, R4.reuse, R237, PT ;  /* 0x000000ed0400720c */ /* 0x040fe40003f06270 */
[----:B------:R-:W-:Y:S01]  /*4f00*/  ISETP.GE.AND P4, PT, R4, R231, PT ;  /* 0x000000e70400720c */ /* 0x000fe20003f86270 */
[----:B------:R-:W-:Y:S01]  /*4f10*/  HMMA.16816.F32.BF16 R64, R8, R22, R64 ;  /* 0x000000160840723c */ /* 0x000fe20000041840 */
[C---:B------:R-:W-:Y:S02]  /*4f20*/  ISETP.LT.OR P6, PT, R2.reuse, R238, P6 ;  /* 0x000000ee0200720c */ /* 0x040fe400037c1670 */
[----:B------:R-:W-:Y:S02]  /*4f30*/  ISETP.LT.OR P1, PT, R2, R236, P1 ;  /* 0x000000ec0200720c */ /* 0x000fe40000f21670 */
[----:B------:R-:W-:-:S02]  /*4f40*/  ISETP.LT.OR P3, PT, R32, R238, P3 ;  /* 0x000000ee2000720c */ /* 0x000fc40001f61670 */
[----:B------:R-:W-:Y:S01]  /*4f50*/  ISETP.LT.OR P2, PT, R32, R236, P2 ;  /* 0x000000ec2000720c */ /* 0x000fe20001741670 */
[C---:B-1----:R-:W-:Y:S01]  /*4f60*/  HMMA.16816.F32.BF16 R60, R8.reuse, R28, R60 ;  /* 0x0000001c083c723c */ /* 0x042fe2000004183c */
[C---:B------:R-:W-:Y:S02]  /*4f70*/  ISETP.LT.OR P0, PT, R4.reuse, R238, P0 ;  /* 0x000000ee0400720c */ /* 0x040fe40000701670 */
[----:B------:R-:W-:Y:S02]  /*4f80*/  ISETP.LT.OR P4, PT, R4, R236, P4 ;  /* 0x000000ec0400720c */ /* 0x000fe40002781670 */
[----:B------:R-:W-:Y:S02]  /*4f90*/  FSEL R21, R24, -INF , !P3 ;  /* 0xff80000018157808 */ /* 0x000fe40005800000 */
[----:B------:R-:W-:Y:S01]  /*4fa0*/  FSEL R6, R26, -INF , !P2 ;  /* 0xff8000001a067808 */ /* 0x000fe20005000000 */
[----:B------:R-:W-:Y:S01]  /*4fb0*/  HMMA.16816.F32.BF16 R56, R8, R30, R56 ;  /* 0x0000001e0838723c */ /* 0x000fe20000041838 */
[----:B------:R-:W-:-:S02]  /*4fc0*/  FSEL R22, R25, -INF , !P6 ;  /* 0xff80000019167808 */ /* 0x000fc40007000000 */
[----:B------:R-:W-:Y:S02]  /*4fd0*/  FSEL R4, R27, -INF , !P1 ;  /* 0xff8000001b047808 */ /* 0x000fe40004800000 */
[----:B------:R-:W1:Y:S01]  /*4fe0*/  LDSM.16.M88.4 R24, [R212+0x7800] ;  /* 0x00780000d418783b */ /* 0x000e620000000200 */
[----:B------:R-:W-:Y:S01]  /*4ff0*/  IADD3 R2, R32, 0x9, RZ ;  /* 0x0000000920027810 */ /* 0x000fe20007ffe0ff */
[----:B------:R-:W-:-:S04]  /*5000*/  DEPBAR.LE SB0, 0x0 ;  /* 0x000080000000791a */ /* 0x000fc80000000000 */
[----:B------:R-:W-:Y:S02]  /*5010*/  IADD3 R16, R32, 0x10, RZ ;  /* 0x0000001020107810 */ /* 0x000fe40007ffe0ff */
[C---:B------:R-:W-:Y:S02]  /*5020*/  ISETP.GE.AND P5, PT, R2.reuse, R237, PT ;  /* 0x000000ed0200720c */ /* 0x040fe40003fa6270 */
[----:B------:R-:W-:Y:S01]  /*5030*/  ISETP.GE.AND P3, PT, R2, R231, PT ;  /* 0x000000e70200720c */ /* 0x000fe20003f66270 */
[----:B--2---:R-:W-:Y:S01]  /*5040*/  HMMA.16816.F32.BF16 R52, R8, R12, R52 ;  /* 0x0000000c0834723c */ /* 0x004fe20000041834 */
[C---:B------:R-:W-:Y:S02]  /*5050*/  ISETP.GE.AND P2, PT, R16.reuse, R237, PT ;  /* 0x000000ed1000720c */ /* 0x040fe40003f46270 */
[----:B------:R-:W-:Y:S02]  /*5060*/  ISETP.GE.AND P1, PT, R16, R231, PT ;  /* 0x000000e71000720c */ /* 0x000fe40003f26270 */
[----:B------:R-:W-:-:S02]  /*5070*/  ISETP.LT.OR P5, PT, R2, R238, P5 ;  /* 0x000000ee0200720c */ /* 0x000fc40002fa1670 */
[----:B------:R-:W-:Y:S01]  /*5080*/  ISETP.LT.OR P3, PT, R2, R236, P3 ;  /* 0x000000ec0200720c */ /* 0x000fe20001f61670 */
[----:B------:R-:W-:Y:S01]  /*5090*/  HMMA.16816.F32.BF16 R48, R8, R14, R48 ;  /* 0x0000000e0830723c */ /* 0x000fe20000041830 */
[----:B------:R-:W-:Y:S02]  /*50a0*/  IADD3 R2, R32, 0x11, RZ ;  /* 0x0000001120027810 */ /* 0x000fe40007ffe0ff */
[C---:B------:R-:W-:Y:S02]  /*50b0*/  ISETP.LT.OR P2, PT, R16.reuse, R238, P2 ;  /* 0x000000ee1000720c */ /* 0x040fe40001741670 */
[----:B------:R-:W-:Y:S02]  /*50c0*/  ISETP.LT.OR P1, PT, R16, R236, P1 ;  /* 0x000000ec1000720c */ /* 0x000fe40000f21670 */
[----:B------:R-:W-:Y:S02]  /*50d0*/  FSEL R23, R64, -INF , !P0 ;  /* 0xff80000040177808 */ /* 0x000fe40004000000 */
[----:B------:R-:W-:-:S02]  /*50e0*/  IADD3 R16, R32, 0x19, RZ ;  /* 0x0000001920107810 */ /* 0x000fc40007ffe0ff */
[----:B------:R-:W-:Y:S02]  /*50f0*/  IADD3 R20, R32, 0x20, RZ ;  /* 0x0000002020147810 */ /* 0x000fe40007ffe0ff */
[C---:B------:R-:W-:Y:S02]  /*5100*/  ISETP.GE.AND P6, PT, R2.reuse, R237, PT ;  /* 0x000000ed0200720c */ /* 0x040fe40003fc6270 */
[----:B------:R-:W-:Y:S02]  /*5110*/  ISETP.GE.AND P0, PT, R2, R231, PT ;  /* 0x000000e70200720c */ /* 0x000fe40003f06270 */
[----:B------:R-:W-:Y:S02]  /*5120*/  IADD3 R18, R32, 0x18, RZ ;  /* 0x0000001820127810 */ /* 0x000fe40007ffe0ff */
[----:B------:R-:W-:Y:S02]  /*5130*/  FSEL R65, R65, -INF , !P5 ;  /* 0xff80000041417808 */ /* 0x000fe40006800000 */
[----:B------:R-:W-:Y:S01]  /*5140*/  FSEL R12, R62, -INF , !P1 ;  /* 0xff8000003e0c7808 */ /* 0x000fe20004800000 */
[----:B-1----:R-:W-:Y:S01]  /*5150*/  HMMA.16816.F32.BF16 R44, R8, R24, R44 ;  /* 0x00000018082c723c */ /* 0x002fe2000004182c */
[----:B------:R-:W-:-:S02]  /*5160*/  ISETP.GE.AND P5, PT, R16, R237, PT ;  /* 0x000000ed1000720c */ /* 0x000fc40003fa6270 */
[-C--:B------:R-:W-:Y:S02]  /*5170*/  ISETP.GE.AND P1, PT, R20, R237.reuse, PT ;  /* 0x000000ed1400720c */ /* 0x080fe40003f26270 */
[C---:B------:R-:W-:Y:S02]  /*5180*/  ISETP.LT.OR P6, PT, R2.reuse, R238, P6 ;  /* 0x000000ee0200720c */ /* 0x040fe400037c1670 */
[----:B------:R-:W-:Y:S01]  /*5190*/  ISETP.LT.OR P0, PT, R2, R236, P0 ;  /* 0x000000ec0200720c */ /* 0x000fe20000701670 */
[----:B------:R-:W-:Y:S01]  /*51a0*/  HMMA.16816.F32.BF16 R40, R8, R26, R40 ;  /* 0x0000001a0828723c */ /* 0x000fe20000041828 */
[----:B------:R-:W-:Y:S02]  /*51b0*/  FSEL R66, R66, -INF , !P4 ;  /* 0xff80000042427808 */ /* 0x000fe40006000000 */
[----:B------:R-:W-:Y:S02]  /*51c0*/  FSEL R2, R67, -INF , !P3 ;  /* 0xff80000043027808 */ /* 0x000fe40005800000 */
[----:B------:R-:W-:-:S02]  /*51d0*/  ISETP.GE.AND P3, PT, R18, R237, PT ;  /* 0x000000ed1200720c */ /* 0x000fc40003f66270 */
[----:B------:R-:W-:Y:S02]  /*51e0*/  ISETP.GE.AND P4, PT, R18, R231, PT ;  /* 0x000000e71200720c */ /* 0x000fe40003f86270 */
[-C--:B------:R-:W-:Y:S02]  /*51f0*/  ISETP.LT.OR P5, PT, R16, R238.reuse, P5 ;  /* 0x000000ee1000720c */ /* 0x080fe40002fa1670 */
[-C--:B------:R-:W-:Y:S02]  /*5200*/  ISETP.LT.OR P1, PT, R20, R238.reuse, P1 ;  /* 0x000000ee1400720c */ /* 0x080fe40000f21670 */
[----:B------:R-:W-:Y:S02]  /*5210*/  IADD3 R14, R32, 0x29, RZ ;  /* 0x00000029200e7810 */ /* 0x000fe40007ffe0ff */
[C---:B------:R-:W-:Y:S02]  /*5220*/  ISETP.LT.OR P3, PT, R18.reuse, R238, P3 ;  /* 0x000000ee1200720c */ /* 0x040fe40001f61670 */
[----:B------:R-:W-:-:S02]  /*5230*/  ISETP.LT.OR P4, PT, R18, R236, P4 ;  /* 0x000000ec1200720c */ /* 0x000fc40002781670 */
[----:B------:R-:W-:Y:S02]  /*5240*/  FSEL R18, R63, -INF , !P0 ;  /* 0xff8000003f127808 */ /* 0x000fe40004000000 */
[----:B------:R-:W-:Y:S02]  /*5250*/  FSEL R15, R57, -INF , !P5 ;  /* 0xff800000390f7808 */ /* 0x000fe40006800000 */
[----:B------:R-:W-:Y:S02]  /*5260*/  FSEL R185, R52, -INF , !P1 ;  /* 0xff80000034b97808 */ /* 0x000fe40004800000 */
[----:B------:R-:W-:Y:S02]  /*5270*/  ISETP.GE.AND P0, PT, R20, R231, PT ;  /* 0x000000e71400720c */ /* 0x000fe40003f06270 */
[C---:B------:R-:W-:Y:S02]  /*5280*/  ISETP.GE.AND P5, PT, R14.reuse, R237, PT ;  /* 0x000000ed0e00720c */ /* 0x040fe40003fa6270 */
[----:B------:R-:W-:-:S02]  /*5290*/  ISETP.GE.AND P1, PT, R14, R231, PT ;  /* 0x000000e70e00720c */ /* 0x000fc40003f26270 */
[----:B------:R-:W-:Y:S02]  /*52a0*/  ISETP.LT.OR P0, PT, R20, R236, P0 ;  /* 0x000000ec1400720c */ /* 0x000fe40000701670 */
[C---:B------:R-:W-:Y:S02]  /*52b0*/  ISETP.LT.OR P5, PT, R14.reuse, R238, P5 ;  /* 0x000000ee0e00720c */ /* 0x040fe40002fa1670 */
[----:B------:R-:W-:Y:S02]  /*52c0*/  ISETP.LT.OR P1, PT, R14, R236, P1 ;  /* 0x000000ec0e00720c */ /* 0x000fe40000f21670 */
[----:B------:R-:W-:Y:S02]  /*52d0*/  FSEL R17, R60, -INF , !P2 ;  /* 0xff8000003c117808 */ /* 0x000fe40005000000 */
[----:B------:R-:W-:Y:S02]  /*52e0*/  IADD3 R14, R32, 0x30, RZ ;  /* 0x00000030200e7810 */ /* 0x000fe40007ffe0ff */
[----:B------:R-:W-:-:S02]  /*52f0*/  ISETP.GE.AND P2, PT, R16, R231, PT ;  /* 0x000000e71000720c */ /* 0x000fc40003f46270 */
[----:B------:R-:W-:Y:S02]  /*5300*/  FSEL R180, R54, -INF , !P0 ;  /* 0xff80000036b47808 */ /* 0x000fe40004000000 */
[----:B------:R-:W-:Y:S02]  /*5310*/  ISETP.GE.AND P0, PT, R14, R237, PT ;  /* 0x000000ed0e00720c */ /* 0x000fe40003f06270 */
[----:B------:R-:W-:Y:S02]  /*5320*/  ISETP.LT.OR P2, PT, R16, R236, P2 ;  /* 0x000000ec1000720c */ /* 0x000fe40001741670 */
[C---:B------:R-:W-:Y:S02]  /*5330*/  IADD3 R16, R32.reuse, 0x21, RZ ;  /* 0x0000002120107810 */ /* 0x040fe40007ffe0ff */
[C---:B------:R-:W-:Y:S02]  /*5340*/  IADD3 R28, R32.reuse, 0x28, RZ ;  /* 0x00000028201c7810 */ /* 0x040fe40007ffe0ff */
[----:B------:R-:W-:Y:S01]  /*5350*/  IADD3 R24, R32, 0x31, RZ ;  /* 0x0000003120187810 */ /* 0x000fe20007ffe0ff */
[----:B------:R-:W-:Y:S01]  /*5360*/  BAR.SYNC.DEFER_BLOCKING 0x0 ;  /* 0x0000000000007b1d */ /* 0x000fe20000010000 */
[----:B------:R-:W-:-:S02]  /*5370*/  ISETP.LT.OR P0, PT, R14, R238, P0 ;  /* 0x000000ee0e00720c */ /* 0x000fc40000701670 */
[----:B------:R-:W-:Y:S02]  /*5380*/  IADD3 R8, R32, 0x38, RZ ;  /* 0x0000003820087810 */ /* 0x000fe40007ffe0ff */
[----:B------:R-:W-:Y:S02]  /*5390*/  FSEL R19, R61, -INF , !P6 ;  /* 0xff8000003d137808 */ /* 0x000fe40007000000 */
[----:B------:R-:W-:Y:S02]  /*53a0*/  FSEL R13, R56, -INF , !P3 ;  /* 0xff800000380d7808 */ /* 0x000fe40005800000 */
[----:B------:R-:W-:Y:S02]  /*53b0*/  IADD3 R32, R32, 0x39, RZ ;  /* 0x0000003920207810 */ /* 0x000fe40007ffe0ff */
[C---:B------:R-:W-:Y:S02]  /*53c0*/  ISETP.GE.AND P6, PT, R16.reuse, R237, PT ;  /* 0x000000ed1000720c */ /* 0x040fe40003fc6270 */
[----:B------:R-:W-:-:S02]  /*53d0*/  ISETP.GE.AND P3, PT, R16, R231, PT ;  /* 0x000000e71000720c */ /* 0x000fc40003f66270 */
[----:B------:R-:W-:Y:S02]  /*53e0*/  FSEL R191, R44, -INF , !P0 ;  /* 0xff8000002cbf7808 */ /* 0x000fe40004000000 */
[----:B------:R-:W-:Y:S02]  /*53f0*/  ISETP.GE.AND P0, PT, R32, R231, PT ;  /* 0x000000e72000720c */ /* 0x000fe40003f06270 */
[C---:B------:R-:W-:Y:S02]  /*5400*/  ISETP.LT.OR P6, PT, R16.reuse, R238, P6 ;  /* 0x000000ee1000720c */ /* 0x040fe400037c1670 */
[----:B------:R-:W-:Y:S02]  /*5410*/  ISETP.LT.OR P3, PT, R16, R236, P3 ;  /* 0x000000ec1000720c */ /* 0x000fe40001f61670 */
[----:B------:R-:W-:Y:S02]  /*5420*/  FSEL R20, R58, -INF , !P4 ;  /* 0xff8000003a147808 */ /* 0x000fe40006000000 */
[----:B------:R-:W-:-:S02]  /*5430*/  FSEL R16, R59, -INF , !P2 ;  /* 0xff8000003b107808 */ /* 0x000fc40005000000 */
[C---:B------:R-:W-:Y:S02]  /*5440*/  ISETP.GE.AND P2, PT, R28.reuse, R237, PT ;  /* 0x000000ed1c00720c */ /* 0x040fe40003f46270 */
[----:B------:R-:W-:Y:S02]  /*5450*/  ISETP.GE.AND P4, PT, R28, R231, PT ;  /* 0x000000e71c00720c */ /* 0x000fe40003f86270 */
[----:B------:R-:W-:Y:S02]  /*5460*/  ISETP.LT.OR P0, PT, R32, R236, P0 ;  /* 0x000000ec2000720c */ /* 0x000fe40000701670 */
[C---:B------:R-:W-:Y:S02]  /*5470*/  ISETP.LT.OR P2, PT, R28.reuse, R238, P2 ;  /* 0x000000ee1c00720c */ /* 0x040fe40001741670 */
[----:B------:R-:W-:Y:S02]  /*5480*/  ISETP.LT.OR P4, PT, R28, R236, P4 ;  /* 0x000000ec1c00720c */ /* 0x000fe40002781670 */
[----:B------:R-:W-:-:S02]  /*5490*/  FSEL R28, R43, -INF , !P0 ;  /* 0xff8000002b1c7808 */ /* 0x000fc40004000000 */
[----:B------:R-:W-:Y:S02]  /*54a0*/  PLOP3.LUT P0, PT, PT, PT, UP0, 0x80, 0x0 ;  /* 0x000000000000781c */ /* 0x000fe40003f0f008 */
[----:B------:R-:W-:Y:S02]  /*54b0*/  FSEL R179, R53, -INF , !P6 ;  /* 0xff80000035b37808 */ /* 0x000fe40007000000 */
[----:B------:R-:W-:Y:S02]  /*54c0*/  FSEL R192, R55, -INF , !P3 ;  /* 0xff80000037c07808 */ /* 0x000fe40005800000 */
[----:B------:R-:W-:Y:S02]  /*54d0*/  FSEL R183, R48, -INF , !P2 ;  /* 0xff80000030b77808 */ /* 0x000fe40005000000 */
[----:B------:R-:W-:Y:S02]  /*54e0*/  FSEL R182, R50, -INF , !P4 ;  /* 0xff80000032b67808 */ /* 0x000fe40006000000 */
[----:B------:R-:W-:-:S02]  /*54f0*/  FSEL R181, R49, -INF , !P5 ;  /* 0xff80000031b57808 */ /* 0x000fc40006800000 */
[----:B------:R-:W-:Y:S02]  /*5500*/  FSEL R190, R51, -INF , !P1 ;  /* 0xff80000033be7808 */ /* 0x000fe40004800000 */
[----:B------:R-:W-:Y:S02]  /*5510*/  ISETP.GE.AND P6, PT, R24, R237, PT ;  /* 0x000000ed1800720c */ /* 0x000fe40003fc6270 */
[-C--:B------:R-:W-:Y:S02]  /*5520*/  ISETP.GE.AND P3, PT, R14, R231.reuse, PT ;  /* 0x000000e70e00720c */ /* 0x080fe40003f66270 */
[----:B------:R-:W-:Y:S02]  /*5530*/  ISETP.GE.AND P2, PT, R24, R231, PT ;  /* 0x000000e71800720c */ /* 0x000fe40003f46270 */
[-C--:B------:R-:W-:Y:S02]  /*5540*/  ISETP.GE.AND P5, PT, R8, R237.reuse, PT ;  /* 0x000000ed0800720c */ /* 0x080fe40003fa6270 */
[----:B------:R-:W-:-:S02]  /*5550*/  ISETP.GE.AND P4, PT, R32, R237, PT ;  /* 0x000000ed2000720c */ /* 0x000fc40003f86270 */
[----:B------:R-:W-:Y:S02]  /*5560*/  ISETP.GE.AND P1, PT, R8, R231, PT ;  /* 0x000000e70800720c */ /* 0x000fe40003f26270 */
[----:B------:R-:W-:Y:S02]  /*5570*/  ISETP.LT.OR P3, PT, R14, R236, P3 ;  /* 0x000000ec0e00720c */ /* 0x000fe40001f61670 */
[C---:B------:R-:W-:Y:S02]  /*5580*/  ISETP.LT.OR P6, PT, R24.reuse, R238, P6 ;  /* 0x000000ee1800720c */ /* 0x040fe400037c1670 */
[----:B------:R-:W-:Y:S02]  /*5590*/  ISETP.LT.OR P2, PT, R24, R236, P2 ;  /* 0x000000ec1800720c */ /* 0x000fe40001741670 */
[C---:B------:R-:W-:Y:S02]  /*55a0*/  ISETP.LT.OR P5, PT, R8.reuse, R238, P5 ;  /* 0x000000ee0800720c */ /* 0x040fe40002fa1670 */
        /* <DEDUP_REMOVED lines=9> */
[----:B------:R-:W-:Y:S01]  /*5640*/  UIADD3 UR5, UR8, -0x2, URZ ;  /* 0xfffffffe08057890 */ /* 0x000fe2000fffe03f */
[----:B------:R-:W-:Y:S01]  /*5650*/  ISETP.GE.AND P6, PT, R240, c[0x0][0x220], PT ;  /* 0x00008800f0007a0c */ /* 0x000fe20003fc6270 */
[----:B------:R-:W-:Y:S01]  /*5660*/  BSSY B0, `(.L_x_200) ;  /* 0x0000080000007945 */ /* 0x000fe20003800000 */
[----:B------:R-:W-:Y:S01]  /*5670*/  ISETP.GE.AND P5, PT, R229, c[0x0][0x220], PT ;  /* 0x00008800e5007a0c */ /* 0x000fe20003fa6270 */
[----:B------:R-:W-:Y:S01]  /*5680*/  USHF.R.S32.HI UR4, URZ, 0x1f, UR5 ;  /* 0x0000001f3f047899 */ /* 0x000fe20008011405 */
[----:B------:R-:W-:Y:S01]  /*5690*/  ISETP.GE.AND P4, PT, R228, c[0x0][0x220], PT ;  /* 0x00008800e4007a0c */ /* 0x000fe20003f86270 */
[----:B------:R-:W-:Y:S01]  /*56a0*/  UIMAD UR29, UR29, UR5, URZ ;  /* 0x000000051d1d72a4 */ /* 0x000fe2000f8e023f */
[----:B------:R-:W-:Y:S01]  /*56b0*/  IMAD.WIDE.U32 R10, R3, UR5, R234 ;  /* 0x00000005030a7c25 */ /* 0x000fe2000f8e00ea */
[----:B------:R-:W-:Y:S02]  /*56c0*/  ISETP.GE.AND P3, PT, R227, c[0x0][0x220], PT ;  /* 0x00008800e3007a0c */ /* 0x000fe40003f66270 */
        /* <DEDUP_REMOVED lines=21> */
[C---:B------:R-:W-:Y:S02]  /*5820*/  @!P6 LEA R24, P1, R3.reuse, c[0x0][0x168], 0x1 ;  /* 0x00005a000318ea11 */ /* 0x040fe400078208ff */
[----:B------:R-:W-:Y:S01]  /*5830*/  IADD3.X R8, R8, UR20, RZ, P2, !PT ;  /* 0x0000001408087c10 */ /* 0x000fe200097fe4ff */
[----:B------:R1:W-:Y:S01]  /*5840*/  @P4 STS.128 [R230+0xc000], RZ ;  /* 0x00c000ffe6004388 */ /* 0x0003e20000000c00 */
[----:B------:R-:W-:-:S02]  /*5850*/  @!P5 LEA R10, P2, R3, c[0x0][0x168], 0x1 ;  /* 0x00005a00030ada11 */ /* 0x000fc400078408ff */
[C-C-:B------:R-:W-:Y:S01]  /*5860*/  @!P6 LEA.HI.X R25, R3.reuse, c[0x0][0x16c], R8.reuse, 0x1, P1 ;  /* 0x00005b000319ea11 */ /* 0x140fe200008f0c08 */
[----:B------:R-:W-:Y:S01]  /*5870*/  @!PT LDS RZ, [RZ] ;  /* 0x00000000fffff984 */ /* 0x000fe20000000800 */
[----:B------:R-:W-:Y:S01]  /*5880*/  @!PT LDS RZ, [RZ] ;  /* 0x00000000fffff984 */ /* 0x000fe20000000800 */
[----:B------:R-:W-:Y:S01]  /*5890*/  @!PT LDS RZ, [RZ] ;  /* 0x00000000fffff984 */ /* 0x000fe20000000800 */
[----:B------:R4:W-:Y:S01]  /*58a0*/  @!P4 LDGSTS.E.BYPASS.LTC128B.128 [R230+0xc000], [R32.64+0x100] ;  /* 0x0c00010020e6cfae */ /* 0x0009e2000b901d52 */
[----:B------:R-:W-:-:S03]  /*58b0*/  @!P5 LEA.HI.X R11, R3, c[0x0][0x16c], R8, 0x1, P2 ;  /* 0x00005b00030bda11 */ /* 0x000fc600010f0c08 */
[----:B------:R1:W-:Y:S04]  /*58c0*/  @P3 STS.128 [R230+0xe000], RZ ;  /* 0x00e000ffe6003388 */ /* 0x0003e80000000c00 */
[----:B------:R-:W-:Y:S01]  /*58d0*/  @!PT LDS RZ, [RZ] ;  /* 0x00000000fffff984 */ /* 0x000fe20000000800 */
[----:B------:R-:W-:Y:S01]  /*58e0*/  @!PT LDS RZ, [RZ] ;  /* 0x00000000fffff984 */ /* 0x000fe20000000800 */
[----:B------:R-:W-:Y:S01]  /*58f0*/  @!PT LDS RZ, [RZ] ;  /* 0x00000000fffff984 */ /* 0x000fe20000000800 */
[----:B------:R5:W-:Y:S01]  /*5900*/  @!P3 LDGSTS.E.BYPASS.LTC128B.128 [R230+0xe000], [R26.64+0x180] ;  /* 0x0e0001801ae6bfae */ /* 0x000be2000b901d52 */
[----:B--2---:R-:W-:-:S03]  /*5910*/  @!P4 LEA R36, P1, R3, c[0x0][0x168], 0x1 ;  /* 0x00005a000324ca11 */ /* 0x004fc600078208ff */
[----:B------:R1:W-:Y:S01]  /*5920*/  @P6 STS.128 [R230+0x8800], RZ ;  /* 0x008800ffe6006388 */ /* 0x0003e20000000c00 */
[----:B------:R-:W-:-:S03]  /*5930*/  @!P4 LEA.HI.X R37, R3, c[0x0][0x16c], R8, 0x1, P1 ;  /* 0x00005b000325ca11 */ /* 0x000fc600008f0c08 */
[----:B------:R-:W-:Y:S01]  /*5940*/  @!PT LDS RZ, [RZ] ;  /* 0x00000000fffff984 */ /* 0x000fe20000000800 */
[----:B------:R-:W-:Y:S01]  /*5950*/  @!PT LDS RZ, [RZ] ;  /* 0x00000000fffff984 */ /* 0x000fe20000000800 */
[----:B------:R-:W-:Y:S01]  /*5960*/  @!PT LDS RZ, [RZ] ;  /* 0x00000000fffff984 */ /* 0x000fe20000000800 */
[----:B------:R2:W-:Y:S01]  /*5970*/  @!P6 LDGSTS.E.BYPASS.LTC128B.128 [R230+0x8800], [R24.64] ;  /* 0x0880000018e6efae */ /* 0x0005e2000b901d52 */
[C---:B------:R-:W-:Y:S02]  /*5980*/  IADD3 R9, P1, R3.reuse, UR12, RZ ;  /* 0x0000000c03097c10 */ /* 0x040fe4000ff3e0ff */
[C---:B---3--:R-:W-:Y:S01]  /*5990*/  @!P3 LEA R34, P2, R3.reuse, c[0x0][0x168], 0x1 ;  /* 0x00005a000322ba11 */ /* 0x048fe200078408ff */
[----:B------:R1:W-:Y:S03]  /*59a0*/  @P5 STS.128 [R230+0xa800], RZ ;  /* 0x00a800ffe6005388 */ /* 0x0003e60000000c00 */
[----:B------:R-:W-:Y:S01]  /*59b0*/  @!P3 LEA.HI.X R35, R3, c[0x0][0x16c], R8, 0x1, P2 ;  /* 0x00005b000323ba11 */ /* 0x000fe200010f0c08 */
[----:B------:R-:W-:Y:S01]  /*59c0*/  @!PT LDS RZ, [RZ] ;  /* 0x00000000fffff984 */ /* 0x000fe20000000800 */
[----:B------:R-:W-:Y:S01]  /*59d0*/  @!PT LDS RZ, [RZ] ;  /* 0x00000000fffff984 */ /* 0x000fe20000000800 */
[----:B------:R-:W-:Y:S01]  /*59e0*/  @!PT LDS RZ, [RZ] ;  /* 0x00000000fffff984 */ /* 0x000fe20000000800 */
[----:B------:R3:W-:Y:S01]  /*59f0*/  @!P5 LDGSTS.E.BYPASS.LTC128B.128 [R230+0xa800], [R10.64+0x80] ;  /* 0x0a8000800ae6dfae */ /* 0x0007e2000b901d52 */
[----:B------:R-:W-:Y:S02]  /*5a00*/  IADD3.X R8, R8, UR20, RZ, P1, !PT ;  /* 0x0000001408087c10 */ /* 0x000fe40008ffe4ff */
[C---:B----4-:R-:W-:Y:S01]  /*5a10*/  @!P6 LEA R32, P2, R9.reuse, c[0x0][0x168], 0x1 ;  /* 0x00005a000920ea11 */ /* 0x050fe200078408ff */
[----:B------:R1:W-:Y:S03]  /*5a20*/  @P4 STS.128 [R230+0xc800], RZ ;  /* 0x00c800ffe6004388 */ /* 0x0003e60000000c00 */
[C---:B------:R-:W-:Y:S01]  /*5a30*/  @!P6 LEA.HI.X R33, R9.reuse, c[0x0][0x16c], R8, 0x1, P2 ;  /* 0x00005b000921ea11 */ /* 0x040fe200010f0c08 */
[----:B------:R-:W-:Y:S01]  /*5a40*/  @!PT LDS RZ, [RZ] ;  /* 0x00000000fffff984 */ /* 0x000fe20000000800 */
[----:B------:R-:W-:Y:S01]  /*5a50*/  @!PT LDS RZ, [RZ] ;  /* 0x00000000fffff984 */ /* 0x000fe20000000800 */
[----:B------:R-:W-:Y:S01]  /*5a60*/  @!PT LDS RZ, [RZ] ;  /* 0x00000000fffff984 */ /* 0x000fe20000000800 */
[----:B------:R4:W-:Y:S01]  /*5a70*/  @!P4 LDGSTS.E.BYPASS.LTC128B.128 [R230+0xc800], [R36.64+0x100] ;  /* 0x0c80010024e6cfae */ /* 0x0009e2000b901d52 */
[----:B-----5:R-:W-:-:S03]  /*5a80*/  @!P5 LEA R26, P1, R9, c[0x0][0x168], 0x1 ;  /* 0x00005a00091ada11 */ /* 0x020fc600078208ff */
[----:B------:R1:W-:Y:S01]  /*5a90*/  @P3 STS.128 [R230+0xe800], RZ ;  /* 0x00e800ffe6003388 */ /* 0x0003e20000000c00 */
[----:B------:R-:W-:-:S03]  /*5aa0*/  @!P5 LEA.HI.X R27, R9, c[0x0][0x16c], R8, 0x1, P1 ;  /* 0x00005b00091bda11 */ /* 0x000fc600008f0c08 */
        /* <DEDUP_REMOVED lines=21> */
[----:B------:R1:W-:Y:S01]  /*5c00*/  @P4 STS.128 [R230+0xd000], RZ ;  /* 0x00d000ffe6004388 */ /* 0x0003e20000000c00 */
[----:B------:R-:W-:-:S02]  /*5c10*/  @!P5 LEA R38, P2, R3, c[0x0][0x168], 0x1 ;  /* 0x00005a000326da11 */ /* 0x000fc400078408ff */
[C-C-:B------:R-:W-:Y:S01]  /*5c20*/  @!P6 LEA.HI.X R37, R3.reuse, c[0x0][0x16c], R8.reuse, 0x1, P1 ;  /* 0x00005b000325ea11 */ /* 0x140fe200008f0c08 */
[----:B------:R-:W-:Y:S01]  /*5c30*/  @!PT LDS RZ, [RZ] ;  /* 0x00000000fffff984 */ /* 0x000fe20000000800 */
[----:B------:R-:W-:Y:S01]  /*5c40*/  @!PT LDS RZ, [RZ] ;  /* 0x00000000fffff984 */ /* 0x000fe20000000800 */
[----:B------:R-:W-:Y:S01]  /*5c50*/  @!PT LDS RZ, [RZ] ;  /* 0x00000000fffff984 */ /* 0x000fe20000000800 */
[----:B------:R1:W-:Y:S01]  /*5c60*/  @!P4 LDGSTS.E.BYPASS.LTC128B.128 [R230+0xd000], [R24.64+0x100] ;  /* 0x0d00010018e6cfae */ /* 0x0003e2000b901d52 */
[C-C-:B------:R-:W-:Y:S02]  /*5c70*/  @!P5 LEA.HI.X R39, R3.reuse, c[0x0][0x16c], R8.reuse, 0x1, P2 ;  /* 0x00005b000327da11 */ /* 0x140fe400010f0c08 */
[C---:B-----5:R-:W-:Y:S01]  /*5c80*/  @!P4 LEA R34, P1, R3.reuse, c[0x0][0x168], 0x1 ;  /* 0x00005a000322ca11 */ /* 0x060fe200078208ff */
[----:B------:R1:W-:Y:S03]  /*5c90*/  @P3 STS.128 [R230+0xf000], RZ ;  /* 0x00f000ffe6003388 */ /* 0x0003e60000000c00 */
[----:B------:R-:W-:Y:S01]  /*5ca0*/  @!P4 LEA.HI.X R35, R3, c[0x0][0x16c], R8, 0x1, P1 ;  /* 0x00005b000323ca11 */ /* 0x000fe200008f0c08 */
        /* <DEDUP_REMOVED lines=27> */
.L_x_201:
[----:B------:R-:W-:Y:S05]  /*5e60*/  BSYNC B0 ;  /* 0x0000000000007941 */ /* 0x000fea0003800000 */
.L_x_200:
[----:B------:R-:W0:Y:S02]  /*5e70*/  LDGDEPBAR ;  /* 0x00000000000079af */ /* 0x000e240000000000 */
.L_x_199:
[----:B-1----:R-:W-:Y:S02]  /*5e80*/  FMNMX.FTZ R10, R21, R22, !PT ;  /* 0x00000016150a7209 */ /* 0x002fe40007810000 */
        /* <DEDUP_REMOVED lines=29> */
[----:B------:R-:W-:Y:S01]  /*6060*/  SHF.L.U32 R220, R0, 0x1, RZ ;  /* 0x0000000100dc7819 */ /* 0x000fe200000006ff */
[----:B------:R-:W1:Y:S03]  /*6070*/  SHFL.BFLY PT, R9, R10, 0x2, 0x1f ;  /* 0x0c401f000a097f89 */ /* 0x000e6600000e0000 */
[-C--:B------:R-:W-:Y:S01]  /*6080*/  LEA R218, R7, R220.reuse, 0x1 ;  /* 0x000000dc07da7211 */ /* 0x080fe200078e08ff */
[----:B------:R-:W2:Y:S01]  /*6090*/  SHFL.BFLY PT, R8, R11, 0x2, 0x1f ;  /* 0x0c401f000b087f89 */ /* 0x000ea200000e0000 */
[C---:B------:R-:W-:Y:S02]  /*60a0*/  LEA R217, R5.reuse, R220, 0x1 ;  /* 0x000000dc05d97211 */ /* 0x040fe400078e08ff */
        /* <DEDUP_REMOVED lines=45> */
[----:B------:R-:W-:Y:S01]  /*6380*/  FFMA.FTZ R34, R19, c[0x0][0x23c], -R188 ;  /* 0x00008f0013227a23 */ /* 0x000fe200000108bc */
[----:B------:R-:W-:Y:S01]  /*6390*/  MUFU.EX2 R170, R170 ;  /* 0x000000aa00aa7308 */ /* 0x000fe20000000800 */
[--C-:B------:R-:W-:Y:S01]  /*63a0*/  FFMA.FTZ R32, R18, c[0x0][0x23c], -R29.reuse ;  /* 0x00008f0012207a23 */ /* 0x100fe2000001081d */
[----:B------:R-:W-:Y:S01]  /*63b0*/  LDSM.16.MT88.4 R24, [R220+0x12800] ;  /* 0x01280000dc18783b */ /* 0x000fe20000004200 */
[----:B------:R-:W-:-:S02]  /*63c0*/  FFMA.FTZ R33, R20, c[0x0][0x23c], -R29 ;  /* 0x00008f0014217a23 */ /* 0x000fc4000001081d */
[--C-:B------:R-:W-:Y:S01]  /*63d0*/  FFMA.FTZ R0, R16, c[0x0][0x23c], -R29.reuse ;  /* 0x00008f0010007a23 */ /* 0x100fe2000001081d */
[----:B------:R-:W1:Y:S01]  /*63e0*/  LDSM.16.MT88.4 R20, [R217+0x10800] ;  /* 0x01080000d914783b */ /* 0x000e620000004200 */
[--C-:B------:R-:W-:Y:S01]  /*63f0*/  FFMA.FTZ R176, R185, c[0x0][0x23c], -R188.reuse ;  /* 0x00008f00b9b07a23 */ /* 0x100fe200000108bc */
[----:B------:R-:W3:Y:S01]  /*6400*/  MUFU.EX2 R165, R165 ;  /* 0x000000a500a57308 */ /* 0x000ee20000000800 */
[----:B--2---:R-:W-:Y:S01]  /*6410*/  F2FP.BF16.PACK_AB R128, R172, R173 ;  /* 0x000000adac80723e */ /* 0x004fe200000010ff */
[----:B------:R-:W2:Y:S01]  /*6420*/  LDSM.16.MT88.4 R16, [R216+0x10800] ;  /* 0x01080000d810783b */ /* 0x000ea20000004200 */
[--C-:B------:R-:W-:Y:S02]  /*6430*/  FFMA.FTZ R178, R183, c[0x0][0x23c], -R188.reuse ;  /* 0x00008f00b7b27a23 */ /* 0x100fe400000108bc */
[--C-:B------:R-:W-:Y:S02]  /*6440*/  FFMA.FTZ R179, R179, c[0x0][0x23c], -R188.reuse ;  /* 0x00008f00b3b37a23 */ /* 0x100fe400000108bc */
[----:B------:R-:W-:Y:S01]  /*6450*/  FFMA.FTZ R181, R181, c[0x0][0x23c], -R188 ;  /* 0x00008f00b5b57a23 */ /* 0x000fe200000108bc */
[----:B------:R-:W-:Y:S01]  /*6460*/  MUFU.EX2 R175, R175 ;  /* 0x000000af00af7308 */ /* 0x000fe20000000800 */
[----:B------:R-:W-:-:S02]  /*6470*/  FFMA.FTZ R180, R180, c[0x0][0x23c], -R29 ;  /* 0x00008f00b4b47a23 */ /* 0x000fc4000001081d */
[--C-:B------:R-:W-:Y:S02]  /*6480*/  FFMA.FTZ R183, R192, c[0x0][0x23c], -R29.reuse ;  /* 0x00008f00c0b77a23 */ /* 0x100fe4000001081d */
[--C-:B------:R-:W-:Y:S02]  /*6490*/  FFMA.FTZ R182, R182, c[0x0][0x23c], -R29.reuse ;  /* 0x00008f00b6b67a23 */ /* 0x100fe4000001081d */
[----:B------:R-:W-:Y:S01]  /*64a0*/  FFMA.FTZ R185, R190, c[0x0][0x23c], -R29 ;  /* 0x00008f00beb97a23 */ /* 0x000fe2000001081d */
[----:B------:R-:W4:Y:S01]  /*64b0*/  MUFU.EX2 R174, R174 ;  /* 0x000000ae00ae7308 */ /* 0x000f220000000800 */
[----:B---3--:R-:W-:Y:S01]  /*64c0*/  F2FP.BF16.PACK_AB R130, R165, R170 ;  /* 0x000000aaa582723e */ /* 0x008fe200000010ff */
[--C-:B------:R-:W-:Y:S02]  /*64d0*/  FFMA.FTZ R190, R191, c[0x0][0x23c], -R188.reuse ;  /* 0x00008f00bfbe7a23 */ /* 0x100fe400000108bc */
[--C-:B------:R-:W-:Y:S02]  /*64e0*/  FFMA.FTZ R189, R189, c[0x0][0x23c], -R188.reuse ;  /* 0x00008f00bdbd7a23 */ /* 0x100fe400000108bc */
[----:B------:R-:W-:-:S02]  /*64f0*/  FFMA.FTZ R187, R187, c[0x0][0x23c], -R188 ;  /* 0x00008f00bbbb7a23 */ /* 0x000fc400000108bc */
[----:B------:R-:W-:Y:S01]  /*6500*/  MUFU.EX2 R177, R177 ;  /* 0x000000b100b17308 */ /* 0x000fe20000000800 */
[--C-:B------:R-:W-:Y:S02]  /*6510*/  FFMA.FTZ R191, R184, c[0x0][0x23c], -R29.reuse ;  /* 0x00008f00b8bf7a23 */ /* 0x100fe4000001081d */
[----:B------:R-:W-:Y:S02]  /*6520*/  FFMA.FTZ R188, R31, c[0x0][0x23c], -R188 ;  /* 0x00008f001fbc7a23 */ /* 0x000fe400000108bc */
[--C-:B------:R-:W-:Y:S02]  /*6530*/  FFMA.FTZ R186, R186, c[0x0][0x23c], -R29.reuse ;  /* 0x00008f00baba7a23 */ /* 0x100fe4000001081d */
[--C-:B------:R-:W-:Y:S01]  /*6540*/  FFMA.FTZ R184, R30, c[0x0][0x23c], -R29.reuse ;  /* 0x00008f001eb87a23 */ /* 0x100fe2000001081d */
[----:B------:R-:W3:Y:S01]  /*6550*/  MUFU.EX2 R168, R168 ;  /* 0x000000a800a87308 */ /* 0x000ee20000000800 */
[----:B----4-:R-:W-:Y:S01]  /*6560*/  F2FP.BF16.PACK_AB R129, R174, R175 ;  /* 0x000000afae81723e */ /* 0x010fe200000010ff */
[----:B------:R-:W-:-:S02]  /*6570*/  FFMA.FTZ R247, R28, c[0x0][0x23c], -R29 ;  /* 0x00008f001cf77a23 */ /* 0x000fc4000001081d */
[----:B------:R-:W-:Y:S01]  /*6580*/  LDSM.16.MT88.4 R28, [R217+0x11800] ;  /* 0x01180000d91c783b */ /* 0x000fe20000004200 */
[----:B------:R-:W-:Y:S02]  /*6590*/  FADD.FTZ R173, R173, R172 ;  /* 0x000000acadad7221 */ /* 0x000fe40000010000 */
[----:B------:R-:W-:Y:S01]  /*65a0*/  FADD.FTZ R174, R175, R174 ;  /* 0x000000aeafae7221 */ /* 0x000fe20000010000 */
[----:B------:R-:W-:Y:S01]  /*65b0*/  MUFU.EX2 R171, R171 ;  /* 0x000000ab00ab7308 */ /* 0x000fe20000000800 */
[----:B------:R-:W-:-:S04]  /*65c0*/  FADD.FTZ R170, R170, R173 ;  /* 0x000000adaaaa7221 */ /* 0x000fc80000010000 */
[----:B------:R-:W-:Y:S01]  /*65d0*/  FADD.FTZ R170, R165, R170 ;  /* 0x000000aaa5aa7221 */ /* 0x000fe20000010000 */
[----:B---3--:R-:W-:Y:S02]  /*65e0*/  F2FP.BF16.PACK_AB R131, R168, R177 ;  /* 0x000000b1a883723e */ /* 0x008fe400000010ff */
[----:B------:R-:W3:Y:S01]  /*65f0*/  MUFU.EX2 R34, R34 ;  /* 0x0000002200227308 */ /* 0x000ee20000000800 */
        /* <DEDUP_REMOVED lines=17> */
[----:B------:R-:W2:Y:S06]  /*6710*/  MUFU.EX2 R179, R179 ;  /* 0x000000b300b37308 */ /* 0x000eac0000000800 */
[C---:B------:R-:W-:Y:S02]  /*6720*/  HMMA.16816.F32.BF16 R52, R128.reuse, R56, RZ ;  /* 0x000000388034723c */ /* 0x040fe400000418ff */
[----:B------:R-:W-:Y:S06]  /*6730*/  MUFU.EX2 R178, R178 ;  /* 0x000000b200b27308 */ /* 0x000fec0000000800 */
[C---:B-1----:R-:W-:Y:S02]  /*6740*/  HMMA.16816.F32.BF16 R60, R128.reuse, R64, RZ ;  /* 0x00000040803c723c */ /* 0x042fe400000418ff */
        /* <DEDUP_REMOVED lines=34> */
[----:B---3--:R-:W-:Y:S01]  /*6970*/  F2FP.BF16.PACK_AB R4, R34, R171 ;  /* 0x000000ab2204723e */ /* 0x008fe200000010ff */
[----:B------:R-:W-:Y:S01]  /*6980*/  HMMA.16816.F32.BF16 R128, R128, R6, RZ ;  /* 0x000000068080723c */ /* 0x000fe200000418ff */
[----:B----4-:R-:W-:Y:S01]  /*6990*/  F2FP.BF16.PACK_AB R5, R32, R169 ;  /* 0x000000a92005723e */ /* 0x010fe200000010ff */
        /* <DEDUP_REMOVED lines=12> */
[----:B------:R-:W3:Y:S07]  /*6a60*/  LDSM.16.MT88.4 R12, [R218+0x12800] ;  /* 0x01280000da0c783b */ /* 0x000eee0000004200 */
[C---:B------:R-:W-:Y:S08]  /*6a70*/  HMMA.16816.F32.BF16 R152, R4.reuse, R8, R152 ;  /* 0x000000080498723c */ /* 0x040ff00000041898 */
[C---:B------:R-:W-:Y:S01]  /*6a80*/  HMMA.16816.F32.BF16 R148, R4.reuse, R10, R148 ;  /* 0x0000000a0494723c */ /* 0x040fe20000041894 */
[----:B------:R-:W4:Y:S07]  /*6a90*/  LDSM.16.MT88.4 R8, [R217+0x12800] ;  /* 0x01280000d908783b */ /* 0x000f2e0000004200 */
[C---:B------:R-:W-:Y:S08]  /*6aa0*/  HMMA.16816.F32.BF16 R144, R4.reuse, R20, R144 ;  /* 0x000000140490723c */ /* 0x040ff00000041890 */
[C---:B------:R-:W-:Y:S01]  /*6ab0*/  HMMA.16816.F32.BF16 R140, R4.reuse, R22, R140 ;  /* 0x00000016048c723c */ /* 0x040fe2000004188c */
[----:B------:R-:W-:Y:S07]  /*6ac0*/  LDSM.16.MT88.4 R20, [R216+0x12800] ;  /* 0x01280000d814783b */ /* 0x000fee0000004200 */
[C---:B--2---:R-:W-:Y:S08]  /*6ad0*/  HMMA.16816.F32.BF16 R136, R4.reuse, R16, R136 ;  /* 0x000000100488723c */ /* 0x044ff00000041888 */
[C---:B---3--:R-:W-:Y:S08]  /*6ae0*/  HMMA.16816.F32.BF16 R44, R4.reuse, R12, R44 ;  /* 0x0000000c042c723c */ /* 0x048ff0000004182c */
[C---:B------:R-:W-:Y:S01]  /*6af0*/  HMMA.16816.F32.BF16 R48, R4.reuse, R14, R48 ;  /* 0x0000000e0430723c */ /* 0x040fe20000041830 */
[----:B------:R-:W2:Y:S07]  /*6b00*/  LDSM.16.MT88.4 R12, [R217+0x14800] ;  /* 0x01480000d90c783b */ /* 0x000eae0000004200 */
[C---:B----4-:R-:W-:Y:S08]  /*6b10*/  HMMA.16816.F32.BF16 R52, R4.reuse, R8, R52 ;  /* 0x000000080434723c */ /* 0x050ff00000041834 */
[C---:B------:R-:W-:Y:S01]  /*6b20*/  HMMA.16816.F32.BF16 R56, R4.reuse, R10, R56 ;  /* 0x0000000a0438723c */ /* 0x040fe20000041838 */
[----:B------:R-:W3:Y:S07]  /*6b30*/  LDSM.16.MT88.4 R8, [R216+0x14800] ;  /* 0x01480000d808783b */ /* 0x000eee0000004200 */
[C---:B------:R-:W-:Y:S01]  /*6b40*/  HMMA.16816.F32.BF16 R132, R4.reuse, R18, R132 ;  /* 0x000000120484723c */ /* 0x040fe20000041884 */
[----:B------:R-:W4:Y:S07]  /*6b50*/  LDSM.16.MT88.4 R16, [R220+0x14800] ;  /* 0x01480000dc10783b */ /* 0x000f2e0000004200 */
[C---:B------:R-:W-:Y:S08]  /*6b60*/  HMMA.16816.F32.BF16 R36, R4.reuse, R24, R36 ;  /* 0x000000180424723c */ /* 0x040ff00000041824 */
[C---:B------:R-:W-:Y:S01]  /*6b70*/  HMMA.16816.F32.BF16 R40, R4.reuse, R26, R40 ;  /* 0x0000001a0428723c */ /* 0x040fe20000041828 */
[----:B------:R-:W-:Y:S07]  /*6b80*/  LDSM.16.MT88.4 R24, [R218+0x14800] ;  /* 0x01480000da18783b */ /* 0x000fee0000004200 */
        /* <DEDUP_REMOVED lines=24> */
[C---:B----4-:R-:W-:Y:S08]  /*6d10*/  HMMA.16816.F32.BF16 R108, R4.reuse, R16, R108 ;  /* 0x00000010046c723c */ /* 0x050ff0000004186c */
[----:B------:R-:W-:Y:S01]  /*6d20*/  HMMA.16816.F32.BF16 R112, R4, R18, R112 ;  /* 0x000000120470723c */ /* 0x000fe20000041870 */
[----:B------:R-:W4:Y:S06]  /*6d30*/  LDSM.16.MT88.4 R16, [R220+0x11000] ;  /* 0x01100000dc10783b */ /* 0x000f2c0000004200 */
[----:B------:R-:W-:Y:S01]  /*6d40*/  F2FP.BF16.PACK_AB R4, R179, R176 ;  /* 0x000000b0b304723e */ /* 0x000fe200000010ff */
[----:B------:R-:W-:Y:S01]  /*6d50*/  FADD.FTZ R176, R176, R35 ;  /* 0x00000023b0b07221 */ /* 0x000fe20000010000 */
[----:B-1----:R-:W-:Y:S01]  /*6d60*/  F2FP.BF16.PACK_AB R5, R183, R180 ;  /* 0x000000b4b705723e */ /* 0x002fe200000010ff */
        /* <DEDUP_REMOVED lines=11> */
[----:B------:R-:W1:Y:S07]  /*6e20*/  LDSM.16.MT88.4 R12, [R217+0x13000] ;  /* 0x01300000d90c783b */ /* 0x000e6e0000004200 */
[C---:B---3--:R-:W-:Y:S08]  /*6e30*/  HMMA.16816.F32.BF16 R136, R4.reuse, R8, R136 ;  /* 0x000000080488723c */ /* 0x048ff00000041888 */
        /* <DEDUP_REMOVED lines=69> */
[C---:B------:R-:W-:Y:S01]  /*7290*/  HMMA.16816.F32.BF16 R140, R4.reuse, R30, R140 ;  /* 0x0000001e048c723c */ /* 0x040fe2000004188c */
[----:B------:R-:W4:Y:S07]  /*72a0*/  LDSM.16.MT88.4 R28, [R220+0x15800] ;  /* 0x01580000dc1c783b */ /* 0x000f2e0000004200 */
[C---:B------:R-:W-:Y:S08]  /*72b0*/  HMMA.16816.F32.BF16 R136, R4.reuse, R24, R136 ;  /* 0x000000180488723c */ /* 0x040ff00000041888 */
[C---:B------:R-:W-:Y:S01]  /*72c0*/  HMMA.16816.F32.BF16 R132, R4.reuse, R26, R132 ;  /* 0x0000001a0484723c */ /* 0x040fe20000041884 */
[----:B------:R-:W5:Y:S07]  /*72d0*/  LDSM.16.MT88.4 R24, [R217+0x15800] ;  /* 0x01580000d918783b */ /* 0x000f6e0000004200 */
[C---:B------:R-:W-:Y:S08]  /*72e0*/  HMMA.16816.F32.BF16 R44, R4.reuse, R20, R44 ;  /* 0x00000014042c723c */ /* 0x040ff0000004182c */
        /* <DEDUP_REMOVED lines=13> */
[C---:B-----5:R-:W-:Y:S08]  /*73c0*/  HMMA.16816.F32.BF16 R84, R4.reuse, R24, R84 ;  /* 0x000000180454723c */ /* 0x060ff00000041854 */
[C---:B------:R-:W-:Y:S08]  /*73d0*/  HMMA.16816.F32.BF16 R88, R4.reuse, R26, R88 ;  /* 0x0000001a0458723c */ /* 0x040ff00000041858 */
[C---:B------:R-:W-:Y:S08]  /*73e0*/  HMMA.16816.F32.BF16 R92, R4.reuse, R20, R92 ;  /* 0x00000014045c723c */ /* 0x040ff0000004185c */
        /* <DEDUP_REMOVED lines=9> */
[----:B------:R-:W-:Y:S01]  /*7480*/  ISETP.GE.AND P5, PT, R240, c[0x0][0x220], PT ;  /* 0x00008800f0007a0c */ /* 0x000fe20003fa6270 */
[----:B------:R-:W-:-:S04]  /*7490*/  DEPBAR.LE SB0, 0x0 ;  /* 0x000080000000791a */ /* 0x000fc80000000000 */
[----:B------:R-:W-:Y:S01]  /*74a0*/  BAR.SYNC.DEFER_BLOCKING 0x0 ;  /* 0x0000000000007b1d */ /* 0x000fe20000010000 */
[----:B------:R-:W-:Y:S01]  /*74b0*/  USHF.R.S32.HI UR5, URZ, 0x1f, UR27 ;  /* 0x0000001f3f057899 */ /* 0x000fe2000801141b */
[----:B------:R-:W-:Y:S01]  /*74c0*/  ISETP.GE.AND P4, PT, R229, c[0x0][0x220], PT ;  /* 0x00008800e5007a0c */ /* 0x000fe20003f86270 */
[----:B------:R-:W-:Y:S01]  /*74d0*/  UIMAD UR4, UR17, UR27, URZ ;  /* 0x0000001b110472a4 */ /* 0x000fe2000f8e023f */
[----:B------:R-:W-:Y:S01]  /*74e0*/  IMAD.U32 R5, RZ, RZ, UR27 ;  /* 0x0000001bff057e24 */ /* 0x000fe2000f8e00ff */
[----:B------:R-:W-:Y:S01]  /*74f0*/  ISETP.GE.AND P3, PT, R228, c[0x0][0x220], PT ;  /* 0x00008800e4007a0c */ /* 0x000fe20003f66270 */
[----:B------:R-:W-:Y:S01]  /*7500*/  UISETP.GT.AND UP0, UPT, UR27, UR9, UPT ;  /* 0x000000091b00728c */ /* 0x000fe2000bf04270 */
[----:B------:R-:W-:Y:S01]  /*7510*/  ISETP.GE.AND P2, PT, R227, c[0x0][0x220], PT ;  /* 0x00008800e3007a0c */ /* 0x000fe20003f46270 */
[----:B------:R-:W-:Y:S01]  /*7520*/  UIMAD UR4, UR5, UR31, UR4 ;  /* 0x0000001f050472a4 */ /* 0x000fe2000f8e0204 */
[----:B------:R-:W-:-:S05]  /*7530*/  IMAD.WIDE.U32 R4, R5, UR31, R196 ;  /* 0x0000001f05047c25 */ /* 0x000fca000f8e00c4 */
[----:B------:R-:W-:Y:S02]  /*7540*/  IADD3 R0, R5, UR4, RZ ;  /* 0x0000000405007c10 */ /* 0x000fe4000fffe0ff */
[C---:B------:R-:W-:Y:S02]  /*7550*/  @!P5 LEA R16, P6, R4.reuse, c[0x0][0x170], 0x1 ;  /* 0x00005c000410da11 */ /* 0x040fe400078c08ff */
[C---:B------:R-:W-:Y:S02]  /*7560*/  @!P4 LEA R12, P1, R4.reuse, c[0x0][0x170], 0x1 ;  /* 0x00005c00040cca11 */ /* 0x040fe400078208ff */
[C---:B------:R-:W-:Y:S02]  /*7570*/  @!P3 LEA R10, P0, R4.reuse, c[0x0][0x170], 0x1 ;  /* 0x00005c00040aba11 */ /* 0x040fe400078008ff */
[C-C-:B------:R-:W-:Y:S02]  /*7580*/  @!P5 LEA.HI.X R17, R4.reuse, c[0x0][0x174], R0.reuse, 0x1, P6 ;  /* 0x00005d000411da11 */ /* 0x140fe400030f0c00 */
[C---:B------:R-:W-:Y:S01]  /*7590*/  IADD3 R7, P6, R4.reuse, UR25, RZ ;  /* 0x0000001904077c10 */ /* 0x040fe2000ffde0ff */
[----:B------:R-:W-:Y:S01]  /*75a0*/  @P5 STS.128 [R230+0x10000], RZ ;  /* 0x010000ffe6005388 */ /* 0x000fe20000000c00 */
[----:B------:R-:W-:-:S02]  /*75b0*/  @!P4 LEA.HI.X R13, R4, c[0x0][0x174], R0, 0x1, P1 ;  /* 0x00005d00040dca11 */ /* 0x000fc400008f0c00 */
[C---:B------:R-:W-:Y:S01]  /*75c0*/  @!P2 LEA R8, P1, R4.reuse, c[0x0][0x170], 0x1 ;  /* 0x00005c000408aa11 */ /* 0x040fe200078208ff */
[----:B------:R-:W-:Y:S01]  /*75d0*/  @!PT LDS RZ, [RZ] ;  /* 0x00000000fffff984 */ /* 0x000fe20000000800 */
[----:B------:R-:W-:Y:S01]  /*75e0*/  @!PT LDS RZ, [RZ] ;  /* 0x00000000fffff984 */ /* 0x000fe20000000800 */
[----:B------:R-:W-:Y:S01]  /*75f0*/  @!PT LDS RZ, [RZ] ;  /* 0x00000000fffff984 */ /* 0x000fe20000000800 */
[----:B------:R1:W-:Y:S01]  /*7600*/  @!P5 LDGSTS.E.BYPASS.LTC128B.128 [R230+0x10000], [R16.64] ;  /* 0x1000000010e6dfae */ /* 0x0003e2000b901d52 */
[--C-:B------:R-:W-:Y:S02]  /*7610*/  @!P3 LEA.HI.X R11, R4, c[0x0][0x174], R0.reuse, 0x1, P0 ;  /* 0x00005d00040bba11 */ /* 0x100fe400000f0c00 */
[----:B------:R-:W-:Y:S01]  /*7620*/  IADD3.X R2, R0, UR10, RZ, P6, !PT ;  /* 0x0000000a00027c10 */ /* 0x000fe2000b7fe4ff */
[----:B------:R-:W-:Y:S01]  /*7630*/  @P4 STS.128 [R230+0x12000], RZ ;  /* 0x012000ffe6004388 */ /* 0x000fe20000000c00 */
[C---:B------:R-:W-:Y:S02]  /*7640*/  @!P5 LEA R14, P0, R7.reuse, c[0x0][0x170], 0x1 ;  /* 0x00005c00070eda11 */ /* 0x040fe400078008ff */
[----:B------:R-:W-:Y:S01]  /*7650*/  @!P4 LEA R20, P6, R7, c[0x0][0x170], 0x1 ;  /* 0x00005c000714ca11 */ /* 0x000fe200078c08ff */
[----:B------:R-:W-:Y:S01]  /*7660*/  @!PT LDS RZ, [RZ] ;  /* 0x00000000fffff984 */ /* 0x000fe20000000800 */
[----:B------:R-:W-:Y:S01]  /*7670*/  @!PT LDS RZ, [RZ] ;  /* 0x00000000fffff984 */ /* 0x000fe20000000800 */
[----:B------:R-:W-:Y:S01]  /*7680*/  @!PT LDS RZ, [RZ] ;  /* 0x00000000fffff984 */ /* 0x000fe20000000800 */
[----:B------:R2:W-:Y:S01]  /*7690*/  @!P4 LDGSTS.E.BYPASS.LTC128B.128 [R230+0x12000], [R12.64+0x80] ;  /* 0x120000800ce6cfae */ /* 0x0005e2000b901d52 */
[----:B------:R-:W-:-:S02]  /*76a0*/  @!P2 LEA.HI.X R9, R4, c[0x0][0x174], R0, 0x1, P1 ;  /* 0x00005d000409aa11 */ /* 0x000fc400008f0c00 */
[C---:B------:R-:W-:Y:S01]  /*76b0*/  @!P3 LEA R18, P1, R7.reuse, c[0x0][0x170], 0x1 ;  /* 0x00005c000712ba11 */ /* 0x040fe200078208ff */
[----:B------:R-:W-:Y:S01]  /*76c0*/  @P3 STS.128 [R230+0x14000], RZ ;  /* 0x014000ffe6003388 */ /* 0x000fe20000000c00 */
[C-C-:B------:R-:W-:Y:S02]  /*76d0*/  @!P5 LEA.HI.X R15, R7.reuse, c[0x0][0x174], R2.reuse, 0x1, P0 ;  /* 0x00005d00070fda11 */ /* 0x140fe400000f0c02 */
[C---:B------:R-:W-:Y:S01]  /*76e0*/  @!P2 LEA R6, P0, R7.reuse, c[0x0][0x170], 0x1 ;  /* 0x00005c000706aa11 */ /* 0x040fe200078008ff */
[----:B------:R-:W-:Y:S01]  /*76f0*/  @!PT LDS RZ, [RZ] ;  /* 0x00000000fffff984 */ /* 0x000fe20000000800 */
[----:B------:R-:W-:Y:S01]  /*7700*/  @!PT LDS RZ, [RZ] ;  /* 0x00000000fffff984 */ /* 0x000fe20000000800 */
[----:B------:R-:W-:Y:S01]  /*7710*/  @!PT LDS RZ, [RZ] ;  /* 0x00000000fffff984 */ /* 0x000fe20000000800 */
[----:B------:R3:W-:Y:S01]  /*7720*/  @!P3 LDGSTS.E.BYPASS.LTC128B.128 [R230+0x14000], [R10.64+0x100] ;  /* 0x140001000ae6bfae */ /* 0x0007e2000b901d52 */
[C-C-:B------:R-:W-:Y:S02]  /*7730*/  @!P4 LEA.HI.X R21, R7.reuse, c[0x0][0x174], R2.reuse, 0x1, P6 ;  /* 0x00005d000715ca11 */ /* 0x140fe400030f0c02 */
[C---:B------:R-:W-:Y:S01]  /*7740*/  IADD3 R5, P6, R7.reuse, UR25, RZ ;  /* 0x0000001907057c10 */ /* 0x040fe2000ffde0ff */
[----:B------:R-:W-:Y:S01]  /*7750*/  @P2 STS.128 [R230+0x16000], RZ ;  /* 0x016000ffe6002388 */ /* 0x000fe20000000c00 */
[----:B------:R-:W-:-:S02]  /*7760*/  @!P3 LEA.HI.X R19, R7, c[0x0][0x174], R2, 0x1, P1 ;  /* 0x00005d000713ba11 */ /* 0x000fc400008f0c02 */
[----:B------:R-:W-:Y:S01]  /*7770*/  @!P2 LEA.HI.X R7, R7, c[0x0][0x174], R2, 0x1, P0 ;  /* 0x00005d000707aa11 */ /* 0x000fe200000f0c02 */
[----:B------:R-:W-:Y:S01]  /*7780*/  @!PT LDS RZ, [RZ] ;  /* 0x00000000fffff984 */ /* 0x000fe20000000800 */
[----:B------:R-:W-:Y:S01]  /*7790*/  @!PT LDS RZ, [RZ] ;  /* 0x00000000fffff984 */ /* 0x000fe20000000800 */
[----:B------:R-:W-:Y:S01]  /*77a0*/  @!PT LDS RZ, [RZ] ;  /* 0x00000000fffff984 */ /* 0x000fe20000000800 */
[----:B------:R3:W-:Y:S01]  /*77b0*/  @!P2 LDGSTS.E.BYPASS.LTC128B.128 [R230+0x16000], [R8.64+0x180] ;  /* 0x1600018008e6afae */ /* 0x0007e2000b901d52 */
[----:B------:R-:W-:Y:S02]  /*77c0*/  IADD3.X R2, R2, UR10, RZ, P6, !PT ;  /* 0x0000000a02027c10 */ /* 0x000fe4000b7fe4ff */
[C---:B------:R-:W-:Y:S01]  /*77d0*/  @!P5 LEA R28, P0, R5.reuse, c[0x0][0x170], 0x1 ;  /* 0x00005c00051cda11 */ /* 0x040fe200078008ff */
[----:B------:R-:W-:Y:S01]  /*77e0*/  @P5 STS.128 [R230+0x10800], RZ ;  /* 0x010800ffe6005388 */ /* 0x000fe20000000c00 */
[C---:B------:R-:W-:Y:S02]  /*77f0*/  @!P4 LEA R26, P6, R5.reuse, c[0x0][0x170], 0x1 ;  /* 0x00005c00051aca11 */ /* 0x040fe400078c08ff */
[C---:B------:R-:W-:Y:S01]  /*7800*/  @!P5 LEA.HI.X R29, R5.reuse, c[0x0][0x174], R2, 0x1, P0 ;  /* 0x00005d00051dda11 */ /* 0x040fe200000f0c02 */
[----:B------:R-:W-:Y:S01]  /*7810*/  @!PT LDS RZ, [RZ] ;  /* 0x00000000fffff984 */ /* 0x000fe20000000800 */
[----:B------:R-:W-:Y:S01]  /*7820*/  @!PT LDS RZ, [RZ] ;  /* 0x00000000fffff984 */ /* 0x000fe20000000800 */
[----:B------:R-:W-:Y:S01]  /*7830*/  @!PT LDS RZ, [RZ] ;  /* 0x00000000fffff984 */ /* 0x000fe20000000800 */
[----:B------:R2:W-:Y:S01]  /*7840*/  @!P5 LDGSTS.E.BYPASS.LTC128B.128 [R230+0x10800], [R14.64] ;  /* 0x108000000ee6dfae */ /* 0x0005e2000b901d52 */
[----:B------:R-:W-:-:S02]  /*7850*/  @!P3 LEA R22, P1, R5, c[0x0][0x170], 0x1 ;  /* 0x00005c000516ba11 */ /* 0x000fc400078208ff */
[C---:B------:R-:W-:Y:S01]  /*7860*/  @!P2 LEA R24, P0, R5.reuse, c[0x0][0x170], 0x1 ;  /* 0x00005c000518aa11 */ /* 0x040fe200078008ff */
[----:B------:R-:W-:Y:S01]  /*7870*/  @P4 STS.128 [R230+0x12800], RZ ;  /* 0x012800ffe6004388 */ /* 0x000fe20000000c00 */
[C-C-:B------:R-:W-:Y:S02]  /*7880*/  @!P4 LEA.HI.X R27, R5.reuse, c[0x0][0x174], R2.reuse, 0x1, P6 ;  /* 0x00005d00051bca11 */ /* 0x140fe400030f0c02 */
[C---:B------:R-:W-:Y:S01]  /*7890*/  IADD3 R0, P6, R5.reuse, UR25, RZ ;  /* 0x0000001905007c10 */ /* 0x040fe2000ffde0ff */
[----:B------:R-:W-:Y:S01]  /*78a0*/  @!PT LDS RZ, [RZ] ;  /* 0x00000000fffff984 */ /* 0x000fe20000000800 */
[----:B------:R-:W-:Y:S01]  /*78b0*/  @!PT LDS RZ, [RZ] ;  /* 0x00000000fffff984 */ /* 0x000fe20000000800 */
[----:B------:R-:W-:Y:S01]  /*78c0*/  @!PT LDS RZ, [RZ] ;  /* 0x00000000fffff984 */ /* 0x000fe20000000800 */
[----:B------:R4:W-:Y:S01]  /*78d0*/  @!P4 LDGSTS.E.BYPASS.LTC128B.128 [R230+0x12800], [R20.64+0x80] ;  /* 0x1280008014e6cfae */ /* 0x0009e2000b901d52 */
[C-C-:B------:R-:W-:Y:S02]  /*78e0*/  @!P3 LEA.HI.X R23, R5.reuse, c[0x0][0x174], R2.reuse, 0x1, P1 ;  /* 0x00005d000517ba11 */ /* 0x140fe400008f0c02 */
[----:B------:R-:W-:Y:S01]  /*78f0*/  @!P2 LEA.HI.X R25, R5, c[0x0][0x174], R2, 0x1, P0 ;  /* 0x00005d000519aa11 */ /* 0x000fe200000f0c02 */
[----:B------:R-:W-:Y:S01]  /*7900*/  @P3 STS.128 [R230+0x14800], RZ ;  /* 0x014800ffe6003388 */ /* 0x000fe20000000c00 */
[----:B------:R-:W-:-:S02]  /*7910*/  IADD3.X R5, R2, UR10, RZ, P6, !PT ;  /* 0x0000000a02057c10 */ /* 0x000fc4000b7fe4ff */
[C---:B------:R-:W-:Y:S01]  /*7920*/  @!P5 LEA R30, P0, R0.reuse, c[0x0][0x170], 0x1 ;  /* 0x00005c00001eda11 */ /* 0x040fe200078008ff */
[----:B------:R-:W-:Y:S01]  /*7930*/  @!PT LDS RZ, [RZ] ;  /* 0x00000000fffff984 */ /* 0x000fe20000000800 */
[----:B------:R-:W-:Y:S01]  /*7940*/  @!PT LDS RZ, [RZ] ;  /* 0x00000000fffff984 */ /* 0x000fe20000000800 */
[----:B------:R-:W-:Y:S01]  /*7950*/  @!PT LDS RZ, [RZ] ;  /* 0x00000000fffff984 */ /* 0x000fe20000000800 */
[----:B------:R1:W-:Y:S01]  /*7960*/  @!P3 LDGSTS.E.BYPASS.LTC128B.128 [R230+0x14800], [R18.64+0x100] ;  /* 0x1480010012e6bfae */ /* 0x0003e2000b901d52 */
[C---:B------:R-:W-:Y:S02]  /*7970*/  @!P4 LEA R172, P6, R0.reuse, c[0x0][0x170], 0x1 ;  /* 0x00005c0000acca11 */ /* 0x040fe400078c08ff */
        /* <DEDUP_REMOVED lines=8> */
[----:B------:R-:W-:-:S02]  /*7a00*/  @!P4 LEA.HI.X R173, R0, c[0x0][0x174], R5, 0x1, P6 ;  /* 0x00005d0000adca11 */ /* 0x000fc400030f0c05 */
[C-C-:B------:R-:W-:Y:S01]  /*7a10*/  @!P3 LEA.HI.X R171, R0.reuse, c[0x0][0x174], R5.reuse, 0x1, P1 ;  /* 0x00005d0000abba11 */ /* 0x140fe200008f0c05 */
[----:B------:R-:W-:Y:S01]  /*7a20*/  @P5 STS.128 [R230+0x11000], RZ ;  /* 0x011000ffe6005388 */ /* 0x000fe20000000c00 */
[----:B------:R-:W-:Y:S02]  /*7a30*/  @!P2 LEA.HI.X R169, R0, c[0x0][0x174], R5, 0x1, P0 ;  /* 0x00005d0000a9aa11 */ /* 0x000fe400000f0c05 */
[----:B------:R-:W-:Y:S01]  /*7a40*/  PLOP3.LUT P0, PT, PT, PT, UP0, 0x80, 0x0 ;  /* 0x000000000000781c */ /* 0x000fe20003f0f008 */
        /* <DEDUP_REMOVED lines=40> */
[----:B----4-:R-:W4:Y:S04]  /*7cd0*/  LDSM.16.M88.4 R20, [R225+0x8000] ;  /* 0x00800000e114783b */ /* 0x010f280000000200 */
[----:B--2---:R-:W2:Y:S04]  /*7ce0*/  LDSM.16.M88.4 R12, [R225+0x8800] ;  /* 0x00880000e10c783b */ /* 0x004ea80000000200 */
[----:B-----5:R-:W5:Y:S04]  /*7cf0*/  LDSM.16.M88.4 R4, [R225+0x9000] ;  /* 0x00900000e104783b */ /* 0x020f680000000200 */
[----:B------:R-:W2:Y:S04]  /*7d00*/  LDSM.16.M88.4 R32, [R225+0x9800] ;  /* 0x00980000e120783b */ /* 0x000ea80000000200 */
[----:B-1----:R-:W-:Y:S04]  /*7d10*/  LDSM.16.M88.4 R28, [R224] ;  /* 0x00000000e01c783b */ /* 0x002fe80000000200 */
[----:B------:R-:W1:Y:S04]  /*7d20*/  LDSM.16.M88.4 R192, [R223] ;  /* 0x00000000dfc0783b */ /* 0x000e680000000200 */
[----:B------:R-:W1:Y:S04]  /*7d30*/  LDSM.16.M88.4 R188, [R215] ;  /* 0x00000000d7bc783b */ /* 0x000e680000000200 */
[----:B------:R-:W1:Y:S04]  /*7d40*/  LDSM.16.M88.4 R176, [R214] ;  /* 0x00000000d6b0783b */ /* 0x000e680000000200 */
[----:B------:R-:W1:Y:S04]  /*7d50*/  LDSM.16.M88.4 R172, [R213] ;  /* 0x00000000d5ac783b */ /* 0x000e680000000200 */
[----:B---3--:R-:W-:Y:S01]  /*7d60*/  LDSM.16.M88.4 R168, [R219+0x8000] ;  /* 0x00800000dba8783b */ /* 0x008fe20000000200 */
[C---:B----4-:R-:W-:Y:S03]  /*7d70*/  HMMA.16816.F32.BF16 R24, R180.reuse, R20, RZ ;  /* 0x00000014b418723c */ /* 0x050fe600000418ff */
[----:B------:R-:W0:Y:S05]  /*7d80*/  LDGDEPBAR ;  /* 0x00000000000079af */ /* 0x000e2a0000000000 */
[C---:B------:R-:W-:Y:S08]  /*7d90*/  HMMA.16816.F32.BF16 R20, R180.reuse, R22, RZ ;  /* 0x00000016b414723c */ /* 0x040ff000000418ff */
[C---:B--2---:R-:W-:Y:S08]  /*7da0*/  HMMA.16816.F32.BF16 R16, R180.reuse, R12, RZ ;  /* 0x0000000cb410723c */ /* 0x044ff000000418ff */
[C---:B-----5:R-:W-:Y:S08]  /*7db0*/  HMMA.16816.F32.BF16 R8, R180.reuse, R4, RZ ;  /* 0x00000004b408723c */ /* 0x060ff000000418ff */
[C---:B------:R-:W-:Y:S08]  /*7dc0*/  HMMA.16816.F32.BF16 R12, R180.reuse, R14, RZ ;  /* 0x0000000eb40c723c */ /* 0x040ff000000418ff */
[C---:B------:R-:W-:Y:S08]  /*7dd0*/  HMMA.16816.F32.BF16 R4, R180.reuse, R6, RZ ;  /* 0x00000006b404723c */ /* 0x040ff000000418ff */
[C---:B------:R-:W-:Y:S08]  /*7de0*/  HMMA.16816.F32.BF16 R184, R180.reuse, R32, RZ ;  /* 0x00000020b4b8723c */ /* 0x040ff000000418ff */
[----:B------:R-:W-:Y:S01]  /*7df0*/  HMMA.16816.F32.BF16 R180, R180, R34, RZ ;  /* 0x00000022b4b4723c */ /* 0x000fe200000418ff */
[----:B------:R-:W2:Y:S07]  /*7e00*/  LDSM.16.M88.4 R32, [R222] ;  /* 0x00000000de20783b */ /* 0x000eae0000000200 */
[C---:B-1----:R-:W-:Y:S08]  /*7e10*/  HMMA.16816.F32.BF16 R24, R28.reuse, R192, R24 ;  /* 0x000000c01c18723c */ /* 0x042ff00000041818 */
[C---:B------:R-:W-:Y:S01]  /*7e20*/  HMMA.16816.F32.BF16 R20, R28.reuse, R194, R20 ;  /* 0x000000c21c14723c */ /* 0x040fe20000041814 */
[----:B------:R-:W1:Y:S07]  /*7e30*/  LDSM.16.M88.4 R192, [R219+0x8800] ;  /* 0x00880000dbc0783b */ /* 0x000e6e0000000200 */
        /* <DEDUP_REMOVED lines=9> */
[----:B------:R-:W5:Y:S03]  /*7ed0*/  LDSM.16.M88.4 R28, [R212] ;  /* 0x00000000d41c783b */ /* 0x000f660000000200 */
[C---:B--2---:R-:W-:Y:S08]  /*7ee0*/  HMMA.16816.F32.BF16 R24, R32.reuse, R168, R24 ;  /* 0x000000a82018723c */ /* 0x044ff00000041818 */
[C---:B------:R-:W-:Y:S01]  /*7ef0*/  HMMA.16816.F32.BF16 R20, R32.reuse, R170, R20 ;  /* 0x000000aa2014723c */ /* 0x040fe20000041814 */
[----:B------:R-:W2:Y:S07]  /*7f00*/  LDSM.16.M88.4 R168, [R212+0x800] ;  /* 0x00080000d4a8783b */ /* 0x000eae0000000200 */
[C---:B-1----:R-:W-:Y:S08]  /*7f10*/  HMMA.16816.F32.BF16 R16, R32.reuse, R192, R16 ;  /* 0x000000c02010723c */ /* 0x042ff00000041810 */
[C---:B------:R-:W-:Y:S01]  /*7f20*/  HMMA.16816.F32.BF16 R12, R32.reuse, R194, R12 ;  /* 0x000000c2200c723c */ /* 0x040fe2000004180c */
[----:B------:R-:W1:Y:S07]  /*7f30*/  LDSM.16.M88.4 R192, [R212+0x1000] ;  /* 0x00100000d4c0783b */ /* 0x000e6e0000000200 */
[C---:B---3--:R-:W-:Y:S08]  /*7f40*/  HMMA.16816.F32.BF16 R8, R32.reuse, R188, R8 ;  /* 0x000000bc2008723c */ /* 0x048ff00000041808 */
[C---:B------:R-:W-:Y:S01]  /*7f50*/  HMMA.16816.F32.BF16 R4, R32.reuse, R190, R4 ;  /* 0x000000be2004723c */ /* 0x040fe20000041804 */
[----:B------:R-:W-:Y:S07]  /*7f60*/  LDSM.16.M88.4 R188, [R226+0x2000] ;  /* 0x00200000e2bc783b */ /* 0x000fee0000000200 */
[C---:B----4-:R-:W-:Y:S08]  /*7f70*/  HMMA.16816.F32.BF16 R184, R32.reuse, R176, R184 ;  /* 0x000000b020b8723c */ /* 0x050ff000000418b8 */
[----:B------:R-:W-:Y:S01]  /*7f80*/  HMMA.16816.F32.BF16 R180, R32, R178, R180 ;  /* 0x000000b220b4723c */ /* 0x000fe200000418b4 */
[----:B------:R-:W3:Y:S04]  /*7f90*/  LDSM.16.M88.4 R32, [R225+0xa000] ;  /* 0x00a00000e120783b */ /* 0x000ee80000000200 */
[----:B------:R-:W-:Y:S03]  /*7fa0*/  LDSM.16.M88.4 R176, [R212+0x1800] ;  /* 0x00180000d4b0783b */ /* 0x000fe60000000200 */
[C---:B-----5:R-:W-:Y:S08]  /*7fb0*/  HMMA.16816.F32.BF16 R24, R172.reuse, R28, R24 ;  /* 0x0000001cac18723c */ /* 0x060ff00000041818 */
[C---:B------:R-:W-:Y:S01]  /*7fc0*/  HMMA.16816.F32.BF16 R20, R172.reuse, R30, R20 ;  /* 0x0000001eac14723c */ /* 0x040fe20000041814 */
[----:B------:R-:W4:Y:S07]  /*7fd0*/  LDSM.16.M88.4 R28, [R225+0xa800] ;  /* 0x00a80000e11c783b */ /* 0x000f2e0000000200 */
[C---:B--2---:R-:W-:Y:S08]  /*7fe0*/  HMMA.16816.F32.BF16 R16, R172.reuse, R168, R16 ;  /* 0x000000a8ac10723c */ /* 0x044ff00000041810 */
[C---:B------:R-:W-:Y:S01]  /*7ff0*/  HMMA.16816.F32.BF16 R12, R172.reuse, R170, R12 ;  /* 0x000000aaac0c723c */ /* 0x040fe2000004180c */
[----:B------:R-:W2:Y:S07]  /*8000*/  LDSM.16.M88.4 R168, [R225+0xb000] ;  /* 0x00b00000e1a8783b */ /* 0x000eae0000000200 */
[C---:B-1----:R-:W-:Y:S08]  /*8010*/  HMMA.16816.F32.BF16 R8, R172.reuse, R192, R8 ;  /* 0x000000c0ac08723c */ /* 0x042ff00000041808 */
[----:B------:R-:W-:Y:S01]  /*8020*/  HMMA.16816.F32.BF16 R4, R172, R194, R4 ;  /* 0x000000c2ac04723c */ /* 0x000fe20000041804 */
[----:B------:R-:W1:Y:S07]  /*8030*/  LDSM.16.M88.4 R192, [R225+0xb800] ;  /* 0x00b80000e1c0783b */ /* 0x000e6e0000000200 */
[C---:B---3--:R-:W-:Y:S08]  /*8040*/  HMMA.16816.F32.BF16 R24, R188.reuse, R32, R24 ;  /* 0x00000020bc18723c */ /* 0x048ff00000041818 */
[C---:B------:R-:W-:Y:S01]  /*8050*/  HMMA.16816.F32.BF16 R20, R188.reuse, R34, R20 ;  /* 0x00000022bc14723c */ /* 0x040fe20000041814 */
[----:B------:R-:W-:Y:S07]  /*8060*/  LDSM.16.M88.4 R32, [R224+0x2000] ;  /* 0x00200000e020783b */ /* 0x000fee0000000200 */
[C---:B----4-:R-:W-:Y:S08]  /*8070*/  HMMA.16816.F32.BF16 R16, R188.reuse, R28, R16 ;  /* 0x0000001cbc10723c */ /* 0x050ff00000041810 */
[----:B------:R-:W-:Y:S01]  /*8080*/  HMMA.16816.F32.BF16 R12, R188, R30, R12 ;  /* 0x0000001ebc0c723c */ /* 0x000fe2000004180c */
[----:B------:R-:W3:Y:S07]  /*8090*/  LDSM.16.M88.4 R28, [R210] ;  /* 0x00000000d21c783b */ /* 0x000eee0000000200 */
[C---:B------:R-:W-:Y:S08]  /*80a0*/  HMMA.16816.F32.BF16 R184, R172.reuse, R176, R184 ;  /* 0x000000b0acb8723c */ /* 0x040ff000000418b8 */
[----:B------:R-:W-:Y:S01]  /*80b0*/  HMMA.16816.F32.BF16 R180, R172, R178, R180 ;  /* 0x000000b2acb4723c */ /* 0x000fe200000418b4 */
[----:B------:R-:W4:Y:S04]  /*80c0*/  LDSM.16.M88.4 R176, [R211] ;  /* 0x00000000d3b0783b */ /* 0x000f280000000200 */
[----:B------:R-:W5:Y:S03]  /*80d0*/  LDSM.16.M88.4 R172, [R209] ;  /* 0x00000000d1ac783b */ /* 0x000f660000000200 */
[C---:B--2---:R-:W-:Y:S08]  /*80e0*/  HMMA.16816.F32.BF16 R8, R188.reuse, R168, R8 ;  /* 0x000000a8bc08723c */ /* 0x044ff00000041808 */
[C---:B------:R-:W-:Y:S01]  /*80f0*/  HMMA.16816.F32.BF16 R4, R188.reuse, R170, R4 ;  /* 0x000000aabc04723c */ /* 0x040fe20000041804 */
[----:B------:R-:W2:Y:S07]  /*8100*/  LDSM.16.M88.4 R168, [R208] ;  /* 0x00000000d0a8783b */ /* 0x000eae0000000200 */
[C---:B-1----:R-:W-:Y:S08]  /*8110*/  HMMA.16816.F32.BF16 R184, R188.reuse, R192, R184 ;  /* 0x000000c0bcb8723c */ /* 0x042ff000000418b8 */
[----:B------:R-:W-:Y:S01]  /*8120*/  HMMA.16816.F32.BF16 R180, R188, R194, R180 ;  /* 0x000000c2bcb4723c */ /* 0x000fe200000418b4 */
[----:B------:R-:W-:Y:S04]  /*8130*/  LDSM.16.M88.4 R192, [R219+0xa000] ;  /* 0x00a00000dbc0783b */ /* 0x000fe80000000200 */
[----:B------:R-:W-:Y:S03]  /*8140*/  LDSM.16.M88.4 R188, [R219+0xa800] ;  /* 0x00a80000dbbc783b */ /* 0x000fe60000000200 */
[C---:B---3--:R-:W-:Y:S08]  /*8150*/  HMMA.16816.F32.BF16 R16, R32.reuse, R28, R16 ;  /* 0x0000001c2010723c */ /* 0x048ff00000041810 */
[C---:B------:R-:W-:Y:S01]  /*8160*/  HMMA.16816.F32.BF16 R12, R32.reuse, R30, R12 ;  /* 0x0000001e200c723c */ /* 0x040fe2000004180c */
[----:B------:R-:W1:Y:S07]  /*8170*/  LDSM.16.M88.4 R28, [R222+0x2000] ;  /* 0x00200000de1c783b */ /* 0x000e6e0000000200 */
[C---:B----4-:R-:W-:Y:S08]  /*8180*/  HMMA.16816.F32.BF16 R24, R32.reuse, R176, R24 ;  /* 0x000000b02018723c */ /* 0x050ff00000041818 */
[C---:B------:R-:W-:Y:S01]  /*8190*/  HMMA.16816.F32.BF16 R20, R32.reuse, R178, R20 ;  /* 0x000000b22014723c */ /* 0x040fe20000041814 */
[----:B------:R-:W3:Y:S07]  /*81a0*/  LDSM.16.M88.4 R176, [R219+0xb000] ;  /* 0x00b00000dbb0783b */ /* 0x000eee0000000200 */
[C---:B-----5:R-:W-:Y:S08]  /*81b0*/  HMMA.16816.F32.BF16 R8, R32.reuse, R172, R8 ;  /* 0x000000ac2008723c */ /* 0x060ff00000041808 */
[C---:B------:R-:W-:Y:S01]  /*81c0*/  HMMA.16816.F32.BF16 R4, R32.reuse, R174, R4 ;  /* 0x000000ae2004723c */ /* 0x040fe20000041804 */
[----:B------:R-:W4:Y:S07]  /*81d0*/  LDSM.16.M88.4 R172, [R219+0xb800] ;  /* 0x00b80000dbac783b */ /* 0x000f2e0000000200 */
[C---:B--2---:R-:W-:Y:S08]  /*81e0*/  HMMA.16816.F32.BF16 R184, R32.reuse, R168, R184 ;  /* 0x000000a820b8723c */ /* 0x044ff000000418b8 */
[----:B------:R-:W-:Y:S01]  /*81f0*/  HMMA.16816.F32.BF16 R180, R32, R170, R180 ;  /* 0x000000aa20b4723c */ /* 0x000fe200000418b4 */
[----:B------:R-:W-:Y:S04]  /*8200*/  LDSM.16.M88.4 R32, [R221+0x2000] ;  /* 0x00200000dd20783b */ /* 0x000fe80000000200 */
[----:B------:R-:W2:Y:S03]  /*8210*/  LDSM.16.M88.4 R168, [R212+0x2000] ;  /* 0x00200000d4a8783b */ /* 0x000ea60000000200 */
[C---:B-1----:R-:W-:Y:S08]  /*8220*/  HMMA.16816.F32.BF16 R24, R28.reuse, R192, R24 ;  /* 0x000000c01c18723c */ /* 0x042ff00000041818 */
[C---:B------:R-:W-:Y:S01]  /*8230*/  HMMA.16816.F32.BF16 R20, R28.reuse, R194, R20 ;  /* 0x000000c21c14723c */ /* 0x040fe20000041814 */
[----:B------:R-:W1:Y:S07]  /*8240*/  LDSM.16.M88.4 R192, [R212+0x2800] ;  /* 0x00280000d4c0783b */ /* 0x000e6e0000000200 */
[C---:B------:R-:W-:Y:S08]  /*8250*/  HMMA.16816.F32.BF16 R16, R28.reuse, R188, R16 ;  /* 0x000000bc1c10723c */ /* 0x040ff00000041810 */
[C---:B------:R-:W-:Y:S01]  /*8260*/  HMMA.16816.F32.BF16 R12, R28.reuse, R190, R12 ;  /* 0x000000be1c0c723c */ /* 0x040fe2000004180c */
[----:B------:R-:W5:Y:S07]  /*8270*/  LDSM.16.M88.4 R188, [R212+0x3000] ;  /* 0x00300000d4bc783b */ /* 0x000f6e0000000200 */
[C---:B---3--:R-:W-:Y:S08]  /*8280*/  HMMA.16816.F32.BF16 R8, R28.reuse, R176, R8 ;  /* 0x000000b01c08723c */ /* 0x048ff00000041808 */
[C---:B------:R-:W-:Y:S01]  /*8290*/  HMMA.16816.F32.BF16 R4, R28.reuse, R178, R4 ;  /* 0x000000b21c04723c */ /* 0x040fe20000041804 */
[----:B------:R-:W3:Y:S07]  /*82a0*/  LDSM.16.M88.4 R176, [R212+0x3800] ;  /* 0x00380000d4b0783b */ /* 0x000eee0000000200 */
[C---:B----4-:R-:W-:Y:S08]  /*82b0*/  HMMA.16816.F32.BF16 R184, R28.reuse, R172, R184 ;  /* 0x000000ac1cb8723c */ /* 0x050ff000000418b8 */
[----:B------:R-:W-:Y:S01]  /*82c0*/  HMMA.16816.F32.BF16 R180, R28, R174, R180 ;  /* 0x000000ae1cb4723c */ /* 0x000fe200000418b4 */
[----:B------:R-:W-:Y:S04]  /*82d0*/  LDSM.16.M88.4 R172, [R226+0x4000] ;  /* 0x00400000e2ac783b */ /* 0x000fe80000000200 */
[----:B------:R-:W4:Y:S03]  /*82e0*/  LDSM.16.M88.4 R28, [R225+0xc000] ;  /* 0x00c00000e11c783b */ /* 0x000f260000000200 */
[C---:B--2---:R-:W-:Y:S08]  /*82f0*/  HMMA.16816.F32.BF16 R24, R32.reuse, R168, R24 ;  /* 0x000000a82018723c */ /* 0x044ff00000041818 */
[C---:B------:R-:W-:Y:S01]  /*8300*/  HMMA.16816.F32.BF16 R20, R32.reuse, R170, R20 ;  /* 0x000000aa2014723c */ /* 0x040fe20000041814 */
[----:B------:R-:W2:Y:S07]  /*8310*/  LDSM.16.M88.4 R168, [R225+0xc800] ;  /* 0x00c80000e1a8783b */ /* 0x000eae0000000200 */
[C---:B-1----:R-:W-:Y:S08]  /*8320*/  HMMA.16816.F32.BF16 R16, R32.reuse, R192, R16 ;  /* 0x000000c02010723c */ /* 0x042ff00000041810 */
[C---:B------:R-:W-:Y:S01]  /*8330*/  HMMA.16816.F32.BF16 R12, R32.reuse, R194, R12 ;  /* 0x000000c2200c723c */ /* 0x040fe2000004180c */
[----:B------:R-:W1:Y:S07]  /*8340*/  LDSM.16.M88.4 R192, [R225+0xd000] ;  /* 0x00d00000e1c0783b */ /* 0x000e6e0000000200 */
[C---:B-----5:R-:W-:Y:S08]  /*8350*/  HMMA.16816.F32.BF16 R8, R32.reuse, R188, R8 ;  /* 0x000000bc2008723c */ /* 0x060ff00000041808 */
[C---:B------:R-:W-:Y:S01]  /*8360*/  HMMA.16816.F32.BF16 R4, R32.reuse, R190, R4 ;  /* 0x000000be2004723c */ /* 0x040fe20000041804 */
[----:B------:R-:W-:Y:S07]  /*8370*/  LDSM.16.M88.4 R188, [R224+0x4000] ;  /* 0x00400000e0bc783b */ /* 0x000fee0000000200 */
[C---:B---3--:R-:W-:Y:S08]  /*8380*/  HMMA.16816.F32.BF16 R184, R32.reuse, R176, R184 ;  /* 0x000000b020b8723c */ /* 0x048ff000000418b8 */
[----:B------:R-:W-:Y:S01]  /*8390*/  HMMA.16816.F32.BF16 R180, R32, R178, R180 ;  /* 0x000000b220b4723c */ /* 0x000fe200000418b4 */
[----:B------:R-:W3:Y:S04]  /*83a0*/  LDSM.16.M88.4 R32, [R207] ;  /* 0x00000000cf20783b */ /* 0x000ee80000000200 */
[----:B------:R-:W-:Y:S03]  /*83b0*/  LDSM.16.M88.4 R176, [R225+0xd800] ;  /* 0x00d80000e1b0783b */ /* 0x000fe60000000200 */
[C---:B----4-:R-:W-:Y:S08]  /*83c0*/  HMMA.16816.F32.BF16 R24, R172.reuse, R28, R24 ;  /* 0x0000001cac18723c */ /* 0x050ff00000041818 */
[C---:B------:R-:W-:Y:S01]  /*83d0*/  HMMA.16816.F32.BF16 R20, R172.reuse, R30, R20 ;  /* 0x0000001eac14723c */ /* 0x040fe20000041814 */
[----:B------:R-:W4:Y:S07]  /*83e0*/  LDSM.16.M88.4 R28, [R206] ;  /* 0x00000000ce1c783b */ /* 0x000f2e0000000200 */
[C---:B--2---:R-:W-:Y:S08]  /*83f0*/  HMMA.16816.F32.BF16 R16, R172.reuse, R168, R16 ;  /* 0x000000a8ac10723c */ /* 0x044ff00000041810 */
[C---:B------:R-:W-:Y:S01]  /*8400*/  HMMA.16816.F32.BF16 R12, R172.reuse, R170, R12 ;  /* 0x000000aaac0c723c */ /* 0x040fe2000004180c */
[----:B------:R-:W2:Y:S07]  /*8410*/  LDSM.16.M88.4 R168, [R205] ;  /* 0x00000000cda8783b */ /* 0x000eae0000000200 */
[C---:B-1----:R-:W-:Y:S08]  /*8420*/  HMMA.16816.F32.BF16 R8, R172.reuse, R192, R8 ;  /* 0x000000c0ac08723c */ /* 0x042ff00000041808 */
[----:B------:R-:W-:Y:S01]  /*8430*/  HMMA.16816.F32.BF16 R4, R172, R194, R4 ;  /* 0x000000c2ac04723c */ /* 0x000fe20000041804 */
[----:B------:R-:W1:Y:S07]  /*8440*/  LDSM.16.M88.4 R192, [R204] ;  /* 0x00000000ccc0783b */ /* 0x000e6e0000000200 */
[C---:B---3--:R-:W-:Y:S08]  /*8450*/  HMMA.16816.F32.BF16 R24, R188.reuse, R32, R24 ;  /* 0x00000020bc18723c */ /* 0x048ff00000041818 */
[C---:B------:R-:W-:Y:S01]  /*8460*/  HMMA.16816.F32.BF16 R20, R188.reuse, R34, R20 ;  /* 0x00000022bc14723c */ /* 0x040fe20000041814 */
[----:B------:R-:W-:Y:S07]  /*8470*/  LDSM.16.M88.4 R32, [R219+0xc800] ;  /* 0x00c80000db20783b */ /* 0x000fee0000000200 */
[C---:B----4-:R-:W-:Y:S08]  /*8480*/  HMMA.16816.F32.BF16 R16, R188.reuse, R28, R16 ;  /* 0x0000001cbc10723c */ /* 0x050ff00000041810 */
[----:B------:R-:W-:Y:S01]  /*8490*/  HMMA.16816.F32.BF16 R12, R188, R30, R12 ;  /* 0x0000001ebc0c723c */ /* 0x000fe2000004180c */
[----:B------:R-:W3:Y:S07]  /*84a0*/  LDSM.16.M88.4 R28, [R222+0x4000] ;  /* 0x00400000de1c783b */ /* 0x000eee0000000200 */
[C---:B------:R-:W-:Y:S08]  /*84b0*/  HMMA.16816.F32.BF16 R184, R172.reuse, R176, R184 ;  /* 0x000000b0acb8723c */ /* 0x040ff000000418b8 */
[----:B------:R-:W-:Y:S01]  /*84c0*/  HMMA.16816.F32.BF16 R180, R172, R178, R180 ;  /* 0x000000b2acb4723c */ /* 0x000fe200000418b4 */
[----:B------:R-:W4:Y:S04]  /*84d0*/  LDSM.16.M88.4 R176, [R219+0xc000] ;  /* 0x00c00000dbb0783b */ /* 0x000f280000000200 */
[----:B------:R-:W5:Y:S03]  /*84e0*/  LDSM.16.M88.4 R172, [R219+0xd000] ;  /* 0x00d00000dbac783b */ /* 0x000f660000000200 */
[C---:B--2---:R-:W-:Y:S08]  /*84f0*/  HMMA.16816.F32.BF16 R8, R188.reuse, R168, R8 ;  /* 0x000000a8bc08723c */ /* 0x044ff00000041808 */
[C---:B------:R-:W-:Y:S01]  /*8500*/  HMMA.16816.F32.BF16 R4, R188.reuse, R170, R4 ;  /* 0x000000aabc04723c */ /* 0x040fe20000041804 */
[----:B------:R-:W2:Y:S07]  /*8510*/  LDSM.16.M88.4 R168, [R219+0xd800] ;  /* 0x00d80000dba8783b */ /* 0x000eae0000000200 */
        /* <DEDUP_REMOVED lines=29> */
[----:B------:R-:W4:Y:S03]  /*86f0*/  LDSM.16.M88.4 R32, [R203] ;  /* 0x00000000cb20783b */ /* 0x000f260000000200 */
[C---:B--2---:R-:W-:Y:S08]  /*8700*/  HMMA.16816.F32.BF16 R24, R168.reuse, R28, R24 ;  /* 0x0000001ca818723c */ /* 0x044ff00000041818 */
[C---:B------:R-:W-:Y:S01]  /*8710*/  HMMA.16816.F32.BF16 R20, R168.reuse, R30, R20 ;  /* 0x0000001ea814723c */ /* 0x040fe20000041814 */
[----:B------:R-:W2:Y:S07]  /*8720*/  LDSM.16.M88.4 R28, [R202] ;  /* 0x00000000ca1c783b */ /* 0x000eae0000000200 */
[C---:B-1----:R-:W-:Y:S08]  /*8730*/  HMMA.16816.F32.BF16 R16, R168.reuse, R192, R16 ;  /* 0x000000c0a810723c */ /* 0x042ff00000041810 */
[C---:B------:R-:W-:Y:S01]  /*8740*/  HMMA.16816.F32.BF16 R12, R168.reuse, R194, R12 ;  /* 0x000000c2a80c723c */ /* 0x040fe2000004180c */
[----:B------:R-:W-:Y:S07]  /*8750*/  LDSM.16.M88.4 R192, [R222+0x6000] ;  /* 0x00600000dec0783b */ /* 0x000fee0000000200 */
[C---:B-----5:R-:W-:Y:S08]  /*8760*/  HMMA.16816.F32.BF16 R8, R168.reuse, R188, R8 ;  /* 0x000000bca808723c */ /* 0x060ff00000041808 */
[C---:B------:R-:W-:Y:S01]  /*8770*/  HMMA.16816.F32.BF16 R4, R168.reuse, R190, R4 ;  /* 0x000000bea804723c */ /* 0x040fe20000041804 */
[----:B------:R-:W1:Y:S07]  /*8780*/  LDSM.16.M88.4 R188, [R201] ;  /* 0x00000000c9bc783b */ /* 0x000e6e0000000200 */
[C---:B---3--:R-:W-:Y:S08]  /*8790*/  HMMA.16816.F32.BF16 R184, R168.reuse, R176, R184 ;  /* 0x000000b0a8b8723c */ /* 0x048ff000000418b8 */
[----:B------:R-:W-:Y:S01]  /*87a0*/  HMMA.16816.F32.BF16 R180, R168, R178, R180 ;  /* 0x000000b2a8b4723c */ /* 0x000fe200000418b4 */
[----:B------:R-:W3:Y:S04]  /*87b0*/  LDSM.16.M88.4 R176, [R200] ;  /* 0x00000000c8b0783b */ /* 0x000ee80000000200 */
[----:B------:R-:W5:Y:S03]  /*87c0*/  LDSM.16.M88.4 R168, [R219+0xe000] ;  /* 0x00e00000dba8783b */ /* 0x000f660000000200 */
[C---:B----4-:R-:W-:Y:S08]  /*87d0*/  HMMA.16816.F32.BF16 R24, R172.reuse, R32, R24 ;  /* 0x00000020ac18723c */ /* 0x050ff00000041818 */
[C---:B------:R-:W-:Y:S01]  /*87e0*/  HMMA.16816.F32.BF16 R20, R172.reuse, R34, R20 ;  /* 0x00000022ac14723c */ /* 0x040fe20000041814 */
[----:B------:R-:W4:Y:S07]  /*87f0*/  LDSM.16.M88.4 R32, [R219+0xe800] ;  /* 0x00e80000db20783b */ /* 0x000f2e0000000200 */
[C---:B--2---:R-:W-:Y:S08]  /*8800*/  HMMA.16816.F32.BF16 R16, R172.reuse, R28, R16 ;  /* 0x0000001cac10723c */ /* 0x044ff00000041810 */
[C---:B------:R-:W-:Y:S01]  /*8810*/  HMMA.16816.F32.BF16 R12, R172.reuse, R30, R12 ;  /* 0x0000001eac0c723c */ /* 0x040fe2000004180c */
[----:B------:R-:W2:Y:S07]  /*8820*/  LDSM.16.M88.4 R28, [R219+0xf000] ;  /* 0x00f00000db1c783b */ /* 0x000eae0000000200 */
[C---:B-1----:R-:W-:Y:S08]  /*8830*/  HMMA.16816.F32.BF16 R8, R172.reuse, R188, R8 ;  /* 0x000000bcac08723c */ /* 0x042ff00000041808 */
[C---:B------:R-:W-:Y:S01]  /*8840*/  HMMA.16816.F32.BF16 R4, R172.reuse, R190, R4 ;  /* 0x000000beac04723c */ /* 0x040fe20000041804 */
[----:B------:R-:W1:Y:S07]  /*8850*/  LDSM.16.M88.4 R188, [R219+0xf800] ;  /* 0x00f80000dbbc783b */ /* 0x000e6e0000000200 */
[C---:B---3--:R-:W-:Y:S08]  /*8860*/  HMMA.16816.F32.BF16 R184, R172.reuse, R176, R184 ;  /* 0x000000b0acb8723c */ /* 0x048ff000000418b8 */
[----:B------:R-:W-:Y:S01]  /*8870*/  HMMA.16816.F32.BF16 R180, R172, R178, R180 ;  /* 0x000000b2acb4723c */ /* 0x000fe200000418b4 */
[----:B------:R-:W-:Y:S04]  /*8880*/  LDSM.16.M88.4 R176, [R221+0x6000] ;  /* 0x00600000ddb0783b */ /* 0x000fe80000000200 */
[----:B------:R-:W3:Y:S03]  /*8890*/  LDSM.16.M88.4 R172, [R212+0x6000] ;  /* 0x00600000d4ac783b */ /* 0x000ee60000000200 */
[C---:B-----5:R-:W-:Y:S08]  /*88a0*/  HMMA.16816.F32.BF16 R24, R192.reuse, R168, R24 ;  /* 0x000000a8c018723c */ /* 0x060ff00000041818 */
[C---:B------:R-:W-:Y:S01]  /*88b0*/  HMMA.16816.F32.BF16 R20, R192.reuse, R170, R20 ;  /* 0x000000aac014723c */ /* 0x040fe20000041814 */
[----:B------:R-:W5:Y:S07]  /*88c0*/  LDSM.16.M88.4 R168, [R212+0x6800] ;  /* 0x00680000d4a8783b */ /* 0x000f6e0000000200 */
[C---:B----4-:R-:W-:Y:S08]  /*88d0*/  HMMA.16816.F32.BF16 R16, R192.reuse, R32, R16 ;  /* 0x00000020c010723c */ /* 0x050ff00000041810 */
[C---:B------:R-:W-:Y:S01]  /*88e0*/  HMMA.16816.F32.BF16 R12, R192.reuse, R34, R12 ;  /* 0x00000022c00c723c */ /* 0x040fe2000004180c */
[----:B------:R-:W4:Y:S07]  /*88f0*/  LDSM.16.M88.4 R32, [R212+0x7000] ;  /* 0x00700000d420783b */ /* 0x000f2e0000000200 */
[C---:B--2---:R-:W-:Y:S08]  /*8900*/  HMMA.16816.F32.BF16 R8, R192.reuse, R28, R8 ;  /* 0x0000001cc008723c */ /* 0x044ff00000041808 */
[----:B------:R-:W-:Y:S01]  /*8910*/  HMMA.16816.F32.BF16 R4, R192, R30, R4 ;  /* 0x0000001ec004723c */ /* 0x000fe20000041804 */
[----:B------:R-:W2:Y:S01]  /*8920*/  LDSM.16.M88.4 R28, [R212+0x7800] ;  /* 0x00780000d41c783b */ /* 0x000ea20000000200 */
[----:B------:R-:W-:-:S06]  /*8930*/  DEPBAR.LE SB0, 0x0 ;  /* 0x000080000000791a */ /* 0x000fcc0000000000 */
[C---:B-1----:R-:W-:Y:S08]  /*8940*/  HMMA.16816.F32.BF16 R184, R192.reuse, R188, R184 ;  /* 0x000000bcc0b8723c */ /* 0x042ff000000418b8 */
[----:B------:R-:W-:Y:S08]  /*8950*/  HMMA.16816.F32.BF16 R180, R192, R190, R180 ;  /* 0x000000bec0b4723c */ /* 0x000ff000000418b4 */
[C---:B---3--:R-:W-:Y:S08]  /*8960*/  HMMA.16816.F32.BF16 R24, R176.reuse, R172, R24 ;  /* 0x000000acb018723c */ /* 0x048ff00000041818 */
[C---:B------:R-:W-:Y:S08]  /*8970*/  HMMA.16816.F32.BF16 R20, R176.reuse, R174, R20 ;  /* 0x000000aeb014723c */ /* 0x040ff00000041814 */
[C---:B-----5:R-:W-:Y:S08]  /*8980*/  HMMA.16816.F32.BF16 R16, R176.reuse, R168, R16 ;  /* 0x000000a8b010723c */ /* 0x060ff00000041810 */
[C---:B------:R-:W-:Y:S08]  /*8990*/  HMMA.16816.F32.BF16 R12, R176.reuse, R170, R12 ;  /* 0x000000aab00c723c */ /* 0x040ff0000004180c */
[C---:B----4-:R-:W-:Y:S08]  /*89a0*/  HMMA.16816.F32.BF16 R8, R176.reuse, R32, R8 ;  /* 0x00000020b008723c */ /* 0x050ff00000041808 */
[C---:B------:R-:W-:Y:S08]  /*89b0*/  HMMA.16816.F32.BF16 R4, R176.reuse, R34, R4 ;  /* 0x00000022b004723c */ /* 0x040ff00000041804 */
[C---:B--2---:R-:W-:Y:S08]  /*89c0*/  HMMA.16816.F32.BF16 R184, R176.reuse, R28, R184 ;  /* 0x0000001cb0b8723c */ /* 0x044ff000000418b8 */
[----:B------:R-:W-:Y:S01]  /*89d0*/  HMMA.16816.F32.BF16 R180, R176, R30, R180 ;  /* 0x0000001eb0b4723c */ /* 0x000fe200000418b4 */
[----:B------:R-:W-:Y:S06]  /*89e0*/  BAR.SYNC.DEFER_BLOCKING 0x0 ;  /* 0x0000000000007b1d */ /* 0x000fec0000010000 */
[----:B------:R-:W-:Y:S05]  /*89f0*/  @!P0 BRA `(.L_x_203) ;  /* 0x0000086000008947 */ /* 0x000fea0003800000 */
[----:B------:R-:W-:Y:S01]  /*8a00*/  UIADD3 UR14, UR8, -0x3, URZ ;  /* 0xfffffffd080e7890 */ /* 0x000fe2000fffe03f */
[----:B------:R1:W-:Y:S01]  /*8a10*/  @P5 STS.128 [R230+0x8000], RZ ;  /* 0x008000ffe6005388 */ /* 0x0003e20000000c00 */
[----:B------:R-:W-:Y:S01]  /*8a20*/  ULDC.64 UR4, c[0x0][0x198] ;  /* 0x0000660000047ab9 */ /* 0x000fe20000000a00 */
[----:B------:R-:W-:Y:S01]  /*8a30*/  BSSY B0, `(.L_x_204) ;  /* 0x0000081000007945 */ /* 0x000fe20003800000 */
[----:B------:R-:W-:-:S02]  /*8a40*/  USHF.R.S32.HI UR8, URZ, 0x1f, UR14 ;  /* 0x0000001f3f087899 */ /* 0x000fc4000801140e */
[----:B------:R-:W-:Y:S02]  /*8a50*/  UIMAD.WIDE.U32 UR32, UR14, UR4, URZ ;  /* 0x000000040e2072a5 */ /* 0x000fe4000f8e003f */
[----:B------:R-:W-:-:S04]  /*8a60*/  UIMAD UR8, UR8, UR4, URZ ;  /* 0x00000004080872a4 */ /* 0x000fc8000f8e023f */
[----:B------:R-:W-:Y:S01]  /*8a70*/  UIMAD UR5, UR14, UR5, UR8 ;  /* 0x000000050e0572a4 */ /* 0x000fe2000f8e0208 */
[----:B------:R-:W-:Y:S02]  /*8a80*/  IMAD.U32 R28, RZ, RZ, UR32 ;  /* 0x00000020ff1c7e24 */ /* 0x000fe4000f8e00ff */
[----:B------:R-:W-:Y:S01]  /*8a90*/  IMAD.U32 R29, RZ, RZ, UR33 ;  /* 0x00000021ff1d7e24 */ /* 0x000fe2000f8e00ff */
[----:B------:R-:W-:Y:S02]  /*8aa0*/  UIADD3 UR5, UR33, UR5, URZ ;  /* 0x0000000521057290 */ /* 0x000fe4000fffe03f */
[----:B------:R-:W-:-:S04]  /*8ab0*/  LEA R29, P0, R28, R232, 0x6 ;  /* 0x000000e81c1d7211 */ /* 0x000fc800078030ff */
[----:B------:R-:W-:Y:S01]  /*8ac0*/  IMAD.U32 R31, RZ, RZ, UR5 ;  /* 0x00000005ff1f7e24 */ /* 0x000fe2000f8e00ff */
[----:B------:R-:W-:-:S04]  /*8ad0*/  @!P5 LEA R172, P1, R29, c[0x0][0x168], 0x1 ;  /* 0x00005a001dacda11 */ /* 0x000fc800078208ff */
[----:B------:R-:W-:Y:S02]  /*8ae0*/  LEA.HI.X R2, R28, R235, R31, 0x6, P0 ;  /* 0x000000eb1c027211 */ /* 0x000fe400000f341f */
[C---:B------:R-:W-:Y:S02]  /*8af0*/  @!P4 LEA R170, P0, R29.reuse, c[0x0][0x168], 0x1 ;  /* 0x00005a001daaca11 */ /* 0x040fe400078008ff */
[C-C-:B------:R-:W-:Y:S02]  /*8b00*/  @!P5 LEA.HI.X R173, R29.reuse, c[0x0][0x16c], R2.reuse, 0x1, P1 ;  /* 0x00005b001dadda11 */ /* 0x140fe400008f0c02 */
[C---:B------:R-:W-:Y:S02]  /*8b10*/  @!P4 LEA.HI.X R171, R29.reuse, c[0x0][0x16c], R2, 0x1, P0 ;  /* 0x00005b001dabca11 */ /* 0x040fe400000f0c02 */
[C---:B------:R-:W-:Y:S01]  /*8b20*/  @!P3 LEA R168, P1, R29.reuse, c[0x0][0x168], 0x1 ;  /* 0x00005a001da8ba11 */ /* 0x040fe200078208ff */
[----:B------:R-:W-:Y:S01]  /*8b30*/  @!PT LDS RZ, [RZ] ;  /* 0x00000000fffff984 */ /* 0x000fe20000000800 */
[----:B------:R-:W-:Y:S01]  /*8b40*/  @!PT LDS RZ, [RZ] ;  /* 0x00000000fffff984 */ /* 0x000fe20000000800 */
[----:B------:R-:W-:Y:S01]  /*8b50*/  @!PT LDS RZ, [RZ] ;  /* 0x00000000fffff984 */ /* 0x000fe20000000800 */
[----:B------:R2:W-:Y:S01]  /*8b60*/  @!P5 LDGSTS.E.BYPASS.LTC128B.128 [R230+0x8000], [R172.64] ;  /* 0x08000000ace6dfae */ /* 0x0005e2000b901d52 */
[----:B------:R-:W-:-:S02]  /*8b70*/  @!P2 LEA R34, P0, R29, c[0x0][0x168], 0x1 ;  /* 0x00005a001d22aa11 */ /* 0x000fc400078008ff */
[C---:B------:R-:W-:Y:S01]  /*8b80*/  IADD3 R31, P6, R29.reuse, UR12, RZ ;  /* 0x0000000c1d1f7c10 */ /* 0x040fe2000ffde0ff */
[----:B------:R1:W-:Y:S01]  /*8b90*/  @P4 STS.128 [R230+0xa000], RZ ;  /* 0x00a000ffe6004388 */ /* 0x0003e20000000c00 */
[C-C-:B------:R-:W-:Y:S02]  /*8ba0*/  @!P3 LEA.HI.X R169, R29.reuse, c[0x0][0x16c], R2.reuse, 0x1, P1 ;  /* 0x00005b001da9ba11 */ /* 0x140fe400008f0c02 */
        /* <DEDUP_REMOVED lines=14> */
[C---:B------:R-:W-:Y:S02]  /*8c90*/  @!P4 LEA.HI.X R175, R31.reuse, c[0x0][0x16c], R2, 0x1, P0 ;  /* 0x00005b001fafca11 */ /* 0x040fe400000f0c02 */
[C---:B------:R-:W-:Y:S01]  /*8ca0*/  IADD3 R29, P6, R31.reuse, UR12, RZ ;  /* 0x0000000c1f1d7c10 */ /* 0x040fe2000ffde0ff */
        /* <DEDUP_REMOVED lines=12> */
[----:B---3--:R-:W-:-:S03]  /*8d70*/  @!P2 LEA R170, P0, R31, c[0x0][0x168], 0x1 ;  /* 0x00005a001faaaa11 */ /* 0x008fc600078008ff */
[----:B------:R1:W-:Y:S01]  /*8d80*/  @P4 STS.128 [R230+0xa800], RZ ;  /* 0x00a800ffe6004388 */ /* 0x0003e20000000c00 */
[----:B------:R-:W-:-:S03]  /*8d90*/  @!P2 LEA.HI.X R171, R31, c[0x0][0x16c], R2, 0x1, P0 ;  /* 0x00005b001fabaa11 */ /* 0x000fc600000f0c02 */
[----:B------:R-:W-:Y:S01]  /*8da0*/  @!PT LDS RZ, [RZ] ;  /* 0x00000000fffff984 */ /* 0x000fe20000000800 */
[----:B------:R-:W-:Y:S01]  /*8db0*/  @!PT LDS RZ, [RZ] ;  /* 0x00000000fffff984 */ /* 0x000fe20000000800 */
[----:B------:R-:W-:Y:S01]  /*8dc0*/  @!PT LDS RZ, [RZ] ;  /* 0x00000000fffff984 */ /* 0x000fe20000000800 */
[----:B------:R1:W-:Y:S01]  /*8dd0*/  @!P4 LDGSTS.E.BYPASS.LTC128B.128 [R230+0xa800], [R174.64+0x80] ;  /* 0x0a800080aee6cfae */ /* 0x0003e2000b901d52 */
[----:B------:R-:W-:Y:S02]  /*8de0*/  IADD3.X R2, R2, UR20, RZ, P6, !PT ;  /* 0x0000001402027c10 */ /* 0x000fe4000b7fe4ff */
[C---:B----4-:R-:W-:Y:S01]  /*8df0*/  @!P5 LEA R168, P1, R29.reuse, c[0x0][0x168], 0x1 ;  /* 0x00005a001da8da11 */ /* 0x050fe200078208ff */
[----:B------:R1:W-:Y:S03]  /*8e00*/  @P3 STS.128 [R230+0xc800], RZ ;  /* 0x00c800ffe6003388 */ /* 0x0003e60000000c00 */
[C-C-:B------:R-:W-:Y:S01]  /*8e10*/  @!P5 LEA.HI.X R169, R29.reuse, c[0x0][0x16c], R2.reuse, 0x1, P1 ;  /* 0x00005b001da9da11 */ /* 0x140fe200008f0c02 */
[----:B------:R-:W-:Y:S01]  /*8e20*/  @!PT LDS RZ, [RZ] ;  /* 0x00000000fffff984 */ /* 0x000fe20000000800 */
[----:B------:R-:W-:Y:S01]  /*8e30*/  @!PT LDS RZ, [RZ] ;  /* 0x00000000fffff984 */ /* 0x000fe20000000800 */
[----:B------:R-:W-:Y:S01]  /*8e40*/  @!PT LDS RZ, [RZ] ;  /* 0x00000000fffff984 */ /* 0x000fe20000000800 */
[----:B------:R3:W-:Y:S01]  /*8e50*/  @!P3 LDGSTS.E.BYPASS.LTC128B.128 [R230+0xc800], [R172.64+0x100] ;  /* 0x0c800100ace6bfae */ /* 0x0007e2000b901d52 */
[C---:B------:R-:W-:Y:S02]  /*8e60*/  IADD3 R0, P1, R29.reuse, UR12, RZ ;  /* 0x0000000c1d007c10 */ /* 0x040fe4000ff3e0ff */
[C---:B-----5:R-:W-:Y:S01]  /*8e70*/  @!P4 LEA R34, P0, R29.reuse, c[0x0][0x168], 0x1 ;  /* 0x00005a001d22ca11 */ /* 0x060fe200078008ff */
[----:B------:R1:W-:Y:S03]  /*8e80*/  @P2 STS.128 [R230+0xe800], RZ ;  /* 0x00e800ffe6002388 */ /* 0x0003e60000000c00 */
[C---:B------:R-:W-:Y:S01]  /*8e90*/  @!P4 LEA.HI.X R35, R29.reuse, c[0x0][0x16c], R2, 0x1, P0 ;  /* 0x00005b001d23ca11 */ /* 0x040fe200000f0c02 */
[----:B------:R-:W-:Y:S01]  /*8ea0*/  @!PT LDS RZ, [RZ] ;  /* 0x00000000fffff984 */ /* 0x000fe20000000800 */
[----:B------:R-:W-:Y:S01]  /*8eb0*/  @!PT LDS RZ, [RZ] ;  /* 0x00000000fffff984 */ /* 0x000fe20000000800 */
[----:B------:R-:W-:Y:S01]  /*8ec0*/  @!PT LDS RZ, [RZ] ;  /* 0x00000000fffff984 */ /* 0x000fe20000000800 */
[----:B------:R4:W-:Y:S01]  /*8ed0*/  @!P2 LDGSTS.E.BYPASS.LTC128B.128 [R230+0xe800], [R170.64+0x180] ;  /* 0x0e800180aae6afae */ /* 0x0009e2000b901d52 */
[----:B------:R-:W-:-:S02]  /*8ee0*/  @!P2 LEA R30, P0, R29, c[0x0][0x168], 0x1 ;  /* 0x00005a001d1eaa11 */ /* 0x000fc400078008ff */
[C---:B--2---:R-:W-:Y:S01]  /*8ef0*/  @!P3 LEA R32, P6, R29.reuse, c[0x0][0x168], 0x1 ;  /* 0x00005a001d20ba11 */ /* 0x044fe200078c08ff */
[----:B------:R1:W-:Y:S01]  /*8f00*/  @P5 STS.128 [R230+0x9000], RZ ;  /* 0x009000ffe6005388 */ /* 0x0003e20000000c00 */
[C-C-:B------:R-:W-:Y:S02]  /*8f10*/  @!P2 LEA.HI.X R31, R29.reuse, c[0x0][0x16c], R2.reuse, 0x1, P0 ;  /* 0x00005b001d1faa11 */ /* 0x140fe400000f0c02 */
[----:B------:R-:W-:Y:S01]  /*8f20*/  @!P3 LEA.HI.X R33, R29, c[0x0][0x16c], R2, 0x1, P6 ;  /* 0x00005b001d21ba11 */ /* 0x000fe200030f0c02 */
[----:B------:R-:W-:Y:S01]  /*8f30*/  @!PT LDS RZ, [RZ] ;  /* 0x00000000fffff984 */ /* 0x000fe20000000800 */
[----:B------:R-:W-:Y:S01]  /*8f40*/  @!PT LDS RZ, [RZ] ;  /* 0x00000000fffff984 */ /* 0x000fe20000000800 */
[----:B------:R-:W-:Y:S01]  /*8f50*/  @!PT LDS RZ, [RZ] ;  /* 0x00000000fffff984 */ /* 0x000fe20000000800 */
[----:B------:R2:W-:Y:S01]  /*8f60*/  @!P5 LDGSTS.E.BYPASS.LTC128B.128 [R230+0x9000], [R168.64] ;  /* 0x09000000a8e6dfae */ /* 0x0005e2000b901d52 */
[----:B------:R-:W-:-:S03]  /*8f70*/  IADD3.X R29, R2, UR20, RZ, P1, !PT ;  /* 0x00000014021d7c10 */ /* 0x000fc60008ffe4ff */
[----:B------:R1:W-:Y:S04]  /*8f80*/  @P4 STS.128 [R230+0xb000], RZ ;  /* 0x00b000ffe6004388 */ /* 0x0003e80000000c00 */
        /* <DEDUP_REMOVED lines=43> */
.L_x_205:
[----:B------:R-:W-:Y:S05]  /*9240*/  BSYNC B0 ;  /* 0x0000000000007941 */ /* 0x000fea0003800000 */
.L_x_204:
[----:B------:R-:W0:Y:S02]  /*9250*/  LDGDEPBAR ;  /* 0x00000000000079af */ /* 0x000e240000000000 */
.L_x_203:
[----:B--2---:R-:W-:-:S04]  /*9260*/  MOV R28, UR27 ;  /* 0x0000001b001c7c02 */ /* 0x004fc80008000f00 */
[----:B------:R-:W-:-:S04]  /*9270*/  LEA R28, R28, R239, 0x6 ;  /* 0x000000ef1c1c7211 */ /* 0x000fc800078e30ff */
[C---:B------:R-:W-:Y:S02]  /*9280*/  IADD3 R2, R28.reuse, 0x1, RZ ;  /* 0x000000011c027810 */ /* 0x040fe40007ffe0ff */
[----:B------:R-:W-:Y:S02]  /*9290*/  IADD3 R0, R28, 0x8, RZ ;  /* 0x000000081c007810 */ /* 0x000fe40007ffe0ff */
[C---:B------:R-:W-:Y:S02]  /*92a0*/  ISETP.GE.AND P1, PT, R2.reuse, R237, PT ;  /* 0x000000ed0200720c */ /* 0x040fe40003f26270 */
[-C--:B------:R-:W-:Y:S02]  /*92b0*/  ISETP.GE.AND P4, PT, R2, R231.reuse, PT ;  /* 0x000000e70200720c */ /* 0x080fe40003f86270 */
[C---:B------:R-:W-:Y:S02]  /*92c0*/  ISETP.GE.AND P5, PT, R28.reuse, R231, PT ;  /* 0x000000e71c00720c */ /* 0x040fe40003fa6270 */
[----:B------:R-:W-:-:S02]  /*92d0*/  ISETP.GE.AND P2, PT, R28, R237, PT ;  /* 0x000000ed1c00720c */ /* 0x000fc40003f46270 */
[C---:B------:R-:W-:Y:S02]  /*92e0*/  ISETP.GE.AND P0, PT, R0.reuse, R237, PT ;  /* 0x000000ed0000720c */ /* 0x040fe40003f06270 */
[----:B------:R-:W-:Y:S02]  /*92f0*/  ISETP.GE.AND P3, PT, R0, R231, PT ;  /* 0x000000e70000720c */ /* 0x000fe40003f66270 */
[C---:B------:R-:W-:Y:S02]  /*9300*/  ISETP.LT.OR P1, PT, R2.reuse, R238, P1 ;  /* 0x000000ee0200720c */ /* 0x040fe40000f21670 */
[-C--:B------:R-:W-:Y:S02]  /*9310*/  ISETP.LT.OR P4, PT, R2, R236.reuse, P4 ;  /* 0x000000ec0200720c */ /* 0x080fe40002781670 */
[C---:B------:R-:W-:Y:S02]  /*9320*/  ISETP.LT.OR P5, PT, R28.reuse, R236, P5 ;  /* 0x000000ec1c00720c */ /* 0x040fe40002fa1670 */
[----:B------:R-:W-:-:S02]  /*9330*/  IADD3 R2, R28, 0x10, RZ ;  /* 0x000000101c027810 */ /* 0x000fc40007ffe0ff */
[-C--:B------:R-:W-:Y:S02]  /*9340*/  ISETP.LT.OR P2, PT, R28, R238.reuse, P2 ;  /* 0x000000ee1c00720c */ /* 0x080fe40001741670 */
[C---:B------:R-:W-:Y:S02]  /*9350*/  ISETP.LT.OR P0, PT, R0.reuse, R238, P0 ;  /* 0x000000ee0000720c */ /* 0x040fe40000701670 */
[----:B------:R-:W-:Y:S02]  /*9360*/  ISETP.LT.OR P3, PT, R0, R236, P3 ;  /* 0x000000ec0000720c */ /* 0x000fe40001f61670 */
[----:B-1----:R-:W-:Y:S02]  /*9370*/  IADD3 R30, R28, 0x9, RZ ;  /* 0x000000091c1e7810 */ /* 0x002fe40007ffe0ff */
[----:B------:R-:W-:Y:S02]  /*9380*/  FSEL R0, R26, -INF , !P5 ;  /* 0xff8000001a007808 */ /* 0x000fe40006800000 */
[----:B------:R-:W-:-:S02]  /*9390*/  FSEL R29, R25, -INF , !P1 ;  /* 0xff800000191d7808 */ /* 0x000fc40004800000 */
[C---:B------:R-:W-:Y:S02]  /*93a0*/  ISETP.GE.AND P5, PT, R2.reuse, R237, PT ;  /* 0x000000ed0200720c */ /* 0x040fe40003fa6270 */
[----:B------:R-:W-:Y:S02]  /*93b0*/  ISETP.GE.AND P1, PT, R2, R231, PT ;  /* 0x000000e70200720c */ /* 0x000fe40003f26270 */
[----:B------:R-:W-:Y:S02]  /*93c0*/  FSEL R33, R24, -INF , !P2 ;  /* 0xff80000018217808 */ /* 0x000fe40005000000 */
[----:B------:R-:W-:Y:S02]  /*93d0*/  IADD3 R24, R28, 0x11, RZ ;  /* 0x000000111c187810 */ /* 0x000fe40007ffe0ff */
[----:B------:R-:W-:Y:S02]  /*93e0*/  ISETP.GE.AND P6, PT, R30, R237, PT ;  /* 0x000000ed1e00720c */ /* 0x000fe40003fc6270 */
[----:B------:R-:W-:-:S02]  /*93f0*/  ISETP.LT.OR P5, PT, R2, R238, P5 ;  /* 0x000000ee0200720c */ /* 0x000fc40002fa1670 */
[----:B------:R-:W-:Y:S02]  /*9400*/  ISETP.LT.OR P1, PT, R2, R236, P1 ;  /* 0x000000ec0200720c */ /* 0x000fe40000f21670 */
[----:B------:R-:W-:Y:S02]  /*9410*/  FSEL R2, R27, -INF , !P4 ;  /* 0xff8000001b027808 */ /* 0x000fe40006000000 */
[----:B------:R-:W-:Y:S02]  /*9420*/  FSEL R179, R20, -INF , !P0 ;  /* 0xff80000014b37808 */ /* 0x000fe40004000000 */
[----:B------:R-:W-:Y:S02]  /*9430*/  ISETP.GE.AND P2, PT, R30, R231, PT ;  /* 0x000000e71e00720c */ /* 0x000fe40003f46270 */
[C---:B------:R-:W-:Y:S02]  /*9440*/  ISETP.GE.AND P4, PT, R24.reuse, R237, PT ;  /* 0x000000ed1800720c */ /* 0x040fe40003f86270 */
[----:B------:R-:W-:-:S02]  /*9450*/  ISETP.GE.AND P0, PT, R24, R231, PT ;  /* 0x000000e71800720c */ /* 0x000fc40003f06270 */
[----:B------:R-:W-:Y:S02]  /*9460*/  ISETP.LT.OR P6, PT, R30, R238, P6 ;  /* 0x000000ee1e00720c */ /* 0x000fe400037c1670 */
[----:B------:R-:W-:Y:S02]  /*9470*/  IADD3 R25, R28, 0x18, RZ ;  /* 0x000000181c197810 */ /* 0x000fe40007ffe0ff */
[----:B------:R-:W-:Y:S02]  /*9480*/  ISETP.LT.OR P2, PT, R30, R236, P2 ;  /* 0x000000ec1e00720c */ /* 0x000fe40001741670 */
[C---:B------:R-:W-:Y:S02]  /*9490*/  ISETP.LT.OR P4, PT, R24.reuse, R238, P4 ;  /* 0x000000ee1800720c */ /* 0x040fe40002781670 */
[----:B------:R-:W-:Y:S02]  /*94a0*/  ISETP.LT.OR P0, PT, R24, R236, P0 ;  /* 0x000000ec1800720c */ /* 0x000fe40000701670 */
[----:B------:R-:W-:-:S02]  /*94b0*/  FSEL R22, R22, -INF , !P3 ;  /* 0xff80000016167808 */ /* 0x000fc40005800000 */
[----:B------:R-:W-:Y:S02]  /*94c0*/  FSEL R171, R21, -INF , !P6 ;  /* 0xff80000015ab7808 */ /* 0x000fe40007000000 */
[C---:B------:R-:W-:Y:S02]  /*94d0*/  IADD3 R24, R28.reuse, 0x19, RZ ;  /* 0x000000191c187810 */ /* 0x040fe40007ffe0ff */
[C---:B------:R-:W-:Y:S02]  /*94e0*/  ISETP.GE.AND P3, PT, R25.reuse, R237, PT ;  /* 0x000000ed1900720c */ /* 0x040fe40003f66270 */
[----:B------:R-:W-:Y:S02]  /*94f0*/  ISETP.GE.AND P6, PT, R25, R231, PT ;  /* 0x000000e71900720c */ /* 0x000fe40003fc6270 */
[----:B------:R-:W-:Y:S02]  /*9500*/  FSEL R20, R23, -INF , !P2 ;  /* 0xff80000017147808 */ /* 0x000fe40005000000 */
[----:B------:R-:W-:-:S02]  /*9510*/  IADD3 R21, R28, 0x20, RZ ;  /* 0x000000201c157810 */ /* 0x000fc40007ffe0ff */
[----:B------:R-:W-:Y:S02]  /*9520*/  FSEL R27, R16, -INF , !P5 ;  /* 0xff800000101b7808 */ /* 0x000fe40006800000 */
[----:B------:R-:W-:Y:S02]  /*9530*/  ISETP.GE.AND P2, PT, R24, R237, PT ;  /* 0x000000ed1800720c */ /* 0x000fe40003f46270 */
[----:B------:R-:W-:Y:S02]  /*9540*/  IADD3 R16, R28, 0x21, RZ ;  /* 0x000000211c107810 */ /* 0x000fe40007ffe0ff */
[C---:B------:R-:W-:Y:S02]  /*9550*/  ISETP.LT.OR P3, PT, R25.reuse, R238, P3 ;  /* 0x000000ee1900720c */ /* 0x040fe40001f61670 */
[----:B------:R-:W-:Y:S02]  /*9560*/  ISETP.LT.OR P6, PT, R25, R236, P6 ;  /* 0x000000ec1900720c */ /* 0x000fe400037c1670 */
[----:B------:R-:W-:-:S02]  /*9570*/  FSEL R198, R18, -INF , !P1 ;  /* 0xff80000012c67808 */ /* 0x000fc40004800000 */
[----:B------:R-:W-:Y:S02]  /*9580*/  FSEL R25, R17, -INF , !P4 ;  /* 0xff80000011197808 */ /* 0x000fe40006000000 */
[C---:B------:R-:W-:Y:S02]  /*9590*/  ISETP.GE.AND P1, PT, R21.reuse, R237, PT ;  /* 0x000000ed1500720c */ /* 0x040fe40003f26270 */
[----:B------:R-:W-:Y:S02]  /*95a0*/  ISETP.GE.AND P4, PT, R21, R231, PT ;  /* 0x000000e71500720c */ /* 0x000fe40003f86270 */
[----:B------:R-:W-:Y:S02]  /*95b0*/  FSEL R194, R19, -INF , !P0 ;  /* 0xff80000013c27808 */ /* 0x000fe40004000000 */
[----:B------:R-:W-:Y:S02]  /*95c0*/  ISETP.LT.OR P2, PT, R24, R238, P2 ;  /* 0x000000ee1800720c */ /* 0x000fe40001741670 */
[----:B------:R-:W-:-:S02]  /*95d0*/  ISETP.GE.AND P0, PT, R16, R237, PT ;  /* 0x000000ed1000720c */ /* 0x000fc40003f06270 */
[C---:B------:R-:W-:Y:S02]  /*95e0*/  ISETP.LT.OR P1, PT, R21.reuse, R238, P1 ;  /* 0x000000ee1500720c */ /* 0x040fe40000f21670 */
[----:B------:R-:W-:Y:S02]  /*95f0*/  ISETP.LT.OR P4, PT, R21, R236, P4 ;  /* 0x000000ec1500720c */ /* 0x000fe40002781670 */
[----:B------:R-:W-:Y:S02]  /*9600*/  FSEL R26, R14, -INF , !P6 ;  /* 0xff8000000e1a7808 */ /* 0x000fe40007000000 */
[----:B------:R-:W-:Y:S02]  /*9610*/  FSEL R21, R13, -INF , !P2 ;  /* 0xff8000000d157808 */ /* 0x000fe40005000000 */
[----:B------:R-:W-:Y:S02]  /*9620*/  ISETP.LT.OR P0, PT, R16, R238, P0 ;  /* 0x000000ee1000720c */ /* 0x000fe40000701670 */
[----:B------:R-:W-:-:S02]  /*9630*/  FMNMX.FTZ R14, R164, R33, !PT ;  /* 0x00000021a40e7209 */ /* 0x000fc40007810000 */
[----:B------:R-:W-:Y:S02]  /*9640*/  IADD3 R13, R28, 0x30, RZ ;  /* 0x000000301c0d7810 */ /* 0x000fe40007ffe0ff */
[----:B------:R-:W-:Y:S02]  /*9650*/  FSEL R23, R12, -INF , !P3 ;  /* 0xff8000000c177808 */ /* 0x000fe40005800000 */
[----:B------:R-:W-:Y:S02]  /*9660*/  FMNMX.FTZ R14, R29, R14, !PT ;  /* 0x0000000e1d0e7209 */ /* 0x000fe40007810000 */
[----:B------:R-:W-:Y:S02]  /*9670*/  FSEL R192, R10, -INF , !P4 ;  /* 0xff8000000ac07808 */ /* 0x000fe40006000000 */
[----:B------:R-:W-:Y:S02]  /*9680*/  FSEL R193, R9, -INF , !P0 ;  /* 0xff80000009c17808 */ /* 0x000fe40004000000 */
[----:B------:R-:W-:-:S02]  /*9690*/  ISETP.GE.AND P3, PT, R16, R231, PT ;  /* 0x000000e71000720c */ /* 0x000fc40003f66270 */
[C---:B------:R-:W-:Y:S02]  /*96a0*/  ISETP.GE.AND P4, PT, R13.reuse, R237, PT ;  /* 0x000000ed0d00720c */ /* 0x040fe40003f86270 */
[-C--:B------:R-:W-:Y:S02]  /*96b0*/  ISETP.GE.AND P0, PT, R13, R231.reuse, PT ;  /* 0x000000e70d00720c */ /* 0x080fe40003f06270 */
[----:B------:R-:W-:Y:S02]  /*96c0*/  FSEL R195, R8, -INF , !P1 ;  /* 0xff80000008c37808 */ /* 0x000fe40004800000 */
[----:B------:R-:W-:Y:S02]  /*96d0*/  ISETP.GE.AND P5, PT, R24, R231, PT ;  /* 0x000000e71800720c */ /* 0x000fe40003fa6270 */
[----:B------:R-:W-:Y:S02]  /*96e0*/  FMNMX.FTZ R8, R179, R14, !PT ;  /* 0x0000000eb3087209 */ /* 0x000fe40007810000 */
[----:B------:R-:W-:-:S02]  /*96f0*/  ISETP.LT.OR P3, PT, R16, R236, P3 ;  /* 0x000000ec1000720c */ /* 0x000fc40001f61670 */
[C---:B------:R-:W-:Y:S02]  /*9700*/  ISETP.LT.OR P4, PT, R13.reuse, R238, P4 ;  /* 0x000000ee0d00720c */ /* 0x040fe40002781670 */
[----:B------:R-:W-:Y:S02]  /*9710*/  ISETP.LT.OR P0, PT, R13, R236, P0 ;  /* 0x000000ec0d00720c */ /* 0x000fe40000701670 */
[----:B------:R-:W-:Y:S02]  /*9720*/  FMNMX.FTZ R13, R3, R0, !PT ;  /* 0x00000000030d7209 */ /* 0x000fe40007810000 */
[----:B------:R-:W-:Y:S02]  /*9730*/  ISETP.LT.OR P5, PT, R24, R236, P5 ;  /* 0x000000ec1800720c */ /* 0x000fe40002fa1670 */
[----:B------:R-:W-:Y:S02]  /*9740*/  FMNMX.FTZ R8, R171, R8, !PT ;  /* 0x00000008ab087209 */ /* 0x000fe40007810000 */
[----:B------:R-:W-:-:S02]  /*9750*/  IADD3 R12, R28, 0x29, RZ ;  /* 0x000000291c0c7810 */ /* 0x000fc40007ffe0ff */
[----:B------:R-:W-:Y:S02]  /*9760*/  FSEL R188, R11, -INF , !P3 ;  /* 0xff8000000bbc7808 */ /* 0x000fe40005800000 */
[----:B------:R-:W-:Y:S02]  /*9770*/  FMNMX.FTZ R11, R2, R13, !PT ;  /* 0x0000000d020b7209 */ /* 0x000fe40007810000 */
[----:B------:R-:W-:Y:S02]  /*9780*/  FSEL R24, R15, -INF , !P5 ;  /* 0xff8000000f187808 */ /* 0x000fe40006800000 */
[----:B------:R-:W-:Y:S02]  /*9790*/  FMNMX.FTZ R10, R27, R8, !PT ;  /* 0x000000081b0a7209 */ /* 0x000fe40007810000 */
[----:B------:R-:W-:Y:S02]  /*97a0*/  ISETP.GE.AND P5, PT, R12, R237, PT ;  /* 0x000000ed0c00720c */ /* 0x000fe40003fa6270 */
[----:B------:R-:W-:-:S02]  /*97b0*/  FMNMX.FTZ R11, R22, R11, !PT ;  /* 0x0000000b160b7209 */ /* 0x000fc40007810000 */
[----:B------:R-:W-:Y:S02]  /*97c0*/  FMNMX.FTZ R10, R25, R10, !PT ;  /* 0x0000000a190a7209 */ /* 0x000fe40007810000 */
[----:B------:R-:W-:Y:S02]  /*97d0*/  ISETP.LT.OR P5, PT, R12, R238, P5 ;  /* 0x000000ee0c00720c */ /* 0x000fe40002fa1670 */
[----:B------:R-:W-:Y:S02]  /*97e0*/  FMNMX.FTZ R11, R20, R11, !PT ;  /* 0x0000000b140b7209 */ /* 0x000fe40007810000 */
[----:B------:R-:W-:Y:S02]  /*97f0*/  IADD3 R17, R28, 0x28, RZ ;  /* 0x000000281c117810 */ /* 0x000fe40007ffe0ff */
[----:B------:R-:W-:Y:S02]  /*9800*/  FMNMX.FTZ R10, R23, R10, !PT ;  /* 0x0000000a170a7209 */ /* 0x000fe40007810000 */
[----:B------:R-:W-:-:S02]  /*9810*/  FSEL R189, R5, -INF , !P5 ;  /* 0xff80000005bd7808 */ /* 0x000fc40006800000 */
[----:B------:R-:W-:Y:S02]  /*9820*/  FMNMX.FTZ R5, R198, R11, !PT ;  /* 0x0000000bc6057209 */ /* 0x000fe40007810000 */
[----:B------:R-:W-:Y:S02]  /*9830*/  ISETP.GE.AND P6, PT, R17, R237, PT ;  /* 0x000000ed1100720c */ /* 0x000fe40003fc6270 */
[----:B------:R-:W-:Y:S02]  /*9840*/  FMNMX.FTZ R10, R21, R10, !PT ;  /* 0x0000000a150a7209 */ /* 0x000fe40007810000 */
[----:B------:R-:W-:Y:S02]  /*9850*/  FMNMX.FTZ R5, R194, R5, !PT ;  /* 0x00000005c2057209 */ /* 0x000fe40007810000 */
[----:B------:R-:W-:Y:S02]  /*9860*/  ISETP.LT.OR P6, PT, R17, R238, P6 ;  /* 0x000000ee1100720c */ /* 0x000fe400037c1670 */
[----:B------:R-:W-:-:S02]  /*9870*/  FMNMX.FTZ R10, R195, R10, !PT ;  /* 0x0000000ac30a7209 */ /* 0x000fc40007810000 */
[----:B------:R-:W-:Y:S02]  /*9880*/  FMNMX.FTZ R5, R26, R5, !PT ;  /* 0x000000051a057209 */ /* 0x000fe40007810000 */
[----:B------:R-:W-:Y:S02]  /*9890*/  FSEL R191, R4, -INF , !P6 ;  /* 0xff80000004bf7808 */ /* 0x000fe40007000000 */
[----:B------:R-:W-:Y:S02]  /*98a0*/  IADD3 R9, R28, 0x31, RZ ;  /* 0x000000311c097810 */ /* 0x000fe40007ffe0ff */
[----:B------:R-:W-:Y:S02]  /*98b0*/  FMNMX.FTZ R4, R193, R10, !PT ;  /* 0x0000000ac1047209 */ /* 0x000fe40007810000 */
[----:B------:R-:W-:Y:S02]  /*98c0*/  ISETP.GE.AND P2, PT, R17, R231, PT ;  /* 0x000000e71100720c */ /* 0x000fe40003f46270 */
[----:B------:R-:W-:-:S02]  /*98d0*/  FMNMX.FTZ R5, R24, R5, !PT ;  /* 0x0000000518057209 */ /* 0x000fc40007810000 */
[----:B------:R-:W-:Y:S02]  /*98e0*/  IADD3 R8, R28, 0x38, RZ ;  /* 0x000000381c087810 */ /* 0x000fe40007ffe0ff */
[----:B------:R-:W-:Y:S02]  /*98f0*/  ISETP.GE.AND P3, PT, R9, R237, PT ;  /* 0x000000ed0900720c */ /* 0x000fe40003f66270 */
[----:B------:R-:W-:Y:S02]  /*9900*/  FMNMX.FTZ R4, R191, R4, !PT ;  /* 0x00000004bf047209 */ /* 0x000fe40007810000 */
[----:B------:R-:W-:Y:S02]  /*9910*/  ISETP.LT.OR P2, PT, R17, R236, P2 ;  /* 0x000000ec1100720c */ /* 0x000fe40001741670 */
[----:B------:R-:W-:Y:S01]  /*9920*/  ISETP.GE.AND P1, PT, R12, R231, PT ;  /* 0x000000e70c00720c */ /* 0x000fe20003f26270 */
[----:B------:R-:W-:Y:S01]  /*9930*/  LDSM.16.MT88.4 R16, [R220+0x10000] ;  /* 0x01000000dc10783b */ /* 0x000fe20000004200 */
[----:B------:R-:W-:-:S02]  /*9940*/  FMNMX.FTZ R5, R192, R5, !PT ;  /* 0x00000005c0057209 */ /* 0x000fc40007810000 */
[----:B------:R-:W-:Y:S02]  /*9950*/  IADD3 R28, R28, 0x39, RZ ;  /* 0x000000391c1c7810 */ /* 0x000fe40007ffe0ff */
[----:B------:R-:W-:Y:S02]  /*9960*/  ISETP.GE.AND P6, PT, R8, R237, PT ;  /* 0x000000ed0800720c */ /* 0x000fe40003fc6270 */
[----:B------:R-:W-:Y:S02]  /*9970*/  ISETP.LT.OR P3, PT, R9, R238, P3 ;  /* 0x000000ee0900720c */ /* 0x000fe40001f61670 */
[----:B------:R-:W-:Y:S02]  /*9980*/  FSEL R177, R184, -INF , !P4 ;  /* 0xff800000b8b17808 */ /* 0x000fe40006000000 */
[----:B------:R-:W-:Y:S02]  /*9990*/  FMNMX.FTZ R4, R189, R4, !PT ;  /* 0x00000004bd047209 */ /* 0x000fe40007810000 */
[----:B------:R-:W-:-:S02]  /*99a0*/  ISETP.LT.OR P1, PT, R12, R236, P1 ;  /* 0x000000ec0c00720c */ /* 0x000fc40000f21670 */
[----:B------:R-:W-:Y:S01]  /*99b0*/  FSEL R190, R6, -INF , !P2 ;  /* 0xff80000006be7808 */ /* 0x000fe20005000000 */
[----:B------:R-:W-:Y:S01]  /*99c0*/  LDSM.16.MT88.4 R12, [R217+0x10000] ;  /* 0x01000000d90c783b */ /* 0x000fe20000004200 */
[----:B------:R-:W-:Y:S02]  /*99d0*/  FMNMX.FTZ R5, R188, R5, !PT ;  /* 0x00000005bc057209 */ /* 0x000fe40007810000 */
[----:B------:R-:W-:Y:S02]  /*99e0*/  ISETP.GE.AND P5, PT, R28, R237, PT ;  /* 0x000000ed1c00720c */ /* 0x000fe40003fa6270 */
[----:B------:R-:W-:Y:S02]  /*99f0*/  ISETP.LT.OR P6, PT, R8, R238, P6 ;  /* 0x000000ee0800720c */ /* 0x000fe400037c1670 */
[----:B------:R-:W-:Y:S02]  /*9a00*/  FSEL R173, R185, -INF , !P3 ;  /* 0xff800000b9ad7808 */ /* 0x000fe40005800000 */
[----:B------:R-:W-:-:S02]  /*9a10*/  FMNMX.FTZ R4, R177, R4, !PT ;  /* 0x00000004b1047209 */ /* 0x000fc40007810000 */
[----:B------:R-:W-:Y:S02]  /*9a20*/  FSEL R184, R7, -INF , !P1 ;  /* 0xff80000007b87808 */ /* 0x000fe40004800000 */
[----:B------:R-:W-:Y:S02]  /*9a30*/  ISETP.GE.AND P2, PT, R9, R231, PT ;  /* 0x000000e70900720c */ /* 0x000fe40003f46270 */
[----:B------:R-:W-:Y:S02]  /*9a40*/  FMNMX.FTZ R5, R190, R5, !PT ;  /* 0x00000005be057209 */ /* 0x000fe40007810000 */
[----:B------:R-:W-:Y:S02]  /*9a50*/  ISETP.LT.OR P5, PT, R28, R238, P5 ;  /* 0x000000ee1c00720c */ /* 0x000fe40002fa1670 */
[----:B------:R-:W-:Y:S02]  /*9a60*/  FSEL R175, R180, -INF , !P6 ;  /* 0xff800000b4af7808 */ /* 0x000fe40007000000 */
[----:B------:R-:W-:-:S02]  /*9a70*/  FMNMX.FTZ R4, R173, R4, !PT ;  /* 0x00000004ad047209 */ /* 0x000fc40007810000 */
[----:B------:R-:W-:Y:S02]  /*9a80*/  ISETP.GE.AND P1, PT, R8, R231, PT ;  /* 0x000000e70800720c */ /* 0x000fe40003f26270 */
[----:B------:R-:W-:Y:S02]  /*9a90*/  ISETP.LT.OR P2, PT, R9, R236, P2 ;  /* 0x000000ec0900720c */ /* 0x000fe40001741670 */
[----:B------:R-:W-:Y:S02]  /*9aa0*/  FSEL R172, R186, -INF , !P0 ;  /* 0xff800000baac7808 */ /* 0x000fe40004000000 */
[----:B------:R-:W-:Y:S02]  /*9ab0*/  FMNMX.FTZ R7, R184, R5, !PT ;  /* 0x00000005b8077209 */ /* 0x000fe40007810000 */
[----:B------:R-:W-:Y:S02]  /*9ac0*/  FSEL R31, R181, -INF , !P5 ;  /* 0xff800000b51f7808 */ /* 0x000fe40006800000 */
[----:B------:R-:W-:-:S02]  /*9ad0*/  FMNMX.FTZ R4, R175, R4, !PT ;  /* 0x00000004af047209 */ /* 0x000fc40007810000 */
[----:B------:R-:W-:Y:S02]  /*9ae0*/  ISETP.GE.AND P0, PT, R28, R231, PT ;  /* 0x000000e71c00720c */ /* 0x000fe40003f06270 */
[----:B------:R-:W-:Y:S02]  /*9af0*/  ISETP.LT.OR P1, PT, R8, R236, P1 ;  /* 0x000000ec0800720c */ /* 0x000fe40000f21670 */
[----:B------:R-:W-:Y:S02]  /*9b00*/  FSEL R170, R187, -INF , !P2 ;  /* 0xff800000bbaa7808 */ /* 0x000fe40005000000 */
[----:B------:R-:W-:Y:S02]  /*9b10*/  FMNMX.FTZ R7, R172, R7, !PT ;  /* 0x00000007ac077209 */ /* 0x000fe40007810000 */
[----:B------:R-:W-:Y:S02]  /*9b20*/  FMNMX.FTZ R4, R31, R4, !PT ;  /* 0x000000041f047209 */ /* 0x000fe40007810000 */
[----:B------:R-:W-:-:S02]  /*9b30*/  ISETP.LT.OR P0, PT, R28, R236, P0 ;  /* 0x000000ec1c00720c */ /* 0x000fc40000701670 */
[----:B------:R-:W-:Y:S01]  /*9b40*/  FSEL R28, R182, -INF , !P1 ;  /* 0xff800000b61c7808 */ /* 0x000fe20004800000 */
[----:B------:R-:W1:Y:S01]  /*9b50*/  SHFL.BFLY PT, R5, R4, 0x2, 0x1f ;  /* 0x0c401f0004057f89 */ /* 0x000e6200000e0000 */
[----:B------:R-:W-:Y:S02]  /*9b60*/  FMNMX.FTZ R7, R170, R7, !PT ;  /* 0x00000007aa077209 */ /* 0x000fe40007810000 */
[----:B------:R-:W-:Y:S02]  /*9b70*/  FSEL R30, R183, -INF , !P0 ;  /* 0xff800000b71e7808 */ /* 0x000fe40004000000 */
[----:B------:R-:W-:-:S04]  /*9b80*/  FMNMX.FTZ R7, R28, R7, !PT ;  /* 0x000000071c077209 */ /* 0x000fc80007810000 */
[----:B------:R-:W-:-:S05]  /*9b90*/  FMNMX.FTZ R7, R30, R7, !PT ;  /* 0x000000071e077209 */ /* 0x000fca0007810000 */
[----:B------:R-:W2:Y:S01]  /*9ba0*/  SHFL.BFLY PT, R6, R7, 0x2, 0x1f ;  /* 0x0c401f0007067f89 */ /* 0x000ea200000e0000 */
[----:B-1----:R-:W-:-:S05]  /*9bb0*/  FMNMX.FTZ R8, R4, R5, !PT ;  /* 0x0000000504087209 */ /* 0x002fca0007810000 */
[----:B------:R-:W1:Y:S01]  /*9bc0*/  SHFL.BFLY PT, R169, R8, 0x1, 0x1f ;  /* 0x0c201f0008a97f89 */ /* 0x000e6200000e0000 */
[----:B--2---:R-:W-:-:S05]  /*9bd0*/  FMNMX.FTZ R4, R7, R6, !PT ;  /* 0x0000000607047209 */ /* 0x004fca0007810000 */
[----:B------:R-:W2:Y:S01]  /*9be0*/  SHFL.BFLY PT, R165, R4, 0x1, 0x1f ;  /* 0x0c201f0004a57f89 */ /* 0x000ea200000e0000 */
[----:B-1----:R-:W-:-:S03]  /*9bf0*/  FMNMX.FTZ R169, R8, R169, !PT ;  /* 0x000000a908a97209 */ /* 0x002fc60007810000 */
[----:B------:R-:W1:Y:S01]  /*9c00*/  LDSM.16.MT88.4 R8, [R218+0x10000] ;  /* 0x01000000da08783b */ /* 0x000e620000004200 */
[C---:B------:R-:W-:Y:S01]  /*9c10*/  FSETP.NEU.FTZ.AND P1, PT, R169.reuse, -INF , PT ;  /* 0xff800000a900780b */ /* 0x040fe20003f3d000 */
[----:B------:R-:W-:-:S03]  /*9c20*/  FMUL.FTZ R174, R169, c[0x0][0x23c] ;  /* 0x00008f00a9ae7a20 */ /* 0x000fc60000410000 */
[----:B------:R-:W-:Y:S02]  /*9c30*/  FSEL R5, R169, RZ, P1 ;  /* 0x000000ffa9057208 */ /* 0x000fe40000800000 */
[----:B------:R-:W-:Y:S02]  /*9c40*/  FSEL R174, R174, RZ, P1 ;  /* 0x000000ffaeae7208 */ /* 0x000fe40000800000 */
[----:B--2---:R-:W-:-:S03]  /*9c50*/  FMNMX.FTZ R165, R4, R165, !PT ;  /* 0x000000a504a57209 */ /* 0x004fc60007810000 */
[--C-:B------:R-:W-:Y:S02]  /*9c60*/  FFMA.FTZ R35, R29, c[0x0][0x23c], -R174.reuse ;  /* 0x00008f001d237a23 */ /* 0x100fe400000108ae */
[----:B------:R-:W-:Y:S01]  /*9c70*/  FADD.FTZ R4, R164, -R5 ;  /* 0x80000005a4047221 */ /* 0x000fe20000010000 */
[C---:B------:R-:W-:Y:S01]  /*9c80*/  FSETP.NEU.FTZ.AND P0, PT, R165.reuse, -INF , PT ;  /* 0xff800000a500780b */ /* 0x040fe20003f1d000 */
[----:B------:R-:W-:Y:S02]  /*9c90*/  FMUL.FTZ R29, R165, c[0x0][0x23c] ;  /* 0x00008f00a51d7a20 */ /* 0x000fe40000410000 */
[--C-:B------:R-:W-:Y:S01]  /*9ca0*/  FFMA.FTZ R168, R33, c[0x0][0x23c], -R174.reuse ;  /* 0x00008f0021a87a23 */ /* 0x100fe200000108ae */
[----:B------:R-:W-:Y:S01]  /*9cb0*/  FSEL R6, R165, RZ, P0 ;  /* 0x000000ffa5067208 */ /* 0x000fe20000000000 */
[--C-:B------:R-:W-:Y:S01]  /*9cc0*/  FFMA.FTZ R33, R171, c[0x0][0x23c], -R174.reuse ;  /* 0x00008f00ab217a23 */ /* 0x100fe200000108ae */
[----:B------:R-:W-:Y:S01]  /*9cd0*/  FSEL R29, R29, RZ, P0 ;  /* 0x000000ff1d1d7208 */ /* 0x000fe20000000000 */
[----:B------:R-:W-:Y:S01]  /*9ce0*/  FFMA.FTZ R34, R179, c[0x0][0x23c], -R174 ;  /* 0x00008f00b3227a23 */ /* 0x000fe200000108ae */
[----:B------:R-:W-:Y:S01]  /*9cf0*/  MUFU.EX2 R35, R35 ;  /* 0x0000002300237308 */ /* 0x000fe20000000800 */
[----:B------:R-:W-:-:S02]  /*9d00*/  FADD.FTZ R6, R3, -R6 ;  /* 0x8000000603067221 */ /* 0x000fc40000010000 */
[--C-:B------:R-:W-:Y:S02]  /*9d10*/  FFMA.FTZ R32, R0, c[0x0][0x23c], -R29.reuse ;  /* 0x00008f0000207a23 */ /* 0x100fe4000001081d */
[--C-:B------:R-:W-:Y:S02]  /*9d20*/  FFMA.FTZ R2, R2, c[0x0][0x23c], -R29.reuse ;  /* 0x00008f0002027a23 */ /* 0x100fe4000001081d */
[--C-:B------:R-:W-:Y:S01]  /*9d30*/  FFMA.FTZ R0, R22, c[0x0][0x23c], -R29.reuse ;  /* 0x00008f0016007a23 */ /* 0x100fe2000001081d */
[----:B------:R-:W2:Y:S01]  /*9d40*/  MUFU.EX2 R168, R168 ;  /* 0x000000a800a87308 */ /* 0x000ea20000000800 */
[----:B------:R-:W-:Y:S02]  /*9d50*/  FFMA.FTZ R171, R20, c[0x0][0x23c], -R29 ;  /* 0x00008f0014ab7a23 */ /* 0x000fe4000001081d */
[----:B------:R-:W-:Y:S02]  /*9d60*/  FMUL.FTZ R164, R4, c[0x0][0x23c] ;  /* 0x00008f0004a47a20 */ /* 0x000fe40000410000 */
[----:B------:R-:W-:-:S02]  /*9d70*/  FMUL.FTZ R3, R6, c[0x0][0x23c] ;  /* 0x00008f0006037a20 */ /* 0x000fc40000410000 */
[--C-:B------:R-:W-:Y:S01]  /*9d80*/  FFMA.FTZ R178, R23, c[0x0][0x23c], -R174.reuse ;  /* 0x00008f0017b27a23 */ /* 0x100fe200000108ae */
[----:B------:R-:W-:Y:S01]  /*9d90*/  MUFU.EX2 R34, R34 ;  /* 0x0000002200227308 */ /* 0x000fe20000000800 */
[--C-:B------:R-:W-:Y:S02]  /*9da0*/  FFMA.FTZ R181, R21, c[0x0][0x23c], -R174.reuse ;  /* 0x00008f0015b57a23 */ /* 0x100fe400000108ae */
[----:B------:R-:W-:Y:S01]  /*9db0*/  LDSM.16.MT88.4 R20, [R216+0x16000] ;  /* 0x01600000d814783b */ /* 0x000fe20000004200 */
[--C-:B------:R-:W-:Y:S02]  /*9dc0*/  FFMA.FTZ R176, R27, c[0x0][0x23c], -R174.reuse ;  /* 0x00008f001bb07a23 */ /* 0x100fe400000108ae */
[----:B------:R-:W-:Y:S02]  /*9dd0*/  FFMA.FTZ R179, R25, c[0x0][0x23c], -R174 ;  /* 0x00008f0019b37a23 */ /* 0x000fe400000108ae */
[----:B------:R-:W3:Y:S01]  /*9de0*/  MUFU.EX2 R33, R33 ;  /* 0x0000002100217308 */ /* 0x000ee20000000800 */
[----:B--2---:R-:W-:Y:S01]  /*9df0*/  F2FP.BF16.PACK_AB R4, R35, R168 ;  /* 0x000000a82304723e */ /* 0x004fe200000010ff */
[----:B------:R-:W-:-:S02]  /*9e00*/  FFMA.FTZ R180, R198, c[0x0][0x23c], -R29 ;  /* 0x00008f00c6b47a23 */ /* 0x000fc4000001081d */
[--C-:B------:R-:W-:Y:S02]  /*9e10*/  FFMA.FTZ R183, R194, c[0x0][0x23c], -R29.reuse ;  /* 0x00008f00c2b77a23 */ /* 0x100fe4000001081d */
[--C-:B------:R-:W-:Y:S02]  /*9e20*/  FFMA.FTZ R182, R26, c[0x0][0x23c], -R29.reuse ;  /* 0x00008f001ab67a23 */ /* 0x100fe4000001081d */
[----:B------:R-:W-:Y:S01]  /*9e30*/  MUFU.EX2 R32, R32 ;  /* 0x0000002000207308 */ /* 0x000fe20000000800 */
[----:B------:R-:W-:Y:S02]  /*9e40*/  FFMA.FTZ R185, R24, c[0x0][0x23c], -R29 ;  /* 0x00008f0018b97a23 */ /* 0x000fe4000001081d */
[----:B------:R-:W-:Y:S01]  /*9e50*/  LDSM.16.MT88.4 R24, [R216+0x10800] ;  /* 0x01080000d818783b */ /* 0x000fe20000004200 */
[--C-:B------:R-:W-:Y:S02]  /*9e60*/  FFMA.FTZ R187, R193, c[0x0][0x23c], -R174.reuse ;  /* 0x00008f00c1bb7a23 */ /* 0x100fe400000108ae */
[----:B------:R-:W-:-:S02]  /*9e70*/  FFMA.FTZ R194, R189, c[0x0][0x23c], -R174 ;  /* 0x00008f00bdc27a23 */ /* 0x000fc400000108ae */
[----:B------:R-:W2:Y:S01]  /*9e80*/  MUFU.EX2 R2, R2 ;  /* 0x0000000200027308 */ /* 0x000ea20000000800 */
[----:B---3--:R-:W-:Y:S01]  /*9e90*/  F2FP.BF16.PACK_AB R6, R33, R34 ;  /* 0x000000222106723e */ /* 0x008fe200000010ff */
[--C-:B------:R-:W-:Y:S02]  /*9ea0*/  FFMA.FTZ R186, R195, c[0x0][0x23c], -R174.reuse ;  /* 0x00008f00c3ba7a23 */ /* 0x100fe400000108ae */
[----:B------:R-:W-:Y:S02]  /*9eb0*/  FFMA.FTZ R191, R191, c[0x0][0x23c], -R174 ;  /* 0x00008f00bfbf7a23 */ /* 0x000fe400000108ae */
[--C-:B------:R-:W-:Y:S02]  /*9ec0*/  FFMA.FTZ R189, R192, c[0x0][0x23c], -R29.reuse ;  /* 0x00008f00c0bd7a23 */ /* 0x100fe4000001081d */
[----:B------:R-:W-:Y:S01]  /*9ed0*/  MUFU.EX2 R0, R0 ;  /* 0x0000000000007308 */ /* 0x000fe20000000800 */
[--C-:B------:R-:W-:Y:S02]  /*9ee0*/  FFMA.FTZ R188, R188, c[0x0][0x23c], -R29.reuse ;  /* 0x00008f00bcbc7a23 */ /* 0x100fe4000001081d */
[----:B------:R-:W-:-:S02]  /*9ef0*/  FFMA.FTZ R190, R190, c[0x0][0x23c], -R29 ;  /* 0x00008f00bebe7a23 */ /* 0x000fc4000001081d */
[--C-:B------:R-:W-:Y:S02]  /*9f00*/  FFMA.FTZ R193, R184, c[0x0][0x23c], -R29.reuse ;  /* 0x00008f00b8c17a23 */ /* 0x100fe4000001081d */
[--C-:B------:R-:W-:Y:S01]  /*9f10*/  FFMA.FTZ R184, R173, c[0x0][0x23c], -R174.reuse ;  /* 0x00008f00adb87a23 */ /* 0x100fe200000108ae */
[----:B------:R-:W3:Y:S01]  /*9f20*/  MUFU.EX2 R171, R171 ;  /* 0x000000ab00ab7308 */ /* 0x000ee20000000800 */
[----:B--2---:R-:W-:Y:S01]  /*9f30*/  F2FP.BF16.PACK_AB R5, R2, R32 ;  /* 0x000000200205723e */ /* 0x004fe200000010ff */
[--C-:B------:R-:W-:Y:S02]  /*9f40*/  FFMA.FTZ R173, R175, c[0x0][0x23c], -R174.reuse ;  /* 0x00008f00afad7a23 */ /* 0x100fe400000108ae */
[--C-:B------:R-:W-:Y:S02]  /*9f50*/  FFMA.FTZ R177, R177, c[0x0][0x23c], -R174.reuse ;  /* 0x00008f00b1b17a23 */ /* 0x100fe400000108ae */
[----:B------:R-:W-:Y:S02]  /*9f60*/  FFMA.FTZ R175, R170, c[0x0][0x23c], -R29 ;  /* 0x00008f00aaaf7a23 */ /* 0x000fe4000001081d */
[----:B------:R-:W2:Y:S01]  /*9f70*/  MUFU.EX2 R164, R164 ;  /* 0x000000a400a47308 */ /* 0x000ea20000000800 */
[----:B------:R-:W-:-:S02]  /*9f80*/  FFMA.FTZ R174, R31, c[0x0][0x23c], -R174 ;  /* 0x00008f001fae7a23 */ /* 0x000fc400000108ae */
[--C-:B------:R-:W-:Y:S02]  /*9f90*/  FFMA.FTZ R172, R172, c[0x0][0x23c], -R29.reuse ;  /* 0x00008f00acac7a23 */ /* 0x100fe4000001081d */
[--C-:B------:R-:W-:Y:S02]  /*9fa0*/  FFMA.FTZ R170, R28, c[0x0][0x23c], -R29.reuse ;  /* 0x00008f001caa7a23 */ /* 0x100fe4000001081d */
[----:B------:R-:W-:Y:S01]  /*9fb0*/  FFMA.FTZ R195, R30, c[0x0][0x23c], -R29 ;  /* 0x00008f001ec37a23 */ /* 0x000fe2000001081d */
[----:B------:R-:W4:Y:S01]  /*9fc0*/  MUFU.EX2 R3, R3 ;  /* 0x0000000300037308 */ /* 0x000f220000000800 */
[----:B---3--:R-:W-:Y:S01]  /*9fd0*/  F2FP.BF16.PACK_AB R7, R171, R0 ;  /* 0x00000000ab07723e */ /* 0x008fe200000010ff */
[----:B------:R-:W-:Y:S01]  /*9fe0*/  LDSM.16.MT88.4 R28, [R216+0x11800] ;  /* 0x01180000d81c783b */ /* 0x000fe20000004200 */
[----:B--2---:R-:W-:-:S05]  /*9ff0*/  FMUL.FTZ R152, R152, R164 ;  /* 0x000000a498987220 */ /* 0x004fca0000410000 */
[----:B------:R-:W-:Y:S01]  /*a000*/  MUFU.EX2 R176, R176 ;  /* 0x000000b000b07308 */ /* 0x000fe20000000800 */
[-C--:B------:R-:W-:Y:S02]  /*a010*/  FMUL.FTZ R153, R153, R164.reuse ;  /* 0x000000a499997220 */ /* 0x080fe40000410000 */
[-C--:B------:R-:W-:Y:S02]  /*a020*/  FMUL.FTZ R148, R148, R164.reuse ;  /* 0x000000a494947220 */ /* 0x080fe40000410000 */
[----:B------:R-:W-:Y:S02]  /*a030*/  FMUL.FTZ R149, R149, R164 ;  /* 0x000000a495957220 */ /* 0x000fe40000410000 */
[-C--:B----4-:R-:W-:Y:S01]  /*a040*/  FMUL.FTZ R154, R154, R3.reuse ;  /* 0x000000039a9a7220 */ /* 0x090fe20000410000 */
[----:B------:R-:W2:Y:S01]  /*a050*/  MUFU.EX2 R179, R179 ;  /* 0x000000b300b37308 */ /* 0x000ea20000000800 */
[-C--:B------:R-:W-:Y:S02]  /*a060*/  FMUL.FTZ R155, R155, R3.reuse ;  /* 0x000000039b9b7220 */ /* 0x080fe40000410000 */
[----:B------:R-:W-:-:S02]  /*a070*/  FMUL.FTZ R150, R150, R3 ;  /* 0x0000000396967220 */ /* 0x000fc40000410000 */
[-C--:B------:R-:W-:Y:S02]  /*a080*/  FMUL.FTZ R151, R151, R3.reuse ;  /* 0x0000000397977220 */ /* 0x080fe40000410000 */
[-C--:B------:R-:W-:Y:S01]  /*a090*/  FMUL.FTZ R144, R144, R164.reuse ;  /* 0x000000a490907220 */ /* 0x080fe20000410000 */
[C---:B-1----:R-:W-:Y:S01]  /*a0a0*/  HMMA.16816.F32.BF16 R152, R4.reuse, R8, R152 ;  /* 0x000000080498723c */ /* 0x042fe20000041898 */
[-C--:B------:R-:W-:Y:S01]  /*a0b0*/  FMUL.FTZ R145, R145, R164.reuse ;  /* 0x000000a491917220 */ /* 0x080fe20000410000 */
[----:B------:R-:W-:Y:S01]  /*a0c0*/  MUFU.EX2 R178, R178 ;  /* 0x000000b200b27308 */ /* 0x000fe20000000800 */
[-C--:B------:R-:W-:Y:S02]  /*a0d0*/  FMUL.FTZ R146, R146, R3.reuse ;  /* 0x0000000392927220 */ /* 0x080fe40000410000 */
[-C--:B------:R-:W-:Y:S02]  /*a0e0*/  FMUL.FTZ R147, R147, R3.reuse ;  /* 0x0000000393937220 */ /* 0x080fe40000410000 */
[-C--:B------:R-:W-:Y:S01]  /*a0f0*/  FMUL.FTZ R140, R140, R164.reuse ;  /* 0x000000a48c8c7220 */ /* 0x080fe20000410000 */
[----:B------:R-:W-:Y:S01]  /*a100*/  HMMA.16816.F32.BF16 R148, R4, R10, R148 ;  /* 0x0000000a0494723c */ /* 0x000fe20000041894 */
[----:B------:R-:W-:Y:S01]  /*a110*/  FMUL.FTZ R141, R141, R164 ;  /* 0x000000a48d8d7220 */ /* 0x000fe20000410000 */
[----:B------:R-:W1:Y:S01]  /*a120*/  LDSM.16.MT88.4 R8, [R220+0x12000] ;  /* 0x01200000dc08783b */ /* 0x000e620000004200 */
[-C--:B------:R-:W-:Y:S01]  /*a130*/  FMUL.FTZ R142, R142, R3.reuse ;  /* 0x000000038e8e7220 */ /* 0x080fe20000410000 */
[----:B------:R-:W3:Y:S01]  /*a140*/  MUFU.EX2 R181, R181 ;  /* 0x000000b500b57308 */ /* 0x000ee20000000800 */
[----:B------:R-:W-:-:S02]  /*a150*/  FMUL.FTZ R143, R143, R3 ;  /* 0x000000038f8f7220 */ /* 0x000fc40000410000 */
[-C--:B------:R-:W-:Y:S01]  /*a160*/  FMUL.FTZ R160, R160, R164.reuse ;  /* 0x000000a4a0a07220 */ /* 0x080fe20000410000 */
[C---:B------:R-:W-:Y:S01]  /*a170*/  HMMA.16816.F32.BF16 R144, R4.reuse, R12, R144 ;  /* 0x0000000c0490723c */ /* 0x040fe20000041890 */
[-C--:B------:R-:W-:Y:S02]  /*a180*/  FMUL.FTZ R161, R161, R164.reuse ;  /* 0x000000a4a1a17220 */ /* 0x080fe40000410000 */
[-C--:B------:R-:W-:Y:S01]  /*a190*/  FMUL.FTZ R162, R162, R3.reuse ;  /* 0x00000003a2a27220 */ /* 0x080fe20000410000 */
[----:B------:R-:W-:Y:S01]  /*a1a0*/  MUFU.EX2 R180, R180 ;  /* 0x000000b400b47308 */ /* 0x000fe20000000800 */
[-C--:B------:R-:W-:Y:S02]  /*a1b0*/  FMUL.FTZ R163, R163, R3.reuse ;  /* 0x00000003a3a37220 */ /* 0x080fe40000410000 */
[-C--:B------:R-:W-:Y:S01]  /*a1c0*/  FMUL.FTZ R156, R156, R164.reuse ;  /* 0x000000a49c9c7220 */ /* 0x080fe20000410000 */
[----:B------:R-:W-:Y:S01]  /*a1d0*/  HMMA.16816.F32.BF16 R140, R4, R14, R140 ;  /* 0x0000000e048c723c */ /* 0x000fe2000004188c */
[----:B------:R-:W-:Y:S01]  /*a1e0*/  FMUL.FTZ R157, R157, R164 ;  /* 0x000000a49d9d7220 */ /* 0x000fe20000410000 */
[----:B------:R-:W4:Y:S01]  /*a1f0*/  LDSM.16.MT88.4 R12, [R218+0x12000] ;  /* 0x01200000da0c783b */ /* 0x000f220000004200 */
[-C--:B------:R-:W-:Y:S01]  /*a200*/  FMUL.FTZ R158, R158, R3.reuse ;  /* 0x000000039e9e7220 */ /* 0x080fe20000410000 */
[----:B------:R-:W5:Y:S01]  /*a210*/  MUFU.EX2 R183, R183 ;  /* 0x000000b700b77308 */ /* 0x000f620000000800 */
[----:B------:R-:W-:-:S02]  /*a220*/  FMUL.FTZ R159, R159, R3 ;  /* 0x000000039f9f7220 */ /* 0x000fc40000410000 */
[-C--:B------:R-:W-:Y:S01]  /*a230*/  FMUL.FTZ R36, R36, R164.reuse ;  /* 0x000000a424247220 */ /* 0x080fe20000410000 */
[C---:B------:R-:W-:Y:S01]  /*a240*/  HMMA.16816.F32.BF16 R160, R4.reuse, R16, R160 ;  /* 0x0000001004a0723c */ /* 0x040fe200000418a0 */
[-C--:B------:R-:W-:Y:S02]  /*a250*/  FMUL.FTZ R37, R37, R164.reuse ;  /* 0x000000a425257220 */ /* 0x080fe40000410000 */
[-C--:B------:R-:W-:Y:S01]  /*a260*/  FMUL.FTZ R38, R38, R3.reuse ;  /* 0x0000000326267220 */ /* 0x080fe20000410000 */
[----:B------:R-:W-:Y:S01]  /*a270*/  MUFU.EX2 R182, R182 ;  /* 0x000000b600b67308 */ /* 0x000fe20000000800 */
[----:B------:R-:W-:Y:S02]  /*a280*/  FMUL.FTZ R39, R39, R3 ;  /* 0x0000000327277220 */ /* 0x000fe40000410000 */
[-C--:B------:R-:W-:Y:S01]  /*a290*/  FMUL.FTZ R40, R40, R164.reuse ;  /* 0x000000a428287220 */ /* 0x080fe20000410000 */
[----:B------:R-:W-:Y:S01]  /*a2a0*/  HMMA.16816.F32.BF16 R156, R4, R18, R156 ;  /* 0x00000012049c723c */ /* 0x000fe2000004189c */
[----:B------:R-:W2:Y:S01]  /*a2b0*/  LDSM.16.MT88.4 R16, [R216+0x10000] ;  /* 0x01000000d810783b */ /* 0x000ea20000004200 */
[----:B------:R-:W-:-:S02]  /*a2c0*/  FMUL.FTZ R41, R41, R164 ;  /* 0x000000a429297220 */ /* 0x000fc40000410000 */
[-C--:B------:R-:W-:Y:S01]  /*a2d0*/  FMUL.FTZ R42, R42, R3.reuse ;  /* 0x000000032a2a7220 */ /* 0x080fe20000410000 */
[----:B------:R-:W2:Y:S01]  /*a2e0*/  MUFU.EX2 R185, R185 ;  /* 0x000000b900b97308 */ /* 0x000ea20000000800 */
[-C--:B------:R-:W-:Y:S02]  /*a2f0*/  FMUL.FTZ R43, R43, R3.reuse ;  /* 0x000000032b2b7220 */ /* 0x080fe40000410000 */
[-C--:B------:R-:W-:Y:S01]  /*a300*/  FMUL.FTZ R44, R44, R164.reuse ;  /* 0x000000a42c2c7220 */ /* 0x080fe20000410000 */
[----:B-1----:R-:W-:Y:S01]  /*a310*/  HMMA.16816.F32.BF16 R36, R4, R8, R36 ;  /* 0x000000080424723c */ /* 0x002fe20000041824 */
[----:B------:R-:W-:Y:S02]  /*a320*/  FMUL.FTZ R45, R45, R164 ;  /* 0x000000a42d2d7220 */ /* 0x000fe40000410000 */
[-C--:B------:R-:W-:Y:S01]  /*a330*/  FMUL.FTZ R46, R46, R3.reuse ;  /* 0x000000032e2e7220 */ /* 0x080fe20000410000 */
[----:B------:R-:W-:Y:S01]  /*a340*/  MUFU.EX2 R186, R186 ;  /* 0x000000ba00ba7308 */ /* 0x000fe20000000800 */
[----:B------:R-:W-:-:S02]  /*a350*/  FMUL.FTZ R47, R47, R3 ;  /* 0x000000032f2f7220 */ /* 0x000fc40000410000 */
[-C--:B------:R-:W-:Y:S01]  /*a360*/  FMUL.FTZ R48, R48, R164.reuse ;  /* 0x000000a430307220 */ /* 0x080fe20000410000 */
[C---:B------:R-:W-:Y:S01]  /*a370*/  HMMA.16816.F32.BF16 R40, R4.reuse, R10, R40 ;  /* 0x0000000a0428723c */ /* 0x040fe20000041828 */
[----:B------:R-:W1:Y:S01]  /*a380*/  LDSM.16.MT88.4 R8, [R216+0x12000] ;  /* 0x01200000d808783b */ /* 0x000e620000004200 */
[-C--:B------:R-:W-:Y:S02]  /*a390*/  FMUL.FTZ R49, R49, R164.reuse ;  /* 0x000000a431317220 */ /* 0x080fe40000410000 */
[-C--:B------:R-:W-:Y:S01]  /*a3a0*/  FMUL.FTZ R50, R50, R3.reuse ;  /* 0x0000000332327220 */ /* 0x080fe20000410000 */
[----:B------:R-:W-:Y:S01]  /*a3b0*/  MUFU.EX2 R187, R187 ;  /* 0x000000bb00bb7308 */ /* 0x000fe20000000800 */
[----:B------:R-:W-:Y:S02]  /*a3c0*/  FMUL.FTZ R51, R51, R3 ;  /* 0x0000000333337220 */ /* 0x000fe40000410000 */
[----:B----4-:R-:W-:Y:S01]  /*a3d0*/  HMMA.16816.F32.BF16 R44, R4, R12, R44 ;  /* 0x0000000c042c723c */ /* 0x010fe2000004182c */
[----:B------:R-:W-:-:S02]  /*a3e0*/  FMUL.FTZ R136, R136, R164 ;  /* 0x000000a488887220 */ /* 0x000fc40000410000 */
[-C--:B------:R-:W-:Y:S02]  /*a3f0*/  FMUL.FTZ R137, R137, R164.reuse ;  /* 0x000000a489897220 */ /* 0x080fe40000410000 */
[-C--:B------:R-:W-:Y:S01]  /*a400*/  FMUL.FTZ R138, R138, R3.reuse ;  /* 0x000000038a8a7220 */ /* 0x080fe20000410000 */
[----:B------:R-:W-:Y:S01]  /*a410*/  MUFU.EX2 R191, R191 ;  /* 0x000000bf00bf7308 */ /* 0x000fe20000000800 */
[-C--:B------:R-:W-:Y:S01]  /*a420*/  FMUL.FTZ R139, R139, R3.reuse ;  /* 0x000000038b8b7220 */ /* 0x080fe20000410000 */
[C---:B------:R-:W-:Y:S01]  /*a430*/  HMMA.16816.F32.BF16 R48, R4.reuse, R14, R48 ;  /* 0x0000000e0430723c */ /* 0x040fe20000041830 */
[-C--:B------:R-:W-:Y:S01]  /*a440*/  FMUL.FTZ R132, R132, R164.reuse ;  /* 0x000000a484847220 */ /* 0x080fe20000410000 */
[----:B------:R-:W4:Y:S01]  /*a450*/  LDSM.16.MT88.4 R12, [R220+0x14000] ;  /* 0x01400000dc0c783b */ /* 0x000f220000004200 */
[-C--:B------:R-:W-:Y:S02]  /*a460*/  FMUL.FTZ R133, R133, R164.reuse ;  /* 0x000000a485857220 */ /* 0x080fe40000410000 */
[-C--:B------:R-:W-:Y:S01]  /*a470*/  FMUL.FTZ R134, R134, R3.reuse ;  /* 0x0000000386867220 */ /* 0x080fe20000410000 */
[----:B------:R-:W-:Y:S01]  /*a480*/  MUFU.EX2 R194, R194 ;  /* 0x000000c200c27308 */ /* 0x000fe20000000800 */
[----:B------:R-:W-:Y:S01]  /*a490*/  FMUL.FTZ R135, R135, R3 ;  /* 0x0000000387877220 */ /* 0x000fe20000410000 */
[----:B--2---:R-:W-:Y:S01]  /*a4a0*/  HMMA.16816.F32.BF16 R136, R4, R16, R136 ;  /* 0x000000100488723c */ /* 0x004fe20000041888 */
[----:B------:R-:W-:-:S02]  /*a4b0*/  FMUL.FTZ R60, R60, R164 ;  /* 0x000000a43c3c7220 */ /* 0x000fc40000410000 */
[-C--:B------:R-:W-:Y:S02]  /*a4c0*/  FMUL.FTZ R61, R61, R164.reuse ;  /* 0x000000a43d3d7220 */ /* 0x080fe40000410000 */
[-C--:B------:R-:W-:Y:S01]  /*a4d0*/  FMUL.FTZ R62, R62, R3.reuse ;  /* 0x000000033e3e7220 */ /* 0x080fe20000410000 */
[----:B------:R-:W2:Y:S01]  /*a4e0*/  MUFU.EX2 R189, R189 ;  /* 0x000000bd00bd7308 */ /* 0x000ea20000000800 */
[-C--:B------:R-:W-:Y:S01]  /*a4f0*/  FMUL.FTZ R63, R63, R3.reuse ;  /* 0x000000033f3f7220 */ /* 0x080fe20000410000 */
[C---:B------:R-:W-:Y:S01]  /*a500*/  HMMA.16816.F32.BF16 R132, R4.reuse, R18, R132 ;  /* 0x000000120484723c */ /* 0x040fe20000041884 */
[----:B------:R-:W2:Y:S01]  /*a510*/  LDSM.16.MT88.4 R16, [R217+0x12000] ;  /* 0x01200000d910783b */ /* 0x000ea20000004200 */
[-C--:B------:R-:W-:Y:S02]  /*a520*/  FMUL.FTZ R64, R64, R164.reuse ;  /* 0x000000a440407220 */ /* 0x080fe40000410000 */
[-C--:B------:R-:W-:Y:S02]  /*a530*/  FMUL.FTZ R65, R65, R164.reuse ;  /* 0x000000a441417220 */ /* 0x080fe40000410000 */
[-C--:B------:R-:W-:Y:S01]  /*a540*/  FMUL.FTZ R66, R66, R3.reuse ;  /* 0x0000000342427220 */ /* 0x080fe20000410000 */
[----:B------:R-:W2:Y:S01]  /*a550*/  MUFU.EX2 R188, R188 ;  /* 0x000000bc00bc7308 */ /* 0x000ea20000000800 */
[----:B------:R-:W-:Y:S01]  /*a560*/  FMUL.FTZ R67, R67, R3 ;  /* 0x0000000343437220 */ /* 0x000fe20000410000 */
[----:B-1----:R-:W-:Y:S01]  /*a570*/  HMMA.16816.F32.BF16 R60, R4, R8, R60 ;  /* 0x00000008043c723c */ /* 0x002fe2000004183c */
[----:B------:R-:W-:-:S02]  /*a580*/  FMUL.FTZ R68, R68, R164 ;  /* 0x000000a444447220 */ /* 0x000fc40000410000 */
[-C--:B------:R-:W-:Y:S02]  /*a590*/  FMUL.FTZ R69, R69, R164.reuse ;  /* 0x000000a445457220 */ /* 0x080fe40000410000 */
[-C--:B------:R-:W-:Y:S01]  /*a5a0*/  FMUL.FTZ R70, R70, R3.reuse ;  /* 0x0000000346467220 */ /* 0x080fe20000410000 */
[----:B------:R-:W-:Y:S01]  /*a5b0*/  MUFU.EX2 R190, R190 ;  /* 0x000000be00be7308 */ /* 0x000fe20000000800 */
[-C--:B------:R-:W-:Y:S01]  /*a5c0*/  FMUL.FTZ R71, R71, R3.reuse ;  /* 0x0000000347477220 */ /* 0x080fe20000410000 */
[C---:B------:R-:W-:Y:S01]  /*a5d0*/  HMMA.16816.F32.BF16 R64, R4.reuse, R10, R64 ;  /* 0x0000000a0440723c */ /* 0x040fe20000041840 */
[-C--:B------:R-:W-:Y:S01]  /*a5e0*/  FMUL.FTZ R72, R72, R164.reuse ;  /* 0x000000a448487220 */ /* 0x080fe20000410000 */
[----:B------:R-:W1:Y:S01]  /*a5f0*/  LDSM.16.MT88.4 R8, [R217+0x14000] ;  /* 0x01400000d908783b */ /* 0x000e620000004200 */
[-C--:B------:R-:W-:Y:S02]  /*a600*/  FMUL.FTZ R73, R73, R164.reuse ;  /* 0x000000a449497220 */ /* 0x080fe40000410000 */
[-C--:B------:R-:W-:Y:S01]  /*a610*/  FMUL.FTZ R74, R74, R3.reuse ;  /* 0x000000034a4a7220 */ /* 0x080fe20000410000 */
[----:B------:R-:W1:Y:S01]  /*a620*/  MUFU.EX2 R193, R193 ;  /* 0x000000c100c17308 */ /* 0x000e620000000800 */
[----:B------:R-:W-:Y:S01]  /*a630*/  FMUL.FTZ R75, R75, R3 ;  /* 0x000000034b4b7220 */ /* 0x000fe20000410000 */
        /* <DEDUP_REMOVED lines=11> */
[----:B------:R-:W1:Y:S01]  /*a6f0*/  MUFU.EX2 R184, R184 ;  /* 0x000000b800b87308 */ /* 0x000e620000000800 */
[----:B------:R-:W-:Y:S01]  /*a700*/  FMUL.FTZ R59, R59, R3 ;  /* 0x000000033b3b7220 */ /* 0x000fe20000410000 */
[----:B--2---:R-:W-:Y:S01]  /*a710*/  HMMA.16816.F32.BF16 R52, R4, R16, R52 ;  /* 0x000000100434723c */ /* 0x004fe20000041834 */
[----:B------:R-:W-:-:S02]  /*a720*/  FMUL.FTZ R84, R84, R164 ;  /* 0x000000a454547220 */ /* 0x000fc40000410000 */
[-C--:B------:R-:W-:Y:S02]  /*a730*/  FMUL.FTZ R85, R85, R164.reuse ;  /* 0x000000a455557220 */ /* 0x080fe40000410000 */
[-C--:B------:R-:W-:Y:S01]  /*a740*/  FMUL.FTZ R86, R86, R3.reuse ;  /* 0x0000000356567220 */ /* 0x080fe20000410000 */
[----:B------:R-:W-:Y:S01]  /*a750*/  MUFU.EX2 R173, R173 ;  /* 0x000000ad00ad7308 */ /* 0x000fe20000000800 */
        /* <DEDUP_REMOVED lines=37> */
[-C--:B------:R-:W-:Y:S02]  /*a9b0*/  FMUL.FTZ R110, R110, R3.reuse ;  /* 0x000000036e6e7220 */ /* 0x080fe40000410000 */
[-C--:B------:R-:W-:Y:S01]  /*a9c0*/  FMUL.FTZ R111, R111, R3.reuse ;  /* 0x000000036f6f7220 */ /* 0x080fe20000410000 */
[----:B------:R-:W-:Y:S01]  /*a9d0*/  HMMA.16816.F32.BF16 R80, R4, R18, R80 ;  /* 0x000000120450723c */ /* 0x000fe20000041850 */
[----:B------:R-:W2:Y:S01]  /*a9e0*/  LDSM.16.MT88.4 R16, [R220+0x16000] ;  /* 0x01600000dc10783b */ /* 0x000ea20000004200 */
[-C--:B------:R-:W-:Y:S02]  /*a9f0*/  FMUL.FTZ R112, R112, R164.reuse ;  /* 0x000000a470707220 */ /* 0x080fe40000410000 */
[----:B------:R-:W-:Y:S02]  /*aa00*/  FMUL.FTZ R113, R113, R164 ;  /* 0x000000a471717220 */ /* 0x000fe40000410000 */
[----:B------:R-:W-:-:S02]  /*aa10*/  FMUL.FTZ R114, R114, R3 ;  /* 0x0000000372727220 */ /* 0x000fc40000410000 */
[-C--:B------:R-:W-:Y:S01]  /*aa20*/  FMUL.FTZ R115, R115, R3.reuse ;  /* 0x0000000373737220 */ /* 0x080fe20000410000 */
[C---:B-1----:R-:W-:Y:S01]  /*aa30*/  HMMA.16816.F32.BF16 R108, R4.reuse, R8, R108 ;  /* 0x00000008046c723c */ /* 0x042fe2000004186c */
[-C--:B------:R-:W-:Y:S02]  /*aa40*/  FMUL.FTZ R116, R116, R164.reuse ;  /* 0x000000a474747220 */ /* 0x080fe40000410000 */
[-C--:B------:R-:W-:Y:S02]  /*aa50*/  FMUL.FTZ R117, R117, R164.reuse ;  /* 0x000000a475757220 */ /* 0x080fe40000410000 */
[-C--:B------:R-:W-:Y:S02]  /*aa60*/  FMUL.FTZ R118, R118, R3.reuse ;  /* 0x0000000376767220 */ /* 0x080fe40000410000 */
[----:B------:R-:W-:Y:S01]  /*aa70*/  FMUL.FTZ R119, R119, R3 ;  /* 0x0000000377777220 */ /* 0x000fe20000410000 */
[----:B------:R-:W-:Y:S01]  /*aa80*/  HMMA.16816.F32.BF16 R112, R4, R10, R112 ;  /* 0x0000000a0470723c */ /* 0x000fe20000041870 */
[-C--:B------:R-:W-:Y:S01]  /*aa90*/  FMUL.FTZ R120, R120, R164.reuse ;  /* 0x000000a478787220 */ /* 0x080fe20000410000 */
[----:B------:R-:W1:Y:S01]  /*aaa0*/  LDSM.16.MT88.4 R8, [R220+0x10800] ;  /* 0x01080000dc08783b */ /* 0x000e620000004200 */
[----:B------:R-:W-:-:S02]  /*aab0*/  FMUL.FTZ R121, R121, R164 ;  /* 0x000000a479797220 */ /* 0x000fc40000410000 */
[-C--:B------:R-:W-:Y:S02]  /*aac0*/  FMUL.FTZ R122, R122, R3.reuse ;  /* 0x000000037a7a7220 */ /* 0x080fe40000410000 */
[-C--:B------:R-:W-:Y:S01]  /*aad0*/  FMUL.FTZ R123, R123, R3.reuse ;  /* 0x000000037b7b7220 */ /* 0x080fe20000410000 */
[C---:B----4-:R-:W-:Y:S01]  /*aae0*/  HMMA.16816.F32.BF16 R116, R4.reuse, R12, R116 ;  /* 0x0000000c0474723c */ /* 0x050fe20000041874 */
[-C--:B------:R-:W-:Y:S02]  /*aaf0*/  FMUL.FTZ R100, R100, R164.reuse ;  /* 0x000000a464647220 */ /* 0x080fe40000410000 */
[-C--:B------:R-:W-:Y:S02]  /*ab00*/  FMUL.FTZ R101, R101, R164.reuse ;  /* 0x000000a465657220 */ /* 0x080fe40000410000 */
[-C--:B------:R-:W-:Y:S02]  /*ab10*/  FMUL.FTZ R102, R102, R3.reuse ;  /* 0x0000000366667220 */ /* 0x080fe40000410000 */
[----:B------:R-:W-:Y:S01]  /*ab20*/  FMUL.FTZ R103, R103, R3 ;  /* 0x0000000367677220 */ /* 0x000fe20000410000 */
[----:B------:R-:W-:Y:S01]  /*ab30*/  HMMA.16816.F32.BF16 R120, R4, R14, R120 ;  /* 0x0000000e0478723c */ /* 0x000fe20000041878 */
[-C--:B------:R-:W-:Y:S01]  /*ab40*/  FMUL.FTZ R104, R104, R164.reuse ;  /* 0x000000a468687220 */ /* 0x080fe20000410000 */
[----:B------:R-:W4:Y:S01]  /*ab50*/  LDSM.16.MT88.4 R12, [R217+0x10800] ;  /* 0x01080000d90c783b */ /* 0x000f220000004200 */
[----:B------:R-:W-:-:S02]  /*ab60*/  FMUL.FTZ R105, R105, R164 ;  /* 0x000000a469697220 */ /* 0x000fc40000410000 */
[-C--:B------:R-:W-:Y:S02]  /*ab70*/  FMUL.FTZ R106, R106, R3.reuse ;  /* 0x000000036a6a7220 */ /* 0x080fe40000410000 */
[-C--:B------:R-:W-:Y:S01]  /*ab80*/  FMUL.FTZ R107, R107, R3.reuse ;  /* 0x000000036b6b7220 */ /* 0x080fe20000410000 */
[C---:B--2---:R-:W-:Y:S01]  /*ab90*/  HMMA.16816.F32.BF16 R100, R4.reuse, R16, R100 ;  /* 0x000000100464723c */ /* 0x044fe20000041864 */
[-C--:B------:R-:W-:Y:S02]  /*aba0*/  FMUL.FTZ R124, R124, R164.reuse ;  /* 0x000000a47c7c7220 */ /* 0x080fe40000410000 */
[-C--:B------:R-:W-:Y:S02]  /*abb0*/  FMUL.FTZ R125, R125, R164.reuse ;  /* 0x000000a47d7d7220 */ /* 0x080fe40000410000 */
[-C--:B------:R-:W-:Y:S02]  /*abc0*/  FMUL.FTZ R126, R126, R3.reuse ;  /* 0x000000037e7e7220 */ /* 0x080fe40000410000 */
[----:B------:R-:W-:Y:S01]  /*abd0*/  FMUL.FTZ R127, R127, R3 ;  /* 0x000000037f7f7220 */ /* 0x000fe20000410000 */
[----:B------:R-:W-:Y:S01]  /*abe0*/  HMMA.16816.F32.BF16 R104, R4, R18, R104 ;  /* 0x000000120468723c */ /* 0x000fe20000041868 */
[----:B------:R-:W2:Y:S01]  /*abf0*/  LDSM.16.MT88.4 R16, [R218+0x10800] ;  /* 0x01080000da10783b */ /* 0x000ea20000004200 */
[----:B------:R-:W-:-:S02]  /*ac00*/  FMUL.FTZ R128, R128, R164 ;  /* 0x000000a480807220 */ /* 0x000fc40000410000 */
[-C--:B------:R-:W-:Y:S02]  /*ac10*/  FMUL.FTZ R129, R129, R164.reuse ;  /* 0x000000a481817220 */ /* 0x080fe40000410000 */
[-C--:B------:R-:W-:Y:S02]  /*ac20*/  FMUL.FTZ R130, R130, R3.reuse ;  /* 0x0000000382827220 */ /* 0x080fe40000410000 */
[-C--:B------:R-:W-:Y:S01]  /*ac30*/  FMUL.FTZ R131, R131, R3.reuse ;  /* 0x0000000383837220 */ /* 0x080fe20000410000 */
[C---:B------:R-:W-:Y:S01]  /*ac40*/  HMMA.16816.F32.BF16 R124, R4.reuse, R20, R124 ;  /* 0x00000014047c723c */ /* 0x040fe2000004187c */
[----:B------:R-:W-:Y:S02]  /*ac50*/  FFMA.FTZ R164, R251, R164, R168 ;  /* 0x000000a4fba47223 */ /* 0x000fe400000100a8 */
[----:B------:R-:W-:Y:S02]  /*ac60*/  FFMA.FTZ R3, R247, R3, R32 ;  /* 0x00000003f7037223 */ /* 0x000fe40000010020 */
[----:B------:R-:W-:Y:S01]  /*ac70*/  FADD.FTZ R35, R35, R164 ;  /* 0x000000a423237221 */ /* 0x000fe20000010000 */
[----:B------:R-:W-:Y:S01]  /*ac80*/  MOV R164, R169 ;  /* 0x000000a900a47202 */ /* 0x000fe20000000f00 */
[----:B------:R-:W-:Y:S01]  /*ac90*/  FADD.FTZ R3, R2, R3 ;  /* 0x0000000302037221 */ /* 0x000fe20000010000 */
[----:B------:R-:W-:Y:S01]  /*aca0*/  HMMA.16816.F32.BF16 R128, R4, R22, R128 ;  /* 0x000000160480723c */ /* 0x000fe20000041880 */
[----:B------:R-:W-:Y:S01]  /*acb0*/  LDSM.16.MT88.4 R20, [R218+0x12800] ;  /* 0x01280000da14783b */ /* 0x000fe20000004200 */
[----:B------:R-:W-:-:S02]  /*acc0*/  FADD.FTZ R34, R34, R35 ;  /* 0x0000002322227221 */ /* 0x000fc40000010000 */
[----:B------:R-:W-:Y:S02]  /*acd0*/  FADD.FTZ R0, R0, R3 ;  /* 0x0000000300007221 */ /* 0x000fe40000010000 */
[----:B------:R-:W-:Y:S01]  /*ace0*/  FADD.FTZ R33, R33, R34 ;  /* 0x0000002221217221 */ /* 0x000fe20000010000 */
[----:B------:R-:W-:Y:S01]  /*acf0*/  F2FP.BF16.PACK_AB R4, R179, R176 ;  /* 0x000000b0b304723e */ /* 0x000fe200000010ff */
[----:B------:R-:W-:Y:S01]  /*ad00*/  FADD.FTZ R171, R171, R0 ;  /* 0x00000000abab7221 */ /* 0x000fe20000010000 */
[----:B---3--:R-:W-:Y:S01]  /*ad10*/  F2FP.BF16.PACK_AB R6, R181, R178 ;  /* 0x000000b2b506723e */ /* 0x008fe200000010ff */
[----:B------:R-:W-:Y:S01]  /*ad20*/  FADD.FTZ R176, R176, R33 ;  /* 0x00000021b0b07221 */ /* 0x000fe20000010000 */
[----:B-----5:R-:W-:Y:S01]  /*ad30*/  F2FP.BF16.PACK_AB R5, R183, R180 ;  /* 0x000000b4b705723e */ /* 0x020fe200000010ff */
[----:B------:R-:W-:Y:S01]  /*ad40*/  FADD.FTZ R180, R180, R171 ;  /* 0x000000abb4b47221 */ /* 0x000fe20000010000 */
[----:B------:R-:W-:Y:S01]  /*ad50*/  F2FP.BF16.PACK_AB R7, R185, R182 ;  /* 0x000000b6b907723e */ /* 0x000fe200000010ff */
[----:B------:R-:W-:-:S02]  /*ad60*/  FADD.FTZ R179, R179, R176 ;  /* 0x000000b0b3b37221 */ /* 0x000fc40000010000 */
[----:B------:R-:W-:Y:S02]  /*ad70*/  FADD.FTZ R183, R183, R180 ;  /* 0x000000b4b7b77221 */ /* 0x000fe40000010000 */
[----:B------:R-:W-:Y:S02]  /*ad80*/  FADD.FTZ R178, R178, R179 ;  /* 0x000000b3b2b27221 */ /* 0x000fe40000010000 */
[----:B-1----:R-:W-:Y:S01]  /*ad90*/  HMMA.16816.F32.BF16 R160, R4, R8, R160 ;  /* 0x0000000804a0723c */ /* 0x002fe200000418a0 */
[----:B------:R-:W-:Y:S02]  /*ada0*/  FADD.FTZ R0, R182, R183 ;  /* 0x000000b7b6007221 */ /* 0x000fe40000010000 */
[----:B------:R-:W-:Y:S02]  /*adb0*/  FADD.FTZ R181, R181, R178 ;  /* 0x000000b2b5b57221 */ /* 0x000fe40000010000 */
[----:B------:R-:W-:-:S03]  /*adc0*/  FADD.FTZ R0, R185, R0 ;  /* 0x00000000b9007221 */ /* 0x000fc60000010000 */
[----:B------:R-:W-:Y:S01]  /*add0*/  HMMA.16816.F32.BF16 R156, R4, R10, R156 ;  /* 0x0000000a049c723c */ /* 0x000fe2000004189c */
[----:B------:R-:W1:Y:S01]  /*ade0*/  LDSM.16.MT88.4 R8, [R220+0x12800] ;  /* 0x01280000dc08783b */ /* 0x000e620000004200 */
[----:B------:R-:W-:-:S04]  /*adf0*/  FADD.FTZ R3, R189, R0 ;  /* 0x00000000bd037221 */ /* 0x000fc80000010000 */
[----:B------:R-:W-:Y:S02]  /*ae00*/  FADD.FTZ R3, R188, R3 ;  /* 0x00000003bc037221 */ /* 0x000fe40000010000 */
[C---:B----4-:R-:W-:Y:S08]  /*ae10*/  HMMA.16816.F32.BF16 R144, R4.reuse, R12, R144 ;  /* 0x0000000c0490723c */ /* 0x050ff00000041890 */
[C---:B------:R-:W-:Y:S01]  /*ae20*/  HMMA.16816.F32.BF16 R140, R4.reuse, R14, R140 ;  /* 0x0000000e048c723c */ /* 0x040fe2000004188c */
[----:B------:R-:W3:Y:S07]  /*ae30*/  LDSM.16.MT88.4 R12, [R216+0x12800] ;  /* 0x01280000d80c783b */ /* 0x000eee0000004200 */
[C---:B--2---:R-:W-:Y:S08]  /*ae40*/  HMMA.16816.F32.BF16 R152, R4.reuse, R16, R152 ;  /* 0x000000100498723c */ /* 0x044ff00000041898 */
[C---:B------:R-:W-:Y:S01]  /*ae50*/  HMMA.16816.F32.BF16 R148, R4.reuse, R18, R148 ;  /* 0x000000120494723c */ /* 0x040fe20000041894 */
[----:B------:R-:W2:Y:S07]  /*ae60*/  LDSM.16.MT88.4 R16, [R217+0x12800] ;  /* 0x01280000d910783b */ /* 0x000eae0000004200 */
[C---:B------:R-:W-:Y:S08]  /*ae70*/  HMMA.16816.F32.BF16 R136, R4.reuse, R24, R136 ;  /* 0x000000180488723c */ /* 0x040ff00000041888 */
[C---:B------:R-:W-:Y:S01]  /*ae80*/  HMMA.16816.F32.BF16 R132, R4.reuse, R26, R132 ;  /* 0x0000001a0484723c */ /* 0x040fe20000041884 */
[----:B------:R-:W-:Y:S07]  /*ae90*/  LDSM.16.MT88.4 R24, [R217+0x14800] ;  /* 0x01480000d918783b */ /* 0x000fee0000004200 */
        /* <DEDUP_REMOVED lines=9> */
[C---:B--2---:R-:W-:Y:S08]  /*af30*/  HMMA.16816.F32.BF16 R52, R4.reuse, R16, R52 ;  /* 0x000000100434723c */ /* 0x044ff00000041834 */
[C---:B------:R-:W-:Y:S01]  /*af40*/  HMMA.16816.F32.BF16 R56, R4.reuse, R18, R56 ;  /* 0x000000120438723c */ /* 0x040fe20000041838 */
[----:B------:R-:W2:Y:S07]  /*af50*/  LDSM.16.MT88.4 R16, [R216+0x14800] ;  /* 0x01480000d810783b */ /* 0x000eae0000004200 */
        /* <DEDUP_REMOVED lines=20> */
[----:B------:R-:W4:Y:S07]  /*b0a0*/  LDSM.16.MT88.4 R24, [R216+0x11000] ;  /* 0x01100000d818783b */ /* 0x000f2e0000004200 */
[C---:B------:R-:W-:Y:S08]  /*b0b0*/  HMMA.16816.F32.BF16 R124, R4.reuse, R20, R124 ;  /* 0x00000014047c723c */ /* 0x040ff0000004187c */
[----:B------:R-:W-:Y:S01]  /*b0c0*/  HMMA.16816.F32.BF16 R128, R4, R22, R128 ;  /* 0x000000160480723c */ /* 0x000fe20000041880 */
[----:B------:R-:W-:Y:S06]  /*b0d0*/  LDSM.16.MT88.4 R20, [R218+0x13000] ;  /* 0x01300000da14783b */ /* 0x000fec0000004200 */
[----:B------:R-:W-:Y:S01]  /*b0e0*/  F2FP.BF16.PACK_AB R4, R187, R186 ;  /* 0x000000babb04723e */ /* 0x000fe200000010ff */
[----:B------:R-:W-:Y:S01]  /*b0f0*/  FADD.FTZ R186, R186, R181 ;  /* 0x000000b5baba7221 */ /* 0x000fe20000010000 */
[----:B------:R-:W-:-:S02]  /*b100*/  F2FP.BF16.PACK_AB R6, R194, R191 ;  /* 0x000000bfc206723e */ /* 0x000fc400000010ff */
[----:B------:R-:W-:Y:S01]  /*b110*/  F2FP.BF16.PACK_AB R5, R188, R189 ;  /* 0x000000bdbc05723e */ /* 0x000fe200000010ff */
[----:B------:R-:W-:Y:S01]  /*b120*/  FADD.FTZ R0, R187, R186 ;  /* 0x000000babb007221 */ /* 0x000fe20000010000 */
[----:B------:R-:W-:Y:S01]  /*b130*/  F2FP.BF16.PACK_AB R7, R193, R190 ;  /* 0x000000bec107723e */ /* 0x000fe200000010ff */
[----:B------:R-:W-:Y:S01]  /*b140*/  FADD.FTZ R190, R190, R3 ;  /* 0x00000003bebe7221 */ /* 0x000fe20000010000 */
[----:B------:R-:W-:Y:S01]  /*b150*/  MOV R3, R165 ;  /* 0x000000a500037202 */ /* 0x000fe20000000f00 */
[----:B------:R-:W-:Y:S02]  /*b160*/  FADD.FTZ R191, R191, R0 ;  /* 0x00000000bfbf7221 */ /* 0x000fe40000010000 */
[----:B------:R-:W-:Y:S02]  /*b170*/  FADD.FTZ R193, R193, R190 ;  /* 0x000000bec1c17221 */ /* 0x000fe40000010000 */
[----:B---3--:R-:W-:Y:S01]  /*b180*/  HMMA.16816.F32.BF16 R160, R4, R12, R160 ;  /* 0x0000000c04a0723c */ /* 0x008fe200000418a0 */
[----:B------:R-:W-:-:S07]  /*b190*/  FADD.FTZ R194, R194, R191 ;  /* 0x000000bfc2c27221 */ /* 0x000fce0000010000 */
        /* <DEDUP_REMOVED lines=11> */
[C---:B---3--:R-:W-:Y:S08]  /*b250*/  HMMA.16816.F32.BF16 R36, R4.reuse, R12, R36 ;  /* 0x0000000c0424723c */ /* 0x048ff00000041824 */
[C---:B------:R-:W-:Y:S01]  /*b260*/  HMMA.16816.F32.BF16 R40, R4.reuse, R14, R40 ;  /* 0x0000000e0428723c */ /* 0x040fe20000041828 */
[----:B------:R-:W3:Y:S07]  /*b270*/  LDSM.16.MT88.4 R12, [R220+0x15000] ;  /* 0x01500000dc0c783b */ /* 0x000eee0000004200 */
        /* <DEDUP_REMOVED lines=8> */
[----:B------:R-:W-:Y:S07]  /*b300*/  LDSM.16.MT88.4 R8, [R218+0x17000] ;  /* 0x01700000da08783b */ /* 0x000fee0000004200 */
[C---:B---3--:R-:W-:Y:S08]  /*b310*/  HMMA.16816.F32.BF16 R68, R4.reuse, R12, R68 ;  /* 0x0000000c0444723c */ /* 0x048ff00000041844 */
[C---:B------:R-:W-:Y:S01]  /*b320*/  HMMA.16816.F32.BF16 R72, R4.reuse, R14, R72 ;  /* 0x0000000e0448723c */ /* 0x040fe20000041848 */
[----:B------:R-:W1:Y:S07]  /*b330*/  LDSM.16.MT88.4 R12, [R220+0x17000] ;  /* 0x01700000dc0c783b */ /* 0x000e6e0000004200 */
[C---:B------:R-:W-:Y:S08]  /*b340*/  HMMA.16816.F32.BF16 R76, R4.reuse, R24, R76 ;  /* 0x00000018044c723c */ /* 0x040ff0000004184c */
[C---:B------:R-:W-:Y:S01]  /*b350*/  HMMA.16816.F32.BF16 R80, R4.reuse, R26, R80 ;  /* 0x0000001a0450723c */ /* 0x040fe20000041850 */
[----:B------:R-:W3:Y:S07]  /*b360*/  LDSM.16.MT88.4 R24, [R217+0x17000] ;  /* 0x01700000d918783b */ /* 0x000eee0000004200 */
[C---:B----4-:R-:W-:Y:S08]  /*b370*/  HMMA.16816.F32.BF16 R84, R4.reuse, R20, R84 ;  /* 0x000000140454723c */ /* 0x050ff00000041854 */
        /* <DEDUP_REMOVED lines=8> */
[C---:B------:R-:W-:Y:S08]  /*b400*/  HMMA.16816.F32.BF16 R108, R4.reuse, R8, R108 ;  /* 0x00000008046c723c */ /* 0x040ff0000004186c */
[C---:B------:R-:W-:Y:S01]  /*b410*/  HMMA.16816.F32.BF16 R112, R4.reuse, R10, R112 ;  /* 0x0000000a0470723c */ /* 0x040fe20000041870 */
[----:B------:R-:W5:Y:S07]  /*b420*/  LDSM.16.MT88.4 R8, [R217+0x11800] ;  /* 0x01180000d908783b */ /* 0x000f6e0000004200 */
[C---:B---3--:R-:W-:Y:S08]  /*b430*/  HMMA.16816.F32.BF16 R116, R4.reuse, R24, R116 ;  /* 0x000000180474723c */ /* 0x048ff00000041874 */
[C---:B------:R-:W-:Y:S01]  /*b440*/  HMMA.16816.F32.BF16 R120, R4.reuse, R26, R120 ;  /* 0x0000001a0478723c */ /* 0x040fe20000041878 */
[----:B------:R-:W-:Y:S07]  /*b450*/  LDSM.16.MT88.4 R24, [R220+0x13800] ;  /* 0x01380000dc18783b */ /* 0x000fee0000004200 */
[C---:B----4-:R-:W-:Y:S08]  /*b460*/  HMMA.16816.F32.BF16 R124, R4.reuse, R20, R124 ;  /* 0x00000014047c723c */ /* 0x050ff0000004187c */
        /* <DEDUP_REMOVED lines=8> */
[----:B------:R-:W-:Y:S02]  /*b4f0*/  FADD.FTZ R184, R184, R177 ;  /* 0x000000b1b8b87221 */ /* 0x000fe40000010000 */
[----:B------:R-:W-:Y:S02]  /*b500*/  FADD.FTZ R175, R175, R172 ;  /* 0x000000acafaf7221 */ /* 0x000fe40000010000 */
[----:B------:R-:W-:Y:S02]  /*b510*/  FADD.FTZ R173, R173, R184 ;  /* 0x000000b8adad7221 */ /* 0x000fe40000010000 */
[----:B--2---:R-:W-:Y:S01]  /*b520*/  HMMA.16816.F32.BF16 R160, R4, R16, R160 ;  /* 0x0000001004a0723c */ /* 0x004fe200000418a0 */
[----:B------:R-:W-:-:S02]  /*b530*/  FADD.FTZ R170, R170, R175 ;  /* 0x000000afaaaa7221 */ /* 0x000fc40000010000 */
[----:B------:R-:W-:Y:S02]  /*b540*/  FADD.FTZ R251, R174, R173 ;  /* 0x000000adaefb7221 */ /* 0x000fe40000010000 */
[----:B------:R-:W-:-:S03]  /*b550*/  FADD.FTZ R247, R195, R170 ;  /* 0x000000aac3f77221 */ /* 0x000fc60000010000 */
[C---:B------:R-:W-:Y:S01]  /*b560*/  HMMA.16816.F32.BF16 R156, R4.reuse, R18, R156 ;  /* 0x00000012049c723c */ /* 0x040fe2000004189c */
[----:B------:R-:W2:Y:S07]  /*b570*/  LDSM.16.MT88.4 R16, [R217+0x13800] ;  /* 0x01380000d910783b */ /* 0x000eae0000004200 */
[C---:B-1----:R-:W-:Y:S08]  /*b580*/  HMMA.16816.F32.BF16 R152, R4.reuse, R12, R152 ;  /* 0x0000000c0498723c */ /* 0x042ff00000041898 */
[C---:B------:R-:W-:Y:S01]  /*b590*/  HMMA.16816.F32.BF16 R148, R4.reuse, R14, R148 ;  /* 0x0000000e0494723c */ /* 0x040fe20000041894 */
[----:B------:R-:W1:Y:S07]  /*b5a0*/  LDSM.16.MT88.4 R12, [R216+0x13800] ;  /* 0x01380000d80c783b */ /* 0x000e6e0000004200 */
[C---:B-----5:R-:W-:Y:S08]  /*b5b0*/  HMMA.16816.F32.BF16 R144, R4.reuse, R8, R144 ;  /* 0x000000080490723c */ /* 0x060ff00000041890 */
[C---:B------:R-:W-:Y:S01]  /*b5c0*/  HMMA.16816.F32.BF16 R140, R4.reuse, R10, R140 ;  /* 0x0000000a048c723c */ /* 0x040fe2000004188c */
[----:B------:R-:W3:Y:S07]  /*b5d0*/  LDSM.16.MT88.4 R8, [R220+0x15800] ;  /* 0x01580000dc08783b */ /* 0x000eee0000004200 */
[C---:B------:R-:W-:Y:S08]  /*b5e0*/  HMMA.16816.F32.BF16 R136, R4.reuse, R28, R136 ;  /* 0x0000001c0488723c */ /* 0x040ff00000041888 */
[C---:B--2---:R-:W-:Y:S08]  /*b5f0*/  HMMA.16816.F32.BF16 R52, R4.reuse, R16, R52 ;  /* 0x000000100434723c */ /* 0x044ff00000041834 */
[C---:B------:R-:W-:Y:S01]  /*b600*/  HMMA.16816.F32.BF16 R56, R4.reuse, R18, R56 ;  /* 0x000000120438723c */ /* 0x040fe20000041838 */
[----:B------:R-:W2:Y:S07]  /*b610*/  LDSM.16.MT88.4 R16, [R220+0x17800] ;  /* 0x01780000dc10783b */ /* 0x000eae0000004200 */
[C---:B------:R-:W-:Y:S01]  /*b620*/  HMMA.16816.F32.BF16 R132, R4.reuse, R30, R132 ;  /* 0x0000001e0484723c */ /* 0x040fe20000041884 */
[----:B------:R-:W-:Y:S07]  /*b630*/  LDSM.16.MT88.4 R28, [R217+0x15800] ;  /* 0x01580000d91c783b */ /* 0x000fee0000004200 */
        /* <DEDUP_REMOVED lines=21> */
[C---:B-1----:R-:W-:Y:S08]  /*b790*/  HMMA.16816.F32.BF16 R108, R4.reuse, R12, R108 ;  /* 0x0000000c046c723c */ /* 0x042ff0000004186c */
[C---:B------:R-:W-:Y:S08]  /*b7a0*/  HMMA.16816.F32.BF16 R112, R4.reuse, R14, R112 ;  /* 0x0000000e0470723c */ /* 0x040ff00000041870 */
[C---:B---3--:R-:W-:Y:S08]  /*b7b0*/  HMMA.16816.F32.BF16 R116, R4.reuse, R8, R116 ;  /* 0x000000080474723c */ /* 0x048ff00000041874 */
[C---:B------:R-:W-:Y:S08]  /*b7c0*/  HMMA.16816.F32.BF16 R120, R4.reuse, R10, R120 ;  /* 0x0000000a0478723c */ /* 0x040ff00000041878 */
[C---:B--2---:R-:W-:Y:S08]  /*b7d0*/  HMMA.16816.F32.BF16 R124, R4.reuse, R16, R124 ;  /* 0x00000010047c723c */ /* 0x044ff0000004187c */
[----:B------:R-:W-:Y:S08]  /*b7e0*/  HMMA.16816.F32.BF16 R128, R4, R18, R128 ;  /* 0x000000120480723c */ /* 0x000ff00000041880 */
.L_x_202:
[----:B------:R-:W-:-:S06]  /*b7f0*/  UISETP.GT.AND UP0, UPT, UR27, UR9, UPT ;  /* 0x000000091b00728c */ /* 0x000fcc000bf04270 */
[----:B------:R-:W-:-:S13]  /*b800*/  PLOP3.LUT P0, PT, PT, PT, UP0, 0x80, 0x0 ;  /* 0x000000000000781c */ /* 0x000fda0003f0f008 */
[----:B------:R-:W-:Y:S05]  /*b810*/  @!P0 BRA `(.L_x_206) ;  /* 0x0000496000008947 */ /* 0x000fea0003800000 */
[----:B------:R-:W1:Y:S01]  /*b820*/  S2R R9, SR_TID.X ;  /* 0x0000000000097919 */ /* 0x000e620000002100 */
[----:B------:R-:W-:Y:S01]  /*b830*/  IMAD.U32 R11, RZ, RZ, UR22 ;  /* 0x00000016ff0b7e24 */ /* 0x000fe2000f8e00ff */
[----:B------:R-:W-:Y:S01]  /*b840*/  ISETP.GE.AND P5, PT, R240, c[0x0][0x220], PT ;  /* 0x00008800f0007a0c */ /* 0x000fe20003fa6270 */
[----:B------:R-:W-:Y:S01]  /*b850*/  IMAD.U32 R13, RZ, RZ, UR22 ;  /* 0x00000016ff0d7e24 */ /* 0x000fe2000f8e00ff */
[----:B------:R-:W-:Y:S01]  /*b860*/  ISETP.GE.AND P4, PT, R229, c[0x0][0x220], PT ;  /* 0x00008800e5007a0c */ /* 0x000fe20003f86270 */
[--C-:B------:R-:W-:Y:S01]  /*b870*/  IMAD.WIDE.U32 R10, R11, c[0x0][0x1b8], R240.reuse ;  /* 0x00006e000b0a7a25 */ /* 0x100fe200078e00f0 */
[----:B------:R-:W-:Y:S01]  /*b880*/  ISETP.GE.AND P3, PT, R228, c[0x0][0x220], PT ;  /* 0x00008800e4007a0c */ /* 0x000fe20003f66270 */
[----:B------:R-:W-:Y:S02]  /*b890*/  UIADD3 UR8, UR27, -0x2, URZ ;  /* 0xfffffffe1b087890 */ /* 0x000fe4000fffe03f */
[----:B------:R-:W-:Y:S01]  /*b8a0*/  IMAD.WIDE.U32 R12, R13, c[0x0][0x1b0], R240 ;  /* 0x00006c000d0c7a25 */ /* 0x000fe200078e00f0 */
[----:B------:R-:W-:Y:S01]  /*b8b0*/  IADD3 R5, P0, R10, UR28, RZ ;  /* 0x0000001c0a057c10 */ /* 0x000fe2000ff1e0ff */
[----:B------:R-:W-:-:S02]  /*b8c0*/  UMOV UR14, URZ ;  /* 0x0000003f000e7c82 */ /* 0x000fc40008000000 */
[----:B------:R-:W-:Y:S01]  /*b8d0*/  IMAD.U32 R242, RZ, RZ, UR26 ;  /* 0x0000001afff27e24 */ /* 0x000fe2000f8e00ff */
[----:B------:R-:W-:Y:S01]  /*b8e0*/  IADD3 R7, P1, R12, UR24, RZ ;  /* 0x000000180c077c10 */ /* 0x000fe2000ff3e0ff */
[----:B------:R-:W-:Y:S02]  /*b8f0*/  IMAD.U32 R244, RZ, RZ, UR23 ;  /* 0x00000017fff47e24 */ /* 0x000fe4000f8e00ff */
[----:B------:R-:W-:Y:S01]  /*b900*/  IMAD.MOV.U32 R2, RZ, RZ, R164 ;  /* 0x000000ffff027224 */ /* 0x000fe200078e00a4 */
[----:B------:R-:W-:Y:S01]  /*b910*/  IADD3.X R242, R242, UR6, R11, P0, !PT ;  /* 0x00000006f2f27c10 */ /* 0x000fe200087fe40b */
[----:B------:R-:W-:Y:S01]  /*b920*/  IMAD.MOV.U32 R248, RZ, RZ, R166 ;  /* 0x000000fffff87224 */ /* 0x000fe200078e00a6 */
[----:B------:R-:W-:Y:S01]  /*b930*/  IADD3.X R244, R244, UR7, R13, P1, !PT ;  /* 0x00000007f4f47c10 */ /* 0x000fe20008ffe40d */
[----:B------:R-:W-:Y:S01]  /*b940*/  IMAD.MOV.U32 R249, RZ, RZ, R197 ;  /* 0x000000fffff97224 */ /* 0x000fe200078e00c5 */
[----:B------:R-:W-:Y:S01]  /*b950*/  LEA R243, P0, R5, c[0x0][0x170], 0x1 ;  /* 0x00005c0005f37a11 */ /* 0x000fe200078008ff */
[----:B------:R-:W-:Y:S01]  /*b960*/  UIADD3 UR7, UR27, -0x1, URZ ;  /* 0xffffffff1b077890 */ /* 0x000fe2000fffe03f */
[----:B-1----:R-:W-:-:S02]  /*b970*/  SHF.R.S32.HI R0, RZ, 0x1f, R9 ;  /* 0x0000001fff007819 */ /* 0x002fc40000011409 */
[----:B------:R-:W-:Y:S02]  /*b980*/  LEA R245, P1, R7, c[0x0][0x168], 0x1 ;  /* 0x00005a0007f57a11 */ /* 0x000fe400078208ff */
[----:B------:R-:W-:Y:S02]  /*b990*/  LEA.HI R0, R0, R9, RZ, 0x3 ;  /* 0x0000000900007211 */ /* 0x000fe400078f18ff */
[----:B------:R-:W-:Y:S02]  /*b9a0*/  LEA.HI.X R242, R5, c[0x0][0x174], R242, 0x1, P0 ;  /* 0x00005d0005f27a11 */ /* 0x000fe400000f0cf2 */
[----:B------:R-:W-:Y:S01]  /*b9b0*/  SHF.R.S32.HI R16, RZ, 0x3, R0 ;  /* 0x00000003ff107819 */ /* 0x000fe20000011400 */
[----:B------:R-:W-:Y:S01]  /*b9c0*/  IMAD.MOV.U32 R0, RZ, RZ, R3 ;  /* 0x000000ffff007224 */ /* 0x000fe200078e0003 */
[----:B------:R-:W-:Y:S02]  /*b9d0*/  LEA.HI.X R244, R7, c[0x0][0x16c], R244, 0x1, P1 ;  /* 0x00005b0007f47a11 */ /* 0x000fe400008f0cf4 */
[----:B------:R-:W-:-:S02]  /*b9e0*/  SHF.R.S32.HI R17, RZ, 0x1f, R16 ;  /* 0x0000001fff117819 */ /* 0x000fc40000011410 */
[C---:B------:R-:W-:Y:S02]  /*b9f0*/  IADD3 R20, P2, R16.reuse, 0x10, RZ ;  /* 0x0000001010147810 */ /* 0x040fe40007f5e0ff */
[C---:B------:R-:W-:Y:S01]  /*ba00*/  IADD3 R14, P0, R16.reuse, 0x30, RZ ;  /* 0x00000030100e7810 */ /* 0x040fe20007f1e0ff */
[----:B------:R1:W-:Y:S01]  /*ba10*/  STL.64 [R1], R16 ;  /* 0x0000001001007387 */ /* 0x0003e20000100a00 */
[----:B------:R-:W-:Y:S01]  /*ba20*/  IADD3 R18, P1, R16, 0x20, RZ ;  /* 0x0000002010127810 */ /* 0x000fe20007f3e0ff */
[--C-:B------:R-:W-:Y:S01]  /*ba30*/  IMAD.X R21, RZ, RZ, R17.reuse, P2 ;  /* 0x000000ffff157224 */ /* 0x100fe200010e0611 */
[----:B------:R-:W-:Y:S01]  /*ba40*/  ISETP.GE.AND P2, PT, R227, c[0x0][0x220], PT ;  /* 0x00008800e3007a0c */ /* 0x000fe20003f46270 */
[--C-:B------:R-:W-:Y:S02]  /*ba50*/  IMAD.X R15, RZ, RZ, R17.reuse, P0 ;  /* 0x000000ffff0f7224 */ /* 0x100fe400000e0611 */
[----:B------:R-:W-:Y:S01]  /*ba60*/  IMAD.X R19, RZ, RZ, R17, P1 ;  /* 0x000000ffff137224 */ /* 0x000fe200008e0611 */
[----:B------:R1:W-:Y:S04]  /*ba70*/  STL.64 [R1+0x18], R20 ;  /* 0x0000181401007387 */ /* 0x0003e80000100a00 */
[----:B------:R1:W-:Y:S04]  /*ba80*/  STL.64 [R1+0x8], R14 ;  /* 0x0000080e01007387 */ /* 0x0003e80000100a00 */
[----:B------:R1:W-:Y:S01]  /*ba90*/  STL.64 [R1+0x10], R18 ;  /* 0x0000101201007387 */ /* 0x0003e20000100a00 */
[----:B------:R-:W-:Y:S05]  /*baa0*/  BRA `(.L_x_207) ;  /* 0x000006c000007947 */ /* 0x000fea0003800000 */
.L_x_209:
[----:B------:R1:W-:Y:S01]  /*bab0*/  @P5 STS.128 [R230+0x8000], RZ ;  /* 0x008000ffe6005388 */ /* 0x0003e20000000c00 */
        /* <DEDUP_REMOVED lines=9> */
[C---:B------:R-:W-:Y:S04]  /*bb50*/  LEA R167, P0, R166.reuse, R232, 0x6 ;  /* 0x000000e8a6a77211 */ /* 0x040fe800078030ff */
[----:B------:R-:W-:Y:S01]  /*bb60*/  IMAD.U32 R3, RZ, RZ, UR15 ;  /* 0x0000000fff037e24 */ /* 0x000fe2000f8e00ff */
[C---:B------:R-:W-:Y:S02]  /*bb70*/  @!P5 LEA R170, P1, R167.reuse, c[0x0][0x168], 0x1 ;  /* 0x00005a00a7aada11 */ /* 0x040fe400078208ff */
[----:B------:R-:W-:Y:S02]  /*bb80*/  IADD3 R165, P6, R167, UR12, RZ ;  /* 0x0000000ca7a57c10 */ /* 0x000fe4000ffde0ff */
[----:B------:R-:W-:Y:S02]  /*bb90*/  LEA.HI.X R166, R166, R235, R3, 0x6, P0 ;  /* 0x000000eba6a67211 */ /* 0x000fe400000f3403 */
[----:B------:R-:W-:Y:S02]  /*bba0*/  IADD3 R3, P0, R165, UR12, RZ ;  /* 0x0000000ca5037c10 */ /* 0x000fe4000ff1e0ff */
[----:B------:R-:W-:Y:S02]  /*bbb0*/  @!P5 LEA.HI.X R171, R167, c[0x0][0x16c], R166, 0x1, P1 ;  /* 0x00005b00a7abda11 */ /* 0x000fe400008f0ca6 */
[----:B------:R-:W-:Y:S02]  /*bbc0*/  IADD3.X R164, R166, UR20, RZ, P6, !PT ;  /* 0x00000014a6a47c10 */ /* 0x000fe4000b7fe4ff */
[----:B------:R-:W-:Y:S01]  /*bbd0*/  @!P5 LEA R168, P6, R165, c[0x0][0x168], 0x1 ;  /* 0x00005a00a5a8da11 */ /* 0x000fe200078c08ff */
[----:B------:R-:W-:Y:S01]  /*bbe0*/  @!PT LDS RZ, [RZ] ;  /* 0x00000000fffff984 */ /* 0x000fe20000000800 */
[----:B------:R-:W-:Y:S01]  /*bbf0*/  @!PT LDS RZ, [RZ] ;  /* 0x00000000fffff984 */ /* 0x000fe20000000800 */
[----:B------:R-:W-:Y:S01]  /*bc00*/  @!PT LDS RZ, [RZ] ;  /* 0x00000000fffff984 */ /* 0x000fe20000000800 */
[----:B------:R1:W-:Y:S01]  /*bc10*/  @!P5 LDGSTS.E.BYPASS.LTC128B.128 [R230+0x8000], [R170.64] ;  /* 0x08000000aae6dfae */ /* 0x0003e2000b901d52 */
[----:B------:R-:W-:Y:S02]  /*bc20*/  IADD3 R166, P1, R3, UR12, RZ ;  /* 0x0000000c03a67c10 */ /* 0x000fe4000ff3e0ff */
        /* <DEDUP_REMOVED lines=8> */
[----:B------:R-:W-:Y:S02]  /*bcb0*/  @!P5 LEA R172, P0, R166, c[0x0][0x168], 0x1 ;  /* 0x00005a00a6acda11 */ /* 0x000fe400078008ff */
[----:B------:R-:W-:Y:S01]  /*bcc0*/  @!P5 LEA.HI.X R175, R3, c[0x0][0x16c], R164, 0x1, P6 ;  /* 0x00005b0003afda11 */ /* 0x000fe200030f0ca4 */
[----:B------:R1:W-:Y:S01]  /*bcd0*/  @P3 STS.128 [R230+0xc000], RZ ;  /* 0x00c000ffe6003388 */ /* 0x0003e20000000c00 */
[----:B------:R-:W-:Y:S03]  /*bce0*/  IADD3.X R165, R164, UR20, RZ, P1, !PT ;  /* 0x00000014a4a57c10 */ /* 0x000fe60008ffe4ff */
[----:B------:R-:W-:Y:S01]  /*bcf0*/  @!PT LDS RZ, [RZ] ;  /* 0x00000000fffff984 */ /* 0x000fe20000000800 */
[----:B------:R-:W-:Y:S01]  /*bd00*/  @!PT LDS RZ, [RZ] ;  /* 0x00000000fffff984 */ /* 0x000fe20000000800 */
[----:B------:R-:W-:Y:S01]  /*bd10*/  @!PT LDS RZ, [RZ] ;  /* 0x00000000fffff984 */ /* 0x000fe20000000800 */
[----:B------:R1:W-:Y:S01]  /*bd20*/  @!P3 LDGSTS.E.BYPASS.LTC128B.128 [R230+0xc000], [R194.64+0x100] ;  /* 0x0c000100c2e6bfae */ /* 0x0003e2000b901d52 */
[----:B------:R-:W-:Y:S03]  /*bd30*/  @!P5 LEA.HI.X R173, R166, c[0x0][0x16c], R165, 0x1, P0 ;  /* 0x00005b00a6adda11 */ /* 0x000fe600000f0ca5 */
        /* <DEDUP_REMOVED lines=67> */
.L_x_207:
[----:B------:R-:W2:Y:S01]  /*c170*/  LDL.64 R32, [R1] ;  /* 0x0000000001207983 */ /* 0x000ea20000100a00 */
[----:B------:R-:W-:Y:S01]  /*c180*/  UIADD3 UR6, UR27, -0x1, URZ ;  /* 0xffffffff1b067890 */ /* 0x000fe2000fffe03f */
[----:B------:R-:W-:Y:S04]  /*c190*/  DEPBAR.LE SB0, 0x0 ;  /* 0x000080000000791a */ /* 0x000fe80000000000 */
[----:B------:R3:W-:Y:S01]  /*c1a0*/  STL.64 [R1+0x30], R40 ;  /* 0x0000302801007387 */ /* 0x0007e20000100a00 */
[----:B------:R-:W-:Y:S01]  /*c1b0*/  UIADD3 UR15, UR7, -UR14, URZ ;  /* 0x8000000e070f7290 */ /* 0x000fe2000fffe03f */
[----:B------:R-:W-:Y:S01]  /*c1c0*/  IMAD.U32 R246, RZ, RZ, UR6 ;  /* 0x00000006fff67e24 */ /* 0x000fe2000f8e00ff */
[----:B------:R-:W-:Y:S01]  /*c1d0*/  USHF.R.S32.HI UR5, URZ, 0x1f, UR6 ;  /* 0x0000001f3f057899 */ /* 0x000fe20008011406 */
[----:B------:R-:W-:Y:S01]  /*c1e0*/  BAR.SYNC.DEFER_BLOCKING 0x0 ;  /* 0x0000000000007b1d */ /* 0x000fe20000010000 */
[----:B------:R-:W-:Y:S01]  /*c1f0*/  UIMAD UR4, UR17, UR6, URZ ;  /* 0x00000006110472a4 */ /* 0x000fe2000f8e023f */
[----:B-1----:R-:W-:Y:S01]  /*c200*/  IMAD.WIDE.U32 R14, R246, UR31, R248 ;  /* 0x0000001ff60e7c25 */ /* 0x002fe2000f8e00f8 */
[----:B------:R-:W-:Y:S02]  /*c210*/  UISETP.GT.AND UP0, UPT, UR6, UR9, UPT ;  /* 0x000000090600728c */ /* 0x000fe4000bf04270 */
[----:B------:R-:W-:Y:S01]  /*c220*/  UIMAD UR4, UR5, UR31, UR4 ;  /* 0x0000001f050472a4 */ /* 0x000fe2000f8e0204 */
[----:B------:R-:W-:Y:S01]  /*c230*/  IMAD.U32 R3, RZ, RZ, UR15 ;  /* 0x0000000fff037e24 */ /* 0x000fe2000f8e00ff */
[C---:B------:R-:W-:Y:S02]  /*c240*/  IADD3 R252, P1, R14.reuse, UR25, RZ ;  /* 0x000000190efc7c10 */ /* 0x040fe4000ff3e0ff */
[----:B------:R-:W-:Y:S02]  /*c250*/  @!P5 LEA R30, P6, R14, c[0x0][0x170], 0x1 ;  /* 0x00005c000e1eda11 */ /* 0x000fe400078c08ff */
[----:B------:R-:W-:Y:S01]  /*c260*/  IADD3 R13, R15, UR4, RZ ;  /* 0x000000040f0d7c10 */ /* 0x000fe2000fffe0ff */
[----:B------:R-:W-:Y:S03]  /*c270*/  UIADD3 UR4, UR8, -UR14, URZ ;  /* 0x8000000e08047290 */ /* 0x000fe6000fffe03f */
[----:B------:R-:W-:Y:S02]  /*c280*/  IADD3.X R246, R13, UR10, RZ, P1, !PT ;  /* 0x0000000a0df67c10 */ /* 0x000fe40008ffe4ff */
[----:B------:R-:W-:Y:S02]  /*c290*/  @!P5 LEA R26, P1, R252, c[0x0][0x170], 0x1 ;  /* 0x00005c00fc1ada11 */ /* 0x000fe400078208ff */
[----:B------:R-:W-:Y:S02]  /*c2a0*/  @!P5 LEA.HI.X R31, R14, c[0x0][0x174], R13, 0x1, P6 ;  /* 0x00005d000e1fda11 */ /* 0x000fe400030f0c0d */
[----:B------:R-:W-:Y:S01]  /*c2b0*/  @!P5 LEA.HI.X R27, R252, c[0x0][0x174], R246, 0x1, P1 ;  /* 0x00005d00fc1bda11 */ /* 0x000fe200008f0cf6 */
[----:B------:R-:W-:Y:S04]  /*c2c0*/  @P5 STS.128 [R230+0x10000], RZ ;  /* 0x010000ffe6005388 */ /* 0x000fe80000000c00 */
[----:B---3--:R-:W3:Y:S04]  /*c2d0*/  LDL.64 R40, [R1+0x18] ;  /* 0x0000180001287983 */ /* 0x008ee80000100a00 */
[----:B------:R1:W-:Y:S04]  /*c2e0*/  STL.64 [R1+0x28], R38 ;  /* 0x0000282601007387 */ /* 0x0003e80000100a00 */
[----:B------:R-:W-:Y:S01]  /*c2f0*/  @!PT LDS RZ, [RZ] ;  /* 0x00000000fffff984 */ /* 0x000fe20000000800 */
[----:B------:R-:W-:Y:S01]  /*c300*/  @!PT LDS RZ, [RZ] ;  /* 0x00000000fffff984 */ /* 0x000fe20000000800 */
[----:B------:R-:W-:Y:S01]  /*c310*/  @!PT LDS RZ, [RZ] ;  /* 0x00000000fffff984 */ /* 0x000fe20000000800 */
[----:B------:R4:W-:Y:S04]  /*c320*/  @!P5 LDGSTS.E.BYPASS.LTC128B.128 [R230+0x10000], [R30.64] ;  /* 0x100000001ee6dfae */ /* 0x0009e8000b901d52 */
[----:B------:R-:W-:Y:S04]  /*c330*/  @P4 STS.128 [R230+0x12000], RZ ;  /* 0x012000ffe6004388 */ /* 0x000fe80000000c00 */
[----:B-1----:R-:W4:Y:S04]  /*c340*/  LDL.64 R38, [R1+0x10] ;  /* 0x0000100001267983 */ /* 0x002f280000100a00 */
[----:B------:R1:W-:Y:S04]  /*c350*/  STL.64 [R1+0x20], R36 ;  /* 0x0000202401007387 */ /* 0x0003e80000100a00 */
[----:B-1----:R-:W4:Y:S01]  /*c360*/  LDL.64 R36, [R1+0x8] ;  /* 0x0000080001247983 */ /* 0x002f220000100a00 */
[C---:B--2---:R-:W-:Y:S04]  /*c370*/  LEA R18, P0, R3.reuse, R32, 0x6 ;  /* 0x0000002003127211 */ /* 0x044fe800078030ff */
[----:B------:R-:W-:Y:S01]  /*c380*/  LEA.HI.X.SX32 R19, R3, R33, 0x6, P0 ;  /* 0x0000002103137211 */ /* 0x000fe200000f36ff */
[----:B------:R-:W-:Y:S01]  /*c390*/  IMAD.WIDE.U32 R198, R18, c[0x0][0x1a0], RZ ;  /* 0x0000680012c67a25 */ /* 0x000fe200078e00ff */
[----:B------:R-:W-:Y:S03]  /*c3a0*/  IADD3 R250, P0, R252, UR25, RZ ;  /* 0x00000019fcfa7c10 */ /* 0x000fe6000ff1e0ff */
[----:B------:R-:W-:Y:S01]  /*c3b0*/  IMAD R252, R19, c[0x0][0x1a0], RZ ;  /* 0x0000680013fc7a24 */ /* 0x000fe200078e02ff */
[----:B------:R-:W-:Y:S02]  /*c3c0*/  IADD3.X R246, R246, UR10, RZ, P0, !PT ;  /* 0x0000000af6f67c10 */ /* 0x000fe400087fe4ff */
[----:B------:R-:W-:Y:S01]  /*c3d0*/  @!P5 LEA R22, P0, R250, c[0x0][0x170], 0x1 ;  /* 0x00005c00fa16da11 */ /* 0x000fe200078008ff */
[----:B------:R-:W-:Y:S01]  /*c3e0*/  IMAD R252, R18, c[0x0][0x1a4], R252 ;  /* 0x0000690012fc7a24 */ /* 0x000fe200078e02fc */
[C---:B------:R-:W-:Y:S02]  /*c3f0*/  @!P5 IADD3 R14, P1, R250.reuse, UR25, RZ ;  /* 0x00000019fa0edc10 */ /* 0x040fe4000ff3e0ff */
[----:B------:R-:W-:Y:S01]  /*c400*/  @!P5 LEA.HI.X R23, R250, c[0x0][0x174], R246, 0x1, P0 ;  /* 0x00005d00fa17da11 */ /* 0x000fe200000f0cf6 */
[----:B------:R-:W-:Y:S01]  /*c410*/  IMAD.IADD R252, R199, 0x1, R252 ;  /* 0x00000001c7fc7824 */ /* 0x000fe200078e02fc */
[----:B------:R-:W-:Y:S02]  /*c420*/  LEA R34, P0, R198, R243, 0x1 ;  /* 0x000000f3c6227211 */ /* 0x000fe400078008ff */
[----:B------:R-:W-:Y:S02]  /*c430*/  @!P5 IADD3.X R13, R246, UR10, RZ, P1, !PT ;  /* 0x0000000af60ddc10 */ /* 0x000fe40008ffe4ff */
[----:B------:R-:W-:Y:S02]  /*c440*/  LEA.HI.X R35, R198, R242, R252, 0x1, P0 ;  /* 0x000000f2c6237211 */ /* 0x000fe400000f0cfc */
[C---:B------:R-:W-:Y:S03]  /*c450*/  @!P5 LEA R18, P1, R14.reuse, c[0x0][0x170], 0x1 ;  /* 0x00005c000e12da11 */ /* 0x040fe600078208ff */
[----:B------:R-:W-:Y:S01]  /*c460*/  @!PT LDS RZ, [RZ] ;  /* 0x00000000fffff984 */ /* 0x000fe20000000800 */
[----:B------:R-:W-:Y:S01]  /*c470*/  @!PT LDS RZ, [RZ] ;  /* 0x00000000fffff984 */ /* 0x000fe20000000800 */
[----:B------:R-:W-:Y:S01]  /*c480*/  @!PT LDS RZ, [RZ] ;  /* 0x00000000fffff984 */ /* 0x000fe20000000800 */
[----:B------:R1:W-:Y:S01]  /*c490*/  @!P4 LDGSTS.E.BYPASS.LTC128B.128 [R230+0x12000], [R34.64+0x80] ;  /* 0x1200008022e6cfae */ /* 0x0003e2000b901d52 */
[----:B------:R-:W-:Y:S03]  /*c4a0*/  @!P5 LEA.HI.X R19, R14, c[0x0][0x174], R13, 0x1, P1 ;  /* 0x00005d000e13da11 */ /* 0x000fe600008f0c0d */
[----:B------:R-:W-:Y:S04]  /*c4b0*/  @P3 STS.128 [R230+0x14000], RZ ;  /* 0x014000ffe6003388 */ /* 0x000fe80000000c00 */
[----:B------:R-:W-:Y:S01]  /*c4c0*/  @!PT LDS RZ, [RZ] ;  /* 0x00000000fffff984 */ /* 0x000fe20000000800 */
[----:B------:R-:W-:Y:S01]  /*c4d0*/  @!PT LDS RZ, [RZ] ;  /* 0x00000000fffff984 */ /* 0x000fe20000000800 */
[----:B------:R-:W-:Y:S01]  /*c4e0*/  @!PT LDS RZ, [RZ] ;  /* 0x00000000fffff984 */ /* 0x000fe20000000800 */
[----:B------:R1:W-:Y:S01]  /*c4f0*/  @!P3 LDGSTS.E.BYPASS.LTC128B.128 [R230+0x14000], [R34.64+0x100] ;  /* 0x1400010022e6bfae */ /* 0x0003e2000b901d52 */
[C---:B---3--:R-:W-:Y:S03]  /*c500*/  LEA R14, P6, R3.reuse, R40, 0x6 ;  /* 0x00000028030e7211 */ /* 0x048fe600078c30ff */
[----:B------:R-:W-:Y:S01]  /*c510*/  @P2 STS.128 [R230+0x16000], RZ ;  /* 0x016000ffe6002388 */ /* 0x000fe20000000c00 */
[----:B------:R-:W-:Y:S03]  /*c520*/  LEA.HI.X.SX32 R15, R3, R41, 0x6, P6 ;  /* 0x00000029030f7211 */ /* 0x000fe600030f36ff */
[----:B------:R-:W-:Y:S01]  /*c530*/  @!PT LDS RZ, [RZ] ;  /* 0x00000000fffff984 */ /* 0x000fe20000000800 */
[----:B------:R-:W-:Y:S01]  /*c540*/  @!PT LDS RZ, [RZ] ;  /* 0x00000000fffff984 */ /* 0x000fe20000000800 */
[----:B------:R-:W-:Y:S01]  /*c550*/  @!PT LDS RZ, [RZ] ;  /* 0x00000000fffff984 */ /* 0x000fe20000000800 */
[----:B------:R1:W-:Y:S02]  /*c560*/  @!P2 LDGSTS.E.BYPASS.LTC128B.128 [R230+0x16000], [R34.64+0x180] ;  /* 0x1600018022e6afae */ /* 0x0003e4000b901d52 */
[----:B------:R-:W-:Y:S02]  /*c570*/  IMAD R250, R15, c[0x0][0x1a0], RZ ;  /* 0x000068000ffa7a24 */ /* 0x000fe400078e02ff */
[----:B------:R-:W-:Y:S02]  /*c580*/  @P5 STS.128 [R230+0x10800], RZ ;  /* 0x010800ffe6005388 */ /* 0x000fe40000000c00 */
[C---:B------:R-:W-:Y:S02]  /*c590*/  IMAD R250, R14.reuse, c[0x0][0x1a4], R250 ;  /* 0x000069000efa7a24 */ /* 0x040fe400078e02fa */
[----:B------:R-:W-:Y:S01]  /*c5a0*/  @!PT LDS RZ, [RZ] ;  /* 0x00000000fffff984 */ /* 0x000fe20000000800 */
[----:B------:R-:W-:Y:S01]  /*c5b0*/  @!PT LDS RZ, [RZ] ;  /* 0x00000000fffff984 */ /* 0x000fe20000000800 */
[----:B------:R-:W-:Y:S01]  /*c5c0*/  @!PT LDS RZ, [RZ] ;  /* 0x00000000fffff984 */ /* 0x000fe20000000800 */
[----:B------:R2:W-:Y:S01]  /*c5d0*/  @!P5 LDGSTS.E.BYPASS.LTC128B.128 [R230+0x10800], [R26.64] ;  /* 0x108000001ae6dfae */ /* 0x0005e2000b901d52 */
[----:B------:R-:W-:Y:S03]  /*c5e0*/  IMAD.WIDE.U32 R14, R14, c[0x0][0x1a0], RZ ;  /* 0x000068000e0e7a25 */ /* 0x000fe600078e00ff */
[----:B------:R-:W-:Y:S01]  /*c5f0*/  @P4 STS.128 [R230+0x12800], RZ ;  /* 0x012800ffe6004388 */ /* 0x000fe20000000c00 */
[----:B------:R-:W-:Y:S01]  /*c600*/  IMAD.IADD R250, R15, 0x1, R250 ;  /* 0x000000010ffa7824 */ /* 0x000fe200078e02fa */
[C---:B------:R-:W-:Y:S04]  /*c610*/  LEA R190, P6, R14.reuse, R243, 0x1 ;  /* 0x000000f30ebe7211 */ /* 0x040fe800078c08ff */
[----:B------:R-:W-:Y:S05]  /*c620*/  LEA.HI.X R191, R14, R242, R250, 0x1, P6 ;  /* 0x000000f20ebf7211 */ /* 0x000fea00030f0cfa */
[----:B------:R-:W-:Y:S01]  /*c630*/  @!PT LDS RZ, [RZ] ;  /* 0x00000000fffff984 */ /* 0x000fe20000000800 */
[----:B------:R-:W-:Y:S01]  /*c640*/  @!PT LDS RZ, [RZ] ;  /* 0x00000000fffff984 */ /* 0x000fe20000000800 */
[----:B------:R-:W-:Y:S01]  /*c650*/  @!PT LDS RZ, [RZ] ;  /* 0x00000000fffff984 */ /* 0x000fe20000000800 */
[----:B------:R3:W-:Y:S01]  /*c660*/  @!P4 LDGSTS.E.BYPASS.LTC128B.128 [R230+0x12800], [R190.64+0x80] ;  /* 0x12800080bee6cfae */ /* 0x0007e2000b901d52 */
[C---:B----4-:R-:W-:Y:S03]  /*c670*/  LEA R194, P1, R3.reuse, R38, 0x6 ;  /* 0x0000002603c27211 */ /* 0x050fe600078230ff */
        /* <DEDUP_REMOVED lines=12> */
[----:B------:R3:W-:Y:S01]  /*c740*/  @!P2 LDGSTS.E.BYPASS.LTC128B.128 [R230+0x16800], [R190.64+0x180] ;  /* 0x16800180bee6afae */ /* 0x0007e2000b901d52 */
[----:B------:R-:W-:Y:S03]  /*c750*/  IMAD.WIDE.U32 R194, R194, c[0x0][0x1a0], RZ ;  /* 0x00006800c2c27a25 */ /* 0x000fe600078e00ff */
[----:B------:R-:W-:Y:S01]  /*c760*/  @P5 STS.128 [R230+0x11000], RZ ;  /* 0x011000ffe6005388 */ /* 0x000fe20000000c00 */
[----:B------:R-:W-:Y:S01]  /*c770*/  IMAD.IADD R246, R195, 0x1, R246 ;  /* 0x00000001c3f67824 */ /* 0x000fe200078e02f6 */
[C---:B------:R-:W-:Y:S02]  /*c780*/  LEA R182, P1, R194.reuse, R243, 0x1 ;  /* 0x000000f3c2b67211 */ /* 0x040fe400078208ff */
[----:B------:R-:W-:Y:S01]  /*c790*/  @!PT LDS RZ, [RZ] ;  /* 0x00000000fffff984 */ /* 0x000fe20000000800 */
[----:B------:R-:W-:Y:S01]  /*c7a0*/  @!PT LDS RZ, [RZ] ;  /* 0x00000000fffff984 */ /* 0x000fe20000000800 */
[----:B------:R-:W-:Y:S01]  /*c7b0*/  @!PT LDS RZ, [RZ] ;  /* 0x00000000fffff984 */ /* 0x000fe20000000800 */
[----:B------:R4:W-:Y:S02]  /*c7c0*/  @!P5 LDGSTS.E.BYPASS.LTC128B.128 [R230+0x11000], [R22.64] ;  /* 0x1100000016e6dfae */ /* 0x0009e4000b901d52 */
[----:B------:R-:W-:Y:S02]  /*c7d0*/  LEA.HI.X R183, R194, R242, R246, 0x1, P1 ;  /* 0x000000f2c2b77211 */ /* 0x000fe400008f0cf6 */
[----:B------:R-:W-:Y:S04]  /*c7e0*/  @P4 STS.128 [R230+0x13000], RZ ;  /* 0x013000ffe6004388 */ /* 0x000fe80000000c00 */
[----:B------:R-:W-:Y:S01]  /*c7f0*/  @!PT LDS RZ, [RZ] ;  /* 0x00000000fffff984 */ /* 0x000fe20000000800 */
[----:B------:R-:W-:Y:S01]  /*c800*/  @!PT LDS RZ, [RZ] ;  /* 0x00000000fffff984 */ /* 0x000fe20000000800 */
[----:B------:R-:W-:Y:S01]  /*c810*/  @!PT LDS RZ, [RZ] ;  /* 0x00000000fffff984 */ /* 0x000fe20000000800 */
[----:B------:R1:W-:Y:S01]  /*c820*/  @!P4 LDGSTS.E.BYPASS.LTC128B.128 [R230+0x13000], [R182.64+0x80] ;  /* 0x13000080b6e6cfae */ /* 0x0003e2000b901d52 */
[C---:B------:R-:W-:Y:S03]  /*c830*/  LEA R198, P0, R3.reuse, R36, 0x6 ;  /* 0x0000002403c67211 */ /* 0x040fe600078030ff */
[----:B------:R-:W-:Y:S01]  /*c840*/  @P3 STS.128 [R230+0x15000], RZ ;  /* 0x015000ffe6003388 */ /* 0x000fe20000000c00 */
[----:B------:R-:W-:Y:S01]  /*c850*/  LEA.HI.X.SX32 R199, R3, R37, 0x6, P0 ;  /* 0x0000002503c77211 */ /* 0x000fe200000f36ff */
[C---:B------:R-:W-:Y:S02]  /*c860*/  IMAD.WIDE.U32 R12, R198.reuse, c[0x0][0x1a0], RZ ;  /* 0x00006800c60c7a25 */ /* 0x040fe400078e00ff */
[----:B------:R-:W-:Y:S01]  /*c870*/  @!PT LDS RZ, [RZ] ;  /* 0x00000000fffff984 */ /* 0x000fe20000000800 */
[----:B------:R-:W-:Y:S01]  /*c880*/  @!PT LDS RZ, [RZ] ;  /* 0x00000000fffff984 */ /* 0x000fe20000000800 */
[----:B------:R-:W-:Y:S01]  /*c890*/  @!PT LDS RZ, [RZ] ;  /* 0x00000000fffff984 */ /* 0x000fe20000000800 */
[----:B------:R1:W-:Y:S02]  /*c8a0*/  @!P3 LDGSTS.E.BYPASS.LTC128B.128 [R230+0x15000], [R182.64+0x100] ;  /* 0x15000100b6e6bfae */ /* 0x0003e4000b901d52 */
[----:B------:R-:W-:Y:S02]  /*c8b0*/  IMAD R3, R199, c[0x0][0x1a0], RZ ;  /* 0x00006800c7037a24 */ /* 0x000fe400078e02ff */
[----:B------:R-:W-:Y:S02]  /*c8c0*/  @P2 STS.128 [R230+0x17000], RZ ;  /* 0x017000ffe6002388 */ /* 0x000fe40000000c00 */
[----:B------:R-:W-:Y:S01]  /*c8d0*/  IMAD R3, R198, c[0x0][0x1a4], R3 ;  /* 0x00006900c6037a24 */ /* 0x000fe200078e0203 */
[C---:B------:R-:W-:Y:S01]  /*c8e0*/  LEA R198, P0, R12.reuse, R243, 0x1 ;  /* 0x000000f30cc67211 */ /* 0x040fe200078008ff */
[----:B------:R-:W-:Y:S01]  /*c8f0*/  @!PT LDS RZ, [RZ] ;  /* 0x00000000fffff984 */ /* 0x000fe20000000800 */
[----:B------:R-:W-:Y:S01]  /*c900*/  @!PT LDS RZ, [RZ] ;  /* 0x00000000fffff984 */ /* 0x000fe20000000800 */
[----:B------:R-:W-:Y:S01]  /*c910*/  @!PT LDS RZ, [RZ] ;  /* 0x00000000fffff984 */ /* 0x000fe20000000800 */
[----:B------:R1:W-:Y:S02]  /*c920*/  @!P2 LDGSTS.E.BYPASS.LTC128B.128 [R230+0x17000], [R182.64+0x180] ;  /* 0x17000180b6e6afae */ /* 0x0003e4000b901d52 */
[----:B------:R-:W-:Y:S02]  /*c930*/  IMAD.IADD R3, R13, 0x1, R3 ;  /* 0x000000010d037824 */ /* 0x000fe400078e0203 */
[----:B------:R-:W-:Y:S03]  /*c940*/  @P5 STS.128 [R230+0x11800], RZ ;  /* 0x011800ffe6005388 */ /* 0x000fe60000000c00 */
[----:B------:R-:W-:Y:S01]  /*c950*/  LEA.HI.X R199, R12, R242, R3, 0x1, P0 ;  /* 0x000000f20cc77211 */ /* 0x000fe200000f0c03 */
[----:B------:R-:W-:Y:S01]  /*c960*/  @!PT LDS RZ, [RZ] ;  /* 0x00000000fffff984 */ /* 0x000fe20000000800 */
[----:B------:R-:W-:Y:S01]  /*c970*/  @!PT LDS RZ, [RZ] ;  /* 0x00000000fffff984 */ /* 0x000fe20000000800 */
[----:B------:R-:W-:Y:S01]  /*c980*/  @!PT LDS RZ, [RZ] ;  /* 0x00000000fffff984 */ /* 0x000fe20000000800 */
[----:B------:R1:W-:Y:S01]  /*c990*/  @!P5 LDGSTS.E.BYPASS.LTC128B.128 [R230+0x11800], [R18.64] ;  /* 0x1180000012e6dfae */ /* 0x0003e2000b901d52 */
[----:B------:R-:W-:Y:S03]  /*c9a0*/  IMAD.U32 R3, RZ, RZ, UR4 ;  /* 0x00000004ff037e24 */ /* 0x000fe6000f8e00ff */
        /* <DEDUP_REMOVED lines=16> */
[----:B------:R-:W4:Y:S04]  /*cab0*/  LDSM.16.M88.4 R168, [R225+0x8000] ;  /* 0x00800000e1a8783b */ /* 0x000f280000000200 */
[----:B------:R-:W4:Y:S04]  /*cac0*/  LDSM.16.M88.4 R172, [R225+0x8800] ;  /* 0x00880000e1ac783b */ /* 0x000f280000000200 */
[----:B------:R-:W4:Y:S04]  /*cad0*/  LDSM.16.M88.4 R176, [R225+0x9000] ;  /* 0x00900000e1b0783b */ /* 0x000f280000000200 */
[----:B------:R-:W0:Y:S04]  /*cae0*/  LDGDEPBAR ;  /* 0x00000000000079af */ /* 0x000e280000000000 */
[----:B-1----:R-:W1:Y:S04]  /*caf0*/  LDSM.16.M88.4 R180, [R225+0x9800] ;  /* 0x00980000e1b4783b */ /* 0x002e680000000200 */
[----:B------:R-:W-:Y:S04]  /*cb00*/  LDSM.16.M88.4 R184, [R224] ;  /* 0x00000000e0b8783b */ /* 0x000fe80000000200 */
[----:B---3--:R-:W3:Y:S04]  /*cb10*/  LDSM.16.M88.4 R188, [R223] ;  /* 0x00000000dfbc783b */ /* 0x008ee80000000200 */
[----:B------:R-:W1:Y:S04]  /*cb20*/  LDSM.16.M88.4 R192, [R215] ;  /* 0x00000000d7c0783b */ /* 0x000e680000000200 */
[----:B--2---:R-:W-:Y:S01]  /*cb30*/  LDSM.16.M88.4 R196, [R219+0x8000] ;  /* 0x00800000dbc4783b */ /* 0x004fe20000000200 */
[C---:B----4-:R-:W-:Y:S08]  /*cb40*/  HMMA.16816.F32.BF16 R4, R164.reuse, R168, RZ ;  /* 0x000000a8a404723c */ /* 0x050ff000000418ff */
[C---:B------:R-:W-:Y:S01]  /*cb50*/  HMMA.16816.F32.BF16 R8, R164.reuse, R170, RZ ;  /* 0x000000aaa408723c */ /* 0x040fe200000418ff */
[----:B------:R-:W2:Y:S07]  /*cb60*/  LDSM.16.M88.4 R168, [R214] ;  /* 0x00000000d6a8783b */ /* 0x000eae0000000200 */
[C---:B------:R-:W-:Y:S08]  /*cb70*/  HMMA.16816.F32.BF16 R12, R164.reuse, R172, RZ ;  /* 0x000000aca40c723c */ /* 0x040ff000000418ff */
[C---:B------:R-:W-:Y:S01]  /*cb80*/  HMMA.16816.F32.BF16 R16, R164.reuse, R174, RZ ;  /* 0x000000aea410723c */ /* 0x040fe200000418ff */
[----:B------:R-:W4:Y:S07]  /*cb90*/  LDSM.16.M88.4 R172, [R213] ;  /* 0x00000000d5ac783b */ /* 0x000f2e0000000200 */
[C---:B------:R-:W-:Y:S08]  /*cba0*/  HMMA.16816.F32.BF16 R20, R164.reuse, R176, RZ ;  /* 0x000000b0a414723c */ /* 0x040ff000000418ff */
[C---:B------:R-:W-:Y:S01]  /*cbb0*/  HMMA.16816.F32.BF16 R24, R164.reuse, R178, RZ ;  /* 0x000000b2a418723c */ /* 0x040fe200000418ff */
[----:B------:R-:W2:Y:S07]  /*cbc0*/  LDSM.16.M88.4 R176, [R222] ;  /* 0x00000000deb0783b */ /* 0x000eae0000000200 */
[C---:B-1----:R-:W-:Y:S07]  /*cbd0*/  HMMA.16816.F32.BF16 R28, R164.reuse, R180, RZ ;  /* 0x000000b4a41c723c */ /* 0x042fee00000418ff */
[----:B------:R-:W-:Y:S02]  /*cbe0*/  IMAD.MOV.U32 R180, RZ, RZ, R32 ;  /* 0x000000ffffb47224 */ /* 0x000fe400078e0020 */
[----:B------:R-:W-:Y:S02]  /*cbf0*/  IMAD.MOV.U32 R181, RZ, RZ, R33 ;  /* 0x000000ffffb57224 */ /* 0x000fe400078e0021 */
[----:B------:R-:W-:Y:S01]  /*cc00*/  HMMA.16816.F32.BF16 R32, R164, R182, RZ ;  /* 0x000000b6a420723c */ /* 0x000fe200000418ff */
[----:B------:R-:W1:Y:S07]  /*cc10*/  LDSM.16.M88.4 R164, [R219+0x8800] ;  /* 0x00880000dba4783b */ /* 0x000e6e0000000200 */
[C---:B---3--:R-:W-:Y:S07]  /*cc20*/  HMMA.16816.F32.BF16 R4, R184.reuse, R188, R4 ;  /* 0x000000bcb804723c */ /* 0x048fee0000041804 */
[----:B------:R-:W-:Y:S01]  /*cc30*/  IMAD.MOV.U32 R188, RZ, RZ, R180 ;  /* 0x000000ffffbc7224 */ /* 0x000fe200078e00b4 */
[C---:B------:R-:W-:Y:S04]  /*cc40*/  HMMA.16816.F32.BF16 R8, R184.reuse, R190, R8 ;  /* 0x000000beb808723c */ /* 0x040fe80000041808 */
[----:B------:R-:W-:Y:S02]  /*cc50*/  IMAD.MOV.U32 R189, RZ, RZ, R181 ;  /* 0x000000ffffbd7224 */ /* 0x000fe400078e00b5 */
[----:B------:R-:W3:Y:S02]  /*cc60*/  LDSM.16.M88.4 R180, [R219+0x9000] ;  /* 0x00900000dbb4783b */ /* 0x000ee40000000200 */
[C---:B------:R-:W-:Y:S08]  /*cc70*/  HMMA.16816.F32.BF16 R12, R184.reuse, R192, R12 ;  /* 0x000000c0b80c723c */ /* 0x040ff0000004180c */
[C---:B------:R-:W-:Y:S01]  /*cc80*/  HMMA.16816.F32.BF16 R16, R184.reuse, R194, R16 ;  /* 0x000000c2b810723c */ /* 0x040fe20000041810 */
[----:B------:R-:W-:Y:S07]  /*cc90*/  LDSM.16.M88.4 R192, [R212+0x1800] ;  /* 0x00180000d4c0783b */ /* 0x000fee0000000200 */
[C---:B--2---:R-:W-:Y:S08]  /*cca0*/  HMMA.16816.F32.BF16 R20, R184.reuse, R168, R20 ;  /* 0x000000a8b814723c */ /* 0x044ff00000041814 */
[C---:B------:R-:W-:Y:S01]  /*ccb0*/  HMMA.16816.F32.BF16 R24, R184.reuse, R170, R24 ;  /* 0x000000aab818723c */ /* 0x040fe20000041818 */
[----:B------:R-:W2:Y:S07]  /*ccc0*/  LDSM.16.M88.4 R168, [R219+0x9800] ;  /* 0x00980000dba8783b */ /* 0x000eae0000000200 */
[C---:B----4-:R-:W-:Y:S08]  /*ccd0*/  HMMA.16816.F32.BF16 R28, R184.reuse, R172, R28 ;  /* 0x000000acb81c723c */ /* 0x050ff0000004181c */
[----:B------:R-:W-:Y:S01]  /*cce0*/  HMMA.16816.F32.BF16 R32, R184, R174, R32 ;  /* 0x000000aeb820723c */ /* 0x000fe20000041820 */
[----:B------:R-:W-:Y:S04]  /*ccf0*/  LDSM.16.M88.4 R172, [R221] ;  /* 0x00000000ddac783b */ /* 0x000fe80000000200 */
[----:B------:R-:W4:Y:S03]  /*cd00*/  LDSM.16.M88.4 R184, [R212] ;  /* 0x00000000d4b8783b */ /* 0x000f260000000200 */
[C---:B------:R-:W-:Y:S07]  /*cd10*/  HMMA.16816.F32.BF16 R4, R176.reuse, R196, R4 ;  /* 0x000000c4b004723c */ /* 0x040fee0000041804 */
[----:B------:R-:W-:Y:S01]  /*cd20*/  IMAD.MOV.U32 R196, RZ, RZ, R188 ;  /* 0x000000ffffc47224 */ /* 0x000fe200078e00bc */
[C---:B------:R-:W-:Y:S04]  /*cd30*/  HMMA.16816.F32.BF16 R8, R176.reuse, R198, R8 ;  /* 0x000000c6b008723c */ /* 0x040fe80000041808 */
[----:B------:R-:W-:Y:S02]  /*cd40*/  IMAD.MOV.U32 R197, RZ, RZ, R189 ;  /* 0x000000ffffc57224 */ /* 0x000fe400078e00bd */
[----:B------:R-:W4:Y:S01]  /*cd50*/  LDSM.16.M88.4 R188, [R212+0x800] ;  /* 0x00080000d4bc783b */ /* 0x000f220000000200 */
[C---:B------:R-:W-:Y:S01]  /*cd60*/  LEA R198, P0, R3.reuse, R196, 0x6 ;  /* 0x000000c403c67211 */ /* 0x040fe200078030ff */
[C---:B-1----:R-:W-:Y:S04]  /*cd70*/  HMMA.16816.F32.BF16 R12, R176.reuse, R164, R12 ;  /* 0x000000a4b00c723c */ /* 0x042fe8000004180c */
[----:B------:R-:W-:Y:S01]  /*cd80*/  LEA.HI.X.SX32 R199, R3, R197, 0x6, P0 ;  /* 0x000000c503c77211 */ /* 0x000fe200000f36ff */
[C---:B------:R-:W-:Y:S03]  /*cd90*/  IMAD.WIDE.U32 R196, R198.reuse, c[0x0][0x198], RZ ;  /* 0x00006600c6c47a25 */ /* 0x040fe600078e00ff */
[C---:B------:R-:W-:Y:S01]  /*cda0*/  HMMA.16816.F32.BF16 R16, R176.reuse, R166, R16 ;  /* 0x000000a6b010723c */ /* 0x040fe20000041810 */
[----:B------:R-:W1:Y:S03]  /*cdb0*/  LDSM.16.M88.4 R164, [R212+0x1000] ;  /* 0x00100000d4a4783b */ /* 0x000e660000000200 */
[----:B------:R-:W-:Y:S04]  /*cdc0*/  IMAD R246, R199, c[0x0][0x198], RZ ;  /* 0x00006600c7f67a24 */ /* 0x000fe800078e02ff */
[C---:B---3--:R-:W-:Y:S04]  /*cdd0*/  HMMA.16816.F32.BF16 R20, R176.reuse, R180, R20 ;  /* 0x000000b4b014723c */ /* 0x048fe80000041814 */
[----:B------:R-:W-:Y:S04]  /*cde0*/  IMAD R246, R198, c[0x0][0x19c], R246 ;  /* 0x00006700c6f67a24 */ /* 0x000fe800078e02f6 */
[C---:B------:R-:W-:Y:S01]  /*cdf0*/  HMMA.16816.F32.BF16 R24, R176.reuse, R182, R24 ;  /* 0x000000b6b018723c */ /* 0x040fe20000041818 */
[----:B------:R-:W-:Y:S03]  /*ce00*/  LDSM.16.M88.4 R180, [R225+0xa800] ;  /* 0x00a80000e1b4783b */ /* 0x000fe60000000200 */
[----:B------:R-:W-:Y:S04]  /*ce10*/  IMAD.IADD R246, R197, 0x1, R246 ;  /* 0x00000001c5f67824 */ /* 0x000fe800078e02f6 */
[C---:B--2---:R-:W-:Y:S08]  /*ce20*/  HMMA.16816.F32.BF16 R28, R176.reuse, R168, R28 ;  /* 0x000000a8b01c723c */ /* 0x044ff0000004181c */
[----:B------:R-:W-:Y:S01]  /*ce30*/  HMMA.16816.F32.BF16 R32, R176, R170, R32 ;  /* 0x000000aab020723c */ /* 0x000fe20000041820 */
[----:B------:R-:W-:Y:S04]  /*ce40*/  LDSM.16.M88.4 R168, [R226+0x2000] ;  /* 0x00200000e2a8783b */ /* 0x000fe80000000200 */
[----:B------:R-:W2:Y:S03]  /*ce50*/  LDSM.16.M88.4 R176, [R225+0xa000] ;  /* 0x00a00000e1b0783b */ /* 0x000ea60000000200 */
[C---:B----4-:R-:W-:Y:S08]  /*ce60*/  HMMA.16816.F32.BF16 R4, R172.reuse, R184, R4 ;  /* 0x000000b8ac04723c */ /* 0x050ff00000041804 */
[C---:B------:R-:W-:Y:S01]  /*ce70*/  HMMA.16816.F32.BF16 R8, R172.reuse, R186, R8 ;  /* 0x000000baac08723c */ /* 0x040fe20000041808 */
[----:B------:R-:W3:Y:S07]  /*ce80*/  LDSM.16.M88.4 R184, [R225+0xb000] ;  /* 0x00b00000e1b8783b */ /* 0x000eee0000000200 */
[C---:B------:R-:W-:Y:S08]  /*ce90*/  HMMA.16816.F32.BF16 R12, R172.reuse, R188, R12 ;  /* 0x000000bcac0c723c */ /* 0x040ff0000004180c */
[C---:B------:R-:W-:Y:S01]  /*cea0*/  HMMA.16816.F32.BF16 R16, R172.reuse, R190, R16 ;  /* 0x000000beac10723c */ /* 0x040fe20000041810 */
[----:B------:R-:W-:Y:S07]  /*ceb0*/  LDSM.16.M88.4 R188, [R211] ;  /* 0x00000000d3bc783b */ /* 0x000fee0000000200 */
[C---:B-1----:R-:W-:Y:S08]  /*cec0*/  HMMA.16816.F32.BF16 R20, R172.reuse, R164, R20 ;  /* 0x000000a4ac14723c */ /* 0x042ff00000041814 */
[C---:B------:R-:W-:Y:S01]  /*ced0*/  HMMA.16816.F32.BF16 R24, R172.reuse, R166, R24 ;  /* 0x000000a6ac18723c */ /* 0x040fe20000041818 */
[----:B------:R-:W1:Y:S07]  /*cee0*/  LDSM.16.M88.4 R164, [R225+0xb800] ;  /* 0x00b80000e1a4783b */ /* 0x000e6e0000000200 */
[C---:B------:R-:W-:Y:S08]  /*cef0*/  HMMA.16816.F32.BF16 R28, R172.reuse, R192, R28 ;  /* 0x000000c0ac1c723c */ /* 0x040ff0000004181c */
[----:B------:R-:W-:Y:S01]  /*cf00*/  HMMA.16816.F32.BF16 R32, R172, R194, R32 ;  /* 0x000000c2ac20723c */ /* 0x000fe20000041820 */
[----:B------:R-:W4:Y:S04]  /*cf10*/  LDSM.16.M88.4 R172, [R224+0x2000] ;  /* 0x00200000e0ac783b */ /* 0x000f280000000200 */
[----:B------:R-:W-:Y:S03]  /*cf20*/  LDSM.16.M88.4 R192, [R208] ;  /* 0x00000000d0c0783b */ /* 0x000fe60000000200 */
[C---:B--2---:R-:W-:Y:S08]  /*cf30*/  HMMA.16816.F32.BF16 R4, R168.reuse, R176, R4 ;  /* 0x000000b0a804723c */ /* 0x044ff00000041804 */
[C---:B------:R-:W-:Y:S01]  /*cf40*/  HMMA.16816.F32.BF16 R8, R168.reuse, R178, R8 ;  /* 0x000000b2a808723c */ /* 0x040fe20000041808 */
[----:B------:R-:W2:Y:S07]  /*cf50*/  LDSM.16.M88.4 R176, [R210] ;  /* 0x00000000d2b0783b */ /* 0x000eae0000000200 */
[C---:B------:R-:W-:Y:S08]  /*cf60*/  HMMA.16816.F32.BF16 R12, R168.reuse, R180, R12 ;  /* 0x000000b4a80c723c */ /* 0x040ff0000004180c */
[C---:B------:R-:W-:Y:S01]  /*cf70*/  HMMA.16816.F32.BF16 R16, R168.reuse, R182, R16 ;  /* 0x000000b6a810723c */ /* 0x040fe20000041810 */
[----:B------:R-:W2:Y:S07]  /*cf80*/  LDSM.16.M88.4 R180, [R209] ;  /* 0x00000000d1b4783b */ /* 0x000eae0000000200 */
[C---:B---3--:R-:W-:Y:S08]  /*cf90*/  HMMA.16816.F32.BF16 R20, R168.reuse, R184, R20 ;  /* 0x000000b8a814723c */ /* 0x048ff00000041814 */
[C---:B------:R-:W-:Y:S01]  /*cfa0*/  HMMA.16816.F32.BF16 R24, R168.reuse, R186, R24 ;  /* 0x000000baa818723c */ /* 0x040fe20000041818 */
[----:B------:R-:W-:Y:S07]  /*cfb0*/  LDSM.16.M88.4 R184, [R219+0xa800] ;  /* 0x00a80000dbb8783b */ /* 0x000fee0000000200 */
[C---:B-1----:R-:W-:Y:S08]  /*cfc0*/  HMMA.16816.F32.BF16 R28, R168.reuse, R164, R28 ;  /* 0x000000a4a81c723c */ /* 0x042ff0000004181c */
[----:B------:R-:W-:Y:S01]  /*cfd0*/  HMMA.16816.F32.BF16 R32, R168, R166, R32 ;  /* 0x000000a6a820723c */ /* 0x000fe20000041820 */
[----:B------:R-:W-:Y:S04]  /*cfe0*/  LDSM.16.M88.4 R164, [R222+0x2000] ;  /* 0x00200000dea4783b */ /* 0x000fe80000000200 */
[----:B------:R-:W1:Y:S03]  /*cff0*/  LDSM.16.M88.4 R168, [R219+0xa000] ;  /* 0x00a00000dba8783b */ /* 0x000e660000000200 */
[C---:B----4-:R-:W-:Y:S08]  /*d000*/  HMMA.16816.F32.BF16 R4, R172.reuse, R188, R4 ;  /* 0x000000bcac04723c */ /* 0x050ff00000041804 */
[C---:B------:R-:W-:Y:S01]  /*d010*/  HMMA.16816.F32.BF16 R8, R172.reuse, R190, R8 ;  /* 0x000000beac08723c */ /* 0x040fe20000041808 */
[----:B------:R-:W-:Y:S07]  /*d020*/  LDSM.16.M88.4 R188, [R212+0x2000] ;  /* 0x00200000d4bc783b */ /* 0x000fee0000000200 */
[C---:B--2---:R-:W-:Y:S08]  /*d030*/  HMMA.16816.F32.BF16 R12, R172.reuse, R176, R12 ;  /* 0x000000b0ac0c723c */ /* 0x044ff0000004180c */
[C---:B------:R-:W-:Y:S01]  /*d040*/  HMMA.16816.F32.BF16 R16, R172.reuse, R178, R16 ;  /* 0x000000b2ac10723c */ /* 0x040fe20000041810 */
[----:B------:R-:W2:Y:S07]  /*d050*/  LDSM.16.M88.4 R176, [R219+0xb000] ;  /* 0x00b00000dbb0783b */ /* 0x000eae0000000200 */
[C---:B------:R-:W-:Y:S08]  /*d060*/  HMMA.16816.F32.BF16 R20, R172.reuse, R180, R20 ;  /* 0x000000b4ac14723c */ /* 0x040ff00000041814 */
[C---:B------:R-:W-:Y:S01]  /*d070*/  HMMA.16816.F32.BF16 R24, R172.reuse, R182, R24 ;  /* 0x000000b6ac18723c */ /* 0x040fe20000041818 */
[----:B------:R-:W-:Y:S07]  /*d080*/  LDSM.16.M88.4 R180, [R221+0x2000] ;  /* 0x00200000ddb4783b */ /* 0x000fee0000000200 */
[C---:B------:R-:W-:Y:S08]  /*d090*/  HMMA.16816.F32.BF16 R28, R172.reuse, R192, R28 ;  /* 0x000000c0ac1c723c */ /* 0x040ff0000004181c */
[----:B------:R-:W-:Y:S01]  /*d0a0*/  HMMA.16816.F32.BF16 R32, R172, R194, R32 ;  /* 0x000000c2ac20723c */ /* 0x000fe20000041820 */
[----:B------:R-:W3:Y:S04]  /*d0b0*/  LDSM.16.M88.4 R172, [R219+0xb800] ;  /* 0x00b80000dbac783b */ /* 0x000ee80000000200 */
        /* <DEDUP_REMOVED lines=9> */
[----:B------:R-:W-:Y:S07]  /*d150*/  LDSM.16.M88.4 R176, [R225+0xc800] ;  /* 0x00c80000e1b0783b */ /* 0x000fee0000000200 */
[C---:B---3--:R-:W-:Y:S08]  /*d160*/  HMMA.16816.F32.BF16 R28, R164.reuse, R172, R28 ;  /* 0x000000aca41c723c */ /* 0x048ff0000004181c */
[----:B------:R-:W-:Y:S01]  /*d170*/  HMMA.16816.F32.BF16 R32, R164, R174, R32 ;  /* 0x000000aea420723c */ /* 0x000fe20000041820 */
[----:B------:R-:W-:Y:S04]  /*d180*/  LDSM.16.M88.4 R164, [R226+0x4000] ;  /* 0x00400000e2a4783b */ /* 0x000fe80000000200 */
[----:B------:R-:W2:Y:S03]  /*d190*/  LDSM.16.M88.4 R172, [R225+0xc000] ;  /* 0x00c00000e1ac783b */ /* 0x000ea60000000200 */
[C---:B------:R-:W-:Y:S08]  /*d1a0*/  HMMA.16816.F32.BF16 R4, R180.reuse, R188, R4 ;  /* 0x000000bcb404723c */ /* 0x040ff00000041804 */
[C---:B------:R-:W-:Y:S01]  /*d1b0*/  HMMA.16816.F32.BF16 R8, R180.reuse, R190, R8 ;  /* 0x000000beb408723c */ /* 0x040fe20000041808 */
[----:B------:R-:W-:Y:S07]  /*d1c0*/  LDSM.16.M88.4 R188, [R225+0xd800] ;  /* 0x00d80000e1bc783b */ /* 0x000fee0000000200 */
[C---:B-1----:R-:W-:Y:S08]  /*d1d0*/  HMMA.16816.F32.BF16 R12, R180.reuse, R168, R12 ;  /* 0x000000a8b40c723c */ /* 0x042ff0000004180c */
[C---:B------:R-:W-:Y:S01]  /*d1e0*/  HMMA.16816.F32.BF16 R16, R180.reuse, R170, R16 ;  /* 0x000000aab410723c */ /* 0x040fe20000041810 */
[----:B------:R-:W1:Y:S07]  /*d1f0*/  LDSM.16.M88.4 R168, [R225+0xd000] ;  /* 0x00d00000e1a8783b */ /* 0x000e6e0000000200 */
[C---:B------:R-:W-:Y:S08]  /*d200*/  HMMA.16816.F32.BF16 R20, R180.reuse, R192, R20 ;  /* 0x000000c0b414723c */ /* 0x040ff00000041814 */
[C---:B------:R-:W-:Y:S01]  /*d210*/  HMMA.16816.F32.BF16 R24, R180.reuse, R194, R24 ;  /* 0x000000c2b418723c */ /* 0x040fe20000041818 */
[----:B------:R-:W-:Y:S07]  /*d220*/  LDSM.16.M88.4 R192, [R205] ;  /* 0x00000000cdc0783b */ /* 0x000fee0000000200 */
[C---:B----4-:R-:W-:Y:S08]  /*d230*/  HMMA.16816.F32.BF16 R28, R180.reuse, R184, R28 ;  /* 0x000000b8b41c723c */ /* 0x050ff0000004181c */
[----:B------:R-:W-:Y:S01]  /*d240*/  HMMA.16816.F32.BF16 R32, R180, R186, R32 ;  /* 0x000000bab420723c */ /* 0x000fe20000041820 */
[----:B------:R-:W-:Y:S04]  /*d250*/  LDSM.16.M88.4 R180, [R224+0x4000] ;  /* 0x00400000e0b4783b */ /* 0x000fe80000000200 */
[----:B------:R-:W3:Y:S03]  /*d260*/  LDSM.16.M88.4 R184, [R207] ;  /* 0x00000000cfb8783b */ /* 0x000ee60000000200 */
[C---:B--2---:R-:W-:Y:S08]  /*d270*/  HMMA.16816.F32.BF16 R4, R164.reuse, R172, R4 ;  /* 0x000000aca404723c */ /* 0x044ff00000041804 */
[C---:B------:R-:W-:Y:S01]  /*d280*/  HMMA.16816.F32.BF16 R8, R164.reuse, R174, R8 ;  /* 0x000000aea408723c */ /* 0x040fe20000041808 */
[----:B------:R-:W2:Y:S07]  /*d290*/  LDSM.16.M88.4 R172, [R206] ;  /* 0x00000000ceac783b */ /* 0x000eae0000000200 */
        /* <DEDUP_REMOVED lines=8> */
[----:B------:R-:W1:Y:S04]  /*d320*/  LDSM.16.M88.4 R164, [R204] ;  /* 0x00000000cca4783b */ /* 0x000e680000000200 */
[----:B------:R-:W4:Y:S03]  /*d330*/  LDSM.16.M88.4 R188, [R219+0xc800] ;  /* 0x00c80000dbbc783b */ /* 0x000f260000000200 */
[C---:B---3--:R-:W-:Y:S08]  /*d340*/  HMMA.16816.F32.BF16 R4, R180.reuse, R184, R4 ;  /* 0x000000b8b404723c */ /* 0x048ff00000041804 */
        /* <DEDUP_REMOVED lines=8> */
[C---:B-1----:R-:W-:Y:S08]  /*d3d0*/  HMMA.16816.F32.BF16 R28, R180.reuse, R164, R28 ;  /* 0x000000a4b41c723c */ /* 0x042ff0000004181c */
[----:B------:R-:W-:Y:S01]  /*d3e0*/  HMMA.16816.F32.BF16 R32, R180, R166, R32 ;  /* 0x000000a6b420723c */ /* 0x000fe20000041820 */
[----:B------:R-:W-:Y:S04]  /*d3f0*/  LDSM.16.M88.4 R164, [R221+0x4000] ;  /* 0x00400000dda4783b */ /* 0x000fe80000000200 */
[----:B------:R-:W-:Y:S03]  /*d400*/  LDSM.16.M88.4 R180, [R212+0x4800] ;  /* 0x00480000d4b4783b */ /* 0x000fe60000000200 */
[C---:B------:R-:W-:Y:S08]  /*d410*/  HMMA.16816.F32.BF16 R4, R168.reuse, R176, R4 ;  /* 0x000000b0a804723c */ /* 0x040ff00000041804 */
[C---:B------:R-:W-:Y:S01]  /*d420*/  HMMA.16816.F32.BF16 R8, R168.reuse, R178, R8 ;  /* 0x000000b2a808723c */ /* 0x040fe20000041808 */
[----:B------:R-:W1:Y:S07]  /*d430*/  LDSM.16.M88.4 R176, [R212+0x4000] ;  /* 0x00400000d4b0783b */ /* 0x000e6e0000000200 */
[C---:B----4-:R-:W-:Y:S08]  /*d440*/  HMMA.16816.F32.BF16 R12, R168.reuse, R188, R12 ;  /* 0x000000bca80c723c */ /* 0x050ff0000004180c */
[C---:B------:R-:W-:Y:S01]  /*d450*/  HMMA.16816.F32.BF16 R16, R168.reuse, R190, R16 ;  /* 0x000000bea810723c */ /* 0x040fe20000041810 */
[----:B------:R-:W-:Y:S07]  /*d460*/  LDSM.16.M88.4 R188, [R225+0xf800] ;  /* 0x00f80000e1bc783b */ /* 0x000fee0000000200 */
[C---:B--2---:R-:W-:Y:S08]  /*d470*/  HMMA.16816.F32.BF16 R20, R168.reuse, R172, R20 ;  /* 0x000000aca814723c */ /* 0x044ff00000041814 */
        /* <DEDUP_REMOVED lines=11> */
[----:B------:R-:W4:Y:S07]  /*d530*/  LDSM.16.M88.4 R180, [R225+0xf000] ;  /* 0x00f00000e1b4783b */ /* 0x000f2e0000000200 */
[C---:B------:R-:W-:Y:S08]  /*d540*/  HMMA.16816.F32.BF16 R20, R164.reuse, R192, R20 ;  /* 0x000000c0a414723c */ /* 0x040ff00000041814 */
[C---:B------:R-:W-:Y:S01]  /*d550*/  HMMA.16816.F32.BF16 R24, R164.reuse, R194, R24 ;  /* 0x000000c2a418723c */ /* 0x040fe20000041818 */
[----:B------:R-:W-:Y:S07]  /*d560*/  LDSM.16.M88.4 R192, [R219+0xe800] ;  /* 0x00e80000dbc0783b */ /* 0x000fee0000000200 */
[C---:B--2---:R-:W-:Y:S08]  /*d570*/  HMMA.16816.F32.BF16 R28, R164.reuse, R172, R28 ;  /* 0x000000aca41c723c */ /* 0x044ff0000004181c */
[----:B------:R-:W-:Y:S01]  /*d580*/  HMMA.16816.F32.BF16 R32, R164, R174, R32 ;  /* 0x000000aea420723c */ /* 0x000fe20000041820 */
[----:B------:R-:W-:Y:S04]  /*d590*/  LDSM.16.M88.4 R164, [R224+0x6000] ;  /* 0x00600000e0a4783b */ /* 0x000fe80000000200 */
[----:B------:R-:W2:Y:S03]  /*d5a0*/  LDSM.16.M88.4 R172, [R203] ;  /* 0x00000000cbac783b */ /* 0x000ea60000000200 */
[C---:B---3--:R-:W-:Y:S08]  /*d5b0*/  HMMA.16816.F32.BF16 R4, R168.reuse, R184, R4 ;  /* 0x000000b8a804723c */ /* 0x048ff00000041804 */
[C---:B------:R-:W-:Y:S01]  /*d5c0*/  HMMA.16816.F32.BF16 R8, R168.reuse, R186, R8 ;  /* 0x000000baa808723c */ /* 0x040fe20000041808 */
[----:B------:R-:W3:Y:S07]  /*d5d0*/  LDSM.16.M88.4 R184, [R202] ;  /* 0x00000000cab8783b */ /* 0x000eee0000000200 */
[C---:B-1----:R-:W-:Y:S08]  /*d5e0*/  HMMA.16816.F32.BF16 R12, R168.reuse, R176, R12 ;  /* 0x000000b0a80c723c */ /* 0x042ff0000004180c */
[C---:B------:R-:W-:Y:S01]  /*d5f0*/  HMMA.16816.F32.BF16 R16, R168.reuse, R178, R16 ;  /* 0x000000b2a810723c */ /* 0x040fe20000041810 */
[----:B------:R-:W1:Y:S07]  /*d600*/  LDSM.16.M88.4 R176, [R201] ;  /* 0x00000000c9b0783b */ /* 0x000e6e0000000200 */
[C---:B----4-:R-:W-:Y:S08]  /*d610*/  HMMA.16816.F32.BF16 R20, R168.reuse, R180, R20 ;  /* 0x000000b4a814723c */ /* 0x050ff00000041814 */
[C---:B------:R-:W-:Y:S01]  /*d620*/  HMMA.16816.F32.BF16 R24, R168.reuse, R182, R24 ;  /* 0x000000b6a818723c */ /* 0x040fe20000041818 */
[----:B------:R-:W-:Y:S07]  /*d630*/  LDSM.16.M88.4 R180, [R222+0x6000] ;  /* 0x00600000deb4783b */ /* 0x000fee0000000200 */
[C---:B------:R-:W-:Y:S08]  /*d640*/  HMMA.16816.F32.BF16 R28, R168.reuse, R188, R28 ;  /* 0x000000bca81c723c */ /* 0x040ff0000004181c */
[----:B------:R-:W-:Y:S01]  /*d650*/  HMMA.16816.F32.BF16 R32, R168, R190, R32 ;  /* 0x000000bea820723c */ /* 0x000fe20000041820 */
[----:B------:R-:W4:Y:S04]  /*d660*/  LDSM.16.M88.4 R168, [R200] ;  /* 0x00000000c8a8783b */ /* 0x000f280000000200 */
[----:B------:R-:W4:Y:S03]  /*d670*/  LDSM.16.M88.4 R188, [R219+0xe000] ;  /* 0x00e00000dbbc783b */ /* 0x000f260000000200 */
[C---:B--2---:R-:W-:Y:S08]  /*d680*/  HMMA.16816.F32.BF16 R4, R164.reuse, R172, R4 ;  /* 0x000000aca404723c */ /* 0x044ff00000041804 */
[C---:B------:R-:W-:Y:S01]  /*d690*/  HMMA.16816.F32.BF16 R8, R164.reuse, R174, R8 ;  /* 0x000000aea408723c */ /* 0x040fe20000041808 */
[----:B------:R-:W2:Y:S07]  /*d6a0*/  LDSM.16.M88.4 R172, [R219+0xf000] ;  /* 0x00f00000dbac783b */ /* 0x000eae0000000200 */
[C---:B---3--:R-:W-:Y:S08]  /*d6b0*/  HMMA.16816.F32.BF16 R12, R164.reuse, R184, R12 ;  /* 0x000000b8a40c723c */ /* 0x048ff0000004180c */
[C---:B------:R-:W-:Y:S01]  /*d6c0*/  HMMA.16816.F32.BF16 R16, R164.reuse, R186, R16 ;  /* 0x000000baa410723c */ /* 0x040fe20000041810 */
[----:B------:R-:W-:Y:S07]  /*d6d0*/  LDSM.16.M88.4 R184, [R212+0x6800] ;  /* 0x00680000d4b8783b */ /* 0x000fee0000000200 */
[C---:B-1----:R-:W-:Y:S08]  /*d6e0*/  HMMA.16816.F32.BF16 R20, R164.reuse, R176, R20 ;  /* 0x000000b0a414723c */ /* 0x042ff00000041814 */
[C---:B------:R-:W-:Y:S01]  /*d6f0*/  HMMA.16816.F32.BF16 R24, R164.reuse, R178, R24 ;  /* 0x000000b2a418723c */ /* 0x040fe20000041818 */
[----:B------:R-:W-:Y:S07]  /*d700*/  LDSM.16.M88.4 R176, [R212+0x6000] ;  /* 0x00600000d4b0783b */ /* 0x000fee0000000200 */
[C---:B----4-:R-:W-:Y:S08]  /*d710*/  HMMA.16816.F32.BF16 R28, R164.reuse, R168, R28 ;  /* 0x000000a8a41c723c */ /* 0x050ff0000004181c */
[----:B------:R-:W-:Y:S01]  /*d720*/  HMMA.16816.F32.BF16 R32, R164, R170, R32 ;  /* 0x000000aaa420723c */ /* 0x000fe20000041820 */
[----:B------:R-:W1:Y:S04]  /*d730*/  LDSM.16.M88.4 R164, [R219+0xf800] ;  /* 0x00f80000dba4783b */ /* 0x000e680000000200 */
[----:B------:R-:W3:Y:S03]  /*d740*/  LDSM.16.M88.4 R168, [R221+0x6000] ;  /* 0x00600000dda8783b */ /* 0x000ee60000000200 */
[C---:B------:R-:W-:Y:S08]  /*d750*/  HMMA.16816.F32.BF16 R4, R180.reuse, R188, R4 ;  /* 0x000000bcb404723c */ /* 0x040ff00000041804 */
[C---:B------:R-:W-:Y:S01]  /*d760*/  HMMA.16816.F32.BF16 R8, R180.reuse, R190, R8 ;  /* 0x000000beb408723c */ /* 0x040fe20000041808 */
[----:B------:R-:W4:Y:S07]  /*d770*/  LDSM.16.M88.4 R188, [R212+0x7000] ;  /* 0x00700000d4bc783b */ /* 0x000f2e0000000200 */
[C---:B------:R-:W-:Y:S08]  /*d780*/  HMMA.16816.F32.BF16 R12, R180.reuse, R192, R12 ;  /* 0x000000c0b40c723c */ /* 0x040ff0000004180c */
[C---:B------:R-:W-:Y:S01]  /*d790*/  HMMA.16816.F32.BF16 R16, R180.reuse, R194, R16 ;  /* 0x000000c2b410723c */ /* 0x040fe20000041810 */
[----:B------:R-:W4:Y:S01]  /*d7a0*/  LDSM.16.M88.4 R192, [R212+0x7800] ;  /* 0x00780000d4c0783b */ /* 0x000f220000000200 */
[----:B------:R-:W-:Y:S04]  /*d7b0*/  DEPBAR.LE SB0, 0x0 ;  /* 0x000080000000791a */ /* 0x000fe80000000000 */
[----:B------:R-:W-:Y:S02]  /*d7c0*/  BAR.SYNC.DEFER_BLOCKING 0x0 ;  /* 0x0000000000007b1d */ /* 0x000fe40000010000 */
[C---:B--2---:R-:W-:Y:S08]  /*d7d0*/  HMMA.16816.F32.BF16 R20, R180.reuse, R172, R20 ;  /* 0x000000acb414723c */ /* 0x044ff00000041814 */
[C---:B------:R-:W-:Y:S08]  /*d7e0*/  HMMA.16816.F32.BF16 R24, R180.reuse, R174, R24 ;  /* 0x000000aeb418723c */ /* 0x040ff00000041818 */
[C---:B-1----:R-:W-:Y:S08]  /*d7f0*/  HMMA.16816.F32.BF16 R28, R180.reuse, R164, R28 ;  /* 0x000000a4b41c723c */ /* 0x042ff0000004181c */
[----:B------:R-:W-:Y:S07]  /*d800*/  HMMA.16816.F32.BF16 R32, R180, R166, R32 ;  /* 0x000000a6b420723c */ /* 0x000fee0000041820 */
[C---:B------:R-:W-:Y:S01]  /*d810*/  LEA R182, P0, R3.reuse, R36, 0x6 ;  /* 0x0000002403b67211 */ /* 0x040fe200078030ff */
[C---:B---3--:R-:W-:Y:S05]  /*d820*/  HMMA.16816.F32.BF16 R4, R168.reuse, R176, R4 ;  /* 0x000000b0a804723c */ /* 0x048fea0000041804 */
[----:B------:R-:W-:Y:S01]  /*d830*/  LEA.HI.X.SX32 R183, R3, R37, 0x6, P0 ;  /* 0x0000002503b77211 */ /* 0x000fe200000f36ff */
[C---:B------:R-:W-:Y:S02]  /*d840*/  IMAD.WIDE.U32 R174, R182.reuse, c[0x0][0x198], RZ ;  /* 0x00006600b6ae7a25 */ /* 0x040fe400078e00ff */
[C---:B------:R-:W-:Y:S04]  /*d850*/  HMMA.16816.F32.BF16 R8, R168.reuse, R178, R8 ;  /* 0x000000b2a808723c */ /* 0x040fe80000041808 */
[----:B------:R-:W-:Y:S04]  /*d860*/  IMAD R250, R183, c[0x0][0x198], RZ ;  /* 0x00006600b7fa7a24 */ /* 0x000fe800078e02ff */
[C---:B------:R-:W-:Y:S04]  /*d870*/  HMMA.16816.F32.BF16 R12, R168.reuse, R184, R12 ;  /* 0x000000b8a80c723c */ /* 0x040fe8000004180c */
[----:B------:R-:W-:Y:S04]  /*d880*/  IMAD R250, R182, c[0x0][0x19c], R250 ;  /* 0x00006700b6fa7a24 */ /* 0x000fe800078e02fa */
[C---:B------:R-:W-:Y:S04]  /*d890*/  HMMA.16816.F32.BF16 R16, R168.reuse, R186, R16 ;  /* 0x000000baa810723c */ /* 0x040fe80000041810 */
[----:B------:R-:W-:Y:S04]  /*d8a0*/  IMAD.IADD R250, R175, 0x1, R250 ;  /* 0x00000001affa7824 */ /* 0x000fe800078e02fa */
[C---:B----4-:R-:W-:Y:S08]  /*d8b0*/  HMMA.16816.F32.BF16 R20, R168.reuse, R188, R20 ;  /* 0x000000bca814723c */ /* 0x050ff00000041814 */
[C---:B------:R-:W-:Y:S07]  /*d8c0*/  HMMA.16816.F32.BF16 R24, R168.reuse, R190, R24 ;  /* 0x000000bea818723c */ /* 0x040fee0000041818 */
[C---:B------:R-:W-:Y:S01]  /*d8d0*/  LEA R190, P1, R3.reuse, R38, 0x6 ;  /* 0x0000002603be7211 */ /* 0x040fe200078230ff */
[C---:B------:R-:W-:Y:S04]  /*d8e0*/  HMMA.16816.F32.BF16 R28, R168.reuse, R192, R28 ;  /* 0x000000c0a81c723c */ /* 0x040fe8000004181c */
[C---:B------:R-:W-:Y:S03]  /*d8f0*/  LEA.HI.X.SX32 R191, R3.reuse, R39, 0x6, P1 ;  /* 0x0000002703bf7211 */ /* 0x040fe600008f36ff */
[C---:B------:R-:W-:Y:S01]  /*d900*/  LEA R192, P6, R3.reuse, R40, 0x6 ;  /* 0x0000002803c07211 */ /* 0x040fe200078c30ff */
[----:B------:R-:W-:Y:S04]  /*d910*/  HMMA.16816.F32.BF16 R32, R168, R194, R32 ;  /* 0x000000c2a820723c */ /* 0x000fe80000041820 */
[----:B------:R-:W-:Y:S01]  /*d920*/  LEA.HI.X.SX32 R193, R3, R41, 0x6, P6 ;  /* 0x0000002903c17211 */ /* 0x000fe200030f36ff */
[----:B------:R-:W-:Y:S01]  /*d930*/  IMAD R252, R191, c[0x0][0x198], RZ ;  /* 0x00006600bffc7a24 */ /* 0x000fe200078e02ff */
[----:B------:R1:W5:Y:S01]  /*d940*/  LDL.LU.64 R40, [R1+0x30] ;  /* 0x0000300001287983 */ /* 0x0003620000300a00 */
[-C--:B------:R-:W-:Y:S01]  /*d950*/  LEA R194, P1, R196, R245.reuse, 0x1 ;  /* 0x000000f5c4c27211 */ /* 0x080fe200078208ff */
[----:B------:R-:W-:Y:S02]  /*d960*/  IMAD.WIDE.U32 R170, R192, c[0x0][0x198], RZ ;  /* 0x00006600c0aa7a25 */ /* 0x000fe400078e00ff */
[----:B------:R1:W5:Y:S02]  /*d970*/  LDL.LU.64 R38, [R1+0x28] ;  /* 0x0000280001267983 */ /* 0x0003640000300a00 */
[-C--:B------:R-:W-:Y:S01]  /*d980*/  LEA.HI.X R195, R196, R244.reuse, R246, 0x1, P1 ;  /* 0x000000f4c4c37211 */ /* 0x080fe200008f0cf6 */
[----:B------:R-:W-:Y:S01]  /*d990*/  IMAD R3, R193, c[0x0][0x198], RZ ;  /* 0x00006600c1037a24 */ /* 0x000fe200078e02ff */
[-C--:B------:R-:W-:Y:S01]  /*d9a0*/  LEA R198, P0, R170, R245.reuse, 0x1 ;  /* 0x000000f5aac67211 */ /* 0x080fe200078008ff */
[----:B------:R1:W5:Y:S01]  /*d9b0*/  LDL.LU.64 R36, [R1+0x20] ;  /* 0x0000200001247983 */ /* 0x0003620000300a00 */
[-C--:B------:R-:W-:Y:S01]  /*d9c0*/  LEA R182, P1, R174, R245.reuse, 0x1 ;  /* 0x000000f5aeb67211 */ /* 0x080fe200078208ff */
[----:B------:R-:W-:Y:S02]  /*d9d0*/  IMAD R3, R192, c[0x0][0x19c], R3 ;  /* 0x00006700c0037a24 */ /* 0x000fe400078e0203 */
[----:B------:R-:W-:Y:S01]  /*d9e0*/  IMAD R252, R190, c[0x0][0x19c], R252 ;  /* 0x00006700befc7a24 */ /* 0x000fe200078e02fc */
[-C--:B------:R-:W-:Y:S01]  /*d9f0*/  LEA.HI.X R183, R174, R244.reuse, R250, 0x1, P1 ;  /* 0x000000f4aeb77211 */ /* 0x080fe200008f0cfa */
[----:B------:R-:W-:Y:S02]  /*da00*/  IMAD.IADD R3, R171, 0x1, R3 ;  /* 0x00000001ab037824 */ /* 0x000fe400078e0203 */
[----:B------:R-:W-:Y:S03]  /*da10*/  IMAD.WIDE.U32 R192, R190, c[0x0][0x198], RZ ;  /* 0x00006600bec07a25 */ /* 0x000fe600078e00ff */
[-C--:B------:R-:W-:Y:S01]  /*da20*/  LEA.HI.X R199, R170, R244.reuse, R3, 0x1, P0 ;  /* 0x000000f4aac77211 */ /* 0x080fe200000f0c03 */
[----:B------:R-:W-:Y:S01]  /*da30*/  IMAD.IADD R3, R193, 0x1, R252 ;  /* 0x00000001c1037824 */ /* 0x000fe200078e02fc */
[----:B------:R-:W-:Y:S02]  /*da40*/  PLOP3.LUT P0, PT, PT, PT, UP0, 0x80, 0x0 ;  /* 0x000000000000781c */ /* 0x000fe40003f0f008 */
[C---:B------:R-:W-:Y:S04]  /*da50*/  LEA R190, P6, R192.reuse, R245, 0x1 ;  /* 0x000000f5c0be7211 */ /* 0x040fe800078c08ff */
[----:B------:R-:W-:Y:S07]  /*da60*/  LEA.HI.X R191, R192, R244, R3, 0x1, P6 ;  /* 0x000000f4c0bf7211 */ /* 0x000fee00030f0c03 */
[----:B-1---5:R-:W-:-:S05]  /*da70*/  @P0 BRA `(.L_x_209) ;  /* 0xffffe03000000947 */ /* 0x022fca000383ffff */
.L_x_208:
[----:B------:R-:W-:Y:S01]  /*da80*/  MOV R164, UR6 ;  /* 0x0000000600a47c02 */ /* 0x000fe20008000f00 */
[----:B------:R-:W-:Y:S02]  /*da90*/  UISETP.GT.AND UP0, UPT, UR6, UR9, UPT ;  /* 0x000000090600728c */ /* 0x000fe4000bf04270 */
[----:B------:R-:W-:Y:S01]  /*daa0*/  UIADD3 UR14, UR14, 0x1, URZ ;  /* 0x000000010e0e7890 */ /* 0x000fe2000fffe03f */
[----:B------:R-:W-:Y:S01]  /*dab0*/  LEA R3, R164, R239, 0x6 ;  /* 0x000000efa4037211 */ /* 0x000fe200078e30ff */
[----:B------:R-:W-:Y:S03]  /*dac0*/  UMOV UR27, UR6 ;  /* 0x00000006001b7c82 */ /* 0x000fe60008000000 */
[C---:B------:R-:W-:Y:S02]  /*dad0*/  ISETP.GE.AND P0, PT, R3.reuse, R238, PT ;  /* 0x000000ee0300720c */ /* 0x040fe40003f06270 */
[C---:B------:R-:W-:Y:S02]  /*dae0*/  ISETP.GE.AND P6, PT, R3.reuse, R236, PT ;  /* 0x000000ec0300720c */ /* 0x040fe40003fc6270 */
[C---:B------:R-:W-:Y:S02]  /*daf0*/  IADD3 R165, R3.reuse, 0x1, RZ ;  /* 0x0000000103a57810 */ /* 0x040fe40007ffe0ff */
[C---:B------:R-:W-:Y:S02]  /*db00*/  IADD3 R164, R3.reuse, 0x8, RZ ;  /* 0x0000000803a47810 */ /* 0x040fe40007ffe0ff */
[C---:B------:R-:W-:Y:S02]  /*db10*/  ISETP.GE.OR P0, PT, R3.reuse, R237, !P0 ;  /* 0x000000ed0300720c */ /* 0x040fe40004706670 */
[----:B------:R-:W-:Y:S02]  /*db20*/  ISETP.GE.OR P6, PT, R3, R231, !P6 ;  /* 0x000000e70300720c */ /* 0x000fe400077c6670 */
[C---:B------:R-:W-:Y:S02]  /*db30*/  ISETP.GE.AND P1, PT, R165.reuse, R238, PT ;  /* 0x000000eea500720c */ /* 0x040fe40003f26270 */
[----:B------:R-:W-:Y:S02]  /*db40*/  FSEL R166, R4, -INF , !P0 ;  /* 0xff80000004a67808 */ /* 0x000fe40004000000 */
[C---:B------:R-:W-:Y:S02]  /*db50*/  ISETP.GE.AND P0, PT, R165.reuse, R236, PT ;  /* 0x000000eca500720c */ /* 0x040fe40003f06270 */
[----:B------:R-:W-:Y:S02]  /*db60*/  FSEL R167, R6, -INF , !P6 ;  /* 0xff80000006a77808 */ /* 0x000fe40007000000 */
[C---:B------:R-:W-:Y:S02]  /*db70*/  ISETP.GE.AND P6, PT, R164.reuse, R238, PT ;  /* 0x000000eea400720c */ /* 0x040fe40003fc6270 */
[C---:B------:R-:W-:Y:S02]  /*db80*/  ISETP.GE.OR P1, PT, R165.reuse, R237, !P1 ;  /* 0x000000eda500720c */ /* 0x040fe40004f26670 */
[----:B------:R-:W-:Y:S02]  /*db90*/  ISETP.GE.OR P0, PT, R165, R231, !P0 ;  /* 0x000000e7a500720c */ /* 0x000fe40004706670 */
[C---:B------:R-:W-:Y:S02]  /*dba0*/  ISETP.GE.OR P6, PT, R164.reuse, R237, !P6 ;  /* 0x000000eda400720c */ /* 0x040fe400077c6670 */
[----:B------:R-:W-:Y:S02]  /*dbb0*/  IADD3 R4, R3, 0x9, RZ ;  /* 0x0000000903047810 */ /* 0x000fe40007ffe0ff */
[----:B-1----:R-:W-:Y:S02]  /*dbc0*/  FSEL R172, R5, -INF , !P1 ;  /* 0xff80000005ac7808 */ /* 0x002fe40004800000 */
[----:B------:R-:W-:Y:S02]  /*dbd0*/  FSEL R7, R7, -INF , !P0 ;  /* 0xff80000007077808 */ /* 0x000fe40004000000 */
[-C--:B------:R-:W-:Y:S02]  /*dbe0*/  ISETP.GE.AND P0, PT, R164, R236.reuse, PT ;  /* 0x000000eca400720c */ /* 0x080fe40003f06270 */
[----:B------:R-:W-:Y:S02]  /*dbf0*/  FSEL R170, R8, -INF , !P6 ;  /* 0xff80000008aa7808 */ /* 0x000fe40007000000 */
[C---:B------:R-:W-:Y:S02]  /*dc00*/  ISETP.GE.AND P6, PT, R4.reuse, R236, PT ;  /* 0x000000ec0400720c */ /* 0x040fe40003fc6270 */
[----:B------:R-:W-:Y:S02]  /*dc10*/  ISETP.GE.AND P1, PT, R4, R238, PT ;  /* 0x000000ee0400720c */ /* 0x000fe40003f26270 */
[-C--:B------:R-:W-:Y:S02]  /*dc20*/  ISETP.GE.OR P0, PT, R164, R231.reuse, !P0 ;  /* 0x000000e7a400720c */ /* 0x080fe40004706670 */
[C---:B------:R-:W-:Y:S02]  /*dc30*/  IADD3 R8, R3.reuse, 0x10, RZ ;  /* 0x0000001003087810 */ /* 0x040fe40007ffe0ff */
[C---:B------:R-:W-:Y:S02]  /*dc40*/  ISETP.GE.OR P6, PT, R4.reuse, R231, !P6 ;  /* 0x000000e70400720c */ /* 0x040fe400077c6670 */
[----:B------:R-:W-:Y:S02]  /*dc50*/  ISETP.GE.OR P1, PT, R4, R237, !P1 ;  /* 0x000000ed0400720c */ /* 0x000fe40004f26670 */
[----:B------:R-:W-:Y:S02]  /*dc60*/  IADD3 R6, R3, 0x11, RZ ;  /* 0x0000001103067810 */ /* 0x000fe40007ffe0ff */
[----:B------:R-:W-:Y:S02]  /*dc70*/  FSEL R11, R11, -INF , !P6 ;  /* 0xff8000000b0b7808 */ /* 0x000fe40007000000 */
[----:B------:R-:W-:Y:S02]  /*dc80*/  FSEL R168, R9, -INF , !P1 ;  /* 0xff80000009a87808 */ /* 0x000fe40004800000 */
[----:B------:R-:W-:Y:S02]  /*dc90*/  FSEL R5, R10, -INF , !P0 ;  /* 0xff8000000a057808 */ /* 0x000fe40004000000 */
[C---:B------:R-:W-:Y:S02]  /*dca0*/  ISETP.GE.AND P6, PT, R8.reuse, R236, PT ;  /* 0x000000ec0800720c */ /* 0x040fe40003fc6270 */
[-C--:B------:R-:W-:Y:S02]  /*dcb0*/  ISETP.GE.AND P1, PT, R8, R238.reuse, PT ;  /* 0x000000ee0800720c */ /* 0x080fe40003f26270 */
[----:B------:R-:W-:Y:S02]  /*dcc0*/  ISETP.GE.AND P0, PT, R6, R238, PT ;  /* 0x000000ee0600720c */ /* 0x000fe40003f06270 */
[C---:B------:R-:W-:Y:S02]  /*dcd0*/  ISETP.GE.OR P6, PT, R8.reuse, R231, !P6 ;  /* 0x000000e70800720c */ /* 0x040fe400077c6670 */
[-C--:B------:R-:W-:Y:S02]  /*dce0*/  ISETP.GE.OR P1, PT, R8, R237.reuse, !P1 ;  /* 0x000000ed0800720c */ /* 0x080fe40004f26670 */
[-C--:B------:R-:W-:Y:S02]  /*dcf0*/  ISETP.GE.OR P0, PT, R6, R237.reuse, !P0 ;  /* 0x000000ed0600720c */ /* 0x080fe40004706670 */
[C---:B------:R-:W-:Y:S02]  /*dd00*/  IADD3 R4, R3.reuse, 0x18, RZ ;  /* 0x0000001803047810 */ /* 0x040fe40007ffe0ff */
[----:B------:R-:W-:Y:S02]  /*dd10*/  IADD3 R8, R3, 0x19, RZ ;  /* 0x0000001903087810 */ /* 0x000fe40007ffe0ff */
[----:B------:R-:W-:Y:S02]  /*dd20*/  FSEL R191, R14, -INF , !P6 ;  /* 0xff8000000ebf7808 */ /* 0x000fe40007000000 */
[----:B------:R-:W-:Y:S02]  /*dd30*/  FSEL R187, R12, -INF , !P1 ;  /* 0xff8000000cbb7808 */ /* 0x000fe40004800000 */
[----:B------:R-:W-:Y:S02]  /*dd40*/  FSEL R188, R13, -INF , !P0 ;  /* 0xff8000000dbc7808 */ /* 0x000fe40004000000 */
[----:B------:R-:W-:Y:S02]  /*dd50*/  ISETP.GE.AND P1, PT, R6, R236, PT ;  /* 0x000000ec0600720c */ /* 0x000fe40003f26270 */
[-C--:B------:R-:W-:Y:S02]  /*dd60*/  ISETP.GE.AND P0, PT, R4, R238.reuse, PT ;  /* 0x000000ee0400720c */ /* 0x080fe40003f06270 */
[-C--:B------:R-:W-:Y:S02]  /*dd70*/  ISETP.GE.AND P6, PT, R8, R238.reuse, PT ;  /* 0x000000ee0800720c */ /* 0x080fe40003fc6270 */
[----:B------:R-:W-:Y:S02]  /*dd80*/  ISETP.GE.OR P0, PT, R4, R237, !P0 ;  /* 0x000000ed0400720c */ /* 0x000fe40004706670 */
[----:B------:R-:W-:Y:S02]  /*dd90*/  ISETP.GE.OR P1, PT, R6, R231, !P1 ;  /* 0x000000e70600720c */ /* 0x000fe40004f26670 */
[----:B------:R-:W-:Y:S02]  /*dda0*/  IADD3 R6, R3, 0x20, RZ ;  /* 0x0000002003067810 */ /* 0x000fe40007ffe0ff */
[-C--:B------:R-:W-:Y:S02]  /*ddb0*/  ISETP.GE.OR P6, PT, R8, R237.reuse, !P6 ;  /* 0x000000ed0800720c */ /* 0x080fe400077c6670 */
[----:B------:R-:W-:Y:S02]  /*ddc0*/  FSEL R189, R16, -INF , !P0 ;  /* 0xff80000010bd7808 */ /* 0x000fe40004000000 */
[----:B------:R-:W-:Y:S02]  /*ddd0*/  FSEL R192, R15, -INF , !P1 ;  /* 0xff8000000fc07808 */ /* 0x000fe40004800000 */
[----:B------:R-:W-:Y:S02]  /*dde0*/  FSEL R190, R17, -INF , !P6 ;  /* 0xff80000011be7808 */ /* 0x000fe40007000000 */
[----:B------:R-:W-:Y:S02]  /*ddf0*/  ISETP.GE.AND P6, PT, R6, R238, PT ;  /* 0x000000ee0600720c */ /* 0x000fe40003fc6270 */
[----:B------:R-:W-:Y:S02]  /*de00*/  FMNMX.FTZ R9, R166, R2, !PT ;  /* 0x00000002a6097209 */ /* 0x000fe40007810000 */
[-C--:B------:R-:W-:Y:S02]  /*de10*/  ISETP.GE.AND P1, PT, R4, R236.reuse, PT ;  /* 0x000000ec0400720c */ /* 0x080fe40003f26270 */
[----:B------:R-:W-:Y:S02]  /*de20*/  ISETP.GE.AND P0, PT, R8, R236, PT ;  /* 0x000000ec0800720c */ /* 0x000fe40003f06270 */
[----:B------:R-:W-:Y:S02]  /*de30*/  ISETP.GE.OR P6, PT, R6, R237, !P6 ;  /* 0x000000ed0600720c */ /* 0x000fe400077c6670 */
[-C--:B------:R-:W-:Y:S02]  /*de40*/  ISETP.GE.OR P1, PT, R4, R231.reuse, !P1 ;  /* 0x000000e70400720c */ /* 0x080fe40004f26670 */
[----:B------:R-:W-:Y:S02]  /*de50*/  ISETP.GE.OR P0, PT, R8, R231, !P0 ;  /* 0x000000e70800720c */ /* 0x000fe40004706670 */
[----:B------:R-:W-:Y:S02]  /*de60*/  IADD3 R4, R3, 0x21, RZ ;  /* 0x0000002103047810 */ /* 0x000fe40007ffe0ff */
[----:B------:R-:W-:Y:S02]  /*de70*/  FMNMX.FTZ R9, R172, R9, !PT ;  /* 0x00000009ac097209 */ /* 0x000fe40007810000 */
[----:B------:R-:W-:Y:S02]  /*de80*/  FSEL R252, R20, -INF , !P6 ;  /* 0xff80000014fc7808 */ /* 0x000fe40007000000 */
[----:B------:R-:W-:Y:S02]  /*de90*/  FSEL R194, R19, -INF , !P0 ;  /* 0xff80000013c27808 */ /* 0x000fe40004000000 */
[C---:B------:R-:W-:Y:S02]  /*dea0*/  ISETP.GE.AND P0, PT, R4.reuse, R238, PT ;  /* 0x000000ee0400720c */ /* 0x040fe40003f06270 */
[----:B------:R-:W-:Y:S02]  /*deb0*/  ISETP.GE.AND P6, PT, R4, R236, PT ;  /* 0x000000ec0400720c */ /* 0x000fe40003fc6270 */
[----:B------:R-:W-:Y:S02]  /*dec0*/  FMNMX.FTZ R9, R170, R9, !PT ;  /* 0x00000009aa097209 */ /* 0x000fe40007810000 */
[C---:B------:R-:W-:Y:S02]  /*ded0*/  ISETP.GE.OR P0, PT, R4.reuse, R237, !P0 ;  /* 0x000000ed0400720c */ /* 0x040fe40004706670 */
[----:B------:R-:W-:Y:S02]  /*dee0*/  ISETP.GE.OR P6, PT, R4, R231, !P6 ;  /* 0x000000e70400720c */ /* 0x000fe400077c6670 */
[----:B------:R-:W-:Y:S02]  /*def0*/  FMNMX.FTZ R4, R168, R9, !PT ;  /* 0x00000009a8047209 */ /* 0x000fe40007810000 */
[----:B------:R-:W-:Y:S02]  /*df00*/  FSEL R193, R18, -INF , !P1 ;  /* 0xff80000012c17808 */ /* 0x000fe40004800000 */
[----:B------:R-:W-:Y:S02]  /*df10*/  FMNMX.FTZ R13, R187, R4, !PT ;  /* 0x00000004bb0d7209 */ /* 0x000fe40007810000 */
[----:B------:R-:W-:Y:S02]  /*df20*/  ISETP.GE.AND P1, PT, R6, R236, PT ;  /* 0x000000ec0600720c */ /* 0x000fe40003f26270 */
[----:B------:R-:W-:Y:S02]  /*df30*/  FMNMX.FTZ R12, R188, R13, !PT ;  /* 0x0000000dbc0c7209 */ /* 0x000fe40007810000 */
[----:B------:R-:W-:Y:S02]  /*df40*/  FMNMX.FTZ R10, R167, R0, !PT ;  /* 0x00000000a70a7209 */ /* 0x000fe40007810000 */
[----:B------:R-:W-:Y:S02]  /*df50*/  FMNMX.FTZ R13, R189, R12, !PT ;  /* 0x0000000cbd0d7209 */ /* 0x000fe40007810000 */
[----:B------:R-:W-:Y:S02]  /*df60*/  ISETP.GE.OR P1, PT, R6, R231, !P1 ;  /* 0x000000e70600720c */ /* 0x000fe40004f26670 */
[----:B------:R-:W-:Y:S02]  /*df70*/  FMNMX.FTZ R10, R7, R10, !PT ;  /* 0x0000000a070a7209 */ /* 0x000fe40007810000 */
[----:B------:R-:W-:Y:S02]  /*df80*/  IADD3 R6, R3, 0x28, RZ ;  /* 0x0000002803067810 */ /* 0x000fe40007ffe0ff */
[----:B------:R-:W-:Y:S02]  /*df90*/  FSEL R250, R21, -INF , !P0 ;  /* 0xff80000015fa7808 */ /* 0x000fe40004000000 */
[----:B------:R-:W-:Y:S02]  /*dfa0*/  IADD3 R9, R3, 0x29, RZ ;  /* 0x0000002903097810 */ /* 0x000fe40007ffe0ff */
[----:B------:R-:W-:Y:S02]  /*dfb0*/  FMNMX.FTZ R13, R190, R13, !PT ;  /* 0x0000000dbe0d7209 */ /* 0x000fe40007810000 */
[----:B------:R-:W-:Y:S02]  /*dfc0*/  FMNMX.FTZ R10, R5, R10, !PT ;  /* 0x0000000a050a7209 */ /* 0x000fe40007810000 */
[-C--:B------:R-:W-:Y:S02]  /*dfd0*/  ISETP.GE.AND P0, PT, R6, R238.reuse, PT ;  /* 0x000000ee0600720c */ /* 0x080fe40003f06270 */
[----:B------:R-:W-:Y:S02]  /*dfe0*/  FSEL R196, R22, -INF , !P1 ;  /* 0xff80000016c47808 */ /* 0x000fe40004800000 */
[----:B------:R-:W-:Y:S02]  /*dff0*/  FSEL R197, R23, -INF , !P6 ;  /* 0xff80000017c57808 */ /* 0x000fe40007000000 */
[----:B------:R-:W-:Y:S01]  /*e000*/  ISETP.GE.AND P6, PT, R9, R238, PT ;  /* 0x000000ee0900720c */ /* 0x000fe20003fc6270 */
[----:B------:R-:W-:Y:S01]  /*e010*/  LDSM.16.MT88.4 R20, [R218+0x10000] ;  /* 0x01000000da14783b */ /* 0x000fe20000004200 */
[----:B------:R-:W-:Y:S02]  /*e020*/  FMNMX.FTZ R10, R11, R10, !PT ;  /* 0x0000000a0b0a7209 */ /* 0x000fe40007810000 */
[----:B------:R-:W-:Y:S02]  /*e030*/  ISETP.GE.OR P0, PT, R6, R237, !P0 ;  /* 0x000000ed0600720c */ /* 0x000fe40004706670 */
[----:B------:R-:W-:Y:S02]  /*e040*/  IADD3 R8, R3, 0x30, RZ ;  /* 0x0000003003087810 */ /* 0x000fe40007ffe0ff */
[----:B------:R-:W-:Y:S02]  /*e050*/  FMNMX.FTZ R13, R252, R13, !PT ;  /* 0x0000000dfc0d7209 */ /* 0x000fe40007810000 */
[----:B------:R-:W-:Y:S02]  /*e060*/  ISETP.GE.AND P1, PT, R6, R236, PT ;  /* 0x000000ec0600720c */ /* 0x000fe40003f26270 */
[----:B------:R-:W-:Y:S02]  /*e070*/  FSEL R246, R24, -INF , !P0 ;  /* 0xff80000018f67808 */ /* 0x000fe40004000000 */
[----:B------:R-:W-:Y:S02]  /*e080*/  ISETP.GE.OR P6, PT, R9, R237, !P6 ;  /* 0x000000ed0900720c */ /* 0x000fe400077c6670 */
[----:B------:R-:W-:Y:S02]  /*e090*/  ISETP.GE.OR P1, PT, R6, R231, !P1 ;  /* 0x000000e70600720c */ /* 0x000fe40004f26670 */
[----:B------:R-:W-:Y:S02]  /*e0a0*/  IADD3 R6, R3, 0x31, RZ ;  /* 0x0000003103067810 */ /* 0x000fe40007ffe0ff */
[----:B------:R-:W-:Y:S02]  /*e0b0*/  ISETP.GE.AND P0, PT, R8, R238, PT ;  /* 0x000000ee0800720c */ /* 0x000fe40003f06270 */
[----:B------:R-:W-:Y:S02]  /*e0c0*/  FMNMX.FTZ R13, R250, R13, !PT ;  /* 0x0000000dfa0d7209 */ /* 0x000fe40007810000 */
[----:B------:R-:W-:Y:S02]  /*e0d0*/  FMNMX.FTZ R15, R191, R10, !PT ;  /* 0x0000000abf0f7209 */ /* 0x000fe40007810000 */
[----:B------:R-:W-:Y:S02]  /*e0e0*/  ISETP.GE.OR P0, PT, R8, R237, !P0 ;  /* 0x000000ed0800720c */ /* 0x000fe40004706670 */
[----:B------:R-:W-:Y:S02]  /*e0f0*/  FSEL R198, R25, -INF , !P6 ;  /* 0xff80000019c67808 */ /* 0x000fe40007000000 */
[----:B------:R-:W-:Y:S02]  /*e100*/  FMNMX.FTZ R10, R192, R15, !PT ;  /* 0x0000000fc00a7209 */ /* 0x000fe40007810000 */
[----:B------:R-:W-:Y:S02]  /*e110*/  ISETP.GE.AND P6, PT, R6, R238, PT ;  /* 0x000000ee0600720c */ /* 0x000fe40003fc6270 */
[----:B------:R-:W-:Y:S02]  /*e120*/  FMNMX.FTZ R13, R246, R13, !PT ;  /* 0x0000000df60d7209 */ /* 0x000fe40007810000 */
[----:B------:R-:W-:Y:S02]  /*e130*/  IADD3 R4, R3, 0x38, RZ ;  /* 0x0000003803047810 */ /* 0x000fe40007ffe0ff */
[----:B------:R-:W-:Y:S02]  /*e140*/  FSEL R186, R28, -INF , !P0 ;  /* 0xff8000001cba7808 */ /* 0x000fe40004000000 */
[----:B------:R-:W-:Y:S02]  /*e150*/  ISETP.GE.OR P6, PT, R6, R237, !P6 ;  /* 0x000000ed0600720c */ /* 0x000fe400077c6670 */
[----:B------:R-:W-:Y:S02]  /*e160*/  FMNMX.FTZ R13, R198, R13, !PT ;  /* 0x0000000dc60d7209 */ /* 0x000fe40007810000 */
[----:B------:R-:W-:Y:S02]  /*e170*/  FMNMX.FTZ R15, R193, R10, !PT ;  /* 0x0000000ac10f7209 */ /* 0x000fe40007810000 */
[----:B------:R-:W-:Y:S02]  /*e180*/  IADD3 R3, R3, 0x39, RZ ;  /* 0x0000003903037810 */ /* 0x000fe40007ffe0ff */
[-C--:B------:R-:W-:Y:S02]  /*e190*/  ISETP.GE.AND P0, PT, R4, R238.reuse, PT ;  /* 0x000000ee0400720c */ /* 0x080fe40003f06270 */
[----:B------:R-:W-:Y:S02]  /*e1a0*/  FSEL R178, R29, -INF , !P6 ;  /* 0xff8000001db27808 */ /* 0x000fe40007000000 */
[----:B------:R-:W-:Y:S02]  /*e1b0*/  FMNMX.FTZ R17, R186, R13, !PT ;  /* 0x0000000dba117209 */ /* 0x000fe40007810000 */
[----:B------:R-:W-:Y:S02]  /*e1c0*/  FMNMX.FTZ R13, R194, R15, !PT ;  /* 0x0000000fc20d7209 */ /* 0x000fe40007810000 */
[----:B------:R-:W-:Y:S02]  /*e1d0*/  ISETP.GE.OR P0, PT, R4, R237, !P0 ;  /* 0x000000ed0400720c */ /* 0x000fe40004706670 */
[----:B------:R-:W-:Y:S02]  /*e1e0*/  ISETP.GE.AND P6, PT, R3, R238, PT ;  /* 0x000000ee0300720c */ /* 0x000fe40003fc6270 */
[----:B------:R-:W-:Y:S02]  /*e1f0*/  FMNMX.FTZ R10, R196, R13, !PT ;  /* 0x0000000dc40a7209 */ /* 0x000fe40007810000 */
[----:B------:R-:W-:Y:S02]  /*e200*/  FSEL R176, R32, -INF , !P0 ;  /* 0xff80000020b07808 */ /* 0x000fe40004000000 */
[-C--:B------:R-:W-:Y:S02]  /*e210*/  ISETP.GE.AND P0, PT, R9, R236.reuse, PT ;  /* 0x000000ec0900720c */ /* 0x080fe40003f06270 */
[----:B------:R-:W-:Y:S02]  /*e220*/  ISETP.GE.OR P6, PT, R3, R237, !P6 ;  /* 0x000000ed0300720c */ /* 0x000fe400077c6670 */
[-C--:B------:R-:W-:Y:S02]  /*e230*/  ISETP.GE.OR P0, PT, R9, R231.reuse, !P0 ;  /* 0x000000e70900720c */ /* 0x080fe40004706670 */
[----:B------:R-:W-:Y:S02]  /*e240*/  FSEL R174, R33, -INF , !P6 ;  /* 0xff80000021ae7808 */ /* 0x000fe40007000000 */
[----:B------:R-:W-:Y:S02]  /*e250*/  FSEL R199, R26, -INF , !P1 ;  /* 0xff8000001ac77808 */ /* 0x000fe40004800000 */
[C---:B------:R-:W-:Y:S02]  /*e260*/  ISETP.GE.AND P6, PT, R8.reuse, R236, PT ;  /* 0x000000ec0800720c */ /* 0x040fe40003fc6270 */
[----:B------:R-:W-:Y:S02]  /*e270*/  FMNMX.FTZ R10, R197, R10, !PT ;  /* 0x0000000ac50a7209 */ /* 0x000fe40007810000 */
[----:B------:R-:W-:Y:S02]  /*e280*/  ISETP.GE.OR P6, PT, R8, R231, !P6 ;  /* 0x000000e70800720c */ /* 0x000fe400077c6670 */
[----:B------:R-:W-:Y:S02]  /*e290*/  FSEL R195, R27, -INF , !P0 ;  /* 0xff8000001bc37808 */ /* 0x000fe40004000000 */
[----:B------:R-:W-:Y:S02]  /*e2a0*/  ISETP.GE.AND P1, PT, R6, R236, PT ;  /* 0x000000ec0600720c */ /* 0x000fe40003f26270 */
[----:B------:R-:W-:Y:S02]  /*e2b0*/  FMNMX.FTZ R8, R199, R10, !PT ;  /* 0x0000000ac7087209 */ /* 0x000fe40007810000 */
[----:B------:R-:W-:Y:S02]  /*e2c0*/  FMNMX.FTZ R15, R178, R17, !PT ;  /* 0x00000011b20f7209 */ /* 0x000fe40007810000 */
[----:B------:R-:W-:Y:S02]  /*e2d0*/  FSEL R177, R30, -INF , !P6 ;  /* 0xff8000001eb17808 */ /* 0x000fe40007000000 */
[----:B------:R-:W-:Y:S02]  /*e2e0*/  ISETP.GE.OR P1, PT, R6, R231, !P1 ;  /* 0x000000e70600720c */ /* 0x000fe40004f26670 */
[----:B------:R-:W-:Y:S02]  /*e2f0*/  FMNMX.FTZ R8, R195, R8, !PT ;  /* 0x00000008c3087209 */ /* 0x000fe40007810000 */
[----:B------:R-:W-:Y:S02]  /*e300*/  ISETP.GE.AND P0, PT, R4, R236, PT ;  /* 0x000000ec0400720c */ /* 0x000fe40003f06270 */
[----:B------:R-:W-:Y:S02]  /*e310*/  FMNMX.FTZ R15, R176, R15, !PT ;  /* 0x0000000fb00f7209 */ /* 0x000fe40007810000 */
[----:B------:R-:W-:Y:S02]  /*e320*/  FSEL R175, R31, -INF , !P1 ;  /* 0xff8000001faf7808 */ /* 0x000fe40004800000 */
[----:B------:R-:W-:Y:S01]  /*e330*/  FMNMX.FTZ R8, R177, R8, !PT ;  /* 0x00000008b1087209 */ /* 0x000fe20007810000 */
[----:B------:R-:W-:Y:S01]  /*e340*/  LDSM.16.MT88.4 R28, [R217+0x10000] ;  /* 0x01000000d91c783b */ /* 0x000fe20000004200 */
[----:B------:R-:W-:Y:S02]  /*e350*/  ISETP.GE.OR P6, PT, R4, R231, !P0 ;  /* 0x000000e70400720c */ /* 0x000fe400047c6670 */
[----:B------:R-:W-:Y:S02]  /*e360*/  ISETP.GE.AND P0, PT, R3, R236, PT ;  /* 0x000000ec0300720c */ /* 0x000fe40003f06270 */
        /* <DEDUP_REMOVED lines=52> */
[--C-:B------:R-:W-:Y:S01]  /*e6b0*/  FFMA.FTZ R192, R192, c[0x0][0x23c], -R172.reuse ;  /* 0x00008f00c0c07a23 */ /* 0x100fe200000108ac */
[----:B------:R-:W1:Y:S01]  /*e6c0*/  MUFU.EX2 R0, R0 ;  /* 0x0000000000007308 */ /* 0x000e620000000800 */
[--C-:B------:R-:W-:Y:S02]  /*e6d0*/  FFMA.FTZ R193, R193, c[0x0][0x23c], -R172.reuse ;  /* 0x00008f00c1c17a23 */ /* 0x100fe400000108ac */
[--C-:B------:R-:W-:Y:S02]  /*e6e0*/  FFMA.FTZ R194, R194, c[0x0][0x23c], -R172.reuse ;  /* 0x00008f00c2c27a23 */ /* 0x100fe400000108ac */
[--C-:B------:R-:W-:Y:S02]  /*e6f0*/  FFMA.FTZ R252, R252, c[0x0][0x23c], -R179.reuse ;  /* 0x00008f00fcfc7a23 */ /* 0x100fe400000108b3 */
[--C-:B------:R-:W-:Y:S02]  /*e700*/  FFMA.FTZ R250, R250, c[0x0][0x23c], -R179.reuse ;  /* 0x00008f00fafa7a23 */ /* 0x100fe400000108b3 */
[--C-:B------:R-:W-:Y:S01]  /*e710*/  FFMA.FTZ R246, R246, c[0x0][0x23c], -R179.reuse ;  /* 0x00008f00f6f67a23 */ /* 0x100fe200000108b3 */
[----:B------:R-:W3:Y:S01]  /*e720*/  MUFU.EX2 R183, R183 ;  /* 0x000000b700b77308 */ /* 0x000ee20000000800 */
[--C-:B------:R-:W-:Y:S02]  /*e730*/  FFMA.FTZ R198, R198, c[0x0][0x23c], -R179.reuse ;  /* 0x00008f00c6c67a23 */ /* 0x100fe400000108b3 */
[--C-:B------:R-:W-:Y:S02]  /*e740*/  FFMA.FTZ R196, R196, c[0x0][0x23c], -R172.reuse ;  /* 0x00008f00c4c47a23 */ /* 0x100fe400000108ac */
[C---:B--2---:R-:W-:Y:S02]  /*e750*/  FMUL.FTZ R4, R2.reuse, R160 ;  /* 0x000000a002047220 */ /* 0x044fe40000410000 */
[C---:B------:R-:W-:Y:S02]  /*e760*/  FMUL.FTZ R5, R2.reuse, R161 ;  /* 0x000000a102057220 */ /* 0x040fe40000410000 */
[C---:B------:R-:W-:Y:S01]  /*e770*/  FMUL.FTZ R8, R2.reuse, R156 ;  /* 0x0000009c02087220 */ /* 0x040fe20000410000 */
[----:B------:R-:W-:Y:S01]  /*e780*/  MUFU.EX2 R182, R182 ;  /* 0x000000b600b67308 */ /* 0x000fe20000000800 */
[C---:B------:R-:W-:Y:S02]  /*e790*/  FMUL.FTZ R9, R2.reuse, R157 ;  /* 0x0000009d02097220 */ /* 0x040fe40000410000 */
[----:B------:R-:W-:Y:S02]  /*e7a0*/  FMUL.FTZ R16, R2, R148 ;  /* 0x0000009402107220 */ /* 0x000fe40000410000 */
[C---:B-1----:R-:W-:Y:S02]  /*e7b0*/  FMUL.FTZ R6, R0.reuse, R162 ;  /* 0x000000a200067220 */ /* 0x042fe40000410000 */
[C---:B------:R-:W-:Y:S02]  /*e7c0*/  FMUL.FTZ R7, R0.reuse, R163 ;  /* 0x000000a300077220 */ /* 0x040fe40000410000 */
[C---:B------:R-:W-:Y:S01]  /*e7d0*/  FMUL.FTZ R10, R0.reuse, R158 ;  /* 0x0000009e000a7220 */ /* 0x040fe20000410000 */
[----:B------:R-:W1:Y:S01]  /*e7e0*/  MUFU.EX2 R181, R181 ;  /* 0x000000b500b57308 */ /* 0x000e620000000800 */
[----:B------:R-:W-:Y:S02]  /*e7f0*/  FMUL.FTZ R11, R0, R159 ;  /* 0x0000009f000b7220 */ /* 0x000fe40000410000 */
[----:B------:R-:W-:Y:S01]  /*e800*/  FMUL.FTZ R17, R2, R149 ;  /* 0x0000009502117220 */ /* 0x000fe20000410000 */
[----:B---3--:R-:W-:Y:S01]  /*e810*/  F2FP.BF16.PACK_AB R170, R183, R184 ;  /* 0x000000b8b7aa723e */ /* 0x008fe200000010ff */
[C---:B------:R-:W-:Y:S01]  /*e820*/  FMUL.FTZ R18, R0.reuse, R150 ;  /* 0x0000009600127220 */ /* 0x040fe20000410000 */
[----:B------:R-:W-:Y:S01]  /*e830*/  LDSM.16.MT88.4 R156, [R218+0x12800] ;  /* 0x01280000da9c783b */ /* 0x000fe20000004200 */
[----:B------:R-:W-:Y:S02]  /*e840*/  FMUL.FTZ R19, R0, R151 ;  /* 0x0000009700137220 */ /* 0x000fe40000410000 */
[C---:B------:R-:W-:Y:S01]  /*e850*/  FMUL.FTZ R24, R2.reuse, R140 ;  /* 0x0000008c02187220 */ /* 0x040fe20000410000 */
[----:B------:R-:W-:Y:S01]  /*e860*/  MUFU.EX2 R180, R180 ;  /* 0x000000b400b47308 */ /* 0x000fe20000000800 */
[----:B------:R-:W-:Y:S02]  /*e870*/  FMUL.FTZ R25, R2, R141 ;  /* 0x0000008d02197220 */ /* 0x000fe40000410000 */
[C---:B------:R-:W-:Y:S01]  /*e880*/  FMUL.FTZ R26, R0.reuse, R142 ;  /* 0x0000008e001a7220 */ /* 0x040fe20000410000 */
[----:B------:R-:W-:Y:S01]  /*e890*/  LDSM.16.MT88.4 R148, [R217+0x10800] ;  /* 0x01080000d994783b */ /* 0x000fe20000004200 */
[----:B------:R-:W-:Y:S02]  /*e8a0*/  FMUL.FTZ R27, R0, R143 ;  /* 0x0000008f001b7220 */ /* 0x000fe40000410000 */
[C---:B------:R-:W-:Y:S02]  /*e8b0*/  FMUL.FTZ R32, R2.reuse, R132 ;  /* 0x0000008402207220 */ /* 0x040fe40000410000 */
[----:B------:R-:W-:Y:S01]  /*e8c0*/  FMUL.FTZ R33, R2, R133 ;  /* 0x0000008502217220 */ /* 0x000fe20000410000 */
[----:B------:R-:W2:Y:S01]  /*e8d0*/  MUFU.EX2 R167, R167 ;  /* 0x000000a700a77308 */ /* 0x000ea20000000800 */
[C---:B------:R-:W-:Y:S01]  /*e8e0*/  FMUL.FTZ R34, R0.reuse, R134 ;  /* 0x0000008600227220 */ /* 0x040fe20000410000 */
[----:B------:R-:W-:Y:S01]  /*e8f0*/  LDSM.16.MT88.4 R140, [R216+0x12000] ;  /* 0x01200000d88c783b */ /* 0x000fe20000004200 */
[----:B------:R-:W-:Y:S01]  /*e900*/  FMUL.FTZ R35, R0, R135 ;  /* 0x0000008700237220 */ /* 0x000fe20000410000 */
[----:B-1----:R-:W-:Y:S01]  /*e910*/  F2FP.BF16.PACK_AB R169, R181, R182 ;  /* 0x000000b6b5a9723e */ /* 0x002fe200000010ff */
[C---:B------:R-:W-:Y:S02]  /*e920*/  FMUL.FTZ R36, R2.reuse, R36 ;  /* 0x0000002402247220 */ /* 0x040fe40000410000 */
[----:B------:R-:W-:Y:S02]  /*e930*/  FMUL.FTZ R37, R2, R37 ;  /* 0x0000002502257220 */ /* 0x000fe40000410000 */
[C---:B------:R-:W-:Y:S01]  /*e940*/  FMUL.FTZ R38, R0.reuse, R38 ;  /* 0x0000002600267220 */ /* 0x040fe20000410000 */
[----:B------:R-:W-:Y:S01]  /*e950*/  LDSM.16.MT88.4 R132, [R217+0x12000] ;  /* 0x01200000d984783b */ /* 0x000fe20000004200 */
[----:B------:R-:W-:Y:S01]  /*e960*/  MUFU.EX2 R163, R178 ;  /* 0x000000b200a37308 */ /* 0x000fe20000000800 */
[----:B------:R-:W-:Y:S02]  /*e970*/  FMUL.FTZ R39, R0, R39 ;  /* 0x0000002700277220 */ /* 0x000fe40000410000 */
[C---:B------:R-:W-:Y:S02]  /*e980*/  FMUL.FTZ R40, R2.reuse, R40 ;  /* 0x0000002802287220 */ /* 0x040fe40000410000 */
[----:B------:R-:W-:Y:S02]  /*e990*/  FMUL.FTZ R41, R2, R41 ;  /* 0x0000002902297220 */ /* 0x000fe40000410000 */
[C---:B------:R-:W-:Y:S02]  /*e9a0*/  FMUL.FTZ R42, R0.reuse, R42 ;  /* 0x0000002a002a7220 */ /* 0x040fe40000410000 */
[----:B------:R-:W-:Y:S01]  /*e9b0*/  FMUL.FTZ R43, R0, R43 ;  /* 0x0000002b002b7220 */ /* 0x000fe20000410000 */
[----:B------:R-:W-:Y:S01]  /*e9c0*/  MUFU.EX2 R161, R176 ;  /* 0x000000b000a17308 */ /* 0x000fe20000000800 */
[C---:B------:R-:W-:Y:S01]  /*e9d0*/  FMUL.FTZ R44, R2.reuse, R44 ;  /* 0x0000002c022c7220 */ /* 0x040fe20000410000 */
[----:B--2---:R-:W-:Y:S01]  /*e9e0*/  F2FP.BF16.PACK_AB R171, R167, R180 ;  /* 0x000000b4a7ab723e */ /* 0x004fe200000010ff */
[----:B------:R-:W-:Y:S02]  /*e9f0*/  FMUL.FTZ R45, R2, R45 ;  /* 0x0000002d022d7220 */ /* 0x000fe40000410000 */
[C---:B------:R-:W-:Y:S02]  /*ea00*/  FMUL.FTZ R46, R0.reuse, R46 ;  /* 0x0000002e002e7220 */ /* 0x040fe40000410000 */
[----:B------:R-:W-:Y:S02]  /*ea10*/  FMUL.FTZ R47, R0, R47 ;  /* 0x0000002f002f7220 */ /* 0x000fe40000410000 */
[C---:B------:R-:W-:Y:S01]  /*ea20*/  HMMA.16816.F32.BF16 R4, R168.reuse, R12, R4 ;  /* 0x0000000ca804723c */ /* 0x040fe20000041804 */
[----:B------:R-:W-:Y:S04]  /*ea30*/  MUFU.EX2 R162, R177 ;  /* 0x000000b100a27308 */ /* 0x000fe80000000800 */
[C---:B------:R-:W-:Y:S02]  /*ea40*/  FMUL.FTZ R48, R2.reuse, R48 ;  /* 0x0000003002307220 */ /* 0x040fe40000410000 */
[C---:B------:R-:W-:Y:S01]  /*ea50*/  FMUL.FTZ R12, R2.reuse, R152 ;  /* 0x00000098020c7220 */ /* 0x040fe20000410000 */
[C---:B------:R-:W-:Y:S03]  /*ea60*/  HMMA.16816.F32.BF16 R8, R168.reuse, R14, R8 ;  /* 0x0000000ea808723c */ /* 0x040fe60000041808 */
[----:B------:R-:W-:Y:S01]  /*ea70*/  MUFU.EX2 R160, R175 ;  /* 0x000000af00a07308 */ /* 0x000fe20000000800 */
[C---:B------:R-:W-:Y:S02]  /*ea80*/  FMUL.FTZ R13, R2.reuse, R153 ;  /* 0x00000099020d7220 */ /* 0x040fe40000410000 */
[----:B------:R-:W-:Y:S02]  /*ea90*/  FMUL.FTZ R49, R2, R49 ;  /* 0x0000003102317220 */ /* 0x000fe40000410000 */
[C---:B------:R-:W-:Y:S04]  /*eaa0*/  FMUL.FTZ R14, R0.reuse, R154 ;  /* 0x0000009a000e7220 */ /* 0x040fe80000410000 */
[C---:B------:R-:W-:Y:S01]  /*eab0*/  FMUL.FTZ R15, R0.reuse, R155 ;  /* 0x0000009b000f7220 */ /* 0x040fe20000410000 */
[----:B------:R-:W-:Y:S01]  /*eac0*/  MUFU.EX2 R252, R252 ;  /* 0x000000fc00fc7308 */ /* 0x000fe20000000800 */
[----:B------:R-:W1:Y:S01]  /*ead0*/  LDSM.16.MT88.4 R152, [R216+0x10000] ;  /* 0x01000000d898783b */ /* 0x000e620000004200 */
[C---:B------:R-:W-:Y:S02]  /*eae0*/  FMUL.FTZ R50, R0.reuse, R50 ;  /* 0x0000003200327220 */ /* 0x040fe40000410000 */
[----:B------:R-:W-:Y:S02]  /*eaf0*/  FMUL.FTZ R51, R0, R51 ;  /* 0x0000003300337220 */ /* 0x000fe40000410000 */
[C---:B------:R-:W-:Y:S03]  /*eb00*/  HMMA.16816.F32.BF16 R12, R168.reuse, R20, R12 ;  /* 0x00000014a80c723c */ /* 0x040fe6000004180c */
[C---:B------:R-:W-:Y:S01]  /*eb10*/  FMUL.FTZ R52, R2.reuse, R52 ;  /* 0x0000003402347220 */ /* 0x040fe20000410000 */
[----:B------:R-:W-:Y:S01]  /*eb20*/  MUFU.EX2 R250, R250 ;  /* 0x000000fa00fa7308 */ /* 0x000fe20000000800 */
[C---:B------:R-:W-:Y:S02]  /*eb30*/  FMUL.FTZ R53, R2.reuse, R53 ;  /* 0x0000003502357220 */ /* 0x040fe40000410000 */
[C---:B------:R-:W-:Y:S01]  /*eb40*/  FMUL.FTZ R20, R2.reuse, R144 ;  /* 0x0000009002147220 */ /* 0x040fe20000410000 */
[C---:B------:R-:W-:Y:S04]  /*eb50*/  HMMA.16816.F32.BF16 R16, R168.reuse, R22, R16 ;  /* 0x00000016a810723c */ /* 0x040fe80000041810 */
[----:B------:R-:W-:Y:S02]  /*eb60*/  FMUL.FTZ R21, R2, R145 ;  /* 0x0000009102157220 */ /* 0x000fe40000410000 */
[C---:B------:R-:W-:Y:S01]  /*eb70*/  FMUL.FTZ R54, R0.reuse, R54 ;  /* 0x0000003600367220 */ /* 0x040fe20000410000 */
[----:B------:R-:W-:Y:S01]  /*eb80*/  MUFU.EX2 R246, R246 ;  /* 0x000000f600f67308 */ /* 0x000fe20000000800 */
[C---:B------:R-:W-:Y:S04]  /*eb90*/  FMUL.FTZ R22, R0.reuse, R146 ;  /* 0x0000009200167220 */ /* 0x040fe80000410000 */
[C---:B------:R-:W-:Y:S02]  /*eba0*/  FMUL.FTZ R23, R0.reuse, R147 ;  /* 0x0000009300177220 */ /* 0x040fe40000410000 */
[----:B------:R-:W2:Y:S01]  /*ebb0*/  LDSM.16.MT88.4 R144, [R220+0x12000] ;  /* 0x01200000dc90783b */ /* 0x000ea20000004200 */
[----:B------:R-:W-:Y:S02]  /*ebc0*/  FMUL.FTZ R55, R0, R55 ;  /* 0x0000003700377220 */ /* 0x000fe40000410000 */
[C---:B------:R-:W-:Y:S01]  /*ebd0*/  FMUL.FTZ R56, R2.reuse, R56 ;  /* 0x0000003802387220 */ /* 0x040fe20000410000 */
[----:B------:R-:W-:Y:S01]  /*ebe0*/  MUFU.EX2 R198, R198 ;  /* 0x000000c600c67308 */ /* 0x000fe20000000800 */
[C---:B------:R-:W-:Y:S03]  /*ebf0*/  HMMA.16816.F32.BF16 R20, R168.reuse, R28, R20 ;  /* 0x0000001ca814723c */ /* 0x040fe60000041814 */
[----:B------:R-:W-:Y:S02]  /*ec00*/  FMUL.FTZ R57, R2, R57 ;  /* 0x0000003902397220 */ /* 0x000fe40000410000 */
[----:B------:R-:W-:Y:S02]  /*ec10*/  FMUL.FTZ R58, R0, R58 ;  /* 0x0000003a003a7220 */ /* 0x000fe40000410000 */
[C---:B------:R-:W-:Y:S01]  /*ec20*/  FMUL.FTZ R28, R2.reuse, R136 ;  /* 0x00000088021c7220 */ /* 0x040fe20000410000 */
[C---:B------:R-:W-:Y:S01]  /*ec30*/  HMMA.16816.F32.BF16 R24, R168.reuse, R30, R24 ;  /* 0x0000001ea818723c */ /* 0x040fe20000041818 */
[----:B------:R-:W-:Y:S03]  /*ec40*/  MUFU.EX2 R196, R196 ;  /* 0x000000c400c47308 */ /* 0x000fe60000000800 */
[----:B------:R-:W-:Y:S02]  /*ec50*/  FMUL.FTZ R29, R2, R137 ;  /* 0x00000089021d7220 */ /* 0x000fe40000410000 */
[C---:B------:R-:W-:Y:S02]  /*ec60*/  FMUL.FTZ R59, R0.reuse, R59 ;  /* 0x0000003b003b7220 */ /* 0x040fe40000410000 */
[C---:B------:R-:W-:Y:S03]  /*ec70*/  FMUL.FTZ R30, R0.reuse, R138 ;  /* 0x0000008a001e7220 */ /* 0x040fe60000410000 */
[----:B------:R-:W-:Y:S01]  /*ec80*/  MUFU.EX2 R187, R187 ;  /* 0x000000bb00bb7308 */ /* 0x000fe20000000800 */
[----:B------:R-:W-:Y:S02]  /*ec90*/  FMUL.FTZ R31, R0, R139 ;  /* 0x0000008b001f7220 */ /* 0x000fe40000410000 */
[----:B------:R-:W3:Y:S01]  /*eca0*/  LDSM.16.MT88.4 R136, [R218+0x12000] ;  /* 0x01200000da88783b */ /* 0x000ee20000004200 */
[C---:B------:R-:W-:Y:S02]  /*ecb0*/  FMUL.FTZ R60, R2.reuse, R60 ;  /* 0x0000003c023c7220 */ /* 0x040fe40000410000 */
[----:B------:R-:W-:Y:S02]  /*ecc0*/  FMUL.FTZ R61, R2, R61 ;  /* 0x0000003d023d7220 */ /* 0x000fe40000410000 */
[C---:B-1----:R-:W-:Y:S02]  /*ecd0*/  HMMA.16816.F32.BF16 R28, R168.reuse, R152, R28 ;  /* 0x00000098a81c723c */ /* 0x042fe4000004181c */
[----:B------:R-:W1:Y:S01]  /*ece0*/  MUFU.EX2 R188, R188 ;  /* 0x000000bc00bc7308 */ /* 0x000e620000000800 */
[C---:B------:R-:W-:Y:S02]  /*ecf0*/  FMUL.FTZ R62, R0.reuse, R62 ;  /* 0x0000003e003e7220 */ /* 0x040fe40000410000 */
[----:B------:R-:W-:Y:S02]  /*ed00*/  FMUL.FTZ R63, R0, R63 ;  /* 0x0000003f003f7220 */ /* 0x000fe40000410000 */
[C---:B------:R-:W-:Y:S01]  /*ed10*/  FMUL.FTZ R64, R2.reuse, R64 ;  /* 0x0000004002407220 */ /* 0x040fe20000410000 */
[C---:B------:R-:W-:Y:S01]  /*ed20*/  HMMA.16816.F32.BF16 R32, R168.reuse, R154, R32 ;  /* 0x0000009aa820723c */ /* 0x040fe20000041820 */
[----:B------:R-:W-:Y:S03]  /*ed30*/  LDSM.16.MT88.4 R152, [R220+0x12800] ;  /* 0x01280000dc98783b */ /* 0x000fe60000004200 */
[----:B------:R-:W-:Y:S01]  /*ed40*/  FMUL.FTZ R65, R2, R65 ;  /* 0x0000004102417220 */ /* 0x000fe20000410000 */
[----:B------:R-:W-:Y:S01]  /*ed50*/  MUFU.EX2 R189, R189 ;  /* 0x000000bd00bd7308 */ /* 0x000fe20000000800 */
[C---:B------:R-:W-:Y:S02]  /*ed60*/  FMUL.FTZ R66, R0.reuse, R66 ;  /* 0x0000004200427220 */ /* 0x040fe40000410000 */
[C---:B--2---:R-:W-:Y:S04]  /*ed70*/  HMMA.16816.F32.BF16 R36, R168.reuse, R144, R36 ;  /* 0x00000090a824723c */ /* 0x044fe80000041824 */
[----:B------:R-:W-:Y:S02]  /*ed80*/  FMUL.FTZ R67, R0, R67 ;  /* 0x0000004300437220 */ /* 0x000fe40000410000 */
[C---:B------:R-:W-:Y:S01]  /*ed90*/  FMUL.FTZ R68, R2.reuse, R68 ;  /* 0x0000004402447220 */ /* 0x040fe20000410000 */
[----:B------:R-:W-:Y:S01]  /*eda0*/  MUFU.EX2 R190, R190 ;  /* 0x000000be00be7308 */ /* 0x000fe20000000800 */
[C---:B------:R-:W-:Y:S01]  /*edb0*/  HMMA.16816.F32.BF16 R40, R168.reuse, R146, R40 ;  /* 0x00000092a828723c */ /* 0x040fe20000041828 */
[----:B------:R-:W-:Y:S03]  /*edc0*/  LDSM.16.MT88.4 R144, [R218+0x10800] ;  /* 0x01080000da90783b */ /* 0x000fe60000004200 */
[----:B------:R-:W-:Y:S02]  /*edd0*/  FMUL.FTZ R69, R2, R69 ;  /* 0x0000004502457220 */ /* 0x000fe40000410000 */
[C---:B------:R-:W-:Y:S02]  /*ede0*/  FMUL.FTZ R70, R0.reuse, R70 ;  /* 0x0000004600467220 */ /* 0x040fe40000410000 */
[----:B------:R-:W-:Y:S01]  /*edf0*/  FMUL.FTZ R71, R0, R71 ;  /* 0x0000004700477220 */ /* 0x000fe20000410000 */
[----:B------:R-:W-:Y:S01]  /*ee00*/  MUFU.EX2 R191, R191 ;  /* 0x000000bf00bf7308 */ /* 0x000fe20000000800 */
[C---:B---3--:R-:W-:Y:S03]  /*ee10*/  HMMA.16816.F32.BF16 R44, R168.reuse, R136, R44 ;  /* 0x00000088a82c723c */ /* 0x048fe6000004182c */
[C---:B------:R-:W-:Y:S02]  /*ee20*/  FMUL.FTZ R72, R2.reuse, R72 ;  /* 0x0000004802487220 */ /* 0x040fe40000410000 */
[----:B------:R-:W-:Y:S02]  /*ee30*/  FMUL.FTZ R73, R2, R73 ;  /* 0x0000004902497220 */ /* 0x000fe40000410000 */
[C---:B------:R-:W-:Y:S01]  /*ee40*/  FMUL.FTZ R74, R0.reuse, R74 ;  /* 0x0000004a004a7220 */ /* 0x040fe20000410000 */
[C---:B------:R-:W-:Y:S01]  /*ee50*/  HMMA.16816.F32.BF16 R48, R168.reuse, R138, R48 ;  /* 0x0000008aa830723c */ /* 0x040fe20000041830 */
[----:B------:R-:W2:Y:S01]  /*ee60*/  LDSM.16.MT88.4 R136, [R220+0x14000] ;  /* 0x01400000dc88783b */ /* 0x000ea20000004200 */
[----:B------:R-:W3:Y:S02]  /*ee70*/  MUFU.EX2 R192, R192 ;  /* 0x000000c000c07308 */ /* 0x000ee40000000800 */
[----:B------:R-:W-:Y:S02]  /*ee80*/  FMUL.FTZ R75, R0, R75 ;  /* 0x0000004b004b7220 */ /* 0x000fe40000410000 */
[C---:B------:R-:W-:Y:S02]  /*ee90*/  FMUL.FTZ R76, R2.reuse, R76 ;  /* 0x0000004c024c7220 */ /* 0x040fe40000410000 */
[C---:B------:R-:W-:Y:S04]  /*eea0*/  HMMA.16816.F32.BF16 R52, R168.reuse, R132, R52 ;  /* 0x00000084a834723c */ /* 0x040fe80000041834 */
[----:B------:R-:W-:Y:S01]  /*eeb0*/  FMUL.FTZ R77, R2, R77 ;  /* 0x0000004d024d7220 */ /* 0x000fe20000410000 */
[----:B------:R-:W-:Y:S01]  /*eec0*/  MUFU.EX2 R193, R193 ;  /* 0x000000c100c17308 */ /* 0x000fe20000000800 */
[C---:B------:R-:W-:Y:S02]  /*eed0*/  FMUL.FTZ R78, R0.reuse, R78 ;  /* 0x0000004e004e7220 */ /* 0x040fe40000410000 */
[C---:B------:R-:W-:Y:S01]  /*eee0*/  HMMA.16816.F32.BF16 R56, R168.reuse, R134, R56 ;  /* 0x00000086a838723c */ /* 0x040fe20000041838 */
[----:B------:R-:W4:Y:S03]  /*eef0*/  LDSM.16.MT88.4 R132, [R218+0x14000] ;  /* 0x01400000da84783b */ /* 0x000f260000004200 */
[----:B------:R-:W-:Y:S02]  /*ef00*/  FMUL.FTZ R79, R0, R79 ;  /* 0x0000004f004f7220 */ /* 0x000fe40000410000 */
[C---:B------:R-:W-:Y:S01]  /*ef10*/  FMUL.FTZ R80, R2.reuse, R80 ;  /* 0x0000005002507220 */ /* 0x040fe20000410000 */
[----:B------:R-:W5:Y:S01]  /*ef20*/  MUFU.EX2 R194, R194 ;  /* 0x000000c200c27308 */ /* 0x000f620000000800 */
[C---:B------:R-:W-:Y:S04]  /*ef30*/  HMMA.16816.F32.BF16 R60, R168.reuse, R140, R60 ;  /* 0x0000008ca83c723c */ /* 0x040fe8000004183c */
[----:B------:R-:W-:Y:S02]  /*ef40*/  FMUL.FTZ R81, R2, R81 ;  /* 0x0000005102517220 */ /* 0x000fe40000410000 */
[C---:B------:R-:W-:Y:S02]  /*ef50*/  FMUL.FTZ R82, R0.reuse, R82 ;  /* 0x0000005200527220 */ /* 0x040fe40000410000 */
[C---:B------:R-:W-:Y:S01]  /*ef60*/  HMMA.16816.F32.BF16 R64, R168.reuse, R142, R64 ;  /* 0x0000008ea840723c */ /* 0x040fe20000041840 */
[----:B------:R-:W1:Y:S03]  /*ef70*/  LDSM.16.MT88.4 R140, [R217+0x14000] ;  /* 0x01400000d98c783b */ /* 0x000e660000004200 */
        /* <DEDUP_REMOVED lines=11> */
[C---:B----4-:R-:W-:Y:S04]  /*f030*/  HMMA.16816.F32.BF16 R76, R168.reuse, R132, R76 ;  /* 0x00000084a84c723c */ /* 0x050fe8000004184c */
[----:B------:R-:W-:Y:S02]  /*f040*/  FMUL.FTZ R91, R0, R91 ;  /* 0x0000005b005b7220 */ /* 0x000fe40000410000 */
[C---:B------:R-:W-:Y:S02]  /*f050*/  FMUL.FTZ R92, R2.reuse, R92 ;  /* 0x0000005c025c7220 */ /* 0x040fe40000410000 */
[C---:B------:R-:W-:Y:S01]  /*f060*/  HMMA.16816.F32.BF16 R80, R168.reuse, R134, R80 ;  /* 0x00000086a850723c */ /* 0x040fe20000041850 */
[----:B------:R-:W4:Y:S03]  /*f070*/  LDSM.16.MT88.4 R132, [R220+0x16000] ;  /* 0x01600000dc84783b */ /* 0x000f260000004200 */
        /* <DEDUP_REMOVED lines=44> */
[--C-:B------:R-:W-:Y:S02]  /*f340*/  FFMA.FTZ R197, R197, c[0x0][0x23c], -R172.reuse ;  /* 0x00008f00c5c57a23 */ /* 0x100fe400000108ac */
[--C-:B------:R-:W-:Y:S03]  /*f350*/  FFMA.FTZ R199, R199, c[0x0][0x23c], -R172.reuse ;  /* 0x00008f00c7c77a23 */ /* 0x100fe600000108ac */
[C---:B------:R-:W-:Y:S01]  /*f360*/  HMMA.16816.F32.BF16 R120, R168.reuse, R138, R120 ;  /* 0x0000008aa878723c */ /* 0x040fe20000041878 */
[----:B------:R-:W2:Y:S01]  /*f370*/  LDSM.16.MT88.4 R136, [R216+0x10800] ;  /* 0x01080000d888783b */ /* 0x000ea20000004200 */
[----:B------:R-:W1:Y:S01]  /*f380*/  MUFU.EX2 R197, R197 ;  /* 0x000000c500c57308 */ /* 0x000e620000000800 */
[C---:B------:R-:W-:Y:S02]  /*f390*/  FMUL.FTZ R124, R2.reuse, R124 ;  /* 0x0000007c027c7220 */ /* 0x040fe40000410000 */
[----:B------:R-:W-:Y:S02]  /*f3a0*/  FMUL.FTZ R125, R2, R125 ;  /* 0x0000007d027d7220 */ /* 0x000fe40000410000 */
[C---:B------:R-:W-:Y:S02]  /*f3b0*/  FMUL.FTZ R126, R0.reuse, R126 ;  /* 0x0000007e007e7220 */ /* 0x040fe40000410000 */
[----:B------:R-:W-:Y:S03]  /*f3c0*/  FMUL.FTZ R127, R0, R127 ;  /* 0x0000007f007f7220 */ /* 0x000fe60000410000 */
[--C-:B------:R-:W-:Y:S01]  /*f3d0*/  FFMA.FTZ R195, R195, c[0x0][0x23c], -R172.reuse ;  /* 0x00008f00c3c37a23 */ /* 0x100fe200000108ac */
[----:B------:R-:W-:Y:S01]  /*f3e0*/  MUFU.EX2 R199, R199 ;  /* 0x000000c700c77308 */ /* 0x000fe20000000800 */
[----:B------:R-:W-:Y:S02]  /*f3f0*/  FFMA.FTZ R172, R165, c[0x0][0x23c], -R172 ;  /* 0x00008f00a5ac7a23 */ /* 0x000fe400000108ac */
[C---:B----4-:R-:W-:Y:S03]  /*f400*/  HMMA.16816.F32.BF16 R124, R168.reuse, R132, R124 ;  /* 0x00000084a87c723c */ /* 0x050fe6000004187c */
[C---:B------:R-:W-:Y:S02]  /*f410*/  FMUL.FTZ R128, R2.reuse, R128 ;  /* 0x0000008002807220 */ /* 0x040fe40000410000 */
[----:B------:R-:W-:Y:S02]  /*f420*/  FMUL.FTZ R129, R2, R129 ;  /* 0x0000008102817220 */ /* 0x000fe40000410000 */
[----:B------:R-:W-:Y:S01]  /*f430*/  FMUL.FTZ R130, R0, R130 ;  /* 0x0000008200827220 */ /* 0x000fe20000410000 */
[----:B------:R-:W-:Y:S01]  /*f440*/  F2FP.BF16.PACK_AB R132, R188, R187 ;  /* 0x000000bbbc84723e */ /* 0x000fe200000010ff */
[----:B------:R-:W-:Y:S01]  /*f450*/  FMUL.FTZ R131, R0, R131 ;  /* 0x0000008300837220 */ /* 0x000fe20000410000 */
[----:B------:R-:W-:Y:S02]  /*f460*/  MUFU.EX2 R165, R172 ;  /* 0x000000ac00a57308 */ /* 0x000fe40000000800 */
[----:B---3--:R-:W-:Y:S01]  /*f470*/  F2FP.BF16.PACK_AB R133, R192, R191 ;  /* 0x000000bfc085723e */ /* 0x008fe200000010ff */
[--C-:B------:R-:W-:Y:S02]  /*f480*/  FFMA.FTZ R186, R186, c[0x0][0x23c], -R179.reuse ;  /* 0x00008f00baba7a23 */ /* 0x100fe400000108b3 */
[----:B------:R-:W-:Y:S01]  /*f490*/  FFMA.FTZ R179, R174, c[0x0][0x23c], -R179 ;  /* 0x00008f00aeb37a23 */ /* 0x000fe200000108b3 */
[----:B------:R-:W-:Y:S03]  /*f4a0*/  HMMA.16816.F32.BF16 R128, R168, R134, R128 ;  /* 0x00000086a880723c */ /* 0x000fe60000041880 */
[----:B------:R-:W-:Y:S01]  /*f4b0*/  FFMA.FTZ R185, R2, R251, R185 ;  /* 0x000000fb02b97223 */ /* 0x000fe200000100b9 */
[----:B------:R3:W-:Y:S01]  /*f4c0*/  MUFU.EX2 R170, R179 ;  /* 0x000000b300aa7308 */ /* 0x0007e20000000800 */
[----:B------:R-:W-:Y:S01]  /*f4d0*/  MOV R2, R164 ;  /* 0x000000a400027202 */ /* 0x000fe20000000f00 */
[----:B------:R-:W-:Y:S01]  /*f4e0*/  FFMA.FTZ R182, R0, R247, R182 ;  /* 0x000000f700b67223 */ /* 0x000fe200000100b6 */
[----:B------:R-:W-:Y:S01]  /*f4f0*/  F2FP.BF16.PACK_AB R134, R190, R189 ;  /* 0x000000bdbe86723e */ /* 0x000fe200000010ff */
[----:B------:R-:W-:Y:S01]  /*f500*/  FADD.FTZ R185, R166, R185 ;  /* 0x000000b9a6b97221 */ /* 0x000fe20000010000 */
[----:B-----5:R-:W-:Y:S03]  /*f510*/  F2FP.BF16.PACK_AB R135, R194, R193 ;  /* 0x000000c1c287723e */ /* 0x020fe600000010ff */
[----:B------:R-:W-:Y:S02]  /*f520*/  FADD.FTZ R181, R181, R182 ;  /* 0x000000b6b5b57221 */ /* 0x000fe40000010000 */
[----:B------:R4:W-:Y:S01]  /*f530*/  MUFU.EX2 R171, R173 ;  /* 0x000000ad00ab7308 */ /* 0x0009e20000000800 */
[----:B------:R-:W-:Y:S01]  /*f540*/  FADD.FTZ R184, R184, R185 ;  /* 0x000000b9b8b87221 */ /* 0x000fe20000010000 */
[C---:B-1----:R-:W-:Y:S05]  /*f550*/  HMMA.16816.F32.BF16 R4, R132.reuse, R140, R4 ;  /* 0x0000008c8404723c */ /* 0x042fea0000041804 */
[----:B------:R-:W-:Y:S02]  /*f560*/  FADD.FTZ R0, R180, R181 ;  /* 0x000000b5b4007221 */ /* 0x000fe40000010000 */
[----:B------:R-:W-:Y:S01]  /*f570*/  FADD.FTZ R184, R183, R184 ;  /* 0x000000b8b7b87221 */ /* 0x000fe20000010000 */
[C---:B------:R-:W-:Y:S01]  /*f580*/  HMMA.16816.F32.BF16 R8, R132.reuse, R142, R8 ;  /* 0x0000008e8408723c */ /* 0x040fe20000041808 */
[----:B------:R-:W1:Y:S01]  /*f590*/  LDSM.16.MT88.4 R140, [R217+0x12800] ;  /* 0x01280000d98c783b */ /* 0x000e620000004200 */
[----:B------:R-:W5:Y:S02]  /*f5a0*/  MUFU.EX2 R195, R195 ;  /* 0x000000c300c37308 */ /* 0x000f640000000800 */
[----:B------:R-:W-:Y:S02]  /*f5b0*/  FADD.FTZ R0, R167, R0 ;  /* 0x00000000a7007221 */ /* 0x000fe40000010000 */
[----:B------:R-:W-:Y:S02]  /*f5c0*/  FADD.FTZ R187, R187, R184 ;  /* 0x000000b8bbbb7221 */ /* 0x000fe40000010000 */
[C---:B------:R-:W-:Y:S01]  /*f5d0*/  HMMA.16816.F32.BF16 R12, R132.reuse, R144, R12 ;  /* 0x00000090840c723c */ /* 0x040fe2000004180c */
[----:B---3--:R-:W-:Y:S03]  /*f5e0*/  LDSM.16.MT88.4 R176, [R218+0x13800] ;  /* 0x01380000dab0783b */ /* 0x008fe60000004200 */
[----:B------:R-:W3:Y:S01]  /*f5f0*/  MUFU.EX2 R186, R186 ;  /* 0x000000ba00ba7308 */ /* 0x000ee20000000800 */
[----:B------:R-:W-:Y:S02]  /*f600*/  FADD.FTZ R191, R191, R0 ;  /* 0x00000000bfbf7221 */ /* 0x000fe40000010000 */
[----:B------:R-:W-:Y:S01]  /*f610*/  FADD.FTZ R188, R188, R187 ;  /* 0x000000bbbcbc7221 */ /* 0x000fe20000010000 */
[C---:B------:R-:W-:Y:S01]  /*f620*/  HMMA.16816.F32.BF16 R16, R132.reuse, R146, R16 ;  /* 0x000000928410723c */ /* 0x040fe20000041810 */
[----:B------:R-:W-:Y:S03]  /*f630*/  LDSM.16.MT88.4 R144, [R220+0x14800] ;  /* 0x01480000dc90783b */ /* 0x000fe60000004200 */
[----:B------:R-:W-:Y:S02]  /*f640*/  FADD.FTZ R192, R192, R191 ;  /* 0x000000bfc0c07221 */ /* 0x000fe40000010000 */
[----:B------:R-:W-:Y:S02]  /*f650*/  FADD.FTZ R189, R189, R188 ;  /* 0x000000bcbdbd7221 */ /* 0x000fe40000010000 */
[C---:B------:R-:W-:Y:S01]  /*f660*/  HMMA.16816.F32.BF16 R20, R132.reuse, R148, R20 ;  /* 0x000000948414723c */ /* 0x040fe20000041814 */
[----:B----4-:R-:W-:Y:S07]  /*f670*/  LDSM.16.MT88.4 R172, [R220+0x13800] ;  /* 0x01380000dcac783b */ /* 0x010fee0000004200 */
[C---:B------:R-:W-:Y:S01]  /*f680*/  HMMA.16816.F32.BF16 R24, R132.reuse, R150, R24 ;  /* 0x000000968418723c */ /* 0x040fe20000041818 */
[----:B------:R-:W-:Y:S07]  /*f690*/  LDSM.16.MT88.4 R148, [R218+0x14800] ;  /* 0x01480000da94783b */ /* 0x000fee0000004200 */
[C---:B--2---:R-:W-:Y:S08]  /*f6a0*/  HMMA.16816.F32.BF16 R28, R132.reuse, R136, R28 ;  /* 0x00000088841c723c */ /* 0x044ff0000004181c */
[C---:B------:R-:W-:Y:S01]  /*f6b0*/  HMMA.16816.F32.BF16 R32, R132.reuse, R138, R32 ;  /* 0x0000008a8420723c */ /* 0x040fe20000041820 */
[----:B------:R-:W2:Y:S07]  /*f6c0*/  LDSM.16.MT88.4 R136, [R216+0x12800] ;  /* 0x01280000d888783b */ /* 0x000eae0000004200 */
[C---:B------:R-:W-:Y:S08]  /*f6d0*/  HMMA.16816.F32.BF16 R36, R132.reuse, R152, R36 ;  /* 0x000000988424723c */ /* 0x040ff00000041824 */
[C---:B------:R-:W-:Y:S01]  /*f6e0*/  HMMA.16816.F32.BF16 R40, R132.reuse, R154, R40 ;  /* 0x0000009a8428723c */ /* 0x040fe20000041828 */
[----:B------:R-:W4:Y:S07]  /*f6f0*/  LDSM.16.MT88.4 R152, [R217+0x14800] ;  /* 0x01480000d998783b */ /* 0x000f2e0000004200 */
        /* <DEDUP_REMOVED lines=11> */
[----:B------:R-:W2:Y:S07]  /*f7b0*/  LDSM.16.MT88.4 R144, [R218+0x16800] ;  /* 0x01680000da90783b */ /* 0x000eae0000004200 */
[C---:B------:R-:W-:Y:S08]  /*f7c0*/  HMMA.16816.F32.BF16 R76, R132.reuse, R148, R76 ;  /* 0x00000094844c723c */ /* 0x040ff0000004184c */
        /* <DEDUP_REMOVED lines=13> */
[----:B------:R-:W4:Y:S07]  /*f8a0*/  LDSM.16.MT88.4 R144, [R218+0x11000] ;  /* 0x01100000da90783b */ /* 0x000f2e0000004200 */
[C---:B---3--:R-:W-:Y:S08]  /*f8b0*/  HMMA.16816.F32.BF16 R116, R132.reuse, R148, R116 ;  /* 0x000000948474723c */ /* 0x048ff00000041874 */
[C---:B------:R-:W-:Y:S01]  /*f8c0*/  HMMA.16816.F32.BF16 R120, R132.reuse, R150, R120 ;  /* 0x000000968478723c */ /* 0x040fe20000041878 */
[----:B------:R-:W3:Y:S07]  /*f8d0*/  LDSM.16.MT88.4 R148, [R216+0x11000] ;  /* 0x01100000d894783b */ /* 0x000eee0000004200 */
[C---:B-1----:R-:W-:Y:S08]  /*f8e0*/  HMMA.16816.F32.BF16 R124, R132.reuse, R140, R124 ;  /* 0x0000008c847c723c */ /* 0x042ff0000004187c */
[----:B------:R-:W-:Y:S01]  /*f8f0*/  HMMA.16816.F32.BF16 R128, R132, R142, R128 ;  /* 0x0000008e8480723c */ /* 0x000fe20000041880 */
[----:B------:R-:W1:Y:S06]  /*f900*/  LDSM.16.MT88.4 R140, [R218+0x13000] ;  /* 0x01300000da8c783b */ /* 0x000e6c0000004200 */
[----:B------:R-:W-:Y:S02]  /*f910*/  F2FP.BF16.PACK_AB R132, R250, R252 ;  /* 0x000000fcfa84723e */ /* 0x000fe400000010ff */
[----:B------:R-:W-:Y:S03]  /*f920*/  F2FP.BF16.PACK_AB R134, R198, R246 ;  /* 0x000000f6c686723e */ /* 0x000fe600000010ff */
[----:B------:R-:W-:Y:S02]  /*f930*/  F2FP.BF16.PACK_AB R133, R197, R196 ;  /* 0x000000c4c585723e */ /* 0x000fe400000010ff */
[----:B-----5:R-:W-:Y:S07]  /*f940*/  F2FP.BF16.PACK_AB R135, R195, R199 ;  /* 0x000000c7c387723e */ /* 0x020fee00000010ff */
[C---:B--2---:R-:W-:Y:S08]  /*f950*/  HMMA.16816.F32.BF16 R4, R132.reuse, R136, R4 ;  /* 0x000000888404723c */ /* 0x044ff00000041804 */
[C---:B------:R-:W-:Y:S01]  /*f960*/  HMMA.16816.F32.BF16 R8, R132.reuse, R138, R8 ;  /* 0x0000008a8408723c */ /* 0x040fe20000041808 */
[----:B------:R-:W2:Y:S07]  /*f970*/  LDSM.16.MT88.4 R136, [R217+0x13000] ;  /* 0x01300000d988783b */ /* 0x000eae0000004200 */
[C---:B----4-:R-:W-:Y:S08]  /*f980*/  HMMA.16816.F32.BF16 R12, R132.reuse, R144, R12 ;  /* 0x00000090840c723c */ /* 0x050ff0000004180c */
[C---:B------:R-:W-:Y:S01]  /*f990*/  HMMA.16816.F32.BF16 R16, R132.reuse, R146, R16 ;  /* 0x000000928410723c */ /* 0x040fe20000041810 */
[----:B------:R-:W4:Y:S07]  /*f9a0*/  LDSM.16.MT88.4 R144, [R216+0x13000] ;  /* 0x01300000d890783b */ /* 0x000f2e0000004200 */
[C---:B------:R-:W-:Y:S08]  /*f9b0*/  HMMA.16816.F32.BF16 R20, R132.reuse, R152, R20 ;  /* 0x000000988414723c */ /* 0x040ff00000041814 */
[C---:B------:R-:W-:Y:S01]  /*f9c0*/  HMMA.16816.F32.BF16 R24, R132.reuse, R154, R24 ;  /* 0x0000009a8418723c */ /* 0x040fe20000041818 */
[----:B------:R-:W-:Y:S07]  /*f9d0*/  LDSM.16.MT88.4 R152, [R218+0x15000] ;  /* 0x01500000da98783b */ /* 0x000fee0000004200 */
[C---:B---3--:R-:W-:Y:S08]  /*f9e0*/  HMMA.16816.F32.BF16 R28, R132.reuse, R148, R28 ;  /* 0x00000094841c723c */ /* 0x048ff0000004181c */
[C---:B------:R-:W-:Y:S01]  /*f9f0*/  HMMA.16816.F32.BF16 R32, R132.reuse, R150, R32 ;  /* 0x000000968420723c */ /* 0x040fe20000041820 */
[----:B------:R-:W3:Y:S07]  /*fa00*/  LDSM.16.MT88.4 R148, [R220+0x15000] ;  /* 0x01500000dc94783b */ /* 0x000eee0000004200 */
[C---:B------:R-:W-:Y:S08]  /*fa10*/  HMMA.16816.F32.BF16 R36, R132.reuse, R156, R36 ;  /* 0x0000009c8424723c */ /* 0x040ff00000041824 */
[C---:B------:R-:W-:Y:S01]  /*fa20*/  HMMA.16816.F32.BF16 R40, R132.reuse, R158, R40 ;  /* 0x0000009e8428723c */ /* 0x040fe20000041828 */
[----:B------:R-:W5:Y:S07]  /*fa30*/  LDSM.16.MT88.4 R156, [R217+0x15000] ;  /* 0x01500000d99c783b */ /* 0x000f6e0000004200 */
[C---:B-1----:R-:W-:Y:S08]  /*fa40*/  HMMA.16816.F32.BF16 R44, R132.reuse, R140, R44 ;  /* 0x0000008c842c723c */ /* 0x042ff0000004182c */
[C---:B------:R-:W-:Y:S01]  /*fa50*/  HMMA.16816.F32.BF16 R48, R132.reuse, R142, R48 ;  /* 0x0000008e8430723c */ /* 0x040fe20000041830 */
[----:B------:R-:W-:Y:S07]  /*fa60*/  LDSM.16.MT88.4 R140, [R220+0x17000] ;  /* 0x01700000dc8c783b */ /* 0x000fee0000004200 */
[C---:B--2---:R-:W-:Y:S08]  /*fa70*/  HMMA.16816.F32.BF16 R52, R132.reuse, R136, R52 ;  /* 0x000000888434723c */ /* 0x044ff00000041834 */
[C---:B------:R-:W-:Y:S01]  /*fa80*/  HMMA.16816.F32.BF16 R56, R132.reuse, R138, R56 ;  /* 0x0000008a8438723c */ /* 0x040fe20000041838 */
[----:B------:R-:W1:Y:S07]  /*fa90*/  LDSM.16.MT88.4 R136, [R216+0x15000] ;  /* 0x01500000d888783b */ /* 0x000e6e0000004200 */
[C---:B----4-:R-:W-:Y:S08]  /*faa0*/  HMMA.16816.F32.BF16 R60, R132.reuse, R144, R60 ;  /* 0x00000090843c723c */ /* 0x050ff0000004183c */
        /* <DEDUP_REMOVED lines=15> */
[C---:B------:R-:W-:Y:S01]  /*fba0*/  HMMA.16816.F32.BF16 R104, R132.reuse, R142, R104 ;  /* 0x0000008e8468723c */ /* 0x040fe20000041868 */
[----:B------:R-:W1:Y:S07]  /*fbb0*/  LDSM.16.MT88.4 R140, [R217+0x11800] ;  /* 0x01180000d98c783b */ /* 0x000e6e0000004200 */
[C---:B--2---:R-:W-:Y:S07]  /*fbc0*/  HMMA.16816.F32.BF16 R108, R132.reuse, R144, R108 ;  /* 0x00000090846c723c */ /* 0x044fee000004186c */
[----:B------:R-:W-:Y:S01]  /*fbd0*/  MOV R144, R170 ;  /* 0x000000aa00907202 */ /* 0x000fe20000000f00 */
[C---:B------:R-:W-:Y:S04]  /*fbe0*/  HMMA.16816.F32.BF16 R112, R132.reuse, R146, R112 ;  /* 0x000000928470723c */ /* 0x040fe80000041870 */
[----:B------:R-:W-:Y:S03]  /*fbf0*/  MOV R145, R171 ;  /* 0x000000ab00917202 */ /* 0x000fe60000000f00 */
[----:B------:R-:W-:Y:S01]  /*fc00*/  MOV R146, R163 ;  /* 0x000000a300927202 */ /* 0x000fe20000000f00 */
[C---:B---3--:R-:W-:Y:S04]  /*fc10*/  HMMA.16816.F32.BF16 R116, R132.reuse, R148, R116 ;  /* 0x000000948474723c */ /* 0x048fe80000041874 */
[----:B------:R-:W-:Y:S02]  /*fc20*/  MOV R147, R162 ;  /* 0x000000a200937202 */ /* 0x000fe40000000f00 */
[----:B------:R-:W-:Y:S02]  /*fc30*/  F2FP.BF16.PACK_AB R168, R146, R186 ;  /* 0x000000ba92a8723e */ /* 0x000fe400000010ff */
[C---:B------:R-:W-:Y:S04]  /*fc40*/  HMMA.16816.F32.BF16 R120, R132.reuse, R150, R120 ;  /* 0x000000968478723c */ /* 0x040fe80000041878 */
[----:B------:R-:W-:Y:S02]  /*fc50*/  MOV R148, R161 ;  /* 0x000000a100947202 */ /* 0x000fe40000000f00 */
[----:B------:R-:W-:Y:S02]  /*fc60*/  MOV R149, R160 ;  /* 0x000000a000957202 */ /* 0x000fe40000000f00 */
[C---:B----4-:R-:W-:Y:S04]  /*fc70*/  HMMA.16816.F32.BF16 R124, R132.reuse, R152, R124 ;  /* 0x00000098847c723c */ /* 0x050fe8000004187c */
[-C--:B------:R-:W-:Y:S02]  /*fc80*/  F2FP.BF16.PACK_AB R170, R144, R148.reuse ;  /* 0x0000009490aa723e */ /* 0x080fe400000010ff */
[----:B------:R-:W-:Y:S02]  /*fc90*/  F2FP.BF16.PACK_AB R169, R149, R147 ;  /* 0x0000009395a9723e */ /* 0x000fe400000010ff */
[----:B------:R-:W-:Y:S01]  /*fca0*/  HMMA.16816.F32.BF16 R128, R132, R154, R128 ;  /* 0x0000009a8480723c */ /* 0x000fe20000041880 */
[----:B------:R-:W2:Y:S03]  /*fcb0*/  LDSM.16.MT88.4 R132, [R216+0x11800] ;  /* 0x01180000d884783b */ /* 0x000ea60000004200 */
[----:B------:R-:W-:Y:S07]  /*fcc0*/  F2FP.BF16.PACK_AB R171, R165, R145 ;  /* 0x00000091a5ab723e */ /* 0x000fee00000010ff */
[C---:B-----5:R-:W-:Y:S01]  /*fcd0*/  HMMA.16816.F32.BF16 R160, R168.reuse, R156, R4 ;  /* 0x0000009ca8a0723c */ /* 0x060fe20000041804 */
[----:B------:R-:W3:Y:S07]  /*fce0*/  LDSM.16.MT88.4 R4, [R217+0x13800] ;  /* 0x01380000d904783b */ /* 0x000eee0000004200 */
[C---:B------:R-:W-:Y:S01]  /*fcf0*/  HMMA.16816.F32.BF16 R156, R168.reuse, R158, R8 ;  /* 0x0000009ea89c723c */ /* 0x040fe20000041808 */
[----:B------:R-:W4:Y:S07]  /*fd00*/  LDSM.16.MT88.4 R8, [R216+0x13800] ;  /* 0x01380000d808783b */ /* 0x000f2e0000004200 */
[C---:B-1----:R-:W-:Y:S07]  /*fd10*/  HMMA.16816.F32.BF16 R152, R168.reuse, R136, R12 ;  /* 0x00000088a898723c */ /* 0x042fee000004180c */
[----:B------:R-:W-:Y:S02]  /*fd20*/  MOV R12, R148 ;  /* 0x00000094000c7202 */ /* 0x000fe40000000f00 */
[----:B------:R-:W-:Y:S02]  /*fd30*/  MOV R13, R149 ;  /* 0x00000095000d7202 */ /* 0x000fe40000000f00 */
[C---:B------:R-:W-:Y:S03]  /*fd40*/  HMMA.16816.F32.BF16 R148, R168.reuse, R138, R16 ;  /* 0x0000008aa894723c */ /* 0x040fe60000041810 */
[----:B------:R-:W-:Y:S02]  /*fd50*/  MOV R14, R146 ;  /* 0x00000092000e7202 */ /* 0x000fe40000000f00 */
[----:B------:R-:W-:Y:S02]  /*fd60*/  MOV R15, R147 ;  /* 0x00000093000f7202 */ /* 0x000fe40000000f00 */
[----:B------:R-:W-:Y:S02]  /*fd70*/  MOV R18, R144 ;  /* 0x0000009000127202 */ /* 0x000fe40000000f00 */
[----:B------:R-:W-:Y:S02]  /*fd80*/  MOV R19, R145 ;  /* 0x0000009100137202 */ /* 0x000fe40000000f00 */
[C---:B------:R-:W-:Y:S01]  /*fd90*/  HMMA.16816.F32.BF16 R144, R168.reuse, R140, R20 ;  /* 0x0000008ca890723c */ /* 0x040fe20000041814 */
[----:B------:R-:W-:Y:S07]  /*fda0*/  LDSM.16.MT88.4 R20, [R217+0x15800] ;  /* 0x01580000d914783b */ /* 0x000fee0000004200 */
[C---:B------:R-:W-:Y:S01]  /*fdb0*/  HMMA.16816.F32.BF16 R140, R168.reuse, R142, R24 ;  /* 0x0000008ea88c723c */ /* 0x040fe20000041818 */
[----:B------:R-:W-:Y:S07]  /*fdc0*/  LDSM.16.MT88.4 R24, [R216+0x15800] ;  /* 0x01580000d818783b */ /* 0x000fee0000004200 */
[C---:B--2---:R-:W-:Y:S07]  /*fdd0*/  HMMA.16816.F32.BF16 R136, R168.reuse, R132, R28 ;  /* 0x00000084a888723c */ /* 0x044fee000004181c */
[----:B------:R-:W-:Y:S01]  /*fde0*/  MOV R29, R12 ;  /* 0x0000000c001d7202 */ /* 0x000fe20000000f00 */
[C---:B------:R-:W-:Y:S04]  /*fdf0*/  HMMA.16816.F32.BF16 R132, R168.reuse, R134, R32 ;  /* 0x00000086a884723c */ /* 0x040fe80000041820 */
[----:B------:R-:W-:Y:S02]  /*fe00*/  MOV R28, R13 ;  /* 0x0000000d001c7202 */ /* 0x000fe40000000f00 */
[----:B------:R-:W-:Y:S02]  /*fe10*/  MOV R31, R18 ;  /* 0x00000012001f7202 */ /* 0x000fe40000000f00 */
[C---:B------:R-:W-:Y:S04]  /*fe20*/  HMMA.16816.F32.BF16 R36, R168.reuse, R172, R36 ;  /* 0x000000aca824723c */ /* 0x040fe80000041824 */
[----:B------:R-:W-:Y:S02]  /*fe30*/  MOV R35, R14 ;  /* 0x0000000e00237202 */ /* 0x000fe40000000f00 */
[----:B------:R-:W-:Y:S02]  /*fe40*/  MOV R34, R15 ;  /* 0x0000000f00227202 */ /* 0x000fe40000000f00 */
[C---:B------:R-:W-:Y:S01]  /*fe50*/  HMMA.16816.F32.BF16 R40, R168.reuse, R174, R40 ;  /* 0x000000aea828723c */ /* 0x040fe20000041828 */
[----:B------:R-:W1:Y:S03]  /*fe60*/  LDSM.16.MT88.4 R12, [R220+0x15800] ;  /* 0x01580000dc0c783b */ /* 0x000e660000004200 */
[----:B------:R-:W-:Y:S04]  /*fe70*/  MOV R30, R19 ;  /* 0x00000013001e7202 */ /* 0x000fe80000000f00 */
[C---:B------:R-:W-:Y:S01]  /*fe80*/  HMMA.16816.F32.BF16 R44, R168.reuse, R176, R44 ;  /* 0x000000b0a82c723c */ /* 0x040fe2000004182c */
[----:B------:R-:W2:Y:S07]  /*fe90*/  LDSM.16.MT88.4 R16, [R218+0x15800] ;  /* 0x01580000da10783b */ /* 0x000eae0000004200 */
[C---:B------:R-:W-:Y:S08]  /*fea0*/  HMMA.16816.F32.BF16 R48, R168.reuse, R178, R48 ;  /* 0x000000b2a830723c */ /* 0x040ff00000041830 */
[C---:B---3--:R-:W-:Y:S08]  /*feb0*/  HMMA.16816.F32.BF16 R52, R168.reuse, R4, R52 ;  /* 0x00000004a834723c */ /* 0x048ff00000041834 */
[C---:B------:R-:W-:Y:S01]  /*fec0*/  HMMA.16816.F32.BF16 R56, R168.reuse, R6, R56 ;  /* 0x00000006a838723c */ /* 0x040fe20000041838 */
[----:B------:R-:W3:Y:S07]  /*fed0*/  LDSM.16.MT88.4 R4, [R220+0x17800] ;  /* 0x01780000dc04783b */ /* 0x000eee0000004200 */
[C---:B----4-:R-:W-:Y:S08]  /*fee0*/  HMMA.16816.F32.BF16 R60, R168.reuse, R8, R60 ;  /* 0x00000008a83c723c */ /* 0x050ff0000004183c */
[C---:B------:R-:W-:Y:S01]  /*fef0*/  HMMA.16816.F32.BF16 R64, R168.reuse, R10, R64 ;  /* 0x0000000aa840723c */ /* 0x040fe20000041840 */
[----:B------:R-:W4:Y:S07]  /*ff00*/  LDSM.16.MT88.4 R8, [R218+0x17800] ;  /* 0x01780000da08783b */ /* 0x000f2e0000004200 */
[C---:B-1----:R-:W-:Y:S08]  /*ff10*/  HMMA.16816.F32.BF16 R68, R168.reuse, R12, R68 ;  /* 0x0000000ca844723c */ /* 0x042ff00000041844 */
[C---:B------:R-:W-:Y:S01]  /*ff20*/  HMMA.16816.F32.BF16 R72, R168.reuse, R14, R72 ;  /* 0x0000000ea848723c */ /* 0x040fe20000041848 */
[----:B------:R-:W1:Y:S07]  /*ff30*/  LDSM.16.MT88.4 R12, [R217+0x17800] ;  /* 0x01780000d90c783b */ /* 0x000e6e0000004200 */
[C---:B--2---:R-:W-:Y:S08]  /*ff40*/  HMMA.16816.F32.BF16 R76, R168.reuse, R16, R76 ;  /* 0x00000010a84c723c */ /* 0x044ff0000004184c */
[C---:B------:R-:W-:Y:S08]  /*ff50*/  HMMA.16816.F32.BF16 R80, R168.reuse, R18, R80 ;  /* 0x00000012a850723c */ /* 0x040ff00000041850 */
[C---:B------:R-:W-:Y:S08]  /*ff60*/  HMMA.16816.F32.BF16 R84, R168.reuse, R20, R84 ;  /* 0x00000014a854723c */ /* 0x040ff00000041854 */
[C---:B------:R-:W-:Y:S08]  /*ff70*/  HMMA.16816.F32.BF16 R88, R168.reuse, R22, R88 ;  /* 0x00000016a858723c */ /* 0x040ff00000041858 */
[C---:B------:R-:W-:Y:S08]  /*ff80*/  HMMA.16816.F32.BF16 R92, R168.reuse, R24, R92 ;  /* 0x00000018a85c723c */ /* 0x040ff0000004185c */
[C---:B------:R-:W-:Y:S08]  /*ff90*/  HMMA.16816.F32.BF16 R96, R168.reuse, R26, R96 ;  /* 0x0000001aa860723c */ /* 0x040ff00000041860 */
[C---:B---3--:R-:W-:Y:S08]  /*ffa0*/  HMMA.16816.F32.BF16 R100, R168.reuse, R4, R100 ;  /* 0x00000004a864723c */ /* 0x048ff00000041864 */
[C---:B------:R-:W-:Y:S01]  /*ffb0*/  HMMA.16816.F32.BF16 R104, R168.reuse, R6, R104 ;  /* 0x00000006a868723c */ /* 0x040fe20000041868 */
[----:B------:R-:W2:Y:S07]  /*ffc0*/  LDSM.16.MT88.4 R4, [R216+0x17800] ;  /* 0x01780000d804783b */ /* 0x000eae0000004200 */
[C---:B----4-:R-:W-:Y:S07]  /*ffd0*/  HMMA.16816.F32.BF16 R108, R168.reuse, R8, R108 ;  /* 0x00000008a86c723c */ /* 0x050fee000004186c */
[----:B------:R-:W-:Y:S01]  /*ffe0*/  FADD.FTZ R9, R193, R192 ;  /* 0x000000c0c1097221 */ /* 0x000fe20000010000 */
[C---:B------:R-:W-:Y:S04]  /*fff0*/  HMMA.16816.F32.BF16 R112, R168.reuse, R10, R112 ;  /* 0x0000000aa870723c */ /* 0x040fe80000041870 */
[----:B------:R-:W-:Y:S03]  /*10000*/  FADD.FTZ R9, R194, R9 ;  /* 0x00000009c2097221 */ /* 0x000fe60000010000 */
[----:B------:R-:W-:Y:S01]  /*10010*/  FADD.FTZ R11, R190, R189 ;  /* 0x000000bdbe0b7221 */ /* 0x000fe20000010000 */
[C---:B-1----:R-:W-:Y:S04]  /*10020*/  HMMA.16816.F32.BF16 R116, R168.reuse, R12, R116 ;  /* 0x0000000ca874723c */ /* 0x042fe80000041874 */
        /* <DEDUP_REMOVED lines=21> */
.L_x_206:
        /* <DEDUP_REMOVED lines=16> */
[----:B------:R-:W-:Y:S01]  /*10280*/  @UP1 ULDC UR12, c[0x0][0x210] ;  /* 0x00008400000c1ab9 */ /* 0x000fe20000000800 */
        /* <DEDUP_REMOVED lines=8> */
[----:B------:R-:W-:-:S02]  /*10310*/  @UP1 UIMAD UR12, UR12, UR8, URZ ;  /* 0x000000080c0c12a4 */ /* 0x000fc4000f8e023f */
[----:B------:R-:W-:Y:S02]  /*10320*/  ULDC.U8 UR4, c[0x0][0x328] ;  /* 0x0000ca0000047ab9 */ /* 0x000fe40000000000 */
[----:B------:R-:W-:Y:S02]  /*10330*/  UISETP.NE.AND UP3, UPT, UR4, URZ, UPT ;  /* 0x0000003f0400728c */ /* 0x000fe4000bf65270 */
[----:B------:R-:W-:Y:S02]  /*10340*/  @!UP4 UIMAD UR14, UR6, UR5, UR14 ;  /* 0x00000005060ec2a4 */ /* 0x000fe4000f8e020e */
[----:B------:R-:W-:Y:S01]  /*10350*/  UISETP.NE.OR UP2, UPT, UR9, URZ, !UP3 ;  /* 0x0000003f0900728c */ /* 0x000fe2000df45670 */
[----:B------:R-:W3:Y:S01]  /*10360*/  S2UR UR9, SR_CTAID.X ;  /* 0x00000000000979c3 */ /* 0x000ee20000002500 */
[----:B------:R-:W-:Y:S02]  /*10370*/  ULDC UR5, c[0x0][0x234] ;  /* 0x00008d0000057ab9 */ /* 0x000fe40000000800 */
[----:B------:R-:W-:-:S02]  /*10380*/  UISETP.NE.OR UP0, UPT, UR11, -0x1, UP2 ;  /* 0xffffffff0b00788c */ /* 0x000fc40009705670 */
[----:B------:R-:W-:Y:S02]  /*10390*/  @!UP1 USEL UR12, UR8, UR5, !UP3 ;  /* 0x00000005080c9287 */ /* 0x000fe4000d800000 */
[----:B------:R-:W-:Y:S02]  /*103a0*/  ULDC UR4, c[0x0][0x1c0] ;  /* 0x0000700000047ab9 */ /* 0x000fe40000000800 */
[----:B------:R-:W-:Y:S01]  /*103b0*/  @UP1 UMOV UR15, 0x1 ;  /* 0x00000001000f1882 */ /* 0x000fe20000000000 */
        /* <DEDUP_REMOVED lines=23> */
[----:B------:R-:W1:Y:S01]  /*10530*/  @P4 MUFU.LG2 R2, R2 ;  /* 0x0000000200024308 */ /* 0x000e620000000c00 */
[C---:B------:R-:W-:Y:S01]  /*10540*/  FMUL.FTZ R161, R4.reuse, R161 ;  /* 0x000000a104a17220 */ /* 0x040fe20000410000 */
[----:B------:R-:W-:Y:S01]  /*10550*/  @!UP4 UMOV UR20, UR22 ;  /* 0x000000160014cc82 */ /* 0x000fe20008000000 */
[C---:B------:R-:W-:Y:S02]  /*10560*/  FMUL.FTZ R156, R4.reuse, R156 ;  /* 0x0000009c049c7220 */ /* 0x040fe40000410000 */
[C---:B------:R-:W-:Y:S01]  /*10570*/  FMUL.FTZ R157, R4.reuse, R157 ;  /* 0x0000009d049d7220 */ /* 0x040fe20000410000 */
[----:B------:R-:W-:Y:S01]  /*10580*/  F2FP.BF16.PACK_AB R160, R161, R160 ;  /* 0x000000a0a1a0723e */ /* 0x000fe200000010ff */
[C---:B------:R-:W-:Y:S01]  /*10590*/  FMUL.FTZ R152, R4.reuse, R152 ;  /* 0x0000009804987220 */ /* 0x040fe20000410000 */
[----:B------:R-:W3:Y:S01]  /*105a0*/  @P3 MUFU.LG2 R0, R0 ;  /* 0x0000000000003308 */ /* 0x000ee20000000c00 */
        /* <DEDUP_REMOVED lines=89> */
[----:B------:R-:W4:Y:S01]  /*10b40*/  S2R R4, SR_TID.X ;  /* 0x0000000000047919 */ /* 0x000f220000002100 */
        /* <DEDUP_REMOVED lines=21> */
[----:B------:R-:W-:Y:S01]  /*10ca0*/  LEA.HI R6, R7, R4, RZ, 0x2 ;  /* 0x0000000407067211 */ /* 0x000fe200078f10ff */
[----:B------:R-:W-:Y:S01]  /*10cb0*/  FMUL.FTZ R135, R5, R135 ;  /* 0x0000008705877220 */ /* 0x000fe20000410000 */
[----:B------:R-:W-:Y:S01]  /*10cc0*/  F2FP.BF16.PACK_AB R142, R143, R142 ;  /* 0x0000008e8f8e723e */ /* 0x000fe200000010ff */
        /* <DEDUP_REMOVED lines=16> */
[C---:B------:R-:W-:Y:S01]  /*10dd0*/  FMUL.FTZ R50, R5.reuse, R50 ;  /* 0x0000003205327220 */ /* 0x040fe20000410000 */
[----:B------:R-:W-:Y:S01]  /*10de0*/  LOP3.LUT R9, R6, 0x3ffffffc, RZ, 0xc0, !PT ;  /* 0x3ffffffc06097812 */ /* 0x000fe200078ec0ff */
[C---:B------:R-:W-:Y:S01]  /*10df0*/  FMUL.FTZ R55, R5.reuse, R55 ;  /* 0x0000003705377220 */ /* 0x040fe20000410000 */
[----:B------:R-:W-:Y:S01]  /*10e00*/  SHF.L.U32 R10, R8, 0x6, RZ ;  /* 0x00000006080a7819 */ /* 0x000fe200000006ff */
[----:B------:R-:W-:Y:S01]  /*10e10*/  FMUL.FTZ R54, R5, R54 ;  /* 0x0000003605367220 */ /* 0x000fe20000410000 */
[----:B------:R-:W-:Y:S01]  /*10e20*/  IADD3 R9, -R9, R4, RZ ;  /* 0x0000000409097210 */ /* 0x000fe20007ffe1ff */
[C---:B------:R-:W-:Y:S01]  /*10e30*/  FMUL.FTZ R59, R5.reuse, R59 ;  /* 0x0000003b053b7220 */ /* 0x040fe20000410000 */
[----:B------:R-:W-:Y:S01]  /*10e40*/  LOP3.LUT R10, R10, 0x1c0, RZ, 0xc0, !PT ;  /* 0x000001c00a0a7812 */ /* 0x000fe200078ec0ff */
[C---:B------:R-:W-:Y:S01]  /*10e50*/  FMUL.FTZ R58, R5.reuse, R58 ;  /* 0x0000003a053a7220 */ /* 0x040fe20000410000 */
[----:B------:R-:W-:Y:S01]  /*10e60*/  LOP3.LUT R11, R8, 0x1, RZ, 0xc0, !PT ;  /* 0x00000001080b7812 */ /* 0x000fe200078ec0ff */
[C---:B------:R-:W-:Y:S01]  /*10e70*/  FMUL.FTZ R63, R5.reuse, R63 ;  /* 0x0000003f053f7220 */ /* 0x040fe20000410000 */
[----:B------:R-:W-:Y:S01]  /*10e80*/  LEA.HI R10, R10, R10, RZ, 0x1d ;  /* 0x0000000a0a0a7211 */ /* 0x000fe200078fe8ff */
[----:B------:R-:W-:Y:S01]  /*10e90*/  FMUL.FTZ R62, R5, R62 ;  /* 0x0000003e053e7220 */ /* 0x000fe20000410000 */
[----:B------:R-:W-:Y:S01]  /*10ea0*/  ISETP.NE.U32.AND P0, PT, R11, 0x1, PT ;  /* 0x000000010b00780c */ /* 0x000fe20003f05070 */
[----:B------:R-:W-:Y:S01]  /*10eb0*/  FMUL.FTZ R67, R5, R67 ;  /* 0x0000004305437220 */ /* 0x000fe20000410000 */
[----:B------:R-:W-:Y:S01]  /*10ec0*/  F2FP.BF16.PACK_AB R42, R43, R42 ;  /* 0x0000002a2b2a723e */ /* 0x000fe200000010ff */
[C---:B------:R-:W-:Y:S01]  /*10ed0*/  FMUL.FTZ R66, R5.reuse, R66 ;  /* 0x0000004205427220 */ /* 0x040fe20000410000 */
[----:B------:R-:W-:Y:S01]  /*10ee0*/  R2P PR, R8, 0x6 ;  /* 0x0000000608007804 */ /* 0x000fe20000000000 */
[C---:B------:R-:W-:Y:S01]  /*10ef0*/  FMUL.FTZ R71, R5.reuse, R71 ;  /* 0x0000004705477220 */ /* 0x040fe20000410000 */
[----:B------:R-:W-:Y:S01]  /*10f00*/  MOV R8, 0x20 ;  /* 0x0000002000087802 */ /* 0x000fe20000000f00 */
[----:B------:R-:W-:Y:S01]  /*10f10*/  FMUL.FTZ R70, R5, R70 ;  /* 0x0000004605467220 */ /* 0x000fe20000410000 */
[----:B------:R-:W-:Y:S01]  /*10f20*/  F2FP.BF16.PACK_AB R46, R47, R46 ;  /* 0x0000002e2f2e723e */ /* 0x000fe200000010ff */
        /* <DEDUP_REMOVED lines=50> */
[----:B------:R-:W-:Y:S01]  /*11250*/  LEA.HI R5, R7, R4, RZ, 0x5 ;  /* 0x0000000407057211 */ /* 0x000fe200078f28ff */
[----:B-1----:R-:W-:Y:S01]  /*11260*/  @P4 FMUL.FTZ R77, R2, 0.69314718246459960938 ;  /* 0x3f317218024d4820 */ /* 0x002fe20000410000 */
[----:B------:R-:W-:Y:S01]  /*11270*/  F2FP.BF16.PACK_AB R126, R127, R126 ;  /* 0x0000007e7f7e723e */ /* 0x000fe200000010ff */
[----:B---3--:R-:W-:Y:S01]  /*11280*/  @P3 FMUL.FTZ R0, R0, 0.69314718246459960938 ;  /* 0x3f31721800003820 */ /* 0x008fe20000410000 */
[----:B------:R-:W-:-:S02]  /*11290*/  SHF.R.S32.HI R6, RZ, 0x5, R5 ;  /* 0x00000005ff067819 */ /* 0x000fc40000011405 */
[----:B------:R-:W-:Y:S02]  /*112a0*/  F2FP.BF16.PACK_AB R130, R131, R130 ;  /* 0x000000828382723e */ /* 0x000fe400000010ff */
[----:B------:R-:W-:Y:S02]  /*112b0*/  LEA R9, R6, R9, 0x9 ;  /* 0x0000000906097211 */ /* 0x000fe400078e48ff */
[----:B------:R-:W-:Y:S02]  /*112c0*/  SHF.R.S32.HI R75, RZ, 0x1f, R6 ;  /* 0x0000001fff4b7819 */ /* 0x000fe40000011406 */
[----:B------:R-:W-:Y:S02]  /*112d0*/  LEA R9, R9, R10, 0x1 ;  /* 0x0000000a09097211 */ /* 0x000fe400078e08ff */
[----:B------:R-:W-:Y:S02]  /*112e0*/  MOV R10, 0x40 ;  /* 0x00000040000a7802 */ /* 0x000fe40000000f00 */
[----:B------:R-:W-:-:S02]  /*112f0*/  SHF.L.U32 R9, R9, 0x1, RZ ;  /* 0x0000000109097819 */ /* 0x000fc400000006ff */
[----:B------:R-:W-:Y:S02]  /*11300*/  SEL R10, R10, 0xffffffc0, !P2 ;  /* 0xffffffc00a0a7807 */ /* 0x000fe40005000000 */
        /* <DEDUP_REMOVED lines=12> */
[----:B------:R-:W-:Y:S01]  /*113d0*/  LEA.HI R75, R75, R6, RZ, 0x2 ;  /* 0x000000064b4b7211 */ /* 0x000fe200078f10ff */
[----:B------:R-:W-:Y:S03]  /*113e0*/  STS [R13], R152 ;  /* 0x000000980d007388 */ /* 0x000fe60000000800 */
[----:B------:R-:W-:Y:S01]  /*113f0*/  LOP3.LUT R75, R75, 0xffffffc, RZ, 0xc0, !PT ;  /* 0x0ffffffc4b4b7812 */ /* 0x000fe200078ec0ff */
[----:B------:R-:W-:Y:S03]  /*11400*/  STS [R13+0x400], R154 ;  /* 0x0004009a0d007388 */ /* 0x000fe60000000800 */
[----:B------:R-:W-:Y:S01]  /*11410*/  IADD3 R6, R6, -R75, RZ ;  /* 0x8000004b06067210 */ /* 0x000fe20007ffe0ff */
[----:B------:R-:W-:Y:S01]  /*11420*/  STS [R15], R148 ;  /* 0x000000940f007388 */ /* 0x000fe20000000800 */
[----:B------:R-:W-:Y:S01]  /*11430*/  MOV R75, 0x7f800000 ;  /* 0x7f800000004b7802 */ /* 0x000fe20000000f00 */
[----:B------:R-:W-:-:S02]  /*11440*/  @P3 FFMA.FTZ R75, R3, c[0x0][0x238], R0 ;  /* 0x00008e00034b3a23 */ /* 0x000fc40000010000 */
        /* <DEDUP_REMOVED lines=49> */
[----:B-1----:R-:W-:-:S03]  /*11760*/  LOP3.LUT R9, R5, 0xffffffe0, RZ, 0xc0, !PT ;  /* 0xffffffe005097812 */ /* 0x002fc600078ec0ff */
[----:B------:R2:W-:Y:S01]  /*11770*/  STS [R17+0x6000], R116 ;  /* 0x0060007411007388 */ /* 0x0005e20000000800 */
[----:B------:R-:W-:-:S03]  /*11780*/  IADD3 R74, R4, -R9, RZ ;  /* 0x80000009044a7210 */ /* 0x000fc60007ffe0ff */
[----:B------:R2:W-:Y:S01]  /*11790*/  STS [R17+0x6400], R118 ;  /* 0x0064007611007388 */ /* 0x0005e20000000800 */
[----:B------:R-:W-:-:S03]  /*117a0*/  LOP3.LUT P0, RZ, R74, 0x3, RZ, 0xc0, !PT ;  /* 0x000000034aff7812 */ /* 0x000fc6000780c0ff */
[----:B------:R2:W-:Y:S04]  /*117b0*/  STS [R19+0x6000], R120 ;  /* 0x0060007813007388 */ /* 0x0005e80000000800 */
[----:B------:R2:W-:Y:S04]  /*117c0*/  STS [R19+0x6400], R122 ;  /* 0x0064007a13007388 */ /* 0x0005e80000000800 */
[----:B------:R2:W-:Y:S04]  /*117d0*/  STS [R21+0x6000], R124 ;  /* 0x0060007c15007388 */ /* 0x0005e80000000800 */
[----:B------:R2:W-:Y:S04]  /*117e0*/  STS [R21+0x6400], R126 ;  /* 0x0064007e15007388 */ /* 0x0005e80000000800 */
[----:B------:R2:W-:Y:S04]  /*117f0*/  STS [R23+0x6000], R128 ;  /* 0x0060008017007388 */ /* 0x0005e80000000800 */
[----:B------:R2:W-:Y:S04]  /*11800*/  STS [R23+0x6400], R130 ;  /* 0x0064008217007388 */ /* 0x0005e80000000800 */
[----:B------:R-:W-:Y:S06]  /*11810*/  BAR.SYNC.DEFER_BLOCKING 0x0 ;  /* 0x0000000000007b1d */ /* 0x000fec0000010000 */
[----:B------:R-:W1:Y:S04]  /*11820*/  S2R R72, SR_TID.X ;  /* 0x0000000000487919 */ /* 0x000e680000002100 */
        /* <DEDUP_REMOVED lines=8> */
[----:B------:R-:W-:-:S03]  /*118b0*/  IADD3 R5, R72, -R5, RZ ;  /* 0x8000000548057210 */ /* 0x000fc60007ffe0ff */
[----:B------:R2:W1:Y:S01]  /*118c0*/  LDS.128 R44, [R230+0x2800] ;  /* 0x00280000e62c7984 */ /* 0x0004620000000c00 */
[----:B------:R-:W-:-:S03]  /*118d0*/  SHF.R.S32.HI R74, RZ, 0x1f, R5 ;  /* 0x0000001fff4a7819 */ /* 0x000fc60000011405 */
[----:B------:R2:W1:Y:S01]  /*118e0*/  LDS.128 R40, [R230+0x3000] ;  /* 0x00300000e6287984 */ /* 0x0004620000000c00 */
[----:B------:R-:W-:-:S03]  /*118f0*/  LEA.HI R5, R74, R5, RZ, 0x2 ;  /* 0x000000054a057211 */ /* 0x000fc600078f10ff */
[----:B------:R2:W1:Y:S01]  /*11900*/  LDS.128 R36, [R230+0x3800] ;  /* 0x00380000e6247984 */ /* 0x0004620000000c00 */
[----:B------:R-:W-:Y:S01]  /*11910*/  MOV R74, 0x7f800000 ;  /* 0x7f800000004a7802 */ /* 0x000fe20000000f00 */
[----:B------:R-:W-:Y:S01]  /*11920*/  @P4 FFMA.FTZ R74, R164, c[0x0][0x238], R77 ;  /* 0x00008e00a44a4a23 */ /* 0x000fe2000001004d */
        /* <DEDUP_REMOVED lines=27> */
.L_x_211:
[----:B---34-:R-:W-:Y:S05]  /*11ae0*/  BSYNC B0 ;  /* 0x0000000000007941 */ /* 0x018fea0003800000 */
.L_x_210:
[----:B------:R-:W3:Y:S01]  /*11af0*/  S2R R0, SR_CTAID.Z ;  /* 0x0000000000007919 */ /* 0x000ee20000002700 */
[----:B------:R-:W-:Y:S01]  /*11b00*/  LEA.HI R4, R7, R4, RZ, 0x3 ;  /* 0x0000000407047211 */ /* 0x000fe200078f18ff */
[----:B------:R-:W-:Y:S01]  /*11b10*/  UIMAD UR9, UR9, -0x40, UR16 ;  /* 0xffffffc0090978a4 */ /* 0x000fe2000f8e0210 */
[----:B------:R-:W-:Y:S01]  /*11b20*/  SHF.R.S32.HI R2, RZ, 0x1f, R240 ;  /* 0x0000001fff027819 */ /* 0x000fe200000114f0 */
[----:B------:R-:W-:Y:S01]  /*11b30*/  USHF.R.S32.HI UR6, URZ, 0x1f, UR10 ;  /* 0x0000001f3f067899 */ /* 0x000fe2000801140a */
[----:B------:R-:W-:Y:S01]  /*11b40*/  IADD3 R6, P0, R240, UR20, RZ ;  /* 0x00000014f0067c10 */ /* 0x000fe2000ff1e0ff */
[----:B------:R-:W-:Y:S01]  /*11b50*/  ULDC.64 UR4, c[0x0][0x1f0] ;  /* 0x00007c0000047ab9 */ /* 0x000fe20000000a00 */
[----:B------:R-:W-:Y:S01]  /*11b60*/  SHF.R.S32.HI R3, RZ, 0x3, R4 ;  /* 0x00000003ff037819 */ /* 0x000fe20000011404 */
[----:B------:R-:W-:Y:S01]  /*11b70*/  UIMAD UR4, UR6, UR4, URZ ;  /* 0x00000004060472a4 */ /* 0x000fe2000f8e023f */
[----:B------:R-:W-:Y:S01]  /*11b80*/  IADD3.X R7, R2, UR7, RZ, P0, !PT ;  /* 0x0000000702077c10 */ /* 0x000fe200087fe4ff */
[----:B------:R-:W-:Y:S01]  /*11b90*/  IMAD.U32 R2, RZ, RZ, UR13 ;  /* 0x0000000dff027e24 */ /* 0x000fe2000f8e00ff */
[----:B------:R-:W-:Y:S01]  /*11ba0*/  ISETP.GE.AND P0, PT, R3, UR9, PT ;  /* 0x0000000903007c0c */ /* 0x000fe2000bf06270 */
[----:B------:R-:W-:Y:S01]  /*11bb0*/  UIMAD UR4, UR10, UR5, UR4 ;  /* 0x000000050a0472a4 */ /* 0x000fe2000f8e0204 */
[----:B------:R-:W-:Y:S01]  /*11bc0*/  LEA.HI R72, R73, R72, RZ, 0x3 ;  /* 0x0000004849487211 */ /* 0x000fe200078f18ff */
[----:B------:R-:W-:Y:S03]  /*11bd0*/  BSSY B0, `(.L_x_212) ;  /* 0x0000016000007945 */ /* 0x000fe60003800000 */
[----:B------:R-:W-:-:S04]  /*11be0*/  SHF.R.S32.HI R72, RZ, 0x3, R72 ;  /* 0x00000003ff487819 */ /* 0x000fc80000011448 */
[----:B------:R-:W-:Y:S01]  /*11bf0*/  SHF.R.S32.HI R73, RZ, 0x1f, R72 ;  /* 0x0000001fff497819 */ /* 0x000fe20000011448 */
[----:B---3--:R-:W-:-:S04]  /*11c00*/  IMAD.WIDE.U32 R6, R0, c[0x0][0x1f0], R6 ;  /* 0x00007c0000067a25 */ /* 0x008fc800078e0006 */
[----:B------:R-:W-:Y:S01]  /*11c10*/  IMAD.WIDE R72, R2, 0x40, R72 ;  /* 0x0000004002487825 */ /* 0x000fe200078e0248 */
[----:B------:R-:W-:Y:S01]  /*11c20*/  IADD3 R75, R7, UR4, RZ ;  /* 0x00000004074b7c10 */ /* 0x000fe2000fffe0ff */
[----:B------:R-:W-:Y:S05]  /*11c30*/  @P0 BRA `(.L_x_213) ;  /* 0x000000f000000947 */ /* 0x000fea0003800000 */
        /* <DEDUP_REMOVED lines=15> */
.L_x_213:
[----:B------:R-:W-:Y:S05]  /*11d30*/  BSYNC B0 ;  /* 0x0000000000007941 */ /* 0x000fea0003800000 */
.L_x_212:
[----:B------:R-:W-:Y:S01]  /*11d40*/  LEA.HI.SX32 R0, R4, 0x10, 0x1d ;  /* 0x0000001004007811 */ /* 0x000fe200078feaff */
[----:B------:R-:W-:Y:S03]  /*11d50*/  BSSY B0, `(.L_x_214) ;  /* 0x0000015000007945 */ /* 0x000fe60003800000 */
[----:B------:R-:W-:-:S13]  /*11d60*/  ISETP.GE.AND P0, PT, R0, UR9, PT ;  /* 0x0000000900007c0c */ /* 0x000fda000bf06270 */
[----:B------:R-:W-:Y:S05]  /*11d70*/  @P0 BRA `(.L_x_215) ;  /* 0x0000012000000947 */ /* 0x000fea0003800000 */
[----:B------:R-:W-:Y:S01]  /*11d80*/  IADD3 R2, P0, R72, 0x10, RZ ;  /* 0x0000001048027810 */ /* 0x000fe20007f1e0ff */
[----:B-1-3--:R-:W-:Y:S01]  /*11d90*/  IMAD.MOV.U32 R16, RZ, RZ, R6 ;  /* 0x000000ffff107224 */ /* 0x00afe200078e0006 */
[----:B------:R-:W-:Y:S01]  /*11da0*/  ISETP.GE.AND P3, PT, R240, c[0x0][0x220], PT ;  /* 0x00008800f0007a0c */ /* 0x000fe20003f66270 */
[----:B--2---:R-:W-:Y:S01]  /*11db0*/  IMAD.MOV.U32 R17, RZ, RZ, R75 ;  /* 0x000000ffff117224 */ /* 0x004fe200078e004b */
        /* <DEDUP_REMOVED lines=10> */
[----:B------:R1:W-:Y:S04]  /*11e60*/  @!P3 STG.E.128 [R2.64], R60 ;  /* 0x0000003c0200b986 */ /* 0x0003e8000c101d12 */
[----:B------:R1:W-:Y:S04]  /*11e70*/  @!P2 STG.E.128 [R2.64+0x80], R44 ;  /* 0x0000802c0200a986 */ /* 0x0003e8000c101d12 */
[----:B------:R1:W-:Y:S04]  /*11e80*/  @!P1 STG.E.128 [R2.64+0x100], R28 ;  /* 0x0001001c02009986 */ /* 0x0003e8000c101d12 */
[----:B------:R1:W-:Y:S02]  /*11e90*/  @!P0 STG.E.128 [R2.64+0x180], R12 ;  /* 0x0001800c02008986 */ /* 0x0003e4000c101d12 */
.L_x_215:
[----:B------:R-:W-:Y:S05]  /*11ea0*/  BSYNC B0 ;  /* 0x0000000000007941 */ /* 0x000fea0003800000 */
.L_x_214:
[----:B------:R-:W-:Y:S01]  /*11eb0*/  LEA.HI.SX32 R0, R4, 0x20, 0x1d ;  /* 0x0000002004007811 */ /* 0x000fe200078feaff */
[----:B------:R-:W-:Y:S03]  /*11ec0*/  BSSY B0, `(.L_x_216) ;  /* 0x0000015000007945 */ /* 0x000fe60003800000 */
[----:B------:R-:W-:-:S13]  /*11ed0*/  ISETP.GE.AND P0, PT, R0, UR9, PT ;  /* 0x0000000900007c0c */ /* 0x000fda000bf06270 */
[----:B------:R-:W-:Y:S05]  /*11ee0*/  @P0 BRA `(.L_x_217) ;  /* 0x0000012000000947 */ /* 0x000fea0003800000 */
[----:B-1----:R-:W-:Y:S01]  /*11ef0*/  IADD3 R2, P0, R72, 0x20, RZ ;  /* 0x0000002048027810 */ /* 0x002fe20007f1e0ff */
[----:B------:R-:W-:Y:S01]  /*11f00*/  IMAD.MOV.U32 R12, RZ, RZ, R6 ;  /* 0x000000ffff0c7224 */ /* 0x000fe200078e0006 */
        /* <DEDUP_REMOVED lines=16> */
.L_x_217:
[----:B------:R-:W-:Y:S05]  /*12010*/  BSYNC B0 ;  /* 0x0000000000007941 */ /* 0x000fea0003800000 */
.L_x_216:
[----:B------:R-:W-:-:S04]  /*12020*/  LEA.HI.SX32 R4, R4, 0x30, 0x1d ;  /* 0x0000003004047811 */ /* 0x000fc800078feaff */
[----:B------:R-:W-:-:S13]  /*12030*/  ISETP.GE.AND P0, PT, R4, UR9, PT ;  /* 0x0000000904007c0c */ /* 0x000fda000bf06270 */
[----:B------:R-:W-:Y:S05]  /*12040*/  @P0 EXIT ;  /* 0x000000000000094d */ /* 0x000fea0003800000 */
[----:B------:R-:W-:Y:S01]  /*12050*/  IADD3 R0, P0, R72, 0x30, RZ ;  /* 0x0000003048007810 */ /* 0x000fe20007f1e0ff */
[----:B------:R-:W-:Y:S01]  /*12060*/  IMAD.MOV.U32 R4, RZ, RZ, R6 ;  /* 0x000000ffff047224 */ /* 0x000fe200078e0006 */
[----:B------:R-:W-:Y:S01]  /*12070*/  ISETP.GE.AND P2, PT, R240, c[0x0][0x220], PT ;  /* 0x00008800f0007a0c */ /* 0x000fe20003f46270 */
[----:B------:R-:W-:Y:S01]  /*12080*/  IMAD.MOV.U32 R5, RZ, RZ, R75 ;  /* 0x000000ffff057224 */ /* 0x000fe200078e004b */
[----:B------:R-:W-:Y:S01]  /*12090*/  ISETP.GE.AND P1, PT, R229, c[0x0][0x220], PT ;  /* 0x00008800e5007a0c */ /* 0x000fe20003f26270 */
[----:B------:R-:W-:Y:S01]  /*120a0*/  IMAD.X R72, RZ, RZ, R73, P0 ;  /* 0x000000ffff487224 */ /* 0x000fe200000e0649 */
[----:B------:R-:W-:Y:S01]  /*120b0*/  ISETP.GE.AND P0, PT, R228, c[0x0][0x220], PT ;  /* 0x00008800e4007a0c */ /* 0x000fe20003f06270 */
[----:B------:R-:W-:-:S04]  /*120c0*/  IMAD.WIDE.U32 R4, R0, c[0x0][0x1e8], R4 ;  /* 0x00007a0000047a25 */ /* 0x000fc800078e0004 */
[----:B-1----:R-:W-:Y:S01]  /*120d0*/  IMAD R3, R72, c[0x0][0x1e8], RZ ;  /* 0x00007a0048037a24 */ /* 0x002fe200078e02ff */
        /* <DEDUP_REMOVED lines=11> */
.L_x_218:
        /* <DEDUP_REMOVED lines=15> */
.L_x_2026:


//--------------------- .text._ZN5flash16flash_fwd_kernelI23Flash_fwd_kernel_traitsILi256ELi64ELi64ELi4ELb0ELb0EN7cutlass10bfloat16_tE19Flash_kernel_traitsILi256ELi64ELi64ELi4ES3_EELb0ELb0ELb1ELb1ELb0ELb0ELb0ELb0EEEvNS_16Flash_fwd_paramsE --------------------------
	.section	.text._ZN5flash16flash_fwd_kernelI23Flash_fwd_kernel_traitsILi256ELi64ELi64ELi4ELb0ELb0EN7cutlass10bfloat16_tE19Flash_kernel_traitsILi256ELi64ELi64ELi4ES3_EELb0ELb0ELb1ELb1ELb0ELb0ELb0ELb0EEEvNS_16Flash_fwd_paramsE,"ax",@progbits
	.sectioninfo	@"SHI_REGISTERS=255"
	.align	128
        .global         _ZN5flash16flash_fwd_kernelI23Flash_fwd_kernel_traitsILi256ELi64ELi64ELi4ELb0ELb0EN7cutlass10bfloat16_tE19Flash_kernel_traitsILi256ELi64ELi64ELi4ES3_EELb0ELb0ELb1ELb1ELb0ELb0ELb0ELb0EEEvNS_16Flash_fwd_paramsE
        .type           _ZN5flash16flash_fwd_kernelI23Flash_fwd_kernel_traitsILi256ELi64ELi64ELi4ELb0ELb0EN7cutlass10bfloat16_tE19Flash_kernel_traitsILi256ELi64ELi64ELi4ES3_EELb0ELb0ELb1ELb1ELb0ELb0ELb0ELb0EEEvNS_16Flash_fwd_paramsE,@function
        .size           _ZN5flash16flash_fwd_kernelI23Flash_fwd_kernel_traitsILi256ELi64ELi64ELi4ELb0ELb0EN7cutlass10bfloat16_tE19Flash_kernel_traitsILi256ELi64ELi64ELi4ES3_EELb0ELb0ELb1ELb1ELb0ELb0ELb0ELb0EEEvNS_16Flash_fwd_paramsE,(.L_x_2027 - _ZN5flash16flash_fwd_kernelI23Flash_fwd_kernel_traitsILi256ELi64ELi64ELi4ELb0ELb0EN7cutlass10bfloat16_tE19Flash_kernel_traitsILi256ELi64ELi64ELi4ES3_EELb0ELb0ELb1ELb1ELb0ELb0ELb0ELb0EEEvNS_16Flash_fwd_paramsE)
        .other          _ZN5flash16flash_fwd_kernelI23Flash_fwd_kernel_traitsILi256ELi64ELi64ELi4ELb0ELb0EN7cutlass10bfloat16_tE19Flash_kernel_traitsILi256ELi64ELi64ELi4ES3_EELb0ELb0ELb1ELb1ELb0ELb0ELb0ELb0EEEvNS_16Flash_fwd_paramsE,@"STO_CUDA_ENTRY STV_DEFAULT"
_ZN5flash16flash_fwd_kernelI23Flash_fwd_kernel_traitsILi256ELi64ELi64ELi4ELb0ELb0EN7cutlass10bfloat16_tE19Flash_kernel_traitsILi256ELi64ELi64ELi4ES3_EELb0ELb0ELb1ELb1ELb0ELb0ELb0ELb0EEEvNS_16Flash_fwd_paramsE:
.text._ZN5flash16flash_fwd_kernelI23Flash_fwd_kernel_traitsILi256ELi64ELi64ELi4ELb0ELb0EN7cutlass10bfloat16_tE19Flash_kernel_traitsILi256ELi64ELi64ELi4ES3_EELb0ELb0ELb1ELb1ELb0ELb0ELb0ELb0EEEvNS_16Flash_fwd_paramsE:
        /* <DEDUP_REMOVED lines=57> */
.L_x_219:
[----:B-1----:R-:W-:Y:S02]  /*0390*/  ULDC UR6, c[0x0][0x218] ;  /* 0x0000860000067ab9 */ /* 0x002fe40000000800 */
.L_x_220:
        /* <DEDUP_REMOVED lines=25> */
[----:B------:R-:W-:Y:S02]  /*0530*/  UIADD3 UR7, UR20, 0x3f, URZ ;  /* 0x0000003f14077890 */ /* 0x000fe4000fffe03f */
[----:B------:R-:W-:-:S02]  /*0540*/  UIADD3 UR10, UR6, -UR10, URZ ;  /* 0x8000000a060a7290 */ /* 0x000fc4000fffe03f */
        /* <DEDUP_REMOVED lines=37> */
[----:B------:R-:W-:-:S02]  /*07a0*/  @UP0 UIMAD UR7, UR15, UR7, UR9 ;  /* 0x000000070f0702a4 */ /* 0x000fc4000f8e0209 */
[----:B------:R-:W-:Y:S01]  /*07b0*/  ULDC UR10, c[0x0][0x214] ;  /* 0x00008500000a7ab9 */ /* 0x000fe20000000800 */
[----:B------:R-:W-:Y:S01]  /*07c0*/  IMAD.WIDE R18, R19, 0x40, R16 ;  /* 0x0000004013127825 */ /* 0x000fe200078e0210 */
[----:B------:R-:W-:Y:S01]  /*07d0*/  @UP1 ULDC UR11, c[0x0][0x210] ;  /* 0x00008400000b1ab9 */ /* 0x000fe20000000800 */
[C---:B------:R-:W-:Y:S01]  /*07e0*/  IADD3 R8, R9.reuse, 0x40, RZ ;  /* 0x0000004009087810 */ /* 0x040fe20007ffe0ff */
[----:B------:R-:W-:Y:S01]  /*07f0*/  @!UP0 UIMAD UR13, UR13, UR4, URZ ;  /* 0x000000040d0d82a4 */ /* 0x000fe2000f8e023f */
[C---:B------:R-:W-:Y:S01]  /*0800*/  IADD3 R7, R9.reuse, 0x80, RZ ;  /* 0x0000008009077810 */ /* 0x040fe20007ffe0ff */
[----:B------:R-:W-:Y:S01]  /*0810*/  ULDC UR9, c[0x0][0x234] ;  /* 0x00008d0000097ab9 */ /* 0x000fe20000000800 */
[----:B------:R-:W-:Y:S01]  /*0820*/  IADD3 R6, R9, 0xc0, RZ ;  /* 0x000000c009067810 */ /* 0x000fe20007ffe0ff */
[----:B------:R-:W-:Y:S02]  /*0830*/  @!UP0 UIMAD.WIDE.U32 UR24, UR16, UR4, URZ ;  /* 0x00000004101882a5 */ /* 0x000fe4000f8e003f */
[----:B------:R-:W-:-:S02]  /*0840*/  @UP1 UIMAD UR11, UR11, UR10, URZ ;  /* 0x0000000a0b0b12a4 */ /* 0x000fc4000f8e023f */
[----:B------:R-:W-:Y:S02]  /*0850*/  @!UP1 USEL UR11, UR10, UR9, !UP2 ;  /* 0x000000090a0b9287 */ /* 0x000fe4000d000000 */
[----:B------:R-:W-:Y:S02]  /*0860*/  @!UP0 UIMAD UR13, UR16, UR5, UR13 ;  /* 0x00000005100d82a4 */ /* 0x000fe4000f8e020d */
[----:B------:R-:W-:Y:S02]  /*0870*/  ULDC UR6, c[0x0][0x1c0] ;  /* 0x0000700000067ab9 */ /* 0x000fe40000000800 */
[----:B------:R-:W-:Y:S02]  /*0880*/  @UP1 UMOV UR12, 0x1 ;  /* 0x00000001000c1882 */ /* 0x000fe40000000000 */
[----:B------:R-:W-:Y:S02]  /*0890*/  @!UP1 UIMAD UR12, UR11, UR6, URZ ;  /* 0x000000060b0c92a4 */ /* 0x000fe4000f8e023f */
[----:B------:R-:W-:-:S02]  /*08a0*/  @!UP0 UMOV UR8, UR24 ;  /* 0x0000001800088c82 */ /* 0x000fc40008000000 */
[----:B------:R-:W-:Y:S01]  /*08b0*/  @!UP0 UIADD3 UR7, UR25, UR13, URZ ;  /* 0x0000000d19078290 */ /* 0x000fe2000fffe03f */
[C---:B------:R-:W-:Y:S01]  /*08c0*/  IADD3 R2, P0, R9.reuse, UR8, RZ ;  /* 0x0000000809027c10 */ /* 0x040fe2000ff1e0ff */
[----:B------:R-:W-:Y:S02]  /*08d0*/  USHF.R.S32.HI UR14, URZ, 0x1f, UR18 ;  /* 0x0000001f3f0e7899 */ /* 0x000fe40008011412 */
[----:B------:R-:W-:Y:S02]  /*08e0*/  UIADD3 UR21, -UR19, UR21, URZ ;  /* 0x0000001513157290 */ /* 0x000fe4000fffe13f */
[----:B------:R-:W-:Y:S01]  /*08f0*/  @!UP3 UIMAD UR20, UR16, UR10, URZ ;  /* 0x0000000a1014b2a4 */ /* 0x000fe2000f8e023f */
[----:B------:R-:W-:Y:S01]  /*0900*/  LEA.HI.X.SX32 R3, R9, UR7, 0x1, P0 ;  /* 0x0000000709037c11 */ /* 0x000fe200080f0eff */
[----:B------:R-:W-:Y:S02]  /*0910*/  UIMAD UR12, UR16, UR12, URZ ;  /* 0x0000000c100c72a4 */ /* 0x000fe4000f8e023f */
[----:B------:R-:W-:Y:S01]  /*0920*/  ULDC.64 UR4, c[0x0][0x1f0] ;  /* 0x00007c0000047ab9 */ /* 0x000fe20000000a00 */
[----:B------:R-:W-:Y:S01]  /*0930*/  ISETP.GE.AND P0, PT, R16, UR21, PT ;  /* 0x0000001510007c0c */ /* 0x000fe2000bf06270 */
[----:B------:R-:W-:Y:S01]  /*0940*/  @!UP3 USEL UR20, UR20, UR15, !UP0 ;  /* 0x0000000f1414b287 */ /* 0x000fe2000c000000 */
[----:B-1----:R-:W-:Y:S01]  /*0950*/  IMAD.WIDE.U32 R12, R12, c[0x0][0x1f0], R2 ;  /* 0x00007c000c0c7a25 */ /* 0x002fe200078e0002 */
[----:B------:R-:W-:-:S02]  /*0960*/  USEL UR12, UR12, URZ, UP3 ;  /* 0x0000003f0c0c7287 */ /* 0x000fc40009800000 */
[----:B------:R-:W-:Y:S02]  /*0970*/  UIMAD UR4, UR14, UR4, URZ ;  /* 0x000000040e0472a4 */ /* 0x000fe4000f8e023f */
[----:B------:R-:W-:Y:S02]  /*0980*/  UIMAD UR11, UR18, UR11, UR12 ;  /* 0x0000000b120b72a4 */ /* 0x000fe4000f8e020c */
[----:B------:R-:W-:Y:S02]  /*0990*/  @UP1 ULDC UR14, c[0x0][0x210] ;  /* 0x00008400000e1ab9 */ /* 0x000fe40000000800 */
[----:B------:R-:W-:Y:S02]  /*09a0*/  @!UP1 UMOV UR14, 0x1 ;  /* 0x00000001000e9882 */ /* 0x000fe40000000000 */
[----:B------:R-:W-:Y:S02]  /*09b0*/  UIMAD UR19, UR19, UR14, URZ ;  /* 0x0000000e131372a4 */ /* 0x000fe4000f8e023f */
[----:B------:R-:W-:-:S02]  /*09c0*/  UMOV UR26, URZ ;  /* 0x0000003f001a7c82 */ /* 0x000fc40008000000 */
        /* <DEDUP_REMOVED lines=25> */
.L_x_223:
[----:B------:R-:W-:Y:S05]  /*0b60*/  BSYNC B0 ;  /* 0x0000000000007941 */ /* 0x000fea0003800000 */
.L_x_222:
        /* <DEDUP_REMOVED lines=22> */
.L_x_225:
[----:B------:R-:W-:Y:S05]  /*0cd0*/  BSYNC B0 ;  /* 0x0000000000007941 */ /* 0x000fea0003800000 */
.L_x_224:
        /* <DEDUP_REMOVED lines=22> */
.L_x_227:
[----:B------:R-:W-:Y:S05]  /*0e40*/  BSYNC B0 ;  /* 0x0000000000007941 */ /* 0x000fea0003800000 */
.L_x_226:
        /* <DEDUP_REMOVED lines=21> */
.L_x_229:
[----:B------:R-:W-:Y:S05]  /*0fa0*/  BSYNC B0 ;  /* 0x0000000000007941 */ /* 0x000fea0003800000 */
.L_x_228:
        /* <DEDUP_REMOVED lines=35> */
.L_x_221:
[----:B------:R-:W-:Y:S02]  /*11e0*/  UISETP.NE.AND UP1, UPT, UR15, -0x1, UPT ;  /* 0xffffffff0f00788c */ /* 0x000fe4000bf25270 */
[----:B------:R-:W-:Y:S02]  /*11f0*/  UISETP.NE.AND UP0, UPT, UR8, -0x1, UPT ;  /* 0xffffffff0800788c */ /* 0x000fe4000bf05270 */
[----:B------:R-:W-:Y:S02]  /*1200*/  ULDC.64 UR24, c[0x0][0x190] ;  /* 0x0000640000187ab9 */ /* 0x000fe40000000a00 */
[----:B------:R-:W-:Y:S02]  /*1210*/  ULDC.64 UR6, c[0x0][0x178] ;  /* 0x00005e0000067ab9 */ /* 0x000fe40000000a00 */
[----:B------:R-:W-:Y:S01]  /*1220*/  PLOP3.LUT P0, PT, PT, PT, UP0, 0x80, 0x0 ;  /* 0x000000000000781c */ /* 0x000fe20003f0f008 */
[----:B------:R-:W-:-:S02]  /*1230*/  ULDC.64 UR4, c[0x0][0x198] ;  /* 0x0000660000047ab9 */ /* 0x000fc40000000a00 */
[----:B------:R-:W-:Y:S02]  /*1240*/  @!UP1 USHF.R.S32.HI UR9, URZ, 0x1f, UR16 ;  /* 0x0000001f3f099899 */ /* 0x000fe40008011410 */
[----:B------:R-:W-:Y:S02]  /*1250*/  @UP0 UIADD3 UR13, UR27, UR8, URZ ;  /* 0x000000081b0d0290 */ /* 0x000fe4000fffe03f */
[----:B------:R-:W-:Y:S02]  /*1260*/  @UP1 UIMAD.WIDE.U32 UR28, UR15, UR24, URZ ;  /* 0x000000180f1c12a5 */ /* 0x000fe4000f8e003f */
[----:B------:R-:W-:Y:S02]  /*1270*/  @!UP1 UIMAD UR9, UR9, UR6, URZ ;  /* 0x00000006090992a4 */ /* 0x000fe4000f8e023f */
[----:B------:R-:W-:Y:S02]  /*1280*/  @UP0 UIMAD.WIDE.U32 UR30, UR13, UR4, URZ ;  /* 0x000000040d1e02a5 */ /* 0x000fe4000f8e003f */
[----:B------:R-:W-:-:S02]  /*1290*/  @!UP1 UIMAD.WIDE.U32 UR32, UR16, UR6, URZ ;  /* 0x00000006102092a5 */ /* 0x000fc4000f8e003f */
[----:B------:R-:W-:Y:S02]  /*12a0*/  @!UP1 UIMAD UR7, UR16, UR7, UR9 ;  /* 0x00000007100792a4 */ /* 0x000fe4000f8e0209 */
[----:B------:R-:W-:Y:S02]  /*12b0*/  @UP1 UIMAD UR25, UR15, UR25, UR29 ;  /* 0x000000190f1912a4 */ /* 0x000fe4000f8e021d */
[----:B------:R-:W-:Y:S02]  /*12c0*/  @UP1 UMOV UR6, UR28 ;  /* 0x0000001c00061c82 */ /* 0x000fe40008000000 */
[----:B------:R-:W-:Y:S02]  /*12d0*/  @UP0 UIMAD UR13, UR13, UR5, UR31 ;  /* 0x000000050d0d02a4 */ /* 0x000fe4000f8e021f */
[----:B------:R-:W-:Y:S02]  /*12e0*/  USHF.R.S32.HI UR9, URZ, 0x1f, UR18 ;  /* 0x0000001f3f097899 */ /* 0x000fe40008011412 */
[----:B------:R-:W-:-:S02]  /*12f0*/  @!UP1 UIADD3 UR25, UR33, UR7, URZ ;  /* 0x0000000721199290 */ /* 0x000fc4000fffe03f */
[----:B------:R-:W-:Y:S02]  /*1300*/  @!UP1 UMOV UR6, UR32 ;  /* 0x0000002000069c82 */ /* 0x000fe40008000000 */
        /* <DEDUP_REMOVED lines=8> */
[----:B------:R-:W-:Y:S02]  /*1390*/  UIADD3 UR29, UR29, UR13, URZ ;  /* 0x0000000d1d1d7290 */ /* 0x000fe4000fffe03f */
[----:B------:R-:W-:Y:S02]  /*13a0*/  ULDC.64 UR4, c[0x0][0x180] ;  /* 0x0000600000047ab9 */ /* 0x000fe40000000a00 */
[----:B------:R-:W-:Y:S02]  /*13b0*/  UIMAD UR7, UR7, UR4, URZ ;  /* 0x00000004070772a4 */ /* 0x000fe4000f8e023f */
[----:B------:R-:W-:Y:S02]  /*13c0*/  UIMAD.WIDE.U32 UR28, UR16, UR4, UR28 ;  /* 0x00000004101c72a5 */ /* 0x000fe4000f8e001c */
[----:B------:R-:W-:-:S04]  /*13d0*/  UIMAD UR5, UR16, UR5, UR7 ;  /* 0x00000005100572a4 */ /* 0x000fc8000f8e0207 */
[----:B------:R-:W-:Y:S02]  /*13e0*/  UIADD3 UR13, UR29, UR5, URZ ;  /* 0x000000051d0d7290 */ /* 0x000fe4000fffe03f */
[----:B------:R-:W-:Y:S02]  /*13f0*/  UMOV UR14, UR28 ;  /* 0x0000001c000e7c82 */ /* 0x000fe40008000000 */
.L_x_230:
[----:B------:R-:W-:Y:S01]  /*1400*/  IABS R0, c[0x0][0x1c8] ;  /* 0x0000720000007a13 */ /* 0x000fe20000000000 */
[----:B------:R-:W1:Y:S01]  /*1410*/  S2R R2, SR_CTAID.Z ;  /* 0x0000000000027919 */ /* 0x000e620000002700 */
[----:B------:R-:W-:Y:S02]  /*1420*/  UMOV UR28, URZ ;  /* 0x0000003f001c7c82 */ /* 0x000fe40008000000 */
[----:B------:R-:W2:Y:S01]  /*1430*/  R2UR UR7, R0 ;  /* 0x00000000000773c2 */ /* 0x000ea200000e0000 */
[----:B------:R-:W-:Y:S01]  /*1440*/  @UP0 UIADD3 UR24, UR27, UR8, URZ ;  /* 0x000000081b180290 */ /* 0x000fe2000fffe03f */
[----:B-1----:R-:W-:Y:S01]  /*1450*/  IABS R2, R2 ;  /* 0x0000000200027213 */ /* 0x002fe20000000000 */
[----:B--2---:R-:W1:Y:S05]  /*1460*/  I2F.RP R5, UR7 ;  /* 0x0000000700057d06 */ /* 0x004e6a0008209400 */
[----:B------:R-:W2:Y:S03]  /*1470*/  R2UR UR5, R2 ;  /* 0x00000000020573c2 */ /* 0x000ea600000e0000 */
[----:B-1----:R-:W1:Y:S02]  /*1480*/  MUFU.RCP R3, R5 ;  /* 0x0000000500037308 */ /* 0x002e640000001000 */
[----:B-1----:R-:W-:-:S06]  /*1490*/  IADD3 R3, R3, 0xffffffe, RZ ;  /* 0x0ffffffe03037810 */ /* 0x002fcc0007ffe0ff */
[----:B------:R-:W1:Y:S02]  /*14a0*/  F2I.FTZ.U32.TRUNC.NTZ R0, R3 ;  /* 0x0000000300007305 */ /* 0x000e64000021f000 */
[----:B-1----:R-:W1:Y:S02]  /*14b0*/  R2UR UR29, R0 ;  /* 0x00000000001d73c2 */ /* 0x002e6400000e0000 */
[----:B-1----:R-:W-:-:S04]  /*14c0*/  UIADD3 UR4, URZ, -UR29, URZ ;  /* 0x8000001d3f047290 */ /* 0x002fc8000fffe03f */
[----:B------:R-:W-:-:S04]  /*14d0*/  UIMAD UR4, UR4, UR7, URZ ;  /* 0x00000007040472a4 */ /* 0x000fc8000f8e023f */
[----:B------:R-:W-:-:S04]  /*14e0*/  UIMAD.WIDE.U32 UR28, UR29, UR4, UR28 ;  /* 0x000000041d1c72a5 */ /* 0x000fc8000f8e001c */
[----:B--2---:R-:W-:-:S04]  /*14f0*/  UIMAD.WIDE.U32 UR28, UR29, UR5, URZ ;  /* 0x000000051d1c72a5 */ /* 0x004fc8000f8e003f */
        /* <DEDUP_REMOVED lines=32> */
.L_x_231:
[----:B------:R-:W-:Y:S01]  /*1700*/  SHF.R.S32.HI R3, RZ, 0x1f, R4 ;  /* 0x0000001fff037819 */ /* 0x000fe20000011404 */
[----:B------:R-:W1:Y:S01]  /*1710*/  S2R R16, SR_CTAID.Z ;  /* 0x0000000000107919 */ /* 0x000e620000002700 */
[----:B------:R-:W-:Y:S01]  /*1720*/  ULDC.64 UR4, c[0x0][0x1b8] ;  /* 0x00006e0000047ab9 */ /* 0x000fe20000000a00 */
[----:B------:R-:W-:Y:S01]  /*1730*/  IMAD.U32 R236, RZ, RZ, UR8 ;  /* 0x00000008ffec7e24 */ /* 0x000fe2000f8e00ff */
[CC--:B------:R-:W-:Y:S01]  /*1740*/  LEA.HI R5, R3.reuse, R4.reuse, RZ, 0x3 ;  /* 0x0000000403057211 */ /* 0x0c0fe200078f18ff */
[----:B------:R-:W-:Y:S01]  /*1750*/  UIMAD UR4, UR28, UR4, URZ ;  /* 0x000000041c0472a4 */ /* 0x000fe2000f8e023f */
[----:B------:R-:W-:Y:S01]  /*1760*/  LEA.HI R11, R3, R4, RZ, 0x4 ;  /* 0x00000004030b7211 */ /* 0x000fe200078f20ff */
[----:B------:R-:W-:Y:S01]  /*1770*/  UIADD3 UR27, -UR19, UR21, URZ ;  /* 0x00000015131b7290 */ /* 0x000fe2000fffe13f */
[----:B------:R-:W-:Y:S01]  /*1780*/  SHF.R.S32.HI R14, RZ, 0x3, R5 ;  /* 0x00000003ff0e7819 */ /* 0x000fe20000011405 */
[----:B------:R-:W-:Y:S01]  /*1790*/  IMAD.U32 R166, RZ, RZ, UR8 ;  /* 0x00000008ffa67e24 */ /* 0x000fe2000f8e00ff */
[----:B------:R-:W-:Y:S01]  /*17a0*/  SHF.R.S32.HI R0, RZ, 0x4, R11 ;  /* 0x00000004ff007819 */ /* 0x000fe2000001140b */
[----:B------:R-:W-:Y:S01]  /*17b0*/  IMAD.U32 R19, RZ, RZ, UR17 ;  /* 0x00000011ff137e24 */ /* 0x000fe2000f8e00ff */
[----:B------:R-:W-:Y:S01]  /*17c0*/  LOP3.LUT R5, R5, 0xfffffff8, RZ, 0xc0, !PT ;  /* 0xfffffff805057812 */ /* 0x000fe200078ec0ff */
[----:B------:R-:W-:Y:S01]  /*17d0*/  IMAD.SHL.U32 R7, R14, 0x40, RZ ;  /* 0x000000400e077824 */ /* 0x000fe200078e00ff */
[C---:B------:R-:W-:Y:S01]  /*17e0*/  LEA.HI R229, R11.reuse, R0, RZ, 0x1 ;  /* 0x000000000be57211 */ /* 0x040fe200078f08ff */
[----:B------:R-:W-:Y:S01]  /*17f0*/  BSSY B0, `(.L_x_232) ;  /* 0x000006a000007945 */ /* 0x000fe20003800000 */
[----:B------:R-:W-:Y:S01]  /*1800*/  LOP3.LUT R11, R11, 0xfffffff0, RZ, 0xc0, !PT ;  /* 0xfffffff00b0b7812 */ /* 0x000fe200078ec0ff */
[----:B------:R-:W-:Y:S01]  /*1810*/  IMAD.IADD R2, R4, 0x1, -R5 ;  /* 0x0000000104027824 */ /* 0x000fe200078e0a05 */
[----:B------:R-:W-:-:S02]  /*1820*/  LOP3.LUT R229, R229, 0xfffffffe, RZ, 0xc0, !PT ;  /* 0xfffffffee5e57812 */ /* 0x000fc400078ec0ff */
        /* <DEDUP_REMOVED lines=13> */
[----:B------:R-:W-:Y:S01]  /*1900*/  LEA.HI R9, R3, R4, RZ, 0x6 ;  /* 0x0000000403097211 */ /* 0x000fe200078f30ff */
        /* <DEDUP_REMOVED lines=13> */
[----:B------:R-:W-:-:S02]  /*19e0*/  IADD3 R233, R246, 0x40, RZ ;  /* 0x00000040f6e97810 */ /* 0x000fc40007ffe0ff */
        /* <DEDUP_REMOVED lines=74> */
.L_x_233:
[----:B------:R-:W-:Y:S05]  /*1e90*/  BSYNC B0 ;  /* 0x0000000000007941 */ /* 0x000fea0003800000 */
.L_x_232:
        /* <DEDUP_REMOVED lines=45> */
.L_x_235:
[----:B------:R-:W-:Y:S05]  /*2170*/  BSYNC B0 ;  /* 0x0000000000007941 */ /* 0x000fea0003800000 */
.L_x_234:
        /* <DEDUP_REMOVED lines=45> */
.L_x_237:
[----:B------:R-:W-:Y:S05]  /*2450*/  BSYNC B0 ;  /* 0x0000000000007941 */ /* 0x000fea0003800000 */
.L_x_236:
        /* <DEDUP_REMOVED lines=48> */
.L_x_239:
[----:B------:R-:W-:Y:S05]  /*2760*/  BSYNC B0 ;  /* 0x0000000000007941 */ /* 0x000fea0003800000 */
.L_x_238:
        /* <DEDUP_REMOVED lines=45> */
.L_x_241:
[----:B------:R-:W-:Y:S05]  /*2a40*/  BSYNC B0 ;  /* 0x0000000000007941 */ /* 0x000fea0003800000 */
.L_x_240:
        /* <DEDUP_REMOVED lines=41> */
.L_x_243:
[----:B------:R-:W-:Y:S05]  /*2ce0*/  BSYNC B0 ;  /* 0x0000000000007941 */ /* 0x000fea0003800000 */
.L_x_242:
        /* <DEDUP_REMOVED lines=40> */
.L_x_245:
[----:B------:R-:W-:Y:S05]  /*2f70*/  BSYNC B0 ;  /* 0x0000000000007941 */ /* 0x000fea0003800000 */
.L_x_244:
[----:B------:R-:W-:Y:S01]  /*2f80*/  ISETP.GE.AND P0, PT, R8, UR27, PT ;  /* 0x0000001b08007c0c */ /* 0x000fe2000bf06270 */
[----:B------:R-:W-:-:S12]  /*2f90*/  BSSY B0, `(.L_x_246) ;  /* 0x0000029000007945 */ /* 0x000fd80003800000 */
        /* <DEDUP_REMOVED lines=40> */
.L_x_247:
[----:B------:R-:W-:Y:S05]  /*3220*/  BSYNC B0 ;  /* 0x0000000000007941 */ /* 0x000fea0003800000 */
.L_x_246:
[----:B------:R-:W-:Y:S01]  /*3230*/  ULDC.64 UR4, c[0x0][0x318] ;  /* 0x0000c60000047ab9 */ /* 0x000fe20000000a00 */
[----:B------:R-:W0:Y:S01]  /*3240*/  LDGDEPBAR ;  /* 0x00000000000079af */ /* 0x000e220000000000 */
[----:B------:R-:W-:-:S04]  /*3250*/  UISETP.NE.U32.AND UP1, UPT, URZ, UR4, UPT ;  /* 0x000000043f00728c */ /* 0x000fc8000bf25070 */
[----:B------:R-:W-:-:S03]  /*3260*/  UISETP.NE.AND.EX UP1, UPT, URZ, UR5, UPT, UP1 ;  /* 0x000000053f00728c */ /* 0x000fc6000bf25310 */
[----:B------:R-:W-:-:S03]  /*3270*/  ULDC.64 UR4, c[0x0][0x320] ;  /* 0x0000c80000047ab9 */ /* 0x000fc60000000a00 */
        /* <DEDUP_REMOVED lines=8> */
[----:B------:R-:W-:Y:S02]  /*3300*/  ULDC UR4, c[0x0][0x318] ;  /* 0x0000c60000047ab9 */ /* 0x000fe40000000800 */
[----:B------:R-:W-:Y:S02]  /*3310*/  @UP1 ULEA UR34, UP0, UR36, UR4, 0x2 ;  /* 0x0000000424221291 */ /* 0x000fe4000f80103f */
[----:B------:R-:W-:Y:S02]  /*3320*/  @UP1 UIADD3 UR5, UR37, UR5, URZ ;  /* 0x0000000525051290 */ /* 0x000fe4000fffe03f */
[----:B------:R-:W-:Y:S02]  /*3330*/  ULDC UR4, c[0x0][0x31c] ;  /* 0x0000c70000047ab9 */ /* 0x000fe40000000800 */
[----:B------:R-:W-:Y:S01]  /*3340*/  @UP1 ULEA.HI.X UR35, UR36, UR4, UR5, 0x2, UP0 ;  /* 0x0000000424231291 */ /* 0x000fe200080f1405 */
[----:B-12---:R-:W-:Y:S01]  /*3350*/  IMAD.U32 R16, RZ, RZ, UR34 ;  /* 0x00000022ff107e24 */ /* 0x006fe2000f8e00ff */
[----:B------:R-:W1:Y:S01]  /*3360*/  @P0 MUFU.RCP R11, c[0x0][0x238] ;  /* 0x00008e00000b0b08 */ /* 0x000e620000001000 */
[----:B------:R-:W-:Y:S01]  /*3370*/  ISETP.GE.AND P1, PT, R14, UR27, PT ;  /* 0x0000001b0e007c0c */ /* 0x000fe2000bf26270 */
[----:B------:R-:W-:-:S02]  /*3380*/  ULDC.64 UR4, c[0x0][0x1a0] ;  /* 0x0000680000047ab9 */ /* 0x000fc40000000a00 */
[----:B------:R-:W-:-:S05]  /*3390*/  IMAD.U32 R17, RZ, RZ, UR35 ;  /* 0x00000023ff117e24 */ /* 0x000fca000f8e00ff */
[----:B------:R2:W1:Y:S01]  /*33a0*/  @P0 LDG.E R12, [R16.64] ;  /* 0x00000016100c0981 */ /* 0x000462000c1e1900 */
[----:B------:R-:W-:Y:S01]  /*33b0*/  LOP3.LUT R13, R6, 0xffffffe0, RZ, 0xc0, !PT ;  /* 0xffffffe0060d7812 */ /* 0x000fe200078ec0ff */
[----:B------:R-:W-:Y:S01]  /*33c0*/  USHF.L.U64.HI UR25, UR4, UR25, UR5 ;  /* 0x0000001904197299 */ /* 0x000fe20008010205 */
[----:B------:R-:W-:Y:S01]  /*33d0*/  IMAD.MOV.U32 R196, RZ, RZ, R166 ;  /* 0x000000ffffc47224 */ /* 0x000fe200078e00a6 */
[----:B------:R-:W-:Y:S01]  /*33e0*/  BAR.SYNC.DEFER_BLOCKING 0x0 ;  /* 0x0000000000007b1d */ /* 0x000fe20000010000 */
[----:B------:R-:W-:Y:S01]  /*33f0*/  USHF.L.U32 UR9, UR4, 0x6, URZ ;  /* 0x0000000604097899 */ /* 0x000fe2000800063f */
[----:B------:R-:W-:Y:S01]  /*3400*/  IMAD.IADD R6, R4, 0x1, -R13 ;  /* 0x0000000104067824 */ /* 0x000fe200078e0a0d */
[----:B------:R-:W-:-:S03]  /*3410*/  UIMAD UR5, UR25, UR29, URZ ;  /* 0x0000001d190572a4 */ /* 0x000fc6000f8e023f */
[----:B------:R-:W-:Y:S01]  /*3420*/  UMOV UR18, URZ ;  /* 0x0000003f00127c82 */ /* 0x000fe20008000000 */
[----:B------:R-:W-:Y:S01]  /*3430*/  BSSY B0, `(.L_x_248) ;  /* 0x0000031000007945 */ /* 0x000fe20003800000 */
[----:B------:R-:W-:Y:S01]  /*3440*/  UIMAD UR28, UR28, UR9, UR5 ;  /* 0x000000091c1c72a4 */ /* 0x000fe2000f8e0205 */
[----:B--2---:R-:W-:Y:S01]  /*3450*/  IMAD.U32 R17, RZ, RZ, UR29 ;  /* 0x0000001dff117e24 */ /* 0x004fe2000f8e00ff */
[----:B------:R2:W-:Y:S03]  /*3460*/  @P1 STS.128 [R234+0x10000], RZ ;  /* 0x010000ffea001388 */ /* 0x0005e60000000c00 */
[----:B------:R-:W-:Y:S01]  /*3470*/  IMAD.WIDE.U32 R16, R17, UR9, R196 ;  /* 0x0000000911107c25 */ /* 0x000fe2000f8e00c4 */
[----:B------:R2:W-:Y:S04]  /*3480*/  @P1 STS.128 [R234+0x12000], RZ ;  /* 0x012000ffea001388 */ /* 0x0005e80000000c00 */
[----:B------:R-:W-:Y:S01]  /*3490*/  IADD3 R19, R17, UR28, RZ ;  /* 0x0000001c11137c10 */ /* 0x000fe2000fffe0ff */
[----:B------:R2:W-:Y:S04]  /*34a0*/  @P1 STS.128 [R234+0x14000], RZ ;  /* 0x014000ffea001388 */ /* 0x0005e80000000c00 */
[----:B------:R2:W-:Y:S01]  /*34b0*/  @P1 STS.128 [R234+0x16000], RZ ;  /* 0x016000ffea001388 */ /* 0x0005e20000000c00 */
[----:B-1----:R-:W-:-:S04]  /*34c0*/  @P0 FMUL.FTZ R11, R12, R11 ;  /* 0x0000000b0c0b0220 */ /* 0x002fc80000410000 */
[----:B------:R1:W3:Y:S02]  /*34d0*/  @P0 R2UR UR16, R11 ;  /* 0x000000000b1003c2 */ /* 0x0002e400000e0000 */
[----:B-1----:R-:W-:Y:S01]  /*34e0*/  SHF.R.S32.HI R11, RZ, 0x1f, R6 ;  /* 0x0000001fff0b7819 */ /* 0x002fe20000011406 */
[----:B---3--:R-:W-:-:S03]  /*34f0*/  @UP1 UMOV UR18, UR16 ;  /* 0x0000001000121c82 */ /* 0x008fc60008000000 */
[----:B------:R-:W-:-:S04]  /*3500*/  LEA.HI R6, R11, R6, RZ, 0x2 ;  /* 0x000000060b067211 */ /* 0x000fc800078f10ff */
[----:B------:R-:W-:Y:S01]  /*3510*/  SHF.R.S32.HI R6, RZ, 0x2, R6 ;  /* 0x00000002ff067819 */ /* 0x000fe20000011406 */
        /* <DEDUP_REMOVED lines=34> */
.L_x_249:
[----:B--2---:R-:W-:Y:S05]  /*3740*/  BSYNC B0 ;  /* 0x0000000000007941 */ /* 0x004fea0003800000 */
.L_x_248:
        /* <DEDUP_REMOVED lines=17> */
[C---:B-1----:R-:W-:Y:S02]  /*3860*/  @!P5 LEA R22, P6, R11.reuse, c[0x0][0x170], 0x1 ;  /* 0x00005c000b16da11 */ /* 0x042fe400078c08ff */
        /* <DEDUP_REMOVED lines=27> */
.L_x_251:
[----:B------:R-:W-:Y:S05]  /*3a20*/  BSYNC B0 ;  /* 0x0000000000007941 */ /* 0x000fea0003800000 */
.L_x_250:
        /* <DEDUP_REMOVED lines=10> */
[----:B-1-3--:R-:W-:Y:S01]  /*3ad0*/  IMAD.MOV.U32 R12, RZ, RZ, c[0x0][0x1a4] ;  /* 0x00006900ff0c7624 */ /* 0x00afe200078e00ff */
        /* <DEDUP_REMOVED lines=33> */
.L_x_253:
[----:B------:R-:W-:Y:S05]  /*3cf0*/  BSYNC B0 ;  /* 0x0000000000007941 */ /* 0x000fea0003800000 */
.L_x_252:
        /* <DEDUP_REMOVED lines=19> */
[C---:B-1-3--:R-:W-:Y:S02]  /*3e30*/  @!P4 LEA R12, P3, R18.reuse, c[0x0][0x170], 0x1 ;  /* 0x00005c00120cca11 */ /* 0x04afe400078608ff */
        /* <DEDUP_REMOVED lines=26> */
.L_x_255:
[----:B------:R-:W-:Y:S05]  /*3fe0*/  BSYNC B0 ;  /* 0x0000000000007941 */ /* 0x000fea0003800000 */
.L_x_254:
[C---:B------:R-:W-:Y:S01]  /*3ff0*/  IMAD.SHL.U32 R8, R2.reuse, 0x40, RZ ;  /* 0x0000004002087824 */ /* 0x040fe200078e00ff */
[----:B------:R-:W-:Y:S01]  /*4000*/  R2P PR, R2, 0x6 ;  /* 0x0000000602007804 */ /* 0x000fe20000000000 */
[----:B------:R-:W-:Y:S01]  /*4010*/  IMAD.SHL.U32 R14, R14, 0x8, RZ ;  /* 0x000000080e0e7824 */ /* 0x000fe200078e00ff */
[----:B------:R-:W-:Y:S01]  /*4020*/  UIADD3 UR4, UR20, -UR21, URZ ;  /* 0x8000001514047290 */ /* 0x000fe2000fffe03f */
        /* <DEDUP_REMOVED lines=9> */
[----:B-1----:R-:W-:Y:S01]  /*40c0*/  LDSM.16.M88.4 R16, [R230] ;  /* 0x00000000e610783b */ /* 0x002fe20000000200 */
[C---:B------:R-:W-:Y:S01]  /*40d0*/  IMAD R226, R5.reuse, 0x2, R230 ;  /* 0x0000000205e27824 */ /* 0x040fe200078e02e6 */
[----:B------:R-:W-:Y:S01]  /*40e0*/  LOP3.LUT R8, R8, R9, RZ, 0x3c, !PT ;  /* 0x0000000908087212 */ /* 0x000fe200078e3cff */
[----:B------:R-:W-:Y:S01]  /*40f0*/  IMAD R225, R5, 0x2, R228 ;  /* 0x0000000205e17824 */ /* 0x000fe200078e02e4 */
[----:B------:R-:W-:Y:S01]  /*4100*/  LOP3.LUT R245, R245, 0x6, RZ, 0xc0, !PT ;  /* 0x00000006f5f57812 */ /* 0x000fe200078ec0ff */
[----:B------:R-:W-:Y:S01]  /*4110*/  IMAD.IADD R6, R6, 0x1, R81 ;  /* 0x0000000106067824 */ /* 0x000fe200078e0251 */
[----:B------:R-:W-:Y:S01]  /*4120*/  LDSM.16.M88.4 R64, [R226] ;  /* 0x00000000e240783b */ /* 0x000fe20000000200 */
[----:B------:R-:W-:Y:S01]  /*4130*/  IMAD R229, R229, 0x200, R8 ;  /* 0x00000200e5e57824 */ /* 0x000fe200078e0208 */
[----:B------:R-:W-:-:S02]  /*4140*/  ULDC UR5, c[0x0][0x2e8] ;  /* 0x0000ba0000057ab9 */ /* 0x000fc40000000800 */
[----:B------:R-:W-:Y:S01]  /*4150*/  LDSM.16.M88.4 R8, [R228] ;  /* 0x00000000e408783b */ /* 0x000fe20000000200 */
[----:B------:R-:W-:Y:S01]  /*4160*/  IMAD.SHL.U32 R229, R229, 0x2, RZ ;  /* 0x00000002e5e57824 */ /* 0x000fe200078e00ff */
[----:B------:R-:W-:Y:S01]  /*4170*/  IADD3 R244, R6, UR4, RZ ;  /* 0x0000000406f47c10 */ /* 0x000fe2000fffe0ff */
[----:B------:R-:W-:Y:S01]  /*4180*/  UIADD3 UR5, UR19, UR5, URZ ;  /* 0x0000000513057290 */ /* 0x000fe2000fffe03f */
[----:B------:R-:W0:Y:S01]  /*4190*/  LDGDEPBAR ;  /* 0x00000000000079af */ /* 0x000e220000000000 */
[----:B------:R-:W-:Y:S01]  /*41a0*/  UISETP.GT.AND UP0, UPT, UR29, UR11, UPT ;  /* 0x0000000b1d00728c */ /* 0x000fe2000bf04270 */
[C---:B------:R-:W-:Y:S02]  /*41b0*/  IADD3 R2, R229.reuse, 0x8000, RZ ;  /* 0x00008000e5027810 */ /* 0x040fe40007ffe0ff */
[----:B------:R-:W1:Y:S01]  /*41c0*/  LDSM.16.M88.4 R36, [R229+0x8000] ;  /* 0x00800000e524783b */ /* 0x000e620000000200 */
[----:B------:R-:W-:Y:S02]  /*41d0*/  IADD3 R227, R229, 0x8020, RZ ;  /* 0x00008020e5e37810 */ /* 0x000fe40007ffe0ff */
[----:B------:R-:W-:Y:S01]  /*41e0*/  @P1 IADD3 R227, R2, -0x20, RZ ;  /* 0xffffffe002e31810 */ /* 0x000fe20007ffe0ff */
[----:B------:R-:W5:Y:S01]  /*41f0*/  LDSM.16.M88.4 R28, [R229+0x8800] ;  /* 0x00880000e51c783b */ /* 0x000f620000000200 */
[----:B------:R-:W-:Y:S01]  /*4200*/  IMAD.MOV.U32 R2, RZ, RZ, 0x40 ;  /* 0x00000040ff027424 */ /* 0x000fe200078e00ff */
[----:B------:R-:W-:-:S02]  /*4210*/  IADD3 R242, R6, UR5, RZ ;  /* 0x0000000506f27c10 */ /* 0x000fc4000fffe0ff */
[----:B---3--:R-:W3:Y:S01]  /*4220*/  LDSM.16.M88.4 R20, [R229+0x9000] ;  /* 0x00900000e514783b */ /* 0x008ee20000000200 */
[----:B------:R-:W-:Y:S02]  /*4230*/  IADD3 R243, R244, -c[0x0][0x2e4], RZ ;  /* 0x8000b900f4f37a10 */ /* 0x000fe40007ffe0ff */
[----:B------:R-:W-:Y:S01]  /*4240*/  SEL R2, R2, 0xffffffc0, !P2 ;  /* 0xffffffc002027807 */ /* 0x000fe20005000000 */
[----:B------:R-:W2:Y:S01]  /*4250*/  LDSM.16.M88.4 R12, [R229+0x9800] ;  /* 0x00980000e50c783b */ /* 0x000ea20000000200 */
[----:B------:R-:W-:Y:S02]  /*4260*/  IMNMX R242, R242, UR20, PT ;  /* 0x00000014f2f27c17 */ /* 0x000fe4000b800200 */
[----:B------:R-:W-:Y:S01]  /*4270*/  IMNMX R243, RZ, R243, !PT ;  /* 0x000000f3fff37217 */ /* 0x000fe20007800200 */
[----:B------:R-:W4:Y:S01]  /*4280*/  LDSM.16.M88.4 R48, [R227] ;  /* 0x00000000e330783b */ /* 0x000f220000000200 */
[----:B------:R-:W-:Y:S01]  /*4290*/  IMAD.IADD R223, R229, 0x1, R2 ;  /* 0x00000001e5df7824 */ /* 0x000fe200078e0202 */
[C---:B------:R-:W-:Y:S01]  /*42a0*/  IADD3 R219, R227.reuse, 0x800, RZ ;  /* 0x00000800e3db7810 */ /* 0x040fe20007ffe0ff */
[----:B------:R-:W-:Y:S01]  /*42b0*/  IMAD.IADD R216, R2, 0x1, R227 ;  /* 0x0000000102d87824 */ /* 0x000fe200078e02e3 */
[----:B------:R-:W2:Y:S01]  /*42c0*/  LDSM.16.M88.4 R44, [R227+0x800] ;  /* 0x00080000e32c783b */ /* 0x000ea20000000200 */
[----:B------:R-:W-:Y:S01]  /*42d0*/  IMAD.U32 R2, RZ, RZ, UR29 ;  /* 0x0000001dff027e24 */ /* 0x000fe2000f8e00ff */
[----:B------:R-:W-:-:S02]  /*42e0*/  IADD3 R218, R227, 0x1000, RZ ;  /* 0x00001000e3da7810 */ /* 0x000fc40007ffe0ff */
[----:B------:R-:W2:Y:S01]  /*42f0*/  LDSM.16.M88.4 R76, [R227+0x1000] ;  /* 0x00100000e34c783b */ /* 0x000ea20000000200 */
[C---:B------:R-:W-:Y:S02]  /*4300*/  IADD3 R217, R227.reuse, 0x1800, RZ ;  /* 0x00001800e3d97810 */ /* 0x040fe40007ffe0ff */
[C---:B------:R-:W-:Y:S01]  /*4310*/  IADD3 R215, R227.reuse, 0x2000, RZ ;  /* 0x00002000e3d77810 */ /* 0x040fe20007ffe0ff */
[----:B------:R-:W-:Y:S01]  /*4320*/  LDSM.16.M88.4 R60, [R223+0x8800] ;  /* 0x00880000df3c783b */ /* 0x000fe20000000200 */
[C---:B------:R-:W-:Y:S02]  /*4330*/  IADD3 R214, R227.reuse, 0x2800, RZ ;  /* 0x00002800e3d67810 */ /* 0x040fe40007ffe0ff */
[C---:B------:R-:W-:Y:S01]  /*4340*/  IADD3 R213, R227.reuse, 0x3000, RZ ;  /* 0x00003000e3d57810 */ /* 0x040fe20007ffe0ff */
[----:B------:R-:W-:Y:S01]  /*4350*/  LDSM.16.M88.4 R72, [R223+0x8000] ;  /* 0x00800000df48783b */ /* 0x000fe20000000200 */
[C---:B------:R-:W-:Y:S02]  /*4360*/  IADD3 R212, R227.reuse, 0x3800, RZ ;  /* 0x00003800e3d47810 */ /* 0x040fe40007ffe0ff */
[C---:B------:R-:W-:Y:S01]  /*4370*/  IADD3 R211, R227.reuse, 0x4000, RZ ;  /* 0x00004000e3d37810 */ /* 0x040fe20007ffe0ff */
[----:B------:R-:W-:Y:S01]  /*4380*/  LDSM.16.M88.4 R56, [R223+0x9800] ;  /* 0x00980000df38783b */ /* 0x000fe20000000200 */
[----:B------:R-:W-:-:S02]  /*4390*/  IADD3 R210, R227, 0x4800, RZ ;  /* 0x00004800e3d27810 */ /* 0x000fc40007ffe0ff */
[C---:B------:R-:W-:Y:S01]  /*43a0*/  IADD3 R209, R227.reuse, 0x5000, RZ ;  /* 0x00005000e3d17810 */ /* 0x040fe20007ffe0ff */
[C---:B-1----:R-:W-:Y:S01]  /*43b0*/  HMMA.16816.F32.BF16 R40, R16.reuse, R36, RZ ;  /* 0x000000241028723c */ /* 0x042fe200000418ff */
[----:B------:R-:W-:Y:S01]  /*43c0*/  LDSM.16.M88.4 R52, [R216] ;  /* 0x00000000d834783b */ /* 0x000fe20000000200 */
[C---:B------:R-:W-:Y:S02]  /*43d0*/  IADD3 R208, R227.reuse, 0x5800, RZ ;  /* 0x00005800e3d07810 */ /* 0x040fe40007ffe0ff */
[C---:B------:R-:W-:Y:S02]  /*43e0*/  IADD3 R207, R227.reuse, 0x6000, RZ ;  /* 0x00006000e3cf7810 */ /* 0x040fe40007ffe0ff */
[C---:B------:R-:W-:Y:S02]  /*43f0*/  IADD3 R206, R227.reuse, 0x6800, RZ ;  /* 0x00006800e3ce7810 */ /* 0x040fe40007ffe0ff */
[----:B-----5:R-:W-:Y:S01]  /*4400*/  HMMA.16816.F32.BF16 R32, R16, R28, RZ ;  /* 0x0000001c1020723c */ /* 0x020fe200000418ff */
[----:B------:R-:W-:-:S02]  /*4410*/  IADD3 R205, R227, 0x7000, RZ ;  /* 0x00007000e3cd7810 */ /* 0x000fc40007ffe0ff */
[----:B------:R-:W-:-:S05]  /*4420*/  IADD3 R204, R227, 0x7800, RZ ;  /* 0x00007800e3cc7810 */ /* 0x000fca0007ffe0ff */
[C---:B---3--:R-:W-:Y:S08]  /*4430*/  HMMA.16816.F32.BF16 R24, R16.reuse, R20, RZ ;  /* 0x000000141018723c */ /* 0x048ff000000418ff */
[C---:B------:R-:W-:Y:S08]  /*4440*/  HMMA.16816.F32.BF16 R36, R16.reuse, R38, RZ ;  /* 0x000000261024723c */ /* 0x040ff000000418ff */
[C---:B------:R-:W-:Y:S08]  /*4450*/  HMMA.16816.F32.BF16 R28, R16.reuse, R30, RZ ;  /* 0x0000001e101c723c */ /* 0x040ff000000418ff */
[C---:B------:R-:W-:Y:S08]  /*4460*/  HMMA.16816.F32.BF16 R20, R16.reuse, R22, RZ ;  /* 0x000000161014723c */ /* 0x040ff000000418ff */
[C---:B--2---:R-:W-:Y:S08]  /*4470*/  HMMA.16816.F32.BF16 R68, R16.reuse, R12, RZ ;  /* 0x0000000c1044723c */ /* 0x044ff000000418ff */
[----:B------:R-:W-:Y:S01]  /*4480*/  HMMA.16816.F32.BF16 R16, R16, R14, RZ ;  /* 0x0000000e1010723c */ /* 0x000fe200000418ff */
[----:B------:R-:W1:Y:S07]  /*4490*/  LDSM.16.M88.4 R12, [R227+0x1800] ;  /* 0x00180000e30c783b */ /* 0x000e6e0000000200 */
[C---:B----4-:R-:W-:Y:S08]  /*44a0*/  HMMA.16816.F32.BF16 R40, R8.reuse, R48, R40 ;  /* 0x000000300828723c */ /* 0x050ff00000041828 */
        /* <DEDUP_REMOVED lines=8> */
[C---:B-1----:R-:W-:Y:S08]  /*4530*/  HMMA.16816.F32.BF16 R68, R8.reuse, R12, R68 ;  /* 0x0000000c0844723c */ /* 0x042ff00000041844 */
[----:B------:R-:W-:Y:S01]  /*4540*/  HMMA.16816.F32.BF16 R16, R8, R14, R16 ;  /* 0x0000000e0810723c */ /* 0x000fe20000041810 */
[----:B------:R-:W1:Y:S04]  /*4550*/  LDSM.16.M88.4 R8, [R216+0x800] ;  /* 0x00080000d808783b */ /* 0x000e680000000200 */
[----:B------:R-:W3:Y:S03]  /*4560*/  LDSM.16.M88.4 R12, [R216+0x1000] ;  /* 0x00100000d80c783b */ /* 0x000ee60000000200 */
[C---:B------:R-:W-:Y:S08]  /*4570*/  HMMA.16816.F32.BF16 R32, R64.reuse, R60, R32 ;  /* 0x0000003c4020723c */ /* 0x040ff00000041820 */
        /* <DEDUP_REMOVED lines=10> */
[----:B------:R-:W-:Y:S04]  /*4620*/  LDSM.16.M88.4 R56, [R230+0x2000] ;  /* 0x00200000e638783b */ /* 0x000fe80000000200 */
[----:B------:R-:W4:Y:S03]  /*4630*/  LDSM.16.M88.4 R16, [R229+0xa000] ;  /* 0x00a00000e510783b */ /* 0x000f260000000200 */
[C---:B-1----:R-:W-:Y:S08]  /*4640*/  HMMA.16816.F32.BF16 R32, R44.reuse, R8, R32 ;  /* 0x000000082c20723c */ /* 0x042ff00000041820 */
[C---:B------:R-:W-:Y:S01]  /*4650*/  HMMA.16816.F32.BF16 R28, R44.reuse, R10, R28 ;  /* 0x0000000a2c1c723c */ /* 0x040fe2000004181c */
[----:B------:R-:W1:Y:S07]  /*4660*/  LDSM.16.M88.4 R8, [R229+0xa800] ;  /* 0x00a80000e508783b */ /* 0x000e6e0000000200 */
[C---:B------:R-:W-:Y:S08]  /*4670*/  HMMA.16816.F32.BF16 R40, R44.reuse, R52, R40 ;  /* 0x000000342c28723c */ /* 0x040ff00000041828 */
[C---:B------:R-:W-:Y:S01]  /*4680*/  HMMA.16816.F32.BF16 R36, R44.reuse, R54, R36 ;  /* 0x000000362c24723c */ /* 0x040fe20000041824 */
[----:B------:R-:W-:Y:S07]  /*4690*/  LDSM.16.M88.4 R52, [R227+0x2000] ;  /* 0x00200000e334783b */ /* 0x000fee0000000200 */
[C---:B---3--:R-:W-:Y:S08]  /*46a0*/  HMMA.16816.F32.BF16 R24, R44.reuse, R12, R24 ;  /* 0x0000000c2c18723c */ /* 0x048ff00000041818 */
[C---:B------:R-:W-:Y:S01]  /*46b0*/  HMMA.16816.F32.BF16 R20, R44.reuse, R14, R20 ;  /* 0x0000000e2c14723c */ /* 0x040fe20000041814 */
[----:B------:R-:W3:Y:S07]  /*46c0*/  LDSM.16.M88.4 R12, [R228+0x2000] ;  /* 0x00200000e40c783b */ /* 0x000eee0000000200 */
[C---:B--2---:R-:W-:Y:S08]  /*46d0*/  HMMA.16816.F32.BF16 R68, R44.reuse, R48, R68 ;  /* 0x000000302c44723c */ /* 0x044ff00000041844 */
[----:B------:R-:W-:Y:S01]  /*46e0*/  HMMA.16816.F32.BF16 R64, R44, R50, R64 ;  /* 0x000000322c40723c */ /* 0x000fe20000041840 */
[----:B------:R-:W2:Y:S04]  /*46f0*/  LDSM.16.M88.4 R44, [R227+0x2800] ;  /* 0x00280000e32c783b */ /* 0x000ea80000000200 */
[----:B------:R-:W5:Y:S03]  /*4700*/  LDSM.16.M88.4 R48, [R227+0x3800] ;  /* 0x00380000e330783b */ /* 0x000f660000000200 */
[C---:B----4-:R-:W-:Y:S08]  /*4710*/  HMMA.16816.F32.BF16 R40, R56.reuse, R16, R40 ;  /* 0x000000103828723c */ /* 0x050ff00000041828 */
        /* <DEDUP_REMOVED lines=10> */
[----:B------:R-:W4:Y:S04]  /*47c0*/  LDSM.16.M88.4 R56, [R223+0xa800] ;  /* 0x00a80000df38783b */ /* 0x000f280000000200 */
[----:B------:R-:W-:Y:S03]  /*47d0*/  LDSM.16.M88.4 R72, [R216+0x3800] ;  /* 0x00380000d848783b */ /* 0x000fe60000000200 */
        /* <DEDUP_REMOVED lines=9> */
[C---:B-----5:R-:W-:Y:S08]  /*4870*/  HMMA.16816.F32.BF16 R68, R12.reuse, R48, R68 ;  /* 0x000000300c44723c */ /* 0x060ff00000041844 */
[----:B------:R-:W-:Y:S01]  /*4880*/  HMMA.16816.F32.BF16 R64, R12, R50, R64 ;  /* 0x000000320c40723c */ /* 0x000fe20000041840 */
[----:B------:R-:W3:Y:S04]  /*4890*/  LDSM.16.M88.4 R12, [R216+0x2000] ;  /* 0x00200000d80c783b */ /* 0x000ee80000000200 */
[----:B------:R-:W5:Y:S03]  /*48a0*/  LDSM.16.M88.4 R48, [R216+0x2800] ;  /* 0x00280000d830783b */ /* 0x000f660000000200 */
[C---:B-1----:R-:W-:Y:S08]  /*48b0*/  HMMA.16816.F32.BF16 R40, R16.reuse, R8, R40 ;  /* 0x000000081028723c */ /* 0x042ff00000041828 */
[C---:B------:R-:W-:Y:S01]  /*48c0*/  HMMA.16816.F32.BF16 R36, R16.reuse, R10, R36 ;  /* 0x0000000a1024723c */ /* 0x040fe20000041824 */
[----:B------:R-:W1:Y:S07]  /*48d0*/  LDSM.16.M88.4 R8, [R216+0x3000] ;  /* 0x00300000d808783b */ /* 0x000e6e0000000200 */
[C---:B----4-:R-:W-:Y:S08]  /*48e0*/  HMMA.16816.F32.BF16 R32, R16.reuse, R56, R32 ;  /* 0x000000381020723c */ /* 0x050ff00000041820 */
[C---:B------:R-:W-:Y:S01]  /*48f0*/  HMMA.16816.F32.BF16 R28, R16.reuse, R58, R28 ;  /* 0x0000003a101c723c */ /* 0x040fe2000004181c */
[----:B------:R-:W-:Y:S07]  /*4900*/  LDSM.16.M88.4 R56, [R229+0xc000] ;  /* 0x00c00000e538783b */ /* 0x000fee0000000200 */
[C---:B--2---:R-:W-:Y:S08]  /*4910*/  HMMA.16816.F32.BF16 R24, R16.reuse, R44, R24 ;  /* 0x0000002c1018723c */ /* 0x044ff00000041818 */
[C---:B------:R-:W-:Y:S01]  /*4920*/  HMMA.16816.F32.BF16 R20, R16.reuse, R46, R20 ;  /* 0x0000002e1014723c */ /* 0x040fe20000041814 */
[----:B------:R-:W-:Y:S07]  /*4930*/  LDSM.16.M88.4 R44, [R230+0x4000] ;  /* 0x00400000e62c783b */ /* 0x000fee0000000200 */
[C---:B------:R-:W-:Y:S08]  /*4940*/  HMMA.16816.F32.BF16 R68, R16.reuse, R52, R68 ;  /* 0x000000341044723c */ /* 0x040ff00000041844 */
[----:B------:R-:W-:Y:S01]  /*4950*/  HMMA.16816.F32.BF16 R64, R16, R54, R64 ;  /* 0x000000361040723c */ /* 0x000fe20000041840 */
[----:B------:R-:W2:Y:S04]  /*4960*/  LDSM.16.M88.4 R16, [R229+0xc800] ;  /* 0x00c80000e510783b */ /* 0x000ea80000000200 */
[----:B------:R-:W-:Y:S03]  /*4970*/  LDSM.16.M88.4 R52, [R229+0xd800] ;  /* 0x00d80000e534783b */ /* 0x000fe60000000200 */
[C---:B---3--:R-:W-:Y:S08]  /*4980*/  HMMA.16816.F32.BF16 R40, R60.reuse, R12, R40 ;  /* 0x0000000c3c28723c */ /* 0x048ff00000041828 */
[C---:B------:R-:W-:Y:S01]  /*4990*/  HMMA.16816.F32.BF16 R36, R60.reuse, R14, R36 ;  /* 0x0000000e3c24723c */ /* 0x040fe20000041824 */
[----:B------:R-:W3:Y:S07]  /*49a0*/  LDSM.16.M88.4 R12, [R229+0xd000] ;  /* 0x00d00000e50c783b */ /* 0x000eee0000000200 */
        /* <DEDUP_REMOVED lines=16> */
[C---:B------:R-:W-:Y:S08]  /*4ab0*/  HMMA.16816.F32.BF16 R40, R44.reuse, R56, R40 ;  /* 0x000000382c28723c */ /* 0x040ff00000041828 */
[C---:B------:R-:W-:Y:S01]  /*4ac0*/  HMMA.16816.F32.BF16 R36, R44.reuse, R58, R36 ;  /* 0x0000003a2c24723c */ /* 0x040fe20000041824 */
[----:B------:R-:W-:Y:S07]  /*4ad0*/  LDSM.16.M88.4 R56, [R223+0xc800] ;  /* 0x00c80000df38783b */ /* 0x000fee0000000200 */
[C---:B------:R-:W-:Y:S08]  /*4ae0*/  HMMA.16816.F32.BF16 R68, R44.reuse, R52, R68 ;  /* 0x000000342c44723c */ /* 0x040ff00000041844 */
[----:B------:R-:W-:Y:S01]  /*4af0*/  HMMA.16816.F32.BF16 R64, R44, R54, R64 ;  /* 0x000000362c40723c */ /* 0x000fe20000041840 */
[----:B------:R-:W5:Y:S04]  /*4b00*/  LDSM.16.M88.4 R44, [R226+0x4000] ;  /* 0x00400000e22c783b */ /* 0x000f680000000200 */
[----:B------:R-:W3:Y:S03]  /*4b10*/  LDSM.16.M88.4 R52, [R223+0xd000] ;  /* 0x00d00000df34783b */ /* 0x000ee60000000200 */
        /* <DEDUP_REMOVED lines=9> */
[C---:B---3--:R-:W-:Y:S08]  /*4bb0*/  HMMA.16816.F32.BF16 R68, R8.reuse, R12, R68 ;  /* 0x0000000c0844723c */ /* 0x048ff00000041844 */
[----:B------:R-:W-:Y:S01]  /*4bc0*/  HMMA.16816.F32.BF16 R64, R8, R14, R64 ;  /* 0x0000000e0840723c */ /* 0x000fe20000041840 */
[----:B------:R-:W3:Y:S04]  /*4bd0*/  LDSM.16.M88.4 R12, [R216+0x4800] ;  /* 0x00480000d80c783b */ /* 0x000ee80000000200 */
[----:B------:R-:W4:Y:S03]  /*4be0*/  LDSM.16.M88.4 R8, [R216+0x5000] ;  /* 0x00500000d808783b */ /* 0x000f260000000200 */
[C---:B-----5:R-:W-:Y:S08]  /*4bf0*/  HMMA.16816.F32.BF16 R40, R44.reuse, R60, R40 ;  /* 0x0000003c2c28723c */ /* 0x060ff00000041828 */
[C---:B------:R-:W-:Y:S08]  /*4c00*/  HMMA.16816.F32.BF16 R32, R44.reuse, R56, R32 ;  /* 0x000000382c20723c */ /* 0x040ff00000041820 */
[C---:B------:R-:W-:Y:S01]  /*4c10*/  HMMA.16816.F32.BF16 R28, R44.reuse, R58, R28 ;  /* 0x0000003a2c1c723c */ /* 0x040fe2000004181c */
[----:B------:R-:W-:Y:S07]  /*4c20*/  LDSM.16.M88.4 R56, [R229+0xe000] ;  /* 0x00e00000e538783b */ /* 0x000fee0000000200 */
[C---:B------:R-:W-:Y:S01]  /*4c30*/  HMMA.16816.F32.BF16 R36, R44.reuse, R62, R36 ;  /* 0x0000003e2c24723c */ /* 0x040fe20000041824 */
[----:B------:R-:W5:Y:S07]  /*4c40*/  LDSM.16.M88.4 R60, [R230+0x6000] ;  /* 0x00600000e63c783b */ /* 0x000f6e0000000200 */
[C---:B------:R-:W-:Y:S08]  /*4c50*/  HMMA.16816.F32.BF16 R24, R44.reuse, R52, R24 ;  /* 0x000000342c18723c */ /* 0x040ff00000041818 */
[C---:B------:R-:W-:Y:S01]  /*4c60*/  HMMA.16816.F32.BF16 R20, R44.reuse, R54, R20 ;  /* 0x000000362c14723c */ /* 0x040fe20000041814 */
[----:B------:R-:W4:Y:S07]  /*4c70*/  LDSM.16.M88.4 R52, [R229+0xe800] ;  /* 0x00e80000e534783b */ /* 0x000f2e0000000200 */
[C---:B-1----:R-:W-:Y:S08]  /*4c80*/  HMMA.16816.F32.BF16 R68, R44.reuse, R48, R68 ;  /* 0x000000302c44723c */ /* 0x042ff00000041844 */
[----:B------:R-:W-:Y:S01]  /*4c90*/  HMMA.16816.F32.BF16 R64, R44, R50, R64 ;  /* 0x000000322c40723c */ /* 0x000fe20000041840 */
[----:B------:R-:W1:Y:S04]  /*4ca0*/  LDSM.16.M88.4 R48, [R229+0xf000] ;  /* 0x00f00000e530783b */ /* 0x000e680000000200 */
[----:B------:R-:W1:Y:S03]  /*4cb0*/  LDSM.16.M88.4 R44, [R229+0xf800] ;  /* 0x00f80000e52c783b */ /* 0x000e660000000200 */
[C---:B--2---:R-:W-:Y:S08]  /*4cc0*/  HMMA.16816.F32.BF16 R40, R76.reuse, R16, R40 ;  /* 0x000000104c28723c */ /* 0x044ff00000041828 */
[C---:B---3--:R-:W-:Y:S08]  /*4cd0*/  HMMA.16816.F32.BF16 R32, R76.reuse, R12, R32 ;  /* 0x0000000c4c20723c */ /* 0x048ff00000041820 */
[C---:B------:R-:W-:Y:S01]  /*4ce0*/  HMMA.16816.F32.BF16 R28, R76.reuse, R14, R28 ;  /* 0x0000000e4c1c723c */ /* 0x040fe2000004181c */
[----:B------:R-:W-:Y:S07]  /*4cf0*/  LDSM.16.M88.4 R12, [R227+0x6000] ;  /* 0x00600000e30c783b */ /* 0x000fee0000000200 */
[C---:B------:R-:W-:Y:S01]  /*4d00*/  HMMA.16816.F32.BF16 R36, R76.reuse, R18, R36 ;  /* 0x000000124c24723c */ /* 0x040fe20000041824 */
[----:B------:R-:W2:Y:S07]  /*4d10*/  LDSM.16.M88.4 R16, [R228+0x6000] ;  /* 0x00600000e410783b */ /* 0x000eae0000000200 */
[C---:B----4-:R-:W-:Y:S08]  /*4d20*/  HMMA.16816.F32.BF16 R24, R76.reuse, R8, R24 ;  /* 0x000000084c18723c */ /* 0x050ff00000041818 */
[C---:B------:R-:W-:Y:S01]  /*4d30*/  HMMA.16816.F32.BF16 R20, R76.reuse, R10, R20 ;  /* 0x0000000a4c14723c */ /* 0x040fe20000041814 */
[----:B------:R-:W3:Y:S07]  /*4d40*/  LDSM.16.M88.4 R8, [R227+0x6800] ;  /* 0x00680000e308783b */ /* 0x000eee0000000200 */
[C---:B------:R-:W-:Y:S08]  /*4d50*/  HMMA.16816.F32.BF16 R68, R76.reuse, R72, R68 ;  /* 0x000000484c44723c */ /* 0x040ff00000041844 */
[----:B------:R-:W-:Y:S01]  /*4d60*/  HMMA.16816.F32.BF16 R64, R76, R74, R64 ;  /* 0x0000004a4c40723c */ /* 0x000fe20000041840 */
[----:B------:R-:W-:Y:S07]  /*4d70*/  LDSM.16.M88.4 R72, [R227+0x7800] ;  /* 0x00780000e348783b */ /* 0x000fee0000000200 */
[C---:B-----5:R-:W-:Y:S08]  /*4d80*/  HMMA.16816.F32.BF16 R40, R60.reuse, R56, R40 ;  /* 0x000000383c28723c */ /* 0x060ff00000041828 */
[C---:B------:R-:W-:Y:S08]  /*4d90*/  HMMA.16816.F32.BF16 R32, R60.reuse, R52, R32 ;  /* 0x000000343c20723c */ /* 0x040ff00000041820 */
[C---:B------:R-:W-:Y:S01]  /*4da0*/  HMMA.16816.F32.BF16 R28, R60.reuse, R54, R28 ;  /* 0x000000363c1c723c */ /* 0x040fe2000004181c */
[----:B------:R-:W4:Y:S07]  /*4db0*/  LDSM.16.M88.4 R52, [R227+0x7000] ;  /* 0x00700000e334783b */ /* 0x000f2e0000000200 */
[C---:B------:R-:W-:Y:S08]  /*4dc0*/  HMMA.16816.F32.BF16 R36, R60.reuse, R58, R36 ;  /* 0x0000003a3c24723c */ /* 0x040ff00000041824 */
[C---:B-1----:R-:W-:Y:S08]  /*4dd0*/  HMMA.16816.F32.BF16 R24, R60.reuse, R48, R24 ;  /* 0x000000303c18723c */ /* 0x042ff00000041818 */
[C---:B------:R-:W-:Y:S01]  /*4de0*/  HMMA.16816.F32.BF16 R56, R60.reuse, R50, R20 ;  /* 0x000000323c38723c */ /* 0x040fe20000041814 */
[----:B------:R-:W-:Y:S04]  /*4df0*/  LDSM.16.M88.4 R20, [R226+0x6000] ;  /* 0x00600000e214783b */ /* 0x000fe80000000200 */
[----:B------:R-:W1:Y:S03]  /*4e00*/  LDSM.16.M88.4 R48, [R223+0xe000] ;  /* 0x00e00000df30783b */ /* 0x000e660000000200 */
[C---:B------:R-:W-:Y:S01]  /*4e10*/  HMMA.16816.F32.BF16 R76, R60.reuse, R44, R68 ;  /* 0x0000002c3c4c723c */ /* 0x040fe20000041844 */
[----:B------:R-:W5:Y:S07]  /*4e20*/  LDSM.16.M88.4 R68, [R223+0xe800] ;  /* 0x00e80000df44783b */ /* 0x000f6e0000000200 */
[----:B------:R-:W-:Y:S08]  /*4e30*/  HMMA.16816.F32.BF16 R64, R60, R46, R64 ;  /* 0x0000002e3c40723c */ /* 0x000ff00000041840 */
[C---:B--2---:R-:W-:Y:S08]  /*4e40*/  HMMA.16816.F32.BF16 R40, R16.reuse, R12, R40 ;  /* 0x0000000c1028723c */ /* 0x044ff00000041828 */
[C---:B------:R-:W-:Y:S01]  /*4e50*/  HMMA.16816.F32.BF16 R36, R16.reuse, R14, R36 ;  /* 0x0000000e1024723c */ /* 0x040fe20000041824 */
[----:B------:R-:W2:Y:S07]  /*4e60*/  LDSM.16.M88.4 R12, [R223+0xf000] ;  /* 0x00f00000df0c783b */ /* 0x000eae0000000200 */
[C---:B---3--:R-:W-:Y:S08]  /*4e70*/  HMMA.16816.F32.BF16 R32, R16.reuse, R8, R32 ;  /* 0x000000081020723c */ /* 0x048ff00000041820 */
[C---:B------:R-:W-:Y:S01]  /*4e80*/  HMMA.16816.F32.BF16 R44, R16.reuse, R10, R28 ;  /* 0x0000000a102c723c */ /* 0x040fe2000004181c */
[----:B------:R-:W-:Y:S04]  /*4e90*/  LDSM.16.M88.4 R8, [R225+0x6000] ;  /* 0x00600000e108783b */ /* 0x000fe80000000200 */
[----:B------:R-:W3:Y:S03]  /*4ea0*/  LDSM.16.M88.4 R28, [R216+0x6000] ;  /* 0x00600000d81c783b */ /* 0x000ee60000000200 */
[C---:B----4-:R-:W-:Y:S08]  /*4eb0*/  HMMA.16816.F32.BF16 R24, R16.reuse, R52, R24 ;  /* 0x000000341018723c */ /* 0x050ff00000041818 */
[C---:B------:R-:W-:Y:S08]  /*4ec0*/  HMMA.16816.F32.BF16 R56, R16.reuse, R54, R56 ;  /* 0x000000361038723c */ /* 0x040ff00000041838 */
[C---:B------:R-:W-:Y:S08]  /*4ed0*/  HMMA.16816.F32.BF16 R76, R16.reuse, R72, R76 ;  /* 0x00000048104c723c */ /* 0x040ff0000004184c */
[----:B------:R-:W-:Y:S01]  /*4ee0*/  HMMA.16816.F32.BF16 R64, R16, R74, R64 ;  /* 0x0000004a1040723c */ /* 0x000fe20000041840 */
[----:B------:R-:W4:Y:S07]  /*4ef0*/  LDSM.16.M88.4 R16, [R216+0x6800] ;  /* 0x00680000d810783b */ /* 0x000f2e0000000200 */
[C---:B-1----:R-:W-:Y:S07]  /*4f00*/  HMMA.16816.F32.BF16 R40, R20.reuse, R48, R40 ;  /* 0x000000301428723c */ /* 0x042fee0000041828 */
[----:B------:R-:W-:Y:S01]  /*4f10*/  IMAD R49, R2, 0x40, R245 ;  /* 0x0000004002317824 */ /* 0x000fe200078e02f5 */
[----:B-----5:R-:W-:Y:S01]  /*4f20*/  HMMA.16816.F32.BF16 R32, R20, R68, R32 ;  /* 0x000000441420723c */ /* 0x020fe20000041820 */
[----:B------:R-:W-:-:S02]  /*4f30*/  IADD3 R2, R6, 0x8, RZ ;  /* 0x0000000806027810 */ /* 0x000fc40007ffe0ff */
[----:B------:R-:W-:Y:S01]  /*4f40*/  IMAD.IADD R4, R244, 0x1, -R49 ;  /* 0x00000001f4047824 */ /* 0x000fe200078e0a31 */
[----:B------:R-:W-:Y:S02]  /*4f50*/  IADD3 R6, R49, 0x8, RZ ;  /* 0x0000000831067810 */ /* 0x000fe40007ffe0ff */
[C---:B------:R-:W-:Y:S02]  /*4f60*/  IADD3 R241, R2.reuse, UR4, RZ ;  /* 0x0000000402f17c10 */ /* 0x040fe4000fffe0ff */
[----:B------:R-:W-:Y:S01]  /*4f70*/  HMMA.16816.F32.BF16 R36, R20, R50, R36 ;  /* 0x000000321424723c */ /* 0x000fe20000041824 */
[----:B------:R-:W-:Y:S02]  /*4f80*/  IADD3 R235, R2, UR5, RZ ;  /* 0x0000000502eb7c10 */ /* 0x000fe4000fffe0ff */
[----:B------:R-:W-:Y:S02]  /*4f90*/  IADD3 R240, R241, -c[0x0][0x2e4], RZ ;  /* 0x8000b900f1f07a10 */ /* 0x000fe40007ffe0ff */
[----:B------:R-:W-:-:S02]  /*4fa0*/  IMNMX R235, R235, UR20, PT ;  /* 0x00000014ebeb7c17 */ /* 0x000fc4000b800200 */
[----:B------:R-:W-:Y:S01]  /*4fb0*/  IMNMX R240, RZ, R240, !PT ;  /* 0x000000f0fff07217 */ /* 0x000fe20007800200 */
[----:B--2---:R-:W-:Y:S01]  /*4fc0*/  HMMA.16816.F32.BF16 R24, R20, R12, R24 ;  /* 0x0000000c1418723c */ /* 0x004fe20000041818 */
[C---:B------:R-:W-:Y:S02]  /*4fd0*/  ISETP.GE.AND P0, PT, R6.reuse, R242, PT ;  /* 0x000000f20600720c */ /* 0x040fe40003f06270 */
[C---:B------:R-:W-:Y:S02]  /*4fe0*/  ISETP.GE.AND P6, PT, R6.reuse, R235, PT ;  /* 0x000000eb0600720c */ /* 0x040fe40003fc6270 */
[C---:B------:R-:W-:Y:S02]  /*4ff0*/  ISETP.LT.OR P0, PT, R6.reuse, R243, P0 ;  /* 0x000000f30600720c */ /* 0x040fe40000701670 */
[----:B------:R-:W-:Y:S01]  /*5000*/  IADD3 R12, R49, 0x1, RZ ;  /* 0x00000001310c7810 */ /* 0x000fe20007ffe0ff */
[----:B---3--:R-:W-:Y:S01]  /*5010*/  HMMA.16816.F32.BF16 R40, R8, R28, R40 ;  /* 0x0000001c0828723c */ /* 0x008fe20000041828 */
[----:B------:R-:W-:Y:S01]  /*5020*/  IMAD.IADD R13, R241, 0x1, -R49 ;  /* 0x00000001f10d7824 */ /* 0x000fe200078e0a31 */
[----:B------:R-:W-:-:S02]  /*5030*/  ISETP.LT.OR P6, PT, R6, R240, P6 ;  /* 0x000000f00600720c */ /* 0x000fc400037c1670 */
[----:B------:R-:W-:Y:S01]  /*5040*/  ISETP.GE.AND P2, PT, R12, R242, PT ;  /* 0x000000f20c00720c */ /* 0x000fe20003f46270 */
[----:B------:R-:W-:Y:S01]  /*5050*/  IMAD.IADD R2, R241, 0x1, -R12 ;  /* 0x00000001f1027824 */ /* 0x000fe200078e0a0c */
[----:B------:R-:W-:Y:S01]  /*5060*/  IABS R13, R13 ;  /* 0x0000000d000d7213 */ /* 0x000fe20000000000 */
[C---:B------:R-:W-:Y:S01]  /*5070*/  IMAD.IADD R28, R244.reuse, 0x1, -R6 ;  /* 0x00000001f41c7824 */ /* 0x040fe200078e0a06 */
[----:B------:R-:W-:Y:S01]  /*5080*/  IABS R29, R4 ;  /* 0x00000004001d7213 */ /* 0x000fe20000000000 */
[----:B------:R-:W-:Y:S01]  /*5090*/  IMAD.IADD R4, R244, 0x1, -R12 ;  /* 0x00000001f4047824 */ /* 0x000fe200078e0a0c */
[----:B------:R-:W-:Y:S01]  /*50a0*/  ISETP.GE.AND P1, PT, R12, R235, PT ;  /* 0x000000eb0c00720c */ /* 0x000fe20003f26270 */
[----:B----4-:R-:W-:Y:S01]  /*50b0*/  HMMA.16816.F32.BF16 R32, R8, R16, R32 ;  /* 0x000000100820723c */ /* 0x010fe20000041820 */
[----:B------:R-:W-:Y:S01]  /*50c0*/  IABS R28, R28 ;  /* 0x0000001c001c7213 */ /* 0x000fe20000000000 */
[----:B------:R-:W1:Y:S01]  /*50d0*/  I2F R13, R13 ;  /* 0x0000000d000d7306 */ /* 0x000e620000201400 */
[----:B------:R-:W-:-:S02]  /*50e0*/  IABS R4, R4 ;  /* 0x0000000400047213 */ /* 0x000fc40000000000 */
[CC--:B------:R-:W-:Y:S02]  /*50f0*/  ISETP.LT.OR P2, PT, R12.reuse, R243.reuse, P2 ;  /* 0x000000f30c00720c */ /* 0x0c0fe40001741670 */
[----:B------:R-:W-:Y:S01]  /*5100*/  IADD3 R16, R49, 0x9, RZ ;  /* 0x0000000931107810 */ /* 0x000fe20007ffe0ff */
[----:B------:R-:W-:Y:S01]  /*5110*/  HMMA.16816.F32.BF16 R36, R8, R30, R36 ;  /* 0x0000001e0824723c */ /* 0x000fe20000041824 */
[----:B------:R-:W-:Y:S01]  /*5120*/  ISETP.LT.OR P1, PT, R12, R240, P1 ;  /* 0x000000f00c00720c */ /* 0x000fe20000f21670 */
[----:B------:R-:W2:Y:S01]  /*5130*/  I2F R29, R29 ;  /* 0x0000001d001d7306 */ /* 0x000ea20000201400 */
[----:B------:R-:W-:Y:S01]  /*5140*/  IMAD.IADD R12, R241, 0x1, -R6 ;  /* 0x00000001f10c7824 */ /* 0x000fe200078e0a06 */
[CC--:B------:R-:W-:Y:S01]  /*5150*/  ISETP.GE.AND P4, PT, R49.reuse, R242.reuse, PT ;  /* 0x000000f23100720c */ /* 0x0c0fe20003f86270 */
[----:B------:R-:W-:Y:S01]  /*5160*/  IMAD.MOV.U32 R6, RZ, RZ, R28 ;  /* 0x000000ffff067224 */ /* 0x000fe200078e001c */
[----:B------:R-:W-:Y:S01]  /*5170*/  ISETP.GE.AND P3, PT, R16, R242, PT ;  /* 0x000000f21000720c */ /* 0x000fe20003f66270 */
[----:B------:R-:W-:Y:S01]  /*5180*/  IMAD.IADD R28, R244, 0x1, -R16 ;  /* 0x00000001f41c7824 */ /* 0x000fe200078e0a10 */
[----:B------:R-:W-:Y:S01]  /*5190*/  ISETP.LT.OR P4, PT, R49, R243, P4 ;  /* 0x000000f33100720c */ /* 0x000fe20002781670 */
[----:B------:R-:W-:Y:S01]  /*51a0*/  HMMA.16816.F32.BF16 R44, R20, R70, R44 ;  /* 0x00000046142c723c */ /* 0x000fe2000004182c */
[----:B------:R-:W3:Y:S01]  /*51b0*/  I2F R4, R4 ;  /* 0x0000000400047306 */ /* 0x000ee20000201400 */
[----:B------:R-:W-:Y:S01]  /*51c0*/  IABS R12, R12 ;  /* 0x0000000c000c7213 */ /* 0x000fe20000000000 */
[----:B-1----:R-:W-:Y:S01]  /*51d0*/  FFMA.FTZ R13, R13, -UR18, R42 ;  /* 0x800000120d0d7c23 */ /* 0x002fe2000801002a */
[----:B------:R-:W-:-:S02]  /*51e0*/  ISETP.GE.AND P5, PT, R16, R235, PT ;  /* 0x000000eb1000720c */ /* 0x000fc40003fa6270 */
[C---:B------:R-:W-:Y:S02]  /*51f0*/  ISETP.LT.OR P3, PT, R16.reuse, R243, P3 ;  /* 0x000000f31000720c */ /* 0x040fe40001f61670 */
[----:B------:R-:W-:Y:S01]  /*5200*/  ISETP.LT.OR P5, PT, R16, R240, P5 ;  /* 0x000000f01000720c */ /* 0x000fe20002fa1670 */
[----:B------:R-:W1:Y:S01]  /*5210*/  I2F R17, R6 ;  /* 0x0000000600117306 */ /* 0x000e620000201400 */
[----:B--2---:R-:W-:Y:S01]  /*5220*/  FFMA.FTZ R40, R29, -UR18, R40 ;  /* 0x800000121d287c23 */ /* 0x004fe20008010028 */
[----:B------:R-:W-:Y:S01]  /*5230*/  IABS R2, R2 ;  /* 0x0000000200027213 */ /* 0x000fe20000000000 */
[----:B------:R-:W-:Y:S01]  /*5240*/  IMAD.MOV.U32 R29, RZ, RZ, R12 ;  /* 0x000000ffff1d7224 */ /* 0x000fe200078e000c */
[----:B------:R-:W-:Y:S01]  /*5250*/  HMMA.16816.F32.BF16 R56, R20, R14, R56 ;  /* 0x0000000e1438723c */ /* 0x000fe20000041838 */
[----:B------:R-:W-:Y:S01]  /*5260*/  IMAD.IADD R12, R241, 0x1, -R16 ;  /* 0x00000001f10c7824 */ /* 0x000fe200078e0a10 */
[----:B------:R-:W-:Y:S02]  /*5270*/  FSEL R40, R40, -INF , !P4 ;  /* 0xff80000028287808 */ /* 0x000fe40006000000 */
[----:B------:R-:W-:Y:S01]  /*5280*/  ISETP.GE.AND P4, PT, R49, R235, PT ;  /* 0x000000eb3100720c */ /* 0x000fe20003f86270 */
[----:B---3--:R-:W-:Y:S01]  /*5290*/  FFMA.FTZ R16, R4, -UR18, R41 ;  /* 0x8000001204107c23 */ /* 0x008fe20008010029 */
[----:B------:R-:W2:Y:S01]  /*52a0*/  I2F R2, R2 ;  /* 0x0000000200027306 */ /* 0x000ea20000201400 */
[----:B------:R-:W-:-:S02]  /*52b0*/  IABS R12, R12 ;  /* 0x0000000c000c7213 */ /* 0x000fc40000000000 */
[----:B------:R-:W-:Y:S02]  /*52c0*/  ISETP.LT.OR P4, PT, R49, R240, P4 ;  /* 0x000000f03100720c */ /* 0x000fe40002781670 */
[----:B------:R-:W-:Y:S01]  /*52d0*/  FSEL R16, R16, -INF , !P2 ;  /* 0xff80000010107808 */ /* 0x000fe20005000000 */
[----:B-1----:R-:W-:Y:S01]  /*52e0*/  FFMA.FTZ R36, R17, -UR18, R36 ;  /* 0x8000001211247c23 */ /* 0x002fe20008010024 */
[----:B------:R-:W-:Y:S01]  /*52f0*/  IABS R6, R28 ;  /* 0x0000001c00067213 */ /* 0x000fe20000000000 */
[----:B------:R-:W1:Y:S01]  /*5300*/  I2F R29, R29 ;  /* 0x0000001d001d7306 */ /* 0x000e620000201400 */
[----:B------:R-:W-:Y:S01]  /*5310*/  IADD3 R28, R49, 0x10, RZ ;  /* 0x00000010311c7810 */ /* 0x000fe20007ffe0ff */
[----:B------:R-:W-:Y:S01]  /*5320*/  HMMA.16816.F32.BF16 R44, R8, R18, R44 ;  /* 0x00000012082c723c */ /* 0x000fe2000004182c */
[----:B------:R-:W-:Y:S02]  /*5330*/  FSEL R41, R13, -INF , !P4 ;  /* 0xff8000000d297808 */ /* 0x000fe40006000000 */
[----:B------:R-:W-:Y:S01]  /*5340*/  ISETP.GE.AND P4, PT, R28, R242, PT ;  /* 0x000000f21c00720c */ /* 0x000fe20003f86270 */
[--C-:B------:R-:W-:Y:S01]  /*5350*/  IMAD.IADD R30, R244, 0x1, -R28.reuse ;  /* 0x00000001f41e7824 */ /* 0x100fe200078e0a1c */
[----:B------:R-:W-:Y:S01]  /*5360*/  ISETP.GE.AND P2, PT, R28, R235, PT ;  /* 0x000000eb1c00720c */ /* 0x000fe20003f46270 */
[----:B------:R-:W-:Y:S01]  /*5370*/  IMAD.IADD R4, R241, 0x1, -R28 ;  /* 0x00000001f1047824 */ /* 0x000fe200078e0a1c */
[----:B------:R-:W-:Y:S01]  /*5380*/  IADD3 R17, R49, 0x11, RZ ;  /* 0x0000001131117810 */ /* 0x000fe20007ffe0ff */
[----:B------:R-:W3:Y:S01]  /*5390*/  I2F R6, R6 ;  /* 0x0000000600067306 */ /* 0x000ee20000201400 */
[----:B------:R-:W-:Y:S01]  /*53a0*/  IABS R30, R30 ;  /* 0x0000001e001e7213 */ /* 0x000fe20000000000 */
[----:B--2---:R-:W-:Y:S01]  /*53b0*/  FFMA.FTZ R2, R2, -UR18, R43 ;  /* 0x8000001202027c23 */ /* 0x004fe2000801002b */
[----:B------:R-:W-:-:S02]  /*53c0*/  ISETP.LT.OR P4, PT, R28, R243, P4 ;  /* 0x000000f31c00720c */ /* 0x000fc40002781670 */
[----:B------:R-:W-:Y:S01]  /*53d0*/  ISETP.LT.OR P2, PT, R28, R240, P2 ;  /* 0x000000f01c00720c */ /* 0x000fe20001741670 */
[----:B------:R-:W-:Y:S01]  /*53e0*/  IMAD.MOV.U32 R13, RZ, RZ, R30 ;  /* 0x000000ffff0d7224 */ /* 0x000fe200078e001e */
[----:B------:R-:W-:Y:S01]  /*53f0*/  IABS R4, R4 ;  /* 0x0000000400047213 */ /* 0x000fe20000000000 */
[--C-:B------:R-:W-:Y:S01]  /*5400*/  IMAD.IADD R28, R244, 0x1, -R17.reuse ;  /* 0x00000001f41c7824 */ /* 0x100fe200078e0a11 */
[----:B------:R-:W2:Y:S01]  /*5410*/  I2F R12, R12 ;  /* 0x0000000c000c7306 */ /* 0x000ea20000201400 */
[----:B-1----:R-:W-:Y:S01]  /*5420*/  FFMA.FTZ R29, R29, -UR18, R38 ;  /* 0x800000121d1d7c23 */ /* 0x002fe20008010026 */
[----:B------:R-:W-:Y:S01]  /*5430*/  FSEL R18, R2, -INF , !P1 ;  /* 0xff80000002127808 */ /* 0x000fe20004800000 */
[----:B------:R-:W-:Y:S01]  /*5440*/  IMAD.IADD R2, R241, 0x1, -R17 ;  /* 0x00000001f1027824 */ /* 0x000fe200078e0a11 */
[----:B------:R-:W-:Y:S02]  /*5450*/  IABS R28, R28 ;  /* 0x0000001c001c7213 */ /* 0x000fe40000000000 */
[----:B------:R-:W-:Y:S01]  /*5460*/  FSEL R43, R29, -INF , !P6 ;  /* 0xff8000001d2b7808 */ /* 0x000fe20007000000 */
[----:B---3--:R-:W-:Y:S01]  /*5470*/  FFMA.FTZ R6, R6, -UR18, R37 ;  /* 0x8000001206067c23 */ /* 0x008fe20008010025 */
[----:B------:R-:W1:Y:S01]  /*5480*/  I2F R13, R13 ;  /* 0x0000000d000d7306 */ /* 0x000e620000201400 */
[----:B------:R-:W-:-:S02]  /*5490*/  IABS R2, R2 ;  /* 0x0000000200027213 */ /* 0x000fc40000000000 */
[----:B------:R-:W-:Y:S02]  /*54a0*/  FSEL R48, R36, -INF , !P0 ;  /* 0xff80000024307808 */ /* 0x000fe40004000000 */
[----:B------:R-:W-:Y:S02]  /*54b0*/  FSEL R42, R6, -INF , !P3 ;  /* 0xff800000062a7808 */ /* 0x000fe40005800000 */
[C---:B------:R-:W-:Y:S01]  /*54c0*/  ISETP.GE.AND P1, PT, R17.reuse, R242, PT ;  /* 0x000000f21100720c */ /* 0x040fe20003f26270 */
[----:B------:R-:W-:Y:S01]  /*54d0*/  I2F R28, R28 ;  /* 0x0000001c001c7306 */ /* 0x000fe20000201400 */
[C---:B------:R-:W-:Y:S01]  /*54e0*/  ISETP.GE.AND P0, PT, R17.reuse, R235, PT ;  /* 0x000000eb1100720c */ /* 0x040fe20003f06270 */
[----:B--2---:R-:W-:Y:S01]  /*54f0*/  FFMA.FTZ R12, R12, -UR18, R39 ;  /* 0x800000120c0c7c23 */ /* 0x004fe20008010027 */
[C---:B------:R-:W-:Y:S01]  /*5500*/  ISETP.LT.OR P1, PT, R17.reuse, R243, P1 ;  /* 0x000000f31100720c */ /* 0x040fe20000f21670 */
[----:B------:R-:W2:Y:S01]  /*5510*/  LDSM.16.M88.4 R36, [R223+0xf800] ;  /* 0x00f80000df24783b */ /* 0x000ea20000000200 */
[----:B------:R-:W-:-:S02]  /*5520*/  ISETP.LT.OR P0, PT, R17, R240, P0 ;  /* 0x000000f01100720c */ /* 0x000fc40000701670 */
[----:B------:R-:W-:Y:S01]  /*5530*/  IADD3 R15, R49, 0x21, RZ ;  /* 0x00000021310f7810 */ /* 0x000fe20007ffe0ff */
[----:B------:R3:W4:Y:S01]  /*5540*/  I2F R19, R4 ;  /* 0x0000000400137306 */ /* 0x0007220000201400 */
[----:B-1----:R-:W-:Y:S01]  /*5550*/  FFMA.FTZ R32, R13, -UR18, R32 ;  /* 0x800000120d207c23 */ /* 0x002fe20008010020 */
[----:B------:R-:W-:Y:S02]  /*5560*/  IADD3 R51, R49, 0x20, RZ ;  /* 0x0000002031337810 */ /* 0x000fe40007ffe0ff */
[----:B------:R-:W-:-:S03]  /*5570*/  IMAD.IADD R14, R244, 0x1, -R15 ;  /* 0x00000001f40e7824 */ /* 0x000fc600078e0a0f */
[----:B------:R-:W-:Y:S01]  /*5580*/  IMAD.IADD R53, R244, 0x1, -R51 ;  /* 0x00000001f4357824 */ /* 0x000fe200078e0a33 */
[----:B------:R-:W1:Y:S01]  /*5590*/  I2F R2, R2 ;  /* 0x0000000200027306 */ /* 0x000e620000201400 */
[----:B------:R-:W-:-:S03]  /*55a0*/  IABS R14, R14 ;  /* 0x0000000e000e7213 */ /* 0x000fc60000000000 */
[----:B------:R-:W-:Y:S02]  /*55b0*/  IABS R53, R53 ;  /* 0x0000003500357213 */ /* 0x000fe40000000000 */
[----:B---3--:R-:W-:Y:S01]  /*55c0*/  IADD3 R4, R49, 0x18, RZ ;  /* 0x0000001831047810 */ /* 0x008fe20007ffe0ff */
[----:B----4-:R-:W-:Y:S01]  /*55d0*/  FFMA.FTZ R17, R19, -UR18, R34 ;  /* 0x8000001213117c23 */ /* 0x010fe20008010022 */
[----:B------:R-:W-:Y:S02]  /*55e0*/  FSEL R19, R12, -INF , !P5 ;  /* 0xff8000000c137808 */ /* 0x000fe40006800000 */
[----:B------:R-:W-:Y:S01]  /*55f0*/  I2F R53, R53 ;  /* 0x0000003500357306 */ /* 0x000fe20000201400 */
[----:B------:R-:W-:Y:S01]  /*5600*/  ISETP.GE.AND P6, PT, R4, R242, PT ;  /* 0x000000f20400720c */ /* 0x000fe20003fc6270 */
[--C-:B------:R-:W-:Y:S01]  /*5610*/  IMAD.IADD R13, R244, 0x1, -R4.reuse ;  /* 0x00000001f40d7824 */ /* 0x100fe200078e0a04 */
[C---:B------:R-:W-:Y:S01]  /*5620*/  ISETP.GE.AND P3, PT, R4.reuse, R235, PT ;  /* 0x000000eb0400720c */ /* 0x040fe20003f66270 */
[----:B------:R-:W-:Y:S01]  /*5630*/  IMAD.IADD R6, R241, 0x1, -R4 ;  /* 0x00000001f1067824 */ /* 0x000fe200078e0a04 */
[----:B------:R-:W-:Y:S01]  /*5640*/  ISETP.LT.OR P6, PT, R4, R243, P6 ;  /* 0x000000f30400720c */ /* 0x000fe200037c1670 */
[----:B-1----:R-:W-:Y:S01]  /*5650*/  FFMA.FTZ R35, R2, -UR18, R35 ;  /* 0x8000001202237c23 */ /* 0x002fe20008010023 */
[----:B------:R-:W-:Y:S01]  /*5660*/  IABS R13, R13 ;  /* 0x0000000d000d7213 */ /* 0x000fe20000000000 */
[----:B------:R-:W-:Y:S01]  /*5670*/  I2F R14, R14 ;  /* 0x0000000e000e7306 */ /* 0x000fe20000201400 */
[----:B------:R-:W-:Y:S01]  /*5680*/  ISETP.LT.OR P3, PT, R4, R240, P3 ;  /* 0x000000f00400720c */ /* 0x000fe20001f61670 */
[----:B------:R-:W-:Y:S01]  /*5690*/  FFMA.FTZ R4, R28, -UR18, R33 ;  /* 0x800000121c047c23 */ /* 0x000fe20008010021 */
[----:B------:R-:W-:-:S02]  /*56a0*/  IADD3 R28, R49, 0x19, RZ ;  /* 0x00000019311c7810 */ /* 0x000fc40007ffe0ff */
[----:B------:R-:W-:Y:S02]  /*56b0*/  IABS R33, R6 ;  /* 0x0000000600217213 */ /* 0x000fe40000000000 */
[----:B------:R-:W-:Y:S01]  /*56c0*/  FSEL R6, R32, -INF , !P4 ;  /* 0xff80000020067808 */ /* 0x000fe20006000000 */
[----:B------:R-:W1:Y:S01]  /*56d0*/  I2F R13, R13 ;  /* 0x0000000d000d7306 */ /* 0x000e620000201400 */
[----:B------:R-:W-:Y:S01]  /*56e0*/  ISETP.GE.AND P5, PT, R28, R242, PT ;  /* 0x000000f21c00720c */ /* 0x000fe20003fa6270 */
[--C-:B------:R-:W-:Y:S01]  /*56f0*/  IMAD.IADD R12, R244, 0x1, -R28.reuse ;  /* 0x00000001f40c7824 */ /* 0x100fe200078e0a1c */
[C---:B------:R-:W-:Y:S01]  /*5700*/  ISETP.GE.AND P4, PT, R28.reuse, R235, PT ;  /* 0x000000eb1c00720c */ /* 0x040fe20003f86270 */
[----:B------:R-:W-:Y:S01]  /*5710*/  IMAD.IADD R32, R241, 0x1, -R28 ;  /* 0x00000001f1207824 */ /* 0x000fe200078e0a1c */
[C---:B------:R-:W-:Y:S01]  /*5720*/  ISETP.LT.OR P5, PT, R28.reuse, R243, P5 ;  /* 0x000000f31c00720c */ /* 0x040fe20002fa1670 */
[----:B--2---:R-:W-:Y:S01]  /*5730*/  HMMA.16816.F32.BF16 R76, R20, R36, R76 ;  /* 0x00000024144c723c */ /* 0x004fe2000004184c */
[----:B------:R-:W-:Y:S01]  /*5740*/  ISETP.LT.OR P4, PT, R28, R240, P4 ;  /* 0x000000f01c00720c */ /* 0x000fe20002781670 */
[----:B------:R-:W2:Y:S01]  /*5750*/  I2F R33, R33 ;  /* 0x0000002100217306 */ /* 0x000ea20000201400 */
[----:B------:R-:W3:Y:S01]  /*5760*/  LDSM.16.M88.4 R28, [R216+0x7000] ;  /* 0x00700000d81c783b */ /* 0x000ee20000000200 */
[----:B------:R-:W-:-:S02]  /*5770*/  IABS R12, R12 ;  /* 0x0000000c000c7213 */ /* 0x000fc40000000000 */
[----:B------:R-:W-:Y:S02]  /*5780*/  IADD3 R34, R49, 0x28, RZ ;  /* 0x0000002831227810 */ /* 0x000fe40007ffe0ff */
[----:B------:R-:W-:Y:S01]  /*5790*/  IABS R32, R32 ;  /* 0x0000002000207213 */ /* 0x000fe20000000000 */
[----:B------:R-:W-:Y:S01]  /*57a0*/  HMMA.16816.F32.BF16 R64, R20, R38, R64 ;  /* 0x000000261440723c */ /* 0x000fe20000041840 */
[----:B-1----:R-:W-:Y:S01]  /*57b0*/  FFMA.FTZ R2, R13, -UR18, R44 ;  /* 0x800000120d027c23 */ /* 0x002fe2000801002c */
[----:B------:R-:W1:Y:S01]  /*57c0*/  I2F R12, R12 ;  /* 0x0000000c000c7306 */ /* 0x000e620000201400 */
[----:B------:R-:W-:Y:S01]  /*57d0*/  FSEL R13, R35, -INF , !P0 ;  /* 0xff800000230d7808 */ /* 0x000fe20004000000 */
[----:B------:R-:W-:Y:S01]  /*57e0*/  IMAD.IADD R35, R241, 0x1, -R15 ;  /* 0x00000001f1237824 */ /* 0x000fe200078e0a0f */
[----:B------:R-:W-:Y:S02]  /*57f0*/  ISETP.GE.AND P0, PT, R15, R242, PT ;  /* 0x000000f20f00720c */ /* 0x000fe40003f06270 */
[----:B------:R-:W-:-:S02]  /*5800*/  FSEL R2, R2, -INF , !P6 ;  /* 0xff80000002027808 */ /* 0x000fc40007000000 */
[C---:B------:R-:W-:Y:S01]  /*5810*/  ISETP.GE.AND P6, PT, R15.reuse, R235, PT ;  /* 0x000000eb0f00720c */ /* 0x040fe20003fc6270 */
[----:B------:R-:W4:Y:S01]  /*5820*/  I2F R32, R32 ;  /* 0x0000002000207306 */ /* 0x000f220000201400 */
[----:B------:R-:W-:Y:S01]  /*5830*/  ISETP.LT.OR P0, PT, R15, R243, P0 ;  /* 0x000000f30f00720c */ /* 0x000fe20000701670 */
[----:B--2---:R-:W-:Y:S01]  /*5840*/  FFMA.FTZ R33, R33, -UR18, R46 ;  /* 0x8000001221217c23 */ /* 0x004fe2000801002e */
[----:B------:R-:W-:Y:S01]  /*5850*/  ISETP.LT.OR P6, PT, R15, R240, P6 ;  /* 0x000000f00f00720c */ /* 0x000fe200037c1670 */
[----:B------:R-:W-:Y:S01]  /*5860*/  IMAD.IADD R15, R244, 0x1, -R34 ;  /* 0x00000001f40f7824 */ /* 0x000fe200078e0a22 */
[----:B------:R-:W-:Y:S02]  /*5870*/  IADD3 R44, R49, 0x29, RZ ;  /* 0x00000029312c7810 */ /* 0x000fe40007ffe0ff */
[----:B------:R-:W-:Y:S01]  /*5880*/  IABS R35, R35 ;  /* 0x0000002300237213 */ /* 0x000fe20000000000 */
[----:B-1----:R-:W-:Y:S01]  /*5890*/  FFMA.FTZ R12, R12, -UR18, R45 ;  /* 0x800000120c0c7c23 */ /* 0x002fe2000801002d */
[----:B------:R-:W-:Y:S01]  /*58a0*/  IABS R15, R15 ;  /* 0x0000000f000f7213 */ /* 0x000fe20000000000 */
[----:B------:R-:W-:Y:S01]  /*58b0*/  IMAD.IADD R46, R241, 0x1, -R44 ;  /* 0x00000001f12e7824 */ /* 0x000fe200078e0a2c */
[----:B------:R-:W-:-:S02]  /*58c0*/  FSEL R17, R17, -INF , !P2 ;  /* 0xff80000011117808 */ /* 0x000fc40005000000 */
[----:B------:R-:W-:Y:S01]  /*58d0*/  FSEL R12, R12, -INF , !P5 ;  /* 0xff8000000c0c7808 */ /* 0x000fe20006800000 */
[----:B------:R-:W-:Y:S01]  /*58e0*/  IMAD.MOV.U32 R45, RZ, RZ, R15 ;  /* 0x000000ffff2d7224 */ /* 0x000fe200078e000f */
[----:B------:R-:W-:Y:S01]  /*58f0*/  FSEL R15, R33, -INF , !P3 ;  /* 0xff800000210f7808 */ /* 0x000fe20005800000 */
[----:B------:R-:W-:Y:S01]  /*5900*/  IMAD.IADD R33, R244, 0x1, -R44 ;  /* 0x00000001f4217824 */ /* 0x000fe200078e0a2c */
[----:B------:R-:W-:Y:S01]  /*5910*/  ISETP.GE.AND P3, PT, R34, R242, PT ;  /* 0x000000f22200720c */ /* 0x000fe20003f66270 */
[----:B----4-:R-:W-:Y:S01]  /*5920*/  FFMA.FTZ R47, R32, -UR18, R47 ;  /* 0x80000012202f7c23 */ /* 0x010fe2000801002f */
[C---:B------:R-:W-:Y:S01]  /*5930*/  ISETP.GE.AND P5, PT, R34.reuse, R235, PT ;  /* 0x000000eb2200720c */ /* 0x040fe20003fa6270 */
[----:B------:R-:W-:Y:S01]  /*5940*/  I2F R45, R45 ;  /* 0x0000002d002d7306 */ /* 0x000fe20000201400 */
[----:B------:R-:W-:Y:S02]  /*5950*/  IABS R33, R33 ;  /* 0x0000002100217213 */ /* 0x000fe40000000000 */
[C---:B------:R-:W-:Y:S01]  /*5960*/  ISETP.LT.OR P3, PT, R34.reuse, R243, P3 ;  /* 0x000000f32200720c */ /* 0x040fe20001f61670 */
[----:B---3--:R-:W-:Y:S01]  /*5970*/  HMMA.16816.F32.BF16 R24, R8, R28, R24 ;  /* 0x0000001c0818723c */ /* 0x008fe20000041818 */
[----:B------:R-:W-:Y:S01]  /*5980*/  ISETP.LT.OR P5, PT, R34, R240, P5 ;  /* 0x000000f02200720c */ /* 0x000fe20002fa1670 */
[----:B------:R-:W-:Y:S01]  /*5990*/  IMAD.MOV.U32 R36, RZ, RZ, R33 ;  /* 0x000000ffff247224 */ /* 0x000fe200078e0021 */
[----:B------:R-:W-:Y:S01]  /*59a0*/  FSEL R4, R4, -INF , !P1 ;  /* 0xff80000004047808 */ /* 0x000fe20004800000 */
[----:B------:R1:W2:Y:S01]  /*59b0*/  I2F R28, R35 ;  /* 0x00000023001c7306 */ /* 0x0002a20000201400 */
[----:B------:R-:W-:-:S02]  /*59c0*/  ISETP.GE.AND P2, PT, R51, R242, PT ;  /* 0x000000f23300720c */ /* 0x000fc40003f46270 */
[----:B------:R-:W-:Y:S01]  /*59d0*/  IMAD.IADD R29, R241, 0x1, -R34 ;  /* 0x00000001f11d7824 */ /* 0x000fe200078e0a22 */
[C---:B------:R-:W-:Y:S01]  /*59e0*/  ISETP.GE.AND P1, PT, R51.reuse, R235, PT ;  /* 0x000000eb3300720c */ /* 0x040fe20003f26270 */
[----:B------:R-:W-:Y:S01]  /*59f0*/  HMMA.16816.F32.BF16 R56, R8, R30, R56 ;  /* 0x0000001e0838723c */ /* 0x000fe20000041838 */
[C---:B------:R-:W-:Y:S02]  /*5a00*/  ISETP.LT.OR P2, PT, R51.reuse, R243, P2 ;  /* 0x000000f33300720c */ /* 0x040fe40001741670 */
[----:B------:R-:W-:Y:S01]  /*5a10*/  ISETP.LT.OR P1, PT, R51, R240, P1 ;  /* 0x000000f03300720c */ /* 0x000fe20000f21670 */
[----:B------:R-:W-:Y:S01]  /*5a20*/  IMAD.IADD R51, R241, 0x1, -R51 ;  /* 0x00000001f1337824 */ /* 0x000fe200078e0a33 */
[C---:B------:R-:W-:Y:S01]  /*5a30*/  IADD3 R37, R49.reuse, 0x30, RZ ;  /* 0x0000003031257810 */ /* 0x040fe20007ffe0ff */
[----:B------:R-:W3:Y:S01]  /*5a40*/  I2F R36, R36 ;  /* 0x0000002400247306 */ /* 0x000ee20000201400 */
[----:B------:R-:W-:Y:S02]  /*5a50*/  IADD3 R22, R49, 0x31, RZ ;  /* 0x0000003131167810 */ /* 0x000fe40007ffe0ff */
[----:B------:R-:W-:Y:S01]  /*5a60*/  IABS R51, R51 ;  /* 0x0000003300337213 */ /* 0x000fe20000000000 */
[C---:B------:R-:W-:Y:S01]  /*5a70*/  IMAD.IADD R23, R244.reuse, 0x1, -R37 ;  /* 0x00000001f4177824 */ /* 0x040fe200078e0a25 */
[----:B-1----:R-:W1:Y:S01]  /*5a80*/  LDSM.16.M88.4 R32, [R216+0x7800] ;  /* 0x00780000d820783b */ /* 0x002e620000000200 */
[----:B------:R-:W-:Y:S01]  /*5a90*/  IABS R29, R29 ;  /* 0x0000001d001d7213 */ /* 0x000fe20000000000 */
[----:B------:R-:W-:Y:S01]  /*5aa0*/  IMAD.IADD R31, R244, 0x1, -R22 ;  /* 0x00000001f41f7824 */ /* 0x000fe200078e0a16 */
[----:B------:R-:W-:Y:S01]  /*5ab0*/  IABS R46, R46 ;  /* 0x0000002e002e7213 */ /* 0x000fe20000000000 */
[----:B------:R-:W-:Y:S01]  /*5ac0*/  FFMA.FTZ R24, R53, -UR18, R24 ;  /* 0x8000001235187c23 */ /* 0x000fe20008010018 */
[----:B------:R-:W4:Y:S01]  /*5ad0*/  I2F R51, R51 ;  /* 0x0000003300337306 */ /* 0x000f220000201400 */
[----:B------:R-:W-:Y:S01]  /*5ae0*/  FFMA.FTZ R182, R14, -UR18, R25 ;  /* 0x800000120eb67c23 */ /* 0x000fe20008010019 */
[----:B------:R-:W-:Y:S01]  /*5af0*/  IADD3 R14, R49, 0x38, RZ ;  /* 0x00000038310e7810 */ /* 0x000fe20007ffe0ff */
[----:B--2---:R-:W-:Y:S01]  /*5b00*/  FFMA.FTZ R27, R28, -UR18, R27 ;  /* 0x800000121c1b7c23 */ /* 0x004fe2000801001b */
[----:B------:R-:W-:Y:S01]  /*5b10*/  FSEL R176, R24, -INF , !P2 ;  /* 0xff80000018b07808 */ /* 0x000fe20005000000 */
[C---:B------:R-:W-:Y:S01]  /*5b20*/  IMAD.IADD R24, R241.reuse, 0x1, -R37 ;  /* 0x00000001f1187824 */ /* 0x040fe200078e0a25 */
[----:B------:R-:W-:Y:S01]  /*5b30*/  IABS R23, R23 ;  /* 0x0000001700177213 */ /* 0x000fe20000000000 */
[----:B------:R-:W-:Y:S01]  /*5b40*/  IMAD.IADD R28, R241, 0x1, -R14 ;  /* 0x00000001f11c7824 */ /* 0x000fe200078e0a0e */
[----:B------:R-:W-:Y:S01]  /*5b50*/  IADD3 R49, R49, 0x39, RZ ;  /* 0x0000003931317810 */ /* 0x000fe20007ffe0ff */
[----:B------:R-:W-:Y:S01]  /*5b60*/  FFMA.FTZ R45, R45, -UR18, R56 ;  /* 0x800000122d2d7c23 */ /* 0x000fe20008010038 */
[----:B------:R-:W-:Y:S01]  /*5b70*/  IABS R24, R24 ;  /* 0x0000001800187213 */ /* 0x000fe20000000000 */
[----:B------:R-:W2:Y:S01]  /*5b80*/  I2F R29, R29 ;  /* 0x0000001d001d7306 */ /* 0x000ea20000201400 */
[----:B------:R-:W-:Y:S01]  /*5b90*/  FSEL R183, R27, -INF , !P6 ;  /* 0xff8000001bb77808 */ /* 0x000fe20007000000 */
[----:B---3--:R-:W-:Y:S01]  /*5ba0*/  FFMA.FTZ R36, R36, -UR18, R57 ;  /* 0x8000001224247c23 */ /* 0x008fe20008010039 */
[----:B------:R-:W-:Y:S01]  /*5bb0*/  FSEL R178, R45, -INF , !P3 ;  /* 0xff8000002db27808 */ /* 0x000fe20005800000 */
[----:B------:R-:W-:Y:S01]  /*5bc0*/  IMAD.MOV.U32 R30, RZ, RZ, R24 ;  /* 0x000000ffff1e7224 */ /* 0x000fe200078e0018 */
[----:B------:R-:W-:Y:S01]  /*5bd0*/  IABS R24, R31 ;  /* 0x0000001f00187213 */ /* 0x000fe20000000000 */
[----:B----4-:R-:W-:Y:S01]  /*5be0*/  FFMA.FTZ R26, R51, -UR18, R26 ;  /* 0x80000012331a7c23 */ /* 0x010fe2000801001a */
[C---:B------:R-:W-:Y:S01]  /*5bf0*/  ISETP.GE.AND P6, PT, R22.reuse, R242, PT ;  /* 0x000000f21600720c */ /* 0x040fe20003fc6270 */
[----:B------:R3:W-:Y:S01]  /*5c00*/  I2F R25, R30 ;  /* 0x0000001e00197306 */ /* 0x0007e20000201400 */
[----:B------:R-:W-:Y:S01]  /*5c10*/  ISETP.GE.AND P3, PT, R22, R235, PT ;  /* 0x000000eb1600720c */ /* 0x000fe20003f66270 */
[----:B------:R-:W-:Y:S01]  /*5c20*/  IMAD.IADD R31, R244, 0x1, -R49 ;  /* 0x00000001f41f7824 */ /* 0x000fe200078e0a31 */
[----:B------:R-:W-:Y:S01]  /*5c30*/  FSEL R193, R26, -INF , !P1 ;  /* 0xff8000001ac17808 */ /* 0x000fe20004800000 */
[----:B------:R-:W-:Y:S01]  /*5c40*/  IMAD.IADD R26, R241, 0x1, -R22 ;  /* 0x00000001f11a7824 */ /* 0x000fe200078e0a16 */
[----:B------:R-:W-:Y:S01]  /*5c50*/  IABS R28, R28 ;  /* 0x0000001c001c7213 */ /* 0x000fe20000000000 */
[----:B------:R-:W-:-:S04]  /*5c60*/  DEPBAR.LE SB0, 0x0 ;  /* 0x000080000000791a */ /* 0x000fc80000000000 */
[----:B------:R-:W4:Y:S01]  /*5c70*/  I2F R20, R46 ;  /* 0x0000002e00147306 */ /* 0x000f220000201400 */
[----:B------:R-:W-:Y:S01]  /*5c80*/  IABS R26, R26 ;  /* 0x0000001a001a7213 */ /* 0x000fe20000000000 */
[----:B--2---:R-:W-:Y:S01]  /*5c90*/  FFMA.FTZ R29, R29, -UR18, R58 ;  /* 0x800000121d1d7c23 */ /* 0x004fe2000801003a */
[C---:B------:R-:W-:Y:S02]  /*5ca0*/  ISETP.LT.OR P6, PT, R22.reuse, R243, P6 ;  /* 0x000000f31600720c */ /* 0x040fe400037c1670 */
[----:B------:R-:W-:Y:S01]  /*5cb0*/  ISETP.LT.OR P3, PT, R22, R240, P3 ;  /* 0x000000f01600720c */ /* 0x000fe20001f61670 */
[----:B-1----:R-:W-:Y:S01]  /*5cc0*/  HMMA.16816.F32.BF16 R76, R8, R32, R76 ;  /* 0x00000020084c723c */ /* 0x002fe2000004184c */
[----:B---3--:R-:W-:Y:S01]  /*5cd0*/  IMAD.IADD R30, R244, 0x1, -R14 ;  /* 0x00000001f41e7824 */ /* 0x008fe200078e0a0e */
[----:B------:R-:W1:Y:S01]  /*5ce0*/  I2F R23, R23 ;  /* 0x0000001700177306 */ /* 0x000e620000201400 */
[----:B------:R-:W-:Y:S02]  /*5cf0*/  FSEL R182, R182, -INF , !P0 ;  /* 0xff800000b6b67808 */ /* 0x000fe40004000000 */
[----:B------:R-:W-:-:S02]  /*5d00*/  IABS R22, R31 ;  /* 0x0000001f00167213 */ /* 0x000fc40000000000 */
[----:B------:R-:W-:Y:S01]  /*5d10*/  IABS R30, R30 ;  /* 0x0000001e001e7213 */ /* 0x000fe20000000000 */
[----:B------:R-:W-:Y:S01]  /*5d20*/  HMMA.16816.F32.BF16 R64, R8, R34, R64 ;  /* 0x000000220840723c */ /* 0x000fe20000041840 */
[-C--:B------:R-:W-:Y:S01]  /*5d30*/  ISETP.GE.AND P0, PT, R37, R235.reuse, PT ;  /* 0x000000eb2500720c */ /* 0x080fe20003f06270 */
[----:B------:R-:W-:Y:S01]  /*5d40*/  I2F R31, R28 ;  /* 0x0000001c001f7306 */ /* 0x000fe20000201400 */
[----:B------:R-:W-:Y:S01]  /*5d50*/  FSEL R21, R47, -INF , !P4 ;  /* 0xff8000002f157808 */ /* 0x000fe20006000000 */
[----:B----4-:R-:W-:Y:S01]  /*5d60*/  FFMA.FTZ R20, R20, -UR18, R59 ;  /* 0x8000001214147c23 */ /* 0x010fe2000801003b */
[----:B------:R-:W-:Y:S02]  /*5d70*/  ISETP.LT.OR P0, PT, R37, R240, P0 ;  /* 0x000000f02500720c */ /* 0x000fe40000701670 */
[----:B------:R-:W-:Y:S01]  /*5d80*/  IMAD.IADD R8, R241, 0x1, -R49 ;  /* 0x00000001f1087824 */ /* 0x000fe200078e0a31 */
[C---:B------:R-:W-:Y:S02]  /*5d90*/  ISETP.GE.AND P4, PT, R44.reuse, R242, PT ;  /* 0x000000f22c00720c */ /* 0x040fe40003f86270 */
[----:B------:R-:W2:Y:S01]  /*5da0*/  I2F R24, R24 ;  /* 0x0000001800187306 */ /* 0x000ea20000201400 */
[----:B------:R-:W-:-:S02]  /*5db0*/  ISETP.GE.AND P2, PT, R44, R235, PT ;  /* 0x000000eb2c00720c */ /* 0x000fc40003f46270 */
[----:B------:R-:W-:Y:S02]  /*5dc0*/  IABS R9, R8 ;  /* 0x0000000800097213 */ /* 0x000fe40000000000 */
[----:B------:R-:W-:Y:S01]  /*5dd0*/  ISETP.GE.AND P1, PT, R37, R242, PT ;  /* 0x000000f22500720c */ /* 0x000fe20003f26270 */
[----:B------:R-:W-:Y:S01]  /*5de0*/  FFMA.FTZ R25, R25, -UR18, R78 ;  /* 0x8000001219197c23 */ /* 0x000fe2000801004e */
[C---:B------:R-:W-:Y:S01]  /*5df0*/  ISETP.LT.OR P4, PT, R44.reuse, R243, P4 ;  /* 0x000000f32c00720c */ /* 0x040fe20002781670 */
[----:B------:R-:W3:Y:S01]  /*5e00*/  I2F R26, R26 ;  /* 0x0000001a001a7306 */ /* 0x000ee20000201400 */
[----:B-1----:R-:W-:Y:S01]  /*5e10*/  FFMA.FTZ R23, R23, -UR18, R76 ;  /* 0x8000001217177c23 */ /* 0x002fe2000801004c */
[----:B------:R-:W-:Y:S02]  /*5e20*/  ISETP.LT.OR P2, PT, R44, R240, P2 ;  /* 0x000000f02c00720c */ /* 0x000fe40001741670 */
[----:B------:R-:W-:Y:S02]  /*5e30*/  FSEL R187, R25, -INF , !P0 ;  /* 0xff80000019bb7808 */ /* 0x000fe40004000000 */
[----:B------:R-:W-:-:S02]  /*5e40*/  PLOP3.LUT P0, PT, PT, PT, UP0, 0x80, 0x0 ;  /* 0x000000000000781c */ /* 0x000fc40003f0f008 */
[----:B------:R-:W1:Y:S01]  /*5e50*/  I2F R27, R30 ;  /* 0x0000001e001b7306 */ /* 0x000e620000201400 */
[----:B------:R-:W-:Y:S01]  /*5e60*/  ISETP.LT.OR P1, PT, R37, R243, P1 ;  /* 0x000000f32500720c */ /* 0x000fe20000f21670 */
[----:B--2---:R-:W-:Y:S01]  /*5e70*/  FFMA.FTZ R24, R24, -UR18, R77 ;  /* 0x8000001218187c23 */ /* 0x004fe2000801004d */
[----:B------:R-:W-:Y:S01]  /*5e80*/  FSEL R191, R29, -INF , !P5 ;  /* 0xff8000001dbf7808 */ /* 0x000fe20006800000 */
[----:B------:R-:W-:Y:S01]  /*5e90*/  FFMA.FTZ R29, R31, -UR18, R66 ;  /* 0x800000121f1d7c23 */ /* 0x000fe20008010042 */
[----:B------:R-:W-:Y:S02]  /*5ea0*/  FSEL R180, R36, -INF , !P4 ;  /* 0xff80000024b47808 */ /* 0x000fe40006000000 */
[----:B------:R-:W-:Y:S01]  /*5eb0*/  FSEL R185, R20, -INF , !P2 ;  /* 0xff80000014b97808 */ /* 0x000fe20005000000 */
[----:B------:R-:W2:Y:S01]  /*5ec0*/  I2F R8, R22 ;  /* 0x0000001600087306 */ /* 0x000ea20000201400 */
[----:B------:R-:W-:Y:S01]  /*5ed0*/  FSEL R190, R23, -INF , !P1 ;  /* 0xff80000017be7808 */ /* 0x000fe20004800000 */
[----:B---3--:R-:W-:Y:S01]  /*5ee0*/  FFMA.FTZ R26, R26, -UR18, R79 ;  /* 0x800000121a1a7c23 */ /* 0x008fe2000801004f */
[----:B------:R-:W-:-:S02]  /*5ef0*/  ISETP.GE.AND P5, PT, R14, R242, PT ;  /* 0x000000f20e00720c */ /* 0x000fc40003fa6270 */
[C---:B------:R-:W-:Y:S02]  /*5f00*/  ISETP.GE.AND P4, PT, R49.reuse, R242, PT ;  /* 0x000000f23100720c */ /* 0x040fe40003f86270 */
[CC--:B------:R-:W-:Y:S01]  /*5f10*/  ISETP.GE.AND P2, PT, R14.reuse, R235.reuse, PT ;  /* 0x000000eb0e00720c */ /* 0x0c0fe20003f46270 */
[----:B------:R-:W3:Y:S01]  /*5f20*/  I2F R28, R9 ;  /* 0x00000009001c7306 */ /* 0x000ee20000201400 */
[----:B------:R-:W-:Y:S01]  /*5f30*/  ISETP.GE.AND P1, PT, R49, R235, PT ;  /* 0x000000eb3100720c */ /* 0x000fe20003f26270 */
[----:B-1----:R-:W-:Y:S01]  /*5f40*/  FFMA.FTZ R27, R27, -UR18, R64 ;  /* 0x800000121b1b7c23 */ /* 0x002fe20008010040 */
[CC--:B------:R-:W-:Y:S02]  /*5f50*/  ISETP.LT.OR P5, PT, R14.reuse, R243.reuse, P5 ;  /* 0x000000f30e00720c */ /* 0x0c0fe40002fa1670 */
[-C--:B------:R-:W-:Y:S02]  /*5f60*/  ISETP.LT.OR P2, PT, R14, R240.reuse, P2 ;  /* 0x000000f00e00720c */ /* 0x080fe40001741670 */
[C---:B------:R-:W-:Y:S01]  /*5f70*/  ISETP.LT.OR P4, PT, R49.reuse, R243, P4 ;  /* 0x000000f33100720c */ /* 0x040fe20002781670 */
[----:B--2---:R-:W-:Y:S01]  /*5f80*/  FFMA.FTZ R65, R8, -UR18, R65 ;  /* 0x8000001208417c23 */ /* 0x004fe20008010041 */
[----:B------:R-:W-:Y:S01]  /*5f90*/  BAR.SYNC.DEFER_BLOCKING 0x0 ;  /* 0x0000000000007b1d */ /* 0x000fe20000010000 */
[----:B------:R-:W-:-:S02]  /*5fa0*/  ISETP.LT.OR P1, PT, R49, R240, P1 ;  /* 0x000000f03100720c */ /* 0x000fc40000f21670 */
[----:B------:R-:W-:Y:S02]  /*5fb0*/  FSEL R188, R24, -INF , !P6 ;  /* 0xff80000018bc7808 */ /* 0x000fe40007000000 */
[----:B------:R-:W-:Y:S01]  /*5fc0*/  FSEL R31, R26, -INF , !P3 ;  /* 0xff8000001a1f7808 */ /* 0x000fe20005800000 */
[----:B---3--:R-:W-:Y:S01]  /*5fd0*/  FFMA.FTZ R28, R28, -UR18, R67 ;  /* 0x800000121c1c7c23 */ /* 0x008fe20008010043 */
[----:B------:R-:W-:Y:S02]  /*5fe0*/  FSEL R186, R27, -INF , !P5 ;  /* 0xff8000001bba7808 */ /* 0x000fe40006800000 */
[----:B------:R-:W-:Y:S02]  /*5ff0*/  FSEL R29, R29, -INF , !P2 ;  /* 0xff8000001d1d7808 */ /* 0x000fe40005000000 */
[----:B------:R-:W-:Y:S02]  /*6000*/  FSEL R184, R65, -INF , !P4 ;  /* 0xff80000041b87808 */ /* 0x000fe40006000000 */
        /* <DEDUP_REMOVED lines=132> */
.L_x_258:
[----:B------:R-:W-:Y:S05]  /*6850*/  BSYNC B0 ;  /* 0x0000000000007941 */ /* 0x000fea0003800000 */
.L_x_257:
[----:B------:R-:W0:Y:S02]  /*6860*/  LDGDEPBAR ;  /* 0x00000000000079af */ /* 0x000e240000000000 */
.L_x_256:
        /* <DEDUP_REMOVED lines=27> */
[----:B-1----:R-:W-:Y:S02]  /*6a20*/  FMNMX.FTZ R11, R29, R8, !PT ;  /* 0x000000081d0b7209 */ /* 0x002fe40007810000 */
        /* <DEDUP_REMOVED lines=27> */
[----:B------:R-:W-:Y:S01]  /*6be0*/  FMUL.FTZ R30, R3, c[0x0][0x23c] ;  /* 0x00008f00031e7a20 */ /* 0x000fe20000410000 */
        /* <DEDUP_REMOVED lines=23> */
[----:B------:R-:W3:Y:S01]  /*6d60*/  LDSM.16.MT88.4 R4, [R220+0x16000] ;  /* 0x01600000dc04783b */ /* 0x000ee20000004200 */
[--C-:B------:R-:W-:Y:S01]  /*6d70*/  FFMA.FTZ R169, R17, c[0x0][0x23c], -R30.reuse ;  /* 0x00008f0011a97a23 */ /* 0x100fe2000001081e */
[----:B------:R-:W-:Y:S01]  /*6d80*/  MUFU.EX2 R170, R170 ;  /* 0x000000aa00aa7308 */ /* 0x000fe20000000800 */
[--C-:B------:R-:W-:Y:S01]  /*6d90*/  FFMA.FTZ R32, R13, c[0x0][0x23c], -R30.reuse ;  /* 0x00008f000d207a23 */ /* 0x100fe2000001081e */
[----:B------:R-:W-:Y:S01]  /*6da0*/  LDSM.16.MT88.4 R16, [R222+0x10800] ;  /* 0x01080000de10783b */ /* 0x000fe20000004200 */
[----:B------:R-:W-:-:S02]  /*6db0*/  FFMA.FTZ R33, R15, c[0x0][0x23c], -R30 ;  /* 0x00008f000f217a23 */ /* 0x000fc4000001081e */
[--C-:B------:R-:W-:Y:S01]  /*6dc0*/  FFMA.FTZ R0, R21, c[0x0][0x23c], -R30.reuse ;  /* 0x00008f0015007a23 */ /* 0x100fe2000001081e */
[----:B------:R-:W4:Y:S01]  /*6dd0*/  LDSM.16.MT88.4 R12, [R221+0x10800] ;  /* 0x01080000dd0c783b */ /* 0x000f220000004200 */
[--C-:B------:R-:W-:Y:S01]  /*6de0*/  FFMA.FTZ R179, R182, c[0x0][0x23c], -R189.reuse ;  /* 0x00008f00b6b37a23 */ /* 0x100fe200000108bd */
[----:B------:R-:W5:Y:S01]  /*6df0*/  MUFU.EX2 R165, R165 ;  /* 0x000000a500a57308 */ /* 0x000f620000000800 */
        /* <DEDUP_REMOVED lines=10> */
[----:B------:R-:W1:Y:S01]  /*6ea0*/  MUFU.EX2 R174, R174 ;  /* 0x000000ae00ae7308 */ /* 0x000e620000000800 */
[----:B-----5:R-:W-:Y:S01]  /*6eb0*/  F2FP.BF16.PACK_AB R130, R165, R170 ;  /* 0x000000aaa582723e */ /* 0x020fe200000010ff */
[--C-:B------:R-:W-:Y:S02]  /*6ec0*/  FFMA.FTZ R190, R190, c[0x0][0x23c], -R189.reuse ;  /* 0x00008f00bebe7a23 */ /* 0x100fe400000108bd */
[--C-:B------:R-:W-:Y:S02]  /*6ed0*/  FFMA.FTZ R191, R188, c[0x0][0x23c], -R189.reuse ;  /* 0x00008f00bcbf7a23 */ /* 0x100fe400000108bd */
[----:B------:R-:W-:-:S02]  /*6ee0*/  FFMA.FTZ R186, R186, c[0x0][0x23c], -R189 ;  /* 0x00008f00baba7a23 */ /* 0x000fc400000108bd */
[----:B------:R-:W-:Y:S01]  /*6ef0*/  MUFU.EX2 R177, R177 ;  /* 0x000000b100b17308 */ /* 0x000fe20000000800 */
[----:B------:R-:W-:Y:S02]  /*6f00*/  FFMA.FTZ R189, R184, c[0x0][0x23c], -R189 ;  /* 0x00008f00b8bd7a23 */ /* 0x000fe400000108bd */
[--C-:B------:R-:W-:Y:S02]  /*6f10*/  FFMA.FTZ R184, R187, c[0x0][0x23c], -R30.reuse ;  /* 0x00008f00bbb87a23 */ /* 0x100fe4000001081e */
[--C-:B------:R-:W-:Y:S02]  /*6f20*/  FFMA.FTZ R187, R31, c[0x0][0x23c], -R30.reuse ;  /* 0x00008f001fbb7a23 */ /* 0x100fe4000001081e */
[--C-:B------:R-:W-:Y:S01]  /*6f30*/  FFMA.FTZ R188, R29, c[0x0][0x23c], -R30.reuse ;  /* 0x00008f001dbc7a23 */ /* 0x100fe2000001081e */
[----:B------:R-:W5:Y:S01]  /*6f40*/  MUFU.EX2 R168, R168 ;  /* 0x000000a800a87308 */ /* 0x000f620000000800 */
[----:B-1----:R-:W-:Y:S01]  /*6f50*/  F2FP.BF16.PACK_AB R129, R174, R175 ;  /* 0x000000afae81723e */ /* 0x002fe200000010ff */
[----:B------:R-:W-:-:S02]  /*6f60*/  FFMA.FTZ R193, R28, c[0x0][0x23c], -R30 ;  /* 0x00008f001cc17a23 */ /* 0x000fc4000001081e */
[----:B------:R-:W-:Y:S01]  /*6f70*/  FADD.FTZ R173, R173, R172 ;  /* 0x000000acadad7221 */ /* 0x000fe20000010000 */
[----:B------:R-:W-:Y:S01]  /*6f80*/  LDSM.16.MT88.4 R28, [R220+0x11800] ;  /* 0x01180000dc1c783b */ /* 0x000fe20000004200 */
[----:B------:R-:W-:Y:S02]  /*6f90*/  FADD.FTZ R174, R175, R174 ;  /* 0x000000aeafae7221 */ /* 0x000fe40000010000 */
[----:B------:R-:W-:Y:S01]  /*6fa0*/  MUFU.EX2 R171, R171 ;  /* 0x000000ab00ab7308 */ /* 0x000fe20000000800 */
[----:B------:R-:W-:-:S04]  /*6fb0*/  FADD.FTZ R170, R170, R173 ;  /* 0x000000adaaaa7221 */ /* 0x000fc80000010000 */
[----:B------:R-:W-:Y:S01]  /*6fc0*/  FADD.FTZ R170, R165, R170 ;  /* 0x000000aaa5aa7221 */ /* 0x000fe20000010000 */
[----:B-----5:R-:W-:Y:S02]  /*6fd0*/  F2FP.BF16.PACK_AB R131, R168, R177 ;  /* 0x000000b1a883723e */ /* 0x020fe400000010ff */
        /* <DEDUP_REMOVED lines=55> */
[C---:B---3--:R-:W-:Y:S07]  /*7350*/  HMMA.16816.F32.BF16 R124, R128.reuse, R4, RZ ;  /* 0x00000004807c723c */ /* 0x048fee00000418ff */
[----:B-1----:R-:W-:Y:S01]  /*7360*/  F2FP.BF16.PACK_AB R4, R34, R171 ;  /* 0x000000ab2204723e */ /* 0x002fe200000010ff */
        /* <DEDUP_REMOVED lines=15> */
[C---:B----4-:R-:W-:Y:S08]  /*7460*/  HMMA.16816.F32.BF16 R144, R4.reuse, R12, R144 ;  /* 0x0000000c0490723c */ /* 0x050ff00000041890 */
[C---:B------:R-:W-:Y:S01]  /*7470*/  HMMA.16816.F32.BF16 R140, R4.reuse, R14, R140 ;  /* 0x0000000e048c723c */ /* 0x040fe2000004188c */
[----:B------:R-:W3:Y:S07]  /*7480*/  LDSM.16.MT88.4 R12, [R221+0x12800] ;  /* 0x01280000dd0c783b */ /* 0x000eee0000004200 */
[C---:B------:R-:W-:Y:S08]  /*7490*/  HMMA.16816.F32.BF16 R152, R4.reuse, R16, R152 ;  /* 0x000000100498723c */ /* 0x040ff00000041898 */
[C---:B------:R-:W-:Y:S01]  /*74a0*/  HMMA.16816.F32.BF16 R148, R4.reuse, R18, R148 ;  /* 0x000000120494723c */ /* 0x040fe20000041894 */
[----:B------:R-:W-:Y:S07]  /*74b0*/  LDSM.16.MT88.4 R16, [R220+0x12800] ;  /* 0x01280000dc10783b */ /* 0x000fee0000004200 */
[C---:B--2---:R-:W-:Y:S08]  /*74c0*/  HMMA.16816.F32.BF16 R44, R4.reuse, R20, R44 ;  /* 0x00000014042c723c */ /* 0x044ff0000004182c */
[C---:B-1----:R-:W-:Y:S08]  /*74d0*/  HMMA.16816.F32.BF16 R36, R4.reuse, R8, R36 ;  /* 0x000000080424723c */ /* 0x042ff00000041824 */
[C---:B------:R-:W-:Y:S01]  /*74e0*/  HMMA.16816.F32.BF16 R40, R4.reuse, R10, R40 ;  /* 0x0000000a0428723c */ /* 0x040fe20000041828 */
[----:B------:R-:W1:Y:S07]  /*74f0*/  LDSM.16.MT88.4 R8, [R224+0x14800] ;  /* 0x01480000e008783b */ /* 0x000e6e0000004200 */
[C---:B------:R-:W-:Y:S01]  /*7500*/  HMMA.16816.F32.BF16 R48, R4.reuse, R22, R48 ;  /* 0x000000160430723c */ /* 0x040fe20000041830 */
[----:B------:R-:W-:Y:S07]  /*7510*/  LDSM.16.MT88.4 R20, [R220+0x14800] ;  /* 0x01480000dc14783b */ /* 0x000fee0000004200 */
[C---:B---3--:R-:W-:Y:S08]  /*7520*/  HMMA.16816.F32.BF16 R52, R4.reuse, R12, R52 ;  /* 0x0000000c0434723c */ /* 0x048ff00000041834 */
        /* <DEDUP_REMOVED lines=10> */
[----:B------:R-:W3:Y:S07]  /*75d0*/  LDSM.16.MT88.4 R16, [R222+0x16800] ;  /* 0x01680000de10783b */ /* 0x000eee0000004200 */
[C---:B--2---:R-:W-:Y:S08]  /*75e0*/  HMMA.16816.F32.BF16 R84, R4.reuse, R12, R84 ;  /* 0x0000000c0454723c */ /* 0x044ff00000041854 */
[C---:B------:R-:W-:Y:S01]  /*75f0*/  HMMA.16816.F32.BF16 R88, R4.reuse, R14, R88 ;  /* 0x0000000e0458723c */ /* 0x040fe20000041858 */
[----:B------:R-:W2:Y:S07]  /*7600*/  LDSM.16.MT88.4 R12, [R221+0x16800] ;  /* 0x01680000dd0c783b */ /* 0x000eae0000004200 */
[C---:B------:R-:W-:Y:S08]  /*7610*/  HMMA.16816.F32.BF16 R92, R4.reuse, R20, R92 ;  /* 0x00000014045c723c */ /* 0x040ff0000004185c */
[C---:B------:R-:W-:Y:S01]  /*7620*/  HMMA.16816.F32.BF16 R96, R4.reuse, R22, R96 ;  /* 0x000000160460723c */ /* 0x040fe20000041860 */
[----:B------:R-:W4:Y:S07]  /*7630*/  LDSM.16.MT88.4 R20, [R220+0x16800] ;  /* 0x01680000dc14783b */ /* 0x000f2e0000004200 */
[C---:B-1----:R-:W-:Y:S08]  /*7640*/  HMMA.16816.F32.BF16 R100, R4.reuse, R8, R100 ;  /* 0x000000080464723c */ /* 0x042ff00000041864 */
[C---:B------:R-:W-:Y:S01]  /*7650*/  HMMA.16816.F32.BF16 R104, R4.reuse, R10, R104 ;  /* 0x0000000a0468723c */ /* 0x040fe20000041868 */
[----:B------:R-:W1:Y:S07]  /*7660*/  LDSM.16.MT88.4 R8, [R224+0x11000] ;  /* 0x01100000e008783b */ /* 0x000e6e0000004200 */
[C---:B------:R-:W-:Y:S08]  /*7670*/  HMMA.16816.F32.BF16 R76, R4.reuse, R24, R76 ;  /* 0x00000018044c723c */ /* 0x040ff0000004184c */
[C---:B------:R-:W-:Y:S01]  /*7680*/  HMMA.16816.F32.BF16 R80, R4.reuse, R26, R80 ;  /* 0x0000001a0450723c */ /* 0x040fe20000041850 */
[----:B------:R-:W-:Y:S07]  /*7690*/  LDSM.16.MT88.4 R24, [R220+0x11000] ;  /* 0x01100000dc18783b */ /* 0x000fee0000004200 */
[C---:B---3--:R-:W-:Y:S08]  /*76a0*/  HMMA.16816.F32.BF16 R108, R4.reuse, R16, R108 ;  /* 0x00000010046c723c */ /* 0x048ff0000004186c */
[C---:B------:R-:W-:Y:S01]  /*76b0*/  HMMA.16816.F32.BF16 R112, R4.reuse, R18, R112 ;  /* 0x000000120470723c */ /* 0x040fe20000041870 */
[----:B------:R-:W-:Y:S07]  /*76c0*/  LDSM.16.MT88.4 R16, [R222+0x11000] ;  /* 0x01100000de10783b */ /* 0x000fee0000004200 */
[C---:B--2---:R-:W-:Y:S08]  /*76d0*/  HMMA.16816.F32.BF16 R116, R4.reuse, R12, R116 ;  /* 0x0000000c0474723c */ /* 0x044ff00000041874 */
[C---:B------:R-:W-:Y:S01]  /*76e0*/  HMMA.16816.F32.BF16 R120, R4.reuse, R14, R120 ;  /* 0x0000000e0478723c */ /* 0x040fe20000041878 */
[----:B------:R-:W2:Y:S07]  /*76f0*/  LDSM.16.MT88.4 R12, [R221+0x11000] ;  /* 0x01100000dd0c783b */ /* 0x000eae0000004200 */
        /* <DEDUP_REMOVED lines=23> */
[----:B------:R-:W-:Y:S07]  /*7870*/  LDSM.16.MT88.4 R16, [R221+0x13000] ;  /* 0x01300000dd10783b */ /* 0x000fee0000004200 */
[C---:B------:R-:W-:Y:S08]  /*7880*/  HMMA.16816.F32.BF16 R136, R4.reuse, R24, R136 ;  /* 0x000000180488723c */ /* 0x040ff00000041888 */
[C---:B-1----:R-:W-:Y:S08]  /*7890*/  HMMA.16816.F32.BF16 R36, R4.reuse, R8, R36 ;  /* 0x000000080424723c */ /* 0x042ff00000041824 */
[C---:B------:R-:W-:Y:S01]  /*78a0*/  HMMA.16816.F32.BF16 R40, R4.reuse, R10, R40 ;  /* 0x0000000a0428723c */ /* 0x040fe20000041828 */
[----:B------:R-:W1:Y:S07]  /*78b0*/  LDSM.16.MT88.4 R8, [R224+0x15000] ;  /* 0x01500000e008783b */ /* 0x000e6e0000004200 */
        /* <DEDUP_REMOVED lines=29> */
[C---:B---3--:R-:W-:Y:S08]  /*7a90*/  HMMA.16816.F32.BF16 R116, R4.reuse, R24, R116 ;  /* 0x000000180474723c */ /* 0x048ff00000041874 */
[C---:B------:R-:W-:Y:S01]  /*7aa0*/  HMMA.16816.F32.BF16 R120, R4.reuse, R26, R120 ;  /* 0x0000001a0478723c */ /* 0x040fe20000041878 */
[----:B------:R-:W3:Y:S07]  /*7ab0*/  LDSM.16.MT88.4 R24, [R224+0x13800] ;  /* 0x01380000e018783b */ /* 0x000eee0000004200 */
        /* <DEDUP_REMOVED lines=15> */
[----:B------:R-:W-:-:S03]  /*7bb0*/  FADD.FTZ R252, R193, R188 ;  /* 0x000000bcc1fc7221 */ /* 0x000fc60000010000 */
[----:B------:R-:W-:Y:S02]  /*7bc0*/  STL [R1+0x8], R201 ;  /* 0x000008c901007387 */ /* 0x000fe40000100800 */
[C---:B------:R-:W-:Y:S02]  /*7bd0*/  HMMA.16816.F32.BF16 R156, R4.reuse, R14, R156 ;  /* 0x0000000e049c723c */ /* 0x040fe4000004189c */
[----:B------:R-:W2:Y:S06]  /*7be0*/  LDSM.16.MT88.4 R12, [R222+0x13800] ;  /* 0x01380000de0c783b */ /* 0x000eac0000004200 */
[C---:B-1----:R-:W-:Y:S08]  /*7bf0*/  HMMA.16816.F32.BF16 R144, R4.reuse, R8, R144 ;  /* 0x000000080490723c */ /* 0x042ff00000041890 */
[C---:B------:R-:W-:Y:S01]  /*7c00*/  HMMA.16816.F32.BF16 R140, R4.reuse, R10, R140 ;  /* 0x0000000a048c723c */ /* 0x040fe2000004188c */
[----:B------:R-:W1:Y:S07]  /*7c10*/  LDSM.16.MT88.4 R8, [R220+0x13800] ;  /* 0x01380000dc08783b */ /* 0x000e6e0000004200 */
[C---:B-----5:R-:W-:Y:S08]  /*7c20*/  HMMA.16816.F32.BF16 R152, R4.reuse, R16, R152 ;  /* 0x000000100498723c */ /* 0x060ff00000041898 */
[C---:B------:R-:W-:Y:S01]  /*7c30*/  HMMA.16816.F32.BF16 R148, R4.reuse, R18, R148 ;  /* 0x000000120494723c */ /* 0x040fe20000041894 */
[----:B------:R-:W4:Y:S07]  /*7c40*/  LDSM.16.MT88.4 R16, [R224+0x15800] ;  /* 0x01580000e010783b */ /* 0x000f2e0000004200 */
[C---:B---3--:R-:W-:Y:S08]  /*7c50*/  HMMA.16816.F32.BF16 R36, R4.reuse, R24, R36 ;  /* 0x000000180424723c */ /* 0x048ff00000041824 */
[C---:B--2---:R-:W-:Y:S08]  /*7c60*/  HMMA.16816.F32.BF16 R44, R4.reuse, R12, R44 ;  /* 0x0000000c042c723c */ /* 0x044ff0000004182c */
[C---:B------:R-:W-:Y:S01]  /*7c70*/  HMMA.16816.F32.BF16 R48, R4.reuse, R14, R48 ;  /* 0x0000000e0430723c */ /* 0x040fe20000041830 */
[----:B------:R-:W2:Y:S07]  /*7c80*/  LDSM.16.MT88.4 R12, [R222+0x15800] ;  /* 0x01580000de0c783b */ /* 0x000eae0000004200 */
[C---:B-1----:R-:W-:Y:S08]  /*7c90*/  HMMA.16816.F32.BF16 R60, R4.reuse, R8, R60 ;  /* 0x00000008043c723c */ /* 0x042ff0000004183c */
[C---:B------:R-:W-:Y:S01]  /*7ca0*/  HMMA.16816.F32.BF16 R64, R4.reuse, R10, R64 ;  /* 0x0000000a0440723c */ /* 0x040fe20000041840 */
[----:B------:R-:W1:Y:S07]  /*7cb0*/  LDSM.16.MT88.4 R8, [R224+0x17800] ;  /* 0x01780000e008783b */ /* 0x000e6e0000004200 */
        /* <DEDUP_REMOVED lines=15> */
[C---:B------:R-:W-:Y:S08]  /*7db0*/  HMMA.16816.F32.BF16 R132, R4.reuse, R30, R132 ;  /* 0x0000001e0484723c */ /* 0x040ff00000041884 */
[C---:B---3--:R-:W-:Y:S08]  /*7dc0*/  HMMA.16816.F32.BF16 R84, R4.reuse, R24, R84 ;  /* 0x000000180454723c */ /* 0x048ff00000041854 */
[C---:B------:R-:W-:Y:S08]  /*7dd0*/  HMMA.16816.F32.BF16 R88, R4.reuse, R26, R88 ;  /* 0x0000001a0458723c */ /* 0x040ff00000041858 */
[C---:B-----5:R-:W-:Y:S08]  /*7de0*/  HMMA.16816.F32.BF16 R92, R4.reuse, R20, R92 ;  /* 0x00000014045c723c */ /* 0x060ff0000004185c */
[C---:B------:R-:W-:Y:S08]  /*7df0*/  HMMA.16816.F32.BF16 R96, R4.reuse, R22, R96 ;  /* 0x000000160460723c */ /* 0x040ff00000041860 */
[C---:B----4-:R-:W-:Y:S08]  /*7e00*/  HMMA.16816.F32.BF16 R108, R4.reuse, R16, R108 ;  /* 0x00000010046c723c */ /* 0x050ff0000004186c */
[C---:B------:R-:W-:Y:S08]  /*7e10*/  HMMA.16816.F32.BF16 R112, R4.reuse, R18, R112 ;  /* 0x000000120470723c */ /* 0x040ff00000041870 */
[C---:B--2---:R-:W-:Y:S08]  /*7e20*/  HMMA.16816.F32.BF16 R116, R4.reuse, R12, R116 ;  /* 0x0000000c0474723c */ /* 0x044ff00000041874 */
[C---:B------:R-:W-:Y:S08]  /*7e30*/  HMMA.16816.F32.BF16 R120, R4.reuse, R14, R120 ;  /* 0x0000000e0478723c */ /* 0x040ff00000041878 */
[C---:B-1----:R-:W-:Y:S08]  /*7e40*/  HMMA.16816.F32.BF16 R124, R4.reuse, R8, R124 ;  /* 0x00000008047c723c */ /* 0x042ff0000004187c */
        /* <DEDUP_REMOVED lines=94> */
[----:B------:R-:W-:Y:S01]  /*8430*/  @!P2 LEA.HI.X R31, R0, c[0x0][0x174], R5, 0x1, P0 ;  /* 0x00005d00001faa11 */ /* 0x000fe200000f0c05 */
[----:B------:R-:W-:Y:S02]  /*8440*/  IMAD.U32 R0, RZ, RZ, UR29 ;  /* 0x0000001dff007e24 */ /* 0x000fe4000f8e00ff */
[----:B------:R-:W-:Y:S01]  /*8450*/  @!PT LDS RZ, [RZ] ;  /* 0x00000000fffff984 */ /* 0x000fe20000000800 */
[----:B------:R-:W-:Y:S01]  /*8460*/  @!PT LDS RZ, [RZ] ;  /* 0x00000000fffff984 */ /* 0x000fe20000000800 */
[----:B------:R-:W-:Y:S01]  /*8470*/  @!PT LDS RZ, [RZ] ;  /* 0x00000000fffff984 */ /* 0x000fe20000000800 */
[----:B------:R1:W-:Y:S02]  /*8480*/  @!P5 LDGSTS.E.BYPASS.LTC128B.128 [R234+0x11000], [R28.64] ;  /* 0x110000001ceadfae */ /* 0x0003e4000b901d56 */
[----:B------:R-:W-:Y:S02]  /*8490*/  IMAD R0, R0, 0x40, R245 ;  /* 0x0000004000007824 */ /* 0x000fe400078e02f5 */
[----:B------:R-:W-:Y:S02]  /*84a0*/  @P4 STS.128 [R234+0x13000], RZ ;  /* 0x013000ffea004388 */ /* 0x000fe40000000c00 */
[----:B------:R-:W-:Y:S01]  /*84b0*/  IMAD.IADD R2, R244, 0x1, -R0 ;  /* 0x00000001f4027824 */ /* 0x000fe200078e0a00 */
[C---:B------:R-:W-:Y:S01]  /*84c0*/  ISETP.GE.AND P1, PT, R0.reuse, R242, PT ;  /* 0x000000f20000720c */ /* 0x040fe20003f26270 */
[----:B------:R-:W-:Y:S01]  /*84d0*/  @!PT LDS RZ, [RZ] ;  /* 0x00000000fffff984 */ /* 0x000fe20000000800 */
[----:B------:R-:W-:Y:S01]  /*84e0*/  @!PT LDS RZ, [RZ] ;  /* 0x00000000fffff984 */ /* 0x000fe20000000800 */
[----:B------:R-:W-:Y:S01]  /*84f0*/  @!PT LDS RZ, [RZ] ;  /* 0x00000000fffff984 */ /* 0x000fe20000000800 */
[----:B------:R1:W-:Y:S03]  /*8500*/  @!P4 LDGSTS.E.BYPASS.LTC128B.128 [R234+0x13000], [R26.64+0x80] ;  /* 0x130000801aeacfae */ /* 0x0003e6000b901d56 */
[----:B------:R-:W-:Y:S01]  /*8510*/  IABS R2, R2 ;  /* 0x0000000200027213 */ /* 0x000fe20000000000 */
[----:B------:R-:W-:Y:S01]  /*8520*/  @P3 STS.128 [R234+0x15000], RZ ;  /* 0x015000ffea003388 */ /* 0x000fe20000000c00 */
[----:B------:R-:W-:-:S03]  /*8530*/  ISETP.LT.OR P1, PT, R0, R243, P1 ;  /* 0x000000f30000720c */ /* 0x000fc60000f21670 */
        /* <DEDUP_REMOVED lines=29> */
[----:B-1----:R-:W-:Y:S04]  /*8710*/  LDSM.16.M88.4 R24, [R230] ;  /* 0x00000000e618783b */ /* 0x002fe80000000200 */
[----:B-----5:R-:W3:Y:S04]  /*8720*/  LDSM.16.M88.4 R4, [R229+0x8000] ;  /* 0x00800000e504783b */ /* 0x020ee80000000200 */
[----:B------:R-:W1:Y:S04]  /*8730*/  LDSM.16.M88.4 R172, [R229+0x8800] ;  /* 0x00880000e5ac783b */ /* 0x000e680000000200 */
[----:B------:R-:W5:Y:S04]  /*8740*/  LDSM.16.M88.4 R32, [R229+0x9000] ;  /* 0x00900000e520783b */ /* 0x000f680000000200 */
[----:B------:R-:W1:Y:S04]  /*8750*/  LDSM.16.M88.4 R16, [R229+0x9800] ;  /* 0x00980000e510783b */ /* 0x000e680000000200 */
[----:B------:R-:W-:Y:S04]  /*8760*/  LDSM.16.M88.4 R180, [R228] ;  /* 0x00000000e4b4783b */ /* 0x000fe80000000200 */
[----:B--2---:R-:W2:Y:S04]  /*8770*/  LDSM.16.M88.4 R12, [R227] ;  /* 0x00000000e30c783b */ /* 0x004ea80000000200 */
[----:B----4-:R-:W4:Y:S04]  /*8780*/  LDSM.16.M88.4 R20, [R219] ;  /* 0x00000000db14783b */ /* 0x010f280000000200 */
[----:B------:R-:W2:Y:S04]  /*8790*/  LDSM.16.M88.4 R188, [R218] ;  /* 0x00000000dabc783b */ /* 0x000ea80000000200 */
[----:B------:R-:W2:Y:S04]  /*87a0*/  LDSM.16.M88.4 R184, [R217] ;  /* 0x00000000d9b8783b */ /* 0x000ea80000000200 */
[----:B------:R-:W-:Y:S01]  /*87b0*/  LDSM.16.M88.4 R192, [R223+0x9000] ;  /* 0x00900000dfc0783b */ /* 0x000fe20000000200 */
[C---:B---3--:R-:W-:Y:S03]  /*87c0*/  HMMA.16816.F32.BF16 R8, R24.reuse, R4, RZ ;  /* 0x000000041808723c */ /* 0x048fe600000418ff */
[----:B------:R-:W0:Y:S05]  /*87d0*/  LDGDEPBAR ;  /* 0x00000000000079af */ /* 0x000e2a0000000000 */
[C---:B------:R-:W-:Y:S08]  /*87e0*/  HMMA.16816.F32.BF16 R4, R24.reuse, R6, RZ ;  /* 0x000000061804723c */ /* 0x040ff000000418ff */
[C---:B-1----:R-:W-:Y:S08]  /*87f0*/  HMMA.16816.F32.BF16 R176, R24.reuse, R172, RZ ;  /* 0x000000ac18b0723c */ /* 0x042ff000000418ff */
[C---:B------:R-:W-:Y:S08]  /*8800*/  HMMA.16816.F32.BF16 R172, R24.reuse, R174, RZ ;  /* 0x000000ae18ac723c */ /* 0x040ff000000418ff */
[C---:B-----5:R-:W-:Y:S08]  /*8810*/  HMMA.16816.F32.BF16 R168, R24.reuse, R32, RZ ;  /* 0x0000002018a8723c */ /* 0x060ff000000418ff */
[C---:B------:R-:W-:Y:S08]  /*8820*/  HMMA.16816.F32.BF16 R32, R24.reuse, R34, RZ ;  /* 0x000000221820723c */ /* 0x040ff000000418ff */
[C---:B------:R-:W-:Y:S08]  /*8830*/  HMMA.16816.F32.BF16 R28, R24.reuse, R16, RZ ;  /* 0x00000010181c723c */ /* 0x040ff000000418ff */
[----:B------:R-:W-:Y:S01]  /*8840*/  HMMA.16816.F32.BF16 R24, R24, R18, RZ ;  /* 0x000000121818723c */ /* 0x000fe200000418ff */
[----:B------:R-:W-:Y:S07]  /*8850*/  LDSM.16.M88.4 R16, [R226] ;  /* 0x00000000e210783b */ /* 0x000fee0000000200 */
[C---:B--2---:R-:W-:Y:S08]  /*8860*/  HMMA.16816.F32.BF16 R8, R180.reuse, R12, R8 ;  /* 0x0000000cb408723c */ /* 0x044ff00000041808 */
[C---:B------:R-:W-:Y:S01]  /*8870*/  HMMA.16816.F32.BF16 R4, R180.reuse, R14, R4 ;  /* 0x0000000eb404723c */ /* 0x040fe20000041804 */
[----:B------:R-:W1:Y:S07]  /*8880*/  LDSM.16.M88.4 R12, [R223+0x8000] ;  /* 0x00800000df0c783b */ /* 0x000e6e0000000200 */
[C---:B----4-:R-:W-:Y:S08]  /*8890*/  HMMA.16816.F32.BF16 R176, R180.reuse, R20, R176 ;  /* 0x00000014b4b0723c */ /* 0x050ff000000418b0 */
[C---:B------:R-:W-:Y:S01]  /*88a0*/  HMMA.16816.F32.BF16 R172, R180.reuse, R22, R172 ;  /* 0x00000016b4ac723c */ /* 0x040fe200000418ac */
[----:B------:R-:W2:Y:S07]  /*88b0*/  LDSM.16.M88.4 R20, [R223+0x8800] ;  /* 0x00880000df14783b */ /* 0x000eae0000000200 */
[C---:B------:R-:W-:Y:S08]  /*88c0*/  HMMA.16816.F32.BF16 R168, R180.reuse, R188, R168 ;  /* 0x000000bcb4a8723c */ /* 0x040ff000000418a8 */
[C---:B------:R-:W-:Y:S01]  /*88d0*/  HMMA.16816.F32.BF16 R32, R180.reuse, R190, R32 ;  /* 0x000000beb420723c */ /* 0x040fe20000041820 */
[----:B------:R-:W3:Y:S07]  /*88e0*/  LDSM.16.M88.4 R188, [R223+0x9800] ;  /* 0x00980000dfbc783b */ /* 0x000eee0000000200 */
[C---:B------:R-:W-:Y:S08]  /*88f0*/  HMMA.16816.F32.BF16 R28, R180.reuse, R184, R28 ;  /* 0x000000b8b41c723c */ /* 0x040ff0000004181c */
[----:B------:R-:W-:Y:S01]  /*8900*/  HMMA.16816.F32.BF16 R24, R180, R186, R24 ;  /* 0x000000bab418723c */ /* 0x000fe20000041818 */
[----:B------:R-:W-:Y:S04]  /*8910*/  LDSM.16.M88.4 R184, [R225] ;  /* 0x00000000e1b8783b */ /* 0x000fe80000000200 */
[----:B------:R-:W-:Y:S03]  /*8920*/  LDSM.16.M88.4 R180, [R216+0x800] ;  /* 0x00080000d8b4783b */ /* 0x000fe60000000200 */
[C---:B-1----:R-:W-:Y:S08]  /*8930*/  HMMA.16816.F32.BF16 R8, R16.reuse, R12, R8 ;  /* 0x0000000c1008723c */ /* 0x042ff00000041808 */
[C---:B------:R-:W-:Y:S01]  /*8940*/  HMMA.16816.F32.BF16 R4, R16.reuse, R14, R4 ;  /* 0x0000000e1004723c */ /* 0x040fe20000041804 */
[----:B------:R-:W1:Y:S07]  /*8950*/  LDSM.16.M88.4 R12, [R216] ;  /* 0x00000000d80c783b */ /* 0x000e6e0000000200 */
[C---:B--2---:R-:W-:Y:S08]  /*8960*/  HMMA.16816.F32.BF16 R176, R16.reuse, R20, R176 ;  /* 0x0000001410b0723c */ /* 0x044ff000000418b0 */
[C---:B------:R-:W-:Y:S01]  /*8970*/  HMMA.16816.F32.BF16 R172, R16.reuse, R22, R172 ;  /* 0x0000001610ac723c */ /* 0x040fe200000418ac */
[----:B------:R-:W2:Y:S07]  /*8980*/  LDSM.16.M88.4 R20, [R216+0x1000] ;  /* 0x00100000d814783b */ /* 0x000eae0000000200 */
[C---:B------:R-:W-:Y:S08]  /*8990*/  HMMA.16816.F32.BF16 R168, R16.reuse, R192, R168 ;  /* 0x000000c010a8723c */ /* 0x040ff000000418a8 */
[C---:B------:R-:W-:Y:S01]  /*89a0*/  HMMA.16816.F32.BF16 R32, R16.reuse, R194, R32 ;  /* 0x000000c21020723c */ /* 0x040fe20000041820 */
[----:B------:R-:W-:Y:S07]  /*89b0*/  LDSM.16.M88.4 R192, [R229+0xb800] ;  /* 0x00b80000e5c0783b */ /* 0x000fee0000000200 */
[C---:B---3--:R-:W-:Y:S08]  /*89c0*/  HMMA.16816.F32.BF16 R28, R16.reuse, R188, R28 ;  /* 0x000000bc101c723c */ /* 0x048ff0000004181c */
        /* <DEDUP_REMOVED lines=15> */
[----:B------:R-:W-:Y:S03]  /*8ac0*/  LDSM.16.M88.4 R188, [R212] ;  /* 0x00000000d4bc783b */ /* 0x000fe60000000200 */
[C---:B-1----:R-:W-:Y:S08]  /*8ad0*/  HMMA.16816.F32.BF16 R8, R16.reuse, R12, R8 ;  /* 0x0000000c1008723c */ /* 0x042ff00000041808 */
[C---:B------:R-:W-:Y:S01]  /*8ae0*/  HMMA.16816.F32.BF16 R4, R16.reuse, R14, R4 ;  /* 0x0000000e1004723c */ /* 0x040fe20000041804 */
[----:B------:R-:W1:Y:S07]  /*8af0*/  LDSM.16.M88.4 R12, [R215] ;  /* 0x00000000d70c783b */ /* 0x000e6e0000000200 */
[C---:B----4-:R-:W-:Y:S08]  /*8b00*/  HMMA.16816.F32.BF16 R176, R16.reuse, R180, R176 ;  /* 0x000000b410b0723c */ /* 0x050ff000000418b0 */
[C---:B------:R-:W-:Y:S01]  /*8b10*/  HMMA.16816.F32.BF16 R172, R16.reuse, R182, R172 ;  /* 0x000000b610ac723c */ /* 0x040fe200000418ac */
[----:B------:R-:W3:Y:S07]  /*8b20*/  LDSM.16.M88.4 R180, [R214] ;  /* 0x00000000d6b4783b */ /* 0x000eee0000000200 */
[C---:B--2---:R-:W-:Y:S08]  /*8b30*/  HMMA.16816.F32.BF16 R168, R16.reuse, R20, R168 ;  /* 0x0000001410a8723c */ /* 0x044ff000000418a8 */
[C---:B------:R-:W-:Y:S01]  /*8b40*/  HMMA.16816.F32.BF16 R32, R16.reuse, R22, R32 ;  /* 0x000000161020723c */ /* 0x040fe20000041820 */
[----:B------:R-:W2:Y:S07]  /*8b50*/  LDSM.16.M88.4 R20, [R213] ;  /* 0x00000000d514783b */ /* 0x000eae0000000200 */
[C---:B------:R-:W-:Y:S08]  /*8b60*/  HMMA.16816.F32.BF16 R28, R16.reuse, R192, R28 ;  /* 0x000000c0101c723c */ /* 0x040ff0000004181c */
[----:B------:R-:W-:Y:S01]  /*8b70*/  HMMA.16816.F32.BF16 R24, R16, R194, R24 ;  /* 0x000000c21018723c */ /* 0x000fe20000041818 */
[----:B------:R-:W-:Y:S04]  /*8b80*/  LDSM.16.M88.4 R16, [R223+0xa000] ;  /* 0x00a00000df10783b */ /* 0x000fe80000000200 */
[----:B------:R-:W-:Y:S03]  /*8b90*/  LDSM.16.M88.4 R192, [R223+0xb800] ;  /* 0x00b80000dfc0783b */ /* 0x000fe60000000200 */
[C---:B-1----:R-:W-:Y:S08]  /*8ba0*/  HMMA.16816.F32.BF16 R8, R184.reuse, R12, R8 ;  /* 0x0000000cb808723c */ /* 0x042ff00000041808 */
[C---:B------:R-:W-:Y:S01]  /*8bb0*/  HMMA.16816.F32.BF16 R4, R184.reuse, R14, R4 ;  /* 0x0000000eb804723c */ /* 0x040fe20000041804 */
[----:B------:R-:W1:Y:S07]  /*8bc0*/  LDSM.16.M88.4 R12, [R226+0x2000] ;  /* 0x00200000e20c783b */ /* 0x000e6e0000000200 */
[C---:B---3--:R-:W-:Y:S08]  /*8bd0*/  HMMA.16816.F32.BF16 R176, R184.reuse, R180, R176 ;  /* 0x000000b4b8b0723c */ /* 0x048ff000000418b0 */
[C---:B------:R-:W-:Y:S01]  /*8be0*/  HMMA.16816.F32.BF16 R172, R184.reuse, R182, R172 ;  /* 0x000000b6b8ac723c */ /* 0x040fe200000418ac */
[----:B------:R-:W3:Y:S07]  /*8bf0*/  LDSM.16.M88.4 R180, [R223+0xa800] ;  /* 0x00a80000dfb4783b */ /* 0x000eee0000000200 */
        /* <DEDUP_REMOVED lines=29> */
[C---:B--2---:R-:W-:Y:S08]  /*8dd0*/  HMMA.16816.F32.BF16 R28, R16.reuse, R20, R28 ;  /* 0x00000014101c723c */ /* 0x044ff0000004181c */
[----:B------:R-:W-:Y:S01]  /*8de0*/  HMMA.16816.F32.BF16 R24, R16, R22, R24 ;  /* 0x000000161018723c */ /* 0x000fe20000041818 */
[----:B------:R-:W-:Y:S04]  /*8df0*/  LDSM.16.M88.4 R20, [R228+0x4000] ;  /* 0x00400000e414783b */ /* 0x000fe80000000200 */
[----:B------:R-:W2:Y:S03]  /*8e00*/  LDSM.16.M88.4 R16, [R211] ;  /* 0x00000000d310783b */ /* 0x000ea60000000200 */
[C---:B----4-:R-:W-:Y:S08]  /*8e10*/  HMMA.16816.F32.BF16 R8, R192.reuse, R12, R8 ;  /* 0x0000000cc008723c */ /* 0x050ff00000041808 */
[C---:B------:R-:W-:Y:S01]  /*8e20*/  HMMA.16816.F32.BF16 R4, R192.reuse, R14, R4 ;  /* 0x0000000ec004723c */ /* 0x040fe20000041804 */
[----:B------:R-:W4:Y:S07]  /*8e30*/  LDSM.16.M88.4 R12, [R210] ;  /* 0x00000000d20c783b */ /* 0x000f2e0000000200 */
        /* <DEDUP_REMOVED lines=10> */
[C---:B--2---:R-:W-:Y:S08]  /*8ee0*/  HMMA.16816.F32.BF16 R8, R20.reuse, R16, R8 ;  /* 0x000000101408723c */ /* 0x044ff00000041808 */
[C---:B------:R-:W-:Y:S01]  /*8ef0*/  HMMA.16816.F32.BF16 R4, R20.reuse, R18, R4 ;  /* 0x000000121404723c */ /* 0x040fe20000041804 */
[----:B------:R-:W2:Y:S07]  /*8f00*/  LDSM.16.M88.4 R16, [R223+0xc800] ;  /* 0x00c80000df10783b */ /* 0x000eae0000000200 */
[C---:B----4-:R-:W-:Y:S08]  /*8f10*/  HMMA.16816.F32.BF16 R176, R20.reuse, R12, R176 ;  /* 0x0000000c14b0723c */ /* 0x050ff000000418b0 */
[C---:B------:R-:W-:Y:S01]  /*8f20*/  HMMA.16816.F32.BF16 R172, R20.reuse, R14, R172 ;  /* 0x0000000e14ac723c */ /* 0x040fe200000418ac */
[----:B------:R-:W4:Y:S07]  /*8f30*/  LDSM.16.M88.4 R12, [R223+0xd000] ;  /* 0x00d00000df0c783b */ /* 0x000f2e0000000200 */
[C---:B-1----:R-:W-:Y:S08]  /*8f40*/  HMMA.16816.F32.BF16 R168, R20.reuse, R184, R168 ;  /* 0x000000b814a8723c */ /* 0x042ff000000418a8 */
[C---:B------:R-:W-:Y:S01]  /*8f50*/  HMMA.16816.F32.BF16 R32, R20.reuse, R186, R32 ;  /* 0x000000ba1420723c */ /* 0x040fe20000041820 */
[----:B------:R-:W-:Y:S07]  /*8f60*/  LDSM.16.M88.4 R184, [R216+0x4000] ;  /* 0x00400000d8b8783b */ /* 0x000fee0000000200 */
[C---:B---3--:R-:W-:Y:S08]  /*8f70*/  HMMA.16816.F32.BF16 R28, R20.reuse, R180, R28 ;  /* 0x000000b4141c723c */ /* 0x048ff0000004181c */
[----:B------:R-:W-:Y:S01]  /*8f80*/  HMMA.16816.F32.BF16 R24, R20, R182, R24 ;  /* 0x000000b61418723c */ /* 0x000fe20000041818 */
[----:B------:R-:W1:Y:S04]  /*8f90*/  LDSM.16.M88.4 R20, [R223+0xd800] ;  /* 0x00d80000df14783b */ /* 0x000e680000000200 */
[----:B------:R-:W-:Y:S03]  /*8fa0*/  LDSM.16.M88.4 R180, [R216+0x4800] ;  /* 0x00480000d8b4783b */ /* 0x000fe60000000200 */
[C---:B-----5:R-:W-:Y:S08]  /*8fb0*/  HMMA.16816.F32.BF16 R8, R192.reuse, R188, R8 ;  /* 0x000000bcc008723c */ /* 0x060ff00000041808 */
[C---:B------:R-:W-:Y:S01]  /*8fc0*/  HMMA.16816.F32.BF16 R4, R192.reuse, R190, R4 ;  /* 0x000000bec004723c */ /* 0x040fe20000041804 */
[----:B------:R-:W3:Y:S07]  /*8fd0*/  LDSM.16.M88.4 R188, [R225+0x4000] ;  /* 0x00400000e1bc783b */ /* 0x000eee0000000200 */
[C---:B--2---:R-:W-:Y:S08]  /*8fe0*/  HMMA.16816.F32.BF16 R176, R192.reuse, R16, R176 ;  /* 0x00000010c0b0723c */ /* 0x044ff000000418b0 */
[C---:B------:R-:W-:Y:S01]  /*8ff0*/  HMMA.16816.F32.BF16 R172, R192.reuse, R18, R172 ;  /* 0x00000012c0ac723c */ /* 0x040fe200000418ac */
[----:B------:R-:W-:Y:S07]  /*9000*/  LDSM.16.M88.4 R16, [R216+0x5800] ;  /* 0x00580000d810783b */ /* 0x000fee0000000200 */
[C---:B----4-:R-:W-:Y:S08]  /*9010*/  HMMA.16816.F32.BF16 R168, R192.reuse, R12, R168 ;  /* 0x0000000cc0a8723c */ /* 0x050ff000000418a8 */
        /* <DEDUP_REMOVED lines=9> */
[C---:B------:R-:W-:Y:S08]  /*90b0*/  HMMA.16816.F32.BF16 R176, R188.reuse, R180, R176 ;  /* 0x000000b4bcb0723c */ /* 0x040ff000000418b0 */
        /* <DEDUP_REMOVED lines=8> */
[----:B------:R-:W-:Y:S03]  /*9140*/  LDSM.16.M88.4 R16, [R206] ;  /* 0x00000000ce10783b */ /* 0x000fe60000000200 */
[C---:B-1----:R-:W-:Y:S08]  /*9150*/  HMMA.16816.F32.BF16 R8, R192.reuse, R184, R8 ;  /* 0x000000b8c008723c */ /* 0x042ff00000041808 */
[C---:B------:R-:W-:Y:S01]  /*9160*/  HMMA.16816.F32.BF16 R4, R192.reuse, R186, R4 ;  /* 0x000000bac004723c */ /* 0x040fe20000041804 */
[----:B------:R-:W1:Y:S07]  /*9170*/  LDSM.16.M88.4 R184, [R207] ;  /* 0x00000000cfb8783b */ /* 0x000e6e0000000200 */
[C---:B------:R-:W-:Y:S08]  /*9180*/  HMMA.16816.F32.BF16 R176, R192.reuse, R20, R176 ;  /* 0x00000014c0b0723c */ /* 0x040ff000000418b0 */
[C---:B------:R-:W-:Y:S01]  /*9190*/  HMMA.16816.F32.BF16 R172, R192.reuse, R22, R172 ;  /* 0x00000016c0ac723c */ /* 0x040fe200000418ac */
[----:B------:R-:W-:Y:S07]  /*91a0*/  LDSM.16.M88.4 R20, [R204] ;  /* 0x00000000cc14783b */ /* 0x000fee0000000200 */
[C---:B---3--:R-:W-:Y:S08]  /*91b0*/  HMMA.16816.F32.BF16 R168, R192.reuse, R180, R168 ;  /* 0x000000b4c0a8723c */ /* 0x048ff000000418a8 */
[C---:B------:R-:W-:Y:S01]  /*91c0*/  HMMA.16816.F32.BF16 R32, R192.reuse, R182, R32 ;  /* 0x000000b6c020723c */ /* 0x040fe20000041820 */
[----:B------:R-:W3:Y:S07]  /*91d0*/  LDSM.16.M88.4 R180, [R205] ;  /* 0x00000000cdb4783b */ /* 0x000eee0000000200 */
[C---:B--2---:R-:W-:Y:S08]  /*91e0*/  HMMA.16816.F32.BF16 R28, R192.reuse, R12, R28 ;  /* 0x0000000cc01c723c */ /* 0x044ff0000004181c */
[----:B------:R-:W-:Y:S01]  /*91f0*/  HMMA.16816.F32.BF16 R24, R192, R14, R24 ;  /* 0x0000000ec018723c */ /* 0x000fe20000041818 */
[----:B------:R-:W-:Y:S07]  /*9200*/  LDSM.16.M88.4 R12, [R223+0xe000] ;  /* 0x00e00000df0c783b */ /* 0x000fee0000000200 */
[C---:B-1----:R-:W-:Y:S08]  /*9210*/  HMMA.16816.F32.BF16 R8, R188.reuse, R184, R8 ;  /* 0x000000b8bc08723c */ /* 0x042ff00000041808 */
[C---:B------:R-:W-:Y:S01]  /*9220*/  HMMA.16816.F32.BF16 R4, R188.reuse, R186, R4 ;  /* 0x000000babc04723c */ /* 0x040fe20000041804 */
[----:B------:R-:W1:Y:S07]  /*9230*/  LDSM.16.M88.4 R184, [R226+0x6000] ;  /* 0x00600000e2b8783b */ /* 0x000e6e0000000200 */
[C---:B------:R-:W-:Y:S08]  /*9240*/  HMMA.16816.F32.BF16 R176, R188.reuse, R16, R176 ;  /* 0x00000010bcb0723c */ /* 0x040ff000000418b0 */
[C---:B------:R-:W-:Y:S01]  /*9250*/  HMMA.16816.F32.BF16 R172, R188.reuse, R18, R172 ;  /* 0x00000012bcac723c */ /* 0x040fe200000418ac */
[----:B------:R-:W2:Y:S07]  /*9260*/  LDSM.16.M88.4 R16, [R223+0xe800] ;  /* 0x00e80000df10783b */ /* 0x000eae0000000200 */
[C---:B---3--:R-:W-:Y:S08]  /*9270*/  HMMA.16816.F32.BF16 R168, R188.reuse, R180, R168 ;  /* 0x000000b4bca8723c */ /* 0x048ff000000418a8 */
[C---:B------:R-:W-:Y:S01]  /*9280*/  HMMA.16816.F32.BF16 R32, R188.reuse, R182, R32 ;  /* 0x000000b6bc20723c */ /* 0x040fe20000041820 */
[----:B------:R-:W3:Y:S07]  /*9290*/  LDSM.16.M88.4 R180, [R223+0xf000] ;  /* 0x00f00000dfb4783b */ /* 0x000eee0000000200 */
[C---:B------:R-:W-:Y:S08]  /*92a0*/  HMMA.16816.F32.BF16 R28, R188.reuse, R20, R28 ;  /* 0x00000014bc1c723c */ /* 0x040ff0000004181c */
[----:B------:R-:W-:Y:S01]  /*92b0*/  HMMA.16816.F32.BF16 R188, R188, R22, R24 ;  /* 0x00000016bcbc723c */ /* 0x000fe20000041818 */
[----:B------:R-:W-:Y:S04]  /*92c0*/  LDSM.16.M88.4 R24, [R225+0x6000] ;  /* 0x00600000e118783b */ /* 0x000fe80000000200 */
[----:B------:R-:W4:Y:S03]  /*92d0*/  LDSM.16.M88.4 R20, [R216+0x6000] ;  /* 0x00600000d814783b */ /* 0x000f260000000200 */
[C---:B-1----:R-:W-:Y:S08]  /*92e0*/  HMMA.16816.F32.BF16 R8, R184.reuse, R12, R8 ;  /* 0x0000000cb808723c */ /* 0x042ff00000041808 */
[C---:B------:R-:W-:Y:S01]  /*92f0*/  HMMA.16816.F32.BF16 R4, R184.reuse, R14, R4 ;  /* 0x0000000eb804723c */ /* 0x040fe20000041804 */
[----:B------:R-:W1:Y:S07]  /*9300*/  LDSM.16.M88.4 R12, [R223+0xf800] ;  /* 0x00f80000df0c783b */ /* 0x000e6e0000000200 */
[C---:B--2---:R-:W-:Y:S07]  /*9310*/  HMMA.16816.F32.BF16 R176, R184.reuse, R16, R176 ;  /* 0x00000010b8b0723c */ /* 0x044fee00000418b0 */
[----:B------:R-:W-:Y:S01]  /*9320*/  IMAD.IADD R16, R241, 0x1, -R0 ;  /* 0x00000001f1107824 */ /* 0x000fe200078e0a00 */
[----:B------:R-:W-:Y:S04]  /*9330*/  HMMA.16816.F32.BF16 R172, R184, R18, R172 ;  /* 0x00000012b8ac723c */ /* 0x000fe800000418ac */
[----:B------:R-:W-:-:S04]  /*9340*/  IABS R16, R16 ;  /* 0x0000001000107213 */ /* 0x000fc80000000000 */
[----:B------:R2:W5:Y:S01]  /*9350*/  I2F R165, R16 ;  /* 0x0000001000a57306 */ /* 0x0005620000201400 */
[----:B---3--:R-:W-:Y:S08]  /*9360*/  HMMA.16816.F32.BF16 R32, R184, R182, R32 ;  /* 0x000000b6b820723c */ /* 0x008ff00000041820 */
[----:B----4-:R-:W-:Y:S07]  /*9370*/  HMMA.16816.F32.BF16 R8, R24, R20, R8 ;  /* 0x000000141808723c */ /* 0x010fee0000041808 */
[----:B------:R-:W-:Y:S01]  /*9380*/  IMAD.MOV.U32 R21, RZ, RZ, R2 ;  /* 0x000000ffff157224 */ /* 0x000fe200078e0002 */
[----:B------:R-:W-:Y:S01]  /*9390*/  IADD3 R2, R0, 0x1, RZ ;  /* 0x0000000100027810 */ /* 0x000fe20007ffe0ff */
[----:B--2---:R-:W2:Y:S01]  /*93a0*/  LDSM.16.M88.4 R16, [R216+0x6800] ;  /* 0x00680000d810783b */ /* 0x004ea20000000200 */
[----:B-1----:R-:W-:Y:S02]  /*93b0*/  HMMA.16816.F32.BF16 R28, R184, R12, R28 ;  /* 0x0000000cb81c723c */ /* 0x002fe4000004181c */
[----:B------:R-:W-:Y:S01]  /*93c0*/  ISETP.GE.AND P0, PT, R2, R242, PT ;  /* 0x000000f20200720c */ /* 0x000fe20003f06270 */
[----:B------:R-:W-:Y:S01]  /*93d0*/  IMAD.IADD R20, R244, 0x1, -R2 ;  /* 0x00000001f4147824 */ /* 0x000fe200078e0a02 */
[----:B------:R-:W1:Y:S01]  /*93e0*/  I2F R21, R21 ;  /* 0x0000001500157306 */ /* 0x000e620000201400 */
[----:B------:R-:W-:-:S02]  /*93f0*/  ISETP.GE.AND P6, PT, R2, R235, PT ;  /* 0x000000eb0200720c */ /* 0x000fc40003fc6270 */
[----:B------:R-:W-:Y:S01]  /*9400*/  IMAD.IADD R13, R241, 0x1, -R2 ;  /* 0x00000001f10d7824 */ /* 0x000fe200078e0a02 */
[----:B------:R-:W-:Y:S01]  /*9410*/  IABS R20, R20 ;  /* 0x0000001400147213 */ /* 0x000fe20000000000 */
[----:B------:R-:W-:Y:S01]  /*9420*/  HMMA.16816.F32.BF16 R4, R24, R22, R4 ;  /* 0x000000161804723c */ /* 0x000fe20000041804 */
[----:B------:R-:W-:Y:S02]  /*9430*/  IADD3 R12, R0, 0x8, RZ ;  /* 0x00000008000c7810 */ /* 0x000fe40007ffe0ff */
[C---:B------:R-:W-:Y:S02]  /*9440*/  ISETP.LT.OR P0, PT, R2.reuse, R243, P0 ;  /* 0x000000f30200720c */ /* 0x040fe40000701670 */
[----:B------:R-:W3:Y:S01]  /*9450*/  I2F R20, R20 ;  /* 0x0000001400147306 */ /* 0x000ee20000201400 */
[----:B------:R-:W-:Y:S01]  /*9460*/  ISETP.LT.OR P6, PT, R2, R240, P6 ;  /* 0x000000f00200720c */ /* 0x000fe200037c1670 */
[----:B------:R-:W-:Y:S01]  /*9470*/  IMAD.IADD R2, R244, 0x1, -R12 ;  /* 0x00000001f4027824 */ /* 0x000fe200078e0a0c */
[----:B------:R-:W-:Y:S01]  /*9480*/  IABS R13, R13 ;  /* 0x0000000d000d7213 */ /* 0x000fe20000000000 */
[----:B-----5:R-:W-:Y:S01]  /*9490*/  FFMA.FTZ R10, R165, -UR18, R10 ;  /* 0x80000012a50a7c23 */ /* 0x020fe2000801000a */
[----:B------:R-:W-:Y:S01]  /*94a0*/  HMMA.16816.F32.BF16 R188, R184, R14, R188 ;  /* 0x0000000eb8bc723c */ /* 0x000fe200000418bc */
[----:B-1----:R-:W-:Y:S01]  /*94b0*/  FFMA.FTZ R21, R21, -UR18, R8 ;  /* 0x8000001215157c23 */ /* 0x002fe20008010008 */
[----:B------:R-:W-:Y:S01]  /*94c0*/  IABS R2, R2 ;  /* 0x0000000200027213 */ /* 0x000fe20000000000 */
[----:B------:R-:W-:-:S03]  /*94d0*/  IMAD.MOV.U32 R8, RZ, RZ, R13 ;  /* 0x000000ffff087224 */ /* 0x000fc600078e000d */
[----:B------:R-:W-:Y:S01]  /*94e0*/  FSEL R199, R21, -INF , !P1 ;  /* 0xff80000015c77808 */ /* 0x000fe20004800000 */
[----:B------:R1:W4:Y:S01]  /*94f0*/  I2F R23, R2 ;  /* 0x0000000200177306 */ /* 0x0003220000201400 */
[----:B------:R-:W-:Y:S01]  /*9500*/  ISETP.GE.AND P1, PT, R0, R235, PT ;  /* 0x000000eb0000720c */ /* 0x000fe20003f26270 */
[----:B------:R-:W-:Y:S01]  /*9510*/  IMAD.IADD R21, R241, 0x1, -R12 ;  /* 0x00000001f1157824 */ /* 0x000fe200078e0a0c */
[----:B------:R-:W-:Y:S01]  /*9520*/  HMMA.16816.F32.BF16 R168, R184, R180, R168 ;  /* 0x000000b4b8a8723c */ /* 0x000fe200000418a8 */
[----:B---3--:R-:W-:Y:S01]  /*9530*/  FFMA.FTZ R13, R20, -UR18, R9 ;  /* 0x80000012140d7c23 */ /* 0x008fe20008010009 */
[C---:B------:R-:W-:Y:S02]  /*9540*/  ISETP.LT.OR P1, PT, R0.reuse, R240, P1 ;  /* 0x000000f00000720c */ /* 0x040fe40000f21670 */
[----:B------:R-:W-:Y:S01]  /*9550*/  IADD3 R9, R0, 0x9, RZ ;  /* 0x0000000900097810 */ /* 0x000fe20007ffe0ff */
[----:B------:R-:W3:Y:S01]  /*9560*/  I2F R8, R8 ;  /* 0x0000000800087306 */ /* 0x000ee20000201400 */
[----:B------:R-:W-:-:S02]  /*9570*/  IABS R21, R21 ;  /* 0x0000001500157213 */ /* 0x000fc40000000000 */
[----:B------:R-:W-:Y:S01]  /*9580*/  FSEL R13, R13, -INF , !P0 ;  /* 0xff8000000d0d7808 */ /* 0x000fe20004000000 */
[C---:B--2---:R-:W-:Y:S01]  /*9590*/  HMMA.16816.F32.BF16 R176, R24.reuse, R16, R176 ;  /* 0x0000001018b0723c */ /* 0x044fe200000418b0 */
[----:B------:R-:W-:Y:S02]  /*95a0*/  ISETP.GE.AND P0, PT, R12, R235, PT ;  /* 0x000000eb0c00720c */ /* 0x000fe40003f06270 */
[----:B-1----:R-:W-:Y:S01]  /*95b0*/  FSEL R2, R10, -INF , !P1 ;  /* 0xff8000000a027808 */ /* 0x002fe20004800000 */
[----:B------:R-:W-:Y:S01]  /*95c0*/  IMAD.IADD R10, R244, 0x1, -R9 ;  /* 0x00000001f40a7824 */ /* 0x000fe200078e0a09 */
[C---:B------:R-:W-:Y:S01]  /*95d0*/  ISETP.GE.AND P1, PT, R12.reuse, R242, PT ;  /* 0x000000f20c00720c */ /* 0x040fe20003f26270 */
[----:B------:R-:W1:Y:S01]  /*95e0*/  I2F R21, R21 ;  /* 0x0000001500157306 */ /* 0x000e620000201400 */
[----:B------:R-:W-:Y:S01]  /*95f0*/  ISETP.LT.OR P0, PT, R12, R240, P0 ;  /* 0x000000f00c00720c */ /* 0x000fe20000701670 */
[----:B----4-:R-:W-:Y:S01]  /*9600*/  FFMA.FTZ R4, R23, -UR18, R4 ;  /* 0x8000001217047c23 */ /* 0x010fe20008010004 */
[----:B------:R-:W-:Y:S01]  /*9610*/  IABS R10, R10 ;  /* 0x0000000a000a7213 */ /* 0x000fe20000000000 */
[----:B------:R-:W-:Y:S01]  /*9620*/  HMMA.16816.F32.BF16 R172, R24, R18, R172 ;  /* 0x0000001218ac723c */ /* 0x000fe200000418ac */
[----:B---3--:R-:W-:Y:S01]  /*9630*/  FFMA.FTZ R8, R8, -UR18, R11 ;  /* 0x8000001208087c23 */ /* 0x008fe2000801000b */
[----:B------:R-:W-:Y:S01]  /*9640*/  ISETP.LT.OR P1, PT, R12, R243, P1 ;  /* 0x000000f30c00720c */ /* 0x000fe20000f21670 */
[----:B------:R-:W-:-:S02]  /*9650*/  IMAD.IADD R11, R241, 0x1, -R9 ;  /* 0x00000001f10b7824 */ /* 0x000fc400078e0a09 */
[----:B------:R-:W-:Y:S01]  /*9660*/  IMAD.MOV.U32 R16, RZ, RZ, R10 ;  /* 0x000000ffff107224 */ /* 0x000fe200078e000a */
[----:B------:R-:W-:Y:S02]  /*9670*/  IADD3 R10, R0, 0x10, RZ ;  /* 0x00000010000a7810 */ /* 0x000fe40007ffe0ff */
[----:B------:R-:W-:Y:S02]  /*9680*/  FSEL R12, R8, -INF , !P6 ;  /* 0xff800000080c7808 */ /* 0x000fe40007000000 */
[----:B------:R-:W-:Y:S01]  /*9690*/  IABS R11, R11 ;  /* 0x0000000b000b7213 */ /* 0x000fe20000000000 */
[----:B------:R-:W2:Y:S01]  /*96a0*/  I2F R16, R16 ;  /* 0x0000001000107306 */ /* 0x000ea20000201400 */
[----:B------:R-:W-:Y:S01]  /*96b0*/  IMAD.IADD R8, R244, 0x1, -R10 ;  /* 0x00000001f4087824 */ /* 0x000fe200078e0a0a */
[----:B------:R-:W-:Y:S01]  /*96c0*/  FSEL R17, R4, -INF , !P1 ;  /* 0xff80000004117808 */ /* 0x000fe20004800000 */
[----:B-1----:R-:W-:Y:S01]  /*96d0*/  FFMA.FTZ R21, R21, -UR18, R6 ;  /* 0x8000001215157c23 */ /* 0x002fe20008010006 */
[----:B------:R-:W-:-:S02]  /*96e0*/  ISETP.GE.AND P6, PT, R9, R242, PT ;  /* 0x000000f20900720c */ /* 0x000fc40003fc6270 */
[C---:B------:R-:W-:Y:S02]  /*96f0*/  ISETP.GE.AND P1, PT, R9.reuse, R235, PT ;  /* 0x000000eb0900720c */ /* 0x040fe40003f26270 */
[----:B------:R-:W-:Y:S01]  /*9700*/  IABS R8, R8 ;  /* 0x0000000800087213 */ /* 0x000fe20000000000 */
[----:B------:R1:W3:Y:S01]  /*9710*/  I2F R4, R11 ;  /* 0x0000000b00047306 */ /* 0x0002e20000201400 */
[C---:B------:R-:W-:Y:S02]  /*9720*/  ISETP.LT.OR P6, PT, R9.reuse, R243, P6 ;  /* 0x000000f30900720c */ /* 0x040fe400037c1670 */
[----:B------:R-:W-:Y:S01]  /*9730*/  ISETP.LT.OR P1, PT, R9, R240, P1 ;  /* 0x000000f00900720c */ /* 0x000fe20000f21670 */
[----:B------:R-:W-:Y:S01]  /*9740*/  IMAD.MOV.U32 R9, RZ, RZ, R8 ;  /* 0x000000ffff097224 */ /* 0x000fe200078e0008 */
[----:B------:R-:W-:Y:S01]  /*9750*/  IADD3 R8, R0, 0x11, RZ ;  /* 0x0000001100087810 */ /* 0x000fe20007ffe0ff */
[----:B--2---:R-:W-:Y:S01]  /*9760*/  FFMA.FTZ R5, R16, -UR18, R5 ;  /* 0x8000001210057c23 */ /* 0x004fe20008010005 */
[----:B------:R-:W-:-:S03]  /*9770*/  FSEL R14, R21, -INF , !P0 ;  /* 0xff800000150e7808 */ /* 0x000fc60004000000 */
[--C-:B------:R-:W-:Y:S01]  /*9780*/  IMAD.IADD R16, R244, 0x1, -R8.reuse ;  /* 0x00000001f4107824 */ /* 0x100fe200078e0a08 */
[----:B------:R-:W2:Y:S01]  /*9790*/  I2F R9, R9 ;  /* 0x0000000900097306 */ /* 0x000ea20000201400 */
[----:B------:R-:W-:Y:S01]  /*97a0*/  FSEL R15, R5, -INF , !P6 ;  /* 0xff800000050f7808 */ /* 0x000fe20007000000 */
[C---:B------:R-:W-:Y:S01]  /*97b0*/  IMAD.IADD R5, R241.reuse, 0x1, -R8 ;  /* 0x00000001f1057824 */ /* 0x040fe200078e0a08 */
[C---:B------:R-:W-:Y:S01]  /*97c0*/  ISETP.GE.AND P0, PT, R10.reuse, R242, PT ;  /* 0x000000f20a00720c */ /* 0x040fe20003f06270 */
[----:B-1----:R-:W-:Y:S01]  /*97d0*/  IMAD.IADD R11, R241, 0x1, -R10 ;  /* 0x00000001f10b7824 */ /* 0x002fe200078e0a0a */
[----:B------:R-:W-:Y:S01]  /*97e0*/  ISETP.GE.AND P6, PT, R10, R235, PT ;  /* 0x000000eb0a00720c */ /* 0x000fe20003fc6270 */
[----:B---3--:R-:W-:Y:S01]  /*97f0*/  FFMA.FTZ R4, R4, -UR18, R7 ;  /* 0x8000001204047c23 */ /* 0x008fe20008010007 */
[----:B------:R-:W-:Y:S02]  /*9800*/  IABS R16, R16 ;  /* 0x0000001000107213 */ /* 0x000fe40000000000 */
[----:B------:R-:W-:-:S02]  /*9810*/  IABS R6, R11 ;  /* 0x0000000b00067213 */ /* 0x000fc40000000000 */
[C---:B------:R-:W-:Y:S02]  /*9820*/  ISETP.LT.OR P0, PT, R10.reuse, R243, P0 ;  /* 0x000000f30a00720c */ /* 0x040fe40000701670 */
[----:B------:R-:W1:Y:S01]  /*9830*/  I2F R11, R6 ;  /* 0x00000006000b7306 */ /* 0x000e620000201400 */
[----:B------:R-:W-:Y:S01]  /*9840*/  ISETP.LT.OR P6, PT, R10, R240, P6 ;  /* 0x000000f00a00720c */ /* 0x000fe200037c1670 */
[----:B--2---:R-:W-:Y:S01]  /*9850*/  FFMA.FTZ R176, R9, -UR18, R176 ;  /* 0x8000001209b07c23 */ /* 0x004fe200080100b0 */
[C---:B------:R-:W-:Y:S02]  /*9860*/  IADD3 R10, R0.reuse, 0x18, RZ ;  /* 0x00000018000a7810 */ /* 0x040fe40007ffe0ff */
[----:B------:R-:W-:Y:S02]  /*9870*/  IADD3 R19, R0, 0x19, RZ ;  /* 0x0000001900137810 */ /* 0x000fe40007ffe0ff */
[----:B------:R-:W-:Y:S01]  /*9880*/  IABS R5, R5 ;  /* 0x0000000500057213 */ /* 0x000fe20000000000 */
[----:B------:R-:W2:Y:S01]  /*9890*/  I2F R16, R16 ;  /* 0x0000001000107306 */ /* 0x000ea20000201400 */
[--C-:B------:R-:W-:Y:S01]  /*98a0*/  IMAD.IADD R21, R244, 0x1, -R10.reuse ;  /* 0x00000001f4157824 */ /* 0x100fe200078e0a0a */
[----:B------:R-:W-:Y:S01]  /*98b0*/  FSEL R20, R4, -INF , !P1 ;  /* 0xff80000004147808 */ /* 0x000fe20004800000 */
[--C-:B------:R-:W-:Y:S01]  /*98c0*/  IMAD.IADD R22, R244, 0x1, -R19.reuse ;  /* 0x00000001f4167824 */ /* 0x100fe200078e0a13 */
[----:B------:R-:W-:Y:S01]  /*98d0*/  FSEL R183, R176, -INF , !P0 ;  /* 0xff800000b0b77808 */ /* 0x000fe20004000000 */
[C---:B------:R-:W-:Y:S01]  /*98e0*/  IMAD.IADD R9, R241.reuse, 0x1, -R10 ;  /* 0x00000001f1097824 */ /* 0x040fe200078e0a0a */
[----:B------:R-:W-:Y:S01]  /*98f0*/  IABS R21, R21 ;  /* 0x0000001500157213 */ /* 0x000fe20000000000 */
[----:B------:R-:W-:Y:S01]  /*9900*/  IMAD.IADD R23, R241, 0x1, -R19 ;  /* 0x00000001f1177824 */ /* 0x000fe200078e0a13 */
[----:B------:R3:W4:Y:S01]  /*9910*/  I2F R18, R5 ;  /* 0x0000000500127306 */ /* 0x0007220000201400 */
[----:B-1----:R-:W-:Y:S01]  /*9920*/  FFMA.FTZ R178, R11, -UR18, R178 ;  /* 0x800000120bb27c23 */ /* 0x002fe200080100b2 */
[----:B------:R-:W-:-:S02]  /*9930*/  IABS R11, R22 ;  /* 0x00000016000b7213 */ /* 0x000fc40000000000 */
[C---:B------:R-:W-:Y:S02]  /*9940*/  ISETP.GE.AND P1, PT, R8.reuse, R242, PT ;  /* 0x000000f20800720c */ /* 0x040fe40003f26270 */
[----:B------:R-:W-:Y:S01]  /*9950*/  ISETP.GE.AND P0, PT, R8, R235, PT ;  /* 0x000000eb0800720c */ /* 0x000fe20003f06270 */
[----:B------:R-:W-:Y:S01]  /*9960*/  IMAD.MOV.U32 R22, RZ, RZ, R11 ;  /* 0x000000ffff167224 */ /* 0x000fe200078e000b */
[----:B------:R-:W1:Y:S01]  /*9970*/  I2F R21, R21 ;  /* 0x0000001500157306 */ /* 0x000e620000201400 */
[----:B------:R-:W-:Y:S01]  /*9980*/  IABS R9, R9 ;  /* 0x0000000900097213 */ /* 0x000fe20000000000 */
[----:B--2---:R-:W-:Y:S01]  /*9990*/  FFMA.FTZ R16, R16, -UR18, R177 ;  /* 0x8000001210107c23 */ /* 0x004fe200080100b1 */
[C---:B------:R-:W-:Y:S02]  /*99a0*/  ISETP.LT.OR P1, PT, R8.reuse, R243, P1 ;  /* 0x000000f30800720c */ /* 0x040fe40000f21670 */
[----:B------:R-:W-:Y:S02]  /*99b0*/  ISETP.LT.OR P0, PT, R8, R240, P0 ;  /* 0x000000f00800720c */ /* 0x000fe40000701670 */
[----:B------:R-:W-:Y:S01]  /*99c0*/  IADD3 R8, R0, 0x20, RZ ;  /* 0x0000002000087810 */ /* 0x000fe20007ffe0ff */
[----:B---3--:R-:W2:Y:S01]  /*99d0*/  LDSM.16.M88.4 R4, [R216+0x7000] ;  /* 0x00700000d804783b */ /* 0x008ea20000000200 */
[----:B------:R-:W3:Y:S01]  /*99e0*/  I2F R9, R9 ;  /* 0x0000000900097306 */ /* 0x000ee20000201400 */
[----:B------:R-:W-:Y:S01]  /*99f0*/  IABS R11, R23 ;  /* 0x00000017000b7213 */ /* 0x000fe20000000000 */
[----:B----4-:R-:W-:Y:S01]  /*9a00*/  FFMA.FTZ R179, R18, -UR18, R179 ;  /* 0x8000001212b37c23 */ /* 0x010fe200080100b3 */
[----:B------:R-:W-:-:S02]  /*9a10*/  FSEL R180, R178, -INF , !P6 ;  /* 0xff800000b2b47808 */ /* 0x000fc40007000000 */
[----:B------:R-:W-:Y:S01]  /*9a20*/  FSEL R23, R16, -INF , !P1 ;  /* 0xff80000010177808 */ /* 0x000fe20004800000 */
[----:B------:R-:W-:Y:S01]  /*9a30*/  IMAD.IADD R16, R244, 0x1, -R8 ;  /* 0x00000001f4107824 */ /* 0x000fe200078e0a08 */
[C---:B------:R-:W-:Y:S01]  /*9a40*/  ISETP.GE.AND P6, PT, R10.reuse, R242, PT ;  /* 0x000000f20a00720c */ /* 0x040fe20003fc6270 */
[----:B------:R-:W4:Y:S01]  /*9a50*/  I2F R22, R22 ;  /* 0x0000001600167306 */ /* 0x000f220000201400 */
[C---:B------:R-:W-:Y:S01]  /*9a60*/  ISETP.GE.AND P1, PT, R10.reuse, R235, PT ;  /* 0x000000eb0a00720c */ /* 0x040fe20003f26270 */
[----:B-1----:R-:W-:Y:S01]  /*9a70*/  FFMA.FTZ R21, R21, -UR18, R172 ;  /* 0x8000001215157c23 */ /* 0x002fe200080100ac */
[C---:B------:R-:W-:Y:S01]  /*9a80*/  ISETP.LT.OR P6, PT, R10.reuse, R243, P6 ;  /* 0x000000f30a00720c */ /* 0x040fe200037c1670 */
[----:B------:R-:W-:Y:S01]  /*9a90*/  IMAD.IADD R172, R241, 0x1, -R8 ;  /* 0x00000001f1ac7824 */ /* 0x000fe200078e0a08 */
[----:B------:R-:W-:Y:S02]  /*9aa0*/  ISETP.LT.OR P1, PT, R10, R240, P1 ;  /* 0x000000f00a00720c */ /* 0x000fe40000f21670 */
[----:B------:R-:W-:Y:S01]  /*9ab0*/  IABS R10, R16 ;  /* 0x00000010000a7213 */ /* 0x000fe20000000000 */
[----:B---3--:R-:W-:Y:S01]  /*9ac0*/  FFMA.FTZ R9, R9, -UR18, R174 ;  /* 0x8000001209097c23 */ /* 0x008fe200080100ae */
[----:B------:R-:W-:Y:S01]  /*9ad0*/  IADD3 R16, R0, 0x21, RZ ;  /* 0x0000002100107810 */ /* 0x000fe20007ffe0ff */
[----:B------:R1:W3:Y:S01]  /*9ae0*/  I2F R18, R11 ;  /* 0x0000000b00127306 */ /* 0x0002e20000201400 */
[----:B------:R-:W-:Y:S01]  /*9af0*/  FSEL R200, R179, -INF , !P0 ;  /* 0xff800000b3c87808 */ /* 0x000fe20004000000 */
[----:B------:R-:W-:Y:S01]  /*9b00*/  IMAD.MOV.U32 R165, RZ, RZ, R10 ;  /* 0x000000ffffa57224 */ /* 0x000fe200078e000a */
[----:B------:R-:W-:-:S02]  /*9b10*/  ISETP.GE.AND P0, PT, R19, R242, PT ;  /* 0x000000f21300720c */ /* 0x000fc40003f06270 */
[----:B------:R-:W-:Y:S01]  /*9b20*/  IABS R10, R172 ;  /* 0x000000ac000a7213 */ /* 0x000fe20000000000 */
[----:B------:R-:W-:Y:S01]  /*9b30*/  IMAD.IADD R172, R244, 0x1, -R16 ;  /* 0x00000001f4ac7824 */ /* 0x000fe200078e0a10 */
[----:B------:R-:W-:Y:S01]  /*9b40*/  ISETP.LT.OR P0, PT, R19, R243, P0 ;  /* 0x000000f31300720c */ /* 0x000fe20000701670 */
[----:B----4-:R-:W-:Y:S01]  /*9b50*/  FFMA.FTZ R173, R22, -UR18, R173 ;  /* 0x8000001216ad7c23 */ /* 0x010fe200080100ad */
[----:B------:R-:W-:Y:S01]  /*9b60*/  FSEL R21, R21, -INF , !P6 ;  /* 0xff80000015157808 */ /* 0x000fe20007000000 */
[----:B------:R-:W4:Y:S01]  /*9b70*/  I2F R165, R165 ;  /* 0x000000a500a57306 */ /* 0x000f220000201400 */
[----:B------:R-:W-:Y:S02]  /*9b80*/  ISETP.GE.AND P6, PT, R19, R235, PT ;  /* 0x000000eb1300720c */ /* 0x000fe40003fc6270 */
[----:B------:R-:W-:Y:S02]  /*9b90*/  FSEL R182, R9, -INF , !P1 ;  /* 0xff80000009b67808 */ /* 0x000fe40004800000 */
[----:B------:R-:W-:Y:S01]  /*9ba0*/  FSEL R181, R173, -INF , !P0 ;  /* 0xff800000adb57808 */ /* 0x000fe20004000000 */
[----:B-1----:R-:W-:Y:S01]  /*9bb0*/  IMAD.MOV.U32 R11, RZ, RZ, R10 ;  /* 0x000000ffff0b7224 */ /* 0x002fe200078e000a */
[----:B------:R-:W-:Y:S01]  /*9bc0*/  IABS R10, R172 ;  /* 0x000000ac000a7213 */ /* 0x000fe20000000000 */
[----:B---3--:R-:W-:Y:S01]  /*9bd0*/  FFMA.FTZ R18, R18, -UR18, R175 ;  /* 0x8000001212127c23 */ /* 0x008fe200080100af */
[----:B------:R-:W-:-:S02]  /*9be0*/  ISETP.GE.AND P1, PT, R8, R242, PT ;  /* 0x000000f20800720c */ /* 0x000fc40003f26270 */
[C---:B------:R-:W-:Y:S01]  /*9bf0*/  ISETP.GE.AND P0, PT, R8.reuse, R235, PT ;  /* 0x000000eb0800720c */ /* 0x040fe20003f06270 */
[----:B------:R-:W-:Y:S01]  /*9c00*/  I2F R172, R10 ;  /* 0x0000000a00ac7306 */ /* 0x000fe20000201400 */
[-C--:B------:R-:W-:Y:S01]  /*9c10*/  ISETP.LT.OR P6, PT, R19, R240.reuse, P6 ;  /* 0x000000f01300720c */ /* 0x080fe200037c1670 */
[C---:B--2---:R-:W-:Y:S01]  /*9c20*/  HMMA.16816.F32.BF16 R168, R24.reuse, R4, R168 ;  /* 0x0000000418a8723c */ /* 0x044fe200000418a8 */
[C---:B------:R-:W-:Y:S02]  /*9c30*/  ISETP.LT.OR P1, PT, R8.reuse, R243, P1 ;  /* 0x000000f30800720c */ /* 0x040fe40000f21670 */
[----:B------:R-:W-:Y:S02]  /*9c40*/  ISETP.LT.OR P0, PT, R8, R240, P0 ;  /* 0x000000f00800720c */ /* 0x000fe40000701670 */
[----:B------:R-:W-:Y:S01]  /*9c50*/  IADD3 R22, R0, 0x28, RZ ;  /* 0x0000002800167810 */ /* 0x000fe20007ffe0ff */
[----:B------:R1:W2:Y:S01]  /*9c60*/  I2F R19, R11 ;  /* 0x0000000b00137306 */ /* 0x0002a20000201400 */
[----:B------:R-:W-:Y:S01]  /*9c70*/  IMAD.IADD R4, R241, 0x1, -R16 ;  /* 0x00000001f1047824 */ /* 0x000fe200078e0a10 */
[----:B------:R-:W-:Y:S01]  /*9c80*/  HMMA.16816.F32.BF16 R32, R24, R6, R32 ;  /* 0x000000061820723c */ /* 0x000fe20000041820 */
[----:B------:R-:W-:Y:S01]  /*9c90*/  FSEL R198, R18, -INF , !P6 ;  /* 0xff80000012c67808 */ /* 0x000fe20007000000 */
[----:B------:R-:W-:Y:S01]  /*9ca0*/  IMAD.IADD R5, R244, 0x1, -R22 ;  /* 0x00000001f4057824 */ /* 0x000fe200078e0a16 */
[----:B------:R-:W-:-:S02]  /*9cb0*/  ISETP.GE.AND P6, PT, R16, R242, PT ;  /* 0x000000f21000720c */ /* 0x000fc40003fc6270 */
[----:B------:R-:W-:Y:S02]  /*9cc0*/  IABS R4, R4 ;  /* 0x0000000400047213 */ /* 0x000fe40000000000 */
[----:B------:R-:W-:Y:S02]  /*9cd0*/  IADD3 R7, R0, 0x29, RZ ;  /* 0x0000002900077810 */ /* 0x000fe40007ffe0ff */
[----:B------:R-:W-:Y:S01]  /*9ce0*/  IABS R173, R5 ;  /* 0x0000000500ad7213 */ /* 0x000fe20000000000 */
[C---:B------:R-:W-:Y:S01]  /*9cf0*/  IMAD.IADD R5, R241.reuse, 0x1, -R22 ;  /* 0x00000001f1057824 */ /* 0x040fe200078e0a16 */
[----:B------:R-:W3:Y:S01]  /*9d00*/  I2F R4, R4 ;  /* 0x0000000400047306 */ /* 0x000ee20000201400 */
[--C-:B------:R-:W-:Y:S01]  /*9d10*/  IMAD.IADD R6, R244, 0x1, -R7.reuse ;  /* 0x00000001f4067824 */ /* 0x100fe200078e0a07 */
[----:B------:R-:W-:Y:S01]  /*9d20*/  ISETP.LT.OR P6, PT, R16, R243, P6 ;  /* 0x000000f31000720c */ /* 0x000fe200037c1670 */
[----:B-1----:R-:W1:Y:S01]  /*9d30*/  LDSM.16.M88.4 R8, [R216+0x7800] ;  /* 0x00780000d808783b */ /* 0x002e620000000200 */
[----:B------:R-:W-:Y:S01]  /*9d40*/  IMAD.IADD R18, R241, 0x1, -R7 ;  /* 0x00000001f1127824 */ /* 0x000fe200078e0a07 */
[----:B------:R-:W-:Y:S01]  /*9d50*/  IABS R5, R5 ;  /* 0x0000000500057213 */ /* 0x000fe20000000000 */
[----:B----4-:R-:W-:Y:S01]  /*9d60*/  FFMA.FTZ R165, R165, -UR18, R168 ;  /* 0x80000012a5a57c23 */ /* 0x010fe200080100a8 */
[----:B------:R-:W-:Y:S01]  /*9d70*/  IABS R6, R6 ;  /* 0x0000000600067213 */ /* 0x000fe20000000000 */
[----:B------:R-:W4:Y:S01]  /*9d80*/  I2F R173, R173 ;  /* 0x000000ad00ad7306 */ /* 0x000f220000201400 */
[----:B--2---:R-:W-:Y:S01]  /*9d90*/  FFMA.FTZ R170, R19, -UR18, R170 ;  /* 0x8000001213aa7c23 */ /* 0x004fe200080100aa */
[----:B------:R-:W-:-:S04]  /*9da0*/  DEPBAR.LE SB0, 0x0 ;  /* 0x000080000000791a */ /* 0x000fc80000000000 */
[----:B------:R-:W-:Y:S01]  /*9db0*/  FSEL R195, R165, -INF , !P1 ;  /* 0xff800000a5c37808 */ /* 0x000fe20004800000 */
[----:B------:R-:W-:Y:S01]  /*9dc0*/  IMAD.MOV.U32 R168, RZ, RZ, R5 ;  /* 0x000000ffffa87224 */ /* 0x000fe200078e0005 */
[----:B------:R-:W-:Y:S01]  /*9dd0*/  ISETP.GE.AND P1, PT, R16, R235, PT ;  /* 0x000000eb1000720c */ /* 0x000fe20003f26270 */
[----:B------:R-:W-:Y:S01]  /*9de0*/  FFMA.FTZ R169, R172, -UR18, R169 ;  /* 0x80000012aca97c23 */ /* 0x000fe200080100a9 */
[----:B------:R-:W-:Y:S01]  /*9df0*/  IABS R165, R18 ;  /* 0x0000001200a57213 */ /* 0x000fe20000000000 */
[----:B------:R2:W5:Y:S01]  /*9e00*/  I2F R19, R168 ;  /* 0x000000a800137306 */ /* 0x0005620000201400 */
[----:B------:R-:W-:Y:S01]  /*9e10*/  IADD3 R5, R0, 0x30, RZ ;  /* 0x0000003000057810 */ /* 0x000fe20007ffe0ff */
[----:B---3--:R-:W-:Y:S01]  /*9e20*/  FFMA.FTZ R171, R4, -UR18, R171 ;  /* 0x8000001204ab7c23 */ /* 0x008fe200080100ab */
[----:B------:R-:W-:Y:S01]  /*9e30*/  ISETP.LT.OR P1, PT, R16, R240, P1 ;  /* 0x000000f01000720c */ /* 0x000fe20000f21670 */
[----:B------:R-:W-:Y:S01]  /*9e40*/  IMAD.MOV.U32 R16, RZ, RZ, R165 ;  /* 0x000000ffff107224 */ /* 0x000fe200078e00a5 */
[----:B------:R-:W-:Y:S01]  /*9e50*/  FSEL R186, R170, -INF , !P0 ;  /* 0xff800000aaba7808 */ /* 0x000fe20004000000 */
[----:B----4-:R-:W-:Y:S01]  /*9e60*/  FFMA.FTZ R173, R173, -UR18, R32 ;  /* 0x80000012adad7c23 */ /* 0x010fe20008010020 */
[----:B------:R-:W-:Y:S01]  /*9e70*/  ISETP.GE.AND P0, PT, R22, R242, PT ;  /* 0x000000f21600720c */ /* 0x000fe20003f06270 */
[----:B------:R3:W4:Y:S01]  /*9e80*/  I2F R18, R6 ;  /* 0x0000000600127306 */ /* 0x0007220000201400 */
[----:B------:R-:W-:-:S02]  /*9e90*/  IADD3 R4, R0, 0x38, RZ ;  /* 0x0000003800047810 */ /* 0x000fc40007ffe0ff */
[C---:B------:R-:W-:Y:S02]  /*9ea0*/  ISETP.LT.OR P0, PT, R22.reuse, R243, P0 ;  /* 0x000000f31600720c */ /* 0x040fe40000701670 */
[----:B------:R-:W-:Y:S02]  /*9eb0*/  FSEL R187, R169, -INF , !P6 ;  /* 0xff800000a9bb7808 */ /* 0x000fe40007000000 */
[-C--:B------:R-:W-:Y:S01]  /*9ec0*/  ISETP.GE.AND P6, PT, R22, R235.reuse, PT ;  /* 0x000000eb1600720c */ /* 0x080fe20003fc6270 */
[--C-:B--2---:R-:W-:Y:S01]  /*9ed0*/  IMAD.IADD R168, R244, 0x1, -R5.reuse ;  /* 0x00000001f4a87824 */ /* 0x104fe200078e0a05 */
[----:B------:R-:W2:Y:S01]  /*9ee0*/  I2F R16, R16 ;  /* 0x0000001000107306 */ /* 0x000ea20000201400 */
[----:B------:R-:W-:Y:S01]  /*9ef0*/  FSEL R184, R171, -INF , !P1 ;  /* 0xff800000abb87808 */ /* 0x000fe20004800000 */
[----:B-----5:R-:W-:Y:S01]  /*9f00*/  FFMA.FTZ R19, R19, -UR18, R34 ;  /* 0x8000001213137c23 */ /* 0x020fe20008010022 */
[----:B------:R-:W-:Y:S02]  /*9f10*/  FSEL R193, R173, -INF , !P0 ;  /* 0xff800000adc17808 */ /* 0x000fe40004000000 */
[----:B------:R-:W-:Y:S01]  /*9f20*/  IABS R165, R168 ;  /* 0x000000a800a57213 */ /* 0x000fe20000000000 */
[----:B------:R-:W-:Y:S01]  /*9f30*/  IMAD.IADD R168, R241, 0x1, -R5 ;  /* 0x00000001f1a87824 */ /* 0x000fe200078e0a05 */
[----:B---3--:R-:W-:Y:S01]  /*9f40*/  IADD3 R6, R0, 0x31, RZ ;  /* 0x0000003100067810 */ /* 0x008fe20007ffe0ff */
[----:B-1----:R-:W-:Y:S01]  /*9f50*/  HMMA.16816.F32.BF16 R28, R24, R8, R28 ;  /* 0x00000008181c723c */ /* 0x002fe2000004181c */
[----:B------:R-:W-:Y:S01]  /*9f60*/  ISETP.GE.AND P1, PT, R7, R242, PT ;  /* 0x000000f20700720c */ /* 0x000fe20003f26270 */
[----:B----4-:R-:W-:Y:S01]  /*9f70*/  FFMA.FTZ R18, R18, -UR18, R33 ;  /* 0x8000001212127c23 */ /* 0x010fe20008010021 */
[----:B------:R-:W1:Y:S01]  /*9f80*/  I2F R165, R165 ;  /* 0x000000a500a57306 */ /* 0x000e620000201400 */
[----:B------:R-:W-:Y:S01]  /*9f90*/  IMAD.IADD R32, R241, 0x1, -R6 ;  /* 0x00000001f1207824 */ /* 0x000fe200078e0a06 */
[----:B------:R-:W-:-:S02]  /*9fa0*/  ISETP.GE.AND P0, PT, R7, R235, PT ;  /* 0x000000eb0700720c */ /* 0x000fc40003f06270 */
[----:B------:R-:W-:Y:S01]  /*9fb0*/  IMAD.IADD R8, R244, 0x1, -R6 ;  /* 0x00000001f4087824 */ /* 0x000fe200078e0a06 */
[----:B------:R-:W-:Y:S01]  /*9fc0*/  HMMA.16816.F32.BF16 R188, R24, R10, R188 ;  /* 0x0000000a18bc723c */ /* 0x000fe200000418bc */
[----:B------:R-:W-:Y:S01]  /*9fd0*/  IABS R32, R32 ;  /* 0x0000002000207213 */ /* 0x000fe20000000000 */
[----:B--2---:R-:W-:Y:S01]  /*9fe0*/  FFMA.FTZ R16, R16, -UR18, R35 ;  /* 0x8000001210107c23 */ /* 0x004fe20008010023 */
[----:B------:R-:W-:Y:S01]  /*9ff0*/  BAR.SYNC.DEFER_BLOCKING 0x0 ;  /* 0x0000000000007b1d */ /* 0x000fe20000010000 */
[----:B------:R-:W-:Y:S02]  /*a000*/  IABS R8, R8 ;  /* 0x0000000800087213 */ /* 0x000fe40000000000 */
[----:B------:R-:W-:Y:S01]  /*a010*/  ISETP.LT.OR P6, PT, R22, R240, P6 ;  /* 0x000000f01600720c */ /* 0x000fe200037c1670 */
[----:B------:R-:W-:Y:S01]  /*a020*/  IMAD.IADD R11, R241, 0x1, -R4 ;  /* 0x00000001f10b7824 */ /* 0x000fe200078e0a04 */
[----:B------:R-:W-:Y:S02]  /*a030*/  IABS R22, R168 ;  /* 0x000000a800167213 */ /* 0x000fe40000000000 */
[----:B------:R-:W2:Y:S01]  /*a040*/  I2F R8, R8 ;  /* 0x0000000800087306 */ /* 0x000ea20000201400 */
[----:B------:R-:W-:-:S02]  /*a050*/  ISETP.LT.OR P1, PT, R7, R243, P1 ;  /* 0x000000f30700720c */ /* 0x000fc40000f21670 */
[----:B------:R-:W-:Y:S01]  /*a060*/  ISETP.LT.OR P0, PT, R7, R240, P0 ;  /* 0x000000f00700720c */ /* 0x000fe20000701670 */
[----:B------:R-:W-:Y:S01]  /*a070*/  IMAD.MOV.U32 R7, RZ, RZ, R32 ;  /* 0x000000ffff077224 */ /* 0x000fe200078e0020 */
[----:B------:R-:W-:Y:S01]  /*a080*/  IABS R24, R11 ;  /* 0x0000000b00187213 */ /* 0x000fe20000000000 */
[----:B-1----:R-:W-:Y:S01]  /*a090*/  FFMA.FTZ R28, R165, -UR18, R28 ;  /* 0x80000012a51c7c23 */ /* 0x002fe2000801001c */
[----:B------:R-:W-:Y:S01]  /*a0a0*/  IADD3 R0, R0, 0x39, RZ ;  /* 0x0000003900007810 */ /* 0x000fe20007ffe0ff */
[----:B------:R1:W3:Y:S01]  /*a0b0*/  I2F R9, R22 ;  /* 0x0000001600097306 */ /* 0x0002e20000201400 */
[----:B------:R-:W-:Y:S02]  /*a0c0*/  FSEL R194, R19, -INF , !P6 ;  /* 0xff80000013c27808 */ /* 0x000fe40007000000 */
[----:B------:R-:W-:Y:S02]  /*a0d0*/  FSEL R25, R18, -INF , !P1 ;  /* 0xff80000012197808 */ /* 0x000fe40004800000 */
[----:B------:R-:W-:-:S02]  /*a0e0*/  ISETP.GE.AND P6, PT, R5, R242, PT ;  /* 0x000000f20500720c */ /* 0x000fc40003fc6270 */
[C---:B------:R-:W-:Y:S01]  /*a0f0*/  ISETP.GE.AND P1, PT, R5.reuse, R235, PT ;  /* 0x000000eb0500720c */ /* 0x040fe20003f26270 */
[----:B------:R-:W4:Y:S01]  /*a100*/  I2F R10, R7 ;  /* 0x00000007000a7306 */ /* 0x000f220000201400 */
[----:B------:R-:W-:Y:S01]  /*a110*/  FSEL R192, R16, -INF , !P0 ;  /* 0xff80000010c07808 */ /* 0x000fe20004000000 */
[----:B------:R-:W-:Y:S01]  /*a120*/  IMAD.IADD R16, R244, 0x1, -R0 ;  /* 0x00000001f4107824 */ /* 0x000fe200078e0a00 */
[----:B------:R-:W-:Y:S01]  /*a130*/  ISETP.GE.AND P0, PT, R6, R242, PT ;  /* 0x000000f20600720c */ /* 0x000fe20003f06270 */
[----:B--2---:R-:W-:Y:S01]  /*a140*/  FFMA.FTZ R8, R8, -UR18, R29 ;  /* 0x8000001208087c23 */ /* 0x004fe2000801001d */
[CC--:B------:R-:W-:Y:S02]  /*a150*/  ISETP.LT.OR P6, PT, R5.reuse, R243.reuse, P6 ;  /* 0x000000f30500720c */ /* 0x0c0fe400037c1670 */
[----:B------:R-:W-:Y:S01]  /*a160*/  ISETP.LT.OR P1, PT, R5, R240, P1 ;  /* 0x000000f00500720c */ /* 0x000fe20000f21670 */
[----:B-1----:R-:W-:Y:S01]  /*a170*/  IMAD.IADD R22, R244, 0x1, -R4 ;  /* 0x00000001f4167824 */ /* 0x002fe200078e0a04 */
[----:B------:R-:W1:Y:S01]  /*a180*/  I2F R7, R24 ;  /* 0x0000001800077306 */ /* 0x000e620000201400 */
[----:B------:R-:W-:Y:S01]  /*a190*/  IMAD.IADD R5, R241, 0x1, -R0 ;  /* 0x00000001f1057824 */ /* 0x000fe200078e0a00 */
[----:B------:R-:W-:Y:S01]  /*a1a0*/  ISETP.LT.OR P0, PT, R6, R243, P0 ;  /* 0x000000f30600720c */ /* 0x000fe20000701670 */
[----:B---3--:R-:W-:Y:S01]  /*a1b0*/  FFMA.FTZ R9, R9, -UR18, R30 ;  /* 0x8000001209097c23 */ /* 0x008fe2000801001e */
[----:B------:R-:W-:-:S02]  /*a1c0*/  IABS R22, R22 ;  /* 0x0000001600167213 */ /* 0x000fc40000000000 */
[----:B------:R-:W-:Y:S01]  /*a1d0*/  FSEL R177, R28, -INF , !P6 ;  /* 0xff8000001cb17808 */ /* 0x000fe20007000000 */
[----:B----4-:R-:W-:Y:S01]  /*a1e0*/  FFMA.FTZ R10, R10, -UR18, R31 ;  /* 0x800000120a0a7c23 */ /* 0x010fe2000801001f */
[----:B------:R-:W2:Y:S01]  /*a1f0*/  I2F R11, R22 ;  /* 0x00000016000b7306 */ /* 0x000ea20000201400 */
[----:B------:R-:W-:Y:S02]  /*a200*/  IABS R16, R16 ;  /* 0x0000001000107213 */ /* 0x000fe40000000000 */
[----:B------:R-:W-:Y:S02]  /*a210*/  ISETP.GE.AND P6, PT, R6, R235, PT ;  /* 0x000000eb0600720c */ /* 0x000fe40003fc6270 */
[----:B------:R-:W-:Y:S02]  /*a220*/  IABS R5, R5 ;  /* 0x0000000500057213 */ /* 0x000fe40000000000 */
[----:B------:R-:W-:Y:S01]  /*a230*/  FSEL R175, R8, -INF , !P0 ;  /* 0xff80000008af7808 */ /* 0x000fe20004000000 */
[----:B------:R-:W3:Y:S01]  /*a240*/  I2F R16, R16 ;  /* 0x0000001000107306 */ /* 0x000ee20000201400 */
[----:B------:R-:W-:Y:S01]  /*a250*/  ISETP.GE.AND P0, PT, R4, R235, PT ;  /* 0x000000eb0400720c */ /* 0x000fe20003f06270 */
[----:B-1----:R-:W-:Y:S01]  /*a260*/  FFMA.FTZ R7, R7, -UR18, R190 ;  /* 0x8000001207077c23 */ /* 0x002fe200080100be */
[----:B------:R-:W-:-:S02]  /*a270*/  ISETP.LT.OR P6, PT, R6, R240, P6 ;  /* 0x000000f00600720c */ /* 0x000fc400037c1670 */
[C---:B------:R-:W-:Y:S02]  /*a280*/  ISETP.LT.OR P0, PT, R4.reuse, R240, P0 ;  /* 0x000000f00400720c */ /* 0x040fe40000701670 */
[----:B------:R-:W-:Y:S01]  /*a290*/  FSEL R172, R9, -INF , !P1 ;  /* 0xff80000009ac7808 */ /* 0x000fe20004800000 */
[----:B------:R-:W1:Y:S01]  /*a2a0*/  I2F R6, R5 ;  /* 0x0000000500067306 */ /* 0x000e620000201400 */
[C---:B------:R-:W-:Y:S01]  /*a2b0*/  ISETP.GE.AND P1, PT, R4.reuse, R242, PT ;  /* 0x000000f20400720c */ /* 0x040fe20003f26270 */
[----:B--2---:R-:W-:Y:S01]  /*a2c0*/  FFMA.FTZ R11, R11, -UR18, R188 ;  /* 0x800000120b0b7c23 */ /* 0x004fe200080100bc */
[----:B------:R-:W-:Y:S02]  /*a2d0*/  FSEL R168, R7, -INF , !P0 ;  /* 0xff80000007a87808 */ /* 0x000fe40004000000 */
[----:B------:R-:W-:Y:S02]  /*a2e0*/  PLOP3.LUT P0, PT, PT, PT, UP0, 0x80, 0x0 ;  /* 0x000000000000781c */ /* 0x000fe40003f0f008 */
[----:B------:R-:W-:Y:S01]  /*a2f0*/  ISETP.LT.OR P1, PT, R4, R243, P1 ;  /* 0x000000f30400720c */ /* 0x000fe20000f21670 */
[----:B---3--:R-:W-:Y:S01]  /*a300*/  FFMA.FTZ R16, R16, -UR18, R189 ;  /* 0x8000001210107c23 */ /* 0x008fe200080100bd */
[----:B------:R-:W-:-:S02]  /*a310*/  FSEL R170, R10, -INF , !P6 ;  /* 0xff8000000aaa7808 */ /* 0x000fc40007000000 */
[----:B------:R-:W-:Y:S02]  /*a320*/  FSEL R173, R11, -INF , !P1 ;  /* 0xff8000000bad7808 */ /* 0x000fe40004800000 */
[C---:B------:R-:W-:Y:S02]  /*a330*/  ISETP.GE.AND P6, PT, R0.reuse, R242, PT ;  /* 0x000000f20000720c */ /* 0x040fe40003fc6270 */
[----:B------:R-:W-:Y:S01]  /*a340*/  ISETP.GE.AND P1, PT, R0, R235, PT ;  /* 0x000000eb0000720c */ /* 0x000fe20003f26270 */
[----:B-1----:R-:W-:Y:S01]  /*a350*/  FFMA.FTZ R6, R6, -UR18, R191 ;  /* 0x8000001206067c23 */ /* 0x002fe200080100bf */
[C---:B------:R-:W-:Y:S02]  /*a360*/  ISETP.LT.OR P6, PT, R0.reuse, R243, P6 ;  /* 0x000000f30000720c */ /* 0x040fe400037c1670 */
[----:B------:R-:W-:Y:S02]  /*a370*/  ISETP.LT.OR P1, PT, R0, R240, P1 ;  /* 0x000000f00000720c */ /* 0x000fe40000f21670 */
[----:B------:R-:W-:-:S02]  /*a380*/  FSEL R171, R16, -INF , !P6 ;  /* 0xff80000010ab7808 */ /* 0x000fc40007000000 */
[----:B------:R-:W-:Y:S01]  /*a390*/  FSEL R165, R6, -INF , !P1 ;  /* 0xff80000006a57808 */ /* 0x000fe20004800000 */
[----:B------:R-:W-:Y:S05]  /*a3a0*/  @!P0 BRA `(.L_x_260) ;  /* 0x0000086000008947 */ /* 0x000fea0003800000 */
[----:B------:R-:W-:Y:S01]  /*a3b0*/  UIADD3 UR19, UR10, -0x3, URZ ;  /* 0xfffffffd0a137890 */ /* 0x000fe2000fffe03f */
[----:B------:R1:W-:Y:S01]  /*a3c0*/  @P5 STS.128 [R234+0x8000], RZ ;  /* 0x008000ffea005388 */ /* 0x0003e20000000c00 */
[----:B------:R-:W-:Y:S01]  /*a3d0*/  ULDC.64 UR4, c[0x0][0x198] ;  /* 0x0000660000047ab9 */ /* 0x000fe20000000a00 */
[----:B------:R-:W-:Y:S01]  /*a3e0*/  BSSY B0, `(.L_x_261) ;  /* 0x0000081000007945 */ /* 0x000fe20003800000 */
[----:B------:R-:W-:Y:S02]  /*a3f0*/  USHF.R.S32.HI UR10, URZ, 0x1f, UR19 ;  /* 0x0000001f3f0a7899 */ /* 0x000fe40008011413 */
        /* <DEDUP_REMOVED lines=127> */
.L_x_262:
[----:B------:R-:W-:Y:S05]  /*abf0*/  BSYNC B0 ;  /* 0x0000000000007941 */ /* 0x000fea0003800000 */
.L_x_261:
[----:B------:R-:W0:Y:S02]  /*ac00*/  LDGDEPBAR ;  /* 0x00000000000079af */ /* 0x000e240000000000 */
.L_x_260:
[----:B--2---:R-:W-:Y:S01]  /*ac10*/  FMNMX.FTZ R5, R3, R2, !PT ;  /* 0x0000000203057209 */ /* 0x004fe20007810000 */
[----:B-1----:R-:W-:Y:S01]  /*ac20*/  LDSM.16.MT88.4 R8, [R221+0x10000] ;  /* 0x01000000dd08783b */ /* 0x002fe20000004200 */
        /* <DEDUP_REMOVED lines=37> */
[----:B-1----:R-:W-:Y:S02]  /*ae80*/  FMNMX.FTZ R32, R5, R32, !PT ;  /* 0x0000002005207209 */ /* 0x002fe40007810000 */
[----:B--2---:R-:W-:-:S03]  /*ae90*/  FMNMX.FTZ R34, R7, R34, !PT ;  /* 0x0000002207227209 */ /* 0x004fc60007810000 */
[C---:B------:R-:W-:Y:S01]  /*aea0*/  FMUL.FTZ R169, R32.reuse, c[0x0][0x23c] ;  /* 0x00008f0020a97a20 */ /* 0x040fe20000410000 */
[----:B------:R-:W-:Y:S02]  /*aeb0*/  FSETP.NEU.FTZ.AND P0, PT, R32, -INF , PT ;  /* 0xff8000002000780b */ /* 0x000fe40003f1d000 */
[C---:B------:R-:W-:Y:S01]  /*aec0*/  FSETP.NEU.FTZ.AND P1, PT, R34.reuse, -INF , PT ;  /* 0xff8000002200780b */ /* 0x040fe20003f3d000 */
[C---:B------:R-:W-:Y:S01]  /*aed0*/  FMUL.FTZ R174, R34.reuse, c[0x0][0x23c] ;  /* 0x00008f0022ae7a20 */ /* 0x040fe20000410000 */
[----:B------:R-:W-:Y:S02]  /*aee0*/  FSEL R169, R169, RZ, P0 ;  /* 0x000000ffa9a97208 */ /* 0x000fe40000000000 */
[----:B------:R-:W-:Y:S02]  /*aef0*/  FSEL R5, R34, RZ, P1 ;  /* 0x000000ff22057208 */ /* 0x000fe40000800000 */
[----:B------:R-:W-:Y:S01]  /*af00*/  FSEL R174, R174, RZ, P1 ;  /* 0x000000ffaeae7208 */ /* 0x000fe20000800000 */
[--C-:B------:R-:W-:Y:S01]  /*af10*/  FFMA.FTZ R29, R2, c[0x0][0x23c], -R169.reuse ;  /* 0x00008f00021d7a23 */ /* 0x100fe200000108a9 */
[----:B------:R-:W-:Y:S01]  /*af20*/  FSEL R6, R32, RZ, P0 ;  /* 0x000000ff20067208 */ /* 0x000fe20000000000 */
[----:B------:R-:W-:-:S02]  /*af30*/  FFMA.FTZ R2, R12, c[0x0][0x23c], -R169 ;  /* 0x00008f000c027a23 */ /* 0x000fc400000108a9 */
[--C-:B------:R-:W-:Y:S02]  /*af40*/  FFMA.FTZ R30, R13, c[0x0][0x23c], -R174.reuse ;  /* 0x00008f000d1e7a23 */ /* 0x100fe400000108ae */
[----:B------:R-:W-:Y:S01]  /*af50*/  FFMA.FTZ R28, R15, c[0x0][0x23c], -R174 ;  /* 0x00008f000f1c7a23 */ /* 0x000fe200000108ae */
[----:B------:R-:W-:Y:S01]  /*af60*/  MUFU.EX2 R29, R29 ;  /* 0x0000001d001d7308 */ /* 0x000fe20000000800 */
[----:B------:R-:W-:Y:S02]  /*af70*/  FFMA.FTZ R0, R14, c[0x0][0x23c], -R169 ;  /* 0x00008f000e007a23 */ /* 0x000fe400000108a9 */
[----:B------:R-:W1:Y:S01]  /*af80*/  LDSM.16.MT88.4 R12, [R222+0x10000] ;  /* 0x01000000de0c783b */ /* 0x000e620000004200 */
[----:B------:R-:W-:Y:S02]  /*af90*/  FADD.FTZ R4, R164, -R5 ;  /* 0x80000005a4047221 */ /* 0x000fe40000010000 */
[----:B------:R-:W-:Y:S02]  /*afa0*/  FADD.FTZ R6, R3, -R6 ;  /* 0x8000000603067221 */ /* 0x000fe40000010000 */
[--C-:B------:R-:W-:Y:S01]  /*afb0*/  FFMA.FTZ R33, R199, c[0x0][0x23c], -R174.reuse ;  /* 0x00008f00c7217a23 */ /* 0x100fe200000108ae */
[----:B------:R-:W-:Y:S01]  /*afc0*/  MUFU.EX2 R30, R30 ;  /* 0x0000001e001e7308 */ /* 0x000fe20000000800 */
[----:B------:R-:W-:-:S02]  /*afd0*/  FFMA.FTZ R31, R17, c[0x0][0x23c], -R174 ;  /* 0x00008f00111f7a23 */ /* 0x000fc400000108ae */
[----:B------:R-:W-:Y:S01]  /*afe0*/  FFMA.FTZ R35, R20, c[0x0][0x23c], -R169 ;  /* 0x00008f0014237a23 */ /* 0x000fe200000108a9 */
[----:B------:R-:W2:Y:S01]  /*aff0*/  LDSM.16.MT88.4 R16, [R224+0x10000] ;  /* 0x01000000e010783b */ /* 0x000ea20000004200 */
[----:B------:R-:W-:Y:S02]  /*b000*/  FMUL.FTZ R164, R4, c[0x0][0x23c] ;  /* 0x00008f0004a47a20 */ /* 0x000fe40000410000 */
[----:B------:R-:W-:Y:S01]  /*b010*/  FMUL.FTZ R3, R6, c[0x0][0x23c] ;  /* 0x00008f0006037a20 */ /* 0x000fe20000410000 */
[----:B------:R-:W3:Y:S01]  /*b020*/  MUFU.EX2 R33, R33 ;  /* 0x0000002100217308 */ /* 0x000ee20000000800 */
[--C-:B------:R-:W-:Y:S02]  /*b030*/  FFMA.FTZ R179, R23, c[0x0][0x23c], -R174.reuse ;  /* 0x00008f0017b37a23 */ /* 0x100fe400000108ae */
[--C-:B------:R-:W-:Y:S02]  /*b040*/  FFMA.FTZ R178, R21, c[0x0][0x23c], -R174.reuse ;  /* 0x00008f0015b27a23 */ /* 0x100fe400000108ae */
[----:B------:R-:W-:Y:S01]  /*b050*/  LDSM.16.MT88.4 R20, [R220+0x16000] ;  /* 0x01600000dc14783b */ /* 0x000fe20000004200 */
[----:B------:R-:W-:-:S02]  /*b060*/  FFMA.FTZ R176, R183, c[0x0][0x23c], -R174 ;  /* 0x00008f00b7b07a23 */ /* 0x000fc400000108ae */
[----:B------:R-:W-:Y:S01]  /*b070*/  MUFU.EX2 R31, R31 ;  /* 0x0000001f001f7308 */ /* 0x000fe20000000800 */
[----:B------:R-:W-:Y:S02]  /*b080*/  FFMA.FTZ R181, R181, c[0x0][0x23c], -R174 ;  /* 0x00008f00b5b57a23 */ /* 0x000fe400000108ae */
[--C-:B------:R-:W-:Y:S02]  /*b090*/  FFMA.FTZ R180, R180, c[0x0][0x23c], -R169.reuse ;  /* 0x00008f00b4b47a23 */ /* 0x100fe400000108a9 */
[--C-:B------:R-:W-:Y:S02]  /*b0a0*/  FFMA.FTZ R183, R200, c[0x0][0x23c], -R169.reuse ;  /* 0x00008f00c8b77a23 */ /* 0x100fe400000108a9 */
[--C-:B------:R-:W-:Y:S01]  /*b0b0*/  FFMA.FTZ R182, R182, c[0x0][0x23c], -R169.reuse ;  /* 0x00008f00b6b67a23 */ /* 0x100fe200000108a9 */
[----:B------:R-:W4:Y:S01]  /*b0c0*/  MUFU.EX2 R28, R28 ;  /* 0x0000001c001c7308 */ /* 0x000f220000000800 */
[----:B---3--:R-:W-:Y:S01]  /*b0d0*/  F2FP.BF16.PACK_AB R4, R30, R33 ;  /* 0x000000211e04723e */ /* 0x008fe200000010ff */
[----:B------:R-:W-:-:S02]  /*b0e0*/  FFMA.FTZ R185, R198, c[0x0][0x23c], -R169 ;  /* 0x00008f00c6b97a23 */ /* 0x000fc400000108a9 */
[--C-:B------:R-:W-:Y:S02]  /*b0f0*/  FFMA.FTZ R190, R25, c[0x0][0x23c], -R174.reuse ;  /* 0x00008f0019be7a23 */ /* 0x100fe400000108ae */
[----:B------:R-:W-:Y:S01]  /*b100*/  LDSM.16.MT88.4 R24, [R224+0x11000] ;  /* 0x01100000e018783b */ /* 0x000fe20000004200 */
[--C-:B------:R-:W-:Y:S01]  /*b110*/  FFMA.FTZ R189, R193, c[0x0][0x23c], -R174.reuse ;  /* 0x00008f00c1bd7a23 */ /* 0x100fe200000108ae */
[----:B------:R-:W3:Y:S01]  /*b120*/  MUFU.EX2 R2, R2 ;  /* 0x0000000200027308 */ /* 0x000ee20000000800 */
[--C-:B------:R-:W-:Y:S02]  /*b130*/  FFMA.FTZ R191, R184, c[0x0][0x23c], -R169.reuse ;  /* 0x00008f00b8bf7a23 */ /* 0x100fe400000108a9 */
[--C-:B------:R-:W-:Y:S02]  /*b140*/  FFMA.FTZ R188, R195, c[0x0][0x23c], -R174.reuse ;  /* 0x00008f00c3bc7a23 */ /* 0x100fe400000108ae */
[----:B------:R-:W-:Y:S02]  /*b150*/  FFMA.FTZ R187, R187, c[0x0][0x23c], -R174 ;  /* 0x00008f00bbbb7a23 */ /* 0x000fe400000108ae */
[--C-:B------:R-:W-:Y:S01]  /*b160*/  FFMA.FTZ R186, R186, c[0x0][0x23c], -R169.reuse ;  /* 0x00008f00baba7a23 */ /* 0x100fe200000108a9 */
[----:B------:R-:W-:Y:S01]  /*b170*/  MUFU.EX2 R0, R0 ;  /* 0x0000000000007308 */ /* 0x000fe20000000800 */
[----:B----4-:R-:W-:Y:S01]  /*b180*/  F2FP.BF16.PACK_AB R6, R28, R31 ;  /* 0x0000001f1c06723e */ /* 0x010fe200000010ff */
[----:B------:R-:W-:-:S02]  /*b190*/  FFMA.FTZ R184, R194, c[0x0][0x23c], -R169 ;  /* 0x00008f00c2b87a23 */ /* 0x000fc400000108a9 */
[----:B------:R-:W-:Y:S02]  /*b1a0*/  FFMA.FTZ R193, R192, c[0x0][0x23c], -R169 ;  /* 0x00008f00c0c17a23 */ /* 0x000fe400000108a9 */
[--C-:B------:R-:W-:Y:S02]  /*b1b0*/  FFMA.FTZ R177, R177, c[0x0][0x23c], -R174.reuse ;  /* 0x00008f00b1b17a23 */ /* 0x100fe400000108ae */
[----:B------:R-:W4:Y:S01]  /*b1c0*/  MUFU.EX2 R35, R35 ;  /* 0x0000002300237308 */ /* 0x000f220000000800 */
[----:B---3--:R-:W-:Y:S01]  /*b1d0*/  F2FP.BF16.PACK_AB R5, R2, R29 ;  /* 0x0000001d0205723e */ /* 0x008fe200000010ff */
[--C-:B------:R-:W-:Y:S02]  /*b1e0*/  FFMA.FTZ R192, R175, c[0x0][0x23c], -R174.reuse ;  /* 0x00008f00afc07a23 */ /* 0x100fe400000108ae */
[--C-:B------:R-:W-:Y:S02]  /*b1f0*/  FFMA.FTZ R173, R173, c[0x0][0x23c], -R174.reuse ;  /* 0x00008f00adad7a23 */ /* 0x100fe400000108ae */
[----:B------:R-:W-:-:S02]  /*b200*/  FFMA.FTZ R174, R171, c[0x0][0x23c], -R174 ;  /* 0x00008f00abae7a23 */ /* 0x000fc400000108ae */
[----:B------:R-:W3:Y:S01]  /*b210*/  MUFU.EX2 R164, R164 ;  /* 0x000000a400a47308 */ /* 0x000ee20000000800 */
[--C-:B------:R-:W-:Y:S02]  /*b220*/  FFMA.FTZ R171, R172, c[0x0][0x23c], -R169.reuse ;  /* 0x00008f00acab7a23 */ /* 0x100fe400000108a9 */
[--C-:B------:R-:W-:Y:S02]  /*b230*/  FFMA.FTZ R170, R170, c[0x0][0x23c], -R169.reuse ;  /* 0x00008f00aaaa7a23 */ /* 0x100fe400000108a9 */
[--C-:B------:R-:W-:Y:S02]  /*b240*/  FFMA.FTZ R168, R168, c[0x0][0x23c], -R169.reuse ;  /* 0x00008f00a8a87a23 */ /* 0x100fe400000108a9 */
[----:B------:R-:W-:Y:S01]  /*b250*/  FFMA.FTZ R165, R165, c[0x0][0x23c], -R169 ;  /* 0x00008f00a5a57a23 */ /* 0x000fe200000108a9 */
[----:B------:R-:W5:Y:S01]  /*b260*/  MUFU.EX2 R3, R3 ;  /* 0x0000000300037308 */ /* 0x000f620000000800 */
[----:B----4-:R-:W-:Y:S01]  /*b270*/  F2FP.BF16.PACK_AB R7, R35, R0 ;  /* 0x000000002307723e */ /* 0x010fe200000010ff */
[----:B---3--:R-:W-:-:S06]  /*b280*/  FMUL.FTZ R152, R152, R164 ;  /* 0x000000a498987220 */ /* 0x008fcc0000410000 */
[----:B------:R-:W-:Y:S01]  /*b290*/  MUFU.EX2 R176, R176 ;  /* 0x000000b000b07308 */ /* 0x000fe20000000800 */
[-C--:B------:R-:W-:Y:S02]  /*b2a0*/  FMUL.FTZ R153, R153, R164.reuse ;  /* 0x000000a499997220 */ /* 0x080fe40000410000 */
[-C--:B------:R-:W-:Y:S02]  /*b2b0*/  FMUL.FTZ R148, R148, R164.reuse ;  /* 0x000000a494947220 */ /* 0x080fe40000410000 */
[----:B------:R-:W-:Y:S02]  /*b2c0*/  FMUL.FTZ R149, R149, R164 ;  /* 0x000000a495957220 */ /* 0x000fe40000410000 */
[-C--:B-----5:R-:W-:Y:S01]  /*b2d0*/  FMUL.FTZ R154, R154, R3.reuse ;  /* 0x000000039a9a7220 */ /* 0x0a0fe20000410000 */
[----:B------:R-:W3:Y:S01]  /*b2e0*/  MUFU.EX2 R179, R179 ;  /* 0x000000b300b37308 */ /* 0x000ee20000000800 */
        /* <DEDUP_REMOVED lines=14> */
[----:B------:R-:W-:Y:S01]  /*b3d0*/  MUFU.EX2 R181, R181 ;  /* 0x000000b500b57308 */ /* 0x000fe20000000800 */
        /* <DEDUP_REMOVED lines=9> */
[----:B------:R-:W4:Y:S01]  /*b470*/  LDSM.16.MT88.4 R8, [R222+0x12000] ;  /* 0x01200000de08783b */ /* 0x000f220000004200 */
[----:B------:R-:W-:-:S02]  /*b480*/  FMUL.FTZ R157, R157, R164 ;  /* 0x000000a49d9d7220 */ /* 0x000fc40000410000 */
[-C--:B------:R-:W-:Y:S01]  /*b490*/  FMUL.FTZ R158, R158, R3.reuse ;  /* 0x000000039e9e7220 */ /* 0x080fe20000410000 */
[----:B------:R-:W5:Y:S01]  /*b4a0*/  MUFU.EX2 R183, R183 ;  /* 0x000000b700b77308 */ /* 0x000f620000000800 */
[-C--:B------:R-:W-:Y:S02]  /*b4b0*/  FMUL.FTZ R159, R159, R3.reuse ;  /* 0x000000039f9f7220 */ /* 0x080fe40000410000 */
[C---:B--2---:R-:W-:Y:S01]  /*b4c0*/  HMMA.16816.F32.BF16 R160, R4.reuse, R16, R160 ;  /* 0x0000001004a0723c */ /* 0x044fe200000418a0 */
[-C--:B------:R-:W-:Y:S02]  /*b4d0*/  FMUL.FTZ R36, R36, R164.reuse ;  /* 0x000000a424247220 */ /* 0x080fe40000410000 */
[-C--:B------:R-:W-:Y:S02]  /*b4e0*/  FMUL.FTZ R37, R37, R164.reuse ;  /* 0x000000a425257220 */ /* 0x080fe40000410000 */
[-C--:B------:R-:W-:Y:S01]  /*b4f0*/  FMUL.FTZ R38, R38, R3.reuse ;  /* 0x0000000326267220 */ /* 0x080fe20000410000 */
[----:B------:R-:W-:Y:S01]  /*b500*/  MUFU.EX2 R182, R182 ;  /* 0x000000b600b67308 */ /* 0x000fe20000000800 */
[----:B------:R-:W-:Y:S01]  /*b510*/  FMUL.FTZ R39, R39, R3 ;  /* 0x0000000327277220 */ /* 0x000fe20000410000 */
[----:B------:R-:W-:Y:S01]  /*b520*/  HMMA.16816.F32.BF16 R156, R4, R18, R156 ;  /* 0x00000012049c723c */ /* 0x000fe2000004189c */
[----:B------:R-:W2:Y:S01]  /*b530*/  LDSM.16.MT88.4 R16, [R220+0x10000] ;  /* 0x01000000dc10783b */ /* 0x000ea20000004200 */
[----:B------:R-:W-:-:S02]  /*b540*/  FMUL.FTZ R40, R40, R164 ;  /* 0x000000a428287220 */ /* 0x000fc40000410000 */
[-C--:B------:R-:W-:Y:S02]  /*b550*/  FMUL.FTZ R41, R41, R164.reuse ;  /* 0x000000a429297220 */ /* 0x080fe40000410000 */
[-C--:B------:R-:W-:Y:S01]  /*b560*/  FMUL.FTZ R42, R42, R3.reuse ;  /* 0x000000032a2a7220 */ /* 0x080fe20000410000 */
[----:B------:R-:W2:Y:S01]  /*b570*/  MUFU.EX2 R185, R185 ;  /* 0x000000b900b97308 */ /* 0x000ea20000000800 */
[-C--:B------:R-:W-:Y:S02]  /*b580*/  FMUL.FTZ R43, R43, R3.reuse ;  /* 0x000000032b2b7220 */ /* 0x080fe40000410000 */
[-C--:B------:R-:W-:Y:S01]  /*b590*/  FMUL.FTZ R44, R44, R164.reuse ;  /* 0x000000a42c2c7220 */ /* 0x080fe20000410000 */
[----:B-1----:R-:W-:Y:S01]  /*b5a0*/  HMMA.16816.F32.BF16 R36, R4, R12, R36 ;  /* 0x0000000c0424723c */ /* 0x002fe20000041824 */
[----:B------:R-:W-:Y:S02]  /*b5b0*/  FMUL.FTZ R45, R45, R164 ;  /* 0x000000a42d2d7220 */ /* 0x000fe40000410000 */
[-C--:B------:R-:W-:Y:S01]  /*b5c0*/  FMUL.FTZ R46, R46, R3.reuse ;  /* 0x000000032e2e7220 */ /* 0x080fe20000410000 */
[----:B------:R-:W1:Y:S01]  /*b5d0*/  MUFU.EX2 R188, R188 ;  /* 0x000000bc00bc7308 */ /* 0x000e620000000800 */
[----:B------:R-:W-:-:S02]  /*b5e0*/  FMUL.FTZ R47, R47, R3 ;  /* 0x000000032f2f7220 */ /* 0x000fc40000410000 */
[-C--:B------:R-:W-:Y:S01]  /*b5f0*/  FMUL.FTZ R48, R48, R164.reuse ;  /* 0x000000a430307220 */ /* 0x080fe20000410000 */
[C---:B------:R-:W-:Y:S01]  /*b600*/  HMMA.16816.F32.BF16 R40, R4.reuse, R14, R40 ;  /* 0x0000000e0428723c */ /* 0x040fe20000041828 */
[-C--:B------:R-:W-:Y:S01]  /*b610*/  FMUL.FTZ R49, R49, R164.reuse ;  /* 0x000000a431317220 */ /* 0x080fe20000410000 */
[----:B------:R-:W1:Y:S01]  /*b620*/  LDSM.16.MT88.4 R12, [R220+0x12000] ;  /* 0x01200000dc0c783b */ /* 0x000e620000004200 */
[-C--:B------:R-:W-:Y:S01]  /*b630*/  FMUL.FTZ R50, R50, R3.reuse ;  /* 0x0000000332327220 */ /* 0x080fe20000410000 */
[----:B------:R-:W1:Y:S01]  /*b640*/  MUFU.EX2 R187, R187 ;  /* 0x000000bb00bb7308 */ /* 0x000e620000000800 */
[----:B------:R-:W-:Y:S02]  /*b650*/  FMUL.FTZ R51, R51, R3 ;  /* 0x0000000333337220 */ /* 0x000fe40000410000 */
[-C--:B------:R-:W-:Y:S01]  /*b660*/  FMUL.FTZ R136, R136, R164.reuse ;  /* 0x000000a488887220 */ /* 0x080fe20000410000 */
[----:B----4-:R-:W-:Y:S01]  /*b670*/  HMMA.16816.F32.BF16 R44, R4, R8, R44 ;  /* 0x00000008042c723c */ /* 0x010fe2000004182c */
[----:B------:R-:W-:-:S02]  /*b680*/  FMUL.FTZ R137, R137, R164 ;  /* 0x000000a489897220 */ /* 0x000fc40000410000 */
[-C--:B------:R-:W-:Y:S01]  /*b690*/  FMUL.FTZ R138, R138, R3.reuse ;  /* 0x000000038a8a7220 */ /* 0x080fe20000410000 */
[----:B------:R-:W-:Y:S01]  /*b6a0*/  MUFU.EX2 R189, R189 ;  /* 0x000000bd00bd7308 */ /* 0x000fe20000000800 */
[-C--:B------:R-:W-:Y:S02]  /*b6b0*/  FMUL.FTZ R139, R139, R3.reuse ;  /* 0x000000038b8b7220 */ /* 0x080fe40000410000 */
[-C--:B------:R-:W-:Y:S01]  /*b6c0*/  FMUL.FTZ R132, R132, R164.reuse ;  /* 0x000000a484847220 */ /* 0x080fe20000410000 */
[----:B------:R-:W-:Y:S01]  /*b6d0*/  HMMA.16816.F32.BF16 R48, R4, R10, R48 ;  /* 0x0000000a0430723c */ /* 0x000fe20000041830 */
[----:B------:R-:W4:Y:S01]  /*b6e0*/  LDSM.16.MT88.4 R8, [R224+0x14000] ;  /* 0x01400000e008783b */ /* 0x000f220000004200 */
[----:B------:R-:W-:Y:S02]  /*b6f0*/  FMUL.FTZ R133, R133, R164 ;  /* 0x000000a485857220 */ /* 0x000fe40000410000 */
[-C--:B------:R-:W-:Y:S01]  /*b700*/  FMUL.FTZ R134, R134, R3.reuse ;  /* 0x0000000386867220 */ /* 0x080fe20000410000 */
[----:B------:R-:W-:Y:S01]  /*b710*/  MUFU.EX2 R190, R190 ;  /* 0x000000be00be7308 */ /* 0x000fe20000000800 */
[----:B------:R-:W-:-:S02]  /*b720*/  FMUL.FTZ R135, R135, R3 ;  /* 0x0000000387877220 */ /* 0x000fc40000410000 */
        /* <DEDUP_REMOVED lines=37> */
[----:B------:R-:W1:Y:S01]  /*b980*/  MUFU.EX2 R192, R192 ;  /* 0x000000c000c07308 */ /* 0x000e620000000800 */
        /* <DEDUP_REMOVED lines=12> */
[----:B------:R-:W-:Y:S01]  /*ba50*/  MUFU.EX2 R174, R174 ;  /* 0x000000ae00ae7308 */ /* 0x000fe20000000800 */
        /* <DEDUP_REMOVED lines=37> */
[-C--:B------:R-:W-:Y:S02]  /*bcb0*/  FMUL.FTZ R115, R115, R3.reuse ;  /* 0x0000000373737220 */ /* 0x080fe40000410000 */
[-C--:B------:R-:W-:Y:S01]  /*bcc0*/  FMUL.FTZ R116, R116, R164.reuse ;  /* 0x000000a474747220 */ /* 0x080fe20000410000 */
[----:B-1----:R-:W-:Y:S01]  /*bcd0*/  HMMA.16816.F32.BF16 R108, R4, R12, R108 ;  /* 0x0000000c046c723c */ /* 0x002fe2000004186c */
[----:B------:R-:W-:Y:S02]  /*bce0*/  FMUL.FTZ R117, R117, R164 ;  /* 0x000000a475757220 */ /* 0x000fe40000410000 */
[----:B------:R-:W-:-:S02]  /*bcf0*/  FMUL.FTZ R118, R118, R3 ;  /* 0x0000000376767220 */ /* 0x000fc40000410000 */
[-C--:B------:R-:W-:Y:S02]  /*bd00*/  FMUL.FTZ R119, R119, R3.reuse ;  /* 0x0000000377777220 */ /* 0x080fe40000410000 */
[-C--:B------:R-:W-:Y:S01]  /*bd10*/  FMUL.FTZ R120, R120, R164.reuse ;  /* 0x000000a478787220 */ /* 0x080fe20000410000 */
[C---:B------:R-:W-:Y:S01]  /*bd20*/  HMMA.16816.F32.BF16 R112, R4.reuse, R14, R112 ;  /* 0x0000000e0470723c */ /* 0x040fe20000041870 */
[-C--:B------:R-:W-:Y:S01]  /*bd30*/  FMUL.FTZ R121, R121, R164.reuse ;  /* 0x000000a479797220 */ /* 0x080fe20000410000 */
[----:B------:R-:W1:Y:S01]  /*bd40*/  LDSM.16.MT88.4 R12, [R224+0x10800] ;  /* 0x01080000e00c783b */ /* 0x000e620000004200 */
[-C--:B------:R-:W-:Y:S02]  /*bd50*/  FMUL.FTZ R122, R122, R3.reuse ;  /* 0x000000037a7a7220 */ /* 0x080fe40000410000 */
[----:B------:R-:W-:Y:S02]  /*bd60*/  FMUL.FTZ R123, R123, R3 ;  /* 0x000000037b7b7220 */ /* 0x000fe40000410000 */
[-C--:B------:R-:W-:Y:S01]  /*bd70*/  FMUL.FTZ R100, R100, R164.reuse ;  /* 0x000000a464647220 */ /* 0x080fe20000410000 */
[----:B----4-:R-:W-:Y:S01]  /*bd80*/  HMMA.16816.F32.BF16 R116, R4, R8, R116 ;  /* 0x000000080474723c */ /* 0x010fe20000041874 */
[----:B------:R-:W-:-:S02]  /*bd90*/  FMUL.FTZ R101, R101, R164 ;  /* 0x000000a465657220 */ /* 0x000fc40000410000 */
[-C--:B------:R-:W-:Y:S02]  /*bda0*/  FMUL.FTZ R102, R102, R3.reuse ;  /* 0x0000000366667220 */ /* 0x080fe40000410000 */
[-C--:B------:R-:W-:Y:S02]  /*bdb0*/  FMUL.FTZ R103, R103, R3.reuse ;  /* 0x0000000367677220 */ /* 0x080fe40000410000 */
[-C--:B------:R-:W-:Y:S01]  /*bdc0*/  FMUL.FTZ R104, R104, R164.reuse ;  /* 0x000000a468687220 */ /* 0x080fe20000410000 */
[----:B------:R-:W-:Y:S01]  /*bdd0*/  HMMA.16816.F32.BF16 R120, R4, R10, R120 ;  /* 0x0000000a0478723c */ /* 0x000fe20000041878 */
[----:B------:R-:W4:Y:S01]  /*bde0*/  LDSM.16.MT88.4 R8, [R221+0x10800] ;  /* 0x01080000dd08783b */ /* 0x000f220000004200 */
[----:B------:R-:W-:Y:S02]  /*bdf0*/  FMUL.FTZ R105, R105, R164 ;  /* 0x000000a469697220 */ /* 0x000fe40000410000 */
[-C--:B------:R-:W-:Y:S02]  /*be00*/  FMUL.FTZ R106, R106, R3.reuse ;  /* 0x000000036a6a7220 */ /* 0x080fe40000410000 */
[----:B------:R-:W-:-:S02]  /*be10*/  FMUL.FTZ R107, R107, R3 ;  /* 0x000000036b6b7220 */ /* 0x000fc40000410000 */
[-C--:B------:R-:W-:Y:S01]  /*be20*/  FMUL.FTZ R124, R124, R164.reuse ;  /* 0x000000a47c7c7220 */ /* 0x080fe20000410000 */
[C---:B--2---:R-:W-:Y:S01]  /*be30*/  HMMA.16816.F32.BF16 R100, R4.reuse, R16, R100 ;  /* 0x000000100464723c */ /* 0x044fe20000041864 */
[-C--:B------:R-:W-:Y:S02]  /*be40*/  FMUL.FTZ R125, R125, R164.reuse ;  /* 0x000000a47d7d7220 */ /* 0x080fe40000410000 */
[-C--:B------:R-:W-:Y:S02]  /*be50*/  FMUL.FTZ R126, R126, R3.reuse ;  /* 0x000000037e7e7220 */ /* 0x080fe40000410000 */
[-C--:B------:R-:W-:Y:S02]  /*be60*/  FMUL.FTZ R127, R127, R3.reuse ;  /* 0x000000037f7f7220 */ /* 0x080fe40000410000 */
[-C--:B------:R-:W-:Y:S01]  /*be70*/  FMUL.FTZ R128, R128, R164.reuse ;  /* 0x000000a480807220 */ /* 0x080fe20000410000 */
[----:B------:R-:W-:Y:S01]  /*be80*/  HMMA.16816.F32.BF16 R104, R4, R18, R104 ;  /* 0x000000120468723c */ /* 0x000fe20000041868 */
[----:B------:R-:W-:Y:S01]  /*be90*/  FMUL.FTZ R129, R129, R164 ;  /* 0x000000a481817220 */ /* 0x000fe20000410000 */
[----:B------:R-:W2:Y:S01]  /*bea0*/  LDSM.16.MT88.4 R16, [R222+0x10800] ;  /* 0x01080000de10783b */ /* 0x000ea20000004200 */
[----:B------:R-:W-:-:S02]  /*beb0*/  FMUL.FTZ R130, R130, R3 ;  /* 0x0000000382827220 */ /* 0x000fc40000410000 */
[-C--:B------:R-:W-:Y:S02]  /*bec0*/  FMUL.FTZ R131, R131, R3.reuse ;  /* 0x0000000383837220 */ /* 0x080fe40000410000 */
[----:B------:R-:W-:Y:S01]  /*bed0*/  FFMA.FTZ R33, R201, R164, R33 ;  /* 0x000000a4c9217223 */ /* 0x000fe20000010021 */
[C---:B------:R-:W-:Y:S01]  /*bee0*/  HMMA.16816.F32.BF16 R124, R4.reuse, R20, R124 ;  /* 0x00000014047c723c */ /* 0x040fe2000004187c */
[----:B------:R-:W-:Y:S01]  /*bef0*/  FFMA.FTZ R3, R252, R3, R29 ;  /* 0x00000003fc037223 */ /* 0x000fe2000001001d */
[----:B------:R-:W-:Y:S01]  /*bf00*/  MOV R164, R34 ;  /* 0x0000002200a47202 */ /* 0x000fe20000000f00 */
[----:B------:R-:W-:Y:S02]  /*bf10*/  FADD.FTZ R30, R30, R33 ;  /* 0x000000211e1e7221 */ /* 0x000fe40000010000 */
[----:B------:R-:W-:Y:S02]  /*bf20*/  FADD.FTZ R3, R2, R3 ;  /* 0x0000000302037221 */ /* 0x000fe40000010000 */
[----:B------:R-:W-:Y:S01]  /*bf30*/  FADD.FTZ R31, R31, R30 ;  /* 0x0000001e1f1f7221 */ /* 0x000fe20000010000 */
[----:B------:R-:W-:Y:S01]  /*bf40*/  HMMA.16816.F32.BF16 R128, R4, R22, R128 ;  /* 0x000000160480723c */ /* 0x000fe20000041880 */
[----:B------:R-:W2:Y:S01]  /*bf50*/  LDSM.16.MT88.4 R20, [R220+0x10800] ;  /* 0x01080000dc14783b */ /* 0x000ea20000004200 */
[----:B------:R-:W-:-:S02]  /*bf60*/  FADD.FTZ R0, R0, R3 ;  /* 0x0000000300007221 */ /* 0x000fc40000010000 */
[----:B------:R-:W-:Y:S02]  /*bf70*/  FADD.FTZ R3, R28, R31 ;  /* 0x0000001f1c037221 */ /* 0x000fe40000010000 */
[----:B------:R-:W-:Y:S01]  /*bf80*/  FADD.FTZ R35, R35, R0 ;  /* 0x0000000023237221 */ /* 0x000fe20000010000 */
[----:B---3--:R-:W-:Y:S01]  /*bf90*/  F2FP.BF16.PACK_AB R4, R179, R176 ;  /* 0x000000b0b304723e */ /* 0x008fe200000010ff */
[----:B------:R-:W-:Y:S01]  /*bfa0*/  FADD.FTZ R176, R176, R3 ;  /* 0x00000003b0b07221 */ /* 0x000fe20000010000 */
[----:B-----5:R-:W-:Y:S01]  /*bfb0*/  F2FP.BF16.PACK_AB R5, R183, R180 ;  /* 0x000000b4b705723e */ /* 0x020fe200000010ff */
[----:B------:R-:W-:Y:S01]  /*bfc0*/  FADD.FTZ R180, R180, R35 ;  /* 0x00000023b4b47221 */ /* 0x000fe20000010000 */
[----:B------:R-:W-:Y:S01]  /*bfd0*/  F2FP.BF16.PACK_AB R6, R181, R178 ;  /* 0x000000b2b506723e */ /* 0x000fe200000010ff */
[----:B------:R-:W-:Y:S01]  /*bfe0*/  FADD.FTZ R179, R179, R176 ;  /* 0x000000b0b3b37221 */ /* 0x000fe20000010000 */
[----:B------:R-:W-:Y:S01]  /*bff0*/  F2FP.BF16.PACK_AB R7, R185, R182 ;  /* 0x000000b6b907723e */ /* 0x000fe200000010ff */
[----:B------:R-:W-:Y:S01]  /*c000*/  FADD.FTZ R183, R183, R180 ;  /* 0x000000b4b7b77221 */ /* 0x000fe20000010000 */
[----:B------:R-:W-:Y:S01]  /*c010*/  MOV R3, R32 ;  /* 0x0000002000037202 */ /* 0x000fe20000000f00 */
[----:B------:R-:W-:-:S02]  /*c020*/  FADD.FTZ R178, R178, R179 ;  /* 0x000000b3b2b27221 */ /* 0x000fc40000010000 */
[----:B------:R-:W-:Y:S02]  /*c030*/  FADD.FTZ R182, R182, R183 ;  /* 0x000000b7b6b67221 */ /* 0x000fe40000010000 */
[----:B-1----:R-:W-:Y:S01]  /*c040*/  HMMA.16816.F32.BF16 R160, R4, R12, R160 ;  /* 0x0000000c04a0723c */ /* 0x002fe200000418a0 */
[----:B------:R-:W-:Y:S02]  /*c050*/  FADD.FTZ R181, R181, R178 ;  /* 0x000000b2b5b57221 */ /* 0x000fe40000010000 */
[----:B------:R-:W-:Y:S02]  /*c060*/  FADD.FTZ R185, R185, R182 ;  /* 0x000000b6b9b97221 */ /* 0x000fe40000010000 */
[----:B------:R-:W-:-:S03]  /*c070*/  FADD.FTZ R0, R188, R181 ;  /* 0x000000b5bc007221 */ /* 0x000fc60000010000 */
[----:B------:R-:W-:Y:S01]  /*c080*/  HMMA.16816.F32.BF16 R156, R4, R14, R156 ;  /* 0x0000000e049c723c */ /* 0x000fe2000004189c */
[----:B------:R-:W1:Y:S01]  /*c090*/  LDSM.16.MT88.4 R12, [R224+0x12800] ;  /* 0x01280000e00c783b */ /* 0x000e620000004200 */
[----:B------:R-:W-:-:S06]  /*c0a0*/  FADD.FTZ R0, R187, R0 ;  /* 0x00000000bb007221 */ /* 0x000fcc0000010000 */
        /* <DEDUP_REMOVED lines=43> */
[----:B------:R-:W-:Y:S01]  /*c360*/  HMMA.16816.F32.BF16 R128, R4, R22, R128 ;  /* 0x000000160480723c */ /* 0x000fe20000041880 */
[----:B------:R-:W-:Y:S06]  /*c370*/  LDSM.16.MT88.4 R20, [R220+0x13000] ;  /* 0x01300000dc14783b */ /* 0x000fec0000004200 */
[----:B------:R-:W-:-:S02]  /*c380*/  F2FP.BF16.PACK_AB R4, R187, R188 ;  /* 0x000000bcbb04723e */ /* 0x000fc400000010ff */
[----:B------:R-:W-:Y:S01]  /*c390*/  F2FP.BF16.PACK_AB R5, R191, R186 ;  /* 0x000000babf05723e */ /* 0x000fe200000010ff */
[----:B------:R-:W-:Y:S01]  /*c3a0*/  FADD.FTZ R186, R186, R185 ;  /* 0x000000b9baba7221 */ /* 0x000fe20000010000 */
[C---:B------:R-:W-:Y:S01]  /*c3b0*/  F2FP.BF16.PACK_AB R6, R190.reuse, R189 ;  /* 0x000000bdbe06723e */ /* 0x040fe200000010ff */
[----:B------:R-:W-:Y:S01]  /*c3c0*/  FADD.FTZ R189, R189, R0 ;  /* 0x00000000bdbd7221 */ /* 0x000fe20000010000 */
[----:B------:R-:W-:Y:S01]  /*c3d0*/  F2FP.BF16.PACK_AB R7, R193, R184 ;  /* 0x000000b8c107723e */ /* 0x000fe200000010ff */
[----:B------:R-:W-:Y:S02]  /*c3e0*/  FADD.FTZ R191, R191, R186 ;  /* 0x000000babfbf7221 */ /* 0x000fe40000010000 */
[----:B------:R-:W-:Y:S02]  /*c3f0*/  FADD.FTZ R190, R190, R189 ;  /* 0x000000bdbebe7221 */ /* 0x000fe40000010000 */
[----:B------:R-:W-:Y:S02]  /*c400*/  FADD.FTZ R0, R184, R191 ;  /* 0x000000bfb8007221 */ /* 0x000fe40000010000 */
[----:B------:R-:W-:Y:S02]  /*c410*/  HMMA.16816.F32.BF16 R160, R4, R24, R160 ;  /* 0x0000001804a0723c */ /* 0x000fe400000418a0 */
[----:B------:R-:W-:-:S06]  /*c420*/  FADD.FTZ R0, R193, R0 ;  /* 0x00000000c1007221 */ /* 0x000fcc0000010000 */
        /* <DEDUP_REMOVED lines=9> */
[C---:B----4-:R-:W-:Y:S08]  /*c4c0*/  HMMA.16816.F32.BF16 R36, R4.reuse, R24, R36 ;  /* 0x000000180424723c */ /* 0x050ff00000041824 */
        /* <DEDUP_REMOVED lines=47> */
[----:B----4-:R-:W-:Y:S01]  /*c7c0*/  HMMA.16816.F32.BF16 R160, R4, R16, R160 ;  /* 0x0000001004a0723c */ /* 0x010fe200000418a0 */
[----:B------:R-:W-:Y:S02]  /*c7d0*/  FADD.FTZ R0, R174, R173 ;  /* 0x000000adae007221 */ /* 0x000fe40000010000 */
[----:B------:R-:W-:-:S03]  /*c7e0*/  FADD.FTZ R252, R165, R168 ;  /* 0x000000a8a5fc7221 */ /* 0x000fc60000010000 */
[----:B------:R-:W-:Y:S02]  /*c7f0*/  STL [R1+0x8], R0 ;  /* 0x0000080001007387 */ /* 0x000fe40000100800 */
[C---:B------:R-:W-:Y:S02]  /*c800*/  HMMA.16816.F32.BF16 R156, R4.reuse, R18, R156 ;  /* 0x00000012049c723c */ /* 0x040fe4000004189c */
[----:B------:R-:W4:Y:S06]  /*c810*/  LDSM.16.MT88.4 R16, [R222+0x13800] ;  /* 0x01380000de10783b */ /* 0x000f2c0000004200 */
        /* <DEDUP_REMOVED lines=31> */
[C---:B------:R-:W-:Y:S08]  /*ca10*/  HMMA.16816.F32.BF16 R88, R4.reuse, R22, R88 ;  /* 0x000000160458723c */ /* 0x040ff00000041858 */
[C---:B--2---:R-:W-:Y:S08]  /*ca20*/  HMMA.16816.F32.BF16 R92, R4.reuse, R24, R92 ;  /* 0x00000018045c723c */ /* 0x044ff0000004185c */
[C---:B------:R-:W-:Y:S08]  /*ca30*/  HMMA.16816.F32.BF16 R96, R4.reuse, R26, R96 ;  /* 0x0000001a0460723c */ /* 0x040ff00000041860 */
[C---:B-1----:R-:W-:Y:S08]  /*ca40*/  HMMA.16816.F32.BF16 R108, R4.reuse, R12, R108 ;  /* 0x0000000c046c723c */ /* 0x042ff0000004186c */
[C---:B------:R-:W-:Y:S08]  /*ca50*/  HMMA.16816.F32.BF16 R112, R4.reuse, R14, R112 ;  /* 0x0000000e0470723c */ /* 0x040ff00000041870 */
[C---:B---3--:R-:W-:Y:S08]  /*ca60*/  HMMA.16816.F32.BF16 R116, R4.reuse, R8, R116 ;  /* 0x000000080474723c */ /* 0x048ff00000041874 */
[C---:B------:R-:W-:Y:S08]  /*ca70*/  HMMA.16816.F32.BF16 R120, R4.reuse, R10, R120 ;  /* 0x0000000a0478723c */ /* 0x040ff00000041878 */
[C---:B----4-:R-:W-:Y:S08]  /*ca80*/  HMMA.16816.F32.BF16 R124, R4.reuse, R16, R124 ;  /* 0x00000010047c723c */ /* 0x050ff0000004187c */
[----:B------:R-:W-:Y:S08]  /*ca90*/  HMMA.16816.F32.BF16 R128, R4, R18, R128 ;  /* 0x000000120480723c */ /* 0x000ff00000041880 */
.L_x_259:
        /* <DEDUP_REMOVED lines=21> */
[----:B------:R-:W-:Y:S01]  /*cbf0*/  UIADD3 UR7, UR29, -0x1, URZ ;  /* 0xffffffff1d077890 */ /* 0x000fe2000fffe03f */
[----:B------:R-:W-:Y:S02]  /*cc00*/  LEA R249, P0, R5, c[0x0][0x170], 0x1 ;  /* 0x00005c0005f97a11 */ /* 0x000fe400078008ff */
[----:B-1----:R-:W-:-:S02]  /*cc10*/  SHF.R.S32.HI R0, RZ, 0x1f, R9 ;  /* 0x0000001fff007819 */ /* 0x002fc40000011409 */
[----:B------:R-:W-:Y:S02]  /*cc20*/  LEA R251, P1, R7, c[0x0][0x168], 0x1 ;  /* 0x00005a0007fb7a11 */ /* 0x000fe400078208ff */
[----:B------:R-:W-:Y:S02]  /*cc30*/  LEA.HI R0, R0, R9, RZ, 0x3 ;  /* 0x0000000900007211 */ /* 0x000fe400078f18ff */
[----:B------:R-:W-:Y:S01]  /*cc40*/  LEA.HI.X R248, R5, c[0x0][0x174], R248, 0x1, P0 ;  /* 0x00005d0005f87a11 */ /* 0x000fe200000f0cf8 */
[----:B------:R-:W-:Y:S01]  /*cc50*/  IMAD.MOV.U32 R5, RZ, RZ, R197 ;  /* 0x000000ffff057224 */ /* 0x000fe200078e00c5 */
[----:B------:R-:W-:Y:S01]  /*cc60*/  SHF.R.S32.HI R16, RZ, 0x3, R0 ;  /* 0x00000003ff107819 */ /* 0x000fe20000011400 */
[----:B------:R-:W-:Y:S01]  /*cc70*/  IMAD.MOV.U32 R0, RZ, RZ, R3 ;  /* 0x000000ffff007224 */ /* 0x000fe200078e0003 */
[----:B------:R-:W-:Y:S02]  /*cc80*/  LEA.HI.X R250, R7, c[0x0][0x16c], R250, 0x1, P1 ;  /* 0x00005b0007fa7a11 */ /* 0x000fe400008f0cfa */
[----:B------:R-:W-:-:S02]  /*cc90*/  SHF.R.S32.HI R17, RZ, 0x1f, R16 ;  /* 0x0000001fff117819 */ /* 0x000fc40000011410 */
[C---:B------:R-:W-:Y:S02]  /*cca0*/  IADD3 R20, P2, R16.reuse, 0x10, RZ ;  /* 0x0000001010147810 */ /* 0x040fe40007f5e0ff */
[C---:B------:R-:W-:Y:S01]  /*ccb0*/  IADD3 R14, P0, R16.reuse, 0x30, RZ ;  /* 0x00000030100e7810 */ /* 0x040fe20007f1e0ff */
[----:B------:R1:W-:Y:S01]  /*ccc0*/  STL.64 [R1+0x10], R16 ;  /* 0x0000101001007387 */ /* 0x0003e20000100a00 */
[----:B------:R-:W-:Y:S01]  /*ccd0*/  IADD3 R18, P1, R16, 0x20, RZ ;  /* 0x0000002010127810 */ /* 0x000fe20007f3e0ff */
[--C-:B------:R-:W-:Y:S01]  /*cce0*/  IMAD.X R21, RZ, RZ, R17.reuse, P2 ;  /* 0x000000ffff157224 */ /* 0x100fe200010e0611 */
[----:B------:R-:W-:Y:S01]  /*ccf0*/  ISETP.GE.AND P2, PT, R231, c[0x0][0x220], PT ;  /* 0x00008800e7007a0c */ /* 0x000fe20003f46270 */
[--C-:B------:R-:W-:Y:S02]  /*cd00*/  IMAD.X R15, RZ, RZ, R17.reuse, P0 ;  /* 0x000000ffff0f7224 */ /* 0x100fe400000e0611 */
[----:B------:R-:W-:Y:S01]  /*cd10*/  IMAD.X R19, RZ, RZ, R17, P1 ;  /* 0x000000ffff137224 */ /* 0x000fe200008e0611 */
[----:B------:R1:W-:Y:S04]  /*cd20*/  STL.64 [R1+0x28], R20 ;  /* 0x0000281401007387 */ /* 0x0003e80000100a00 */
[----:B------:R1:W-:Y:S04]  /*cd30*/  STL.64 [R1+0x18], R14 ;  /* 0x0000180e01007387 */ /* 0x0003e80000100a00 */
[----:B------:R1:W-:Y:S04]  /*cd40*/  STL.64 [R1+0x20], R18 ;  /* 0x0000201201007387 */ /* 0x0003e80000100a00 */
[----:B------:R1:W-:Y:S01]  /*cd50*/  STL.64 [R1], R4 ;  /* 0x0000000401007387 */ /* 0x0003e20000100a00 */
[----:B------:R-:W-:Y:S05]  /*cd60*/  BRA `(.L_x_264) ;  /* 0x000006c000007947 */ /* 0x000fea0003800000 */
.L_x_266:
        /* <DEDUP_REMOVED lines=108> */
.L_x_264:
[----:B------:R-:W2:Y:S01]  /*d430*/  LDL.64 R6, [R1] ;  /* 0x0000000001067983 */ /* 0x000ea20000100a00 */
[----:B------:R-:W-:Y:S01]  /*d440*/  UIADD3 UR13, UR7, -UR10, URZ ;  /* 0x8000000a070d7290 */ /* 0x000fe2000fffe03f */
[----:B------:R-:W-:Y:S04]  /*d450*/  DEPBAR.LE SB0, 0x0 ;  /* 0x000080000000791a */ /* 0x000fe80000000000 */
[----:B-1----:R-:W3:Y:S01]  /*d460*/  LDL.64 R4, [R1+0x10] ;  /* 0x0000100001047983 */ /* 0x002ee20000100a00 */
[----:B------:R-:W-:Y:S01]  /*d470*/  UIADD3 UR6, UR29, -0x1, URZ ;  /* 0xffffffff1d067890 */ /* 0x000fe2000fffe03f */
[----:B------:R-:W-:Y:S02]  /*d480*/  IMAD.U32 R3, RZ, RZ, UR13 ;  /* 0x0000000dff037e24 */ /* 0x000fe4000f8e00ff */
[----:B------:R-:W4:Y:S01]  /*d490*/  LDL.64 R32, [R1+0x28] ;  /* 0x0000280001207983 */ /* 0x000f220000100a00 */
[----:B------:R-:W-:Y:S02]  /*d4a0*/  USHF.R.S32.HI UR5, URZ, 0x1f, UR6 ;  /* 0x0000001f3f057899 */ /* 0x000fe40008011406 */
[----:B------:R-:W-:Y:S01]  /*d4b0*/  UIMAD UR4, UR25, UR6, URZ ;  /* 0x00000006190472a4 */ /* 0x000fe2000f8e023f */
[----:B------:R-:W5:Y:S01]  /*d4c0*/  LDL.64 R24, [R1+0x20] ;  /* 0x0000200001187983 */ /* 0x000f620000100a00 */
[----:B------:R-:W-:Y:S01]  /*d4d0*/  IMAD.U32 R17, RZ, RZ, UR6 ;  /* 0x00000006ff117e24 */ /* 0x000fe2000f8e00ff */
[----:B------:R-:W-:Y:S02]  /*d4e0*/  UISETP.GT.AND UP0, UPT, UR6, UR11, UPT ;  /* 0x0000000b0600728c */ /* 0x000fe4000bf04270 */
[----:B------:R-:W4:Y:S01]  /*d4f0*/  LDL.64 R28, [R1+0x18] ;  /* 0x00001800011c7983 */ /* 0x000f220000100a00 */
[----:B------:R-:W-:Y:S03]  /*d500*/  UIMAD UR4, UR5, UR9, UR4 ;  /* 0x00000009050472a4 */ /* 0x000fe6000f8e0204 */
[----:B------:R-:W-:Y:S06]  /*d510*/  BAR.SYNC.DEFER_BLOCKING 0x0 ;  /* 0x0000000000007b1d */ /* 0x000fec0000010000 */
[----:B------:R-:W-:Y:S01]  /*d520*/  @P5 STS.128 [R234+0x10000], RZ ;  /* 0x010000ffea005388 */ /* 0x000fe20000000c00 */
[----:B--2---:R-:W-:Y:S05]  /*d530*/  IMAD.WIDE.U32 R30, R17, UR9, R6 ;  /* 0x00000009111e7c25 */ /* 0x004fea000f8e0006 */
[----:B------:R-:W-:Y:S01]  /*d540*/  @!P5 LEA R194, P6, R30, c[0x0][0x170], 0x1 ;  /* 0x00005c001ec2da11 */ /* 0x000fe200078c08ff */
[----:B---3--:R-:W-:Y:S01]  /*d550*/  IMAD.MOV.U32 R20, RZ, RZ, R4 ;  /* 0x000000ffff147224 */ /* 0x008fe200078e0004 */
[----:B------:R-:W-:Y:S02]  /*d560*/  LEA R26, P0, R3, R4, 0x6 ;  /* 0x00000004031a7211 */ /* 0x000fe400078030ff */
[----:B------:R-:W-:Y:S01]  /*d570*/  IADD3 R19, R31, UR4, RZ ;  /* 0x000000041f137c10 */ /* 0x000fe2000fffe0ff */
[----:B------:R-:W-:Y:S01]  /*d580*/  UIADD3 UR4, UR8, -UR10, URZ ;  /* 0x8000000a08047290 */ /* 0x000fe2000fffe03f */
[----:B------:R-:W-:Y:S01]  /*d590*/  LEA.HI.X.SX32 R27, R3, R5, 0x6, P0 ;  /* 0x00000005031b7211 */ /* 0x000fe200000f36ff */
[----:B------:R-:W-:Y:S01]  /*d5a0*/  IMAD.WIDE.U32 R174, R26, c[0x0][0x1a0], RZ ;  /* 0x000068001aae7a25 */ /* 0x000fe200078e00ff */
[C---:B------:R-:W-:Y:S02]  /*d5b0*/  IADD3 R22, P1, R30.reuse, UR16, RZ ;  /* 0x000000101e167c10 */ /* 0x040fe4000ff3e0ff */
[----:B------:R-:W-:Y:S02]  /*d5c0*/  @!P5 LEA.HI.X R195, R30, c[0x0][0x174], R19, 0x1, P6 ;  /* 0x00005d001ec3da11 */ /* 0x000fe400030f0c13 */
[----:B------:R-:W-:Y:S01]  /*d5d0*/  IADD3.X R17, R19, UR12, RZ, P1, !PT ;  /* 0x0000000c13117c10 */ /* 0x000fe20008ffe4ff */
[----:B------:R-:W-:Y:S01]  /*d5e0*/  IMAD R19, R27, c[0x0][0x1a0], RZ ;  /* 0x000068001b137a24 */ /* 0x000fe200078e02ff */
[C---:B------:R-:W-:Y:S01]  /*d5f0*/  @!P5 LEA R34, P1, R22.reuse, c[0x0][0x170], 0x1 ;  /* 0x00005c001622da11 */ /* 0x040fe200078208ff */
[----:B------:R-:W-:Y:S01]  /*d600*/  @!PT LDS RZ, [RZ] ;  /* 0x00000000fffff984 */ /* 0x000fe20000000800 */
[----:B------:R-:W-:Y:S01]  /*d610*/  @!PT LDS RZ, [RZ] ;  /* 0x00000000fffff984 */ /* 0x000fe20000000800 */
[----:B------:R-:W-:Y:S01]  /*d620*/  @!PT LDS RZ, [RZ] ;  /* 0x00000000fffff984 */ /* 0x000fe20000000800 */
[----:B------:R1:W-:Y:S01]  /*d630*/  @!P5 LDGSTS.E.BYPASS.LTC128B.128 [R234+0x10000], [R194.64] ;  /* 0x10000000c2eadfae */ /* 0x0003e2000b901d56 */
[----:B------:R-:W-:Y:S01]  /*d640*/  IADD3 R18, P0, R22, UR16, RZ ;  /* 0x0000001016127c10 */ /* 0x000fe2000ff1e0ff */
[----:B------:R-:W-:Y:S01]  /*d650*/  IMAD R19, R26, c[0x0][0x1a4], R19 ;  /* 0x000069001a137a24 */ /* 0x000fe200078e0213 */
[----:B------:R-:W-:Y:S01]  /*d660*/  @!P5 LEA.HI.X R35, R22, c[0x0][0x174], R17, 0x1, P1 ;  /* 0x00005d001623da11 */ /* 0x000fe200008f0c11 */
[----:B------:R-:W-:Y:S01]  /*d670*/  @P4 STS.128 [R234+0x12000], RZ ;  /* 0x012000ffea004388 */ /* 0x000fe20000000c00 */
[----:B------:R-:W-:Y:S01]  /*d680*/  IADD3.X R17, R17, UR12, RZ, P0, !PT ;  /* 0x0000000c11117c10 */ /* 0x000fe200087fe4ff */
[----:B------:R-:W-:Y:S01]  /*d690*/  IMAD.IADD R19, R175, 0x1, R19 ;  /* 0x00000001af137824 */ /* 0x000fe200078e0213 */
[C---:B------:R-:W-:Y:S02]  /*d6a0*/  @!P5 LEA R30, P0, R18.reuse, c[0x0][0x170], 0x1 ;  /* 0x00005c00121eda11 */ /* 0x040fe400078008ff */
[C---:B------:R-:W-:Y:S02]  /*d6b0*/  @!P5 IADD3 R22, P1, R18.reuse, UR16, RZ ;  /* 0x000000101216dc10 */ /* 0x040fe4000ff3e0ff */
[----:B------:R-:W-:Y:S02]  /*d6c0*/  @!P5 LEA.HI.X R31, R18, c[0x0][0x174], R17, 0x1, P0 ;  /* 0x00005d00121fda11 */ /* 0x000fe400000f0c11 */
[C---:B------:R-:W-:Y:S02]  /*d6d0*/  LEA R198, P0, R174.reuse, R249, 0x1 ;  /* 0x000000f9aec67211 */ /* 0x040fe400078008ff */
[----:B------:R-:W-:Y:S02]  /*d6e0*/  @!P5 IADD3.X R21, R17, UR12, RZ, P1, !PT ;  /* 0x0000000c1115dc10 */ /* 0x000fe40008ffe4ff */
[----:B------:R-:W-:Y:S02]  /*d6f0*/  LEA.HI.X R199, R174, R248, R19, 0x1, P0 ;  /* 0x000000f8aec77211 */ /* 0x000fe400000f0c13 */
[C---:B------:R-:W-:Y:S02]  /*d700*/  @!P5 LEA R26, P1, R22.reuse, c[0x0][0x170], 0x1 ;  /* 0x00005c00161ada11 */ /* 0x040fe400078208ff */
[C---:B----4-:R-:W-:Y:S01]  /*d710*/  LEA R182, P0, R3.reuse, R28, 0x6 ;  /* 0x0000001c03b67211 */ /* 0x050fe200078030ff */
[----:B------:R-:W-:Y:S01]  /*d720*/  @!PT LDS RZ, [RZ] ;  /* 0x00000000fffff984 */ /* 0x000fe20000000800 */
[----:B------:R-:W-:Y:S01]  /*d730*/  @!PT LDS RZ, [RZ] ;  /* 0x00000000fffff984 */ /* 0x000fe20000000800 */
[----:B------:R-:W-:Y:S01]  /*d740*/  @!PT LDS RZ, [RZ] ;  /* 0x00000000fffff984 */ /* 0x000fe20000000800 */
[----:B------:R2:W-:Y:S01]  /*d750*/  @!P4 LDGSTS.E.BYPASS.LTC128B.128 [R234+0x12000], [R198.64+0x80] ;  /* 0x12000080c6eacfae */ /* 0x0005e2000b901d56 */
[----:B------:R-:W-:Y:S01]  /*d760*/  @!P5 LEA.HI.X R27, R22, c[0x0][0x174], R21, 0x1, P1 ;  /* 0x00005d00161bda11 */ /* 0x000fe200008f0c15 */
[----:B------:R-:W-:Y:S01]  /*d770*/  IMAD.MOV.U32 R21, RZ, RZ, R5 ;  /* 0x000000ffff157224 */ /* 0x000fe200078e0005 */
[C---:B------:R-:W-:Y:S01]  /*d780*/  LEA R22, P6, R3.reuse, R32, 0x6 ;  /* 0x0000002003167211 */ /* 0x040fe200078c30ff */
[----:B------:R-:W-:Y:S01]  /*d790*/  @P3 STS.128 [R234+0x14000], RZ ;  /* 0x014000ffea003388 */ /* 0x000fe20000000c00 */
[C---:B-----5:R-:W-:Y:S02]  /*d7a0*/  LEA R202, P1, R3.reuse, R24, 0x6 ;  /* 0x0000001803ca7211 */ /* 0x060fe400078230ff */
[C---:B------:R-:W-:Y:S01]  /*d7b0*/  LEA.HI.X.SX32 R23, R3.reuse, R33, 0x6, P6 ;  /* 0x0000002103177211 */ /* 0x040fe200030f36ff */
[----:B------:R-:W-:Y:S01]  /*d7c0*/  @!PT LDS RZ, [RZ] ;  /* 0x00000000fffff984 */ /* 0x000fe20000000800 */
[----:B------:R-:W-:Y:S01]  /*d7d0*/  @!PT LDS RZ, [RZ] ;  /* 0x00000000fffff984 */ /* 0x000fe20000000800 */
[----:B------:R-:W-:Y:S01]  /*d7e0*/  @!PT LDS RZ, [RZ] ;  /* 0x00000000fffff984 */ /* 0x000fe20000000800 */
[----:B------:R2:W-:Y:S01]  /*d7f0*/  @!P3 LDGSTS.E.BYPASS.LTC128B.128 [R234+0x14000], [R198.64+0x100] ;  /* 0x14000100c6eabfae */ /* 0x0005e2000b901d56 */
[C---:B------:R-:W-:Y:S02]  /*d800*/  LEA.HI.X.SX32 R203, R3.reuse, R25, 0x6, P1 ;  /* 0x0000001903cb7211 */ /* 0x040fe400008f36ff */
[----:B------:R-:W-:Y:S01]  /*d810*/  LEA.HI.X.SX32 R183, R3, R29, 0x6, P0 ;  /* 0x0000001d03b77211 */ /* 0x000fe200000f36ff */
[----:B------:R-:W-:Y:S01]  /*d820*/  @P2 STS.128 [R234+0x16000], RZ ;  /* 0x016000ffea002388 */ /* 0x000fe20000000c00 */
[----:B------:R-:W-:Y:S02]  /*d830*/  IMAD R18, R23, c[0x0][0x1a0], RZ ;  /* 0x0000680017127a24 */ /* 0x000fe400078e02ff */
[----:B------:R-:W-:Y:S01]  /*d840*/  IMAD R17, R203, c[0x0][0x1a0], RZ ;  /* 0x00006800cb117a24 */ /* 0x000fe200078e02ff */
[----:B------:R-:W-:Y:S01]  /*d850*/  @!PT LDS RZ, [RZ] ;  /* 0x00000000fffff984 */ /* 0x000fe20000000800 */
[----:B------:R-:W-:Y:S01]  /*d860*/  @!PT LDS RZ, [RZ] ;  /* 0x00000000fffff984 */ /* 0x000fe20000000800 */
[----:B------:R-:W-:Y:S01]  /*d870*/  @!PT LDS RZ, [RZ] ;  /* 0x00000000fffff984 */ /* 0x000fe20000000800 */
[----:B------:R2:W-:Y:S01]  /*d880*/  @!P2 LDGSTS.E.BYPASS.LTC128B.128 [R234+0x16000], [R198.64+0x180] ;  /* 0x16000180c6eaafae */ /* 0x0005e2000b901d56 */
[C---:B------:R-:W-:Y:S02]  /*d890*/  IMAD R18, R22.reuse, c[0x0][0x1a4], R18 ;  /* 0x0000690016127a24 */ /* 0x040fe400078e0212 */
[----:B------:R-:W-:Y:S01]  /*d8a0*/  IMAD.WIDE.U32 R22, R22, c[0x0][0x1a0], RZ ;  /* 0x0000680016167a25 */ /* 0x000fe200078e00ff */
[----:B------:R-:W-:Y:S03]  /*d8b0*/  @P5 STS.128 [R234+0x10800], RZ ;  /* 0x010800ffea005388 */ /* 0x000fe60000000c00 */
[----:B------:R-:W-:Y:S01]  /*d8c0*/  IMAD.IADD R19, R23, 0x1, R18 ;  /* 0x0000000117137824 */ /* 0x000fe200078e0212 */
[-C--:B------:R-:W-:Y:S01]  /*d8d0*/  LEA R178, P6, R22, R249.reuse, 0x1 ;  /* 0x000000f916b27211 */ /* 0x080fe200078c08ff */
[----:B------:R-:W-:Y:S01]  /*d8e0*/  @!PT LDS RZ, [RZ] ;  /* 0x00000000fffff984 */ /* 0x000fe20000000800 */
[----:B------:R-:W-:Y:S01]  /*d8f0*/  @!PT LDS RZ, [RZ] ;  /* 0x00000000fffff984 */ /* 0x000fe20000000800 */
[----:B------:R-:W-:Y:S01]  /*d900*/  @!PT LDS RZ, [RZ] ;  /* 0x00000000fffff984 */ /* 0x000fe20000000800 */
[----:B------:R3:W-:Y:S01]  /*d910*/  @!P5 LDGSTS.E.BYPASS.LTC128B.128 [R234+0x10800], [R34.64] ;  /* 0x1080000022eadfae */ /* 0x0007e2000b901d56 */
[----:B------:R-:W-:Y:S02]  /*d920*/  IMAD R17, R202, c[0x0][0x1a4], R17 ;  /* 0x00006900ca117a24 */ /* 0x000fe400078e0211 */
[-C--:B------:R-:W-:Y:S01]  /*d930*/  LEA.HI.X R179, R22, R248.reuse, R19, 0x1, P6 ;  /* 0x000000f816b37211 */ /* 0x080fe200030f0c13 */
[----:B------:R-:W-:Y:S01]  /*d940*/  @P4 STS.128 [R234+0x12800], RZ ;  /* 0x012800ffea004388 */ /* 0x000fe20000000c00 */
[----:B------:R-:W-:Y:S03]  /*d950*/  IMAD.WIDE.U32 R202, R202, c[0x0][0x1a0], RZ ;  /* 0x00006800caca7a25 */ /* 0x000fe600078e00ff */
[----:B------:R-:W-:Y:S01]  /*d960*/  @!PT LDS RZ, [RZ] ;  /* 0x00000000fffff984 */ /* 0x000fe20000000800 */
[----:B------:R-:W-:Y:S01]  /*d970*/  @!PT LDS RZ, [RZ] ;  /* 0x00000000fffff984 */ /* 0x000fe20000000800 */
[----:B------:R-:W-:Y:S01]  /*d980*/  @!PT LDS RZ, [RZ] ;  /* 0x00000000fffff984 */ /* 0x000fe20000000800 */
[----:B------:R4:W-:Y:S01]  /*d990*/  @!P4 LDGSTS.E.BYPASS.LTC128B.128 [R234+0x12800], [R178.64+0x80] ;  /* 0x12800080b2eacfae */ /* 0x0009e2000b901d56 */
[----:B------:R-:W-:Y:S01]  /*d9a0*/  IMAD.IADD R17, R203, 0x1, R17 ;  /* 0x00000001cb117824 */ /* 0x000fe200078e0211 */
[C---:B------:R-:W-:Y:S01]  /*d9b0*/  LEA R174, P1, R202.reuse, R249, 0x1 ;  /* 0x000000f9caae7211 */ /* 0x040fe200078208ff */
[----:B------:R-:W-:Y:S01]  /*d9c0*/  IMAD R3, R183, c[0x0][0x1a0], RZ ;  /* 0x00006800b7037a24 */ /* 0x000fe200078e02ff */
[----:B------:R-:W-:Y:S02]  /*d9d0*/  @P3 STS.128 [R234+0x14800], RZ ;  /* 0x014800ffea003388 */ /* 0x000fe40000000c00 */
[-C--:B------:R-:W-:Y:S01]  /*d9e0*/  LEA.HI.X R175, R202, R248.reuse, R17, 0x1, P1 ;  /* 0x000000f8caaf7211 */ /* 0x080fe200008f0c11 */
[C---:B------:R-:W-:Y:S01]  /*d9f0*/  IMAD R3, R182.reuse, c[0x0][0x1a4], R3 ;  /* 0x00006900b6037a24 */ /* 0x040fe200078e0203 */
[----:B------:R-:W-:Y:S01]  /*da00*/  @!PT LDS RZ, [RZ] ;  /* 0x00000000fffff984 */ /* 0x000fe20000000800 */
[----:B------:R-:W-:Y:S01]  /*da10*/  @!PT LDS RZ, [RZ] ;  /* 0x00000000fffff984 */ /* 0x000fe20000000800 */
[----:B------:R-:W-:Y:S01]  /*da20*/  @!PT LDS RZ, [RZ] ;  /* 0x00000000fffff984 */ /* 0x000fe20000000800 */
[----:B------:R4:W-:Y:S01]  /*da30*/  @!P3 LDGSTS.E.BYPASS.LTC128B.128 [R234+0x14800], [R178.64+0x100] ;  /* 0x14800100b2eabfae */ /* 0x0009e2000b901d56 */
[----:B------:R-:W-:Y:S03]  /*da40*/  IMAD.WIDE.U32 R182, R182, c[0x0][0x1a0], RZ ;  /* 0x00006800b6b67a25 */ /* 0x000fe600078e00ff */
[----:B------:R-:W-:Y:S02]  /*da50*/  @P2 STS.128 [R234+0x16800], RZ ;  /* 0x016800ffea002388 */ /* 0x000fe40000000c00 */
[----:B------:R-:W-:Y:S02]  /*da60*/  IADD3 R3, R183, R3, RZ ;  /* 0x00000003b7037210 */ /* 0x000fe40007ffe0ff */
[----:B------:R-:W-:Y:S01]  /*da70*/  @!PT LDS RZ, [RZ] ;  /* 0x00000000fffff984 */ /* 0x000fe20000000800 */
[----:B------:R-:W-:Y:S01]  /*da80*/  @!PT LDS RZ, [RZ] ;  /* 0x00000000fffff984 */ /* 0x000fe20000000800 */
[----:B------:R-:W-:Y:S01]  /*da90*/  @!PT LDS RZ, [RZ] ;  /* 0x00000000fffff984 */ /* 0x000fe20000000800 */
[----:B------:R4:W-:Y:S01]  /*daa0*/  @!P2 LDGSTS.E.BYPASS.LTC128B.128 [R234+0x16800], [R178.64+0x180] ;  /* 0x16800180b2eaafae */ /* 0x0009e2000b901d56 */
[C---:B------:R-:W-:Y:S03]  /*dab0*/  LEA R16, P0, R182.reuse, R249, 0x1 ;  /* 0x000000f9b6107211 */ /* 0x040fe600078008ff */
[----:B------:R-:W-:Y:S01]  /*dac0*/  @P5 STS.128 [R234+0x11000], RZ ;  /* 0x011000ffea005388 */ /* 0x000fe20000000c00 */
[----:B------:R-:W-:Y:S01]  /*dad0*/  LEA.HI.X R17, R182, R248, R3, 0x1, P0 ;  /* 0x000000f8b6117211 */ /* 0x000fe200000f0c03 */
[----:B------:R-:W-:Y:S02]  /*dae0*/  IMAD.U32 R3, RZ, RZ, UR4 ;  /* 0x00000004ff037e24 */ /* 0x000fe4000f8e00ff */
        /* <DEDUP_REMOVED lines=40> */
[----:B------:R-:W3:Y:S04]  /*dd70*/  LDSM.16.M88.4 R168, [R229+0x8000] ;  /* 0x00800000e5a8783b */ /* 0x000ee80000000200 */
[----:B-1----:R-:W1:Y:S04]  /*dd80*/  LDSM.16.M88.4 R172, [R229+0x8800] ;  /* 0x00880000e5ac783b */ /* 0x002e680000000200 */
[----:B----4-:R-:W4:Y:S04]  /*dd90*/  LDSM.16.M88.4 R176, [R229+0x9000] ;  /* 0x00900000e5b0783b */ /* 0x010f280000000200 */
[----:B------:R-:W0:Y:S04]  /*dda0*/  LDGDEPBAR ;  /* 0x00000000000079af */ /* 0x000e280000000000 */
[----:B------:R-:W5:Y:S04]  /*ddb0*/  LDSM.16.M88.4 R180, [R229+0x9800] ;  /* 0x00980000e5b4783b */ /* 0x000f680000000200 */
[----:B------:R-:W-:Y:S04]  /*ddc0*/  LDSM.16.M88.4 R184, [R228] ;  /* 0x00000000e4b8783b */ /* 0x000fe80000000200 */
[----:B------:R-:W4:Y:S04]  /*ddd0*/  LDSM.16.M88.4 R188, [R227] ;  /* 0x00000000e3bc783b */ /* 0x000f280000000200 */
[----:B------:R-:W4:Y:S04]  /*dde0*/  LDSM.16.M88.4 R192, [R219] ;  /* 0x00000000dbc0783b */ /* 0x000f280000000200 */
[----:B--2---:R-:W2:Y:S04]  /*ddf0*/  LDSM.16.M88.4 R196, [R218] ;  /* 0x00000000dac4783b */ /* 0x004ea80000000200 */
[----:B------:R-:W2:Y:S01]  /*de00*/  LDSM.16.M88.4 R200, [R217] ;  /* 0x00000000d9c8783b */ /* 0x000ea20000000200 */
[C---:B---3--:R-:W-:Y:S08]  /*de10*/  HMMA.16816.F32.BF16 R4, R164.reuse, R168, RZ ;  /* 0x000000a8a404723c */ /* 0x048ff000000418ff */
[C---:B------:R-:W-:Y:S01]  /*de20*/  HMMA.16816.F32.BF16 R8, R164.reuse, R170, RZ ;  /* 0x000000aaa408723c */ /* 0x040fe200000418ff */
[----:B------:R-:W-:Y:S07]  /*de30*/  LDSM.16.M88.4 R168, [R223+0x8000] ;  /* 0x00800000dfa8783b */ /* 0x000fee0000000200 */
[C---:B-1----:R-:W-:Y:S07]  /*de40*/  HMMA.16816.F32.BF16 R12, R164.reuse, R172, RZ ;  /* 0x000000aca40c723c */ /* 0x042fee00000418ff */
[----:B------:R-:W-:Y:S01]  /*de50*/  IMAD.MOV.U32 R172, RZ, RZ, R20 ;  /* 0x000000ffffac7224 */ /* 0x000fe200078e0014 */
[C---:B------:R-:W-:Y:S01]  /*de60*/  HMMA.16816.F32.BF16 R16, R164.reuse, R174, RZ ;  /* 0x000000aea410723c */ /* 0x040fe200000418ff */
[----:B------:R-:W-:Y:S06]  /*de70*/  IMAD.MOV.U32 R173, RZ, RZ, R21 ;  /* 0x000000ffffad7224 */ /* 0x000fec00078e0015 */
[----:B------:R-:W-:Y:S01]  /*de80*/  IMAD.MOV.U32 R174, RZ, RZ, R32 ;  /* 0x000000ffffae7224 */ /* 0x000fe200078e0020 */
[C---:B----4-:R-:W-:Y:S01]  /*de90*/  HMMA.16816.F32.BF16 R20, R164.reuse, R176, RZ ;  /* 0x000000b0a414723c */ /* 0x050fe200000418ff */
[----:B------:R-:W-:Y:S06]  /*dea0*/  IMAD.MOV.U32 R175, RZ, RZ, R33 ;  /* 0x000000ffffaf7224 */ /* 0x000fec00078e0021 */
[----:B------:R-:W-:Y:S01]  /*deb0*/  MOV R177, R25 ;  /* 0x0000001900b17202 */ /* 0x000fe20000000f00 */
[----:B------:R-:W-:Y:S02]  /*dec0*/  IMAD.MOV.U32 R176, RZ, RZ, R24 ;  /* 0x000000ffffb07224 */ /* 0x000fe400078e0018 */
[C---:B------:R-:W-:Y:S07]  /*ded0*/  HMMA.16816.F32.BF16 R24, R164.reuse, R178, RZ ;  /* 0x000000b2a418723c */ /* 0x040fee00000418ff */
[----:B------:R-:W-:Y:S02]  /*dee0*/  IMAD.MOV.U32 R178, RZ, RZ, R28 ;  /* 0x000000ffffb27224 */ /* 0x000fe400078e001c */
[----:B------:R-:W-:Y:S02]  /*def0*/  IMAD.MOV.U32 R179, RZ, RZ, R29 ;  /* 0x000000ffffb37224 */ /* 0x000fe400078e001d */
[C---:B-----5:R-:W-:Y:S08]  /*df00*/  HMMA.16816.F32.BF16 R28, R164.reuse, R180, RZ ;  /* 0x000000b4a41c723c */ /* 0x060ff000000418ff */
[----:B------:R-:W-:Y:S01]  /*df10*/  HMMA.16816.F32.BF16 R32, R164, R182, RZ ;  /* 0x000000b6a420723c */ /* 0x000fe200000418ff */
[----:B------:R-:W1:Y:S04]  /*df20*/  LDSM.16.M88.4 R164, [R226] ;  /* 0x00000000e2a4783b */ /* 0x000e680000000200 */
[----:B------:R-:W-:Y:S03]  /*df30*/  LDSM.16.M88.4 R180, [R223+0x9800] ;  /* 0x00980000dfb4783b */ /* 0x000fe60000000200 */
[C---:B------:R-:W-:Y:S08]  /*df40*/  HMMA.16816.F32.BF16 R4, R184.reuse, R188, R4 ;  /* 0x000000bcb804723c */ /* 0x040ff00000041804 */
[C---:B------:R-:W-:Y:S01]  /*df50*/  HMMA.16816.F32.BF16 R8, R184.reuse, R190, R8 ;  /* 0x000000beb808723c */ /* 0x040fe20000041808 */
[----:B------:R-:W-:Y:S07]  /*df60*/  LDSM.16.M88.4 R188, [R216] ;  /* 0x00000000d8bc783b */ /* 0x000fee0000000200 */
[C---:B------:R-:W-:Y:S07]  /*df70*/  HMMA.16816.F32.BF16 R12, R184.reuse, R192, R12 ;  /* 0x000000c0b80c723c */ /* 0x040fee000004180c */
[----:B------:R-:W-:Y:S01]  /*df80*/  IMAD.MOV.U32 R192, RZ, RZ, R178 ;  /* 0x000000ffffc07224 */ /* 0x000fe200078e00b2 */
[C---:B------:R-:W-:Y:S04]  /*df90*/  HMMA.16816.F32.BF16 R16, R184.reuse, R194, R16 ;  /* 0x000000c2b810723c */ /* 0x040fe80000041810 */
[----:B------:R-:W-:Y:S04]  /*dfa0*/  IMAD.MOV.U32 R193, RZ, RZ, R179 ;  /* 0x000000ffffc17224 */ /* 0x000fe800078e00b3 */
[C---:B--2---:R-:W-:Y:S07]  /*dfb0*/  HMMA.16816.F32.BF16 R20, R184.reuse, R196, R20 ;  /* 0x000000c4b814723c */ /* 0x044fee0000041814 */
[----:B------:R-:W-:Y:S01]  /*dfc0*/  IMAD.MOV.U32 R196, RZ, RZ, R176 ;  /* 0x000000ffffc47224 */ /* 0x000fe200078e00b0 */
[C---:B------:R-:W-:Y:S04]  /*dfd0*/  HMMA.16816.F32.BF16 R24, R184.reuse, R198, R24 ;  /* 0x000000c6b818723c */ /* 0x040fe80000041818 */
[----:B------:R-:W-:Y:S02]  /*dfe0*/  MOV R197, R177 ;  /* 0x000000b100c57202 */ /* 0x000fe40000000f00 */
[----:B------:R-:W-:Y:S01]  /*dff0*/  LDSM.16.M88.4 R176, [R223+0x9000] ;  /* 0x00900000dfb0783b */ /* 0x000fe20000000200 */
[----:B------:R-:W-:Y:S01]  /*e000*/  IMAD.MOV.U32 R198, RZ, RZ, R172 ;  /* 0x000000ffffc67224 */ /* 0x000fe200078e00ac */
[C---:B------:R-:W-:Y:S04]  /*e010*/  HMMA.16816.F32.BF16 R28, R184.reuse, R200, R28 ;  /* 0x000000c8b81c723c */ /* 0x040fe8000004181c */
[----:B------:R-:W-:Y:S01]  /*e020*/  IMAD.MOV.U32 R199, RZ, RZ, R173 ;  /* 0x000000ffffc77224 */ /* 0x000fe200078e00ad */
[C---:B------:R-:W-:Y:S02]  /*e030*/  LEA R194, P0, R3.reuse, R198, 0x6 ;  /* 0x000000c603c27211 */ /* 0x040fe400078030ff */
[----:B------:R-:W-:Y:S01]  /*e040*/  IMAD.MOV.U32 R200, RZ, RZ, R174 ;  /* 0x000000ffffc87224 */ /* 0x000fe200078e00ae */
[----:B------:R-:W-:Y:S01]  /*e050*/  HMMA.16816.F32.BF16 R32, R184, R202, R32 ;  /* 0x000000cab820723c */ /* 0x000fe20000041820 */
[----:B------:R-:W-:Y:S03]  /*e060*/  LDSM.16.M88.4 R184, [R225] ;  /* 0x00000000e1b8783b */ /* 0x000fe60000000200 */
[----:B------:R-:W-:Y:S01]  /*e070*/  IMAD.MOV.U32 R201, RZ, RZ, R175 ;  /* 0x000000ffffc97224 */ /* 0x000fe200078e00af */
[C---:B------:R-:W-:Y:S01]  /*e080*/  LEA.HI.X.SX32 R195, R3.reuse, R199, 0x6, P0 ;  /* 0x000000c703c37211 */ /* 0x040fe200000f36ff */
[----:B------:R-:W2:Y:S01]  /*e090*/  LDSM.16.M88.4 R172, [R223+0x8800] ;  /* 0x00880000dfac783b */ /* 0x000ea20000000200 */
[----:B------:R-:W-:Y:S01]  /*e0a0*/  LEA R202, P1, R3, R196, 0x6 ;  /* 0x000000c403ca7211 */ /* 0x000fe200078230ff */
[C---:B-1----:R-:W-:Y:S05]  /*e0b0*/  HMMA.16816.F32.BF16 R4, R164.reuse, R168, R4 ;  /* 0x000000a8a404723c */ /* 0x042fea0000041804 */
[----:B------:R-:W-:Y:S01]  /*e0c0*/  IMAD R195, R195, c[0x0][0x198], RZ ;  /* 0x00006600c3c37a24 */ /* 0x000fe200078e02ff */
[C---:B------:R-:W-:Y:S02]  /*e0d0*/  LEA R198, P0, R3.reuse, R192, 0x6 ;  /* 0x000000c003c67211 */ /* 0x040fe400078030ff */
[C---:B------:R-:W-:Y:S01]  /*e0e0*/  HMMA.16816.F32.BF16 R8, R164.reuse, R170, R8 ;  /* 0x000000aaa408723c */ /* 0x040fe20000041808 */
[----:B------:R-:W1:Y:S03]  /*e0f0*/  LDSM.16.M88.4 R168, [R216+0x800] ;  /* 0x00080000d8a8783b */ /* 0x000e660000000200 */
[C---:B------:R-:W-:Y:S01]  /*e100*/  LEA.HI.X.SX32 R203, R3.reuse, R197, 0x6, P1 ;  /* 0x000000c503cb7211 */ /* 0x040fe200008f36ff */
[----:B------:R-:W-:Y:S01]  /*e110*/  IMAD R195, R194, c[0x0][0x19c], R195 ;  /* 0x00006700c2c37a24 */ /* 0x000fe200078e02c3 */
[----:B------:R-:W-:Y:S06]  /*e120*/  LEA.HI.X.SX32 R199, R3, R193, 0x6, P0 ;  /* 0x000000c103c77211 */ /* 0x000fec00000f36ff */
[----:B------:R-:W-:Y:S04]  /*e130*/  IMAD R197, R199, c[0x0][0x198], RZ ;  /* 0x00006600c7c57a24 */ /* 0x000fe800078e02ff */
[----:B------:R-:W-:Y:S01]  /*e140*/  IMAD R197, R198, c[0x0][0x19c], R197 ;  /* 0x00006700c6c57a24 */ /* 0x000fe200078e02c5 */
        /* <DEDUP_REMOVED lines=10> */
[C---:B------:R-:W-:Y:S08]  /*e1f0*/  HMMA.16816.F32.BF16 R4, R184.reuse, R188, R4 ;  /* 0x000000bcb804723c */ /* 0x040ff00000041804 */
[C---:B------:R-:W-:Y:S01]  /*e200*/  HMMA.16816.F32.BF16 R8, R184.reuse, R190, R8 ;  /* 0x000000beb808723c */ /* 0x040fe20000041808 */
[----:B------:R-:W4:Y:S07]  /*e210*/  LDSM.16.M88.4 R188, [R229+0xa800] ;  /* 0x00a80000e5bc783b */ /* 0x000f2e0000000200 */
[C---:B-1----:R-:W-:Y:S08]  /*e220*/  HMMA.16816.F32.BF16 R12, R184.reuse, R168, R12 ;  /* 0x000000a8b80c723c */ /* 0x042ff0000004180c */
[C---:B------:R-:W-:Y:S01]  /*e230*/  HMMA.16816.F32.BF16 R16, R184.reuse, R170, R16 ;  /* 0x000000aab810723c */ /* 0x040fe20000041810 */
[----:B------:R-:W1:Y:S07]  /*e240*/  LDSM.16.M88.4 R168, [R229+0xb000] ;  /* 0x00b00000e5a8783b */ /* 0x000e6e0000000200 */
[C---:B--2---:R-:W-:Y:S08]  /*e250*/  HMMA.16816.F32.BF16 R20, R184.reuse, R164, R20 ;  /* 0x000000a4b814723c */ /* 0x044ff00000041814 */
[C---:B------:R-:W-:Y:S01]  /*e260*/  HMMA.16816.F32.BF16 R24, R184.reuse, R166, R24 ;  /* 0x000000a6b818723c */ /* 0x040fe20000041818 */
[----:B------:R-:W2:Y:S07]  /*e270*/  LDSM.16.M88.4 R164, [R229+0xb800] ;  /* 0x00b80000e5a4783b */ /* 0x000eae0000000200 */
[C---:B------:R-:W-:Y:S08]  /*e280*/  HMMA.16816.F32.BF16 R28, R184.reuse, R172, R28 ;  /* 0x000000acb81c723c */ /* 0x040ff0000004181c */
[----:B------:R-:W-:Y:S01]  /*e290*/  HMMA.16816.F32.BF16 R32, R184, R174, R32 ;  /* 0x000000aeb820723c */ /* 0x000fe20000041820 */
[----:B------:R-:W-:Y:S04]  /*e2a0*/  LDSM.16.M88.4 R172, [R228+0x2000] ;  /* 0x00200000e4ac783b */ /* 0x000fe80000000200 */
[----:B------:R-:W-:Y:S03]  /*e2b0*/  LDSM.16.M88.4 R184, [R214] ;  /* 0x00000000d6b8783b */ /* 0x000fe60000000200 */
[C---:B---3--:R-:W-:Y:S08]  /*e2c0*/  HMMA.16816.F32.BF16 R4, R176.reuse, R180, R4 ;  /* 0x000000b4b004723c */ /* 0x048ff00000041804 */
[C---:B------:R-:W-:Y:S01]  /*e2d0*/  HMMA.16816.F32.BF16 R8, R176.reuse, R182, R8 ;  /* 0x000000b6b008723c */ /* 0x040fe20000041808 */
[----:B------:R-:W3:Y:S07]  /*e2e0*/  LDSM.16.M88.4 R180, [R215] ;  /* 0x00000000d7b4783b */ /* 0x000eee0000000200 */
[C---:B----4-:R-:W-:Y:S08]  /*e2f0*/  HMMA.16816.F32.BF16 R12, R176.reuse, R188, R12 ;  /* 0x000000bcb00c723c */ /* 0x050ff0000004180c */
[C---:B------:R-:W-:Y:S01]  /*e300*/  HMMA.16816.F32.BF16 R16, R176.reuse, R190, R16 ;  /* 0x000000beb010723c */ /* 0x040fe20000041810 */
[----:B------:R-:W4:Y:S07]  /*e310*/  LDSM.16.M88.4 R188, [R213] ;  /* 0x00000000d5bc783b */ /* 0x000f2e0000000200 */
[C---:B-1----:R-:W-:Y:S08]  /*e320*/  HMMA.16816.F32.BF16 R20, R176.reuse, R168, R20 ;  /* 0x000000a8b014723c */ /* 0x042ff00000041814 */
[C---:B------:R-:W-:Y:S01]  /*e330*/  HMMA.16816.F32.BF16 R24, R176.reuse, R170, R24 ;  /* 0x000000aab018723c */ /* 0x040fe20000041818 */
[----:B------:R-:W1:Y:S07]  /*e340*/  LDSM.16.M88.4 R168, [R212] ;  /* 0x00000000d4a8783b */ /* 0x000e6e0000000200 */
[C---:B--2---:R-:W-:Y:S08]  /*e350*/  HMMA.16816.F32.BF16 R28, R176.reuse, R164, R28 ;  /* 0x000000a4b01c723c */ /* 0x044ff0000004181c */
[----:B------:R-:W-:Y:S01]  /*e360*/  HMMA.16816.F32.BF16 R32, R176, R166, R32 ;  /* 0x000000a6b020723c */ /* 0x000fe20000041820 */
[----:B------:R-:W-:Y:S04]  /*e370*/  LDSM.16.M88.4 R164, [R226+0x2000] ;  /* 0x00200000e2a4783b */ /* 0x000fe80000000200 */
[----:B------:R-:W2:Y:S03]  /*e380*/  LDSM.16.M88.4 R176, [R223+0xa000] ;  /* 0x00a00000dfb0783b */ /* 0x000ea60000000200 */
[C---:B---3--:R-:W-:Y:S08]  /*e390*/  HMMA.16816.F32.BF16 R4, R172.reuse, R180, R4 ;  /* 0x000000b4ac04723c */ /* 0x048ff00000041804 */
[C---:B------:R-:W-:Y:S01]  /*e3a0*/  HMMA.16816.F32.BF16 R8, R172.reuse, R182, R8 ;  /* 0x000000b6ac08723c */ /* 0x040fe20000041808 */
[----:B------:R-:W3:Y:S07]  /*e3b0*/  LDSM.16.M88.4 R180, [R223+0xa800] ;  /* 0x00a80000dfb4783b */ /* 0x000eee0000000200 */
[C---:B------:R-:W-:Y:S08]  /*e3c0*/  HMMA.16816.F32.BF16 R12, R172.reuse, R184, R12 ;  /* 0x000000b8ac0c723c */ /* 0x040ff0000004180c */
[C---:B------:R-:W-:Y:S01]  /*e3d0*/  HMMA.16816.F32.BF16 R16, R172.reuse, R186, R16 ;  /* 0x000000baac10723c */ /* 0x040fe20000041810 */
[----:B------:R-:W5:Y:S07]  /*e3e0*/  LDSM.16.M88.4 R184, [R223+0xb000] ;  /* 0x00b00000dfb8783b */ /* 0x000f6e0000000200 */
[C---:B----4-:R-:W-:Y:S08]  /*e3f0*/  HMMA.16816.F32.BF16 R20, R172.reuse, R188, R20 ;  /* 0x000000bcac14723c */ /* 0x050ff00000041814 */
[C---:B------:R-:W-:Y:S01]  /*e400*/  HMMA.16816.F32.BF16 R24, R172.reuse, R190, R24 ;  /* 0x000000beac18723c */ /* 0x040fe20000041818 */
[----:B------:R-:W4:Y:S07]  /*e410*/  LDSM.16.M88.4 R188, [R223+0xb800] ;  /* 0x00b80000dfbc783b */ /* 0x000f2e0000000200 */
[C---:B-1----:R-:W-:Y:S08]  /*e420*/  HMMA.16816.F32.BF16 R28, R172.reuse, R168, R28 ;  /* 0x000000a8ac1c723c */ /* 0x042ff0000004181c */
[----:B------:R-:W-:Y:S01]  /*e430*/  HMMA.16816.F32.BF16 R32, R172, R170, R32 ;  /* 0x000000aaac20723c */ /* 0x000fe20000041820 */
[----:B------:R-:W-:Y:S04]  /*e440*/  LDSM.16.M88.4 R168, [R225+0x2000] ;  /* 0x00200000e1a8783b */ /* 0x000fe80000000200 */
[----:B------:R-:W1:Y:S03]  /*e450*/  LDSM.16.M88.4 R172, [R216+0x2000] ;  /* 0x00200000d8ac783b */ /* 0x000e660000000200 */
[C---:B--2---:R-:W-:Y:S08]  /*e460*/  HMMA.16816.F32.BF16 R4, R164.reuse, R176, R4 ;  /* 0x000000b0a404723c */ /* 0x044ff00000041804 */
[C---:B------:R-:W-:Y:S01]  /*e470*/  HMMA.16816.F32.BF16 R8, R164.reuse, R178, R8 ;  /* 0x000000b2a408723c */ /* 0x040fe20000041808 */
[----:B------:R-:W2:Y:S07]  /*e480*/  LDSM.16.M88.4 R176, [R216+0x2800] ;  /* 0x00280000d8b0783b */ /* 0x000eae0000000200 */
[C---:B---3--:R-:W-:Y:S08]  /*e490*/  HMMA.16816.F32.BF16 R12, R164.reuse, R180, R12 ;  /* 0x000000b4a40c723c */ /* 0x048ff0000004180c */
        /* <DEDUP_REMOVED lines=11> */
[----:B------:R-:W1:Y:S07]  /*e550*/  LDSM.16.M88.4 R172, [R229+0xc800] ;  /* 0x00c80000e5ac783b */ /* 0x000e6e0000000200 */
[C---:B--2---:R-:W-:Y:S08]  /*e560*/  HMMA.16816.F32.BF16 R12, R168.reuse, R176, R12 ;  /* 0x000000b0a80c723c */ /* 0x044ff0000004180c */
[C---:B------:R-:W-:Y:S01]  /*e570*/  HMMA.16816.F32.BF16 R16, R168.reuse, R178, R16 ;  /* 0x000000b2a810723c */ /* 0x040fe20000041810 */
[----:B------:R-:W-:Y:S07]  /*e580*/  LDSM.16.M88.4 R176, [R228+0x4000] ;  /* 0x00400000e4b0783b */ /* 0x000fee0000000200 */
[C---:B---3--:R-:W-:Y:S08]  /*e590*/  HMMA.16816.F32.BF16 R20, R168.reuse, R180, R20 ;  /* 0x000000b4a814723c */ /* 0x048ff00000041814 */
[C---:B------:R-:W-:Y:S01]  /*e5a0*/  HMMA.16816.F32.BF16 R24, R168.reuse, R182, R24 ;  /* 0x000000b6a818723c */ /* 0x040fe20000041818 */
[----:B------:R-:W-:Y:S07]  /*e5b0*/  LDSM.16.M88.4 R180, [R211] ;  /* 0x00000000d3b4783b */ /* 0x000fee0000000200 */
[C---:B----4-:R-:W-:Y:S08]  /*e5c0*/  HMMA.16816.F32.BF16 R28, R168.reuse, R164, R28 ;  /* 0x000000a4a81c723c */ /* 0x050ff0000004181c */
[----:B------:R-:W-:Y:S01]  /*e5d0*/  HMMA.16816.F32.BF16 R32, R168, R166, R32 ;  /* 0x000000a6a820723c */ /* 0x000fe20000041820 */
[----:B------:R-:W2:Y:S04]  /*e5e0*/  LDSM.16.M88.4 R164, [R229+0xd000] ;  /* 0x00d00000e5a4783b */ /* 0x000ea80000000200 */
[----:B------:R-:W3:Y:S03]  /*e5f0*/  LDSM.16.M88.4 R168, [R229+0xd800] ;  /* 0x00d80000e5a8783b */ /* 0x000ee60000000200 */
[C---:B-----5:R-:W-:Y:S08]  /*e600*/  HMMA.16816.F32.BF16 R4, R184.reuse, R188, R4 ;  /* 0x000000bcb804723c */ /* 0x060ff00000041804 */
[C---:B------:R-:W-:Y:S01]  /*e610*/  HMMA.16816.F32.BF16 R8, R184.reuse, R190, R8 ;  /* 0x000000beb808723c */ /* 0x040fe20000041808 */
[----:B------:R-:W4:Y:S07]  /*e620*/  LDSM.16.M88.4 R188, [R210] ;  /* 0x00000000d2bc783b */ /* 0x000f2e0000000200 */
[C---:B-1----:R-:W-:Y:S08]  /*e630*/  HMMA.16816.F32.BF16 R12, R184.reuse, R172, R12 ;  /* 0x000000acb80c723c */ /* 0x042ff0000004180c */
[C---:B------:R-:W-:Y:S01]  /*e640*/  HMMA.16816.F32.BF16 R16, R184.reuse, R174, R16 ;  /* 0x000000aeb810723c */ /* 0x040fe20000041810 */
[----:B------:R-:W1:Y:S07]  /*e650*/  LDSM.16.M88.4 R172, [R209] ;  /* 0x00000000d1ac783b */ /* 0x000e6e0000000200 */
[C---:B--2---:R-:W-:Y:S08]  /*e660*/  HMMA.16816.F32.BF16 R20, R184.reuse, R164, R20 ;  /* 0x000000a4b814723c */ /* 0x044ff00000041814 */
[C---:B------:R-:W-:Y:S01]  /*e670*/  HMMA.16816.F32.BF16 R24, R184.reuse, R166, R24 ;  /* 0x000000a6b818723c */ /* 0x040fe20000041818 */
[----:B------:R-:W2:Y:S07]  /*e680*/  LDSM.16.M88.4 R164, [R208] ;  /* 0x00000000d0a4783b */ /* 0x000eae0000000200 */
[C---:B---3--:R-:W-:Y:S08]  /*e690*/  HMMA.16816.F32.BF16 R28, R184.reuse, R168, R28 ;  /* 0x000000a8b81c723c */ /* 0x048ff0000004181c */
[----:B------:R-:W-:Y:S01]  /*e6a0*/  HMMA.16816.F32.BF16 R32, R184, R170, R32 ;  /* 0x000000aab820723c */ /* 0x000fe20000041820 */
[----:B------:R-:W-:Y:S04]  /*e6b0*/  LDSM.16.M88.4 R168, [R226+0x4000] ;  /* 0x00400000e2a8783b */ /* 0x000fe80000000200 */
[----:B------:R-:W-:Y:S03]  /*e6c0*/  LDSM.16.M88.4 R184, [R223+0xc800] ;  /* 0x00c80000dfb8783b */ /* 0x000fe60000000200 */
[C---:B------:R-:W-:Y:S08]  /*e6d0*/  HMMA.16816.F32.BF16 R4, R176.reuse, R180, R4 ;  /* 0x000000b4b004723c */ /* 0x040ff00000041804 */
[C---:B------:R-:W-:Y:S01]  /*e6e0*/  HMMA.16816.F32.BF16 R8, R176.reuse, R182, R8 ;  /* 0x000000b6b008723c */ /* 0x040fe20000041808 */
[----:B------:R-:W3:Y:S07]  /*e6f0*/  LDSM.16.M88.4 R180, [R223+0xc000] ;  /* 0x00c00000dfb4783b */ /* 0x000eee0000000200 */
[C---:B----4-:R-:W-:Y:S08]  /*e700*/  HMMA.16816.F32.BF16 R12, R176.reuse, R188, R12 ;  /* 0x000000bcb00c723c */ /* 0x050ff0000004180c */
[C---:B------:R-:W-:Y:S01]  /*e710*/  HMMA.16816.F32.BF16 R16, R176.reuse, R190, R16 ;  /* 0x000000beb010723c */ /* 0x040fe20000041810 */
[----:B------:R-:W4:Y:S07]  /*e720*/  LDSM.16.M88.4 R188, [R223+0xd000] ;  /* 0x00d00000dfbc783b */ /* 0x000f2e0000000200 */
[C---:B-1----:R-:W-:Y:S08]  /*e730*/  HMMA.16816.F32.BF16 R20, R176.reuse, R172, R20 ;  /* 0x000000acb014723c */ /* 0x042ff00000041814 */
[C---:B------:R-:W-:Y:S01]  /*e740*/  HMMA.16816.F32.BF16 R24, R176.reuse, R174, R24 ;  /* 0x000000aeb018723c */ /* 0x040fe20000041818 */
[----:B------:R-:W1:Y:S07]  /*e750*/  LDSM.16.M88.4 R172, [R223+0xd800] ;  /* 0x00d80000dfac783b */ /* 0x000e6e0000000200 */
        /* <DEDUP_REMOVED lines=25> */
[----:B------:R-:W5:Y:S07]  /*e8f0*/  LDSM.16.M88.4 R184, [R229+0xf800] ;  /* 0x00f80000e5b8783b */ /* 0x000f6e0000000200 */
[C---:B----4-:R-:W-:Y:S08]  /*e900*/  HMMA.16816.F32.BF16 R28, R164.reuse, R188, R28 ;  /* 0x000000bca41c723c */ /* 0x050ff0000004181c */
[----:B------:R-:W-:Y:S01]  /*e910*/  HMMA.16816.F32.BF16 R32, R164, R190, R32 ;  /* 0x000000bea420723c */ /* 0x000fe20000041820 */
[----:B------:R-:W-:Y:S04]  /*e920*/  LDSM.16.M88.4 R164, [R228+0x6000] ;  /* 0x00600000e4a4783b */ /* 0x000fe80000000200 */
[----:B------:R-:W4:Y:S03]  /*e930*/  LDSM.16.M88.4 R188, [R207] ;  /* 0x00000000cfbc783b */ /* 0x000f260000000200 */
[C---:B-1----:R-:W-:Y:S08]  /*e940*/  HMMA.16816.F32.BF16 R4, R168.reuse, R172, R4 ;  /* 0x000000aca804723c */ /* 0x042ff00000041804 */
[C---:B------:R-:W-:Y:S01]  /*e950*/  HMMA.16816.F32.BF16 R8, R168.reuse, R174, R8 ;  /* 0x000000aea808723c */ /* 0x040fe20000041808 */
[----:B------:R-:W1:Y:S07]  /*e960*/  LDSM.16.M88.4 R172, [R206] ;  /* 0x00000000ceac783b */ /* 0x000e6e0000000200 */
[C---:B--2---:R-:W-:Y:S08]  /*e970*/  HMMA.16816.F32.BF16 R12, R168.reuse, R176, R12 ;  /* 0x000000b0a80c723c */ /* 0x044ff0000004180c */
[C---:B------:R-:W-:Y:S01]  /*e980*/  HMMA.16816.F32.BF16 R16, R168.reuse, R178, R16 ;  /* 0x000000b2a810723c */ /* 0x040fe20000041810 */
[----:B------:R-:W-:Y:S07]  /*e990*/  LDSM.16.M88.4 R176, [R204] ;  /* 0x00000000ccb0783b */ /* 0x000fee0000000200 */
[C---:B---3--:R-:W-:Y:S08]  /*e9a0*/  HMMA.16816.F32.BF16 R20, R168.reuse, R180, R20 ;  /* 0x000000b4a814723c */ /* 0x048ff00000041814 */
[C---:B------:R-:W-:Y:S01]  /*e9b0*/  HMMA.16816.F32.BF16 R24, R168.reuse, R182, R24 ;  /* 0x000000b6a818723c */ /* 0x040fe20000041818 */
[----:B------:R-:W-:Y:S07]  /*e9c0*/  LDSM.16.M88.4 R180, [R226+0x6000] ;  /* 0x00600000e2b4783b */ /* 0x000fee0000000200 */
[C---:B-----5:R-:W-:Y:S08]  /*e9d0*/  HMMA.16816.F32.BF16 R28, R168.reuse, R184, R28 ;  /* 0x000000b8a81c723c */ /* 0x060ff0000004181c */
[----:B------:R-:W-:Y:S01]  /*e9e0*/  HMMA.16816.F32.BF16 R32, R168, R186, R32 ;  /* 0x000000baa820723c */ /* 0x000fe20000041820 */
[----:B------:R-:W2:Y:S04]  /*e9f0*/  LDSM.16.M88.4 R168, [R205] ;  /* 0x00000000cda8783b */ /* 0x000ea80000000200 */
[----:B------:R-:W3:Y:S03]  /*ea00*/  LDSM.16.M88.4 R184, [R223+0xe000] ;  /* 0x00e00000dfb8783b */ /* 0x000ee60000000200 */
[C---:B----4-:R-:W-:Y:S08]  /*ea10*/  HMMA.16816.F32.BF16 R4, R164.reuse, R188, R4 ;  /* 0x000000bca404723c */ /* 0x050ff00000041804 */
[C---:B------:R-:W-:Y:S01]  /*ea20*/  HMMA.16816.F32.BF16 R8, R164.reuse, R190, R8 ;  /* 0x000000bea408723c */ /* 0x040fe20000041808 */
[----:B------:R-:W4:Y:S07]  /*ea30*/  LDSM.16.M88.4 R188, [R223+0xe800] ;  /* 0x00e80000dfbc783b */ /* 0x000f2e0000000200 */
[C---:B-1----:R-:W-:Y:S08]  /*ea40*/  HMMA.16816.F32.BF16 R12, R164.reuse, R172, R12 ;  /* 0x000000aca40c723c */ /* 0x042ff0000004180c */
[C---:B------:R-:W-:Y:S01]  /*ea50*/  HMMA.16816.F32.BF16 R16, R164.reuse, R174, R16 ;  /* 0x000000aea410723c */ /* 0x040fe20000041810 */
[----:B------:R-:W1:Y:S07]  /*ea60*/  LDSM.16.M88.4 R172, [R223+0xf000] ;  /* 0x00f00000dfac783b */ /* 0x000e6e0000000200 */
[C---:B--2---:R-:W-:Y:S08]  /*ea70*/  HMMA.16816.F32.BF16 R20, R164.reuse, R168, R20 ;  /* 0x000000a8a414723c */ /* 0x044ff00000041814 */
[C---:B------:R-:W-:Y:S01]  /*ea80*/  HMMA.16816.F32.BF16 R24, R164.reuse, R170, R24 ;  /* 0x000000aaa418723c */ /* 0x040fe20000041818 */
[----:B------:R-:W-:Y:S07]  /*ea90*/  LDSM.16.M88.4 R168, [R225+0x6000] ;  /* 0x00600000e1a8783b */ /* 0x000fee0000000200 */
[C---:B------:R-:W-:Y:S08]  /*eaa0*/  HMMA.16816.F32.BF16 R28, R164.reuse, R176, R28 ;  /* 0x000000b0a41c723c */ /* 0x040ff0000004181c */
[----:B------:R-:W-:Y:S01]  /*eab0*/  HMMA.16816.F32.BF16 R32, R164, R178, R32 ;  /* 0x000000b2a420723c */ /* 0x000fe20000041820 */
[----:B------:R-:W2:Y:S04]  /*eac0*/  LDSM.16.M88.4 R164, [R223+0xf800] ;  /* 0x00f80000dfa4783b */ /* 0x000ea80000000200 */
[----:B------:R-:W5:Y:S03]  /*ead0*/  LDSM.16.M88.4 R176, [R216+0x6000] ;  /* 0x00600000d8b0783b */ /* 0x000f660000000200 */
[C---:B---3--:R-:W-:Y:S08]  /*eae0*/  HMMA.16816.F32.BF16 R4, R180.reuse, R184, R4 ;  /* 0x000000b8b404723c */ /* 0x048ff00000041804 */
[C---:B------:R-:W-:Y:S01]  /*eaf0*/  HMMA.16816.F32.BF16 R8, R180.reuse, R186, R8 ;  /* 0x000000bab408723c */ /* 0x040fe20000041808 */
[----:B------:R-:W3:Y:S07]  /*eb00*/  LDSM.16.M88.4 R184, [R216+0x6800] ;  /* 0x00680000d8b8783b */ /* 0x000eee0000000200 */
[C---:B----4-:R-:W-:Y:S08]  /*eb10*/  HMMA.16816.F32.BF16 R12, R180.reuse, R188, R12 ;  /* 0x000000bcb40c723c */ /* 0x050ff0000004180c */
[C---:B------:R-:W-:Y:S01]  /*eb20*/  HMMA.16816.F32.BF16 R16, R180.reuse, R190, R16 ;  /* 0x000000beb410723c */ /* 0x040fe20000041810 */
[----:B------:R-:W4:Y:S07]  /*eb30*/  LDSM.16.M88.4 R188, [R216+0x7000] ;  /* 0x00700000d8bc783b */ /* 0x000f2e0000000200 */
[C---:B-1----:R-:W-:Y:S08]  /*eb40*/  HMMA.16816.F32.BF16 R20, R180.reuse, R172, R20 ;  /* 0x000000acb414723c */ /* 0x042ff00000041814 */
[C---:B------:R-:W-:Y:S01]  /*eb50*/  HMMA.16816.F32.BF16 R24, R180.reuse, R174, R24 ;  /* 0x000000aeb418723c */ /* 0x040fe20000041818 */
[----:B------:R-:W1:Y:S01]  /*eb60*/  LDSM.16.M88.4 R172, [R216+0x7800] ;  /* 0x00780000d8ac783b */ /* 0x000e620000000200 */
[----:B------:R-:W-:Y:S04]  /*eb70*/  DEPBAR.LE SB0, 0x0 ;  /* 0x000080000000791a */ /* 0x000fe80000000000 */
[----:B------:R-:W-:Y:S02]  /*eb80*/  BAR.SYNC.DEFER_BLOCKING 0x0 ;  /* 0x0000000000007b1d */ /* 0x000fe40000010000 */
[C---:B--2---:R-:W-:Y:S08]  /*eb90*/  HMMA.16816.F32.BF16 R28, R180.reuse, R164, R28 ;  /* 0x000000a4b41c723c */ /* 0x044ff0000004181c */
[----:B------:R-:W-:Y:S08]  /*eba0*/  HMMA.16816.F32.BF16 R32, R180, R166, R32 ;  /* 0x000000a6b420723c */ /* 0x000ff00000041820 */
[C---:B-----5:R-:W-:Y:S08]  /*ebb0*/  HMMA.16816.F32.BF16 R4, R168.reuse, R176, R4 ;  /* 0x000000b0a804723c */ /* 0x060ff00000041804 */
[C---:B------:R-:W-:Y:S07]  /*ebc0*/  HMMA.16816.F32.BF16 R8, R168.reuse, R178, R8 ;  /* 0x000000b2a808723c */ /* 0x040fee0000041808 */
[C---:B------:R-:W-:Y:S01]  /*ebd0*/  LEA R178, P6, R3.reuse, R200, 0x6 ;  /* 0x000000c803b27211 */ /* 0x040fe200078c30ff */
[C---:B---3--:R-:W-:Y:S04]  /*ebe0*/  HMMA.16816.F32.BF16 R12, R168.reuse, R184, R12 ;  /* 0x000000b8a80c723c */ /* 0x048fe8000004180c */
[----:B------:R-:W-:Y:S01]  /*ebf0*/  LEA.HI.X.SX32 R179, R3, R201, 0x6, P6 ;  /* 0x000000c903b37211 */ /* 0x000fe200030f36ff */
[C---:B------:R-:W-:Y:S03]  /*ec00*/  IMAD.WIDE.U32 R182, R178.reuse, c[0x0][0x198], RZ ;  /* 0x00006600b2b67a25 */ /* 0x040fe600078e00ff */
[C---:B------:R-:W-:Y:S04]  /*ec10*/  HMMA.16816.F32.BF16 R16, R168.reuse, R186, R16 ;  /* 0x000000baa810723c */ /* 0x040fe80000041810 */
[----:B------:R-:W-:Y:S02]  /*ec20*/  IMAD R3, R179, c[0x0][0x198], RZ ;  /* 0x00006600b3037a24 */ /* 0x000fe400078e02ff */
[----:B------:R-:W-:Y:S02]  /*ec30*/  IMAD R201, R203, c[0x0][0x198], RZ ;  /* 0x00006600cbc97a24 */ /* 0x000fe400078e02ff */
[C---:B----4-:R-:W-:Y:S04]  /*ec40*/  HMMA.16816.F32.BF16 R20, R168.reuse, R188, R20 ;  /* 0x000000bca814723c */ /* 0x050fe80000041814 */
[----:B------:R-:W-:Y:S02]  /*ec50*/  IMAD R3, R178, c[0x0][0x19c], R3 ;  /* 0x00006700b2037a24 */ /* 0x000fe400078e0203 */
[C---:B------:R-:W-:Y:S02]  /*ec60*/  IMAD R201, R202.reuse, c[0x0][0x19c], R201 ;  /* 0x00006700cac97a24 */ /* 0x040fe400078e02c9 */
[C---:B------:R-:W-:Y:S04]  /*ec70*/  HMMA.16816.F32.BF16 R24, R168.reuse, R190, R24 ;  /* 0x000000bea818723c */ /* 0x040fe80000041818 */
[----:B------:R-:W-:Y:S02]  /*ec80*/  IMAD.IADD R3, R183, 0x1, R3 ;  /* 0x00000001b7037824 */ /* 0x000fe400078e0203 */
[----:B------:R-:W-:Y:S01]  /*ec90*/  IMAD.WIDE.U32 R178, R202, c[0x0][0x198], RZ ;  /* 0x00006600cab27a25 */ /* 0x000fe200078e00ff */
[CC--:B------:R-:W-:Y:S01]  /*eca0*/  LEA R202, P0, R182.reuse, R251.reuse, 0x1 ;  /* 0x000000fbb6ca7211 */ /* 0x0c0fe200078008ff */
[C---:B-1----:R-:W-:Y:S04]  /*ecb0*/  HMMA.16816.F32.BF16 R28, R168.reuse, R172, R28 ;  /* 0x000000aca81c723c */ /* 0x042fe8000004181c */
[-C--:B------:R-:W-:Y:S01]  /*ecc0*/  LEA.HI.X R203, R182, R250.reuse, R3, 0x1, P0 ;  /* 0x000000fab6cb7211 */ /* 0x080fe200000f0c03 */
[----:B------:R-:W-:Y:S01]  /*ecd0*/  IMAD.WIDE.U32 R190, R198, c[0x0][0x198], RZ ;  /* 0x00006600c6be7a25 */ /* 0x000fe200078e00ff */
[----:B------:R-:W-:Y:S02]  /*ece0*/  PLOP3.LUT P0, PT, PT, PT, UP0, 0x80, 0x0 ;  /* 0x000000000000781c */ /* 0x000fe40003f0f008 */
[----:B------:R-:W-:Y:S04]  /*ecf0*/  HMMA.16816.F32.BF16 R32, R168, R174, R32 ;  /* 0x000000aea820723c */ /* 0x000fe80000041820 */
[----:B------:R-:W-:Y:S02]  /*ed00*/  IMAD.IADD R3, R179, 0x1, R201 ;  /* 0x00000001b3037824 */ /* 0x000fe400078e02c9 */
[----:B------:R-:W-:Y:S02]  /*ed10*/  IMAD.IADD R197, R191, 0x1, R197 ;  /* 0x00000001bfc57824 */ /* 0x000fe400078e02c5 */
[----:B------:R-:W-:Y:S05]  /*ed20*/  IMAD.WIDE.U32 R174, R194, c[0x0][0x198], RZ ;  /* 0x00006600c2ae7a25 */ /* 0x000fea00078e00ff */
[C---:B------:R-:W-:Y:S02]  /*ed30*/  LEA R194, P1, R174.reuse, R251, 0x1 ;  /* 0x000000fbaec27211 */ /* 0x040fe400078208ff */
[----:B------:R-:W-:Y:S04]  /*ed40*/  IADD3 R195, R175, R195, RZ ;  /* 0x000000c3afc37210 */ /* 0x000fe80007ffe0ff */
[-C--:B------:R-:W-:Y:S02]  /*ed50*/  LEA.HI.X R195, R174, R250.reuse, R195, 0x1, P1 ;  /* 0x000000faaec37211 */ /* 0x080fe400008f0cc3 */
[-C--:B------:R-:W-:Y:S02]  /*ed60*/  LEA R174, P6, R178, R251.reuse, 0x1 ;  /* 0x000000fbb2ae7211 */ /* 0x080fe400078c08ff */
[----:B------:R-:W-:Y:S02]  /*ed70*/  LEA R198, P1, R190, R251, 0x1 ;  /* 0x000000fbbec67211 */ /* 0x000fe400078208ff */
[-C--:B------:R-:W-:Y:S02]  /*ed80*/  LEA.HI.X R175, R178, R250.reuse, R3, 0x1, P6 ;  /* 0x000000fab2af7211 */ /* 0x080fe400030f0c03 */
[----:B------:R-:W-:Y:S01]  /*ed90*/  LEA.HI.X R199, R190, R250, R197, 0x1, P1 ;  /* 0x000000fabec77211 */ /* 0x000fe200008f0cc5 */
[----:B------:R-:W-:-:S05]  /*eda0*/  @P0 BRA `(.L_x_266) ;  /* 0xffffdfc000000947 */ /* 0x000fca000383ffff */
.L_x_265:
[----:B------:R-:W-:Y:S01]  /*edb0*/  MOV R164, UR6 ;  /* 0x0000000600a47c02 */ /* 0x000fe20008000f00 */
[----:B------:R-:W-:Y:S02]  /*edc0*/  UISETP.GT.AND UP0, UPT, UR6, UR11, UPT ;  /* 0x0000000b0600728c */ /* 0x000fe4000bf04270 */
[----:B------:R-:W-:Y:S01]  /*edd0*/  UIADD3 UR10, UR10, 0x1, URZ ;  /* 0x000000010a0a7890 */ /* 0x000fe2000fffe03f */
[----:B-1----:R-:W-:Y:S01]  /*ede0*/  LEA R171, R164, R245, 0x6 ;  /* 0x000000f5a4ab7211 */ /* 0x002fe200078e30ff */
[----:B------:R-:W-:Y:S03]  /*edf0*/  UMOV UR29, UR6 ;  /* 0x00000006001d7c82 */ /* 0x000fe60008000000 */
[C---:B------:R-:W-:Y:S02]  /*ee00*/  IADD3 R3, R244.reuse, -R171, RZ ;  /* 0x800000abf4037210 */ /* 0x040fe40007ffe0ff */
[----:B------:R-:W-:Y:S02]  /*ee10*/  IADD3 R166, R171, 0x1, RZ ;  /* 0x00000001aba67810 */ /* 0x000fe40007ffe0ff */
[----:B------:R-:W-:Y:S02]  /*ee20*/  IABS R189, R3 ;  /* 0x0000000300bd7213 */ /* 0x000fe40000000000 */
[----:B------:R-:W-:Y:S02]  /*ee30*/  IADD3 R3, R241, -R171, RZ ;  /* 0x800000abf1037210 */ /* 0x000fe40007ffe0ff */
[C---:B------:R-:W-:Y:S02]  /*ee40*/  IADD3 R187, R171.reuse, 0x8, RZ ;  /* 0x00000008abbb7810 */ /* 0x040fe40007ffe0ff */
[----:B------:R-:W-:Y:S01]  /*ee50*/  IABS R177, R3 ;  /* 0x0000000300b17213 */ /* 0x000fe20000000000 */
[----:B------:R-:W-:Y:S01]  /*ee60*/  I2F R189, R189 ;  /* 0x000000bd00bd7306 */ /* 0x000fe20000201400 */
[C---:B------:R-:W-:Y:S02]  /*ee70*/  IADD3 R3, R244.reuse, -R166, RZ ;  /* 0x800000a6f4037210 */ /* 0x040fe40007ffe0ff */
[C---:B------:R-:W-:Y:S02]  /*ee80*/  IADD3 R184, R171.reuse, 0x9, RZ ;  /* 0x00000009abb87810 */ /* 0x040fe40007ffe0ff */
[----:B------:R-:W-:Y:S02]  /*ee90*/  IABS R172, R3 ;  /* 0x0000000300ac7213 */ /* 0x000fe40000000000 */
[C---:B------:R-:W-:Y:S02]  /*eea0*/  IADD3 R3, R244.reuse, -R187, RZ ;  /* 0x800000bbf4037210 */ /* 0x040fe40007ffe0ff */
[C---:B------:R-:W-:Y:S01]  /*eeb0*/  IADD3 R176, R171.reuse, 0x10, RZ ;  /* 0x00000010abb07810 */ /* 0x040fe20007ffe0ff */
[----:B------:R-:W-:Y:S01]  /*eec0*/  I2F R177, R177 ;  /* 0x000000b100b17306 */ /* 0x000fe20000201400 */
[----:B------:R-:W-:Y:S01]  /*eed0*/  IABS R167, R3 ;  /* 0x0000000300a77213 */ /* 0x000fe20000000000 */
[C---:B------:R-:W-:Y:S01]  /*eee0*/  IMAD.IADD R3, R244.reuse, 0x1, -R184 ;  /* 0x00000001f4037824 */ /* 0x040fe200078e0ab8 */
[C---:B------:R-:W-:Y:S02]  /*eef0*/  IADD3 R175, R171.reuse, 0x11, RZ ;  /* 0x00000011abaf7810 */ /* 0x040fe40007ffe0ff */
[----:B------:R-:W-:Y:S02]  /*ef00*/  IADD3 R173, R171, 0x18, RZ ;  /* 0x00000018abad7810 */ /* 0x000fe40007ffe0ff */
[----:B------:R-:W-:Y:S01]  /*ef10*/  IABS R168, R3 ;  /* 0x0000000300a87213 */ /* 0x000fe20000000000 */
[----:B------:R-:W-:Y:S01]  /*ef20*/  IMAD.IADD R180, R241, 0x1, -R175 ;  /* 0x00000001f1b47824 */ /* 0x000fe200078e0aaf */
[C---:B------:R-:W-:Y:S01]  /*ef30*/  IADD3 R3, R244.reuse, -R176, RZ ;  /* 0x800000b0f4037210 */ /* 0x040fe20007ffe0ff */
[----:B------:R-:W-:Y:S01]  /*ef40*/  I2F R167, R167 ;  /* 0x000000a700a77306 */ /* 0x000fe20000201400 */
[C---:B------:R-:W-:Y:S02]  /*ef50*/  IADD3 R169, R171.reuse, 0x19, RZ ;  /* 0x00000019aba97810 */ /* 0x040fe40007ffe0ff */
[----:B------:R-:W-:Y:S02]  /*ef60*/  IABS R179, R3 ;  /* 0x0000000300b37213 */ /* 0x000fe40000000000 */
[C---:B------:R-:W-:Y:S02]  /*ef70*/  IADD3 R3, R244.reuse, -R175, RZ ;  /* 0x800000aff4037210 */ /* 0x040fe40007ffe0ff */
[C---:B------:R-:W-:Y:S02]  /*ef80*/  IADD3 R165, R171.reuse, 0x20, RZ ;  /* 0x00000020aba57810 */ /* 0x040fe40007ffe0ff */
[----:B------:R-:W-:Y:S01]  /*ef90*/  IABS R190, R3 ;  /* 0x0000000300be7213 */ /* 0x000fe20000000000 */
[----:B------:R-:W-:Y:S01]  /*efa0*/  I2F R172, R172 ;  /* 0x000000ac00ac7306 */ /* 0x000fe20000201400 */
[C---:B------:R-:W-:Y:S02]  /*efb0*/  IADD3 R3, R244.reuse, -R173, RZ ;  /* 0x800000adf4037210 */ /* 0x040fe40007ffe0ff */
[----:B------:R-:W-:Y:S02]  /*efc0*/  IADD3 R164, R171, 0x21, RZ ;  /* 0x00000021aba47810 */ /* 0x000fe40007ffe0ff */
[----:B------:R-:W-:Y:S02]  /*efd0*/  IABS R185, R3 ;  /* 0x0000000300b97213 */ /* 0x000fe40000000000 */
[C---:B------:R-:W-:Y:S02]  /*efe0*/  IADD3 R3, R241.reuse, -R166, RZ ;  /* 0x800000a6f1037210 */ /* 0x040fe40007ffe0ff */
[C---:B------:R-:W-:Y:S01]  /*eff0*/  IADD3 R170, R241.reuse, -R176, RZ ;  /* 0x800000b0f1aa7210 */ /* 0x040fe20007ffe0ff */
[----:B------:R-:W-:Y:S01]  /*f000*/  I2F R179, R179 ;  /* 0x000000b300b37306 */ /* 0x000fe20000201400 */
[----:B------:R-:W-:Y:S02]  /*f010*/  IABS R188, R3 ;  /* 0x0000000300bc7213 */ /* 0x000fe40000000000 */
[----:B------:R-:W-:Y:S02]  /*f020*/  IADD3 R3, R244, -R169, RZ ;  /* 0x800000a9f4037210 */ /* 0x000fe40007ffe0ff */
[----:B------:R-:W-:Y:S02]  /*f030*/  IABS R170, R170 ;  /* 0x000000aa00aa7213 */ /* 0x000fe40000000000 */
[----:B------:R-:W-:Y:S01]  /*f040*/  IABS R182, R3 ;  /* 0x0000000300b67213 */ /* 0x000fe20000000000 */
[----:B------:R-:W-:Y:S01]  /*f050*/  IMAD.IADD R3, R241, 0x1, -R187 ;  /* 0x00000001f1037824 */ /* 0x000fe200078e0abb */
[-C--:B------:R-:W-:Y:S01]  /*f060*/  ISETP.GE.AND P1, PT, R171, R243.reuse, PT ;  /* 0x000000f3ab00720c */ /* 0x080fe20003f26270 */
[----:B------:R-:W-:Y:S01]  /*f070*/  I2F R168, R168 ;  /* 0x000000a800a87306 */ /* 0x000fe20000201400 */
[----:B------:R-:W-:Y:S02]  /*f080*/  ISETP.GE.AND P0, PT, R166, R243, PT ;  /* 0x000000f3a600720c */ /* 0x000fe40003f06270 */
[----:B------:R-:W-:Y:S02]  /*f090*/  IABS R183, R3 ;  /* 0x0000000300b77213 */ /* 0x000fe40000000000 */
[----:B------:R-:W-:Y:S02]  /*f0a0*/  IADD3 R3, R244, -R165, RZ ;  /* 0x800000a5f4037210 */ /* 0x000fe40007ffe0ff */
[----:B------:R-:W-:Y:S02]  /*f0b0*/  ISETP.GE.AND P6, PT, R166, R240, PT ;  /* 0x000000f0a600720c */ /* 0x000fe40003fc6270 */
[----:B------:R-:W-:Y:S01]  /*f0c0*/  IABS R181, R3 ;  /* 0x0000000300b57213 */ /* 0x000fe20000000000 */
[----:B------:R-:W-:Y:S01]  /*f0d0*/  I2F R190, R190 ;  /* 0x000000be00be7306 */ /* 0x000fe20000201400 */
[----:B------:R-:W-:Y:S02]  /*f0e0*/  IADD3 R3, R241, -R184, RZ ;  /* 0x800000b8f1037210 */ /* 0x000fe40007ffe0ff */
[C---:B------:R-:W-:Y:S02]  /*f0f0*/  ISETP.GE.OR P1, PT, R171.reuse, R242, !P1 ;  /* 0x000000f2ab00720c */ /* 0x040fe40004f26670 */
[----:B------:R-:W-:Y:S02]  /*f100*/  IABS R174, R3 ;  /* 0x0000000300ae7213 */ /* 0x000fe40000000000 */
[----:B------:R-:W-:Y:S02]  /*f110*/  IADD3 R3, R244, -R164, RZ ;  /* 0x800000a4f4037210 */ /* 0x000fe40007ffe0ff */
[C---:B------:R-:W-:Y:S01]  /*f120*/  ISETP.GE.OR P0, PT, R166.reuse, R242, !P0 ;  /* 0x000000f2a600720c */ /* 0x040fe20004706670 */
[----:B------:R-:W-:Y:S01]  /*f130*/  I2F R188, R188 ;  /* 0x000000bc00bc7306 */ /* 0x000fe20000201400 */
[----:B------:R-:W-:Y:S02]  /*f140*/  IABS R3, R3 ;  /* 0x0000000300037213 */ /* 0x000fe40000000000 */
[----:B------:R-:W-:Y:S02]  /*f150*/  ISETP.GE.OR P6, PT, R166, R235, !P6 ;  /* 0x000000eba600720c */ /* 0x000fe400077c6670 */
[----:B------:R-:W-:Y:S05]  /*f160*/  IABS R180, R180 ;  /* 0x000000b400b47213 */ /* 0x000fea0000000000 */
[----:B------:R1:W-:Y:S10]  /*f170*/  I2F R178, R3 ;  /* 0x0000000300b27306 */ /* 0x0003f40000201400 */
[----:B------:R-:W-:Y:S10]  /*f180*/  I2F R182, R182 ;  /* 0x000000b600b67306 */ /* 0x000ff40000201400 */
[----:B------:R-:W-:Y:S01]  /*f190*/  I2F R183, R183 ;  /* 0x000000b700b77306 */ /* 0x000fe20000201400 */
[----:B-1----:R-:W-:Y:S09]  /*f1a0*/  IADD3 R3, R171, 0x28, RZ ;  /* 0x00000028ab037810 */ /* 0x002ff20007ffe0ff */
[----:B------:R-:W-:Y:S10]  /*f1b0*/  I2F R181, R181 ;  /* 0x000000b500b57306 */ /* 0x000ff40000201400 */
[----:B------:R-:W-:Y:S10]  /*f1c0*/  I2F R185, R185 ;  /* 0x000000b900b97306 */ /* 0x000ff40000201400 */
[----:B------:R-:W-:Y:S10]  /*f1d0*/  I2F R174, R174 ;  /* 0x000000ae00ae7306 */ /* 0x000ff40000201400 */
[----:B------:R-:W1:Y:S02]  /*f1e0*/  I2F R180, R180 ;  /* 0x000000b400b47306 */ /* 0x000e640000201400 */
[----:B-1----:R-:W-:Y:S02]  /*f1f0*/  FFMA.FTZ R15, R180, -UR18, R15 ;  /* 0x80000012b40f7c23 */ /* 0x002fe4000801000f */
[----:B------:R-:W-:Y:S06]  /*f200*/  FFMA.FTZ R6, R177, -UR18, R6 ;  /* 0x80000012b1067c23 */ /* 0x000fec0008010006 */
[----:B------:R1:W2:Y:S01]  /*f210*/  I2F R177, R170 ;  /* 0x000000aa00b17306 */ /* 0x0002a20000201400 */
[----:B------:R-:W-:Y:S02]  /*f220*/  FFMA.FTZ R4, R189, -UR18, R4 ;  /* 0x80000012bd047c23 */ /* 0x000fe40008010004 */
[----:B------:R-:W-:Y:S02]  /*f230*/  FFMA.FTZ R8, R167, -UR18, R8 ;  /* 0x80000012a7087c23 */ /* 0x000fe40008010008 */
[----:B------:R-:W-:Y:S01]  /*f240*/  FFMA.FTZ R5, R172, -UR18, R5 ;  /* 0x80000012ac057c23 */ /* 0x000fe20008010005 */
[----:B------:R-:W-:Y:S01]  /*f250*/  FSEL R166, R4, -INF , !P1 ;  /* 0xff80000004a67808 */ /* 0x000fe20004800000 */
[----:B------:R-:W-:Y:S01]  /*f260*/  FFMA.FTZ R12, R179, -UR18, R12 ;  /* 0x80000012b30c7c23 */ /* 0x000fe2000801000c */
[C---:B------:R-:W-:Y:S01]  /*f270*/  ISETP.GE.AND P1, PT, R171.reuse, R240, PT ;  /* 0x000000f0ab00720c */ /* 0x040fe20003f26270 */
[----:B------:R-:W-:Y:S01]  /*f280*/  FFMA.FTZ R9, R168, -UR18, R9 ;  /* 0x80000012a8097c23 */ /* 0x000fe20008010009 */
[----:B------:R-:W-:Y:S01]  /*f290*/  IADD3 R4, R244, -R3, RZ ;  /* 0x80000003f4047210 */ /* 0x000fe20007ffe0ff */
[----:B------:R-:W-:Y:S01]  /*f2a0*/  FFMA.FTZ R13, R190, -UR18, R13 ;  /* 0x80000012be0d7c23 */ /* 0x000fe2000801000d */
[----:B------:R-:W-:Y:S01]  /*f2b0*/  ISETP.GE.OR P1, PT, R171, R235, !P1 ;  /* 0x000000ebab00720c */ /* 0x000fe20004f26670 */
[----:B------:R-:W-:Y:S01]  /*f2c0*/  FFMA.FTZ R7, R188, -UR18, R7 ;  /* 0x80000012bc077c23 */ /* 0x000fe20008010007 */
[----:B------:R-:W-:Y:S01]  /*f2d0*/  IABS R4, R4 ;  /* 0x0000000400047213 */ /* 0x000fe20000000000 */
[----:B------:R-:W-:Y:S01]  /*f2e0*/  FFMA.FTZ R17, R182, -UR18, R17 ;  /* 0x80000012b6117c23 */ /* 0x000fe20008010011 */
[----:B------:R-:W-:Y:S01]  /*f2f0*/  FSEL R167, R6, -INF , !P1 ;  /* 0xff80000006a77808 */ /* 0x000fe20004800000 */
[----:B------:R-:W-:Y:S01]  /*f300*/  FFMA.FTZ R10, R183, -UR18, R10 ;  /* 0x80000012b70a7c23 */ /* 0x000fe2000801000a */
[-C--:B------:R-:W-:Y:S01]  /*f310*/  ISETP.GE.AND P1, PT, R187, R243.reuse, PT ;  /* 0x000000f3bb00720c */ /* 0x080fe20003f26270 */
[----:B------:R-:W3:Y:S01]  /*f320*/  I2F R179, R4 ;  /* 0x0000000400b37306 */ /* 0x000ee20000201400 */
[----:B------:R-:W-:Y:S01]  /*f330*/  IADD3 R6, R171, 0x29, RZ ;  /* 0x00000029ab067810 */ /* 0x000fe20007ffe0ff */
[----:B------:R-:W-:Y:S01]  /*f340*/  FFMA.FTZ R20, R181, -UR18, R20 ;  /* 0x80000012b5147c23 */ /* 0x000fe20008010014 */
[----:B------:R-:W-:Y:S01]  /*f350*/  ISETP.GE.OR P1, PT, R187, R242, !P1 ;  /* 0x000000f2bb00720c */ /* 0x000fe20004f26670 */
[----:B------:R-:W-:Y:S01]  /*f360*/  FFMA.FTZ R16, R185, -UR18, R16 ;  /* 0x80000012b9107c23 */ /* 0x000fe20008010010 */
[----:B------:R-:W-:Y:S01]  /*f370*/  FSEL R172, R5, -INF , !P0 ;  /* 0xff80000005ac7808 */ /* 0x000fe20004000000 */
[----:B------:R-:W-:Y:S01]  /*f380*/  FFMA.FTZ R11, R174, -UR18, R11 ;  /* 0x80000012ae0b7c23 */ /* 0x000fe2000801000b */
[----:B-1----:R-:W-:Y:S01]  /*f390*/  FSEL R170, R8, -INF , !P1 ;  /* 0xff80000008aa7808 */ /* 0x002fe20004800000 */
[----:B------:R-:W-:Y:S01]  /*f3a0*/  FFMA.FTZ R21, R178, -UR18, R21 ;  /* 0x80000012b2157c23 */ /* 0x000fe20008010015 */
[----:B------:R-:W-:Y:S01]  /*f3b0*/  ISETP.GE.AND P1, PT, R176, R243, PT ;  /* 0x000000f3b000720c */ /* 0x000fe20003f26270 */
[----:B--2---:R-:W-:Y:S01]  /*f3c0*/  FFMA.FTZ R14, R177, -UR18, R14 ;  /* 0x80000012b10e7c23 */ /* 0x004fe2000801000e */
[----:B------:R-:W-:Y:S02]  /*f3d0*/  IADD3 R5, R244, -R6, RZ ;  /* 0x80000006f4057210 */ /* 0x000fe40007ffe0ff */
[-C--:B------:R-:W-:Y:S02]  /*f3e0*/  ISETP.GE.OR P1, PT, R176, R242.reuse, !P1 ;  /* 0x000000f2b000720c */ /* 0x080fe40004f26670 */
[----:B------:R-:W-:Y:S02]  /*f3f0*/  IABS R5, R5 ;  /* 0x0000000500057213 */ /* 0x000fe40000000000 */
[----:B------:R-:W-:Y:S02]  /*f400*/  FSEL R186, R12, -INF , !P1 ;  /* 0xff8000000cba7808 */ /* 0x000fe40004800000 */
[----:B------:R-:W1:Y:S01]  /*f410*/  I2F R12, R5 ;  /* 0x00000005000c7306 */ /* 0x000e620000201400 */
[C---:B------:R-:W-:Y:S02]  /*f420*/  ISETP.GE.AND P0, PT, R184.reuse, R243, PT ;  /* 0x000000f3b800720c */ /* 0x040fe40003f06270 */
[----:B------:R-:W-:Y:S02]  /*f430*/  IADD3 R8, R241, -R173, RZ ;  /* 0x800000adf1087210 */ /* 0x000fe40007ffe0ff */
[----:B------:R-:W-:Y:S01]  /*f440*/  ISETP.GE.OR P0, PT, R184, R242, !P0 ;  /* 0x000000f2b800720c */ /* 0x000fe20004706670 */
[----:B---3--:R-:W-:Y:S01]  /*f450*/  FFMA.FTZ R24, R179, -UR18, R24 ;  /* 0x80000012b3187c23 */ /* 0x008fe20008010018 */
[----:B------:R-:W-:Y:S02]  /*f460*/  IADD3 R4, R171, 0x30, RZ ;  /* 0x00000030ab047810 */ /* 0x000fe40007ffe0ff */
[----:B------:R-:W-:Y:S02]  /*f470*/  FSEL R168, R9, -INF , !P0 ;  /* 0xff80000009a87808 */ /* 0x000fe40004000000 */
[CC--:B------:R-:W-:Y:S02]  /*f480*/  ISETP.GE.AND P0, PT, R175.reuse, R243.reuse, PT ;  /* 0x000000f3af00720c */ /* 0x0c0fe40003f06270 */
[----:B------:R-:W-:Y:S02]  /*f490*/  IABS R8, R8 ;  /* 0x0000000800087213 */ /* 0x000fe40000000000 */
[----:B------:R-:W-:Y:S02]  /*f4a0*/  ISETP.GE.OR P0, PT, R175, R242, !P0 ;  /* 0x000000f2af00720c */ /* 0x000fe40004706670 */
[----:B------:R2:W3:Y:S01]  /*f4b0*/  I2F R9, R8 ;  /* 0x0000000800097306 */ /* 0x0004e20000201400 */
[----:B------:R-:W-:Y:S02]  /*f4c0*/  FSEL R7, R7, -INF , !P6 ;  /* 0xff80000007077808 */ /* 0x000fe40007000000 */
[----:B------:R-:W-:Y:S02]  /*f4d0*/  FSEL R189, R13, -INF , !P0 ;  /* 0xff8000000dbd7808 */ /* 0x000fe40004000000 */
[----:B------:R-:W-:Y:S02]  /*f4e0*/  IADD3 R13, R244, -R4, RZ ;  /* 0x80000004f40d7210 */ /* 0x000fe40007ffe0ff */
[----:B------:R-:W-:Y:S01]  /*f4f0*/  ISETP.GE.AND P6, PT, R169, R243, PT ;  /* 0x000000f3a900720c */ /* 0x000fe20003fc6270 */
[----:B-1----:R-:W-:Y:S01]  /*f500*/  FFMA.FTZ R25, R12, -UR18, R25 ;  /* 0x800000120c197c23 */ /* 0x002fe20008010019 */
[----:B------:R-:W-:Y:S02]  /*f510*/  IABS R5, R13 ;  /* 0x0000000d00057213 */ /* 0x000fe40000000000 */
[----:B------:R-:W-:Y:S02]  /*f520*/  ISETP.GE.AND P1, PT, R187, R240, PT ;  /* 0x000000f0bb00720c */ /* 0x000fe40003f26270 */
[----:B------:R-:W1:Y:S01]  /*f530*/  I2F R13, R5 ;  /* 0x00000005000d7306 */ /* 0x000e620000201400 */
[-C--:B------:R-:W-:Y:S02]  /*f540*/  ISETP.GE.OR P6, PT, R169, R242.reuse, !P6 ;  /* 0x000000f2a900720c */ /* 0x080fe400077c6670 */
[----:B------:R-:W-:Y:S02]  /*f550*/  ISETP.GE.OR P1, PT, R187, R235, !P1 ;  /* 0x000000ebbb00720c */ /* 0x000fe40004f26670 */
[----:B------:R-:W-:Y:S01]  /*f560*/  FSEL R202, R17, -INF , !P6 ;  /* 0xff80000011ca7808 */ /* 0x000fe20007000000 */
[----:B------:R-:W-:Y:S01]  /*f570*/  IMAD.IADD R17, R241, 0x1, -R165 ;  /* 0x00000001f1117824 */ /* 0x000fe200078e0aa5 */
[-C--:B------:R-:W-:Y:S02]  /*f580*/  ISETP.GE.AND P6, PT, R165, R243.reuse, PT ;  /* 0x000000f3a500720c */ /* 0x080fe40003fc6270 */
[----:B------:R-:W-:Y:S02]  /*f590*/  ISETP.GE.AND P0, PT, R173, R243, PT ;  /* 0x000000f3ad00720c */ /* 0x000fe40003f06270 */
[----:B--2---:R-:W-:Y:S01]  /*f5a0*/  IADD3 R8, R171, 0x31, RZ ;  /* 0x00000031ab087810 */ /* 0x004fe20007ffe0ff */
[----:B---3--:R-:W-:Y:S01]  /*f5b0*/  FFMA.FTZ R18, R9, -UR18, R18 ;  /* 0x8000001209127c23 */ /* 0x008fe20008010012 */
[-C--:B------:R-:W-:Y:S02]  /*f5c0*/  ISETP.GE.OR P6, PT, R165, R242.reuse, !P6 ;  /* 0x000000f2a500720c */ /* 0x080fe400077c6670 */
[----:B------:R-:W-:Y:S02]  /*f5d0*/  ISETP.GE.OR P0, PT, R173, R242, !P0 ;  /* 0x000000f2ad00720c */ /* 0x000fe40004706670 */
[----:B------:R-:W-:Y:S02]  /*f5e0*/  FSEL R200, R20, -INF , !P6 ;  /* 0xff80000014c87808 */ /* 0x000fe40007000000 */
[----:B------:R-:W-:Y:S02]  /*f5f0*/  FSEL R188, R16, -INF , !P0 ;  /* 0xff80000010bc7808 */ /* 0x000fe40004000000 */
[----:B------:R-:W-:Y:S02]  /*f600*/  ISETP.GE.AND P0, PT, R184, R240, PT ;  /* 0x000000f0b800720c */ /* 0x000fe40003f06270 */
[----:B------:R-:W-:Y:S01]  /*f610*/  IABS R17, R17 ;  /* 0x0000001100117213 */ /* 0x000fe20000000000 */
[----:B-1----:R-:W-:Y:S01]  /*f620*/  FFMA.FTZ R28, R13, -UR18, R28 ;  /* 0x800000120d1c7c23 */ /* 0x002fe2000801001c */
[----:B------:R-:W-:Y:S02]  /*f630*/  FSEL R5, R10, -INF , !P1 ;  /* 0xff8000000a057808 */ /* 0x000fe40004800000 */
[----:B------:R-:W-:Y:S02]  /*f640*/  IADD3 R10, R244, -R8, RZ ;  /* 0x80000008f40a7210 */ /* 0x000fe40007ffe0ff */
[----:B------:R-:W-:Y:S01]  /*f650*/  ISETP.GE.OR P0, PT, R184, R235, !P0 ;  /* 0x000000ebb800720c */ /* 0x000fe20004706670 */
[----:B------:R-:W1:Y:S01]  /*f660*/  I2F R17, R17 ;  /* 0x0000001100117306 */ /* 0x000e620000201400 */
[----:B------:R-:W-:Y:S02]  /*f670*/  IABS R10, R10 ;  /* 0x0000000a000a7213 */ /* 0x000fe40000000000 */
[----:B------:R-:W-:Y:S02]  /*f680*/  FSEL R11, R11, -INF , !P0 ;  /* 0xff8000000b0b7808 */ /* 0x000fe40004000000 */
[C---:B------:R-:W-:Y:S02]  /*f690*/  ISETP.GE.AND P0, PT, R164.reuse, R243, PT ;  /* 0x000000f3a400720c */ /* 0x040fe40003f06270 */
[----:B------:R-:W-:Y:S02]  /*f6a0*/  ISETP.GE.AND P6, PT, R175, R240, PT ;  /* 0x000000f0af00720c */ /* 0x000fe40003fc6270 */
[----:B------:R-:W-:Y:S01]  /*f6b0*/  ISETP.GE.OR P0, PT, R164, R242, !P0 ;  /* 0x000000f2a400720c */ /* 0x000fe20004706670 */
[----:B------:R2:W3:Y:S01]  /*f6c0*/  I2F R20, R10 ;  /* 0x0000000a00147306 */ /* 0x0004e20000201400 */
[C---:B------:R-:W-:Y:S02]  /*f6d0*/  ISETP.GE.AND P1, PT, R176.reuse, R240, PT ;  /* 0x000000f0b000720c */ /* 0x040fe40003f26270 */
[----:B------:R-:W-:Y:S02]  /*f6e0*/  FSEL R198, R21, -INF , !P0 ;  /* 0xff80000015c67808 */ /* 0x000fe40004000000 */
[-C--:B------:R-:W-:Y:S02]  /*f6f0*/  ISETP.GE.OR P6, PT, R175, R235.reuse, !P6 ;  /* 0x000000ebaf00720c */ /* 0x080fe400077c6670 */
[----:B------:R-:W-:Y:S02]  /*f700*/  ISETP.GE.OR P1, PT, R176, R235, !P1 ;  /* 0x000000ebb000720c */ /* 0x000fe40004f26670 */
[----:B------:R-:W-:Y:S02]  /*f710*/  FSEL R193, R15, -INF , !P6 ;  /* 0xff8000000fc17808 */ /* 0x000fe40007000000 */
[-C--:B------:R-:W-:Y:S02]  /*f720*/  ISETP.GE.AND P6, PT, R6, R243.reuse, PT ;  /* 0x000000f30600720c */ /* 0x080fe40003fc6270 */
[----:B------:R-:W-:Y:S01]  /*f730*/  FSEL R190, R14, -INF , !P1 ;  /* 0xff8000000ebe7808 */ /* 0x000fe20004800000 */
[----:B-1----:R-:W-:Y:S01]  /*f740*/  FFMA.FTZ R22, R17, -UR18, R22 ;  /* 0x8000001211167c23 */ /* 0x002fe20008010016 */
[----:B------:R-:W-:Y:S02]  /*f750*/  IADD3 R14, R241, -R164, RZ ;  /* 0x800000a4f10e7210 */ /* 0x000fe40007ffe0ff */
[----:B------:R-:W-:Y:S02]  /*f760*/  ISETP.GE.OR P6, PT, R6, R242, !P6 ;  /* 0x000000f20600720c */ /* 0x000fe400077c6670 */
[----:B------:R-:W-:Y:S02]  /*f770*/  IABS R14, R14 ;  /* 0x0000000e000e7213 */ /* 0x000fe40000000000 */
[----:B------:R-:W-:Y:S02]  /*f780*/  FSEL R194, R25, -INF , !P6 ;  /* 0xff80000019c27808 */ /* 0x000fe40007000000 */
[----:B------:R-:W-:Y:S01]  /*f790*/  ISETP.GE.AND P6, PT, R4, R243, PT ;  /* 0x000000f30400720c */ /* 0x000fe20003fc6270 */
[----:B------:R-:W1:Y:S01]  /*f7a0*/  I2F R12, R14 ;  /* 0x0000000e000c7306 */ /* 0x000e620000201400 */
[----:B--2---:R-:W-:Y:S01]  /*f7b0*/  IADD3 R10, R171, 0x38, RZ ;  /* 0x00000038ab0a7810 */ /* 0x004fe20007ffe0ff */
[----:B---3--:R-:W-:Y:S01]  /*f7c0*/  FFMA.FTZ R29, R20, -UR18, R29 ;  /* 0x80000012141d7c23 */ /* 0x008fe2000801001d */
[----:B------:R-:W-:Y:S02]  /*f7d0*/  ISETP.GE.AND P1, PT, R173, R240, PT ;  /* 0x000000f0ad00720c */ /* 0x000fe40003f26270 */
[----:B------:R-:W-:Y:S02]  /*f7e0*/  IADD3 R21, R244, -R10, RZ ;  /* 0x8000000af4157210 */ /* 0x000fe40007ffe0ff */
[C---:B------:R-:W-:Y:S02]  /*f7f0*/  IADD3 R13, R241.reuse, -R6, RZ ;  /* 0x80000006f10d7210 */ /* 0x040fe40007ffe0ff */
[----:B------:R-:W-:Y:S02]  /*f800*/  IABS R21, R21 ;  /* 0x0000001500157213 */ /* 0x000fe40000000000 */
[----:B------:R-:W-:Y:S02]  /*f810*/  ISETP.GE.OR P6, PT, R4, R242, !P6 ;  /* 0x000000f20400720c */ /* 0x000fe400077c6670 */
[----:B------:R-:W-:Y:S02]  /*f820*/  IADD3 R16, R241, -R169, RZ ;  /* 0x800000a9f1107210 */ /* 0x000fe40007ffe0ff */
[----:B------:R-:W2:Y:S01]  /*f830*/  I2F R21, R21 ;  /* 0x0000001500157306 */ /* 0x000ea20000201400 */
[----:B------:R-:W-:Y:S02]  /*f840*/  ISETP.GE.OR P1, PT, R173, R235, !P1 ;  /* 0x000000ebad00720c */ /* 0x000fe40004f26670 */
[----:B------:R-:W-:Y:S02]  /*f850*/  IABS R13, R13 ;  /* 0x0000000d000d7213 */ /* 0x000fe40000000000 */
[----:B------:R-:W-:Y:S02]  /*f860*/  FSEL R184, R28, -INF , !P6 ;  /* 0xff8000001cb87808 */ /* 0x000fe40007000000 */
[C---:B------:R-:W-:Y:S02]  /*f870*/  ISETP.GE.AND P6, PT, R165.reuse, R240, PT ;  /* 0x000000f0a500720c */ /* 0x040fe40003fc6270 */
[----:B------:R-:W-:Y:S01]  /*f880*/  IABS R16, R16 ;  /* 0x0000001000107213 */ /* 0x000fe20000000000 */
[----:B------:R-:W3:Y:S01]  /*f890*/  I2F R14, R13 ;  /* 0x0000000d000e7306 */ /* 0x000ee20000201400 */
[----:B------:R-:W-:Y:S01]  /*f8a0*/  FSEL R192, R18, -INF , !P1 ;  /* 0xff80000012c07808 */ /* 0x000fe20004800000 */
[----:B-1----:R-:W-:Y:S01]  /*f8b0*/  FFMA.FTZ R23, R12, -UR18, R23 ;  /* 0x800000120c177c23 */ /* 0x002fe20008010017 */
[C---:B------:R-:W-:Y:S02]  /*f8c0*/  ISETP.GE.AND P1, PT, R8.reuse, R243, PT ;  /* 0x000000f30800720c */ /* 0x040fe40003f26270 */
[----:B------:R-:W-:Y:S02]  /*f8d0*/  ISETP.GE.OR P6, PT, R165, R235, !P6 ;  /* 0x000000eba500720c */ /* 0x000fe400077c6670 */
[----:B------:R-:W-:Y:S02]  /*f8e0*/  ISETP.GE.OR P1, PT, R8, R242, !P1 ;  /* 0x000000f20800720c */ /* 0x000fe40004f26670 */
[----:B------:R-:W-:Y:S01]  /*f8f0*/  FMNMX.FTZ R15, R166, R2, !PT ;  /* 0x00000002a60f7209 */ /* 0x000fe20007810000 */
[----:B------:R-:W1:Y:S01]  /*f900*/  I2F R16, R16 ;  /* 0x0000001000107306 */ /* 0x000e620000201400 */
[----:B------:R-:W-:Y:S02]  /*f910*/  FSEL R203, R22, -INF , !P6 ;  /* 0xff80000016cb7808 */ /* 0x000fe40007000000 */
[-C--:B------:R-:W-:Y:S01]  /*f920*/  ISETP.GE.AND P0, PT, R3, R243.reuse, PT ;  /* 0x000000f30300720c */ /* 0x080fe20003f06270 */
[----:B--2---:R-:W-:Y:S01]  /*f930*/  FFMA.FTZ R32, R21, -UR18, R32 ;  /* 0x8000001215207c23 */ /* 0x004fe20008010020 */
[----:B------:R-:W-:Y:S02]  /*f940*/  ISETP.GE.AND P6, PT, R3, R240, PT ;  /* 0x000000f00300720c */ /* 0x000fe40003fc6270 */
[----:B------:R-:W-:Y:S02]  /*f950*/  FSEL R182, R29, -INF , !P1 ;  /* 0xff8000001db67808 */ /* 0x000fe40004800000 */
[----:B------:R-:W-:Y:S02]  /*f960*/  ISETP.GE.AND P1, PT, R10, R243, PT ;  /* 0x000000f30a00720c */ /* 0x000fe40003f26270 */
[----:B------:R-:W-:Y:S02]  /*f970*/  FMNMX.FTZ R15, R172, R15, !PT ;  /* 0x0000000fac0f7209 */ /* 0x000fe40007810000 */
[----:B------:R-:W-:Y:S01]  /*f980*/  IADD3 R9, R241, -R3, RZ ;  /* 0x80000003f1097210 */ /* 0x000fe20007ffe0ff */
[----:B---3--:R-:W-:Y:S01]  /*f990*/  FFMA.FTZ R27, R14, -UR18, R27 ;  /* 0x800000120e1b7c23 */ /* 0x008fe2000801001b */
[CC--:B------:R-:W-:Y:S02]  /*f9a0*/  ISETP.GE.OR P0, PT, R3.reuse, R242.reuse, !P0 ;  /* 0x000000f20300720c */ /* 0x0c0fe40004706670 */
[----:B------:R-:W-:Y:S01]  /*f9b0*/  ISETP.GE.OR P6, PT, R3, R235, !P6 ;  /* 0x000000eb0300720c */ /* 0x000fe200077c6670 */
[----:B------:R-:W-:Y:S01]  /*f9c0*/  IMAD.IADD R3, R241, 0x1, -R8 ;  /* 0x00000001f1037824 */ /* 0x000fe200078e0a08 */
[----:B------:R-:W-:Y:S02]  /*f9d0*/  ISETP.GE.OR P1, PT, R10, R242, !P1 ;  /* 0x000000f20a00720c */ /* 0x000fe40004f26670 */
[----:B------:R-:W-:Y:S02]  /*f9e0*/  FMNMX.FTZ R15, R170, R15, !PT ;  /* 0x0000000faa0f7209 */ /* 0x000fe40007810000 */
[----:B------:R-:W-:Y:S01]  /*f9f0*/  IABS R9, R9 ;  /* 0x0000000900097213 */ /* 0x000fe20000000000 */
[----:B-1----:R-:W-:Y:S01]  /*fa00*/  FFMA.FTZ R19, R16, -UR18, R19 ;  /* 0x8000001210137c23 */ /* 0x002fe20008010013 */
[----:B------:R-:W-:Y:S02]  /*fa10*/  FSEL R180, R32, -INF , !P1 ;  /* 0xff80000020b47808 */ /* 0x000fe40004800000 */
[----:B------:R-:W-:Y:S02]  /*fa20*/  FMNMX.FTZ R15, R168, R15, !PT ;  /* 0x0000000fa80f7209 */ /* 0x000fe40007810000 */
[----:B------:R-:W-:Y:S01]  /*fa30*/  IABS R3, R3 ;  /* 0x0000000300037213 */ /* 0x000fe20000000000 */
[----:B------:R-:W1:Y:S01]  /*fa40*/  I2F R9, R9 ;  /* 0x0000000900097306 */ /* 0x000e620000201400 */
[C---:B------:R-:W-:Y:S02]  /*fa50*/  ISETP.GE.AND P1, PT, R6.reuse, R240, PT ;  /* 0x000000f00600720c */ /* 0x040fe40003f26270 */
[----:B------:R-:W-:Y:S02]  /*fa60*/  IADD3 R171, R171, 0x39, RZ ;  /* 0x00000039abab7810 */ /* 0x000fe40007ffe0ff */
[----:B------:R-:W-:Y:S02]  /*fa70*/  ISETP.GE.OR P1, PT, R6, R235, !P1 ;  /* 0x000000eb0600720c */ /* 0x000fe40004f26670 */
[----:B------:R-:W-:Y:S02]  /*fa80*/  FMNMX.FTZ R6, R186, R15, !PT ;  /* 0x0000000fba067209 */ /* 0x000fe40007810000 */
[----:B------:R-:W-:Y:S01]  /*fa90*/  FSEL R196, R24, -INF , !P0 ;  /* 0xff80000018c47808 */ /* 0x000fe20004000000 */
[----:B------:R-:W2:Y:S01]  /*faa0*/  I2F R12, R3 ;  /* 0x00000003000c7306 */ /* 0x000ea20000201400 */
[----:B------:R-:W-:Y:S02]  /*fab0*/  IADD3 R24, R244, -R171, RZ ;  /* 0x800000abf4187210 */ /* 0x000fe40007ffe0ff */
[----:B------:R-:W-:Y:S02]  /*fac0*/  FMNMX.FTZ R13, R189, R6, !PT ;  /* 0x00000006bd0d7209 */ /* 0x000fe40007810000 */
[----:B------:R-:W-:Y:S02]  /*fad0*/  IABS R24, R24 ;  /* 0x0000001800187213 */ /* 0x000fe40000000000 */
[----:B------:R-:W-:Y:S02]  /*fae0*/  FMNMX.FTZ R13, R188, R13, !PT ;  /* 0x0000000dbc0d7209 */ /* 0x000fe40007810000 */
[----:B------:R-:W-:Y:S01]  /*faf0*/  FMNMX.FTZ R6, R167, R0, !PT ;  /* 0x00000000a7067209 */ /* 0x000fe20007810000 */
[----:B------:R-:W3:Y:S01]  /*fb00*/  I2F R16, R24 ;  /* 0x0000001800107306 */ /* 0x000ee20000201400 */
[----:B------:R-:W-:Y:S02]  /*fb10*/  FMNMX.FTZ R13, R202, R13, !PT ;  /* 0x0000000dca0d7209 */ /* 0x000fe40007810000 */
[----:B------:R-:W-:Y:S01]  /*fb20*/  FMNMX.FTZ R6, R7, R6, !PT ;  /* 0x0000000607067209 */ /* 0x000fe20007810000 */
[----:B-1----:R-:W-:Y:S01]  /*fb30*/  FFMA.FTZ R26, R9, -UR18, R26 ;  /* 0x80000012091a7c23 */ /* 0x002fe2000801001a */
[----:B------:R-:W-:Y:S02]  /*fb40*/  IADD3 R17, R241, -R4, RZ ;  /* 0x80000004f1117210 */ /* 0x000fe40007ffe0ff */
[----:B------:R-:W-:Y:S02]  /*fb50*/  ISETP.GE.AND P0, PT, R169, R240, PT ;  /* 0x000000f0a900720c */ /* 0x000fe40003f06270 */
[----:B------:R-:W-:Y:S02]  /*fb60*/  FMNMX.FTZ R13, R200, R13, !PT ;  /* 0x0000000dc80d7209 */ /* 0x000fe40007810000 */
[----:B------:R-:W-:Y:S02]  /*fb70*/  FMNMX.FTZ R6, R5, R6, !PT ;  /* 0x0000000605067209 */ /* 0x000fe40007810000 */
[----:B------:R-:W-:Y:S01]  /*fb80*/  IABS R17, R17 ;  /* 0x0000001100117213 */ /* 0x000fe20000000000 */
[----:B--2---:R-:W-:Y:S01]  /*fb90*/  FFMA.FTZ R31, R12, -UR18, R31 ;  /* 0x800000120c1f7c23 */ /* 0x004fe2000801001f */
[----:B------:R-:W-:Y:S02]  /*fba0*/  ISETP.GE.OR P0, PT, R169, R235, !P0 ;  /* 0x000000eba900720c */ /* 0x000fe40004706670 */
[----:B------:R-:W-:Y:S02]  /*fbb0*/  FMNMX.FTZ R13, R198, R13, !PT ;  /* 0x0000000dc60d7209 */ /* 0x000fe40007810000 */
[----:B------:R-:W-:Y:S01]  /*fbc0*/  FMNMX.FTZ R15, R11, R6, !PT ;  /* 0x000000060b0f7209 */ /* 0x000fe20007810000 */
[----:B------:R-:W1:Y:S01]  /*fbd0*/  I2F R17, R17 ;  /* 0x0000001100117306 */ /* 0x000e620000201400 */
[----:B------:R-:W-:Y:S02]  /*fbe0*/  IADD3 R9, R241, -R10, RZ ;  /* 0x8000000af1097210 */ /* 0x000fe40007ffe0ff */
[----:B------:R-:W-:Y:S01]  /*fbf0*/  FSEL R195, R19, -INF , !P0 ;  /* 0xff80000013c37808 */ /* 0x000fe20004000000 */
[----:B---3--:R-:W-:Y:S01]  /*fc00*/  FFMA.FTZ R33, R16, -UR18, R33 ;  /* 0x8000001210217c23 */ /* 0x008fe20008010021 */
[----:B------:R-:W-:Y:S02]  /*fc10*/  ISETP.GE.AND P0, PT, R164, R240, PT ;  /* 0x000000f0a400720c */ /* 0x000fe40003f06270 */
[----:B------:R-:W-:Y:S02]  /*fc20*/  FMNMX.FTZ R3, R196, R13, !PT ;  /* 0x0000000dc4037209 */ /* 0x000fe40007810000 */
[----:B------:R-:W-:Y:S02]  /*fc30*/  FMNMX.FTZ R14, R190, R15, !PT ;  /* 0x0000000fbe0e7209 */ /* 0x000fe40007810000 */
[----:B------:R-:W-:Y:S02]  /*fc40*/  IADD3 R6, R241, -R171, RZ ;  /* 0x800000abf1067210 */ /* 0x000fe40007ffe0ff */
[----:B------:R-:W-:Y:S02]  /*fc50*/  IABS R9, R9 ;  /* 0x0000000900097213 */ /* 0x000fe40000000000 */
[----:B------:R-:W-:Y:S02]  /*fc60*/  ISETP.GE.OR P0, PT, R164, R235, !P0 ;  /* 0x000000eba400720c */ /* 0x000fe40004706670 */
[----:B------:R-:W-:Y:S02]  /*fc70*/  FMNMX.FTZ R3, R194, R3, !PT ;  /* 0x00000003c2037209 */ /* 0x000fe40007810000 */
[----:B------:R-:W-:Y:S01]  /*fc80*/  FMNMX.FTZ R13, R193, R14, !PT ;  /* 0x0000000ec10d7209 */ /* 0x000fe20007810000 */
[----:B------:R-:W2:Y:S01]  /*fc90*/  I2F R9, R9 ;  /* 0x0000000900097306 */ /* 0x000ea20000201400 */
[----:B------:R-:W-:Y:S02]  /*fca0*/  IABS R6, R6 ;  /* 0x0000000600067213 */ /* 0x000fe40000000000 */
[----:B------:R-:W-:Y:S01]  /*fcb0*/  FSEL R201, R23, -INF , !P0 ;  /* 0xff80000017c97808 */ /* 0x000fe20004000000 */
[----:B-1----:R-:W-:Y:S01]  /*fcc0*/  FFMA.FTZ R30, R17, -UR18, R30 ;  /* 0x80000012111e7c23 */ /* 0x002fe2000801001e */
[C---:B------:R-:W-:Y:S01]  /*fcd0*/  ISETP.GE.AND P0, PT, R171.reuse, R243, PT ;  /* 0x000000f3ab00720c */ /* 0x040fe20003f06270 */
[----:B------:R-:W-:Y:S01]  /*fce0*/  LDSM.16.MT88.4 R20, [R222+0x10000] ;  /* 0x01000000de14783b */ /* 0x000fe20000004200 */
[----:B------:R-:W-:Y:S02]  /*fcf0*/  FMNMX.FTZ R3, R184, R3, !PT ;  /* 0x00000003b8037209 */ /* 0x000fe40007810000 */
[----:B------:R-:W-:Y:S01]  /*fd00*/  FMNMX.FTZ R14, R192, R13, !PT ;  /* 0x0000000dc00e7209 */ /* 0x000fe20007810000 */
[----:B------:R-:W1:Y:S01]  /*fd10*/  I2F R6, R6 ;  /* 0x0000000600067306 */ /* 0x000e620000201400 */
[----:B------:R-:W-:Y:S02]  /*fd20*/  ISETP.GE.OR P0, PT, R171, R242, !P0 ;  /* 0x000000f2ab00720c */ /* 0x000fe40004706670 */
[----:B------:R-:W-:Y:S02]  /*fd30*/  FMNMX.FTZ R3, R182, R3, !PT ;  /* 0x00000003b6037209 */ /* 0x000fe40007810000 */
[----:B------:R-:W-:Y:S02]  /*fd40*/  FMNMX.FTZ R14, R195, R14, !PT ;  /* 0x0000000ec30e7209 */ /* 0x000fe40007810000 */
[----:B------:R-:W-:Y:S02]  /*fd50*/  FSEL R174, R33, -INF , !P0 ;  /* 0xff80000021ae7808 */ /* 0x000fe40004000000 */
[----:B------:R-:W-:Y:S02]  /*fd60*/  FMNMX.FTZ R13, R180, R3, !PT ;  /* 0x00000003b40d7209 */ /* 0x000fe40007810000 */
[----:B------:R-:W-:Y:S02]  /*fd70*/  FMNMX.FTZ R14, R203, R14, !PT ;  /* 0x0000000ecb0e7209 */ /* 0x000fe40007810000 */
[----:B------:R-:W-:Y:S01]  /*fd80*/  ISETP.GE.AND P0, PT, R4, R240, PT ;  /* 0x000000f00400720c */ /* 0x000fe20003f06270 */
[----:B--2---:R-:W-:Y:S01]  /*fd90*/  FFMA.FTZ R34, R9, -UR18, R34 ;  /* 0x8000001209227c23 */ /* 0x004fe20008010022 */
[----:B------:R-:W-:Y:S02]  /*fda0*/  FMNMX.FTZ R3, R174, R13, !PT ;  /* 0x0000000dae037209 */ /* 0x000fe40007810000 */
[----:B------:R-:W-:Y:S02]  /*fdb0*/  FSEL R199, R26, -INF , !P6 ;  /* 0xff8000001ac77808 */ /* 0x000fe40007000000 */
[----:B------:R-:W-:Y:S02]  /*fdc0*/  FMNMX.FTZ R14, R201, R14, !PT ;  /* 0x0000000ec90e7209 */ /* 0x000fe40007810000 */
[-C--:B------:R-:W-:Y:S02]  /*fdd0*/  ISETP.GE.OR P0, PT, R4, R235.reuse, !P0 ;  /* 0x000000eb0400720c */ /* 0x080fe40004706670 */
[----:B------:R-:W2:Y:S01]  /*fde0*/  SHFL.BFLY PT, R4, R3, 0x2, 0x1f ;  /* 0x0c401f0003047f89 */ /* 0x000ea200000e0000 */
[----:B------:R-:W-:Y:S01]  /*fdf0*/  ISETP.GE.AND P6, PT, R8, R240, PT ;  /* 0x000000f00800720c */ /* 0x000fe20003fc6270 */
[----:B-1----:R-:W-:Y:S01]  /*fe00*/  FFMA.FTZ R35, R6, -UR18, R35 ;  /* 0x8000001206237c23 */ /* 0x002fe20008010023 */
[----:B------:R-:W-:Y:S02]  /*fe10*/  FSEL R197, R27, -INF , !P1 ;  /* 0xff8000001bc57808 */ /* 0x000fe40004800000 */
[----:B------:R-:W-:Y:S02]  /*fe20*/  FMNMX.FTZ R14, R199, R14, !PT ;  /* 0x0000000ec70e7209 */ /* 0x000fe40007810000 */
[----:B------:R-:W-:Y:S02]  /*fe30*/  FSEL R185, R30, -INF , !P0 ;  /* 0xff8000001eb97808 */ /* 0x000fe40004000000 */
[-C--:B------:R-:W-:Y:S02]  /*fe40*/  ISETP.GE.OR P6, PT, R8, R235.reuse, !P6 ;  /* 0x000000eb0800720c */ /* 0x080fe400077c6670 */
[C---:B------:R-:W-:Y:S02]  /*fe50*/  ISETP.GE.AND P1, PT, R10.reuse, R240, PT ;  /* 0x000000f00a00720c */ /* 0x040fe40003f26270 */
[----:B------:R-:W-:Y:S02]  /*fe60*/  FMNMX.FTZ R14, R197, R14, !PT ;  /* 0x0000000ec50e7209 */ /* 0x000fe40007810000 */
[----:B------:R-:W-:Y:S02]  /*fe70*/  FSEL R175, R31, -INF , !P6 ;  /* 0xff8000001faf7808 */ /* 0x000fe40007000000 */
[----:B------:R-:W-:Y:S01]  /*fe80*/  FMNMX.FTZ R14, R185, R14, !PT ;  /* 0x0000000eb90e7209 */ /* 0x000fe20007810000 */
[----:B------:R-:W-:Y:S01]  /*fe90*/  LDSM.16.MT88.4 R28, [R221+0x10000] ;  /* 0x01000000dd1c783b */ /* 0x000fe20000004200 */
[-C--:B------:R-:W-:Y:S02]  /*fea0*/  ISETP.GE.OR P1, PT, R10, R235.reuse, !P1 ;  /* 0x000000eb0a00720c */ /* 0x080fe40004f26670 */
[----:B------:R-:W-:Y:S02]  /*feb0*/  ISETP.GE.AND P0, PT, R171, R240, PT ;  /* 0x000000f0ab00720c */ /* 0x000fe40003f06270 */
[----:B------:R-:W-:Y:S02]  /*fec0*/  FMNMX.FTZ R8, R175, R14, !PT ;  /* 0x0000000eaf087209 */ /* 0x000fe40007810000 */
[----:B------:R-:W-:Y:S01]  /*fed0*/  FSEL R173, R34, -INF , !P1 ;  /* 0xff80000022ad7808 */ /* 0x000fe20004800000 */
[----:B------:R-:W-:Y:S01]  /*fee0*/  LDSM.16.MT88.4 R12, [R224+0x10000] ;  /* 0x01000000e00c783b */ /* 0x000fe20000004200 */
[----:B------:R-:W-:Y:S02]  /*fef0*/  ISETP.GE.OR P0, PT, R171, R235, !P0 ;  /* 0x000000ebab00720c */ /* 0x000fe40004706670 */
[----:B------:R-:W-:Y:S02]  /*ff00*/  FMNMX.FTZ R8, R173, R8, !PT ;  /* 0x00000008ad087209 */ /* 0x000fe40007810000 */
[----:B------:R-:W-:Y:S02]  /*ff10*/  FSEL R165, R35, -INF , !P0 ;  /* 0xff80000023a57808 */ /* 0x000fe40004000000 */
[----:B--2---:R-:W-:Y:S02]  /*ff20*/  FMNMX.FTZ R9, R3, R4, !PT ;  /* 0x0000000403097209 */ /* 0x004fe40007810000 */
[----:B------:R-:W-:Y:S03]  /*ff30*/  FMNMX.FTZ R6, R165, R8, !PT ;  /* 0x00000008a5067209 */ /* 0x000fe60007810000 */
[----:B------:R-:W1:Y:S08]  /*ff40*/  SHFL.BFLY PT, R164, R9, 0x1, 0x1f ;  /* 0x0c201f0009a47f89 */ /* 0x000e7000000e0000 */
[----:B------:R-:W2:Y:S01]  /*ff50*/  SHFL.BFLY PT, R3, R6, 0x2, 0x1f ;  /* 0x0c401f0006037f89 */ /* 0x000ea200000e0000 */
[----:B-1----:R-:W-:Y:S04]  /*ff60*/  FMNMX.FTZ R164, R9, R164, !PT ;  /* 0x000000a409a47209 */ /* 0x002fe80007810000 */
[C---:B------:R-:W-:Y:S01]  /*ff70*/  FSETP.NEU.FTZ.AND P1, PT, R164.reuse, -INF , PT ;  /* 0xff800000a400780b */ /* 0x040fe20003f3d000 */
[----:B------:R-:W-:Y:S01]  /*ff80*/  FMUL.FTZ R187, R164, c[0x0][0x23c] ;  /* 0x00008f00a4bb7a20 */ /* 0x000fe20000410000 */
[----:B--2---:R-:W-:Y:S04]  /*ff90*/  FMNMX.FTZ R4, R6, R3, !PT ;  /* 0x0000000306047209 */ /* 0x004fe80007810000 */
[----:B------:R-:W-:Y:S01]  /*ffa0*/  FSEL R187, R187, RZ, P1 ;  /* 0x000000ffbbbb7208 */ /* 0x000fe20000800000 */
[----:B------:R-:W1:Y:S04]  /*ffb0*/  SHFL.BFLY PT, R3, R4, 0x1, 0x1f ;  /* 0x0c201f0004037f89 */ /* 0x000e6800000e0000 */
[--C-:B------:R-:W-:Y:S02]  /*ffc0*/  FFMA.FTZ R183, R166, c[0x0][0x23c], -R187.reuse ;  /* 0x00008f00a6b77a23 */ /* 0x100fe400000108bb */
[--C-:B------:R-:W-:Y:S02]  /*ffd0*/  FFMA.FTZ R166, R172, c[0x0][0x23c], -R187.reuse ;  /* 0x00008f00aca67a23 */ /* 0x100fe400000108bb */
[--C-:B------:R-:W-:Y:S02]  /*ffe0*/  FFMA.FTZ R181, R170, c[0x0][0x23c], -R187.reuse ;  /* 0x00008f00aab57a23 */ /* 0x100fe400000108bb */
[--C-:B------:R-:W-:Y:S01]  /*fff0*/  FFMA.FTZ R178, R168, c[0x0][0x23c], -R187.reuse ;  /* 0x00008f00a8b27a23 */ /* 0x100fe200000108bb */
[----:B------:R-:W-:Y:S01]  /*10000*/  MUFU.EX2 R183, R183 ;  /* 0x000000b700b77308 */ /* 0x000fe20000000800 */
[--C-:B------:R-:W-:Y:S02]  /*10010*/  FFMA.FTZ R186, R186, c[0x0][0x23c], -R187.reuse ;  /* 0x00008f00baba7a23 */ /* 0x100fe400000108bb */
[--C-:B------:R-:W-:Y:S02]  /*10020*/  FFMA.FTZ R189, R189, c[0x0][0x23c], -R187.reuse ;  /* 0x00008f00bdbd7a23 */ /* 0x100fe400000108bb */
[--C-:B------:R-:W-:Y:S02]  /*10030*/  FFMA.FTZ R188, R188, c[0x0][0x23c], -R187.reuse ;  /* 0x00008f00bcbc7a23 */ /* 0x100fe400000108bb */
[--C-:B------:R-:W-:Y:S02]  /*10040*/  FFMA.FTZ R191, R202, c[0x0][0x23c], -R187.reuse ;  /* 0x00008f00cabf7a23 */ /* 0x100fe400000108bb */
[--C-:B------:R-:W-:Y:S01]  /*10050*/  FFMA.FTZ R200, R200, c[0x0][0x23c], -R187.reuse ;  /* 0x00008f00c8c87a23 */ /* 0x100fe200000108bb */
[----:B------:R-:W2:Y:S01]  /*10060*/  MUFU.EX2 R166, R166 ;  /* 0x000000a600a67308 */ /* 0x000ea20000000800 */
[--C-:B------:R-:W-:Y:S02]  /*10070*/  FFMA.FTZ R198, R198, c[0x0][0x23c], -R187.reuse ;  /* 0x00008f00c6c67a23 */ /* 0x100fe400000108bb */
[--C-:B------:R-:W-:Y:S01]  /*10080*/  FFMA.FTZ R196, R196, c[0x0][0x23c], -R187.reuse ;  /* 0x00008f00c4c47a23 */ /* 0x100fe200000108bb */
[----:B-1----:R-:W-:Y:S01]  /*10090*/  FMNMX.FTZ R3, R4, R3, !PT ;  /* 0x0000000304037209 */ /* 0x002fe20007810000 */
[--C-:B------:R-:W-:Y:S02]  /*100a0*/  FFMA.FTZ R194, R194, c[0x0][0x23c], -R187.reuse ;  /* 0x00008f00c2c27a23 */ /* 0x100fe400000108bb */
[--C-:B------:R-:W-:Y:S01]  /*100b0*/  FFMA.FTZ R184, R184, c[0x0][0x23c], -R187.reuse ;  /* 0x00008f00b8b87a23 */ /* 0x100fe200000108bb */
[C---:B------:R-:W-:Y:S01]  /*100c0*/  FSETP.NEU.FTZ.AND P0, PT, R3.reuse, -INF , PT ;  /* 0xff8000000300780b */ /* 0x040fe20003f1d000 */
[----:B------:R-:W-:Y:S01]  /*100d0*/  FMUL.FTZ R172, R3, c[0x0][0x23c] ;  /* 0x00008f0003ac7a20 */ /* 0x000fe20000410000 */
[----:B------:R-:W-:Y:S01]  /*100e0*/  MUFU.EX2 R181, R181 ;  /* 0x000000b500b57308 */ /* 0x000fe20000000800 */
[--C-:B------:R-:W-:Y:S03]  /*100f0*/  FFMA.FTZ R180, R180, c[0x0][0x23c], -R187.reuse ;  /* 0x00008f00b4b47a23 */ /* 0x100fe600000108bb */
[----:B------:R-:W-:Y:S05]  /*10100*/  FSEL R172, R172, RZ, P0 ;  /* 0x000000ffacac7208 */ /* 0x000fea0000000000 */
[--C-:B------:R-:W-:Y:S01]  /*10110*/  FFMA.FTZ R176, R5, c[0x0][0x23c], -R172.reuse ;  /* 0x00008f0005b07a23 */ /* 0x100fe200000108ac */
[----:B------:R-:W-:Y:S01]  /*10120*/  FSEL R5, R164, RZ, P1 ;  /* 0x000000ffa4057208 */ /* 0x000fe20000800000 */
[--C-:B------:R-:W-:Y:S01]  /*10130*/  FFMA.FTZ R179, R167, c[0x0][0x23c], -R172.reuse ;  /* 0x00008f00a7b37a23 */ /* 0x100fe200000108ac */
[----:B------:R-:W1:Y:S01]  /*10140*/  MUFU.EX2 R178, R178 ;  /* 0x000000b200b27308 */ /* 0x000e620000000800 */
[----:B------:R-:W-:Y:S01]  /*10150*/  FFMA.FTZ R177, R7, c[0x0][0x23c], -R172 ;  /* 0x00008f0007b17a23 */ /* 0x000fe200000108ac */
[----:B--2---:R-:W-:Y:S01]  /*10160*/  F2FP.BF16.PACK_AB R168, R166, R183 ;  /* 0x000000b7a6a8723e */ /* 0x004fe200000010ff */
        /* <DEDUP_REMOVED lines=21> */
[----:B------:R-:W-:Y:S02]  /*102c0*/  FFMA.FTZ R187, R174, c[0x0][0x23c], -R187 ;  /* 0x00008f00aebb7a23 */ /* 0x000fe400000108bb */
[--C-:B------:R-:W-:Y:S02]  /*102d0*/  FFMA.FTZ R182, R185, c[0x0][0x23c], -R172.reuse ;  /* 0x00008f00b9b67a23 */ /* 0x100fe400000108ac */
[--C-:B------:R-:W-:Y:S02]  /*102e0*/  FFMA.FTZ R185, R175, c[0x0][0x23c], -R172.reuse ;  /* 0x00008f00afb97a23 */ /* 0x100fe400000108ac */
[----:B------:R-:W-:Y:S01]  /*102f0*/  FFMA.FTZ R172, R165, c[0x0][0x23c], -R172 ;  /* 0x00008f00a5ac7a23 */ /* 0x000fe200000108ac */
[----:B------:R-:W3:Y:S01]  /*10300*/  MUFU.EX2 R177, R177 ;  /* 0x000000b100b17308 */ /* 0x000ee20000000800 */
[C---:B--2---:R-:W-:Y:S02]  /*10310*/  FMUL.FTZ R4, R2.reuse, R160 ;  /* 0x000000a002047220 */ /* 0x044fe40000410000 */
[C---:B------:R-:W-:Y:S02]  /*10320*/  FMUL.FTZ R5, R2.reuse, R161 ;  /* 0x000000a102057220 */ /* 0x040fe40000410000 */
[C---:B------:R-:W-:Y:S05]  /*10330*/  FMUL.FTZ R8, R2.reuse, R156 ;  /* 0x0000009c02087220 */ /* 0x040fea0000410000 */
        /* <DEDUP_REMOVED lines=21> */
[----:B------:R2:W-:Y:S01]  /*10490*/  MUFU.EX2 R165, R172 ;  /* 0x000000ac00a57308 */ /* 0x0005e20000000800 */
        /* <DEDUP_REMOVED lines=8> */
[C---:B------:R-:W-:Y:S01]  /*10520*/  HMMA.16816.F32.BF16 R4, R168.reuse, R12, R4 ;  /* 0x0000000ca804723c */ /* 0x040fe20000041804 */
[----:B------:R-:W-:Y:S04]  /*10530*/  MUFU.EX2 R187, R187 ;  /* 0x000000bb00bb7308 */ /* 0x000fe80000000800 */
[----:B------:R-:W-:Y:S02]  /*10540*/  FMUL.FTZ R39, R0, R39 ;  /* 0x0000002700277220 */ /* 0x000fe40000410000 */
[C---:B------:R-:W-:Y:S01]  /*10550*/  FMUL.FTZ R12, R2.reuse, R152 ;  /* 0x00000098020c7220 */ /* 0x040fe20000410000 */
[C---:B------:R-:W-:Y:S03]  /*10560*/  HMMA.16816.F32.BF16 R8, R168.reuse, R14, R8 ;  /* 0x0000000ea808723c */ /* 0x040fe60000041808 */
[----:B------:R-:W-:Y:S01]  /*10570*/  MUFU.EX2 R186, R186 ;  /* 0x000000ba00ba7308 */ /* 0x000fe20000000800 */
[C---:B------:R-:W-:Y:S01]  /*10580*/  FMUL.FTZ R13, R2.reuse, R153 ;  /* 0x00000099020d7220 */ /* 0x040fe20000410000 */
[----:B--2---:R-:W-:Y:S01]  /*10590*/  LDSM.16.MT88.4 R172, [R220+0x11800] ;  /* 0x01180000dcac783b */ /* 0x004fe20000004200 */
[----:B------:R-:W-:Y:S02]  /*105a0*/  FMUL.FTZ R40, R2, R40 ;  /* 0x0000002802287220 */ /* 0x000fe40000410000 */
[C---:B------:R-:W-:Y:S04]  /*105b0*/  FMUL.FTZ R14, R0.reuse, R154 ;  /* 0x0000009a000e7220 */ /* 0x040fe80000410000 */
[----:B------:R-:W-:Y:S01]  /*105c0*/  FMUL.FTZ R15, R0, R155 ;  /* 0x0000009b000f7220 */ /* 0x000fe20000410000 */
[----:B------:R-:W1:Y:S01]  /*105d0*/  MUFU.EX2 R189, R189 ;  /* 0x000000bd00bd7308 */ /* 0x000e620000000800 */
[----:B------:R-:W2:Y:S01]  /*105e0*/  LDSM.16.MT88.4 R152, [R220+0x10000] ;  /* 0x01000000dc98783b */ /* 0x000ea20000004200 */
[----:B------:R-:W-:Y:S02]  /*105f0*/  FMUL.FTZ R41, R2, R41 ;  /* 0x0000002902297220 */ /* 0x000fe40000410000 */
[C---:B------:R-:W-:Y:S02]  /*10600*/  FMUL.FTZ R42, R0.reuse, R42 ;  /* 0x0000002a002a7220 */ /* 0x040fe40000410000 */
[C---:B------:R-:W-:Y:S03]  /*10610*/  HMMA.16816.F32.BF16 R12, R168.reuse, R20, R12 ;  /* 0x00000014a80c723c */ /* 0x040fe6000004180c */
[----:B------:R-:W-:Y:S01]  /*10620*/  FMUL.FTZ R43, R0, R43 ;  /* 0x0000002b002b7220 */ /* 0x000fe20000410000 */
[----:B------:R-:W-:Y:S01]  /*10630*/  MUFU.EX2 R188, R188 ;  /* 0x000000bc00bc7308 */ /* 0x000fe20000000800 */
[C---:B------:R-:W-:Y:S02]  /*10640*/  FMUL.FTZ R44, R2.reuse, R44 ;  /* 0x0000002c022c7220 */ /* 0x040fe40000410000 */
[C---:B------:R-:W-:Y:S01]  /*10650*/  FMUL.FTZ R20, R2.reuse, R144 ;  /* 0x0000009002147220 */ /* 0x040fe20000410000 */
[C---:B------:R-:W-:Y:S04]  /*10660*/  HMMA.16816.F32.BF16 R16, R168.reuse, R22, R16 ;  /* 0x00000016a810723c */ /* 0x040fe80000041810 */
[C---:B------:R-:W-:Y:S02]  /*10670*/  FMUL.FTZ R21, R2.reuse, R145 ;  /* 0x0000009102157220 */ /* 0x040fe40000410000 */
[----:B------:R-:W-:Y:S01]  /*10680*/  FMUL.FTZ R45, R2, R45 ;  /* 0x0000002d022d7220 */ /* 0x000fe20000410000 */
[----:B------:R-:W-:Y:S01]  /*10690*/  MUFU.EX2 R191, R191 ;  /* 0x000000bf00bf7308 */ /* 0x000fe20000000800 */
[C---:B------:R-:W-:Y:S04]  /*106a0*/  FMUL.FTZ R22, R0.reuse, R146 ;  /* 0x0000009200167220 */ /* 0x040fe80000410000 */
[C---:B------:R-:W-:Y:S02]  /*106b0*/  FMUL.FTZ R23, R0.reuse, R147 ;  /* 0x0000009300177220 */ /* 0x040fe40000410000 */
[----:B------:R-:W3:Y:S01]  /*106c0*/  LDSM.16.MT88.4 R144, [R224+0x12000] ;  /* 0x01200000e090783b */ /* 0x000ee20000004200 */
[C---:B------:R-:W-:Y:S02]  /*106d0*/  FMUL.FTZ R46, R0.reuse, R46 ;  /* 0x0000002e002e7220 */ /* 0x040fe40000410000 */
[----:B------:R-:W-:Y:S01]  /*106e0*/  FMUL.FTZ R47, R0, R47 ;  /* 0x0000002f002f7220 */ /* 0x000fe20000410000 */
[----:B------:R-:W-:Y:S01]  /*106f0*/  MUFU.EX2 R190, R190 ;  /* 0x000000be00be7308 */ /* 0x000fe20000000800 */
[C---:B------:R-:W-:Y:S03]  /*10700*/  HMMA.16816.F32.BF16 R20, R168.reuse, R28, R20 ;  /* 0x0000001ca814723c */ /* 0x040fe60000041814 */
[C---:B------:R-:W-:Y:S02]  /*10710*/  FMUL.FTZ R48, R2.reuse, R48 ;  /* 0x0000003002307220 */ /* 0x040fe40000410000 */
[C---:B------:R-:W-:Y:S02]  /*10720*/  FMUL.FTZ R49, R2.reuse, R49 ;  /* 0x0000003102317220 */ /* 0x040fe40000410000 */
[C---:B------:R-:W-:Y:S01]  /*10730*/  FMUL.FTZ R28, R2.reuse, R136 ;  /* 0x00000088021c7220 */ /* 0x040fe20000410000 */
[C---:B------:R-:W-:Y:S01]  /*10740*/  HMMA.16816.F32.BF16 R24, R168.reuse, R30, R24 ;  /* 0x0000001ea818723c */ /* 0x040fe20000041818 */
[----:B------:R-:W4:Y:S03]  /*10750*/  MUFU.EX2 R193, R193 ;  /* 0x000000c100c17308 */ /* 0x000f260000000800 */
[----:B------:R-:W-:Y:S02]  /*10760*/  FMUL.FTZ R29, R2, R137 ;  /* 0x00000089021d7220 */ /* 0x000fe40000410000 */
[C---:B------:R-:W-:Y:S02]  /*10770*/  FMUL.FTZ R50, R0.reuse, R50 ;  /* 0x0000003200327220 */ /* 0x040fe40000410000 */
[C---:B------:R-:W-:Y:S03]  /*10780*/  FMUL.FTZ R30, R0.reuse, R138 ;  /* 0x0000008a001e7220 */ /* 0x040fe60000410000 */
[----:B------:R-:W-:Y:S01]  /*10790*/  MUFU.EX2 R192, R192 ;  /* 0x000000c000c07308 */ /* 0x000fe20000000800 */
[C---:B------:R-:W-:Y:S02]  /*107a0*/  FMUL.FTZ R31, R0.reuse, R139 ;  /* 0x0000008b001f7220 */ /* 0x040fe40000410000 */
[----:B------:R-:W5:Y:S01]  /*107b0*/  LDSM.16.MT88.4 R136, [R222+0x12000] ;  /* 0x01200000de88783b */ /* 0x000f620000004200 */
[----:B------:R-:W-:Y:S02]  /*107c0*/  FMUL.FTZ R51, R0, R51 ;  /* 0x0000003300337220 */ /* 0x000fe40000410000 */
[C---:B------:R-:W-:Y:S02]  /*107d0*/  FMUL.FTZ R52, R2.reuse, R52 ;  /* 0x0000003402347220 */ /* 0x040fe40000410000 */
[C---:B--2---:R-:W-:Y:S02]  /*107e0*/  HMMA.16816.F32.BF16 R28, R168.reuse, R152, R28 ;  /* 0x00000098a81c723c */ /* 0x044fe4000004181c */
[----:B------:R-:W2:Y:S01]  /*107f0*/  MUFU.EX2 R195, R195 ;  /* 0x000000c300c37308 */ /* 0x000ea20000000800 */
[----:B------:R-:W-:Y:S02]  /*10800*/  FMUL.FTZ R53, R2, R53 ;  /* 0x0000003502357220 */ /* 0x000fe40000410000 */
[C---:B------:R-:W-:Y:S02]  /*10810*/  FMUL.FTZ R54, R0.reuse, R54 ;  /* 0x0000003600367220 */ /* 0x040fe40000410000 */
[----:B------:R-:W-:Y:S01]  /*10820*/  FMUL.FTZ R55, R0, R55 ;  /* 0x0000003700377220 */ /* 0x000fe20000410000 */
[C---:B------:R-:W-:Y:S01]  /*10830*/  HMMA.16816.F32.BF16 R32, R168.reuse, R154, R32 ;  /* 0x0000009aa820723c */ /* 0x040fe20000041820 */
[----:B------:R-:W-:Y:S03]  /*10840*/  LDSM.16.MT88.4 R152, [R224+0x12800] ;  /* 0x01280000e098783b */ /* 0x000fe60000004200 */
[C---:B------:R-:W-:Y:S01]  /*10850*/  FMUL.FTZ R56, R2.reuse, R56 ;  /* 0x0000003802387220 */ /* 0x040fe20000410000 */
[----:B------:R-:W-:Y:S01]  /*10860*/  MUFU.EX2 R200, R200 ;  /* 0x000000c800c87308 */ /* 0x000fe20000000800 */
[----:B------:R-:W-:Y:S02]  /*10870*/  FMUL.FTZ R57, R2, R57 ;  /* 0x0000003902397220 */ /* 0x000fe40000410000 */
[C---:B---3--:R-:W-:Y:S04]  /*10880*/  HMMA.16816.F32.BF16 R36, R168.reuse, R144, R36 ;  /* 0x00000090a824723c */ /* 0x048fe80000041824 */
[C---:B------:R-:W-:Y:S02]  /*10890*/  FMUL.FTZ R58, R0.reuse, R58 ;  /* 0x0000003a003a7220 */ /* 0x040fe40000410000 */
[----:B------:R-:W-:Y:S01]  /*108a0*/  FMUL.FTZ R59, R0, R59 ;  /* 0x0000003b003b7220 */ /* 0x000fe20000410000 */
[----:B------:R-:W-:Y:S01]  /*108b0*/  MUFU.EX2 R198, R198 ;  /* 0x000000c600c67308 */ /* 0x000fe20000000800 */
[C---:B------:R-:W-:Y:S01]  /*108c0*/  HMMA.16816.F32.BF16 R40, R168.reuse, R146, R40 ;  /* 0x00000092a828723c */ /* 0x040fe20000041828 */
[----:B------:R-:W-:Y:S03]  /*108d0*/  LDSM.16.MT88.4 R144, [R221+0x10800] ;  /* 0x01080000dd90783b */ /* 0x000fe60000004200 */
[C---:B------:R-:W-:Y:S02]  /*108e0*/  FMUL.FTZ R60, R2.reuse, R60 ;  /* 0x0000003c023c7220 */ /* 0x040fe40000410000 */
[----:B------:R-:W-:Y:S02]  /*108f0*/  FMUL.FTZ R61, R2, R61 ;  /* 0x0000003d023d7220 */ /* 0x000fe40000410000 */
[C---:B------:R-:W-:Y:S01]  /*10900*/  FMUL.FTZ R62, R0.reuse, R62 ;  /* 0x0000003e003e7220 */ /* 0x040fe20000410000 */
[----:B------:R-:W-:Y:S01]  /*10910*/  MUFU.EX2 R196, R196 ;  /* 0x000000c400c47308 */ /* 0x000fe20000000800 */
[C---:B-----5:R-:W-:Y:S03]  /*10920*/  HMMA.16816.F32.BF16 R44, R168.reuse, R136, R44 ;  /* 0x00000088a82c723c */ /* 0x060fe6000004182c */
[----:B------:R-:W-:Y:S02]  /*10930*/  FMUL.FTZ R63, R0, R63 ;  /* 0x0000003f003f7220 */ /* 0x000fe40000410000 */
[C---:B------:R-:W-:Y:S02]  /*10940*/  FMUL.FTZ R64, R2.reuse, R64 ;  /* 0x0000004002407220 */ /* 0x040fe40000410000 */
[----:B------:R-:W-:Y:S01]  /*10950*/  FMUL.FTZ R65, R2, R65 ;  /* 0x0000004102417220 */ /* 0x000fe20000410000 */
[C---:B------:R-:W-:Y:S01]  /*10960*/  HMMA.16816.F32.BF16 R48, R168.reuse, R138, R48 ;  /* 0x0000008aa830723c */ /* 0x040fe20000041830 */
[----:B------:R-:W3:Y:S01]  /*10970*/  LDSM.16.MT88.4 R136, [R224+0x14000] ;  /* 0x01400000e088783b */ /* 0x000ee20000004200 */
[----:B------:R-:W-:Y:S02]  /*10980*/  MUFU.EX2 R194, R194 ;  /* 0x000000c200c27308 */ /* 0x000fe40000000800 */
[C---:B------:R-:W-:Y:S02]  /*10990*/  FMUL.FTZ R66, R0.reuse, R66 ;  /* 0x0000004200427220 */ /* 0x040fe40000410000 */
[----:B------:R-:W-:Y:S02]  /*109a0*/  FMUL.FTZ R67, R0, R67 ;  /* 0x0000004300437220 */ /* 0x000fe40000410000 */
[C---:B------:R-:W-:Y:S04]  /*109b0*/  HMMA.16816.F32.BF16 R52, R168.reuse, R132, R52 ;  /* 0x00000084a834723c */ /* 0x040fe80000041834 */
[C---:B------:R-:W-:Y:S01]  /*109c0*/  FMUL.FTZ R68, R2.reuse, R68 ;  /* 0x0000004402447220 */ /* 0x040fe20000410000 */
[----:B------:R-:W-:Y:S01]  /*109d0*/  MUFU.EX2 R202, R202 ;  /* 0x000000ca00ca7308 */ /* 0x000fe20000000800 */
[----:B------:R-:W-:Y:S02]  /*109e0*/  FMUL.FTZ R69, R2, R69 ;  /* 0x0000004502457220 */ /* 0x000fe40000410000 */
[C---:B------:R-:W-:Y:S01]  /*109f0*/  HMMA.16816.F32.BF16 R56, R168.reuse, R134, R56 ;  /* 0x00000086a838723c */ /* 0x040fe20000041838 */
[----:B------:R-:W5:Y:S03]  /*10a00*/  LDSM.16.MT88.4 R132, [R222+0x14000] ;  /* 0x01400000de84783b */ /* 0x000f660000004200 */
[C---:B------:R-:W-:Y:S02]  /*10a10*/  FMUL.FTZ R70, R0.reuse, R70 ;  /* 0x0000004600467220 */ /* 0x040fe40000410000 */
[----:B------:R-:W-:Y:S01]  /*10a20*/  FMUL.FTZ R71, R0, R71 ;  /* 0x0000004700477220 */ /* 0x000fe20000410000 */
[----:B------:R-:W-:Y:S01]  /*10a30*/  MUFU.EX2 R201, R201 ;  /* 0x000000c900c97308 */ /* 0x000fe20000000800 */
[C---:B------:R-:W-:Y:S04]  /*10a40*/  HMMA.16816.F32.BF16 R60, R168.reuse, R140, R60 ;  /* 0x0000008ca83c723c */ /* 0x040fe8000004183c */
[C---:B------:R-:W-:Y:S02]  /*10a50*/  FMUL.FTZ R72, R2.reuse, R72 ;  /* 0x0000004802487220 */ /* 0x040fe40000410000 */
[----:B------:R-:W-:Y:S02]  /*10a60*/  FMUL.FTZ R73, R2, R73 ;  /* 0x0000004902497220 */ /* 0x000fe40000410000 */
[C---:B------:R-:W-:Y:S01]  /*10a70*/  HMMA.16816.F32.BF16 R64, R168.reuse, R142, R64 ;  /* 0x0000008ea840723c */ /* 0x040fe20000041840 */
[----:B------:R-:W1:Y:S01]  /*10a80*/  LDSM.16.MT88.4 R140, [R221+0x14000] ;  /* 0x01400000dd8c783b */ /* 0x000e620000004200 */
[----:B------:R-:W-:Y:S02]  /*10a90*/  MUFU.EX2 R199, R199 ;  /* 0x000000c700c77308 */ /* 0x000fe40000000800 */
[C---:B------:R-:W-:Y:S02]  /*10aa0*/  FMUL.FTZ R74, R0.reuse, R74 ;  /* 0x0000004a004a7220 */ /* 0x040fe40000410000 */
[----:B------:R-:W-:Y:S02]  /*10ab0*/  FMUL.FTZ R75, R0, R75 ;  /* 0x0000004b004b7220 */ /* 0x000fe40000410000 */
[C---:B------:R-:W-:Y:S01]  /*10ac0*/  FMUL.FTZ R76, R2.reuse, R76 ;  /* 0x0000004c024c7220 */ /* 0x040fe20000410000 */
[C---:B---3--:R-:W-:Y:S03]  /*10ad0*/  HMMA.16816.F32.BF16 R68, R168.reuse, R136, R68 ;  /* 0x00000088a844723c */ /* 0x048fe60000041844 */
[----:B------:R-:W-:Y:S01]  /*10ae0*/  FMUL.FTZ R77, R2, R77 ;  /* 0x0000004d024d7220 */ /* 0x000fe20000410000 */
[----:B------:R-:W-:Y:S01]  /*10af0*/  MUFU.EX2 R197, R197 ;  /* 0x000000c500c57308 */ /* 0x000fe20000000800 */
[C---:B------:R-:W-:Y:S02]  /*10b00*/  FMUL.FTZ R78, R0.reuse, R78 ;  /* 0x0000004e004e7220 */ /* 0x040fe40000410000 */
[----:B------:R-:W-:Y:S01]  /*10b10*/  FMUL.FTZ R79, R0, R79 ;  /* 0x0000004f004f7220 */ /* 0x000fe20000410000 */
[C---:B------:R-:W-:Y:S01]  /*10b20*/  HMMA.16816.F32.BF16 R72, R168.reuse, R138, R72 ;  /* 0x0000008aa848723c */ /* 0x040fe20000041848 */
[----:B------:R-:W3:Y:S03]  /*10b30*/  LDSM.16.MT88.4 R136, [R220+0x14000] ;  /* 0x01400000dc88783b */ /* 0x000ee60000004200 */
[C---:B------:R-:W-:Y:S02]  /*10b40*/  FMUL.FTZ R80, R2.reuse, R80 ;  /* 0x0000005002507220 */ /* 0x040fe40000410000 */
[----:B------:R-:W-:Y:S01]  /*10b50*/  FMUL.FTZ R81, R2, R81 ;  /* 0x0000005102517220 */ /* 0x000fe20000410000 */
[----:B------:R-:W-:Y:S01]  /*10b60*/  MUFU.EX2 R184, R184 ;  /* 0x000000b800b87308 */ /* 0x000fe20000000800 */
[C---:B-----5:R-:W-:Y:S04]  /*10b70*/  HMMA.16816.F32.BF16 R76, R168.reuse, R132, R76 ;  /* 0x00000084a84c723c */ /* 0x060fe8000004184c */
[C---:B------:R-:W-:Y:S02]  /*10b80*/  FMUL.FTZ R82, R0.reuse, R82 ;  /* 0x0000005200527220 */ /* 0x040fe40000410000 */
[----:B------:R-:W-:Y:S02]  /*10b90*/  FMUL.FTZ R83, R0, R83 ;  /* 0x0000005300537220 */ /* 0x000fe40000410000 */
[C---:B------:R-:W-:Y:S01]  /*10ba0*/  FMUL.FTZ R84, R2.reuse, R84 ;  /* 0x0000005402547220 */ /* 0x040fe20000410000 */
[----:B------:R-:W5:Y:S03]  /*10bb0*/  MUFU.EX2 R203, R203 ;  /* 0x000000cb00cb7308 */ /* 0x000f660000000800 */
[----:B------:R-:W-:Y:S01]  /*10bc0*/  FMUL.FTZ R85, R2, R85 ;  /* 0x0000005502557220 */ /* 0x000fe20000410000 */
[C---:B------:R-:W-:Y:S01]  /*10bd0*/  HMMA.16816.F32.BF16 R80, R168.reuse, R134, R80 ;  /* 0x00000086a850723c */ /* 0x040fe20000041850 */
[----:B------:R-:W2:Y:S02]  /*10be0*/  LDSM.16.MT88.4 R132, [R224+0x16000] ;  /* 0x01600000e084783b */ /* 0x000ea40000004200 */
[C---:B------:R-:W-:Y:S02]  /*10bf0*/  FMUL.FTZ R86, R0.reuse, R86 ;  /* 0x0000005600567220 */ /* 0x040fe40000410000 */
[----:B------:R-:W-:Y:S01]  /*10c00*/  FMUL.FTZ R87, R0, R87 ;  /* 0x0000005700577220 */ /* 0x000fe20000410000 */
[----:B------:R-:W2:Y:S01]  /*10c10*/  MUFU.EX2 R180, R180 ;  /* 0x000000b400b47308 */ /* 0x000ea20000000800 */
[C---:B------:R-:W-:Y:S02]  /*10c20*/  FMUL.FTZ R88, R2.reuse, R88 ;  /* 0x0000005802587220 */ /* 0x040fe40000410000 */
[----:B------:R-:W-:Y:S03]  /*10c30*/  FMUL.FTZ R89, R2, R89 ;  /* 0x0000005902597220 */ /* 0x000fe60000410000 */
[C---:B-1----:R-:W-:Y:S03]  /*10c40*/  HMMA.16816.F32.BF16 R84, R168.reuse, R140, R84 ;  /* 0x0000008ca854723c */ /* 0x042fe60000041854 */
[C---:B------:R-:W-:Y:S01]  /*10c50*/  FMUL.FTZ R90, R0.reuse, R90 ;  /* 0x0000005a005a7220 */ /* 0x040fe20000410000 */
[----:B------:R-:W-:Y:S01]  /*10c60*/  MUFU.EX2 R182, R182 ;  /* 0x000000b600b67308 */ /* 0x000fe20000000800 */
[----:B------:R-:W-:Y:S02]  /*10c70*/  FMUL.FTZ R91, R0, R91 ;  /* 0x0000005b005b7220 */ /* 0x000fe40000410000 */
[C---:B------:R-:W-:Y:S02]  /*10c80*/  FMUL.FTZ R92, R2.reuse, R92 ;  /* 0x0000005c025c7220 */ /* 0x040fe40000410000 */
[----:B------:R-:W-:Y:S03]  /*10c90*/  FMUL.FTZ R93, R2, R93 ;  /* 0x0000005d025d7220 */ /* 0x000fe60000410000 */
[C---:B------:R-:W-:Y:S01]  /*10ca0*/  HMMA.16816.F32.BF16 R88, R168.reuse, R142, R88 ;  /* 0x0000008ea858723c */ /* 0x040fe20000041858 */
[----:B------:R-:W1:Y:S01]  /*10cb0*/  LDSM.16.MT88.4 R140, [R222+0x16000] ;  /* 0x01600000de8c783b */ /* 0x000e620000004200 */
[----:B------:R-:W1:Y:S01]  /*10cc0*/  MUFU.EX2 R185, R185 ;  /* 0x000000b900b97308 */ /* 0x000e620000000800 */
        /* <DEDUP_REMOVED lines=50> */
[C---:B------:R-:W-:Y:S02]  /*10ff0*/  FMUL.FTZ R131, R0.reuse, R131 ;  /* 0x0000008300837220 */ /* 0x040fe40000410000 */
[----:B------:R-:W-:Y:S01]  /*11000*/  F2FP.BF16.PACK_AB R132, R189, R186 ;  /* 0x000000babd84723e */ /* 0x000fe200000010ff */
[----:B------:R-:W-:Y:S01]  /*11010*/  FFMA.FTZ R179, R0, R252, R179 ;  /* 0x000000fc00b37223 */ /* 0x000fe200000100b3 */
[----:B----4-:R-:W-:Y:S03]  /*11020*/  F2FP.BF16.PACK_AB R133, R193, R190 ;  /* 0x000000bec185723e */ /* 0x010fe600000010ff */
[----:B------:R-:W-:Y:S03]  /*11030*/  HMMA.16816.F32.BF16 R128, R168, R134, R128 ;  /* 0x00000086a880723c */ /* 0x000fe60000041880 */
[----:B------:R-:W-:Y:S04]  /*11040*/  FADD.FTZ R179, R177, R179 ;  /* 0x000000b3b1b37221 */ /* 0x000fe80000010000 */
[----:B------:R-:W-:Y:S01]  /*11050*/  F2FP.BF16.PACK_AB R134, R191, R188 ;  /* 0x000000bcbf86723e */ /* 0x000fe200000010ff */
[----:B------:R-:W-:Y:S01]  /*11060*/  FADD.FTZ R176, R176, R179 ;  /* 0x000000b3b0b07221 */ /* 0x000fe20000010000 */
[----:B------:R-:W-:Y:S03]  /*11070*/  F2FP.BF16.PACK_AB R135, R195, R192 ;  /* 0x000000c0c387723e */ /* 0x000fe600000010ff */
[----:B-----5:R-:W-:Y:S01]  /*11080*/  F2FP.BF16.PACK_AB R168, R203, R184 ;  /* 0x000000b8cba8723e */ /* 0x020fe200000010ff */
[----:B------:R-:W-:Y:S01]  /*11090*/  FADD.FTZ R167, R167, R176 ;  /* 0x000000b0a7a77221 */ /* 0x000fe20000010000 */
[----:B------:R-:W-:Y:S02]  /*110a0*/  F2FP.BF16.PACK_AB R170, R187, R180 ;  /* 0x000000b4bbaa723e */ /* 0x000fe400000010ff */
[C---:B-1----:R-:W-:Y:S05]  /*110b0*/  HMMA.16816.F32.BF16 R4, R132.reuse, R140, R4 ;  /* 0x0000008c8404723c */ /* 0x042fea0000041804 */
[----:B------:R-:W-:Y:S01]  /*110c0*/  F2FP.BF16.PACK_AB R169, R185, R182 ;  /* 0x000000b6b9a9723e */ /* 0x000fe200000010ff */
[----:B------:R-:W-:Y:S02]  /*110d0*/  FADD.FTZ R190, R190, R167 ;  /* 0x000000a7bebe7221 */ /* 0x000fe40000010000 */
[C---:B------:R-:W-:Y:S01]  /*110e0*/  HMMA.16816.F32.BF16 R8, R132.reuse, R142, R8 ;  /* 0x0000008e8408723c */ /* 0x040fe20000041808 */
[----:B------:R-:W1:Y:S03]  /*110f0*/  LDSM.16.MT88.4 R140, [R222+0x12800] ;  /* 0x01280000de8c783b */ /* 0x000e660000004200 */
[----:B------:R-:W-:Y:S04]  /*11100*/  FADD.FTZ R193, R193, R190 ;  /* 0x000000bec1c17221 */ /* 0x000fe80000010000 */
[C---:B---3--:R-:W-:Y:S04]  /*11110*/  HMMA.16816.F32.BF16 R12, R132.reuse, R136, R12 ;  /* 0x00000088840c723c */ /* 0x048fe8000004180c */
[----:B------:R-:W-:Y:S04]  /*11120*/  FADD.FTZ R192, R192, R193 ;  /* 0x000000c1c0c07221 */ /* 0x000fe80000010000 */
[C---:B------:R-:W-:Y:S01]  /*11130*/  HMMA.16816.F32.BF16 R16, R132.reuse, R138, R16 ;  /* 0x0000008a8410723c */ /* 0x040fe20000041810 */
[----:B------:R-:W2:Y:S03]  /*11140*/  LDSM.16.MT88.4 R136, [R221+0x12800] ;  /* 0x01280000dd88783b */ /* 0x000ea60000004200 */
[----:B------:R-:W-:Y:S04]  /*11150*/  FADD.FTZ R195, R195, R192 ;  /* 0x000000c0c3c37221 */ /* 0x000fe80000010000 */
[C---:B------:R-:W-:Y:S04]  /*11160*/  HMMA.16816.F32.BF16 R20, R132.reuse, R144, R20 ;  /* 0x000000908414723c */ /* 0x040fe80000041814 */
[----:B------:R-:W-:Y:S04]  /*11170*/  FADD.FTZ R0, R202, R195 ;  /* 0x000000c3ca007221 */ /* 0x000fe80000010000 */
[C---:B------:R-:W-:Y:S01]  /*11180*/  HMMA.16816.F32.BF16 R24, R132.reuse, R146, R24 ;  /* 0x000000928418723c */ /* 0x040fe20000041818 */
[----:B------:R-:W3:Y:S03]  /*11190*/  LDSM.16.MT88.4 R144, [R220+0x12800] ;  /* 0x01280000dc90783b */ /* 0x000ee60000004200 */
[----:B------:R-:W-:Y:S04]  /*111a0*/  FADD.FTZ R0, R201, R0 ;  /* 0x00000000c9007221 */ /* 0x000fe80000010000 */
[C---:B------:R-:W-:Y:S04]  /*111b0*/  HMMA.16816.F32.BF16 R28, R132.reuse, R148, R28 ;  /* 0x00000094841c723c */ /* 0x040fe8000004181c */
[----:B------:R-:W-:Y:S04]  /*111c0*/  FADD.FTZ R0, R199, R0 ;  /* 0x00000000c7007221 */ /* 0x000fe80000010000 */
        /* <DEDUP_REMOVED lines=36> */
[----:B------:R-:W-:Y:S01]  /*11410*/  HMMA.16816.F32.BF16 R128, R132, R138, R128 ;  /* 0x0000008a8480723c */ /* 0x000fe20000041880 */
[----:B------:R-:W2:Y:S06]  /*11420*/  LDSM.16.MT88.4 R136, [R224+0x13000] ;  /* 0x01300000e088783b */ /* 0x000eac0000004200 */
[----:B------:R-:W-:Y:S02]  /*11430*/  F2FP.BF16.PACK_AB R132, R198, R200 ;  /* 0x000000c8c684723e */ /* 0x000fe400000010ff */
[----:B------:R-:W-:Y:S03]  /*11440*/  F2FP.BF16.PACK_AB R134, R194, R196 ;  /* 0x000000c4c286723e */ /* 0x000fe600000010ff */
[----:B------:R-:W-:Y:S02]  /*11450*/  F2FP.BF16.PACK_AB R133, R201, R202 ;  /* 0x000000cac985723e */ /* 0x000fe400000010ff */
[C---:B------:R-:W-:Y:S01]  /*11460*/  F2FP.BF16.PACK_AB R135, R197.reuse, R199 ;  /* 0x000000c7c587723e */ /* 0x040fe200000010ff */
[----:B------:R-:W-:Y:S04]  /*11470*/  FADD.FTZ R197, R197, R0 ;  /* 0x00000000c5c57221 */ /* 0x000fe80000010000 */
[----:B------:R-:W-:Y:S02]  /*11480*/  FADD.FTZ R182, R182, R197 ;  /* 0x000000c5b6b67221 */ /* 0x000fe40000010000 */
[C---:B---3--:R-:W-:Y:S03]  /*11490*/  HMMA.16816.F32.BF16 R4, R132.reuse, R144, R4 ;  /* 0x000000908404723c */ /* 0x048fe60000041804 */
[----:B------:R-:W-:Y:S05]  /*114a0*/  FADD.FTZ R182, R185, R182 ;  /* 0x000000b6b9b67221 */ /* 0x000fea0000010000 */
[C---:B------:R-:W-:Y:S01]  /*114b0*/  HMMA.16816.F32.BF16 R8, R132.reuse, R146, R8 ;  /* 0x000000928408723c */ /* 0x040fe20000041808 */
[----:B------:R-:W3:Y:S07]  /*114c0*/  LDSM.16.MT88.4 R144, [R222+0x13000] ;  /* 0x01300000de90783b */ /* 0x000eee0000004200 */
[C---:B----4-:R-:W-:Y:S08]  /*114d0*/  HMMA.16816.F32.BF16 R12, R132.reuse, R148, R12 ;  /* 0x00000094840c723c */ /* 0x050ff0000004180c */
        /* <DEDUP_REMOVED lines=20> */
[C---:B------:R-:W-:Y:S08]  /*11620*/  HMMA.16816.F32.BF16 R68, R132.reuse, R152, R68 ;  /* 0x000000988444723c */ /* 0x040ff00000041844 */
[C---:B------:R-:W-:Y:S08]  /*11630*/  HMMA.16816.F32.BF16 R72, R132.reuse, R154, R72 ;  /* 0x0000009a8448723c */ /* 0x040ff00000041848 */
        /* <DEDUP_REMOVED lines=18> */
[----:B------:R-:W-:Y:S07]  /*11760*/  HMMA.16816.F32.BF16 R128, R132, R150, R128 ;  /* 0x000000968480723c */ /* 0x000fee0000041880 */
[----:B------:R-:W-:Y:S05]  /*11770*/  MOV R135, R160 ;  /* 0x000000a000877202 */ /* 0x000fea0000000f00 */
[-C--:B------:R-:W-:Y:S07]  /*11780*/  F2FP.BF16.PACK_AB R171, R165, R135.reuse ;  /* 0x00000087a5ab723e */ /* 0x080fee00000010ff */
[C---:B------:R-:W-:Y:S01]  /*11790*/  HMMA.16816.F32.BF16 R160, R168.reuse, R156, R4 ;  /* 0x0000009ca8a0723c */ /* 0x040fe20000041804 */
[----:B------:R-:W3:Y:S07]  /*117a0*/  LDSM.16.MT88.4 R4, [R224+0x13800] ;  /* 0x01380000e004783b */ /* 0x000eee0000004200 */
[C---:B------:R-:W-:Y:S01]  /*117b0*/  HMMA.16816.F32.BF16 R156, R168.reuse, R158, R8 ;  /* 0x0000009ea89c723c */ /* 0x040fe20000041808 */
[----:B------:R-:W4:Y:S07]  /*117c0*/  LDSM.16.MT88.4 R8, [R222+0x13800] ;  /* 0x01380000de08783b */ /* 0x000f2e0000004200 */
[C---:B-1----:R-:W-:Y:S01]  /*117d0*/  HMMA.16816.F32.BF16 R152, R168.reuse, R140, R12 ;  /* 0x0000008ca898723c */ /* 0x042fe2000004180c */
[----:B------:R-:W1:Y:S07]  /*117e0*/  LDSM.16.MT88.4 R12, [R221+0x13800] ;  /* 0x01380000dd0c783b */ /* 0x000e6e0000004200 */
[C---:B------:R-:W-:Y:S01]  /*117f0*/  HMMA.16816.F32.BF16 R148, R168.reuse, R142, R16 ;  /* 0x0000008ea894723c */ /* 0x040fe20000041810 */
[----:B------:R-:W5:Y:S07]  /*11800*/  LDSM.16.MT88.4 R16, [R220+0x13800] ;  /* 0x01380000dc10783b */ /* 0x000f6e0000004200 */
[C---:B--2---:R-:W-:Y:S01]  /*11810*/  HMMA.16816.F32.BF16 R144, R168.reuse, R136, R20 ;  /* 0x00000088a890723c */ /* 0x044fe20000041814 */
[----:B------:R-:W4:Y:S07]  /*11820*/  LDSM.16.MT88.4 R20, [R224+0x15800] ;  /* 0x01580000e014783b */ /* 0x000f2e0000004200 */
[C---:B------:R-:W-:Y:S01]  /*11830*/  HMMA.16816.F32.BF16 R140, R168.reuse, R138, R24 ;  /* 0x0000008aa88c723c */ /* 0x040fe20000041818 */
[----:B------:R-:W-:Y:S07]  /*11840*/  LDSM.16.MT88.4 R24, [R224+0x17800] ;  /* 0x01780000e018783b */ /* 0x000fee0000004200 */
[C---:B------:R-:W-:Y:S01]  /*11850*/  HMMA.16816.F32.BF16 R136, R168.reuse, R172, R28 ;  /* 0x000000aca888723c */ /* 0x040fe2000004181c */
[----:B------:R-:W2:Y:S06]  /*11860*/  LDL.LU R30, [R1+0x8] ;  /* 0x00000800011e7983 */ /* 0x000eac0000300800 */
[----:B------:R-:W-:Y:S02]  /*11870*/  MOV R31, R135 ;  /* 0x00000087001f7202 */ /* 0x000fe40000000f00 */
[C---:B------:R-:W-:Y:S03]  /*11880*/  HMMA.16816.F32.BF16 R132, R168.reuse, R174, R32 ;  /* 0x000000aea884723c */ /* 0x040fe60000041820 */
[----:B------:R-:W-:Y:S04]  /*11890*/  FADD.FTZ R182, R31, R182 ;  /* 0x000000b61fb67221 */ /* 0x000fe80000010000 */
[----:B------:R-:W-:Y:S01]  /*118a0*/  FADD.FTZ R252, R165, R182 ;  /* 0x000000b6a5fc7221 */ /* 0x000fe20000010000 */
        /* <DEDUP_REMOVED lines=14> */
[----:B------:R-:W5:Y:S07]  /*11990*/  LDSM.16.MT88.4 R20, [R221+0x17800] ;  /* 0x01780000dd14783b */ /* 0x000f6e0000004200 */
[C---:B---3--:R-:W-:Y:S08]  /*119a0*/  HMMA.16816.F32.BF16 R76, R168.reuse, R4, R76 ;  /* 0x00000004a84c723c */ /* 0x048ff0000004184c */
[C---:B------:R-:W-:Y:S01]  /*119b0*/  HMMA.16816.F32.BF16 R80, R168.reuse, R6, R80 ;  /* 0x00000006a850723c */ /* 0x040fe20000041850 */
[----:B------:R-:W3:Y:S07]  /*119c0*/  LDSM.16.MT88.4 R4, [R220+0x17800] ;  /* 0x01780000dc04783b */ /* 0x000eee0000004200 */
[C---:B----4-:R-:W-:Y:S08]  /*119d0*/  HMMA.16816.F32.BF16 R84, R168.reuse, R8, R84 ;  /* 0x00000008a854723c */ /* 0x050ff00000041854 */
[C---:B------:R-:W-:Y:S08]  /*119e0*/  HMMA.16816.F32.BF16 R88, R168.reuse, R10, R88 ;  /* 0x0000000aa858723c */ /* 0x040ff00000041858 */
[C---:B-1----:R-:W-:Y:S08]  /*119f0*/  HMMA.16816.F32.BF16 R92, R168.reuse, R12, R92 ;  /* 0x0000000ca85c723c */ /* 0x042ff0000004185c */
[C---:B------:R-:W-:Y:S08]  /*11a00*/  HMMA.16816.F32.BF16 R96, R168.reuse, R14, R96 ;  /* 0x0000000ea860723c */ /* 0x040ff00000041860 */
[C---:B------:R-:W-:Y:S08]  /*11a10*/  HMMA.16816.F32.BF16 R100, R168.reuse, R24, R100 ;  /* 0x00000018a864723c */ /* 0x040ff00000041864 */
[C---:B------:R-:W-:Y:S08]  /*11a20*/  HMMA.16816.F32.BF16 R104, R168.reuse, R26, R104 ;  /* 0x0000001aa868723c */ /* 0x040ff00000041868 */
[C---:B-----5:R-:W-:Y:S08]  /*11a30*/  HMMA.16816.F32.BF16 R108, R168.reuse, R16, R108 ;  /* 0x00000010a86c723c */ /* 0x060ff0000004186c */
[C---:B------:R-:W-:Y:S08]  /*11a40*/  HMMA.16816.F32.BF16 R112, R168.reuse, R18, R112 ;  /* 0x00000012a870723c */ /* 0x040ff00000041870 */
[C---:B------:R-:W-:Y:S08]  /*11a50*/  HMMA.16816.F32.BF16 R116, R168.reuse, R20, R116 ;  /* 0x00000014a874723c */ /* 0x040ff00000041874 */
[C---:B------:R-:W-:Y:S08]  /*11a60*/  HMMA.16816.F32.BF16 R120, R168.reuse, R22, R120 ;  /* 0x00000016a878723c */ /* 0x040ff00000041878 */
[C---:B---3--:R-:W-:Y:S08]  /*11a70*/  HMMA.16816.F32.BF16 R124, R168.reuse, R4, R124 ;  /* 0x00000004a87c723c */ /* 0x048ff0000004187c */
[----:B------:R-:W-:Y:S04]  /*11a80*/  HMMA.16816.F32.BF16 R128, R168, R6, R128 ;  /* 0x00000006a880723c */ /* 0x000fe80000041880 */
[----:B--2---:R-:W-:Y:S01]  /*11a90*/  FFMA.FTZ R183, R2, R30, R183 ;  /* 0x0000001e02b77223 */ /* 0x004fe200000100b7 */
[----:B------:R-:W-:Y:S03]  /*11aa0*/  MOV R2, R164 ;  /* 0x000000a400027202 */ /* 0x000fe60000000f00 */
[----:B------:R-:W-:Y:S04]  /*11ab0*/  FADD.FTZ R166, R166, R183 ;  /* 0x000000b7a6a67221 */ /* 0x000fe80000010000 */
        /* <DEDUP_REMOVED lines=13> */
[----:B------:R-:W-:Y:S05]  /*11b90*/  FADD.FTZ R0, R187, R180 ;  /* 0x000000b4bb007221 */ /* 0x000fea0000010000 */
[----:B------:R1:W-:Y:S02]  /*11ba0*/  STL [R1+0x8], R0 ;  /* 0x0000080001007387 */ /* 0x0003e40000100800 */
[----:B-1----:R-:W-:Y:S01]  /*11bb0*/  MOV R0, R3 ;  /* 0x0000000300007202 */ /* 0x002fe20000000f00 */
[----:B------:R-:W-:-:S05]  /*11bc0*/  @P0 BRA `(.L_x_264) ;  /* 0xffffb86000000947 */ /* 0x000fca000383ffff */
.L_x_263:
[----:B------:R-:W2:Y:S01]  /*11bd0*/  LDL.LU R4, [R1+0x8] ;  /* 0x0000080001047983 */ /* 0x000ea20000300800 */
[----:B------:R-:W-:Y:S01]  /*11be0*/  MOV R5, 0x3f800000 ;  /* 0x3f80000000057802 */ /* 0x000fe20000000f00 */
[----:B------:R-:W1:Y:S01]  /*11bf0*/  S2UR UR6, SR_CTAID.Y ;  /* 0x00000000000679c3 */ /* 0x000e620000002600 */
[----:B------:R-:W-:Y:S01]  /*11c00*/  UISETP.NE.AND UP4, UPT, UR15, -0x1, UPT ;  /* 0xffffffff0f00788c */ /* 0x000fe2000bf85270 */
[----:B------:R-:W3:Y:S01]  /*11c10*/  SHFL.BFLY PT, R7, R252, 0x2, 0x1f ;  /* 0x0c401f00fc077f89 */ /* 0x000ee200000e0000 */
[----:B------:R-:W-:Y:S01]  /*11c20*/  ULDC.64 UR4, c[0x0][0x1e8] ;  /* 0x00007a0000047ab9 */ /* 0x000fe20000000a00 */
[----:B------:R-:W-:Y:S01]  /*11c30*/  BSSY B0, `(.L_x_267) ;  /* 0x0000191000007945 */ /* 0x000fe20003800000 */
[----:B------:R-:W-:-:S02]  /*11c40*/  ULDC.U8 UR9, c[0x0][0x329] ;  /* 0x0000ca4000097ab9 */ /* 0x000fc40000000000 */
[----:B------:R-:W-:Y:S01]  /*11c50*/  UISETP.NE.AND UP1, UPT, UR9, URZ, UPT ;  /* 0x0000003f0900728c */ /* 0x000fe2000bf25270 */
[----:B------:R-:W4:Y:S01]  /*11c60*/  S2UR UR10, SR_CTAID.Z ;  /* 0x00000000000a79c3 */ /* 0x000f220000002700 */
[----:B------:R-:W-:Y:S02]  /*11c70*/  ULDC UR8, c[0x0][0x214] ;  /* 0x0000850000087ab9 */ /* 0x000fe40000000800 */
[----:B------:R-:W-:Y:S02]  /*11c80*/  UMOV UR26, URZ ;  /* 0x0000003f001a7c82 */ /* 0x000fe40008000000 */
[----:B------:R-:W-:Y:S02]  /*11c90*/  @UP4 UIMAD.WIDE.U32 UR18, UR15, UR4, URZ ;  /* 0x000000040f1242a5 */ /* 0x000fe4000f8e003f */
[----:B------:R-:W-:Y:S02]  /*11ca0*/  UMOV UR27, URZ ;  /* 0x0000003f001b7c82 */ /* 0x000fe40008000000 */
[----:B------:R-:W-:-:S02]  /*11cb0*/  @UP4 UIMAD UR7, UR15, UR5, UR19 ;  /* 0x000000050f0742a4 */ /* 0x000fc4000f8e0213 */
[----:B------:R-:W-:Y:S02]  /*11cc0*/  @UP1 ULDC UR11, c[0x0][0x210] ;  /* 0x00008400000b1ab9 */ /* 0x000fe40000000800 */
[----:B------:R-:W-:Y:S02]  /*11cd0*/  ULDC.64 UR4, c[0x0][0x1e0] ;  /* 0x0000780000047ab9 */ /* 0x000fe40000000a00 */
[----:B------:R-:W-:Y:S02]  /*11ce0*/  @UP1 UIMAD UR11, UR11, UR8, URZ ;  /* 0x000000080b0b12a4 */ /* 0x000fe4000f8e023f */
[----:B-1----:R-:W-:Y:S01]  /*11cf0*/  @!UP4 USHF.R.S32.HI UR12, URZ, 0x1f, UR6 ;  /* 0x0000001f3f0cc899 */ /* 0x002fe20008011406 */
[----:B---3--:R-:W-:Y:S01]  /*11d00*/  FADD.FTZ R7, R7, R252 ;  /* 0x000000fc07077221 */ /* 0x008fe20000010000 */
[----:B------:R-:W-:Y:S02]  /*11d10*/  @!UP4 UIMAD.WIDE.U32 UR24, UR6, UR4, URZ ;  /* 0x000000040618c2a5 */ /* 0x000fe4000f8e003f */
[----:B------:R-:W-:-:S02]  /*11d20*/  @!UP4 UIMAD UR12, UR12, UR4, URZ ;  /* 0x000000040c0cc2a4 */ /* 0x000fc4000f8e023f */
[----:B------:R-:W1:Y:S01]  /*11d30*/  SHFL.BFLY PT, R0, R7, 0x1, 0x1f ;  /* 0x0c201f0007007f89 */ /* 0x000e6200000e0000 */
        /* <DEDUP_REMOVED lines=9> */
[----:B------:R-:W-:Y:S02]  /*11dd0*/  @UP1 UMOV UR13, 0x1 ;  /* 0x00000001000d1882 */ /* 0x000fe40000000000 */
[----:B------:R-:W-:Y:S02]  /*11de0*/  @!UP1 UIMAD UR13, UR11, UR4, URZ ;  /* 0x000000040b0d92a4 */ /* 0x000fe4000f8e023f */
[----:B------:R-:W-:Y:S02]  /*11df0*/  @UP1 ULDC UR14, c[0x0][0x210] ;  /* 0x00008400000e1ab9 */ /* 0x000fe40000000800 */
[----:B------:R-:W-:Y:S01]  /*11e00*/  UIMAD UR4, UR6, UR13, URZ ;  /* 0x0000000d060472a4 */ /* 0x000fe2000f8e023f */
[----:B-1----:R-:W-:Y:S01]  /*11e10*/  FADD.FTZ R0, R7, R0 ;  /* 0x0000000007007221 */ /* 0x002fe20000010000 */
[----:B------:R-:W-:-:S02]  /*11e20*/  @!UP1 UMOV UR14, 0x1 ;  /* 0x00000001000e9882 */ /* 0x000fc40000000000 */
[----:B------:R-:W-:Y:S02]  /*11e30*/  @!UP0 UIMAD UR15, UR6, UR8, URZ ;  /* 0x00000008060f82a4 */ /* 0x000fe4000f8e023f */
[----:B------:R-:W-:Y:S01]  /*11e40*/  FSETP.NE.FTZ.AND P3, PT, R0, RZ, PT ;  /* 0x000000ff0000720b */ /* 0x000fe20003f75000 */
[----:B------:R-:W-:Y:S02]  /*11e50*/  USEL UR4, UR4, URZ, UP2 ;  /* 0x0000003f04047287 */ /* 0x000fe40009000000 */
[----:B---3--:R-:W-:Y:S02]  /*11e60*/  UIMAD UR5, UR9, UR14, URZ ;  /* 0x0000000e090572a4 */ /* 0x008fe4000f8e023f */
[----:B----4-:R-:W-:Y:S02]  /*11e70*/  UIMAD UR11, UR10, UR11, UR4 ;  /* 0x0000000b0a0b72a4 */ /* 0x010fe4000f8e0204 */
[----:B------:R-:W-:Y:S02]  /*11e80*/  USHF.L.U32 UR5, UR5, 0x6, URZ ;  /* 0x0000000605057899 */ /* 0x000fe4000800063f */
[----:B------:R-:W-:-:S02]  /*11e90*/  @!UP2 UMOV UR26, UR15 ;  /* 0x0000000f001aac82 */ /* 0x000fc40008000000 */
[----:B------:R-:W-:Y:S02]  /*11ea0*/  USHF.R.S32.HI UR4, URZ, 0x1f, UR5 ;  /* 0x0000001f3f047899 */ /* 0x000fe40008011405 */
[----:B------:R-:W1:Y:S01]  /*11eb0*/  @P3 MUFU.RCP R5, R0 ;  /* 0x0000000000053308 */ /* 0x000e620000001000 */
[----:B------:R-:W-:Y:S02]  /*11ec0*/  @!UP2 USHF.R.S32.HI UR27, URZ, 0x1f, UR15 ;  /* 0x0000001f3f1ba899 */ /* 0x000fe4000801140f */
[----:B------:R-:W-:Y:S02]  /*11ed0*/  USHF.R.S32.HI UR6, URZ, 0x1f, UR11 ;  /* 0x0000001f3f067899 */ /* 0x000fe4000801140b */
[----:B------:R-:W-:Y:S02]  /*11ee0*/  UIADD3 UR5, UP1, UP0, UR5, UR26, UR11 ;  /* 0x0000001a05057290 */ /* 0x000fe4000f83e00b */
[----:B------:R-:W-:Y:S01]  /*11ef0*/  @!UP4 UIADD3 UR7, UR25, UR12, URZ ;  /* 0x0000000c1907c290 */ /* 0x000fe2000fffe03f */
[----:B------:R-:W3:Y:S01]  /*11f00*/  @P3 MUFU.LG2 R0, R0 ;  /* 0x0000000000003308 */ /* 0x000ee20000000c00 */
[----:B------:R-:W-:-:S02]  /*11f10*/  UIADD3.X UR4, UR4, UR27, UR6, UP1, UP0 ;  /* 0x0000001b04047290 */ /* 0x000fc40008fe0406 */
[----:B------:R-:W-:Y:S01]  /*11f20*/  @!UP4 UMOV UR18, UR24 ;  /* 0x000000180012cc82 */ /* 0x000fe20008000000 */
[C---:B-1----:R-:W-:Y:S02]  /*11f30*/  FMUL.FTZ R163, R5.reuse, R163 ;  /* 0x000000a305a37220 */ /* 0x042fe40000410000 */
[C---:B------:R-:W-:Y:S02]  /*11f40*/  FMUL.FTZ R162, R5.reuse, R162 ;  /* 0x000000a205a27220 */ /* 0x040fe40000410000 */
        /* <DEDUP_REMOVED lines=93> */
[----:B---3--:R-:W-:-:S03]  /*12520*/  @P3 FMUL.FTZ R0, R0, 0.69314718246459960938 ;  /* 0x3f31721800003820 */ /* 0x008fc60000410000 */
[----:B------:R-:W-:Y:S01]  /*12530*/  F2FP.BF16.PACK_AB R130, R131, R130 ;  /* 0x000000828382723e */ /* 0x000fe200000010ff */
[----:B--2---:R-:W1:Y:S02]  /*12540*/  SHFL.BFLY PT, R9, R4, 0x2, 0x1f ;  /* 0x0c401f0004097f89 */ /* 0x004e6400000e0000 */
[----:B-1----:R-:W-:Y:S01]  /*12550*/  FADD.FTZ R9, R9, R4 ;  /* 0x0000000409097221 */ /* 0x002fe20000010000 */
[----:B------:R-:W-:-:S04]  /*12560*/  MOV R4, 0x3f800000 ;  /* 0x3f80000000047802 */ /* 0x000fc80000000f00 */
[----:B------:R-:W1:Y:S02]  /*12570*/  SHFL.BFLY PT, R2, R9, 0x1, 0x1f ;  /* 0x0c201f0009027f89 */ /* 0x000e6400000e0000 */
[----:B-1----:R-:W-:-:S05]  /*12580*/  FADD.FTZ R2, R9, R2 ;  /* 0x0000000209027221 */ /* 0x002fca0000010000 */
[----:B------:R-:W-:-:S13]  /*12590*/  FSETP.NE.FTZ.AND P4, PT, R2, RZ, PT ;  /* 0x000000ff0200720b */ /* 0x000fda0003f95000 */
[----:B------:R-:W1:Y:S08]  /*125a0*/  @P4 MUFU.RCP R4, R2 ;  /* 0x0000000200044308 */ /* 0x000e700000001000 */
[----:B------:R-:W2:Y:S01]  /*125b0*/  @P4 MUFU.LG2 R2, R2 ;  /* 0x0000000200024308 */ /* 0x000ea20000000c00 */
[C---:B-1----:R-:W-:Y:S02]  /*125c0*/  FMUL.FTZ R160, R4.reuse, R160 ;  /* 0x000000a004a07220 */ /* 0x042fe40000410000 */
[----:B------:R-:W-:-:S02]  /*125d0*/  FMUL.FTZ R161, R4, R161 ;  /* 0x000000a104a17220 */ /* 0x000fc40000410000 */
[C---:B------:R-:W-:Y:S02]  /*125e0*/  FMUL.FTZ R156, R4.reuse, R156 ;  /* 0x0000009c049c7220 */ /* 0x040fe40000410000 */
        /* <DEDUP_REMOVED lines=90> */
[----:B------:R-:W-:Y:S01]  /*12b90*/  FMUL.FTZ R129, R4, R129 ;  /* 0x0000008104817220 */ /* 0x000fe20000410000 */
[----:B------:R-:W-:Y:S01]  /*12ba0*/  F2FP.BF16.PACK_AB R124, R125, R124 ;  /* 0x0000007c7d7c723e */ /* 0x000fe200000010ff */
[----:B------:R-:W1:Y:S01]  /*12bb0*/  S2R R4, SR_TID.X ;  /* 0x0000000000047919 */ /* 0x000e620000002100 */
[----:B--2---:R-:W-:Y:S02]  /*12bc0*/  @P4 FMUL.FTZ R77, R2, 0.69314718246459960938 ;  /* 0x3f317218024d4820 */ /* 0x004fe40000410000 */
[----:B------:R-:W-:Y:S02]  /*12bd0*/  F2FP.BF16.PACK_AB R128, R129, R128 ;  /* 0x000000808180723e */ /* 0x000fe400000010ff */
[----:B-1----:R-:W-:-:S04]  /*12be0*/  SHF.R.S32.HI R7, RZ, 0x1f, R4 ;  /* 0x0000001fff077819 */ /* 0x002fc80000011404 */
[CC--:B------:R-:W-:Y:S02]  /*12bf0*/  LEA.HI R6, R7.reuse, R4.reuse, RZ, 0x2 ;  /* 0x0000000407067211 */ /* 0x0c0fe400078f10ff */
[----:B------:R-:W-:Y:S02]  /*12c00*/  LEA.HI R5, R7, R4, RZ, 0x5 ;  /* 0x0000000407057211 */ /* 0x000fe400078f28ff */
[--C-:B------:R-:W-:Y:S02]  /*12c10*/  SHF.R.S32.HI R9, RZ, 0x2, R6.reuse ;  /* 0x00000002ff097819 */ /* 0x100fe40000011406 */
[----:B------:R-:W-:-:S04]  /*12c20*/  SHF.R.S32.HI R8, RZ, 0x1f, R6 ;  /* 0x0000001fff087819 */ /* 0x000fc80000011406 */
[----:B------:R-:W-:-:S04]  /*12c30*/  LEA.HI R8, R8, R9, RZ, 0x3 ;  /* 0x0000000908087211 */ /* 0x000fc800078f18ff */
[----:B------:R-:W-:-:S04]  /*12c40*/  LOP3.LUT R8, R8, 0xfffffff8, RZ, 0xc0, !PT ;  /* 0xfffffff808087812 */ /* 0x000fc800078ec0ff */
[----:B------:R-:W-:Y:S02]  /*12c50*/  IADD3 R8, R9, -R8, RZ ;  /* 0x8000000809087210 */ /* 0x000fe40007ffe0ff */
[----:B------:R-:W-:Y:S02]  /*12c60*/  LOP3.LUT R9, R6, 0x3ffffffc, RZ, 0xc0, !PT ;  /* 0x3ffffffc06097812 */ /* 0x000fe400078ec0ff */
[----:B------:R-:W-:Y:S02]  /*12c70*/  SHF.L.U32 R10, R8, 0x6, RZ ;  /* 0x00000006080a7819 */ /* 0x000fe400000006ff */
[----:B------:R-:W-:Y:S02]  /*12c80*/  SHF.R.S32.HI R6, RZ, 0x5, R5 ;  /* 0x00000005ff067819 */ /* 0x000fe40000011405 */
[----:B------:R-:W-:Y:S02]  /*12c90*/  IADD3 R9, -R9, R4, RZ ;  /* 0x0000000409097210 */ /* 0x000fe40007ffe1ff */
[----:B------:R-:W-:-:S02]  /*12ca0*/  LOP3.LUT R10, R10, 0x1c0, RZ, 0xc0, !PT ;  /* 0x000001c00a0a7812 */ /* 0x000fc400078ec0ff */
[----:B------:R-:W-:Y:S02]  /*12cb0*/  LOP3.LUT R11, R8, 0x1, RZ, 0xc0, !PT ;  /* 0x00000001080b7812 */ /* 0x000fe400078ec0ff */
[----:B------:R-:W-:Y:S02]  /*12cc0*/  LEA R9, R6, R9, 0x9 ;  /* 0x0000000906097211 */ /* 0x000fe400078e48ff */
[----:B------:R-:W-:Y:S02]  /*12cd0*/  LEA.HI R10, R10, R10, RZ, 0x1d ;  /* 0x0000000a0a0a7211 */ /* 0x000fe400078fe8ff */
[----:B------:R-:W-:Y:S02]  /*12ce0*/  ISETP.NE.U32.AND P0, PT, R11, 0x1, PT ;  /* 0x000000010b00780c */ /* 0x000fe40003f05070 */
[----:B------:R-:W-:Y:S02]  /*12cf0*/  LEA R9, R9, R10, 0x1 ;  /* 0x0000000a09097211 */ /* 0x000fe400078e08ff */
[----:B------:R-:W-:-:S02]  /*12d00*/  R2P PR, R8, 0x6 ;  /* 0x0000000608007804 */ /* 0x000fc40000000000 */
[----:B------:R-:W-:Y:S02]  /*12d10*/  SHF.L.U32 R9, R9, 0x1, RZ ;  /* 0x0000000109097819 */ /* 0x000fe400000006ff */
[----:B------:R-:W-:Y:S02]  /*12d20*/  MOV R8, 0x20 ;  /* 0x0000002000087802 */ /* 0x000fe40000000f00 */
[----:B------:R-:W-:Y:S01]  /*12d30*/  MOV R10, 0x40 ;  /* 0x00000040000a7802 */ /* 0x000fe20000000f00 */
[----:B------:R-:W-:Y:S01]  /*12d40*/  STS [R9], R160 ;  /* 0x000000a009007388 */ /* 0x000fe20000000800 */
[C---:B------:R-:W-:Y:S02]  /*12d50*/  IADD3 R11, R9.reuse, -0x10, RZ ;  /* 0xfffffff0090b7810 */ /* 0x040fe40007ffe0ff */
[----:B------:R-:W-:Y:S01]  /*12d60*/  SEL R8, R8, 0xffffffe0, !P1 ;  /* 0xffffffe008087807 */ /* 0x000fe20004800000 */
[----:B------:R-:W-:Y:S01]  /*12d70*/  STS [R9+0x400], R162 ;  /* 0x000400a209007388 */ /* 0x000fe20000000800 */
[----:B------:R-:W-:-:S02]  /*12d80*/  @P0 IADD3 R11, R9, 0x10, RZ ;  /* 0x00000010090b0810 */ /* 0x000fc40007ffe0ff */
[----:B------:R-:W-:Y:S02]  /*12d90*/  SEL R10, R10, 0xffffffc0, !P2 ;  /* 0xffffffc00a0a7807 */ /* 0x000fe40005000000 */
[C---:B------:R-:W-:Y:S01]  /*12da0*/  IADD3 R13, R9.reuse, R8, RZ ;  /* 0x00000008090d7210 */ /* 0x040fe20007ffe0ff */
[----:B------:R-:W-:Y:S01]  /*12db0*/  STS [R11], R156 ;  /* 0x0000009c0b007388 */ /* 0x000fe20000000800 */
[-C--:B------:R-:W-:Y:S02]  /*12dc0*/  IADD3 R15, R8, R11.reuse, RZ ;  /* 0x0000000b080f7210 */ /* 0x080fe40007ffe0ff */
[-C--:B------:R-:W-:Y:S01]  /*12dd0*/  IADD3 R17, R9, R10.reuse, RZ ;  /* 0x0000000a09117210 */ /* 0x080fe20007ffe0ff */
[----:B------:R-:W-:Y:S01]  /*12de0*/  STS [R11+0x400], R158 ;  /* 0x0004009e0b007388 */ /* 0x000fe20000000800 */
[----:B------:R-:W-:Y:S02]  /*12df0*/  IADD3 R19, R10, R11, RZ ;  /* 0x0000000b0a137210 */ /* 0x000fe40007ffe0ff */
[-C--:B------:R-:W-:Y:S01]  /*12e00*/  IADD3 R21, R13, R10.reuse, RZ ;  /* 0x0000000a0d157210 */ /* 0x080fe20007ffe0ff */
[----:B------:R-:W-:Y:S01]  /*12e10*/  STS [R13], R152 ;  /* 0x000000980d007388 */ /* 0x000fe20000000800 */
[----:B------:R-:W-:-:S02]  /*12e20*/  IADD3 R23, R15, R10, RZ ;  /* 0x0000000a0f177210 */ /* 0x000fc40007ffe0ff */
[----:B------:R-:W-:Y:S01]  /*12e30*/  SHF.R.S32.HI R75, RZ, 0x1f, R6 ;  /* 0x0000001fff4b7819 */ /* 0x000fe20000011406 */
[----:B------:R-:W-:Y:S03]  /*12e40*/  STS [R13+0x400], R154 ;  /* 0x0004009a0d007388 */ /* 0x000fe60000000800 */
        /* <DEDUP_REMOVED lines=111> */
.L_x_268:
[----:B---34-:R-:W-:Y:S05]  /*13540*/  BSYNC B0 ;  /* 0x0000000000007941 */ /* 0x018fea0003800000 */
.L_x_267:
        /* <DEDUP_REMOVED lines=36> */
.L_x_270:
[----:B------:R-:W-:Y:S05]  /*13790*/  BSYNC B0 ;  /* 0x0000000000007941 */ /* 0x000fea0003800000 */
.L_x_269:
        /* <DEDUP_REMOVED lines=22> */
.L_x_272:
[----:B------:R-:W-:Y:S05]  /*13900*/  BSYNC B0 ;  /* 0x0000000000007941 */ /* 0x000fea0003800000 */
.L_x_271:
        /* <DEDUP_REMOVED lines=22> */
.L_x_274:
[----:B------:R-:W-:Y:S05]  /*13a70*/  BSYNC B0 ;  /* 0x0000000000007941 */ /* 0x000fea0003800000 */
.L_x_273:
        /* <DEDUP_REMOVED lines=23> */
.L_x_275:
        /* <DEDUP_REMOVED lines=9> */
.L_x_2027:


//--------------------- .text._ZN5flash16flash_fwd_kernelI23Flash_fwd_kernel_traitsILi256ELi128ELi64ELi8ELb0ELb0EN7cutlass10bfloat16_tE19Flash_kernel_traitsILi256ELi128ELi64ELi8ES3_EELb0ELb0ELb0ELb0ELb0ELb1ELb0ELb0EEEvNS_16Flash_fwd_paramsE --------------------------
	.section	.text._ZN5flash16flash_fwd_kernelI23Flash_fwd_kernel_traitsILi256ELi128ELi64ELi8ELb0ELb0EN7cutlass10bfloat16_tE19Flash_kernel_traitsILi256ELi128ELi64ELi8ES3_EELb0ELb0ELb0ELb0ELb0ELb1ELb0ELb0EEEvNS_16Flash_fwd_paramsE,"ax",@progbits
	.sectioninfo	@"SHI_REGISTERS=254"
	.align	128
        .global         _ZN5flash16flash_fwd_kernelI23Flash_fwd_kernel_traitsILi256ELi128ELi64ELi8ELb0ELb0EN7cutlass10bfloat16_tE19Flash_kernel_traitsILi256ELi128ELi64ELi8ES3_EELb0ELb0ELb0ELb0ELb0ELb1ELb0ELb0EEEvNS_16Flash_fwd_paramsE
        .type           _ZN5flash16flash_fwd_kernelI23Flash_fwd_kernel_traitsILi256ELi128ELi64ELi8ELb0ELb0EN7cutlass10bfloat16_tE19Flash_kernel_traitsILi256ELi128ELi64ELi8ES3_EELb0ELb0ELb0ELb0ELb0ELb1ELb0ELb0EEEvNS_16Flash_fwd_paramsE,@function
        .size           _ZN5flash16flash_fwd_kernelI23Flash_fwd_kernel_traitsILi256ELi128ELi64ELi8ELb0ELb0EN7cutlass10bfloat16_tE19Flash_kernel_traitsILi256ELi128ELi64ELi8ES3_EELb0ELb0ELb0ELb0ELb0ELb1ELb0ELb0EEEvNS_16Flash_fwd_paramsE,(.L_x_2028 - _ZN5flash16flash_fwd_kernelI23Flash_fwd_kernel_traitsILi256ELi128ELi64ELi8ELb0ELb0EN7cutlass10bfloat16_tE19Flash_kernel_traitsILi256ELi128ELi64ELi8ES3_EELb0ELb0ELb0ELb0ELb0ELb1ELb0ELb0EEEvNS_16Flash_fwd_paramsE)
        .other          _ZN5flash16flash_fwd_kernelI23Flash_fwd_kernel_traitsILi256ELi128ELi64ELi8ELb0ELb0EN7cutlass10bfloat16_tE19Flash_kernel_traitsILi256ELi128ELi64ELi8ES3_EELb0ELb0ELb0ELb0ELb0ELb1ELb0ELb0EEEvNS_16Flash_fwd_paramsE,@"STO_CUDA_ENTRY STV_DEFAULT"
_ZN5flash16flash_fwd_kernelI23Flash_fwd_kernel_traitsILi256ELi128ELi64ELi8ELb0ELb0EN7cutlass10bfloat16_tE19Flash_kernel_traitsILi256ELi128ELi64ELi8ES3_EELb0ELb0ELb0ELb0ELb0ELb1ELb0ELb0EEEvNS_16Flash_fwd_paramsE:
.text._ZN5flash16flash_fwd_kernelI23Flash_fwd_kernel_traitsILi256ELi128ELi64ELi8ELb0ELb0EN7cutlass10bfloat16_tE19Flash_kernel_traitsILi256ELi128ELi64ELi8ES3_EELb0ELb0ELb0ELb0ELb0ELb1ELb0ELb0EEEvNS_16Flash_fwd_paramsE:
        /* <DEDUP_REMOVED lines=26> */
[----:B------:R-:W-:Y:S01]  /*01a0*/  MOV R5, UR5 ;  /* 0x0000000500057c02 */ /* 0x000fe20008000f00 */
[----:B------:R-:W-:Y:S01]  /*01b0*/  IMAD.U32 R4, RZ, RZ, UR4 ;  /* 0x00000004ff047e24 */ /* 0x000fe2000f8e00ff */
[----:B------:R-:W-:-:S04]  /*01c0*/  PLOP3.LUT P1, PT, PT, PT, UP1, 0x80, 0x0 ;  /* 0x000000000000781c */ /* 0x000fc80003f2f018 */
[----:B------:R1:W4:Y:S01]  /*01d0*/  @P0 LDG.E R5, [R4.64] ;  /* 0x0000001004050981 */ /* 0x000322000c1e1900 */
[----:B------:R-:W-:-:S06]  /*01e0*/  UIMAD.WIDE UR8, UR10, UR7, UR8 ;  /* 0x000000070a0872a5 */ /* 0x000fcc000f8e0208 */
[----:B------:R-:W-:Y:S01]  /*01f0*/  IMAD.U32 R2, RZ, RZ, UR8 ;  /* 0x00000008ff027e24 */ /* 0x000fe2000f8e00ff */
[----:B------:R-:W-:-:S05]  /*0200*/  MOV R3, UR9 ;  /* 0x0000000900037c02 */ /* 0x000fca0008000f00 */
        /* <DEDUP_REMOVED lines=23> */
.L_x_276:
[----:B------:R-:W-:Y:S02]  /*0380*/  ULDC UR6, c[0x0][0x218] ;  /* 0x0000860000067ab9 */ /* 0x000fe40000000800 */
.L_x_277:
        /* <DEDUP_REMOVED lines=60> */
.L_x_279:
        /* <DEDUP_REMOVED lines=44> */
.L_x_280:
[----:B------:R-:W-:Y:S01]  /*0a10*/  SHF.R.S32.HI R7, RZ, 0x1f, R4 ;  /* 0x0000001fff077819 */ /* 0x000fe20000011404 */
[----:B------:R-:W1:Y:S01]  /*0a20*/  S2R R247, SR_CTAID.X ;  /* 0x0000000000f77919 */ /* 0x000e620000002500 */
[----:B------:R-:W-:Y:S01]  /*0a30*/  UIADD3 UR12, -UR12, UR15, URZ ;  /* 0x0000000f0c0c7290 */ /* 0x000fe2000fffe13f */
[----:B------:R-:W-:Y:S01]  /*0a40*/  SHF.R.S32.HI R235, RZ, 0x1f, R238 ;  /* 0x0000001fffeb7819 */ /* 0x000fe200000114ee */
[----:B------:R-:W-:Y:S01]  /*0a50*/  ULDC.64 UR4, c[0x0][0x1a8] ;  /* 0x00006a0000047ab9 */ /* 0x000fe20000000a00 */
[----:B------:R-:W-:Y:S01]  /*0a60*/  LEA.HI R3, R7, R4, RZ, 0x3 ;  /* 0x0000000407037211 */ /* 0x000fe200078f18ff */
[----:B------:R-:W2:Y:S01]  /*0a70*/  S2R R8, SR_CTAID.Z ;  /* 0x0000000000087919 */ /* 0x000ea20000002700 */
[----:B------:R-:W-:Y:S01]  /*0a80*/  UIMAD UR4, UR19, UR4, URZ ;  /* 0x00000004130472a4 */ /* 0x000fe2000f8e023f */
[----:B------:R-:W-:Y:S01]  /*0a90*/  IMAD R243, R235, c[0x0][0x1b0], RZ ;  /* 0x00006c00ebf37a24 */ /* 0x000fe200078e02ff */
[----:B------:R-:W-:Y:S01]  /*0aa0*/  SHF.R.S32.HI R18, RZ, 0x3, R3 ;  /* 0x00000003ff127819 */ /* 0x000fe20000011403 */
[----:B------:R-:W-:Y:S01]  /*0ab0*/  ULEA.HI.SX32 UR14, UR8, 0xffffffff, 0x1a ;  /* 0xffffffff080e7891 */ /* 0x000fe2000f8fd23f */
[----:B------:R-:W-:Y:S01]  /*0ac0*/  LOP3.LUT R3, R3, 0xfffffff8, RZ, 0xc0, !PT ;  /* 0xfffffff803037812 */ /* 0x000fe200078ec0ff */
[----:B------:R-:W-:Y:S01]  /*0ad0*/  UIMAD UR4, UR11, UR5, UR4 ;  /* 0x000000050b0472a4 */ /* 0x000fe2000f8e0204 */
[----:B------:R-:W-:Y:S01]  /*0ae0*/  IADD3 R6, R18, 0x20, RZ ;  /* 0x0000002012067810 */ /* 0x000fe20007ffe0ff */
[----:B------:R-:W-:Y:S01]  /*0af0*/  UMOV UR10, 0x6 ;  /* 0x00000006000a7882 */ /* 0x000fe20000000000 */
[----:B------:R-:W-:Y:S01]  /*0b00*/  SHF.R.S32.HI R19, RZ, 0x1f, R18 ;  /* 0x0000001fff137819 */ /* 0x000fe20000011412 */
[----:B------:R-:W-:Y:S01]  /*0b10*/  IMAD.IADD R0, R4, 0x1, -R3 ;  /* 0x0000000104007824 */ /* 0x000fe200078e0a03 */
[----:B------:R-:W-:Y:S01]  /*0b20*/  ISETP.GE.AND P2, PT, R6, UR12, PT ;  /* 0x0000000c06007c0c */ /* 0x000fe2000bf46270 */
[----:B------:R-:W-:Y:S01]  /*0b30*/  IMAD R243, R238, c[0x0][0x1b4], R243 ;  /* 0x00006d00eef37a24 */ /* 0x000fe200078e02f3 */
[----:B------:R-:W-:Y:S01]  /*0b40*/  IADD3 R2, R18, 0x40, RZ ;  /* 0x0000004012027810 */ /* 0x000fe20007ffe0ff */
[----:B------:R-:W-:Y:S01]  /*0b50*/  IMAD.SHL.U32 R244, R0, 0x8, RZ ;  /* 0x0000000800f47824 */ /* 0x000fe200078e00ff */
[----:B------:R-:W-:Y:S01]  /*0b60*/  ISETP.GE.AND P3, PT, R18, UR12, PT ;  /* 0x0000000c12007c0c */ /* 0x000fe2000bf66270 */
[----:B------:R-:W-:Y:S01]  /*0b70*/  IMAD R235, R235, c[0x0][0x1b8], RZ ;  /* 0x00006e00ebeb7a24 */ /* 0x000fe200078e02ff */
[----:B------:R-:W-:Y:S01]  /*0b80*/  ISETP.GE.AND P1, PT, R2, UR12, PT ;  /* 0x0000000c02007c0c */ /* 0x000fe2000bf26270 */
[----:B------:R-:W-:Y:S01]  /*0b90*/  UISETP.GE.AND UP0, UPT, UR13, 0x41, UPT ;  /* 0x000000410d00788c */ /* 0x000fe2000bf06270 */
[----:B------:R-:W-:Y:S01]  /*0ba0*/  SHF.R.S32.HI R245, RZ, 0x1f, R244 ;  /* 0x0000001ffff57819 */ /* 0x000fe200000114f4 */
[----:B-1----:R-:W-:Y:S01]  /*0bb0*/  IMAD.WIDE R246, R247, 0x80, R18 ;  /* 0x00000080f7f67825 */ /* 0x002fe200078e0212 */
[----:B------:R-:W-:Y:S01]  /*0bc0*/  IADD3 R10, P0, R244, UR6, RZ ;  /* 0x00000006f40a7c10 */ /* 0x000fe2000ff1e0ff */
[----:B------:R-:W-:Y:S01]  /*0bd0*/  UIMAD UR6, UR14, -0x40, UR13 ;  /* 0xffffffc00e0678a4 */ /* 0x000fe2000f8e020d */
[----:B------:R-:W-:Y:S01]  /*0be0*/  IADD3 R236, R18, 0x60, RZ ;  /* 0x0000006012ec7810 */ /* 0x000fe20007ffe0ff */
[----:B------:R-:W-:Y:S01]  /*0bf0*/  IMAD R235, R238, c[0x0][0x1bc], R235 ;  /* 0x00006f00eeeb7a24 */ /* 0x000fe200078e02eb */
[----:B------:R-:W-:Y:S01]  /*0c00*/  IADD3.X R11, R245, UR18, RZ, P0, !PT ;  /* 0x00000012f50b7c10 */ /* 0x000fe200087fe4ff */
[----:B------:R-:W-:Y:S01]  /*0c10*/  UMOV UR18, 0x5 ;  /* 0x0000000500127882 */ /* 0x000fe20000000000 */
[----:B------:R-:W-:-:S02]  /*0c20*/  @!P2 IADD3 R15, P0, R246, 0x20, RZ ;  /* 0x00000020f60fa810 */ /* 0x000fc40007f1e0ff */
[----:B------:R-:W-:Y:S01]  /*0c30*/  LEA.HI R233, R7, R4, RZ, 0x4 ;  /* 0x0000000407e97211 */ /* 0x000fe200078f20ff */
[----:B--2---:R-:W-:Y:S01]  /*0c40*/  IMAD.WIDE.U32 R8, R8, c[0x0][0x1a8], R10 ;  /* 0x00006a0008087a25 */ /* 0x004fe200078e000a */
[----:B------:R-:W-:-:S03]  /*0c50*/  @!P1 IADD3 R12, P4, R246, 0x40, RZ ;  /* 0x00000040f60c9810 */ /* 0x000fc60007f9e0ff */
[----:B------:R-:W-:Y:S01]  /*0c60*/  @!P2 IMAD.X R2, RZ, RZ, R247, P0 ;  /* 0x000000ffff02a224 */ /* 0x000fe200000e06f7 */
[----:B------:R-:W-:Y:S01]  /*0c70*/  IADD3 R9, R9, UR4, RZ ;  /* 0x0000000409097c10 */ /* 0x000fe2000fffe0ff */
[----:B------:R-:W-:Y:S01]  /*0c80*/  @!P3 IMAD R11, R247, c[0x0][0x190], RZ ;  /* 0x00006400f70bba24 */ /* 0x000fe200078e02ff */
[----:B------:R-:W-:Y:S01]  /*0c90*/  ISETP.GE.AND P0, PT, R236, UR12, PT ;  /* 0x0000000cec007c0c */ /* 0x000fe2000bf06270 */
[----:B------:R-:W-:Y:S01]  /*0ca0*/  @!P2 IMAD R2, R2, c[0x0][0x190], RZ ;  /* 0x000064000202aa24 */ /* 0x000fe200078e02ff */
[----:B------:R-:W-:Y:S01]  /*0cb0*/  ULDC.64 UR4, c[0x0][0x198] ;  /* 0x0000660000047ab9 */ /* 0x000fe20000000a00 */
[----:B------:R-:W-:Y:S01]  /*0cc0*/  @!P3 IMAD.MOV.U32 R22, RZ, RZ, R8 ;  /* 0x000000ffff16b224 */ /* 0x000fe200078e0008 */
[----:B------:R-:W-:Y:S01]  /*0cd0*/  USHF.L.U64.HI UR10, UR4, UR10, UR5 ;  /* 0x0000000a040a7299 */ /* 0x000fe20008010205 */
[----:B------:R-:W-:Y:S01]  /*0ce0*/  @!P3 IMAD.MOV.U32 R23, RZ, RZ, R9 ;  /* 0x000000ffff17b224 */ /* 0x000fe200078e0009 */
[----:B------:R-:W-:Y:S01]  /*0cf0*/  USHF.L.U32 UR11, UR4, 0x6, URZ ;  /* 0x00000006040b7899 */ /* 0x000fe2000800063f */
[----:B------:R-:W-:Y:S01]  /*0d00*/  @!P2 IMAD R5, R15, c[0x0][0x194], R2 ;  /* 0x000065000f05aa24 */ /* 0x000fe200078e0202 */
[----:B------:R-:W-:Y:S01]  /*0d10*/  UIMAD UR19, UR10, UR14, URZ ;  /* 0x0000000e0a1372a4 */ /* 0x000fe2000f8e023f */
[C---:B------:R-:W-:Y:S01]  /*0d20*/  @!P3 IMAD R2, R246.reuse, c[0x0][0x194], R11 ;  /* 0x00006500f602ba24 */ /* 0x040fe200078e020b */
[----:B------:R-:W-:Y:S01]  /*0d30*/  USHF.L.U64.HI UR18, UR4, UR18, UR5 ;  /* 0x0000001204127299 */ /* 0x000fe20008010205 */
[----:B------:R-:W-:-:S04]  /*0d40*/  @!P3 IMAD.WIDE.U32 R22, R246, c[0x0][0x190], R22 ;  /* 0x00006400f616ba25 */ /* 0x000fc800078e0016 */
[----:B------:R-:W-:Y:S01]  /*0d50*/  @!P1 IMAD.X R3, RZ, RZ, R247, P4 ;  /* 0x000000ffff039224 */ /* 0x000fe200020e06f7 */
[----:B------:R-:W-:Y:S01]  /*0d60*/  @!P0 IADD3 R20, P4, R246, 0x60, RZ ;  /* 0x00000060f6148810 */ /* 0x000fe20007f9e0ff */
[----:B------:R-:W-:Y:S01]  /*0d70*/  @!P2 IMAD.WIDE.U32 R14, R15, c[0x0][0x190], R8 ;  /* 0x000064000f0eaa25 */ /* 0x000fe200078e0008 */
[----:B------:R-:W-:-:S03]  /*0d80*/  @!P3 LEA R10, P6, R22, c[0x0][0x160], 0x1 ;  /* 0x00005800160aba11 */ /* 0x000fc600078c08ff */
[----:B------:R-:W-:Y:S01]  /*0d90*/  @!P3 IMAD.IADD R2, R23, 0x1, R2 ;  /* 0x000000011702b824 */ /* 0x000fe200078e0202 */
[----:B------:R-:W-:Y:S01]  /*0da0*/  @!P2 LEA R16, P5, R14, c[0x0][0x160], 0x1 ;  /* 0x000058000e10aa11 */ /* 0x000fe200078a08ff */
[----:B------:R-:W-:Y:S02]  /*0db0*/  @!P1 IMAD R3, R3, c[0x0][0x190], RZ ;  /* 0x0000640003039a24 */ /* 0x000fe400078e02ff */
[----:B------:R-:W-:Y:S01]  /*0dc0*/  @!P2 IMAD.IADD R5, R15, 0x1, R5 ;  /* 0x000000010f05a824 */ /* 0x000fe200078e0205 */
[----:B------:R-:W-:Y:S01]  /*0dd0*/  @!P3 LEA.HI.X R11, R22, c[0x0][0x164], R2, 0x1, P6 ;  /* 0x00005900160bba11 */ /* 0x000fe200030f0c02 */
[C---:B------:R-:W-:Y:S02]  /*0de0*/  @!P1 IMAD R3, R12.reuse, c[0x0][0x194], R3 ;  /* 0x000065000c039a24 */ /* 0x040fe400078e0203 */
[----:B------:R-:W-:Y:S01]  /*0df0*/  @!P1 IMAD.WIDE.U32 R12, R12, c[0x0][0x190], R8 ;  /* 0x000064000c0c9a25 */ /* 0x000fe200078e0008 */
[----:B------:R-:W-:Y:S02]  /*0e00*/  @!P2 LEA.HI.X R17, R14, c[0x0][0x164], R5, 0x1, P5 ;  /* 0x000059000e11aa11 */ /* 0x000fe400028f0c05 */
[----:B------:R-:W-:Y:S01]  /*0e10*/  ISETP.GE.AND P5, PT, R6, UR6, PT ;  /* 0x0000000606007c0c */ /* 0x000fe2000bfa6270 */
[----:B------:R-:W-:Y:S01]  /*0e20*/  @!P0 IMAD.X R2, RZ, RZ, R247, P4 ;  /* 0x000000ffff028224 */ /* 0x000fe200020e06f7 */
[----:B------:R-:W-:Y:S01]  /*0e30*/  @!P1 LEA R14, P6, R12, c[0x0][0x160], 0x1 ;  /* 0x000058000c0e9a11 */ /* 0x000fe200078c08ff */
[----:B------:R-:W-:Y:S01]  /*0e40*/  @!P0 IMAD.MOV.U32 R23, RZ, RZ, R9 ;  /* 0x000000ffff178224 */ /* 0x000fe200078e0009 */
[----:B------:R-:W-:Y:S01]  /*0e50*/  ISETP.GE.AND P4, PT, R6, UR6, PT ;  /* 0x0000000606007c0c */ /* 0x000fe2000bf86270 */
[----:B------:R-:W-:Y:S01]  /*0e60*/  IMAD.SHL.U32 R9, R18, 0x40, RZ ;  /* 0x0000004012097824 */ /* 0x000fe200078e00ff */
[----:B------:R-:W-:Y:S01]  /*0e70*/  LEA.HI R6, R7, R4, RZ, 0x6 ;  /* 0x0000000407067211 */ /* 0x000fe200078f30ff */
[----:B------:R-:W-:-:S02]  /*0e80*/  @!P0 IMAD R5, R2, c[0x0][0x190], RZ ;  /* 0x0000640002058a24 */ /* 0x000fc400078e02ff */
[----:B------:R-:W-:Y:S01]  /*0e90*/  @!P1 IMAD.IADD R3, R13, 0x1, R3 ;  /* 0x000000010d039824 */ /* 0x000fe200078e0203 */
[----:B------:R-:W-:Y:S01]  /*0ea0*/  LOP3.LUT R9, R9, 0x1c0, RZ, 0xc0, !PT ;  /* 0x000001c009097812 */ /* 0x000fe200078ec0ff */
[----:B------:R-:W-:Y:S02]  /*0eb0*/  @!P0 IMAD.MOV.U32 R22, RZ, RZ, R8 ;  /* 0x000000ffff168224 */ /* 0x000fe400078e0008 */
[----:B------:R-:W-:Y:S01]  /*0ec0*/  @!P0 IMAD R2, R20, c[0x0][0x194], R5 ;  /* 0x0000650014028a24 */ /* 0x000fe200078e0205 */
[----:B------:R-:W-:Y:S01]  /*0ed0*/  @!P1 LEA.HI.X R15, R12, c[0x0][0x164], R3, 0x1, P6 ;  /* 0x000059000c0f9a11 */ /* 0x000fe200030f0c03 */
[----:B------:R-:W-:Y:S01]  /*0ee0*/  @!P0 IMAD.WIDE.U32 R20, R20, c[0x0][0x190], R22 ;  /* 0x0000640014148a25 */ /* 0x000fe200078e0016 */
[----:B------:R-:W-:Y:S02]  /*0ef0*/  SHF.R.U32.HI R3, RZ, 0x3, R9 ;  /* 0x00000003ff037819 */ /* 0x000fe40000011609 */
[----:B------:R-:W-:Y:S01]  /*0f00*/  LOP3.LUT R8, R9, 0x38, R244, 0xf8, !PT ;  /* 0x0000003809087812 */ /* 0x000fe200078ef8f4 */
[----:B------:R-:W-:Y:S01]  /*0f10*/  @!P0 IMAD.IADD R2, R21, 0x1, R2 ;  /* 0x0000000115028824 */ /* 0x000fe200078e0202 */
[----:B------:R-:W-:Y:S01]  /*0f20*/  @!P0 LEA R12, P6, R20, c[0x0][0x160], 0x1 ;  /* 0x00005800140c8a11 */ /* 0x000fe200078c08ff */
[----:B------:R-:W-:Y:S01]  /*0f30*/  IMAD.SHL.U32 R6, R6, 0x8, RZ ;  /* 0x0000000806067824 */ /* 0x000fe200078e00ff */
[----:B------:R-:W-:Y:S01]  /*0f40*/  LOP3.LUT R3, R8, R3, RZ, 0x3c, !PT ;  /* 0x0000000308037212 */ /* 0x000fe200078e3cff */
[----:B------:R-:W-:Y:S01]  /*0f50*/  IMAD R5, R19, c[0x0][0x198], RZ ;  /* 0x0000660013057a24 */ /* 0x000fe200078e02ff */
[----:B------:R-:W-:Y:S01]  /*0f60*/  @!P0 LEA.HI.X R13, R20, c[0x0][0x164], R2, 0x1, P6 ;  /* 0x00005900140d8a11 */ /* 0x000fe200030f0c02 */
[----:B------:R-:W-:Y:S01]  /*0f70*/  IMAD.WIDE.U32 R22, R18, c[0x0][0x198], R244 ;  /* 0x0000660012167a25 */ /* 0x000fe200078e00f4 */
[----:B------:R-:W-:-:S02]  /*0f80*/  LOP3.LUT R3, R3, 0xfffffe00, R6, 0xf8, !PT ;  /* 0xfffffe0003037812 */ /* 0x000fc400078ef806 */
[----:B------:R-:W-:Y:S01]  /*0f90*/  LOP3.LUT R9, R233, 0xfffffff0, RZ, 0xc0, !PT ;  /* 0xfffffff0e9097812 */ /* 0x000fe200078ec0ff */
[----:B------:R-:W-:Y:S01]  /*0fa0*/  IMAD R2, R18, c[0x0][0x19c], R5 ;  /* 0x0000670012027a24 */ /* 0x000fe200078e0205 */
[----:B------:R-:W-:Y:S01]  /*0fb0*/  IADD3 R240, P6, R22, UR20, RZ ;  /* 0x0000001416f07c10 */ /* 0x000fe2000ffde0ff */
[----:B------:R-:W-:Y:S01]  /*0fc0*/  IMAD.SHL.U32 R237, R3, 0x2, RZ ;  /* 0x0000000203ed7824 */ /* 0x000fe200078e00ff */
[----:B------:R-:W-:Y:S01]  /*0fd0*/  USHF.L.U32 UR20, UR4, 0x5, URZ ;  /* 0x0000000504147899 */ /* 0x000fe2000800063f */
[----:B------:R-:W-:Y:S01]  /*0fe0*/  IMAD R3, R19, c[0x0][0x1a0], RZ ;  /* 0x0000680013037a24 */ /* 0x000fe200078e02ff */
[----:B------:R-:W-:Y:S01]  /*0ff0*/  IADD3.X R241, R23, UR7, R2, P6, !PT ;  /* 0x0000000717f17c10 */ /* 0x000fe2000b7fe402 */
[----:B------:R-:W-:Y:S01]  /*1000*/  USHF.R.S32.HI UR7, URZ, 0x1f, UR14 ;  /* 0x0000001f3f077899 */ /* 0x000fe2000801140e */
[----:B------:R-:W-:Y:S01]  /*1010*/  @!PT LDS RZ, [RZ] ;  /* 0x00000000fffff984 */ /* 0x000fe20000000800 */
[----:B------:R-:W-:Y:S01]  /*1020*/  @!PT LDS RZ, [RZ] ;  /* 0x00000000fffff984 */ /* 0x000fe20000000800 */
[----:B------:R-:W-:Y:S01]  /*1030*/  @!PT LDS RZ, [RZ] ;  /* 0x00000000fffff984 */ /* 0x000fe20000000800 */
[----:B------:R1:W-:Y:S01]  /*1040*/  @!P3 LDGSTS.E.BYPASS.LTC128B.128 [R237], [R10.64] ;  /* 0x000000000aedbfae */ /* 0x0003e2000b901d50 */
[----:B------:R-:W-:Y:S01]  /*1050*/  ISETP.GE.AND P6, PT, R18, UR6, PT ;  /* 0x0000000612007c0c */ /* 0x000fe2000bfc6270 */
[----:B------:R-:W-:Y:S01]  /*1060*/  IMAD.U32 R5, RZ, RZ, UR14 ;  /* 0x0000000eff057e24 */ /* 0x000fe2000f8e00ff */
[----:B------:R-:W-:Y:S01]  /*1070*/  UIMAD UR19, UR7, UR11, UR19 ;  /* 0x0000000b071372a4 */ /* 0x000fe2000f8e0213 */
[----:B------:R1:W-:Y:S01]  /*1080*/  @!P3 LDGSTS.E.BYPASS.LTC128B.128 [R237+0x4000], [R10.64+0x80] ;  /* 0x040000800aedbfae */ /* 0x0003e2000b901d50 */
[----:B------:R-:W-:Y:S01]  /*1090*/  IMAD.WIDE.U32 R240, R238, c[0x0][0x1b0], R240 ;  /* 0x00006c00eef07a25 */ /* 0x000fe200078e00f0 */
[----:B------:R-:W-:Y:S01]  /*10a0*/  SHF.R.S32.HI R8, RZ, 0x4, R233 ;  /* 0x00000004ff087819 */ /* 0x000fe200000114e9 */
[----:B------:R-:W-:Y:S01]  /*10b0*/  ULDC.64 UR4, c[0x0][0x1a0] ;  /* 0x0000680000047ab9 */ /* 0x000fe20000000a00 */
[----:B------:R1:W-:Y:S01]  /*10c0*/  @!P3 LDGSTS.E.BYPASS.LTC128B.128 [R237+0x8000], [R10.64+0x100] ;  /* 0x080001000aedbfae */ /* 0x0003e2000b901d50 */
[----:B------:R-:W-:Y:S01]  /*10d0*/  IMAD.IADD R243, R241, 0x1, R243 ;  /* 0x00000001f1f37824 */ /* 0x000fe200078e02f3 */
[----:B------:R-:W-:Y:S01]  /*10e0*/  LEA.HI R233, R233, R8, RZ, 0x1 ;  /* 0x00000008e9e97211 */ /* 0x000fe200078f08ff */
[----:B------:R-:W-:Y:S01]  /*10f0*/  IMAD.MOV.U32 R242, RZ, RZ, R240 ;  /* 0x000000fffff27224 */ /* 0x000fe200078e00f0 */
[----:B------:R1:W-:Y:S01]  /*1100*/  @!P3 LDGSTS.E.BYPASS.LTC128B.128 [R237+0xc000], [R10.64+0x180] ;  /* 0x0c0001800aedbfae */ /* 0x0003e2000b901d50 */
[----:B------:R-:W-:Y:S01]  /*1110*/  IMAD R2, R18, c[0x0][0x1a4], R3 ;  /* 0x0000690012027a24 */ /* 0x000fe200078e0203 */
[----:B------:R-:W-:Y:S01]  /*1120*/  LOP3.LUT R233, R233, 0xfffffffe, RZ, 0xc0, !PT ;  /* 0xfffffffee9e97812 */ /* 0x000fe200078ec0ff */
[----:B------:R-:W-:Y:S01]  /*1130*/  IMAD.WIDE.U32 R22, R5, UR11, R242 ;  /* 0x0000000b05167c25 */ /* 0x000fe2000f8e00f2 */
[----:B------:R2:W-:Y:S03]  /*1140*/  @!P2 LDGSTS.E.BYPASS.LTC128B.128 [R237+0x1000], [R16.64] ;  /* 0x0100000010edafae */ /* 0x0005e6000b901d50 */
[----:B------:R-:W-:Y:S01]  /*1150*/  IMAD.IADD R6, R4, 0x1, -R9 ;  /* 0x0000000104067824 */ /* 0x000fe200078e0a09 */
[----:B------:R2:W-:Y:S01]  /*1160*/  @!P2 LDGSTS.E.BYPASS.LTC128B.128 [R237+0x5000], [R16.64+0x80] ;  /* 0x0500008010edafae */ /* 0x0005e2000b901d50 */
[----:B------:R-:W-:-:S03]  /*1170*/  IMAD.IADD R233, R8, 0x1, -R233 ;  /* 0x0000000108e97824 */ /* 0x000fc600078e0ae9 */
[----:B------:R2:W-:Y:S01]  /*1180*/  @!P2 LDGSTS.E.BYPASS.LTC128B.128 [R237+0x9000], [R16.64+0x100] ;  /* 0x0900010010edafae */ /* 0x0005e2000b901d50 */
[----:B------:R-:W-:-:S03]  /*1190*/  SHF.R.S32.HI R3, RZ, 0x1f, R6 ;  /* 0x0000001fff037819 */ /* 0x000fc60000011406 */
[----:B------:R2:W-:Y:S01]  /*11a0*/  @!P2 LDGSTS.E.BYPASS.LTC128B.128 [R237+0xd000], [R16.64+0x180] ;  /* 0x0d00018010edafae */ /* 0x0005e2000b901d50 */
[----:B------:R-:W-:Y:S02]  /*11b0*/  LEA.HI R3, R3, R6, RZ, 0x3 ;  /* 0x0000000603037211 */ /* 0x000fe400078f18ff */
[----:B------:R-:W-:Y:S01]  /*11c0*/  ISETP.GE.AND P2, PT, R18, UR6, PT ;  /* 0x0000000612007c0c */ /* 0x000fe2000bf46270 */
[----:B------:R3:W-:Y:S01]  /*11d0*/  @!P1 LDGSTS.E.BYPASS.LTC128B.128 [R237+0x2000], [R14.64] ;  /* 0x020000000eed9fae */ /* 0x0007e2000b901d50 */
[C---:B------:R-:W-:Y:S01]  /*11e0*/  LOP3.LUT R5, R3.reuse, 0xfffffff8, RZ, 0xc0, !PT ;  /* 0xfffffff803057812 */ /* 0x040fe200078ec0ff */
[----:B------:R-:W-:Y:S02]  /*11f0*/  IMAD.SHL.U32 R3, R3, 0x40, RZ ;  /* 0x0000004003037824 */ /* 0x000fe400078e00ff */
[----:B------:R3:W-:Y:S02]  /*1200*/  @!P1 LDGSTS.E.BYPASS.LTC128B.128 [R237+0x6000], [R14.64+0x80] ;  /* 0x060000800eed9fae */ /* 0x0007e4000b901d50 */
[----:B------:R-:W-:Y:S01]  /*1210*/  IMAD.IADD R5, R6, 0x1, -R5 ;  /* 0x0000000106057824 */ /* 0x000fe200078e0a05 */
[----:B------:R-:W-:Y:S01]  /*1220*/  LOP3.LUT R3, R3, 0xfffffe00, RZ, 0xc0, !PT ;  /* 0xfffffe0003037812 */ /* 0x000fe200078ec0ff */
[----:B-1----:R-:W-:Y:S01]  /*1230*/  IMAD.WIDE.U32 R10, R18, c[0x0][0x1a0], R244 ;  /* 0x00006800120a7a25 */ /* 0x002fe200078e00f4 */
[----:B------:R3:W-:Y:S03]  /*1240*/  @!P1 LDGSTS.E.BYPASS.LTC128B.128 [R237+0xa000], [R14.64+0x100] ;  /* 0x0a0001000eed9fae */ /* 0x0007e6000b901d50 */
[----:B------:R-:W-:Y:S01]  /*1250*/  IMAD.SHL.U32 R6, R0, 0x40, RZ ;  /* 0x0000004000067824 */ /* 0x000fe200078e00ff */
[----:B------:R-:W-:Y:S01]  /*1260*/  IADD3 R20, P3, R10, UR22, RZ ;  /* 0x000000160a147c10 */ /* 0x000fe2000ff7e0ff */
[----:B------:R3:W-:Y:S01]  /*1270*/  @!P1 LDGSTS.E.BYPASS.LTC128B.128 [R237+0xe000], [R14.64+0x180] ;  /* 0x0e0001800eed9fae */ /* 0x0007e2000b901d50 */
[----:B------:R-:W-:-:S02]  /*1280*/  UIMAD.WIDE.U32 UR22, UR14, UR4, URZ ;  /* 0x000000040e1672a5 */ /* 0x000fc4000f8e003f */
[----:B------:R-:W-:Y:S01]  /*1290*/  IADD3.X R21, R11, UR21, R2, P3, !PT ;  /* 0x000000150b157c10 */ /* 0x000fe20009ffe402 */
[----:B------:R1:W-:Y:S01]  /*12a0*/  @!P0 LDGSTS.E.BYPASS.LTC128B.128 [R237+0x3000], [R12.64] ;  /* 0x030000000ced8fae */ /* 0x0003e2000b901d50 */
[----:B------:R-:W-:Y:S01]  /*12b0*/  IADD3 R2, R23, UR19, RZ ;  /* 0x0000001317027c10 */ /* 0x000fe2000fffe0ff */
[----:B------:R-:W-:Y:S01]  /*12c0*/  UIMAD UR4, UR7, UR4, URZ ;  /* 0x00000004070472a4 */ /* 0x000fe2000f8e023f */
[----:B------:R-:W-:Y:S01]  /*12d0*/  @!P6 LEA R10, P3, R22, c[0x0][0x168], 0x1 ;  /* 0x00005a00160aea11 */ /* 0x000fe200078608ff */
[----:B------:R1:W-:Y:S01]  /*12e0*/  @!P0 LDGSTS.E.BYPASS.LTC128B.128 [R237+0x7000], [R12.64+0x80] ;  /* 0x070000800ced8fae */ /* 0x0003e2000b901d50 */
[----:B------:R-:W-:Y:S01]  /*12f0*/  IMAD.WIDE.U32 R238, R238, c[0x0][0x1b8], R20 ;  /* 0x00006e00eeee7a25 */ /* 0x000fe200078e0014 */
[----:B------:R-:W-:Y:S01]  /*1300*/  UIMAD UR4, UR14, UR5, UR4 ;  /* 0x000000050e0472a4 */ /* 0x000fe2000f8e0204 */
[C---:B------:R-:W-:Y:S01]  /*1310*/  @!P6 LEA.HI.X R11, R22.reuse, c[0x0][0x16c], R2, 0x1, P3 ;  /* 0x00005b00160bea11 */ /* 0x040fe200018f0c02 */
[----:B------:R1:W-:Y:S01]  /*1320*/  @!P0 LDGSTS.E.BYPASS.LTC128B.128 [R237+0xb000], [R12.64+0x100] ;  /* 0x0b0001000ced8fae */ /* 0x0003e2000b901d50 */
[----:B------:R-:W-:Y:S01]  /*1330*/  @!P5 IADD3 R9, P3, R22, UR20, RZ ;  /* 0x000000141609dc10 */ /* 0x000fe2000ff7e0ff */
[----:B------:R-:W-:Y:S01]  /*1340*/  UIADD3 UR4, UR23, UR4, URZ ;  /* 0x0000000417047290 */ /* 0x000fe2000fffe03f */
[----:B------:R-:W-:Y:S01]  /*1350*/  IMAD.IADD R235, R239, 0x1, R235 ;  /* 0x00000001efeb7824 */ /* 0x000fe200078e02eb */
[----:B------:R1:W-:Y:S01]  /*1360*/  @!P0 LDGSTS.E.BYPASS.LTC128B.128 [R237+0xf000], [R12.64+0x180] ;  /* 0x0f0001800ced8fae */ /* 0x0003e2000b901d50 */
[----:B------:R-:W-:-:S02]  /*1370*/  @!P5 IADD3.X R2, R2, UR18, RZ, P3, !PT ;  /* 0x000000120202dc10 */ /* 0x000fc40009ffe4ff */
[C---:B------:R-:W-:Y:S01]  /*1380*/  @!P5 LEA R22, P3, R9.reuse, c[0x0][0x168], 0x1 ;  /* 0x00005a000916da11 */ /* 0x040fe200078608ff */
[----:B------:R4:W-:Y:S03]  /*1390*/  @!P6 LDGSTS.E.BYPASS.LTC128B.128 [R237+0x10000], [R10.64] ;  /* 0x100000000aedefae */ /* 0x0009e6000b901d50 */
[----:B------:R-:W-:Y:S01]  /*13a0*/  @!P5 LEA.HI.X R23, R9, c[0x0][0x16c], R2, 0x1, P3 ;  /* 0x00005b000917da11 */ /* 0x000fe200018f0c02 */
[----:B------:R4:W-:Y:S01]  /*13b0*/  @!P6 LDGSTS.E.BYPASS.LTC128B.128 [R237+0x12000], [R10.64+0x80] ;  /* 0x120000800aedefae */ /* 0x0009e2000b901d50 */
[----:B------:R-:W-:Y:S02]  /*13c0*/  IMAD.SHL.U32 R2, R5, 0x40, RZ ;  /* 0x0000004005027824 */ /* 0x000fe400078e00ff */
[----:B------:R-:W-:Y:S01]  /*13d0*/  IMAD.SHL.U32 R9, R233, 0x8, RZ ;  /* 0x00000008e9097824 */ /* 0x000fe200078e00ff */
[----:B------:R4:W-:Y:S02]  /*13e0*/  @!P6 LDGSTS.E.BYPASS.LTC128B.128 [R237+0x14000], [R10.64+0x100] ;  /* 0x140001000aedefae */ /* 0x0009e4000b901d50 */
[----:B------:R-:W-:-:S02]  /*13f0*/  LOP3.LUT R2, R2, 0x1c0, RZ, 0xc0, !PT ;  /* 0x000001c002027812 */ /* 0x000fc400078ec0ff */
[----:B------:R4:W-:Y:S02]  /*1400*/  @!P6 LDGSTS.E.BYPASS.LTC128B.128 [R237+0x16000], [R10.64+0x180] ;  /* 0x160001800aedefae */ /* 0x0009e4000b901d50 */
[----:B------:R-:W-:Y:S02]  /*1410*/  LOP3.LUT R9, R2, 0x8, R9, 0xf8, !PT ;  /* 0x0000000802097812 */ /* 0x000fe400078ef809 */
[----:B------:R5:W-:Y:S01]  /*1420*/  @!P5 LDGSTS.E.BYPASS.LTC128B.128 [R237+0x11000], [R22.64] ;  /* 0x1100000016eddfae */ /* 0x000be2000b901d50 */
[----:B------:R-:W-:-:S03]  /*1430*/  SHF.R.U32.HI R2, RZ, 0x3, R2 ;  /* 0x00000003ff027819 */ /* 0x000fc60000011602 */
[----:B------:R5:W-:Y:S01]  /*1440*/  @!P5 LDGSTS.E.BYPASS.LTC128B.128 [R237+0x13000], [R22.64+0x80] ;  /* 0x1300008016eddfae */ /* 0x000be2000b901d50 */
[----:B------:R-:W-:Y:S01]  /*1450*/  LOP3.LUT R2, R9, R2, RZ, 0x3c, !PT ;  /* 0x0000000209027212 */ /* 0x000fe200078e3cff */
[----:B-1----:R-:W-:Y:S02]  /*1460*/  IMAD.U32 R12, RZ, RZ, UR22 ;  /* 0x00000016ff0c7e24 */ /* 0x002fe4000f8e00ff */
[----:B------:R5:W-:Y:S01]  /*1470*/  @!P5 LDGSTS.E.BYPASS.LTC128B.128 [R237+0x15000], [R22.64+0x100] ;  /* 0x1500010016eddfae */ /* 0x000be2000b901d50 */
[----:B------:R-:W-:-:S03]  /*1480*/  IMAD.U32 R13, RZ, RZ, UR23 ;  /* 0x00000017ff0d7e24 */ /* 0x000fc6000f8e00ff */
[----:B------:R5:W-:Y:S01]  /*1490*/  @!P5 LDGSTS.E.BYPASS.LTC128B.128 [R237+0x17000], [R22.64+0x180] ;  /* 0x1700018016eddfae */ /* 0x000be2000b901d50 */
[----:B------:R-:W-:-:S03]  /*14a0*/  LEA R8, P0, R12, R238, 0x6 ;  /* 0x000000ee0c087211 */ /* 0x000fc600078030ff */
[----:B------:R-:W0:Y:S01]  /*14b0*/  LDGDEPBAR ;  /* 0x00000000000079af */ /* 0x000e220000000000 */
[----:B---3--:R-:W-:Y:S02]  /*14c0*/  @!P2 LEA R14, P1, R8, c[0x0][0x170], 0x1 ;  /* 0x00005c00080eaa11 */ /* 0x008fe400078208ff */
[----:B----4-:R-:W-:Y:S01]  /*14d0*/  LOP3.LUT R10, R6, 0x1c0, RZ, 0xc0, !PT ;  /* 0x000001c0060a7812 */ /* 0x010fe200078ec0ff */
[----:B------:R-:W-:Y:S02]  /*14e0*/  IMAD.U32 R6, RZ, RZ, UR4 ;  /* 0x00000004ff067e24 */ /* 0x000fe4000f8e00ff */
[----:B------:R-:W-:-:S03]  /*14f0*/  IMAD.SHL.U32 R11, R18, 0x8, RZ ;  /* 0x00000008120b7824 */ /* 0x000fc600078e00ff */
[----:B------:R-:W-:Y:S01]  /*1500*/  LEA.HI.X R13, R12, R235, R6, 0x6, P0 ;  /* 0x000000eb0c0d7211 */ /* 0x000fe200000f3406 */
[----:B------:R-:W-:Y:S01]  /*1510*/  @!P4 IMAD.MOV.U32 R6, RZ, RZ, c[0x0][0x1a0] ;  /* 0x00006800ff06c624 */ /* 0x000fe200078e00ff */
[----:B------:R-:W-:Y:S01]  /*1520*/  LEA.HI R12, R7, R4, RZ, 0x5 ;  /* 0x00000004070c7211 */ /* 0x000fe200078f28ff */
[----:B------:R-:W-:Y:S01]  /*1530*/  @!P4 IMAD.MOV.U32 R7, RZ, RZ, c[0x0][0x1a4] ;  /* 0x00006900ff07c624 */ /* 0x000fe200078e00ff */
[----:B------:R-:W-:Y:S01]  /*1540*/  LOP3.LUT R11, R10, 0x8, R11, 0xf8, !PT ;  /* 0x000000080a0b7812 */ /* 0x000fe200078ef80b */
[----:B------:R-:W-:Y:S01]  /*1550*/  IMAD.SHL.U32 R4, R4, 0x2, RZ ;  /* 0x0000000204047824 */ /* 0x000fe200078e00ff */
[----:B------:R-:W-:Y:S02]  /*1560*/  SHF.R.U32.HI R10, RZ, 0x3, R10 ;  /* 0x00000003ff0a7819 */ /* 0x000fe4000001160a */
[----:B------:R-:W-:Y:S02]  /*1570*/  @!P4 LEA R9, P0, R6, R8, 0x5 ;  /* 0x000000080609c211 */ /* 0x000fe400078028ff */
[----:B------:R-:W-:Y:S01]  /*1580*/  SHF.R.S32.HI R12, RZ, 0x5, R12 ;  /* 0x00000005ff0c7819 */ /* 0x000fe2000001140c */
[----:B------:R-:W-:-:S04]  /*1590*/  DEPBAR.LE SB0, 0x0 ;  /* 0x000080000000791a */ /* 0x000fc80000000000 */
[----:B------:R-:W-:Y:S01]  /*15a0*/  BAR.SYNC.DEFER_BLOCKING 0x0 ;  /* 0x0000000000007b1d */ /* 0x000fe20000010000 */
[----:B------:R-:W-:Y:S02]  /*15b0*/  LOP3.LUT R10, R11, R10, RZ, 0x3c, !PT ;  /* 0x0000000a0b0a7212 */ /* 0x000fe400078e3cff */
[----:B------:R-:W-:Y:S01]  /*15c0*/  @!P4 LEA.HI.X R6, R6, R13, R7, 0x5, P0 ;  /* 0x0000000d0606c211 */ /* 0x000fe200000f2c07 */
[----:B------:R-:W-:Y:S01]  /*15d0*/  IMAD R7, R12, 0x400, R3 ;  /* 0x000004000c077824 */ /* 0x000fe200078e0203 */
[----:B------:R-:W-:Y:S01]  /*15e0*/  @!P2 LEA.HI.X R15, R8, c[0x0][0x174], R13, 0x1, P1 ;  /* 0x00005d00080faa11 */ /* 0x000fe200008f0c0d */
[----:B------:R-:W-:Y:S01]  /*15f0*/  IMAD R233, R233, 0x200, R10 ;  /* 0x00000200e9e97824 */ /* 0x000fe200078e020a */
[----:B------:R-:W-:Y:S01]  /*1600*/  @!P4 LEA R8, P0, R9, c[0x0][0x170], 0x1 ;  /* 0x00005c000908ca11 */ /* 0x000fe200078008ff */
[----:B------:R-:W-:Y:S02]  /*1610*/  IMAD.IADD R234, R2, 0x1, R7 ;  /* 0x0000000102ea7824 */ /* 0x000fe400078e0207 */
[----:B------:R-:W-:Y:S01]  /*1620*/  IMAD.SHL.U32 R233, R233, 0x2, RZ ;  /* 0x00000002e9e97824 */ /* 0x000fe200078e00ff */
[----:B------:R-:W-:Y:S01]  /*1630*/  @!P4 LEA.HI.X R9, R9, c[0x0][0x174], R6, 0x1, P0 ;  /* 0x00005d000909ca11 */ /* 0x000fe200000f0c06 */
[----:B------:R-:W-:-:S02]  /*1640*/  IMAD.SHL.U32 R234, R234, 0x2, RZ ;  /* 0x00000002eaea7824 */ /* 0x000fc400078e00ff */
[----:B------:R-:W-:Y:S01]  /*1650*/  IMAD.MOV.U32 R7, RZ, RZ, 0x10 ;  /* 0x00000010ff077424 */ /* 0x000fe200078e00ff */
[----:B------:R-:W-:Y:S01]  /*1660*/  IADD3 R231, R233, 0x10020, RZ ;  /* 0x00010020e9e77810 */ /* 0x000fe20007ffe0ff */
        /* <DEDUP_REMOVED lines=37> */
[----:B------:R-:W-:Y:S01]  /*18c0*/  LDSM.16.M88.4 R24, [R234] ;  /* 0x00000000ea18783b */ /* 0x000fe20000000200 */
[----:B------:R-:W-:Y:S01]  /*18d0*/  IMAD.IADD R227, R233, 0x1, R0 ;  /* 0x00000001e9e37824 */ /* 0x000fe200078e0200 */
[C---:B------:R-:W-:Y:S01]  /*18e0*/  IADD3 R219, R231.reuse, 0x2000, RZ ;  /* 0x00002000e7db7810 */ /* 0x040fe20007ffe0ff */
[----:B------:R-:W-:Y:S01]  /*18f0*/  IMAD.IADD R220, R0, 0x1, R231 ;  /* 0x0000000100dc7824 */ /* 0x000fe200078e02e7 */
[----:B------:R-:W3:Y:S01]  /*1900*/  LDSM.16.M88.4 R72, [R233+0x10000] ;  /* 0x01000000e948783b */ /* 0x000ee20000000200 */
[----:B------:R-:W-:Y:S01]  /*1910*/  IMAD.U32 R0, RZ, RZ, UR14 ;  /* 0x0000000eff007e24 */ /* 0x000fe2000f8e00ff */
[----:B------:R-:W-:-:S02]  /*1920*/  IADD3 R218, R231, 0x2800, RZ ;  /* 0x00002800e7da7810 */ /* 0x000fc40007ffe0ff */
[----:B------:R-:W4:Y:S01]  /*1930*/  LDSM.16.M88.4 R32, [R233+0x11000] ;  /* 0x01100000e920783b */ /* 0x000f220000000200 */
[C---:B------:R-:W-:Y:S02]  /*1940*/  IADD3 R217, R231.reuse, 0x3000, RZ ;  /* 0x00003000e7d97810 */ /* 0x040fe40007ffe0ff */
[C---:B------:R-:W-:Y:S01]  /*1950*/  IADD3 R216, R231.reuse, 0x3800, RZ ;  /* 0x00003800e7d87810 */ /* 0x040fe20007ffe0ff */
[----:B------:R-:W4:Y:S01]  /*1960*/  LDSM.16.M88.4 R40, [R233+0x10800] ;  /* 0x01080000e928783b */ /* 0x000f220000000200 */
        /* <DEDUP_REMOVED lines=14> */
[----:B-----5:R-:W-:Y:S01]  /*1a50*/  LDSM.16.M88.4 R20, [R230] ;  /* 0x00000000e614783b */ /* 0x020fe20000000200 */
[C---:B---3--:R-:W-:Y:S03]  /*1a60*/  HMMA.16816.F32.BF16 R8, R24.reuse, R72, RZ ;  /* 0x000000481808723c */ /* 0x048fe600000418ff */
[----:B--2---:R-:W2:Y:S04]  /*1a70*/  LDSM.16.M88.4 R16, [R227+0x10000] ;  /* 0x01000000e310783b */ /* 0x004ea80000000200 */
[----:B------:R-:W3:Y:S01]  /*1a80*/  LDSM.16.M88.4 R80, [R227+0x11000] ;  /* 0x01100000e350783b */ /* 0x000ee20000000200 */
[C---:B------:R-:W-:Y:S03]  /*1a90*/  HMMA.16816.F32.BF16 R72, R24.reuse, R74, RZ ;  /* 0x0000004a1848723c */ /* 0x040fe600000418ff */
[----:B------:R-:W-:Y:S04]  /*1aa0*/  LDSM.16.M88.4 R76, [R227+0x11800] ;  /* 0x01180000e34c783b */ /* 0x000fe80000000200 */
[----:B------:R-:W-:Y:S01]  /*1ab0*/  LDSM.16.M88.4 R68, [R229] ;  /* 0x00000000e544783b */ /* 0x000fe20000000200 */
[C---:B----4-:R-:W-:Y:S03]  /*1ac0*/  HMMA.16816.F32.BF16 R36, R24.reuse, R32, RZ ;  /* 0x000000201824723c */ /* 0x050fe600000418ff */
        /* <DEDUP_REMOVED lines=9> */
[----:B------:R-:W4:Y:S07]  /*1b60*/  LDSM.16.M88.4 R64, [R220] ;  /* 0x00000000dc40783b */ /* 0x000f2e0000000200 */
        /* <DEDUP_REMOVED lines=18> */
[----:B------:R-:W1:Y:S07]  /*1c90*/  LDSM.16.M88.4 R12, [R233+0x13000] ;  /* 0x01300000e90c783b */ /* 0x000e6e0000000200 */
[C---:B------:R-:W-:Y:S08]  /*1ca0*/  HMMA.16816.F32.BF16 R28, R20.reuse, R76, R28 ;  /* 0x0000004c141c723c */ /* 0x040ff0000004181c */
[----:B------:R-:W-:Y:S01]  /*1cb0*/  HMMA.16816.F32.BF16 R24, R20, R78, R24 ;  /* 0x0000004e1418723c */ /* 0x000fe20000041818 */
[----:B------:R-:W3:Y:S07]  /*1cc0*/  LDSM.16.M88.4 R20, [R233+0x12800] ;  /* 0x01280000e914783b */ /* 0x000eee0000000200 */
[C---:B----4-:R-:W-:Y:S08]  /*1cd0*/  HMMA.16816.F32.BF16 R8, R68.reuse, R64, R8 ;  /* 0x000000404408723c */ /* 0x050ff00000041808 */
[C---:B------:R-:W-:Y:S01]  /*1ce0*/  HMMA.16816.F32.BF16 R76, R68.reuse, R66, R72 ;  /* 0x00000042444c723c */ /* 0x040fe20000041848 */
[----:B------:R-:W-:Y:S04]  /*1cf0*/  LDSM.16.M88.4 R72, [R232+0x4000] ;  /* 0x00400000e848783b */ /* 0x000fe80000000200 */
[----:B------:R-:W4:Y:S03]  /*1d00*/  LDSM.16.M88.4 R64, [R231+0x2000] ;  /* 0x00200000e740783b */ /* 0x000f260000000200 */
[C---:B-----5:R-:W-:Y:S08]  /*1d10*/  HMMA.16816.F32.BF16 R36, R68.reuse, R48, R36 ;  /* 0x000000304424723c */ /* 0x060ff00000041824 */
[C---:B------:R-:W-:Y:S01]  /*1d20*/  HMMA.16816.F32.BF16 R32, R68.reuse, R50, R32 ;  /* 0x000000324420723c */ /* 0x040fe20000041820 */
[----:B------:R-:W5:Y:S07]  /*1d30*/  LDSM.16.M88.4 R48, [R231+0x3000] ;  /* 0x00300000e730783b */ /* 0x000f6e0000000200 */
[C---:B------:R-:W-:Y:S08]  /*1d40*/  HMMA.16816.F32.BF16 R44, R68.reuse, R52, R44 ;  /* 0x00000034442c723c */ /* 0x040ff0000004182c */
[C---:B------:R-:W-:Y:S01]  /*1d50*/  HMMA.16816.F32.BF16 R40, R68.reuse, R54, R40 ;  /* 0x000000364428723c */ /* 0x040fe20000041828 */
[----:B------:R-:W3:Y:S07]  /*1d60*/  LDSM.16.M88.4 R52, [R231+0x2800] ;  /* 0x00280000e734783b */ /* 0x000eee0000000200 */
[C---:B------:R-:W-:Y:S08]  /*1d70*/  HMMA.16816.F32.BF16 R28, R68.reuse, R60, R28 ;  /* 0x0000003c441c723c */ /* 0x040ff0000004181c */
[----:B------:R-:W-:Y:S01]  /*1d80*/  HMMA.16816.F32.BF16 R24, R68, R62, R24 ;  /* 0x0000003e4418723c */ /* 0x000fe20000041818 */
[----:B------:R-:W4:Y:S04]  /*1d90*/  LDSM.16.M88.4 R68, [R231+0x3800] ;  /* 0x00380000e744783b */ /* 0x000f280000000200 */
[----:B------:R-:W-:Y:S03]  /*1da0*/  LDSM.16.M88.4 R60, [R230+0x4000] ;  /* 0x00400000e63c783b */ /* 0x000fe60000000200 */
        /* <DEDUP_REMOVED lines=8> */
[----:B------:R-:W3:Y:S07]  /*1e30*/  LDSM.16.M88.4 R20, [R227+0x12800] ;  /* 0x01280000e314783b */ /* 0x000eee0000000200 */
[C---:B------:R-:W-:Y:S08]  /*1e40*/  HMMA.16816.F32.BF16 R28, R56.reuse, R80, R28 ;  /* 0x00000050381c723c */ /* 0x040ff0000004181c */
[----:B------:R-:W-:Y:S01]  /*1e50*/  HMMA.16816.F32.BF16 R24, R56, R82, R24 ;  /* 0x000000523818723c */ /* 0x000fe20000041818 */
[----:B------:R-:W1:Y:S04]  /*1e60*/  LDSM.16.M88.4 R80, [R227+0x13800] ;  /* 0x01380000e350783b */ /* 0x000e680000000200 */
[----:B------:R-:W-:Y:S03]  /*1e70*/  LDSM.16.M88.4 R56, [R220+0x2000] ;  /* 0x00200000dc38783b */ /* 0x000fe60000000200 */
[C---:B----4-:R-:W-:Y:S08]  /*1e80*/  HMMA.16816.F32.BF16 R8, R72.reuse, R64, R8 ;  /* 0x000000404808723c */ /* 0x050ff00000041808 */
[C---:B------:R-:W-:Y:S01]  /*1e90*/  HMMA.16816.F32.BF16 R76, R72.reuse, R66, R76 ;  /* 0x00000042484c723c */ /* 0x040fe2000004184c */
[----:B------:R-:W4:Y:S07]  /*1ea0*/  LDSM.16.M88.4 R64, [R229+0x4000] ;  /* 0x00400000e540783b */ /* 0x000f2e0000000200 */
        /* <DEDUP_REMOVED lines=46> */
[----:B------:R-:W-:Y:S08]  /*2190*/  HMMA.16816.F32.BF16 R24, R68, R82, R24 ;  /* 0x000000524418723c */ /* 0x000ff00000041818 */
[C---:B----4-:R-:W-:Y:S08]  /*21a0*/  HMMA.16816.F32.BF16 R8, R60.reuse, R56, R8 ;  /* 0x000000383c08723c */ /* 0x050ff00000041808 */
[C---:B------:R-:W-:Y:S01]  /*21b0*/  HMMA.16816.F32.BF16 R76, R60.reuse, R58, R76 ;  /* 0x0000003a3c4c723c */ /* 0x040fe2000004184c */
[----:B------:R-:W-:Y:S07]  /*21c0*/  LDSM.16.M88.4 R56, [R229+0x8000] ;  /* 0x00800000e538783b */ /* 0x000fee0000000200 */
[C---:B-----5:R-:W-:Y:S08]  /*21d0*/  HMMA.16816.F32.BF16 R36, R60.reuse, R48, R36 ;  /* 0x000000303c24723c */ /* 0x060ff00000041824 */
[C---:B------:R-:W-:Y:S01]  /*21e0*/  HMMA.16816.F32.BF16 R32, R60.reuse, R50, R32 ;  /* 0x000000323c20723c */ /* 0x040fe20000041820 */
[----:B------:R-:W4:Y:S07]  /*21f0*/  LDSM.16.M88.4 R48, [R227+0x15800] ;  /* 0x01580000e330783b */ /* 0x000f2e0000000200 */
[C---:B------:R-:W-:Y:S08]  /*2200*/  HMMA.16816.F32.BF16 R44, R60.reuse, R52, R44 ;  /* 0x000000343c2c723c */ /* 0x040ff0000004182c */
[C---:B------:R-:W-:Y:S01]  /*2210*/  HMMA.16816.F32.BF16 R40, R60.reuse, R54, R40 ;  /* 0x000000363c28723c */ /* 0x040fe20000041828 */
[----:B------:R-:W-:Y:S07]  /*2220*/  LDSM.16.M88.4 R52, [R220+0x4000] ;  /* 0x00400000dc34783b */ /* 0x000fee0000000200 */
[C---:B------:R-:W-:Y:S08]  /*2230*/  HMMA.16816.F32.BF16 R28, R60.reuse, R72, R28 ;  /* 0x000000483c1c723c */ /* 0x040ff0000004181c */
[----:B------:R-:W-:Y:S01]  /*2240*/  HMMA.16816.F32.BF16 R24, R60, R74, R24 ;  /* 0x0000004a3c18723c */ /* 0x000fe20000041818 */
[----:B------:R-:W-:Y:S07]  /*2250*/  LDSM.16.M88.4 R60, [R220+0x5000] ;  /* 0x00500000dc3c783b */ /* 0x000fee0000000200 */
        /* <DEDUP_REMOVED lines=8> */
[----:B------:R-:W-:Y:S04]  /*22e0*/  LDSM.16.M88.4 R32, [R234+0xc000] ;  /* 0x00c00000ea20783b */ /* 0x000fe80000000200 */
[----:B------:R-:W-:Y:S03]  /*22f0*/  LDSM.16.M88.4 R20, [R233+0x16000] ;  /* 0x01600000e914783b */ /* 0x000fe60000000200 */
[C---:B----4-:R-:W-:Y:S08]  /*2300*/  HMMA.16816.F32.BF16 R28, R64.reuse, R48, R28 ;  /* 0x00000030401c723c */ /* 0x050ff0000004181c */
[----:B------:R-:W-:Y:S01]  /*2310*/  HMMA.16816.F32.BF16 R64, R64, R50, R24 ;  /* 0x000000324040723c */ /* 0x000fe20000041818 */
[----:B------:R-:W3:Y:S04]  /*2320*/  LDSM.16.M88.4 R48, [R233+0x16800] ;  /* 0x01680000e930783b */ /* 0x000ee80000000200 */
[----:B------:R-:W4:Y:S03]  /*2330*/  LDSM.16.M88.4 R24, [R233+0x17000] ;  /* 0x01700000e918783b */ /* 0x000f260000000200 */
[C---:B--2---:R-:W-:Y:S08]  /*2340*/  HMMA.16816.F32.BF16 R44, R56.reuse, R16, R44 ;  /* 0x00000010382c723c */ /* 0x044ff0000004182c */
[C---:B------:R-:W-:Y:S01]  /*2350*/  HMMA.16816.F32.BF16 R40, R56.reuse, R18, R40 ;  /* 0x000000123828723c */ /* 0x040fe20000041828 */
[----:B------:R-:W2:Y:S07]  /*2360*/  LDSM.16.M88.4 R16, [R233+0x17800] ;  /* 0x01780000e910783b */ /* 0x000eae0000000200 */
        /* <DEDUP_REMOVED lines=10> */
[C---:B---3--:R-:W-:Y:S08]  /*2410*/  HMMA.16816.F32.BF16 R44, R32.reuse, R48, R44 ;  /* 0x00000030202c723c */ /* 0x048ff0000004182c */
[C---:B------:R-:W-:Y:S08]  /*2420*/  HMMA.16816.F32.BF16 R40, R32.reuse, R50, R40 ;  /* 0x000000322028723c */ /* 0x040ff00000041828 */
[C---:B------:R-:W-:Y:S08]  /*2430*/  HMMA.16816.F32.BF16 R8, R32.reuse, R20, R8 ;  /* 0x000000142008723c */ /* 0x040ff00000041808 */
[C---:B------:R-:W-:Y:S01]  /*2440*/  HMMA.16816.F32.BF16 R76, R32.reuse, R22, R76 ;  /* 0x00000016204c723c */ /* 0x040fe2000004184c */
[----:B------:R-:W3:Y:S07]  /*2450*/  LDSM.16.M88.4 R20, [R231+0x7800] ;  /* 0x00780000e714783b */ /* 0x000eee0000000200 */
[C---:B----4-:R-:W-:Y:S08]  /*2460*/  HMMA.16816.F32.BF16 R36, R32.reuse, R24, R36 ;  /* 0x000000182024723c */ /* 0x050ff00000041824 */
[C---:B------:R-:W-:Y:S01]  /*2470*/  HMMA.16816.F32.BF16 R68, R32.reuse, R26, R68 ;  /* 0x0000001a2044723c */ /* 0x040fe20000041844 */
[----:B------:R-:W-:Y:S07]  /*2480*/  LDSM.16.M88.4 R24, [R227+0x16000] ;  /* 0x01600000e318783b */ /* 0x000fee0000000200 */
[C---:B--2---:R-:W-:Y:S01]  /*2490*/  HMMA.16816.F32.BF16 R48, R32.reuse, R16, R28 ;  /* 0x000000102030723c */ /* 0x044fe2000004181c */
[----:B------:R-:W-:Y:S07]  /*24a0*/  LDSM.16.M88.4 R28, [R230+0xc000] ;  /* 0x00c00000e61c783b */ /* 0x000fee0000000200 */
[----:B------:R-:W-:Y:S01]  /*24b0*/  HMMA.16816.F32.BF16 R64, R32, R18, R64 ;  /* 0x000000122040723c */ /* 0x000fe20000041840 */
[----:B------:R-:W2:Y:S04]  /*24c0*/  LDSM.16.M88.4 R16, [R227+0x16800] ;  /* 0x01680000e310783b */ /* 0x000ea80000000200 */
        /* <DEDUP_REMOVED lines=9> */
[C---:B---3--:R-:W-:Y:S01]  /*2560*/  HMMA.16816.F32.BF16 R60, R56.reuse, R20, R48 ;  /* 0x00000014383c723c */ /* 0x048fe20000041830 */
[----:B------:R-:W3:Y:S07]  /*2570*/  LDSM.16.M88.4 R48, [R220+0x6000] ;  /* 0x00600000dc30783b */ /* 0x000eee0000000200 */
[----:B------:R-:W-:Y:S01]  /*2580*/  HMMA.16816.F32.BF16 R64, R56, R22, R64 ;  /* 0x000000163840723c */ /* 0x000fe20000041840 */
[----:B------:R-:W4:Y:S07]  /*2590*/  LDSM.16.M88.4 R20, [R220+0x6800] ;  /* 0x00680000dc14783b */ /* 0x000f2e0000000200 */
[C---:B--2---:R-:W-:Y:S07]  /*25a0*/  HMMA.16816.F32.BF16 R44, R28.reuse, R16, R44 ;  /* 0x000000101c2c723c */ /* 0x044fee000004182c */
[----:B------:R-:W-:Y:S01]  /*25b0*/  LOP3.LUT R17, R4, 0x6, RZ, 0xc0, !PT ;  /* 0x0000000604117812 */ /* 0x000fe200078ec0ff */
[----:B-1----:R-:W-:Y:S04]  /*25c0*/  HMMA.16816.F32.BF16 R36, R28, R12, R36 ;  /* 0x0000000c1c24723c */ /* 0x002fe80000041824 */
[----:B------:R-:W-:-:S04]  /*25d0*/  IMAD R0, R0, 0x40, R17 ;  /* 0x0000004000007824 */ /* 0x000fc800078e0211 */
[C---:B------:R-:W-:Y:S01]  /*25e0*/  HMMA.16816.F32.BF16 R68, R28.reuse, R14, R68 ;  /* 0x0000000e1c44723c */ /* 0x040fe20000041844 */
[----:B------:R-:W1:Y:S01]  /*25f0*/  LDSM.16.M88.4 R12, [R220+0x7000] ;  /* 0x00700000dc0c783b */ /* 0x000e620000000200 */
[C---:B------:R-:W-:Y:S02]  /*2600*/  ISETP.GE.AND P1, PT, R0.reuse, UR13, PT ;  /* 0x0000000d00007c0c */ /* 0x040fe4000bf26270 */
[C---:B------:R-:W-:Y:S02]  /*2610*/  IADD3 R4, R0.reuse, 0x10, RZ ;  /* 0x0000001000047810 */ /* 0x040fe40007ffe0ff */
[----:B------:R-:W-:Y:S02]  /*2620*/  IADD3 R6, R0, 0x9, RZ ;  /* 0x0000000900067810 */ /* 0x000fe40007ffe0ff */
[----:B------:R-:W-:Y:S01]  /*2630*/  HMMA.16816.F32.BF16 R8, R28, R24, R8 ;  /* 0x000000181c08723c */ /* 0x000fe20000041808 */
[----:B------:R-:W-:Y:S02]  /*2640*/  ISETP.GE.AND P4, PT, R4, UR13, PT ;  /* 0x0000000d04007c0c */ /* 0x000fe4000bf86270 */
[----:B------:R-:W-:-:S02]  /*2650*/  IADD3 R4, R0, 0x11, RZ ;  /* 0x0000001100047810 */ /* 0x000fc40007ffe0ff */
[----:B------:R-:W-:Y:S02]  /*2660*/  ISETP.GE.AND P5, PT, R6, UR13, PT ;  /* 0x0000000d06007c0c */ /* 0x000fe4000bfa6270 */
[----:B------:R-:W-:Y:S01]  /*2670*/  IADD3 R6, R0, 0x19, RZ ;  /* 0x0000001900067810 */ /* 0x000fe20007ffe0ff */
[----:B------:R-:W-:Y:S01]  /*2680*/  HMMA.16816.F32.BF16 R40, R28, R18, R40 ;  /* 0x000000121c28723c */ /* 0x000fe20000041828 */
[----:B------:R-:W2:Y:S01]  /*2690*/  LDSM.16.M88.4 R16, [R220+0x7800] ;  /* 0x00780000dc10783b */ /* 0x000ea20000000200 */
[----:B------:R-:W-:Y:S01]  /*26a0*/  ISETP.GE.AND P3, PT, R4, UR13, PT ;  /* 0x0000000d04007c0c */ /* 0x000fe2000bf66270 */
[----:B------:R-:W-:-:S05]  /*26b0*/  DEPBAR.LE SB0, 0x0 ;  /* 0x000080000000791a */ /* 0x000fca0000000000 */
[----:B------:R-:W-:Y:S08]  /*26c0*/  HMMA.16816.F32.BF16 R64, R28, R34, R64 ;  /* 0x000000221c40723c */ /* 0x000ff00000041840 */
[----:B---3--:R-:W-:Y:S08]  /*26d0*/  HMMA.16816.F32.BF16 R8, R52, R48, R8 ;  /* 0x000000303408723c */ /* 0x008ff00000041808 */
[----:B------:R-:W-:Y:S08]  /*26e0*/  HMMA.16816.F32.BF16 R76, R28, R26, R76 ;  /* 0x0000001a1c4c723c */ /* 0x000ff0000004184c */
[----:B----4-:R-:W-:Y:S07]  /*26f0*/  HMMA.16816.F32.BF16 R44, R52, R20, R44 ;  /* 0x00000014342c723c */ /* 0x010fee000004182c */
[C---:B------:R-:W-:Y:S01]  /*2700*/  IADD3 R20, R0.reuse, 0x8, RZ ;  /* 0x0000000800147810 */ /* 0x040fe20007ffe0ff */
[----:B------:R-:W-:Y:S01]  /*2710*/  HMMA.16816.F32.BF16 R60, R28, R32, R60 ;  /* 0x000000201c3c723c */ /* 0x000fe2000004183c */
[----:B------:R-:W-:-:S02]  /*2720*/  IADD3 R21, R0, 0x1, RZ ;  /* 0x0000000100157810 */ /* 0x000fc40007ffe0ff */
[----:B------:R-:W-:Y:S02]  /*2730*/  ISETP.GE.AND P6, PT, R20, UR13, PT ;  /* 0x0000000d14007c0c */ /* 0x000fe4000bfc6270 */
[----:B------:R-:W-:Y:S02]  /*2740*/  ISETP.GE.AND P0, PT, R21, UR13, PT ;  /* 0x0000000d15007c0c */ /* 0x000fe4000bf06270 */
[----:B------:R-:W-:Y:S01]  /*2750*/  IADD3 R20, R0, 0x18, RZ ;  /* 0x0000001800147810 */ /* 0x000fe20007ffe0ff */
[----:B-1----:R-:W-:Y:S01]  /*2760*/  HMMA.16816.F32.BF16 R36, R52, R12, R36 ;  /* 0x0000000c3424723c */ /* 0x002fe20000041824 */
[----:B------:R-:W-:Y:S02]  /*2770*/  FSEL R21, R8, -INF , !P1 ;  /* 0xff80000008157808 */ /* 0x000fe40004800000 */
[----:B------:R-:W-:Y:S02]  /*2780*/  IADD3 R8, R0, 0x20, RZ ;  /* 0x0000002000087810 */ /* 0x000fe40007ffe0ff */
[----:B------:R-:W-:-:S02]  /*2790*/  ISETP.GE.AND P2, PT, R20, UR13, PT ;  /* 0x0000000d14007c0c */ /* 0x000fc4000bf46270 */
[----:B------:R-:W-:Y:S01]  /*27a0*/  FSEL R20, R11, -INF , !P0 ;  /* 0xff8000000b147808 */ /* 0x000fe20004000000 */
[C---:B--2---:R-:W-:Y:S01]  /*27b0*/  HMMA.16816.F32.BF16 R64, R52.reuse, R18, R64 ;  /* 0x000000123440723c */ /* 0x044fe20000041840 */
[----:B------:R-:W-:Y:S02]  /*27c0*/  FSEL R4, R10, -INF , !P1 ;  /* 0xff8000000a047808 */ /* 0x000fe40004800000 */
[----:B------:R-:W-:Y:S02]  /*27d0*/  FSEL R12, R46, -INF , !P4 ;  /* 0xff8000002e0c7808 */ /* 0x000fe40006000000 */
[----:B------:R-:W-:Y:S01]  /*27e0*/  FSEL R11, R44, -INF , !P4 ;  /* 0xff8000002c0b7808 */ /* 0x000fe20006000000 */
[----:B------:R-:W-:Y:S01]  /*27f0*/  BAR.SYNC.DEFER_BLOCKING 0x0 ;  /* 0x0000000000007b1d */ /* 0x000fe20000010000 */
[----:B------:R-:W-:Y:S01]  /*2800*/  ISETP.GE.AND P1, PT, R6, UR13, PT ;  /* 0x0000000d06007c0c */ /* 0x000fe2000bf26270 */
[----:B------:R-:W-:Y:S01]  /*2810*/  HMMA.16816.F32.BF16 R76, R52, R50, R76 ;  /* 0x00000032344c723c */ /* 0x000fe2000004184c */
[----:B------:R-:W-:-:S02]  /*2820*/  IADD3 R6, R0, 0x21, RZ ;  /* 0x0000002100067810 */ /* 0x000fc40007ffe0ff */
[----:B------:R-:W-:-:S05]  /*2830*/  IADD3 R10, R0, 0x31, RZ ;  /* 0x00000031000a7810 */ /* 0x000fca0007ffe0ff */
[C---:B------:R-:W-:Y:S07]  /*2840*/  HMMA.16816.F32.BF16 R40, R52.reuse, R22, R40 ;  /* 0x000000163428723c */ /* 0x040fee0000041828 */
[----:B------:R-:W-:Y:S01]  /*2850*/  FSEL R22, R9, -INF , !P0 ;  /* 0xff80000009167808 */ /* 0x000fe20004000000 */
[----:B------:R-:W-:Y:S01]  /*2860*/  HMMA.16816.F32.BF16 R68, R52, R14, R68 ;  /* 0x0000000e3444723c */ /* 0x000fe20000041844 */
[----:B------:R-:W-:Y:S02]  /*2870*/  ISETP.GE.AND P0, PT, R8, UR13, PT ;  /* 0x0000000d08007c0c */ /* 0x000fe4000bf06270 */
[----:B------:R-:W-:-:S02]  /*2880*/  IADD3 R8, R0, 0x29, RZ ;  /* 0x0000002900087810 */ /* 0x000fc40007ffe0ff */
[----:B------:R-:W-:Y:S02]  /*2890*/  IADD3 R9, R0, 0x28, RZ ;  /* 0x0000002800097810 */ /* 0x000fe40007ffe0ff */
[----:B------:R-:W-:Y:S01]  /*28a0*/  ISETP.GE.AND P4, PT, R8, UR13, PT ;  /* 0x0000000d08007c0c */ /* 0x000fe2000bf86270 */
[----:B------:R-:W-:Y:S01]  /*28b0*/  HMMA.16816.F32.BF16 R60, R52, R16, R60 ;  /* 0x00000010343c723c */ /* 0x000fe2000004183c */
[C---:B------:R-:W-:Y:S02]  /*28c0*/  IADD3 R8, R0.reuse, 0x30, RZ ;  /* 0x0000003000087810 */ /* 0x040fe40007ffe0ff */
[C---:B------:R-:W-:Y:S02]  /*28d0*/  IADD3 R14, R0.reuse, 0x38, RZ ;  /* 0x00000038000e7810 */ /* 0x040fe40007ffe0ff */
[----:B------:R-:W-:Y:S02]  /*28e0*/  IADD3 R0, R0, 0x39, RZ ;  /* 0x0000003900007810 */ /* 0x000fe40007ffe0ff */
[----:B------:R-:W-:-:S02]  /*28f0*/  FSEL R186, R38, -INF , !P0 ;  /* 0xff80000026ba7808 */ /* 0x000fc40004000000 */
[----:B------:R-:W-:Y:S02]  /*2900*/  FSEL R191, R36, -INF , !P0 ;  /* 0xff80000024bf7808 */ /* 0x000fe40004000000 */
[----:B------:R-:W-:Y:S01]  /*2910*/  ISETP.GE.AND P0, PT, R0, UR13, PT ;  /* 0x0000000d00007c0c */ /* 0x000fe2000bf06270 */
[----:B------:R-:W-:Y:S01]  /*2920*/  IMAD.IADD R0, R3, 0x1, R2 ;  /* 0x0000000103007824 */ /* 0x000fe200078e0202 */
[----:B------:R-:W-:Y:S02]  /*2930*/  FSEL R78, R78, -INF , !P6 ;  /* 0xff8000004e4e7808 */ /* 0x000fe40007000000 */
[----:B------:R-:W-:Y:S02]  /*2940*/  FSEL R168, R67, -INF , !P0 ;  /* 0xff80000043a87808 */ /* 0x000fe40004000000 */
[----:B------:R-:W-:Y:S02]  /*2950*/  FSEL R171, R65, -INF , !P0 ;  /* 0xff80000041ab7808 */ /* 0x000fe40004000000 */
[----:B------:R-:W-:-:S02]  /*2960*/  PLOP3.LUT P0, PT, PT, PT, UP0, 0x80, 0x0 ;  /* 0x000000000000781c */ /* 0x000fc40003f0f008 */
[----:B------:R-:W-:Y:S02]  /*2970*/  FSEL R23, R76, -INF , !P6 ;  /* 0xff8000004c177808 */ /* 0x000fe40007000000 */
[----:B------:R-:W-:Y:S02]  /*2980*/  ISETP.GE.AND P6, PT, R6, UR13, PT ;  /* 0x0000000d06007c0c */ /* 0x000fe4000bfc6270 */
[----:B------:R-:W-:Y:S02]  /*2990*/  FSEL R6, R79, -INF , !P5 ;  /* 0xff8000004f067808 */ /* 0x000fe40006800000 */
[----:B------:R-:W-:Y:S02]  /*29a0*/  FSEL R77, R77, -INF , !P5 ;  /* 0xff8000004d4d7808 */ /* 0x000fe40006800000 */
[----:B------:R-:W-:Y:S02]  /*29b0*/  FSEL R16, R47, -INF , !P3 ;  /* 0xff8000002f107808 */ /* 0x000fe40005800000 */
[----:B------:R-:W-:-:S02]  /*29c0*/  FSEL R15, R45, -INF , !P3 ;  /* 0xff8000002d0f7808 */ /* 0x000fc40005800000 */
[----:B------:R-:W-:Y:S02]  /*29d0*/  ISETP.GE.AND P5, PT, R9, UR13, PT ;  /* 0x0000000d09007c0c */ /* 0x000fe4000bfa6270 */
[----:B------:R-:W-:Y:S02]  /*29e0*/  ISETP.GE.AND P3, PT, R8, UR13, PT ;  /* 0x0000000d08007c0c */ /* 0x000fe4000bf66270 */
        /* <DEDUP_REMOVED lines=19> */
[----:B------:R-:W-:Y:S01]  /*2b20*/  ULEA.HI.SX32 UR6, UR8, 0xfffffffe, 0x1a ;  /* 0xfffffffe08067891 */ /* 0x000fe2000f8fd23f */
[----:B------:R-:W-:-:S03]  /*2b30*/  IMAD.U32 R2, RZ, RZ, UR18 ;  /* 0x00000012ff027e24 */ /* 0x000fc6000f8e00ff */
[----:B------:R-:W-:Y:S02]  /*2b40*/  USHF.R.S32.HI UR5, URZ, 0x1f, UR6 ;  /* 0x0000001f3f057899 */ /* 0x000fe40008011406 */
[----:B------:R-:W-:Y:S01]  /*2b50*/  UIMAD UR4, UR10, UR6, URZ ;  /* 0x000000060a0472a4 */ /* 0x000fe2000f8e023f */
[----:B------:R-:W-:-:S03]  /*2b60*/  IMAD.U32 R3, RZ, RZ, UR6 ;  /* 0x00000006ff037e24 */ /* 0x000fc6000f8e00ff */
[----:B------:R-:W-:Y:S01]  /*2b70*/  UIMAD UR4, UR5, UR11, UR4 ;  /* 0x0000000b050472a4 */ /* 0x000fe2000f8e0204 */
[----:B------:R-:W-:-:S04]  /*2b80*/  IMAD.WIDE.U32 R18, R3, UR11, R242 ;  /* 0x0000000b03127c25 */ /* 0x000fc8000f8e00f2 */
[----:B------:R-:W-:Y:S01]  /*2b90*/  IMAD.U32 R3, RZ, RZ, UR20 ;  /* 0x00000014ff037e24 */ /* 0x000fe2000f8e00ff */
[----:B------:R-:W-:Y:S02]  /*2ba0*/  IADD3 R14, R19, UR4, RZ ;  /* 0x00000004130e7c10 */ /* 0x000fe4000fffe0ff */
[----:B------:R-:W-:-:S04]  /*2bb0*/  LEA R24, P1, R18, c[0x0][0x168], 0x1 ;  /* 0x00005a0012187a11 */ /* 0x000fc800078208ff */
[----:B------:R-:W-:Y:S02]  /*2bc0*/  LEA.HI.X R25, R18, c[0x0][0x16c], R14, 0x1, P1 ;  /* 0x00005b0012197a11 */ /* 0x000fe400008f0c0e */
[----:B------:R-:W-:-:S03]  /*2bd0*/  LEA R18, P1, R3, R24, 0x1 ;  /* 0x0000001803127211 */ /* 0x000fc600078208ff */
[----:B------:R-:W-:Y:S01]  /*2be0*/  @!PT LDS RZ, [RZ] ;  /* 0x00000000fffff984 */ /* 0x000fe20000000800 */
[----:B------:R-:W-:Y:S01]  /*2bf0*/  @!PT LDS RZ, [RZ] ;  /* 0x00000000fffff984 */ /* 0x000fe20000000800 */
[----:B------:R-:W-:Y:S01]  /*2c00*/  @!PT LDS RZ, [RZ] ;  /* 0x00000000fffff984 */ /* 0x000fe20000000800 */
[----:B------:R1:W-:Y:S01]  /*2c10*/  LDGSTS.E.BYPASS.LTC128B.128 [R237+0x10000], [R24.64] ;  /* 0x1000000018ed7fae */ /* 0x0003e2000b901d50 */
[----:B------:R-:W-:-:S03]  /*2c20*/  LEA.HI.X R19, R3, R25, R2, 0x1, P1 ;  /* 0x0000001903137211 */ /* 0x000fc600008f0c02 */
        /* <DEDUP_REMOVED lines=8> */
.L_x_281:
        /* <DEDUP_REMOVED lines=76> */
[----:B------:R-:W3:Y:S01]  /*3170*/  LDSM.16.MT88.4 R4, [R224+0x1e000] ;  /* 0x01e00000e004783b */ /* 0x000ee20000004200 */
[--C-:B------:R-:W-:Y:S02]  /*3180*/  FFMA.FTZ R167, R9, c[0x0][0x23c], -R194.reuse ;  /* 0x00008f0009a77a23 */ /* 0x100fe400000108c2 */
[----:B------:R-:W-:Y:S01]  /*3190*/  FFMA.FTZ R2, R13, c[0x0][0x23c], -R194 ;  /* 0x00008f000d027a23 */ /* 0x000fe200000108c2 */
[----:B------:R-:W-:Y:S01]  /*31a0*/  LDSM.16.MT88.4 R20, [R228+0x1a800] ;  /* 0x01a80000e414783b */ /* 0x000fe20000004200 */
[--C-:B------:R-:W-:Y:S01]  /*31b0*/  FFMA.FTZ R175, R12, c[0x0][0x23c], -R169.reuse ;  /* 0x00008f000caf7a23 */ /* 0x100fe200000108a9 */
[----:B------:R-:W-:Y:S01]  /*31c0*/  MUFU.EX2 R176, R176 ;  /* 0x000000b000b07308 */ /* 0x000fe20000000800 */
[--C-:B------:R-:W-:Y:S01]  /*31d0*/  FFMA.FTZ R165, R8, c[0x0][0x23c], -R169.reuse ;  /* 0x00008f0008a57a23 */ /* 0x100fe200000108a9 */
[----:B------:R-:W4:Y:S01]  /*31e0*/  LDSM.16.MT88.4 R12, [R228+0x18800] ;  /* 0x01880000e40c783b */ /* 0x000f220000004200 */
[----:B------:R-:W-:-:S02]  /*31f0*/  FFMA.FTZ R0, R10, c[0x0][0x23c], -R169 ;  /* 0x00008f000a007a23 */ /* 0x000fc400000108a9 */
[--C-:B------:R-:W-:Y:S01]  /*3200*/  FFMA.FTZ R166, R16, c[0x0][0x23c], -R169.reuse ;  /* 0x00008f0010a67a23 */ /* 0x100fe200000108a9 */
[----:B------:R-:W5:Y:S01]  /*3210*/  LDSM.16.MT88.4 R8, [R224+0x18800] ;  /* 0x01880000e008783b */ /* 0x000f620000004200 */
[--C-:B------:R-:W-:Y:S01]  /*3220*/  FFMA.FTZ R182, R191, c[0x0][0x23c], -R194.reuse ;  /* 0x00008f00bfb67a23 */ /* 0x100fe200000108c2 */
[----:B------:R-:W1:Y:S01]  /*3230*/  MUFU.EX2 R173, R173 ;  /* 0x000000ad00ad7308 */ /* 0x000e620000000800 */
        /* <DEDUP_REMOVED lines=13> */
[----:B-1----:R-:W-:Y:S01]  /*3310*/  F2FP.BF16.PACK_AB R150, R173, R176 ;  /* 0x000000b0ad96723e */ /* 0x002fe200000010ff */
        /* <DEDUP_REMOVED lines=8> */
[----:B------:R-:W1:Y:S01]  /*33a0*/  MUFU.EX2 R174, R174 ;  /* 0x000000ae00ae7308 */ /* 0x000e620000000800 */
        /* <DEDUP_REMOVED lines=8> */
[----:B-1----:R-:W-:Y:S02]  /*3430*/  F2FP.BF16.PACK_AB R151, R174, R183 ;  /* 0x000000b7ae97723e */ /* 0x002fe400000010ff */
        /* <DEDUP_REMOVED lines=10> */
[----:B------:R-:W2:Y:S06]  /*34e0*/  MUFU.EX2 R166, R166 ;  /* 0x000000a600a67308 */ /* 0x000eac0000000800 */
        /* <DEDUP_REMOVED lines=47> */
[----:B--2---:R-:W-:Y:S01]  /*37e0*/  F2FP.BF16.PACK_AB R5, R166, R175 ;  /* 0x000000afa605723e */ /* 0x004fe200000010ff */
        /* <DEDUP_REMOVED lines=9> */
[----:B----4-:R-:W-:Y:S01]  /*3880*/  HMMA.16816.F32.BF16 R160, R4, R12, R160 ;  /* 0x0000000c04a0723c */ /* 0x010fe200000418a0 */
[----:B------:R-:W-:-:S07]  /*3890*/  FADD.FTZ R165, R0, R165 ;  /* 0x000000a500a57221 */ /* 0x000fce0000010000 */
[C---:B------:R-:W-:Y:S01]  /*38a0*/  HMMA.16816.F32.BF16 R36, R4.reuse, R14, R36 ;  /* 0x0000000e0424723c */ /* 0x040fe20000041824 */
[----:B------:R-:W1:Y:S07]  /*38b0*/  LDSM.16.MT88.4 R12, [R225+0x1a800] ;  /* 0x01a80000e10c783b */ /* 0x000e6e0000004200 */
[C---:B-----5:R-:W-:Y:S08]  /*38c0*/  HMMA.16816.F32.BF16 R56, R4.reuse, R8, R56 ;  /* 0x000000080438723c */ /* 0x060ff00000041838 */
        /* <DEDUP_REMOVED lines=32> */
[C---:B----4-:R-:W-:Y:S08]  /*3ad0*/  HMMA.16816.F32.BF16 R96, R4.reuse, R28, R96 ;  /* 0x0000001c0460723c */ /* 0x050ff00000041860 */
[C---:B------:R-:W-:Y:S01]  /*3ae0*/  HMMA.16816.F32.BF16 R100, R4.reuse, R30, R100 ;  /* 0x0000001e0464723c */ /* 0x040fe20000041864 */
[----:B------:R-:W-:Y:S07]  /*3af0*/  LDSM.16.MT88.4 R28, [R224+0x1b000] ;  /* 0x01b00000e01c783b */ /* 0x000fee0000004200 */
[C---:B-----5:R-:W-:Y:S08]  /*3b00*/  HMMA.16816.F32.BF16 R104, R4.reuse, R24, R104 ;  /* 0x000000180468723c */ /* 0x060ff00000041868 */
[C---:B------:R-:W-:Y:S01]  /*3b10*/  HMMA.16816.F32.BF16 R108, R4.reuse, R26, R108 ;  /* 0x0000001a046c723c */ /* 0x040fe2000004186c */
[----:B------:R-:W-:Y:S07]  /*3b20*/  LDSM.16.MT88.4 R24, [R228+0x19000] ;  /* 0x01900000e418783b */ /* 0x000fee0000004200 */
[C---:B------:R-:W-:Y:S08]  /*3b30*/  HMMA.16816.F32.BF16 R128, R4.reuse, R16, R128 ;  /* 0x000000100480723c */ /* 0x040ff00000041880 */
[C---:B------:R-:W-:Y:S01]  /*3b40*/  HMMA.16816.F32.BF16 R132, R4.reuse, R18, R132 ;  /* 0x000000120484723c */ /* 0x040fe20000041884 */
[----:B------:R-:W4:Y:S07]  /*3b50*/  LDSM.16.MT88.4 R16, [R226+0x19000] ;  /* 0x01900000e210783b */ /* 0x000f2e0000004200 */
[C---:B---3--:R-:W-:Y:S08]  /*3b60*/  HMMA.16816.F32.BF16 R152, R4.reuse, R20, R152 ;  /* 0x000000140498723c */ /* 0x048ff00000041898 */
        /* <DEDUP_REMOVED lines=20> */
[C---:B----4-:R-:W-:Y:S08]  /*3cb0*/  HMMA.16816.F32.BF16 R40, R4.reuse, R16, R40 ;  /* 0x000000100428723c */ /* 0x050ff00000041828 */
        /* <DEDUP_REMOVED lines=29> */
[C---:B----4-:R-:W-:Y:S08]  /*3e90*/  HMMA.16816.F32.BF16 R96, R4.reuse, R24, R96 ;  /* 0x000000180460723c */ /* 0x050ff00000041860 */
[C---:B------:R-:W-:Y:S01]  /*3ea0*/  HMMA.16816.F32.BF16 R100, R4.reuse, R26, R100 ;  /* 0x0000001a0464723c */ /* 0x040fe20000041864 */
[----:B------:R-:W4:Y:S07]  /*3eb0*/  LDSM.16.MT88.4 R24, [R226+0x19800] ;  /* 0x01980000e218783b */ /* 0x000f2e0000004200 */
[C---:B-----5:R-:W-:Y:S08]  /*3ec0*/  HMMA.16816.F32.BF16 R120, R4.reuse, R20, R120 ;  /* 0x000000140478723c */ /* 0x060ff00000041878 */
[C---:B------:R-:W-:Y:S01]  /*3ed0*/  HMMA.16816.F32.BF16 R124, R4.reuse, R22, R124 ;  /* 0x00000016047c723c */ /* 0x040fe2000004187c */
[----:B------:R-:W5:Y:S07]  /*3ee0*/  LDSM.16.MT88.4 R20, [R225+0x19800] ;  /* 0x01980000e114783b */ /* 0x000f6e0000004200 */
[C---:B---3--:R-:W-:Y:S08]  /*3ef0*/  HMMA.16816.F32.BF16 R128, R4.reuse, R16, R128 ;  /* 0x000000100480723c */ /* 0x048ff00000041880 */
[C---:B------:R-:W-:Y:S01]  /*3f00*/  HMMA.16816.F32.BF16 R132, R4.reuse, R18, R132 ;  /* 0x000000120484723c */ /* 0x040fe20000041884 */
[----:B------:R-:W3:Y:S07]  /*3f10*/  LDSM.16.MT88.4 R16, [R228+0x1b800] ;  /* 0x01b80000e410783b */ /* 0x000eee0000004200 */
        /* <DEDUP_REMOVED lines=56> */
[----:B------:R-:W-:Y:S01]  /*42a0*/  MOV R0, R3 ;  /* 0x0000000300007202 */ /* 0x000fe20000000f00 */
[----:B------:R-:W-:Y:S01]  /*42b0*/  ULDC.64 UR4, c[0x0][0x1a0] ;  /* 0x0000680000047ab9 */ /* 0x000fe20000000a00 */
[----:B------:R-:W-:Y:S01]  /*42c0*/  MOV R165, R164 ;  /* 0x000000a400a57202 */ /* 0x000fe20000000f00 */
[----:B------:R-:W-:-:S02]  /*42d0*/  ULEA.HI.SX32 UR8, UR8, 0xfffffffe, 0x1a ;  /* 0xfffffffe08087891 */ /* 0x000fc4000f8fd23f */
[----:B------:R-:W-:Y:S02]  /*42e0*/  USHF.L.U64.HI UR13, UR4, 0x6, UR5 ;  /* 0x00000006040d7899 */ /* 0x000fe40008010205 */
[----:B------:R-:W-:Y:S02]  /*42f0*/  USHF.L.U32 UR18, UR4, 0x6, URZ ;  /* 0x0000000604127899 */ /* 0x000fe4000800063f */
[----:B------:R-:W-:Y:S01]  /*4300*/  ULDC.64 UR6, c[0x0][0x1a0] ;  /* 0x0000680000067ab9 */ /* 0x000fe20000000a00 */
[----:B------:R-:W-:Y:S06]  /*4310*/  BRA `(.L_x_283) ;  /* 0x000001d000007947 */ /* 0x000fec0003800000 */
.L_x_285:
        /* <DEDUP_REMOVED lines=14> */
[----:B------:R-:W-:Y:S04]  /*4400*/  LEA.HI.X R167, R2, c[0x0][0x16c], R3, 0x1, P2 ;  /* 0x00005b0002a77a11 */ /* 0x000fe800010f0c03 */
[----:B------:R-:W-:Y:S01]  /*4410*/  IADD3.X R169, R167, UR10, RZ, P1, !PT ;  /* 0x0000000aa7a97c10 */ /* 0x000fe20008ffe4ff */
[----:B------:R-:W-:Y:S01]  /*4420*/  @!PT LDS RZ, [RZ] ;  /* 0x00000000fffff984 */ /* 0x000fe20000000800 */
[----:B------:R-:W-:Y:S01]  /*4430*/  @!PT LDS RZ, [RZ] ;  /* 0x00000000fffff984 */ /* 0x000fe20000000800 */
[----:B------:R-:W-:Y:S01]  /*4440*/  @!PT LDS RZ, [RZ] ;  /* 0x00000000fffff984 */ /* 0x000fe20000000800 */
        /* <DEDUP_REMOVED lines=10> */
.L_x_283:
        /* <DEDUP_REMOVED lines=14> */
[----:B------:R-:W-:Y:S04]  /*45d0*/  LEA.HI.X R167, R3, c[0x0][0x174], R2, 0x1, P1 ;  /* 0x00005d0003a77a11 */ /* 0x000fe800008f0c02 */
[----:B------:R-:W-:Y:S01]  /*45e0*/  IADD3.X R23, R167, UR13, RZ, P0, !PT ;  /* 0x0000000da7177c10 */ /* 0x000fe200087fe4ff */
[----:B------:R-:W-:Y:S01]  /*45f0*/  @!PT LDS RZ, [RZ] ;  /* 0x00000000fffff984 */ /* 0x000fe20000000800 */
[----:B------:R-:W-:Y:S01]  /*4600*/  @!PT LDS RZ, [RZ] ;  /* 0x00000000fffff984 */ /* 0x000fe20000000800 */
[----:B------:R-:W-:Y:S01]  /*4610*/  @!PT LDS RZ, [RZ] ;  /* 0x00000000fffff984 */ /* 0x000fe20000000800 */
[----:B------:R1:W-:Y:S01]  /*4620*/  LDGSTS.E.BYPASS.LTC128B.128 [R237+0x18000], [R166.64] ;  /* 0x18000000a6ed7fae */ /* 0x0003e2000b901d50 */
[----:B------:R-:W-:Y:S03]  /*4630*/  ISETP.LT.AND P0, PT, RZ, UR8, PT ;  /* 0x00000008ff007c0c */ /* 0x000fe6000bf01270 */
        /* <DEDUP_REMOVED lines=10> */
[----:B------:R-:W2:Y:S04]  /*46e0*/  LDSM.16.M88.4 R180, [R233+0x11000] ;  /* 0x01100000e9b4783b */ /* 0x000ea80000000200 */
[----:B------:R-:W0:Y:S04]  /*46f0*/  LDGDEPBAR ;  /* 0x00000000000079af */ /* 0x000e280000000000 */
[----:B------:R-:W5:Y:S04]  /*4700*/  LDSM.16.M88.4 R184, [R233+0x11800] ;  /* 0x01180000e9b8783b */ /* 0x000f680000000200 */
[----:B------:R-:W-:Y:S04]  /*4710*/  LDSM.16.M88.4 R188, [R232] ;  /* 0x00000000e8bc783b */ /* 0x000fe80000000200 */
[----:B------:R-:W1:Y:S04]  /*4720*/  LDSM.16.M88.4 R192, [R231] ;  /* 0x00000000e7c0783b */ /* 0x000e680000000200 */
[----:B------:R-:W1:Y:S04]  /*4730*/  LDSM.16.M88.4 R196, [R223] ;  /* 0x00000000dfc4783b */ /* 0x000e680000000200 */
[----:B------:R-:W1:Y:S04]  /*4740*/  LDSM.16.M88.4 R200, [R222] ;  /* 0x00000000dec8783b */ /* 0x000e680000000200 */
[----:B------:R-:W1:Y:S01]  /*4750*/  LDSM.16.M88.4 R204, [R221] ;  /* 0x00000000ddcc783b */ /* 0x000e620000000200 */
[C---:B---3--:R-:W-:Y:S08]  /*4760*/  HMMA.16816.F32.BF16 R4, R168.reuse, R172, RZ ;  /* 0x000000aca804723c */ /* 0x048ff000000418ff */
[C---:B------:R-:W-:Y:S01]  /*4770*/  HMMA.16816.F32.BF16 R8, R168.reuse, R174, RZ ;  /* 0x000000aea808723c */ /* 0x040fe200000418ff */
[----:B------:R-:W-:Y:S07]  /*4780*/  LDSM.16.M88.4 R172, [R230] ;  /* 0x00000000e6ac783b */ /* 0x000fee0000000200 */
[C---:B----4-:R-:W-:Y:S08]  /*4790*/  HMMA.16816.F32.BF16 R12, R168.reuse, R176, RZ ;  /* 0x000000b0a80c723c */ /* 0x050ff000000418ff */
[C---:B------:R-:W-:Y:S01]  /*47a0*/  HMMA.16816.F32.BF16 R16, R168.reuse, R178, RZ ;  /* 0x000000b2a810723c */ /* 0x040fe200000418ff */
[----:B------:R-:W3:Y:S07]  /*47b0*/  LDSM.16.M88.4 R176, [R227+0x10000] ;  /* 0x01000000e3b0783b */ /* 0x000eee0000000200 */
[C---:B--2---:R-:W-:Y:S08]  /*47c0*/  HMMA.16816.F32.BF16 R20, R168.reuse, R180, RZ ;  /* 0x000000b4a814723c */ /* 0x044ff000000418ff */
[C---:B------:R-:W-:Y:S01]  /*47d0*/  HMMA.16816.F32.BF16 R24, R168.reuse, R182, RZ ;  /* 0x000000b6a818723c */ /* 0x040fe200000418ff */
[----:B------:R-:W2:Y:S07]  /*47e0*/  LDSM.16.M88.4 R180, [R227+0x10800] ;  /* 0x01080000e3b4783b */ /* 0x000eae0000000200 */
[C---:B-----5:R-:W-:Y:S08]  /*47f0*/  HMMA.16816.F32.BF16 R28, R168.reuse, R184, RZ ;  /* 0x000000b8a81c723c */ /* 0x060ff000000418ff */
[----:B------:R-:W-:Y:S01]  /*4800*/  HMMA.16816.F32.BF16 R32, R168, R186, RZ ;  /* 0x000000baa820723c */ /* 0x000fe200000418ff */
[----:B------:R-:W4:Y:S04]  /*4810*/  LDSM.16.M88.4 R168, [R227+0x11000] ;  /* 0x01100000e3a8783b */ /* 0x000f280000000200 */
[----:B------:R-:W5:Y:S03]  /*4820*/  LDSM.16.M88.4 R184, [R227+0x11800] ;  /* 0x01180000e3b8783b */ /* 0x000f660000000200 */
[C---:B-1----:R-:W-:Y:S08]  /*4830*/  HMMA.16816.F32.BF16 R4, R188.reuse, R192, R4 ;  /* 0x000000c0bc04723c */ /* 0x042ff00000041804 */
[C---:B------:R-:W-:Y:S01]  /*4840*/  HMMA.16816.F32.BF16 R8, R188.reuse, R194, R8 ;  /* 0x000000c2bc08723c */ /* 0x040fe20000041808 */
[----:B------:R-:W-:Y:S07]  /*4850*/  LDSM.16.M88.4 R192, [R229] ;  /* 0x00000000e5c0783b */ /* 0x000fee0000000200 */
[C---:B------:R-:W-:Y:S08]  /*4860*/  HMMA.16816.F32.BF16 R12, R188.reuse, R196, R12 ;  /* 0x000000c4bc0c723c */ /* 0x040ff0000004180c */
[C---:B------:R-:W-:Y:S01]  /*4870*/  HMMA.16816.F32.BF16 R16, R188.reuse, R198, R16 ;  /* 0x000000c6bc10723c */ /* 0x040fe20000041810 */
[----:B------:R-:W1:Y:S07]  /*4880*/  LDSM.16.M88.4 R196, [R220] ;  /* 0x00000000dcc4783b */ /* 0x000e6e0000000200 */
        /* <DEDUP_REMOVED lines=10> */
[C---:B--2---:R-:W-:Y:S08]  /*4930*/  HMMA.16816.F32.BF16 R12, R172.reuse, R180, R12 ;  /* 0x000000b4ac0c723c */ /* 0x044ff0000004180c */
[C---:B------:R-:W-:Y:S01]  /*4940*/  HMMA.16816.F32.BF16 R16, R172.reuse, R182, R16 ;  /* 0x000000b6ac10723c */ /* 0x040fe20000041810 */
[----:B------:R-:W-:Y:S07]  /*4950*/  LDSM.16.M88.4 R180, [R233+0x12800] ;  /* 0x01280000e9b4783b */ /* 0x000fee0000000200 */
[C---:B----4-:R-:W-:Y:S08]  /*4960*/  HMMA.16816.F32.BF16 R20, R172.reuse, R168, R20 ;  /* 0x000000a8ac14723c */ /* 0x050ff00000041814 */
[C---:B------:R-:W-:Y:S01]  /*4970*/  HMMA.16816.F32.BF16 R24, R172.reuse, R170, R24 ;  /* 0x000000aaac18723c */ /* 0x040fe20000041818 */
[----:B------:R-:W2:Y:S07]  /*4980*/  LDSM.16.M88.4 R168, [R234+0x4000] ;  /* 0x00400000eaa8783b */ /* 0x000eae0000000200 */
[C---:B-----5:R-:W-:Y:S08]  /*4990*/  HMMA.16816.F32.BF16 R28, R172.reuse, R184, R28 ;  /* 0x000000b8ac1c723c */ /* 0x060ff0000004181c */
[----:B------:R-:W-:Y:S01]  /*49a0*/  HMMA.16816.F32.BF16 R32, R172, R186, R32 ;  /* 0x000000baac20723c */ /* 0x000fe20000041820 */
[----:B------:R-:W3:Y:S04]  /*49b0*/  LDSM.16.M88.4 R172, [R233+0x13000] ;  /* 0x01300000e9ac783b */ /* 0x000ee80000000200 */
[----:B------:R-:W4:Y:S03]  /*49c0*/  LDSM.16.M88.4 R184, [R233+0x13800] ;  /* 0x01380000e9b8783b */ /* 0x000f260000000200 */
[C---:B-1----:R-:W-:Y:S08]  /*49d0*/  HMMA.16816.F32.BF16 R4, R192.reuse, R196, R4 ;  /* 0x000000c4c004723c */ /* 0x042ff00000041804 */
[C---:B------:R-:W-:Y:S01]  /*49e0*/  HMMA.16816.F32.BF16 R8, R192.reuse, R198, R8 ;  /* 0x000000c6c008723c */ /* 0x040fe20000041808 */
[----:B------:R-:W-:Y:S07]  /*49f0*/  LDSM.16.M88.4 R196, [R219] ;  /* 0x00000000dbc4783b */ /* 0x000fee0000000200 */
[C---:B------:R-:W-:Y:S08]  /*4a00*/  HMMA.16816.F32.BF16 R12, R192.reuse, R200, R12 ;  /* 0x000000c8c00c723c */ /* 0x040ff0000004180c */
[C---:B------:R-:W-:Y:S01]  /*4a10*/  HMMA.16816.F32.BF16 R16, R192.reuse, R202, R16 ;  /* 0x000000cac010723c */ /* 0x040fe20000041810 */
[----:B------:R-:W-:Y:S07]  /*4a20*/  LDSM.16.M88.4 R200, [R218] ;  /* 0x00000000dac8783b */ /* 0x000fee0000000200 */
[C---:B------:R-:W-:Y:S08]  /*4a30*/  HMMA.16816.F32.BF16 R20, R192.reuse, R188, R20 ;  /* 0x000000bcc014723c */ /* 0x040ff00000041814 */
[C---:B------:R-:W-:Y:S01]  /*4a40*/  HMMA.16816.F32.BF16 R24, R192.reuse, R190, R24 ;  /* 0x000000bec018723c */ /* 0x040fe20000041818 */
[----:B------:R-:W1:Y:S07]  /*4a50*/  LDSM.16.M88.4 R188, [R232+0x4000] ;  /* 0x00400000e8bc783b */ /* 0x000e6e0000000200 */
[C---:B------:R-:W-:Y:S08]  /*4a60*/  HMMA.16816.F32.BF16 R28, R192.reuse, R204, R28 ;  /* 0x000000ccc01c723c */ /* 0x040ff0000004181c */
[----:B------:R-:W-:Y:S01]  /*4a70*/  HMMA.16816.F32.BF16 R32, R192, R206, R32 ;  /* 0x000000cec020723c */ /* 0x000fe20000041820 */
[----:B------:R-:W5:Y:S04]  /*4a80*/  LDSM.16.M88.4 R192, [R217] ;  /* 0x00000000d9c0783b */ /* 0x000f680000000200 */
[----:B------:R-:W1:Y:S03]  /*4a90*/  LDSM.16.M88.4 R204, [R216] ;  /* 0x00000000d8cc783b */ /* 0x000e660000000200 */
[C---:B--2---:R-:W-:Y:S08]  /*4aa0*/  HMMA.16816.F32.BF16 R4, R168.reuse, R176, R4 ;  /* 0x000000b0a804723c */ /* 0x044ff00000041804 */
[C---:B------:R-:W-:Y:S01]  /*4ab0*/  HMMA.16816.F32.BF16 R8, R168.reuse, R178, R8 ;  /* 0x000000b2a808723c */ /* 0x040fe20000041808 */
[----:B------:R-:W-:Y:S07]  /*4ac0*/  LDSM.16.M88.4 R176, [R227+0x12000] ;  /* 0x01200000e3b0783b */ /* 0x000fee0000000200 */
[C---:B------:R-:W-:Y:S08]  /*4ad0*/  HMMA.16816.F32.BF16 R12, R168.reuse, R180, R12 ;  /* 0x000000b4a80c723c */ /* 0x040ff0000004180c */
[C---:B------:R-:W-:Y:S01]  /*4ae0*/  HMMA.16816.F32.BF16 R16, R168.reuse, R182, R16 ;  /* 0x000000b6a810723c */ /* 0x040fe20000041810 */
[----:B------:R-:W-:Y:S07]  /*4af0*/  LDSM.16.M88.4 R180, [R227+0x12800] ;  /* 0x01280000e3b4783b */ /* 0x000fee0000000200 */
[C---:B---3--:R-:W-:Y:S08]  /*4b00*/  HMMA.16816.F32.BF16 R20, R168.reuse, R172, R20 ;  /* 0x000000aca814723c */ /* 0x048ff00000041814 */
[C---:B------:R-:W-:Y:S01]  /*4b10*/  HMMA.16816.F32.BF16 R24, R168.reuse, R174, R24 ;  /* 0x000000aea818723c */ /* 0x040fe20000041818 */
[----:B------:R-:W2:Y:S07]  /*4b20*/  LDSM.16.M88.4 R172, [R230+0x4000] ;  /* 0x00400000e6ac783b */ /* 0x000eae0000000200 */
[C---:B----4-:R-:W-:Y:S08]  /*4b30*/  HMMA.16816.F32.BF16 R28, R168.reuse, R184, R28 ;  /* 0x000000b8a81c723c */ /* 0x050ff0000004181c */
[----:B------:R-:W-:Y:S01]  /*4b40*/  HMMA.16816.F32.BF16 R32, R168, R186, R32 ;  /* 0x000000baa820723c */ /* 0x000fe20000041820 */
[----:B------:R-:W3:Y:S04]  /*4b50*/  LDSM.16.M88.4 R168, [R227+0x13000] ;  /* 0x01300000e3a8783b */ /* 0x000ee80000000200 */
[----:B------:R-:W4:Y:S03]  /*4b60*/  LDSM.16.M88.4 R184, [R227+0x13800] ;  /* 0x01380000e3b8783b */ /* 0x000f260000000200 */
[C---:B-1----:R-:W-:Y:S08]  /*4b70*/  HMMA.16816.F32.BF16 R4, R188.reuse, R196, R4 ;  /* 0x000000c4bc04723c */ /* 0x042ff00000041804 */
[C---:B------:R-:W-:Y:S01]  /*4b80*/  HMMA.16816.F32.BF16 R8, R188.reuse, R198, R8 ;  /* 0x000000c6bc08723c */ /* 0x040fe20000041808 */
[----:B------:R-:W-:Y:S07]  /*4b90*/  LDSM.16.M88.4 R196, [R220+0x2000] ;  /* 0x00200000dcc4783b */ /* 0x000fee0000000200 */
[C---:B------:R-:W-:Y:S08]  /*4ba0*/  HMMA.16816.F32.BF16 R12, R188.reuse, R200, R12 ;  /* 0x000000c8bc0c723c */ /* 0x040ff0000004180c */
[C---:B------:R-:W-:Y:S01]  /*4bb0*/  HMMA.16816.F32.BF16 R16, R188.reuse, R202, R16 ;  /* 0x000000cabc10723c */ /* 0x040fe20000041810 */
[----:B------:R-:W-:Y:S07]  /*4bc0*/  LDSM.16.M88.4 R200, [R220+0x2800] ;  /* 0x00280000dcc8783b */ /* 0x000fee0000000200 */
[C---:B-----5:R-:W-:Y:S08]  /*4bd0*/  HMMA.16816.F32.BF16 R20, R188.reuse, R192, R20 ;  /* 0x000000c0bc14723c */ /* 0x060ff00000041814 */
[C---:B------:R-:W-:Y:S01]  /*4be0*/  HMMA.16816.F32.BF16 R24, R188.reuse, R194, R24 ;  /* 0x000000c2bc18723c */ /* 0x040fe20000041818 */
[----:B------:R-:W1:Y:S07]  /*4bf0*/  LDSM.16.M88.4 R192, [R229+0x4000] ;  /* 0x00400000e5c0783b */ /* 0x000e6e0000000200 */
[C---:B------:R-:W-:Y:S08]  /*4c00*/  HMMA.16816.F32.BF16 R28, R188.reuse, R204, R28 ;  /* 0x000000ccbc1c723c */ /* 0x040ff0000004181c */
[----:B------:R-:W-:Y:S01]  /*4c10*/  HMMA.16816.F32.BF16 R32, R188, R206, R32 ;  /* 0x000000cebc20723c */ /* 0x000fe20000041820 */
[----:B------:R-:W5:Y:S04]  /*4c20*/  LDSM.16.M88.4 R188, [R220+0x3000] ;  /* 0x00300000dcbc783b */ /* 0x000f680000000200 */
[----:B------:R-:W1:Y:S03]  /*4c30*/  LDSM.16.M88.4 R204, [R220+0x3800] ;  /* 0x00380000dccc783b */ /* 0x000e660000000200 */
        /* <DEDUP_REMOVED lines=19> */
[C---:B-----5:R-:W-:Y:S08]  /*4d70*/  HMMA.16816.F32.BF16 R20, R192.reuse, R188, R20 ;  /* 0x000000bcc014723c */ /* 0x060ff00000041814 */
        /* <DEDUP_REMOVED lines=84> */
[C---:B--2---:R-:W-:Y:S01]  /*52c0*/  HMMA.16816.F32.BF16 R4, R172.reuse, R176, R4 ;  /* 0x000000b0ac04723c */ /* 0x044fe20000041804 */
[----:B------:R-:W-:Y:S04]  /*52d0*/  DEPBAR.LE SB0, 0x0 ;  /* 0x000080000000791a */ /* 0x000fe80000000000 */
[----:B------:R-:W-:Y:S03]  /*52e0*/  BAR.SYNC.DEFER_BLOCKING 0x0 ;  /* 0x0000000000007b1d */ /* 0x000fe60000010000 */
[C---:B------:R-:W-:Y:S08]  /*52f0*/  HMMA.16816.F32.BF16 R8, R172.reuse, R178, R8 ;  /* 0x000000b2ac08723c */ /* 0x040ff00000041808 */
[C---:B------:R-:W-:Y:S08]  /*5300*/  HMMA.16816.F32.BF16 R12, R172.reuse, R180, R12 ;  /* 0x000000b4ac0c723c */ /* 0x040ff0000004180c */
[C---:B------:R-:W-:Y:S08]  /*5310*/  HMMA.16816.F32.BF16 R16, R172.reuse, R182, R16 ;  /* 0x000000b6ac10723c */ /* 0x040ff00000041810 */
[C---:B---3--:R-:W-:Y:S08]  /*5320*/  HMMA.16816.F32.BF16 R20, R172.reuse, R168, R20 ;  /* 0x000000a8ac14723c */ /* 0x048ff00000041814 */
[C---:B------:R-:W-:Y:S08]  /*5330*/  HMMA.16816.F32.BF16 R24, R172.reuse, R170, R24 ;  /* 0x000000aaac18723c */ /* 0x040ff00000041818 */
[C---:B----4-:R-:W-:Y:S08]  /*5340*/  HMMA.16816.F32.BF16 R28, R172.reuse, R184, R28 ;  /* 0x000000b8ac1c723c */ /* 0x050ff0000004181c */
[----:B------:R-:W-:Y:S08]  /*5350*/  HMMA.16816.F32.BF16 R32, R172, R186, R32 ;  /* 0x000000baac20723c */ /* 0x000ff00000041820 */
[C---:B-1----:R-:W-:Y:S08]  /*5360*/  HMMA.16816.F32.BF16 R4, R192.reuse, R196, R4 ;  /* 0x000000c4c004723c */ /* 0x042ff00000041804 */
        /* <DEDUP_REMOVED lines=8> */
.L_x_284:
[----:B------:R-:W-:Y:S01]  /*53f0*/  FMNMX.FTZ R2, R4, R165, !PT ;  /* 0x000000a504027209 */ /* 0x000fe20007810000 */
[----:B------:R-:W-:Y:S01]  /*5400*/  LDSM.16.MT88.4 R172, [R226+0x18000] ;  /* 0x01800000e2ac783b */ /* 0x000fe20000004200 */
[----:B------:R-:W-:Y:S01]  /*5410*/  FMNMX.FTZ R164, R6, R0, !PT ;  /* 0x0000000006a47209 */ /* 0x000fe20007810000 */
[----:B------:R-:W-:Y:S01]  /*5420*/  UIADD3 UR8, UR8, -0x1, URZ ;  /* 0xffffffff08087890 */ /* 0x000fe2000fffe03f */
[----:B------:R-:W-:Y:S02]  /*5430*/  FMNMX.FTZ R3, R5, R2, !PT ;  /* 0x0000000205037209 */ /* 0x000fe40007810000 */
[----:B-1----:R-:W-:Y:S02]  /*5440*/  FMNMX.FTZ R167, R7, R164, !PT ;  /* 0x000000a407a77209 */ /* 0x002fe40007810000 */
        /* <DEDUP_REMOVED lines=482> */
.L_x_282:
        /* <DEDUP_REMOVED lines=401> */
.L_x_287:
[----:B---34-:R-:W-:Y:S05]  /*8b80*/  BSYNC B0 ;  /* 0x0000000000007941 */ /* 0x018fea0003800000 */
.L_x_286:
        /* <DEDUP_REMOVED lines=27> */
.L_x_289:
[----:B------:R-:W-:Y:S05]  /*8d40*/  BSYNC B0 ;  /* 0x0000000000007941 */ /* 0x000fea0003800000 */
.L_x_288:
        /* <DEDUP_REMOVED lines=18> */
.L_x_291:
[----:B------:R-:W-:Y:S05]  /*8e70*/  BSYNC B0 ;  /* 0x0000000000007941 */ /* 0x000fea0003800000 */
.L_x_290:
        /* <DEDUP_REMOVED lines=18> */
.L_x_293:
[----:B------:R-:W-:Y:S05]  /*8fa0*/  BSYNC B0 ;  /* 0x0000000000007941 */ /* 0x000fea0003800000 */
.L_x_292:
        /* <DEDUP_REMOVED lines=16> */
.L_x_278:
        /* <DEDUP_REMOVED lines=73> */
.L_x_295:
[----:B------:R-:W-:Y:S05]  /*9540*/  BSYNC B0 ;  /* 0x0000000000007941 */ /* 0x000fea0003800000 */
.L_x_294:
        /* <DEDUP_REMOVED lines=18> */
.L_x_297:
[----:B------:R-:W-:Y:S05]  /*9670*/  BSYNC B0 ;  /* 0x0000000000007941 */ /* 0x000fea0003800000 */
.L_x_296:
        /* <DEDUP_REMOVED lines=18> */
.L_x_299:
[----:B------:R-:W-:Y:S05]  /*97a0*/  BSYNC B0 ;  /* 0x0000000000007941 */ /* 0x000fea0003800000 */
.L_x_298:
        /* <DEDUP_REMOVED lines=17> */
.L_x_301:
[----:B------:R-:W-:Y:S05]  /*98c0*/  BSYNC B0 ;  /* 0x0000000000007941 */ /* 0x000fea0003800000 */
.L_x_300:
        /* <DEDUP_REMOVED lines=27> */
[----:B--2---:R-:W-:Y:S02]  /*9a80*/  IMAD R0, R2, UR20, RZ ;  /* 0x0000001402007c24 */ /* 0x004fe4000f8e02ff */
[----:B------:R-:W-:-:S03]  /*9a90*/  IMAD.MOV.U32 R5, RZ, RZ, 0x7f800000 ;  /* 0x7f800000ff057424 */ /* 0x000fc600078e00ff */
[----:B------:R-:W-:-:S04]  /*9aa0*/  IADD3 R3, P0, R0, UR12, RZ ;  /* 0x0000000c00037c10 */ /* 0x000fc8000ff1e0ff */
[----:B------:R-:W-:Y:S02]  /*9ab0*/  LEA.HI.X.SX32 R0, R0, UR6, 0x1, P0 ;  /* 0x0000000600007c11 */ /* 0x000fe400080f0eff */
[----:B------:R-:W-:-:S04]  /*9ac0*/  LEA R2, P0, R3, c[0x0][0x200], 0x2 ;  /* 0x0000800003027a11 */ /* 0x000fc800078010ff */
[----:B------:R-:W-:-:S05]  /*9ad0*/  LEA.HI.X R3, R3, c[0x0][0x204], R0, 0x2, P0 ;  /* 0x0000810003037a11 */ /* 0x000fca00000f1400 */
[----:B------:R-:W-:Y:S01]  /*9ae0*/  STG.E [R2.64], R5 ;  /* 0x0000000502007986 */ /* 0x000fe2000c101910 */
[----:B------:R-:W-:Y:S05]  /*9af0*/  EXIT ;  /* 0x000000000000794d */ /* 0x000fea0003800000 */
.L_x_302:
        /* <DEDUP_REMOVED lines=16> */
.L_x_2028:


//--------------------- .text._ZN5flash16flash_fwd_kernelI23Flash_fwd_kernel_traitsILi256ELi128ELi64ELi8ELb0ELb0EN7cutlass10bfloat16_tE19Flash_kernel_traitsILi256ELi128ELi64ELi8ES3_EELb0ELb0ELb0ELb0ELb0ELb0ELb0ELb0EEEvNS_16Flash_fwd_paramsE --------------------------
	.section	.text._ZN5flash16flash_fwd_kernelI23Flash_fwd_kernel_traitsILi256ELi128ELi64ELi8ELb0ELb0EN7cutlass10bfloat16_tE19Flash_kernel_traitsILi256ELi128ELi64ELi8ES3_EELb0ELb0ELb0ELb0ELb0ELb0ELb0ELb0EEEvNS_16Flash_fwd_paramsE,"ax",@progbits
	.sectioninfo	@"SHI_REGISTERS=255"
	.align	128
        .global         _ZN5flash16flash_fwd_kernelI23Flash_fwd_kernel_traitsILi256ELi128ELi64ELi8ELb0ELb0EN7cutlass10bfloat16_tE19Flash_kernel_traitsILi256ELi128ELi64ELi8ES3_EELb0ELb0ELb0ELb0ELb0ELb0ELb0ELb0EEEvNS_16Flash_fwd_paramsE
        .type           _ZN5flash16flash_fwd_kernelI23Flash_fwd_kernel_traitsILi256ELi128ELi64ELi8ELb0ELb0EN7cutlass10bfloat16_tE19Flash_kernel_traitsILi256ELi128ELi64ELi8ES3_EELb0ELb0ELb0ELb0ELb0ELb0ELb0ELb0EEEvNS_16Flash_fwd_paramsE,@function
        .size           _ZN5flash16flash_fwd_kernelI23Flash_fwd_kernel_traitsILi256ELi128ELi64ELi8ELb0ELb0EN7cutlass10bfloat16_tE19Flash_kernel_traitsILi256ELi128ELi64ELi8ES3_EELb0ELb0ELb0ELb0ELb0ELb0ELb0ELb0EEEvNS_16Flash_fwd_paramsE,(.L_x_2029 - _ZN5flash16flash_fwd_kernelI23Flash_fwd_kernel_traitsILi256ELi128ELi64ELi8ELb0ELb0EN7cutlass10bfloat16_tE19Flash_kernel_traitsILi256ELi128ELi64ELi8ES3_EELb0ELb0ELb0ELb0ELb0ELb0ELb0ELb0EEEvNS_16Flash_fwd_paramsE)
        .other          _ZN5flash16flash_fwd_kernelI23Flash_fwd_kernel_traitsILi256ELi128ELi64ELi8ELb0ELb0EN7cutlass10bfloat16_tE19Flash_kernel_traitsILi256ELi128ELi64ELi8ES3_EELb0ELb0ELb0ELb0ELb0ELb0ELb0ELb0EEEvNS_16Flash_fwd_paramsE,@"STO_CUDA_ENTRY STV_DEFAULT"
_ZN5flash16flash_fwd_kernelI23Flash_fwd_kernel_traitsILi256ELi128ELi64ELi8ELb0ELb0EN7cutlass10bfloat16_tE19Flash_kernel_traitsILi256ELi128ELi64ELi8ES3_EELb0ELb0ELb0ELb0ELb0ELb0ELb0ELb0EEEvNS_16Flash_fwd_paramsE:
.text._ZN5flash16flash_fwd_kernelI23Flash_fwd_kernel_traitsILi256ELi128ELi64ELi8ELb0ELb0EN7cutlass10bfloat16_tE19Flash_kernel_traitsILi256ELi128ELi64ELi8ES3_EELb0ELb0ELb0ELb0ELb0ELb0ELb0ELb0EEEvNS_16Flash_fwd_paramsE:
        /* <DEDUP_REMOVED lines=30> */
[----:B------:R4:W5:Y:S01]  /*01e0*/  @P0 LDG.E R4, [R4.64] ;  /* 0x0000001004040981 */ /* 0x000962000c1e1900 */
[----:B------:R-:W-:-:S06]  /*01f0*/  UIMAD.WIDE UR8, UR25, UR7, UR8 ;  /* 0x00000007190872a5 */ /* 0x000fcc000f8e0208 */
[----:B-1----:R-:W-:Y:S02]  /*0200*/  IMAD.U32 R2, RZ, RZ, UR8 ;  /* 0x00000008ff027e24 */ /* 0x002fe4000f8e00ff */
[----:B------:R-:W-:-:S05]  /*0210*/  IMAD.U32 R3, RZ, RZ, UR9 ;  /* 0x00000009ff037e24 */ /* 0x000fca000f8e00ff */
[----:B----4-:R-:W4:Y:S01]  /*0220*/  @!P1 LDG.E R5, [R2.64] ;  /* 0x0000001002059981 */ /* 0x010f22000c1e1900 */
[----:B------:R-:W-:Y:S02]  /*0230*/  UMOV UR11, 0xffffffff ;  /* 0xffffffff000b7882 */ /* 0x000fe40000000000 */
[----:B------:R-:W-:Y:S02]  /*0240*/  UMOV UR26, URZ ;  /* 0x0000003f001a7c82 */ /* 0x000fe40008000000 */
[----:B------:R-:W-:Y:S01]  /*0250*/  UMOV UR8, 0xffffffff ;  /* 0xffffffff00087882 */ /* 0x000fe20000000000 */
[----:B------:R-:W1:Y:S08]  /*0260*/  S2UR UR13, SR_CTAID.X ;  /* 0x00000000000d79c3 */ /* 0x000e700000002500 */
[----:B------:R-:W1:Y:S08]  /*0270*/  S2UR UR15, SR_CTAID.Z ;  /* 0x00000000000f79c3 */ /* 0x000e700000002700 */
[----:B--2---:R2:W1:Y:S08]  /*0280*/  @P2 R2UR UR11, R6 ;  /* 0x00000000060b23c2 */ /* 0x00447000000e0000 */
[----:B---3--:R-:W1:Y:S08]  /*0290*/  @P2 R2UR UR14, R0 ;  /* 0x00000000000e23c2 */ /* 0x008e7000000e0000 */
[----:B-----5:R3:W3:Y:S01]  /*02a0*/  @P0 R2UR UR26, R4 ;  /* 0x00000000041a03c2 */ /* 0x0206e200000e0000 */
[----:B------:R-:W-:Y:S01]  /*02b0*/  ISETP.NE.U32.AND P0, PT, RZ, c[0x0][0x248], PT ;  /* 0x00009200ff007a0c */ /* 0x000fe20003f05070 */
[----:B--2---:R-:W2:Y:S03]  /*02c0*/  S2R R6, SR_TID.X ;  /* 0x0000000000067919 */ /* 0x004ea60000002100 */
[----:B------:R-:W-:Y:S01]  /*02d0*/  ISETP.NE.AND.EX P0, PT, RZ, c[0x0][0x24c], PT, P0 ;  /* 0x00009300ff007a0c */ /* 0x000fe20003f05300 */
[----:B-1----:R-:W-:-:S02]  /*02e0*/  @UP2 UIADD3 UR14, UR14, -UR11, URZ ;  /* 0x8000000b0e0e2290 */ /* 0x002fc4000fffe03f */
[----:B----4-:R1:W4:Y:S05]  /*02f0*/  @!P1 R2UR UR8, R5 ;  /* 0x00000000050893c2 */ /* 0x01032a00000e0000 */
[----:B------:R-:W-:-:S05]  /*0300*/  @!UP2 ULDC UR14, c[0x0][0x214] ;  /* 0x00008500000eaab9 */ /* 0x000fca0000000800 */
[----:B-1-34-:R-:W-:Y:S05]  /*0310*/  @!P0 BRA `(.L_x_303) ;  /* 0x0000007000008947 */ /* 0x01afea0003800000 */
[----:B------:R-:W-:-:S13]  /*0320*/  PLOP3.LUT P0, PT, PT, PT, UP3, 0x80, 0x0 ;  /* 0x000000000000781c */ /* 0x000fda0003f0f038 */
[----:B------:R-:W3:Y:S04]  /*0330*/  @P0 LDG.E R0, [R2.64+0x4] ;  /* 0x0000041002000981 */ /* 0x000ee8000c1e1900 */
[----:B------:R-:W4:Y:S01]  /*0340*/  @!P0 LDG.E R2, [R2.64] ;  /* 0x0000001002028981 */ /* 0x000f22000c1e1900 */
[----:B---3--:R-:W1:Y:S02]  /*0350*/  @P0 R2UR UR6, R0 ;  /* 0x00000000000603c2 */ /* 0x008e6400000e0000 */
[----:B-1----:R-:W-:-:S11]  /*0360*/  @UP3 UIADD3 UR6, UR6, -UR8, URZ ;  /* 0x8000000806063290 */ /* 0x002fd6000fffe03f */
[----:B----4-:R1:W3:Y:S02]  /*0370*/  @!P0 R2UR UR6, R2 ;  /* 0x00000000020683c2 */ /* 0x0102e400000e0000 */
[----:B-1-3--:R-:W-:Y:S05]  /*0380*/  BRA `(.L_x_304) ;  /* 0x0000001000007947 */ /* 0x00afea0003800000 */
.L_x_303:
[----:B------:R-:W-:Y:S02]  /*0390*/  ULDC UR6, c[0x0][0x218] ;  /* 0x0000860000067ab9 */ /* 0x000fe40000000800 */
.L_x_304:
        /* <DEDUP_REMOVED lines=10> */
[----:B------:R-:W3:Y:S01]  /*0440*/  @P0 LDG.E R0, [R2.64] ;  /* 0x0000001002000981 */ /* 0x000ee2000c1e1900 */
[----:B------:R-:W-:Y:S02]  /*0450*/  UISETP.GT.AND UP0, UPT, UR14, UR19, UPT ;  /* 0x000000130e00728c */ /* 0x000fe4000bf04270 */
[----:B------:R-:W-:-:S03]  /*0460*/  @!UP2 UISETP.NE.U32.AND UP1, UPT, URZ, UR4, UPT ;  /* 0x000000043f00a28c */ /* 0x000fc6000bf25070 */
[----:B------:R-:W-:Y:S02]  /*0470*/  ULDC UR4, c[0x0][0x21c] ;  /* 0x0000870000047ab9 */ /* 0x000fe40000000800 */
[----:B------:R-:W-:-:S04]  /*0480*/  @!UP2 UISETP.NE.AND.EX UP1, UPT, URZ, UR5, UPT, UP1 ;  /* 0x000000053f00a28c */ /* 0x000fc8000bf25310 */
[----:B------:R-:W-:Y:S01]  /*0490*/  @!UP2 USEL UR4, URZ, UR4, !UP1 ;  /* 0x000000043f04a287 */ /* 0x000fe2000c800000 */
[----:B---3--:R-:W1:Y:S01]  /*04a0*/  @P0 R2UR UR18, R0 ;  /* 0x00000000001203c2 */ /* 0x008e6200000e0000 */
        /* <DEDUP_REMOVED lines=19> */
[----:B------:R-:W-:Y:S02]  /*05e0*/  @!UP1 UIMAD UR10, UR10, UR6, URZ ;  /* 0x000000060a0a92a4 */ /* 0x000fe4000f8e023f */
[----:B------:R-:W-:-:S02]  /*05f0*/  ULDC.64 UR4, c[0x0][0x198] ;  /* 0x0000660000047ab9 */ /* 0x000fc40000000a00 */
[----:B------:R-:W-:Y:S02]  /*0600*/  @!UP1 UIMAD.WIDE.U32 UR20, UR25, UR6, URZ ;  /* 0x00000006191492a5 */ /* 0x000fe4000f8e003f */
[----:B------:R-:W-:Y:S02]  /*0610*/  @UP0 UIMAD.WIDE.U32 UR30, UR12, UR4, URZ ;  /* 0x000000040c1e02a5 */ /* 0x000fe4000f8e003f */
[----:B------:R-:W-:Y:S02]  /*0620*/  @!UP1 UIMAD UR7, UR25, UR7, UR10 ;  /* 0x00000007190792a4 */ /* 0x000fe4000f8e020a */
[----:B------:R-:W-:Y:S02]  /*0630*/  @UP0 UIMAD UR10, UR12, UR5, UR31 ;  /* 0x000000050c0a02a4 */ /* 0x000fe4000f8e021f */
[----:B------:R-:W-:Y:S02]  /*0640*/  @UP1 UMOV UR6, UR28 ;  /* 0x0000001c00061c82 */ /* 0x000fe40008000000 */
        /* <DEDUP_REMOVED lines=17> */
.L_x_306:
[----:B------:R-:W-:Y:S01]  /*0760*/  IABS R0, c[0x0][0x1c8] ;  /* 0x0000720000007a13 */ /* 0x000fe20000000000 */
[----:B------:R-:W1:Y:S01]  /*0770*/  S2R R2, SR_CTAID.Z ;  /* 0x0000000000027919 */ /* 0x000e620000002700 */
[----:B------:R-:W-:Y:S02]  /*0780*/  UMOV UR20, URZ ;  /* 0x0000003f00147c82 */ /* 0x000fe40008000000 */
[----:B------:R-:W3:Y:S01]  /*0790*/  R2UR UR7, R0 ;  /* 0x00000000000773c2 */ /* 0x000ee200000e0000 */
[----:B------:R-:W-:Y:S01]  /*07a0*/  @UP0 UIADD3 UR23, UR26, UR8, URZ ;  /* 0x000000081a170290 */ /* 0x000fe2000fffe03f */
[----:B-1----:R-:W-:Y:S01]  /*07b0*/  IABS R2, R2 ;  /* 0x0000000200027213 */ /* 0x002fe20000000000 */
[----:B---3--:R-:W1:Y:S05]  /*07c0*/  I2F.RP R0, UR7 ;  /* 0x0000000700007d06 */ /* 0x008e6a0008209400 */
[----:B------:R-:W3:Y:S03]  /*07d0*/  R2UR UR5, R2 ;  /* 0x00000000020573c2 */ /* 0x000ee600000e0000 */
[----:B-1----:R-:W1:Y:S02]  /*07e0*/  MUFU.RCP R0, R0 ;  /* 0x0000000000007308 */ /* 0x002e640000001000 */
[----:B-1----:R-:W-:-:S06]  /*07f0*/  IADD3 R0, R0, 0xffffffe, RZ ;  /* 0x0ffffffe00007810 */ /* 0x002fcc0007ffe0ff */
[----:B------:R-:W1:Y:S02]  /*0800*/  F2I.FTZ.U32.TRUNC.NTZ R0, R0 ;  /* 0x0000000000007305 */ /* 0x000e64000021f000 */
[----:B-1----:R-:W1:Y:S02]  /*0810*/  R2UR UR21, R0 ;  /* 0x00000000001573c2 */ /* 0x002e6400000e0000 */
[----:B-1----:R-:W-:-:S04]  /*0820*/  UIADD3 UR4, URZ, -UR21, URZ ;  /* 0x800000153f047290 */ /* 0x002fc8000fffe03f */
[----:B------:R-:W-:-:S04]  /*0830*/  UIMAD UR4, UR4, UR7, URZ ;  /* 0x00000007040472a4 */ /* 0x000fc8000f8e023f */
[----:B------:R-:W-:-:S04]  /*0840*/  UIMAD.WIDE.U32 UR20, UR21, UR4, UR20 ;  /* 0x00000004151472a5 */ /* 0x000fc8000f8e0014 */
[----:B---3--:R-:W-:Y:S02]  /*0850*/  UIMAD.WIDE.U32 UR20, UR21, UR5, URZ ;  /* 0x00000005151472a5 */ /* 0x008fe4000f8e003f */
[----:B------:R-:W-:Y:S02]  /*0860*/  USHF.R.S32.HI UR20, URZ, 0x1f, UR15 ;  /* 0x0000001f3f147899 */ /* 0x000fe4000801140f */
        /* <DEDUP_REMOVED lines=27> */
[----:B------:R-:W-:-:S02]  /*0a20*/  UIMAD UR7, UR7, UR4, URZ ;  /* 0x00000004070772a4 */ /* 0x000fc4000f8e023f */
[----:B------:R-:W-:Y:S02]  /*0a30*/  UIADD3 UR27, UR29, UR26, URZ ;  /* 0x0000001a1d1b7290 */ /* 0x000fe4000fffe03f */
[----:B------:R-:W-:Y:S02]  /*0a40*/  UIMAD UR5, UR25, UR5, UR7 ;  /* 0x00000005190572a4 */ /* 0x000fe4000f8e0207 */
[----:B------:R-:W-:Y:S02]  /*0a50*/  UMOV UR26, UR28 ;  /* 0x0000001c001a7c82 */ /* 0x000fe40008000000 */
[----:B------:R-:W-:-:S04]  /*0a60*/  UIMAD.WIDE.U32 UR24, UR25, UR4, UR26 ;  /* 0x00000004191872a5 */ /* 0x000fc8000f8e001a */
[----:B------:R-:W-:Y:S02]  /*0a70*/  UIADD3 UR23, UR25, UR5, URZ ;  /* 0x0000000519177290 */ /* 0x000fe4000fffe03f */
.L_x_307:
[----:B--2---:R-:W-:Y:S01]  /*0a80*/  SHF.R.S32.HI R9, RZ, 0x1f, R6 ;  /* 0x0000001fff097819 */ /* 0x004fe20000011406 */
[----:B------:R-:W1:Y:S01]  /*0a90*/  S2R R12, SR_CTAID.Z ;  /* 0x00000000000c7919 */ /* 0x000e620000002700 */
[----:B------:R-:W-:Y:S01]  /*0aa0*/  ULDC.64 UR4, c[0x0][0x1b0] ;  /* 0x00006c0000047ab9 */ /* 0x000fe20000000a00 */
[----:B------:R-:W-:Y:S01]  /*0ab0*/  IMAD.U32 R234, RZ, RZ, UR8 ;  /* 0x00000008ffea7e24 */ /* 0x000fe2000f8e00ff */
[CC--:B------:R-:W-:Y:S01]  /*0ac0*/  LEA.HI R240, R9.reuse, R6.reuse, RZ, 0x3 ;  /* 0x0000000609f07211 */ /* 0x0c0fe200078f18ff */
[----:B------:R-:W-:Y:S01]  /*0ad0*/  UIMAD UR4, UR21, UR4, URZ ;  /* 0x00000004150472a4 */ /* 0x000fe2000f8e023f */
[----:B------:R-:W-:Y:S01]  /*0ae0*/  LEA.HI R7, R9, R6, RZ, 0x4 ;  /* 0x0000000609077211 */ /* 0x000fe200078f20ff */
[----:B------:R-:W-:Y:S01]  /*0af0*/  UIADD3 UR19, -UR19, UR14, URZ ;  /* 0x0000000e13137290 */ /* 0x000fe2000fffe13f */
[----:B------:R-:W-:Y:S01]  /*0b00*/  LOP3.LUT R3, R240, 0xfffffff8, RZ, 0xc0, !PT ;  /* 0xfffffff8f0037812 */ /* 0x000fe200078ec0ff */
[----:B------:R-:W-:Y:S01]  /*0b10*/  IMAD.U32 R232, RZ, RZ, UR8 ;  /* 0x00000008ffe87e24 */ /* 0x000fe2000f8e00ff */
[----:B------:R-:W-:Y:S01]  /*0b20*/  SHF.R.S32.HI R240, RZ, 0x3, R240 ;  /* 0x00000003fff07819 */ /* 0x000fe200000114f0 */
[----:B------:R-:W-:Y:S01]  /*0b30*/  IMAD.U32 R16, RZ, RZ, UR13 ;  /* 0x0000000dff107e24 */ /* 0x000fe2000f8e00ff */
[----:B------:R-:W-:Y:S01]  /*0b40*/  SHF.R.S32.HI R0, RZ, 0x4, R7 ;  /* 0x00000004ff007819 */ /* 0x000fe20000011407 */
[----:B------:R-:W-:Y:S01]  /*0b50*/  IMAD.IADD R3, R6, 0x1, -R3 ;  /* 0x0000000106037824 */ /* 0x000fe200078e0a03 */
[--C-:B------:R-:W-:Y:S01]  /*0b60*/  SHF.R.S32.HI R241, RZ, 0x1f, R240.reuse ;  /* 0x0000001ffff17819 */ /* 0x100fe200000114f0 */
[----:B------:R-:W-:Y:S01]  /*0b70*/  IMAD.SHL.U32 R228, R240, 0x40, RZ ;  /* 0x00000040f0e47824 */ /* 0x000fe200078e00ff */
[----:B------:R-:W-:Y:S01]  /*0b80*/  LEA.HI R225, R7, R0, RZ, 0x1 ;  /* 0x0000000007e17211 */ /* 0x000fe200078f08ff */
[----:B------:R-:W-:Y:S01]  /*0b90*/  IMAD.SHL.U32 R238, R3, 0x8, RZ ;  /* 0x0000000803ee7824 */ /* 0x000fe200078e00ff */
[----:B------:R-:W-:Y:S01]  /*0ba0*/  LOP3.LUT R7, R7, 0xfffffff0, RZ, 0xc0, !PT ;  /* 0xfffffff007077812 */ /* 0x000fe200078ec0ff */
[----:B------:R-:W-:Y:S01]  /*0bb0*/  BSSY B0, `(.L_x_308) ;  /* 0x0000064000007945 */ /* 0x000fe20003800000 */
[----:B------:R-:W-:Y:S01]  /*0bc0*/  LOP3.LUT R228, R228, 0x1c0, RZ, 0xc0, !PT ;  /* 0x000001c0e4e47812 */ /* 0x000fe200078ec0ff */
[----:B------:R-:W-:Y:S01]  /*0bd0*/  IMAD.WIDE R16, R16, 0x80, R240 ;  /* 0x0000008010107825 */ /* 0x000fe200078e02f0 */
[----:B------:R-:W-:-:S02]  /*0be0*/  LOP3.LUT R225, R225, 0xfffffffe, RZ, 0xc0, !PT ;  /* 0xfffffffee1e17812 */ /* 0x000fc400078ec0ff */
[----:B------:R-:W-:Y:S01]  /*0bf0*/  LOP3.LUT R2, R228, 0x38, R238, 0xf8, !PT ;  /* 0x00000038e4027812 */ /* 0x000fe200078ef8ee */
[----:B------:R-:W-:Y:S01]  /*0c00*/  IMAD.IADD R7, R6, 0x1, -R7 ;  /* 0x0000000106077824 */ /* 0x000fe200078e0a07 */
[----:B------:R-:W-:Y:S01]  /*0c10*/  SHF.R.U32.HI R228, RZ, 0x3, R228 ;  /* 0x00000003ffe47819 */ /* 0x000fe200000116e4 */
[----:B------:R-:W-:Y:S01]  /*0c20*/  IMAD.IADD R225, R0, 0x1, -R225 ;  /* 0x0000000100e17824 */ /* 0x000fe200078e0ae1 */
[--C-:B------:R-:W-:Y:S02]  /*0c30*/  SHF.R.S32.HI R239, RZ, 0x1f, R238.reuse ;  /* 0x0000001fffef7819 */ /* 0x100fe400000114ee */
[----:B------:R-:W-:Y:S02]  /*0c40*/  SHF.R.S32.HI R0, RZ, 0x1f, R7 ;  /* 0x0000001fff007819 */ /* 0x000fe40000011407 */
[----:B------:R-:W-:Y:S01]  /*0c50*/  LOP3.LUT R228, R2, R228, RZ, 0x3c, !PT ;  /* 0x000000e402e47212 */ /* 0x000fe200078e3cff */
[----:B------:R-:W-:Y:S01]  /*0c60*/  IMAD R2, R241, c[0x0][0x198], RZ ;  /* 0x00006600f1027a24 */ /* 0x000fe200078e02ff */
[----:B------:R-:W-:Y:S01]  /*0c70*/  IADD3 R10, P0, R238, UR6, RZ ;  /* 0x00000006ee0a7c10 */ /* 0x000fe2000ff1e0ff */
[----:B------:R-:W-:Y:S01]  /*0c80*/  IMAD.WIDE.U32 R14, R240, c[0x0][0x198], R238 ;  /* 0x00006600f00e7a25 */ /* 0x000fe200078e00ee */
[----:B------:R-:W-:Y:S01]  /*0c90*/  LEA.HI R0, R0, R7, RZ, 0x3 ;  /* 0x0000000700007211 */ /* 0x000fe200078f18ff */
[----:B------:R-:W-:Y:S01]  /*0ca0*/  ULDC.64 UR6, c[0x0][0x1b8] ;  /* 0x00006e0000067ab9 */ /* 0x000fe20000000a00 */
[----:B------:R-:W-:Y:S01]  /*0cb0*/  IADD3.X R11, R239, UR22, RZ, P0, !PT ;  /* 0x00000016ef0b7c10 */ /* 0x000fe200087fe4ff */
[----:B------:R-:W-:Y:S01]  /*0cc0*/  IMAD R2, R240, c[0x0][0x19c], R2 ;  /* 0x00006700f0027a24 */ /* 0x000fe200078e0202 */
[----:B------:R-:W-:Y:S01]  /*0cd0*/  LOP3.LUT R4, R0, 0xfffffff8, RZ, 0xc0, !PT ;  /* 0xfffffff800047812 */ /* 0x000fe200078ec0ff */
[----:B------:R-:W-:Y:S01]  /*0ce0*/  UIMAD UR22, UR8, UR5, UR4 ;  /* 0x00000005081672a4 */ /* 0x000fe2000f8e0204 */
[----:B------:R-:W-:Y:S01]  /*0cf0*/  IADD3 R14, P0, R14, UR12, RZ ;  /* 0x0000000c0e0e7c10 */ /* 0x000fe2000ff1e0ff */
[----:B-1----:R-:W-:Y:S01]  /*0d00*/  IMAD.WIDE.U32 R12, R12, c[0x0][0x1a8], R10 ;  /* 0x00006a000c0c7a25 */ /* 0x002fe200078e000a */
[----:B------:R-:W-:Y:S01]  /*0d10*/  LEA.HI R5, R9, R6, RZ, 0x6 ;  /* 0x0000000609057211 */ /* 0x000fe200078f30ff */
[----:B------:R-:W-:Y:S01]  /*0d20*/  ULDC.64 UR4, c[0x0][0x1a8] ;  /* 0x00006a0000047ab9 */ /* 0x000fe20000000a00 */
[----:B------:R-:W-:Y:S01]  /*0d30*/  IADD3.X R15, R15, UR10, R2, P0, !PT ;  /* 0x0000000a0f0f7c10 */ /* 0x000fe200087fe402 */
[----:B------:R-:W-:Y:S01]  /*0d40*/  IMAD.IADD R4, R7, 0x1, -R4 ;  /* 0x0000000107047824 */ /* 0x000fe200078e0a04 */
[----:B------:R-:W-:Y:S01]  /*0d50*/  UIMAD UR6, UR21, UR6, URZ ;  /* 0x00000006150672a4 */ /* 0x000fe2000f8e023f */
[----:B------:R-:W-:Y:S01]  /*0d60*/  IMAD R2, R241, c[0x0][0x1a0], RZ ;  /* 0x00006800f1027a24 */ /* 0x000fe200078e02ff */
[----:B------:R-:W-:Y:S01]  /*0d70*/  UIMAD UR4, UR20, UR4, URZ ;  /* 0x00000004140472a4 */ /* 0x000fe2000f8e023f */
[----:B------:R-:W-:Y:S01]  /*0d80*/  IMAD.WIDE.U32 R10, R240, c[0x0][0x1a0], R238 ;  /* 0x00006800f00a7a25 */ /* 0x000fe200078e00ee */
[C---:B------:R-:W-:Y:S01]  /*0d90*/  LOP3.LUT P2, RZ, R4.reuse, 0x4, RZ, 0xc0, !PT ;  /* 0x0000000404ff7812 */ /* 0x040fe2000784c0ff */
[----:B------:R-:W-:Y:S01]  /*0da0*/  UIMAD UR6, UR8, UR7, UR6 ;  /* 0x00000007080672a4 */ /* 0x000fe2000f8e0206 */
[----:B------:R-:W-:Y:S01]  /*0db0*/  LOP3.LUT P1, RZ, R4, 0x2, RZ, 0xc0, !PT ;  /* 0x0000000204ff7812 */ /* 0x000fe2000782c0ff */
[----:B------:R-:W-:Y:S01]  /*0dc0*/  IMAD.SHL.U32 R5, R5, 0x8, RZ ;  /* 0x0000000805057824 */ /* 0x000fe200078e00ff */
[----:B------:R-:W-:Y:S01]  /*0dd0*/  IADD3 R10, P0, R10, UR24, RZ ;  /* 0x000000180a0a7c10 */ /* 0x000fe2000ff1e0ff */
[----:B------:R-:W-:Y:S01]  /*0de0*/  IMAD R2, R240, c[0x0][0x1a4], R2 ;  /* 0x00006900f0027a24 */ /* 0x000fe200078e0202 */
[----:B------:R-:W-:Y:S01]  /*0df0*/  UIMAD UR4, UR15, UR5, UR4 ;  /* 0x000000050f0472a4 */ /* 0x000fe2000f8e0204 */
[----:B------:R-:W-:Y:S01]  /*0e00*/  IMAD.SHL.U32 R4, R4, 0x40, RZ ;  /* 0x0000004004047824 */ /* 0x000fe200078e00ff */
[----:B------:R-:W-:Y:S01]  /*0e10*/  LOP3.LUT R228, R228, 0xfffffe00, R5, 0xf8, !PT ;  /* 0xfffffe00e4e47812 */ /* 0x000fe200078ef805 */
[----:B------:R-:W-:Y:S01]  /*0e20*/  IMAD.SHL.U32 R5, R225, 0x8, RZ ;  /* 0x00000008e1057824 */ /* 0x000fe200078e00ff */
[----:B------:R-:W-:Y:S01]  /*0e30*/  IADD3.X R11, R11, UR23, R2, P0, !PT ;  /* 0x000000170b0b7c10 */ /* 0x000fe200087fe402 */
[----:B------:R-:W-:Y:S01]  /*0e40*/  IMAD.WIDE.U32 R234, R234, c[0x0][0x1b0], R14 ;  /* 0x00006c00eaea7a25 */ /* 0x000fe200078e000e */
[----:B------:R-:W-:-:S02]  /*0e50*/  ISETP.GE.AND P0, PT, R240, UR19, PT ;  /* 0x00000013f0007c0c */ /* 0x000fc4000bf06270 */
[----:B------:R-:W-:Y:S01]  /*0e60*/  LOP3.LUT R4, R4, 0x1c0, RZ, 0xc0, !PT ;  /* 0x000001c004047812 */ /* 0x000fe200078ec0ff */
[----:B------:R-:W-:Y:S01]  /*0e70*/  IMAD.WIDE.U32 R232, R232, c[0x0][0x1b8], R10 ;  /* 0x00006e00e8e87a25 */ /* 0x000fe200078e000a */
[----:B------:R-:W-:Y:S02]  /*0e80*/  IADD3 R15, R13, UR4, RZ ;  /* 0x000000040d0f7c10 */ /* 0x000fe4000fffe0ff */
[----:B------:R-:W-:Y:S01]  /*0e90*/  LOP3.LUT R5, R4, 0x8, R5, 0xf8, !PT ;  /* 0x0000000804057812 */ /* 0x000fe200078ef805 */
[----:B------:R-:W-:Y:S01]  /*0ea0*/  IMAD.SHL.U32 R0, R0, 0x40, RZ ;  /* 0x0000004000007824 */ /* 0x000fe200078e00ff */
[----:B------:R-:W-:Y:S01]  /*0eb0*/  SHF.R.U32.HI R4, RZ, 0x3, R4 ;  /* 0x00000003ff047819 */ /* 0x000fe20000011604 */
[----:B------:R-:W-:Y:S01]  /*0ec0*/  IMAD.MOV.U32 R2, RZ, RZ, 0x10 ;  /* 0x00000010ff027424 */ /* 0x000fe200078e00ff */
[----:B------:R-:W-:Y:S01]  /*0ed0*/  IADD3 R237, R235, UR22, RZ ;  /* 0x00000016ebed7c10 */ /* 0x000fe2000fffe0ff */
[----:B------:R-:W-:Y:S01]  /*0ee0*/  IMAD.MOV.U32 R7, RZ, RZ, 0x20 ;  /* 0x00000020ff077424 */ /* 0x000fe200078e00ff */
[----:B------:R-:W-:Y:S01]  /*0ef0*/  LOP3.LUT R4, R5, R4, RZ, 0x3c, !PT ;  /* 0x0000000405047212 */ /* 0x000fe200078e3cff */
[----:B------:R-:W-:Y:S01]  /*0f00*/  IMAD.SHL.U32 R228, R228, 0x2, RZ ;  /* 0x00000002e4e47824 */ /* 0x000fe200078e00ff */
[----:B------:R-:W-:-:S02]  /*0f10*/  IADD3 R227, R233, UR6, RZ ;  /* 0x00000006e9e37c10 */ /* 0x000fc4000fffe0ff */
[----:B------:R-:W-:Y:S02]  /*0f20*/  LOP3.LUT R4, R4, 0xfffffe00, R0, 0xf8, !PT ;  /* 0xfffffe0004047812 */ /* 0x000fe400078ef800 */
[C---:B------:R-:W-:Y:S02]  /*0f30*/  IADD3 R231, R238.reuse, 0x40, RZ ;  /* 0x00000040eee77810 */ /* 0x040fe40007ffe0ff */
[C---:B------:R-:W-:Y:S02]  /*0f40*/  IADD3 R230, R238.reuse, 0x80, RZ ;  /* 0x00000080eee67810 */ /* 0x040fe40007ffe0ff */
[----:B------:R-:W-:Y:S02]  /*0f50*/  IADD3 R229, R238, 0xc0, RZ ;  /* 0x000000c0eee57810 */ /* 0x000fe40007ffe0ff */
[----:B------:R-:W-:Y:S02]  /*0f60*/  SEL R2, R2, 0xfffffff0, !P1 ;  /* 0xfffffff002027807 */ /* 0x000fe40004800000 */
        /* <DEDUP_REMOVED lines=40> */
.L_x_309:
[----:B------:R-:W-:Y:S05]  /*11f0*/  BSYNC B0 ;  /* 0x0000000000007941 */ /* 0x000fea0003800000 */
.L_x_308:
[----:B------:R-:W-:Y:S01]  /*1200*/  IADD3 R8, R240, 0x20, RZ ;  /* 0x00000020f0087810 */ /* 0x000fe20007ffe0ff */
[----:B------:R-:W-:Y:S03]  /*1210*/  BSSY B0, `(.L_x_310) ;  /* 0x000002c000007945 */ /* 0x000fe60003800000 */
[----:B------:R-:W-:-:S13]  /*1220*/  ISETP.GE.AND P0, PT, R8, UR19, PT ;  /* 0x0000001308007c0c */ /* 0x000fda000bf06270 */
[----:B------:R-:W-:Y:S05]  /*1230*/  @P0 BRA `(.L_x_311) ;  /* 0x0000029000000947 */ /* 0x000fea0003800000 */
[----:B------:R-:W-:Y:S01]  /*1240*/  IADD3 R10, P0, R16, 0x20, RZ ;  /* 0x00000020100a7810 */ /* 0x000fe20007f1e0ff */
[----:B-1----:R-:W-:Y:S01]  /*1250*/  IMAD.MOV.U32 R18, RZ, RZ, R12 ;  /* 0x000000ffff127224 */ /* 0x002fe200078e000c */
        /* <DEDUP_REMOVED lines=39> */
.L_x_311:
[----:B------:R-:W-:Y:S05]  /*14d0*/  BSYNC B0 ;  /* 0x0000000000007941 */ /* 0x000fea0003800000 */
.L_x_310:
        /* <DEDUP_REMOVED lines=45> */
.L_x_313:
[----:B------:R-:W-:Y:S05]  /*17b0*/  BSYNC B0 ;  /* 0x0000000000007941 */ /* 0x000fea0003800000 */
.L_x_312:
        /* <DEDUP_REMOVED lines=12> */
[----:B-1----:R-:W-:Y:S01]  /*1880*/  IMAD.X R10, RZ, RZ, R17, P0 ;  /* 0x000000ffff0a7224 */ /* 0x002fe200000e0611 */
        /* <DEDUP_REMOVED lines=35> */
.L_x_315:
[----:B------:R-:W-:Y:S05]  /*1ac0*/  BSYNC B0 ;  /* 0x0000000000007941 */ /* 0x000fea0003800000 */
.L_x_314:
[----:B------:R-:W-:Y:S01]  /*1ad0*/  ULEA.HI.SX32 UR21, UR9, 0xffffffff, 0x1a ;  /* 0xffffffff09157891 */ /* 0x000fe2000f8fd23f */
[----:B------:R-:W-:Y:S01]  /*1ae0*/  MOV R236, R234 ;  /* 0x000000ea00ec7202 */ /* 0x000fe20000000f00 */
[----:B------:R-:W-:Y:S01]  /*1af0*/  IMAD.U32 R5, RZ, RZ, UR25 ;  /* 0x00000019ff057e24 */ /* 0x000fe2000f8e00ff */
[----:B------:R-:W-:Y:S01]  /*1b00*/  BSSY B0, `(.L_x_316) ;  /* 0x000002a000007945 */ /* 0x000fe20003800000 */
[----:B------:R-:W-:Y:S02]  /*1b10*/  UIMAD UR6, UR21, -0x40, UR18 ;  /* 0xffffffc0150678a4 */ /* 0x000fe4000f8e0212 */
[----:B------:R-:W-:Y:S01]  /*1b20*/  USHF.R.S32.HI UR7, URZ, 0x1f, UR21 ;  /* 0x0000001f3f077899 */ /* 0x000fe20008011415 */
[----:B-1----:R-:W-:Y:S01]  /*1b30*/  IMAD.WIDE.U32 R16, R5, UR21, R236 ;  /* 0x0000001505107c25 */ /* 0x002fe2000f8e00ec */
        /* <DEDUP_REMOVED lines=38> */
.L_x_317:
[----:B------:R-:W-:Y:S05]  /*1da0*/  BSYNC B0 ;  /* 0x0000000000007941 */ /* 0x000fea0003800000 */
.L_x_316:
[----:B------:R-:W-:Y:S01]  /*1db0*/  ISETP.GE.AND P0, PT, R8, UR6, PT ;  /* 0x0000000608007c0c */ /* 0x000fe2000bf06270 */
[----:B------:R-:W-:Y:S01]  /*1dc0*/  UMOV UR5, 0x5 ;  /* 0x0000000500057882 */ /* 0x000fe20000000000 */
[----:B------:R-:W-:Y:S01]  /*1dd0*/  BSSY B0, `(.L_x_318) ;  /* 0x0000028000007945 */ /* 0x000fe20003800000 */
[----:B------:R-:W-:Y:S02]  /*1de0*/  ULDC UR20, c[0x0][0x19c] ;  /* 0x0000670000147ab9 */ /* 0x000fe40000000800 */
[----:B------:R-:W-:Y:S02]  /*1df0*/  USHF.L.U32 UR15, UR4, 0x5, URZ ;  /* 0x00000005040f7899 */ /* 0x000fe4000800063f */
[----:B------:R-:W-:-:S06]  /*1e00*/  USHF.L.U64.HI UR20, UR4, UR5, UR20 ;  /* 0x0000000504147299 */ /* 0x000fcc0008010214 */
[----:B------:R-:W-:Y:S05]  /*1e10*/  @P0 BRA `(.L_x_319) ;  /* 0x0000023000000947 */ /* 0x000fea0003800000 */
[----:B------:R-:W-:Y:S02]  /*1e20*/  ISETP.GE.AND P5, PT, R238, c[0x0][0x220], PT ;  /* 0x00008800ee007a0c */ /* 0x000fe40003fa6270 */
[----:B------:R-:W-:Y:S02]  /*1e30*/  ISETP.GE.AND P4, PT, R231, c[0x0][0x220], PT ;  /* 0x00008800e7007a0c */ /* 0x000fe40003f86270 */
[----:B------:R-:W-:Y:S02]  /*1e40*/  ISETP.GE.AND P2, PT, R230, c[0x0][0x220], PT ;  /* 0x00008800e6007a0c */ /* 0x000fe40003f46270 */
[----:B------:R-:W-:-:S04]  /*1e50*/  IADD3 R11, P0, R16, UR15, RZ ;  /* 0x0000000f100b7c10 */ /* 0x000fc8000ff1e0ff */
[----:B------:R-:W-:Y:S02]  /*1e60*/  IADD3.X R10, R10, UR20, RZ, P0, !PT ;  /* 0x000000140a0a7c10 */ /* 0x000fe400087fe4ff */
[----:B------:R-:W-:Y:S01]  /*1e70*/  ISETP.GE.AND P0, PT, R229, c[0x0][0x220], PT ;  /* 0x00008800e5007a0c */ /* 0x000fe20003f06270 */
[----:B------:R2:W-:Y:S01]  /*1e80*/  @P5 STS.128 [R228+0x11000], RZ ;  /* 0x011000ffe4005388 */ /* 0x0005e20000000c00 */
[C---:B------:R-:W-:Y:S02]  /*1e90*/  @!P5 LEA R16, P6, R11.reuse, c[0x0][0x168], 0x1 ;  /* 0x00005a000b10da11 */ /* 0x040fe400078c08ff */
[C---:B-1----:R-:W-:Y:S02]  /*1ea0*/  @!P4 LEA R14, P3, R11.reuse, c[0x0][0x168], 0x1 ;  /* 0x00005a000b0eca11 */ /* 0x042fe400078608ff */
        /* <DEDUP_REMOVED lines=26> */
.L_x_319:
[----:B------:R-:W-:Y:S05]  /*2050*/  BSYNC B0 ;  /* 0x0000000000007941 */ /* 0x000fea0003800000 */
.L_x_318:
[----:B------:R-:W0:Y:S01]  /*2060*/  LDGDEPBAR ;  /* 0x00000000000079af */ /* 0x000e220000000000 */
[----:B------:R-:W-:Y:S01]  /*2070*/  ISETP.GE.AND P1, PT, R240, UR6, PT ;  /* 0x00000006f0007c0c */ /* 0x000fe2000bf26270 */
[----:B------:R-:W-:Y:S01]  /*2080*/  ULDC.64 UR4, c[0x0][0x1a0] ;  /* 0x0000680000047ab9 */ /* 0x000fe20000000a00 */
[----:B------:R-:W-:Y:S01]  /*2090*/  BSSY B0, `(.L_x_320) ;  /* 0x0000032000007945 */ /* 0x000fe20003800000 */
[----:B------:R-:W-:Y:S02]  /*20a0*/  UIMAD.WIDE.U32 UR26, UR21, UR4, URZ ;  /* 0x00000004151a72a5 */ /* 0x000fe4000f8e003f */
[----:B------:R-:W-:-:S04]  /*20b0*/  UIMAD UR4, UR7, UR4, URZ ;  /* 0x00000004070472a4 */ /* 0x000fc8000f8e023f */
[----:B------:R-:W-:Y:S01]  /*20c0*/  UIMAD UR4, UR21, UR5, UR4 ;  /* 0x00000005150472a4 */ /* 0x000fe2000f8e0204 */
[----:B-12---:R-:W-:Y:S02]  /*20d0*/  IMAD.U32 R12, RZ, RZ, UR26 ;  /* 0x0000001aff0c7e24 */ /* 0x006fe4000f8e00ff */
        /* <DEDUP_REMOVED lines=45> */
.L_x_321:
[----:B------:R-:W-:Y:S05]  /*23b0*/  BSYNC B0 ;  /* 0x0000000000007941 */ /* 0x000fea0003800000 */
.L_x_320:
[----:B------:R-:W-:Y:S01]  /*23c0*/  ISETP.GE.AND P0, PT, R8, UR6, PT ;  /* 0x0000000608007c0c */ /* 0x000fe2000bf06270 */
[----:B------:R-:W-:Y:S01]  /*23d0*/  BSSY B0, `(.L_x_322) ;  /* 0x000002d000007945 */ /* 0x000fe20003800000 */
[----:B------:R-:W-:-:S04]  /*23e0*/  LEA.HI R226, R9, R6, RZ, 0x5 ;  /* 0x0000000609e27211 */ /* 0x000fc800078f28ff */
[----:B------:R-:W-:-:S07]  /*23f0*/  SHF.R.S32.HI R226, RZ, 0x5, R226 ;  /* 0x00000005ffe27819 */ /* 0x000fce00000114e2 */
        /* <DEDUP_REMOVED lines=42> */
.L_x_323:
[----:B------:R-:W-:Y:S05]  /*26a0*/  BSYNC B0 ;  /* 0x0000000000007941 */ /* 0x000fea0003800000 */
.L_x_322:
[C---:B------:R-:W-:Y:S01]  /*26b0*/  IMAD.SHL.U32 R7, R3.reuse, 0x40, RZ ;  /* 0x0000004003077824 */ /* 0x040fe200078e00ff */
[----:B------:R-:W-:Y:S01]  /*26c0*/  R2P PR, R3, 0x6 ;  /* 0x0000000603007804 */ /* 0x000fe20000000000 */
[----:B--2-4-:R-:W-:Y:S01]  /*26d0*/  IMAD.SHL.U32 R8, R240, 0x8, RZ ;  /* 0x00000008f0087824 */ /* 0x014fe200078e00ff */
[----:B------:R-:W0:Y:S01]  /*26e0*/  LDGDEPBAR ;  /* 0x00000000000079af */ /* 0x000e220000000000 */
[----:B------:R-:W-:Y:S01]  /*26f0*/  IMAD R226, R226, 0x400, R4 ;  /* 0x00000400e2e27824 */ /* 0x000fe200078e0204 */
[----:B------:R-:W-:Y:S01]  /*2700*/  LOP3.LUT R7, R7, 0x1c0, RZ, 0xc0, !PT ;  /* 0x000001c007077812 */ /* 0x000fe200078ec0ff */
[----:B------:R-:W-:Y:S01]  /*2710*/  IMAD.SHL.U32 R6, R6, 0x2, RZ ;  /* 0x0000000206067824 */ /* 0x000fe200078e00ff */
[----:B------:R-:W-:Y:S01]  /*2720*/  UISETP.GE.AND UP0, UPT, UR18, 0x41, UPT ;  /* 0x000000411200788c */ /* 0x000fe2000bf06270 */
[----:B------:R-:W-:Y:S01]  /*2730*/  IMAD.SHL.U32 R226, R226, 0x2, RZ ;  /* 0x00000002e2e27824 */ /* 0x000fe200078e00ff */
[----:B------:R-:W-:Y:S02]  /*2740*/  LOP3.LUT R8, R7, 0x8, R8, 0xf8, !PT ;  /* 0x0000000807087812 */ /* 0x000fe400078ef808 */
[----:B------:R-:W-:Y:S01]  /*2750*/  SHF.R.U32.HI R7, RZ, 0x3, R7 ;  /* 0x00000003ff077819 */ /* 0x000fe20000011607 */
[--C-:B------:R-:W-:Y:S01]  /*2760*/  IMAD R224, R2, 0x2, R226.reuse ;  /* 0x0000000202e07824 */ /* 0x100fe200078e02e2 */
[----:B------:R-:W-:Y:S01]  /*2770*/  LDSM.16.M88.4 R76, [R226] ;  /* 0x00000000e24c783b */ /* 0x000fe20000000200 */
[----:B------:R-:W-:Y:S01]  /*2780*/  IMAD R222, R0, 0x2, R226 ;  /* 0x0000000200de7824 */ /* 0x000fe200078e02e2 */
[----:B------:R-:W-:Y:S01]  /*2790*/  LOP3.LUT R7, R8, R7, RZ, 0x3c, !PT ;  /* 0x0000000708077212 */ /* 0x000fe200078e3cff */
[----:B------:R-:W-:Y:S01]  /*27a0*/  IMAD R221, R0, 0x2, R224 ;  /* 0x0000000200dd7824 */ /* 0x000fe200078e02e0 */
[----:B------:R-:W-:Y:S01]  /*27b0*/  LDSM.16.M88.4 R36, [R224] ;  /* 0x00000000e024783b */ /* 0x000fe20000000200 */
[----:B------:R-:W-:-:S02]  /*27c0*/  LOP3.LUT R6, R6, 0x6, RZ, 0xc0, !PT ;  /* 0x0000000606067812 */ /* 0x000fc400078ec0ff */
[----:B------:R-:W-:Y:S01]  /*27d0*/  IMAD R225, R225, 0x200, R7 ;  /* 0x00000200e1e17824 */ /* 0x000fe200078e0207 */
[----:B------:R-:W-:Y:S03]  /*27e0*/  LDSM.16.M88.4 R72, [R221] ;  /* 0x00000000dd48783b */ /* 0x000fe60000000200 */
[----:B------:R-:W-:-:S05]  /*27f0*/  IMAD.SHL.U32 R225, R225, 0x2, RZ ;  /* 0x00000002e1e17824 */ /* 0x000fca00078e00ff */
[----:B------:R-:W2:Y:S01]  /*2800*/  LDSM.16.M88.4 R48, [R225+0x10000] ;  /* 0x01000000e130783b */ /* 0x000ea20000000200 */
[C---:B------:R-:W-:Y:S02]  /*2810*/  IADD3 R3, R225.reuse, 0x10000, RZ ;  /* 0x00010000e1037810 */ /* 0x040fe40007ffe0ff */
[----:B------:R-:W-:Y:S01]  /*2820*/  IADD3 R223, R225, 0x10020, RZ ;  /* 0x00010020e1df7810 */ /* 0x000fe20007ffe0ff */
[----:B------:R-:W4:Y:S01]  /*2830*/  LDSM.16.M88.4 R40, [R225+0x10800] ;  /* 0x01080000e128783b */ /* 0x000f220000000200 */
[----:B------:R-:W-:Y:S01]  /*2840*/  @P1 IADD3 R223, R3, -0x20, RZ ;  /* 0xffffffe003df1810 */ /* 0x000fe20007ffe0ff */
[----:B------:R-:W-:Y:S02]  /*2850*/  IMAD.MOV.U32 R3, RZ, RZ, 0x40 ;  /* 0x00000040ff037424 */ /* 0x000fe400078e00ff */
[----:B------:R-:W5:Y:S01]  /*2860*/  LDSM.16.M88.4 R12, [R225+0x11000] ;  /* 0x01100000e10c783b */ /* 0x000f620000000200 */
[----:B------:R-:W-:Y:S02]  /*2870*/  IADD3 R215, R223, 0x800, RZ ;  /* 0x00000800dfd77810 */ /* 0x000fe40007ffe0ff */
[----:B------:R-:W-:Y:S01]  /*2880*/  SEL R3, R3, 0xffffffc0, !P2 ;  /* 0xffffffc003037807 */ /* 0x000fe20005000000 */
[----:B------:R-:W1:Y:S01]  /*2890*/  LDSM.16.M88.4 R20, [R225+0x11800] ;  /* 0x01180000e114783b */ /* 0x000e620000000200 */
[----:B------:R-:W-:-:S02]  /*28a0*/  IADD3 R214, R223, 0x1000, RZ ;  /* 0x00001000dfd67810 */ /* 0x000fc40007ffe0ff */
[----:B------:R-:W-:Y:S01]  /*28b0*/  IADD3 R213, R223, 0x1800, RZ ;  /* 0x00001800dfd57810 */ /* 0x000fe20007ffe0ff */
[----:B------:R-:W3:Y:S01]  /*28c0*/  LDSM.16.M88.4 R24, [R223] ;  /* 0x00000000df18783b */ /* 0x000ee20000000200 */
[----:B------:R-:W-:Y:S01]  /*28d0*/  IMAD.IADD R219, R225, 0x1, R3 ;  /* 0x00000001e1db7824 */ /* 0x000fe200078e0203 */
[----:B------:R-:W-:Y:S01]  /*28e0*/  IADD3 R211, R223, 0x2000, RZ ;  /* 0x00002000dfd37810 */ /* 0x000fe20007ffe0ff */
[----:B------:R-:W-:Y:S01]  /*28f0*/  IMAD.IADD R212, R3, 0x1, R223 ;  /* 0x0000000103d47824 */ /* 0x000fe200078e02df */
[----:B------:R-:W1:Y:S01]  /*2900*/  LDSM.16.M88.4 R28, [R223+0x800] ;  /* 0x00080000df1c783b */ /* 0x000e620000000200 */
[----:B------:R-:W-:Y:S01]  /*2910*/  IMAD.U32 R3, RZ, RZ, UR21 ;  /* 0x00000015ff037e24 */ /* 0x000fe2000f8e00ff */
[----:B------:R-:W-:Y:S02]  /*2920*/  IADD3 R210, R223, 0x2800, RZ ;  /* 0x00002800dfd27810 */ /* 0x000fe40007ffe0ff */
[----:B------:R-:W1:Y:S01]  /*2930*/  LDSM.16.M88.4 R56, [R223+0x1800] ;  /* 0x00180000df38783b */ /* 0x000e620000000200 */
[----:B------:R-:W-:Y:S01]  /*2940*/  IMAD R3, R3, 0x40, R6 ;  /* 0x0000004003037824 */ /* 0x000fe200078e0206 */
[----:B------:R-:W-:-:S02]  /*2950*/  IADD3 R209, R223, 0x3000, RZ ;  /* 0x00003000dfd17810 */ /* 0x000fc40007ffe0ff */
[----:B------:R-:W-:Y:S01]  /*2960*/  LDSM.16.M88.4 R32, [R219+0x10000] ;  /* 0x01000000db20783b */ /* 0x000fe20000000200 */
[----:B------:R-:W-:Y:S02]  /*2970*/  IADD3 R208, R223, 0x3800, RZ ;  /* 0x00003800dfd07810 */ /* 0x000fe40007ffe0ff */
[C---:B------:R-:W-:Y:S01]  /*2980*/  IADD3 R6, R3.reuse, 0x10, RZ ;  /* 0x0000001003067810 */ /* 0x040fe20007ffe0ff */
[----:B------:R-:W-:Y:S01]  /*2990*/  LDSM.16.M88.4 R80, [R219+0x11800] ;  /* 0x01180000db50783b */ /* 0x000fe20000000200 */
[C---:B------:R-:W-:Y:S02]  /*29a0*/  IADD3 R7, R3.reuse, 0x9, RZ ;  /* 0x0000000903077810 */ /* 0x040fe40007ffe0ff */
[----:B------:R-:W-:Y:S01]  /*29b0*/  ISETP.GE.AND P4, PT, R6, UR18, PT ;  /* 0x0000001206007c0c */ /* 0x000fe2000bf86270 */
[----:B------:R-:W-:Y:S01]  /*29c0*/  LDSM.16.M88.4 R68, [R212] ;  /* 0x00000000d444783b */ /* 0x000fe20000000200 */
[----:B------:R-:W-:Y:S02]  /*29d0*/  IADD3 R6, R3, 0x11, RZ ;  /* 0x0000001103067810 */ /* 0x000fe40007ffe0ff */
[----:B------:R-:W-:Y:S01]  /*29e0*/  ISETP.GE.AND P5, PT, R7, UR18, PT ;  /* 0x0000001207007c0c */ /* 0x000fe2000bfa6270 */
[----:B--2---:R-:W-:Y:S01]  /*29f0*/  HMMA.16816.F32.BF16 R52, R76, R48, RZ ;  /* 0x000000304c34723c */ /* 0x004fe200000418ff */
[----:B------:R-:W-:Y:S01]  /*2a00*/  LDSM.16.M88.4 R64, [R212+0x800] ;  /* 0x00080000d440783b */ /* 0x000fe20000000200 */
[----:B------:R-:W-:-:S02]  /*2a10*/  IADD3 R7, R3, 0x18, RZ ;  /* 0x0000001803077810 */ /* 0x000fc40007ffe0ff */
[C---:B------:R-:W-:Y:S01]  /*2a20*/  ISETP.GE.AND P1, PT, R3.reuse, UR18, PT ;  /* 0x0000001203007c0c */ /* 0x040fe2000bf26270 */
[----:B------:R-:W-:Y:S01]  /*2a30*/  LDSM.16.M88.4 R60, [R212+0x1000] ;  /* 0x00100000d43c783b */ /* 0x000fe20000000200 */
[----:B------:R-:W-:Y:S02]  /*2a40*/  ISETP.GE.AND P3, PT, R6, UR18, PT ;  /* 0x0000001206007c0c */ /* 0x000fe4000bf66270 */
[C---:B------:R-:W-:Y:S01]  /*2a50*/  HMMA.16816.F32.BF16 R48, R76.reuse, R50, RZ ;  /* 0x000000324c30723c */ /* 0x040fe200000418ff */
[----:B------:R-:W-:Y:S02]  /*2a60*/  IADD3 R6, R3, 0x19, RZ ;  /* 0x0000001903067810 */ /* 0x000fe40007ffe0ff */
[----:B------:R-:W-:Y:S02]  /*2a70*/  ISETP.GE.AND P2, PT, R7, UR18, PT ;  /* 0x0000001207007c0c */ /* 0x000fe4000bf46270 */
[----:B------:R-:W-:Y:S02]  /*2a80*/  IADD3 R7, R3, 0x20, RZ ;  /* 0x0000002003077810 */ /* 0x000fe40007ffe0ff */
[C---:B------:R-:W-:Y:S01]  /*2a90*/  IADD3 R207, R223.reuse, 0x4000, RZ ;  /* 0x00004000dfcf7810 */ /* 0x040fe20007ffe0ff */
[----:B----4-:R-:W-:Y:S01]  /*2aa0*/  HMMA.16816.F32.BF16 R44, R76, R40, RZ ;  /* 0x000000284c2c723c */ /* 0x010fe200000418ff */
[----:B------:R-:W-:-:S02]  /*2ab0*/  IADD3 R206, R223, 0x4800, RZ ;  /* 0x00004800dfce7810 */ /* 0x000fc40007ffe0ff */
[C---:B------:R-:W-:Y:S02]  /*2ac0*/  IADD3 R205, R223.reuse, 0x5000, RZ ;  /* 0x00005000dfcd7810 */ /* 0x040fe40007ffe0ff */
[C---:B------:R-:W-:Y:S02]  /*2ad0*/  IADD3 R204, R223.reuse, 0x5800, RZ ;  /* 0x00005800dfcc7810 */ /* 0x040fe40007ffe0ff */
[C---:B------:R-:W-:Y:S01]  /*2ae0*/  IADD3 R203, R223.reuse, 0x6000, RZ ;  /* 0x00006000dfcb7810 */ /* 0x040fe20007ffe0ff */
[----:B-----5:R-:W-:Y:S01]  /*2af0*/  HMMA.16816.F32.BF16 R16, R76, R12, RZ ;  /* 0x0000000c4c10723c */ /* 0x020fe200000418ff */
[C---:B------:R-:W-:Y:S02]  /*2b00*/  IADD3 R202, R223.reuse, 0x6800, RZ ;  /* 0x00006800dfca7810 */ /* 0x040fe40007ffe0ff */
[C---:B------:R-:W-:Y:S02]  /*2b10*/  IADD3 R201, R223.reuse, 0x7000, RZ ;  /* 0x00007000dfc97810 */ /* 0x040fe40007ffe0ff */
[----:B------:R-:W-:-:S03]  /*2b20*/  IADD3 R200, R223, 0x7800, RZ ;  /* 0x00007800dfc87810 */ /* 0x000fc60007ffe0ff */
[C---:B------:R-:W-:Y:S08]  /*2b30*/  HMMA.16816.F32.BF16 R40, R76.reuse, R42, RZ ;  /* 0x0000002a4c28723c */ /* 0x040ff000000418ff */
[C---:B------:R-:W-:Y:S08]  /*2b40*/  HMMA.16816.F32.BF16 R12, R76.reuse, R14, RZ ;  /* 0x0000000e4c0c723c */ /* 0x040ff000000418ff */
[C---:B-1----:R-:W-:Y:S08]  /*2b50*/  HMMA.16816.F32.BF16 R8, R76.reuse, R20, RZ ;  /* 0x000000144c08723c */ /* 0x042ff000000418ff */
[----:B------:R-:W-:Y:S01]  /*2b60*/  HMMA.16816.F32.BF16 R76, R76, R22, RZ ;  /* 0x000000164c4c723c */ /* 0x000fe200000418ff */
[----:B------:R-:W1:Y:S07]  /*2b70*/  LDSM.16.M88.4 R20, [R223+0x1000] ;  /* 0x00100000df14783b */ /* 0x000e6e0000000200 */
[C---:B---3--:R-:W-:Y:S08]  /*2b80*/  HMMA.16816.F32.BF16 R52, R36.reuse, R24, R52 ;  /* 0x000000182434723c */ /* 0x048ff00000041834 */
[C---:B------:R-:W-:Y:S01]  /*2b90*/  HMMA.16816.F32.BF16 R48, R36.reuse, R26, R48 ;  /* 0x0000001a2430723c */ /* 0x040fe20000041830 */
[----:B------:R-:W2:Y:S07]  /*2ba0*/  LDSM.16.M88.4 R24, [R222] ;  /* 0x00000000de18783b */ /* 0x000eae0000000200 */
[C---:B------:R-:W-:Y:S08]  /*2bb0*/  HMMA.16816.F32.BF16 R44, R36.reuse, R28, R44 ;  /* 0x0000001c242c723c */ /* 0x040ff0000004182c */
[C---:B------:R-:W-:Y:S01]  /*2bc0*/  HMMA.16816.F32.BF16 R40, R36.reuse, R30, R40 ;  /* 0x0000001e2428723c */ /* 0x040fe20000041828 */
[----:B------:R-:W3:Y:S07]  /*2bd0*/  LDSM.16.M88.4 R28, [R219+0x10800] ;  /* 0x01080000db1c783b */ /* 0x000eee0000000200 */
[C---:B------:R-:W-:Y:S08]  /*2be0*/  HMMA.16816.F32.BF16 R8, R36.reuse, R56, R8 ;  /* 0x000000382408723c */ /* 0x040ff00000041808 */
[C---:B-1----:R-:W-:Y:S08]  /*2bf0*/  HMMA.16816.F32.BF16 R16, R36.reuse, R20, R16 ;  /* 0x000000142410723c */ /* 0x042ff00000041810 */
[C---:B------:R-:W-:Y:S01]  /*2c00*/  HMMA.16816.F32.BF16 R12, R36.reuse, R22, R12 ;  /* 0x00000016240c723c */ /* 0x040fe2000004180c */
[----:B------:R-:W1:Y:S07]  /*2c10*/  LDSM.16.M88.4 R20, [R219+0x11000] ;  /* 0x01100000db14783b */ /* 0x000e6e0000000200 */
        /* <DEDUP_REMOVED lines=12> */
[C---:B------:R-:W-:Y:S08]  /*2ce0*/  HMMA.16816.F32.BF16 R8, R24.reuse, R80, R8 ;  /* 0x000000501808723c */ /* 0x040ff00000041808 */
[----:B------:R-:W-:Y:S01]  /*2cf0*/  HMMA.16816.F32.BF16 R76, R24, R82, R76 ;  /* 0x00000052184c723c */ /* 0x000fe2000004184c */
[----:B------:R-:W5:Y:S07]  /*2d00*/  LDSM.16.M88.4 R24, [R225+0x13800] ;  /* 0x01380000e118783b */ /* 0x000f6e0000000200 */
[C---:B------:R-:W-:Y:S08]  /*2d10*/  HMMA.16816.F32.BF16 R52, R72.reuse, R68, R52 ;  /* 0x000000444834723c */ /* 0x040ff00000041834 */
[C---:B------:R-:W-:Y:S08]  /*2d20*/  HMMA.16816.F32.BF16 R48, R72.reuse, R70, R48 ;  /* 0x000000464830723c */ /* 0x040ff00000041830 */
[C---:B------:R-:W-:Y:S08]  /*2d30*/  HMMA.16816.F32.BF16 R44, R72.reuse, R64, R44 ;  /* 0x00000040482c723c */ /* 0x040ff0000004182c */
[C---:B------:R-:W-:Y:S01]  /*2d40*/  HMMA.16816.F32.BF16 R40, R72.reuse, R66, R40 ;  /* 0x000000424828723c */ /* 0x040fe20000041828 */
[----:B------:R-:W-:Y:S07]  /*2d50*/  LDSM.16.M88.4 R64, [R223+0x3800] ;  /* 0x00380000df40783b */ /* 0x000fee0000000200 */
[C---:B------:R-:W-:Y:S08]  /*2d60*/  HMMA.16816.F32.BF16 R16, R72.reuse, R60, R16 ;  /* 0x0000003c4810723c */ /* 0x040ff00000041810 */
[C---:B------:R-:W-:Y:S01]  /*2d70*/  HMMA.16816.F32.BF16 R12, R72.reuse, R62, R12 ;  /* 0x0000003e480c723c */ /* 0x040fe2000004180c */
[----:B------:R-:W-:Y:S07]  /*2d80*/  LDSM.16.M88.4 R60, [R223+0x2800] ;  /* 0x00280000df3c783b */ /* 0x000fee0000000200 */
[C---:B----4-:R-:W-:Y:S08]  /*2d90*/  HMMA.16816.F32.BF16 R8, R72.reuse, R56, R8 ;  /* 0x000000384808723c */ /* 0x050ff00000041808 */
        /* <DEDUP_REMOVED lines=11> */
[----:B------:R-:W-:Y:S07]  /*2e50*/  LDSM.16.M88.4 R20, [R222+0x4000] ;  /* 0x00400000de14783b */ /* 0x000fee0000000200 */
[C---:B-----5:R-:W-:Y:S01]  /*2e60*/  HMMA.16816.F32.BF16 R68, R36.reuse, R24, R8 ;  /* 0x000000182444723c */ /* 0x060fe20000041808 */
[----:B------:R-:W1:Y:S07]  /*2e70*/  LDSM.16.M88.4 R8, [R219+0x12000] ;  /* 0x01200000db08783b */ /* 0x000e6e0000000200 */
[----:B------:R-:W-:Y:S01]  /*2e80*/  HMMA.16816.F32.BF16 R76, R36, R26, R76 ;  /* 0x0000001a244c723c */ /* 0x000fe2000004184c */
[----:B------:R-:W4:Y:S04]  /*2e90*/  LDSM.16.M88.4 R36, [R219+0x13000] ;  /* 0x01300000db24783b */ /* 0x000f280000000200 */
[----:B------:R-:W5:Y:S03]  /*2ea0*/  LDSM.16.M88.4 R24, [R219+0x12800] ;  /* 0x01280000db18783b */ /* 0x000f660000000200 */
        /* <DEDUP_REMOVED lines=9> */
[C---:B------:R-:W-:Y:S08]  /*2f40*/  HMMA.16816.F32.BF16 R68, R56.reuse, R64, R68 ;  /* 0x000000403844723c */ /* 0x040ff00000041844 */
[----:B------:R-:W-:Y:S01]  /*2f50*/  HMMA.16816.F32.BF16 R76, R56, R66, R76 ;  /* 0x00000042384c723c */ /* 0x000fe2000004184c */
[----:B------:R-:W-:Y:S04]  /*2f60*/  LDSM.16.M88.4 R56, [R221+0x4000] ;  /* 0x00400000dd38783b */ /* 0x000fe80000000200 */
[----:B------:R-:W-:Y:S03]  /*2f70*/  LDSM.16.M88.4 R64, [R212+0x3800] ;  /* 0x00380000d440783b */ /* 0x000fe60000000200 */
[C---:B-1----:R-:W-:Y:S08]  /*2f80*/  HMMA.16816.F32.BF16 R52, R20.reuse, R8, R52 ;  /* 0x000000081434723c */ /* 0x042ff00000041834 */
[C---:B------:R-:W-:Y:S01]  /*2f90*/  HMMA.16816.F32.BF16 R48, R20.reuse, R10, R48 ;  /* 0x0000000a1430723c */ /* 0x040fe20000041830 */
[----:B------:R-:W1:Y:S07]  /*2fa0*/  LDSM.16.M88.4 R8, [R212+0x3000] ;  /* 0x00300000d408783b */ /* 0x000e6e0000000200 */
[C---:B----4-:R-:W-:Y:S08]  /*2fb0*/  HMMA.16816.F32.BF16 R16, R20.reuse, R36, R16 ;  /* 0x000000241410723c */ /* 0x050ff00000041810 */
[C---:B------:R-:W-:Y:S01]  /*2fc0*/  HMMA.16816.F32.BF16 R12, R20.reuse, R38, R12 ;  /* 0x00000026140c723c */ /* 0x040fe2000004180c */
[----:B------:R-:W-:Y:S07]  /*2fd0*/  LDSM.16.M88.4 R36, [R226+0x8000] ;  /* 0x00800000e224783b */ /* 0x000fee0000000200 */
[C---:B-----5:R-:W-:Y:S08]  /*2fe0*/  HMMA.16816.F32.BF16 R44, R20.reuse, R24, R44 ;  /* 0x00000018142c723c */ /* 0x060ff0000004182c */
[C---:B------:R-:W-:Y:S01]  /*2ff0*/  HMMA.16816.F32.BF16 R40, R20.reuse, R26, R40 ;  /* 0x0000001a1428723c */ /* 0x040fe20000041828 */
[----:B------:R-:W3:Y:S07]  /*3000*/  LDSM.16.M88.4 R24, [R225+0x14000] ;  /* 0x01400000e118783b */ /* 0x000eee0000000200 */
[C---:B--2---:R-:W-:Y:S08]  /*3010*/  HMMA.16816.F32.BF16 R68, R20.reuse, R32, R68 ;  /* 0x000000201444723c */ /* 0x044ff00000041844 */
[----:B------:R-:W-:Y:S01]  /*3020*/  HMMA.16816.F32.BF16 R76, R20, R34, R76 ;  /* 0x00000022144c723c */ /* 0x000fe2000004184c */
[----:B------:R-:W2:Y:S04]  /*3030*/  LDSM.16.M88.4 R20, [R225+0x14800] ;  /* 0x01480000e114783b */ /* 0x000ea80000000200 */
[----:B------:R-:W-:Y:S03]  /*3040*/  LDSM.16.M88.4 R32, [R224+0x8000] ;  /* 0x00800000e020783b */ /* 0x000fe60000000200 */
[C---:B-1----:R-:W-:Y:S08]  /*3050*/  HMMA.16816.F32.BF16 R16, R56.reuse, R8, R16 ;  /* 0x000000083810723c */ /* 0x042ff00000041810 */
[C---:B------:R-:W-:Y:S01]  /*3060*/  HMMA.16816.F32.BF16 R12, R56.reuse, R10, R12 ;  /* 0x0000000a380c723c */ /* 0x040fe2000004180c */
[----:B------:R-:W1:Y:S07]  /*3070*/  LDSM.16.M88.4 R8, [R225+0x15000] ;  /* 0x01500000e108783b */ /* 0x000e6e0000000200 */
        /* <DEDUP_REMOVED lines=8> */
[----:B------:R-:W4:Y:S07]  /*3100*/  LDSM.16.M88.4 R56, [R225+0x15800] ;  /* 0x01580000e138783b */ /* 0x000f2e0000000200 */
[C---:B---3--:R-:W-:Y:S08]  /*3110*/  HMMA.16816.F32.BF16 R52, R36.reuse, R24, R52 ;  /* 0x000000182434723c */ /* 0x048ff00000041834 */
[C---:B------:R-:W-:Y:S01]  /*3120*/  HMMA.16816.F32.BF16 R48, R36.reuse, R26, R48 ;  /* 0x0000001a2430723c */ /* 0x040fe20000041830 */
[----:B------:R-:W3:Y:S07]  /*3130*/  LDSM.16.M88.4 R24, [R223+0x5000] ;  /* 0x00500000df18783b */ /* 0x000eee0000000200 */
[C---:B--2---:R-:W-:Y:S08]  /*3140*/  HMMA.16816.F32.BF16 R44, R36.reuse, R20, R44 ;  /* 0x00000014242c723c */ /* 0x044ff0000004182c */
[C---:B------:R-:W-:Y:S01]  /*3150*/  HMMA.16816.F32.BF16 R64, R36.reuse, R22, R40 ;  /* 0x000000162440723c */ /* 0x040fe20000041828 */
[----:B------:R-:W-:Y:S04]  /*3160*/  LDSM.16.M88.4 R40, [R222+0x8000] ;  /* 0x00800000de28783b */ /* 0x000fe80000000200 */
[----:B------:R-:W2:Y:S03]  /*3170*/  LDSM.16.M88.4 R20, [R219+0x14000] ;  /* 0x01400000db14783b */ /* 0x000ea60000000200 */
[C---:B-1----:R-:W-:Y:S08]  /*3180*/  HMMA.16816.F32.BF16 R16, R36.reuse, R8, R16 ;  /* 0x000000082410723c */ /* 0x042ff00000041810 */
[C---:B------:R-:W-:Y:S01]  /*3190*/  HMMA.16816.F32.BF16 R12, R36.reuse, R10, R12 ;  /* 0x0000000a240c723c */ /* 0x040fe2000004180c */
[----:B------:R-:W1:Y:S07]  /*31a0*/  LDSM.16.M88.4 R8, [R219+0x14800] ;  /* 0x01480000db08783b */ /* 0x000e6e0000000200 */
[C---:B----4-:R-:W-:Y:S08]  /*31b0*/  HMMA.16816.F32.BF16 R68, R36.reuse, R56, R68 ;  /* 0x000000382444723c */ /* 0x050ff00000041844 */
[----:B------:R-:W-:Y:S01]  /*31c0*/  HMMA.16816.F32.BF16 R76, R36, R58, R76 ;  /* 0x0000003a244c723c */ /* 0x000fe2000004184c */
[----:B------:R-:W-:Y:S04]  /*31d0*/  LDSM.16.M88.4 R36, [R219+0x15800] ;  /* 0x01580000db24783b */ /* 0x000fe80000000200 */
[----:B------:R-:W-:Y:S03]  /*31e0*/  LDSM.16.M88.4 R56, [R221+0x8000] ;  /* 0x00800000dd38783b */ /* 0x000fe60000000200 */
[C---:B------:R-:W-:Y:S08]  /*31f0*/  HMMA.16816.F32.BF16 R52, R32.reuse, R28, R52 ;  /* 0x0000001c2034723c */ /* 0x040ff00000041834 */
[C---:B------:R-:W-:Y:S01]  /*3200*/  HMMA.16816.F32.BF16 R48, R32.reuse, R30, R48 ;  /* 0x0000001e2030723c */ /* 0x040fe20000041830 */
[----:B------:R-:W4:Y:S07]  /*3210*/  LDSM.16.M88.4 R28, [R219+0x15000] ;  /* 0x01500000db1c783b */ /* 0x000f2e0000000200 */
[C---:B------:R-:W-:Y:S08]  /*3220*/  HMMA.16816.F32.BF16 R44, R32.reuse, R60, R44 ;  /* 0x0000003c202c723c */ /* 0x040ff0000004182c */
[C---:B------:R-:W-:Y:S01]  /*3230*/  HMMA.16816.F32.BF16 R64, R32.reuse, R62, R64 ;  /* 0x0000003e2040723c */ /* 0x040fe20000041840 */
[----:B------:R-:W-:Y:S07]  /*3240*/  LDSM.16.M88.4 R60, [R225+0x16000] ;  /* 0x01600000e13c783b */ /* 0x000fee0000000200 */
[C---:B---3--:R-:W-:Y:S08]  /*3250*/  HMMA.16816.F32.BF16 R16, R32.reuse, R24, R16 ;  /* 0x000000182010723c */ /* 0x048ff00000041810 */
[C---:B------:R-:W-:Y:S01]  /*3260*/  HMMA.16816.F32.BF16 R12, R32.reuse, R26, R12 ;  /* 0x0000001a200c723c */ /* 0x040fe2000004180c */
[----:B------:R-:W3:Y:S07]  /*3270*/  LDSM.16.M88.4 R24, [R212+0x4800] ;  /* 0x00480000d418783b */ /* 0x000eee0000000200 */
        /* <DEDUP_REMOVED lines=9> */
[C---:B----4-:R-:W-:Y:S08]  /*3310*/  HMMA.16816.F32.BF16 R16, R40.reuse, R28, R16 ;  /* 0x0000001c2810723c */ /* 0x050ff00000041810 */
[C---:B------:R-:W-:Y:S01]  /*3320*/  HMMA.16816.F32.BF16 R12, R40.reuse, R30, R12 ;  /* 0x0000001e280c723c */ /* 0x040fe2000004180c */
[----:B------:R-:W-:Y:S07]  /*3330*/  LDSM.16.M88.4 R28, [R225+0x16800] ;  /* 0x01680000e11c783b */ /* 0x000fee0000000200 */
[C---:B------:R-:W-:Y:S01]  /*3340*/  HMMA.16816.F32.BF16 R72, R40.reuse, R36, R68 ;  /* 0x000000242848723c */ /* 0x040fe20000041844 */
[----:B------:R-:W4:Y:S07]  /*3350*/  LDSM.16.M88.4 R68, [R226+0xc000] ;  /* 0x00c00000e244783b */ /* 0x000f2e0000000200 */
[----:B------:R-:W-:Y:S01]  /*3360*/  HMMA.16816.F32.BF16 R76, R40, R38, R76 ;  /* 0x00000026284c723c */ /* 0x000fe2000004184c */
[----:B------:R-:W5:Y:S04]  /*3370*/  LDSM.16.M88.4 R36, [R225+0x17000] ;  /* 0x01700000e124783b */ /* 0x000f680000000200 */
[----:B------:R-:W-:Y:S03]  /*3380*/  LDSM.16.M88.4 R40, [R224+0xc000] ;  /* 0x00c00000e028783b */ /* 0x000fe60000000200 */
[C---:B---3--:R-:W-:Y:S08]  /*3390*/  HMMA.16816.F32.BF16 R44, R56.reuse, R24, R44 ;  /* 0x00000018382c723c */ /* 0x048ff0000004182c */
[C---:B------:R-:W-:Y:S01]  /*33a0*/  HMMA.16816.F32.BF16 R64, R56.reuse, R26, R64 ;  /* 0x0000001a3840723c */ /* 0x040fe20000041840 */
[----:B------:R-:W3:Y:S07]  /*33b0*/  LDSM.16.M88.4 R24, [R225+0x17800] ;  /* 0x01780000e118783b */ /* 0x000eee0000000200 */
[C---:B--2---:R-:W-:Y:S08]  /*33c0*/  HMMA.16816.F32.BF16 R16, R56.reuse, R20, R16 ;  /* 0x000000143810723c */ /* 0x044ff00000041810 */
[C---:B------:R-:W-:Y:S01]  /*33d0*/  HMMA.16816.F32.BF16 R12, R56.reuse, R22, R12 ;  /* 0x00000016380c723c */ /* 0x040fe2000004180c */
[----:B------:R-:W-:Y:S07]  /*33e0*/  LDSM.16.M88.4 R20, [R223+0x6800] ;  /* 0x00680000df14783b */ /* 0x000fee0000000200 */
[C---:B-1----:R-:W-:Y:S08]  /*33f0*/  HMMA.16816.F32.BF16 R72, R56.reuse, R8, R72 ;  /* 0x000000083848723c */ /* 0x042ff00000041848 */
[C---:B------:R-:W-:Y:S01]  /*3400*/  HMMA.16816.F32.BF16 R76, R56.reuse, R10, R76 ;  /* 0x0000000a384c723c */ /* 0x040fe2000004184c */
[----:B------:R-:W1:Y:S07]  /*3410*/  LDSM.16.M88.4 R8, [R223+0x7000] ;  /* 0x00700000df08783b */ /* 0x000e6e0000000200 */
[C---:B------:R-:W-:Y:S08]  /*3420*/  HMMA.16816.F32.BF16 R52, R56.reuse, R32, R52 ;  /* 0x000000203834723c */ /* 0x040ff00000041834 */
[----:B------:R-:W-:Y:S01]  /*3430*/  HMMA.16816.F32.BF16 R48, R56, R34, R48 ;  /* 0x000000223830723c */ /* 0x000fe20000041830 */
[----:B------:R-:W-:Y:S04]  /*3440*/  LDSM.16.M88.4 R32, [R223+0x6000] ;  /* 0x00600000df20783b */ /* 0x000fe80000000200 */
[----:B------:R-:W-:Y:S03]  /*3450*/  LDSM.16.M88.4 R56, [R222+0xc000] ;  /* 0x00c00000de38783b */ /* 0x000fe60000000200 */
[C---:B----4-:R-:W-:Y:S08]  /*3460*/  HMMA.16816.F32.BF16 R44, R68.reuse, R28, R44 ;  /* 0x0000001c442c723c */ /* 0x050ff0000004182c */
[C---:B------:R-:W-:Y:S01]  /*3470*/  HMMA.16816.F32.BF16 R64, R68.reuse, R30, R64 ;  /* 0x0000001e4440723c */ /* 0x040fe20000041840 */
[----:B------:R-:W2:Y:S07]  /*3480*/  LDSM.16.M88.4 R28, [R223+0x7800] ;  /* 0x00780000df1c783b */ /* 0x000eae0000000200 */
[C---:B-----5:R-:W-:Y:S08]  /*3490*/  HMMA.16816.F32.BF16 R16, R68.reuse, R36, R16 ;  /* 0x000000244410723c */ /* 0x060ff00000041810 */
[C---:B------:R-:W-:Y:S01]  /*34a0*/  HMMA.16816.F32.BF16 R12, R68.reuse, R38, R12 ;  /* 0x00000026440c723c */ /* 0x040fe2000004180c */
[----:B------:R-:W-:Y:S07]  /*34b0*/  LDSM.16.M88.4 R36, [R219+0x16000] ;  /* 0x01600000db24783b */ /* 0x000fee0000000200 */
[C---:B---3--:R-:W-:Y:S08]  /*34c0*/  HMMA.16816.F32.BF16 R72, R68.reuse, R24, R72 ;  /* 0x000000184448723c */ /* 0x048ff00000041848 */
[C---:B------:R-:W-:Y:S01]  /*34d0*/  HMMA.16816.F32.BF16 R76, R68.reuse, R26, R76 ;  /* 0x0000001a444c723c */ /* 0x040fe2000004184c */
[----:B------:R-:W-:Y:S07]  /*34e0*/  LDSM.16.M88.4 R24, [R219+0x16800] ;  /* 0x01680000db18783b */ /* 0x000fee0000000200 */
[C---:B------:R-:W-:Y:S08]  /*34f0*/  HMMA.16816.F32.BF16 R52, R68.reuse, R60, R52 ;  /* 0x0000003c4434723c */ /* 0x040ff00000041834 */
[----:B------:R-:W-:Y:S01]  /*3500*/  HMMA.16816.F32.BF16 R48, R68, R62, R48 ;  /* 0x0000003e4430723c */ /* 0x000fe20000041830 */
[----:B------:R-:W-:Y:S07]  /*3510*/  LDSM.16.M88.4 R60, [R221+0xc000] ;  /* 0x00c00000dd3c783b */ /* 0x000fee0000000200 */
[C---:B-1----:R-:W-:Y:S08]  /*3520*/  HMMA.16816.F32.BF16 R16, R40.reuse, R8, R16 ;  /* 0x000000082810723c */ /* 0x042ff00000041810 */
[C---:B------:R-:W-:Y:S01]  /*3530*/  HMMA.16816.F32.BF16 R12, R40.reuse, R10, R12 ;  /* 0x0000000a280c723c */ /* 0x040fe2000004180c */
[----:B------:R-:W1:Y:S07]  /*3540*/  LDSM.16.M88.4 R8, [R219+0x17800] ;  /* 0x01780000db08783b */ /* 0x000e6e0000000200 */
[C---:B------:R-:W-:Y:S08]  /*3550*/  HMMA.16816.F32.BF16 R44, R40.reuse, R20, R44 ;  /* 0x00000014282c723c */ /* 0x040ff0000004182c */
[C---:B------:R-:W-:Y:S01]  /*3560*/  HMMA.16816.F32.BF16 R64, R40.reuse, R22, R64 ;  /* 0x000000162840723c */ /* 0x040fe20000041840 */
[----:B------:R-:W3:Y:S07]  /*3570*/  LDSM.16.M88.4 R20, [R219+0x17000] ;  /* 0x01700000db14783b */ /* 0x000eee0000000200 */
[C---:B--2---:R-:W-:Y:S08]  /*3580*/  HMMA.16816.F32.BF16 R72, R40.reuse, R28, R72 ;  /* 0x0000001c2848723c */ /* 0x044ff00000041848 */
[C---:B------:R-:W-:Y:S01]  /*3590*/  HMMA.16816.F32.BF16 R76, R40.reuse, R30, R76 ;  /* 0x0000001e284c723c */ /* 0x040fe2000004184c */
[----:B------:R-:W-:Y:S07]  /*35a0*/  LDSM.16.M88.4 R28, [R212+0x6800] ;  /* 0x00680000d41c783b */ /* 0x000fee0000000200 */
[C---:B------:R-:W-:Y:S08]  /*35b0*/  HMMA.16816.F32.BF16 R52, R40.reuse, R32, R52 ;  /* 0x000000202834723c */ /* 0x040ff00000041834 */
[----:B------:R-:W-:Y:S01]  /*35c0*/  HMMA.16816.F32.BF16 R48, R40, R34, R48 ;  /* 0x000000222830723c */ /* 0x000fe20000041830 */
[----:B------:R-:W2:Y:S07]  /*35d0*/  LDSM.16.M88.4 R32, [R212+0x6000] ;  /* 0x00600000d420783b */ /* 0x000eae0000000200 */
[C---:B-1----:R-:W-:Y:S08]  /*35e0*/  HMMA.16816.F32.BF16 R72, R56.reuse, R8, R72 ;  /* 0x000000083848723c */ /* 0x042ff00000041848 */
[C---:B------:R-:W-:Y:S01]  /*35f0*/  HMMA.16816.F32.BF16 R76, R56.reuse, R10, R76 ;  /* 0x0000000a384c723c */ /* 0x040fe2000004184c */
[----:B------:R-:W1:Y:S07]  /*3600*/  LDSM.16.M88.4 R8, [R212+0x7000] ;  /* 0x00700000d408783b */ /* 0x000e6e0000000200 */
[C---:B------:R-:W-:Y:S08]  /*3610*/  HMMA.16816.F32.BF16 R52, R56.reuse, R36, R52 ;  /* 0x000000243834723c */ /* 0x040ff00000041834 */
[C---:B---3--:R-:W-:Y:S08]  /*3620*/  HMMA.16816.F32.BF16 R16, R56.reuse, R20, R16 ;  /* 0x000000143810723c */ /* 0x048ff00000041810 */
[----:B------:R-:W-:Y:S01]  /*3630*/  HMMA.16816.F32.BF16 R12, R56, R22, R12 ;  /* 0x00000016380c723c */ /* 0x000fe2000004180c */
[----:B------:R-:W3:Y:S01]  /*3640*/  LDSM.16.M88.4 R20, [R212+0x7800] ;  /* 0x00780000d414783b */ /* 0x000ee20000000200 */
[----:B------:R-:W-:-:S06]  /*3650*/  DEPBAR.LE SB0, 0x0 ;  /* 0x000080000000791a */ /* 0x000fcc0000000000 */
[C---:B------:R-:W-:Y:S08]  /*3660*/  HMMA.16816.F32.BF16 R48, R56.reuse, R38, R48 ;  /* 0x000000263830723c */ /* 0x040ff00000041830 */
[----:B------:R-:W-:Y:S07]  /*3670*/  HMMA.16816.F32.BF16 R44, R56, R24, R44 ;  /* 0x00000018382c723c */ /* 0x000fee000004182c */
[C---:B------:R-:W-:Y:S01]  /*3680*/  IADD3 R25, R3.reuse, 0x1, RZ ;  /* 0x0000000103197810 */ /* 0x040fe20007ffe0ff */
[----:B--2---:R-:W-:Y:S01]  /*3690*/  HMMA.16816.F32.BF16 R52, R60, R32, R52 ;  /* 0x000000203c34723c */ /* 0x004fe20000041834 */
[----:B------:R-:W-:-:S02]  /*36a0*/  IADD3 R24, R3, 0x8, RZ ;  /* 0x0000000803187810 */ /* 0x000fc40007ffe0ff */
[----:B------:R-:W-:Y:S02]  /*36b0*/  ISETP.GE.AND P0, PT, R25, UR18, PT ;  /* 0x0000001219007c0c */ /* 0x000fe4000bf06270 */
[----:B------:R-:W-:-:S03]  /*36c0*/  ISETP.GE.AND P6, PT, R24, UR18, PT ;  /* 0x0000001218007c0c */ /* 0x000fc6000bfc6270 */
[----:B------:R-:W-:Y:S08]  /*36d0*/  HMMA.16816.F32.BF16 R48, R60, R34, R48 ;  /* 0x000000223c30723c */ /* 0x000ff00000041830 */
[----:B------:R-:W-:Y:S08]  /*36e0*/  HMMA.16816.F32.BF16 R64, R56, R26, R64 ;  /* 0x0000001a3840723c */ /* 0x000ff00000041840 */
[----:B------:R-:W-:Y:S01]  /*36f0*/  HMMA.16816.F32.BF16 R44, R60, R28, R44 ;  /* 0x0000001c3c2c723c */ /* 0x000fe2000004182c */
[----:B------:R-:W-:-:S02]  /*3700*/  FSEL R54, R54, -INF , !P1 ;  /* 0xff80000036367808 */ /* 0x000fc40004800000 */
[----:B------:R-:W-:Y:S02]  /*3710*/  FSEL R52, R52, -INF , !P1 ;  /* 0xff80000034347808 */ /* 0x000fe40004800000 */
[----:B------:R-:W-:Y:S02]  /*3720*/  ISETP.GE.AND P1, PT, R6, UR18, PT ;  /* 0x0000001206007c0c */ /* 0x000fe4000bf26270 */
[----:B------:R-:W-:Y:S01]  /*3730*/  IADD3 R6, R3, 0x21, RZ ;  /* 0x0000002103067810 */ /* 0x000fe20007ffe0ff */
[----:B-1----:R-:W-:Y:S01]  /*3740*/  HMMA.16816.F32.BF16 R16, R60, R8, R16 ;  /* 0x000000083c10723c */ /* 0x002fe20000041810 */
[----:B------:R-:W-:Y:S02]  /*3750*/  FSEL R55, R55, -INF , !P0 ;  /* 0xff80000037377808 */ /* 0x000fe40004000000 */
[----:B------:R-:W-:Y:S02]  /*3760*/  FSEL R53, R53, -INF , !P0 ;  /* 0xff80000035357808 */ /* 0x000fe40004000000 */
[----:B------:R-:W-:-:S02]  /*3770*/  ISETP.GE.AND P0, PT, R7, UR18, PT ;  /* 0x0000001207007c0c */ /* 0x000fc4000bf06270 */
[----:B------:R-:W-:Y:S01]  /*3780*/  FSEL R50, R50, -INF , !P6 ;  /* 0xff80000032327808 */ /* 0x000fe20007000000 */
[C---:B---3--:R-:W-:Y:S01]  /*3790*/  HMMA.16816.F32.BF16 R76, R60.reuse, R22, R76 ;  /* 0x000000163c4c723c */ /* 0x048fe2000004184c */
[----:B------:R-:W-:Y:S02]  /*37a0*/  FSEL R48, R48, -INF , !P6 ;  /* 0xff80000030307808 */ /* 0x000fe40007000000 */
[C---:B------:R-:W-:Y:S02]  /*37b0*/  IADD3 R7, R3.reuse, 0x28, RZ ;  /* 0x0000002803077810 */ /* 0x040fe40007ffe0ff */
[----:B------:R-:W-:Y:S02]  /*37c0*/  ISETP.GE.AND P6, PT, R6, UR18, PT ;  /* 0x0000001206007c0c */ /* 0x000fe4000bfc6270 */
[----:B------:R-:W-:Y:S01]  /*37d0*/  IADD3 R6, R3, 0x29, RZ ;  /* 0x0000002903067810 */ /* 0x000fe20007ffe0ff */
[----:B------:R-:W-:Y:S01]  /*37e0*/  HMMA.16816.F32.BF16 R64, R60, R30, R64 ;  /* 0x0000001e3c40723c */ /* 0x000fe20000041840 */
[----:B------:R-:W-:-:S02]  /*37f0*/  FSEL R51, R51, -INF , !P5 ;  /* 0xff80000033337808 */ /* 0x000fc40006800000 */
[----:B------:R-:W-:Y:S02]  /*3800*/  FSEL R49, R49, -INF , !P5 ;  /* 0xff80000031317808 */ /* 0x000fe40006800000 */
[----:B------:R-:W-:Y:S02]  /*3810*/  ISETP.GE.AND P5, PT, R7, UR18, PT ;  /* 0x0000001207007c0c */ /* 0x000fe4000bfa6270 */
[----:B------:R-:W-:Y:S01]  /*3820*/  FSEL R7, R44, -INF , !P4 ;  /* 0xff8000002c077808 */ /* 0x000fe20006000000 */
[----:B------:R-:W-:Y:S01]  /*3830*/  HMMA.16816.F32.BF16 R12, R60, R10, R12 ;  /* 0x0000000a3c0c723c */ /* 0x000fe2000004180c */
[C---:B------:R-:W-:Y:S02]  /*3840*/  IADD3 R9, R3.reuse, 0x31, RZ ;  /* 0x0000003103097810 */ /* 0x040fe40007ffe0ff */
[----:B------:R-:W-:Y:S02]  /*3850*/  IADD3 R22, R3, 0x38, RZ ;  /* 0x0000003803167810 */ /* 0x000fe40007ffe0ff */
[----:B------:R-:W-:-:S02]  /*3860*/  FSEL R187, R18, -INF , !P0 ;  /* 0xff80000012bb7808 */ /* 0x000fc40004000000 */
[----:B------:R-:W-:Y:S01]  /*3870*/  FSEL R10, R46, -INF , !P4 ;  /* 0xff8000002e0a7808 */ /* 0x000fe20006000000 */
[----:B------:R-:W-:Y:S01]  /*3880*/  HMMA.16816.F32.BF16 R72, R60, R20, R72 ;  /* 0x000000143c48723c */ /* 0x000fe20000041848 */
[----:B------:R-:W-:Y:S02]  /*3890*/  ISETP.GE.AND P4, PT, R6, UR18, PT ;  /* 0x0000001206007c0c */ /* 0x000fe4000bf86270 */
[C---:B------:R-:W-:Y:S02]  /*38a0*/  IADD3 R6, R3.reuse, 0x30, RZ ;  /* 0x0000003003067810 */ /* 0x040fe40007ffe0ff */
[----:B------:R-:W-:Y:S02]  /*38b0*/  IADD3 R3, R3, 0x39, RZ ;  /* 0x0000003903037810 */ /* 0x000fe40007ffe0ff */
[----:B------:R-:W-:Y:S02]  /*38c0*/  FSEL R183, R16, -INF , !P0 ;  /* 0xff80000010b77808 */ /* 0x000fe40004000000 */
[----:B------:R-:W-:-:S02]  /*38d0*/  ISETP.GE.AND P0, PT, R3, UR18, PT ;  /* 0x0000001203007c0c */ /* 0x000fc4000bf06270 */
[----:B------:R-:W-:Y:S02]  /*38e0*/  FSEL R11, R47, -INF , !P3 ;  /* 0xff8000002f0b7808 */ /* 0x000fe40005800000 */
[----:B------:R-:W-:Y:S02]  /*38f0*/  FSEL R168, R79, -INF , !P0 ;  /* 0xff8000004fa87808 */ /* 0x000fe40004000000 */
[----:B------:R-:W-:Y:S02]  /*3900*/  FSEL R192, R77, -INF , !P0 ;  /* 0xff8000004dc07808 */ /* 0x000fe40004000000 */
[----:B------:R-:W-:Y:S02]  /*3910*/  PLOP3.LUT P0, PT, PT, PT, UP0, 0x80, 0x0 ;  /* 0x000000000000781c */ /* 0x000fe40003f0f008 */
[----:B------:R-:W-:Y:S02]  /*3920*/  FSEL R21, R45, -INF , !P3 ;  /* 0xff8000002d157808 */ /* 0x000fe40005800000 */
[----:B------:R-:W-:-:S02]  /*3930*/  ISETP.GE.AND P3, PT, R6, UR18, PT ;  /* 0x0000001206007c0c */ /* 0x000fc4000bf66270 */
[----:B------:R-:W-:Y:S02]  /*3940*/  FSEL R8, R66, -INF , !P2 ;  /* 0xff80000042087808 */ /* 0x000fe40005000000 */
[----:B------:R-:W-:Y:S02]  /*3950*/  FSEL R6, R64, -INF , !P2 ;  /* 0xff80000040067808 */ /* 0x000fe40005000000 */
[----:B------:R-:W-:Y:S02]  /*3960*/  ISETP.GE.AND P2, PT, R9, UR18, PT ;  /* 0x0000001209007c0c */ /* 0x000fe4000bf46270 */
[----:B------:R-:W-:Y:S02]  /*3970*/  FSEL R9, R67, -INF , !P1 ;  /* 0xff80000043097808 */ /* 0x000fe40004800000 */
[----:B------:R-:W-:Y:S02]  /*3980*/  FSEL R20, R65, -INF , !P1 ;  /* 0xff80000041147808 */ /* 0x000fe40004800000 */
[----:B------:R-:W-:-:S02]  /*3990*/  ISETP.GE.AND P1, PT, R22, UR18, PT ;  /* 0x0000001216007c0c */ /* 0x000fc4000bf26270 */
[----:B------:R-:W-:Y:S02]  /*39a0*/  FSEL R188, R19, -INF , !P6 ;  /* 0xff80000013bc7808 */ /* 0x000fe40007000000 */
        /* <DEDUP_REMOVED lines=10> */
[----:B------:R-:W-:Y:S01]  /*3a50*/  FSEL R194, R76, -INF , !P1 ;  /* 0xff8000004cc27808 */ /* 0x000fe20004800000 */
[----:B------:R-:W-:Y:S06]  /*3a60*/  BAR.SYNC.DEFER_BLOCKING 0x0 ;  /* 0x0000000000007b1d */ /* 0x000fec0000010000 */
        /* <DEDUP_REMOVED lines=31> */
[----:B------:R-:W-:Y:S02]  /*3c60*/  @!P6 LEA R16, P1, R5, c[0x0][0x168], 0x1 ;  /* 0x00005a000510ea11 */ /* 0x000fe400078208ff */
[----:B------:R-:W-:Y:S01]  /*3c70*/  IADD3.X R3, R3, UR20, RZ, P2, !PT ;  /* 0x0000001403037c10 */ /* 0x000fe200097fe4ff */
[----:B------:R1:W-:Y:S03]  /*3c80*/  @P4 STS.128 [R228+0x14000], RZ ;  /* 0x014000ffe4004388 */ /* 0x0003e60000000c00 */
[C---:B------:R-:W-:Y:S01]  /*3c90*/  @!P6 LEA.HI.X R17, R5.reuse, c[0x0][0x16c], R3, 0x1, P1 ;  /* 0x00005b000511ea11 */ /* 0x040fe200008f0c03 */
        /* <DEDUP_REMOVED lines=36> */
.L_x_326:
[----:B------:R-:W-:Y:S05]  /*3ee0*/  BSYNC B0 ;  /* 0x0000000000007941 */ /* 0x000fea0003800000 */
.L_x_325:
[----:B------:R-:W0:Y:S02]  /*3ef0*/  LDGDEPBAR ;  /* 0x00000000000079af */ /* 0x000e240000000000 */
.L_x_324:
        /* <DEDUP_REMOVED lines=71> */
[----:B------:R-:W-:Y:S01]  /*4370*/  FFMA.FTZ R175, R51, c[0x0][0x23c], -R169 ;  /* 0x00008f0033af7a23 */ /* 0x000fe200000108a9 */
[----:B------:R-:W-:Y:S01]  /*4380*/  LDSM.16.MT88.4 R28, [R218+0x18800] ;  /* 0x01880000da1c783b */ /* 0x000fe20000004200 */
[--C-:B------:R-:W-:Y:S01]  /*4390*/  FFMA.FTZ R176, R7, c[0x0][0x23c], -R193.reuse ;  /* 0x00008f0007b07a23 */ /* 0x100fe200000108c1 */
[----:B------:R-:W1:Y:S01]  /*43a0*/  MUFU.EX2 R178, R178 ;  /* 0x000000b200b27308 */ /* 0x000e620000000800 */
[----:B------:R-:W-:Y:S01]  /*43b0*/  FFMA.FTZ R167, R6, c[0x0][0x23c], -R193 ;  /* 0x00008f0006a77a23 */ /* 0x000fe200000108c1 */
[----:B------:R-:W2:Y:S01]  /*43c0*/  LDSM.16.MT88.4 R48, [R217+0x18000] ;  /* 0x01800000d930783b */ /* 0x000ea20000004200 */
[--C-:B------:R-:W-:Y:S02]  /*43d0*/  FFMA.FTZ R174, R10, c[0x0][0x23c], -R169.reuse ;  /* 0x00008f000aae7a23 */ /* 0x100fe400000108a9 */
[--C-:B------:R-:W-:Y:S01]  /*43e0*/  FFMA.FTZ R166, R11, c[0x0][0x23c], -R169.reuse ;  /* 0x00008f000ba67a23 */ /* 0x100fe200000108a9 */
[----:B------:R-:W3:Y:S01]  /*43f0*/  LDSM.16.MT88.4 R4, [R216+0x1e000] ;  /* 0x01e00000d804783b */ /* 0x000ee20000004200 */
[--C-:B------:R-:W-:Y:S01]  /*4400*/  FFMA.FTZ R165, R8, c[0x0][0x23c], -R169.reuse ;  /* 0x00008f0008a57a23 */ /* 0x100fe200000108a9 */
[----:B------:R-:W-:Y:S01]  /*4410*/  MUFU.EX2 R177, R177 ;  /* 0x000000b100b17308 */ /* 0x000fe20000000800 */
[----:B------:R-:W-:Y:S01]  /*4420*/  FFMA.FTZ R0, R9, c[0x0][0x23c], -R169 ;  /* 0x00008f0009007a23 */ /* 0x000fe200000108a9 */
[----:B------:R-:W-:Y:S01]  /*4430*/  LDSM.16.MT88.4 R24, [R217+0x18800] ;  /* 0x01880000d918783b */ /* 0x000fe20000004200 */
[----:B------:R-:W-:-:S02]  /*4440*/  FFMA.FTZ R172, R21, c[0x0][0x23c], -R193 ;  /* 0x00008f0015ac7a23 */ /* 0x000fc400000108c1 */
[--C-:B------:R-:W-:Y:S01]  /*4450*/  FFMA.FTZ R2, R20, c[0x0][0x23c], -R193.reuse ;  /* 0x00008f0014027a23 */ /* 0x100fe200000108c1 */
[----:B------:R-:W4:Y:S01]  /*4460*/  LDSM.16.MT88.4 R8, [R216+0x18800] ;  /* 0x01880000d808783b */ /* 0x000f220000004200 */
[--C-:B------:R-:W-:Y:S01]  /*4470*/  FFMA.FTZ R183, R183, c[0x0][0x23c], -R193.reuse ;  /* 0x00008f00b7b77a23 */ /* 0x100fe200000108c1 */
[----:B------:R-:W5:Y:S01]  /*4480*/  MUFU.EX2 R173, R173 ;  /* 0x000000ad00ad7308 */ /* 0x000f620000000800 */
[----:B-1----:R-:W-:Y:S01]  /*4490*/  F2FP.BF16.PACK_AB R144, R178, R179 ;  /* 0x000000b3b290723e */ /* 0x002fe200000010ff */
[----:B------:R-:W1:Y:S01]  /*44a0*/  LDSM.16.MT88.4 R20, [R220+0x1a800] ;  /* 0x01a80000dc14783b */ /* 0x000e620000004200 */
        /* <DEDUP_REMOVED lines=9> */
[----:B------:R-:W-:Y:S01]  /*4540*/  FFMA.FTZ R190, R190, c[0x0][0x23c], -R169 ;  /* 0x00008f00bebe7a23 */ /* 0x000fe200000108a9 */
[----:B------:R-:W2:Y:S01]  /*4550*/  MUFU.EX2 R180, R180 ;  /* 0x000000b400b47308 */ /* 0x000ea20000000800 */
[----:B-----5:R-:W-:Y:S01]  /*4560*/  F2FP.BF16.PACK_AB R146, R173, R177 ;  /* 0x000000b1ad92723e */ /* 0x020fe200000010ff */
[--C-:B------:R-:W-:Y:S02]  /*4570*/  FFMA.FTZ R196, R196, c[0x0][0x23c], -R193.reuse ;  /* 0x00008f00c4c47a23 */ /* 0x100fe400000108c1 */
[--C-:B------:R-:W-:Y:S02]  /*4580*/  FFMA.FTZ R195, R195, c[0x0][0x23c], -R193.reuse ;  /* 0x00008f00c3c37a23 */ /* 0x100fe400000108c1 */
[--C-:B------:R-:W-:Y:S02]  /*4590*/  FFMA.FTZ R194, R194, c[0x0][0x23c], -R193.reuse ;  /* 0x00008f00c2c27a23 */ /* 0x100fe400000108c1 */
[----:B------:R-:W-:Y:S01]  /*45a0*/  MUFU.EX2 R182, R182 ;  /* 0x000000b600b67308 */ /* 0x000fe20000000800 */
[----:B------:R-:W-:-:S02]  /*45b0*/  FFMA.FTZ R249, R192, c[0x0][0x23c], -R193 ;  /* 0x00008f00c0f97a23 */ /* 0x000fc400000108c1 */
[--C-:B------:R-:W-:Y:S02]  /*45c0*/  FFMA.FTZ R191, R191, c[0x0][0x23c], -R169.reuse ;  /* 0x00008f00bfbf7a23 */ /* 0x100fe400000108a9 */
        /* <DEDUP_REMOVED lines=54> */
[----:B------:R-:W1:Y:S06]  /*4930*/  MUFU.EX2 R192, R192 ;  /* 0x000000c000c07308 */ /* 0x000e6c0000000800 */
[C---:B------:R-:W-:Y:S02]  /*4940*/  HMMA.16816.F32.BF16 R72, R144.reuse, R74, RZ ;  /* 0x0000004a9048723c */ /* 0x040fe400000418ff */
[----:B------:R-:W1:Y:S06]  /*4950*/  MUFU.EX2 R193, R193 ;  /* 0x000000c100c17308 */ /* 0x000e6c0000000800 */
        /* <DEDUP_REMOVED lines=19> */
[----:B-1----:R-:W-:Y:S01]  /*4a90*/  F2FP.BF16.PACK_AB R7, R0, R165 ;  /* 0x000000a50007723e */ /* 0x002fe200000010ff */
        /* <DEDUP_REMOVED lines=62> */
[C---:B-1----:R-:W-:Y:S01]  /*4e80*/  HMMA.16816.F32.BF16 R44, R4.reuse, R12, R44 ;  /* 0x0000000c042c723c */ /* 0x042fe2000004182c */
[----:B------:R-:W-:Y:S02]  /*4e90*/  FADD.FTZ R185, R186, R185 ;  /* 0x000000b9bab97221 */ /* 0x000fe40000010000 */
[----:B------:R-:W-:Y:S02]  /*4ea0*/  FADD.FTZ R189, R190, R189 ;  /* 0x000000bdbebd7221 */ /* 0x000fe40000010000 */
[----:B------:R-:W-:Y:S02]  /*4eb0*/  FADD.FTZ R185, R196, R185 ;  /* 0x000000b9c4b97221 */ /* 0x000fe40000010000 */
[----:B------:R-:W-:Y:S01]  /*4ec0*/  FADD.FTZ R189, R191, R189 ;  /* 0x000000bdbfbd7221 */ /* 0x000fe20000010000 */
[----:B------:R-:W-:Y:S01]  /*4ed0*/  HMMA.16816.F32.BF16 R48, R4, R14, R48 ;  /* 0x0000000e0430723c */ /* 0x000fe20000041830 */
[----:B------:R-:W1:Y:S01]  /*4ee0*/  LDSM.16.MT88.4 R12, [R218+0x1d000] ;  /* 0x01d00000da0c783b */ /* 0x000e620000004200 */
[----:B------:R-:W-:-:S02]  /*4ef0*/  FADD.FTZ R185, R195, R185 ;  /* 0x000000b9c3b97221 */ /* 0x000fc40000010000 */
[----:B------:R-:W-:Y:S02]  /*4f00*/  FADD.FTZ R189, R192, R189 ;  /* 0x000000bdc0bd7221 */ /* 0x000fe40000010000 */
[----:B------:R-:W-:Y:S02]  /*4f10*/  FADD.FTZ R185, R194, R185 ;  /* 0x000000b9c2b97221 */ /* 0x000fe40000010000 */
[----:B--2---:R-:W-:Y:S01]  /*4f20*/  HMMA.16816.F32.BF16 R52, R4, R8, R52 ;  /* 0x000000080434723c */ /* 0x004fe20000041834 */
[----:B------:R-:W-:-:S07]  /*4f30*/  FADD.FTZ R189, R193, R189 ;  /* 0x000000bdc1bd7221 */ /* 0x000fce0000010000 */
        /* <DEDUP_REMOVED lines=44> */
[----:B------:R-:W-:-:S02]  /*5200*/  F2FP.BF16.PACK_AB R4, R195, R196 ;  /* 0x000000c4c304723e */ /* 0x000fc400000010ff */
[----:B------:R-:W-:Y:S02]  /*5210*/  F2FP.BF16.PACK_AB R5, R192, R191 ;  /* 0x000000bfc005723e */ /* 0x000fe400000010ff */
[C---:B------:R-:W-:Y:S01]  /*5220*/  F2FP.BF16.PACK_AB R6, R249.reuse, R194 ;  /* 0x000000c2f906723e */ /* 0x040fe200000010ff */
[----:B------:R-:W-:Y:S01]  /*5230*/  FADD.FTZ R249, R249, R185 ;  /* 0x000000b9f9f97221 */ /* 0x000fe20000010000 */
[C---:B------:R-:W-:Y:S01]  /*5240*/  F2FP.BF16.PACK_AB R7, R248.reuse, R193 ;  /* 0x000000c1f807723e */ /* 0x040fe200000010ff */
[----:B------:R-:W-:-:S06]  /*5250*/  FADD.FTZ R248, R248, R189 ;  /* 0x000000bdf8f87221 */ /* 0x000fcc0000010000 */
        /* <DEDUP_REMOVED lines=41> */
[----:B------:R-:W-:Y:S01]  /*54f0*/  USHF.R.S32.HI UR18, URZ, 0x1f, UR8 ;  /* 0x0000001f3f127899 */ /* 0x000fe20008011408 */
[--C-:B------:R-:W-:Y:S01]  /*5500*/  SHF.R.S32.HI R5, RZ, 0x1f, R238.reuse ;  /* 0x0000001fff057819 */ /* 0x100fe200000114ee */
[----:B------:R-:W-:Y:S01]  /*5510*/  ULDC.64 UR4, c[0x0][0x1b8] ;  /* 0x00006e0000047ab9 */ /* 0x000fe20000000a00 */
[----:B------:R-:W-:Y:S01]  /*5520*/  IMAD.U32 R2, RZ, RZ, UR8 ;  /* 0x00000008ff027e24 */ /* 0x000fe2000f8e00ff */
[----:B------:R-:W-:Y:S01]  /*5530*/  UIMAD UR4, UR18, UR4, URZ ;  /* 0x00000004120472a4 */ /* 0x000fe2000f8e023f */
[----:B------:R-:W-:Y:S01]  /*5540*/  IMAD.MOV.U32 R4, RZ, RZ, R238 ;  /* 0x000000ffff047224 */ /* 0x000fe200078e00ee */
[----:B------:R-:W-:Y:S01]  /*5550*/  SHF.R.S32.HI R251, RZ, 0x1f, R240 ;  /* 0x0000001ffffb7819 */ /* 0x000fe200000114f0 */
[----:B------:R-:W-:Y:S01]  /*5560*/  IMAD.U32 R0, RZ, RZ, UR8 ;  /* 0x00000008ff007e24 */ /* 0x000fe2000f8e00ff */
[----:B------:R-:W-:Y:S01]  /*5570*/  UIMAD UR4, UR8, UR5, UR4 ;  /* 0x00000005080472a4 */ /* 0x000fe2000f8e0204 */
[--C-:B------:R-:W-:Y:S01]  /*5580*/  IMAD.WIDE.U32 R6, R2, c[0x0][0x1b0], R4.reuse ;  /* 0x00006c0002067a25 */ /* 0x100fe200078e0004 */
[----:B------:R-:W-:Y:S01]  /*5590*/  ULDC.64 UR6, c[0x0][0x1b0] ;  /* 0x00006c0000067ab9 */ /* 0x000fe20000000a00 */
[----:B------:R-:W-:Y:S01]  /*55a0*/  ISETP.GE.AND P4, PT, R238, c[0x0][0x220], PT ;  /* 0x00008800ee007a0c */ /* 0x000fe20003f86270 */
[----:B------:R-:W-:Y:S01]  /*55b0*/  UIMAD UR6, UR18, UR6, URZ ;  /* 0x00000006120672a4 */ /* 0x000fe2000f8e023f */
[----:B------:R-:W-:Y:S01]  /*55c0*/  IMAD.WIDE.U32 R4, R0, c[0x0][0x1b8], R4 ;  /* 0x00006e0000047a25 */ /* 0x000fe200078e0004 */
[----:B------:R-:W-:-:S02]  /*55d0*/  IADD3 R2, P1, R6, UR12, RZ ;  /* 0x0000000c06027c10 */ /* 0x000fc4000ff3e0ff */
[----:B------:R-:W-:Y:S01]  /*55e0*/  UIMAD UR6, UR8, UR7, UR6 ;  /* 0x00000007080672a4 */ /* 0x000fe2000f8e0206 */
[----:B------:R-:W-:Y:S01]  /*55f0*/  IMAD.U32 R242, RZ, RZ, UR4 ;  /* 0x00000004fff27e24 */ /* 0x000fe2000f8e00ff */
[----:B------:R-:W-:Y:S01]  /*5600*/  IADD3 R0, P0, R4, UR24, RZ ;  /* 0x0000001804007c10 */ /* 0x000fe2000ff1e0ff */
[----:B------:R-:W-:Y:S01]  /*5610*/  IMAD.MOV.U32 R247, RZ, RZ, c[0x0][0x1a0] ;  /* 0x00006800fff77624 */ /* 0x000fe200078e00ff */
[----:B------:R-:W-:Y:S01]  /*5620*/  ISETP.GE.AND P3, PT, R231, c[0x0][0x220], PT ;  /* 0x00008800e7007a0c */ /* 0x000fe20003f66270 */
[----:B------:R-:W-:Y:S01]  /*5630*/  IMAD.MOV.U32 R246, RZ, RZ, c[0x0][0x1a4] ;  /* 0x00006900fff67624 */ /* 0x000fe200078e00ff */
[----:B------:R-:W-:Y:S01]  /*5640*/  IADD3.X R242, R242, UR23, R5, P0, !PT ;  /* 0x00000017f2f27c10 */ /* 0x000fe200087fe405 */
[----:B------:R-:W-:Y:S01]  /*5650*/  IMAD.U32 R244, RZ, RZ, UR6 ;  /* 0x00000006fff47e24 */ /* 0x000fe2000f8e00ff */
[----:B------:R-:W-:Y:S01]  /*5660*/  LEA R243, P0, R0, c[0x0][0x170], 0x1 ;  /* 0x00005c0000f37a11 */ /* 0x000fe200078008ff */
[----:B------:R-:W-:Y:S01]  /*5670*/  IMAD.MOV.U32 R250, RZ, RZ, R240 ;  /* 0x000000fffffa7224 */ /* 0x000fe200078e00f0 */
[----:B------:R-:W-:Y:S01]  /*5680*/  ISETP.GE.AND P2, PT, R230, c[0x0][0x220], PT ;  /* 0x00008800e6007a0c */ /* 0x000fe20003f46270 */
[----:B------:R-:W-:Y:S01]  /*5690*/  ULEA.HI.SX32 UR6, UR9, 0xfffffffe, 0x1a ;  /* 0xfffffffe09067891 */ /* 0x000fe2000f8fd23f */
[----:B------:R-:W-:Y:S01]  /*56a0*/  LEA.HI.X R242, R0, c[0x0][0x174], R242, 0x1, P0 ;  /* 0x00005d0000f27a11 */ /* 0x000fe200000f0cf2 */
[----:B------:R-:W-:Y:S01]  /*56b0*/  IMAD.MOV.U32 R0, RZ, RZ, R3 ;  /* 0x000000ffff007224 */ /* 0x000fe200078e0003 */
[----:B------:R-:W-:Y:S01]  /*56c0*/  IADD3 R4, P0, R240, 0x20, RZ ;  /* 0x00000020f0047810 */ /* 0x000fe20007f1e0ff */
[----:B------:R-:W-:Y:S01]  /*56d0*/  ULEA.HI.SX32 UR9, UR9, 0xfffffffd, 0x1a ;  /* 0xfffffffd09097891 */ /* 0x000fe2000f8fd23f */
[----:B------:R-:W-:Y:S01]  /*56e0*/  IADD3.X R244, R244, UR10, R7, P1, !PT ;  /* 0x0000000af4f47c10 */ /* 0x000fe20008ffe407 */
[----:B------:R-:W-:Y:S01]  /*56f0*/  UMOV UR10, URZ ;  /* 0x0000003f000a7c82 */ /* 0x000fe20008000000 */
[----:B------:R-:W-:Y:S01]  /*5700*/  LEA R245, P1, R2, c[0x0][0x168], 0x1 ;  /* 0x00005a0002f57a11 */ /* 0x000fe200078208ff */
[----:B------:R-:W-:Y:S01]  /*5710*/  IMAD.X R5, RZ, RZ, R251, P0 ;  /* 0x000000ffff057224 */ /* 0x000fe200000e06fb */
[----:B------:R-:W-:-:S02]  /*5720*/  ULDC.64 UR4, c[0x0][0x1a0] ;  /* 0x0000680000047ab9 */ /* 0x000fc40000000a00 */
[----:B------:R-:W-:Y:S01]  /*5730*/  LEA.HI.X R244, R2, c[0x0][0x16c], R244, 0x1, P1 ;  /* 0x00005b0002f47a11 */ /* 0x000fe200008f0cf4 */
[----:B------:R-:W-:Y:S01]  /*5740*/  IMAD.MOV.U32 R2, RZ, RZ, R164 ;  /* 0x000000ffff027224 */ /* 0x000fe200078e00a4 */
[----:B------:R1:W-:Y:S01]  /*5750*/  STL.64 [R1], R4 ;  /* 0x0000000401007387 */ /* 0x0003e20000100a00 */
[----:B------:R-:W-:Y:S01]  /*5760*/  ISETP.GE.AND P1, PT, R229, c[0x0][0x220], PT ;  /* 0x00008800e5007a0c */ /* 0x000fe20003f26270 */
[----:B------:R-:W-:Y:S05]  /*5770*/  BRA `(.L_x_328) ;  /* 0x0000045000007947 */ /* 0x000fea0003800000 */
.L_x_330:
[----:B------:R1:W-:Y:S01]  /*5780*/  @P4 STS.128 [R228+0x10000], RZ ;  /* 0x010000ffe4004388 */ /* 0x0003e20000000c00 */
[----:B------:R-:W-:Y:S05]  /*5790*/  VOTEU.ALL UP0, P4 ;  /* 0x00000000003f7886 */ /* 0x000fea0002000000 */
[----:B------:R-:W-:Y:S02]  /*57a0*/  @!UP0 UIADD3 UR8, UR6, -0x1, -UR10 ;  /* 0xffffffff06088890 */ /* 0x000fe4000fffe80a */
[----:B------:R-:W-:Y:S04]  /*57b0*/  @!UP0 UIADD3 UR7, UR6, -0x1, -UR10 ;  /* 0xffffffff06078890 */ /* 0x000fe8000fffe80a */
[----:B------:R-:W-:Y:S02]  /*57c0*/  IMAD.U32 R166, RZ, RZ, UR8 ;  /* 0x00000008ffa67e24 */ /* 0x000fe4000f8e00ff */
[----:B------:R-:W-:Y:S02]  /*57d0*/  IMAD.U32 R164, RZ, RZ, UR7 ;  /* 0x00000007ffa47e24 */ /* 0x000fe4000f8e00ff */
[----:B------:R-:W-:Y:S01]  /*57e0*/  IMAD.U32 R3, RZ, RZ, UR7 ;  /* 0x00000007ff037e24 */ /* 0x000fe2000f8e00ff */
[----:B------:R-:W-:Y:S01]  /*57f0*/  @!P4 SHF.R.S32.HI R168, RZ, 0x1f, R166 ;  /* 0x0000001fffa8c819 */ /* 0x000fe200000114a6 */
[----:B------:R-:W-:Y:S01]  /*5800*/  IMAD.U32 R165, RZ, RZ, UR8 ;  /* 0x00000008ffa57e24 */ /* 0x000fe2000f8e00ff */
[----:B------:R-:W-:Y:S01]  /*5810*/  @!P4 SHF.R.S32.HI R167, RZ, 0x1f, R164 ;  /* 0x0000001fffa7c819 */ /* 0x000fe200000114a4 */
[----:B------:R-:W-:Y:S04]  /*5820*/  @!P4 IMAD.WIDE.U32 R174, R3, c[0x0][0x198], RZ ;  /* 0x0000660003aeca25 */ /* 0x000fe800078e00ff */
[----:B------:R-:W-:Y:S01]  /*5830*/  @!P4 IMAD R168, R168, c[0x0][0x198], RZ ;  /* 0x00006600a8a8ca24 */ /* 0x000fe200078e02ff */
[-C--:B------:R-:W-:Y:S01]  /*5840*/  @!P4 LEA R3, P0, R174, R234.reuse, 0x6 ;  /* 0x000000eaae03c211 */ /* 0x080fe200078030ff */
[----:B------:R-:W-:Y:S02]  /*5850*/  @!P4 IMAD R167, R167, c[0x0][0x198], RZ ;  /* 0x00006600a7a7ca24 */ /* 0x000fe400078e02ff */
[----:B------:R-:W-:Y:S02]  /*5860*/  @!P4 IMAD R168, R166, c[0x0][0x19c], R168 ;  /* 0x00006700a6a8ca24 */ /* 0x000fe400078e02a8 */
[----:B------:R-:W-:Y:S02]  /*5870*/  @!P4 IMAD R167, R164, c[0x0][0x19c], R167 ;  /* 0x00006700a4a7ca24 */ /* 0x000fe400078e02a7 */
[----:B------:R-:W-:Y:S04]  /*5880*/  @!P4 IMAD.WIDE.U32 R176, R165, c[0x0][0x198], RZ ;  /* 0x00006600a5b0ca25 */ /* 0x000fe800078e00ff */
[----:B------:R-:W-:Y:S01]  /*5890*/  @!P4 IMAD.IADD R167, R175, 0x1, R167 ;  /* 0x00000001afa7c824 */ /* 0x000fe200078e02a7 */
[----:B------:R-:W-:Y:S01]  /*58a0*/  @!P4 LEA R164, P6, R176, R234, 0x6 ;  /* 0x000000eab0a4c211 */ /* 0x000fe200078c30ff */
[----:B------:R-:W-:Y:S03]  /*58b0*/  @!P4 IMAD.IADD R168, R177, 0x1, R168 ;  /* 0x00000001b1a8c824 */ /* 0x000fe600078e02a8 */
[-C--:B------:R-:W-:Y:S02]  /*58c0*/  @!P4 LEA.HI.X R167, R174, R237.reuse, R167, 0x6, P0 ;  /* 0x000000edaea7c211 */ /* 0x080fe400000f34a7 */
[----:B------:R-:W-:Y:S02]  /*58d0*/  @!P4 LEA.HI.X R168, R176, R237, R168, 0x6, P6 ;  /* 0x000000edb0a8c211 */ /* 0x000fe400030f34a8 */
[C---:B------:R-:W-:Y:S02]  /*58e0*/  @!P4 LEA R174, P6, R164.reuse, c[0x0][0x168], 0x1 ;  /* 0x00005a00a4aeca11 */ /* 0x040fe400078c08ff */
[----:B------:R-:W-:Y:S02]  /*58f0*/  @!P4 IADD3 R3, P0, R3, UR15, RZ ;  /* 0x0000000f0303cc10 */ /* 0x000fe4000ff1e0ff */
[----:B------:R-:W-:Y:S02]  /*5900*/  @!P4 LEA.HI.X R175, R164, c[0x0][0x16c], R168, 0x1, P6 ;  /* 0x00005b00a4afca11 */ /* 0x000fe400030f0ca8 */
[----:B------:R-:W-:Y:S02]  /*5910*/  @!P4 IADD3.X R167, R167, UR20, RZ, P0, !PT ;  /* 0x00000014a7a7cc10 */ /* 0x000fe400087fe4ff */
[C---:B------:R-:W-:Y:S01]  /*5920*/  @!P4 LEA R166, P0, R3.reuse, c[0x0][0x168], 0x1 ;  /* 0x00005a0003a6ca11 */ /* 0x040fe200078008ff */
[----:B------:R-:W-:Y:S01]  /*5930*/  @!PT LDS RZ, [RZ] ;  /* 0x00000000fffff984 */ /* 0x000fe20000000800 */
[----:B------:R-:W-:Y:S01]  /*5940*/  @!PT LDS RZ, [RZ] ;  /* 0x00000000fffff984 */ /* 0x000fe20000000800 */
[----:B------:R-:W-:Y:S01]  /*5950*/  @!PT LDS RZ, [RZ] ;  /* 0x00000000fffff984 */ /* 0x000fe20000000800 */
[----:B------:R1:W-:Y:S03]  /*5960*/  @!P4 LDGSTS.E.BYPASS.LTC128B.128 [R228+0x10000], [R174.64] ;  /* 0x10000000aee4cfae */ /* 0x0003e6000b901d50 */
[----:B------:R-:W-:Y:S01]  /*5970*/  @!P4 LEA.HI.X R167, R3, c[0x0][0x16c], R167, 0x1, P0 ;  /* 0x00005b0003a7ca11 */ /* 0x000fe200000f0ca7 */
        /* <DEDUP_REMOVED lines=37> */
.L_x_328:
[----:B------:R2:W-:Y:S01]  /*5bd0*/  STL.64 [R1+0x8], R36 ;  /* 0x0000082401007387 */ /* 0x0005e20000100a00 */
[----:B------:R-:W-:Y:S01]  /*5be0*/  UIADD3 UR8, UR6, -UR10, URZ ;  /* 0x8000000a06087290 */ /* 0x000fe2000fffe03f */
[----:B------:R-:W-:Y:S04]  /*5bf0*/  DEPBAR.LE SB0, 0x0 ;  /* 0x000080000000791a */ /* 0x000fe80000000000 */
[----:B------:R-:W-:Y:S01]  /*5c00*/  USHF.R.S32.HI UR7, URZ, 0x1f, UR8 ;  /* 0x0000001f3f077899 */ /* 0x000fe20008011408 */
[----:B------:R-:W-:Y:S01]  /*5c10*/  BAR.SYNC.DEFER_BLOCKING 0x0 ;  /* 0x0000000000007b1d */ /* 0x000fe20000010000 */
[----:B------:R-:W-:Y:S01]  /*5c20*/  UIMAD.WIDE.U32 UR22, UR8, UR4, URZ ;  /* 0x00000004081672a5 */ /* 0x000fe2000f8e003f */
[----:B-1----:R-:W-:Y:S01]  /*5c30*/  IMAD.U32 R5, RZ, RZ, UR8 ;  /* 0x00000008ff057e24 */ /* 0x002fe2000f8e00ff */
[----:B------:R-:W-:Y:S01]  /*5c40*/  UIMAD UR7, UR7, UR4, URZ ;  /* 0x00000004070772a4 */ /* 0x000fe2000f8e023f */
[----:B------:R-:W-:Y:S02]  /*5c50*/  IMAD.U32 R14, RZ, RZ, UR8 ;  /* 0x00000008ff0e7e24 */ /* 0x000fe4000f8e00ff */
[----:B------:R-:W-:Y:S01]  /*5c60*/  IMAD.U32 R4, RZ, RZ, UR8 ;  /* 0x00000008ff047e24 */ /* 0x000fe2000f8e00ff */
[----:B------:R-:W-:Y:S01]  /*5c70*/  UIMAD UR7, UR8, UR5, UR7 ;  /* 0x00000005080772a4 */ /* 0x000fe2000f8e0207 */
[----:B------:R-:W-:Y:S01]  /*5c80*/  LEA R12, P5, R5, R250, 0x6 ;  /* 0x000000fa050c7211 */ /* 0x000fe200078a30ff */
[----:B------:R-:W-:Y:S02]  /*5c90*/  IMAD.U32 R3, RZ, RZ, UR8 ;  /* 0x00000008ff037e24 */ /* 0x000fe4000f8e00ff */
[----:B------:R-:W-:Y:S01]  /*5ca0*/  UIADD3 UR7, UR23, UR7, URZ ;  /* 0x0000000717077290 */ /* 0x000fe2000fffe03f */
[----:B------:R-:W-:Y:S01]  /*5cb0*/  IMAD.U32 R8, RZ, RZ, UR22 ;  /* 0x00000016ff087e24 */ /* 0x000fe2000f8e00ff */
[----:B------:R-:W-:Y:S01]  /*5cc0*/  LEA.HI.X.SX32 R13, R4, R251, 0x6, P5 ;  /* 0x000000fb040d7211 */ /* 0x000fe200028f36ff */
[----:B------:R-:W-:Y:S03]  /*5cd0*/  IMAD.U32 R9, RZ, RZ, UR23 ;  /* 0x00000017ff097e24 */ /* 0x000fe6000f8e00ff */
[----:B------:R-:W-:Y:S01]  /*5ce0*/  IMAD.U32 R4, RZ, RZ, UR7 ;  /* 0x00000007ff047e24 */ /* 0x000fe2000f8e00ff */
[----:B------:R-:W-:Y:S01]  /*5cf0*/  UIADD3 UR7, UR9, -UR10, URZ ;  /* 0x8000000a09077290 */ /* 0x000fe2000fffe03f */
[----:B------:R-:W-:Y:S04]  /*5d00*/  IMAD R7, R13, c[0x0][0x1a0], RZ ;  /* 0x000068000d077a24 */ /* 0x000fe800078e02ff */
[C---:B------:R-:W-:Y:S01]  /*5d10*/  IMAD R7, R12.reuse, c[0x0][0x1a4], R7 ;  /* 0x000069000c077a24 */ /* 0x040fe200078e0207 */
[----:B--2---:R-:W2:Y:S01]  /*5d20*/  LDL.64 R36, [R1] ;  /* 0x0000000001247983 */ /* 0x004ea20000100a00 */
[----:B------:R-:W-:Y:S03]  /*5d30*/  IMAD.WIDE.U32 R12, R12, c[0x0][0x1a0], RZ ;  /* 0x000068000c0c7a25 */ /* 0x000fe600078e00ff */
[----:B------:R-:W-:Y:S01]  /*5d40*/  @P4 STS.128 [R228+0x18000], RZ ;  /* 0x018000ffe4004388 */ /* 0x000fe20000000c00 */
[----:B------:R-:W-:Y:S01]  /*5d50*/  IMAD.IADD R7, R13, 0x1, R7 ;  /* 0x000000010d077824 */ /* 0x000fe200078e0207 */
[----:B--2---:R-:W-:Y:S04]  /*5d60*/  LEA R14, P0, R14, R36, 0x6 ;  /* 0x000000240e0e7211 */ /* 0x004fe800078030ff */
[----:B------:R-:W-:Y:S01]  /*5d70*/  LEA.HI.X.SX32 R15, R3, R37, 0x6, P0 ;  /* 0x00000025030f7211 */ /* 0x000fe200000f36ff */
[----:B------:R-:W-:Y:S01]  /*5d80*/  IMAD.WIDE.U32 R10, R14, c[0x0][0x1a0], RZ ;  /* 0x000068000e0a7a25 */ /* 0x000fe200078e00ff */
[C---:B------:R-:W-:Y:S03]  /*5d90*/  LEA R5, P0, R8.reuse, R232, 0x6 ;  /* 0x000000e808057211 */ /* 0x040fe600078030ff */
[----:B------:R-:W-:Y:S01]  /*5da0*/  IMAD R6, R15, c[0x0][0x1a0], RZ ;  /* 0x000068000f067a24 */ /* 0x000fe200078e02ff */
[----:B------:R-:W-:Y:S02]  /*5db0*/  LEA.HI.X R4, R8, R227, R4, 0x6, P0 ;  /* 0x000000e308047211 */ /* 0x000fe400000f3404 */
[C---:B------:R-:W-:Y:S01]  /*5dc0*/  @!P4 LEA R8, P5, R5.reuse, c[0x0][0x170], 0x1 ;  /* 0x00005c000508ca11 */ /* 0x040fe200078a08ff */
[----:B------:R-:W-:Y:S01]  /*5dd0*/  IMAD R6, R14, c[0x0][0x1a4], R6 ;  /* 0x000069000e067a24 */ /* 0x000fe200078e0206 */
[C---:B------:R-:W-:Y:S02]  /*5de0*/  LEA R14, P6, R12.reuse, R243, 0x1 ;  /* 0x000000f30c0e7211 */ /* 0x040fe400078c08ff */
[----:B------:R-:W-:Y:S01]  /*5df0*/  @!P4 LEA.HI.X R9, R5, c[0x0][0x174], R4, 0x1, P5 ;  /* 0x00005d000509ca11 */ /* 0x000fe200028f0c04 */
[----:B------:R-:W-:Y:S01]  /*5e00*/  IMAD.IADD R6, R11, 0x1, R6 ;  /* 0x000000010b067824 */ /* 0x000fe200078e0206 */
[----:B------:R-:W-:Y:S02]  /*5e10*/  LEA.HI.X R15, R12, R242, R7, 0x1, P6 ;  /* 0x000000f20c0f7211 */ /* 0x000fe400030f0c07 */
[C---:B------:R-:W-:Y:S01]  /*5e20*/  LEA R3, P0, R247.reuse, R5, 0x5 ;  /* 0x00000005f7037211 */ /* 0x040fe200078028ff */
[----:B------:R-:W-:Y:S01]  /*5e30*/  @!PT LDS RZ, [RZ] ;  /* 0x00000000fffff984 */ /* 0x000fe20000000800 */
[----:B------:R-:W-:Y:S01]  /*5e40*/  @!PT LDS RZ, [RZ] ;  /* 0x00000000fffff984 */ /* 0x000fe20000000800 */
[----:B------:R-:W-:Y:S01]  /*5e50*/  @!PT LDS RZ, [RZ] ;  /* 0x00000000fffff984 */ /* 0x000fe20000000800 */
[----:B------:R1:W-:Y:S01]  /*5e60*/  @!P4 LDGSTS.E.BYPASS.LTC128B.128 [R228+0x18000], [R8.64] ;  /* 0x1800000008e4cfae */ /* 0x0003e2000b901d50 */
[C---:B------:R-:W-:Y:S02]  /*5e70*/  LEA R16, P5, R10.reuse, R243, 0x1 ;  /* 0x000000f30a107211 */ /* 0x040fe400078a08ff */
[----:B------:R-:W-:Y:S01]  /*5e80*/  LEA.HI.X R4, R247, R4, R246, 0x5, P0 ;  /* 0x00000004f7047211 */ /* 0x000fe200000f2cf6 */
[----:B------:R-:W-:Y:S01]  /*5e90*/  @P3 STS.128 [R228+0x1a000], RZ ;  /* 0x01a000ffe4003388 */ /* 0x000fe20000000c00 */
[C---:B------:R-:W-:Y:S02]  /*5ea0*/  @!P4 LEA R18, P0, R3.reuse, c[0x0][0x170], 0x1 ;  /* 0x00005c000312ca11 */ /* 0x040fe400078008ff */
[----:B------:R-:W-:Y:S01]  /*5eb0*/  LEA.HI.X R17, R10, R242, R6, 0x1, P5 ;  /* 0x000000f20a117211 */ /* 0x000fe200028f0c06 */
[----:B------:R-:W-:Y:S01]  /*5ec0*/  @!PT LDS RZ, [RZ] ;  /* 0x00000000fffff984 */ /* 0x000fe20000000800 */
[----:B------:R-:W-:Y:S01]  /*5ed0*/  @!PT LDS RZ, [RZ] ;  /* 0x00000000fffff984 */ /* 0x000fe20000000800 */
[----:B------:R-:W-:Y:S01]  /*5ee0*/  @!PT LDS RZ, [RZ] ;  /* 0x00000000fffff984 */ /* 0x000fe20000000800 */
[----:B------:R2:W-:Y:S01]  /*5ef0*/  @!P3 LDGSTS.E.BYPASS.LTC128B.128 [R228+0x1a000], [R14.64+0x80] ;  /* 0x1a0000800ee4bfae */ /* 0x0005e2000b901d50 */
[----:B------:R-:W-:Y:S01]  /*5f00*/  @!P4 LEA.HI.X R19, R3, c[0x0][0x174], R4, 0x1, P0 ;  /* 0x00005d000313ca11 */ /* 0x000fe200000f0c04 */
[----:B------:R-:W-:Y:S02]  /*5f10*/  IMAD.U32 R3, RZ, RZ, UR7 ;  /* 0x00000007ff037e24 */ /* 0x000fe4000f8e00ff */
        /* <DEDUP_REMOVED lines=31> */
[----:B-1----:R-:W1:Y:S04]  /*6110*/  LDSM.16.M88.4 R8, [R225+0x10000] ;  /* 0x01000000e108783b */ /* 0x002e680000000200 */
[----:B------:R-:W-:Y:S04]  /*6120*/  LDSM.16.M88.4 R24, [R225+0x11000] ;  /* 0x01100000e118783b */ /* 0x000fe80000000200 */
[----:B------:R-:W0:Y:S04]  /*6130*/  LDGDEPBAR ;  /* 0x00000000000079af */ /* 0x000e280000000000 */
[----:B------:R-:W-:Y:S04]  /*6140*/  LDSM.16.M88.4 R164, [R225+0x11800] ;  /* 0x01180000e1a4783b */ /* 0x000fe80000000200 */
[----:B------:R-:W-:Y:S04]  /*6150*/  LDSM.16.M88.4 R168, [R224] ;  /* 0x00000000e0a8783b */ /* 0x000fe80000000200 */
[----:B---3--:R-:W2:Y:S04]  /*6160*/  LDSM.16.M88.4 R16, [R225+0x10800] ;  /* 0x01080000e110783b */ /* 0x008ea80000000200 */
[----:B------:R-:W3:Y:S04]  /*6170*/  LDSM.16.M88.4 R172, [R223] ;  /* 0x00000000dfac783b */ /* 0x000ee80000000200 */
[----:B------:R-:W4:Y:S04]  /*6180*/  LDSM.16.M88.4 R176, [R215] ;  /* 0x00000000d7b0783b */ /* 0x000f280000000200 */
[----:B------:R-:W3:Y:S04]  /*6190*/  LDSM.16.M88.4 R180, [R214] ;  /* 0x00000000d6b4783b */ /* 0x000ee80000000200 */
[----:B------:R-:W3:Y:S01]  /*61a0*/  LDSM.16.M88.4 R184, [R213] ;  /* 0x00000000d5b8783b */ /* 0x000ee20000000200 */
[C---:B-1----:R-:W-:Y:S03]  /*61b0*/  HMMA.16816.F32.BF16 R4, R32.reuse, R8, RZ ;  /* 0x000000082004723c */ /* 0x042fe600000418ff */
[----:B------:R-:W-:Y:S04]  /*61c0*/  LDSM.16.M88.4 R188, [R222] ;  /* 0x00000000debc783b */ /* 0x000fe80000000200 */
[----:B------:R-:W1:Y:S01]  /*61d0*/  LDSM.16.M88.4 R192, [R219+0x10000] ;  /* 0x01000000dbc0783b */ /* 0x000e620000000200 */
[C---:B------:R-:W-:Y:S03]  /*61e0*/  HMMA.16816.F32.BF16 R8, R32.reuse, R10, RZ ;  /* 0x0000000a2008723c */ /* 0x040fe600000418ff */
[----:B------:R-:W1:Y:S05]  /*61f0*/  LDSM.16.M88.4 R196, [R219+0x10800] ;  /* 0x01080000dbc4783b */ /* 0x000e6a0000000200 */
[C---:B--2---:R-:W-:Y:S08]  /*6200*/  HMMA.16816.F32.BF16 R12, R32.reuse, R16, RZ ;  /* 0x00000010200c723c */ /* 0x044ff000000418ff */
[C---:B------:R-:W-:Y:S08]  /*6210*/  HMMA.16816.F32.BF16 R16, R32.reuse, R18, RZ ;  /* 0x000000122010723c */ /* 0x040ff000000418ff */
[C---:B------:R-:W-:Y:S08]  /*6220*/  HMMA.16816.F32.BF16 R20, R32.reuse, R24, RZ ;  /* 0x000000182014723c */ /* 0x040ff000000418ff */
[C---:B------:R-:W-:Y:S08]  /*6230*/  HMMA.16816.F32.BF16 R24, R32.reuse, R26, RZ ;  /* 0x0000001a2018723c */ /* 0x040ff000000418ff */
[C---:B------:R-:W-:Y:S08]  /*6240*/  HMMA.16816.F32.BF16 R28, R32.reuse, R164, RZ ;  /* 0x000000a4201c723c */ /* 0x040ff000000418ff */
[----:B------:R-:W-:Y:S01]  /*6250*/  HMMA.16816.F32.BF16 R32, R32, R166, RZ ;  /* 0x000000a62020723c */ /* 0x000fe200000418ff */
[----:B------:R-:W2:Y:S07]  /*6260*/  LDSM.16.M88.4 R164, [R219+0x11000] ;  /* 0x01100000dba4783b */ /* 0x000eae0000000200 */
[C---:B---3--:R-:W-:Y:S08]  /*6270*/  HMMA.16816.F32.BF16 R4, R168.reuse, R172, R4 ;  /* 0x000000aca804723c */ /* 0x048ff00000041804 */
[C---:B------:R-:W-:Y:S01]  /*6280*/  HMMA.16816.F32.BF16 R8, R168.reuse, R174, R8 ;  /* 0x000000aea808723c */ /* 0x040fe20000041808 */
[----:B------:R-:W3:Y:S07]  /*6290*/  LDSM.16.M88.4 R172, [R219+0x11800] ;  /* 0x01180000dbac783b */ /* 0x000eee0000000200 */
[C---:B----4-:R-:W-:Y:S08]  /*62a0*/  HMMA.16816.F32.BF16 R12, R168.reuse, R176, R12 ;  /* 0x000000b0a80c723c */ /* 0x050ff0000004180c */
[C---:B------:R-:W-:Y:S01]  /*62b0*/  HMMA.16816.F32.BF16 R16, R168.reuse, R178, R16 ;  /* 0x000000b2a810723c */ /* 0x040fe20000041810 */
[----:B------:R-:W-:Y:S07]  /*62c0*/  LDSM.16.M88.4 R176, [R221] ;  /* 0x00000000ddb0783b */ /* 0x000fee0000000200 */
[C---:B------:R-:W-:Y:S08]  /*62d0*/  HMMA.16816.F32.BF16 R20, R168.reuse, R180, R20 ;  /* 0x000000b4a814723c */ /* 0x040ff00000041814 */
[C---:B------:R-:W-:Y:S01]  /*62e0*/  HMMA.16816.F32.BF16 R24, R168.reuse, R182, R24 ;  /* 0x000000b6a818723c */ /* 0x040fe20000041818 */
[----:B------:R-:W4:Y:S07]  /*62f0*/  LDSM.16.M88.4 R180, [R212] ;  /* 0x00000000d4b4783b */ /* 0x000f2e0000000200 */
[C---:B------:R-:W-:Y:S08]  /*6300*/  HMMA.16816.F32.BF16 R28, R168.reuse, R184, R28 ;  /* 0x000000b8a81c723c */ /* 0x040ff0000004181c */
[----:B------:R-:W-:Y:S01]  /*6310*/  HMMA.16816.F32.BF16 R32, R168, R186, R32 ;  /* 0x000000baa820723c */ /* 0x000fe20000041820 */
[----:B------:R-:W3:Y:S04]  /*6320*/  LDSM.16.M88.4 R168, [R212+0x800] ;  /* 0x00080000d4a8783b */ /* 0x000ee80000000200 */
        /* <DEDUP_REMOVED lines=16> */
[----:B------:R-:W4:Y:S07]  /*6430*/  LDSM.16.M88.4 R180, [R225+0x13800] ;  /* 0x01380000e1b4783b */ /* 0x000f2e0000000200 */
[C---:B------:R-:W-:Y:S08]  /*6440*/  HMMA.16816.F32.BF16 R12, R176.reuse, R168, R12 ;  /* 0x000000a8b00c723c */ /* 0x040ff0000004180c */
[C---:B------:R-:W-:Y:S01]  /*6450*/  HMMA.16816.F32.BF16 R16, R176.reuse, R170, R16 ;  /* 0x000000aab010723c */ /* 0x040fe20000041810 */
[----:B------:R-:W-:Y:S07]  /*6460*/  LDSM.16.M88.4 R168, [R211] ;  /* 0x00000000d3a8783b */ /* 0x000fee0000000200 */
[C---:B------:R-:W-:Y:S08]  /*6470*/  HMMA.16816.F32.BF16 R20, R176.reuse, R184, R20 ;  /* 0x000000b8b014723c */ /* 0x040ff00000041814 */
[C---:B------:R-:W-:Y:S01]  /*6480*/  HMMA.16816.F32.BF16 R24, R176.reuse, R186, R24 ;  /* 0x000000bab018723c */ /* 0x040fe20000041818 */
[----:B------:R-:W-:Y:S07]  /*6490*/  LDSM.16.M88.4 R184, [R209] ;  /* 0x00000000d1b8783b */ /* 0x000fee0000000200 */
[C---:B-1----:R-:W-:Y:S08]  /*64a0*/  HMMA.16816.F32.BF16 R28, R176.reuse, R164, R28 ;  /* 0x000000a4b01c723c */ /* 0x042ff0000004181c */
[----:B------:R-:W-:Y:S01]  /*64b0*/  HMMA.16816.F32.BF16 R32, R176, R166, R32 ;  /* 0x000000a6b020723c */ /* 0x000fe20000041820 */
[----:B------:R-:W1:Y:S04]  /*64c0*/  LDSM.16.M88.4 R164, [R224+0x4000] ;  /* 0x00400000e0a4783b */ /* 0x000e680000000200 */
[----:B------:R-:W1:Y:S03]  /*64d0*/  LDSM.16.M88.4 R176, [R210] ;  /* 0x00000000d2b0783b */ /* 0x000e660000000200 */
[C---:B------:R-:W-:Y:S08]  /*64e0*/  HMMA.16816.F32.BF16 R4, R192.reuse, R196, R4 ;  /* 0x000000c4c004723c */ /* 0x040ff00000041804 */
[C---:B------:R-:W-:Y:S01]  /*64f0*/  HMMA.16816.F32.BF16 R8, R192.reuse, R198, R8 ;  /* 0x000000c6c008723c */ /* 0x040fe20000041808 */
[----:B------:R-:W1:Y:S07]  /*6500*/  LDSM.16.M88.4 R196, [R208] ;  /* 0x00000000d0c4783b */ /* 0x000e6e0000000200 */
[C---:B--2---:R-:W-:Y:S08]  /*6510*/  HMMA.16816.F32.BF16 R12, R192.reuse, R172, R12 ;  /* 0x000000acc00c723c */ /* 0x044ff0000004180c */
        /* <DEDUP_REMOVED lines=17> */
[----:B------:R-:W1:Y:S07]  /*6630*/  LDSM.16.M88.4 R184, [R212+0x2000] ;  /* 0x00200000d4b8783b */ /* 0x000e6e0000000200 */
[C---:B------:R-:W-:Y:S08]  /*6640*/  HMMA.16816.F32.BF16 R28, R164.reuse, R196, R28 ;  /* 0x000000c4a41c723c */ /* 0x040ff0000004181c */
[----:B------:R-:W-:Y:S01]  /*6650*/  HMMA.16816.F32.BF16 R32, R164, R198, R32 ;  /* 0x000000c6a420723c */ /* 0x000fe20000041820 */
[----:B------:R-:W1:Y:S04]  /*6660*/  LDSM.16.M88.4 R164, [R212+0x2800] ;  /* 0x00280000d4a4783b */ /* 0x000e680000000200 */
[----:B------:R-:W1:Y:S03]  /*6670*/  LDSM.16.M88.4 R196, [R212+0x3000] ;  /* 0x00300000d4c4783b */ /* 0x000e660000000200 */
[C---:B--2---:R-:W-:Y:S08]  /*6680*/  HMMA.16816.F32.BF16 R4, R172.reuse, R188, R4 ;  /* 0x000000bcac04723c */ /* 0x044ff00000041804 */
[C---:B------:R-:W-:Y:S01]  /*6690*/  HMMA.16816.F32.BF16 R8, R172.reuse, R190, R8 ;  /* 0x000000beac08723c */ /* 0x040fe20000041808 */
[----:B------:R-:W-:Y:S07]  /*66a0*/  LDSM.16.M88.4 R188, [R226+0x8000] ;  /* 0x00800000e2bc783b */ /* 0x000fee0000000200 */
[C---:B---3--:R-:W-:Y:S08]  /*66b0*/  HMMA.16816.F32.BF16 R12, R172.reuse, R180, R12 ;  /* 0x000000b4ac0c723c */ /* 0x048ff0000004180c */
[C---:B------:R-:W-:Y:S01]  /*66c0*/  HMMA.16816.F32.BF16 R16, R172.reuse, R182, R16 ;  /* 0x000000b6ac10723c */ /* 0x040fe20000041810 */
[----:B------:R-:W2:Y:S07]  /*66d0*/  LDSM.16.M88.4 R180, [R212+0x3800] ;  /* 0x00380000d4b4783b */ /* 0x000eae0000000200 */
[C---:B----4-:R-:W-:Y:S08]  /*66e0*/  HMMA.16816.F32.BF16 R20, R172.reuse, R192, R20 ;  /* 0x000000c0ac14723c */ /* 0x050ff00000041814 */
[C---:B------:R-:W-:Y:S01]  /*66f0*/  HMMA.16816.F32.BF16 R24, R172.reuse, R194, R24 ;  /* 0x000000c2ac18723c */ /* 0x040fe20000041818 */
[----:B------:R-:W3:Y:S07]  /*6700*/  LDSM.16.M88.4 R192, [R225+0x14000] ;  /* 0x01400000e1c0783b */ /* 0x000eee0000000200 */
[C---:B-1----:R-:W-:Y:S08]  /*6710*/  HMMA.16816.F32.BF16 R28, R172.reuse, R168, R28 ;  /* 0x000000a8ac1c723c */ /* 0x042ff0000004181c */
[----:B------:R-:W-:Y:S01]  /*6720*/  HMMA.16816.F32.BF16 R32, R172, R170, R32 ;  /* 0x000000aaac20723c */ /* 0x000fe20000041820 */
[----:B------:R-:W-:Y:S04]  /*6730*/  LDSM.16.M88.4 R168, [R225+0x15000] ;  /* 0x01500000e1a8783b */ /* 0x000fe80000000200 */
[----:B------:R-:W-:Y:S03]  /*6740*/  LDSM.16.M88.4 R172, [R225+0x15800] ;  /* 0x01580000e1ac783b */ /* 0x000fe60000000200 */
[C---:B------:R-:W-:Y:S08]  /*6750*/  HMMA.16816.F32.BF16 R4, R176.reuse, R184, R4 ;  /* 0x000000b8b004723c */ /* 0x040ff00000041804 */
[C---:B------:R-:W-:Y:S01]  /*6760*/  HMMA.16816.F32.BF16 R8, R176.reuse, R186, R8 ;  /* 0x000000bab008723c */ /* 0x040fe20000041808 */
[----:B------:R-:W-:Y:S07]  /*6770*/  LDSM.16.M88.4 R184, [R224+0x8000] ;  /* 0x00800000e0b8783b */ /* 0x000fee0000000200 */
[C---:B------:R-:W-:Y:S08]  /*6780*/  HMMA.16816.F32.BF16 R12, R176.reuse, R164, R12 ;  /* 0x000000a4b00c723c */ /* 0x040ff0000004180c */
[C---:B------:R-:W-:Y:S01]  /*6790*/  HMMA.16816.F32.BF16 R16, R176.reuse, R166, R16 ;  /* 0x000000a6b010723c */ /* 0x040fe20000041810 */
[----:B------:R-:W1:Y:S07]  /*67a0*/  LDSM.16.M88.4 R164, [R225+0x14800] ;  /* 0x01480000e1a4783b */ /* 0x000e6e0000000200 */
[C---:B------:R-:W-:Y:S08]  /*67b0*/  HMMA.16816.F32.BF16 R20, R176.reuse, R196, R20 ;  /* 0x000000c4b014723c */ /* 0x040ff00000041814 */
[C---:B------:R-:W-:Y:S01]  /*67c0*/  HMMA.16816.F32.BF16 R24, R176.reuse, R198, R24 ;  /* 0x000000c6b018723c */ /* 0x040fe20000041818 */
[----:B------:R-:W4:Y:S07]  /*67d0*/  LDSM.16.M88.4 R196, [R207] ;  /* 0x00000000cfc4783b */ /* 0x000f2e0000000200 */
[C---:B--2---:R-:W-:Y:S08]  /*67e0*/  HMMA.16816.F32.BF16 R28, R176.reuse, R180, R28 ;  /* 0x000000b4b01c723c */ /* 0x044ff0000004181c */
[----:B------:R-:W-:Y:S01]  /*67f0*/  HMMA.16816.F32.BF16 R32, R176, R182, R32 ;  /* 0x000000b6b020723c */ /* 0x000fe20000041820 */
[----:B------:R-:W2:Y:S04]  /*6800*/  LDSM.16.M88.4 R176, [R206] ;  /* 0x00000000ceb0783b */ /* 0x000ea80000000200 */
[----:B------:R-:W2:Y:S03]  /*6810*/  LDSM.16.M88.4 R180, [R205] ;  /* 0x00000000cdb4783b */ /* 0x000ea60000000200 */
[C---:B---3--:R-:W-:Y:S08]  /*6820*/  HMMA.16816.F32.BF16 R4, R188.reuse, R192, R4 ;  /* 0x000000c0bc04723c */ /* 0x048ff00000041804 */
[C---:B------:R-:W-:Y:S01]  /*6830*/  HMMA.16816.F32.BF16 R8, R188.reuse, R194, R8 ;  /* 0x000000c2bc08723c */ /* 0x040fe20000041808 */
[----:B------:R-:W3:Y:S07]  /*6840*/  LDSM.16.M88.4 R192, [R204] ;  /* 0x00000000ccc0783b */ /* 0x000eee0000000200 */
        /* <DEDUP_REMOVED lines=10> */
[C---:B----4-:R-:W-:Y:S08]  /*68f0*/  HMMA.16816.F32.BF16 R4, R184.reuse, R196, R4 ;  /* 0x000000c4b804723c */ /* 0x050ff00000041804 */
[C---:B------:R-:W-:Y:S01]  /*6900*/  HMMA.16816.F32.BF16 R8, R184.reuse, R198, R8 ;  /* 0x000000c6b808723c */ /* 0x040fe20000041808 */
[----:B------:R-:W4:Y:S07]  /*6910*/  LDSM.16.M88.4 R196, [R219+0x15800] ;  /* 0x01580000dbc4783b */ /* 0x000f2e0000000200 */
[C---:B--2---:R-:W-:Y:S08]  /*6920*/  HMMA.16816.F32.BF16 R12, R184.reuse, R176, R12 ;  /* 0x000000b0b80c723c */ /* 0x044ff0000004180c */
[C---:B------:R-:W-:Y:S01]  /*6930*/  HMMA.16816.F32.BF16 R16, R184.reuse, R178, R16 ;  /* 0x000000b2b810723c */ /* 0x040fe20000041810 */
[----:B------:R-:W-:Y:S07]  /*6940*/  LDSM.16.M88.4 R176, [R221+0x8000] ;  /* 0x00800000ddb0783b */ /* 0x000fee0000000200 */
[C---:B------:R-:W-:Y:S08]  /*6950*/  HMMA.16816.F32.BF16 R20, R184.reuse, R180, R20 ;  /* 0x000000b4b814723c */ /* 0x040ff00000041814 */
[C---:B------:R-:W-:Y:S01]  /*6960*/  HMMA.16816.F32.BF16 R24, R184.reuse, R182, R24 ;  /* 0x000000b6b818723c */ /* 0x040fe20000041818 */
[----:B------:R-:W2:Y:S07]  /*6970*/  LDSM.16.M88.4 R180, [R212+0x4000] ;  /* 0x00400000d4b4783b */ /* 0x000eae0000000200 */
[C---:B---3--:R-:W-:Y:S08]  /*6980*/  HMMA.16816.F32.BF16 R28, R184.reuse, R192, R28 ;  /* 0x000000c0b81c723c */ /* 0x048ff0000004181c */
[----:B------:R-:W-:Y:S01]  /*6990*/  HMMA.16816.F32.BF16 R32, R184, R194, R32 ;  /* 0x000000c2b820723c */ /* 0x000fe20000041820 */
[----:B------:R-:W3:Y:S04]  /*69a0*/  LDSM.16.M88.4 R184, [R212+0x4800] ;  /* 0x00480000d4b8783b */ /* 0x000ee80000000200 */
[----:B------:R-:W2:Y:S03]  /*69b0*/  LDSM.16.M88.4 R192, [R212+0x5000] ;  /* 0x00500000d4c0783b */ /* 0x000ea60000000200 */
        /* <DEDUP_REMOVED lines=9> */
[C---:B----4-:R-:W-:Y:S08]  /*6a50*/  HMMA.16816.F32.BF16 R28, R164.reuse, R196, R28 ;  /* 0x000000c4a41c723c */ /* 0x050ff0000004181c */
[----:B------:R-:W-:Y:S01]  /*6a60*/  HMMA.16816.F32.BF16 R32, R164, R198, R32 ;  /* 0x000000c6a420723c */ /* 0x000fe20000041820 */
[----:B------:R-:W4:Y:S04]  /*6a70*/  LDSM.16.M88.4 R164, [R225+0x16800] ;  /* 0x01680000e1a4783b */ /* 0x000f280000000200 */
[----:B------:R-:W-:Y:S03]  /*6a80*/  LDSM.16.M88.4 R196, [R203] ;  /* 0x00000000cbc4783b */ /* 0x000fe60000000200 */
        /* <DEDUP_REMOVED lines=8> */
[----:B------:R-:W2:Y:S07]  /*6b10*/  LDSM.16.M88.4 R192, [R224+0xc000] ;  /* 0x00c00000e0c0783b */ /* 0x000eae0000000200 */
[C---:B-1----:R-:W-:Y:S08]  /*6b20*/  HMMA.16816.F32.BF16 R28, R176.reuse, R168, R28 ;  /* 0x000000a8b01c723c */ /* 0x042ff0000004181c */
[----:B------:R-:W-:Y:S01]  /*6b30*/  HMMA.16816.F32.BF16 R32, R176, R170, R32 ;  /* 0x000000aab020723c */ /* 0x000fe20000041820 */
[----:B------:R-:W1:Y:S04]  /*6b40*/  LDSM.16.M88.4 R168, [R202] ;  /* 0x00000000caa8783b */ /* 0x000e680000000200 */
[----:B------:R-:W1:Y:S03]  /*6b50*/  LDSM.16.M88.4 R176, [R201] ;  /* 0x00000000c9b0783b */ /* 0x000e660000000200 */
[C---:B------:R-:W-:Y:S08]  /*6b60*/  HMMA.16816.F32.BF16 R4, R172.reuse, R188, R4 ;  /* 0x000000bcac04723c */ /* 0x040ff00000041804 */
[C---:B------:R-:W-:Y:S01]  /*6b70*/  HMMA.16816.F32.BF16 R8, R172.reuse, R190, R8 ;  /* 0x000000beac08723c */ /* 0x040fe20000041808 */
[----:B------:R-:W-:Y:S07]  /*6b80*/  LDSM.16.M88.4 R188, [R219+0x17000] ;  /* 0x01700000dbbc783b */ /* 0x000fee0000000200 */
[C---:B----4-:R-:W-:Y:S08]  /*6b90*/  HMMA.16816.F32.BF16 R12, R172.reuse, R164, R12 ;  /* 0x000000a4ac0c723c */ /* 0x050ff0000004180c */
[C---:B------:R-:W-:Y:S01]  /*6ba0*/  HMMA.16816.F32.BF16 R16, R172.reuse, R166, R16 ;  /* 0x000000a6ac10723c */ /* 0x040fe20000041810 */
[----:B------:R-:W4:Y:S07]  /*6bb0*/  LDSM.16.M88.4 R164, [R200] ;  /* 0x00000000c8a4783b */ /* 0x000f2e0000000200 */
[C---:B--2---:R-:W-:Y:S08]  /*6bc0*/  HMMA.16816.F32.BF16 R20, R172.reuse, R180, R20 ;  /* 0x000000b4ac14723c */ /* 0x044ff00000041814 */
[C---:B------:R-:W-:Y:S01]  /*6bd0*/  HMMA.16816.F32.BF16 R24, R172.reuse, R182, R24 ;  /* 0x000000b6ac18723c */ /* 0x040fe20000041818 */
[----:B------:R-:W-:Y:S07]  /*6be0*/  LDSM.16.M88.4 R180, [R219+0x16000] ;  /* 0x01600000dbb4783b */ /* 0x000fee0000000200 */
[C---:B---3--:R-:W-:Y:S08]  /*6bf0*/  HMMA.16816.F32.BF16 R28, R172.reuse, R184, R28 ;  /* 0x000000b8ac1c723c */ /* 0x048ff0000004181c */
[----:B------:R-:W-:Y:S01]  /*6c00*/  HMMA.16816.F32.BF16 R32, R172, R186, R32 ;  /* 0x000000baac20723c */ /* 0x000fe20000041820 */
[----:B------:R-:W2:Y:S04]  /*6c10*/  LDSM.16.M88.4 R172, [R222+0xc000] ;  /* 0x00c00000deac783b */ /* 0x000ea80000000200 */
[----:B------:R-:W3:Y:S03]  /*6c20*/  LDSM.16.M88.4 R184, [R219+0x16800] ;  /* 0x01680000dbb8783b */ /* 0x000ee60000000200 */
        /* <DEDUP_REMOVED lines=8> */
[----:B------:R-:W1:Y:S07]  /*6cb0*/  LDSM.16.M88.4 R176, [R221+0xc000] ;  /* 0x00c00000ddb0783b */ /* 0x000e6e0000000200 */
[C---:B----4-:R-:W-:Y:S08]  /*6cc0*/  HMMA.16816.F32.BF16 R28, R192.reuse, R164, R28 ;  /* 0x000000a4c01c723c */ /* 0x050ff0000004181c */
[----:B------:R-:W-:Y:S01]  /*6cd0*/  HMMA.16816.F32.BF16 R32, R192, R166, R32 ;  /* 0x000000a6c020723c */ /* 0x000fe20000041820 */
[----:B------:R-:W4:Y:S04]  /*6ce0*/  LDSM.16.M88.4 R164, [R212+0x6800] ;  /* 0x00680000d4a4783b */ /* 0x000f280000000200 */
[----:B------:R-:W1:Y:S03]  /*6cf0*/  LDSM.16.M88.4 R192, [R212+0x7000] ;  /* 0x00700000d4c0783b */ /* 0x000e660000000200 */
[C---:B--2---:R-:W-:Y:S08]  /*6d00*/  HMMA.16816.F32.BF16 R4, R172.reuse, R180, R4 ;  /* 0x000000b4ac04723c */ /* 0x044ff00000041804 */
[C---:B------:R-:W-:Y:S01]  /*6d10*/  HMMA.16816.F32.BF16 R8, R172.reuse, R182, R8 ;  /* 0x000000b6ac08723c */ /* 0x040fe20000041808 */
[----:B------:R-:W2:Y:S01]  /*6d20*/  LDSM.16.M88.4 R180, [R212+0x7800] ;  /* 0x00780000d4b4783b */ /* 0x000ea20000000200 */
[----:B------:R-:W-:Y:S04]  /*6d30*/  DEPBAR.LE SB0, 0x0 ;  /* 0x000080000000791a */ /* 0x000fe80000000000 */
[----:B------:R-:W-:Y:S02]  /*6d40*/  BAR.SYNC.DEFER_BLOCKING 0x0 ;  /* 0x0000000000007b1d */ /* 0x000fe40000010000 */
[C---:B---3--:R-:W-:Y:S08]  /*6d50*/  HMMA.16816.F32.BF16 R12, R172.reuse, R184, R12 ;  /* 0x000000b8ac0c723c */ /* 0x048ff0000004180c */
[C---:B------:R-:W-:Y:S08]  /*6d60*/  HMMA.16816.F32.BF16 R16, R172.reuse, R186, R16 ;  /* 0x000000baac10723c */ /* 0x040ff00000041810 */
[C---:B------:R-:W-:Y:S08]  /*6d70*/  HMMA.16816.F32.BF16 R20, R172.reuse, R188, R20 ;  /* 0x000000bcac14723c */ /* 0x040ff00000041814 */
[C---:B------:R-:W-:Y:S08]  /*6d80*/  HMMA.16816.F32.BF16 R24, R172.reuse, R190, R24 ;  /* 0x000000beac18723c */ /* 0x040ff00000041818 */
[C---:B-1----:R-:W-:Y:S08]  /*6d90*/  HMMA.16816.F32.BF16 R28, R172.reuse, R168, R28 ;  /* 0x000000a8ac1c723c */ /* 0x042ff0000004181c */
[----:B------:R-:W-:Y:S08]  /*6da0*/  HMMA.16816.F32.BF16 R32, R172, R170, R32 ;  /* 0x000000aaac20723c */ /* 0x000ff00000041820 */
[C---:B------:R-:W-:Y:S08]  /*6db0*/  HMMA.16816.F32.BF16 R4, R176.reuse, R196, R4 ;  /* 0x000000c4b004723c */ /* 0x040ff00000041804 */
[C---:B------:R-:W-:Y:S08]  /*6dc0*/  HMMA.16816.F32.BF16 R8, R176.reuse, R198, R8 ;  /* 0x000000c6b008723c */ /* 0x040ff00000041808 */
[C---:B----4-:R-:W-:Y:S07]  /*6dd0*/  HMMA.16816.F32.BF16 R12, R176.reuse, R164, R12 ;  /* 0x000000a4b00c723c */ /* 0x050fee000004180c */
[C---:B------:R-:W-:Y:S01]  /*6de0*/  LEA R164, P5, R3.reuse, R250, 0x6 ;  /* 0x000000fa03a47211 */ /* 0x040fe200078a30ff */
[C---:B------:R-:W-:Y:S04]  /*6df0*/  HMMA.16816.F32.BF16 R16, R176.reuse, R166, R16 ;  /* 0x000000a6b010723c */ /* 0x040fe80000041810 */
[C---:B------:R-:W-:Y:S01]  /*6e00*/  LEA.HI.X.SX32 R165, R3.reuse, R251, 0x6, P5 ;  /* 0x000000fb03a57211 */ /* 0x040fe200028f36ff */
[----:B------:R-:W-:Y:S01]  /*6e10*/  IMAD.WIDE.U32 R174, R164, c[0x0][0x198], RZ ;  /* 0x00006600a4ae7a25 */ /* 0x000fe200078e00ff */
[----:B------:R-:W-:Y:S02]  /*6e20*/  ISETP.LT.AND P5, PT, RZ, UR8, PT ;  /* 0x00000008ff007c0c */ /* 0x000fe4000bfa1270 */
[C---:B------:R-:W-:Y:S04]  /*6e30*/  HMMA.16816.F32.BF16 R20, R176.reuse, R192, R20 ;  /* 0x000000c0b014723c */ /* 0x040fe80000041814 */
[----:B------:R-:W-:Y:S01]  /*6e40*/  LEA R166, P0, R3, R36, 0x6 ;  /* 0x0000002403a67211 */ /* 0x000fe200078030ff */
[----:B------:R-:W-:Y:S01]  /*6e50*/  IMAD R165, R165, c[0x0][0x198], RZ ;  /* 0x00006600a5a57a24 */ /* 0x000fe200078e02ff */
[----:B------:R-:W-:Y:S02]  /*6e60*/  LEA R172, P6, R174, R245, 0x1 ;  /* 0x000000f5aeac7211 */ /* 0x000fe400078c08ff */
[C---:B------:R-:W-:Y:S04]  /*6e70*/  HMMA.16816.F32.BF16 R24, R176.reuse, R194, R24 ;  /* 0x000000c2b018723c */ /* 0x040fe80000041818 */
[----:B------:R-:W-:Y:S01]  /*6e80*/  LEA.HI.X.SX32 R167, R3, R37, 0x6, P0 ;  /* 0x0000002503a77211 */ /* 0x000fe200000f36ff */
[----:B------:R-:W-:Y:S01]  /*6e90*/  IMAD.WIDE.U32 R168, R166, c[0x0][0x198], RZ ;  /* 0x00006600a6a87a25 */ /* 0x000fe200078e00ff */
[----:B------:R1:W5:Y:S02]  /*6ea0*/  LDL.LU.64 R36, [R1+0x8] ;  /* 0x0000080001247983 */ /* 0x0003640000300a00 */
[C---:B--2---:R-:W-:Y:S04]  /*6eb0*/  HMMA.16816.F32.BF16 R28, R176.reuse, R180, R28 ;  /* 0x000000b4b01c723c */ /* 0x044fe8000004181c */
[----:B------:R-:W-:Y:S01]  /*6ec0*/  IMAD R3, R167, c[0x0][0x198], RZ ;  /* 0x00006600a7037a24 */ /* 0x000fe200078e02ff */
[----:B------:R-:W-:Y:S01]  /*6ed0*/  LEA R170, P0, R168, R245, 0x1 ;  /* 0x000000f5a8aa7211 */ /* 0x000fe200078008ff */
[----:B------:R-:W-:Y:S02]  /*6ee0*/  IMAD R164, R164, c[0x0][0x19c], R165 ;  /* 0x00006700a4a47a24 */ /* 0x000fe400078e02a5 */
[----:B------:R-:W-:Y:S04]  /*6ef0*/  HMMA.16816.F32.BF16 R32, R176, R182, R32 ;  /* 0x000000b6b020723c */ /* 0x000fe80000041820 */
[----:B------:R-:W-:Y:S02]  /*6f00*/  IMAD R166, R166, c[0x0][0x19c], R3 ;  /* 0x00006700a6a67a24 */ /* 0x000fe400078e0203 */
[----:B------:R-:W-:Y:S02]  /*6f10*/  IMAD.IADD R164, R175, 0x1, R164 ;  /* 0x00000001afa47824 */ /* 0x000fe400078e02a4 */
[----:B------:R-:W-:Y:S04]  /*6f20*/  IMAD.IADD R166, R169, 0x1, R166 ;  /* 0x00000001a9a67824 */ /* 0x000fe800078e02a6 */
[-C--:B------:R-:W-:Y:S02]  /*6f30*/  LEA.HI.X R173, R174, R244.reuse, R164, 0x1, P6 ;  /* 0x000000f4aead7211 */ /* 0x080fe400030f0ca4 */
[----:B------:R-:W-:Y:S01]  /*6f40*/  LEA.HI.X R171, R168, R244, R166, 0x1, P0 ;  /* 0x000000f4a8ab7211 */ /* 0x000fe200000f0ca6 */
[----:B-1---5:R-:W-:-:S05]  /*6f50*/  @P5 BRA `(.L_x_330) ;  /* 0xffffe82000005947 */ /* 0x022fca000383ffff */
.L_x_329:
[----:B-1----:R-:W-:Y:S01]  /*6f60*/  FMNMX.FTZ R166, R4, R2, !PT ;  /* 0x0000000204a67209 */ /* 0x002fe20007810000 */
[----:B------:R-:W-:Y:S01]  /*6f70*/  LDSM.16.MT88.4 R168, [R220+0x18000] ;  /* 0x01800000dca8783b */ /* 0x000fe20000004200 */
[----:B------:R-:W-:Y:S01]  /*6f80*/  FMNMX.FTZ R3, R6, R0, !PT ;  /* 0x0000000006037209 */ /* 0x000fe20007810000 */
[----:B------:R-:W-:Y:S01]  /*6f90*/  UIADD3 UR10, UR10, 0x1, URZ ;  /* 0x000000010a0a7890 */ /* 0x000fe2000fffe03f */
        /* <DEDUP_REMOVED lines=33> */
[----:B------:R-:W-:Y:S08]  /*71b0*/  SHFL.BFLY PT, R164, R166, 0x2, 0x1f ;  /* 0x0c401f00a6a47f89 */ /* 0x000ff000000e0000 */
[----:B------:R-:W1:Y:S02]  /*71c0*/  SHFL.BFLY PT, R165, R3, 0x2, 0x1f ;  /* 0x0c401f0003a57f89 */ /* 0x000e6400000e0000 */
[----:B-1----:R-:W-:Y:S02]  /*71d0*/  FMNMX.FTZ R165, R3, R165, !PT ;  /* 0x000000a503a57209 */ /* 0x002fe40007810000 */
[----:B------:R-:W-:Y:S04]  /*71e0*/  FMNMX.FTZ R166, R166, R164, !PT ;  /* 0x000000a4a6a67209 */ /* 0x000fe80007810000 */
[----:B------:R-:W1:Y:S08]  /*71f0*/  SHFL.BFLY PT, R3, R165, 0x1, 0x1f ;  /* 0x0c201f00a5037f89 */ /* 0x000e7000000e0000 */
[----:B------:R-:W2:Y:S01]  /*7200*/  SHFL.BFLY PT, R164, R166, 0x1, 0x1f ;  /* 0x0c201f00a6a47f89 */ /* 0x000ea200000e0000 */
[----:B-1----:R-:W-:Y:S05]  /*7210*/  FMNMX.FTZ R3, R165, R3, !PT ;  /* 0x00000003a5037209 */ /* 0x002fea0007810000 */
[C---:B------:R-:W-:Y:S02]  /*7220*/  FMUL.FTZ R189, R3.reuse, c[0x0][0x23c] ;  /* 0x00008f0003bd7a20 */ /* 0x040fe40000410000 */
[C---:B------:R-:W-:Y:S01]  /*7230*/  FADD.FTZ R0, -R3.reuse, R0 ;  /* 0x0000000003007221 */ /* 0x040fe20000010100 */
[----:B--2---:R-:W-:Y:S03]  /*7240*/  FMNMX.FTZ R164, R166, R164, !PT ;  /* 0x000000a4a6a47209 */ /* 0x004fe60007810000 */
[----:B------:R-:W-:Y:S01]  /*7250*/  FMUL.FTZ R0, R0, c[0x0][0x23c] ;  /* 0x00008f0000007a20 */ /* 0x000fe20000410000 */
[C---:B------:R-:W-:Y:S01]  /*7260*/  FSETP.NEU.FTZ.AND P0, PT, R164.reuse, -INF , PT ;  /* 0xff800000a400780b */ /* 0x040fe20003f1d000 */
[C---:B------:R-:W-:Y:S02]  /*7270*/  FMUL.FTZ R190, R164.reuse, c[0x0][0x23c] ;  /* 0x00008f00a4be7a20 */ /* 0x040fe40000410000 */
[----:B------:R-:W-:Y:S02]  /*7280*/  FADD.FTZ R2, -R164, R2 ;  /* 0x00000002a4027221 */ /* 0x000fe40000010100 */
[----:B------:R-:W1:Y:S01]  /*7290*/  MUFU.EX2 R0, R0 ;  /* 0x0000000000007308 */ /* 0x000e620000000800 */
[----:B------:R-:W-:Y:S01]  /*72a0*/  FSEL R190, R190, RZ, P0 ;  /* 0x000000ffbebe7208 */ /* 0x000fe20000000000 */
[----:B------:R-:W-:Y:S01]  /*72b0*/  FMUL.FTZ R2, R2, c[0x0][0x23c] ;  /* 0x00008f0002027a20 */ /* 0x000fe20000410000 */
[----:B------:R-:W-:Y:S03]  /*72c0*/  FSETP.NEU.FTZ.AND P0, PT, R3, -INF , PT ;  /* 0xff8000000300780b */ /* 0x000fe60003f1d000 */
[--C-:B------:R-:W-:Y:S01]  /*72d0*/  FFMA.FTZ R165, R4, c[0x0][0x23c], -R190.reuse ;  /* 0x00008f0004a57a23 */ /* 0x100fe200000108be */
[----:B------:R-:W-:Y:S01]  /*72e0*/  FSEL R189, R189, RZ, P0 ;  /* 0x000000ffbdbd7208 */ /* 0x000fe20000000000 */
[--C-:B------:R-:W-:Y:S02]  /*72f0*/  FFMA.FTZ R166, R5, c[0x0][0x23c], -R190.reuse ;  /* 0x00008f0005a67a23 */ /* 0x100fe400000108be */
[--C-:B------:R-:W-:Y:S01]  /*7300*/  FFMA.FTZ R185, R8, c[0x0][0x23c], -R190.reuse ;  /* 0x00008f0008b97a23 */ /* 0x100fe200000108be */
[----:B------:R-:W2:Y:S01]  /*7310*/  MUFU.EX2 R2, R2 ;  /* 0x0000000200027308 */ /* 0x000ea20000000800 */
[--C-:B------:R-:W-:Y:S02]  /*7320*/  FFMA.FTZ R167, R6, c[0x0][0x23c], -R189.reuse ;  /* 0x00008f0006a77a23 */ /* 0x100fe400000108bd */
[--C-:B------:R-:W-:Y:S02]  /*7330*/  FFMA.FTZ R184, R7, c[0x0][0x23c], -R189.reuse ;  /* 0x00008f0007b87a23 */ /* 0x100fe400000108bd */
[--C-:B------:R-:W-:Y:S02]  /*7340*/  FFMA.FTZ R186, R9, c[0x0][0x23c], -R190.reuse ;  /* 0x00008f0009ba7a23 */ /* 0x100fe400000108be */
[--C-:B------:R-:W-:Y:S02]  /*7350*/  FFMA.FTZ R187, R10, c[0x0][0x23c], -R189.reuse ;  /* 0x00008f000abb7a23 */ /* 0x100fe400000108bd */
[--C-:B------:R-:W-:Y:S01]  /*7360*/  FFMA.FTZ R188, R11, c[0x0][0x23c], -R189.reuse ;  /* 0x00008f000bbc7a23 */ /* 0x100fe200000108bd */
[----:B------:R-:W-:Y:S01]  /*7370*/  MUFU.EX2 R165, R165 ;  /* 0x000000a500a57308 */ /* 0x000fe20000000800 */
[--C-:B------:R-:W-:Y:S02]  /*7380*/  FFMA.FTZ R199, R32, c[0x0][0x23c], -R190.reuse ;  /* 0x00008f0020c77a23 */ /* 0x100fe400000108be */
[C---:B-1----:R-:W-:Y:S02]  /*7390*/  FMUL.FTZ R6, R0.reuse, R162 ;  /* 0x000000a200067220 */ /* 0x042fe40000410000 */
[C---:B------:R-:W-:Y:S02]  /*73a0*/  FMUL.FTZ R7, R0.reuse, R163 ;  /* 0x000000a300077220 */ /* 0x040fe40000410000 */
[C---:B------:R-:W-:Y:S02]  /*73b0*/  FMUL.FTZ R10, R0.reuse, R158 ;  /* 0x0000009e000a7220 */ /* 0x040fe40000410000 */
[C---:B------:R-:W-:Y:S01]  /*73c0*/  FMUL.FTZ R11, R0.reuse, R159 ;  /* 0x0000009f000b7220 */ /* 0x040fe20000410000 */
[----:B------:R-:W1:Y:S01]  /*73d0*/  MUFU.EX2 R166, R166 ;  /* 0x000000a600a67308 */ /* 0x000e620000000800 */
[C---:B------:R-:W-:Y:S02]  /*73e0*/  FMUL.FTZ R38, R0.reuse, R38 ;  /* 0x0000002600267220 */ /* 0x040fe40000410000 */
[----:B------:R-:W-:Y:S02]  /*73f0*/  FMUL.FTZ R39, R0, R39 ;  /* 0x0000002700277220 */ /* 0x000fe40000410000 */
[C---:B--2---:R-:W-:Y:S02]  /*7400*/  FMUL.FTZ R4, R2.reuse, R160 ;  /* 0x000000a002047220 */ /* 0x044fe40000410000 */
[C---:B------:R-:W-:Y:S02]  /*7410*/  FMUL.FTZ R5, R2.reuse, R161 ;  /* 0x000000a102057220 */ /* 0x040fe40000410000 */
[C---:B------:R-:W-:Y:S01]  /*7420*/  FMUL.FTZ R8, R2.reuse, R156 ;  /* 0x0000009c02087220 */ /* 0x040fe20000410000 */
[----:B------:R-:W-:Y:S01]  /*7430*/  MUFU.EX2 R167, R167 ;  /* 0x000000a700a77308 */ /* 0x000fe20000000800 */
[C---:B------:R-:W-:Y:S02]  /*7440*/  FMUL.FTZ R9, R2.reuse, R157 ;  /* 0x0000009d02097220 */ /* 0x040fe40000410000 */
[----:B------:R-:W2:Y:S01]  /*7450*/  LDSM.16.MT88.4 R156, [R216+0x18000] ;  /* 0x01800000d89c783b */ /* 0x000ea20000004200 */
[C---:B------:R-:W-:Y:S02]  /*7460*/  FMUL.FTZ R36, R2.reuse, R36 ;  /* 0x0000002402247220 */ /* 0x040fe40000410000 */
[C---:B------:R-:W-:Y:S02]  /*7470*/  FMUL.FTZ R37, R2.reuse, R37 ;  /* 0x0000002502257220 */ /* 0x040fe40000410000 */
[C---:B------:R-:W-:Y:S02]  /*7480*/  FMUL.FTZ R40, R2.reuse, R40 ;  /* 0x0000002802287220 */ /* 0x040fe40000410000 */
[----:B------:R-:W3:Y:S01]  /*7490*/  MUFU.EX2 R184, R184 ;  /* 0x000000b800b87308 */ /* 0x000ee20000000800 */
[----:B------:R-:W-:Y:S02]  /*74a0*/  FMUL.FTZ R41, R2, R41 ;  /* 0x0000002902297220 */ /* 0x000fe40000410000 */
[----:B------:R-:W-:Y:S01]  /*74b0*/  FMUL.FTZ R42, R0, R42 ;  /* 0x0000002a002a7220 */ /* 0x000fe20000410000 */
[----:B-1----:R-:W-:Y:S01]  /*74c0*/  F2FP.BF16.PACK_AB R160, R166, R165 ;  /* 0x000000a5a6a0723e */ /* 0x002fe200000010ff */
[----:B------:R-:W-:Y:S02]  /*74d0*/  FMUL.FTZ R43, R0, R43 ;  /* 0x0000002b002b7220 */ /* 0x000fe40000410000 */
[--C-:B------:R-:W-:Y:S02]  /*74e0*/  FFMA.FTZ R252, R34, c[0x0][0x23c], -R189.reuse ;  /* 0x00008f0022fc7a23 */ /* 0x100fe400000108bd */
[C---:B------:R-:W-:Y:S01]  /*74f0*/  FMUL.FTZ R44, R2.reuse, R44 ;  /* 0x0000002c022c7220 */ /* 0x040fe20000410000 */
[----:B------:R-:W-:Y:S01]  /*7500*/  MUFU.EX2 R185, R185 ;  /* 0x000000b900b97308 */ /* 0x000fe20000000800 */
[----:B------:R-:W-:Y:S02]  /*7510*/  FMUL.FTZ R45, R2, R45 ;  /* 0x0000002d022d7220 */ /* 0x000fe40000410000 */
[C---:B------:R-:W-:Y:S02]  /*7520*/  FMUL.FTZ R46, R0.reuse, R46 ;  /* 0x0000002e002e7220 */ /* 0x040fe40000410000 */
[----:B------:R-:W-:Y:S02]  /*7530*/  FMUL.FTZ R47, R0, R47 ;  /* 0x0000002f002f7220 */ /* 0x000fe40000410000 */
[C---:B------:R-:W-:Y:S02]  /*7540*/  FMUL.FTZ R48, R2.reuse, R48 ;  /* 0x0000003002307220 */ /* 0x040fe40000410000 */
[----:B------:R-:W-:Y:S01]  /*7550*/  FMUL.FTZ R49, R2, R49 ;  /* 0x0000003102317220 */ /* 0x000fe20000410000 */
[----:B------:R-:W1:Y:S01]  /*7560*/  MUFU.EX2 R186, R186 ;  /* 0x000000ba00ba7308 */ /* 0x000e620000000800 */
        /* <DEDUP_REMOVED lines=15> */
[----:B-1----:R-:W-:Y:S01]  /*7660*/  F2FP.BF16.PACK_AB R162, R186, R185 ;  /* 0x000000b9baa2723e */ /* 0x002fe200000010ff */
        /* <DEDUP_REMOVED lines=15> */
[C---:B------:R-:W-:Y:S02]  /*7760*/  FMUL.FTZ R74, R0.reuse, R74 ;  /* 0x0000004a004a7220 */ /* 0x040fe40000410000 */
[C---:B------:R-:W-:Y:S05]  /*7770*/  HMMA.16816.F32.BF16 R4, R160.reuse, R168, R4 ;  /* 0x000000a8a004723c */ /* 0x040fea0000041804 */
        /* <DEDUP_REMOVED lines=94> */
[C---:B------:R-:W-:Y:S03]  /*7d60*/  FMUL.FTZ R12, R2.reuse, R152 ;  /* 0x00000098020c7220 */ /* 0x040fe60000410000 */
[C---:B------:R-:W-:Y:S01]  /*7d70*/  HMMA.16816.F32.BF16 R128, R160.reuse, R158, R128 ;  /* 0x0000009ea080723c */ /* 0x040fe20000041880 */
[----:B------:R-:W-:Y:S01]  /*7d80*/  LDSM.16.MT88.4 R156, [R220+0x18800] ;  /* 0x01880000dc9c783b */ /* 0x000fe20000004200 */
[----:B------:R-:W-:Y:S01]  /*7d90*/  MUFU.EX2 R191, R191 ;  /* 0x000000bf00bf7308 */ /* 0x000fe20000000800 */
[--C-:B------:R-:W-:Y:S02]  /*7da0*/  FFMA.FTZ R192, R13, c[0x0][0x23c], -R190.reuse ;  /* 0x00008f000dc07a23 */ /* 0x100fe400000108be */
[----:B------:R-:W-:Y:S02]  /*7db0*/  FMUL.FTZ R13, R2, R153 ;  /* 0x00000099020d7220 */ /* 0x000fe40000410000 */
[--C-:B------:R-:W-:Y:S02]  /*7dc0*/  FFMA.FTZ R193, R14, c[0x0][0x23c], -R189.reuse ;  /* 0x00008f000ec17a23 */ /* 0x100fe400000108bd */
[C---:B------:R-:W-:Y:S03]  /*7dd0*/  FMUL.FTZ R14, R0.reuse, R154 ;  /* 0x0000009a000e7220 */ /* 0x040fe60000410000 */
[--C-:B------:R-:W-:Y:S01]  /*7de0*/  FFMA.FTZ R194, R15, c[0x0][0x23c], -R189.reuse ;  /* 0x00008f000fc27a23 */ /* 0x100fe200000108bd */
[----:B------:R-:W2:Y:S01]  /*7df0*/  MUFU.EX2 R192, R192 ;  /* 0x000000c000c07308 */ /* 0x000ea20000000800 */
[----:B------:R-:W-:Y:S02]  /*7e00*/  FMUL.FTZ R15, R0, R155 ;  /* 0x0000009b000f7220 */ /* 0x000fe40000410000 */
[----:B------:R-:W4:Y:S01]  /*7e10*/  LDSM.16.MT88.4 R152, [R216+0x1e000] ;  /* 0x01e00000d898783b */ /* 0x000f220000004200 */
[C---:B------:R-:W-:Y:S02]  /*7e20*/  FMUL.FTZ R132, R2.reuse, R132 ;  /* 0x0000008402847220 */ /* 0x040fe40000410000 */
[----:B------:R-:W-:Y:S02]  /*7e30*/  FMUL.FTZ R133, R2, R133 ;  /* 0x0000008502857220 */ /* 0x000fe40000410000 */
[C---:B------:R-:W-:Y:S02]  /*7e40*/  FMUL.FTZ R134, R0.reuse, R134 ;  /* 0x0000008600867220 */ /* 0x040fe40000410000 */
[----:B------:R-:W-:Y:S01]  /*7e50*/  FMUL.FTZ R135, R0, R135 ;  /* 0x0000008700877220 */ /* 0x000fe20000410000 */
[----:B------:R-:W-:Y:S01]  /*7e60*/  MUFU.EX2 R193, R193 ;  /* 0x000000c100c17308 */ /* 0x000fe20000000800 */
[C---:B------:R-:W-:Y:S02]  /*7e70*/  FMUL.FTZ R136, R2.reuse, R136 ;  /* 0x0000008802887220 */ /* 0x040fe40000410000 */
[----:B------:R-:W-:Y:S02]  /*7e80*/  FMUL.FTZ R137, R2, R137 ;  /* 0x0000008902897220 */ /* 0x000fe40000410000 */
[C---:B------:R-:W-:Y:S01]  /*7e90*/  FMUL.FTZ R138, R0.reuse, R138 ;  /* 0x0000008a008a7220 */ /* 0x040fe20000410000 */
[C---:B-1----:R-:W-:Y:S03]  /*7ea0*/  HMMA.16816.F32.BF16 R132, R160.reuse, R168, R132 ;  /* 0x000000a8a084723c */ /* 0x042fe60000041884 */
[----:B------:R-:W-:Y:S01]  /*7eb0*/  FMUL.FTZ R139, R0, R139 ;  /* 0x0000008b008b7220 */ /* 0x000fe20000410000 */
[----:B------:R-:W1:Y:S01]  /*7ec0*/  MUFU.EX2 R194, R194 ;  /* 0x000000c200c27308 */ /* 0x000e620000000800 */
[--C-:B------:R-:W-:Y:S02]  /*7ed0*/  FFMA.FTZ R195, R16, c[0x0][0x23c], -R190.reuse ;  /* 0x00008f0010c37a23 */ /* 0x100fe400000108be */
[----:B------:R-:W-:Y:S01]  /*7ee0*/  FFMA.FTZ R196, R17, c[0x0][0x23c], -R190 ;  /* 0x00008f0011c47a23 */ /* 0x000fe200000108be */
[C---:B------:R-:W-:Y:S01]  /*7ef0*/  HMMA.16816.F32.BF16 R12, R160.reuse, R170, R12 ;  /* 0x000000aaa00c723c */ /* 0x040fe2000004180c */
[----:B------:R-:W5:Y:S03]  /*7f00*/  LDSM.16.MT88.4 R168, [R218+0x18800] ;  /* 0x01880000daa8783b */ /* 0x000f660000004200 */
[--C-:B------:R-:W-:Y:S02]  /*7f10*/  FFMA.FTZ R197, R18, c[0x0][0x23c], -R189.reuse ;  /* 0x00008f0012c57a23 */ /* 0x100fe400000108bd */
[----:B------:R-:W-:Y:S01]  /*7f20*/  FFMA.FTZ R198, R19, c[0x0][0x23c], -R189 ;  /* 0x00008f0013c67a23 */ /* 0x000fe200000108bd */
[----:B------:R-:W-:Y:S01]  /*7f30*/  MUFU.EX2 R195, R195 ;  /* 0x000000c300c37308 */ /* 0x000fe20000000800 */
[C---:B---3--:R-:W-:Y:S04]  /*7f40*/  HMMA.16816.F32.BF16 R136, R160.reuse, R172, R136 ;  /* 0x000000aca088723c */ /* 0x048fe80000041888 */
[C---:B------:R-:W-:Y:S02]  /*7f50*/  FMUL.FTZ R140, R2.reuse, R140 ;  /* 0x0000008c028c7220 */ /* 0x040fe40000410000 */
[----:B------:R-:W-:Y:S02]  /*7f60*/  FMUL.FTZ R141, R2, R141 ;  /* 0x0000008d028d7220 */ /* 0x000fe40000410000 */
[C---:B------:R-:W-:Y:S01]  /*7f70*/  FMUL.FTZ R142, R0.reuse, R142 ;  /* 0x0000008e008e7220 */ /* 0x040fe20000410000 */
[----:B------:R-:W3:Y:S03]  /*7f80*/  MUFU.EX2 R196, R196 ;  /* 0x000000c400c47308 */ /* 0x000ee60000000800 */
[----:B------:R-:W-:Y:S02]  /*7f90*/  FMUL.FTZ R143, R0, R143 ;  /* 0x0000008f008f7220 */ /* 0x000fe40000410000 */
[----:B------:R-:W-:Y:S01]  /*7fa0*/  FMUL.FTZ R16, R2, R148 ;  /* 0x0000009402107220 */ /* 0x000fe20000410000 */
[----:B--2---:R-:W-:Y:S01]  /*7fb0*/  F2FP.BF16.PACK_AB R148, R192, R191 ;  /* 0x000000bfc094723e */ /* 0x004fe200000010ff */
[----:B------:R-:W-:Y:S01]  /*7fc0*/  FMUL.FTZ R17, R2, R149 ;  /* 0x0000009502117220 */ /* 0x000fe20000410000 */
[----:B-1----:R-:W-:Y:S01]  /*7fd0*/  F2FP.BF16.PACK_AB R149, R194, R193 ;  /* 0x000000c1c295723e */ /* 0x002fe200000010ff */
[C---:B------:R-:W-:Y:S01]  /*7fe0*/  FMUL.FTZ R18, R0.reuse, R150 ;  /* 0x0000009600127220 */ /* 0x040fe20000410000 */
[C---:B------:R-:W-:Y:S01]  /*7ff0*/  HMMA.16816.F32.BF16 R140, R160.reuse, R174, R140 ;  /* 0x000000aea08c723c */ /* 0x040fe2000004188c */
[----:B------:R-:W-:Y:S01]  /*8000*/  MUFU.EX2 R197, R197 ;  /* 0x000000c500c57308 */ /* 0x000fe20000000800 */
[----:B------:R-:W1:Y:S01]  /*8010*/  LDSM.16.MT88.4 R172, [R217+0x18800] ;  /* 0x01880000d9ac783b */ /* 0x000e620000004200 */
[----:B------:R-:W-:Y:S02]  /*8020*/  FMUL.FTZ R19, R0, R151 ;  /* 0x0000009700137220 */ /* 0x000fe40000410000 */
[C---:B------:R-:W-:Y:S02]  /*8030*/  FMUL.FTZ R144, R2.reuse, R144 ;  /* 0x0000009002907220 */ /* 0x040fe40000410000 */
[----:B------:R-:W-:Y:S02]  /*8040*/  FMUL.FTZ R145, R2, R145 ;  /* 0x0000009102917220 */ /* 0x000fe40000410000 */
[C---:B------:R-:W-:Y:S01]  /*8050*/  FMUL.FTZ R146, R0.reuse, R146 ;  /* 0x0000009200927220 */ /* 0x040fe20000410000 */
[C---:B----4-:R-:W-:Y:S01]  /*8060*/  HMMA.16816.F32.BF16 R16, R160.reuse, R152, R16 ;  /* 0x00000098a010723c */ /* 0x050fe20000041810 */
[----:B------:R-:W2:Y:S02]  /*8070*/  MUFU.EX2 R198, R198 ;  /* 0x000000c600c67308 */ /* 0x000ea40000000800 */
[----:B------:R-:W-:Y:S01]  /*8080*/  FMUL.FTZ R147, R0, R147 ;  /* 0x0000009300937220 */ /* 0x000fe20000410000 */
[----:B---3--:R-:W-:Y:S01]  /*8090*/  F2FP.BF16.PACK_AB R150, R196, R195 ;  /* 0x000000c3c496723e */ /* 0x008fe200000010ff */
[----:B------:R-:W-:Y:S01]  /*80a0*/  FFMA.FTZ R165, R2, R249, R165 ;  /* 0x000000f902a57223 */ /* 0x000fe200000100a5 */
[----:B------:R-:W-:Y:S01]  /*80b0*/  MOV R2, R164 ;  /* 0x000000a400027202 */ /* 0x000fe20000000f00 */
[----:B------:R-:W-:Y:S01]  /*80c0*/  FFMA.FTZ R167, R0, R248, R167 ;  /* 0x000000f800a77223 */ /* 0x000fe200000100a7 */
[----:B------:R-:W-:Y:S01]  /*80d0*/  MOV R0, R3 ;  /* 0x0000000300007202 */ /* 0x000fe20000000f00 */
[----:B------:R-:W-:Y:S01]  /*80e0*/  FADD.FTZ R165, R166, R165 ;  /* 0x000000a5a6a57221 */ /* 0x000fe20000010000 */
[----:B------:R-:W-:Y:S01]  /*80f0*/  HMMA.16816.F32.BF16 R144, R160, R154, R144 ;  /* 0x0000009aa090723c */ /* 0x000fe20000041890 */
[----:B------:R-:W3:Y:S02]  /*8100*/  LDSM.16.MT88.4 R152, [R216+0x18800] ;  /* 0x01880000d898783b */ /* 0x000ee40000004200 */
[----:B------:R-:W-:Y:S02]  /*8110*/  FADD.FTZ R167, R184, R167 ;  /* 0x000000a7b8a77221 */ /* 0x000fe40000010000 */
[----:B------:R-:W-:Y:S02]  /*8120*/  FADD.FTZ R165, R185, R165 ;  /* 0x000000a5b9a57221 */ /* 0x000fe40000010000 */
[----:B------:R-:W-:Y:S02]  /*8130*/  FADD.FTZ R167, R187, R167 ;  /* 0x000000a7bba77221 */ /* 0x000fe40000010000 */
[----:B------:R-:W4:Y:S03]  /*8140*/  LDSM.16.MT88.4 R160, [R220+0x1a800] ;  /* 0x01a80000dca0783b */ /* 0x000f260000004200 */
[----:B------:R-:W-:Y:S02]  /*8150*/  FADD.FTZ R186, R186, R165 ;  /* 0x000000a5baba7221 */ /* 0x000fe40000010000 */
[----:B------:R-:W-:Y:S01]  /*8160*/  FADD.FTZ R188, R188, R167 ;  /* 0x000000a7bcbc7221 */ /* 0x000fe20000010000 */
[----:B--2---:R-:W-:Y:S01]  /*8170*/  F2FP.BF16.PACK_AB R151, R198, R197 ;  /* 0x000000c5c697723e */ /* 0x004fe200000010ff */
[----:B------:R-:W-:Y:S02]  /*8180*/  FADD.FTZ R186, R191, R186 ;  /* 0x000000babfba7221 */ /* 0x000fe40000010000 */
[----:B------:R-:W-:Y:S02]  /*8190*/  FADD.FTZ R188, R193, R188 ;  /* 0x000000bcc1bc7221 */ /* 0x000fe40000010000 */
[----:B------:R-:W-:Y:S02]  /*81a0*/  FADD.FTZ R192, R192, R186 ;  /* 0x000000bac0c07221 */ /* 0x000fe40000010000 */
[C---:B------:R-:W-:Y:S05]  /*81b0*/  HMMA.16816.F32.BF16 R4, R148.reuse, R156, R4 ;  /* 0x0000009c9404723c */ /* 0x040fea0000041804 */
[----:B------:R-:W-:Y:S02]  /*81c0*/  FADD.FTZ R194, R194, R188 ;  /* 0x000000bcc2c27221 */ /* 0x000fe40000010000 */
[----:B------:R-:W-:Y:S01]  /*81d0*/  FADD.FTZ R192, R195, R192 ;  /* 0x000000c0c3c07221 */ /* 0x000fe20000010000 */
[C---:B------:R-:W-:Y:S01]  /*81e0*/  HMMA.16816.F32.BF16 R8, R148.reuse, R158, R8 ;  /* 0x0000009e9408723c */ /* 0x040fe20000041808 */
[----:B------:R-:W2:Y:S03]  /*81f0*/  LDSM.16.MT88.4 R156, [R218+0x1a800] ;  /* 0x01a80000da9c783b */ /* 0x000ea60000004200 */
[----:B------:R-:W-:Y:S02]  /*8200*/  FADD.FTZ R194, R197, R194 ;  /* 0x000000c2c5c27221 */ /* 0x000fe40000010000 */
[----:B------:R-:W-:Y:S02]  /*8210*/  FADD.FTZ R196, R196, R192 ;  /* 0x000000c0c4c47221 */ /* 0x000fe40000010000 */
[C---:B-----5:R-:W-:Y:S04]  /*8220*/  HMMA.16816.F32.BF16 R36, R148.reuse, R168, R36 ;  /* 0x000000a89424723c */ /* 0x060fe80000041824 */
[----:B------:R-:W-:Y:S04]  /*8230*/  FADD.FTZ R198, R198, R194 ;  /* 0x000000c2c6c67221 */ /* 0x000fe80000010000 */
        /* <DEDUP_REMOVED lines=11> */
[C---:B--2---:R-:W-:Y:S08]  /*82f0*/  HMMA.16816.F32.BF16 R68, R148.reuse, R156, R68 ;  /* 0x0000009c9444723c */ /* 0x044ff00000041844 */
[C---:B------:R-:W-:Y:S01]  /*8300*/  HMMA.16816.F32.BF16 R72, R148.reuse, R158, R72 ;  /* 0x0000009e9448723c */ /* 0x040fe20000041848 */
[----:B------:R-:W2:Y:S07]  /*8310*/  LDSM.16.MT88.4 R156, [R216+0x1c800] ;  /* 0x01c80000d89c783b */ /* 0x000eae0000004200 */
[C---:B------:R-:W-:Y:S07]  /*8320*/  HMMA.16816.F32.BF16 R76, R148.reuse, R176, R76 ;  /* 0x000000b0944c723c */ /* 0x040fee000004184c */
[--C-:B------:R-:W-:Y:S01]  /*8330*/  FFMA.FTZ R176, R20, c[0x0][0x23c], -R190.reuse ;  /* 0x00008f0014b07a23 */ /* 0x100fe200000108be */
[C---:B------:R-:W-:Y:S04]  /*8340*/  HMMA.16816.F32.BF16 R80, R148.reuse, R178, R80 ;  /* 0x000000b29450723c */ /* 0x040fe80000041850 */
[--C-:B------:R-:W-:Y:S01]  /*8350*/  FFMA.FTZ R177, R21, c[0x0][0x23c], -R190.reuse ;  /* 0x00008f0015b17a23 */ /* 0x100fe200000108be */
[----:B------:R-:W4:Y:S02]  /*8360*/  MUFU.EX2 R176, R176 ;  /* 0x000000b000b07308 */ /* 0x000f240000000800 */
[--C-:B------:R-:W-:Y:S01]  /*8370*/  FFMA.FTZ R178, R22, c[0x0][0x23c], -R189.reuse ;  /* 0x00008f0016b27a23 */ /* 0x100fe200000108bd */
[C---:B------:R-:W-:Y:S04]  /*8380*/  HMMA.16816.F32.BF16 R84, R148.reuse, R180, R84 ;  /* 0x000000b49454723c */ /* 0x040fe80000041854 */
[--C-:B------:R-:W-:Y:S02]  /*8390*/  FFMA.FTZ R179, R23, c[0x0][0x23c], -R189.reuse ;  /* 0x00008f0017b37a23 */ /* 0x100fe400000108bd */
[----:B------:R-:W2:Y:S01]  /*83a0*/  LDSM.16.MT88.4 R20, [R218+0x1e800] ;  /* 0x01e80000da14783b */ /* 0x000ea20000004200 */
[--C-:B------:R-:W-:Y:S01]  /*83b0*/  FFMA.FTZ R180, R24, c[0x0][0x23c], -R190.reuse ;  /* 0x00008f0018b47a23 */ /* 0x100fe200000108be */
[C---:B------:R-:W-:Y:S01]  /*83c0*/  HMMA.16816.F32.BF16 R88, R148.reuse, R182, R88 ;  /* 0x000000b69458723c */ /* 0x040fe20000041858 */
[----:B------:R-:W-:Y:S03]  /*83d0*/  MUFU.EX2 R177, R177 ;  /* 0x000000b100b17308 */ /* 0x000fe60000000800 */
[----:B------:R-:W-:Y:S03]  /*83e0*/  FFMA.FTZ R181, R25, c[0x0][0x23c], -R190 ;  /* 0x00008f0019b57a23 */ /* 0x000fe600000108be */
[--C-:B------:R-:W-:Y:S01]  /*83f0*/  FFMA.FTZ R182, R26, c[0x0][0x23c], -R189.reuse ;  /* 0x00008f001ab67a23 */ /* 0x100fe200000108bd */
[C---:B-----5:R-:W-:Y:S03]  /*8400*/  HMMA.16816.F32.BF16 R92, R148.reuse, R168, R92 ;  /* 0x000000a8945c723c */ /* 0x060fe6000004185c */
[----:B------:R-:W5:Y:S01]  /*8410*/  MUFU.EX2 R178, R178 ;  /* 0x000000b200b27308 */ /* 0x000f620000000800 */
[----:B------:R-:W-:Y:S02]  /*8420*/  FFMA.FTZ R183, R27, c[0x0][0x23c], -R189 ;  /* 0x00008f001bb77a23 */ /* 0x000fe400000108bd */
[----:B------:R-:W-:Y:S01]  /*8430*/  LDSM.16.MT88.4 R24, [R218+0x19000] ;  /* 0x01900000da18783b */ /* 0x000fe20000004200 */
[----:B----4-:R-:W-:Y:S01]  /*8440*/  FADD.FTZ R196, R176, R196 ;  /* 0x000000c4b0c47221 */ /* 0x010fe20000010000 */
[C---:B------:R-:W-:Y:S05]  /*8450*/  HMMA.16816.F32.BF16 R96, R148.reuse, R170, R96 ;  /* 0x000000aa9460723c */ /* 0x040fea0000041860 */
[----:B------:R-:W4:Y:S01]  /*8460*/  MUFU.EX2 R179, R179 ;  /* 0x000000b300b37308 */ /* 0x000f220000000800 */
[----:B------:R-:W4:Y:S02]  /*8470*/  LDSM.16.MT88.4 R168, [R217+0x1e800] ;  /* 0x01e80000d9a8783b */ /* 0x000f240000004200 */
[C---:B-1----:R-:W-:Y:S07]  /*8480*/  HMMA.16816.F32.BF16 R100, R148.reuse, R172, R100 ;  /* 0x000000ac9464723c */ /* 0x042fee0000041864 */
[----:B------:R-:W-:Y:S01]  /*8490*/  MUFU.EX2 R180, R180 ;  /* 0x000000b400b47308 */ /* 0x000fe20000000800 */
[C---:B------:R-:W-:Y:S01]  /*84a0*/  HMMA.16816.F32.BF16 R104, R148.reuse, R174, R104 ;  /* 0x000000ae9468723c */ /* 0x040fe20000041868 */
[----:B------:R-:W-:Y:S03]  /*84b0*/  LDSM.16.MT88.4 R172, [R220+0x1d000] ;  /* 0x01d00000dcac783b */ /* 0x000fe60000004200 */
[----:B-----5:R-:W-:Y:S04]  /*84c0*/  FADD.FTZ R198, R178, R198 ;  /* 0x000000c6b2c67221 */ /* 0x020fe80000010000 */
[C---:B---3--:R-:W-:Y:S01]  /*84d0*/  HMMA.16816.F32.BF16 R108, R148.reuse, R152, R108 ;  /* 0x00000098946c723c */ /* 0x048fe2000004186c */
[----:B------:R-:W1:Y:S07]  /*84e0*/  MUFU.EX2 R181, R181 ;  /* 0x000000b500b57308 */ /* 0x000e6e0000000800 */
[C---:B------:R-:W-:Y:S01]  /*84f0*/  HMMA.16816.F32.BF16 R112, R148.reuse, R154, R112 ;  /* 0x0000009a9470723c */ /* 0x040fe20000041870 */
[----:B------:R-:W3:Y:S02]  /*8500*/  LDSM.16.MT88.4 R152, [R216+0x1e800] ;  /* 0x01e80000d898783b */ /* 0x000ee40000004200 */
[----:B------:R-:W-:Y:S05]  /*8510*/  MUFU.EX2 R182, R182 ;  /* 0x000000b600b67308 */ /* 0x000fea0000000800 */
[C---:B--2---:R-:W-:Y:S05]  /*8520*/  HMMA.16816.F32.BF16 R116, R148.reuse, R156, R116 ;  /* 0x0000009c9474723c */ /* 0x044fea0000041874 */
[----:B------:R-:W2:Y:S03]  /*8530*/  MUFU.EX2 R183, R183 ;  /* 0x000000b700b77308 */ /* 0x000ea60000000800 */
[C---:B------:R-:W-:Y:S01]  /*8540*/  HMMA.16816.F32.BF16 R120, R148.reuse, R158, R120 ;  /* 0x0000009e9478723c */ /* 0x040fe20000041878 */
[----:B------:R-:W5:Y:S07]  /*8550*/  LDSM.16.MT88.4 R156, [R220+0x19000] ;  /* 0x01900000dc9c783b */ /* 0x000f6e0000004200 */
[C---:B------:R-:W-:Y:S08]  /*8560*/  HMMA.16816.F32.BF16 R124, R148.reuse, R160, R124 ;  /* 0x000000a0947c723c */ /* 0x040ff0000004187c */
[C---:B------:R-:W-:Y:S01]  /*8570*/  HMMA.16816.F32.BF16 R128, R148.reuse, R162, R128 ;  /* 0x000000a29480723c */ /* 0x040fe20000041880 */
[----:B------:R-:W5:Y:S07]  /*8580*/  LDSM.16.MT88.4 R160, [R217+0x19000] ;  /* 0x01900000d9a0783b */ /* 0x000f6e0000004200 */
[C---:B------:R-:W-:Y:S07]  /*8590*/  HMMA.16816.F32.BF16 R132, R148.reuse, R20, R132 ;  /* 0x000000149484723c */ /* 0x040fee0000041884 */
[----:B------:R-:W-:Y:S01]  /*85a0*/  F2FP.BF16.PACK_AB R20, R177, R176 ;  /* 0x000000b0b114723e */ /* 0x000fe200000010ff */
[C---:B------:R-:W-:Y:S04]  /*85b0*/  HMMA.16816.F32.BF16 R12, R148.reuse, R22, R12 ;  /* 0x00000016940c723c */ /* 0x040fe8000004180c */
[----:B----4-:R-:W-:Y:S01]  /*85c0*/  F2FP.BF16.PACK_AB R21, R179, R178 ;  /* 0x000000b2b315723e */ /* 0x010fe200000010ff */
[----:B------:R-:W-:Y:S02]  /*85d0*/  FADD.FTZ R177, R177, R196 ;  /* 0x000000c4b1b17221 */ /* 0x000fe40000010000 */
[----:B-1----:R-:W-:Y:S01]  /*85e0*/  F2FP.BF16.PACK_AB R22, R181, R180 ;  /* 0x000000b4b516723e */ /* 0x002fe200000010ff */
[C---:B------:R-:W-:Y:S04]  /*85f0*/  HMMA.16816.F32.BF16 R136, R148.reuse, R168, R136 ;  /* 0x000000a89488723c */ /* 0x040fe80000041888 */
[----:B--2---:R-:W-:Y:S01]  /*8600*/  F2FP.BF16.PACK_AB R23, R183, R182 ;  /* 0x000000b6b717723e */ /* 0x004fe200000010ff */
[----:B------:R-:W-:Y:S02]  /*8610*/  FADD.FTZ R179, R179, R198 ;  /* 0x000000c6b3b37221 */ /* 0x000fe40000010000 */
[----:B------:R-:W-:Y:S01]  /*8620*/  FADD.FTZ R177, R180, R177 ;  /* 0x000000b1b4b17221 */ /* 0x000fe20000010000 */
[C---:B------:R-:W-:Y:S01]  /*8630*/  HMMA.16816.F32.BF16 R140, R148.reuse, R170, R140 ;  /* 0x000000aa948c723c */ /* 0x040fe2000004188c */
[----:B------:R-:W-:Y:S03]  /*8640*/  LDSM.16.MT88.4 R168, [R217+0x1b000] ;  /* 0x01b00000d9a8783b */ /* 0x000fe60000004200 */
[----:B------:R-:W-:Y:S02]  /*8650*/  FADD.FTZ R179, R182, R179 ;  /* 0x000000b3b6b37221 */ /* 0x000fe40000010000 */
[----:B------:R-:W-:Y:S02]  /*8660*/  FADD.FTZ R181, R181, R177 ;  /* 0x000000b1b5b57221 */ /* 0x000fe40000010000 */
[C---:B---3--:R-:W-:Y:S04]  /*8670*/  HMMA.16816.F32.BF16 R16, R148.reuse, R152, R16 ;  /* 0x000000989410723c */ /* 0x048fe80000041810 */
[----:B------:R-:W-:Y:S04]  /*8680*/  FADD.FTZ R183, R183, R179 ;  /* 0x000000b3b7b77221 */ /* 0x000fe80000010000 */
[----:B------:R-:W-:Y:S01]  /*8690*/  HMMA.16816.F32.BF16 R144, R148, R154, R144 ;  /* 0x0000009a9490723c */ /* 0x000fe20000041890 */
[----:B------:R-:W1:Y:S07]  /*86a0*/  LDSM.16.MT88.4 R148, [R216+0x19000] ;  /* 0x01900000d894783b */ /* 0x000e6e0000004200 */
[C---:B-----5:R-:W-:Y:S01]  /*86b0*/  HMMA.16816.F32.BF16 R4, R20.reuse, R156, R4 ;  /* 0x0000009c1404723c */ /* 0x060fe20000041804 */
[----:B------:R-:W2:Y:S07]  /*86c0*/  LDSM.16.MT88.4 R152, [R220+0x1b000] ;  /* 0x01b00000dc98783b */ /* 0x000eae0000004200 */
        /* <DEDUP_REMOVED lines=17> */
[C---:B------:R-:W-:Y:S08]  /*87e0*/  HMMA.16816.F32.BF16 R76, R20.reuse, R168, R76 ;  /* 0x000000a8144c723c */ /* 0x040ff0000004184c */
[C---:B------:R-:W-:Y:S01]  /*87f0*/  HMMA.16816.F32.BF16 R80, R20.reuse, R170, R80 ;  /* 0x000000aa1450723c */ /* 0x040fe20000041850 */
[----:B------:R-:W-:Y:S07]  /*8800*/  LDSM.16.MT88.4 R168, [R216+0x19800] ;  /* 0x01980000d8a8783b */ /* 0x000fee0000004200 */
[C---:B----4-:R-:W-:Y:S08]  /*8810*/  HMMA.16816.F32.BF16 R84, R20.reuse, R24, R84 ;  /* 0x000000181454723c */ /* 0x050ff00000041854 */
[C---:B------:R-:W-:Y:S01]  /*8820*/  HMMA.16816.F32.BF16 R88, R20.reuse, R26, R88 ;  /* 0x0000001a1458723c */ /* 0x040fe20000041858 */
[----:B------:R-:W3:Y:S07]  /*8830*/  LDSM.16.MT88.4 R24, [R220+0x1f000] ;  /* 0x01f00000dc18783b */ /* 0x000eee0000004200 */
[C---:B------:R-:W-:Y:S07]  /*8840*/  HMMA.16816.F32.BF16 R92, R20.reuse, R172, R92 ;  /* 0x000000ac145c723c */ /* 0x040fee000004185c */
[--C-:B------:R-:W-:Y:S01]  /*8850*/  FFMA.FTZ R172, R28, c[0x0][0x23c], -R190.reuse ;  /* 0x00008f001cac7a23 */ /* 0x100fe200000108be */
[C---:B------:R-:W-:Y:S04]  /*8860*/  HMMA.16816.F32.BF16 R96, R20.reuse, R174, R96 ;  /* 0x000000ae1460723c */ /* 0x040fe80000041860 */
[--C-:B------:R-:W-:Y:S01]  /*8870*/  FFMA.FTZ R173, R29, c[0x0][0x23c], -R190.reuse ;  /* 0x00008f001dad7a23 */ /* 0x100fe200000108be */
[----:B------:R-:W4:Y:S01]  /*8880*/  MUFU.EX2 R172, R172 ;  /* 0x000000ac00ac7308 */ /* 0x000f220000000800 */
[----:B------:R-:W-:Y:S02]  /*8890*/  FFMA.FTZ R190, R33, c[0x0][0x23c], -R190 ;  /* 0x00008f0021be7a23 */ /* 0x000fe400000108be */
[C---:B-----5:R-:W-:Y:S04]  /*88a0*/  HMMA.16816.F32.BF16 R100, R20.reuse, R160, R100 ;  /* 0x000000a01464723c */ /* 0x060fe80000041864 */
[--C-:B------:R-:W-:Y:S02]  /*88b0*/  FFMA.FTZ R174, R30, c[0x0][0x23c], -R189.reuse ;  /* 0x00008f001eae7a23 */ /* 0x100fe400000108bd */
[--C-:B------:R-:W-:Y:S01]  /*88c0*/  FFMA.FTZ R175, R31, c[0x0][0x23c], -R189.reuse ;  /* 0x00008f001faf7a23 */ /* 0x100fe200000108bd */
[----:B------:R-:W5:Y:S01]  /*88d0*/  MUFU.EX2 R173, R173 ;  /* 0x000000ad00ad7308 */ /* 0x000f620000000800 */
[C---:B------:R-:W-:Y:S01]  /*88e0*/  HMMA.16816.F32.BF16 R104, R20.reuse, R162, R104 ;  /* 0x000000a21468723c */ /* 0x040fe20000041868 */
[----:B------:R-:W3:Y:S03]  /*88f0*/  LDSM.16.MT88.4 R28, [R217+0x1f000] ;  /* 0x01f00000d91c783b */ /* 0x000ee60000004200 */
[----:B------:R-:W-:Y:S04]  /*8900*/  FFMA.FTZ R189, R35, c[0x0][0x23c], -R189 ;  /* 0x00008f0023bd7a23 */ /* 0x000fe800000108bd */
[C---:B-1----:R-:W-:Y:S01]  /*8910*/  HMMA.16816.F32.BF16 R108, R20.reuse, R148, R108 ;  /* 0x00000094146c723c */ /* 0x042fe2000004186c */
[----:B------:R-:W-:Y:S01]  /*8920*/  LDSM.16.MT88.4 R32, [R218+0x19800] ;  /* 0x01980000da20783b */ /* 0x000fe20000004200 */
[----:B------:R-:W1:Y:S02]  /*8930*/  MUFU.EX2 R174, R174 ;  /* 0x000000ae00ae7308 */ /* 0x000e640000000800 */
[----:B----4-:R-:W-:Y:S04]  /*8940*/  FADD.FTZ R181, R172, R181 ;  /* 0x000000b5acb57221 */ /* 0x010fe80000010000 */
[C---:B------:R-:W-:Y:S01]  /*8950*/  HMMA.16816.F32.BF16 R112, R20.reuse, R150, R112 ;  /* 0x000000961470723c */ /* 0x040fe20000041870 */
[----:B------:R-:W4:Y:S03]  /*8960*/  LDSM.16.MT88.4 R148, [R216+0x1f000] ;  /* 0x01f00000d894783b */ /* 0x000f260000004200 */
[----:B------:R-:W3:Y:S01]  /*8970*/  MUFU.EX2 R175, R175 ;  /* 0x000000af00af7308 */ /* 0x000ee20000000800 */
[----:B-----5:R-:W-:Y:S03]  /*8980*/  FADD.FTZ R181, R173, R181 ;  /* 0x000000b5adb57221 */ /* 0x020fe60000010000 */
[C---:B--2---:R-:W-:Y:S04]  /*8990*/  HMMA.16816.F32.BF16 R116, R20.reuse, R152, R116 ;  /* 0x000000981474723c */ /* 0x044fe80000041874 */
[----:B------:R-:W-:Y:S02]  /*89a0*/  FADD.FTZ R181, R199, R181 ;  /* 0x000000b5c7b57221 */ /* 0x000fe40000010000 */
[----:B------:R-:W2:Y:S02]  /*89b0*/  MUFU.EX2 R190, R190 ;  /* 0x000000be00be7308 */ /* 0x000ea40000000800 */
[C---:B------:R-:W-:Y:S01]  /*89c0*/  HMMA.16816.F32.BF16 R120, R20.reuse, R154, R120 ;  /* 0x0000009a1478723c */ /* 0x040fe20000041878 */
[----:B------:R-:W-:Y:S03]  /*89d0*/  LDSM.16.MT88.4 R152, [R217+0x19800] ;  /* 0x01980000d998783b */ /* 0x000fe60000004200 */
[----:B-1----:R-:W-:Y:S04]  /*89e0*/  FADD.FTZ R183, R174, R183 ;  /* 0x000000b7aeb77221 */ /* 0x002fe80000010000 */
[C---:B---3--:R-:W-:Y:S01]  /*89f0*/  HMMA.16816.F32.BF16 R124, R20.reuse, R24, R124 ;  /* 0x00000018147c723c */ /* 0x048fe2000004187c */
[----:B------:R-:W1:Y:S03]  /*8a00*/  MUFU.EX2 R189, R189 ;  /* 0x000000bd00bd7308 */ /* 0x000e660000000800 */
[----:B------:R-:W-:Y:S04]  /*8a10*/  FADD.FTZ R183, R175, R183 ;  /* 0x000000b7afb77221 */ /* 0x000fe80000010000 */
[C---:B------:R-:W-:Y:S01]  /*8a20*/  HMMA.16816.F32.BF16 R128, R20.reuse, R26, R128 ;  /* 0x0000001a1480723c */ /* 0x040fe20000041880 */
[----:B------:R-:W3:Y:S03]  /*8a30*/  LDSM.16.MT88.4 R24, [R220+0x19800] ;  /* 0x01980000dc18783b */ /* 0x000ee60000004200 */
[----:B------:R-:W-:Y:S02]  /*8a40*/  FADD.FTZ R183, R252, R183 ;  /* 0x000000b7fcb77221 */ /* 0x000fe40000010000 */
[C---:B--2---:R-:W-:Y:S02]  /*8a50*/  FADD.FTZ R249, R190.reuse, R181 ;  /* 0x000000b5bef97221 */ /* 0x044fe40000010000 */
[C---:B------:R-:W-:Y:S08]  /*8a60*/  HMMA.16816.F32.BF16 R132, R20.reuse, R156, R132 ;  /* 0x0000009c1484723c */ /* 0x040ff00000041884 */
[C---:B------:R-:W-:Y:S04]  /*8a70*/  HMMA.16816.F32.BF16 R12, R20.reuse, R158, R12 ;  /* 0x0000009e140c723c */ /* 0x040fe8000004180c */
[----:B-1----:R-:W-:Y:S04]  /*8a80*/  FADD.FTZ R248, R189, R183 ;  /* 0x000000b7bdf87221 */ /* 0x002fe80000010000 */
[C---:B------:R-:W-:Y:S08]  /*8a90*/  HMMA.16816.F32.BF16 R136, R20.reuse, R28, R136 ;  /* 0x0000001c1488723c */ /* 0x040ff00000041888 */
[C---:B------:R-:W-:Y:S01]  /*8aa0*/  HMMA.16816.F32.BF16 R140, R20.reuse, R30, R140 ;  /* 0x0000001e148c723c */ /* 0x040fe2000004188c */
[----:B------:R-:W1:Y:S07]  /*8ab0*/  LDSM.16.MT88.4 R28, [R220+0x1b800] ;  /* 0x01b80000dc1c783b */ /* 0x000e6e0000004200 */
[C---:B----4-:R-:W-:Y:S08]  /*8ac0*/  HMMA.16816.F32.BF16 R16, R20.reuse, R148, R16 ;  /* 0x000000941410723c */ /* 0x050ff00000041810 */
[----:B------:R-:W-:Y:S01]  /*8ad0*/  HMMA.16816.F32.BF16 R144, R20, R150, R144 ;  /* 0x000000961490723c */ /* 0x000fe20000041890 */
[----:B------:R-:W2:Y:S06]  /*8ae0*/  LDSM.16.MT88.4 R148, [R218+0x1b800] ;  /* 0x01b80000da94783b */ /* 0x000eac0000004200 */
[----:B------:R-:W-:Y:S02]  /*8af0*/  F2FP.BF16.PACK_AB R20, R173, R172 ;  /* 0x000000acad14723e */ /* 0x000fe400000010ff */
[----:B------:R-:W-:Y:S03]  /*8b00*/  F2FP.BF16.PACK_AB R21, R175, R174 ;  /* 0x000000aeaf15723e */ /* 0x000fe600000010ff */
[----:B------:R-:W-:Y:S02]  /*8b10*/  F2FP.BF16.PACK_AB R22, R190, R199 ;  /* 0x000000c7be16723e */ /* 0x000fe400000010ff */
[----:B------:R-:W-:Y:S07]  /*8b20*/  F2FP.BF16.PACK_AB R23, R189, R252 ;  /* 0x000000fcbd17723e */ /* 0x000fee00000010ff */
[C---:B---3--:R-:W-:Y:S01]  /*8b30*/  HMMA.16816.F32.BF16 R160, R20.reuse, R24, R4 ;  /* 0x0000001814a0723c */ /* 0x048fe20000041804 */
[----:B------:R-:W3:Y:S07]  /*8b40*/  LDSM.16.MT88.4 R4, [R217+0x1b800] ;  /* 0x01b80000d904783b */ /* 0x000eee0000004200 */
[C---:B------:R-:W-:Y:S01]  /*8b50*/  HMMA.16816.F32.BF16 R156, R20.reuse, R26, R8 ;  /* 0x0000001a149c723c */ /* 0x040fe20000041808 */
[----:B------:R-:W4:Y:S07]  /*8b60*/  LDSM.16.MT88.4 R8, [R216+0x1b800] ;  /* 0x01b80000d808783b */ /* 0x000f2e0000004200 */
[C---:B------:R-:W-:Y:S01]  /*8b70*/  HMMA.16816.F32.BF16 R36, R20.reuse, R32, R36 ;  /* 0x000000201424723c */ /* 0x040fe20000041824 */
[----:B------:R-:W5:Y:S07]  /*8b80*/  LDSM.16.MT88.4 R24, [R220+0x1d800] ;  /* 0x01d80000dc18783b */ /* 0x000f6e0000004200 */
        /* <DEDUP_REMOVED lines=22> */
[C---:B-1----:R-:W-:Y:S08]  /*8cf0*/  HMMA.16816.F32.BF16 R100, R20.reuse, R28, R100 ;  /* 0x0000001c1464723c */ /* 0x042ff00000041864 */
[C---:B------:R-:W-:Y:S08]  /*8d00*/  HMMA.16816.F32.BF16 R104, R20.reuse, R30, R104 ;  /* 0x0000001e1468723c */ /* 0x040ff00000041868 */
[C---:B------:R-:W-:Y:S08]  /*8d10*/  HMMA.16816.F32.BF16 R108, R20.reuse, R32, R108 ;  /* 0x00000020146c723c */ /* 0x040ff0000004186c */
[C---:B------:R-:W-:Y:S08]  /*8d20*/  HMMA.16816.F32.BF16 R112, R20.reuse, R34, R112 ;  /* 0x000000221470723c */ /* 0x040ff00000041870 */
[C---:B------:R-:W-:Y:S08]  /*8d30*/  HMMA.16816.F32.BF16 R116, R20.reuse, R152, R116 ;  /* 0x000000981474723c */ /* 0x040ff00000041874 */
[C---:B------:R-:W-:Y:S08]  /*8d40*/  HMMA.16816.F32.BF16 R120, R20.reuse, R154, R120 ;  /* 0x0000009a1478723c */ /* 0x040ff00000041878 */
[C---:B------:R-:W-:Y:S08]  /*8d50*/  HMMA.16816.F32.BF16 R124, R20.reuse, R168, R124 ;  /* 0x000000a8147c723c */ /* 0x040ff0000004187c */
[C---:B------:R-:W-:Y:S08]  /*8d60*/  HMMA.16816.F32.BF16 R128, R20.reuse, R170, R128 ;  /* 0x000000aa1480723c */ /* 0x040ff00000041880 */
[C---:B--2---:R-:W-:Y:S08]  /*8d70*/  HMMA.16816.F32.BF16 R132, R20.reuse, R148, R132 ;  /* 0x000000941484723c */ /* 0x044ff00000041884 */
[C---:B------:R-:W-:Y:S08]  /*8d80*/  HMMA.16816.F32.BF16 R152, R20.reuse, R150, R12 ;  /* 0x000000961498723c */ /* 0x040ff0000004180c */
[C---:B---3--:R-:W-:Y:S08]  /*8d90*/  HMMA.16816.F32.BF16 R136, R20.reuse, R4, R136 ;  /* 0x000000041488723c */ /* 0x048ff00000041888 */
[C---:B------:R-:W-:Y:S08]  /*8da0*/  HMMA.16816.F32.BF16 R140, R20.reuse, R6, R140 ;  /* 0x00000006148c723c */ /* 0x040ff0000004188c */
[C---:B----4-:R-:W-:Y:S08]  /*8db0*/  HMMA.16816.F32.BF16 R148, R20.reuse, R8, R16 ;  /* 0x000000081494723c */ /* 0x050ff00000041810 */
[----:B------:R-:W-:Y:S01]  /*8dc0*/  HMMA.16816.F32.BF16 R144, R20, R10, R144 ;  /* 0x0000000a1490723c */ /* 0x000fe20000041890 */
[----:B------:R-:W-:-:S07]  /*8dd0*/  @P5 BRA `(.L_x_328) ;  /* 0xffffcdf000005947 */ /* 0x000fce000383ffff */
.L_x_327:
[----:B------:R-:W1:Y:S01]  /*8de0*/  SHFL.BFLY PT, R2, R249, 0x2, 0x1f ;  /* 0x0c401f00f9027f89 */ /* 0x000e6200000e0000 */
[----:B------:R-:W-:Y:S01]  /*8df0*/  MOV R4, 0x3f800000 ;  /* 0x3f80000000047802 */ /* 0x000fe20000000f00 */
[----:B------:R-:W2:Y:S01]  /*8e00*/  S2UR UR6, SR_CTAID.Y ;  /* 0x00000000000679c3 */ /* 0x000ea20000002600 */
[----:B------:R-:W-:Y:S01]  /*8e10*/  MOV R5, 0x3f800000 ;  /* 0x3f80000000057802 */ /* 0x000fe20000000f00 */
[----:B------:R-:W3:Y:S01]  /*8e20*/  SHFL.BFLY PT, R0, R248, 0x2, 0x1f ;  /* 0x0c401f00f8007f89 */ /* 0x000ee200000e0000 */
[----:B------:R-:W-:Y:S01]  /*8e30*/  UISETP.NE.AND UP0, UPT, UR11, -0x1, UPT ;  /* 0xffffffff0b00788c */ /* 0x000fe2000bf05270 */
[----:B------:R-:W-:Y:S01]  /*8e40*/  BSSY B0, `(.L_x_331) ;  /* 0x000018b000007945 */ /* 0x000fe20003800000 */
[----:B------:R-:W-:Y:S01]  /*8e50*/  ULDC.64 UR4, c[0x0][0x1e8] ;  /* 0x00007a0000047ab9 */ /* 0x000fe20000000a00 */
[----:B------:R-:W4:Y:S01]  /*8e60*/  S2R R6, SR_TID.X ;  /* 0x0000000000067919 */ /* 0x000f220000002100 */
[----:B------:R-:W-:Y:S01]  /*8e70*/  ULDC UR8, c[0x0][0x214] ;  /* 0x0000850000087ab9 */ /* 0x000fe20000000800 */
[----:B------:R-:W5:Y:S01]  /*8e80*/  S2UR UR9, SR_CTAID.X ;  /* 0x00000000000979c3 */ /* 0x000f620000002500 */
[----:B------:R-:W-:-:S02]  /*8e90*/  UMOV UR26, URZ ;  /* 0x0000003f001a7c82 */ /* 0x000fc40008000000 */
        /* <DEDUP_REMOVED lines=9> */
[----:B------:R-:W-:Y:S01]  /*8f30*/  @!UP0 UIMAD UR12, UR12, UR4, URZ ;  /* 0x000000040c0c82a4 */ /* 0x000fe2000f8e023f */
[----:B----4-:R-:W-:Y:S02]  /*8f40*/  SHF.R.S32.HI R7, RZ, 0x1f, R6 ;  /* 0x0000001fff077819 */ /* 0x010fe40000011406 */
[----:B------:R-:W2:Y:S01]  /*8f50*/  SHFL.BFLY PT, R0, R248, 0x1, 0x1f ;  /* 0x0c201f00f8007f89 */ /* 0x000ea200000e0000 */
[----:B------:R-:W-:Y:S01]  /*8f60*/  @!UP0 UIMAD.WIDE.U32 UR24, UR6, UR4, URZ ;  /* 0x00000004061882a5 */ /* 0x000fe2000f8e003f */
[CC--:B------:R-:W-:Y:S02]  /*8f70*/  LEA.HI R8, R7.reuse, R6.reuse, RZ, 0x2 ;  /* 0x0000000607087211 */ /* 0x0c0fe400078f10ff */
[----:B------:R-:W-:Y:S01]  /*8f80*/  ULDC.U8 UR4, c[0x0][0x329] ;  /* 0x0000ca4000047ab9 */ /* 0x000fe20000000000 */
[----:B------:R-:W-:Y:S01]  /*8f90*/  LEA.HI R7, R7, R6, RZ, 0x5 ;  /* 0x0000000607077211 */ /* 0x000fe200078f28ff */
[----:B------:R-:W-:Y:S01]  /*8fa0*/  UISETP.NE.AND UP1, UPT, UR4, URZ, UPT ;  /* 0x0000003f0400728c */ /* 0x000fe2000bf25270 */
[--C-:B------:R-:W-:Y:S01]  /*8fb0*/  SHF.R.S32.HI R10, RZ, 0x2, R8.reuse ;  /* 0x00000002ff0a7819 */ /* 0x100fe20000011408 */
[----:B------:R-:W-:Y:S01]  /*8fc0*/  @!UP0 UIMAD UR12, UR6, UR5, UR12 ;  /* 0x00000005060c82a4 */ /* 0x000fe2000f8e020c */
[----:B------:R-:W-:Y:S01]  /*8fd0*/  SHF.R.S32.HI R9, RZ, 0x1f, R8 ;  /* 0x0000001fff097819 */ /* 0x000fe20000011408 */
[----:B------:R-:W-:Y:S01]  /*8fe0*/  @!UP0 UMOV UR20, UR24 ;  /* 0x0000001800148c82 */ /* 0x000fe20008000000 */
[----:B------:R-:W-:Y:S01]  /*8ff0*/  LOP3.LUT R8, R8, 0x3ffffffc, RZ, 0xc0, !PT ;  /* 0x3ffffffc08087812 */ /* 0x000fe200078ec0ff */
[----:B------:R-:W-:Y:S01]  /*9000*/  ULDC.U8 UR5, c[0x0][0x328] ;  /* 0x0000ca0000057ab9 */ /* 0x000fe20000000000 */
[----:B------:R-:W-:Y:S01]  /*9010*/  LEA.HI R9, R9, R10, RZ, 0x3 ;  /* 0x0000000a09097211 */ /* 0x000fe200078f18ff */
[----:B------:R-:W-:Y:S01]  /*9020*/  UISETP.NE.AND UP2, UPT, UR5, URZ, UPT ;  /* 0x0000003f0500728c */ /* 0x000fe2000bf45270 */
[----:B------:R-:W-:Y:S01]  /*9030*/  IADD3 R8, -R8, R6, RZ ;  /* 0x0000000608087210 */ /* 0x000fe20007ffe1ff */
[----:B------:R-:W-:Y:S01]  /*9040*/  @!UP0 UIADD3 UR7, UR25, UR12, URZ ;  /* 0x0000000c19078290 */ /* 0x000fe2000fffe03f */
[----:B------:R-:W-:Y:S01]  /*9050*/  LOP3.LUT R9, R9, 0xfffffff8, RZ, 0xc0, !PT ;  /* 0xfffffff809097812 */ /* 0x000fe200078ec0ff */
[----:B------:R-:W-:Y:S01]  /*9060*/  UISETP.NE.OR UP3, UPT, UR4, URZ, !UP2 ;  /* 0x0000003f0400728c */ /* 0x000fe2000d765670 */
[----:B-1----:R-:W-:-:S02]  /*9070*/  FADD.FTZ R2, R249, R2 ;  /* 0x00000002f9027221 */ /* 0x002fc40000010000 */
[----:B------:R-:W-:Y:S01]  /*9080*/  IADD3 R9, R10, -R9, RZ ;  /* 0x800000090a097210 */ /* 0x000fe20007ffe0ff */
[----:B------:R-:W-:Y:S01]  /*9090*/  @UP1 ULDC UR15, c[0x0][0x210] ;  /* 0x00008400000f1ab9 */ /* 0x000fe20000000800 */
[----:B------:R-:W-:Y:S01]  /*90a0*/  SHF.R.S32.HI R10, RZ, 0x5, R7 ;  /* 0x00000005ff0a7819 */ /* 0x000fe20000011407 */
[----:B--2---:R-:W-:Y:S01]  /*90b0*/  FADD.FTZ R0, R248, R0 ;  /* 0x00000000f8007221 */ /* 0x004fe20000010000 */
[----:B------:R-:W-:Y:S01]  /*90c0*/  FSETP.NE.FTZ.AND P4, PT, R2, RZ, PT ;  /* 0x000000ff0200720b */ /* 0x000fe20003f95000 */
[----:B------:R-:W-:Y:S01]  /*90d0*/  ULDC UR5, c[0x0][0x234] ;  /* 0x00008d0000057ab9 */ /* 0x000fe20000000800 */
[----:B------:R-:W-:Y:S01]  /*90e0*/  SHF.L.U32 R11, R9, 0x6, RZ ;  /* 0x00000006090b7819 */ /* 0x000fe200000006ff */
[----:B------:R-:W-:Y:S01]  /*90f0*/  @UP1 UIMAD UR15, UR15, UR8, URZ ;  /* 0x000000080f0f12a4 */ /* 0x000fe2000f8e023f */
[----:B------:R-:W-:Y:S01]  /*9100*/  FSETP.NE.FTZ.AND P3, PT, R0, RZ, PT ;  /* 0x000000ff0000720b */ /* 0x000fe20003f75000 */
[----:B------:R-:W-:Y:S01]  /*9110*/  @!UP1 USEL UR15, UR8, UR5, !UP2 ;  /* 0x00000005080f9287 */ /* 0x000fe2000d000000 */
[----:B------:R-:W-:Y:S01]  /*9120*/  LOP3.LUT R11, R11, 0x1c0, RZ, 0xc0, !PT ;  /* 0x000001c00b0b7812 */ /* 0x000fe200078ec0ff */
[----:B------:R-:W-:Y:S01]  /*9130*/  ULDC UR4, c[0x0][0x1c0] ;  /* 0x0000700000047ab9 */ /* 0x000fe20000000800 */
[----:B------:R-:W-:Y:S01]  /*9140*/  LOP3.LUT R12, R9, 0x1, RZ, 0xc0, !PT ;  /* 0x00000001090c7812 */ /* 0x000fe200078ec0ff */
[----:B------:R-:W-:Y:S01]  /*9150*/  @UP1 UMOV UR18, 0x1 ;  /* 0x0000000100121882 */ /* 0x000fe20000000000 */
[----:B------:R-:W-:Y:S01]  /*9160*/  LEA R8, R10, R8, 0x9 ;  /* 0x000000080a087211 */ /* 0x000fe200078e48ff */
[----:B------:R-:W-:Y:S01]  /*9170*/  @!UP1 UIMAD UR18, UR15, UR4, URZ ;  /* 0x000000040f1292a4 */ /* 0x000fe2000f8e023f */
[----:B------:R-:W-:Y:S01]  /*9180*/  LEA.HI R11, R11, R11, RZ, 0x1d ;  /* 0x0000000b0b0b7211 */ /* 0x000fe200078fe8ff */
[----:B------:R-:W1:Y:S01]  /*9190*/  @P4 MUFU.RCP R4, R2 ;  /* 0x0000000200044308 */ /* 0x000e620000001000 */
[----:B------:R-:W-:Y:S01]  /*91a0*/  ISETP.NE.U32.AND P0, PT, R12, 0x1, PT ;  /* 0x000000010c00780c */ /* 0x000fe20003f05070 */
[----:B------:R-:W-:Y:S01]  /*91b0*/  @!UP3 UIMAD UR22, UR6, UR8, URZ ;  /* 0x000000080616b2a4 */ /* 0x000fe2000f8e023f */
[----:B------:R-:W-:Y:S01]  /*91c0*/  LEA R8, R8, R11, 0x1 ;  /* 0x0000000b08087211 */ /* 0x000fe200078e08ff */
[----:B------:R-:W-:Y:S01]  /*91d0*/  @UP1 ULDC UR21, c[0x0][0x210] ;  /* 0x0000840000151ab9 */ /* 0x000fe20000000800 */
[----:B------:R-:W-:Y:S01]  /*91e0*/  R2P PR, R9, 0x6 ;  /* 0x0000000609007804 */ /* 0x000fe20000000000 */
[----:B------:R-:W-:Y:S01]  /*91f0*/  UIMAD UR4, UR6, UR18, URZ ;  /* 0x00000012060472a4 */ /* 0x000fe2000f8e023f */
[----:B------:R-:W-:Y:S01]  /*9200*/  SHF.L.U32 R8, R8, 0x1, RZ ;  /* 0x0000000108087819 */ /* 0x000fe200000006ff */
[----:B------:R-:W2:Y:S01]  /*9210*/  @P3 MUFU.RCP R5, R0 ;  /* 0x0000000000053308 */ /* 0x000ea20000001000 */
[----:B------:R-:W-:Y:S01]  /*9220*/  MOV R9, 0x20 ;  /* 0x0000002000097802 */ /* 0x000fe20000000f00 */
[----:B------:R-:W-:Y:S01]  /*9230*/  @!UP1 UMOV UR21, 0x1 ;  /* 0x0000000100159882 */ /* 0x000fe20000000000 */
[----:B------:R-:W-:Y:S01]  /*9240*/  MOV R12, 0x40 ;  /* 0x00000040000c7802 */ /* 0x000fe20000000f00 */
[----:B------:R-:W-:Y:S01]  /*9250*/  @!UP3 USEL UR22, UR22, UR11, !UP0 ;  /* 0x0000000b1616b287 */ /* 0x000fe2000c000000 */
[----:B------:R-:W-:Y:S01]  /*9260*/  IADD3 R11, R8, -0x10, RZ ;  /* 0xfffffff0080b7810 */ /* 0x000fe20007ffe0ff */
[----:B-----5:R-:W-:Y:S01]  /*9270*/  UIMAD UR5, UR9, UR21, URZ ;  /* 0x00000015090572a4 */ /* 0x020fe2000f8e023f */
[----:B------:R-:W-:Y:S01]  /*9280*/  SEL R9, R9, 0xffffffe0, !P1 ;  /* 0xffffffe009097807 */ /* 0x000fe20004800000 */
[----:B-1----:R-:W-:Y:S01]  /*9290*/  FMUL.FTZ R160, R4, R160 ;  /* 0x000000a004a07220 */ /* 0x002fe20000410000 */
[----:B------:R-:W-:Y:S01]  /*92a0*/  @P0 IADD3 R11, R8, 0x10, RZ ;  /* 0x00000010080b0810 */ /* 0x000fe20007ffe0ff */
[----:B------:R-:W-:Y:S01]  /*92b0*/  FMUL.FTZ R161, R4, R161 ;  /* 0x000000a104a17220 */ /* 0x000fe20000410000 */
[----:B------:R-:W-:Y:S01]  /*92c0*/  SEL R12, R12, 0xffffffc0, !P2 ;  /* 0xffffffc00c0c7807 */ /* 0x000fe20005000000 */
[----:B------:R-:W-:Y:S01]  /*92d0*/  FMUL.FTZ R156, R4, R156 ;  /* 0x0000009c049c7220 */ /* 0x000fe20000410000 */
[----:B------:R-:W-:Y:S01]  /*92e0*/  IADD3 R13, R8, R9, RZ ;  /* 0x00000009080d7210 */ /* 0x000fe20007ffe0ff */
[----:B------:R-:W-:Y:S01]  /*92f0*/  FMUL.FTZ R157, R4, R157 ;  /* 0x0000009d049d7220 */ /* 0x000fe20000410000 */
[----:B------:R-:W-:Y:S01]  /*9300*/  F2FP.BF16.PACK_AB R160, R161, R160 ;  /* 0x000000a0a1a0723e */ /* 0x000fe200000010ff */
[----:B--2---:R-:W-:Y:S01]  /*9310*/  FMUL.FTZ R163, R5, R163 ;  /* 0x000000a305a37220 */ /* 0x004fe20000410000 */
[----:B------:R-:W-:Y:S01]  /*9320*/  IADD3 R9, R9, R11, RZ ;  /* 0x0000000b09097210 */ /* 0x000fe20007ffe0ff */
[----:B------:R-:W-:Y:S01]  /*9330*/  FMUL.FTZ R162, R5, R162 ;  /* 0x000000a205a27220 */ /* 0x000fe20000410000 */
[----:B------:R-:W-:Y:S01]  /*9340*/  F2FP.BF16.PACK_AB R156, R157, R156 ;  /* 0x0000009c9d9c723e */ /* 0x000fe200000010ff */
[C---:B------:R-:W-:Y:S01]  /*9350*/  FMUL.FTZ R159, R5.reuse, R159 ;  /* 0x0000009f059f7220 */ /* 0x040fe20000410000 */
[----:B------:R-:W-:Y:S01]  /*9360*/  IADD3 R14, R8, R12, RZ ;  /* 0x0000000c080e7210 */ /* 0x000fe20007ffe0ff */
[----:B------:R-:W-:Y:S01]  /*9370*/  FMUL.FTZ R158, R5, R158 ;  /* 0x0000009e059e7220 */ /* 0x000fe20000410000 */
[----:B------:R-:W-:Y:S01]  /*9380*/  F2FP.BF16.PACK_AB R162, R163, R162 ;  /* 0x000000a2a3a2723e */ /* 0x000fe200000010ff */
[C---:B------:R-:W-:Y:S01]  /*9390*/  FMUL.FTZ R36, R4.reuse, R36 ;  /* 0x0000002404247220 */ /* 0x040fe20000410000 */
[----:B------:R-:W-:Y:S01]  /*93a0*/  STS [R8], R160 ;  /* 0x000000a008007388 */ /* 0x000fe20000000800 */
[C---:B------:R-:W-:Y:S01]  /*93b0*/  FMUL.FTZ R37, R4.reuse, R37 ;  /* 0x0000002504257220 */ /* 0x040fe20000410000 */
[----:B------:R-:W-:Y:S01]  /*93c0*/  F2FP.BF16.PACK_AB R158, R159, R158 ;  /* 0x0000009e9f9e723e */ /* 0x000fe200000010ff */
[C---:B------:R-:W-:Y:S01]  /*93d0*/  FMUL.FTZ R39, R5.reuse, R39 ;  /* 0x0000002705277220 */ /* 0x040fe20000410000 */
[----:B------:R-:W-:Y:S01]  /*93e0*/  STS [R8+0x400], R162 ;  /* 0x000400a208007388 */ /* 0x000fe20000000800 */
[----:B------:R-:W-:Y:S01]  /*93f0*/  FMUL.FTZ R38, R5, R38 ;  /* 0x0000002605267220 */ /* 0x000fe20000410000 */
[----:B------:R-:W-:Y:S01]  /*9400*/  F2FP.BF16.PACK_AB R36, R37, R36 ;  /* 0x000000242524723e */ /* 0x000fe200000010ff */
[----:B------:R-:W-:Y:S01]  /*9410*/  FMUL.FTZ R40, R4, R40 ;  /* 0x0000002804287220 */ /* 0x000fe20000410000 */
[----:B------:R-:W-:Y:S01]  /*9420*/  IADD3 R15, R12, R11, RZ ;  /* 0x0000000b0c0f7210 */ /* 0x000fe20007ffe0ff */
[C---:B------:R-:W-:Y:S01]  /*9430*/  FMUL.FTZ R41, R4.reuse, R41 ;  /* 0x0000002904297220 */ /* 0x040fe20000410000 */
[----:B------:R-:W-:Y:S01]  /*9440*/  F2FP.BF16.PACK_AB R38, R39, R38 ;  /* 0x000000262726723e */ /* 0x000fe200000010ff */
[C---:B------:R-:W-:Y:S01]  /*9450*/  FMUL.FTZ R43, R5.reuse, R43 ;  /* 0x0000002b052b7220 */ /* 0x040fe20000410000 */
[----:B------:R-:W-:Y:S01]  /*9460*/  STS [R11], R156 ;  /* 0x0000009c0b007388 */ /* 0x000fe20000000800 */
[----:B------:R-:W-:Y:S01]  /*9470*/  FMUL.FTZ R42, R5, R42 ;  /* 0x0000002a052a7220 */ /* 0x000fe20000410000 */
[----:B------:R-:W-:Y:S01]  /*9480*/  F2FP.BF16.PACK_AB R40, R41, R40 ;  /* 0x000000282928723e */ /* 0x000fe200000010ff */
[C---:B------:R-:W-:Y:S01]  /*9490*/  FMUL.FTZ R44, R4.reuse, R44 ;  /* 0x0000002c042c7220 */ /* 0x040fe20000410000 */
[----:B------:R-:W-:Y:S01]  /*94a0*/  STS [R11+0x400], R158 ;  /* 0x0004009e0b007388 */ /* 0x000fe20000000800 */
[C---:B------:R-:W-:Y:S01]  /*94b0*/  FMUL.FTZ R45, R4.reuse, R45 ;  /* 0x0000002d042d7220 */ /* 0x040fe20000410000 */
[----:B------:R-:W-:Y:S01]  /*94c0*/  F2FP.BF16.PACK_AB R42, R43, R42 ;  /* 0x0000002a2b2a723e */ /* 0x000fe200000010ff */
[----:B------:R-:W-:Y:S01]  /*94d0*/  FMUL.FTZ R47, R5, R47 ;  /* 0x0000002f052f7220 */ /* 0x000fe20000410000 */
        /* <DEDUP_REMOVED lines=11> */
[C---:B------:R-:W-:Y:S01]  /*9590*/  FMUL.FTZ R52, R4.reuse, R52 ;  /* 0x0000003404347220 */ /* 0x040fe20000410000 */
        /* <DEDUP_REMOVED lines=44> */
[----:B------:R-:W-:Y:S01]  /*9860*/  STS [R8+0x4000], R60 ;  /* 0x0040003c08007388 */ /* 0x000fe20000000800 */
        /* <DEDUP_REMOVED lines=156> */
[----:B------:R-:W-:Y:S01]  /*a230*/  FMUL.FTZ R147, R5, R147 ;  /* 0x0000009305937220 */ /* 0x000fe20000410000 */
[----:B------:R-:W-:Y:S01]  /*a240*/  LOP3.LUT R7, R7, 0xffffffe0, RZ, 0xc0, !PT ;  /* 0xffffffe007077812 */ /* 0x000fe200078ec0ff */
[----:B------:R-:W-:Y:S01]  /*a250*/  FMUL.FTZ R4, R4, R145 ;  /* 0x0000009104047220 */ /* 0x000fe20000410000 */
[----:B------:R-:W-:Y:S01]  /*a260*/  F2FP.BF16.PACK_AB R150, R151, R150 ;  /* 0x000000969796723e */ /* 0x000fe200000010ff */
[----:B------:R-:W-:Y:S01]  /*a270*/  FMUL.FTZ R5, R5, R146 ;  /* 0x0000009205057220 */ /* 0x000fe20000410000 */
[----:B------:R-:W-:Y:S01]  /*a280*/  STS [R14+0xc000], R136 ;  /* 0x00c000880e007388 */ /* 0x000fe20000000800 */
[----:B------:R-:W1:Y:S01]  /*a290*/  @P4 MUFU.LG2 R2, R2 ;  /* 0x0000000200024308 */ /* 0x000e620000000c00 */
[----:B------:R-:W-:Y:S01]  /*a2a0*/  F2FP.BF16.PACK_AB R4, R4, R144 ;  /* 0x000000900404723e */ /* 0x000fe200000010ff */
[----:B------:R-:W-:Y:S01]  /*a2b0*/  USEL UR4, UR4, URZ, UP3 ;  /* 0x0000003f04047287 */ /* 0x000fe20009800000 */
[----:B------:R-:W-:Y:S01]  /*a2c0*/  F2FP.BF16.PACK_AB R5, R147, R5 ;  /* 0x000000059305723e */ /* 0x000fe200000010ff */
[----:B------:R-:W-:Y:S01]  /*a2d0*/  STS [R14+0xc400], R138 ;  /* 0x00c4008a0e007388 */ /* 0x000fe20000000800 */
[----:B------:R-:W-:Y:S01]  /*a2e0*/  IADD3 R7, -R7, R6, RZ ;  /* 0x0000000607077210 */ /* 0x000fe20007ffe1ff */
[----:B------:R-:W-:Y:S01]  /*a2f0*/  USHF.L.U32 UR5, UR5, 0x7, URZ ;  /* 0x0000000705057899 */ /* 0x000fe2000800063f */
[----:B------:R-:W-:Y:S01]  /*a300*/  MOV R6, 0x7f800000 ;  /* 0x7f80000000067802 */ /* 0x000fe20000000f00 */
[----:B------:R-:W-:Y:S01]  /*a310*/  STS [R15+0xc000], R140 ;  /* 0x00c0008c0f007388 */ /* 0x000fe20000000800 */
[----:B------:R-:W-:Y:S01]  /*a320*/  LOP3.LUT P0, RZ, R7, 0x3, RZ, 0xc0, !PT ;  /* 0x0000000307ff7812 */ /* 0x000fe2000780c0ff */
[----:B------:R-:W-:-:S02]  /*a330*/  UIMAD UR15, UR10, UR15, UR4 ;  /* 0x0000000f0a0f72a4 */ /* 0x000fc4000f8e0204 */
[----:B------:R-:W-:Y:S01]  /*a340*/  STS [R15+0xc400], R142 ;  /* 0x00c4008e0f007388 */ /* 0x000fe20000000800 */
[----:B------:R-:W-:Y:S02]  /*a350*/  @!UP3 UMOV UR26, UR22 ;  /* 0x00000016001abc82 */ /* 0x000fe40008000000 */
[----:B------:R-:W-:Y:S01]  /*a360*/  USHF.R.S32.HI UR4, URZ, 0x1f, UR5 ;  /* 0x0000001f3f047899 */ /* 0x000fe20008011405 */
[----:B------:R-:W-:Y:S01]  /*a370*/  STS [R16+0xc000], R148 ;  /* 0x00c0009410007388 */ /* 0x000fe20000000800 */
[----:B------:R-:W-:Y:S01]  /*a380*/  @!UP3 USHF.R.S32.HI UR27, URZ, 0x1f, UR22 ;  /* 0x0000001f3f1bb899 */ /* 0x000fe20008011416 */
[----:B-1----:R-:W-:Y:S01]  /*a390*/  @P4 FMUL.FTZ R2, R2, 0.69314718246459960938 ;  /* 0x3f31721802024820 */ /* 0x002fe20000410000 */
[----:B------:R-:W-:Y:S01]  /*a3a0*/  USHF.R.S32.HI UR6, URZ, 0x1f, UR15 ;  /* 0x0000001f3f067899 */ /* 0x000fe2000801140f */
[----:B------:R-:W-:Y:S01]  /*a3b0*/  STS [R16+0xc400], R150 ;  /* 0x00c4009610007388 */ /* 0x000fe20000000800 */
[----:B------:R-:W-:-:S03]  /*a3c0*/  UIADD3 UR5, UP2, UP1, UR5, UR26, UR15 ;  /* 0x0000001a05057290 */ /* 0x000fc6000f95e00f */
[----:B------:R1:W-:Y:S01]  /*a3d0*/  STS [R12+0xc000], R4 ;  /* 0x00c000040c007388 */ /* 0x0003e20000000800 */
[----:B------:R-:W-:-:S03]  /*a3e0*/  UIADD3.X UR4, UR4, UR27, UR6, UP2, UP1 ;  /* 0x0000001b04047290 */ /* 0x000fc600097e2406 */
[----:B------:R2:W-:Y:S04]  /*a3f0*/  STS [R12+0xc400], R5 ;  /* 0x00c400050c007388 */ /* 0x0005e80000000800 */
[----:B------:R-:W-:Y:S06]  /*a400*/  BAR.SYNC.DEFER_BLOCKING 0x0 ;  /* 0x0000000000007b1d */ /* 0x000fec0000010000 */
[----:B-1----:R1:W3:Y:S01]  /*a410*/  @P3 MUFU.LG2 R4, R0 ;  /* 0x0000000000043308 */ /* 0x0022e20000000c00 */
[----:B--2---:R-:W-:Y:S01]  /*a420*/  SHF.R.S32.HI R5, RZ, 0x1f, R10 ;  /* 0x0000001fff057819 */ /* 0x004fe2000001140a */
[----:B------:R2:W4:Y:S03]  /*a430*/  LDS.128 R68, [R228] ;  /* 0x00000000e4447984 */ /* 0x0005260000000c00 */
[-C--:B------:R-:W-:Y:S01]  /*a440*/  LEA.HI R5, R5, R10.reuse, RZ, 0x3 ;  /* 0x0000000a05057211 */ /* 0x080fe200078f18ff */
[----:B------:R2:W2:Y:S03]  /*a450*/  LDS.128 R64, [R228+0x1000] ;  /* 0x00100000e4407984 */ /* 0x0004a60000000c00 */
[----:B------:R-:W-:Y:S01]  /*a460*/  LOP3.LUT R5, R5, 0xffffff8, RZ, 0xc0, !PT ;  /* 0x0ffffff805057812 */ /* 0x000fe200078ec0ff */
[----:B------:R2:W2:Y:S01]  /*a470*/  LDS.128 R60, [R228+0x2000] ;  /* 0x00200000e43c7984 */ /* 0x0004a20000000c00 */
[----:B-1----:R-:W-:Y:S01]  /*a480*/  SHF.R.S32.HI R0, RZ, 0x1f, R7 ;  /* 0x0000001fff007819 */ /* 0x002fe20000011407 */
[----:B---3--:R-:W-:Y:S01]  /*a490*/  @P3 FMUL.FTZ R4, R4, 0.69314718246459960938 ;  /* 0x3f31721804043820 */ /* 0x008fe20000410000 */
[----:B------:R-:W-:Y:S01]  /*a4a0*/  IADD3 R10, -R5, R10, RZ ;  /* 0x0000000a050a7210 */ /* 0x000fe20007ffe1ff */
[----:B------:R1:W3:Y:S01]  /*a4b0*/  LDS.128 R56, [R228+0x3000] ;  /* 0x00300000e4387984 */ /* 0x0002e20000000c00 */
[----:B------:R-:W-:Y:S01]  /*a4c0*/  LEA.HI R0, R0, R7, RZ, 0x2 ;  /* 0x0000000700007211 */ /* 0x000fe200078f10ff */
[----:B------:R-:W-:Y:S01]  /*a4d0*/  @P3 FFMA.FTZ R6, R3, c[0x0][0x238], R4 ;  /* 0x00008e0003063a23 */ /* 0x000fe20000010004 */
[----:B------:R-:W-:Y:S01]  /*a4e0*/  MOV R5, 0x7f800000 ;  /* 0x7f80000000057802 */ /* 0x000fe20000000f00 */
[----:B------:R1:W1:Y:S01]  /*a4f0*/  LDS.128 R52, [R228+0x4000] ;  /* 0x00400000e4347984 */ /* 0x0002620000000c00 */
[----:B------:R-:W-:Y:S01]  /*a500*/  SHF.R.S32.HI R0, RZ, 0x2, R0 ;  /* 0x00000002ff007819 */ /* 0x000fe20000011400 */
[----:B------:R-:W-:-:S02]  /*a510*/  @P4 FFMA.FTZ R5, R164, c[0x0][0x238], R2 ;  /* 0x00008e00a4054a23 */ /* 0x000fc40000010002 */
[----:B------:R1:W1:Y:S01]  /*a520*/  LDS.128 R48, [R228+0x5000] ;  /* 0x00500000e4307984 */ /* 0x0002620000000c00 */
[----:B------:R-:W-:-:S03]  /*a530*/  LEA R0, R10, R0, 0x4 ;  /* 0x000000000a007211 */ /* 0x000fc600078e20ff */
        /* <DEDUP_REMOVED lines=27> */
.L_x_332:
[----:B--234-:R-:W-:Y:S05]  /*a6f0*/  BSYNC B0 ;  /* 0x0000000000007941 */ /* 0x01cfea0003800000 */
.L_x_331:
[----:B------:R-:W2:Y:S01]  /*a700*/  S2R R4, SR_TID.X ;  /* 0x0000000000047919 */ /* 0x000ea20000002100 */
[----:B------:R-:W-:Y:S01]  /*a710*/  SHF.R.S32.HI R2, RZ, 0x1f, R238 ;  /* 0x0000001fff027819 */ /* 0x000fe200000114ee */
[----:B------:R-:W-:Y:S01]  /*a720*/  USHF.R.S32.HI UR6, URZ, 0x1f, UR10 ;  /* 0x0000001f3f067899 */ /* 0x000fe2000801140a */
[----:B------:R-:W-:Y:S01]  /*a730*/  IADD3 R6, P0, R238, UR20, RZ ;  /* 0x00000014ee067c10 */ /* 0x000fe2000ff1e0ff */
[----:B------:R-:W3:Y:S01]  /*a740*/  S2R R0, SR_CTAID.Z ;  /* 0x0000000000007919 */ /* 0x000ee20000002700 */
[----:B------:R-:W-:Y:S01]  /*a750*/  ULDC.64 UR4, c[0x0][0x1f0] ;  /* 0x00007c0000047ab9 */ /* 0x000fe20000000a00 */
[----:B------:R-:W-:Y:S01]  /*a760*/  BSSY B0, `(.L_x_333) ;  /* 0x000001d000007945 */ /* 0x000fe20003800000 */
[----:B------:R-:W-:Y:S01]  /*a770*/  IADD3.X R7, R2, UR7, RZ, P0, !PT ;  /* 0x0000000702077c10 */ /* 0x000fe200087fe4ff */
[----:B------:R-:W-:Y:S01]  /*a780*/  UIMAD UR4, UR6, UR4, URZ ;  /* 0x00000004060472a4 */ /* 0x000fe2000f8e023f */
[----:B------:R-:W-:-:S03]  /*a790*/  ISETP.GE.AND P0, PT, R240, UR19, PT ;  /* 0x00000013f0007c0c */ /* 0x000fc6000bf06270 */
[----:B------:R-:W-:Y:S01]  /*a7a0*/  UIMAD UR4, UR10, UR5, UR4 ;  /* 0x000000050a0472a4 */ /* 0x000fe2000f8e0204 */
[----:B--2---:R-:W-:-:S04]  /*a7b0*/  SHF.R.S32.HI R3, RZ, 0x1f, R4 ;  /* 0x0000001fff037819 */ /* 0x004fc80000011404 */
[----:B------:R-:W-:Y:S01]  /*a7c0*/  LEA.HI R3, R3, R4, RZ, 0x3 ;  /* 0x0000000403037211 */ /* 0x000fe200078f18ff */
[----:B---3--:R-:W-:-:S03]  /*a7d0*/  IMAD.WIDE.U32 R6, R0, c[0x0][0x1f0], R6 ;  /* 0x00007c0000067a25 */ /* 0x008fc600078e0006 */
[----:B------:R-:W-:Y:S01]  /*a7e0*/  SHF.R.S32.HI R4, RZ, 0x3, R3 ;  /* 0x00000003ff047819 */ /* 0x000fe20000011403 */
[----:B------:R-:W-:Y:S01]  /*a7f0*/  IMAD.U32 R0, RZ, RZ, UR13 ;  /* 0x0000000dff007e24 */ /* 0x000fe2000f8e00ff */
[----:B------:R-:W-:Y:S02]  /*a800*/  IADD3 R9, R7, UR4, RZ ;  /* 0x0000000407097c10 */ /* 0x000fe4000fffe0ff */
[----:B------:R-:W-:-:S05]  /*a810*/  SHF.R.S32.HI R5, RZ, 0x1f, R4 ;  /* 0x0000001fff057819 */ /* 0x000fca0000011404 */
[----:B------:R-:W-:Y:S01]  /*a820*/  IMAD.WIDE R10, R0, 0x80, R4 ;  /* 0x00000080000a7825 */ /* 0x000fe200078e0204 */
        /* <DEDUP_REMOVED lines=16> */
.L_x_334:
[----:B------:R-:W-:Y:S05]  /*a930*/  BSYNC B0 ;  /* 0x0000000000007941 */ /* 0x000fea0003800000 */
.L_x_333:
[----:B------:R-:W-:Y:S01]  /*a940*/  IADD3 R0, R4, 0x20, RZ ;  /* 0x0000002004007810 */ /* 0x000fe20007ffe0ff */
[----:B------:R-:W-:Y:S03]  /*a950*/  BSSY B0, `(.L_x_335) ;  /* 0x0000015000007945 */ /* 0x000fe60003800000 */
[----:B------:R-:W-:-:S13]  /*a960*/  ISETP.GE.AND P0, PT, R0, UR19, PT ;  /* 0x0000001300007c0c */ /* 0x000fda000bf06270 */
[----:B------:R-:W-:Y:S05]  /*a970*/  @P0 BRA `(.L_x_336) ;  /* 0x0000012000000947 */ /* 0x000fea0003800000 */
[----:B------:R-:W-:Y:S01]  /*a980*/  IADD3 R2, P0, R10, 0x20, RZ ;  /* 0x000000200a027810 */ /* 0x000fe20007f1e0ff */
[----:B-12---:R-:W-:Y:S01]  /*a990*/  IMAD.MOV.U32 R20, RZ, RZ, R6 ;  /* 0x000000ffff147224 */ /* 0x006fe200078e0006 */
        /* <DEDUP_REMOVED lines=16> */
.L_x_336:
[----:B------:R-:W-:Y:S05]  /*aaa0*/  BSYNC B0 ;  /* 0x0000000000007941 */ /* 0x000fea0003800000 */
.L_x_335:
        /* <DEDUP_REMOVED lines=22> */
.L_x_338:
[----:B------:R-:W-:Y:S05]  /*ac10*/  BSYNC B0 ;  /* 0x0000000000007941 */ /* 0x000fea0003800000 */
.L_x_337:
[----:B------:R-:W-:-:S04]  /*ac20*/  IADD3 R4, R4, 0x60, RZ ;  /* 0x0000006004047810 */ /* 0x000fc80007ffe0ff */
[----:B------:R-:W-:-:S13]  /*ac30*/  ISETP.GE.AND P0, PT, R4, UR19, PT ;  /* 0x0000001304007c0c */ /* 0x000fda000bf06270 */
[----:B------:R-:W-:Y:S05]  /*ac40*/  @P0 EXIT ;  /* 0x000000000000094d */ /* 0x000fea0003800000 */
[----:B------:R-:W-:Y:S01]  /*ac50*/  IADD3 R0, P0, R10, 0x60, RZ ;  /* 0x000000600a007810 */ /* 0x000fe20007f1e0ff */
[----:B-1----:R-:W-:Y:S01]  /*ac60*/  IMAD.MOV.U32 R2, RZ, RZ, R6 ;  /* 0x000000ffff027224 */ /* 0x002fe200078e0006 */
        /* <DEDUP_REMOVED lines=18> */
.L_x_305:
[----:B------:R-:W-:Y:S01]  /*ad90*/  UISETP.NE.AND UP4, UPT, UR11, -0x1, UPT ;  /* 0xffffffff0b00788c */ /* 0x000fe2000bf85270 */
[----:B--2---:R-:W-:Y:S01]  /*ada0*/  SHF.R.S32.HI R12, RZ, 0x1f, R6 ;  /* 0x0000001fff0c7819 */ /* 0x004fe20000011406 */
        /* <DEDUP_REMOVED lines=8> */
[----:B------:R-:W-:Y:S01]  /*ae30*/  USHF.R.S32.HI UR12, URZ, 0x1f, UR15 ;  /* 0x0000001f3f0c7899 */ /* 0x000fe2000801140f */
[----:B------:R-:W-:Y:S01]  /*ae40*/  SHF.R.S32.HI R12, RZ, 0x3, R12 ;  /* 0x00000003ff0c7819 */ /* 0x000fe2000001140c */
[----:B------:R-:W-:Y:S01]  /*ae50*/  @!UP4 USHF.R.S32.HI UR21, URZ, 0x1f, UR25 ;  /* 0x0000001f3f15c899 */ /* 0x000fe20008011419 */
[----:B------:R-:W-:Y:S01]  /*ae60*/  BSSY B0, `(.L_x_339) ;  /* 0x0000043000007945 */ /* 0x000fe20003800000 */
[----:B------:R-:W-:Y:S01]  /*ae70*/  @UP4 UIMAD.WIDE.U32 UR8, UR11, UR6, URZ ;  /* 0x000000060b0842a5 */ /* 0x000fe2000f8e003f */
[----:B------:R-:W-:Y:S01]  /*ae80*/  IMAD.IADD R10, R6, 0x1, -R10 ;  /* 0x00000001060a7824 */ /* 0x000fe200078e0a0a */
[----:B------:R-:W-:Y:S01]  /*ae90*/  @!UP4 UIMAD UR21, UR21, UR4, URZ ;  /* 0x000000041515c2a4 */ /* 0x000fe2000f8e023f */
[----:B------:R-:W-:Y:S01]  /*aea0*/  SHF.R.S32.HI R13, RZ, 0x1f, R12 ;  /* 0x0000001fff0d7819 */ /* 0x000fe2000001140c */
[----:B------:R-:W-:Y:S01]  /*aeb0*/  ULDC.U8 UR20, c[0x0][0x328] ;  /* 0x0000ca0000147ab9 */ /* 0x000fe20000000000 */
[----:B------:R-:W-:Y:S01]  /*aec0*/  IMAD.SHL.U32 R9, R10, 0x8, RZ ;  /* 0x000000080a097824 */ /* 0x000fe200078e00ff */
[----:B------:R-:W-:-:S02]  /*aed0*/  @!UP4 UIMAD.WIDE.U32 UR22, UR25, UR4, URZ ;  /* 0x000000041916c2a5 */ /* 0x000fc4000f8e003f */
[----:B------:R-:W-:Y:S01]  /*aee0*/  @!UP4 UIMAD UR21, UR25, UR5, UR21 ;  /* 0x000000051915c2a4 */ /* 0x000fe2000f8e0215 */
[----:B------:R-:W-:Y:S01]  /*aef0*/  IMAD.WIDE R18, R18, 0x80, R12 ;  /* 0x0000008012127825 */ /* 0x000fe200078e020c */
[----:B------:R-:W-:Y:S01]  /*af00*/  UISETP.NE.AND UP3, UPT, UR20, URZ, UPT ;  /* 0x0000003f1400728c */ /* 0x000fe2000bf65270 */
[C---:B------:R-:W-:Y:S01]  /*af10*/  IADD3 R8, R9.reuse, 0x40, RZ ;  /* 0x0000004009087810 */ /* 0x040fe20007ffe0ff */
[----:B------:R-:W-:Y:S01]  /*af20*/  ULDC.64 UR4, c[0x0][0x1f0] ;  /* 0x00007c0000047ab9 */ /* 0x000fe20000000a00 */
[C---:B------:R-:W-:Y:S01]  /*af30*/  IADD3 R7, R9.reuse, 0x80, RZ ;  /* 0x0000008009077810 */ /* 0x040fe20007ffe0ff */
[----:B------:R-:W-:Y:S01]  /*af40*/  UIMAD UR4, UR12, UR4, URZ ;  /* 0x000000040c0472a4 */ /* 0x000fe2000f8e023f */
[----:B------:R-:W-:Y:S01]  /*af50*/  IADD3 R6, R9, 0xc0, RZ ;  /* 0x000000c009067810 */ /* 0x000fe20007ffe0ff */
[----:B------:R-:W-:Y:S02]  /*af60*/  @UP4 UIMAD UR7, UR11, UR7, UR9 ;  /* 0x000000070b0742a4 */ /* 0x000fe4000f8e0209 */
[----:B------:R-:W-:-:S02]  /*af70*/  ULDC UR10, c[0x0][0x214] ;  /* 0x00008500000a7ab9 */ /* 0x000fc40000000800 */
[----:B------:R-:W-:Y:S02]  /*af80*/  UISETP.NE.OR UP2, UPT, UR18, URZ, !UP3 ;  /* 0x0000003f1200728c */ /* 0x000fe4000df45670 */
[----:B------:R-:W-:Y:S02]  /*af90*/  @UP1 ULDC UR12, c[0x0][0x210] ;  /* 0x00008400000c1ab9 */ /* 0x000fe40000000800 */
[----:B------:R-:W-:Y:S02]  /*afa0*/  ULDC UR9, c[0x0][0x234] ;  /* 0x00008d0000097ab9 */ /* 0x000fe40000000800 */
[----:B------:R-:W-:Y:S02]  /*afb0*/  @UP1 UIMAD UR12, UR12, UR10, URZ ;  /* 0x0000000a0c0c12a4 */ /* 0x000fe4000f8e023f */
[----:B------:R-:W-:Y:S02]  /*afc0*/  @!UP1 USEL UR12, UR10, UR9, !UP3 ;  /* 0x000000090a0c9287 */ /* 0x000fe4000d800000 */
[----:B------:R-:W-:-:S02]  /*afd0*/  UISETP.NE.OR UP0, UPT, UR11, -0x1, UP2 ;  /* 0xffffffff0b00788c */ /* 0x000fc40009705670 */
        /* <DEDUP_REMOVED lines=10> */
[----:B------:R-:W-:Y:S01]  /*b080*/  USEL UR18, UR18, URZ, UP2 ;  /* 0x0000003f12127287 */ /* 0x000fe20009000000 */
[----:B------:R-:W-:Y:S01]  /*b090*/  ISETP.GE.AND P0, PT, R12, UR14, PT ;  /* 0x0000000e0c007c0c */ /* 0x000fe2000bf06270 */
[----:B------:R-:W-:Y:S02]  /*b0a0*/  @UP1 ULDC UR20, c[0x0][0x210] ;  /* 0x0000840000141ab9 */ /* 0x000fe40000000800 */
[----:B------:R-:W-:Y:S01]  /*b0b0*/  @!UP1 UMOV UR20, 0x1 ;  /* 0x0000000100149882 */ /* 0x000fe20000000000 */
[----:B-1----:R-:W-:Y:S01]  /*b0c0*/  IMAD.WIDE.U32 R14, R14, c[0x0][0x1f0], R2 ;  /* 0x00007c000e0e7a25 */ /* 0x002fe200078e0002 */
[----:B------:R-:W-:-:S02]  /*b0d0*/  UIMAD UR12, UR15, UR12, UR18 ;  /* 0x0000000c0f0c72a4 */ /* 0x000fc4000f8e0212 */
[----:B------:R-:W-:Y:S02]  /*b0e0*/  UIMAD UR19, UR19, UR20, URZ ;  /* 0x00000014131372a4 */ /* 0x000fe4000f8e023f */
        /* <DEDUP_REMOVED lines=26> */
.L_x_340:
[----:B------:R-:W-:Y:S05]  /*b290*/  BSYNC B0 ;  /* 0x0000000000007941 */ /* 0x000fea0003800000 */
.L_x_339:
        /* <DEDUP_REMOVED lines=22> */
.L_x_342:
[----:B------:R-:W-:Y:S05]  /*b400*/  BSYNC B0 ;  /* 0x0000000000007941 */ /* 0x000fea0003800000 */
.L_x_341:
        /* <DEDUP_REMOVED lines=22> */
.L_x_344:
[----:B------:R-:W-:Y:S05]  /*b570*/  BSYNC B0 ;  /* 0x0000000000007941 */ /* 0x000fea0003800000 */
.L_x_343:
        /* <DEDUP_REMOVED lines=21> */
.L_x_346:
[----:B------:R-:W-:Y:S05]  /*b6d0*/  BSYNC B0 ;  /* 0x0000000000007941 */ /* 0x000fea0003800000 */
.L_x_345:
        /* <DEDUP_REMOVED lines=35> */
.L_x_347:
        /* <DEDUP_REMOVED lines=15> */
.L_x_2029:


//--------------------- .text._ZN5flash16flash_fwd_kernelI23Flash_fwd_kernel_traitsILi256ELi128ELi64ELi8ELb0ELb0EN7cutlass10bfloat16_tE19Flash_kernel_traitsILi256ELi128ELi64ELi8ES3_EELb0ELb0ELb0ELb1ELb0ELb0ELb0ELb0EEEvNS_16Flash_fwd_paramsE --------------------------
	.section	.text._ZN5flash16flash_fwd_kernelI23Flash_fwd_kernel_traitsILi256ELi128ELi64ELi8ELb0ELb0EN7cutlass10bfloat16_tE19Flash_kernel_traitsILi256ELi128ELi64ELi8ES3_EELb0ELb0ELb0ELb1ELb0ELb0ELb0ELb0EEEvNS_16Flash_fwd_paramsE,"ax",@progbits
	.sectioninfo	@"SHI_REGISTERS=255"
	.align	128
        .global         _ZN5flash16flash_fwd_kernelI23Flash_fwd_kernel_traitsILi256ELi128ELi64ELi8ELb0ELb0EN7cutlass10bfloat16_tE19Flash_kernel_traitsILi256ELi128ELi64ELi8ES3_EELb0ELb0ELb0ELb1ELb0ELb0ELb0ELb0EEEvNS_16Flash_fwd_paramsE
        .type           _ZN5flash16flash_fwd_kernelI23Flash_fwd_kernel_traitsILi256ELi128ELi64ELi8ELb0ELb0EN7cutlass10bfloat16_tE19Flash_kernel_traitsILi256ELi128ELi64ELi8ES3_EELb0ELb0ELb0ELb1ELb0ELb0ELb0ELb0EEEvNS_16Flash_fwd_paramsE,@function
        .size           _ZN5flash16flash_fwd_kernelI23Flash_fwd_kernel_traitsILi256ELi128ELi64ELi8ELb0ELb0EN7cutlass10bfloat16_tE19Flash_kernel_traitsILi256ELi128ELi64ELi8ES3_EELb0ELb0ELb0ELb1ELb0ELb0ELb0ELb0EEEvNS_16Flash_fwd_paramsE,(.L_x_2030 - _ZN5flash16flash_fwd_kernelI23Flash_fwd_kernel_traitsILi256ELi128ELi64ELi8ELb0ELb0EN7cutlass10bfloat16_tE19Flash_kernel_traitsILi256ELi128ELi64ELi8ES3_EELb0ELb0ELb0ELb1ELb0ELb0ELb0ELb0EEEvNS_16Flash_fwd_paramsE)
        .other          _ZN5flash16flash_fwd_kernelI23Flash_fwd_kernel_traitsILi256ELi128ELi64ELi8ELb0ELb0EN7cutlass10bfloat16_tE19Flash_kernel_traitsILi256ELi128ELi64ELi8ES3_EELb0ELb0ELb0ELb1ELb0ELb0ELb0ELb0EEEvNS_16Flash_fwd_paramsE,@"STO_CUDA_ENTRY STV_DEFAULT"
_ZN5flash16flash_fwd_kernelI23Flash_fwd_kernel_traitsILi256ELi128ELi64ELi8ELb0ELb0EN7cutlass10bfloat16_tE19Flash_kernel_traitsILi256ELi128ELi64ELi8ES3_EELb0ELb0ELb0ELb1ELb0ELb0ELb0ELb0EEEvNS_16Flash_fwd_paramsE:
.text._ZN5flash16flash_fwd_kernelI23Flash_fwd_kernel_traitsILi256ELi128ELi64ELi8ELb0ELb0EN7cutlass10bfloat16_tE19Flash_kernel_traitsILi256ELi128ELi64ELi8ES3_EELb0ELb0ELb0ELb1ELb0ELb0ELb0ELb0EEEvNS_16Flash_fwd_paramsE:
        /* <DEDUP_REMOVED lines=57> */
.L_x_348:
[----:B-1----:R-:W-:Y:S02]  /*0390*/  ULDC UR8, c[0x0][0x218] ;  /* 0x0000860000087ab9 */ /* 0x002fe40000000800 */
.L_x_349:
        /* <DEDUP_REMOVED lines=32> */
[----:B------:R-:W-:Y:S02]  /*05a0*/  USHF.R.S32.HI UR23, URZ, 0x1f, UR22 ;  /* 0x0000001f3f177899 */ /* 0x000fe40008011416 */
[----:B------:R-:W-:-:S02]  /*05b0*/  @UP1 UIMAD.WIDE.U32 UR26, UR13, UR6, URZ ;  /* 0x000000060d1a12a5 */ /* 0x000fc4000f8e003f */
[----:B------:R-:W-:Y:S02]  /*05c0*/  @!UP1 USHF.R.S32.HI UR10, URZ, 0x1f, UR4 ;  /* 0x0000001f3f0a9899 */ /* 0x000fe40008011404 */
[----:B------:R-:W-:Y:S02]  /*05d0*/  @UP0 UIADD3 UR11, UR25, UR5, URZ ;  /* 0x00000005190b0290 */ /* 0x000fe4000fffe03f */
[----:B------:R-:W-:Y:S02]  /*05e0*/  @UP1 UIMAD UR24, UR13, UR7, UR27 ;  /* 0x000000070d1812a4 */ /* 0x000fe4000f8e021b */
[----:B------:R-:W-:Y:S02]  /*05f0*/  @!UP1 UIMAD UR10, UR10, UR8, URZ ;  /* 0x000000080a0a92a4 */ /* 0x000fe4000f8e023f */
[----:B------:R-:W-:Y:S02]  /*0600*/  ULDC.64 UR6, c[0x0][0x198] ;  /* 0x0000660000067ab9 */ /* 0x000fe40000000a00 */
[----:B------:R-:W-:-:S02]  /*0610*/  @UP0 UIMAD.WIDE.U32 UR28, UR11, UR6, URZ ;  /* 0x000000060b1c02a5 */ /* 0x000fc4000f8e003f */
[----:B------:R-:W-:Y:S02]  /*0620*/  @!UP1 UIMAD.WIDE.U32 UR30, UR4, UR8, URZ ;  /* 0x00000008041e92a5 */ /* 0x000fe4000f8e003f */
[----:B------:R-:W-:Y:S02]  /*0630*/  @!UP1 UIMAD UR9, UR4, UR9, UR10 ;  /* 0x00000009040992a4 */ /* 0x000fe4000f8e020a */
[----:B------:R-:W-:Y:S02]  /*0640*/  @UP1 UMOV UR8, UR26 ;  /* 0x0000001a00081c82 */ /* 0x000fe40008000000 */
[----:B------:R-:W-:Y:S02]  /*0650*/  @UP0 UIMAD UR10, UR11, UR7, UR29 ;  /* 0x000000070b0a02a4 */ /* 0x000fe4000f8e021d */
        /* <DEDUP_REMOVED lines=12> */
[----:B------:R-:W-:Y:S02]  /*0720*/  UMOV UR10, UR26 ;  /* 0x0000001a000a7c82 */ /* 0x000fe40008000000 */
[----:B------:R-:W-:Y:S02]  /*0730*/  UIMAD UR9, UR9, UR6, URZ ;  /* 0x00000006090972a4 */ /* 0x000fe4000f8e023f */
[----:B------:R-:W-:Y:S02]  /*0740*/  UIMAD.WIDE.U32 UR26, UR4, UR6, UR10 ;  /* 0x00000006041a72a5 */ /* 0x000fe4000f8e000a */
[----:B------:R-:W-:-:S04]  /*0750*/  UIMAD UR7, UR4, UR7, UR9 ;  /* 0x00000007040772a4 */ /* 0x000fc8000f8e0209 */
[----:B------:R-:W-:Y:S02]  /*0760*/  UIADD3 UR10, UR27, UR7, URZ ;  /* 0x000000071b0a7290 */ /* 0x000fe4000fffe03f */
[----:B------:R-:W-:Y:S02]  /*0770*/  UMOV UR12, UR26 ;  /* 0x0000001a000c7c82 */ /* 0x000fe40008000000 */
.L_x_351:
        /* <DEDUP_REMOVED lines=16> */
[----:B------:R-:W-:Y:S02]  /*0880*/  @UP0 UIADD3 UR11, UR25, UR5, URZ ;  /* 0x00000005190b0290 */ /* 0x000fe4000fffe03f */
        /* <DEDUP_REMOVED lines=33> */
.L_x_352:
[----:B------:R-:W-:Y:S01]  /*0aa0*/  SHF.R.S32.HI R12, RZ, 0x1f, R98 ;  /* 0x0000001fff0c7819 */ /* 0x000fe20000011462 */
[----:B------:R-:W1:Y:S01]  /*0ab0*/  S2R R18, SR_CTAID.Z ;  /* 0x0000000000127919 */ /* 0x000e620000002700 */
[----:B------:R-:W-:Y:S01]  /*0ac0*/  ULDC.64 UR6, c[0x0][0x1b8] ;  /* 0x00006e0000067ab9 */ /* 0x000fe20000000a00 */
[----:B------:R-:W-:Y:S01]  /*0ad0*/  IMAD.MOV.U32 R22, RZ, RZ, 0x20 ;  /* 0x00000020ff167424 */ /* 0x000fe200078e00ff */
[CC--:B------:R-:W-:Y:S01]  /*0ae0*/  LEA.HI R0, R12.reuse, R98.reuse, RZ, 0x3 ;  /* 0x000000620c007211 */ /* 0x0c0fe200078f18ff */
[----:B------:R-:W-:Y:S01]  /*0af0*/  UIMAD UR6, UR26, UR6, URZ ;  /* 0x000000061a0672a4 */ /* 0x000fe2000f8e023f */
[----:B------:R-:W-:Y:S01]  /*0b00*/  LEA.HI R5, R12, R98, RZ, 0x4 ;  /* 0x000000620c057211 */ /* 0x000fe200078f20ff */
[----:B------:R-:W-:Y:S01]  /*0b10*/  BSSY B0, `(.L_x_353) ;  /* 0x0000075000007945 */ /* 0x000fe20003800000 */
[----:B------:R-:W-:-:S02]  /*0b20*/  SHF.R.S32.HI R236, RZ, 0x3, R0 ;  /* 0x00000003ffec7819 */ /* 0x000fc40000011400 */
[----:B------:R-:W-:Y:S02]  /*0b30*/  LOP3.LUT R0, R0, 0xfffffff8, RZ, 0xc0, !PT ;  /* 0xfffffff800007812 */ /* 0x000fe400078ec0ff */
[----:B------:R-:W-:Y:S01]  /*0b40*/  SHF.R.S32.HI R4, RZ, 0x4, R5 ;  /* 0x00000004ff047819 */ /* 0x000fe20000011405 */
[----:B------:R-:W-:Y:S01]  /*0b50*/  IMAD.SHL.U32 R3, R236, 0x40, RZ ;  /* 0x00000040ec037824 */ /* 0x000fe200078e00ff */
[C---:B------:R-:W-:Y:S01]  /*0b60*/  LOP3.LUT R2, R5.reuse, 0xfffffff0, RZ, 0xc0, !PT ;  /* 0xfffffff005027812 */ /* 0x040fe200078ec0ff */
[----:B------:R-:W-:Y:S01]  /*0b70*/  IMAD.IADD R24, R98, 0x1, -R0 ;  /* 0x0000000162187824 */ /* 0x000fe200078e0a00 */
[----:B------:R-:W-:Y:S02]  /*0b80*/  LEA.HI R0, R5, R4, RZ, 0x1 ;  /* 0x0000000405007211 */ /* 0x000fe400078f08ff */
[----:B------:R-:W-:Y:S01]  /*0b90*/  LOP3.LUT R5, R3, 0x1c0, RZ, 0xc0, !PT ;  /* 0x000001c003057812 */ /* 0x000fe200078ec0ff */
[----:B------:R-:W-:Y:S01]  /*0ba0*/  IMAD.SHL.U32 R248, R24, 0x8, RZ ;  /* 0x0000000818f87824 */ /* 0x000fe200078e00ff */
[----:B------:R-:W-:Y:S01]  /*0bb0*/  LOP3.LUT R0, R0, 0xfffffffe, RZ, 0xc0, !PT ;  /* 0xfffffffe00007812 */ /* 0x000fe200078ec0ff */
[----:B------:R-:W-:Y:S01]  /*0bc0*/  IMAD.IADD R6, R98, 0x1, -R2 ;  /* 0x0000000162067824 */ /* 0x000fe200078e0a02 */
[----:B------:R-:W-:-:S02]  /*0bd0*/  SHF.R.U32.HI R2, RZ, 0x3, R5 ;  /* 0x00000003ff027819 */ /* 0x000fc40000011605 */
[----:B------:R-:W-:Y:S01]  /*0be0*/  LOP3.LUT R3, R5, 0x38, R248, 0xf8, !PT ;  /* 0x0000003805037812 */ /* 0x000fe200078ef8f8 */
[----:B------:R-:W-:Y:S01]  /*0bf0*/  IMAD.IADD R20, R4, 0x1, -R0 ;  /* 0x0000000104147824 */ /* 0x000fe200078e0a00 */
[----:B------:R-:W-:Y:S02]  /*0c00*/  SHF.R.S32.HI R5, RZ, 0x1f, R6 ;  /* 0x0000001fff057819 */ /* 0x000fe40000011406 */
[----:B------:R-:W-:Y:S02]  /*0c10*/  SHF.R.S32.HI R237, RZ, 0x1f, R236 ;  /* 0x0000001fffed7819 */ /* 0x000fe400000114ec */
[----:B------:R-:W-:Y:S02]  /*0c20*/  LEA.HI R11, R5, R6, RZ, 0x3 ;  /* 0x00000006050b7211 */ /* 0x000fe400078f18ff */
[----:B------:R-:W-:Y:S01]  /*0c30*/  SHF.R.S32.HI R249, RZ, 0x1f, R248 ;  /* 0x0000001ffff97819 */ /* 0x000fe200000114f8 */
[----:B------:R-:W-:Y:S01]  /*0c40*/  IMAD R7, R237, c[0x0][0x198], RZ ;  /* 0x00006600ed077a24 */ /* 0x000fe200078e02ff */
[----:B------:R-:W-:-:S02]  /*0c50*/  LOP3.LUT R0, R11, 0xfffffff8, RZ, 0xc0, !PT ;  /* 0xfffffff80b007812 */ /* 0x000fc400078ec0ff */
[----:B------:R-:W-:Y:S01]  /*0c60*/  LOP3.LUT R10, R3, R2, RZ, 0x3c, !PT ;  /* 0x00000002030a7212 */ /* 0x000fe200078e3cff */
[----:B------:R-:W-:Y:S01]  /*0c70*/  IMAD.WIDE.U32 R4, R236, c[0x0][0x198], R248 ;  /* 0x00006600ec047a25 */ /* 0x000fe200078e00f8 */
[----:B------:R-:W-:Y:S02]  /*0c80*/  LEA.HI R9, R12, R98, RZ, 0x6 ;  /* 0x000000620c097211 */ /* 0x000fe400078f30ff */
[----:B------:R-:W-:Y:S01]  /*0c90*/  IADD3 R2, P0, R248, UR8, RZ ;  /* 0x00000008f8027c10 */ /* 0x000fe2000ff1e0ff */
[----:B------:R-:W-:Y:S01]  /*0ca0*/  IMAD.IADD R0, R6, 0x1, -R0 ;  /* 0x0000000106007824 */ /* 0x000fe200078e0a00 */
[----:B------:R-:W-:Y:S01]  /*0cb0*/  IADD3 R102, R248, 0x40, RZ ;  /* 0x00000040f8667810 */ /* 0x000fe20007ffe0ff */
[----:B------:R-:W-:Y:S01]  /*0cc0*/  IMAD.SHL.U32 R9, R9, 0x8, RZ ;  /* 0x0000000809097824 */ /* 0x000fe200078e00ff */
[----:B------:R-:W-:Y:S01]  /*0cd0*/  IADD3.X R3, R249, UR24, RZ, P0, !PT ;  /* 0x00000018f9037c10 */ /* 0x000fe200087fe4ff */
[----:B------:R-:W-:Y:S01]  /*0ce0*/  IMAD R6, R236, c[0x0][0x19c], R7 ;  /* 0x00006700ec067a24 */ /* 0x000fe200078e0207 */
[----:B------:R-:W-:Y:S01]  /*0cf0*/  IADD3 R8, P0, R4, UR12, RZ ;  /* 0x0000000c04087c10 */ /* 0x000fe2000ff1e0ff */
[----:B------:R-:W-:Y:S01]  /*0d00*/  IMAD R4, R237, c[0x0][0x1a0], RZ ;  /* 0x00006800ed047a24 */ /* 0x000fe200078e02ff */
[----:B------:R-:W-:Y:S01]  /*0d10*/  LOP3.LUT P2, RZ, R0, 0x4, RZ, 0xc0, !PT ;  /* 0x0000000400ff7812 */ /* 0x000fe2000784c0ff */
[----:B-1----:R-:W-:Y:S01]  /*0d20*/  IMAD.WIDE.U32 R18, R18, c[0x0][0x1a8], R2 ;  /* 0x00006a0012127a25 */ /* 0x002fe200078e0002 */
[----:B------:R-:W-:Y:S01]  /*0d30*/  LOP3.LUT P1, RZ, R0, 0x2, RZ, 0xc0, !PT ;  /* 0x0000000200ff7812 */ /* 0x000fe2000782c0ff */
[----:B------:R-:W-:Y:S01]  /*0d40*/  ULDC.64 UR8, c[0x0][0x1b0] ;  /* 0x00006c0000087ab9 */ /* 0x000fe20000000a00 */
[----:B------:R-:W-:Y:S01]  /*0d50*/  IADD3 R101, R248, 0x80, RZ ;  /* 0x00000080f8657810 */ /* 0x000fe20007ffe0ff */
[----:B------:R-:W-:Y:S01]  /*0d60*/  IMAD.SHL.U32 R0, R0, 0x40, RZ ;  /* 0x0000004000007824 */ /* 0x000fe200078e00ff */
[----:B------:R-:W-:Y:S01]  /*0d70*/  LOP3.LUT R10, R10, 0xfffffe00, R9, 0xf8, !PT ;  /* 0xfffffe000a0a7812 */ /* 0x000fe200078ef809 */
[----:B------:R-:W-:Y:S01]  /*0d80*/  IMAD.WIDE.U32 R2, R236, c[0x0][0x1a0], R248 ;  /* 0x00006800ec027a25 */ /* 0x000fe200078e00f8 */
[----:B------:R-:W-:Y:S01]  /*0d90*/  IADD3 R100, R248, 0xc0, RZ ;  /* 0x000000c0f8647810 */ /* 0x000fe20007ffe0ff */
[----:B------:R1:W-:Y:S01]  /*0da0*/  STL [R1+0xc], R102 ;  /* 0x00000c6601007387 */ /* 0x0003e20000100800 */
[----:B------:R-:W-:Y:S01]  /*0db0*/  IADD3.X R9, R5, UR10, R6, P0, !PT ;  /* 0x0000000a05097c10 */ /* 0x000fe200087fe406 */
[----:B------:R-:W-:Y:S01]  /*0dc0*/  IMAD.SHL.U32 R6, R20, 0x8, RZ ;  /* 0x0000000814067824 */ /* 0x000fe200078e00ff */
[----:B------:R-:W-:Y:S01]  /*0dd0*/  LOP3.LUT R0, R0, 0x1c0, RZ, 0xc0, !PT ;  /* 0x000001c000007812 */ /* 0x000fe200078ec0ff */
[----:B------:R-:W-:Y:S01]  /*0de0*/  IMAD R4, R236, c[0x0][0x1a4], R4 ;  /* 0x00006900ec047a24 */ /* 0x000fe200078e0204 */
[----:B------:R-:W-:Y:S01]  /*0df0*/  UIMAD UR8, UR26, UR8, URZ ;  /* 0x000000081a0872a4 */ /* 0x000fe2000f8e023f */
[----:B------:R1:W-:Y:S01]  /*0e00*/  STL [R1+0x8], R101 ;  /* 0x0000086501007387 */ /* 0x0003e20000100800 */
[----:B------:R-:W-:Y:S01]  /*0e10*/  UIADD3 UR24, -UR21, UR17, URZ ;  /* 0x0000001115187290 */ /* 0x000fe2000fffe13f */
[----:B------:R-:W-:Y:S01]  /*0e20*/  IADD3 R2, P0, R2, UR14, RZ ;  /* 0x0000000e02027c10 */ /* 0x000fe2000ff1e0ff */
[----:B------:R-:W-:Y:S01]  /*0e30*/  UIMAD UR9, UR5, UR9, UR8 ;  /* 0x00000009050972a4 */ /* 0x000fe2000f8e0208 */
[----:B------:R1:W-:Y:S01]  /*0e40*/  STL [R1+0x10], R100 ;  /* 0x0000106401007387 */ /* 0x0003e20000100800 */
[----:B------:R-:W-:Y:S01]  /*0e50*/  LOP3.LUT R6, R0, 0x8, R6, 0xf8, !PT ;  /* 0x0000000800067812 */ /* 0x000fe200078ef806 */
[----:B------:R-:W-:Y:S01]  /*0e60*/  UIMAD UR8, UR5, UR7, UR6 ;  /* 0x00000007050872a4 */ /* 0x000fe2000f8e0206 */
[----:B------:R-:W-:Y:S01]  /*0e70*/  SHF.R.U32.HI R0, RZ, 0x3, R0 ;  /* 0x00000003ff007819 */ /* 0x000fe20000011600 */
[----:B------:R-:W-:Y:S01]  /*0e80*/  IMAD.SHL.U32 R5, R11, 0x40, RZ ;  /* 0x000000400b057824 */ /* 0x000fe200078e00ff */
[----:B------:R-:W-:Y:S01]  /*0e90*/  IADD3.X R3, R3, UR11, R4, P0, !PT ;  /* 0x0000000b03037c10 */ /* 0x000fe200087fe404 */
[----:B------:R-:W-:Y:S01]  /*0ea0*/  ULDC.64 UR6, c[0x0][0x1a8] ;  /* 0x00006a0000067ab9 */ /* 0x000fe20000000a00 */
[----:B------:R-:W-:Y:S01]  /*0eb0*/  ISETP.GE.AND P0, PT, R236, UR24, PT ;  /* 0x00000018ec007c0c */ /* 0x000fe2000bf06270 */
[----:B------:R-:W-:Y:S01]  /*0ec0*/  UIMAD UR6, UR23, UR6, URZ ;  /* 0x00000006170672a4 */ /* 0x000fe2000f8e023f */
[----:B------:R-:W-:Y:S01]  /*0ed0*/  LOP3.LUT R6, R6, R0, RZ, 0x3c, !PT ;  /* 0x0000000006067212 */ /* 0x000fe200078e3cff */
[----:B------:R-:W-:Y:S01]  /*0ee0*/  IMAD.U32 R0, RZ, RZ, UR5 ;  /* 0x00000005ff007e24 */ /* 0x000fe2000f8e00ff */
[----:B------:R-:W-:Y:S01]  /*0ef0*/  LEA.HI R21, R12, R98, RZ, 0x5 ;  /* 0x000000620c157211 */ /* 0x000fe200078f28ff */
[----:B------:R-:W-:Y:S01]  /*0f00*/  IMAD.U32 R4, RZ, RZ, UR5 ;  /* 0x00000005ff047e24 */ /* 0x000fe2000f8e00ff */
[----:B------:R-:W-:Y:S01]  /*0f10*/  UIMAD UR7, UR22, UR7, UR6 ;  /* 0x00000007160772a4 */ /* 0x000fe2000f8e0206 */
[----:B------:R-:W-:Y:S01]  /*0f20*/  IMAD.WIDE.U32 R246, R0, c[0x0][0x1b0], R8 ;  /* 0x00006c0000f67a25 */ /* 0x000fe200078e0008 */
[----:B------:R-:W-:-:S02]  /*0f30*/  LOP3.LUT R5, R6, 0xfffffe00, R5, 0xf8, !PT ;  /* 0xfffffe0006057812 */ /* 0x000fc400078ef805 */
[----:B------:R-:W-:Y:S01]  /*0f40*/  SHF.R.S32.HI R97, RZ, 0x5, R21 ;  /* 0x00000005ff617819 */ /* 0x000fe20000011415 */
[----:B------:R-:W-:Y:S01]  /*0f50*/  IMAD.WIDE.U32 R250, R4, c[0x0][0x1b8], R2 ;  /* 0x00006e0004fa7a25 */ /* 0x000fe200078e0002 */
[----:B------:R-:W-:Y:S02]  /*0f60*/  IADD3 R9, R19, UR7, RZ ;  /* 0x0000000713097c10 */ /* 0x000fe4000fffe0ff */
[----:B------:R-:W-:Y:S01]  /*0f70*/  IADD3 R245, R247, UR9, RZ ;  /* 0x00000009f7f57c10 */ /* 0x000fe2000fffe0ff */
[----:B------:R-:W-:Y:S01]  /*0f80*/  IMAD.MOV.U32 R4, RZ, RZ, 0x10 ;  /* 0x00000010ff047424 */ /* 0x000fe200078e00ff */
[----:B------:R-:W-:Y:S01]  /*0f90*/  IADD3 R252, R251, UR8, RZ ;  /* 0x00000008fbfc7c10 */ /* 0x000fe2000fffe0ff */
[----:B------:R-:W-:Y:S01]  /*0fa0*/  IMAD.U32 R6, RZ, RZ, UR15 ;  /* 0x0000000fff067e24 */ /* 0x000fe2000f8e00ff */
[----:B------:R-:W-:Y:S01]  /*0fb0*/  SEL R0, R22, 0xffffffe0, !P2 ;  /* 0xffffffe016007807 */ /* 0x000fe20005000000 */
[----:B------:R-:W-:Y:S01]  /*0fc0*/  IMAD.SHL.U32 R230, R10, 0x2, RZ ;  /* 0x000000020ae67824 */ /* 0x000fe200078e00ff */
[----:B------:R-:W-:Y:S01]  /*0fd0*/  SEL R4, R4, 0xfffffff0, !P1 ;  /* 0xfffffff004047807 */ /* 0x000fe20004800000 */
[----:B------:R-:W-:Y:S01]  /*0fe0*/  IMAD.WIDE R6, R6, 0x80, R236 ;  /* 0x0000008006067825 */ /* 0x000fe200078e02ec */
[----:B------:R-:W-:Y:S05]  /*0ff0*/  @P0 BRA `(.L_x_354) ;  /* 0x0000026000000947 */ /* 0x000fea0003800000 */
[----:B-1----:R-:W-:Y:S01]  /*1000*/  ISETP.GE.AND P6, PT, R248, c[0x0][0x220], PT ;  /* 0x00008800f8007a0c */ /* 0x002fe20003fc6270 */
        /* <DEDUP_REMOVED lines=37> */
.L_x_354:
[----:B-1----:R-:W-:Y:S05]  /*1260*/  BSYNC B0 ;  /* 0x0000000000007941 */ /* 0x002fea0003800000 */
.L_x_353:
[----:B------:R-:W-:Y:S01]  /*1270*/  IADD3 R17, R236, 0x20, RZ ;  /* 0x00000020ec117810 */ /* 0x000fe20007ffe0ff */
        /* <DEDUP_REMOVED lines=44> */
.L_x_356:
[----:B------:R-:W-:Y:S05]  /*1540*/  BSYNC B0 ;  /* 0x0000000000007941 */ /* 0x000fea0003800000 */
.L_x_355:
        /* <DEDUP_REMOVED lines=45> */
.L_x_358:
[----:B------:R-:W-:Y:S05]  /*1820*/  BSYNC B0 ;  /* 0x0000000000007941 */ /* 0x000fea0003800000 */
.L_x_357:
        /* <DEDUP_REMOVED lines=14> */
[----:B-1----:R-:W-:Y:S01]  /*1910*/  IMAD.WIDE.U32 R10, R2, c[0x0][0x190], R8 ;  /* 0x00006400020a7a25 */ /* 0x002fe200078e0008 */
        /* <DEDUP_REMOVED lines=33> */
.L_x_360:
[----:B------:R-:W-:Y:S05]  /*1b30*/  BSYNC B0 ;  /* 0x0000000000007941 */ /* 0x000fea0003800000 */
.L_x_359:
        /* <DEDUP_REMOVED lines=45> */
.L_x_362:
[----:B------:R-:W-:Y:S05]  /*1e10*/  BSYNC B0 ;  /* 0x0000000000007941 */ /* 0x000fea0003800000 */
.L_x_361:
        /* <DEDUP_REMOVED lines=42> */
.L_x_364:
[----:B------:R-:W-:Y:S05]  /*20c0*/  BSYNC B0 ;  /* 0x0000000000007941 */ /* 0x000fea0003800000 */
.L_x_363:
[----:B------:R-:W-:Y:S01]  /*20d0*/  ULDC.64 UR8, c[0x0][0x318] ;  /* 0x0000c60000087ab9 */ /* 0x000fe20000000a00 */
[----:B------:R-:W0:Y:S01]  /*20e0*/  LDGDEPBAR ;  /* 0x00000000000079af */ /* 0x000e220000000000 */
[----:B------:R-:W-:Y:S02]  /*20f0*/  UISETP.NE.U32.AND UP1, UPT, URZ, UR8, UPT ;  /* 0x000000083f00728c */ /* 0x000fe4000bf25070 */
[----:B------:R-:W-:Y:S02]  /*2100*/  ULDC.64 UR6, c[0x0][0x320] ;  /* 0x0000c80000067ab9 */ /* 0x000fe40000000a00 */
[----:B------:R-:W-:-:S06]  /*2110*/  UISETP.NE.AND.EX UP1, UPT, URZ, UR9, UPT, UP1 ;  /* 0x000000093f00728c */ /* 0x000fcc000bf25310 */
[----:B------:R-:W-:-:S05]  /*2120*/  PLOP3.LUT P0, PT, PT, PT, UP1, 0x80, 0x0 ;  /* 0x000000000000781c */ /* 0x000fca0003f0f018 */
[----:B------:R-:W-:Y:S02]  /*2130*/  @UP1 USHF.R.S32.HI UR32, URZ, 0x1f, UR4 ;  /* 0x0000001f3f201899 */ /* 0x000fe40008011404 */
[----:B------:R-:W-:Y:S02]  /*2140*/  @UP1 UIMAD.WIDE.U32 UR22, UR4, UR6, UR22 ;  /* 0x00000006041612a5 */ /* 0x000fe4000f8e0016 */
[----:B------:R-:W-:Y:S02]  /*2150*/  @UP1 UIMAD UR32, UR32, UR6, URZ ;  /* 0x00000006202012a4 */ /* 0x000fe4000f8e023f */
[----:B------:R-:W-:Y:S02]  /*2160*/  @UP1 ULEA UR8, UP0, UR22, UR8, 0x2 ;  /* 0x0000000816081291 */ /* 0x000fe4000f80103f */
[----:B------:R-:W-:Y:S01]  /*2170*/  @UP1 UIMAD UR7, UR4, UR7, UR32 ;  /* 0x00000007040712a4 */ /* 0x000fe2000f8e0220 */
[----:B------:R-:W-:-:S04]  /*2180*/  DEPBAR.LE SB0, 0x0 ;  /* 0x000080000000791a */ /* 0x000fc80000000000 */
[----:B------:R-:W-:Y:S01]  /*2190*/  @UP1 UIADD3 UR7, UR23, UR7, URZ ;  /* 0x0000000717071290 */ /* 0x000fe2000fffe03f */
[----:B------:R-:W-:-:S03]  /*21a0*/  IMAD.U32 R2, RZ, RZ, UR8 ;  /* 0x00000008ff027e24 */ /* 0x000fc6000f8e00ff */
[----:B------:R-:W-:Y:S01]  /*21b0*/  @UP1 ULEA.HI.X UR9, UR22, UR9, UR7, 0x2, UP0 ;  /* 0x0000000916091291 */ /* 0x000fe200080f1407 */
[----:B------:R-:W-:Y:S02]  /*21c0*/  ISETP.GE.AND P1, PT, R236, UR27, PT ;  /* 0x0000001bec007c0c */ /* 0x000fe4000bf26270 */
[----:B------:R-:W-:-:S03]  /*21d0*/  ULDC.64 UR6, c[0x0][0x1a0] ;  /* 0x0000680000067ab9 */ /* 0x000fc60000000a00 */
[----:B------:R-:W-:-:S05]  /*21e0*/  IMAD.U32 R3, RZ, RZ, UR9 ;  /* 0x00000009ff037e24 */ /* 0x000fca000f8e00ff */
[----:B------:R3:W4:Y:S01]  /*21f0*/  @P0 LDG.E R2, [R2.64] ;  /* 0x0000001202020981 */ /* 0x000722000c1e1900 */
[----:B------:R-:W-:Y:S01]  /*2200*/  UIMAD.WIDE.U32 UR22, UR28, UR6, URZ ;  /* 0x000000061c1672a5 */ /* 0x000fe2000f8e003f */
[----:B------:R-:W-:Y:S01]  /*2210*/  BSSY B0, `(.L_x_365) ;  /* 0x0000035000007945 */ /* 0x000fe20003800000 */
[----:B------:R-:W-:Y:S01]  /*2220*/  UIMAD UR6, UR31, UR6, URZ ;  /* 0x000000061f0672a4 */ /* 0x000fe2000f8e023f */
[----:B------:R-:W-:Y:S03]  /*2230*/  BAR.SYNC.DEFER_BLOCKING 0x0 ;  /* 0x0000000000007b1d */ /* 0x000fe60000010000 */
[----:B------:R-:W-:Y:S01]  /*2240*/  UIMAD UR6, UR28, UR7, UR6 ;  /* 0x000000071c0672a4 */ /* 0x000fe2000f8e0206 */
[----:B-12---:R-:W-:Y:S01]  /*2250*/  MOV R6, UR22 ;  /* 0x0000001600067c02 */ /* 0x006fe20008000f00 */
[----:B------:R-:W-:Y:S01]  /*2260*/  IMAD.U32 R7, RZ, RZ, UR23 ;  /* 0x00000017ff077e24 */ /* 0x000fe2000f8e00ff */
[----:B------:R-:W-:-:S02]  /*2270*/  UMOV UR4, URZ ;  /* 0x0000003f00047c82 */ /* 0x000fc40008000000 */
[----:B------:R-:W-:Y:S01]  /*2280*/  UIADD3 UR6, UR23, UR6, URZ ;  /* 0x0000000617067290 */ /* 0x000fe2000fffe03f */
[----:B---3--:R-:W4:Y:S01]  /*2290*/  @P0 MUFU.RCP R3, c[0x0][0x238] ;  /* 0x00008e0000030b08 */ /* 0x008f220000001000 */
[----:B------:R1:W-:Y:S04]  /*22a0*/  @P1 STS.128 [R230+0x18000], RZ ;  /* 0x018000ffe6001388 */ /* 0x0003e80000000c00 */
[----:B------:R1:W-:Y:S04]  /*22b0*/  @P1 STS.128 [R230+0x1a000], RZ ;  /* 0x01a000ffe6001388 */ /* 0x0003e80000000c00 */
[----:B------:R1:W-:Y:S04]  /*22c0*/  @P1 STS.128 [R230+0x1c000], RZ ;  /* 0x01c000ffe6001388 */ /* 0x0003e80000000c00 */
[----:B------:R1:W-:Y:S01]  /*22d0*/  @P1 STS.128 [R230+0x1e000], RZ ;  /* 0x01e000ffe6001388 */ /* 0x0003e20000000c00 */
[----:B----4-:R-:W-:Y:S01]  /*22e0*/  @P0 FMUL.FTZ R2, R2, R3 ;  /* 0x0000000302020220 */ /* 0x010fe20000410000 */
[----:B------:R-:W-:-:S03]  /*22f0*/  MOV R3, UR6 ;  /* 0x0000000600037c02 */ /* 0x000fc60008000f00 */
[----:B------:R2:W3:Y:S02]  /*2300*/  @P0 R2UR UR8, R2 ;  /* 0x00000000020803c2 */ /* 0x0004e400000e0000 */
[----:B--2---:R-:W-:Y:S01]  /*2310*/  LEA R2, P0, R6, R250, 0x6 ;  /* 0x000000fa06027211 */ /* 0x004fe200078030ff */
[----:B---3--:R-:W-:-:S03]  /*2320*/  @UP1 UMOV UR4, UR8 ;  /* 0x0000000800041c82 */ /* 0x008fc60008000000 */
[----:B------:R-:W-:Y:S01]  /*2330*/  LEA.HI.X R3, R6, R252, R3, 0x6, P0 ;  /* 0x000000fc06037211 */ /* 0x000fe200000f3403 */
[----:B------:R-:W-:Y:S05]  /*2340*/  @P1 BRA `(.L_x_366) ;  /* 0x0000021000001947 */ /* 0x000fea0003800000 */
[----:B-1----:R-:W-:Y:S02]  /*2350*/  ISETP.GE.AND P5, PT, R248, c[0x0][0x220], PT ;  /* 0x00008800f8007a0c */ /* 0x002fe40003fa6270 */
        /* <DEDUP_REMOVED lines=32> */
.L_x_366:
[----:B-1----:R-:W-:Y:S05]  /*2560*/  BSYNC B0 ;  /* 0x0000000000007941 */ /* 0x002fea0003800000 */
.L_x_365:
        /* <DEDUP_REMOVED lines=46> */
.L_x_368:
[----:B------:R-:W-:Y:S05]  /*2850*/  BSYNC B0 ;  /* 0x0000000000007941 */ /* 0x000fea0003800000 */
.L_x_367:
[C---:B------:R-:W-:Y:S01]  /*2860*/  IMAD.SHL.U32 R2, R24.reuse, 0x40, RZ ;  /* 0x0000004018027824 */ /* 0x040fe200078e00ff */
[----:B------:R-:W-:Y:S01]  /*2870*/  R2P PR, R24, 0x6 ;  /* 0x0000000618007804 */ /* 0x000fe20000000000 */
[----:B------:R-:W-:Y:S01]  /*2880*/  IMAD.SHL.U32 R3, R236, 0x8, RZ ;  /* 0x00000008ec037824 */ /* 0x000fe200078e00ff */
[----:B------:R-:W0:Y:S01]  /*2890*/  LDGDEPBAR ;  /* 0x00000000000079af */ /* 0x000e220000000000 */
[----:B--2---:R-:W-:Y:S01]  /*28a0*/  IMAD.SHL.U32 R7, R98, 0x2, RZ ;  /* 0x0000000262077824 */ /* 0x004fe200078e00ff */
        /* <DEDUP_REMOVED lines=15> */
[----:B------:R-:W2:Y:S01]  /*29a0*/  LDSM.16.M88.4 R20, [R151+0x10000] ;  /* 0x010000009714783b */ /* 0x000ea20000000200 */
[----:B------:R-:W-:Y:S01]  /*29b0*/  IADD3 R214, R151, 0x10020, RZ ;  /* 0x0001002097d67810 */ /* 0x000fe20007ffe0ff */
[----:B------:R-:W-:Y:S01]  /*29c0*/  IMAD.U32 R3, RZ, RZ, UR28 ;  /* 0x0000001cff037e24 */ /* 0x000fe2000f8e00ff */
[----:B------:R-:W-:Y:S01]  /*29d0*/  @P1 IADD3 R214, R2, -0x20, RZ ;  /* 0xffffffe002d61810 */ /* 0x000fe20007ffe0ff */
[----:B------:R-:W3:Y:S01]  /*29e0*/  LDSM.16.M88.4 R40, [R151+0x11800] ;  /* 0x011800009728783b */ /* 0x000ee20000000200 */
[----:B------:R-:W-:-:S02]  /*29f0*/  IMAD.MOV.U32 R2, RZ, RZ, 0x40 ;  /* 0x00000040ff027424 */ /* 0x000fc400078e00ff */
[----:B------:R-:W-:Y:S01]  /*2a00*/  IMAD R3, R3, 0x40, R7 ;  /* 0x0000004003037824 */ /* 0x000fe200078e0207 */
[----:B------:R-:W4:Y:S01]  /*2a10*/  LDSM.16.M88.4 R16, [R151+0x10800] ;  /* 0x010800009710783b */ /* 0x000f220000000200 */
[----:B------:R-:W-:Y:S02]  /*2a20*/  IADD3 R229, R214, 0x800, RZ ;  /* 0x00000800d6e57810 */ /* 0x000fe40007ffe0ff */
[----:B------:R-:W-:Y:S01]  /*2a30*/  SEL R2, R2, 0xffffffc0, !P2 ;  /* 0xffffffc002027807 */ /* 0x000fe20005000000 */
[----:B------:R-:W5:Y:S01]  /*2a40*/  LDSM.16.M88.4 R28, [R151+0x11000] ;  /* 0x01100000971c783b */ /* 0x000f620000000200 */
[----:B------:R-:W-:Y:S02]  /*2a50*/  ISETP.GE.AND P2, PT, R3, UR16, PT ;  /* 0x0000001003007c0c */ /* 0x000fe4000bf46270 */
[C---:B------:R-:W-:Y:S01]  /*2a60*/  IADD3 R228, R214.reuse, 0x1000, RZ ;  /* 0x00001000d6e47810 */ /* 0x040fe20007ffe0ff */
[----:B------:R-:W-:Y:S01]  /*2a70*/  LDSM.16.M88.4 R12, [R211] ;  /* 0x00000000d30c783b */ /* 0x000fe20000000200 */
[----:B------:R-:W-:Y:S01]  /*2a80*/  IMAD.IADD R209, R151, 0x1, R2 ;  /* 0x0000000197d17824 */ /* 0x000fe200078e0202 */
[----:B------:R-:W-:Y:S01]  /*2a90*/  IADD3 R227, R214, 0x1800, RZ ;  /* 0x00001800d6e37810 */ /* 0x000fe20007ffe0ff */
[----:B------:R-:W-:Y:S01]  /*2aa0*/  IMAD.IADD R208, R2, 0x1, R214 ;  /* 0x0000000102d07824 */ /* 0x000fe200078e02d6 */
[----:B------:R-:W1:Y:S01]  /*2ab0*/  LDSM.16.M88.4 R48, [R214] ;  /* 0x00000000d630783b */ /* 0x000e620000000200 */
[----:B------:R-:W-:-:S02]  /*2ac0*/  SHF.R.S32.HI R2, RZ, 0x1f, R96 ;  /* 0x0000001fff027819 */ /* 0x000fc40000011460 */
[----:B------:R-:W-:Y:S01]  /*2ad0*/  IADD3 R226, R214, 0x2000, RZ ;  /* 0x00002000d6e27810 */ /* 0x000fe20007ffe0ff */
[----:B------:R-:W1:Y:S01]  /*2ae0*/  LDSM.16.M88.4 R24, [R214+0x800] ;  /* 0x00080000d618783b */ /* 0x000e620000000200 */
        /* <DEDUP_REMOVED lines=12> */
[----:B--2---:R-:W-:Y:S01]  /*2bb0*/  HMMA.16816.F32.BF16 R44, R8, R22, RZ ;  /* 0x00000016082c723c */ /* 0x004fe200000418ff */
        /* <DEDUP_REMOVED lines=11> */
[----:B---3--:R-:W-:Y:S01]  /*2c70*/  HMMA.16816.F32.BF16 R80, R8, R40, RZ ;  /* 0x000000280850723c */ /* 0x008fe200000418ff */
[C---:B------:R-:W-:Y:S02]  /*2c80*/  IADD3 R216, R214.reuse, 0x7000, RZ ;  /* 0x00007000d6d87810 */ /* 0x040fe40007ffe0ff */
[----:B------:R-:W-:-:S05]  /*2c90*/  IADD3 R215, R214, 0x7800, RZ ;  /* 0x00007800d6d77810 */ /* 0x000fca0007ffe0ff */
[C---:B------:R-:W-:Y:S01]  /*2ca0*/  HMMA.16816.F32.BF16 R76, R8.reuse, R42, RZ ;  /* 0x0000002a084c723c */ /* 0x040fe200000418ff */
[----:B------:R-:W3:Y:S07]  /*2cb0*/  LDSM.16.M88.4 R40, [R214+0x1800] ;  /* 0x00180000d628783b */ /* 0x000eee0000000200 */
[----:B----4-:R-:W-:Y:S01]  /*2cc0*/  HMMA.16816.F32.BF16 R32, R8, R16, RZ ;  /* 0x000000100820723c */ /* 0x010fe200000418ff */
[----:B--2---:R-:W-:-:S07]  /*2cd0*/  IMAD.IADD R6, R2, 0x1, -R3 ;  /* 0x0000000102067824 */ /* 0x004fce00078e0a03 */
[----:B------:R-:W-:Y:S01]  /*2ce0*/  HMMA.16816.F32.BF16 R20, R8, R18, RZ ;  /* 0x000000120814723c */ /* 0x000fe200000418ff */
[----:B------:R-:W-:-:S07]  /*2cf0*/  IABS R6, R6 ;  /* 0x0000000600067213 */ /* 0x000fce0000000000 */
[C---:B-----5:R-:W-:Y:S08]  /*2d00*/  HMMA.16816.F32.BF16 R16, R8.reuse, R28, RZ ;  /* 0x0000001c0810723c */ /* 0x060ff000000418ff */
[----:B------:R-:W-:Y:S01]  /*2d10*/  HMMA.16816.F32.BF16 R64, R8, R30, RZ ;  /* 0x0000001e0840723c */ /* 0x000fe200000418ff */
[----:B------:R-:W2:Y:S07]  /*2d20*/  LDSM.16.M88.4 R8, [R213] ;  /* 0x00000000d508783b */ /* 0x000eae0000000200 */
[C---:B-1----:R-:W-:Y:S08]  /*2d30*/  HMMA.16816.F32.BF16 R60, R12.reuse, R50, R44 ;  /* 0x000000320c3c723c */ /* 0x042ff0000004182c */
[C---:B------:R-:W-:Y:S01]  /*2d40*/  HMMA.16816.F32.BF16 R68, R12.reuse, R48, R36 ;  /* 0x000000300c44723c */ /* 0x040fe20000041824 */
[----:B------:R-:W1:Y:S07]  /*2d50*/  LDSM.16.M88.4 R36, [R209+0x11000] ;  /* 0x01100000d124783b */ /* 0x000e6e0000000200 */
[C---:B------:R-:W-:Y:S01]  /*2d60*/  HMMA.16816.F32.BF16 R48, R12.reuse, R24, R32 ;  /* 0x000000180c30723c */ /* 0x040fe20000041820 */
[----:B------:R-:W4:Y:S07]  /*2d70*/  LDSM.16.M88.4 R32, [R209+0x11800] ;  /* 0x01180000d120783b */ /* 0x000f2e0000000200 */
[C---:B------:R-:W-:Y:S01]  /*2d80*/  HMMA.16816.F32.BF16 R44, R12.reuse, R26, R20 ;  /* 0x0000001a0c2c723c */ /* 0x040fe20000041814 */
[----:B------:R-:W5:Y:S07]  /*2d90*/  LDSM.16.M88.4 R20, [R212] ;  /* 0x00000000d414783b */ /* 0x000f6e0000000200 */
[C---:B------:R-:W-:Y:S08]  /*2da0*/  HMMA.16816.F32.BF16 R28, R12.reuse, R52, R16 ;  /* 0x000000340c1c723c */ /* 0x040ff00000041810 */
[C---:B------:R-:W-:Y:S08]  /*2db0*/  HMMA.16816.F32.BF16 R24, R12.reuse, R54, R64 ;  /* 0x000000360c18723c */ /* 0x040ff00000041840 */
[C---:B---3--:R-:W-:Y:S01]  /*2dc0*/  HMMA.16816.F32.BF16 R16, R12.reuse, R40, R80 ;  /* 0x000000280c10723c */ /* 0x048fe20000041850 */
[----:B------:R-:W-:Y:S07]  /*2dd0*/  LDSM.16.M88.4 R80, [R214+0x2000] ;  /* 0x00200000d650783b */ /* 0x000fee0000000200 */
[----:B------:R-:W-:Y:S01]  /*2de0*/  HMMA.16816.F32.BF16 R12, R12, R42, R76 ;  /* 0x0000002a0c0c723c */ /* 0x000fe2000004184c */
[----:B------:R-:W3:Y:S07]  /*2df0*/  LDSM.16.M88.4 R76, [R208+0x800] ;  /* 0x00080000d04c783b */ /* 0x000eee0000000200 */
[C---:B--2---:R-:W-:Y:S08]  /*2e00*/  HMMA.16816.F32.BF16 R60, R8.reuse, R74, R60 ;  /* 0x0000004a083c723c */ /* 0x044ff0000004183c */
[C---:B------:R-:W-:Y:S01]  /*2e10*/  HMMA.16816.F32.BF16 R40, R8.reuse, R72, R68 ;  /* 0x000000480828723c */ /* 0x040fe20000041844 */
[----:B------:R-:W2:Y:S04]  /*2e20*/  LDSM.16.M88.4 R72, [R208+0x1000] ;  /* 0x00100000d048783b */ /* 0x000ea80000000200 */
[----:B------:R-:W-:Y:S03]  /*2e30*/  LDSM.16.M88.4 R68, [R151+0x13000] ;  /* 0x013000009744783b */ /* 0x000fe60000000200 */
[C---:B------:R-:W-:Y:S08]  /*2e40*/  HMMA.16816.F32.BF16 R64, R8.reuse, R56, R48 ;  /* 0x000000380840723c */ /* 0x040ff00000041830 */
[C---:B------:R-:W-:Y:S08]  /*2e50*/  HMMA.16816.F32.BF16 R56, R8.reuse, R58, R44 ;  /* 0x0000003a0838723c */ /* 0x040ff0000004182c */
[C---:B-1----:R-:W-:Y:S08]  /*2e60*/  HMMA.16816.F32.BF16 R52, R8.reuse, R36, R28 ;  /* 0x000000240834723c */ /* 0x042ff0000004181c */
[C---:B------:R-:W-:Y:S01]  /*2e70*/  HMMA.16816.F32.BF16 R48, R8.reuse, R38, R24 ;  /* 0x000000260830723c */ /* 0x040fe20000041818 */
[----:B------:R-:W1:Y:S07]  /*2e80*/  LDSM.16.M88.4 R24, [R208+0x1800] ;  /* 0x00180000d018783b */ /* 0x000e6e0000000200 */
[C---:B----4-:R-:W-:Y:S01]  /*2e90*/  HMMA.16816.F32.BF16 R44, R8.reuse, R32, R16 ;  /* 0x00000020082c723c */ /* 0x050fe20000041810 */
[----:B------:R-:W-:Y:S07]  /*2ea0*/  LDSM.16.M88.4 R16, [R211+0x4000] ;  /* 0x00400000d310783b */ /* 0x000fee0000000200 */
[----:B------:R-:W-:Y:S01]  /*2eb0*/  HMMA.16816.F32.BF16 R12, R8, R34, R12 ;  /* 0x00000022080c723c */ /* 0x000fe2000004180c */
[----:B------:R-:W-:Y:S04]  /*2ec0*/  LDSM.16.M88.4 R8, [R210+0x4000] ;  /* 0x00400000d208783b */ /* 0x000fe80000000200 */
[----:B------:R-:W4:Y:S03]  /*2ed0*/  LDSM.16.M88.4 R32, [R151+0x12000] ;  /* 0x012000009720783b */ /* 0x000f260000000200 */
[C---:B-----5:R-:W-:Y:S01]  /*2ee0*/  HMMA.16816.F32.BF16 R36, R20.reuse, R86, R60 ;  /* 0x000000561424723c */ /* 0x060fe2000004183c */
[----:B------:R-:W5:Y:S07]  /*2ef0*/  LDSM.16.M88.4 R60, [R151+0x12800] ;  /* 0x01280000973c783b */ /* 0x000f6e0000000200 */
[C---:B------:R-:W-:Y:S01]  /*2f00*/  HMMA.16816.F32.BF16 R28, R20.reuse, R84, R40 ;  /* 0x00000054141c723c */ /* 0x040fe20000041828 */
[----:B------:R-:W-:Y:S07]  /*2f10*/  LDSM.16.M88.4 R84, [R214+0x3000] ;  /* 0x00300000d654783b */ /* 0x000fee0000000200 */
[C---:B---3--:R-:W-:Y:S01]  /*2f20*/  HMMA.16816.F32.BF16 R40, R20.reuse, R76, R64 ;  /* 0x0000004c1428723c */ /* 0x048fe20000041840 */
[----:B------:R-:W3:Y:S07]  /*2f30*/  LDSM.16.M88.4 R64, [R151+0x13800] ;  /* 0x013800009740783b */ /* 0x000eee0000000200 */
[C---:B------:R-:W-:Y:S01]  /*2f40*/  HMMA.16816.F32.BF16 R56, R20.reuse, R78, R56 ;  /* 0x0000004e1438723c */ /* 0x040fe20000041838 */
[----:B------:R-:W-:Y:S07]  /*2f50*/  LDSM.16.M88.4 R76, [R209+0x12800] ;  /* 0x01280000d14c783b */ /* 0x000fee0000000200 */
[C---:B--2---:R-:W-:Y:S08]  /*2f60*/  HMMA.16816.F32.BF16 R52, R20.reuse, R72, R52 ;  /* 0x000000481434723c */ /* 0x044ff00000041834 */
[C---:B------:R-:W-:Y:S01]  /*2f70*/  HMMA.16816.F32.BF16 R48, R20.reuse, R74, R48 ;  /* 0x0000004a1430723c */ /* 0x040fe20000041830 */
[----:B------:R-:W2:Y:S07]  /*2f80*/  LDSM.16.M88.4 R72, [R214+0x2800] ;  /* 0x00280000d648783b */ /* 0x000eae0000000200 */
[C---:B-1----:R-:W-:Y:S08]  /*2f90*/  HMMA.16816.F32.BF16 R44, R20.reuse, R24, R44 ;  /* 0x00000018142c723c */ /* 0x042ff0000004182c */
[----:B------:R-:W-:Y:S01]  /*2fa0*/  HMMA.16816.F32.BF16 R20, R20, R26, R12 ;  /* 0x0000001a1414723c */ /* 0x000fe2000004180c */
[----:B------:R-:W-:Y:S07]  /*2fb0*/  LDSM.16.M88.4 R12, [R213+0x4000] ;  /* 0x00400000d50c783b */ /* 0x000fee0000000200 */
[C---:B----4-:R-:W-:Y:S08]  /*2fc0*/  HMMA.16816.F32.BF16 R28, R8.reuse, R32, R28 ;  /* 0x00000020081c723c */ /* 0x050ff0000004181c */
[C---:B------:R-:W-:Y:S08]  /*2fd0*/  HMMA.16816.F32.BF16 R24, R8.reuse, R34, R36 ;  /* 0x000000220818723c */ /* 0x040ff00000041824 */
[C---:B-----5:R-:W-:Y:S08]  /*2fe0*/  HMMA.16816.F32.BF16 R32, R8.reuse, R60, R40 ;  /* 0x0000003c0820723c */ /* 0x060ff00000041828 */
[C---:B------:R-:W-:Y:S01]  /*2ff0*/  HMMA.16816.F32.BF16 R36, R8.reuse, R62, R56 ;  /* 0x0000003e0824723c */ /* 0x040fe20000041838 */
[----:B------:R-:W1:Y:S07]  /*3000*/  LDSM.16.M88.4 R60, [R214+0x3800] ;  /* 0x00380000d63c783b */ /* 0x000e6e0000000200 */
[C---:B------:R-:W-:Y:S08]  /*3010*/  HMMA.16816.F32.BF16 R40, R8.reuse, R68, R52 ;  /* 0x000000440828723c */ /* 0x040ff00000041834 */
[C---:B------:R-:W-:Y:S01]  /*3020*/  HMMA.16816.F32.BF16 R48, R8.reuse, R70, R48 ;  /* 0x000000460830723c */ /* 0x040fe20000041830 */
[----:B------:R-:W4:Y:S07]  /*3030*/  LDSM.16.M88.4 R68, [R209+0x12000] ;  /* 0x01200000d144783b */ /* 0x000f2e0000000200 */
[C---:B---3--:R-:W-:Y:S08]  /*3040*/  HMMA.16816.F32.BF16 R56, R8.reuse, R64, R44 ;  /* 0x000000400838723c */ /* 0x048ff0000004182c */
[----:B------:R-:W-:Y:S01]  /*3050*/  HMMA.16816.F32.BF16 R52, R8, R66, R20 ;  /* 0x000000420834723c */ /* 0x000fe20000041814 */
[----:B------:R-:W-:Y:S07]  /*3060*/  LDSM.16.M88.4 R20, [R212+0x4000] ;  /* 0x00400000d414783b */ /* 0x000fee0000000200 */
[C---:B------:R-:W-:Y:S08]  /*3070*/  HMMA.16816.F32.BF16 R44, R16.reuse, R80, R28 ;  /* 0x00000050102c723c */ /* 0x040ff0000004181c */
[C---:B--2---:R-:W-:Y:S08]  /*3080*/  HMMA.16816.F32.BF16 R8, R16.reuse, R74, R36 ;  /* 0x0000004a1008723c */ /* 0x044ff00000041824 */
[C---:B------:R-:W-:Y:S01]  /*3090*/  HMMA.16816.F32.BF16 R28, R16.reuse, R82, R24 ;  /* 0x00000052101c723c */ /* 0x040fe20000041818 */
[----:B------:R-:W-:Y:S07]  /*30a0*/  LDSM.16.M88.4 R80, [R208+0x2800] ;  /* 0x00280000d050783b */ /* 0x000fee0000000200 */
[C---:B------:R-:W-:Y:S01]  /*30b0*/  HMMA.16816.F32.BF16 R36, R16.reuse, R84, R40 ;  /* 0x000000541024723c */ /* 0x040fe20000041828 */
[----:B------:R-:W2:Y:S07]  /*30c0*/  LDSM.16.M88.4 R40, [R209+0x13000] ;  /* 0x01300000d128783b */ /* 0x000eae0000000200 */
[C---:B------:R-:W-:Y:S01]  /*30d0*/  HMMA.16816.F32.BF16 R24, R16.reuse, R72, R32 ;  /* 0x000000481018723c */ /* 0x040fe20000041820 */
[----:B------:R-:W3:Y:S07]  /*30e0*/  LDSM.16.M88.4 R72, [R209+0x13800] ;  /* 0x01380000d148783b */ /* 0x000eee0000000200 */
[C---:B------:R-:W-:Y:S01]  /*30f0*/  HMMA.16816.F32.BF16 R48, R16.reuse, R86, R48 ;  /* 0x000000561030723c */ /* 0x040fe20000041830 */
[----:B------:R-:W5:Y:S07]  /*3100*/  LDSM.16.M88.4 R84, [R208+0x2000] ;  /* 0x00200000d054783b */ /* 0x000f6e0000000200 */
[C---:B-1----:R-:W-:Y:S08]  /*3110*/  HMMA.16816.F32.BF16 R64, R16.reuse, R60, R56 ;  /* 0x0000003c1040723c */ /* 0x042ff00000041838 */
[----:B------:R-:W-:Y:S08]  /*3120*/  HMMA.16816.F32.BF16 R60, R16, R62, R52 ;  /* 0x0000003e103c723c */ /* 0x000ff00000041834 */
[C---:B----4-:R-:W-:Y:S08]  /*3130*/  HMMA.16816.F32.BF16 R56, R12.reuse, R68, R44 ;  /* 0x000000440c38723c */ /* 0x050ff0000004182c */
[C---:B------:R-:W-:Y:S01]  /*3140*/  HMMA.16816.F32.BF16 R52, R12.reuse, R70, R28 ;  /* 0x000000460c34723c */ /* 0x040fe2000004181c */
[----:B------:R-:W1:Y:S07]  /*3150*/  LDSM.16.M88.4 R68, [R208+0x3000] ;  /* 0x00300000d044783b */ /* 0x000e6e0000000200 */
[C---:B------:R-:W-:Y:S08]  /*3160*/  HMMA.16816.F32.BF16 R44, R12.reuse, R76, R24 ;  /* 0x0000004c0c2c723c */ /* 0x040ff00000041818 */
[C---:B------:R-:W-:Y:S01]  /*3170*/  HMMA.16816.F32.BF16 R32, R12.reuse, R78, R8 ;  /* 0x0000004e0c20723c */ /* 0x040fe20000041808 */
[----:B------:R-:W4:Y:S04]  /*3180*/  LDSM.16.M88.4 R8, [R210+0x8000] ;  /* 0x00800000d208783b */ /* 0x000f280000000200 */
[----:B------:R-:W-:Y:S03]  /*3190*/  LDSM.16.M88.4 R76, [R151+0x15000] ;  /* 0x01500000974c783b */ /* 0x000fe60000000200 */
[C---:B--2---:R-:W-:Y:S08]  /*31a0*/  HMMA.16816.F32.BF16 R28, R12.reuse, R40, R36 ;  /* 0x000000280c1c723c */ /* 0x044ff00000041824 */
[C---:B---3--:R-:W-:Y:S08]  /*31b0*/  HMMA.16816.F32.BF16 R16, R12.reuse, R72, R64 ;  /* 0x000000480c10723c */ /* 0x048ff00000041840 */
[C---:B------:R-:W-:Y:S08]  /*31c0*/  HMMA.16816.F32.BF16 R24, R12.reuse, R42, R48 ;  /* 0x0000002a0c18723c */ /* 0x040ff00000041830 */
[----:B------:R-:W-:Y:S01]  /*31d0*/  HMMA.16816.F32.BF16 R60, R12, R74, R60 ;  /* 0x0000004a0c3c723c */ /* 0x000fe2000004183c */
[----:B------:R-:W-:Y:S07]  /*31e0*/  LDSM.16.M88.4 R72, [R214+0x5000] ;  /* 0x00500000d648783b */ /* 0x000fee0000000200 */
[C---:B-----5:R-:W-:Y:S01]  /*31f0*/  HMMA.16816.F32.BF16 R12, R20.reuse, R86, R52 ;  /* 0x00000056140c723c */ /* 0x060fe20000041834 */
[----:B------:R-:W2:Y:S07]  /*3200*/  LDSM.16.M88.4 R52, [R151+0x14800] ;  /* 0x014800009734783b */ /* 0x000eae0000000200 */
[C---:B------:R-:W-:Y:S08]  /*3210*/  HMMA.16816.F32.BF16 R48, R20.reuse, R80, R44 ;  /* 0x000000501430723c */ /* 0x040ff0000004182c */
[C---:B------:R-:W-:Y:S01]  /*3220*/  HMMA.16816.F32.BF16 R44, R20.reuse, R82, R32 ;  /* 0x00000052142c723c */ /* 0x040fe20000041820 */
[----:B------:R-:W3:Y:S04]  /*3230*/  LDSM.16.M88.4 R32, [R151+0x15800] ;  /* 0x015800009720783b */ /* 0x000ee80000000200 */
[----:B------:R-:W-:Y:S03]  /*3240*/  LDSM.16.M88.4 R80, [R214+0x4000] ;  /* 0x00400000d650783b */ /* 0x000fe60000000200 */
[C---:B-1----:R-:W-:Y:S08]  /*3250*/  HMMA.16816.F32.BF16 R40, R20.reuse, R68, R28 ;  /* 0x000000441428723c */ /* 0x042ff0000004181c */
[C---:B------:R-:W-:Y:S01]  /*3260*/  HMMA.16816.F32.BF16 R28, R20.reuse, R88, R16 ;  /* 0x00000058141c723c */ /* 0x040fe20000041810 */
[----:B------:R-:W1:Y:S07]  /*3270*/  LDSM.16.M88.4 R16, [R211+0x8000] ;  /* 0x00800000d310783b */ /* 0x000e6e0000000200 */
[C---:B------:R-:W-:Y:S01]  /*3280*/  HMMA.16816.F32.BF16 R56, R20.reuse, R84, R56 ;  /* 0x000000541438723c */ /* 0x040fe20000041838 */
[----:B------:R-:W-:Y:S07]  /*3290*/  LDSM.16.M88.4 R84, [R214+0x5800] ;  /* 0x00580000d654783b */ /* 0x000fee0000000200 */
[C---:B------:R-:W-:Y:S08]  /*32a0*/  HMMA.16816.F32.BF16 R36, R20.reuse, R70, R24 ;  /* 0x000000461424723c */ /* 0x040ff00000041818 */
[----:B------:R-:W-:Y:S01]  /*32b0*/  HMMA.16816.F32.BF16 R24, R20, R90, R60 ;  /* 0x0000005a1418723c */ /* 0x000fe2000004183c */
[----:B------:R-:W5:Y:S07]  /*32c0*/  LDSM.16.M88.4 R88, [R214+0x4800] ;  /* 0x00480000d658783b */ /* 0x000f6e0000000200 */
[C---:B----4-:R-:W-:Y:S08]  /*32d0*/  HMMA.16816.F32.BF16 R12, R8.reuse, R94, R12 ;  /* 0x0000005e080c723c */ /* 0x050ff0000004180c */
[C---:B------:R-:W-:Y:S08]  /*32e0*/  HMMA.16816.F32.BF16 R20, R8.reuse, R92, R56 ;  /* 0x0000005c0814723c */ /* 0x040ff00000041838 */
[C---:B--2---:R-:W-:Y:S08]  /*32f0*/  HMMA.16816.F32.BF16 R56, R8.reuse, R52, R48 ;  /* 0x000000340838723c */ /* 0x044ff00000041830 */
[C---:B------:R-:W-:Y:S08]  /*3300*/  HMMA.16816.F32.BF16 R68, R8.reuse, R54, R44 ;  /* 0x000000360844723c */ /* 0x040ff0000004182c */
[C---:B---3--:R-:W-:Y:S08]  /*3310*/  HMMA.16816.F32.BF16 R52, R8.reuse, R32, R28 ;  /* 0x000000200834723c */ /* 0x048ff0000004181c */
[C---:B------:R-:W-:Y:S08]  /*3320*/  HMMA.16816.F32.BF16 R48, R8.reuse, R34, R24 ;  /* 0x000000220830723c */ /* 0x040ff00000041818 */
[----:B------:R-:W-:Y:S01]  /*3330*/  HMMA.16816.F32.BF16 R64, R8, R76, R40 ;  /* 0x0000004c0840723c */ /* 0x000fe20000041828 */
[----:B------:R-:W-:Y:S07]  /*3340*/  LDSM.16.M88.4 R40, [R209+0x14000] ;  /* 0x01400000d128783b */ /* 0x000fee0000000200 */
[----:B-1----:R-:W-:Y:S01]  /*3350*/  HMMA.16816.F32.BF16 R32, R16, R82, R12 ;  /* 0x000000521020723c */ /* 0x002fe2000004180c */
        /* <DEDUP_REMOVED lines=26> */
[C---:B----4-:R-:W-:Y:S01]  /*3500*/  HMMA.16816.F32.BF16 R24, R12.reuse, R88, R52 ;  /* 0x000000580c18723c */ /* 0x050fe20000041834 */
[----:B------:R2:W3:Y:S07]  /*3510*/  I2F R89, R6 ;  /* 0x0000000600597306 */ /* 0x0004ee0000201400 */
[----:B------:R-:W-:Y:S01]  /*3520*/  HMMA.16816.F32.BF16 R20, R12, R90, R64 ;  /* 0x0000005a0c14723c */ /* 0x000fe20000041840 */
[----:B------:R-:W-:Y:S07]  /*3530*/  LDSM.16.M88.4 R64, [R151+0x17800] ;  /* 0x017800009740783b */ /* 0x000fee0000000200 */
        /* <DEDUP_REMOVED lines=150> */
[----:B------:R-:W-:Y:S02]  /*3ea0*/  FFMA.FTZ R14, R93, -UR4, R41 ;  /* 0x800000045d0e7c23 */ /* 0x000fe40008010029 */
        /* <DEDUP_REMOVED lines=14> */
[----:B------:R-:W-:Y:S01]  /*3f90*/  FSEL R95, R14, -INF , !P4 ;  /* 0xff8000000e5f7808 */ /* 0x000fe20006000000 */
[----:B------:R-:W-:-:S04]  /*3fa0*/  DEPBAR.LE SB0, 0x0 ;  /* 0x000080000000791a */ /* 0x000fc80000000000 */
[----:B------:R-:W-:Y:S01]  /*3fb0*/  FSEL R124, R15, -INF , !P5 ;  /* 0xff8000000f7c7808 */ /* 0x000fe20006800000 */
[----:B------:R-:W-:Y:S01]  /*3fc0*/  BAR.SYNC.DEFER_BLOCKING 0x0 ;  /* 0x0000000000007b1d */ /* 0x000fe20000010000 */
[----:B------:R-:W-:Y:S01]  /*3fd0*/  ISETP.GE.AND P0, PT, R65, UR16, PT ;  /* 0x0000001041007c0c */ /* 0x000fe2000bf06270 */
[----:B--2---:R-:W-:Y:S01]  /*3fe0*/  IMAD.MOV.U32 R6, RZ, RZ, R3 ;  /* 0x000000ffff067224 */ /* 0x004fe200078e0003 */
[----:B------:R-:W-:Y:S01]  /*3ff0*/  IABS R3, R7 ;  /* 0x0000000700037213 */ /* 0x000fe20000000000 */
[----:B------:R-:W-:Y:S02]  /*4000*/  IMAD.IADD R7, R2, 0x1, -R67 ;  /* 0x0000000102077824 */ /* 0x000fe400078e0a43 */
[----:B------:R2:W4:Y:S01]  /*4010*/  I2F R23, R6 ;  /* 0x0000000600177306 */ /* 0x0005220000201400 */
[----:B---3--:R-:W-:-:S05]  /*4020*/  FFMA.FTZ R12, R21, -UR4, R27 ;  /* 0x80000004150c7c23 */ /* 0x008fca000801001b */
[----:B------:R-:W-:Y:S02]  /*4030*/  FSEL R51, R12, -INF , !P6 ;  /* 0xff8000000c337808 */ /* 0x000fe40007000000 */
        /* <DEDUP_REMOVED lines=28> */
[----:B------:R-:W-:-:S04]  /*4200*/  ISETP.GE.AND P3, PT, R82, UR16, PT ;  /* 0x0000001052007c0c */ /* 0x000fc8000bf66270 */
[----:B------:R-:W-:Y:S02]  /*4210*/  FSEL R238, R16, -INF , !P3 ;  /* 0xff80000010ee7808 */ /* 0x000fe40005800000 */
[----:B------:R-:W-:Y:S02]  /*4220*/  FFMA.FTZ R10, R96, -UR4, R36 ;  /* 0x80000004600a7c23 */ /* 0x000fe40008010024 */
[----:B-1----:R-:W-:Y:S01]  /*4230*/  IMAD.MOV.U32 R6, RZ, RZ, R3 ;  /* 0x000000ffff067224 */ /* 0x002fe200078e0003 */
[----:B------:R-:W-:Y:S01]  /*4240*/  IABS R3, R7 ;  /* 0x0000000700037213 */ /* 0x000fe20000000000 */
[----:B------:R-:W-:Y:S01]  /*4250*/  IMAD.IADD R7, R2, 0x1, -R73 ;  /* 0x0000000102077824 */ /* 0x000fe200078e0a49 */
[----:B------:R-:W-:Y:S01]  /*4260*/  FSEL R165, R10, -INF , !P1 ;  /* 0xff8000000aa57808 */ /* 0x000fe20004800000 */
[----:B------:R1:W-:Y:S01]  /*4270*/  I2F R32, R6 ;  /* 0x0000000600207306 */ /* 0x0003e20000201400 */
[----:B------:R-:W-:Y:S02]  /*4280*/  FFMA.FTZ R9, R98, -UR4, R45 ;  /* 0x8000000462097c23 */ /* 0x000fe4000801002d */
[----:B------:R-:W-:-:S02]  /*4290*/  FFMA.FTZ R19, R91, -UR4, R28 ;  /* 0x800000045b137c23 */ /* 0x000fc4000801001c */
[----:B------:R-:W-:Y:S01]  /*42a0*/  FFMA.FTZ R18, R90, -UR4, R29 ;  /* 0x800000045a127c23 */ /* 0x000fe2000801001d */
[----:B------:R-:W-:Y:S02]  /*42b0*/  FSEL R92, R9, -INF , !P2 ;  /* 0xff800000095c7808 */ /* 0x000fe40005000000 */
[----:B------:R-:W-:Y:S02]  /*42c0*/  FSEL R150, R19, -INF , !P6 ;  /* 0xff80000013967808 */ /* 0x000fe40007000000 */
[----:B------:R-:W-:Y:S01]  /*42d0*/  FSEL R164, R18, -INF , !P5 ;  /* 0xff80000012a47808 */ /* 0x000fe20006800000 */
[----:B------:R-:W-:Y:S02]  /*42e0*/  FFMA.FTZ R12, R79, -UR4, R12 ;  /* 0x800000044f0c7c23 */ /* 0x000fe4000801000c */
[----:B------:R-:W-:Y:S02]  /*42f0*/  FFMA.FTZ R13, R78, -UR4, R13 ;  /* 0x800000044e0d7c23 */ /* 0x000fe4000801000d */
[----:B-1----:R-:W-:Y:S01]  /*4300*/  IMAD.MOV.U32 R6, RZ, RZ, R3 ;  /* 0x000000ffff067224 */ /* 0x002fe200078e0003 */
[----:B------:R-:W-:Y:S01]  /*4310*/  IABS R3, R7 ;  /* 0x0000000700037213 */ /* 0x000fe20000000000 */
[----:B------:R-:W-:-:S02]  /*4320*/  IMAD.IADD R7, R2, 0x1, -R80 ;  /* 0x0000000102077824 */ /* 0x000fc400078e0a50 */
        /* <DEDUP_REMOVED lines=42> */
[----:B------:R-:W-:Y:S02]  /*45d0*/  PLOP3.LUT P0, PT, PT, PT, UP0, 0x80, 0x0 ;  /* 0x000000000000781c */ /* 0x000fe40003f0f008 */
[----:B------:R-:W-:Y:S01]  /*45e0*/  FSEL R239, R12, -INF , !P2 ;  /* 0xff8000000cef7808 */ /* 0x000fe20005000000 */
[----:B------:R1:W-:Y:S01]  /*45f0*/  STL [R1], R3 ;  /* 0x0000000301007387 */ /* 0x0003e20000100800 */
[----:B------:R-:W-:-:S03]  /*4600*/  FSEL R19, R8, -INF , !P2 ;  /* 0xff80000008137808 */ /* 0x000fc60005000000 */
[----:B------:R1:W-:Y:S06]  /*4610*/  STL [R1+0x4], R2 ;  /* 0x0000040201007387 */ /* 0x0003ec0000100800 */
        /* <DEDUP_REMOVED lines=53> */
[----:B------:R-:W-:-:S05]  /*4970*/  @!P5 LEA.HI.X R11, R3, c[0x0][0x16c], R6, 0x1, P2 ;  /* 0x00005b00030bda11 */ /* 0x000fca00010f0c06 */
        /* <DEDUP_REMOVED lines=17> */
.L_x_371:
[----:B------:R-:W-:Y:S05]  /*4a90*/  BSYNC B0 ;  /* 0x0000000000007941 */ /* 0x000fea0003800000 */
.L_x_370:
[----:B------:R-:W0:Y:S02]  /*4aa0*/  LDGDEPBAR ;  /* 0x00000000000079af */ /* 0x000e240000000000 */
.L_x_369:
[----:B------:R3:W-:Y:S01]  /*4ab0*/  STL [R1+0x44], R218 ;  /* 0x000044da01007387 */ /* 0x0007e20000100800 */
[----:B-1----:R-:W-:-:S03]  /*4ac0*/  MOV R10, R20 ;  /* 0x00000014000a7202 */ /* 0x002fc60000000f00 */
[----:B------:R-:W-:Y:S04]  /*4ad0*/  STL [R1+0x40], R217 ;  /* 0x000040d901007387 */ /* 0x000fe80000100800 */
[----:B------:R-:W-:Y:S04]  /*4ae0*/  STL [R1+0x3c], R216 ;  /* 0x00003cd801007387 */ /* 0x000fe80000100800 */
[----:B------:R1:W-:Y:S04]  /*4af0*/  STL [R1+0x38], R215 ;  /* 0x000038d701007387 */ /* 0x0003e80000100800 */
[----:B------:R-:W-:Y:S04]  /*4b00*/  STL [R1+0x34], R214 ;  /* 0x000034d601007387 */ /* 0x000fe80000100800 */
[----:B------:R-:W-:Y:S04]  /*4b10*/  STL [R1+0x30], R213 ;  /* 0x000030d501007387 */ /* 0x000fe80000100800 */
[----:B------:R-:W-:Y:S04]  /*4b20*/  STL [R1+0x2c], R212 ;  /* 0x00002cd401007387 */ /* 0x000fe80000100800 */
[----:B------:R-:W-:Y:S04]  /*4b30*/  STL [R1+0x28], R211 ;  /* 0x000028d301007387 */ /* 0x000fe80000100800 */
[----:B------:R-:W-:Y:S04]  /*4b40*/  STL [R1+0x24], R210 ;  /* 0x000024d201007387 */ /* 0x000fe80000100800 */
[----:B------:R-:W-:Y:S04]  /*4b50*/  STL [R1+0x20], R209 ;  /* 0x000020d101007387 */ /* 0x000fe80000100800 */
[----:B------:R-:W-:Y:S04]  /*4b60*/  STL [R1+0x1c], R208 ;  /* 0x00001cd001007387 */ /* 0x000fe80000100800 */
[----:B------:R-:W-:Y:S04]  /*4b70*/  STL [R1+0x18], R151 ;  /* 0x0000189701007387 */ /* 0x000fe80000100800 */
[----:B---3--:R-:W3:Y:S01]  /*4b80*/  LDL.LU R218, [R1] ;  /* 0x0000000001da7983 */ /* 0x008ee20000300800 */
[----:B------:R-:W-:Y:S01]  /*4b90*/  MOV R9, R18 ;  /* 0x0000001200097202 */ /* 0x000fe20000000f00 */
[----:B------:R-:W-:-:S02]  /*4ba0*/  IMAD.MOV.U32 R11, RZ, RZ, R19 ;  /* 0x000000ffff0b7224 */ /* 0x000fc400078e0013 */
[----:B-1----:R-:W4:Y:S01]  /*4bb0*/  LDL.LU R215, [R1+0x4] ;  /* 0x0000040001d77983 */ /* 0x002f220000300800 */
[----:B--2---:R-:W-:Y:S01]  /*4bc0*/  FMNMX.FTZ R2, R52, R50, !PT ;  /* 0x0000003234027209 */ /* 0x004fe20007810000 */
[----:B------:R-:W-:-:S03]  /*4bd0*/  IMAD.SHL.U32 R204, R5, 0x2, RZ ;  /* 0x0000000205cc7824 */ /* 0x000fc600078e00ff */
[----:B------:R-:W-:Y:S01]  /*4be0*/  FMNMX.FTZ R2, R49, R2, !PT ;  /* 0x0000000231027209 */ /* 0x000fe20007810000 */
[----:B------:R-:W-:Y:S01]  /*4bf0*/  IMAD R207, R0, 0x2, R204 ;  /* 0x0000000200cf7824 */ /* 0x000fe200078e02cc */
[----:B------:R-:W-:Y:S01]  /*4c00*/  LDSM.16.MT88.4 R16, [R204+0x18000] ;  /* 0x01800000cc10783b */ /* 0x000fe20000004200 */
[----:B------:R-:W-:Y:S02]  /*4c10*/  LEA R205, R4, R204, 0x1 ;  /* 0x000000cc04cd7211 */ /* 0x000fe400078e08ff */
[----:B------:R-:W-:Y:S01]  /*4c20*/  FMNMX.FTZ R2, R48, R2, !PT ;  /* 0x0000000230027209 */ /* 0x000fe20007810000 */
[----:B------:R-:W-:Y:S01]  /*4c30*/  LDSM.16.MT88.4 R32, [R207+0x18000] ;  /* 0x01800000cf20783b */ /* 0x000fe20000004200 */
[----:B------:R-:W-:Y:S02]  /*4c40*/  LEA R206, R0, R205, 0x1 ;  /* 0x000000cd00ce7211 */ /* 0x000fe400078e08ff */
        /* <DEDUP_REMOVED lines=38> */
[----:B------:R1:W-:Y:S08]  /*4eb0*/  MUFU.EX2 R209, R6 ;  /* 0x0000000600d17308 */ /* 0x0003f00000000800 */
[----:B------:R2:W-:Y:S01]  /*4ec0*/  MUFU.EX2 R162, R0 ;  /* 0x0000000000a27308 */ /* 0x0005e20000000800 */
[----:B-1----:R-:W-:-:S07]  /*4ed0*/  FFMA.FTZ R6, R48, c[0x0][0x23c], -R8 ;  /* 0x00008f0030067a23 */ /* 0x002fce0000010808 */
[----:B------:R-:W1:Y:S01]  /*4ee0*/  MUFU.EX2 R217, R6 ;  /* 0x0000000600d97308 */ /* 0x000e620000000800 */
[----:B--2---:R-:W-:-:S07]  /*4ef0*/  FFMA.FTZ R0, R95, c[0x0][0x23c], -R8 ;  /* 0x00008f005f007a23 */ /* 0x004fce0000010808 */
[----:B------:R2:W-:Y:S02]  /*4f00*/  MUFU.EX2 R211, R0 ;  /* 0x0000000000d37308 */ /* 0x0005e40000000800 */
[----:B--2---:R-:W-:-:S06]  /*4f10*/  FFMA.FTZ R0, R94, c[0x0][0x23c], -R8 ;  /* 0x00008f005e007a23 */ /* 0x004fcc0000010808 */
[----:B------:R2:W-:Y:S02]  /*4f20*/  MUFU.EX2 R214, R0 ;  /* 0x0000000000d67308 */ /* 0x0005e40000000800 */
[----:B--2---:R-:W-:-:S06]  /*4f30*/  FFMA.FTZ R0, R92, c[0x0][0x23c], -R8 ;  /* 0x00008f005c007a23 */ /* 0x004fcc0000010808 */
[----:B------:R-:W-:Y:S01]  /*4f40*/  MUFU.EX2 R216, R0 ;  /* 0x0000000000d87308 */ /* 0x000fe20000000800 */
[----:B---3--:R-:W-:-:S04]  /*4f50*/  FMNMX.FTZ R2, R218, R2, !PT ;  /* 0x00000002da027209 */ /* 0x008fc80007810000 */
[----:B------:R-:W-:-:S04]  /*4f60*/  FMNMX.FTZ R2, R9, R2, !PT ;  /* 0x0000000209027209 */ /* 0x000fc80007810000 */
[----:B------:R-:W-:-:S04]  /*4f70*/  FMNMX.FTZ R2, R11, R2, !PT ;  /* 0x000000020b027209 */ /* 0x000fc80007810000 */
[----:B----4-:R-:W-:-:S05]  /*4f80*/  FMNMX.FTZ R2, R215, R2, !PT ;  /* 0x00000002d7027209 */ /* 0x010fca0007810000 */
[----:B------:R-:W2:Y:S02]  /*4f90*/  SHFL.BFLY PT, R3, R2, 0x2, 0x1f ;  /* 0x0c401f0002037f89 */ /* 0x000ea400000e0000 */
[----:B--2---:R-:W-:Y:S01]  /*4fa0*/  FMNMX.FTZ R2, R2, R3, !PT ;  /* 0x0000000302027209 */ /* 0x004fe20007810000 */
[----:B------:R-:W-:-:S04]  /*4fb0*/  FFMA.FTZ R3, R52, c[0x0][0x23c], -R8 ;  /* 0x00008f0034037a23 */ /* 0x000fc80000010808 */
[----:B------:R-:W2:Y:S01]  /*4fc0*/  SHFL.BFLY PT, R7, R2, 0x1, 0x1f ;  /* 0x0c201f0002077f89 */ /* 0x000ea200000e0000 */
[----:B------:R2:W-:Y:S02]  /*4fd0*/  MUFU.EX2 R213, R3 ;  /* 0x0000000300d57308 */ /* 0x0005e40000000800 */
[----:B--2---:R-:W-:Y:S01]  /*4fe0*/  FMNMX.FTZ R3, R2, R7, !PT ;  /* 0x0000000702037209 */ /* 0x004fe20007810000 */
[----:B------:R-:W-:-:S03]  /*4ff0*/  FFMA.FTZ R2, R50, c[0x0][0x23c], -R8 ;  /* 0x00008f0032027a23 */ /* 0x000fc60000010808 */
[C---:B------:R-:W-:Y:S02]  /*5000*/  FSETP.NEU.FTZ.AND P1, PT, R3.reuse, -INF , PT ;  /* 0xff8000000300780b */ /* 0x040fe40003f3d000 */
[----:B------:R2:W-:Y:S02]  /*5010*/  MUFU.EX2 R163, R2 ;  /* 0x0000000200a37308 */ /* 0x0005e40000000800 */
[----:B--2---:R-:W-:-:S05]  /*5020*/  FMUL.FTZ R2, R3, c[0x0][0x23c] ;  /* 0x00008f0003027a20 */ /* 0x004fca0000410000 */
[----:B------:R-:W-:-:S05]  /*5030*/  FSEL R2, R2, RZ, P1 ;  /* 0x000000ff02027208 */ /* 0x000fca0000800000 */
[--C-:B------:R-:W-:Y:S02]  /*5040*/  FFMA.FTZ R4, R53, c[0x0][0x23c], -R2.reuse ;  /* 0x00008f0035047a23 */ /* 0x100fe40000010802 */
[--C-:B------:R-:W-:Y:S02]  /*5050*/  FFMA.FTZ R6, R54, c[0x0][0x23c], -R2.reuse ;  /* 0x00008f0036067a23 */ /* 0x100fe40000010802 */
[----:B------:R2:W-:Y:S01]  /*5060*/  MUFU.EX2 R210, R4 ;  /* 0x0000000400d27308 */ /* 0x0005e20000000800 */
[----:B------:R-:W-:-:S07]  /*5070*/  FFMA.FTZ R0, R141, c[0x0][0x23c], -R2 ;  /* 0x00008f008d007a23 */ /* 0x000fce0000010802 */
[----:B------:R1:W3:Y:S01]  /*5080*/  MUFU.EX2 R187, R6 ;  /* 0x0000000600bb7308 */ /* 0x0002e20000000800 */
[----:B--2---:R-:W-:-:S07]  /*5090*/  FFMA.FTZ R4, R55, c[0x0][0x23c], -R2 ;  /* 0x00008f0037047a23 */ /* 0x004fce0000010802 */
[----:B------:R2:W-:Y:S01]  /*50a0*/  MUFU.EX2 R212, R0 ;  /* 0x0000000000d47308 */ /* 0x0005e20000000800 */
[----:B-1----:R-:W-:-:S07]  /*50b0*/  F2FP.BF16.PACK_AB R6, R217, R209 ;  /* 0x000000d1d906723e */ /* 0x002fce00000010ff */
[----:B------:R1:W-:Y:S01]  /*50c0*/  MUFU.EX2 R208, R4 ;  /* 0x0000000400d07308 */ /* 0x0003e20000000800 */
[----:B---3--:R-:W-:Y:S01]  /*50d0*/  F2FP.BF16.PACK_AB R5, R210, R187 ;  /* 0x000000bbd205723e */ /* 0x008fe200000010ff */
[----:B--2---:R-:W-:-:S06]  /*50e0*/  FFMA.FTZ R0, R142, c[0x0][0x23c], -R2 ;  /* 0x00008f008e007a23 */ /* 0x004fcc0000010802 */
[----:B------:R2:W-:Y:S01]  /*50f0*/  MUFU.EX2 R186, R0 ;  /* 0x0000000000ba7308 */ /* 0x0005e20000000800 */
[----:B-1----:R-:W-:-:S07]  /*5100*/  FFMA.FTZ R4, R51, c[0x0][0x23c], -R2 ;  /* 0x00008f0033047a23 */ /* 0x002fce0000010802 */
[----:B------:R1:W3:Y:S01]  /*5110*/  MUFU.EX2 R151, R4 ;  /* 0x0000000400977308 */ /* 0x0002e20000000800 */
[----:B--2---:R-:W-:-:S07]  /*5120*/  FFMA.FTZ R0, R140, c[0x0][0x23c], -R2 ;  /* 0x00008f008c007a23 */ /* 0x004fce0000010802 */
[----:B------:R2:W-:Y:S01]  /*5130*/  MUFU.EX2 R160, R0 ;  /* 0x0000000000a07308 */ /* 0x0005e20000000800 */
[----:B-1----:R-:W-:Y:S02]  /*5140*/  F2FP.BF16.PACK_AB R4, R163, R213 ;  /* 0x000000d5a304723e */ /* 0x002fe400000010ff */
[----:B---3--:R-:W-:-:S07]  /*5150*/  F2FP.BF16.PACK_AB R7, R151, R208 ;  /* 0x000000d09707723e */ /* 0x008fce00000010ff */
[----:B------:R-:W-:Y:S01]  /*5160*/  HMMA.16816.F32.BF16 R120, R4, R16, RZ ;  /* 0x000000100478723c */ /* 0x000fe200000418ff */
[----:B--2---:R-:W-:-:S04]  /*5170*/  FFMA.FTZ R0, R93, c[0x0][0x23c], -R2 ;  /* 0x00008f005d007a23 */ /* 0x004fc80000010802 */
[----:B------:R-:W1:Y:S03]  /*5180*/  MUFU.EX2 R161, R0 ;  /* 0x0000000000a17308 */ /* 0x000e660000000800 */
[C---:B------:R-:W-:Y:S01]  /*5190*/  HMMA.16816.F32.BF16 R88, R4.reuse, R18, RZ ;  /* 0x000000120458723c */ /* 0x040fe200000418ff */
[----:B------:R-:W2:Y:S07]  /*51a0*/  LDSM.16.MT88.4 R16, [R204+0x1c000] ;  /* 0x01c00000cc10783b */ /* 0x000eae0000004200 */
[C---:B------:R-:W-:Y:S08]  /*51b0*/  HMMA.16816.F32.BF16 R116, R4.reuse, R12, RZ ;  /* 0x0000000c0474723c */ /* 0x040ff000000418ff */
[C---:B------:R-:W-:Y:S01]  /*51c0*/  HMMA.16816.F32.BF16 R84, R4.reuse, R14, RZ ;  /* 0x0000000e0454723c */ /* 0x040fe200000418ff */
[----:B------:R-:W3:Y:S07]  /*51d0*/  LDSM.16.MT88.4 R12, [R205+0x1c000] ;  /* 0x01c00000cd0c783b */ /* 0x000eee0000004200 */
[C---:B------:R-:W-:Y:S08]  /*51e0*/  HMMA.16816.F32.BF16 R52, R4.reuse, R32, RZ ;  /* 0x000000200434723c */ /* 0x040ff000000418ff */
[C---:B------:R-:W-:Y:S01]  /*51f0*/  HMMA.16816.F32.BF16 R80, R4.reuse, R34, RZ ;  /* 0x000000220450723c */ /* 0x040fe200000418ff */
[----:B------:R-:W-:Y:S07]  /*5200*/  LDSM.16.MT88.4 R32, [R207+0x1c000] ;  /* 0x01c00000cf20783b */ /* 0x000fee0000004200 */
[C---:B------:R-:W-:Y:S08]  /*5210*/  HMMA.16816.F32.BF16 R112, R4.reuse, R36, RZ ;  /* 0x000000240470723c */ /* 0x040ff000000418ff */
[C---:B--2---:R-:W-:Y:S08]  /*5220*/  HMMA.16816.F32.BF16 R100, R4.reuse, R16, RZ ;  /* 0x000000100464723c */ /* 0x044ff000000418ff */
[C---:B------:R-:W-:Y:S01]  /*5230*/  HMMA.16816.F32.BF16 R60, R4.reuse, R18, RZ ;  /* 0x00000012043c723c */ /* 0x040fe200000418ff */
[----:B------:R-:W2:Y:S07]  /*5240*/  LDSM.16.MT88.4 R16, [R207+0x1e000] ;  /* 0x01e00000cf10783b */ /* 0x000eae0000004200 */
[C---:B------:R-:W-:Y:S01]  /*5250*/  HMMA.16816.F32.BF16 R76, R4.reuse, R38, RZ ;  /* 0x00000026044c723c */ /* 0x040fe200000418ff */
[----:B------:R-:W4:Y:S07]  /*5260*/  LDSM.16.MT88.4 R36, [R206+0x1c000] ;  /* 0x01c00000ce24783b */ /* 0x000f2e0000004200 */
[C---:B------:R-:W-:Y:S08]  /*5270*/  HMMA.16816.F32.BF16 R108, R4.reuse, R24, RZ ;  /* 0x00000018046c723c */ /* 0x040ff000000418ff */
[C---:B------:R-:W-:Y:S01]  /*5280*/  HMMA.16816.F32.BF16 R64, R4.reuse, R26, RZ ;  /* 0x0000001a0440723c */ /* 0x040fe200000418ff */
[----:B------:R-:W1:Y:S07]  /*5290*/  LDSM.16.MT88.4 R24, [R204+0x1e000] ;  /* 0x01e00000cc18783b */ /* 0x000e6e0000004200 */
[C---:B------:R-:W-:Y:S08]  /*52a0*/  HMMA.16816.F32.BF16 R104, R4.reuse, R20, RZ ;  /* 0x000000140468723c */ /* 0x040ff000000418ff */
[C---:B------:R-:W-:Y:S01]  /*52b0*/  HMMA.16816.F32.BF16 R128, R4.reuse, R22, RZ ;  /* 0x000000160480723c */ /* 0x040fe200000418ff */
[----:B------:R-:W1:Y:S07]  /*52c0*/  LDSM.16.MT88.4 R20, [R205+0x1e000] ;  /* 0x01e00000cd14783b */ /* 0x000e6e0000004200 */
[C---:B---3--:R-:W-:Y:S08]  /*52d0*/  HMMA.16816.F32.BF16 R96, R4.reuse, R12, RZ ;  /* 0x0000000c0460723c */ /* 0x048ff000000418ff */
[C---:B------:R-:W-:Y:S01]  /*52e0*/  HMMA.16816.F32.BF16 R56, R4.reuse, R14, RZ ;  /* 0x0000000e0438723c */ /* 0x040fe200000418ff */
[----:B------:R-:W3:Y:S07]  /*52f0*/  LDSM.16.MT88.4 R12, [R206+0x1e000] ;  /* 0x01e00000ce0c783b */ /* 0x000eee0000004200 */
[C---:B------:R-:W-:Y:S08]  /*5300*/  HMMA.16816.F32.BF16 R44, R4.reuse, R28, RZ ;  /* 0x0000001c042c723c */ /* 0x040ff000000418ff */
[C---:B------:R-:W-:Y:S01]  /*5310*/  HMMA.16816.F32.BF16 R68, R4.reuse, R30, RZ ;  /* 0x0000001e0444723c */ /* 0x040fe200000418ff */
[----:B------:R-:W1:Y:S07]  /*5320*/  LDSM.16.MT88.4 R28, [R205+0x18800] ;  /* 0x01880000cd1c783b */ /* 0x000e6e0000004200 */
[C---:B--2---:R-:W-:Y:S08]  /*5330*/  HMMA.16816.F32.BF16 R156, R4.reuse, R16, RZ ;  /* 0x00000010049c723c */ /* 0x044ff000000418ff */
[C---:B------:R-:W-:Y:S01]  /*5340*/  HMMA.16816.F32.BF16 R176, R4.reuse, R18, RZ ;  /* 0x0000001204b0723c */ /* 0x040fe200000418ff */
[----:B------:R-:W-:Y:S07]  /*5350*/  LDSM.16.MT88.4 R16, [R206+0x18800] ;  /* 0x01880000ce10783b */ /* 0x000fee0000004200 */
[C---:B------:R-:W-:Y:S08]  /*5360*/  HMMA.16816.F32.BF16 R48, R4.reuse, R40, RZ ;  /* 0x000000280430723c */ /* 0x040ff000000418ff */
[C---:B------:R-:W-:Y:S08]  /*5370*/  HMMA.16816.F32.BF16 R72, R4.reuse, R42, RZ ;  /* 0x0000002a0448723c */ /* 0x040ff000000418ff */
[C---:B------:R-:W-:Y:S08]  /*5380*/  HMMA.16816.F32.BF16 R40, R4.reuse, R32, RZ ;  /* 0x000000200428723c */ /* 0x040ff000000418ff */
[C---:B------:R-:W-:Y:S01]  /*5390*/  HMMA.16816.F32.BF16 R124, R4.reuse, R34, RZ ;  /* 0x00000022047c723c */ /* 0x040fe200000418ff */
[----:B------:R-:W2:Y:S07]  /*53a0*/  LDSM.16.MT88.4 R32, [R204+0x18800] ;  /* 0x01880000cc20783b */ /* 0x000eae0000004200 */
[C---:B----4-:R-:W-:Y:S08]  /*53b0*/  HMMA.16816.F32.BF16 R136, R4.reuse, R36, RZ ;  /* 0x000000240488723c */ /* 0x050ff000000418ff */
[C---:B------:R-:W-:Y:S01]  /*53c0*/  HMMA.16816.F32.BF16 R132, R4.reuse, R38, RZ ;  /* 0x000000260484723c */ /* 0x040fe200000418ff */
[----:B------:R-:W4:Y:S07]  /*53d0*/  LDSM.16.MT88.4 R36, [R207+0x18800] ;  /* 0x01880000cf24783b */ /* 0x000f2e0000004200 */
[C---:B-1----:R-:W-:Y:S08]  /*53e0*/  HMMA.16816.F32.BF16 R144, R4.reuse, R24, RZ ;  /* 0x000000180490723c */ /* 0x042ff000000418ff */
[C---:B------:R-:W-:Y:S01]  /*53f0*/  HMMA.16816.F32.BF16 R152, R4.reuse, R26, RZ ;  /* 0x0000001a0498723c */ /* 0x040fe200000418ff */
[----:B------:R-:W-:Y:S07]  /*5400*/  LDSM.16.MT88.4 R24, [R205+0x1a800] ;  /* 0x01a80000cd18783b */ /* 0x000fee0000004200 */
[C---:B------:R-:W-:Y:S08]  /*5410*/  HMMA.16816.F32.BF16 R140, R4.reuse, R20, RZ ;  /* 0x00000014048c723c */ /* 0x040ff000000418ff */
[C---:B------:R-:W-:Y:S08]  /*5420*/  HMMA.16816.F32.BF16 R92, R4.reuse, R22, RZ ;  /* 0x00000016045c723c */ /* 0x040ff000000418ff */
[C---:B---3--:R-:W-:Y:S08]  /*5430*/  HMMA.16816.F32.BF16 R180, R4.reuse, R12, RZ ;  /* 0x0000000c04b4723c */ /* 0x048ff000000418ff */
[----:B------:R-:W-:Y:S01]  /*5440*/  HMMA.16816.F32.BF16 R192, R4, R14, RZ ;  /* 0x0000000e04c0723c */ /* 0x000fe200000418ff */
[----:B------:R-:W1:Y:S06]  /*5450*/  LDSM.16.MT88.4 R12, [R204+0x1a800] ;  /* 0x01a80000cc0c783b */ /* 0x000e6c0000004200 */
[----:B------:R-:W-:-:S02]  /*5460*/  F2FP.BF16.PACK_AB R4, R211, R162 ;  /* 0x000000a2d304723e */ /* 0x000fc400000010ff */
[----:B------:R-:W-:Y:S02]  /*5470*/  F2FP.BF16.PACK_AB R5, R186, R212 ;  /* 0x000000d4ba05723e */ /* 0x000fe400000010ff */
[----:B------:R-:W-:Y:S02]  /*5480*/  F2FP.BF16.PACK_AB R6, R216, R214 ;  /* 0x000000d6d806723e */ /* 0x000fe400000010ff */
[----:B------:R-:W-:-:S07]  /*5490*/  F2FP.BF16.PACK_AB R7, R161, R160 ;  /* 0x000000a0a107723e */ /* 0x000fce00000010ff */
[C---:B------:R-:W-:Y:S08]  /*54a0*/  HMMA.16816.F32.BF16 R116, R4.reuse, R28, R116 ;  /* 0x0000001c0474723c */ /* 0x040ff00000041874 */
[C---:B------:R-:W-:Y:S08]  /*54b0*/  HMMA.16816.F32.BF16 R28, R4.reuse, R30, R84 ;  /* 0x0000001e041c723c */ /* 0x040ff00000041854 */
[C---:B--2---:R-:W-:Y:S08]  /*54c0*/  HMMA.16816.F32.BF16 R172, R4.reuse, R32, R120 ;  /* 0x0000002004ac723c */ /* 0x044ff00000041878 */
[----:B------:R-:W-:Y:S01]  /*54d0*/  HMMA.16816.F32.BF16 R88, R4, R34, R88 ;  /* 0x000000220458723c */ /* 0x000fe20000041858 */
[----:B------:R-:W2:Y:S01]  /*54e0*/  LDSM.16.MT88.4 R32, [R207+0x1a800] ;  /* 0x01a80000cf20783b */ /* 0x000ea20000004200 */
        /* <DEDUP_REMOVED lines=8> */
[C---:B----4-:R-:W-:Y:S04]  /*5570*/  HMMA.16816.F32.BF16 R240, R4.reuse, R38, R80 ;  /* 0x0000002604f0723c */ /* 0x050fe80000041850 */
[----:B------:R-:W-:Y:S01]  /*5580*/  IMAD.MOV.U32 R171, RZ, RZ, R175 ;  /* 0x000000ffffab7224 */ /* 0x000fe200078e00af */
[----:B------:R-:W-:Y:S01]  /*5590*/  MOV R170, R173 ;  /* 0x000000ad00aa7202 */ /* 0x000fe20000000f00 */
[----:B------:R-:W-:Y:S01]  /*55a0*/  IMAD.MOV.U32 R169, RZ, RZ, R174 ;  /* 0x000000ffffa97224 */ /* 0x000fe200078e00ae */
[----:B------:R-:W-:Y:S01]  /*55b0*/  MOV R168, R172 ;  /* 0x000000ac00a87202 */ /* 0x000fe20000000f00 */
[C---:B------:R-:W-:Y:S08]  /*55c0*/  HMMA.16816.F32.BF16 R28, R4.reuse, R16, R112 ;  /* 0x00000010041c723c */ /* 0x040ff00000041870 */
[C---:B------:R-:W-:Y:S01]  /*55d0*/  HMMA.16816.F32.BF16 R116, R4.reuse, R36, R52 ;  /* 0x000000240474723c */ /* 0x040fe20000041834 */
[----:B------:R-:W3:Y:S06]  /*55e0*/  LDSM.16.MT88.4 R36, [R206+0x1a800] ;  /* 0x01a80000ce24783b */ /* 0x000eec0000004200 */
[----:B------:R-:W-:Y:S01]  /*55f0*/  IMAD.MOV.U32 R53, RZ, RZ, R23 ;  /* 0x000000ffff357224 */ /* 0x000fe200078e0017 */
[----:B------:R-:W-:Y:S01]  /*5600*/  HMMA.16816.F32.BF16 R112, R4, R18, R76 ;  /* 0x000000120470723c */ /* 0x000fe2000004184c */
[----:B------:R-:W4:Y:S01]  /*5610*/  LDSM.16.MT88.4 R16, [R207+0x1c800] ;  /* 0x01c80000cf10783b */ /* 0x000f220000004200 */
[----:B------:R-:W-:Y:S01]  /*5620*/  MOV R54, R22 ;  /* 0x0000001600367202 */ /* 0x000fe20000000f00 */
[----:B------:R-:W-:Y:S01]  /*5630*/  IMAD.MOV.U32 R55, RZ, RZ, R21 ;  /* 0x000000ffff377224 */ /* 0x000fe200078e0015 */
[----:B------:R-:W-:-:S02]  /*5640*/  MOV R52, R20 ;  /* 0x0000001400347202 */ /* 0x000fc40000000f00 */
[----:B------:R-:W-:Y:S02]  /*5650*/  LDSM.16.MT88.4 R20, [R205+0x1c800] ;  /* 0x01c80000cd14783b */ /* 0x000fe40000004200 */
[----:B------:R-:W-:Y:S01]  /*5660*/  IMAD.MOV.U32 R82, RZ, RZ, R29 ;  /* 0x000000ffff527224 */ /* 0x000fe200078e001d */
[----:B------:R-:W-:Y:S01]  /*5670*/  MOV R81, R30 ;  /* 0x0000001e00517202 */ /* 0x000fe20000000f00 */
[----:B------:R-:W-:Y:S01]  /*5680*/  IMAD.MOV.U32 R80, RZ, RZ, R31 ;  /* 0x000000ffff507224 */ /* 0x000fe200078e001f */
[----:B------:R-:W-:Y:S01]  /*5690*/  MOV R0, R28 ;  /* 0x0000001c00007202 */ /* 0x000fe20000000f00 */
[C---:B-1----:R-:W-:Y:S08]  /*56a0*/  HMMA.16816.F32.BF16 R120, R4.reuse, R14, R72 ;  /* 0x0000000e0478723c */ /* 0x042ff00000041848 */
[C---:B------:R-:W-:Y:S08]  /*56b0*/  HMMA.16816.F32.BF16 R28, R4.reuse, R12, R48 ;  /* 0x0000000c041c723c */ /* 0x040ff00000041830 */
[C---:B--2---:R-:W-:Y:S08]  /*56c0*/  HMMA.16816.F32.BF16 R12, R4.reuse, R34, R64 ;  /* 0x00000022040c723c */ /* 0x044ff00000041840 */
[C---:B------:R-:W-:Y:S08]  /*56d0*/  HMMA.16816.F32.BF16 R200, R4.reuse, R24, R44 ;  /* 0x0000001804c8723c */ /* 0x040ff0000004182c */
[----:B------:R-:W-:Y:S01]  /*56e0*/  IMAD.MOV.U32 R51, RZ, RZ, R28 ;  /* 0x000000ffff337224 */ /* 0x000fe200078e001c */
[----:B------:R-:W-:Y:S01]  /*56f0*/  MOV R50, R29 ;  /* 0x0000001d00327202 */ /* 0x000fe20000000f00 */
[----:B------:R-:W-:Y:S01]  /*5700*/  IMAD.MOV.U32 R49, RZ, RZ, R30 ;  /* 0x000000ffff317224 */ /* 0x000fe200078e001e */
[----:B------:R-:W-:Y:S01]  /*5710*/  MOV R48, R31 ;  /* 0x0000001f00307202 */ /* 0x000fe20000000f00 */
[----:B------:R-:W-:Y:S01]  /*5720*/  HMMA.16816.F32.BF16 R232, R4, R26, R68 ;  /* 0x0000001a04e8723c */ /* 0x000fe20000041844 */
[----:B------:R-:W1:Y:S03]  /*5730*/  LDSM.16.MT88.4 R28, [R204+0x1c800] ;  /* 0x01c80000cc1c783b */ /* 0x000e660000004200 */
[----:B------:R-:W-:Y:S01]  /*5740*/  IMAD.MOV.U32 R25, RZ, RZ, R12 ;  /* 0x000000ffff197224 */ /* 0x000fe200078e000c */
[----:B------:R-:W-:-:S02]  /*5750*/  MOV R24, R13 ;  /* 0x0000000d00187202 */ /* 0x000fc40000000f00 */
[----:B------:R-:W-:Y:S01]  /*5760*/  IMAD.MOV.U32 R27, RZ, RZ, R14 ;  /* 0x000000ffff1b7224 */ /* 0x000fe200078e000e */
[----:B------:R-:W-:Y:S01]  /*5770*/  MOV R26, R15 ;  /* 0x0000000f001a7202 */ /* 0x000fe20000000f00 */
[C---:B---3--:R-:W-:Y:S01]  /*5780*/  HMMA.16816.F32.BF16 R196, R4.reuse, R36, R104 ;  /* 0x0000002404c4723c */ /* 0x048fe20000041868 */
[----:B------:R-:W2:Y:S06]  /*5790*/  LDSM.16.MT88.4 R12, [R206+0x1c800] ;  /* 0x01c80000ce0c783b */ /* 0x000eac0000004200 */
[----:B------:R-:W-:Y:S01]  /*57a0*/  MOV R104, R27 ;  /* 0x0000001b00687202 */ /* 0x000fe20000000f00 */
[----:B------:R-:W-:Y:S01]  /*57b0*/  HMMA.16816.F32.BF16 R188, R4, R38, R128 ;  /* 0x0000002604bc723c */ /* 0x000fe20000041880 */
[----:B------:R-:W-:Y:S01]  /*57c0*/  IMAD.MOV.U32 R105, RZ, RZ, R26 ;  /* 0x000000ffff697224 */ /* 0x000fe200078e001a */
[----:B------:R-:W-:Y:S01]  /*57d0*/  MOV R107, R162 ;  /* 0x000000a2006b7202 */ /* 0x000fe20000000f00 */
[----:B------:R-:W-:Y:S01]  /*57e0*/  IMAD.MOV.U32 R37, RZ, RZ, R161 ;  /* 0x000000ffff257224 */ /* 0x000fe200078e00a1 */
[----:B------:R-:W-:Y:S01]  /*57f0*/  MOV R106, R160 ;  /* 0x000000a0006a7202 */ /* 0x000fe20000000f00 */
[----:B------:R-:W-:-:S02]  /*5800*/  IMAD.MOV.U32 R36, RZ, RZ, R171 ;  /* 0x000000ffff247224 */ /* 0x000fc400078e00ab */
[----:B------:R-:W-:Y:S01]  /*5810*/  IMAD.MOV.U32 R128, RZ, RZ, R24 ;  /* 0x000000ffff807224 */ /* 0x000fe200078e0018 */
[C---:B------:R-:W-:Y:S01]  /*5820*/  HMMA.16816.F32.BF16 R76, R4.reuse, R32, R108 ;  /* 0x00000020044c723c */ /* 0x040fe2000004186c */
[----:B------:R-:W-:Y:S01]  /*5830*/  IMAD.MOV.U32 R131, RZ, RZ, R163 ;  /* 0x000000ffff837224 */ /* 0x000fe200078e00a3 */
[----:B------:R-:W-:Y:S01]  /*5840*/  LDSM.16.MT88.4 R32, [R204+0x1e800] ;  /* 0x01e80000cc20783b */ /* 0x000fe20000004200 */
[----:B------:R-:W-:Y:S01]  /*5850*/  MOV R39, R168 ;  /* 0x000000a800277202 */ /* 0x000fe20000000f00 */
[----:B------:R-:W-:Y:S01]  /*5860*/  IMAD.MOV.U32 R130, RZ, RZ, R169 ;  /* 0x000000ffff827224 */ /* 0x000fe200078e00a9 */
[----:B------:R-:W-:Y:S02]  /*5870*/  MOV R129, R170 ;  /* 0x000000aa00817202 */ /* 0x000fe40000000f00 */
[----:B------:R-:W-:Y:S01]  /*5880*/  MOV R109, R82 ;  /* 0x00000052006d7202 */ /* 0x000fe20000000f00 */
[----:B------:R-:W-:Y:S01]  /*5890*/  IMAD.MOV.U32 R110, RZ, RZ, R81 ;  /* 0x000000ffff6e7224 */ /* 0x000fe200078e0051 */
[----:B------:R-:W-:Y:S01]  /*58a0*/  MOV R111, R80 ;  /* 0x00000050006f7202 */ /* 0x000fe20000000f00 */
[----:B----4-:R-:W-:Y:S01]  /*58b0*/  HMMA.16816.F32.BF16 R64, R4, R18, R124 ;  /* 0x000000120440723c */ /* 0x010fe2000004187c */
[----:B------:R-:W-:-:S02]  /*58c0*/  IMAD.MOV.U32 R108, RZ, RZ, R0 ;  /* 0x000000ffff6c7224 */ /* 0x000fc400078e0000 */
[----:B------:R-:W-:-:S04]  /*58d0*/  FFMA.FTZ R0, R165, c[0x0][0x23c], -R8 ;  /* 0x00008f00a5007a23 */ /* 0x000fc80000010808 */
[----:B------:R3:W-:Y:S01]  /*58e0*/  MUFU.EX2 R126, R0 ;  /* 0x00000000007e7308 */ /* 0x0007e20000000800 */
[----:B-1----:R-:W-:Y:S01]  /*58f0*/  HMMA.16816.F32.BF16 R172, R4, R28, R100 ;  /* 0x0000001c04ac723c */ /* 0x002fe20000041864 */
[----:B------:R-:W-:-:S05]  /*5900*/  IMAD.MOV.U32 R125, RZ, RZ, R50 ;  /* 0x000000ffff7d7224 */ /* 0x000fca00078e0032 */
[----:B------:R-:W-:Y:S01]  /*5910*/  IMAD.MOV.U32 R47, RZ, RZ, R76 ;  /* 0x000000ffff2f7224 */ /* 0x000fe200078e004c */
[----:B------:R-:W-:Y:S01]  /*5920*/  MOV R103, R25 ;  /* 0x0000001900677202 */ /* 0x000fe20000000f00 */
[C---:B------:R-:W-:Y:S01]  /*5930*/  HMMA.16816.F32.BF16 R80, R4.reuse, R16, R40 ;  /* 0x000000100450723c */ /* 0x040fe20000041828 */
[----:B------:R-:W1:Y:S01]  /*5940*/  LDSM.16.MT88.4 R24, [R205+0x1e800] ;  /* 0x01e80000cd18783b */ /* 0x000e620000004200 */
[----:B------:R-:W-:Y:S01]  /*5950*/  MOV R46, R78 ;  /* 0x0000004e002e7202 */ /* 0x000fe20000000f00 */
[----:B------:R-:W-:Y:S01]  /*5960*/  IMAD.MOV.U32 R45, RZ, RZ, R79 ;  /* 0x000000ffff2d7224 */ /* 0x000fe200078e004f */
[----:B------:R-:W-:Y:S01]  /*5970*/  MOV R44, R77 ;  /* 0x0000004d002c7202 */ /* 0x000fe20000000f00 */
[----:B------:R-:W4:Y:S01]  /*5980*/  LDSM.16.MT88.4 R16, [R207+0x1e800] ;  /* 0x01e80000cf10783b */ /* 0x000f220000004200 */
[----:B------:R-:W-:Y:S01]  /*5990*/  MOV R38, R47 ;  /* 0x0000002f00267202 */ /* 0x000fe20000000f00 */
[----:B---3--:R-:W-:Y:S01]  /*59a0*/  FFMA.FTZ R0, R149, c[0x0][0x23c], -R8 ;  /* 0x00008f0095007a23 */ /* 0x008fe20000010808 */
        /* <DEDUP_REMOVED lines=8> */
[----:B------:R-:W-:Y:S01]  /*5a30*/  IMAD.MOV.U32 R76, RZ, RZ, R84 ;  /* 0x000000ffff4c7224 */ /* 0x000fe200078e0054 */
[----:B--2---:R-:W-:Y:S01]  /*5a40*/  HMMA.16816.F32.BF16 R44, R4, R12, R136 ;  /* 0x0000000c042c723c */ /* 0x004fe20000041888 */
[----:B------:R-:W-:-:S02]  /*5a50*/  IMAD.MOV.U32 R29, RZ, RZ, R130 ;  /* 0x000000ffff1d7224 */ /* 0x000fc400078e0082 */
[----:B------:R-:W-:Y:S02]  /*5a60*/  IMAD.MOV.U32 R130, RZ, RZ, R54 ;  /* 0x000000ffff827224 */ /* 0x000fe400078e0036 */
[----:B------:R-:W-:Y:S02]  /*5a70*/  IMAD.MOV.U32 R21, RZ, RZ, R29 ;  /* 0x000000ffff157224 */ /* 0x000fe400078e001d */
[----:B------:R-:W-:Y:S01]  /*5a80*/  IMAD.MOV.U32 R99, RZ, RZ, R130 ;  /* 0x000000ffff637224 */ /* 0x000fe200078e0082 */
[----:B------:R-:W-:Y:S01]  /*5a90*/  HMMA.16816.F32.BF16 R84, R4, R22, R56 ;  /* 0x000000160454723c */ /* 0x000fe20000041838 */
[----:B------:R-:W-:Y:S02]  /*5aa0*/  IMAD.MOV.U32 R130, RZ, RZ, R78 ;  /* 0x000000ffff827224 */ /* 0x000fe400078e004e */
[----:B---3--:R-:W-:Y:S02]  /*5ab0*/  FFMA.FTZ R0, R150, c[0x0][0x23c], -R8 ;  /* 0x00008f0096007a23 */ /* 0x008fe40000010808 */
[----:B------:R-:W-:-:S02]  /*5ac0*/  IMAD.MOV.U32 R136, RZ, RZ, R99 ;  /* 0x000000ffff887224 */ /* 0x000fc400078e0063 */
[----:B------:R2:W3:Y:S01]  /*5ad0*/  MUFU.EX2 R28, R0 ;  /* 0x00000000001c7308 */ /* 0x0004e20000000800 */
[----:B------:R-:W-:Y:S01]  /*5ae0*/  HMMA.16816.F32.BF16 R72, R4, R14, R132 ;  /* 0x0000000e0448723c */ /* 0x000fe20000041884 */
[----:B------:R-:W4:Y:S01]  /*5af0*/  LDSM.16.MT88.4 R12, [R206+0x1e800] ;  /* 0x01e80000ce0c783b */ /* 0x000f220000004200 */
[----:B------:R-:W-:-:S06]  /*5b00*/  IMAD.MOV.U32 R138, RZ, RZ, R37 ;  /* 0x000000ffff8a7224 */ /* 0x000fcc00078e0025 */
[----:B-1----:R-:W-:Y:S01]  /*5b10*/  HMMA.16816.F32.BF16 R56, R4, R24, R140 ;  /* 0x000000180438723c */ /* 0x002fe2000004188c */
[----:B--2---:R-:W-:-:S07]  /*5b20*/  FFMA.FTZ R0, R164, c[0x0][0x23c], -R8 ;  /* 0x00008f00a4007a23 */ /* 0x004fce0000010808 */
[----:B------:R-:W-:Y:S01]  /*5b30*/  HMMA.16816.F32.BF16 R168, R4, R30, R60 ;  /* 0x0000001e04a8723c */ /* 0x000fe2000004183c */
[----:B---3--:R-:W-:Y:S01]  /*5b40*/  IMAD.MOV.U32 R140, RZ, RZ, R28 ;  /* 0x000000ffff8c7224 */ /* 0x008fe200078e001c */
[----:B------:R-:W-:Y:S01]  /*5b50*/  MOV R28, R129 ;  /* 0x00000081001c7202 */ /* 0x000fe20000000f00 */
[----:B------:R1:W2:Y:S01]  /*5b60*/  MUFU.EX2 R20, R0 ;  /* 0x0000000000147308 */ /* 0x0002a20000000800 */
[----:B------:R-:W-:-:S03]  /*5b70*/  MOV R129, R53 ;  /* 0x0000003500817202 */ /* 0x000fc60000000f00 */
[----:B------:R-:W-:Y:S01]  /*5b80*/  MOV R30, R38 ;  /* 0x00000026001e7202 */ /* 0x000fe20000000f00 */
[----:B------:R-:W-:Y:S01]  /*5b90*/  IMAD.MOV.U32 R31, RZ, RZ, R39 ;  /* 0x000000ffff1f7224 */ /* 0x000fe200078e0027 */
[----:B------:R-:W-:Y:S01]  /*5ba0*/  MOV R38, R36 ;  /* 0x0000002400267202 */ /* 0x000fe20000000f00 */
[----:B------:R-:W-:Y:S01]  /*5bb0*/  IMAD.MOV.U32 R39, RZ, RZ, R52 ;  /* 0x000000ffff277224 */ /* 0x000fe200078e0034 */
[----:B------:R-:W-:Y:S01]  /*5bc0*/  MOV R36, R55 ;  /* 0x0000003700247202 */ /* 0x000fe20000000f00 */
[----:B------:R-:W-:Y:S01]  /*5bd0*/  IMAD.MOV.U32 R23, RZ, RZ, R31 ;  /* 0x000000ffff177224 */ /* 0x000fe200078e001f */
[C---:B----4-:R-:W-:Y:S01]  /*5be0*/  HMMA.16816.F32.BF16 R52, R4.reuse, R16, R156 ;  /* 0x000000100434723c */ /* 0x050fe2000004189c */
[----:B------:R-:W-:Y:S01]  /*5bf0*/  MOV R22, R30 ;  /* 0x0000001e00167202 */ /* 0x000fe20000000f00 */
[----:B------:R-:W-:Y:S01]  /*5c00*/  IMAD.MOV.U32 R97, RZ, RZ, R39 ;  /* 0x000000ffff617224 */ /* 0x000fe200078e0027 */
[----:B------:R-:W-:Y:S01]  /*5c10*/  MOV R96, R38 ;  /* 0x0000002600607202 */ /* 0x000fe20000000f00 */
[----:B------:R-:W-:Y:S01]  /*5c20*/  IMAD.MOV.U32 R39, RZ, RZ, R76 ;  /* 0x000000ffff277224 */ /* 0x000fe200078e004c */
[----:B------:R-:W-:Y:S01]  /*5c30*/  MOV R98, R129 ;  /* 0x0000008100627202 */ /* 0x000fe20000000f00 */
[----:B-1----:R-:W-:Y:S01]  /*5c40*/  FFMA.FTZ R0, R185, c[0x0][0x23c], -R2 ;  /* 0x00008f00b9007a23 */ /* 0x002fe20000010802 */
[----:B------:R-:W-:Y:S01]  /*5c50*/  MOV R38, R36 ;  /* 0x0000002400267202 */ /* 0x000fe20000000f00 */
[----:B--2---:R-:W-:Y:S01]  /*5c60*/  IMAD.MOV.U32 R158, RZ, RZ, R20 ;  /* 0x000000ffff9e7224 */ /* 0x004fe200078e0014 */
[----:B------:R-:W-:Y:S01]  /*5c70*/  MOV R20, R28 ;  /* 0x0000001c00147202 */ /* 0x000fe20000000f00 */
[----:B------:R1:W2:Y:S01]  /*5c80*/  MUFU.EX2 R124, R0 ;  /* 0x00000000007c7308 */ /* 0x0002a20000000800 */
[----:B------:R-:W3:Y:S01]  /*5c90*/  LDSM.16.MT88.4 R28, [R204+0x19000] ;  /* 0x01900000cc1c783b */ /* 0x000ee20000004200 */
[----:B------:R-:W-:Y:S01]  /*5ca0*/  HMMA.16816.F32.BF16 R40, R4, R26, R92 ;  /* 0x0000001a0428723c */ /* 0x000fe2000004185c */
[----:B------:R-:W-:Y:S01]  /*5cb0*/  MOV R129, R77 ;  /* 0x0000004d00817202 */ /* 0x000fe20000000f00 */
[----:B------:R-:W-:Y:S01]  /*5cc0*/  IMAD.MOV.U32 R134, RZ, RZ, R97 ;  /* 0x000000ffff867224 */ /* 0x000fe200078e0061 */
[----:B------:R-:W4:Y:S01]  /*5cd0*/  LDSM.16.MT88.4 R24, [R205+0x19000] ;  /* 0x01900000cd18783b */ /* 0x000f220000004200 */
[----:B------:R-:W-:-:S02]  /*5ce0*/  MOV R36, R79 ;  /* 0x0000004f00247202 */ /* 0x000fc40000000f00 */
[----:B------:R-:W-:Y:S02]  /*5cf0*/  MOV R137, R38 ;  /* 0x0000002600897202 */ /* 0x000fe40000000f00 */
[C---:B------:R-:W-:Y:S01]  /*5d00*/  HMMA.16816.F32.BF16 R76, R4.reuse, R18, R176 ;  /* 0x00000012044c723c */ /* 0x040fe200000418b0 */
[----:B------:R-:W-:Y:S02]  /*5d10*/  MOV R99, R36 ;  /* 0x0000002400637202 */ /* 0x000fe40000000f00 */
[----:B------:R-:W-:Y:S01]  /*5d20*/  MOV R135, R98 ;  /* 0x0000006200877202 */ /* 0x000fe20000000f00 */
[----:B------:R-:W-:Y:S01]  /*5d30*/  IMAD.MOV.U32 R98, RZ, RZ, R130 ;  /* 0x000000ffff627224 */ /* 0x000fe200078e0082 */
[----:B------:R-:W-:Y:S01]  /*5d40*/  MOV R139, R22 ;  /* 0x00000016008b7202 */ /* 0x000fe20000000f00 */
[----:B-1----:R-:W-:Y:S01]  /*5d50*/  FFMA.FTZ R0, R166, c[0x0][0x23c], -R2 ;  /* 0x00008f00a6007a23 */ /* 0x002fe20000010802 */
[----:B------:R-:W-:Y:S01]  /*5d60*/  MOV R179, R126 ;  /* 0x0000007e00b37202 */ /* 0x000fe20000000f00 */
[----:B--2---:R-:W-:Y:S01]  /*5d70*/  IMAD.MOV.U32 R178, RZ, RZ, R124 ;  /* 0x000000ffffb27224 */ /* 0x004fe200078e007c */
[----:B------:R-:W-:Y:S01]  /*5d80*/  HMMA.16816.F32.BF16 R60, R4, R32, R144 ;  /* 0x00000020043c723c */ /* 0x000fe20000041890 */
[----:B------:R1:W2:Y:S01]  /*5d90*/  MUFU.EX2 R141, R0 ;  /* 0x00000000008d7308 */ /* 0x0002a20000000800 */
[----:B------:R-:W-:-:S06]  /*5da0*/  MOV R124, R51 ;  /* 0x00000033007c7202 */ /* 0x000fcc0000000f00 */
        /* <DEDUP_REMOVED lines=9> */
[----:B------:R-:W-:Y:S01]  /*5e40*/  LDSM.16.MT88.4 R16, [R204+0x1b000] ;  /* 0x01b00000cc10783b */ /* 0x000fe20000004200 */
[--C-:B-1----:R-:W-:Y:S01]  /*5e50*/  FFMA.FTZ R0, R184, c[0x0][0x23c], -R2.reuse ;  /* 0x00008f00b8007a23 */ /* 0x102fe20000010802 */
[----:B------:R-:W-:Y:S01]  /*5e60*/  HMMA.16816.F32.BF16 R36, R4, R14, R192 ;  /* 0x0000000e0424723c */ /* 0x000fe200000418c0 */
[----:B------:R-:W-:Y:S01]  /*5e70*/  MOV R129, R218 ;  /* 0x000000da00817202 */ /* 0x000fe20000000f00 */
[----:B------:R-:W-:Y:S01]  /*5e80*/  IMAD.MOV.U32 R130, RZ, RZ, R217 ;  /* 0x000000ffff827224 */ /* 0x000fe200078e00d9 */
[----:B------:R1:W-:Y:S01]  /*5e90*/  MUFU.EX2 R159, R0 ;  /* 0x00000000009f7308 */ /* 0x0003e20000000800 */
[----:B------:R2:W5:Y:S04]  /*5ea0*/  LDL.LU R218, [R1+0x44] ;  /* 0x0000440001da7983 */ /* 0x0005680000300800 */
[----:B------:R2:W5:Y:S04]  /*5eb0*/  LDL.LU R217, [R1+0x40] ;  /* 0x0000400001d97983 */ /* 0x0005680000300800 */
[----:B------:R-:W4:Y:S04]  /*5ec0*/  LDSM.16.MT88.4 R32, [R207+0x19000] ;  /* 0x01900000cf20783b */ /* 0x000f280000004200 */
[----:B------:R-:W4:Y:S01]  /*5ed0*/  LDSM.16.MT88.4 R20, [R206+0x19000] ;  /* 0x01900000ce14783b */ /* 0x000f220000004200 */
[----:B-1----:R-:W-:-:S02]  /*5ee0*/  FFMA.FTZ R0, R167, c[0x0][0x23c], -R2 ;  /* 0x00008f00a7007a23 */ /* 0x002fc40000010802 */
[----:B------:R-:W-:Y:S02]  /*5ef0*/  IMAD.MOV.U32 R167, RZ, RZ, R127 ;  /* 0x000000ffffa77224 */ /* 0x000fe400078e007f */
[----:B------:R-:W1:Y:S01]  /*5f00*/  MUFU.EX2 R156, R0 ;  /* 0x00000000009c7308 */ /* 0x000e620000000800 */
[----:B------:R-:W-:Y:S02]  /*5f10*/  IMAD.MOV.U32 R127, RZ, RZ, R48 ;  /* 0x000000ffff7f7224 */ /* 0x000fe400078e0030 */
[----:B------:R-:W-:Y:S01]  /*5f20*/  HMMA.16816.F32.BF16 R48, R4, R12, R180 ;  /* 0x0000000c0430723c */ /* 0x000fe200000418b4 */
[----:B------:R-:W4:Y:S06]  /*5f30*/  LDSM.16.MT88.4 R12, [R205+0x1b000] ;  /* 0x01b00000cd0c783b */ /* 0x000f2c0000004200 */
[----:B------:R-:W-:-:S02]  /*5f40*/  F2FP.BF16.PACK_AB R4, R167, R179 ;  /* 0x000000b3a704723e */ /* 0x000fc400000010ff */
[----:B--2---:R-:W-:Y:S02]  /*5f50*/  F2FP.BF16.PACK_AB R5, R141, R178 ;  /* 0x000000b28d05723e */ /* 0x004fe400000010ff */
[----:B------:R-:W-:Y:S02]  /*5f60*/  F2FP.BF16.PACK_AB R6, R158, R140 ;  /* 0x0000008c9e06723e */ /* 0x000fe400000010ff */
[----:B-1----:R-:W-:-:S07]  /*5f70*/  F2FP.BF16.PACK_AB R7, R156, R159 ;  /* 0x0000009f9c07723e */ /* 0x002fce00000010ff */
[C---:B---3--:R-:W-:Y:S07]  /*5f80*/  HMMA.16816.F32.BF16 R152, R4.reuse, R28, R144 ;  /* 0x0000001c0498723c */ /* 0x048fee0000041890 */
        /* <DEDUP_REMOVED lines=19> */
[----:B------:R-:W-:Y:S01]  /*60c0*/  IMAD.MOV.U32 R106, RZ, RZ, R213 ;  /* 0x000000ffff6a7224 */ /* 0x000fe200078e00d5 */
[----:B------:R-:W-:Y:S01]  /*60d0*/  MOV R133, R136 ;  /* 0x0000008800857202 */ /* 0x000fe20000000f00 */
[----:B------:R-:W-:Y:S01]  /*60e0*/  IMAD.MOV.U32 R136, RZ, RZ, R139 ;  /* 0x000000ffff887224 */ /* 0x000fe200078e008b */
[----:B------:R-:W-:Y:S01]  /*60f0*/  MOV R135, R138 ;  /* 0x0000008a00877202 */ /* 0x000fe20000000f00 */
[----:B------:R1:W5:Y:S01]  /*6100*/  LDL.LU R215, [R1+0x38] ;  /* 0x0000380001d77983 */ /* 0x0003620000300800 */
[----:B------:R-:W-:Y:S01]  /*6110*/  MOV R165, R134 ;  /* 0x0000008600a57202 */ /* 0x000fe20000000f00 */
[----:B------:R-:W-:Y:S01]  /*6120*/  IMAD.MOV.U32 R138, RZ, RZ, R101 ;  /* 0x000000ffff8a7224 */ /* 0x000fe200078e0065 */
[----:B----4-:R-:W-:Y:S01]  /*6130*/  HMMA.16816.F32.BF16 R92, R4, R24, R144 ;  /* 0x00000018045c723c */ /* 0x010fe20000041890 */
[----:B------:R1:W5:Y:S01]  /*6140*/  LDL.LU R214, [R1+0x34] ;  /* 0x0000340001d67983 */ /* 0x0003620000300800 */
[----:B------:R-:W-:Y:S01]  /*6150*/  IMAD.MOV.U32 R134, RZ, RZ, R137 ;  /* 0x000000ffff867224 */ /* 0x000fe200078e0089 */
[----:B------:R-:W-:Y:S01]  /*6160*/  MOV R139, R102 ;  /* 0x00000066008b7202 */ /* 0x000fe20000000f00 */
[----:B------:R-:W-:Y:S01]  /*6170*/  IMAD.MOV.U32 R101, RZ, RZ, R104 ;  /* 0x000000ffff657224 */ /* 0x000fe200078e0068 */
[----:B------:R1:W5:Y:S01]  /*6180*/  LDL.LU R213, [R1+0x30] ;  /* 0x0000300001d57983 */ /* 0x0003620000300800 */
        /* <DEDUP_REMOVED lines=8> */
[----:B------:R-:W-:Y:S01]  /*6210*/  IMAD.MOV.U32 R106, RZ, RZ, R210 ;  /* 0x000000ffff6a7224 */ /* 0x000fe200078e00d2 */
[----:B------:R-:W-:Y:S01]  /*6220*/  MOV R128, R107 ;  /* 0x0000006b00807202 */ /* 0x000fe20000000f00 */
[----:B------:R1:W5:Y:S01]  /*6230*/  LDL.LU R211, [R1+0x28] ;  /* 0x0000280001d37983 */ /* 0x0003620000300800 */
[----:B------:R-:W-:Y:S01]  /*6240*/  MOV R107, R209 ;  /* 0x000000d1006b7202 */ /* 0x000fe20000000f00 */
[----:B------:R-:W-:-:S02]  /*6250*/  IMAD.MOV.U32 R143, RZ, RZ, R147 ;  /* 0x000000ffff8f7224 */ /* 0x000fc400078e0093 */
[----:B------:R1:W5:Y:S01]  /*6260*/  LDL.LU R210, [R1+0x24] ;  /* 0x0000240001d27983 */ /* 0x0003620000300800 */
[----:B------:R-:W-:-:S03]  /*6270*/  MOV R147, R151 ;  /* 0x0000009700937202 */ /* 0x000fc60000000f00 */
[----:B------:R1:W5:Y:S04]  /*6280*/  LDL.LU R209, [R1+0x20] ;  /* 0x0000200001d17983 */ /* 0x0003680000300800 */
[----:B------:R1:W5:Y:S04]  /*6290*/  LDL.LU R208, [R1+0x1c] ;  /* 0x00001c0001d07983 */ /* 0x0003680000300800 */
[----:B------:R1:W5:Y:S01]  /*62a0*/  LDL.LU R151, [R1+0x18] ;  /* 0x0000180001977983 */ /* 0x0003620000300800 */
        /* <DEDUP_REMOVED lines=8> */
[----:B------:R-:W-:Y:S01]  /*6330*/  HMMA.16816.F32.BF16 R96, R4, R26, R96 ;  /* 0x0000001a0460723c */ /* 0x000fe20000041860 */
[----:B------:R-:W-:Y:S01]  /*6340*/  LDSM.16.MT88.4 R24, [R204+0x1d000] ;  /* 0x01d00000cc18783b */ /* 0x000fe20000004200 */
[----:B------:R-:W-:Y:S01]  /*6350*/  MOV R145, R128 ;  /* 0x0000008000917202 */ /* 0x000fe20000000f00 */
[----:B------:R-:W-:Y:S01]  /*6360*/  IMAD.MOV.U32 R150, RZ, RZ, R129 ;  /* 0x000000ffff967224 */ /* 0x000fe200078e0081 */
[----:B------:R-:W-:Y:S01]  /*6370*/  MOV R177, R130 ;  /* 0x0000008200b17202 */ /* 0x000fe20000000f00 */
[----:B------:R-:W-:-:S03]  /*6380*/  IMAD.MOV.U32 R176, RZ, RZ, R131 ;  /* 0x000000ffffb07224 */ /* 0x000fc600078e0083 */
[C---:B------:R-:W-:Y:S08]  /*6390*/  HMMA.16816.F32.BF16 R100, R4.reuse, R32, R116 ;  /* 0x000000200464723c */ /* 0x040ff00000041874 */
[C---:B------:R-:W-:Y:S01]  /*63a0*/  HMMA.16816.F32.BF16 R104, R4.reuse, R34, R240 ;  /* 0x000000220468723c */ /* 0x040fe200000418f0 */
[----:B------:R-:W2:Y:S07]  /*63b0*/  LDSM.16.MT88.4 R32, [R206+0x1b000] ;  /* 0x01b00000ce20783b */ /* 0x000eae0000004200 */
[C---:B------:R-:W-:Y:S08]  /*63c0*/  HMMA.16816.F32.BF16 R108, R4.reuse, R20, R108 ;  /* 0x00000014046c723c */ /* 0x040ff0000004186c */
[C---:B------:R-:W-:Y:S01]  /*63d0*/  HMMA.16816.F32.BF16 R112, R4.reuse, R22, R112 ;  /* 0x000000160470723c */ /* 0x040fe20000041870 */
[----:B------:R-:W3:Y:S07]  /*63e0*/  LDSM.16.MT88.4 R20, [R205+0x1d000] ;  /* 0x01d00000cd14783b */ /* 0x000eee0000004200 */
[C---:B------:R-:W-:Y:S08]  /*63f0*/  HMMA.16816.F32.BF16 R116, R4.reuse, R16, R124 ;  /* 0x000000100474723c */ /* 0x040ff0000004187c */
[C---:B------:R-:W-:Y:S08]  /*6400*/  HMMA.16816.F32.BF16 R124, R4.reuse, R12, R200 ;  /* 0x0000000c047c723c */ /* 0x040ff000000418c8 */
[C---:B------:R-:W-:Y:S01]  /*6410*/  HMMA.16816.F32.BF16 R128, R4.reuse, R14, R232 ;  /* 0x0000000e0480723c */ /* 0x040fe200000418e8 */
[----:B------:R-:W4:Y:S07]  /*6420*/  LDSM.16.MT88.4 R12, [R207+0x1d000] ;  /* 0x01d00000cf0c783b */ /* 0x000f2e0000004200 */
[C---:B------:R-:W-:Y:S01]  /*6430*/  HMMA.16816.F32.BF16 R88, R4.reuse, R30, R88 ;  /* 0x0000001e0458723c */ /* 0x040fe20000041858 */
[----:B------:R-:W1:Y:S01]  /*6440*/  LDSM.16.MT88.4 R28, [R207+0x1b000] ;  /* 0x01b00000cf1c783b */ /* 0x000e620000004200 */
[----:B------:R-:W-:Y:S01]  /*6450*/  MOV R241, R147 ;  /* 0x0000009300f17202 */ /* 0x000fe20000000f00 */
[----:B------:R-:W-:Y:S01]  /*6460*/  IMAD.MOV.U32 R240, RZ, RZ, R165 ;  /* 0x000000fffff07224 */ /* 0x000fe200078e00a5 */
[----:B------:R-:W-:Y:S01]  /*6470*/  MOV R243, R184 ;  /* 0x000000b800f37202 */ /* 0x000fe20000000f00 */
[----:B------:R-:W-:Y:S01]  /*6480*/  IMAD.MOV.U32 R242, RZ, RZ, R185 ;  /* 0x000000fffff27224 */ /* 0x000fe200078e00b9 */
[----:B------:R-:W-:Y:S01]  /*6490*/  MOV R147, R187 ;  /* 0x000000bb00937202 */ /* 0x000fe20000000f00 */
[----:B------:R-:W-:Y:S01]  /*64a0*/  IMAD.MOV.U32 R165, RZ, RZ, R186 ;  /* 0x000000ffffa57224 */ /* 0x000fe200078e00ba */
[C---:B--2---:R-:W-:Y:S08]  /*64b0*/  HMMA.16816.F32.BF16 R200, R4.reuse, R34, R188 ;  /* 0x0000002204c8723c */ /* 0x044ff000000418bc */
[C---:B------:R-:W-:Y:S08]  /*64c0*/  HMMA.16816.F32.BF16 R192, R4.reuse, R24, R172 ;  /* 0x0000001804c0723c */ /* 0x040ff000000418ac */
[C---:B------:R-:W-:Y:S01]  /*64d0*/  HMMA.16816.F32.BF16 R184, R4.reuse, R26, R168 ;  /* 0x0000001a04b8723c */ /* 0x040fe200000418a8 */
[----:B------:R-:W2:Y:S07]  /*64e0*/  LDSM.16.MT88.4 R24, [R205+0x1f000] ;  /* 0x01f00000cd18783b */ /* 0x000eae0000004200 */
[C---:B------:R-:W-:Y:S01]  /*64f0*/  HMMA.16816.F32.BF16 R120, R4.reuse, R18, R120 ;  /* 0x000000120478723c */ /* 0x040fe20000041878 */
[----:B------:R-:W2:Y:S07]  /*6500*/  LDSM.16.MT88.4 R16, [R206+0x1d000] ;  /* 0x01d00000ce10783b */ /* 0x000eae0000004200 */
[C---:B---3--:R-:W-:Y:S07]  /*6510*/  HMMA.16816.F32.BF16 R188, R4.reuse, R20, R160 ;  /* 0x0000001404bc723c */ /* 0x048fee00000418a0 */
[----:B------:R-:W-:Y:S01]  /*6520*/  MOV R160, R176 ;  /* 0x000000b000a07202 */ /* 0x000fe20000000f00 */
[----:B------:R-:W-:Y:S01]  /*6530*/  IMAD.MOV.U32 R163, RZ, RZ, R177 ;  /* 0x000000ffffa37224 */ /* 0x000fe200078e00b1 */
[----:B------:R-:W-:Y:S01]  /*6540*/  MOV R161, R178 ;  /* 0x000000b200a17202 */ /* 0x000fe20000000f00 */
[----:B------:R-:W-:Y:S01]  /*6550*/  IMAD.MOV.U32 R162, RZ, RZ, R179 ;  /* 0x000000ffffa27224 */ /* 0x000fe200078e00b3 */
[C---:B----4-:R-:W-:Y:S08]  /*6560*/  HMMA.16816.F32.BF16 R172, R4.reuse, R14, R64 ;  /* 0x0000000e04ac723c */ /* 0x050ff00000041840 */
[----:B------:R-:W-:Y:S01]  /*6570*/  HMMA.16816.F32.BF16 R176, R4, R12, R80 ;  /* 0x0000000c04b0723c */ /* 0x000fe20000041850 */
[----:B------:R-:W3:Y:S01]  /*6580*/  LDSM.16.MT88.4 R12, [R206+0x1f000] ;  /* 0x01f00000ce0c783b */ /* 0x000ee20000004200 */
[----:B------:R-:W-:-:S04]  /*6590*/  FFMA.FTZ R0, R231, c[0x0][0x23c], -R8 ;  /* 0x00008f00e7007a23 */ /* 0x000fc80000010808 */
[----:B------:R4:W-:Y:S02]  /*65a0*/  MUFU.EX2 R235, R0 ;  /* 0x0000000000eb7308 */ /* 0x0009e40000000800 */
[----:B-1----:R-:W-:Y:S01]  /*65b0*/  HMMA.16816.F32.BF16 R132, R4, R28, R132 ;  /* 0x0000001c0484723c */ /* 0x002fe20000041884 */
[----:B----4-:R-:W-:-:S07]  /*65c0*/  FFMA.FTZ R0, R238, c[0x0][0x23c], -R8 ;  /* 0x00008f00ee007a23 */ /* 0x010fce0000010808 */
[C---:B------:R-:W-:Y:S01]  /*65d0*/  HMMA.16816.F32.BF16 R136, R4.reuse, R30, R136 ;  /* 0x0000001e0488723c */ /* 0x040fe20000041888 */
[----:B------:R-:W1:Y:S01]  /*65e0*/  LDSM.16.MT88.4 R28, [R204+0x1f000] ;  /* 0x01f00000cc1c783b */ /* 0x000e620000004200 */
[----:B------:R4:W-:Y:S06]  /*65f0*/  MUFU.EX2 R233, R0 ;  /* 0x0000000000e97308 */ /* 0x0009ec0000000800 */
[----:B------:R-:W-:Y:S01]  /*6600*/  HMMA.16816.F32.BF16 R180, R4, R22, R84 ;  /* 0x0000001604b4723c */ /* 0x000fe20000041854 */
[----:B------:R-:W1:Y:S01]  /*6610*/  LDSM.16.MT88.4 R20, [R207+0x1f000] ;  /* 0x01f00000cf14783b */ /* 0x000e620000004200 */
[----:B----4-:R-:W-:-:S05]  /*6620*/  FFMA.FTZ R0, R239, c[0x0][0x23c], -R8 ;  /* 0x00008f00ef007a23 */ /* 0x010fca0000010808 */
[----:B------:R-:W-:Y:S01]  /*6630*/  MOV R86, R150 ;  /* 0x0000009600567202 */ /* 0x000fe20000000f00 */
[----:B------:R-:W-:Y:S01]  /*6640*/  IMAD.MOV.U32 R87, RZ, RZ, R11 ;  /* 0x000000ffff577224 */ /* 0x000fe200078e000b */
[----:B------:R4:W-:Y:S01]  /*6650*/  MUFU.EX2 R234, R0 ;  /* 0x0000000000ea7308 */ /* 0x0009e20000000800 */
[----:B------:R-:W-:Y:S02]  /*6660*/  MOV R82, R160 ;  /* 0x000000a000527202 */ /* 0x000fe40000000f00 */
        /* <DEDUP_REMOVED lines=8> */
[----:B----4-:R-:W-:Y:S01]  /*66f0*/  FFMA.FTZ R0, R10, c[0x0][0x23c], -R8 ;  /* 0x00008f000a007a23 */ /* 0x010fe20000010808 */
[----:B------:R-:W-:-:S03]  /*6700*/  MOV R166, R143 ;  /* 0x0000008f00a67202 */ /* 0x000fc60000000f00 */
[----:B------:R4:W1:Y:S01]  /*6710*/  MUFU.EX2 R232, R0 ;  /* 0x0000000000e87308 */ /* 0x0008620000000800 */
[----:B------:R-:W-:Y:S01]  /*6720*/  IMAD.MOV.U32 R67, RZ, RZ, R157 ;  /* 0x000000ffff437224 */ /* 0x000fe200078e009d */
[----:B------:R-:W-:Y:S01]  /*6730*/  MOV R150, R9 ;  /* 0x0000000900967202 */ /* 0x000fe20000000f00 */
[----:B------:R-:W-:Y:S02]  /*6740*/  IMAD.MOV.U32 R242, RZ, RZ, R158 ;  /* 0x000000fffff27224 */ /* 0x000fe400078e009e */
[----:B------:R-:W-:Y:S01]  /*6750*/  IMAD.MOV.U32 R167, RZ, RZ, R142 ;  /* 0x000000ffffa77224 */ /* 0x000fe200078e008e */
[C---:B--2---:R-:W-:Y:S08]  /*6760*/  HMMA.16816.F32.BF16 R8, R4.reuse, R24, R56 ;  /* 0x000000180408723c */ /* 0x044ff00000041838 */
[----:B------:R-:W-:Y:S01]  /*6770*/  HMMA.16816.F32.BF16 R168, R4, R16, R44 ;  /* 0x0000001004a8723c */ /* 0x000fe2000004182c */
[----:B------:R-:W-:Y:S01]  /*6780*/  IMAD.MOV.U32 R85, RZ, RZ, R240 ;  /* 0x000000ffff557224 */ /* 0x000fe200078e00f0 */
[----:B------:R-:W-:Y:S01]  /*6790*/  MOV R80, R141 ;  /* 0x0000008d00507202 */ /* 0x000fe20000000f00 */
[----:B----4-:R-:W-:Y:S01]  /*67a0*/  FFMA.FTZ R0, R86, c[0x0][0x23c], -R2 ;  /* 0x00008f0056007a23 */ /* 0x010fe20000010802 */
[----:B------:R-:W-:Y:S01]  /*67b0*/  MOV R86, R241 ;  /* 0x000000f100567202 */ /* 0x000fe20000000f00 */
[----:B------:R-:W-:Y:S01]  /*67c0*/  LDSM.16.MT88.4 R56, [R206+0x19800] ;  /* 0x01980000ce38783b */ /* 0x000fe20000004200 */
[----:B------:R-:W-:-:S03]  /*67d0*/  MOV R241, R159 ;  /* 0x0000009f00f17202 */ /* 0x000fc60000000f00 */
[----:B------:R-:W2:Y:S01]  /*67e0*/  LDSM.16.MT88.4 R156, [R204+0x19800] ;  /* 0x01980000cc9c783b */ /* 0x000ea20000004200 */
[C---:B------:R-:W-:Y:S01]  /*67f0*/  HMMA.16816.F32.BF16 R24, R4.reuse, R26, R40 ;  /* 0x0000001a0418723c */ /* 0x040fe20000041828 */
[----:B------:R-:W-:Y:S01]  /*6800*/  IMAD.MOV.U32 R47, RZ, RZ, R167 ;  /* 0x000000ffff2f7224 */ /* 0x000fe200078e00a7 */
[----:B------:R-:W-:Y:S01]  /*6810*/  MOV R46, R166 ;  /* 0x000000a6002e7202 */ /* 0x000fe20000000f00 */
[----:B------:R-:W-:Y:S01]  /*6820*/  IMAD.MOV.U32 R45, RZ, RZ, R164 ;  /* 0x000000ffff2d7224 */ /* 0x000fe200078e00a4 */
[----:B------:R-:W-:Y:S01]  /*6830*/  MOV R44, R165 ;  /* 0x000000a5002c7202 */ /* 0x000fe20000000f00 */
[----:B------:R-:W4:Y:S01]  /*6840*/  LDSM.16.MT88.4 R40, [R205+0x19800] ;  /* 0x01980000cd28783b */ /* 0x000f220000004200 */
[----:B------:R1:W-:Y:S02]  /*6850*/  MUFU.EX2 R231, R0 ;  /* 0x0000000000e77308 */ /* 0x0003e40000000800 */
[----:B---3--:R-:W-:Y:S01]  /*6860*/  HMMA.16816.F32.BF16 R164, R4, R12, R48 ;  /* 0x0000000c04a4723c */ /* 0x008fe20000041830 */
[----:B------:R-:W3:Y:S01]  /*6870*/  LDSM.16.MT88.4 R48, [R207+0x19800] ;  /* 0x01980000cf30783b */ /* 0x000ee20000004200 */
[----:B-1----:R-:W-:-:S04]  /*6880*/  FFMA.FTZ R0, R150, c[0x0][0x23c], -R2 ;  /* 0x00008f0096007a23 */ /* 0x002fc80000010802 */
[----:B------:R1:W-:Y:S02]  /*6890*/  MUFU.EX2 R150, R0 ;  /* 0x0000000000967308 */ /* 0x0003e40000000800 */
[--C-:B-1----:R-:W-:Y:S02]  /*68a0*/  FFMA.FTZ R0, R81, c[0x0][0x23c], -R2.reuse ;  /* 0x00008f0051007a23 */ /* 0x102fe40000010802 */
[----:B------:R-:W-:Y:S02]  /*68b0*/  FFMA.FTZ R2, R67, c[0x0][0x23c], -R2 ;  /* 0x00008f0043027a23 */ /* 0x000fe40000010802 */
[----:B------:R-:W-:Y:S01]  /*68c0*/  IMAD.MOV.U32 R81, RZ, RZ, R82 ;  /* 0x000000ffff517224 */ /* 0x000fe200078e0052 */
[----:B------:R-:W-:Y:S01]  /*68d0*/  MOV R82, R83 ;  /* 0x0000005300527202 */ /* 0x000fe20000000f00 */
[----:B------:R-:W-:Y:S01]  /*68e0*/  IMAD.MOV.U32 R83, RZ, RZ, R149 ;  /* 0x000000ffff537224 */ /* 0x000fe200078e0095 */
[----:B------:R1:W-:Y:S01]  /*68f0*/  MUFU.EX2 R238, R2 ;  /* 0x0000000200ee7308 */ /* 0x0003e20000000800 */
[C---:B------:R-:W-:Y:S01]  /*6900*/  HMMA.16816.F32.BF16 R196, R4.reuse, R32, R196 ;  /* 0x0000002004c4723c */ /* 0x040fe200000418c4 */
[----:B------:R-:W-:Y:S01]  /*6910*/  IMAD.MOV.U32 R240, RZ, RZ, R140 ;  /* 0x000000fffff07224 */ /* 0x000fe200078e008c */
[----:B------:R-:W-:Y:S01]  /*6920*/  MOV R239, R80 ;  /* 0x0000005000ef7202 */ /* 0x000fe20000000f00 */
[----:B------:R-:W-:Y:S04]  /*6930*/  LDSM.16.MT88.4 R64, [R204+0x1b800] ;  /* 0x01b80000cc40783b */ /* 0x000fe80000004200 */
[----:B------:R2:W2:Y:S01]  /*6940*/  MUFU.EX2 R149, R0 ;  /* 0x0000000000957308 */ /* 0x0004a20000000800 */
[C---:B------:R-:W-:Y:S01]  /*6950*/  HMMA.16816.F32.BF16 R32, R4.reuse, R18, R72 ;  /* 0x000000120420723c */ /* 0x040fe20000041848 */
[----:B------:R-:W-:Y:S07]  /*6960*/  LDSM.16.MT88.4 R72, [R205+0x1b800] ;  /* 0x01b80000cd48783b */ /* 0x000fee0000004200 */
[----:B------:R-:W-:Y:S01]  /*6970*/  HMMA.16816.F32.BF16 R16, R4, R28, R60 ;  /* 0x0000001c0410723c */ /* 0x000fe2000004183c */
[----:B-1----:R-:W-:-:S02]  /*6980*/  MOV R2, R146 ;  /* 0x0000009200027202 */ /* 0x002fc40000000f00 */
[----:B------:R-:W-:-:S05]  /*6990*/  F2FP.BF16.PACK_AB R146, R232, R234 ;  /* 0x000000eae892723e */ /* 0x000fca00000010ff */
[----:B------:R-:W-:Y:S01]  /*69a0*/  HMMA.16816.F32.BF16 R140, R4, R20, R52 ;  /* 0x00000014048c723c */ /* 0x000fe20000041834 */
[----:B--2---:R-:W-:Y:S01]  /*69b0*/  IMAD.MOV.U32 R0, RZ, RZ, R147 ;  /* 0x000000ffff007224 */ /* 0x004fe200078e0093 */
[----:B------:R-:W-:-:S06]  /*69c0*/  F2FP.BF16.PACK_AB R147, R238, R149 ;  /* 0x00000095ee93723e */ /* 0x000fcc00000010ff */
[C---:B------:R-:W-:Y:S08]  /*69d0*/  HMMA.16816.F32.BF16 R28, R4.reuse, R30, R68 ;  /* 0x0000001e041c723c */ /* 0x040ff00000041844 */
[C---:B------:R-:W-:Y:S08]  /*69e0*/  HMMA.16816.F32.BF16 R20, R4.reuse, R22, R76 ;  /* 0x000000160414723c */ /* 0x040ff0000004184c */
[----:B------:R-:W-:Y:S07]  /*69f0*/  HMMA.16816.F32.BF16 R12, R4, R14, R36 ;  /* 0x0000000e040c723c */ /* 0x000fee0000041824 */
[----:B------:R-:W-:Y:S01]  /*6a00*/  MOV R5, R144 ;  /* 0x0000009000057202 */ /* 0x000fe20000000f00 */
[----:B------:R-:W-:Y:S01]  /*6a10*/  IMAD.MOV.U32 R4, RZ, RZ, R145 ;  /* 0x000000ffff047224 */ /* 0x000fe200078e0091 */
[----:B------:R-:W-:-:S02]  /*6a20*/  F2FP.BF16.PACK_AB R144, R233, R235 ;  /* 0x000000ebe990723e */ /* 0x000fc400000010ff */
[----:B------:R-:W-:-:S07]  /*6a30*/  F2FP.BF16.PACK_AB R145, R150, R231 ;  /* 0x000000e79691723e */ /* 0x000fce00000010ff */
[C---:B------:R-:W-:Y:S08]  /*6a40*/  HMMA.16816.F32.BF16 R152, R144.reuse, R156, R152 ;  /* 0x0000009c9098723c */ /* 0x040ff00000041898 */
[C---:B------:R-:W-:Y:S01]  /*6a50*/  HMMA.16816.F32.BF16 R156, R144.reuse, R158, R88 ;  /* 0x0000009e909c723c */ /* 0x040fe20000041858 */
[----:B------:R-:W1:Y:S07]  /*6a60*/  LDSM.16.MT88.4 R88, [R206+0x1b800] ;  /* 0x01b80000ce58783b */ /* 0x000e6e0000004200 */
[C---:B----4-:R-:W-:Y:S07]  /*6a70*/  HMMA.16816.F32.BF16 R36, R144.reuse, R40, R92 ;  /* 0x000000289024723c */ /* 0x050fee000004185c */
[----:B------:R-:W-:Y:S01]  /*6a80*/  MOV R92, R44 ;  /* 0x0000002c005c7202 */ /* 0x000fe20000000f00 */
[----:B------:R-:W-:Y:S01]  /*6a90*/  IMAD.MOV.U32 R94, RZ, RZ, R46 ;  /* 0x000000ffff5e7224 */ /* 0x000fe200078e002e */
[----:B------:R-:W-:Y:S01]  /*6aa0*/  MOV R93, R45 ;  /* 0x0000002d005d7202 */ /* 0x000fe20000000f00 */
[C---:B------:R-:W-:Y:S01]  /*6ab0*/  HMMA.16816.F32.BF16 R40, R144.reuse, R42, R96 ;  /* 0x0000002a9028723c */ /* 0x040fe20000041860 */
[----:B------:R-:W-:Y:S01]  /*6ac0*/  MOV R95, R47 ;  /* 0x0000002f005f7202 */ /* 0x000fe20000000f00 */
[----:B------:R-:W2:Y:S06]  /*6ad0*/  LDSM.16.MT88.4 R96, [R204+0x1d800] ;  /* 0x01d80000cc60783b */ /* 0x000eac0000004200 */
[C---:B---3--:R-:W-:Y:S08]  /*6ae0*/  HMMA.16816.F32.BF16 R44, R144.reuse, R48, R100 ;  /* 0x00000030902c723c */ /* 0x048ff00000041864 */
[----:B------:R-:W-:Y:S01]  /*6af0*/  HMMA.16816.F32.BF16 R48, R144, R50, R104 ;  /* 0x000000329030723c */ /* 0x000fe20000041868 */
[----:B------:R-:W3:Y:S01]  /*6b00*/  LDSM.16.MT88.4 R104, [R205+0x1d800] ;  /* 0x01d80000cd68783b */ /* 0x000ee20000004200 */
[----:B------:R-:W-:Y:S01]  /*6b10*/  IMAD.MOV.U32 R7, RZ, RZ, R81 ;  /* 0x000000ffff077224 */ /* 0x000fe200078e0051 */
[----:B------:R-:W-:Y:S01]  /*6b20*/  MOV R63, R82 ;  /* 0x00000052003f7202 */ /* 0x000fe20000000f00 */
[----:B------:R-:W-:-:S02]  /*6b30*/  IMAD.MOV.U32 R6, RZ, RZ, R83 ;  /* 0x000000ffff067224 */ /* 0x000fc400078e0053 */
[----:B------:R-:W4:Y:S01]  /*6b40*/  LDSM.16.MT88.4 R80, [R207+0x1b800] ;  /* 0x01b80000cf50783b */ /* 0x000f220000004200 */
[----:B------:R-:W-:Y:S01]  /*6b50*/  IMAD.MOV.U32 R101, RZ, RZ, R84 ;  /* 0x000000ffff657224 */ /* 0x000fe200078e0054 */
[C---:B------:R-:W-:Y:S01]  /*6b60*/  HMMA.16816.F32.BF16 R52, R144.reuse, R56, R108 ;  /* 0x000000389034723c */ /* 0x040fe2000004186c */
[----:B------:R-:W-:Y:S02]  /*6b70*/  MOV R102, R85 ;  /* 0x0000005500667202 */ /* 0x000fe40000000f00 */
[----:B------:R-:W-:Y:S02]  /*6b80*/  MOV R103, R86 ;  /* 0x0000005600677202 */ /* 0x000fe40000000f00 */
[----:B------:R-:W-:Y:S02]  /*6b90*/  MOV R100, R63 ;  /* 0x0000003f00647202 */ /* 0x000fe40000000f00 */
[----:B------:R-:W-:Y:S02]  /*6ba0*/  IMAD.MOV.U32 R111, RZ, RZ, R87 ;  /* 0x000000ffff6f7224 */ /* 0x000fe400078e0057 */
[C---:B-1----:R-:W-:Y:S08]  /*6bb0*/  HMMA.16816.F32.BF16 R84, R144.reuse, R88, R196 ;  /* 0x000000589054723c */ /* 0x042ff000000418c4 */
[----:B------:R-:W-:Y:S01]  /*6bc0*/  HMMA.16816.F32.BF16 R88, R144, R90, R200 ;  /* 0x0000005a9058723c */ /* 0x000fe200000418c8 */
[----:B------:R-:W-:Y:S01]  /*6bd0*/  MOV R198, R100 ;  /* 0x0000006400c67202 */ /* 0x000fe20000000f00 */
[----:B------:R-:W-:Y:S01]  /*6be0*/  IMAD.MOV.U32 R197, RZ, RZ, R101 ;  /* 0x000000ffffc57224 */ /* 0x000fe200078e0065 */
[----:B------:R-:W-:-:S04]  /*6bf0*/  MOV R196, R102 ;  /* 0x0000006600c47202 */ /* 0x000fc80000000f00 */
[----:B------:R-:W-:Y:S01]  /*6c00*/  MOV R200, R92 ;  /* 0x0000005c00c87202 */ /* 0x000fe20000000f00 */
[----:B------:R-:W-:Y:S01]  /*6c10*/  IMAD.MOV.U32 R201, RZ, RZ, R93 ;  /* 0x000000ffffc97224 */ /* 0x000fe200078e005d */
[----:B------:R-:W-:Y:S02]  /*6c20*/  MOV R202, R94 ;  /* 0x0000005e00ca7202 */ /* 0x000fe40000000f00 */
[----:B------:R-:W-:Y:S02]  /*6c30*/  MOV R203, R95 ;  /* 0x0000005f00cb7202 */ /* 0x000fe40000000f00 */
[C---:B--2---:R-:W-:Y:S07]  /*6c40*/  HMMA.16816.F32.BF16 R92, R144.reuse, R96, R192 ;  /* 0x00000060905c723c */ /* 0x044fee00000418c0 */
[----:B------:R-:W-:Y:S01]  /*6c50*/  IMAD.MOV.U32 R192, RZ, RZ, R103 ;  /* 0x000000ffffc07224 */ /* 0x000fe200078e0067 */
[C---:B------:R-:W-:Y:S07]  /*6c60*/  HMMA.16816.F32.BF16 R96, R144.reuse, R98, R184 ;  /* 0x000000629060723c */ /* 0x040fee00000418b8 */
[----:B------:R-:W-:Y:S01]  /*6c70*/  MOV R184, R160 ;  /* 0x000000a000b87202 */ /* 0x000fe20000000f00 */
[----:B---3--:R-:W-:Y:S01]  /*6c80*/  HMMA.16816.F32.BF16 R100, R144, R104, R188 ;  /* 0x000000689064723c */ /* 0x008fe200000418bc */
[----:B------:R-:W-:Y:S01]  /*6c90*/  MOV R185, R161 ;  /* 0x000000a100b97202 */ /* 0x000fe20000000f00 */
[----:B------:R-:W-:-:S05]  /*6ca0*/  IMAD.MOV.U32 R186, RZ, RZ, R162 ;  /* 0x000000ffffba7224 */ /* 0x000fca00078e00a2 */
[----:B------:R-:W-:Y:S01]  /*6cb0*/  MOV R191, R7 ;  /* 0x0000000700bf7202 */ /* 0x000fe20000000f00 */
[----:B------:R-:W-:Y:S01]  /*6cc0*/  FADD.FTZ R0, R0, R184 ;  /* 0x000000b800007221 */ /* 0x000fe20000010000 */
[----:B------:R-:W-:Y:S02]  /*6cd0*/  MOV R187, R163 ;  /* 0x000000a300bb7202 */ /* 0x000fe40000000f00 */
[----:B------:R-:W-:Y:S01]  /*6ce0*/  MOV R193, R4 ;  /* 0x0000000400c17202 */ /* 0x000fe20000000f00 */
[----:B------:R-:W-:Y:S01]  /*6cf0*/  FADD.FTZ R2, R2, R191 ;  /* 0x000000bf02027221 */ /* 0x000fe20000010000 */
[----:B------:R-:W-:Y:S01]  /*6d00*/  MOV R194, R5 ;  /* 0x0000000500c27202 */ /* 0x000fe20000000f00 */
[----:B------:R-:W-:Y:S01]  /*6d10*/  FADD.FTZ R0, R186, R0 ;  /* 0x00000000ba007221 */ /* 0x000fe20000010000 */
[----:B------:R-:W-:Y:S01]  /*6d20*/  HMMA.16816.F32.BF16 R60, R144, R64, R116 ;  /* 0x00000040903c723c */ /* 0x000fe20000041874 */
[----:B------:R-:W-:Y:S01]  /*6d30*/  FADD.FTZ R2, R185, R2 ;  /* 0x00000002b9027221 */ /* 0x000fe20000010000 */
[----:B------:R-:W-:Y:S01]  /*6d40*/  LDSM.16.MT88.4 R160, [R207+0x1f800] ;  /* 0x01f80000cfa0783b */ /* 0x000fe20000004200 */
[----:B------:R-:W-:-:S02]  /*6d50*/  FADD.FTZ R0, R192, R0 ;  /* 0x00000000c0007221 */ /* 0x000fc40000010000 */
[----:B------:R-:W-:-:S03]  /*6d60*/  FADD.FTZ R2, R187, R2 ;  /* 0x00000002bb027221 */ /* 0x000fc60000010000 */
[----:B------:R-:W-:Y:S01]  /*6d70*/  HMMA.16816.F32.BF16 R68, R144, R72, R124 ;  /* 0x000000489044723c */ /* 0x000fe2000004187c */
[----:B------:R-:W-:Y:S02]  /*6d80*/  IMAD.MOV.U32 R195, RZ, RZ, R6 ;  /* 0x000000ffffc37224 */ /* 0x000fe400078e0006 */
[----:B------:R-:W-:Y:S01]  /*6d90*/  LDSM.16.MT88.4 R4, [R206+0x1f800] ;  /* 0x01f80000ce04783b */ /* 0x000fe20000004200 */
[----:B------:R-:W-:-:S04]  /*6da0*/  FADD.FTZ R2, R193, R2 ;  /* 0x00000002c1027221 */ /* 0x000fc80000010000 */
[----:B----4-:R-:W-:Y:S01]  /*6db0*/  HMMA.16816.F32.BF16 R76, R144, R80, R132 ;  /* 0x00000050904c723c */ /* 0x010fe20000041884 */
[----:B------:R-:W-:-:S07]  /*6dc0*/  FADD.FTZ R0, R194, R0 ;  /* 0x00000000c2007221 */ /* 0x000fce0000010000 */
[----:B------:R-:W-:Y:S01]  /*6dd0*/  HMMA.16816.F32.BF16 R56, R144, R58, R112 ;  /* 0x0000003a9038723c */ /* 0x000fe20000041870 */
[----:B------:R-:W1:Y:S01]  /*6de0*/  LDSM.16.MT88.4 R112, [R207+0x1d800] ;  /* 0x01d80000cf70783b */ /* 0x000e620000004200 */
[----:B------:R-:W-:-:S06]  /*6df0*/  FADD.FTZ R2, R195, R2 ;  /* 0x00000002c3027221 */ /* 0x000fcc0000010000 */
[----:B------:R-:W-:Y:S01]  /*6e00*/  HMMA.16816.F32.BF16 R64, R144, R66, R120 ;  /* 0x000000429040723c */ /* 0x000fe20000041878 */
[----:B------:R-:W2:Y:S01]  /*6e10*/  LDSM.16.MT88.4 R120, [R206+0x1d800] ;  /* 0x01d80000ce78783b */ /* 0x000ea20000004200 */
[----:B------:R-:W-:-:S06]  /*6e20*/  FADD.FTZ R0, R200, R0 ;  /* 0x00000000c8007221 */ /* 0x000fcc0000010000 */
[C---:B------:R-:W-:Y:S01]  /*6e30*/  HMMA.16816.F32.BF16 R72, R144.reuse, R74, R128 ;  /* 0x0000004a9048723c */ /* 0x040fe20000041880 */
[----:B------:R-:W3:Y:S07]  /*6e40*/  LDSM.16.MT88.4 R128, [R204+0x1f800] ;  /* 0x01f80000cc80783b */ /* 0x000eee0000004200 */
[----:B------:R-:W-:Y:S01]  /*6e50*/  HMMA.16816.F32.BF16 R80, R144, R82, R136 ;  /* 0x000000529050723c */ /* 0x000fe20000041888 */
[----:B------:R-:W4:Y:S01]  /*6e60*/  LDSM.16.MT88.4 R136, [R205+0x1f800] ;  /* 0x01f80000cd88783b */ /* 0x000f220000004200 */
[----:B------:R-:W-:-:S02]  /*6e70*/  FADD.FTZ R2, R201, R2 ;  /* 0x00000002c9027221 */ /* 0x000fc40000010000 */
[----:B------:R-:W-:Y:S02]  /*6e80*/  FADD.FTZ R0, R202, R0 ;  /* 0x00000000ca007221 */ /* 0x000fe40000010000 */
[----:B------:R-:W-:Y:S02]  /*6e90*/  FADD.FTZ R2, R203, R2 ;  /* 0x00000002cb027221 */ /* 0x000fe40000010000 */
[----:B------:R-:W-:Y:S01]  /*6ea0*/  FADD.FTZ R0, R196, R0 ;  /* 0x00000000c4007221 */ /* 0x000fe20000010000 */
[----:B------:R-:W-:Y:S01]  /*6eb0*/  MOV R199, R111 ;  /* 0x0000006f00c77202 */ /* 0x000fe20000000f00 */
[----:B------:R-:W-:Y:S02]  /*6ec0*/  FADD.FTZ R2, R197, R2 ;  /* 0x00000002c5027221 */ /* 0x000fe40000010000 */
        /* <DEDUP_REMOVED lines=30> */
[----:B------:R-:W-:Y:S01]  /*70b0*/  USHF.R.S32.HI UR20, URZ, 0x1f, UR5 ;  /* 0x0000001f3f147899 */ /* 0x000fe20008011405 */
[--C-:B------:R-:W-:Y:S01]  /*70c0*/  SHF.R.S32.HI R5, RZ, 0x1f, R248.reuse ;  /* 0x0000001fff057819 */ /* 0x100fe200000114f8 */
[----:B------:R-:W-:Y:S01]  /*70d0*/  ULDC.64 UR6, c[0x0][0x1b8] ;  /* 0x00006e0000067ab9 */ /* 0x000fe20000000a00 */
[----:B------:R-:W3:Y:S01]  /*70e0*/  LDL R197, [R1+0xc] ;  /* 0x00000c0001c57983 */ /* 0x000ee20000100800 */
[----:B------:R-:W-:Y:S01]  /*70f0*/  UIMAD UR6, UR20, UR6, URZ ;  /* 0x00000006140672a4 */ /* 0x000fe2000f8e023f */
[----:B------:R-:W-:Y:S01]  /*7100*/  IMAD.U32 R6, RZ, RZ, UR5 ;  /* 0x00000005ff067e24 */ /* 0x000fe2000f8e00ff */
[----:B------:R-:W-:Y:S01]  /*7110*/  ULDC.64 UR8, c[0x0][0x1b0] ;  /* 0x00006c0000087ab9 */ /* 0x000fe20000000a00 */
[----:B------:R-:W4:Y:S01]  /*7120*/  LDL R198, [R1+0x8] ;  /* 0x0000080001c67983 */ /* 0x000f220000100800 */
[----:B------:R-:W-:Y:S01]  /*7130*/  IMAD.MOV.U32 R4, RZ, RZ, R248 ;  /* 0x000000ffff047224 */ /* 0x000fe200078e00f8 */
[----:B------:R-:W-:Y:S01]  /*7140*/  UIMAD UR6, UR5, UR7, UR6 ;  /* 0x00000007050672a4 */ /* 0x000fe2000f8e0206 */
[----:B------:R-:W-:Y:S01]  /*7150*/  IMAD.U32 R0, RZ, RZ, UR5 ;  /* 0x00000005ff007e24 */ /* 0x000fe2000f8e00ff */
[----:B------:R-:W4:Y:S01]  /*7160*/  LDL R199, [R1+0x10] ;  /* 0x0000100001c77983 */ /* 0x000f220000100800 */
[----:B------:R-:W-:Y:S01]  /*7170*/  UIMAD UR8, UR20, UR8, URZ ;  /* 0x00000008140872a4 */ /* 0x000fe2000f8e023f */
[--C-:B------:R-:W-:Y:S01]  /*7180*/  IMAD.WIDE.U32 R6, R6, c[0x0][0x1b0], R4.reuse ;  /* 0x00006c0006067a25 */ /* 0x100fe200078e0004 */
[----:B------:R-:W-:Y:S01]  /*7190*/  UIADD3 UR7, UR16, 0x3f, URZ ;  /* 0x0000003f10077890 */ /* 0x000fe2000fffe03f */
[----:B------:R-:W1:Y:S01]  /*71a0*/  S2R R242, SR_TID.X ;  /* 0x0000000000f27919 */ /* 0x000e620000002100 */
[----:B------:R-:W-:Y:S01]  /*71b0*/  UIMAD UR8, UR5, UR9, UR8 ;  /* 0x00000009050872a4 */ /* 0x000fe2000f8e0208 */
[----:B------:R-:W-:Y:S01]  /*71c0*/  IMAD.WIDE.U32 R4, R0, c[0x0][0x1b8], R4 ;  /* 0x00006e0000047a25 */ /* 0x000fe200078e0004 */
[----:B------:R-:W-:Y:S01]  /*71d0*/  IADD3 R0, P1, R6, UR12, RZ ;  /* 0x0000000c06007c10 */ /* 0x000fe2000ff3e0ff */
[----:B------:R-:W-:-:S02]  /*71e0*/  USHF.R.S32.HI UR5, URZ, 0x1f, UR7 ;  /* 0x0000001f3f057899 */ /* 0x000fc40008011407 */
[----:B------:R-:W-:Y:S01]  /*71f0*/  IMAD.U32 R239, RZ, RZ, UR6 ;  /* 0x00000006ffef7e24 */ /* 0x000fe2000f8e00ff */
[----:B------:R-:W-:Y:S01]  /*7200*/  IADD3 R2, P0, R4, UR14, RZ ;  /* 0x0000000e04027c10 */ /* 0x000fe2000ff1e0ff */
[----:B------:R-:W-:Y:S01]  /*7210*/  IMAD.U32 R240, RZ, RZ, UR8 ;  /* 0x00000008fff07e24 */ /* 0x000fe2000f8e00ff */
[----:B------:R-:W-:Y:S01]  /*7220*/  ULEA.HI UR7, UR5, UR7, URZ, 0x6 ;  /* 0x0000000705077291 */ /* 0x000fe2000f8f303f */
[----:B------:R-:W-:Y:S01]  /*7230*/  IMAD.U32 R4, RZ, RZ, UR16 ;  /* 0x00000010ff047e24 */ /* 0x000fe2000f8e00ff */
[----:B------:R-:W-:Y:S01]  /*7240*/  IADD3.X R239, R239, UR11, R5, P0, !PT ;  /* 0x0000000befef7c10 */ /* 0x000fe200087fe405 */
[----:B------:R-:W-:Y:S01]  /*7250*/  IMAD.MOV.U32 R150, RZ, RZ, R3 ;  /* 0x000000ffff967224 */ /* 0x000fe200078e0003 */
[----:B------:R-:W-:Y:S01]  /*7260*/  LEA R241, P0, R2, c[0x0][0x170], 0x1 ;  /* 0x00005c0002f17a11 */ /* 0x000fe200078008ff */
[----:B------:R-:W-:Y:S01]  /*7270*/  IMAD.MOV.U32 R149, RZ, RZ, R148 ;  /* 0x000000ffff957224 */ /* 0x000fe200078e0094 */
[----:B------:R-:W-:Y:S01]  /*7280*/  IADD3.X R240, R240, UR10, R7, P1, !PT ;  /* 0x0000000af0f07c10 */ /* 0x000fe20008ffe407 */
[----:B------:R-:W-:Y:S01]  /*7290*/  ULEA.HI.SX32 UR5, UR7, 0xfffffffe, 0x1a ;  /* 0xfffffffe07057891 */ /* 0x000fe2000f8fd23f */
[----:B------:R-:W-:Y:S01]  /*72a0*/  LEA.HI.X R239, R2, c[0x0][0x174], R239, 0x1, P0 ;  /* 0x00005d0002ef7a11 */ /* 0x000fe200000f0cef */
[----:B------:R-:W-:Y:S01]  /*72b0*/  ULEA.HI.SX32 UR8, UR7, 0xfffffffd, 0x1a ;  /* 0xfffffffd07087891 */ /* 0x000fe2000f8fd23f */
[----:B------:R-:W-:Y:S01]  /*72c0*/  IADD3 R234, P0, R236, 0x20, RZ ;  /* 0x00000020ecea7810 */ /* 0x000fe20007f1e0ff */
[----:B------:R-:W-:Y:S01]  /*72d0*/  UMOV UR11, URZ ;  /* 0x0000003f000b7c82 */ /* 0x000fe20008000000 */
[----:B------:R-:W-:Y:S01]  /*72e0*/  ISETP.GE.AND P4, PT, R248, c[0x0][0x220], PT ;  /* 0x00008800f8007a0c */ /* 0x000fe20003f86270 */
[----:B------:R-:W-:Y:S01]  /*72f0*/  ULDC.64 UR6, c[0x0][0x1a0] ;  /* 0x0000680000067ab9 */ /* 0x000fe20000000a00 */
[----:B-1----:R-:W-:-:S02]  /*7300*/  LOP3.LUT R8, R242, 0x3, RZ, 0xc0, !PT ;  /* 0x00000003f2087812 */ /* 0x002fc400078ec0ff */
[----:B------:R-:W-:Y:S01]  /*7310*/  LEA R242, P1, R0, c[0x0][0x168], 0x1 ;  /* 0x00005a0000f27a11 */ /* 0x000fe200078208ff */
[----:B------:R-:W-:-:S03]  /*7320*/  IMAD.X R235, RZ, RZ, R237, P0 ;  /* 0x000000ffffeb7224 */ /* 0x000fc600000e06ed */
[----:B------:R-:W-:Y:S01]  /*7330*/  LEA.HI.X R240, R0, c[0x0][0x16c], R240, 0x1, P1 ;  /* 0x00005b0000f07a11 */ /* 0x000fe200008f0cf0 */
[----:B--2---:R-:W-:Y:S01]  /*7340*/  IMAD R6, R8, -0x2, R243 ;  /* 0xfffffffe08067824 */ /* 0x004fe200078e02f3 */
[----:B---3--:R-:W-:-:S04]  /*7350*/  ISETP.GE.AND P3, PT, R197, c[0x0][0x220], PT ;  /* 0x00008800c5007a0c */ /* 0x008fc80003f66270 */
[----:B------:R-:W-:Y:S02]  /*7360*/  IADD3 R243, R4, -UR17, R6 ;  /* 0x8000001104f37c10 */ /* 0x000fe4000fffe006 */
[----:B----4-:R-:W-:Y:S02]  /*7370*/  ISETP.GE.AND P2, PT, R198, c[0x0][0x220], PT ;  /* 0x00008800c6007a0c */ /* 0x010fe40003f46270 */
[----:B------:R-:W-:Y:S01]  /*7380*/  ISETP.GE.AND P1, PT, R199, c[0x0][0x220], PT ;  /* 0x00008800c7007a0c */ /* 0x000fe20003f26270 */
[----:B------:R-:W-:Y:S05]  /*7390*/  BRA `(.L_x_373) ;  /* 0x0000045000007947 */ /* 0x000fea0003800000 */
.L_x_375:
        /* <DEDUP_REMOVED lines=9> */
[----:B------:R-:W-:Y:S03]  /*7430*/  @!P4 SHF.R.S32.HI R171, RZ, 0x1f, R0 ;  /* 0x0000001fffabc819 */ /* 0x000fe60000011400 */
[----:B------:R-:W-:Y:S02]  /*7440*/  @!P4 IMAD R174, R174, c[0x0][0x198], RZ ;  /* 0x00006600aeaeca24 */ /* 0x000fe400078e02ff */
[----:B------:R-:W-:Y:S02]  /*7450*/  @!P4 IMAD R172, R171, c[0x0][0x198], RZ ;  /* 0x00006600abacca24 */ /* 0x000fe400078e02ff */
[----:B------:R-:W-:Y:S02]  /*7460*/  @!P4 IMAD R174, R148, c[0x0][0x19c], R174 ;  /* 0x0000670094aeca24 */ /* 0x000fe400078e02ae */
[----:B------:R-:W-:Y:S02]  /*7470*/  @!P4 IMAD R0, R0, c[0x0][0x19c], R172 ;  /* 0x000067000000ca24 */ /* 0x000fe400078e02ac */
[----:B------:R-:W-:Y:S04]  /*7480*/  @!P4 IMAD.WIDE.U32 R172, R173, c[0x0][0x198], RZ ;  /* 0x00006600adacca25 */ /* 0x000fe800078e00ff */
[----:B------:R-:W-:Y:S01]  /*7490*/  @!P4 IMAD.IADD R174, R173, 0x1, R174 ;  /* 0x00000001adaec824 */ /* 0x000fe200078e02ae */
[-C--:B------:R-:W-:Y:S01]  /*74a0*/  @!P4 LEA R148, P6, R172, R246.reuse, 0x6 ;  /* 0x000000f6ac94c211 */ /* 0x080fe200078c30ff */
[----:B------:R-:W-:Y:S03]  /*74b0*/  @!P4 IMAD.WIDE.U32 R170, R170, c[0x0][0x198], RZ ;  /* 0x00006600aaaaca25 */ /* 0x000fe600078e00ff */
[-C--:B------:R-:W-:Y:S01]  /*74c0*/  @!P4 LEA.HI.X R174, R172, R245.reuse, R174, 0x6, P6 ;  /* 0x000000f5acaec211 */ /* 0x080fe200030f34ae */
[----:B------:R-:W-:Y:S01]  /*74d0*/  @!P4 IMAD.IADD R0, R171, 0x1, R0 ;  /* 0x00000001ab00c824 */ /* 0x000fe200078e0200 */
[----:B------:R-:W-:Y:S02]  /*74e0*/  @!P4 LEA R172, P6, R148, c[0x0][0x168], 0x1 ;  /* 0x00005a0094acca11 */ /* 0x000fe400078c08ff */
[----:B------:R-:W-:Y:S02]  /*74f0*/  @!P4 LEA R175, P0, R170, R246, 0x6 ;  /* 0x000000f6aaafc211 */ /* 0x000fe400078030ff */
[----:B------:R-:W-:Y:S02]  /*7500*/  @!P4 LEA.HI.X R173, R148, c[0x0][0x16c], R174, 0x1, P6 ;  /* 0x00005b0094adca11 */ /* 0x000fe400030f0cae */
[----:B------:R-:W-:Y:S02]  /*7510*/  @!P4 LEA.HI.X R170, R170, R245, R0, 0x6, P0 ;  /* 0x000000f5aaaac211 */ /* 0x000fe400000f3400 */
[----:B------:R-:W-:Y:S01]  /*7520*/  @!P4 IADD3 R0, P0, R175, UR25, RZ ;  /* 0x00000019af00cc10 */ /* 0x000fe2000ff1e0ff */
[----:B------:R-:W-:Y:S01]  /*7530*/  @!PT LDS RZ, [RZ] ;  /* 0x00000000fffff984 */ /* 0x000fe20000000800 */
[----:B------:R-:W-:Y:S01]  /*7540*/  @!PT LDS RZ, [RZ] ;  /* 0x00000000fffff984 */ /* 0x000fe20000000800 */
[----:B------:R-:W-:Y:S01]  /*7550*/  @!PT LDS RZ, [RZ] ;  /* 0x00000000fffff984 */ /* 0x000fe20000000800 */
[----:B------:R1:W-:Y:S03]  /*7560*/  @!P4 LDGSTS.E.BYPASS.LTC128B.128 [R230+0x10000], [R172.64] ;  /* 0x10000000ace6cfae */ /* 0x0003e6000b901d52 */
[----:B------:R-:W-:Y:S01]  /*7570*/  @!P4 IADD3.X R171, R170, UR26, RZ, P0, !PT ;  /* 0x0000001aaaabcc10 */ /* 0x000fe200087fe4ff */
[----:B------:R1:W-:Y:S01]  /*7580*/  @P3 STS.128 [R230+0x12000], RZ ;  /* 0x012000ffe6003388 */ /* 0x0003e20000000c00 */
[C---:B------:R-:W-:Y:S03]  /*7590*/  @!P4 LEA R170, P0, R0.reuse, c[0x0][0x168], 0x1 ;  /* 0x00005a0000aaca11 */ /* 0x040fe600078008ff */
        /* <DEDUP_REMOVED lines=37> */
.L_x_373:
[----:B------:R-:W-:Y:S01]  /*77f0*/  UIADD3 UR10, UR5, -UR11, URZ ;  /* 0x8000000b050a7290 */ /* 0x000fe2000fffe03f */
[----:B------:R-:W-:Y:S04]  /*7800*/  DEPBAR.LE SB0, 0x0 ;  /* 0x000080000000791a */ /* 0x000fe80000000000 */
[----:B------:R-:W-:Y:S01]  /*7810*/  USHF.R.S32.HI UR9, URZ, 0x1f, UR10 ;  /* 0x0000001f3f097899 */ /* 0x000fe2000801140a */
[----:B------:R-:W-:Y:S01]  /*7820*/  BAR.SYNC.DEFER_BLOCKING 0x0 ;  /* 0x0000000000007b1d */ /* 0x000fe20000010000 */
[----:B------:R-:W-:Y:S01]  /*7830*/  IMAD.U32 R4, RZ, RZ, UR10 ;  /* 0x0000000aff047e24 */ /* 0x000fe2000f8e00ff */
[----:B------:R-:W-:Y:S01]  /*7840*/  UIMAD.WIDE.U32 UR20, UR10, UR6, URZ ;  /* 0x000000060a1472a5 */ /* 0x000fe2000f8e003f */
[----:B------:R-:W-:Y:S01]  /*7850*/  IMAD.U32 R2, RZ, RZ, UR10 ;  /* 0x0000000aff027e24 */ /* 0x000fe2000f8e00ff */
[----:B------:R-:W-:Y:S01]  /*7860*/  UIMAD UR9, UR9, UR6, URZ ;  /* 0x00000006090972a4 */ /* 0x000fe2000f8e023f */
[----:B------:R-:W-:Y:S01]  /*7870*/  IMAD.U32 R3, RZ, RZ, UR10 ;  /* 0x0000000aff037e24 */ /* 0x000fe2000f8e00ff */
[----:B------:R-:W-:Y:S01]  /*7880*/  LEA R4, P5, R4, R236, 0x6 ;  /* 0x000000ec04047211 */ /* 0x000fe200078a30ff */
[----:B------:R-:W-:Y:S01]  /*7890*/  IMAD.U32 R0, RZ, RZ, UR10 ;  /* 0x0000000aff007e24 */ /* 0x000fe2000f8e00ff */
[----:B------:R-:W-:Y:S01]  /*78a0*/  UIMAD UR9, UR10, UR7, UR9 ;  /* 0x000000070a0972a4 */ /* 0x000fe2000f8e0209 */
[----:B------:R-:W-:Y:S01]  /*78b0*/  IMAD.U32 R6, RZ, RZ, UR20 ;  /* 0x00000014ff067e24 */ /* 0x000fe2000f8e00ff */
[----:B------:R-:W-:Y:S01]  /*78c0*/  LEA R2, P0, R2, R234, 0x6 ;  /* 0x000000ea02027211 */ /* 0x000fe200078030ff */
[----:B------:R-:W-:Y:S01]  /*78d0*/  IMAD.U32 R7, RZ, RZ, UR21 ;  /* 0x00000015ff077e24 */ /* 0x000fe2000f8e00ff */
[----:B------:R-:W-:Y:S01]  /*78e0*/  UIADD3 UR9, UR21, UR9, URZ ;  /* 0x0000000915097290 */ /* 0x000fe2000fffe03f */
[----:B------:R-:W-:Y:S01]  /*78f0*/  LEA.HI.X.SX32 R5, R3, R237, 0x6, P5 ;  /* 0x000000ed03057211 */ /* 0x000fe200028f36ff */
[----:B------:R-:W-:Y:S01]  /*7900*/  IMAD.WIDE.U32 R12, R4, c[0x0][0x1a0], RZ ;  /* 0x00006800040c7a25 */ /* 0x000fe200078e00ff */
[----:B------:R-:W-:Y:S02]  /*7910*/  LEA.HI.X.SX32 R3, R0, R235, 0x6, P0 ;  /* 0x000000eb00037211 */ /* 0x000fe400000f36ff */
[----:B------:R-:W-:Y:S01]  /*7920*/  LEA R0, P0, R6, R250, 0x6 ;  /* 0x000000fa06007211 */ /* 0x000fe200078030ff */
[----:B------:R-:W-:Y:S01]  /*7930*/  IMAD.U32 R7, RZ, RZ, UR9 ;  /* 0x00000009ff077e24 */ /* 0x000fe2000f8e00ff */
[----:B------:R-:W-:Y:S01]  /*7940*/  MOV R14, c[0x0][0x1a0] ;  /* 0x00006800000e7a02 */ /* 0x000fe20000000f00 */
[----:B------:R-:W-:Y:S01]  /*7950*/  IMAD R5, R5, c[0x0][0x1a0], RZ ;  /* 0x0000680005057a24 */ /* 0x000fe200078e02ff */
[----:B------:R-:W-:Y:S01]  /*7960*/  @!P4 LEA R8, P5, R0, c[0x0][0x170], 0x1 ;  /* 0x00005c000008ca11 */ /* 0x000fe200078a08ff */
[----:B------:R-:W-:Y:S01]  /*7970*/  IMAD.MOV.U32 R15, RZ, RZ, c[0x0][0x1a4] ;  /* 0x00006900ff0f7624 */ /* 0x000fe200078e00ff */
[----:B------:R-:W-:Y:S01]  /*7980*/  LEA.HI.X R6, R6, R252, R7, 0x6, P0 ;  /* 0x000000fc06067211 */ /* 0x000fe200000f3407 */
[----:B------:R-:W-:Y:S01]  /*7990*/  IMAD R5, R4, c[0x0][0x1a4], R5 ;  /* 0x0000690004057a24 */ /* 0x000fe200078e0205 */
[----:B------:R-:W-:Y:S01]  /*79a0*/  @P4 STS.128 [R230+0x18000], RZ ;  /* 0x018000ffe6004388 */ /* 0x000fe20000000c00 */
[----:B------:R-:W-:Y:S01]  /*79b0*/  LEA R4, P6, R12, R241, 0x1 ;  /* 0x000000f10c047211 */ /* 0x000fe200078c08ff */
[----:B------:R-:W-:Y:S01]  /*79c0*/  IMAD R3, R3, c[0x0][0x1a0], RZ ;  /* 0x0000680003037a24 */ /* 0x000fe200078e02ff */
[----:B------:R-:W-:Y:S01]  /*79d0*/  @!P4 LEA.HI.X R9, R0, c[0x0][0x174], R6, 0x1, P5 ;  /* 0x00005d000009ca11 */ /* 0x000fe200028f0c06 */
[----:B------:R-:W-:Y:S01]  /*79e0*/  IMAD.IADD R5, R13, 0x1, R5 ;  /* 0x000000010d057824 */ /* 0x000fe200078e0205 */
[----:B------:R-:W-:Y:S01]  /*79f0*/  LEA R7, P0, R14, R0, 0x5 ;  /* 0x000000000e077211 */ /* 0x000fe200078028ff */
[----:B------:R-:W-:Y:S01]  /*7a00*/  IMAD.WIDE.U32 R10, R2, c[0x0][0x1a0], RZ ;  /* 0x00006800020a7a25 */ /* 0x000fe200078e00ff */
[----:B------:R-:W-:Y:S01]  /*7a10*/  UIADD3 UR9, UR8, -UR11, URZ ;  /* 0x8000000b08097290 */ /* 0x000fe2000fffe03f */
[----:B------:R-:W-:Y:S01]  /*7a20*/  @!PT LDS RZ, [RZ] ;  /* 0x00000000fffff984 */ /* 0x000fe20000000800 */
[----:B------:R-:W-:Y:S01]  /*7a30*/  @!PT LDS RZ, [RZ] ;  /* 0x00000000fffff984 */ /* 0x000fe20000000800 */
[----:B------:R-:W-:Y:S01]  /*7a40*/  @!PT LDS RZ, [RZ] ;  /* 0x00000000fffff984 */ /* 0x000fe20000000800 */
[----:B------:R1:W-:Y:S01]  /*7a50*/  @!P4 LDGSTS.E.BYPASS.LTC128B.128 [R230+0x18000], [R8.64] ;  /* 0x1800000008e6cfae */ /* 0x0003e2000b901d52 */
[----:B------:R-:W-:Y:S01]  /*7a60*/  LEA.HI.X R5, R12, R239, R5, 0x1, P6 ;  /* 0x000000ef0c057211 */ /* 0x000fe200030f0c05 */
[----:B------:R-:W-:Y:S01]  /*7a70*/  IMAD R3, R2, c[0x0][0x1a4], R3 ;  /* 0x0000690002037a24 */ /* 0x000fe200078e0203 */
[----:B------:R-:W-:Y:S01]  /*7a80*/  LEA.HI.X R0, R14, R6, R15, 0x5, P0 ;  /* 0x000000060e007211 */ /* 0x000fe200000f2c0f */
[----:B------:R-:W-:Y:S01]  /*7a90*/  @P3 STS.128 [R230+0x1a000], RZ ;  /* 0x01a000ffe6003388 */ /* 0x000fe20000000c00 */
[----:B------:R-:W-:Y:S01]  /*7aa0*/  @!P4 LEA R6, P0, R7, c[0x0][0x170], 0x1 ;  /* 0x00005c000706ca11 */ /* 0x000fe200078008ff */
[----:B------:R-:W-:Y:S01]  /*7ab0*/  IMAD.IADD R3, R11, 0x1, R3 ;  /* 0x000000010b037824 */ /* 0x000fe200078e0203 */
[C---:B------:R-:W-:Y:S01]  /*7ac0*/  LEA R2, P5, R10.reuse, R241, 0x1 ;  /* 0x000000f10a027211 */ /* 0x040fe200078a08ff */
[----:B------:R-:W-:Y:S01]  /*7ad0*/  @!PT LDS RZ, [RZ] ;  /* 0x00000000fffff984 */ /* 0x000fe20000000800 */
[----:B------:R-:W-:Y:S01]  /*7ae0*/  @!PT LDS RZ, [RZ] ;  /* 0x00000000fffff984 */ /* 0x000fe20000000800 */
[----:B------:R-:W-:Y:S01]  /*7af0*/  @!PT LDS RZ, [RZ] ;  /* 0x00000000fffff984 */ /* 0x000fe20000000800 */
[----:B------:R2:W-:Y:S01]  /*7b00*/  @!P3 LDGSTS.E.BYPASS.LTC128B.128 [R230+0x1a000], [R4.64+0x80] ;  /* 0x1a00008004e6bfae */ /* 0x0005e2000b901d52 */
[----:B------:R-:W-:Y:S02]  /*7b10*/  @!P4 LEA.HI.X R7, R7, c[0x0][0x174], R0, 0x1, P0 ;  /* 0x00005d000707ca11 */ /* 0x000fe400000f0c00 */
[----:B------:R-:W-:Y:S01]  /*7b20*/  LEA.HI.X R3, R10, R239, R3, 0x1, P5 ;  /* 0x000000ef0a037211 */ /* 0x000fe200028f0c03 */
[----:B------:R-:W-:Y:S01]  /*7b30*/  @P2 STS.128 [R230+0x1c000], RZ ;  /* 0x01c000ffe6002388 */ /* 0x000fe20000000c00 */
[----:B------:R-:W-:Y:S03]  /*7b40*/  MOV R0, UR9 ;  /* 0x0000000900007c02 */ /* 0x000fe60008000f00 */
        /* <DEDUP_REMOVED lines=29> */
[----:B-----5:R-:W-:Y:S04]  /*7d20*/  LDSM.16.M88.4 R32, [R210] ;  /* 0x00000000d220783b */ /* 0x020fe80000000200 */
[----:B-1----:R-:W2:Y:S04]  /*7d30*/  LDSM.16.M88.4 R8, [R151+0x10000] ;  /* 0x010000009708783b */ /* 0x002ea80000000200 */
[----:B------:R-:W1:Y:S04]  /*7d40*/  LDSM.16.M88.4 R16, [R151+0x10800] ;  /* 0x010800009710783b */ /* 0x000e680000000200 */
[----:B------:R-:W4:Y:S04]  /*7d50*/  LDSM.16.M88.4 R24, [R151+0x11000] ;  /* 0x011000009718783b */ /* 0x000f280000000200 */
[----:B------:R-:W0:Y:S04]  /*7d60*/  LDGDEPBAR ;  /* 0x00000000000079af */ /* 0x000e280000000000 */
[----:B------:R-:W1:Y:S01]  /*7d70*/  LDSM.16.M88.4 R168, [R151+0x11800] ;  /* 0x0118000097a8783b */ /* 0x000e620000000200 */
[C---:B---3--:R-:W-:Y:S03]  /*7d80*/  LEA R2, P0, R0.reuse, R234, 0x6 ;  /* 0x000000ea00027211 */ /* 0x048fe600078030ff */
[----:B------:R-:W-:Y:S01]  /*7d90*/  LDSM.16.M88.4 R172, [R211] ;  /* 0x00000000d3ac783b */ /* 0x000fe20000000200 */
[----:B------:R-:W-:Y:S03]  /*7da0*/  LEA.HI.X.SX32 R3, R0, R235, 0x6, P0 ;  /* 0x000000eb00037211 */ /* 0x000fe600000f36ff */
[----:B------:R-:W3:Y:S04]  /*7db0*/  LDSM.16.M88.4 R176, [R214] ;  /* 0x00000000d6b0783b */ /* 0x000ee80000000200 */
[----:B------:R-:W3:Y:S01]  /*7dc0*/  LDSM.16.M88.4 R180, [R229] ;  /* 0x00000000e5b4783b */ /* 0x000ee20000000200 */
[----:B------:R-:W-:Y:S03]  /*7dd0*/  IMAD R3, R3, c[0x0][0x198], RZ ;  /* 0x0000660003037a24 */ /* 0x000fe600078e02ff */
[----:B------:R-:W3:Y:S01]  /*7de0*/  LDSM.16.M88.4 R184, [R228] ;  /* 0x00000000e4b8783b */ /* 0x000ee20000000200 */
[----:B------:R-:W-:Y:S03]  /*7df0*/  IMAD R3, R2, c[0x0][0x19c], R3 ;  /* 0x0000670002037a24 */ /* 0x000fe600078e0203 */
[----:B------:R-:W3:Y:S01]  /*7e00*/  LDSM.16.M88.4 R188, [R227] ;  /* 0x00000000e3bc783b */ /* 0x000ee20000000200 */
[C---:B--2---:R-:W-:Y:S03]  /*7e10*/  HMMA.16816.F32.BF16 R4, R32.reuse, R8, RZ ;  /* 0x000000082004723c */ /* 0x044fe600000418ff */
[----:B------:R-:W-:Y:S04]  /*7e20*/  LDSM.16.M88.4 R192, [R213] ;  /* 0x00000000d5c0783b */ /* 0x000fe80000000200 */
[----:B------:R-:W2:Y:S01]  /*7e30*/  LDSM.16.M88.4 R196, [R209+0x10000] ;  /* 0x01000000d1c4783b */ /* 0x000ea20000000200 */
[C---:B------:R-:W-:Y:S03]  /*7e40*/  HMMA.16816.F32.BF16 R8, R32.reuse, R10, RZ ;  /* 0x0000000a2008723c */ /* 0x040fe600000418ff */
[----:B------:R-:W-:Y:S05]  /*7e50*/  LDSM.16.M88.4 R200, [R209+0x11800] ;  /* 0x01180000d1c8783b */ /* 0x000fea0000000200 */
[C---:B-1----:R-:W-:Y:S08]  /*7e60*/  HMMA.16816.F32.BF16 R12, R32.reuse, R16, RZ ;  /* 0x00000010200c723c */ /* 0x042ff000000418ff */
[C---:B------:R-:W-:Y:S08]  /*7e70*/  HMMA.16816.F32.BF16 R16, R32.reuse, R18, RZ ;  /* 0x000000122010723c */ /* 0x040ff000000418ff */
[C---:B----4-:R-:W-:Y:S08]  /*7e80*/  HMMA.16816.F32.BF16 R20, R32.reuse, R24, RZ ;  /* 0x000000182014723c */ /* 0x050ff000000418ff */
[C---:B------:R-:W-:Y:S08]  /*7e90*/  HMMA.16816.F32.BF16 R24, R32.reuse, R26, RZ ;  /* 0x0000001a2018723c */ /* 0x040ff000000418ff */
[C---:B------:R-:W-:Y:S08]  /*7ea0*/  HMMA.16816.F32.BF16 R28, R32.reuse, R168, RZ ;  /* 0x000000a8201c723c */ /* 0x040ff000000418ff */
[----:B------:R-:W-:Y:S01]  /*7eb0*/  HMMA.16816.F32.BF16 R32, R32, R170, RZ ;  /* 0x000000aa2020723c */ /* 0x000fe200000418ff */
[----:B------:R-:W1:Y:S07]  /*7ec0*/  LDSM.16.M88.4 R168, [R209+0x10800] ;  /* 0x01080000d1a8783b */ /* 0x000e6e0000000200 */
[C---:B---3--:R-:W-:Y:S08]  /*7ed0*/  HMMA.16816.F32.BF16 R4, R172.reuse, R176, R4 ;  /* 0x000000b0ac04723c */ /* 0x048ff00000041804 */
[C---:B------:R-:W-:Y:S01]  /*7ee0*/  HMMA.16816.F32.BF16 R8, R172.reuse, R178, R8 ;  /* 0x000000b2ac08723c */ /* 0x040fe20000041808 */
[----:B------:R-:W3:Y:S07]  /*7ef0*/  LDSM.16.M88.4 R176, [R209+0x11000] ;  /* 0x01100000d1b0783b */ /* 0x000eee0000000200 */
        /* <DEDUP_REMOVED lines=18> */
[----:B------:R-:W1:Y:S07]  /*8020*/  LDSM.16.M88.4 R176, [R151+0x12000] ;  /* 0x0120000097b0783b */ /* 0x000e6e0000000200 */
[C---:B------:R-:W-:Y:S08]  /*8030*/  HMMA.16816.F32.BF16 R28, R192.reuse, R200, R28 ;  /* 0x000000c8c01c723c */ /* 0x040ff0000004181c */
[----:B------:R-:W-:Y:S01]  /*8040*/  HMMA.16816.F32.BF16 R32, R192, R202, R32 ;  /* 0x000000cac020723c */ /* 0x000fe20000041820 */
[----:B------:R-:W-:Y:S04]  /*8050*/  LDSM.16.M88.4 R192, [R226] ;  /* 0x00000000e2c0783b */ /* 0x000fe80000000200 */
[----:B------:R-:W-:Y:S03]  /*8060*/  LDSM.16.M88.4 R200, [R223] ;  /* 0x00000000dfc8783b */ /* 0x000fe60000000200 */
[C---:B----4-:R-:W-:Y:S08]  /*8070*/  HMMA.16816.F32.BF16 R4, R172.reuse, R180, R4 ;  /* 0x000000b4ac04723c */ /* 0x050ff00000041804 */
[C---:B------:R-:W-:Y:S01]  /*8080*/  HMMA.16816.F32.BF16 R8, R172.reuse, R182, R8 ;  /* 0x000000b6ac08723c */ /* 0x040fe20000041808 */
[----:B------:R-:W3:Y:S07]  /*8090*/  LDSM.16.M88.4 R180, [R151+0x12800] ;  /* 0x0128000097b4783b */ /* 0x000eee0000000200 */
        /* <DEDUP_REMOVED lines=8> */
[----:B------:R-:W2:Y:S04]  /*8120*/  LDSM.16.M88.4 R172, [R151+0x13800] ;  /* 0x0138000097ac783b */ /* 0x000ea80000000200 */
[----:B------:R-:W2:Y:S03]  /*8130*/  LDSM.16.M88.4 R196, [R225] ;  /* 0x00000000e1c4783b */ /* 0x000ea60000000200 */
[C---:B-1----:R-:W-:Y:S08]  /*8140*/  HMMA.16816.F32.BF16 R4, R168.reuse, R176, R4 ;  /* 0x000000b0a804723c */ /* 0x042ff00000041804 */
[C---:B------:R-:W-:Y:S01]  /*8150*/  HMMA.16816.F32.BF16 R8, R168.reuse, R178, R8 ;  /* 0x000000b2a808723c */ /* 0x040fe20000041808 */
[----:B------:R-:W1:Y:S07]  /*8160*/  LDSM.16.M88.4 R176, [R224] ;  /* 0x00000000e0b0783b */ /* 0x000e6e0000000200 */
[C---:B---3--:R-:W-:Y:S08]  /*8170*/  HMMA.16816.F32.BF16 R12, R168.reuse, R180, R12 ;  /* 0x000000b4a80c723c */ /* 0x048ff0000004180c */
[C---:B------:R-:W-:Y:S01]  /*8180*/  HMMA.16816.F32.BF16 R16, R168.reuse, R182, R16 ;  /* 0x000000b6a810723c */ /* 0x040fe20000041810 */
[----:B------:R-:W-:Y:S07]  /*8190*/  LDSM.16.M88.4 R180, [R209+0x12800] ;  /* 0x01280000d1b4783b */ /* 0x000fee0000000200 */
[C---:B----4-:R-:W-:Y:S08]  /*81a0*/  HMMA.16816.F32.BF16 R20, R168.reuse, R184, R20 ;  /* 0x000000b8a814723c */ /* 0x050ff00000041814 */
[C---:B------:R-:W-:Y:S01]  /*81b0*/  HMMA.16816.F32.BF16 R24, R168.reuse, R186, R24 ;  /* 0x000000baa818723c */ /* 0x040fe20000041818 */
[----:B------:R-:W-:Y:S07]  /*81c0*/  LDSM.16.M88.4 R184, [R209+0x13800] ;  /* 0x01380000d1b8783b */ /* 0x000fee0000000200 */
[C---:B--2---:R-:W-:Y:S08]  /*81d0*/  HMMA.16816.F32.BF16 R28, R168.reuse, R172, R28 ;  /* 0x000000aca81c723c */ /* 0x044ff0000004181c */
[----:B------:R-:W-:Y:S01]  /*81e0*/  HMMA.16816.F32.BF16 R32, R168, R174, R32 ;  /* 0x000000aea820723c */ /* 0x000fe20000041820 */
[----:B------:R-:W-:Y:S04]  /*81f0*/  LDSM.16.M88.4 R168, [R213+0x4000] ;  /* 0x00400000d5a8783b */ /* 0x000fe80000000200 */
[----:B------:R-:W2:Y:S03]  /*8200*/  LDSM.16.M88.4 R172, [R209+0x12000] ;  /* 0x01200000d1ac783b */ /* 0x000ea60000000200 */
[C---:B------:R-:W-:Y:S08]  /*8210*/  HMMA.16816.F32.BF16 R4, R188.reuse, R192, R4 ;  /* 0x000000c0bc04723c */ /* 0x040ff00000041804 */
[C---:B------:R-:W-:Y:S01]  /*8220*/  HMMA.16816.F32.BF16 R8, R188.reuse, R194, R8 ;  /* 0x000000c2bc08723c */ /* 0x040fe20000041808 */
[----:B------:R-:W-:Y:S07]  /*8230*/  LDSM.16.M88.4 R192, [R212+0x4000] ;  /* 0x00400000d4c0783b */ /* 0x000fee0000000200 */
[C---:B------:R-:W-:Y:S08]  /*8240*/  HMMA.16816.F32.BF16 R12, R188.reuse, R196, R12 ;  /* 0x000000c4bc0c723c */ /* 0x040ff0000004180c */
        /* <DEDUP_REMOVED lines=24> */
[----:B------:R-:W1:Y:S07]  /*83d0*/  LDSM.16.M88.4 R196, [R151+0x15800] ;  /* 0x0158000097c4783b */ /* 0x000e6e0000000200 */
        /* <DEDUP_REMOVED lines=39> */
[C---:B------:R-:W-:Y:S08]  /*8650*/  HMMA.16816.F32.BF16 R12, R184.reuse, R196, R12 ;  /* 0x000000c4b80c723c */ /* 0x040ff0000004180c */
        /* <DEDUP_REMOVED lines=14> */
[----:B------:R-:W1:Y:S07]  /*8740*/  LDSM.16.M88.4 R176, [R151+0x17800] ;  /* 0x0178000097b0783b */ /* 0x000e6e0000000200 */
        /* <DEDUP_REMOVED lines=28> */
[----:B------:R-:W3:Y:S07]  /*8910*/  LDSM.16.M88.4 R192, [R212+0xc000] ;  /* 0x00c00000d4c0783b */ /* 0x000eee0000000200 */
        /* <DEDUP_REMOVED lines=16> */
[----:B------:R-:W-:Y:S02]  /*8a20*/  LEA.HI.X.SX32 R169, R0, R237, 0x6, P5 ;  /* 0x000000ed00a97211 */ /* 0x000fe400028f36ff */
[----:B------:R-:W-:Y:S01]  /*8a30*/  ISETP.LT.AND P5, PT, RZ, UR10, PT ;  /* 0x0000000aff007c0c */ /* 0x000fe2000bfa1270 */
[----:B------:R-:W-:Y:S01]  /*8a40*/  IMAD.WIDE.U32 R172, R168, c[0x0][0x198], RZ ;  /* 0x00006600a8ac7a25 */ /* 0x000fe200078e00ff */
[C---:B------:R-:W-:Y:S05]  /*8a50*/  HMMA.16816.F32.BF16 R4, R192.reuse, R200, R4 ;  /* 0x000000c8c004723c */ /* 0x040fea0000041804 */
[----:B------:R-:W-:Y:S02]  /*8a60*/  IMAD R0, R169, c[0x0][0x198], RZ ;  /* 0x00006600a9007a24 */ /* 0x000fe400078e02ff */
[----:B------:R-:W-:Y:S01]  /*8a70*/  IMAD.WIDE.U32 R170, R2, c[0x0][0x198], RZ ;  /* 0x0000660002aa7a25 */ /* 0x000fe200078e00ff */
[C---:B------:R-:W-:Y:S04]  /*8a80*/  HMMA.16816.F32.BF16 R8, R192.reuse, R202, R8 ;  /* 0x000000cac008723c */ /* 0x040fe80000041808 */
[----:B------:R-:W-:Y:S01]  /*8a90*/  IMAD R0, R168, c[0x0][0x19c], R0 ;  /* 0x00006700a8007a24 */ /* 0x000fe200078e0200 */
[-C--:B------:R-:W-:Y:S01]  /*8aa0*/  LEA R168, P6, R172, R242.reuse, 0x1 ;  /* 0x000000f2aca87211 */ /* 0x080fe200078c08ff */
[----:B------:R-:W-:Y:S01]  /*8ab0*/  IMAD.IADD R3, R171, 0x1, R3 ;  /* 0x00000001ab037824 */ /* 0x000fe200078e0203 */
[C---:B------:R-:W-:Y:S01]  /*8ac0*/  LEA R2, P0, R170.reuse, R242, 0x1 ;  /* 0x000000f2aa027211 */ /* 0x040fe200078008ff */
[C---:B--2---:R-:W-:Y:S04]  /*8ad0*/  HMMA.16816.F32.BF16 R12, R192.reuse, R180, R12 ;  /* 0x000000b4c00c723c */ /* 0x044fe8000004180c */
[----:B------:R-:W-:Y:S01]  /*8ae0*/  IMAD.IADD R0, R173, 0x1, R0 ;  /* 0x00000001ad007824 */ /* 0x000fe200078e0200 */
[-C--:B------:R-:W-:Y:S03]  /*8af0*/  LEA.HI.X R3, R170, R240.reuse, R3, 0x1, P0 ;  /* 0x000000f0aa037211 */ /* 0x080fe600000f0c03 */
[C---:B------:R-:W-:Y:S04]  /*8b00*/  HMMA.16816.F32.BF16 R16, R192.reuse, R182, R16 ;  /* 0x000000b6c010723c */ /* 0x040fe80000041810 */
[----:B------:R-:W-:Y:S04]  /*8b10*/  LEA.HI.X R169, R172, R240, R0, 0x1, P6 ;  /* 0x000000f0aca97211 */ /* 0x000fe800030f0c00 */
[C---:B------:R-:W-:Y:S08]  /*8b20*/  HMMA.16816.F32.BF16 R20, R192.reuse, R184, R20 ;  /* 0x000000b8c014723c */ /* 0x040ff00000041814 */
[C---:B------:R-:W-:Y:S08]  /*8b30*/  HMMA.16816.F32.BF16 R24, R192.reuse, R186, R24 ;  /* 0x000000bac018723c */ /* 0x040ff00000041818 */
[C---:B-1----:R-:W-:Y:S08]  /*8b40*/  HMMA.16816.F32.BF16 R28, R192.reuse, R176, R28 ;  /* 0x000000b0c01c723c */ /* 0x042ff0000004181c */
[----:B------:R-:W-:Y:S01]  /*8b50*/  HMMA.16816.F32.BF16 R32, R192, R178, R32 ;  /* 0x000000b2c020723c */ /* 0x000fe20000041820 */
[----:B------:R-:W-:-:S07]  /*8b60*/  @P5 BRA `(.L_x_375) ;  /* 0xffffe83000005947 */ /* 0x000fce000383ffff */
.L_x_374:
        /* <DEDUP_REMOVED lines=592> */
.L_x_372:
[----:B------:R-:W1:Y:S01]  /*b070*/  SHFL.BFLY PT, R0, R233, 0x2, 0x1f ;  /* 0x0c401f00e9007f89 */ /* 0x000e6200000e0000 */
[----:B------:R-:W2:Y:S01]  /*b080*/  S2UR UR6, SR_CTAID.Y ;  /* 0x00000000000679c3 */ /* 0x000ea20000002600 */
[----:B------:R-:W-:Y:S01]  /*b090*/  UISETP.NE.AND UP0, UPT, UR13, -0x1, UPT ;  /* 0xffffffff0d00788c */ /* 0x000fe2000bf05270 */
[----:B------:R-:W-:Y:S01]  /*b0a0*/  BSSY B0, `(.L_x_376) ;  /* 0x0000193000007945 */ /* 0x000fe20003800000 */
[----:B------:R-:W3:Y:S01]  /*b0b0*/  SHFL.BFLY PT, R2, R238, 0x2, 0x1f ;  /* 0x0c401f00ee027f89 */ /* 0x000ee200000e0000 */
[----:B------:R-:W-:-:S02]  /*b0c0*/  ULDC.64 UR4, c[0x0][0x1e8] ;  /* 0x00007a0000047ab9 */ /* 0x000fc40000000a00 */
[----:B------:R-:W-:Y:S01]  /*b0d0*/  ULDC UR8, c[0x0][0x214] ;  /* 0x0000850000087ab9 */ /* 0x000fe20000000800 */
[----:B------:R-:W4:Y:S01]  /*b0e0*/  S2R R177, SR_TID.X ;  /* 0x0000000000b17919 */ /* 0x000f220000002100 */
        /* <DEDUP_REMOVED lines=12> */
[----:B------:R-:W-:Y:S01]  /*b1b0*/  @!UP0 UIMAD UR11, UR11, UR4, URZ ;  /* 0x000000040b0b82a4 */ /* 0x000fe2000f8e023f */
[----:B----4-:R-:W-:Y:S02]  /*b1c0*/  SHF.R.S32.HI R175, RZ, 0x1f, R177 ;  /* 0x0000001fffaf7819 */ /* 0x010fe400000114b1 */
[----:B------:R-:W2:Y:S01]  /*b1d0*/  SHFL.BFLY PT, R4, R2, 0x1, 0x1f ;  /* 0x0c201f0002047f89 */ /* 0x000ea200000e0000 */
[----:B------:R-:W-:-:S02]  /*b1e0*/  ULDC.U8 UR4, c[0x0][0x329] ;  /* 0x0000ca4000047ab9 */ /* 0x000fc40000000000 */
[----:B------:R-:W-:Y:S02]  /*b1f0*/  UISETP.NE.AND UP1, UPT, UR4, URZ, UPT ;  /* 0x0000003f0400728c */ /* 0x000fe4000bf25270 */
[----:B------:R-:W-:Y:S02]  /*b200*/  @!UP0 UIMAD UR11, UR6, UR5, UR11 ;  /* 0x00000005060b82a4 */ /* 0x000fe4000f8e020b */
[----:B------:R-:W-:Y:S02]  /*b210*/  @!UP0 UMOV UR20, UR22 ;  /* 0x0000001600148c82 */ /* 0x000fe40008000000 */
[----:B------:R-:W-:Y:S02]  /*b220*/  ULDC.U8 UR5, c[0x0][0x328] ;  /* 0x0000ca0000057ab9 */ /* 0x000fe40000000000 */
[----:B------:R-:W-:Y:S02]  /*b230*/  UISETP.NE.AND UP2, UPT, UR5, URZ, UPT ;  /* 0x0000003f0500728c */ /* 0x000fe4000bf45270 */
[----:B------:R-:W-:-:S02]  /*b240*/  @!UP0 UIADD3 UR7, UR23, UR11, URZ ;  /* 0x0000000b17078290 */ /* 0x000fc4000fffe03f */
[----:B------:R-:W-:Y:S02]  /*b250*/  UISETP.NE.OR UP3, UPT, UR4, URZ, !UP2 ;  /* 0x0000003f0400728c */ /* 0x000fe4000d765670 */
[----:B------:R-:W-:Y:S02]  /*b260*/  @UP1 ULDC UR12, c[0x0][0x210] ;  /* 0x00008400000c1ab9 */ /* 0x000fe40000000800 */
[----:B------:R-:W-:Y:S01]  /*b270*/  ULDC UR5, c[0x0][0x234] ;  /* 0x00008d0000057ab9 */ /* 0x000fe20000000800 */
[----:B-1----:R-:W-:Y:S01]  /*b280*/  FADD.FTZ R149, R0, R5 ;  /* 0x0000000500957221 */ /* 0x002fe20000010000 */
[----:B------:R-:W-:Y:S01]  /*b290*/  MOV R0, 0x3f800000 ;  /* 0x3f80000000007802 */ /* 0x000fe20000000f00 */
[----:B------:R-:W-:Y:S01]  /*b2a0*/  @UP1 UIMAD UR12, UR12, UR8, URZ ;  /* 0x000000080c0c12a4 */ /* 0x000fe2000f8e023f */
[-C--:B------:R-:W-:Y:S01]  /*b2b0*/  LEA.HI R5, R175, R177.reuse, RZ, 0x2 ;  /* 0x000000b1af057211 */ /* 0x080fe200078f10ff */
[----:B--2---:R-:W-:Y:S01]  /*b2c0*/  FADD.FTZ R150, R2, R4 ;  /* 0x0000000402967221 */ /* 0x004fe20000010000 */
[----:B------:R-:W-:Y:S01]  /*b2d0*/  FSETP.NE.FTZ.AND P4, PT, R149, RZ, PT ;  /* 0x000000ff9500720b */ /* 0x000fe20003f95000 */
[----:B------:R-:W-:Y:S01]  /*b2e0*/  @!UP1 USEL UR12, UR8, UR5, !UP2 ;  /* 0x00000005080c9287 */ /* 0x000fe2000d000000 */
[----:B------:R-:W-:Y:S01]  /*b2f0*/  MOV R2, 0x3f800000 ;  /* 0x3f80000000027802 */ /* 0x000fe20000000f00 */
[----:B------:R-:W-:Y:S01]  /*b300*/  ULDC UR4, c[0x0][0x1c0] ;  /* 0x0000700000047ab9 */ /* 0x000fe20000000800 */
[----:B------:R-:W-:Y:S01]  /*b310*/  FSETP.NE.FTZ.AND P3, PT, R150, RZ, PT ;  /* 0x000000ff9600720b */ /* 0x000fe20003f75000 */
[----:B------:R-:W-:Y:S01]  /*b320*/  @UP1 UMOV UR14, 0x1 ;  /* 0x00000001000e1882 */ /* 0x000fe20000000000 */
[----:B------:R-:W-:Y:S01]  /*b330*/  LEA.HI R175, R175, R177, RZ, 0x5 ;  /* 0x000000b1afaf7211 */ /* 0x000fe200078f28ff */
[----:B------:R-:W-:Y:S01]  /*b340*/  @!UP1 UIMAD UR14, UR12, UR4, URZ ;  /* 0x000000040c0e92a4 */ /* 0x000fe2000f8e023f */
[----:B------:R-:W-:Y:S01]  /*b350*/  LOP3.LUT R6, R5, 0x3ffffffc, RZ, 0xc0, !PT ;  /* 0x3ffffffc05067812 */ /* 0x000fe200078ec0ff */
[----:B------:R-:W-:Y:S01]  /*b360*/  @!UP3 UIMAD UR21, UR6, UR8, URZ ;  /* 0x000000080615b2a4 */ /* 0x000fe2000f8e023f */
[----:B------:R-:W-:Y:S01]  /*b370*/  LOP3.LUT R4, R175, 0xffffffe0, RZ, 0xc0, !PT ;  /* 0xffffffe0af047812 */ /* 0x000fe200078ec0ff */
[----:B------:R-:W-:Y:S01]  /*b380*/  @UP1 ULDC UR16, c[0x0][0x210] ;  /* 0x0000840000101ab9 */ /* 0x000fe20000000800 */
[----:B------:R-:W-:Y:S01]  /*b390*/  IADD3 R176, -R6, R177, RZ ;  /* 0x000000b106b07210 */ /* 0x000fe20007ffe1ff */
[----:B------:R-:W1:Y:S01]  /*b3a0*/  @P4 MUFU.RCP R0, R149 ;  /* 0x0000009500004308 */ /* 0x000e620000001000 */
[----:B------:R-:W-:Y:S01]  /*b3b0*/  IADD3 R177, R177, -R4, RZ ;  /* 0x80000004b1b17210 */ /* 0x000fe20007ffe0ff */
[----:B------:R-:W-:Y:S01]  /*b3c0*/  UIMAD UR4, UR6, UR14, URZ ;  /* 0x0000000e060472a4 */ /* 0x000fe2000f8e023f */
[----:B------:R-:W-:Y:S01]  /*b3d0*/  SHF.R.S32.HI R4, RZ, 0x2, R5 ;  /* 0x00000002ff047819 */ /* 0x000fe20000011405 */
[----:B------:R-:W-:-:S02]  /*b3e0*/  @!UP1 UMOV UR16, 0x1 ;  /* 0x0000000100109882 */ /* 0x000fc40000000000 */
[----:B------:R-:W-:Y:S02]  /*b3f0*/  @!UP3 USEL UR21, UR21, UR13, !UP0 ;  /* 0x0000000d1515b287 */ /* 0x000fe4000c000000 */
[----:B------:R-:W2:Y:S01]  /*b400*/  @P3 MUFU.RCP R2, R150 ;  /* 0x0000009600023308 */ /* 0x000ea20000001000 */
[----:B------:R-:W-:Y:S02]  /*b410*/  UIMAD UR5, UR9, UR16, URZ ;  /* 0x00000010090572a4 */ /* 0x000fe4000f8e023f */
[----:B------:R-:W-:Y:S02]  /*b420*/  USEL UR4, UR4, URZ, UP3 ;  /* 0x0000003f04047287 */ /* 0x000fe40009800000 */
[----:B------:R-:W-:Y:S02]  /*b430*/  USHF.L.U32 UR5, UR5, 0x7, URZ ;  /* 0x0000000705057899 */ /* 0x000fe4000800063f */
[----:B------:R-:W-:Y:S01]  /*b440*/  UIMAD UR12, UR10, UR12, UR4 ;  /* 0x0000000c0a0c72a4 */ /* 0x000fe2000f8e0204 */
[C---:B-1----:R-:W-:Y:S01]  /*b450*/  FMUL.FTZ R174, R0.reuse, R152 ;  /* 0x0000009800ae7220 */ /* 0x042fe20000410000 */
[----:B------:R-:W-:Y:S01]  /*b460*/  @!UP3 UMOV UR26, UR21 ;  /* 0x00000015001abc82 */ /* 0x000fe20008000000 */
[C---:B------:R-:W-:Y:S01]  /*b470*/  FMUL.FTZ R6, R0.reuse, R153 ;  /* 0x0000009900067220 */ /* 0x040fe20000410000 */
[----:B------:R-:W-:Y:S01]  /*b480*/  USHF.R.S32.HI UR4, URZ, 0x1f, UR5 ;  /* 0x0000001f3f047899 */ /* 0x000fe20008011405 */
[C---:B------:R-:W-:Y:S01]  /*b490*/  FMUL.FTZ R173, R0.reuse, R156 ;  /* 0x0000009c00ad7220 */ /* 0x040fe20000410000 */
[----:B------:R-:W-:Y:S01]  /*b4a0*/  @!UP3 USHF.R.S32.HI UR27, URZ, 0x1f, UR21 ;  /* 0x0000001f3f1bb899 */ /* 0x000fe20008011415 */
[----:B------:R-:W-:Y:S01]  /*b4b0*/  FMUL.FTZ R7, R0, R157 ;  /* 0x0000009d00077220 */ /* 0x000fe20000410000 */
[----:B------:R-:W-:Y:S01]  /*b4c0*/  F2FP.BF16.PACK_AB R6, R6, R174 ;  /* 0x000000ae0606723e */ /* 0x000fe200000010ff */
[C---:B------:R-:W-:Y:S01]  /*b4d0*/  FMUL.FTZ R8, R0.reuse, R37 ;  /* 0x0000002500087220 */ /* 0x040fe20000410000 */
[----:B------:R-:W-:Y:S01]  /*b4e0*/  USHF.R.S32.HI UR6, URZ, 0x1f, UR12 ;  /* 0x0000001f3f067899 */ /* 0x000fe2000801140c */
[C---:B------:R-:W-:Y:S01]  /*b4f0*/  FMUL.FTZ R12, R0.reuse, R41 ;  /* 0x00000029000c7220 */ /* 0x040fe20000410000 */
[----:B------:R-:W-:Y:S01]  /*b500*/  F2FP.BF16.PACK_AB R7, R7, R173 ;  /* 0x000000ad0707723e */ /* 0x000fe200000010ff */
[C---:B------:R-:W-:Y:S01]  /*b510*/  FMUL.FTZ R14, R0.reuse, R45 ;  /* 0x0000002d000e7220 */ /* 0x040fe20000410000 */
[----:B------:R-:W-:Y:S01]  /*b520*/  UIADD3 UR5, UP2, UP1, UR5, UR26, UR12 ;  /* 0x0000001a05057290 */ /* 0x000fe2000f95e00c */
[----:B-----5:R-:W-:-:S02]  /*b530*/  FMUL.FTZ R151, R0, R49 ;  /* 0x0000003100977220 */ /* 0x020fc40000410000 */
[C---:B------:R-:W-:Y:S01]  /*b540*/  FMUL.FTZ R25, R0.reuse, R53 ;  /* 0x0000003500197220 */ /* 0x040fe20000410000 */
[----:B------:R-:W-:Y:S01]  /*b550*/  UIADD3.X UR4, UR4, UR27, UR6, UP2, UP1 ;  /* 0x0000001b04047290 */ /* 0x000fe200097e2406 */
[C---:B------:R-:W-:Y:S02]  /*b560*/  FMUL.FTZ R23, R0.reuse, R57 ;  /* 0x0000003900177220 */ /* 0x040fe40000410000 */
[C---:B------:R-:W-:Y:S02]  /*b570*/  FMUL.FTZ R21, R0.reuse, R61 ;  /* 0x0000003d00157220 */ /* 0x040fe40000410000 */
[C---:B------:R-:W-:Y:S02]  /*b580*/  FMUL.FTZ R172, R0.reuse, R36 ;  /* 0x0000002400ac7220 */ /* 0x040fe40000410000 */
[C---:B------:R-:W-:Y:S02]  /*b590*/  FMUL.FTZ R171, R0.reuse, R40 ;  /* 0x0000002800ab7220 */ /* 0x040fe40000410000 */
[----:B------:R-:W-:Y:S01]  /*b5a0*/  FMUL.FTZ R170, R0, R44 ;  /* 0x0000002c00aa7220 */ /* 0x000fe20000410000 */
[----:B------:R-:W-:Y:S01]  /*b5b0*/  F2FP.BF16.PACK_AB R8, R8, R172 ;  /* 0x000000ac0808723e */ /* 0x000fe200000010ff */
[----:B------:R-:W-:Y:S01]  /*b5c0*/  FMUL.FTZ R169, R0, R48 ;  /* 0x0000003000a97220 */ /* 0x000fe20000410000 */
[----:B------:R-:W-:Y:S01]  /*b5d0*/  F2FP.BF16.PACK_AB R12, R12, R171 ;  /* 0x000000ab0c0c723e */ /* 0x000fe200000010ff */
[----:B------:R-:W-:Y:S01]  /*b5e0*/  FMUL.FTZ R168, R0, R52 ;  /* 0x0000003400a87220 */ /* 0x000fe20000410000 */
        /* <DEDUP_REMOVED lines=64> */
[----:B------:R-:W-:Y:S01]  /*b9f0*/  SHF.R.S32.HI R0, RZ, 0x1f, R5 ;  /* 0x0000001fff007819 */ /* 0x000fe20000011405 */
[C---:B--2---:R-:W-:Y:S02]  /*ba00*/  FMUL.FTZ R13, R2.reuse, R38 ;  /* 0x00000026020d7220 */ /* 0x044fe40000410000 */
        /* <DEDUP_REMOVED lines=32> */
[----:B------:R-:W-:Y:S01]  /*bc10*/  SHF.R.S32.HI R10, RZ, 0x5, R175 ;  /* 0x00000005ff0a7819 */ /* 0x000fe200000114af */
[C---:B------:R-:W-:Y:S01]  /*bc20*/  FMUL.FTZ R58, R2.reuse, R70 ;  /* 0x00000046023a7220 */ /* 0x040fe20000410000 */
[----:B------:R-:W-:Y:S01]  /*bc30*/  F2FP.BF16.PACK_AB R60, R15, R60 ;  /* 0x0000003c0f3c723e */ /* 0x000fe200000010ff */
        /* <DEDUP_REMOVED lines=73> */
[----:B------:R-:W-:Y:S02]  /*c0d0*/  IADD3 R2, R4, -R0, RZ ;  /* 0x8000000004027210 */ /* 0x000fe40007ffe0ff */
[----:B------:R-:W-:Y:S02]  /*c0e0*/  LEA R4, R10, R176, 0x9 ;  /* 0x000000b00a047211 */ /* 0x000fe400078e48ff */
[C---:B------:R-:W-:Y:S02]  /*c0f0*/  SHF.L.U32 R0, R2.reuse, 0x6, RZ ;  /* 0x0000000602007819 */ /* 0x040fe400000006ff */
[----:B------:R-:W-:Y:S02]  /*c100*/  LOP3.LUT R15, R2, 0x1, RZ, 0xc0, !PT ;  /* 0x00000001020f7812 */ /* 0x000fe400078ec0ff */
[----:B------:R-:W-:Y:S02]  /*c110*/  LOP3.LUT R0, R0, 0x1c0, RZ, 0xc0, !PT ;  /* 0x000001c000007812 */ /* 0x000fe400078ec0ff */
[----:B------:R-:W-:-:S02]  /*c120*/  ISETP.NE.U32.AND P0, PT, R15, 0x1, PT ;  /* 0x000000010f00780c */ /* 0x000fc40003f05070 */
[----:B------:R-:W-:Y:S02]  /*c130*/  LEA.HI R0, R0, R0, RZ, 0x1d ;  /* 0x0000000000007211 */ /* 0x000fe400078fe8ff */
[----:B------:R-:W-:Y:S02]  /*c140*/  R2P PR, R2, 0x6 ;  /* 0x0000000602007804 */ /* 0x000fe40000000000 */
[----:B------:R-:W-:Y:S02]  /*c150*/  LEA R0, R4, R0, 0x1 ;  /* 0x0000000004007211 */ /* 0x000fe400078e08ff */
[----:B------:R-:W-:Y:S02]  /*c160*/  MOV R4, 0x20 ;  /* 0x0000002000047802 */ /* 0x000fe40000000f00 */
[----:B------:R-:W-:Y:S02]  /*c170*/  SHF.L.U32 R0, R0, 0x1, RZ ;  /* 0x0000000100007819 */ /* 0x000fe400000006ff */
[----:B------:R-:W-:-:S02]  /*c180*/  SEL R4, R4, 0xffffffe0, !P1 ;  /* 0xffffffe004047807 */ /* 0x000fc40004800000 */
[C---:B------:R-:W-:Y:S01]  /*c190*/  IADD3 R2, R0.reuse, -0x10, RZ ;  /* 0xfffffff000027810 */ /* 0x040fe20007ffe0ff */
[----:B------:R1:W-:Y:S01]  /*c1a0*/  STS [R0], R6 ;  /* 0x0000000600007388 */ /* 0x0003e20000000800 */
[----:B------:R-:W-:Y:S02]  /*c1b0*/  @P0 IADD3 R2, R0, 0x10, RZ ;  /* 0x0000001000020810 */ /* 0x000fe40007ffe0ff */
[----:B------:R-:W-:Y:S01]  /*c1c0*/  F2FP.BF16.PACK_AB R18, R167, R18 ;  /* 0x00000012a712723e */ /* 0x000fe200000010ff */
[----:B------:R2:W-:Y:S01]  /*c1d0*/  STS [R0+0x400], R5 ;  /* 0x0004000500007388 */ /* 0x0005e20000000800 */
[----:B------:R-:W-:Y:S02]  /*c1e0*/  F2FP.BF16.PACK_AB R15, R147, R146 ;  /* 0x00000092930f723e */ /* 0x000fe400000010ff */
[----:B------:R-:W-:Y:S01]  /*c1f0*/  LOP3.LUT P0, RZ, R177, 0x3, RZ, 0xc0, !PT ;  /* 0x00000003b1ff7812 */ /* 0x000fe2000780c0ff */
[----:B------:R3:W-:Y:S04]  /*c200*/  STS [R2], R7 ;  /* 0x0000000702007388 */ /* 0x0007e80000000800 */
[----:B------:R4:W-:Y:S01]  /*c210*/  STS [R2+0x400], R9 ;  /* 0x0004000902007388 */ /* 0x0009e20000000800 */
[----:B-1----:R-:W-:-:S02]  /*c220*/  MOV R6, 0x40 ;  /* 0x0000004000067802 */ /* 0x002fc40000000f00 */
        /* <DEDUP_REMOVED lines=61> */
[----:B-1----:R-:W-:-:S03]  /*c600*/  SHF.R.S32.HI R2, RZ, 0x1f, R10 ;  /* 0x0000001fff027819 */ /* 0x002fc6000001140a */
[----:B------:R-:W-:Y:S01]  /*c610*/  STS [R9+0xc000], R21 ;  /* 0x00c0001509007388 */ /* 0x000fe20000000800 */
[----:B------:R-:W-:-:S03]  /*c620*/  LEA.HI R2, R2, R10, RZ, 0x3 ;  /* 0x0000000a02027211 */ /* 0x000fc600078f18ff */
[----:B------:R-:W-:Y:S01]  /*c630*/  STS [R9+0xc400], R20 ;  /* 0x00c4001409007388 */ /* 0x000fe20000000800 */
[----:B--2---:R-:W1:Y:S01]  /*c640*/  @P4 MUFU.LG2 R5, R149 ;  /* 0x0000009500054308 */ /* 0x004e620000000c00 */
[----:B------:R-:W-:Y:S02]  /*c650*/  LOP3.LUT R2, R2, 0xffffff8, RZ, 0xc0, !PT ;  /* 0x0ffffff802027812 */ /* 0x000fe400078ec0ff */
[----:B------:R-:W-:Y:S02]  /*c660*/  STS [R7+0xc000], R19 ;  /* 0x00c0001307007388 */ /* 0x000fe40000000800 */
[----:B------:R-:W-:Y:S02]  /*c670*/  IADD3 R2, R10, -R2, RZ ;  /* 0x800000020a027210 */ /* 0x000fe40007ffe0ff */
[----:B------:R2:W-:Y:S01]  /*c680*/  STS [R7+0xc400], R18 ;  /* 0x00c4001207007388 */ /* 0x0005e20000000800 */
[----:B---3--:R-:W3:Y:S03]  /*c690*/  @P3 MUFU.LG2 R4, R150 ;  /* 0x0000009600043308 */ /* 0x008ee60000000c00 */
[----:B------:R-:W-:Y:S04]  /*c6a0*/  STS [R6+0xc000], R16 ;  /* 0x00c0001006007388 */ /* 0x000fe80000000800 */
[----:B------:R2:W-:Y:S01]  /*c6b0*/  STS [R6+0xc400], R15 ;  /* 0x00c4000f06007388 */ /* 0x0005e20000000800 */
[----:B-1----:R-:W-:Y:S01]  /*c6c0*/  @P4 FMUL.FTZ R5, R5, 0.69314718246459960938 ;  /* 0x3f31721805054820 */ /* 0x002fe20000410000 */
[----:B----4-:R-:W-:-:S02]  /*c6d0*/  MOV R8, 0x7f800000 ;  /* 0x7f80000000087802 */ /* 0x010fc40000000f00 */
[----:B------:R-:W-:Y:S01]  /*c6e0*/  BAR.SYNC.DEFER_BLOCKING 0x0 ;  /* 0x0000000000007b1d */ /* 0x000fe20000010000 */
[----:B---3--:R-:W-:-:S05]  /*c6f0*/  @P3 FMUL.FTZ R4, R4, 0.69314718246459960938 ;  /* 0x3f31721804043820 */ /* 0x008fca0000410000 */
[----:B------:R-:W1:Y:S01]  /*c700*/  S2R R11, SR_TID.X ;  /* 0x00000000000b7919 */ /* 0x000e620000002100 */
[----:B------:R-:W-:Y:S01]  /*c710*/  @P3 FFMA.FTZ R8, R3, c[0x0][0x238], R4 ;  /* 0x00008e0003083a23 */ /* 0x000fe20000010004 */
[----:B--2---:R-:W-:Y:S01]  /*c720*/  MOV R7, 0x7f800000 ;  /* 0x7f80000000077802 */ /* 0x004fe20000000f00 */
        /* <DEDUP_REMOVED lines=15> */
[----:B------:R-:W-:-:S03]  /*c820*/  SHF.R.S32.HI R0, RZ, 0x2, R0 ;  /* 0x00000002ff007819 */ /* 0x000fc60000011400 */
        /* <DEDUP_REMOVED lines=26> */
.L_x_377:
[----:B---34-:R-:W-:Y:S05]  /*c9d0*/  BSYNC B0 ;  /* 0x0000000000007941 */ /* 0x018fea0003800000 */
.L_x_376:
[----:B------:R3:W5:Y:S04]  /*c9e0*/  LDL R81, [R1+0xc] ;  /* 0x00000c0001517983 */ /* 0x0007680000100800 */
[----:B------:R3:W5:Y:S04]  /*c9f0*/  LDL R80, [R1+0x8] ;  /* 0x0000080001507983 */ /* 0x0007680000100800 */
[----:B------:R3:W5:Y:S01]  /*ca00*/  LDL R15, [R1+0x10] ;  /* 0x00001000010f7983 */ /* 0x0007620000100800 */
[----:B------:R-:W-:Y:S01]  /*ca10*/  SHF.R.S32.HI R0, RZ, 0x1f, R248 ;  /* 0x0000001fff007819 */ /* 0x000fe200000114f8 */
[----:B------:R-:W-:Y:S01]  /*ca20*/  USHF.R.S32.HI UR6, URZ, 0x1f, UR10 ;  /* 0x0000001f3f067899 */ /* 0x000fe2000801140a */
[----:B------:R-:W-:Y:S01]  /*ca30*/  IADD3 R2, P0, R248, UR20, RZ ;  /* 0x00000014f8027c10 */ /* 0x000fe2000ff1e0ff */
[----:B------:R-:W4:Y:S01]  /*ca40*/  S2R R12, SR_CTAID.Z ;  /* 0x00000000000c7919 */ /* 0x000f220000002700 */
[----:B------:R-:W-:Y:S01]  /*ca50*/  ULDC.64 UR4, c[0x0][0x1f0] ;  /* 0x00007c0000047ab9 */ /* 0x000fe20000000a00 */
[----:B------:R-:W-:Y:S01]  /*ca60*/  LEA.HI R10, R9, R11, RZ, 0x3 ;  /* 0x0000000b090a7211 */ /* 0x000fe200078f18ff */
[----:B------:R-:W-:Y:S01]  /*ca70*/  UIMAD UR4, UR6, UR4, URZ ;  /* 0x00000004060472a4 */ /* 0x000fe2000f8e023f */
[----:B------:R-:W-:Y:S01]  /*ca80*/  IADD3.X R3, R0, UR7, RZ, P0, !PT ;  /* 0x0000000700037c10 */ /* 0x000fe200087fe4ff */
[----:B------:R-:W-:Y:S01]  /*ca90*/  IMAD.U32 R4, RZ, RZ, UR15 ;  /* 0x0000000fff047e24 */ /* 0x000fe2000f8e00ff */
[----:B------:R-:W-:Y:S01]  /*caa0*/  ISETP.GE.AND P0, PT, R236, UR24, PT ;  /* 0x00000018ec007c0c */ /* 0x000fe2000bf06270 */
[----:B------:R-:W-:Y:S01]  /*cab0*/  UIMAD UR4, UR10, UR5, UR4 ;  /* 0x000000050a0472a4 */ /* 0x000fe2000f8e0204 */
[----:B------:R-:W-:Y:S01]  /*cac0*/  SHF.R.S32.HI R10, RZ, 0x3, R10 ;  /* 0x00000003ff0a7819 */ /* 0x000fe2000001140a */
[----:B------:R-:W-:Y:S03]  /*cad0*/  BSSY B0, `(.L_x_378) ;  /* 0x0000015000007945 */ /* 0x000fe60003800000 */
[----:B------:R-:W-:-:S05]  /*cae0*/  SHF.R.S32.HI R11, RZ, 0x1f, R10 ;  /* 0x0000001fff0b7819 */ /* 0x000fca000001140a */
[----:B------:R-:W-:-:S04]  /*caf0*/  IMAD.WIDE R4, R4, 0x80, R10 ;  /* 0x0000008004047825 */ /* 0x000fc800078e020a */
[----:B----4-:R-:W-:-:S05]  /*cb00*/  IMAD.WIDE.U32 R12, R12, c[0x0][0x1f0], R2 ;  /* 0x00007c000c0c7a25 */ /* 0x010fca00078e0002 */
        /* <DEDUP_REMOVED lines=17> */
.L_x_379:
[----:B---3--:R-:W-:Y:S05]  /*cc20*/  BSYNC B0 ;  /* 0x0000000000007941 */ /* 0x008fea0003800000 */
.L_x_378:
[----:B------:R-:W-:Y:S01]  /*cc30*/  IADD3 R0, R10, 0x20, RZ ;  /* 0x000000200a007810 */ /* 0x000fe20007ffe0ff */
[----:B------:R-:W-:Y:S03]  /*cc40*/  BSSY B0, `(.L_x_380) ;  /* 0x0000015000007945 */ /* 0x000fe60003800000 */
[----:B------:R-:W-:-:S13]  /*cc50*/  ISETP.GE.AND P0, PT, R0, UR24, PT ;  /* 0x0000001800007c0c */ /* 0x000fda000bf06270 */
[----:B------:R-:W-:Y:S05]  /*cc60*/  @P0 BRA `(.L_x_381) ;  /* 0x0000012000000947 */ /* 0x000fea0003800000 */
[----:B------:R-:W-:Y:S01]  /*cc70*/  IADD3 R0, P0, R4, 0x20, RZ ;  /* 0x0000002004007810 */ /* 0x000fe20007f1e0ff */
[----:B------:R-:W-:Y:S01]  /*cc80*/  IMAD.MOV.U32 R3, RZ, RZ, R9 ;  /* 0x000000ffff037224 */ /* 0x000fe200078e0009 */
[----:B------:R-:W-:Y:S02]  /*cc90*/  ISETP.GE.AND P3, PT, R248, c[0x0][0x220], PT ;  /* 0x00008800f8007a0c */ /* 0x000fe40003f66270 */
[----:B-----5:R-:W-:Y:S01]  /*cca0*/  ISETP.GE.AND P2, PT, R81, c[0x0][0x220], PT ;  /* 0x0000880051007a0c */ /* 0x020fe20003f46270 */
[----:B------:R-:W-:Y:S01]  /*ccb0*/  IMAD.X R2, RZ, RZ, R5, P0 ;  /* 0x000000ffff027224 */ /* 0x000fe200000e0605 */
[----:B------:R-:W-:Y:S02]  /*ccc0*/  ISETP.GE.AND P1, PT, R80, c[0x0][0x220], PT ;  /* 0x0000880050007a0c */ /* 0x000fe40003f26270 */
[----:B------:R-:W-:Y:S01]  /*ccd0*/  ISETP.GE.AND P0, PT, R15, c[0x0][0x220], PT ;  /* 0x000088000f007a0c */ /* 0x000fe20003f06270 */
[----:B------:R-:W-:Y:S02]  /*cce0*/  IMAD R14, R2, c[0x0][0x1e8], RZ ;  /* 0x00007a00020e7a24 */ /* 0x000fe400078e02ff */
[----:B------:R-:W-:-:S04]  /*ccf0*/  IMAD.MOV.U32 R2, RZ, RZ, R12 ;  /* 0x000000ffff027224 */ /* 0x000fc800078e000c */
[----:B------:R-:W-:-:S04]  /*cd00*/  IMAD.WIDE.U32 R6, R0, c[0x0][0x1e8], R2 ;  /* 0x00007a0000067a25 */ /* 0x000fc800078e0002 */
[----:B------:R-:W-:Y:S01]  /*cd10*/  IMAD R0, R0, c[0x0][0x1ec], R14 ;  /* 0x00007b0000007a24 */ /* 0x000fe200078e020e */
[----:B------:R-:W-:-:S03]  /*cd20*/  LEA R2, P4, R6, c[0x0][0x1d0], 0x1 ;  /* 0x0000740006027a11 */ /* 0x000fc600078808ff */
[----:B------:R-:W-:-:S05]  /*cd30*/  IMAD.IADD R0, R7, 0x1, R0 ;  /* 0x0000000107007824 */ /* 0x000fca00078e0200 */
[----:B------:R-:W-:-:S05]  /*cd40*/  LEA.HI.X R3, R6, c[0x0][0x1d4], R0, 0x1, P4 ;  /* 0x0000750006037a11 */ /* 0x000fca00020f0c00 */
[----:B------:R3:W-:Y:S04]  /*cd50*/  @!P3 STG.E.128 [R2.64], R44 ;  /* 0x0000002c0200b986 */ /* 0x0007e8000c101d12 */
[----:B-1----:R3:W-:Y:S04]  /*cd60*/  @!P2 STG.E.128 [R2.64+0x80], R40 ;  /* 0x000080280200a986 */ /* 0x0027e8000c101d12 */
[----:B------:R3:W-:Y:S04]  /*cd70*/  @!P1 STG.E.128 [R2.64+0x100], R36 ;  /* 0x0001002402009986 */ /* 0x0007e8000c101d12 */
[----:B------:R3:W-:Y:S02]  /*cd80*/  @!P0 STG.E.128 [R2.64+0x180], R32 ;  /* 0x0001802002008986 */ /* 0x0007e4000c101d12 */
.L_x_381:
[----:B------:R-:W-:Y:S05]  /*cd90*/  BSYNC B0 ;  /* 0x0000000000007941 */ /* 0x000fea0003800000 */
.L_x_380:
[----:B------:R-:W-:Y:S01]  /*cda0*/  IADD3 R0, R10, 0x40, RZ ;  /* 0x000000400a007810 */ /* 0x000fe20007ffe0ff */
[----:B------:R-:W-:Y:S03]  /*cdb0*/  BSSY B0, `(.L_x_382) ;  /* 0x0000015000007945 */ /* 0x000fe60003800000 */
[----:B------:R-:W-:-:S13]  /*cdc0*/  ISETP.GE.AND P0, PT, R0, UR24, PT ;  /* 0x0000001800007c0c */ /* 0x000fda000bf06270 */
[----:B------:R-:W-:Y:S05]  /*cdd0*/  @P0 BRA `(.L_x_383) ;  /* 0x0000012000000947 */ /* 0x000fea0003800000 */
[----:B------:R-:W-:Y:S01]  /*cde0*/  IADD3 R0, P0, R4, 0x40, RZ ;  /* 0x0000004004007810 */ /* 0x000fe20007f1e0ff */
[----:B---3--:R-:W-:Y:S01]  /*cdf0*/  IMAD.MOV.U32 R3, RZ, RZ, R9 ;  /* 0x000000ffff037224 */ /* 0x008fe200078e0009 */
        /* <DEDUP_REMOVED lines=12> */
[----:B-1----:R1:W-:Y:S04]  /*cec0*/  @!P3 STG.E.128 [R2.64], R60 ;  /* 0x0000003c0200b986 */ /* 0x0023e8000c101d12 */
[----:B------:R1:W-:Y:S04]  /*ced0*/  @!P2 STG.E.128 [R2.64+0x80], R56 ;  /* 0x000080380200a986 */ /* 0x0003e8000c101d12 */
[----:B------:R1:W-:Y:S04]  /*cee0*/  @!P1 STG.E.128 [R2.64+0x100], R52 ;  /* 0x0001003402009986 */ /* 0x0003e8000c101d12 */
[----:B------:R1:W-:Y:S02]  /*cef0*/  @!P0 STG.E.128 [R2.64+0x180], R48 ;  /* 0x0001803002008986 */ /* 0x0003e4000c101d12 */
.L_x_383:
[----:B------:R-:W-:Y:S05]  /*cf00*/  BSYNC B0 ;  /* 0x0000000000007941 */ /* 0x000fea0003800000 */
.L_x_382:
[----:B------:R-:W-:-:S04]  /*cf10*/  IADD3 R0, R10, 0x60, RZ ;  /* 0x000000600a007810 */ /* 0x000fc80007ffe0ff */
        /* <DEDUP_REMOVED lines=22> */
.L_x_350:
        /* <DEDUP_REMOVED lines=20> */
[----:B------:R-:W-:Y:S02]  /*d1c0*/  @UP4 UIMAD UR9, UR13, UR9, UR11 ;  /* 0x000000090d0942a4 */ /* 0x000fe4000f8e020b */
[----:B------:R-:W-:Y:S01]  /*d1d0*/  UIMAD UR6, UR12, UR6, URZ ;  /* 0x000000060c0672a4 */ /* 0x000fe2000f8e023f */
        /* <DEDUP_REMOVED lines=59> */
.L_x_385:
[----:B------:R-:W-:Y:S05]  /*d590*/  BSYNC B0 ;  /* 0x0000000000007941 */ /* 0x000fea0003800000 */
.L_x_384:
        /* <DEDUP_REMOVED lines=22> */
.L_x_387:
[----:B------:R-:W-:Y:S05]  /*d700*/  BSYNC B0 ;  /* 0x0000000000007941 */ /* 0x000fea0003800000 */
.L_x_386:
        /* <DEDUP_REMOVED lines=22> */
.L_x_389:
[----:B------:R-:W-:Y:S05]  /*d870*/  BSYNC B0 ;  /* 0x0000000000007941 */ /* 0x000fea0003800000 */
.L_x_388:
        /* <DEDUP_REMOVED lines=21> */
.L_x_391:
[----:B------:R-:W-:Y:S05]  /*d9d0*/  BSYNC B0 ;  /* 0x0000000000007941 */ /* 0x000fea0003800000 */
.L_x_390:
        /* <DEDUP_REMOVED lines=35> */
.L_x_392:
        /* <DEDUP_REMOVED lines=15> */
.L_x_2030:


//--------------------- .text._ZN5flash16flash_fwd_kernelI23Flash_fwd_kernel_traitsILi256ELi128ELi64ELi8ELb0ELb0EN7cutlass10bfloat16_tE19Flash_kernel_traitsILi256ELi128ELi64ELi8ES3_EELb0ELb0ELb1ELb0ELb0ELb1ELb0ELb0EEEvNS_16Flash_fwd_paramsE --------------------------
	.section	.text._ZN5flash16flash_fwd_kernelI23Flash_fwd_kernel_traitsILi256ELi128ELi64ELi8ELb0ELb0EN7cutlass10bfloat16_tE19Flash_kernel_traitsILi256ELi128ELi64ELi8ES3_EELb0ELb0ELb1ELb0ELb0ELb1ELb0ELb0EEEvNS_16Flash_fwd_paramsE,"ax",@progbits
	.sectioninfo	@"SHI_REGISTERS=255"
	.align	128
        .global         _ZN5flash16flash_fwd_kernelI23Flash_fwd_kernel_traitsILi256ELi128ELi64ELi8ELb0ELb0EN7cutlass10bfloat16_tE19Flash_kernel_traitsILi256ELi128ELi64ELi8ES3_EELb0ELb0ELb1ELb0ELb0ELb1ELb0ELb0EEEvNS_16Flash_fwd_paramsE
        .type           _ZN5flash16flash_fwd_kernelI23Flash_fwd_kernel_traitsILi256ELi128ELi64ELi8ELb0ELb0EN7cutlass10bfloat16_tE19Flash_kernel_traitsILi256ELi128ELi64ELi8ES3_EELb0ELb0ELb1ELb0ELb0ELb1ELb0ELb0EEEvNS_16Flash_fwd_paramsE,@function
        .size           _ZN5flash16flash_fwd_kernelI23Flash_fwd_kernel_traitsILi256ELi128ELi64ELi8ELb0ELb0EN7cutlass10bfloat16_tE19Flash_kernel_traitsILi256ELi128ELi64ELi8ES3_EELb0ELb0ELb1ELb0ELb0ELb1ELb0ELb0EEEvNS_16Flash_fwd_paramsE,(.L_x_2031 - _ZN5flash16flash_fwd_kernelI23Flash_fwd_kernel_traitsILi256ELi128ELi64ELi8ELb0ELb0EN7cutlass10bfloat16_tE19Flash_kernel_traitsILi256ELi128ELi64ELi8ES3_EELb0ELb0ELb1ELb0ELb0ELb1ELb0ELb0EEEvNS_16Flash_fwd_paramsE)
        .other          _ZN5flash16flash_fwd_kernelI23Flash_fwd_kernel_traitsILi256ELi128ELi64ELi8ELb0ELb0EN7cutlass10bfloat16_tE19Flash_kernel_traitsILi256ELi128ELi64ELi8ES3_EELb0ELb0ELb1ELb0ELb0ELb1ELb0ELb0EEEvNS_16Flash_fwd_paramsE,@"STO_CUDA_ENTRY STV_DEFAULT"
_ZN5flash16flash_fwd_kernelI23Flash_fwd_kernel_traitsILi256ELi128ELi64ELi8ELb0ELb0EN7cutlass10bfloat16_tE19Flash_kernel_traitsILi256ELi128ELi64ELi8ES3_EELb0ELb0ELb1ELb0ELb0ELb1ELb0ELb0EEEvNS_16Flash_fwd_paramsE:
.text._ZN5flash16flash_fwd_kernelI23Flash_fwd_kernel_traitsILi256ELi128ELi64ELi8ELb0ELb0EN7cutlass10bfloat16_tE19Flash_kernel_traitsILi256ELi128ELi64ELi8ES3_EELb0ELb0ELb1ELb0ELb0ELb1ELb0ELb0EEEvNS_16Flash_fwd_paramsE:
        /* <DEDUP_REMOVED lines=57> */
.L_x_393:
[----:B------:R-:W-:Y:S02]  /*0390*/  ULDC UR6, c[0x0][0x218] ;  /* 0x0000860000067ab9 */ /* 0x000fe40000000800 */
.L_x_394:
        /* <DEDUP_REMOVED lines=117> */
.L_x_397:
[----:B------:R-:W-:Y:S05]  /*0af0*/  BSYNC B0 ;  /* 0x0000000000007941 */ /* 0x000fea0003800000 */
.L_x_396:
[----:B------:R-:W-:Y:S01]  /*0b00*/  IADD3 R15, R6, 0x20, RZ ;  /* 0x00000020060f7810 */ /* 0x000fe20007ffe0ff */
[----:B------:R-:W-:Y:S03]  /*0b10*/  BSSY B0, `(.L_x_398) ;  /* 0x0000011000007945 */ /* 0x000fe60003800000 */
[----:B------:R-:W-:-:S13]  /*0b20*/  ISETP.GE.AND P0, PT, R15, UR16, PT ;  /* 0x000000100f007c0c */ /* 0x000fda000bf06270 */
[----:B------:R-:W-:Y:S05]  /*0b30*/  @P0 BRA `(.L_x_399) ;  /* 0x000000e000000947 */ /* 0x000fea0003800000 */
[----:B------:R-:W-:Y:S01]  /*0b40*/  IADD3 R0, P0, R4, 0x20, RZ ;  /* 0x0000002004007810 */ /* 0x000fe20007f1e0ff */
[----:B------:R-:W-:Y:S01]  /*0b50*/  IMAD.MOV.U32 R10, RZ, RZ, R12 ;  /* 0x000000ffff0a7224 */ /* 0x000fe200078e000c */
[----:B------:R-:W-:-:S03]  /*0b60*/  MOV R11, R9 ;  /* 0x00000009000b7202 */ /* 0x000fc60000000f00 */
[----:B-1----:R-:W-:Y:S02]  /*0b70*/  IMAD.X R2, RZ, RZ, R5, P0 ;  /* 0x000000ffff027224 */ /* 0x002fe400000e0605 */
[----:B------:R-:W-:-:S04]  /*0b80*/  IMAD.WIDE.U32 R10, R0, c[0x0][0x1e8], R10 ;  /* 0x00007a00000a7a25 */ /* 0x000fc800078e000a */
[----:B------:R-:W-:-:S04]  /*0b90*/  IMAD R2, R2, c[0x0][0x1e8], RZ ;  /* 0x00007a0002027a24 */ /* 0x000fc800078e02ff */
        /* <DEDUP_REMOVED lines=8> */
.L_x_399:
[----:B------:R-:W-:Y:S05]  /*0c20*/  BSYNC B0 ;  /* 0x0000000000007941 */ /* 0x000fea0003800000 */
.L_x_398:
        /* <DEDUP_REMOVED lines=18> */
.L_x_401:
[----:B------:R-:W-:Y:S05]  /*0d50*/  BSYNC B0 ;  /* 0x0000000000007941 */ /* 0x000fea0003800000 */
.L_x_400:
[----:B------:R-:W-:Y:S01]  /*0d60*/  IADD3 R10, R6, 0x60, RZ ;  /* 0x00000060060a7810 */ /* 0x000fe20007ffe0ff */
        /* <DEDUP_REMOVED lines=8> */
[----:B-1----:R-:W-:-:S03]  /*0df0*/  LEA R2, P0, R8, c[0x0][0x1d0], 0x1 ;  /* 0x0000740008027a11 */ /* 0x002fc600078008ff */
[----:B------:R-:W-:-:S05]  /*0e00*/  IMAD R0, R0, c[0x0][0x1ec], R4 ;  /* 0x00007b0000007a24 */ /* 0x000fca00078e0204 */
[----:B------:R-:W-:-:S04]  /*0e10*/  IADD3 R0, R9, R0, RZ ;  /* 0x0000000009007210 */ /* 0x000fc80007ffe0ff */
[----:B------:R-:W-:-:S05]  /*0e20*/  LEA.HI.X R3, R8, c[0x0][0x1d4], R0, 0x1, P0 ;  /* 0x0000750008037a11 */ /* 0x000fca00000f0c00 */
[----:B------:R1:W-:Y:S04]  /*0e30*/  STG.E.128 [R2.64], RZ ;  /* 0x000000ff02007986 */ /* 0x0003e8000c101d12 */
[----:B------:R1:W-:Y:S04]  /*0e40*/  STG.E.128 [R2.64+0x80], RZ ;  /* 0x000080ff02007986 */ /* 0x0003e8000c101d12 */
[----:B------:R1:W-:Y:S04]  /*0e50*/  STG.E.128 [R2.64+0x100], RZ ;  /* 0x000100ff02007986 */ /* 0x0003e8000c101d12 */
[----:B------:R1:W-:Y:S02]  /*0e60*/  STG.E.128 [R2.64+0x180], RZ ;  /* 0x000180ff02007986 */ /* 0x0003e4000c101d12 */
.L_x_403:
[----:B------:R-:W-:Y:S05]  /*0e70*/  BSYNC B0 ;  /* 0x0000000000007941 */ /* 0x000fea0003800000 */
.L_x_402:
[----:B------:R-:W-:-:S04]  /*0e80*/  LOP3.LUT P6, RZ, R103, 0x7, RZ, 0xc0, !PT ;  /* 0x0000000767ff7812 */ /* 0x000fc800078cc0ff */
        /* <DEDUP_REMOVED lines=34> */
.L_x_395:
        /* <DEDUP_REMOVED lines=32> */
.L_x_404:
[----:B------:R-:W-:Y:S01]  /*12b0*/  IABS R0, c[0x0][0x1c8] ;  /* 0x0000720000007a13 */ /* 0x000fe20000000000 */
[----:B------:R-:W1:Y:S01]  /*12c0*/  S2R R5, SR_CTAID.Z ;  /* 0x0000000000057919 */ /* 0x000e620000002700 */
[----:B------:R-:W-:Y:S02]  /*12d0*/  ULDC UR4, c[0x0][0x1c8] ;  /* 0x0000720000047ab9 */ /* 0x000fe40000000800 */
[----:B------:R-:W-:Y:S01]  /*12e0*/  ULOP3.LUT UR4, UR12, UR4, URZ, 0x3c, !UPT ;  /* 0x000000040c047292 */ /* 0x000fe2000f8e3c3f */
[----:B------:R-:W-:Y:S01]  /*12f0*/  IMAD.MOV.U32 R4, RZ, RZ, R0 ;  /* 0x000000ffff047224 */ /* 0x000fe200078e0000 */
[----:B------:R-:W-:-:S03]  /*1300*/  @UP1 UIADD3 UR20, UR15, UR20, URZ ;  /* 0x000000140f141290 */ /* 0x000fc6000fffe03f */
[----:B------:R-:W2:Y:S01]  /*1310*/  I2F.RP R2, R4 ;  /* 0x0000000400027306 */ /* 0x000ea20000209400 */
[----:B------:R-:W-:Y:S01]  /*1320*/  ISETP.LE.AND P1, PT, RZ, UR4, PT ;  /* 0x00000004ff007c0c */ /* 0x000fe2000bf23270 */
[----:B------:R-:W-:Y:S02]  /*1330*/  ULDC.64 UR4, c[0x0][0x1a0] ;  /* 0x0000680000047ab9 */ /* 0x000fe40000000a00 */
[----:B------:R-:W-:-:S04]  /*1340*/  @UP1 UIMAD.WIDE.U32 UR24, UR20, UR4, URZ ;  /* 0x00000004141812a5 */ /* 0x000fc8000f8e003f */
[----:B------:R-:W-:Y:S02]  /*1350*/  @UP1 UIMAD UR21, UR20, UR5, UR25 ;  /* 0x00000005141512a4 */ /* 0x000fe4000f8e0219 */
[----:B------:R-:W-:Y:S01]  /*1360*/  USHF.R.S32.HI UR20, URZ, 0x1f, UR12 ;  /* 0x0000001f3f147899 */ /* 0x000fe2000801140c */
[----:B--2---:R-:W2:Y:S01]  /*1370*/  MUFU.RCP R2, R2 ;  /* 0x0000000200027308 */ /* 0x004ea20000001000 */
[----:B-1----:R-:W-:Y:S02]  /*1380*/  IABS R5, R5 ;  /* 0x0000000500057213 */ /* 0x002fe40000000000 */
[----:B--2---:R-:W-:-:S05]  /*1390*/  IADD3 R2, R2, 0xffffffe, RZ ;  /* 0x0ffffffe02027810 */ /* 0x004fca0007ffe0ff */
[----:B------:R-:W1:Y:S02]  /*13a0*/  F2I.FTZ.U32.TRUNC.NTZ R3, R2 ;  /* 0x0000000200037305 */ /* 0x000e64000021f000 */
[----:B-1----:R-:W-:Y:S02]  /*13b0*/  IMAD.MOV R0, RZ, RZ, -R3 ;  /* 0x000000ffff007224 */ /* 0x002fe400078e0a03 */
[----:B------:R-:W-:Y:S02]  /*13c0*/  IMAD.MOV.U32 R2, RZ, RZ, RZ ;  /* 0x000000ffff027224 */ /* 0x000fe400078e00ff */
[----:B------:R-:W-:-:S04]  /*13d0*/  IMAD R0, R0, R4, RZ ;  /* 0x0000000400007224 */ /* 0x000fc800078e02ff */
[----:B------:R-:W-:-:S04]  /*13e0*/  IMAD.HI.U32 R0, R3, R0, R2 ;  /* 0x0000000003007227 */ /* 0x000fc800078e0002 */
[----:B------:R-:W-:-:S04]  /*13f0*/  IMAD.MOV.U32 R3, RZ, RZ, R5 ;  /* 0x000000ffff037224 */ /* 0x000fc800078e0005 */
[----:B------:R-:W-:-:S05]  /*1400*/  IMAD.HI.U32 R0, R0, R3, RZ ;  /* 0x0000000300007227 */ /* 0x000fca00078e00ff */
[----:B------:R-:W-:-:S05]  /*1410*/  IADD3 R2, -R0, RZ, RZ ;  /* 0x000000ff00027210 */ /* 0x000fca0007ffe1ff */
[----:B------:R-:W-:-:S05]  /*1420*/  IMAD R2, R4, R2, R3 ;  /* 0x0000000204027224 */ /* 0x000fca00078e0203 */
[----:B------:R-:W-:-:S13]  /*1430*/  ISETP.GT.U32.AND P2, PT, R4, R2, PT ;  /* 0x000000020400720c */ /* 0x000fda0003f44070 */
[----:B------:R-:W-:Y:S01]  /*1440*/  @!P2 IMAD.IADD R2, R2, 0x1, -R4 ;  /* 0x000000010202a824 */ /* 0x000fe200078e0a04 */
[----:B------:R-:W-:Y:S02]  /*1450*/  @!P2 IADD3 R0, R0, 0x1, RZ ;  /* 0x000000010000a810 */ /* 0x000fe40007ffe0ff */
[----:B------:R-:W-:Y:S02]  /*1460*/  ISETP.NE.AND P2, PT, RZ, c[0x0][0x1c8], PT ;  /* 0x00007200ff007a0c */ /* 0x000fe40003f45270 */
[----:B------:R-:W-:-:S13]  /*1470*/  ISETP.GE.U32.AND P3, PT, R2, R4, PT ;  /* 0x000000040200720c */ /* 0x000fda0003f66070 */
[----:B------:R-:W-:-:S05]  /*1480*/  @P3 IADD3 R0, R0, 0x1, RZ ;  /* 0x0000000100003810 */ /* 0x000fca0007ffe0ff */
[----:B------:R-:W-:-:S05]  /*1490*/  IMAD.MOV.U32 R18, RZ, RZ, R0 ;  /* 0x000000ffff127224 */ /* 0x000fca00078e0000 */
[----:B------:R-:W-:Y:S02]  /*14a0*/  @!P1 IADD3 R18, -R18, RZ, RZ ;  /* 0x000000ff12129210 */ /* 0x000fe40007ffe1ff */
        /* <DEDUP_REMOVED lines=14> */
.L_x_405:
[----:B------:R-:W1:Y:S01]  /*1590*/  S2R R4, SR_CTAID.X ;  /* 0x0000000000047919 */ /* 0x000e620000002500 */
[----:B------:R-:W-:Y:S01]  /*15a0*/  SHF.R.S32.HI R23, RZ, 0x1f, R103 ;  /* 0x0000001fff177819 */ /* 0x000fe20000011467 */
[----:B------:R-:W-:Y:S02]  /*15b0*/  UIADD3 UR11, -UR13, UR16, URZ ;  /* 0x000000100d0b7290 */ /* 0x000fe4000fffe13f */
[----:B------:R-:W2:Y:S01]  /*15c0*/  S2R R6, SR_CTAID.Z ;  /* 0x0000000000067919 */ /* 0x000ea20000002700 */
[CC--:B------:R-:W-:Y:S01]  /*15d0*/  LEA.HI R0, R23.reuse, R103.reuse, RZ, 0x3 ;  /* 0x0000006717007211 */ /* 0x0c0fe200078f18ff */
[----:B------:R-:W-:Y:S01]  /*15e0*/  ULDC.64 UR4, c[0x0][0x1a8] ;  /* 0x00006a0000047ab9 */ /* 0x000fe20000000a00 */
[-C--:B------:R-:W-:Y:S01]  /*15f0*/  LEA.HI R235, R23, R103.reuse, RZ, 0x6 ;  /* 0x0000006717eb7211 */ /* 0x080fe200078f30ff */
[----:B------:R-:W-:Y:S01]  /*1600*/  UIMAD UR4, UR20, UR4, URZ ;  /* 0x00000004140472a4 */ /* 0x000fe2000f8e023f */
[----:B------:R-:W-:Y:S01]  /*1610*/  SHF.R.S32.HI R2, RZ, 0x3, R0 ;  /* 0x00000003ff027819 */ /* 0x000fe20000011400 */
[----:B------:R-:W-:Y:S01]  /*1620*/  UIADD3 UR15, UR8, -0x1, URZ ;  /* 0xffffffff080f7890 */ /* 0x000fe2000fffe03f */
[----:B------:R-:W-:Y:S01]  /*1630*/  LOP3.LUT R0, R0, 0xfffffff8, RZ, 0xc0, !PT ;  /* 0xfffffff800007812 */ /* 0x000fe200078ec0ff */
[----:B------:R-:W-:Y:S01]  /*1640*/  UIMAD UR4, UR12, UR5, UR4 ;  /* 0x000000050c0472a4 */ /* 0x000fe2000f8e0204 */
[----:B------:R-:W-:Y:S01]  /*1650*/  IADD3 R14, R2, 0x20, RZ ;  /* 0x00000020020e7810 */ /* 0x000fe20007ffe0ff */
[----:B------:R-:W-:Y:S01]  /*1660*/  UIMAD UR12, UR15, -0x40, UR14 ;  /* 0xffffffc00f0c78a4 */ /* 0x000fe2000f8e020e */
[----:B------:R-:W-:Y:S01]  /*1670*/  SHF.R.S32.HI R3, RZ, 0x1f, R2 ;  /* 0x0000001fff037819 */ /* 0x000fe20000011402 */
[----:B------:R-:W-:Y:S01]  /*1680*/  IMAD.IADD R22, R103, 0x1, -R0 ;  /* 0x0000000167167824 */ /* 0x000fe200078e0a00 */
[----:B------:R-:W-:Y:S01]  /*1690*/  ISETP.GE.AND P3, PT, R14, UR11, PT ;  /* 0x0000000b0e007c0c */ /* 0x000fe2000bf66270 */
[----:B------:R-:W-:Y:S01]  /*16a0*/  IMAD.SHL.U32 R235, R235, 0x8, RZ ;  /* 0x00000008ebeb7824 */ /* 0x000fe200078e00ff */
[----:B------:R-:W-:Y:S01]  /*16b0*/  IADD3 R0, R2, 0x40, RZ ;  /* 0x0000004002007810 */ /* 0x000fe20007ffe0ff */
[----:B------:R-:W-:Y:S01]  /*16c0*/  IMAD.SHL.U32 R20, R22, 0x8, RZ ;  /* 0x0000000816147824 */ /* 0x000fe200078e00ff */
[----:B------:R-:W-:Y:S01]  /*16d0*/  ISETP.GE.AND P4, PT, R2, UR11, PT ;  /* 0x0000000b02007c0c */ /* 0x000fe2000bf86270 */
[----:B------:R-:W-:Y:S01]  /*16e0*/  UMOV UR20, 0x5 ;  /* 0x0000000500147882 */ /* 0x000fe20000000000 */
[----:B------:R-:W-:Y:S01]  /*16f0*/  ISETP.GE.AND P2, PT, R0, UR11, PT ;  /* 0x0000000b00007c0c */ /* 0x000fe2000bf46270 */
[----:B-1----:R-:W-:Y:S01]  /*1700*/  IMAD.WIDE R26, R4, 0x80, R2 ;  /* 0x00000080041a7825 */ /* 0x002fe200078e0202 */
[----:B------:R-:W-:Y:S01]  /*1710*/  SHF.R.S32.HI R21, RZ, 0x1f, R20 ;  /* 0x0000001fff157819 */ /* 0x000fe20000011414 */
[----:B------:R-:W-:Y:S01]  /*1720*/  UISETP.GT.AND UP0, UPT, UR15, UR9, UPT ;  /* 0x000000090f00728c */ /* 0x000fe2000bf04270 */
[----:B------:R-:W-:Y:S01]  /*1730*/  IADD3 R4, P0, R20, UR6, RZ ;  /* 0x0000000614047c10 */ /* 0x000fe2000ff1e0ff */
[----:B------:R-:W-:Y:S01]  /*1740*/  UMOV UR6, 0x6 ;  /* 0x0000000600067882 */ /* 0x000fe20000000000 */
[----:B------:R-:W-:Y:S01]  /*1750*/  IADD3 R7, R2, 0x60, RZ ;  /* 0x0000006002077810 */ /* 0x000fe20007ffe0ff */
[----:B------:R-:W-:Y:S01]  /*1760*/  STL.64 [R1+0x28], R20 ;  /* 0x0000281401007387 */ /* 0x000fe20000100a00 */
[----:B------:R-:W-:Y:S01]  /*1770*/  IADD3.X R5, R21, UR17, RZ, P0, !PT ;  /* 0x0000001115057c10 */ /* 0x000fe200087fe4ff */
[----:B------:R-:W-:Y:S01]  /*1780*/  USHF.R.S32.HI UR17, URZ, 0x1f, UR15 ;  /* 0x0000001f3f117899 */ /* 0x000fe2000801140f */
[----:B------:R-:W-:Y:S01]  /*1790*/  @!P3 IADD3 R12, P0, R26, 0x20, RZ ;  /* 0x000000201a0cb810 */ /* 0x000fe20007f1e0ff */
[----:B------:R-:W-:Y:S01]  /*17a0*/  STL.64 [R1+0x20], R26 ;  /* 0x0000201a01007387 */ /* 0x000fe20000100a00 */
[----:B------:R-:W-:Y:S01]  /*17b0*/  ISETP.GE.AND P1, PT, R7, UR11, PT ;  /* 0x0000000b07007c0c */ /* 0x000fe2000bf26270 */
[----:B--2---:R-:W-:Y:S01]  /*17c0*/  IMAD.WIDE.U32 R4, R6, c[0x0][0x1a8], R4 ;  /* 0x00006a0006047a25 */ /* 0x004fe200078e0004 */
[----:B------:R-:W-:Y:S01]  /*17d0*/  LEA.HI R104, R23, R103, RZ, 0x5 ;  /* 0x0000006717687211 */ /* 0x000fe200078f28ff */
[----:B------:R1:W-:Y:S02]  /*17e0*/  STL [R1+0x38], R7 ;  /* 0x0000380701007387 */ /* 0x0003e40000100800 */
[----:B------:R-:W-:Y:S01]  /*17f0*/  @!P3 IMAD.X R0, RZ, RZ, R27, P0 ;  /* 0x000000ffff00b224 */ /* 0x000fe200000e061b */
[C---:B------:R-:W-:Y:S01]  /*1800*/  @!P2 IADD3 R11, P0, R26.reuse, 0x40, RZ ;  /* 0x000000401a0ba810 */ /* 0x040fe20007f1e0ff */
[----:B------:R-:W-:Y:S01]  /*1810*/  @!P4 IMAD R6, R27, c[0x0][0x190], RZ ;  /* 0x000064001b06ca24 */ /* 0x000fe200078e02ff */
[----:B------:R-:W-:Y:S01]  /*1820*/  IADD3 R5, R5, UR4, RZ ;  /* 0x0000000405057c10 */ /* 0x000fe2000fffe0ff */
[----:B------:R-:W-:Y:S01]  /*1830*/  ULDC.64 UR4, c[0x0][0x198] ;  /* 0x0000660000047ab9 */ /* 0x000fe20000000a00 */
[----:B------:R-:W-:Y:S01]  /*1840*/  SHF.R.S32.HI R102, RZ, 0x5, R104 ;  /* 0x00000005ff667819 */ /* 0x000fe20000011468 */
[C---:B------:R-:W-:Y:S01]  /*1850*/  @!P4 IMAD R10, R26.reuse, c[0x0][0x194], R6 ;  /* 0x000065001a0aca24 */ /* 0x040fe200078e0206 */
[----:B------:R-:W-:Y:S01]  /*1860*/  USHF.L.U64.HI UR6, UR4, UR6, UR5 ;  /* 0x0000000604067299 */ /* 0x000fe20008010205 */
[----:B------:R-:W-:Y:S01]  /*1870*/  @!P4 IMAD.WIDE.U32 R8, R26, c[0x0][0x190], R4 ;  /* 0x000064001a08ca25 */ /* 0x000fe200078e0004 */
[----:B------:R-:W-:-:S03]  /*1880*/  USHF.L.U64.HI UR20, UR4, UR20, UR5 ;  /* 0x0000001404147299 */ /* 0x000fc60008010205 */
[----:B------:R-:W-:Y:S02]  /*1890*/  @!P2 IMAD.MOV.U32 R6, RZ, RZ, R4 ;  /* 0x000000ffff06a224 */ /* 0x000fe400078e0004 */
[----:B-1----:R-:W-:Y:S02]  /*18a0*/  @!P3 IMAD R7, R0, c[0x0][0x190], RZ ;  /* 0x000064000007ba24 */ /* 0x002fe400078e02ff */
[----:B------:R-:W-:Y:S01]  /*18b0*/  @!P2 IMAD.X R0, RZ, RZ, R27, P0 ;  /* 0x000000ffff00a224 */ /* 0x000fe200000e061b */
[----:B------:R-:W-:Y:S01]  /*18c0*/  @!P1 IADD3 R15, P0, R26, 0x60, RZ ;  /* 0x000000601a0f9810 */ /* 0x000fe20007f1e0ff */
[----:B------:R-:W-:Y:S02]  /*18d0*/  @!P3 IMAD R16, R12, c[0x0][0x194], R7 ;  /* 0x000065000c10ba24 */ /* 0x000fe400078e0207 */
[----:B------:R-:W-:Y:S02]  /*18e0*/  @!P2 IMAD R0, R0, c[0x0][0x190], RZ ;  /* 0x000064000000aa24 */ /* 0x000fe400078e02ff */
[----:B------:R-:W-:-:S02]  /*18f0*/  @!P2 IMAD.MOV.U32 R7, RZ, RZ, R5 ;  /* 0x000000ffff07a224 */ /* 0x000fc400078e0005 */
[----:B------:R-:W-:Y:S02]  /*1900*/  @!P2 IMAD R19, R11, c[0x0][0x194], R0 ;  /* 0x000065000b13aa24 */ /* 0x000fe400078e0200 */
[----:B------:R-:W-:Y:S01]  /*1910*/  @!P4 IMAD.IADD R0, R9, 0x1, R10 ;  /* 0x000000010900c824 */ /* 0x000fe200078e020a */
[----:B------:R-:W-:Y:S01]  /*1920*/  @!P4 LEA R10, P6, R8, c[0x0][0x160], 0x1 ;  /* 0x00005800080aca11 */ /* 0x000fe200078c08ff */
[----:B------:R-:W-:-:S03]  /*1930*/  @!P2 IMAD.WIDE.U32 R6, R11, c[0x0][0x190], R6 ;  /* 0x000064000b06aa25 */ /* 0x000fc600078e0006 */
[----:B------:R-:W-:Y:S01]  /*1940*/  @!P4 LEA.HI.X R11, R8, c[0x0][0x164], R0, 0x1, P6 ;  /* 0x00005900080bca11 */ /* 0x000fe200030f0c00 */
[----:B------:R-:W-:-:S04]  /*1950*/  @!P3 IMAD.WIDE.U32 R12, R12, c[0x0][0x190], R4 ;  /* 0x000064000c0cba25 */ /* 0x000fc800078e0004 */
[----:B------:R-:W-:Y:S01]  /*1960*/  @!P1 IMAD.X R0, RZ, RZ, R27, P0 ;  /* 0x000000ffff009224 */ /* 0x000fe200000e061b */
[----:B------:R-:W-:Y:S01]  /*1970*/  ISETP.GE.AND P0, PT, R14, UR12, PT ;  /* 0x0000000c0e007c0c */ /* 0x000fe2000bf06270 */
[----:B------:R-:W-:Y:S01]  /*1980*/  @!P3 IMAD.IADD R9, R13, 0x1, R16 ;  /* 0x000000010d09b824 */ /* 0x000fe200078e0210 */
[----:B------:R-:W-:Y:S01]  /*1990*/  @!P3 LEA R16, P5, R12, c[0x0][0x160], 0x1 ;  /* 0x000058000c10ba11 */ /* 0x000fe200078a08ff */
[----:B------:R-:W-:Y:S02]  /*19a0*/  @!P1 IMAD R8, R0, c[0x0][0x190], RZ ;  /* 0x0000640000089a24 */ /* 0x000fe400078e02ff */
[----:B------:R-:W-:Y:S01]  /*19b0*/  IMAD.SHL.U32 R0, R2, 0x40, RZ ;  /* 0x0000004002007824 */ /* 0x000fe200078e00ff */
[----:B------:R-:W-:Y:S01]  /*19c0*/  @!P3 LEA.HI.X R17, R12, c[0x0][0x164], R9, 0x1, P5 ;  /* 0x000059000c11ba11 */ /* 0x000fe200028f0c09 */
[----:B------:R-:W-:Y:S01]  /*19d0*/  @!P2 IMAD.IADD R7, R7, 0x1, R19 ;  /* 0x000000010707a824 */ /* 0x000fe200078e0213 */
[----:B------:R-:W-:Y:S01]  /*19e0*/  @!P2 LEA R12, P6, R6, c[0x0][0x160], 0x1 ;  /* 0x00005800060caa11 */ /* 0x000fe200078c08ff */
[----:B------:R-:W-:Y:S01]  /*19f0*/  @!P1 IMAD R8, R15, c[0x0][0x194], R8 ;  /* 0x000065000f089a24 */ /* 0x000fe200078e0208 */
[----:B------:R-:W-:Y:S01]  /*1a00*/  LOP3.LUT R0, R0, 0x1c0, RZ, 0xc0, !PT ;  /* 0x000001c000007812 */ /* 0x000fe200078ec0ff */
[C---:B------:R-:W-:Y:S01]  /*1a10*/  IMAD R19, R3.reuse, c[0x0][0x198], RZ ;  /* 0x0000660003137a24 */ /* 0x040fe200078e02ff */
[----:B------:R-:W-:Y:S01]  /*1a20*/  @!P2 LEA.HI.X R13, R6, c[0x0][0x164], R7, 0x1, P6 ;  /* 0x00005900060daa11 */ /* 0x000fe200030f0c07 */
[----:B------:R-:W-:Y:S01]  /*1a30*/  IMAD R3, R3, c[0x0][0x1a0], RZ ;  /* 0x0000680003037a24 */ /* 0x000fe200078e02ff */
[----:B------:R-:W-:-:S02]  /*1a40*/  SHF.R.U32.HI R7, RZ, 0x3, R0 ;  /* 0x00000003ff077819 */ /* 0x000fc40000011600 */
[----:B------:R-:W-:Y:S01]  /*1a50*/  LOP3.LUT R6, R0, 0x38, R20, 0xf8, !PT ;  /* 0x0000003800067812 */ /* 0x000fe200078ef814 */
[----:B------:R-:W-:Y:S01]  /*1a60*/  IMAD R3, R2, c[0x0][0x1a4], R3 ;  /* 0x0000690002037a24 */ /* 0x000fe200078e0203 */
[----:B------:R-:W-:Y:S01]  /*1a70*/  ISETP.GE.AND P5, PT, R14, UR12, PT ;  /* 0x0000000c0e007c0c */ /* 0x000fe2000bfa6270 */
[----:B------:R-:W-:Y:S01]  /*1a80*/  @!P1 IMAD.WIDE.U32 R14, R15, c[0x0][0x190], R4 ;  /* 0x000064000f0e9a25 */ /* 0x000fe200078e0004 */
[----:B------:R-:W-:-:S03]  /*1a90*/  LOP3.LUT R6, R6, R7, RZ, 0x3c, !PT ;  /* 0x0000000706067212 */ /* 0x000fc600078e3cff */
[----:B------:R-:W-:Y:S01]  /*1aa0*/  @!P1 IMAD.IADD R0, R15, 0x1, R8 ;  /* 0x000000010f009824 */ /* 0x000fe200078e0208 */
[----:B------:R-:W-:Y:S01]  /*1ab0*/  @!P1 LEA R8, P6, R14, c[0x0][0x160], 0x1 ;  /* 0x000058000e089a11 */ /* 0x000fe200078c08ff */
[----:B------:R-:W-:Y:S01]  /*1ac0*/  IMAD.WIDE.U32 R4, R2, c[0x0][0x198], R20 ;  /* 0x0000660002047a25 */ /* 0x000fe200078e0014 */
[----:B------:R-:W-:Y:S02]  /*1ad0*/  LOP3.LUT R235, R6, 0xfffffe00, R235, 0xf8, !PT ;  /* 0xfffffe0006eb7812 */ /* 0x000fe400078ef8eb */
[----:B------:R-:W-:Y:S01]  /*1ae0*/  @!P1 LEA.HI.X R9, R14, c[0x0][0x164], R0, 0x1, P6 ;  /* 0x000059000e099a11 */ /* 0x000fe200030f0c00 */
[----:B------:R-:W-:Y:S01]  /*1af0*/  IMAD R0, R2, c[0x0][0x19c], R19 ;  /* 0x0000670002007a24 */ /* 0x000fe200078e0213 */
[----:B------:R-:W-:Y:S01]  /*1b00*/  IADD3 R4, P6, R4, UR22, RZ ;  /* 0x0000001604047c10 */ /* 0x000fe2000ffde0ff */
[----:B------:R-:W-:Y:S01]  /*1b10*/  IMAD.SHL.U32 R235, R235, 0x2, RZ ;  /* 0x00000002ebeb7824 */ /* 0x000fe200078e00ff */
[----:B------:R-:W-:Y:S01]  /*1b20*/  SHF.R.S32.HI R15, RZ, 0x1f, R18 ;  /* 0x0000001fff0f7819 */ /* 0x000fe20000011412 */
[C---:B------:R-:W-:Y:S01]  /*1b30*/  IMAD.WIDE.U32 R6, R2.reuse, c[0x0][0x1a0], R20 ;  /* 0x0000680002067a25 */ /* 0x040fe200078e0014 */
[----:B------:R-:W-:Y:S01]  /*1b40*/  IADD3.X R5, R5, UR7, R0, P6, !PT ;  /* 0x0000000705057c10 */ /* 0x000fe2000b7fe400 */
[----:B------:R-:W-:Y:S01]  /*1b50*/  USHF.L.U32 UR7, UR4, 0x6, URZ ;  /* 0x0000000604077899 */ /* 0x000fe2000800063f */
[----:B------:R-:W-:Y:S01]  /*1b60*/  @!PT LDS RZ, [RZ] ;  /* 0x00000000fffff984 */ /* 0x000fe20000000800 */
[----:B------:R-:W-:Y:S01]  /*1b70*/  @!PT LDS RZ, [RZ] ;  /* 0x00000000fffff984 */ /* 0x000fe20000000800 */
[----:B------:R-:W-:Y:S01]  /*1b80*/  @!PT LDS RZ, [RZ] ;  /* 0x00000000fffff984 */ /* 0x000fe20000000800 */
[----:B------:R1:W-:Y:S01]  /*1b90*/  @!P4 LDGSTS.E.BYPASS.LTC128B.128 [R235], [R10.64] ;  /* 0x000000000aebcfae */ /* 0x0003e2000b901d52 */
[----:B------:R-:W-:Y:S01]  /*1ba0*/  IMAD R0, R15, c[0x0][0x1b0], RZ ;  /* 0x00006c000f007a24 */ /* 0x000fe200078e02ff */
[----:B------:R-:W-:Y:S01]  /*1bb0*/  ISETP.GE.AND P6, PT, R2, UR12, PT ;  /* 0x0000000c02007c0c */ /* 0x000fe2000bfc6270 */
[----:B------:R-:W-:Y:S01]  /*1bc0*/  IMAD.WIDE.U32 R26, R18, c[0x0][0x1b0], R4 ;  /* 0x00006c00121a7a25 */ /* 0x000fe200078e0004 */
[----:B------:R1:W-:Y:S01]  /*1bd0*/  @!P4 LDGSTS.E.BYPASS.LTC128B.128 [R235+0x4000], [R10.64+0x80] ;  /* 0x040000800aebcfae */ /* 0x0003e2000b901d52 */
[----:B------:R-:W-:Y:S01]  /*1be0*/  UIMAD UR22, UR6, UR15, URZ ;  /* 0x0000000f061672a4 */ /* 0x000fe2000f8e023f */
[----:B------:R-:W-:Y:S01]  /*1bf0*/  LEA.HI R19, R23, R103, RZ, 0x4 ;  /* 0x0000006717137211 */ /* 0x000fe200078f20ff */
[----:B------:R-:W-:Y:S01]  /*1c00*/  IMAD.MOV.U32 R106, RZ, RZ, R26 ;  /* 0x000000ffff6a7224 */ /* 0x000fe200078e001a */
[----:B------:R1:W-:Y:S01]  /*1c10*/  @!P4 LDGSTS.E.BYPASS.LTC128B.128 [R235+0x8000], [R10.64+0x100] ;  /* 0x080001000aebcfae */ /* 0x0003e2000b901d52 */
[----:B------:R-:W-:Y:S01]  /*1c20*/  UIMAD UR22, UR17, UR7, UR22 ;  /* 0x00000007111672a4 */ /* 0x000fe2000f8e0216 */
[----:B------:R-:W-:-:S02]  /*1c30*/  SHF.R.S32.HI R14, RZ, 0x4, R19 ;  /* 0x00000004ff0e7819 */ /* 0x000fc40000011413 */
[----:B------:R1:W-:Y:S04]  /*1c40*/  @!P4 LDGSTS.E.BYPASS.LTC128B.128 [R235+0xc000], [R10.64+0x180] ;  /* 0x0c0001800aebcfae */ /* 0x0003e8000b901d52 */
[----:B------:R2:W-:Y:S04]  /*1c50*/  @!P3 LDGSTS.E.BYPASS.LTC128B.128 [R235+0x1000], [R16.64] ;  /* 0x0100000010ebbfae */ /* 0x0005e8000b901d52 */
[----:B------:R2:W-:Y:S04]  /*1c60*/  @!P3 LDGSTS.E.BYPASS.LTC128B.128 [R235+0x5000], [R16.64+0x80] ;  /* 0x0500008010ebbfae */ /* 0x0005e8000b901d52 */
[----:B------:R2:W-:Y:S04]  /*1c70*/  @!P3 LDGSTS.E.BYPASS.LTC128B.128 [R235+0x9000], [R16.64+0x100] ;  /* 0x0900010010ebbfae */ /* 0x0005e8000b901d52 */
[----:B------:R2:W-:Y:S04]  /*1c80*/  @!P3 LDGSTS.E.BYPASS.LTC128B.128 [R235+0xd000], [R16.64+0x180] ;  /* 0x0d00018010ebbfae */ /* 0x0005e8000b901d52 */
[----:B------:R3:W-:Y:S04]  /*1c90*/  @!P2 LDGSTS.E.BYPASS.LTC128B.128 [R235+0x2000], [R12.64] ;  /* 0x020000000cebafae */ /* 0x0007e8000b901d52 */
[----:B------:R3:W-:Y:S01]  /*1ca0*/  @!P2 LDGSTS.E.BYPASS.LTC128B.128 [R235+0x6000], [R12.64+0x80] ;  /* 0x060000800cebafae */ /* 0x0007e2000b901d52 */
[----:B-1----:R-:W-:Y:S01]  /*1cb0*/  IMAD R10, R18, c[0x0][0x1b4], R0 ;  /* 0x00006d00120a7a24 */ /* 0x002fe200078e0200 */
[----:B------:R-:W-:Y:S01]  /*1cc0*/  LOP3.LUT R0, R19, 0xfffffff0, RZ, 0xc0, !PT ;  /* 0xfffffff013007812 */ /* 0x000fe200078ec0ff */
[----:B------:R-:W-:Y:S01]  /*1cd0*/  IMAD.U32 R11, RZ, RZ, UR15 ;  /* 0x0000000fff0b7e24 */ /* 0x000fe2000f8e00ff */
[----:B------:R3:W-:Y:S01]  /*1ce0*/  @!P2 LDGSTS.E.BYPASS.LTC128B.128 [R235+0xa000], [R12.64+0x100] ;  /* 0x0a0001000cebafae */ /* 0x0007e2000b901d52 */
[----:B------:R-:W-:Y:S01]  /*1cf0*/  IMAD.IADD R107, R27, 0x1, R10 ;  /* 0x000000011b6b7824 */ /* 0x000fe200078e020a */
[----:B------:R-:W-:Y:S01]  /*1d00*/  IADD3 R10, P4, R6, UR24, RZ ;  /* 0x00000018060a7c10 */ /* 0x000fe2000ff9e0ff */
[----:B------:R-:W-:Y:S01]  /*1d10*/  IMAD.IADD R0, R103, 0x1, -R0 ;  /* 0x0000000167007824 */ /* 0x000fe200078e0a00 */
[----:B------:R3:W-:Y:S01]  /*1d20*/  @!P2 LDGSTS.E.BYPASS.LTC128B.128 [R235+0xe000], [R12.64+0x180] ;  /* 0x0e0001800cebafae */ /* 0x0007e2000b901d52 */
[----:B------:R-:W-:Y:S01]  /*1d30*/  IMAD.WIDE.U32 R4, R11, UR7, R106 ;  /* 0x000000070b047c25 */ /* 0x000fe2000f8e006a */
[----:B------:R-:W-:Y:S01]  /*1d40*/  IADD3.X R11, R7, UR21, R3, P4, !PT ;  /* 0x00000015070b7c10 */ /* 0x000fe2000a7fe403 */
[----:B------:R-:W-:Y:S01]  /*1d50*/  USHF.L.U32 UR21, UR4, 0x5, URZ ;  /* 0x0000000504157899 */ /* 0x000fe2000800063f */
[----:B------:R-:W-:Y:S01]  /*1d60*/  LEA.HI R7, R19, R14, RZ, 0x1 ;  /* 0x0000000e13077211 */ /* 0x000fe200078f08ff */
[----:B------:R1:W-:Y:S01]  /*1d70*/  @!P1 LDGSTS.E.BYPASS.LTC128B.128 [R235+0x3000], [R8.64] ;  /* 0x0300000008eb9fae */ /* 0x0003e2000b901d52 */
[----:B------:R-:W-:Y:S01]  /*1d80*/  IADD3 R3, R5, UR22, RZ ;  /* 0x0000001605037c10 */ /* 0x000fe2000fffe0ff */
[----:B------:R-:W-:Y:S01]  /*1d90*/  ULDC.64 UR4, c[0x0][0x1a0] ;  /* 0x0000680000047ab9 */ /* 0x000fe20000000a00 */
[C---:B------:R-:W-:Y:S01]  /*1da0*/  @!P6 LEA R6, P4, R4.reuse, c[0x0][0x168], 0x1 ;  /* 0x00005a000406ea11 */ /* 0x040fe200078808ff */
[----:B------:R1:W-:Y:S01]  /*1db0*/  @!P1 LDGSTS.E.BYPASS.LTC128B.128 [R235+0x7000], [R8.64+0x80] ;  /* 0x0700008008eb9fae */ /* 0x0003e2000b901d52 */
[----:B------:R-:W-:Y:S01]  /*1dc0*/  LOP3.LUT R19, R7, 0xfffffffe, RZ, 0xc0, !PT ;  /* 0xfffffffe07137812 */ /* 0x000fe200078ec0ff */
[----:B------:R-:W-:Y:S01]  /*1dd0*/  UIMAD.WIDE.U32 UR22, UR15, UR4, URZ ;  /* 0x000000040f1672a5 */ /* 0x000fe2000f8e003f */
[C---:B------:R-:W-:Y:S01]  /*1de0*/  @!P6 LEA.HI.X R7, R4.reuse, c[0x0][0x16c], R3, 0x1, P4 ;  /* 0x00005b000407ea11 */ /* 0x040fe200020f0c03 */
[----:B------:R1:W-:Y:S01]  /*1df0*/  @!P1 LDGSTS.E.BYPASS.LTC128B.128 [R235+0xb000], [R8.64+0x100] ;  /* 0x0b00010008eb9fae */ /* 0x0003e2000b901d52 */
[----:B------:R-:W-:Y:S01]  /*1e00*/  @!P5 IADD3 R5, P4, R4, UR21, RZ ;  /* 0x000000150405dc10 */ /* 0x000fe2000ff9e0ff */
[----:B------:R-:W-:Y:S01]  /*1e10*/  UIMAD UR4, UR17, UR4, URZ ;  /* 0x00000004110472a4 */ /* 0x000fe2000f8e023f */
[----:B------:R-:W-:Y:S01]  /*1e20*/  SHF.R.S32.HI R21, RZ, 0x1f, R0 ;  /* 0x0000001fff157819 */ /* 0x000fe20000011400 */
[----:B------:R1:W-:Y:S01]  /*1e30*/  @!P1 LDGSTS.E.BYPASS.LTC128B.128 [R235+0xf000], [R8.64+0x180] ;  /* 0x0f00018008eb9fae */ /* 0x0003e2000b901d52 */
[----:B------:R-:W-:Y:S01]  /*1e40*/  @!P5 IADD3.X R3, R3, UR20, RZ, P4, !PT ;  /* 0x000000140303dc10 */ /* 0x000fe2000a7fe4ff */
[----:B------:R-:W-:Y:S01]  /*1e50*/  IMAD.IADD R19, R14, 0x1, -R19 ;  /* 0x000000010e137824 */ /* 0x000fe200078e0a13 */
[----:B------:R-:W-:Y:S01]  /*1e60*/  @!P5 LEA R4, P4, R5, c[0x0][0x168], 0x1 ;  /* 0x00005a000504da11 */ /* 0x000fe200078808ff */
[----:B------:R4:W-:Y:S01]  /*1e70*/  @!P6 LDGSTS.E.BYPASS.LTC128B.128 [R235+0x10000], [R6.64] ;  /* 0x1000000006ebefae */ /* 0x0009e2000b901d52 */
[----:B------:R-:W-:Y:S01]  /*1e80*/  LEA.HI R21, R21, R0, RZ, 0x3 ;  /* 0x0000000015157211 */ /* 0x000fe200078f18ff */
[----:B------:R-:W-:Y:S01]  /*1e90*/  UIMAD UR4, UR15, UR5, UR4 ;  /* 0x000000050f0472a4 */ /* 0x000fe2000f8e0204 */
[----:B------:R-:W-:Y:S01]  /*1ea0*/  @!P5 LEA.HI.X R5, R5, c[0x0][0x16c], R3, 0x1, P4 ;  /* 0x00005b000505da11 */ /* 0x000fe200020f0c03 */
[----:B------:R4:W-:Y:S01]  /*1eb0*/  @!P6 LDGSTS.E.BYPASS.LTC128B.128 [R235+0x12000], [R6.64+0x80] ;  /* 0x1200008006ebefae */ /* 0x0009e2000b901d52 */
[----:B------:R-:W-:Y:S01]  /*1ec0*/  LOP3.LUT R20, R21, 0xfffffff8, RZ, 0xc0, !PT ;  /* 0xfffffff815147812 */ /* 0x000fe200078ec0ff */
[C---:B------:R-:W-:Y:S01]  /*1ed0*/  IMAD.SHL.U32 R3, R2.reuse, 0x8, RZ ;  /* 0x0000000802037824 */ /* 0x040fe200078e00ff */
[----:B------:R-:W-:Y:S01]  /*1ee0*/  ISETP.GE.AND P4, PT, R2, UR12, PT ;  /* 0x0000000c02007c0c */ /* 0x000fe2000bf86270 */
[----:B------:R4:W-:Y:S01]  /*1ef0*/  @!P6 LDGSTS.E.BYPASS.LTC128B.128 [R235+0x14000], [R6.64+0x100] ;  /* 0x1400010006ebefae */ /* 0x0009e2000b901d52 */
[----:B------:R-:W-:Y:S01]  /*1f00*/  IMAD R14, R15, c[0x0][0x1b8], RZ ;  /* 0x00006e000f0e7a24 */ /* 0x000fe200078e02ff */
[----:B------:R-:W-:Y:S01]  /*1f10*/  UIADD3 UR4, UR23, UR4, URZ ;  /* 0x0000000417047290 */ /* 0x000fe2000fffe03f */
[----:B------:R-:W-:Y:S01]  /*1f20*/  IMAD.IADD R20, R0, 0x1, -R20 ;  /* 0x0000000100147824 */ /* 0x000fe200078e0a14 */
[----:B------:R4:W-:Y:S01]  /*1f30*/  @!P6 LDGSTS.E.BYPASS.LTC128B.128 [R235+0x16000], [R6.64+0x180] ;  /* 0x1600018006ebefae */ /* 0x0009e2000b901d52 */
[----:B------:R-:W-:Y:S01]  /*1f40*/  IMAD.SHL.U32 R0, R22, 0x40, RZ ;  /* 0x0000004016007824 */ /* 0x000fe200078e00ff */
[----:B------:R-:W-:Y:S01]  /*1f50*/  UIADD3 UR5, UR14, 0x1, -UR16 ;  /* 0x000000010e057890 */ /* 0x000fe2000fffe810 */
[----:B------:R-:W-:Y:S01]  /*1f60*/  IMAD R14, R18, c[0x0][0x1bc], R14 ;  /* 0x00006f00120e7a24 */ /* 0x000fe200078e020e */
[----:B------:R5:W-:Y:S01]  /*1f70*/  @!P5 LDGSTS.E.BYPASS.LTC128B.128 [R235+0x11000], [R4.64] ;  /* 0x1100000004ebdfae */ /* 0x000be2000b901d52 */
[----:B------:R-:W-:Y:S01]  /*1f80*/  ULDC UR12, c[0x0][0x2e8] ;  /* 0x0000ba00000c7ab9 */ /* 0x000fe20000000800 */
[----:B------:R-:W-:Y:S01]  /*1f90*/  LOP3.LUT R0, R0, 0x1c0, RZ, 0xc0, !PT ;  /* 0x000001c000007812 */ /* 0x000fe200078ec0ff */
[----:B------:R-:W-:Y:S01]  /*1fa0*/  UIADD3 UR5, UR5, UR12, URZ ;  /* 0x0000000c05057290 */ /* 0x000fe2000fffe03f */
[----:B------:R5:W-:Y:S01]  /*1fb0*/  @!P5 LDGSTS.E.BYPASS.LTC128B.128 [R235+0x13000], [R4.64+0x80] ;  /* 0x1300008004ebdfae */ /* 0x000be2000b901d52 */
[----:B-1----:R-:W-:-:S03]  /*1fc0*/  IMAD.MOV.U32 R9, RZ, RZ, 0x20 ;  /* 0x00000020ff097424 */ /* 0x002fc600078e00ff */
[----:B------:R5:W-:Y:S01]  /*1fd0*/  @!P5 LDGSTS.E.BYPASS.LTC128B.128 [R235+0x15000], [R4.64+0x100] ;  /* 0x1500010004ebdfae */ /* 0x000be2000b901d52 */
[----:B---3--:R-:W-:-:S03]  /*1fe0*/  IMAD.WIDE.U32 R12, R9, c[0x0][0x1a0], RZ ;  /* 0x00006800090c7a25 */ /* 0x008fc600078e00ff */
[----:B------:R5:W-:Y:S04]  /*1ff0*/  @!P5 LDGSTS.E.BYPASS.LTC128B.128 [R235+0x17000], [R4.64+0x180] ;  /* 0x1700018004ebdfae */ /* 0x000be8000b901d52 */
[----:B------:R-:W0:Y:S04]  /*2000*/  LDGDEPBAR ;  /* 0x00000000000079af */ /* 0x000e280000000000 */
[----:B------:R1:W-:Y:S01]  /*2010*/  STL.64 [R1+0x18], R26 ;  /* 0x0000181a01007387 */ /* 0x0003e20000100a00 */
[----:B----4-:R-:W-:Y:S01]  /*2020*/  LOP3.LUT R7, R0, 0x8, R3, 0xf8, !PT ;  /* 0x0000000800077812 */ /* 0x010fe200078ef803 */
[----:B------:R-:W-:-:S02]  /*2030*/  IMAD.U32 R6, RZ, RZ, UR4 ;  /* 0x00000004ff067e24 */ /* 0x000fc4000f8e00ff */
[----:B------:R-:W-:Y:S01]  /*2040*/  STL.64 [R1+0x8], R106 ;  /* 0x0000086a01007387 */ /* 0x000fe20000100a00 */
[----:B------:R-:W-:Y:S02]  /*2050*/  ULDC UR4, c[0x0][0x2e4] ;  /* 0x0000b90000047ab9 */ /* 0x000fe40000000800 */
[----:B------:R-:W-:Y:S01]  /*2060*/  UIADD3 UR4, UR14, -UR4, -UR16 ;  /* 0x800000040e047290 */ /* 0x000fe2000fffe810 */
[----:B-----5:R-:W-:Y:S01]  /*2070*/  IMAD.SHL.U32 R5, R20, 0x40, RZ ;  /* 0x0000004014057824 */ /* 0x020fe200078e00ff */
[----:B------:R-:W-:-:S04]  /*2080*/  DEPBAR.LE SB0, 0x0 ;  /* 0x000080000000791a */ /* 0x000fc80000000000 */
[----:B------:R-:W-:Y:S01]  /*2090*/  BAR.SYNC.DEFER_BLOCKING 0x0 ;  /* 0x0000000000007b1d */ /* 0x000fe20000010000 */
[----:B------:R-:W-:Y:S01]  /*20a0*/  IMAD.SHL.U32 R4, R19, 0x8, RZ ;  /* 0x0000000813047824 */ /* 0x000fe200078e00ff */
[----:B------:R-:W-:Y:S01]  /*20b0*/  LOP3.LUT R2, R5, 0x1c0, RZ, 0xc0, !PT ;  /* 0x000001c005027812 */ /* 0x000fe200078ec0ff */
[----:B-1----:R-:W-:Y:S01]  /*20c0*/  IMAD.WIDE.U32 R26, R18, c[0x0][0x1b8], R10 ;  /* 0x00006e00121a7a25 */ /* 0x002fe200078e000a */
[----:B------:R-:W-:Y:S02]  /*20d0*/  SHF.R.U32.HI R5, RZ, 0x3, R0 ;  /* 0x00000003ff057819 */ /* 0x000fe40000011600 */
[----:B------:R-:W-:Y:S01]  /*20e0*/  LOP3.LUT R3, R2, 0x8, R4, 0xf8, !PT ;  /* 0x0000000802037812 */ /* 0x000fe200078ef804 */
[----:B------:R-:W-:Y:S01]  /*20f0*/  IMAD.U32 R10, RZ, RZ, UR22 ;  /* 0x00000016ff0a7e24 */ /* 0x000fe2000f8e00ff */
[----:B------:R-:W-:Y:S01]  /*2100*/  SHF.R.U32.HI R2, RZ, 0x3, R2 ;  /* 0x00000003ff027819 */ /* 0x000fe20000011602 */
[----:B------:R-:W-:Y:S01]  /*2110*/  IMAD.IADD R25, R27, 0x1, R14 ;  /* 0x000000011b197824 */ /* 0x000fe200078e020e */
[----:B------:R-:W-:Y:S01]  /*2120*/  LOP3.LUT R8, R7, R5, RZ, 0x3c, !PT ;  /* 0x0000000507087212 */ /* 0x000fe200078e3cff */
[----:B------:R-:W-:Y:S01]  /*2130*/  IMAD.SHL.U32 R5, R21, 0x40, RZ ;  /* 0x0000004015057824 */ /* 0x000fe200078e00ff */
[C---:B------:R-:W-:Y:S01]  /*2140*/  LEA R0, P1, R10.reuse, R26, 0x6 ;  /* 0x0000001a0a007211 */ /* 0x040fe200078230ff */
[----:B------:R-:W-:Y:S01]  /*2150*/  IMAD R7, R9, c[0x0][0x1a4], RZ ;  /* 0x0000690009077a24 */ /* 0x000fe200078e02ff */
[----:B------:R-:W-:Y:S01]  /*2160*/  LOP3.LUT R101, R3, R2, RZ, 0x3c, !PT ;  /* 0x0000000203657212 */ /* 0x000fe200078e3cff */
[----:B------:R-:W-:Y:S01]  /*2170*/  STL.64 [R1+0x30], R26 ;  /* 0x0000301a01007387 */ /* 0x000fe20000100a00 */
[----:B------:R-:W-:Y:S01]  /*2180*/  LEA.HI.X R2, R10, R25, R6, 0x6, P1 ;  /* 0x000000190a027211 */ /* 0x000fe200008f3406 */
[----:B------:R-:W-:Y:S01]  /*2190*/  IMAD.U32 R11, RZ, RZ, UR23 ;  /* 0x00000017ff0b7e24 */ /* 0x000fe2000f8e00ff */
[C---:B------:R-:W-:Y:S01]  /*21a0*/  @!P0 IADD3 R3, P1, R0.reuse, R12, RZ ;  /* 0x0000000c00038210 */ /* 0x040fe20007f3e0ff */
[----:B------:R-:W-:Y:S01]  /*21b0*/  STL [R1+0x14], R25 ;  /* 0x0000141901007387 */ /* 0x000fe20000100800 */
[----:B------:R-:W-:Y:S01]  /*21c0*/  @!P4 LEA R4, P2, R0, c[0x0][0x170], 0x1 ;  /* 0x00005c000004ca11 */ /* 0x000fe200078408ff */
[----:B------:R-:W-:Y:S01]  /*21d0*/  IMAD.MOV.U32 R14, RZ, RZ, 0x40 ;  /* 0x00000040ff0e7424 */ /* 0x000fe200078e00ff */
[----:B------:R-:W-:-:S02]  /*21e0*/  LOP3.LUT R100, R5, 0xfffffe00, RZ, 0xc0, !PT ;  /* 0xfffffe0005647812 */ /* 0x000fc400078ec0ff */
[----:B------:R-:W-:Y:S01]  /*21f0*/  @!P0 IADD3.X R7, R2, R13, R7, P1, !PT ;  /* 0x0000000d02078210 */ /* 0x000fe20000ffe407 */
[----:B------:R-:W-:Y:S01]  /*2200*/  @P4 STS.128 [R235+0x18000], RZ ;  /* 0x018000ffeb004388 */ /* 0x000fe20000000c00 */
[----:B------:R-:W-:Y:S01]  /*2210*/  @!P4 LEA.HI.X R5, R0, c[0x0][0x174], R2, 0x1, P2 ;  /* 0x00005d000005ca11 */ /* 0x000fe200010f0c02 */
[----:B------:R-:W-:Y:S01]  /*2220*/  IMAD R2, R102, 0x400, R100 ;  /* 0x0000040066027824 */ /* 0x000fe200078e0264 */
[----:B------:R-:W-:Y:S01]  /*2230*/  @!P0 LEA R6, P3, R3, c[0x0][0x170], 0x1 ;  /* 0x00005c0003068a11 */ /* 0x000fe200078608ff */
[----:B------:R-:W-:Y:S01]  /*2240*/  @P4 STS.128 [R235+0x1a000], RZ ;  /* 0x01a000ffeb004388 */ /* 0x000fe20000000c00 */
[----:B------:R-:W-:Y:S02]  /*2250*/  IMAD R0, R19, 0x200, R8 ;  /* 0x0000020013007824 */ /* 0x000fe400078e0208 */
[----:B------:R-:W-:Y:S01]  /*2260*/  @!P0 LEA.HI.X R7, R3, c[0x0][0x174], R7, 0x1, P3 ;  /* 0x00005d0003078a11 */ /* 0x000fe200018f0c07 */
[----:B------:R-:W-:Y:S01]  /*2270*/  @P4 STS.128 [R235+0x1c000], RZ ;  /* 0x01c000ffeb004388 */ /* 0x000fe20000000c00 */
[----:B------:R-:W-:-:S02]  /*2280*/  IMAD.IADD R2, R101, 0x1, R2 ;  /* 0x0000000165027824 */ /* 0x000fc400078e0202 */
[----:B------:R-:W-:Y:S01]  /*2290*/  IMAD.SHL.U32 R208, R0, 0x2, RZ ;  /* 0x0000000200d07824 */ /* 0x000fe200078e00ff */
[----:B------:R-:W-:Y:S01]  /*22a0*/  @P4 STS.128 [R235+0x1e000], RZ ;  /* 0x01e000ffeb004388 */ /* 0x000fe20000000c00 */
[----:B------:R-:W-:Y:S02]  /*22b0*/  IMAD.SHL.U32 R215, R2, 0x2, RZ ;  /* 0x0000000202d77824 */ /* 0x000fe400078e00ff */
[----:B------:R-:W-:Y:S01]  /*22c0*/  IMAD.MOV.U32 R3, RZ, RZ, 0x10 ;  /* 0x00000010ff037424 */ /* 0x000fe200078e00ff */
[----:B------:R-:W-:Y:S01]  /*22d0*/  @!PT LDS RZ, [RZ] ;  /* 0x00000000fffff984 */ /* 0x000fe20000000800 */
[----:B------:R-:W-:Y:S01]  /*22e0*/  @!PT LDS RZ, [RZ] ;  /* 0x00000000fffff984 */ /* 0x000fe20000000800 */
[----:B------:R-:W-:Y:S01]  /*22f0*/  @!PT LDS RZ, [RZ] ;  /* 0x00000000fffff984 */ /* 0x000fe20000000800 */
[----:B------:R1:W-:Y:S01]  /*2300*/  @!P4 LDGSTS.E.BYPASS.LTC128B.128 [R235+0x18000], [R4.64] ;  /* 0x1800000004ebcfae */ /* 0x0003e2000b901d52 */
[----:B------:R-:W-:Y:S02]  /*2310*/  R2P PR, R20, 0x6 ;  /* 0x0000000614007804 */ /* 0x000fe40000000000 */
[C---:B------:R-:W-:Y:S01]  /*2320*/  IADD3 R2, R208.reuse, 0x10000, RZ ;  /* 0x00010000d0027810 */ /* 0x040fe20007ffe0ff */
[----:B------:R1:W-:Y:S01]  /*2330*/  @!P4 LDGSTS.E.BYPASS.LTC128B.128 [R235+0x1a000], [R4.64+0x80] ;  /* 0x1a00008004ebcfae */ /* 0x0003e2000b901d52 */
[----:B------:R-:W-:-:S02]  /*2340*/  IADD3 R219, R208, 0x10020, RZ ;  /* 0x00010020d0db7810 */ /* 0x000fc40007ffe0ff */
[----:B------:R-:W-:Y:S01]  /*2350*/  SEL R0, R9, 0xffffffe0, !P2 ;  /* 0xffffffe009007807 */ /* 0x000fe20005000000 */
[----:B------:R1:W-:Y:S01]  /*2360*/  @!P4 LDGSTS.E.BYPASS.LTC128B.128 [R235+0x1c000], [R4.64+0x100] ;  /* 0x1c00010004ebcfae */ /* 0x0003e2000b901d52 */
[----:B------:R-:W-:Y:S02]  /*2370*/  SEL R3, R3, 0xfffffff0, !P1 ;  /* 0xfffffff003037807 */ /* 0x000fe40004800000 */
[----:B------:R-:W-:Y:S01]  /*2380*/  R2P PR, R22, 0x6 ;  /* 0x0000000616007804 */ /* 0x000fe20000000000 */
[----:B------:R1:W-:Y:S01]  /*2390*/  @!P4 LDGSTS.E.BYPASS.LTC128B.128 [R235+0x1e000], [R4.64+0x180] ;  /* 0x1e00018004ebcfae */ /* 0x0003e2000b901d52 */
[C-C-:B------:R-:W-:Y:S02]  /*23a0*/  IMAD R218, R0.reuse, 0x2, R215.reuse ;  /* 0x0000000200da7824 */ /* 0x140fe400078e02d7 */
[----:B------:R-:W-:Y:S01]  /*23b0*/  IMAD R216, R3, 0x2, R215 ;  /* 0x0000000203d87824 */ /* 0x000fe200078e02d7 */
[----:B------:R-:W-:Y:S03]  /*23c0*/  @P0 STS.128 [R235+0x19000], RZ ;  /* 0x019000ffeb000388 */ /* 0x000fe60000000c00 */
[----:B------:R-:W-:Y:S01]  /*23d0*/  IMAD R217, R0, 0x2, R216 ;  /* 0x0000000200d97824 */ /* 0x000fe200078e02d8 */
[----:B------:R-:W-:Y:S04]  /*23e0*/  @P0 STS.128 [R235+0x1b000], RZ ;  /* 0x01b000ffeb000388 */ /* 0x000fe80000000c00 */
[----:B------:R-:W-:Y:S01]  /*23f0*/  @P0 STS.128 [R235+0x1d000], RZ ;  /* 0x01d000ffeb000388 */ /* 0x000fe20000000c00 */
[----:B------:R-:W-:-:S02]  /*2400*/  @P1 IADD3 R219, R2, -0x20, RZ ;  /* 0xffffffe002db1810 */ /* 0x000fc40007ffe0ff */
[----:B------:R-:W-:Y:S01]  /*2410*/  SEL R2, R14, 0xffffffc0, !P2 ;  /* 0xffffffc00e027807 */ /* 0x000fe20005000000 */
[----:B------:R-:W-:Y:S01]  /*2420*/  @P0 STS.128 [R235+0x1f000], RZ ;  /* 0x01f000ffeb000388 */ /* 0x000fe20000000c00 */
[C---:B------:R-:W-:Y:S02]  /*2430*/  IADD3 R234, R219.reuse, 0x800, RZ ;  /* 0x00000800dbea7810 */ /* 0x040fe40007ffe0ff */
[C---:B------:R-:W-:Y:S01]  /*2440*/  IADD3 R233, R219.reuse, 0x1000, RZ ;  /* 0x00001000dbe97810 */ /* 0x040fe20007ffe0ff */
[----:B------:R-:W-:Y:S01]  /*2450*/  @!PT LDS RZ, [RZ] ;  /* 0x00000000fffff984 */ /* 0x000fe20000000800 */
[----:B------:R-:W-:Y:S01]  /*2460*/  @!PT LDS RZ, [RZ] ;  /* 0x00000000fffff984 */ /* 0x000fe20000000800 */
[----:B------:R-:W-:Y:S01]  /*2470*/  @!PT LDS RZ, [RZ] ;  /* 0x00000000fffff984 */ /* 0x000fe20000000800 */
[----:B------:R1:W-:Y:S01]  /*2480*/  @!P0 LDGSTS.E.BYPASS.LTC128B.128 [R235+0x19000], [R6.64] ;  /* 0x1900000006eb8fae */ /* 0x0003e2000b901d52 */
[----:B------:R-:W-:Y:S01]  /*2490*/  IMAD.IADD R214, R208, 0x1, R2 ;  /* 0x00000001d0d67824 */ /* 0x000fe200078e0202 */
[----:B------:R-:W-:Y:S01]  /*24a0*/  IADD3 R232, R219, 0x1800, RZ ;  /* 0x00001800dbe87810 */ /* 0x000fe20007ffe0ff */
[----:B------:R-:W-:Y:S01]  /*24b0*/  IMAD.IADD R213, R2, 0x1, R219 ;  /* 0x0000000102d57824 */ /* 0x000fe200078e02db */
[----:B------:R1:W-:Y:S01]  /*24c0*/  @!P0 LDGSTS.E.BYPASS.LTC128B.128 [R235+0x1b000], [R6.64+0x80] ;  /* 0x1b00008006eb8fae */ /* 0x0003e2000b901d52 */
[----:B------:R-:W-:-:S02]  /*24d0*/  LOP3.LUT R2, R104, 0xffffffe0, RZ, 0xc0, !PT ;  /* 0xffffffe068027812 */ /* 0x000fc400078ec0ff */
[C---:B------:R-:W-:Y:S01]  /*24e0*/  IADD3 R231, R219.reuse, 0x2000, RZ ;  /* 0x00002000dbe77810 */ /* 0x040fe20007ffe0ff */
[----:B------:R1:W-:Y:S01]  /*24f0*/  @!P0 LDGSTS.E.BYPASS.LTC128B.128 [R235+0x1d000], [R6.64+0x100] ;  /* 0x1d00010006eb8fae */ /* 0x0003e2000b901d52 */
[----:B------:R-:W-:Y:S01]  /*2500*/  IADD3 R230, R219, 0x2800, RZ ;  /* 0x00002800dbe67810 */ /* 0x000fe20007ffe0ff */
[----:B------:R-:W-:Y:S01]  /*2510*/  IMAD.IADD R2, R103, 0x1, -R2 ;  /* 0x0000000167027824 */ /* 0x000fe200078e0a02 */
[----:B------:R-:W-:Y:S01]  /*2520*/  IADD3 R229, R219, 0x3000, RZ ;  /* 0x00003000dbe57810 */ /* 0x000fe20007ffe0ff */
[----:B------:R1:W-:Y:S01]  /*2530*/  @!P0 LDGSTS.E.BYPASS.LTC128B.128 [R235+0x1f000], [R6.64+0x180] ;  /* 0x1f00018006eb8fae */ /* 0x0003e2000b901d52 */
[----:B------:R-:W-:Y:S01]  /*2540*/  IMAD.SHL.U32 R103, R103, 0x2, RZ ;  /* 0x0000000267677824 */ /* 0x000fe200078e00ff */
[C---:B------:R-:W-:Y:S02]  /*2550*/  IADD3 R228, R219.reuse, 0x3800, RZ ;  /* 0x00003800dbe47810 */ /* 0x040fe40007ffe0ff */
[----:B--2---:R-:W-:Y:S01]  /*2560*/  LDSM.16.M88.4 R16, [R208+0x10000] ;  /* 0x01000000d010783b */ /* 0x004fe20000000200 */
[----:B------:R-:W-:-:S02]  /*2570*/  IADD3 R227, R219, 0x4000, RZ ;  /* 0x00004000dbe37810 */ /* 0x000fc40007ffe0ff */
[----:B------:R-:W-:Y:S01]  /*2580*/  LOP3.LUT R105, R103, 0x6, RZ, 0xc0, !PT ;  /* 0x0000000667697812 */ /* 0x000fe200078ec0ff */
        /* <DEDUP_REMOVED lines=9> */
[----:B------:R-:W-:Y:S01]  /*2620*/  LDSM.16.M88.4 R8, [R216] ;  /* 0x00000000d808783b */ /* 0x000fe20000000200 */
[----:B------:R-:W-:-:S03]  /*2630*/  IADD3 R220, R219, 0x7800, RZ ;  /* 0x00007800dbdc7810 */ /* 0x000fc60007ffe0ff */
[----:B------:R-:W-:Y:S04]  /*2640*/  LDSM.16.M88.4 R36, [R219] ;  /* 0x00000000db24783b */ /* 0x000fe80000000200 */
[----:B-1----:R-:W1:Y:S04]  /*2650*/  LDSM.16.M88.4 R4, [R215] ;  /* 0x00000000d704783b */ /* 0x002e680000000200 */
[----:B------:R-:W2:Y:S04]  /*2660*/  LDSM.16.M88.4 R60, [R219+0x800] ;  /* 0x00080000db3c783b */ /* 0x000ea80000000200 */
[----:B------:R-:W3:Y:S04]  /*2670*/  LDSM.16.M88.4 R68, [R219+0x1000] ;  /* 0x00100000db44783b */ /* 0x000ee80000000200 */
[----:B------:R-:W4:Y:S04]  /*2680*/  LDSM.16.M88.4 R72, [R219+0x1800] ;  /* 0x00180000db48783b */ /* 0x000f280000000200 */
[----:B------:R-:W-:Y:S04]  /*2690*/  LDSM.16.M88.4 R12, [R218] ;  /* 0x00000000da0c783b */ /* 0x000fe80000000200 */
[----:B------:R-:W5:Y:S04]  /*26a0*/  LDSM.16.M88.4 R80, [R214+0x10000] ;  /* 0x01000000d650783b */ /* 0x000f680000000200 */
[----:B------:R-:W-:Y:S04]  /*26b0*/  LDSM.16.M88.4 R76, [R214+0x11000] ;  /* 0x01100000d64c783b */ /* 0x000fe80000000200 */
[----:B------:R-:W-:Y:S04]  /*26c0*/  LDSM.16.M88.4 R84, [R214+0x11800] ;  /* 0x01180000d654783b */ /* 0x000fe80000000200 */
[----:B------:R-:W-:Y:S04]  /*26d0*/  LDSM.16.M88.4 R88, [R213] ;  /* 0x00000000d558783b */ /* 0x000fe80000000200 */
[----:B------:R-:W-:Y:S01]  /*26e0*/  LDSM.16.M88.4 R96, [R219+0x4000] ;  /* 0x00400000db60783b */ /* 0x000fe20000000200 */
[C---:B-1----:R-:W-:Y:S03]  /*26f0*/  HMMA.16816.F32.BF16 R32, R4.reuse, R16, RZ ;  /* 0x000000100420723c */ /* 0x042fe600000418ff */
[----:B------:R-:W-:Y:S04]  /*2700*/  LDSM.16.M88.4 R92, [R214+0x14000] ;  /* 0x01400000d65c783b */ /* 0x000fe80000000200 */
[----:B------:R-:W0:Y:S01]  /*2710*/  LDGDEPBAR ;  /* 0x00000000000079af */ /* 0x000e220000000000 */
[C---:B------:R-:W-:Y:S08]  /*2720*/  HMMA.16816.F32.BF16 R40, R4.reuse, R18, RZ ;  /* 0x000000120428723c */ /* 0x040ff000000418ff */
[C---:B------:R-:W-:Y:S08]  /*2730*/  HMMA.16816.F32.BF16 R44, R4.reuse, R28, RZ ;  /* 0x0000001c042c723c */ /* 0x040ff000000418ff */
[C---:B------:R-:W-:Y:S08]  /*2740*/  HMMA.16816.F32.BF16 R48, R4.reuse, R30, RZ ;  /* 0x0000001e0430723c */ /* 0x040ff000000418ff */
[C---:B------:R-:W-:Y:S08]  /*2750*/  HMMA.16816.F32.BF16 R52, R4.reuse, R24, RZ ;  /* 0x000000180434723c */ /* 0x040ff000000418ff */
[C---:B------:R-:W-:Y:S08]  /*2760*/  HMMA.16816.F32.BF16 R56, R4.reuse, R26, RZ ;  /* 0x0000001a0438723c */ /* 0x040ff000000418ff */
[C---:B------:R-:W-:Y:S08]  /*2770*/  HMMA.16816.F32.BF16 R64, R4.reuse, R20, RZ ;  /* 0x000000140440723c */ /* 0x040ff000000418ff */
[----:B------:R-:W-:Y:S01]  /*2780*/  HMMA.16816.F32.BF16 R16, R4, R22, RZ ;  /* 0x000000160410723c */ /* 0x000fe200000418ff */
[----:B------:R-:W-:Y:S04]  /*2790*/  LDSM.16.M88.4 R4, [R217] ;  /* 0x00000000d904783b */ /* 0x000fe80000000200 */
[----:B------:R-:W-:Y:S03]  /*27a0*/  LDSM.16.M88.4 R20, [R213+0x800] ;  /* 0x00080000d514783b */ /* 0x000fe60000000200 */
[C---:B------:R-:W-:Y:S01]  /*27b0*/  HMMA.16816.F32.BF16 R24, R8.reuse, R36, R32 ;  /* 0x000000240818723c */ /* 0x040fe20000041820 */
[----:B------:R-:W1:Y:S07]  /*27c0*/  LDSM.16.M88.4 R32, [R214+0x10800] ;  /* 0x01080000d620783b */ /* 0x000e6e0000000200 */
[C---:B------:R-:W-:Y:S08]  /*27d0*/  HMMA.16816.F32.BF16 R28, R8.reuse, R38, R40 ;  /* 0x00000026081c723c */ /* 0x040ff00000041828 */
[C---:B--2---:R-:W-:Y:S08]  /*27e0*/  HMMA.16816.F32.BF16 R36, R8.reuse, R60, R44 ;  /* 0x0000003c0824723c */ /* 0x044ff0000004182c */
[C---:B------:R-:W-:Y:S01]  /*27f0*/  HMMA.16816.F32.BF16 R40, R8.reuse, R62, R48 ;  /* 0x0000003e0828723c */ /* 0x040fe20000041830 */
[----:B------:R-:W-:Y:S07]  /*2800*/  LDSM.16.M88.4 R60, [R208+0x13000] ;  /* 0x01300000d03c783b */ /* 0x000fee0000000200 */
[C---:B---3--:R-:W-:Y:S08]  /*2810*/  HMMA.16816.F32.BF16 R44, R8.reuse, R68, R52 ;  /* 0x00000044082c723c */ /* 0x048ff00000041834 */
[C---:B------:R-:W-:Y:S01]  /*2820*/  HMMA.16816.F32.BF16 R48, R8.reuse, R70, R56 ;  /* 0x000000460830723c */ /* 0x040fe20000041838 */
[----:B------:R-:W2:Y:S04]  /*2830*/  LDSM.16.M88.4 R56, [R213+0x1000] ;  /* 0x00100000d538783b */ /* 0x000ea80000000200 */
[----:B------:R-:W-:Y:S03]  /*2840*/  LDSM.16.M88.4 R68, [R208+0x13800] ;  /* 0x01380000d044783b */ /* 0x000fe60000000200 */
[C---:B----4-:R-:W-:Y:S01]  /*2850*/  HMMA.16816.F32.BF16 R52, R8.reuse, R72, R64 ;  /* 0x000000480834723c */ /* 0x050fe20000041840 */
[----:B------:R-:W3:Y:S07]  /*2860*/  LDSM.16.M88.4 R64, [R213+0x1800] ;  /* 0x00180000d540783b */ /* 0x000eee0000000200 */
[----:B------:R-:W-:Y:S01]  /*2870*/  HMMA.16816.F32.BF16 R16, R8, R74, R16 ;  /* 0x0000004a0810723c */ /* 0x000fe20000041810 */
[----:B------:R-:W-:Y:S04]  /*2880*/  LDSM.16.M88.4 R8, [R215+0x4000] ;  /* 0x00400000d708783b */ /* 0x000fe80000000200 */
[----:B------:R-:W4:Y:S03]  /*2890*/  LDSM.16.M88.4 R72, [R208+0x12000] ;  /* 0x01200000d048783b */ /* 0x000f260000000200 */
[C---:B-----5:R-:W-:Y:S08]  /*28a0*/  HMMA.16816.F32.BF16 R24, R12.reuse, R80, R24 ;  /* 0x000000500c18723c */ /* 0x060ff00000041818 */
        /* <DEDUP_REMOVED lines=10> */
[----:B------:R-:W5:Y:S04]  /*2950*/  LDSM.16.M88.4 R16, [R216+0x4000] ;  /* 0x00400000d810783b */ /* 0x000f680000000200 */
[----:B------:R-:W-:Y:S03]  /*2960*/  LDSM.16.M88.4 R84, [R213+0x2000] ;  /* 0x00200000d554783b */ /* 0x000fe60000000200 */
[C---:B------:R-:W-:Y:S08]  /*2970*/  HMMA.16816.F32.BF16 R24, R4.reuse, R88, R24 ;  /* 0x000000580418723c */ /* 0x040ff00000041818 */
[C---:B------:R-:W-:Y:S01]  /*2980*/  HMMA.16816.F32.BF16 R28, R4.reuse, R90, R28 ;  /* 0x0000005a041c723c */ /* 0x040fe2000004181c */
[----:B------:R-:W-:Y:S07]  /*2990*/  LDSM.16.M88.4 R88, [R214+0x12000] ;  /* 0x01200000d658783b */ /* 0x000fee0000000200 */
[C---:B------:R-:W-:Y:S08]  /*29a0*/  HMMA.16816.F32.BF16 R36, R4.reuse, R20, R36 ;  /* 0x000000140424723c */ /* 0x040ff00000041824 */
[C---:B------:R-:W-:Y:S01]  /*29b0*/  HMMA.16816.F32.BF16 R40, R4.reuse, R22, R40 ;  /* 0x000000160428723c */ /* 0x040fe20000041828 */
[----:B------:R-:W1:Y:S07]  /*29c0*/  LDSM.16.M88.4 R20, [R219+0x2800] ;  /* 0x00280000db14783b */ /* 0x000e6e0000000200 */
[C---:B--2---:R-:W-:Y:S08]  /*29d0*/  HMMA.16816.F32.BF16 R44, R4.reuse, R56, R44 ;  /* 0x00000038042c723c */ /* 0x044ff0000004182c */
[C---:B------:R-:W-:Y:S01]  /*29e0*/  HMMA.16816.F32.BF16 R48, R4.reuse, R58, R48 ;  /* 0x0000003a0430723c */ /* 0x040fe20000041830 */
[----:B------:R-:W2:Y:S07]  /*29f0*/  LDSM.16.M88.4 R56, [R219+0x3000] ;  /* 0x00300000db38783b */ /* 0x000eae0000000200 */
[C---:B---3--:R-:W-:Y:S08]  /*2a00*/  HMMA.16816.F32.BF16 R52, R4.reuse, R64, R52 ;  /* 0x000000400434723c */ /* 0x048ff00000041834 */
[----:B------:R-:W-:Y:S01]  /*2a10*/  HMMA.16816.F32.BF16 R12, R4, R66, R12 ;  /* 0x00000042040c723c */ /* 0x000fe2000004180c */
[----:B------:R-:W3:Y:S04]  /*2a20*/  LDSM.16.M88.4 R64, [R219+0x3800] ;  /* 0x00380000db40783b */ /* 0x000ee80000000200 */
[----:B------:R-:W2:Y:S03]  /*2a30*/  LDSM.16.M88.4 R4, [R218+0x4000] ;  /* 0x00400000da04783b */ /* 0x000ea60000000200 */
        /* <DEDUP_REMOVED lines=8> */
[----:B------:R-:W4:Y:S07]  /*2ac0*/  LDSM.16.M88.4 R60, [R214+0x13000] ;  /* 0x01300000d63c783b */ /* 0x000f2e0000000200 */
[C---:B------:R-:W-:Y:S08]  /*2ad0*/  HMMA.16816.F32.BF16 R52, R8.reuse, R68, R52 ;  /* 0x000000440834723c */ /* 0x040ff00000041834 */
[----:B------:R-:W-:Y:S01]  /*2ae0*/  HMMA.16816.F32.BF16 R8, R8, R70, R12 ;  /* 0x000000460808723c */ /* 0x000fe2000004180c */
[----:B------:R-:W1:Y:S04]  /*2af0*/  LDSM.16.M88.4 R12, [R217+0x4000] ;  /* 0x00400000d90c783b */ /* 0x000e680000000200 */
[----:B------:R-:W-:Y:S03]  /*2b00*/  LDSM.16.M88.4 R68, [R213+0x3800] ;  /* 0x00380000d544783b */ /* 0x000fe60000000200 */
[C---:B-----5:R-:W-:Y:S08]  /*2b10*/  HMMA.16816.F32.BF16 R24, R16.reuse, R76, R24 ;  /* 0x0000004c1018723c */ /* 0x060ff00000041818 */
[C---:B------:R-:W-:Y:S01]  /*2b20*/  HMMA.16816.F32.BF16 R28, R16.reuse, R78, R28 ;  /* 0x0000004e101c723c */ /* 0x040fe2000004181c */
[----:B------:R-:W-:Y:S07]  /*2b30*/  LDSM.16.M88.4 R76, [R208+0x15800] ;  /* 0x01580000d04c783b */ /* 0x000fee0000000200 */
[C---:B------:R-:W-:Y:S08]  /*2b40*/  HMMA.16816.F32.BF16 R36, R16.reuse, R20, R36 ;  /* 0x000000141024723c */ /* 0x040ff00000041824 */
[C---:B------:R-:W-:Y:S01]  /*2b50*/  HMMA.16816.F32.BF16 R40, R16.reuse, R22, R40 ;  /* 0x000000161028723c */ /* 0x040fe20000041828 */
[----:B------:R-:W5:Y:S07]  /*2b60*/  LDSM.16.M88.4 R20, [R213+0x2800] ;  /* 0x00280000d514783b */ /* 0x000f6e0000000200 */
[C---:B--2---:R-:W-:Y:S08]  /*2b70*/  HMMA.16816.F32.BF16 R44, R16.reuse, R56, R44 ;  /* 0x00000038102c723c */ /* 0x044ff0000004182c */
[C---:B------:R-:W-:Y:S01]  /*2b80*/  HMMA.16816.F32.BF16 R48, R16.reuse, R58, R48 ;  /* 0x0000003a1030723c */ /* 0x040fe20000041830 */
[----:B------:R-:W2:Y:S07]  /*2b90*/  LDSM.16.M88.4 R56, [R213+0x3000] ;  /* 0x00300000d538783b */ /* 0x000eae0000000200 */
[C---:B---3--:R-:W-:Y:S08]  /*2ba0*/  HMMA.16816.F32.BF16 R52, R16.reuse, R64, R52 ;  /* 0x000000401034723c */ /* 0x048ff00000041834 */
[----:B------:R-:W-:Y:S01]  /*2bb0*/  HMMA.16816.F32.BF16 R8, R16, R66, R8 ;  /* 0x000000421008723c */ /* 0x000fe20000041808 */
[----:B------:R-:W3:Y:S04]  /*2bc0*/  LDSM.16.M88.4 R16, [R215+0x8000] ;  /* 0x00800000d710783b */ /* 0x000ee80000000200 */
[----:B------:R-:W-:Y:S03]  /*2bd0*/  LDSM.16.M88.4 R64, [R208+0x15000] ;  /* 0x01500000d040783b */ /* 0x000fe60000000200 */
[C---:B------:R-:W-:Y:S08]  /*2be0*/  HMMA.16816.F32.BF16 R24, R4.reuse, R88, R24 ;  /* 0x000000580418723c */ /* 0x040ff00000041818 */
[C---:B------:R-:W-:Y:S01]  /*2bf0*/  HMMA.16816.F32.BF16 R28, R4.reuse, R90, R28 ;  /* 0x0000005a041c723c */ /* 0x040fe2000004181c */
[----:B------:R-:W-:Y:S07]  /*2c00*/  LDSM.16.M88.4 R88, [R213+0x4000] ;  /* 0x00400000d558783b */ /* 0x000fee0000000200 */
[C---:B-1----:R-:W-:Y:S08]  /*2c10*/  HMMA.16816.F32.BF16 R36, R4.reuse, R32, R36 ;  /* 0x000000200424723c */ /* 0x042ff00000041824 */
[C---:B------:R-:W-:Y:S01]  /*2c20*/  HMMA.16816.F32.BF16 R40, R4.reuse, R34, R40 ;  /* 0x000000220428723c */ /* 0x040fe20000041828 */
[----:B------:R-:W1:Y:S07]  /*2c30*/  LDSM.16.M88.4 R32, [R208+0x14800] ;  /* 0x01480000d020783b */ /* 0x000e6e0000000200 */
[C---:B----4-:R-:W-:Y:S08]  /*2c40*/  HMMA.16816.F32.BF16 R44, R4.reuse, R60, R44 ;  /* 0x0000003c042c723c */ /* 0x050ff0000004182c */
[C---:B------:R-:W-:Y:S01]  /*2c50*/  HMMA.16816.F32.BF16 R48, R4.reuse, R62, R48 ;  /* 0x0000003e0430723c */ /* 0x040fe20000041830 */
[----:B------:R-:W-:Y:S07]  /*2c60*/  LDSM.16.M88.4 R60, [R219+0x4800] ;  /* 0x00480000db3c783b */ /* 0x000fee0000000200 */
[C---:B------:R-:W-:Y:S08]  /*2c70*/  HMMA.16816.F32.BF16 R52, R4.reuse, R72, R52 ;  /* 0x000000480434723c */ /* 0x040ff00000041834 */
[----:B------:R-:W-:Y:S01]  /*2c80*/  HMMA.16816.F32.BF16 R4, R4, R74, R8 ;  /* 0x0000004a0404723c */ /* 0x000fe20000041808 */
[----:B------:R-:W4:Y:S04]  /*2c90*/  LDSM.16.M88.4 R8, [R216+0x8000] ;  /* 0x00800000d808783b */ /* 0x000f280000000200 */
[----:B------:R-:W-:Y:S03]  /*2ca0*/  LDSM.16.M88.4 R72, [R219+0x5800] ;  /* 0x00580000db48783b */ /* 0x000fe60000000200 */
[C---:B------:R-:W-:Y:S08]  /*2cb0*/  HMMA.16816.F32.BF16 R24, R12.reuse, R84, R24 ;  /* 0x000000540c18723c */ /* 0x040ff00000041818 */
[C---:B------:R-:W-:Y:S01]  /*2cc0*/  HMMA.16816.F32.BF16 R28, R12.reuse, R86, R28 ;  /* 0x000000560c1c723c */ /* 0x040fe2000004181c */
[----:B------:R-:W-:Y:S07]  /*2cd0*/  LDSM.16.M88.4 R84, [R213+0x5800] ;  /* 0x00580000d554783b */ /* 0x000fee0000000200 */
[C---:B-----5:R-:W-:Y:S08]  /*2ce0*/  HMMA.16816.F32.BF16 R36, R12.reuse, R20, R36 ;  /* 0x000000140c24723c */ /* 0x060ff00000041824 */
[C---:B------:R-:W-:Y:S08]  /*2cf0*/  HMMA.16816.F32.BF16 R40, R12.reuse, R22, R40 ;  /* 0x000000160c28723c */ /* 0x040ff00000041828 */
        /* <DEDUP_REMOVED lines=9> */
[----:B------:R-:W-:Y:S07]  /*2d90*/  LDSM.16.M88.4 R80, [R213+0x5000] ;  /* 0x00500000d550783b */ /* 0x000fee0000000200 */
[C---:B-1----:R-:W-:Y:S08]  /*2da0*/  HMMA.16816.F32.BF16 R36, R16.reuse, R32, R36 ;  /* 0x000000201024723c */ /* 0x042ff00000041824 */
[C---:B------:R-:W-:Y:S08]  /*2db0*/  HMMA.16816.F32.BF16 R40, R16.reuse, R34, R40 ;  /* 0x000000221028723c */ /* 0x040ff00000041828 */
[C---:B------:R-:W-:Y:S08]  /*2dc0*/  HMMA.16816.F32.BF16 R44, R16.reuse, R64, R44 ;  /* 0x00000040102c723c */ /* 0x040ff0000004182c */
[C---:B------:R-:W-:Y:S01]  /*2dd0*/  HMMA.16816.F32.BF16 R48, R16.reuse, R66, R48 ;  /* 0x000000421030723c */ /* 0x040fe20000041830 */
[----:B------:R-:W1:Y:S07]  /*2de0*/  LDSM.16.M88.4 R64, [R214+0x15000] ;  /* 0x01500000d640783b */ /* 0x000e6e0000000200 */
[C---:B------:R-:W-:Y:S08]  /*2df0*/  HMMA.16816.F32.BF16 R52, R16.reuse, R76, R52 ;  /* 0x0000004c1034723c */ /* 0x040ff00000041834 */
[----:B------:R-:W-:Y:S01]  /*2e00*/  HMMA.16816.F32.BF16 R32, R16, R78, R20 ;  /* 0x0000004e1020723c */ /* 0x000fe20000041814 */
[----:B------:R-:W3:Y:S07]  /*2e10*/  LDSM.16.M88.4 R76, [R214+0x15800] ;  /* 0x01580000d64c783b */ /* 0x000eee0000000200 */
[C---:B----4-:R-:W-:Y:S01]  /*2e20*/  HMMA.16816.F32.BF16 R28, R8.reuse, R96, R12 ;  /* 0x00000060081c723c */ /* 0x050fe2000004180c */
[----:B------:R-:W4:Y:S07]  /*2e30*/  LDSM.16.M88.4 R12, [R217+0x8000] ;  /* 0x00800000d90c783b */ /* 0x000f2e0000000200 */
[C---:B------:R-:W-:Y:S08]  /*2e40*/  HMMA.16816.F32.BF16 R24, R8.reuse, R98, R24 ;  /* 0x000000620818723c */ /* 0x040ff00000041818 */
[C---:B------:R-:W-:Y:S08]  /*2e50*/  HMMA.16816.F32.BF16 R20, R8.reuse, R60, R36 ;  /* 0x0000003c0814723c */ /* 0x040ff00000041824 */
[C---:B------:R-:W-:Y:S08]  /*2e60*/  HMMA.16816.F32.BF16 R16, R8.reuse, R62, R40 ;  /* 0x0000003e0810723c */ /* 0x040ff00000041828 */
[C---:B--2---:R-:W-:Y:S08]  /*2e70*/  HMMA.16816.F32.BF16 R40, R8.reuse, R68, R44 ;  /* 0x000000440828723c */ /* 0x044ff0000004182c */
[C---:B------:R-:W-:Y:S01]  /*2e80*/  HMMA.16816.F32.BF16 R48, R8.reuse, R70, R48 ;  /* 0x000000460830723c */ /* 0x040fe20000041830 */
[----:B------:R-:W-:Y:S07]  /*2e90*/  LDSM.16.M88.4 R68, [R208+0x16000] ;  /* 0x01600000d044783b */ /* 0x000fee0000000200 */
[C---:B------:R-:W-:Y:S08]  /*2ea0*/  HMMA.16816.F32.BF16 R52, R8.reuse, R72, R52 ;  /* 0x000000480834723c */ /* 0x040ff00000041834 */
[----:B------:R-:W-:Y:S01]  /*2eb0*/  HMMA.16816.F32.BF16 R44, R8, R74, R32 ;  /* 0x0000004a082c723c */ /* 0x000fe20000041820 */
[----:B------:R-:W2:Y:S07]  /*2ec0*/  LDSM.16.M88.4 R72, [R213+0x4800] ;  /* 0x00480000d548783b */ /* 0x000eae0000000200 */
[C---:B-----5:R-:W-:Y:S08]  /*2ed0*/  HMMA.16816.F32.BF16 R36, R4.reuse, R92, R28 ;  /* 0x0000005c0424723c */ /* 0x060ff0000004181c */
[C---:B------:R-:W-:Y:S08]  /*2ee0*/  HMMA.16816.F32.BF16 R32, R4.reuse, R94, R24 ;  /* 0x0000005e0420723c */ /* 0x040ff00000041818 */
[C---:B------:R-:W-:Y:S08]  /*2ef0*/  HMMA.16816.F32.BF16 R28, R4.reuse, R56, R20 ;  /* 0x00000038041c723c */ /* 0x040ff00000041814 */
[C---:B------:R-:W-:Y:S08]  /*2f00*/  HMMA.16816.F32.BF16 R24, R4.reuse, R58, R16 ;  /* 0x0000003a0418723c */ /* 0x040ff00000041810 */
[C---:B-1----:R-:W-:Y:S01]  /*2f10*/  HMMA.16816.F32.BF16 R20, R4.reuse, R64, R40 ;  /* 0x000000400414723c */ /* 0x042fe20000041828 */
[----:B------:R-:W-:Y:S07]  /*2f20*/  LDSM.16.M88.4 R40, [R208+0x17000] ;  /* 0x01700000d028783b */ /* 0x000fee0000000200 */
[C---:B------:R-:W-:Y:S08]  /*2f30*/  HMMA.16816.F32.BF16 R16, R4.reuse, R66, R48 ;  /* 0x000000420410723c */ /* 0x040ff00000041830 */
[C---:B---3--:R-:W-:Y:S08]  /*2f40*/  HMMA.16816.F32.BF16 R8, R4.reuse, R76, R52 ;  /* 0x0000004c0408723c */ /* 0x048ff00000041834 */
[----:B------:R-:W-:Y:S01]  /*2f50*/  HMMA.16816.F32.BF16 R64, R4, R78, R44 ;  /* 0x0000004e0440723c */ /* 0x000fe2000004182c */
[----:B------:R-:W1:Y:S04]  /*2f60*/  LDSM.16.M88.4 R4, [R215+0xc000] ;  /* 0x00c00000d704783b */ /* 0x000e680000000200 */
[----:B------:R-:W3:Y:S03]  /*2f70*/  LDSM.16.M88.4 R76, [R208+0x16800] ;  /* 0x01680000d04c783b */ /* 0x000ee60000000200 */
[C---:B----4-:R-:W-:Y:S08]  /*2f80*/  HMMA.16816.F32.BF16 R60, R12.reuse, R88, R36 ;  /* 0x000000580c3c723c */ /* 0x050ff00000041824 */
[C---:B------:R-:W-:Y:S01]  /*2f90*/  HMMA.16816.F32.BF16 R56, R12.reuse, R90, R32 ;  /* 0x0000005a0c38723c */ /* 0x040fe20000041820 */
[----:B------:R-:W4:Y:S07]  /*2fa0*/  LDSM.16.M88.4 R32, [R208+0x17800] ;  /* 0x01780000d020783b */ /* 0x000f2e0000000200 */
[C---:B--2---:R-:W-:Y:S08]  /*2fb0*/  HMMA.16816.F32.BF16 R52, R12.reuse, R72, R28 ;  /* 0x000000480c34723c */ /* 0x044ff0000004181c */
[C---:B------:R-:W-:Y:S01]  /*2fc0*/  HMMA.16816.F32.BF16 R48, R12.reuse, R74, R24 ;  /* 0x0000004a0c30723c */ /* 0x040fe20000041818 */
[----:B------:R-:W-:Y:S07]  /*2fd0*/  LDSM.16.M88.4 R72, [R219+0x6000] ;  /* 0x00600000db48783b */ /* 0x000fee0000000200 */
[C---:B------:R-:W-:Y:S01]  /*2fe0*/  HMMA.16816.F32.BF16 R36, R12.reuse, R82, R16 ;  /* 0x000000520c24723c */ /* 0x040fe20000041810 */
[----:B------:R-:W2:Y:S07]  /*2ff0*/  LDSM.16.M88.4 R16, [R216+0xc000] ;  /* 0x00c00000d810783b */ /* 0x000eae0000000200 */
[C---:B------:R-:W-:Y:S01]  /*3000*/  HMMA.16816.F32.BF16 R44, R12.reuse, R80, R20 ;  /* 0x000000500c2c723c */ /* 0x040fe20000041814 */
[----:B------:R-:W5:Y:S07]  /*3010*/  LDSM.16.M88.4 R80, [R219+0x7000] ;  /* 0x00700000db50783b */ /* 0x000f6e0000000200 */
[C---:B------:R-:W-:Y:S08]  /*3020*/  HMMA.16816.F32.BF16 R28, R12.reuse, R84, R8 ;  /* 0x000000540c1c723c */ /* 0x040ff00000041808 */
[----:B------:R-:W-:Y:S01]  /*3030*/  HMMA.16816.F32.BF16 R20, R12, R86, R64 ;  /* 0x000000560c14723c */ /* 0x000fe20000041840 */
[----:B------:R-:W2:Y:S07]  /*3040*/  LDSM.16.M88.4 R84, [R219+0x6800] ;  /* 0x00680000db54783b */ /* 0x000eae0000000200 */
[C---:B-1----:R-:W-:Y:S08]  /*3050*/  HMMA.16816.F32.BF16 R12, R4.reuse, R68, R60 ;  /* 0x00000044040c723c */ /* 0x042ff0000004183c */
[C---:B---3--:R-:W-:Y:S08]  /*3060*/  HMMA.16816.F32.BF16 R24, R4.reuse, R76, R52 ;  /* 0x0000004c0418723c */ /* 0x048ff00000041834 */
[C---:B------:R-:W-:Y:S01]  /*3070*/  HMMA.16816.F32.BF16 R8, R4.reuse, R70, R56 ;  /* 0x000000460408723c */ /* 0x040fe20000041838 */
[----:B------:R-:W-:Y:S07]  /*3080*/  LDSM.16.M88.4 R56, [R214+0x16800] ;  /* 0x01680000d638783b */ /* 0x000fee0000000200 */
[C---:B------:R-:W-:Y:S08]  /*3090*/  HMMA.16816.F32.BF16 R52, R4.reuse, R78, R48 ;  /* 0x0000004e0434723c */ /* 0x040ff00000041830 */
[C---:B------:R-:W-:Y:S08]  /*30a0*/  HMMA.16816.F32.BF16 R68, R4.reuse, R40, R44 ;  /* 0x000000280444723c */ /* 0x040ff0000004182c */
[C---:B------:R-:W-:Y:S08]  /*30b0*/  HMMA.16816.F32.BF16 R64, R4.reuse, R42, R36 ;  /* 0x0000002a0440723c */ /* 0x040ff00000041824 */
[C---:B----4-:R-:W-:Y:S08]  /*30c0*/  HMMA.16816.F32.BF16 R76, R4.reuse, R32, R28 ;  /* 0x00000020044c723c */ /* 0x050ff0000004181c */
[----:B------:R-:W-:Y:S01]  /*30d0*/  HMMA.16816.F32.BF16 R60, R4, R34, R20 ;  /* 0x00000022043c723c */ /* 0x000fe20000041814 */
[----:B------:R-:W1:Y:S04]  /*30e0*/  LDSM.16.M88.4 R4, [R219+0x7800] ;  /* 0x00780000db04783b */ /* 0x000e680000000200 */
[----:B------:R-:W-:Y:S03]  /*30f0*/  LDSM.16.M88.4 R20, [R214+0x16000] ;  /* 0x01600000d614783b */ /* 0x000fe60000000200 */
[C---:B--2---:R-:W-:Y:S01]  /*3100*/  HMMA.16816.F32.BF16 R48, R16.reuse, R72, R12 ;  /* 0x000000481030723c */ /* 0x044fe2000004180c */
[----:B------:R-:W2:Y:S07]  /*3110*/  LDSM.16.M88.4 R12, [R218+0xc000] ;  /* 0x00c00000da0c783b */ /* 0x000eae0000000200 */
[C---:B------:R-:W-:Y:S01]  /*3120*/  HMMA.16816.F32.BF16 R44, R16.reuse, R74, R8 ;  /* 0x0000004a102c723c */ /* 0x040fe20000041808 */
[----:B------:R-:W3:Y:S04]  /*3130*/  LDSM.16.M88.4 R72, [R214+0x17800] ;  /* 0x01780000d648783b */ /* 0x000ee80000000200 */
[----:B------:R-:W-:Y:S03]  /*3140*/  LDSM.16.M88.4 R8, [R217+0xc000] ;  /* 0x00c00000d908783b */ /* 0x000fe60000000200 */
[C---:B-----5:R-:W-:Y:S01]  /*3150*/  HMMA.16816.F32.BF16 R28, R16.reuse, R82, R64 ;  /* 0x00000052101c723c */ /* 0x060fe20000041840 */
[----:B------:R-:W4:Y:S07]  /*3160*/  LDSM.16.M88.4 R64, [R213+0x6000] ;  /* 0x00600000d540783b */ /* 0x000f2e0000000200 */
[C---:B------:R-:W-:Y:S01]  /*3170*/  HMMA.16816.F32.BF16 R36, R16.reuse, R86, R52 ;  /* 0x000000561024723c */ /* 0x040fe20000041834 */
[----:B------:R-:W5:Y:S07]  /*3180*/  LDSM.16.M88.4 R52, [R214+0x17000] ;  /* 0x01700000d634783b */ /* 0x000f6e0000000200 */
[C---:B------:R-:W-:Y:S08]  /*3190*/  HMMA.16816.F32.BF16 R40, R16.reuse, R84, R24 ;  /* 0x000000541028723c */ /* 0x040ff00000041818 */
[C---:B------:R-:W-:Y:S08]  /*31a0*/  HMMA.16816.F32.BF16 R32, R16.reuse, R80, R68 ;  /* 0x000000501020723c */ /* 0x040ff00000041844 */
[C---:B-1----:R-:W-:Y:S07]  /*31b0*/  HMMA.16816.F32.BF16 R24, R16.reuse, R4, R76 ;  /* 0x000000041018723c */ /* 0x042fee000004184c */
[----:B------:R-:W-:Y:S01]  /*31c0*/  SHF.R.S32.HI R4, RZ, 0x1f, R2 ;  /* 0x0000001fff047819 */ /* 0x000fe20000011402 */
[----:B------:R-:W-:Y:S03]  /*31d0*/  HMMA.16816.F32.BF16 R60, R16, R6, R60 ;  /* 0x00000006103c723c */ /* 0x000fe6000004183c */
[----:B------:R-:W-:-:S02]  /*31e0*/  LEA.HI R4, R4, R2, RZ, 0x2 ;  /* 0x0000000204047211 */ /* 0x000fc400078f10ff */
[----:B------:R-:W-:Y:S02]  /*31f0*/  LEA R2, R102, UR13, 0x4 ;  /* 0x0000000d66027c11 */ /* 0x000fe4000f8e20ff */
[----:B------:R-:W-:Y:S01]  /*3200*/  SHF.R.S32.HI R108, RZ, 0x2, R4 ;  /* 0x00000002ff6c7819 */ /* 0x000fe20000011404 */
[----:B--2---:R-:W-:Y:S01]  /*3210*/  HMMA.16816.F32.BF16 R16, R12, R20, R48 ;  /* 0x000000140c10723c */ /* 0x004fe20000041830 */
[----:B------:R-:W-:-:S03]  /*3220*/  IMAD.U32 R4, RZ, RZ, UR15 ;  /* 0x0000000fff047e24 */ /* 0x000fc6000f8e00ff */
[----:B------:R-:W-:Y:S01]  /*3230*/  IMAD.IADD R2, R108, 0x1, R2 ;  /* 0x000000016c027824 */ /* 0x000fe200078e0202 */
[----:B------:R-:W-:Y:S01]  /*3240*/  STL [R1+0x3c], R108 ;  /* 0x00003c6c01007387 */ /* 0x000fe20000100800 */
[----:B------:R-:W-:Y:S02]  /*3250*/  IMAD R4, R4, 0x40, R105 ;  /* 0x0000004004047824 */ /* 0x000fe400078e0269 */
[----:B------:R-:W-:Y:S01]  /*3260*/  HMMA.16816.F32.BF16 R44, R12, R22, R44 ;  /* 0x000000160c2c723c */ /* 0x000fe2000004182c */
[----:B------:R-:W1:Y:S01]  /*3270*/  LDSM.16.M88.4 R20, [R213+0x6800] ;  /* 0x00680000d514783b */ /* 0x000e620000000200 */
[C---:B------:R-:W-:Y:S02]  /*3280*/  IADD3 R5, R2.reuse, 0x8, RZ ;  /* 0x0000000802057810 */ /* 0x040fe40007ffe0ff */
[----:B------:R-:W-:Y:S02]  /*3290*/  IADD3 R7, R2, UR5, RZ ;  /* 0x0000000502077c10 */ /* 0x000fe4000fffe0ff */
[----:B------:R-:W-:-:S02]  /*32a0*/  IADD3 R6, R4, 0x1, RZ ;  /* 0x0000000104067810 */ /* 0x000fc40007ffe0ff */
[----:B------:R-:W-:Y:S01]  /*32b0*/  HMMA.16816.F32.BF16 R40, R12, R56, R40 ;  /* 0x000000380c28723c */ /* 0x000fe20000041828 */
[----:B------:R-:W-:-:S04]  /*32c0*/  IMNMX R239, R7, UR14, PT ;  /* 0x0000000e07ef7c17 */ /* 0x000fc8000b800200 */
[-C--:B------:R-:W-:Y:S02]  /*32d0*/  ISETP.GE.AND P6, PT, R6, R239.reuse, PT ;  /* 0x000000ef0600720c */ /* 0x080fe40003fc6270 */
[----:B------:R-:W-:Y:S01]  /*32e0*/  ISETP.GE.AND P0, PT, R4, R239, PT ;  /* 0x000000ef0400720c */ /* 0x000fe20003f06270 */
[----:B---3--:R-:W-:Y:S08]  /*32f0*/  HMMA.16816.F32.BF16 R68, R12, R72, R24 ;  /* 0x000000480c44723c */ /* 0x008ff00000041818 */
[----:B----4-:R-:W-:Y:S07]  /*3300*/  HMMA.16816.F32.BF16 R24, R8, R64, R16 ;  /* 0x000000400818723c */ /* 0x010fee0000041810 */
[----:B------:R-:W-:Y:S01]  /*3310*/  IADD3 R16, R5, UR5, RZ ;  /* 0x0000000505107c10 */ /* 0x000fe2000fffe0ff */
[----:B-----5:R-:W-:Y:S01]  /*3320*/  HMMA.16816.F32.BF16 R48, R12, R52, R32 ;  /* 0x000000340c30723c */ /* 0x020fe20000041820 */
[----:B------:R-:W-:-:S02]  /*3330*/  IADD3 R17, R2, UR4, RZ ;  /* 0x0000000402117c10 */ /* 0x000fc4000fffe0ff */
[----:B------:R-:W-:Y:S02]  /*3340*/  IADD3 R2, R5, UR4, RZ ;  /* 0x0000000405027c10 */ /* 0x000fe4000fffe0ff */
[----:B------:R-:W-:Y:S02]  /*3350*/  IMNMX R238, R16, UR14, PT ;  /* 0x0000000e10ee7c17 */ /* 0x000fe4000b800200 */
[----:B------:R-:W-:Y:S01]  /*3360*/  IMNMX R237, RZ, R17, !PT ;  /* 0x00000011ffed7217 */ /* 0x000fe20007800200 */
[----:B------:R-:W-:Y:S01]  /*3370*/  HMMA.16816.F32.BF16 R52, R12, R54, R28 ;  /* 0x000000360c34723c */ /* 0x000fe2000004181c */
[----:B------:R-:W2:Y:S01]  /*3380*/  LDSM.16.M88.4 R28, [R213+0x7000] ;  /* 0x00700000d51c783b */ /* 0x000ea20000000200 */
[----:B------:R-:W-:Y:S01]  /*3390*/  IMNMX R236, RZ, R2, !PT ;  /* 0x00000002ffec7217 */ /* 0x000fe20007800200 */
[----:B------:R-:W-:Y:S01]  /*33a0*/  IMAD.IADD R2, R100, 0x1, R101 ;  /* 0x0000000164027824 */ /* 0x000fe200078e0265 */
[-C--:B------:R-:W-:Y:S02]  /*33b0*/  ISETP.GE.AND P2, PT, R6, R238.reuse, PT ;  /* 0x000000ee0600720c */ /* 0x080fe40003f46270 */
[----:B------:R-:W-:-:S02]  /*33c0*/  ISETP.GE.AND P3, PT, R4, R238, PT ;  /* 0x000000ee0400720c */ /* 0x000fc40003f66270 */
[----:B------:R-:W-:Y:S01]  /*33d0*/  HMMA.16816.F32.BF16 R56, R12, R58, R36 ;  /* 0x0000003a0c38723c */ /* 0x000fe20000041824 */
[CC--:B------:R-:W-:Y:S02]  /*33e0*/  ISETP.LT.OR P6, PT, R6.reuse, R237.reuse, P6 ;  /* 0x000000ed0600720c */ /* 0x0c0fe400037c1670 */
[-C--:B------:R-:W-:Y:S02]  /*33f0*/  ISETP.LT.OR P2, PT, R6, R236.reuse, P2 ;  /* 0x000000ec0600720c */ /* 0x080fe40001741670 */
[C---:B------:R-:W-:Y:S02]  /*3400*/  ISETP.LT.OR P0, PT, R4.reuse, R237, P0 ;  /* 0x000000ed0400720c */ /* 0x040fe40000701670 */
[C---:B------:R-:W-:Y:S01]  /*3410*/  ISETP.LT.OR P3, PT, R4.reuse, R236, P3 ;  /* 0x000000ec0400720c */ /* 0x040fe20001f61670 */
[----:B------:R-:W-:Y:S01]  /*3420*/  HMMA.16816.F32.BF16 R32, R8, R66, R44 ;  /* 0x000000420820723c */ /* 0x000fe2000004182c */
[C---:B------:R-:W-:Y:S02]  /*3430*/  IADD3 R6, R4.reuse, 0x8, RZ ;  /* 0x0000000804067810 */ /* 0x040fe40007ffe0ff */
[----:B------:R-:W-:-:S02]  /*3440*/  IADD3 R5, R4, 0x9, RZ ;  /* 0x0000000904057810 */ /* 0x000fc40007ffe0ff */
[-C--:B------:R-:W-:Y:S02]  /*3450*/  ISETP.GE.AND P1, PT, R6, R239.reuse, PT ;  /* 0x000000ef0600720c */ /* 0x080fe40003f26270 */
[----:B------:R-:W-:Y:S01]  /*3460*/  FSEL R44, R24, -INF , !P0 ;  /* 0xff800000182c7808 */ /* 0x000fe20004000000 */
[----:B-1----:R-:W-:Y:S01]  /*3470*/  HMMA.16816.F32.BF16 R16, R8, R20, R40 ;  /* 0x000000140810723c */ /* 0x002fe20000041828 */
[C---:B------:R-:W-:Y:S02]  /*3480*/  ISETP.GE.AND P5, PT, R5.reuse, R239, PT ;  /* 0x000000ef0500720c */ /* 0x040fe40003fa6270 */
[-C--:B------:R-:W-:Y:S02]  /*3490*/  ISETP.GE.AND P4, PT, R6, R238.reuse, PT ;  /* 0x000000ee0600720c */ /* 0x080fe40003f86270 */
[----:B------:R-:W-:Y:S02]  /*34a0*/  ISETP.GE.AND P0, PT, R5, R238, PT ;  /* 0x000000ee0500720c */ /* 0x000fe40003f06270 */
[----:B------:R-:W-:Y:S01]  /*34b0*/  FSEL R41, R26, -INF , !P3 ;  /* 0xff8000001a297808 */ /* 0x000fe20005800000 */
[----:B------:R-:W-:Y:S01]  /*34c0*/  HMMA.16816.F32.BF16 R36, R12, R74, R60 ;  /* 0x0000004a0c24723c */ /* 0x000fe2000004183c */
[----:B------:R-:W-:-:S02]  /*34d0*/  FSEL R40, R25, -INF , !P6 ;  /* 0xff80000019287808 */ /* 0x000fc40007000000 */
[----:B------:R-:W-:Y:S02]  /*34e0*/  FSEL R42, R27, -INF , !P2 ;  /* 0xff8000001b2a7808 */ /* 0x000fe40005000000 */
[----:B------:R-:W1:Y:S01]  /*34f0*/  LDSM.16.M88.4 R24, [R213+0x7800] ;  /* 0x00780000d518783b */ /* 0x000e620000000200 */
[----:B------:R-:W-:Y:S01]  /*3500*/  ISETP.LT.OR P1, PT, R6, R237, P1 ;  /* 0x000000ed0600720c */ /* 0x000fe20000f21670 */
[----:B------:R-:W-:-:S04]  /*3510*/  DEPBAR.LE SB0, 0x0 ;  /* 0x000080000000791a */ /* 0x000fc80000000000 */
[C---:B------:R-:W-:Y:S01]  /*3520*/  HMMA.16816.F32.BF16 R12, R8.reuse, R22, R56 ;  /* 0x00000016080c723c */ /* 0x040fe20000041838 */
[----:B------:R-:W-:Y:S01]  /*3530*/  BAR.SYNC.DEFER_BLOCKING 0x0 ;  /* 0x0000000000007b1d */ /* 0x000fe20000010000 */
[-C--:B------:R-:W-:Y:S02]  /*3540*/  ISETP.LT.OR P4, PT, R6, R236.reuse, P4 ;  /* 0x000000ec0600720c */ /* 0x080fe40002781670 */
[C---:B------:R-:W-:Y:S02]  /*3550*/  ISETP.LT.OR P5, PT, R5.reuse, R237, P5 ;  /* 0x000000ed0500720c */ /* 0x040fe40002fa1670 */
[----:B------:R-:W-:Y:S02]  /*3560*/  ISETP.LT.OR P0, PT, R5, R236, P0 ;  /* 0x000000ec0500720c */ /* 0x000fe40000701670 */
[C---:B------:R-:W-:Y:S01]  /*3570*/  IADD3 R6, R4.reuse, 0x10, RZ ;  /* 0x0000001004067810 */ /* 0x040fe20007ffe0ff */
[----:B--2---:R-:W-:Y:S01]  /*3580*/  HMMA.16816.F32.BF16 R20, R8, R28, R48 ;  /* 0x0000001c0814723c */ /* 0x004fe20000041830 */
[----:B------:R-:W-:-:S02]  /*3590*/  IADD3 R5, R4, 0x11, RZ ;  /* 0x0000001104057810 */ /* 0x000fc40007ffe0ff */
[----:B------:R-:W-:Y:S02]  /*35a0*/  FSEL R32, R32, -INF , !P1 ;  /* 0xff80000020207808 */ /* 0x000fe40004800000 */
[CC--:B------:R-:W-:Y:S02]  /*35b0*/  ISETP.GE.AND P2, PT, R6.reuse, R239.reuse, PT ;  /* 0x000000ef0600720c */ /* 0x0c0fe40003f46270 */
[C---:B------:R-:W-:Y:S02]  /*35c0*/  ISETP.GE.AND P6, PT, R5.reuse, R239, PT ;  /* 0x000000ef0500720c */ /* 0x040fe40003fc6270 */
[CC--:B------:R-:W-:Y:S02]  /*35d0*/  ISETP.GE.AND P3, PT, R6.reuse, R238.reuse, PT ;  /* 0x000000ee0600720c */ /* 0x0c0fe40003f66270 */
[----:B------:R-:W-:Y:S02]  /*35e0*/  ISETP.GE.AND P1, PT, R5, R238, PT ;  /* 0x000000ee0500720c */ /* 0x000fe40003f26270 */
[----:B------:R-:W-:-:S02]  /*35f0*/  ISETP.LT.OR P2, PT, R6, R237, P2 ;  /* 0x000000ed0600720c */ /* 0x000fc40001741670 */
[-C--:B------:R-:W-:Y:S02]  /*3600*/  ISETP.LT.OR P3, PT, R6, R236.reuse, P3 ;  /* 0x000000ec0600720c */ /* 0x080fe40001f61670 */
[C---:B------:R-:W-:Y:S02]  /*3610*/  ISETP.LT.OR P6, PT, R5.reuse, R237, P6 ;  /* 0x000000ed0500720c */ /* 0x040fe400037c1670 */
[----:B------:R-:W-:Y:S02]  /*3620*/  ISETP.LT.OR P1, PT, R5, R236, P1 ;  /* 0x000000ec0500720c */ /* 0x000fe40000f21670 */
[C---:B------:R-:W-:Y:S02]  /*3630*/  IADD3 R6, R4.reuse, 0x18, RZ ;  /* 0x0000001804067810 */ /* 0x040fe40007ffe0ff */
[----:B------:R-:W-:Y:S02]  /*3640*/  IADD3 R5, R4, 0x19, RZ ;  /* 0x0000001904057810 */ /* 0x000fe40007ffe0ff */
[----:B------:R-:W-:-:S02]  /*3650*/  FSEL R34, R34, -INF , !P4 ;  /* 0xff80000022227808 */ /* 0x000fc40006000000 */
[----:B------:R-:W-:Y:S02]  /*3660*/  FSEL R33, R33, -INF , !P5 ;  /* 0xff80000021217808 */ /* 0x000fe40006800000 */
[----:B------:R-:W-:Y:S02]  /*3670*/  FSEL R35, R35, -INF , !P0 ;  /* 0xff80000023237808 */ /* 0x000fe40004000000 */
[----:B------:R-:W-:Y:S02]  /*3680*/  FSEL R98, R16, -INF , !P2 ;  /* 0xff80000010627808 */ /* 0x000fe40005000000 */
[CC--:B------:R-:W-:Y:S02]  /*3690*/  ISETP.GE.AND P0, PT, R6.reuse, R239.reuse, PT ;  /* 0x000000ef0600720c */ /* 0x0c0fe40003f06270 */
[----:B------:R-:W-:Y:S02]  /*36a0*/  ISETP.GE.AND P5, PT, R5, R239, PT ;  /* 0x000000ef0500720c */ /* 0x000fe40003fa6270 */
[----:B------:R-:W-:-:S02]  /*36b0*/  ISETP.GE.AND P4, PT, R6, R238, PT ;  /* 0x000000ee0600720c */ /* 0x000fc40003f86270 */
[----:B------:R-:W-:Y:S02]  /*36c0*/  ISETP.GE.AND P2, PT, R5, R238, PT ;  /* 0x000000ee0500720c */ /* 0x000fe40003f46270 */
[----:B------:R-:W-:Y:S02]  /*36d0*/  FSEL R97, R18, -INF , !P3 ;  /* 0xff80000012617808 */ /* 0x000fe40005800000 */
[----:B------:R-:W-:Y:S02]  /*36e0*/  FSEL R73, R17, -INF , !P6 ;  /* 0xff80000011497808 */ /* 0x000fe40007000000 */
[----:B------:R-:W-:Y:S02]  /*36f0*/  FSEL R99, R19, -INF , !P1 ;  /* 0xff80000013637808 */ /* 0x000fe40004800000 */
[----:B------:R-:W-:Y:S01]  /*3700*/  HMMA.16816.F32.BF16 R16, R8, R30, R52 ;  /* 0x0000001e0810723c */ /* 0x000fe20000041834 */
[C---:B------:R-:W-:Y:S02]  /*3710*/  ISETP.LT.OR P0, PT, R6.reuse, R237, P0 ;  /* 0x000000ed0600720c */ /* 0x040fe40000701670 */
[----:B------:R-:W-:-:S02]  /*3720*/  ISETP.LT.OR P4, PT, R6, R236, P4 ;  /* 0x000000ec0600720c */ /* 0x000fc40002781670 */
[C---:B------:R-:W-:Y:S02]  /*3730*/  ISETP.LT.OR P5, PT, R5.reuse, R237, P5 ;  /* 0x000000ed0500720c */ /* 0x040fe40002fa1670 */
[----:B------:R-:W-:Y:S02]  /*3740*/  ISETP.LT.OR P2, PT, R5, R236, P2 ;  /* 0x000000ec0500720c */ /* 0x000fe40001741670 */
[C---:B------:R-:W-:Y:S02]  /*3750*/  IADD3 R6, R4.reuse, 0x20, RZ ;  /* 0x0000002004067810 */ /* 0x040fe40007ffe0ff */
[----:B------:R-:W-:Y:S02]  /*3760*/  IADD3 R5, R4, 0x21, RZ ;  /* 0x0000002104057810 */ /* 0x000fe40007ffe0ff */
[----:B------:R-:W-:Y:S02]  /*3770*/  FSEL R75, R12, -INF , !P0 ;  /* 0xff8000000c4b7808 */ /* 0x000fe40004000000 */
[----:B------:R-:W-:-:S02]  /*3780*/  ISETP.GE.AND P1, PT, R6, R239, PT ;  /* 0x000000ef0600720c */ /* 0x000fc40003f26270 */
[C---:B------:R-:W-:Y:S02]  /*3790*/  ISETP.GE.AND P6, PT, R5.reuse, R239, PT ;  /* 0x000000ef0500720c */ /* 0x040fe40003fc6270 */
[-C--:B------:R-:W-:Y:S02]  /*37a0*/  ISETP.GE.AND P3, PT, R6, R238.reuse, PT ;  /* 0x000000ee0600720c */ /* 0x080fe40003f66270 */
[----:B------:R-:W-:Y:S02]  /*37b0*/  ISETP.GE.AND P0, PT, R5, R238, PT ;  /* 0x000000ee0500720c */ /* 0x000fe40003f06270 */
[----:B------:R-:W-:Y:S02]  /*37c0*/  FSEL R74, R14, -INF , !P4 ;  /* 0xff8000000e4a7808 */ /* 0x000fe40006000000 */
[----:B------:R-:W-:Y:S02]  /*37d0*/  FSEL R72, R13, -INF , !P5 ;  /* 0xff8000000d487808 */ /* 0x000fe40006800000 */
[----:B------:R-:W-:-:S02]  /*37e0*/  FSEL R96, R15, -INF , !P2 ;  /* 0xff8000000f607808 */ /* 0x000fc40005000000 */
[C---:B-1----:R-:W-:Y:S01]  /*37f0*/  HMMA.16816.F32.BF16 R12, R8.reuse, R24, R68 ;  /* 0x00000018080c723c */ /* 0x042fe20000041844 */
[CC--:B------:R-:W-:Y:S02]  /*3800*/  ISETP.LT.OR P1, PT, R6.reuse, R237.reuse, P1 ;  /* 0x000000ed0600720c */ /* 0x0c0fe40000f21670 */
[-C--:B------:R-:W-:Y:S02]  /*3810*/  ISETP.LT.OR P3, PT, R6, R236.reuse, P3 ;  /* 0x000000ec0600720c */ /* 0x080fe40001f61670 */
[C---:B------:R-:W-:Y:S02]  /*3820*/  ISETP.LT.OR P6, PT, R5.reuse, R237, P6 ;  /* 0x000000ed0500720c */ /* 0x040fe400037c1670 */
[----:B------:R-:W-:Y:S01]  /*3830*/  ISETP.LT.OR P0, PT, R5, R236, P0 ;  /* 0x000000ec0500720c */ /* 0x000fe20000701670 */
[----:B------:R-:W-:Y:S01]  /*3840*/  HMMA.16816.F32.BF16 R8, R8, R26, R36 ;  /* 0x0000001a0808723c */ /* 0x000fe20000041824 */
[C---:B------:R-:W-:Y:S02]  /*3850*/  IADD3 R6, R4.reuse, 0x28, RZ ;  /* 0x0000002804067810 */ /* 0x040fe40007ffe0ff */
[----:B------:R-:W-:-:S02]  /*3860*/  IADD3 R5, R4, 0x29, RZ ;  /* 0x0000002904057810 */ /* 0x000fc40007ffe0ff */
[----:B------:R-:W-:Y:S02]  /*3870*/  FSEL R176, R20, -INF , !P1 ;  /* 0xff80000014b07808 */ /* 0x000fe40004800000 */
[CC--:B------:R-:W-:Y:S02]  /*3880*/  ISETP.GE.AND P2, PT, R6.reuse, R239.reuse, PT ;  /* 0x000000ef0600720c */ /* 0x0c0fe40003f46270 */
[C---:B------:R-:W-:Y:S02]  /*3890*/  ISETP.GE.AND P5, PT, R5.reuse, R239, PT ;  /* 0x000000ef0500720c */ /* 0x040fe40003fa6270 */
[-C--:B------:R-:W-:Y:S02]  /*38a0*/  ISETP.GE.AND P1, PT, R5, R238.reuse, PT ;  /* 0x000000ee0500720c */ /* 0x080fe40003f26270 */
[C---:B------:R-:W-:Y:S02]  /*38b0*/  ISETP.GE.AND P4, PT, R6.reuse, R238, PT ;  /* 0x000000ee0600720c */ /* 0x040fe40003f86270 */
[----:B------:R-:W-:-:S02]  /*38c0*/  ISETP.LT.OR P2, PT, R6, R237, P2 ;  /* 0x000000ed0600720c */ /* 0x000fc40001741670 */
[C---:B------:R-:W-:Y:S02]  /*38d0*/  ISETP.LT.OR P5, PT, R5.reuse, R237, P5 ;  /* 0x000000ed0500720c */ /* 0x040fe40002fa1670 */
[-C--:B------:R-:W-:Y:S02]  /*38e0*/  ISETP.LT.OR P1, PT, R5, R236.reuse, P1 ;  /* 0x000000ec0500720c */ /* 0x080fe40000f21670 */
[----:B------:R-:W-:Y:S02]  /*38f0*/  ISETP.LT.OR P4, PT, R6, R236, P4 ;  /* 0x000000ec0600720c */ /* 0x000fe40002781670 */
[C---:B------:R-:W-:Y:S02]  /*3900*/  IADD3 R5, R4.reuse, 0x31, RZ ;  /* 0x0000003104057810 */ /* 0x040fe40007ffe0ff */
[----:B------:R-:W-:Y:S02]  /*3910*/  IADD3 R6, R4, 0x30, RZ ;  /* 0x0000003004067810 */ /* 0x000fe40007ffe0ff */
[----:B------:R-:W-:-:S02]  /*3920*/  FSEL R135, R21, -INF , !P6 ;  /* 0xff80000015877808 */ /* 0x000fc40007000000 */
[----:B------:R-:W-:Y:S02]  /*3930*/  FSEL R177, R16, -INF , !P2 ;  /* 0xff80000010b17808 */ /* 0x000fe40005000000 */
[----:B------:R-:W-:Y:S02]  /*3940*/  FSEL R193, R23, -INF , !P0 ;  /* 0xff80000017c17808 */ /* 0x000fe40004000000 */
[CC--:B------:R-:W-:Y:S02]  /*3950*/  ISETP.GE.AND P6, PT, R5.reuse, R239.reuse, PT ;  /* 0x000000ef0500720c */ /* 0x0c0fe40003fc6270 */
[C---:B------:R-:W-:Y:S02]  /*3960*/  ISETP.GE.AND P2, PT, R5.reuse, R238, PT ;  /* 0x000000ee0500720c */ /* 0x040fe40003f46270 */
[----:B------:R-:W-:Y:S02]  /*3970*/  ISETP.GE.AND P0, PT, R6, R239, PT ;  /* 0x000000ef0600720c */ /* 0x000fe40003f06270 */
[----:B------:R-:W-:-:S02]  /*3980*/  ISETP.LT.OR P6, PT, R5, R237, P6 ;  /* 0x000000ed0500720c */ /* 0x000fc400037c1670 */
[----:B------:R-:W-:Y:S02]  /*3990*/  ISETP.LT.OR P2, PT, R5, R236, P2 ;  /* 0x000000ec0500720c */ /* 0x000fe40001741670 */
[----:B------:R-:W-:Y:S02]  /*39a0*/  ISETP.LT.OR P0, PT, R6, R237, P0 ;  /* 0x000000ed0600720c */ /* 0x000fe40000701670 */
[C---:B------:R-:W-:Y:S02]  /*39b0*/  IADD3 R5, R4.reuse, 0x38, RZ ;  /* 0x0000003804057810 */ /* 0x040fe40007ffe0ff */
[----:B------:R-:W-:Y:S02]  /*39c0*/  IADD3 R4, R4, 0x39, RZ ;  /* 0x0000003904047810 */ /* 0x000fe40007ffe0ff */
[----:B------:R-:W-:Y:S02]  /*39d0*/  FSEL R194, R12, -INF , !P0 ;  /* 0xff8000000cc27808 */ /* 0x000fe40004000000 */
[----:B------:R-:W-:-:S02]  /*39e0*/  ISETP.GE.AND P0, PT, R4, R238, PT ;  /* 0x000000ee0400720c */ /* 0x000fc40003f06270 */
[----:B------:R-:W-:Y:S02]  /*39f0*/  FSEL R192, R19, -INF , !P1 ;  /* 0xff80000013c07808 */ /* 0x000fe40004800000 */
[----:B------:R-:W-:Y:S02]  /*3a00*/  ISETP.LT.OR P0, PT, R4, R236, P0 ;  /* 0x000000ec0400720c */ /* 0x000fe40000701670 */
[----:B------:R-:W-:Y:S02]  /*3a10*/  FSEL R179, R22, -INF , !P3 ;  /* 0xff80000016b37808 */ /* 0x000fe40005800000 */
[----:B------:R-:W-:Y:S02]  /*3a20*/  FSEL R11, R11, -INF , !P0 ;  /* 0xff8000000b0b7808 */ /* 0x000fe40004000000 */
[----:B------:R-:W-:Y:S02]  /*3a30*/  PLOP3.LUT P0, PT, PT, PT, UP0, 0x80, 0x0 ;  /* 0x000000000000781c */ /* 0x000fe40003f0f008 */
[----:B------:R-:W-:-:S02]  /*3a40*/  FSEL R178, R18, -INF , !P4 ;  /* 0xff80000012b27808 */ /* 0x000fc40006000000 */
[----:B------:R-:W-:Y:S02]  /*3a50*/  FSEL R134, R17, -INF , !P5 ;  /* 0xff80000011867808 */ /* 0x000fe40006800000 */
[CC--:B------:R-:W-:Y:S02]  /*3a60*/  ISETP.GE.AND P1, PT, R5.reuse, R238.reuse, PT ;  /* 0x000000ee0500720c */ /* 0x0c0fe40003f26270 */
[----:B------:R-:W-:Y:S02]  /*3a70*/  ISETP.GE.AND P3, PT, R6, R238, PT ;  /* 0x000000ee0600720c */ /* 0x000fe40003f66270 */
[CC--:B------:R-:W-:Y:S02]  /*3a80*/  ISETP.GE.AND P5, PT, R5.reuse, R239.reuse, PT ;  /* 0x000000ef0500720c */ /* 0x0c0fe40003fa6270 */
[----:B------:R-:W-:Y:S02]  /*3a90*/  ISETP.GE.AND P4, PT, R4, R239, PT ;  /* 0x000000ef0400720c */ /* 0x000fe40003f86270 */
[----:B------:R-:W-:-:S02]  /*3aa0*/  ISETP.LT.OR P1, PT, R5, R236, P1 ;  /* 0x000000ec0500720c */ /* 0x000fc40000f21670 */
[----:B------:R-:W-:Y:S02]  /*3ab0*/  ISETP.LT.OR P3, PT, R6, R236, P3 ;  /* 0x000000ec0600720c */ /* 0x000fe40001f61670 */
[-C--:B------:R-:W-:Y:S02]  /*3ac0*/  ISETP.LT.OR P5, PT, R5, R237.reuse, P5 ;  /* 0x000000ed0500720c */ /* 0x080fe40002fa1670 */
        /* <DEDUP_REMOVED lines=8> */
[----:B------:R-:W-:Y:S01]  /*3b50*/  UIADD3 UR12, UR8, -0x2, URZ ;  /* 0xfffffffe080c7890 */ /* 0x000fe2000fffe03f */
[----:B------:R-:W-:-:S03]  /*3b60*/  IMAD.U32 R8, RZ, RZ, UR20 ;  /* 0x00000014ff087e24 */ /* 0x000fc6000f8e00ff */
[----:B------:R-:W-:Y:S02]  /*3b70*/  USHF.R.S32.HI UR5, URZ, 0x1f, UR12 ;  /* 0x0000001f3f057899 */ /* 0x000fe4000801140c */
[----:B------:R-:W-:Y:S01]  /*3b80*/  UIMAD UR4, UR6, UR12, URZ ;  /* 0x0000000c060472a4 */ /* 0x000fe2000f8e023f */
[----:B------:R-:W-:-:S03]  /*3b90*/  IMAD.U32 R6, RZ, RZ, UR12 ;  /* 0x0000000cff067e24 */ /* 0x000fc6000f8e00ff */
[----:B------:R-:W-:Y:S01]  /*3ba0*/  UIMAD UR4, UR5, UR7, UR4 ;  /* 0x00000007050472a4 */ /* 0x000fe2000f8e0204 */
[----:B------:R-:W-:-:S05]  /*3bb0*/  IMAD.WIDE.U32 R6, R6, UR7, R106 ;  /* 0x0000000706067c25 */ /* 0x000fca000f8e006a */
[----:B------:R-:W-:Y:S01]  /*3bc0*/  IADD3 R5, R7, UR4, RZ ;  /* 0x0000000407057c10 */ /* 0x000fe2000fffe0ff */
[----:B------:R-:W-:Y:S01]  /*3bd0*/  IMAD.U32 R7, RZ, RZ, UR21 ;  /* 0x00000015ff077e24 */ /* 0x000fe2000f8e00ff */
        /* <DEDUP_REMOVED lines=16> */
.L_x_406:
[----:B-1----:R-:W-:Y:S02]  /*3ce0*/  FMNMX.FTZ R4, R44, R40, !PT ;  /* 0x000000282c047209 */ /* 0x002fe40007810000 */
[----:B------:R-:W-:-:S02]  /*3cf0*/  SHF.L.U32 R209, R2, 0x1, RZ ;  /* 0x0000000102d17819 */ /* 0x000fc400000006ff */
[----:B------:R-:W-:-:S03]  /*3d00*/  FMNMX.FTZ R4, R32, R4, !PT ;  /* 0x0000000420047209 */ /* 0x000fc60007810000 */
[--C-:B------:R-:W-:Y:S01]  /*3d10*/  IMAD R210, R3, 0x2, R209.reuse ;  /* 0x0000000203d27824 */ /* 0x100fe200078e02d1 */
[----:B------:R-:W-:Y:S01]  /*3d20*/  FMNMX.FTZ R4, R33, R4, !PT ;  /* 0x0000000421047209 */ /* 0x000fe20007810000 */
[C---:B------:R-:W-:Y:S01]  /*3d30*/  IMAD R212, R0.reuse, 0x2, R209 ;  /* 0x0000000200d47824 */ /* 0x040fe200078e02d1 */
[----:B------:R-:W-:Y:S01]  /*3d40*/  LDSM.16.MT88.4 R20, [R209+0x18000] ;  /* 0x01800000d114783b */ /* 0x000fe20000004200 */
[----:B------:R-:W-:Y:S01]  /*3d50*/  IMAD R211, R0, 0x2, R210 ;  /* 0x0000000200d37824 */ /* 0x000fe200078e02d2 */
[----:B------:R-:W-:Y:S02]  /*3d60*/  FMNMX.FTZ R4, R98, R4, !PT ;  /* 0x0000000462047209 */ /* 0x000fe40007810000 */
[----:B------:R-:W-:Y:S02]  /*3d70*/  LDSM.16.MT88.4 R16, [R210+0x18000] ;  /* 0x01800000d210783b */ /* 0x000fe40000004200 */
        /* <DEDUP_REMOVED lines=24> */
[----:B------:R-:W-:-:S03]  /*3f00*/  FMNMX.FTZ R4, R192, R4, !PT ;  /* 0x00000004c0047209 */ /* 0x000fc60007810000 */
[----:B------:R-:W1:Y:S01]  /*3f10*/  SHFL.BFLY PT, R6, R133, 0x2, 0x1f ;  /* 0x0c401f0085067f89 */ /* 0x000e6200000e0000 */
[----:B------:R-:W-:-:S04]  /*3f20*/  FMNMX.FTZ R4, R184, R4, !PT ;  /* 0x00000004b8047209 */ /* 0x000fc80007810000 */
[----:B------:R-:W-:-:S04]  /*3f30*/  FMNMX.FTZ R4, R150, R4, !PT ;  /* 0x0000000496047209 */ /* 0x000fc80007810000 */
[----:B------:R-:W-:-:S04]  /*3f40*/  FMNMX.FTZ R4, R195, R4, !PT ;  /* 0x00000004c3047209 */ /* 0x000fc80007810000 */
[----:B------:R-:W-:-:S05]  /*3f50*/  FMNMX.FTZ R4, R11, R4, !PT ;  /* 0x000000040b047209 */ /* 0x000fca0007810000 */
[----:B------:R-:W2:Y:S01]  /*3f60*/  SHFL.BFLY PT, R5, R4, 0x2, 0x1f ;  /* 0x0c401f0004057f89 */ /* 0x000ea200000e0000 */
[----:B-1----:R-:W-:-:S05]  /*3f70*/  FMNMX.FTZ R133, R133, R6, !PT ;  /* 0x0000000685857209 */ /* 0x002fca0007810000 */
[----:B------:R-:W1:Y:S01]  /*3f80*/  SHFL.BFLY PT, R6, R133, 0x1, 0x1f ;  /* 0x0c201f0085067f89 */ /* 0x000e6200000e0000 */
[----:B--2---:R-:W-:-:S05]  /*3f90*/  FMNMX.FTZ R4, R4, R5, !PT ;  /* 0x0000000504047209 */ /* 0x004fca0007810000 */
[----:B------:R-:W2:Y:S01]  /*3fa0*/  SHFL.BFLY PT, R132, R4, 0x1, 0x1f ;  /* 0x0c201f0004847f89 */ /* 0x000ea200000e0000 */
[----:B-1----:R-:W-:-:S04]  /*3fb0*/  FMNMX.FTZ R133, R133, R6, !PT ;  /* 0x0000000685857209 */ /* 0x002fc80007810000 */
[C---:B------:R-:W-:Y:S01]  /*3fc0*/  FSETP.NEU.FTZ.AND P1, PT, R133.reuse, -INF , PT ;  /* 0xff8000008500780b */ /* 0x040fe20003f3d000 */
[----:B------:R-:W-:-:S05]  /*3fd0*/  FMUL.FTZ R9, R133, c[0x0][0x23c] ;  /* 0x00008f0085097a20 */ /* 0x000fca0000410000 */
[----:B------:R-:W-:-:S05]  /*3fe0*/  FSEL R9, R9, RZ, P1 ;  /* 0x000000ff09097208 */ /* 0x000fca0000800000 */
[--C-:B------:R-:W-:Y:S02]  /*3ff0*/  FFMA.FTZ R5, R44, c[0x0][0x23c], -R9.reuse ;  /* 0x00008f002c057a23 */ /* 0x100fe40000010809 */
[--C-:B------:R-:W-:Y:S01]  /*4000*/  FFMA.FTZ R0, R98, c[0x0][0x23c], -R9.reuse ;  /* 0x00008f0062007a23 */ /* 0x100fe20000010809 */
[----:B--2---:R-:W-:Y:S01]  /*4010*/  FMNMX.FTZ R132, R4, R132, !PT ;  /* 0x0000008404847209 */ /* 0x004fe20007810000 */
[----:B------:R-:W-:Y:S01]  /*4020*/  FFMA.FTZ R4, R40, c[0x0][0x23c], -R9 ;  /* 0x00008f0028047a23 */ /* 0x000fe20000010809 */
[----:B------:R-:W-:Y:S02]  /*4030*/  MUFU.EX2 R7, R5 ;  /* 0x0000000500077308 */ /* 0x000fe40000000800 */
[C---:B------:R-:W-:Y:S01]  /*4040*/  FSETP.NEU.FTZ.AND P1, PT, R132.reuse, -INF , PT ;  /* 0xff8000008400780b */ /* 0x040fe20003f3d000 */
[----:B------:R-:W-:-:S05]  /*4050*/  FMUL.FTZ R8, R132, c[0x0][0x23c] ;  /* 0x00008f0084087a20 */ /* 0x000fca0000410000 */
[----:B------:R1:W2:Y:S01]  /*4060*/  MUFU.EX2 R12, R4 ;  /* 0x00000004000c7308 */ /* 0x0002a20000000800 */
[----:B------:R-:W-:-:S05]  /*4070*/  FSEL R8, R8, RZ, P1 ;  /* 0x000000ff08087208 */ /* 0x000fca0000800000 */
[----:B------:R-:W-:Y:S02]  /*4080*/  FFMA.FTZ R2, R42, c[0x0][0x23c], -R8 ;  /* 0x00008f002a027a23 */ /* 0x000fe40000010808 */
[----:B------:R3:W-:Y:S01]  /*4090*/  MUFU.EX2 R187, R0 ;  /* 0x0000000000bb7308 */ /* 0x0007e20000000800 */
[----:B-1----:R-:W-:Y:S01]  /*40a0*/  FFMA.FTZ R4, R32, c[0x0][0x23c], -R9 ;  /* 0x00008f0020047a23 */ /* 0x002fe20000010809 */
[----:B--2---:R-:W-:-:S06]  /*40b0*/  MOV R3, R12 ;  /* 0x0000000c00037202 */ /* 0x004fcc0000000f00 */
[----:B------:R1:W-:Y:S01]  /*40c0*/  MUFU.EX2 R175, R2 ;  /* 0x0000000200af7308 */ /* 0x0003e20000000800 */
[----:B------:R-:W2:Y:S01]  /*40d0*/  LDSM.16.MT88.4 R12, [R212+0x18000] ;  /* 0x01800000d40c783b */ /* 0x000ea20000004200 */
[----:B---3--:R-:W-:-:S06]  /*40e0*/  FFMA.FTZ R0, R73, c[0x0][0x23c], -R9 ;  /* 0x00008f0049007a23 */ /* 0x008fcc0000010809 */
[----:B------:R3:W-:Y:S01]  /*40f0*/  MUFU.EX2 R190, R4 ;  /* 0x0000000400be7308 */ /* 0x0007e20000000800 */
[----:B-1----:R-:W-:-:S07]  /*4100*/  FFMA.FTZ R2, R34, c[0x0][0x23c], -R8 ;  /* 0x00008f0022027a23 */ /* 0x002fce0000010808 */
[----:B------:R1:W-:Y:S01]  /*4110*/  MUFU.EX2 R151, R0 ;  /* 0x0000000000977308 */ /* 0x0003e20000000800 */
[----:B---3--:R-:W-:-:S07]  /*4120*/  FFMA.FTZ R4, R33, c[0x0][0x23c], -R9 ;  /* 0x00008f0021047a23 */ /* 0x008fce0000010809 */
[----:B------:R3:W-:Y:S08]  /*4130*/  MUFU.EX2 R189, R2 ;  /* 0x0000000200bd7308 */ /* 0x0007f00000000800 */
[----:B------:R4:W5:Y:S01]  /*4140*/  MUFU.EX2 R185, R4 ;  /* 0x0000000400b97308 */ /* 0x0009620000000800 */
[----:B-1----:R-:W-:Y:S02]  /*4150*/  FFMA.FTZ R0, R75, c[0x0][0x23c], -R9 ;  /* 0x00008f004b007a23 */ /* 0x002fe40000010809 */
[----:B---3--:R-:W-:-:S05]  /*4160*/  FFMA.FTZ R2, R35, c[0x0][0x23c], -R8 ;  /* 0x00008f0023027a23 */ /* 0x008fca0000010808 */
[----:B------:R1:W-:Y:S01]  /*4170*/  MUFU.EX2 R174, R0 ;  /* 0x0000000000ae7308 */ /* 0x0003e20000000800 */
[----:B------:R-:W-:Y:S01]  /*4180*/  LDSM.16.MT88.4 R32, [R212+0x1a000] ;  /* 0x01a00000d420783b */ /* 0x000fe20000004200 */
[----:B----4-:R-:W-:-:S06]  /*4190*/  FFMA.FTZ R4, R41, c[0x0][0x23c], -R8 ;  /* 0x00008f0029047a23 */ /* 0x010fcc0000010808 */
[----:B------:R3:W4:Y:S01]  /*41a0*/  MUFU.EX2 R186, R2 ;  /* 0x0000000200ba7308 */ /* 0x0007220000000800 */
[----:B------:R-:W2:Y:S01]  /*41b0*/  LDSM.16.MT88.4 R40, [R209+0x1a000] ;  /* 0x01a00000d128783b */ /* 0x000ea20000004200 */
[----:B-----5:R-:W-:-:S06]  /*41c0*/  F2FP.BF16.PACK_AB R6, R185, R190 ;  /* 0x000000beb906723e */ /* 0x020fcc00000010ff */
[----:B------:R5:W5:Y:S01]  /*41d0*/  MUFU.EX2 R149, R4 ;  /* 0x0000000400957308 */ /* 0x000b620000000800 */
[----:B-1----:R-:W-:Y:S01]  /*41e0*/  FFMA.FTZ R0, R72, c[0x0][0x23c], -R9 ;  /* 0x00008f0048007a23 */ /* 0x002fe20000010809 */
[----:B---3--:R-:W-:Y:S02]  /*41f0*/  MOV R2, R7 ;  /* 0x0000000700027202 */ /* 0x008fe40000000f00 */
[----:B----4-:R-:W-:Y:S02]  /*4200*/  F2FP.BF16.PACK_AB R7, R186, R189 ;  /* 0x000000bdba07723e */ /* 0x010fe400000010ff */
[----:B-----5:R-:W-:Y:S02]  /*4210*/  F2FP.BF16.PACK_AB R4, R3, R2 ;  /* 0x000000020304723e */ /* 0x020fe400000010ff */
[----:B------:R-:W-:-:S07]  /*4220*/  F2FP.BF16.PACK_AB R5, R175, R149 ;  /* 0x00000095af05723e */ /* 0x000fce00000010ff */
[C---:B------:R-:W-:Y:S08]  /*4230*/  HMMA.16816.F32.BF16 R68, R4.reuse, R20, RZ ;  /* 0x000000140444723c */ /* 0x040ff000000418ff */
[C---:B------:R-:W-:Y:S01]  /*4240*/  HMMA.16816.F32.BF16 R100, R4.reuse, R22, RZ ;  /* 0x000000160464723c */ /* 0x040fe200000418ff */
[----:B------:R-:W1:Y:S07]  /*4250*/  LDSM.16.MT88.4 R20, [R209+0x1c000] ;  /* 0x01c00000d114783b */ /* 0x000e6e0000004200 */
[C---:B------:R-:W-:Y:S08]  /*4260*/  HMMA.16816.F32.BF16 R64, R4.reuse, R16, RZ ;  /* 0x000000100440723c */ /* 0x040ff000000418ff */
[C---:B------:R-:W-:Y:S01]  /*4270*/  HMMA.16816.F32.BF16 R92, R4.reuse, R18, RZ ;  /* 0x00000012045c723c */ /* 0x040fe200000418ff */
[----:B------:R-:W3:Y:S07]  /*4280*/  LDSM.16.MT88.4 R16, [R210+0x1c000] ;  /* 0x01c00000d210783b */ /* 0x000eee0000004200 */
[C---:B--2---:R-:W-:Y:S08]  /*4290*/  HMMA.16816.F32.BF16 R108, R4.reuse, R12, RZ ;  /* 0x0000000c046c723c */ /* 0x044ff000000418ff */
[C---:B------:R-:W-:Y:S01]  /*42a0*/  HMMA.16816.F32.BF16 R112, R4.reuse, R14, RZ ;  /* 0x0000000e0470723c */ /* 0x040fe200000418ff */
[----:B------:R-:W2:Y:S07]  /*42b0*/  LDSM.16.MT88.4 R12, [R212+0x1c000] ;  /* 0x01c00000d40c783b */ /* 0x000eae0000004200 */
[C---:B------:R-:W-:Y:S08]  /*42c0*/  HMMA.16816.F32.BF16 R60, R4.reuse, R40, RZ ;  /* 0x00000028043c723c */ /* 0x040ff000000418ff */
[C---:B------:R-:W-:Y:S01]  /*42d0*/  HMMA.16816.F32.BF16 R84, R4.reuse, R42, RZ ;  /* 0x0000002a0454723c */ /* 0x040fe200000418ff */
[----:B------:R-:W4:Y:S07]  /*42e0*/  LDSM.16.MT88.4 R40, [R211+0x1c000] ;  /* 0x01c00000d328783b */ /* 0x000f2e0000004200 */
[C---:B------:R-:W-:Y:S08]  /*42f0*/  HMMA.16816.F32.BF16 R104, R4.reuse, R28, RZ ;  /* 0x0000001c0468723c */ /* 0x040ff000000418ff */
[C---:B------:R-:W-:Y:S01]  /*4300*/  HMMA.16816.F32.BF16 R88, R4.reuse, R30, RZ ;  /* 0x0000001e0458723c */ /* 0x040fe200000418ff */
[----:B------:R-:W5:Y:S07]  /*4310*/  LDSM.16.MT88.4 R28, [R209+0x1e000] ;  /* 0x01e00000d11c783b */ /* 0x000f6e0000004200 */
[C---:B-1----:R-:W-:Y:S08]  /*4320*/  HMMA.16816.F32.BF16 R116, R4.reuse, R20, RZ ;  /* 0x000000140474723c */ /* 0x042ff000000418ff */
[C---:B------:R-:W-:Y:S01]  /*4330*/  HMMA.16816.F32.BF16 R120, R4.reuse, R22, RZ ;  /* 0x000000160478723c */ /* 0x040fe200000418ff */
[----:B------:R-:W1:Y:S07]  /*4340*/  LDSM.16.MT88.4 R20, [R210+0x1e000] ;  /* 0x01e00000d214783b */ /* 0x000e6e0000004200 */
[C---:B---3--:R-:W-:Y:S08]  /*4350*/  HMMA.16816.F32.BF16 R124, R4.reuse, R16, RZ ;  /* 0x00000010047c723c */ /* 0x048ff000000418ff */
[C---:B------:R-:W-:Y:S01]  /*4360*/  HMMA.16816.F32.BF16 R128, R4.reuse, R18, RZ ;  /* 0x000000120480723c */ /* 0x040fe200000418ff */
[----:B------:R-:W3:Y:S07]  /*4370*/  LDSM.16.MT88.4 R16, [R212+0x1e000] ;  /* 0x01e00000d410783b */ /* 0x000eee0000004200 */
[C---:B--2---:R-:W-:Y:S08]  /*4380*/  HMMA.16816.F32.BF16 R136, R4.reuse, R12, RZ ;  /* 0x0000000c0488723c */ /* 0x044ff000000418ff */
[C---:B------:R-:W-:Y:S01]  /*4390*/  HMMA.16816.F32.BF16 R144, R4.reuse, R14, RZ ;  /* 0x0000000e0490723c */ /* 0x040fe200000418ff */
[----:B------:R-:W2:Y:S07]  /*43a0*/  LDSM.16.MT88.4 R12, [R211+0x1e000] ;  /* 0x01e00000d30c783b */ /* 0x000eae0000004200 */
[C---:B----4-:R-:W-:Y:S01]  /*43b0*/  HMMA.16816.F32.BF16 R156, R4.reuse, R40, RZ ;  /* 0x00000028049c723c */ /* 0x050fe200000418ff */
[----:B------:R4:W-:Y:S07]  /*43c0*/  MUFU.EX2 R40, R0 ;  /* 0x0000000000287308 */ /* 0x0009ee0000000800 */
[C---:B-----5:R-:W-:Y:S08]  /*43d0*/  HMMA.16816.F32.BF16 R140, R4.reuse, R28, RZ ;  /* 0x0000001c048c723c */ /* 0x060ff000000418ff */
[C---:B------:R-:W-:Y:S01]  /*43e0*/  HMMA.16816.F32.BF16 R160, R4.reuse, R30, RZ ;  /* 0x0000001e04a0723c */ /* 0x040fe200000418ff */
[--C-:B----4-:R-:W-:Y:S01]  /*43f0*/  FFMA.FTZ R0, R97, c[0x0][0x23c], -R8.reuse ;  /* 0x00008f0061007a23 */ /* 0x110fe20000010808 */
[----:B------:R-:W4:Y:S03]  /*4400*/  LDSM.16.MT88.4 R28, [R209+0x18800] ;  /* 0x01880000d11c783b */ /* 0x000f260000004200 */
[----:B------:R5:W-:Y:S03]  /*4410*/  MUFU.EX2 R172, R0 ;  /* 0x0000000000ac7308 */ /* 0x000be60000000800 */
[C---:B------:R-:W-:Y:S08]  /*4420*/  HMMA.16816.F32.BF16 R56, R4.reuse, R36, RZ ;  /* 0x000000240438723c */ /* 0x040ff000000418ff */
[----:B------:R-:W-:Y:S01]  /*4430*/  HMMA.16816.F32.BF16 R44, R4, R38, RZ ;  /* 0x00000026042c723c */ /* 0x000fe200000418ff */
[----:B------:R-:W1:Y:S01]  /*4440*/  LDSM.16.MT88.4 R36, [R212+0x18800] ;  /* 0x01880000d424783b */ /* 0x000e620000004200 */
[----:B-----5:R-:W-:-:S06]  /*4450*/  FFMA.FTZ R0, R99, c[0x0][0x23c], -R8 ;  /* 0x00008f0063007a23 */ /* 0x020fcc0000010808 */
[C---:B------:R-:W-:Y:S01]  /*4460*/  HMMA.16816.F32.BF16 R52, R4.reuse, R32, RZ ;  /* 0x000000200434723c */ /* 0x040fe200000418ff */
[----:B------:R5:W1:Y:S07]  /*4470*/  MUFU.EX2 R188, R0 ;  /* 0x0000000000bc7308 */ /* 0x000a6e0000000800 */
[C---:B------:R-:W-:Y:S08]  /*4480*/  HMMA.16816.F32.BF16 R80, R4.reuse, R34, RZ ;  /* 0x000000220450723c */ /* 0x040ff000000418ff */
[----:B------:R-:W-:Y:S01]  /*4490*/  HMMA.16816.F32.BF16 R48, R4, R24, RZ ;  /* 0x000000180430723c */ /* 0x000fe200000418ff */
[----:B-----5:R-:W-:-:S04]  /*44a0*/  FFMA.FTZ R0, R74, c[0x0][0x23c], -R8 ;  /* 0x00008f004a007a23 */ /* 0x020fc80000010808 */
[----:B------:R5:W-:Y:S03]  /*44b0*/  MUFU.EX2 R41, R0 ;  /* 0x0000000000297308 */ /* 0x000be60000000800 */
[C---:B------:R-:W-:Y:S01]  /*44c0*/  HMMA.16816.F32.BF16 R76, R4.reuse, R26, RZ ;  /* 0x0000001a044c723c */ /* 0x040fe200000418ff */
[----:B------:R-:W-:Y:S07]  /*44d0*/  LDSM.16.MT88.4 R24, [R210+0x18800] ;  /* 0x01880000d218783b */ /* 0x000fee0000004200 */
[----:B------:R-:W-:Y:S01]  /*44e0*/  HMMA.16816.F32.BF16 R152, R4, R42, RZ ;  /* 0x0000002a0498723c */ /* 0x000fe200000418ff */
[----:B-----5:R-:W-:-:S06]  /*44f0*/  FFMA.FTZ R0, R96, c[0x0][0x23c], -R8 ;  /* 0x00008f0060007a23 */ /* 0x020fcc0000010808 */
[----:B------:R-:W-:Y:S01]  /*4500*/  MOV R43, R190 ;  /* 0x000000be002b7202 */ /* 0x000fe20000000f00 */
[----:B-1----:R-:W-:Y:S01]  /*4510*/  HMMA.16816.F32.BF16 R164, R4, R20, RZ ;  /* 0x0000001404a4723c */ /* 0x002fe200000418ff */
[----:B------:R-:W1:Y:S01]  /*4520*/  MUFU.EX2 R148, R0 ;  /* 0x0000000000947308 */ /* 0x000e620000000800 */
[----:B------:R-:W-:-:S06]  /*4530*/  IMAD.MOV.U32 R42, RZ, RZ, R189 ;  /* 0x000000ffff2a7224 */ /* 0x000fcc00078e00bd */
[C---:B------:R-:W-:Y:S01]  /*4540*/  HMMA.16816.F32.BF16 R168, R4.reuse, R22, RZ ;  /* 0x0000001604a8723c */ /* 0x040fe200000418ff */
[----:B------:R-:W5:Y:S07]  /*4550*/  LDSM.16.MT88.4 R20, [R211+0x18800] ;  /* 0x01880000d314783b */ /* 0x000f6e0000004200 */
[C---:B---3--:R-:W-:Y:S08]  /*4560*/  HMMA.16816.F32.BF16 R180, R4.reuse, R16, RZ ;  /* 0x0000001004b4723c */ /* 0x048ff000000418ff */
[C---:B------:R-:W-:Y:S01]  /*4570*/  HMMA.16816.F32.BF16 R196, R4.reuse, R18, RZ ;  /* 0x0000001204c4723c */ /* 0x040fe200000418ff */
[----:B------:R-:W3:Y:S07]  /*4580*/  LDSM.16.MT88.4 R16, [R209+0x1a800] ;  /* 0x01a80000d110783b */ /* 0x000eee0000004200 */
[C---:B--2---:R-:W-:Y:S08]  /*4590*/  HMMA.16816.F32.BF16 R248, R4.reuse, R12, RZ ;  /* 0x0000000c04f8723c */ /* 0x044ff000000418ff */
[----:B------:R-:W-:Y:S07]  /*45a0*/  HMMA.16816.F32.BF16 R200, R4, R14, RZ ;  /* 0x0000000e04c8723c */ /* 0x000fee00000418ff */
[----:B------:R-:W-:-:S02]  /*45b0*/  F2FP.BF16.PACK_AB R4, R151, R187 ;  /* 0x000000bb9704723e */ /* 0x000fc400000010ff */
[----:B------:R-:W-:Y:S02]  /*45c0*/  F2FP.BF16.PACK_AB R5, R188, R172 ;  /* 0x000000acbc05723e */ /* 0x000fe400000010ff */
[----:B------:R-:W-:Y:S02]  /*45d0*/  F2FP.BF16.PACK_AB R6, R40, R174 ;  /* 0x000000ae2806723e */ /* 0x000fe400000010ff */
[----:B-1----:R-:W-:-:S07]  /*45e0*/  F2FP.BF16.PACK_AB R7, R148, R41 ;  /* 0x000000299407723e */ /* 0x002fce00000010ff */
[C---:B----4-:R-:W-:Y:S04]  /*45f0*/  HMMA.16816.F32.BF16 R12, R4.reuse, R28, R68 ;  /* 0x0000001c040c723c */ /* 0x050fe80000041844 */
[----:B------:R-:W-:Y:S01]  /*4600*/  MOV R34, R202 ;  /* 0x000000ca00227202 */ /* 0x000fe20000000f00 */
[----:B------:R-:W-:Y:S01]  /*4610*/  IMAD.MOV.U32 R33, RZ, RZ, R203 ;  /* 0x000000ffff217224 */ /* 0x000fe200078e00cb */
[----:B------:R-:W-:Y:S01]  /*4620*/  MOV R32, R201 ;  /* 0x000000c900207202 */ /* 0x000fe20000000f00 */
[----:B------:R-:W-:Y:S01]  /*4630*/  IMAD.MOV.U32 R0, RZ, RZ, R200 ;  /* 0x000000ffff007224 */ /* 0x000fe200078e00c8 */
[----:B------:R-:W-:Y:S01]  /*4640*/  HMMA.16816.F32.BF16 R244, R4, R36, R108 ;  /* 0x0000002404f4723c */ /* 0x000fe2000004186c */
[----:B------:R-:W-:Y:S01]  /*4650*/  IMAD.MOV.U32 R69, RZ, RZ, R185 ;  /* 0x000000ffff457224 */ /* 0x000fe200078e00b9 */
[----:B------:R-:W-:Y:S01]  /*4660*/  MOV R70, R184 ;  /* 0x000000b800467202 */ /* 0x000fe20000000f00 */
[----:B------:R-:W-:-:S04]  /*4670*/  IMAD.MOV.U32 R71, RZ, RZ, R175 ;  /* 0x000000ffff477224 */ /* 0x000fc800078e00af */
[----:B------:R-:W-:Y:S01]  /*4680*/  IMAD.MOV.U32 R37, RZ, RZ, R32 ;  /* 0x000000ffff257224 */ /* 0x000fe200078e0020 */
[----:B------:R-:W-:Y:S01]  /*4690*/  HMMA.16816.F32.BF16 R240, R4, R38, R112 ;  /* 0x0000002604f0723c */ /* 0x000fe20000041870 */
[----:B------:R-:W-:Y:S01]  /*46a0*/  MOV R36, R0 ;  /* 0x0000000000247202 */ /* 0x000fe20000000f00 */
[----:B------:R-:W-:-:S05]  /*46b0*/  IMAD.MOV.U32 R0, RZ, RZ, R173 ;  /* 0x000000ffff007224 */ /* 0x000fca00078e00ad */
[----:B------:R-:W-:Y:S01]  /*46c0*/  IMAD.MOV.U32 R39, RZ, RZ, R187 ;  /* 0x000000ffff277224 */ /* 0x000fe200078e00bb */
[----:B------:R-:W-:Y:S01]  /*46d0*/  MOV R99, R12 ;  /* 0x0000000c00637202 */ /* 0x000fe20000000f00 */
[----:B------:R-:W-:Y:S01]  /*46e0*/  IMAD.MOV.U32 R98, RZ, RZ, R13 ;  /* 0x000000ffff627224 */ /* 0x000fe200078e000d */
[----:B------:R-:W-:Y:S01]  /*46f0*/  MOV R97, R14 ;  /* 0x0000000e00617202 */ /* 0x000fe20000000f00 */
[----:B------:R-:W-:Y:S01]  /*4700*/  IMAD.MOV.U32 R96, RZ, RZ, R15 ;  /* 0x000000ffff607224 */ /* 0x000fe200078e000f */
[C---:B-----5:R-:W-:Y:S07]  /*4710*/  HMMA.16816.F32.BF16 R108, R4.reuse, R22, R88 ;  /* 0x00000016046c723c */ /* 0x060fee0000041858 */
[----:B------:R-:W-:Y:S01]  /*4720*/  IMAD.MOV.U32 R88, RZ, RZ, R172 ;  /* 0x000000ffff587224 */ /* 0x000fe200078e00ac */
[C---:B------:R-:W-:Y:S07]  /*4730*/  HMMA.16816.F32.BF16 R12, R4.reuse, R30, R100 ;  /* 0x0000001e040c723c */ /* 0x040fee0000041864 */
[----:B------:R-:W-:Y:S01]  /*4740*/  MOV R103, R188 ;  /* 0x000000bc00677202 */ /* 0x000fe20000000f00 */
[----:B---3--:R-:W-:Y:S01]  /*4750*/  HMMA.16816.F32.BF16 R112, R4, R16, R60 ;  /* 0x000000100470723c */ /* 0x008fe2000004183c */
[----:B------:R-:W-:-:S06]  /*4760*/  MOV R101, R174 ;  /* 0x000000ae00657202 */ /* 0x000fcc0000000f00 */
[----:B------:R-:W-:Y:S01]  /*4770*/  IMAD.MOV.U32 R60, RZ, RZ, R151 ;  /* 0x000000ffff3c7224 */ /* 0x000fe200078e0097 */
[----:B------:R-:W-:Y:S01]  /*4780*/  HMMA.16816.F32.BF16 R188, R4, R18, R84 ;  /* 0x0000001204bc723c */ /* 0x000fe20000041854 */
[----:B------:R-:W1:Y:S01]  /*4790*/  LDSM.16.MT88.4 R16, [R210+0x1c800] ;  /* 0x01c80000d210783b */ /* 0x000e620000004200 */
[----:B------:R-:W-:Y:S01]  /*47a0*/  MOV R61, R150 ;  /* 0x00000096003d7202 */ /* 0x000fe20000000f00 */
[----:B------:R-:W-:Y:S01]  /*47b0*/  IMAD.MOV.U32 R62, RZ, RZ, R149 ;  /* 0x000000ffff3e7224 */ /* 0x000fe200078e0095 */
[----:B------:R-:W-:-:S03]  /*47c0*/  MOV R63, R148 ;  /* 0x00000094003f7202 */ /* 0x000fc60000000f00 */
        /* <DEDUP_REMOVED lines=9> */
[----:B------:R-:W-:-:S04]  /*4860*/  IMAD.MOV.U32 R87, RZ, RZ, R41 ;  /* 0x000000ffff577224 */ /* 0x000fc800078e0029 */
[C---:B------:R-:W-:Y:S08]  /*4870*/  HMMA.16816.F32.BF16 R12, R4.reuse, R24, R64 ;  /* 0x00000018040c723c */ /* 0x040ff00000041840 */
[----:B------:R-:W-:Y:S07]  /*4880*/  HMMA.16816.F32.BF16 R24, R4, R26, R92 ;  /* 0x0000001a0418723c */ /* 0x000fee000004185c */
[----:B------:R-:W-:Y:S01]  /*4890*/  IMAD.MOV.U32 R95, RZ, RZ, R68 ;  /* 0x000000ffff5f7224 */ /* 0x000fe200078e0044 */
[----:B------:R-:W-:Y:S01]  /*48a0*/  MOV R94, R35 ;  /* 0x00000023005e7202 */ /* 0x000fe20000000f00 */
[----:B------:R-:W-:Y:S01]  /*48b0*/  IMAD.MOV.U32 R92, RZ, RZ, R34 ;  /* 0x000000ffff5c7224 */ /* 0x000fe200078e0022 */
[----:B------:R-:W-:-:S02]  /*48c0*/  MOV R93, R33 ;  /* 0x00000021005d7202 */ /* 0x000fc40000000f00 */
[----:B------:R-:W-:Y:S01]  /*48d0*/  MOV R68, R186 ;  /* 0x000000ba00447202 */ /* 0x000fe20000000f00 */
[----:B------:R-:W3:Y:S01]  /*48e0*/  LDSM.16.MT88.4 R32, [R211+0x1a800] ;  /* 0x01a80000d320783b */ /* 0x000ee20000004200 */
[C---:B-1----:R-:W-:Y:S02]  /*48f0*/  HMMA.16816.F32.BF16 R40, R4.reuse, R16, R124 ;  /* 0x000000100428723c */ /* 0x042fe4000004187c */
[----:B------:R-:W-:Y:S01]  /*4900*/  MOV R67, R12 ;  /* 0x0000000c00437202 */ /* 0x000fe20000000f00 */
[----:B------:R-:W-:Y:S01]  /*4910*/  IMAD.MOV.U32 R66, RZ, RZ, R13 ;  /* 0x000000ffff427224 */ /* 0x000fe200078e000d */
[----:B------:R-:W-:Y:S01]  /*4920*/  MOV R65, R14 ;  /* 0x0000000e00417202 */ /* 0x000fe20000000f00 */
[----:B------:R-:W-:Y:S02]  /*4930*/  IMAD.MOV.U32 R64, RZ, RZ, R15 ;  /* 0x000000ffff407224 */ /* 0x000fe400078e000f */
[----:B------:R-:W1:Y:S03]  /*4940*/  LDSM.16.MT88.4 R12, [R210+0x1a800] ;  /* 0x01a80000d20c783b */ /* 0x000e660000004200 */
[----:B------:R-:W-:Y:S01]  /*4950*/  IMAD.MOV.U32 R31, RZ, RZ, R27 ;  /* 0x000000ffff1f7224 */ /* 0x000fe200078e001b */
[----:B------:R-:W-:Y:S01]  /*4960*/  MOV R30, R24 ;  /* 0x00000018001e7202 */ /* 0x000fe20000000f00 */
[----:B------:R-:W-:Y:S01]  /*4970*/  IMAD.MOV.U32 R29, RZ, RZ, R25 ;  /* 0x000000ffff1d7224 */ /* 0x000fe200078e0019 */
[----:B------:R-:W-:Y:S01]  /*4980*/  MOV R28, R26 ;  /* 0x0000001a001c7202 */ /* 0x000fe20000000f00 */
[----:B--2---:R-:W-:Y:S01]  /*4990*/  HMMA.16816.F32.BF16 R124, R4, R22, R152 ;  /* 0x00000016047c723c */ /* 0x004fe20000041898 */
[----:B------:R-:W2:Y:S01]  /*49a0*/  LDSM.16.MT88.4 R24, [R212+0x1a800] ;  /* 0x01a80000d418783b */ /* 0x000ea20000004200 */
[----:B------:R-:W-:Y:S01]  /*49b0*/  MOV R38, R31 ;  /* 0x0000001f00267202 */ /* 0x000fe20000000f00 */
[----:B------:R-:W-:Y:S01]  /*49c0*/  IMAD.MOV.U32 R90, RZ, RZ, R29 ;  /* 0x000000ffff5a7224 */ /* 0x000fe200078e001d */
[----:B------:R-:W-:-:S02]  /*49d0*/  MOV R89, R30 ;  /* 0x0000001e00597202 */ /* 0x000fc40000000f00 */
[----:B------:R-:W-:Y:S01]  /*49e0*/  MOV R91, R28 ;  /* 0x0000001c005b7202 */ /* 0x000fe20000000f00 */
[----:B------:R-:W-:Y:S01]  /*49f0*/  IMAD.MOV.U32 R155, RZ, RZ, R84 ;  /* 0x000000ffff9b7224 */ /* 0x000fe200078e0054 */
[----:B------:R-:W4:Y:S01]  /*4a00*/  LDSM.16.MT88.4 R28, [R209+0x1c800] ;  /* 0x01c80000d11c783b */ /* 0x000f220000004200 */
[----:B------:R-:W-:Y:S02]  /*4a10*/  MOV R154, R85 ;  /* 0x00000055009a7202 */ /* 0x000fe40000000f00 */
[----:B------:R-:W-:Y:S01]  /*4a20*/  MOV R153, R87 ;  /* 0x0000005700997202 */ /* 0x000fe20000000f00 */
[C---:B---3--:R-:W-:Y:S07]  /*4a30*/  HMMA.16816.F32.BF16 R104, R4.reuse, R32, R48 ;  /* 0x000000200468723c */ /* 0x048fee0000041830 */
[----:B------:R-:W-:Y:S01]  /*4a40*/  MOV R32, R99 ;  /* 0x0000006300207202 */ /* 0x000fe20000000f00 */
[----:B-1----:R-:W-:Y:S01]  /*4a50*/  HMMA.16816.F32.BF16 R200, R4, R12, R56 ;  /* 0x0000000c04c8723c */ /* 0x002fe20000041838 */
[----:B------:R-:W-:-:S07]  /*4a60*/  IMAD.MOV.U32 R33, RZ, RZ, R98 ;  /* 0x000000ffff217224 */ /* 0x000fce00078e0062 */
[C---:B------:R-:W-:Y:S01]  /*4a70*/  HMMA.16816.F32.BF16 R184, R4.reuse, R14, R44 ;  /* 0x0000000e04b8723c */ /* 0x040fe2000004182c */
[----:B------:R-:W1:Y:S06]  /*4a80*/  LDSM.16.MT88.4 R12, [R212+0x1c800] ;  /* 0x01c80000d40c783b */ /* 0x000e6c0000004200 */
[----:B------:R-:W-:Y:S01]  /*4a90*/  MOV R47, R89 ;  /* 0x00000059002f7202 */ /* 0x000fe20000000f00 */
[C---:B--2---:R-:W-:Y:S01]  /*4aa0*/  HMMA.16816.F32.BF16 R172, R4.reuse, R24, R52 ;  /* 0x0000001804ac723c */ /* 0x044fe20000041834 */
        /* <DEDUP_REMOVED lines=8> */
[----:B------:R-:W2:Y:S01]  /*4b30*/  LDSM.16.MT88.4 R24, [R209+0x1e800] ;  /* 0x01e80000d118783b */ /* 0x000ea20000004200 */
[----:B------:R-:W-:Y:S01]  /*4b40*/  MOV R93, R95 ;  /* 0x0000005f005d7202 */ /* 0x000fe20000000f00 */
[----:B------:R-:W-:Y:S01]  /*4b50*/  IMAD.MOV.U32 R92, RZ, RZ, R94 ;  /* 0x000000ffff5c7224 */ /* 0x000fe200078e005e */
[----:B------:R-:W-:Y:S01]  /*4b60*/  MOV R95, R100 ;  /* 0x00000064005f7202 */ /* 0x000fe20000000f00 */
[----:B------:R-:W-:Y:S01]  /*4b70*/  IMAD.MOV.U32 R94, RZ, RZ, R102 ;  /* 0x000000ffff5e7224 */ /* 0x000fe200078e0066 */
[----:B------:R-:W-:Y:S01]  /*4b80*/  MOV R102, R70 ;  /* 0x0000004600667202 */ /* 0x000fe20000000f00 */
[----:B------:R-:W-:Y:S01]  /*4b90*/  IMAD.MOV.U32 R100, RZ, RZ, R103 ;  /* 0x000000ffff647224 */ /* 0x000fe200078e0067 */
[----:B----4-:R-:W-:Y:S01]  /*4ba0*/  HMMA.16816.F32.BF16 R72, R4, R28, R116 ;  /* 0x0000001c0448723c */ /* 0x010fe20000041874 */
[----:B------:R-:W-:-:S02]  /*4bb0*/  IMAD.MOV.U32 R103, RZ, RZ, R71 ;  /* 0x000000ffff677224 */ /* 0x000fc400078e0047 */
[----:B------:R-:W-:-:S04]  /*4bc0*/  IMAD.MOV.U32 R152, RZ, RZ, R100 ;  /* 0x000000ffff987224 */ /* 0x000fc800078e0064 */
[----:B------:R-:W-:Y:S01]  /*4bd0*/  IMAD.MOV.U32 R119, RZ, RZ, R60 ;  /* 0x000000ffff777224 */ /* 0x000fe200078e003c */
[----:B------:R-:W-:Y:S01]  /*4be0*/  HMMA.16816.F32.BF16 R56, R4, R30, R120 ;  /* 0x0000001e0438723c */ /* 0x000fe20000041878 */
[----:B------:R-:W3:Y:S01]  /*4bf0*/  LDSM.16.MT88.4 R28, [R210+0x1e800] ;  /* 0x01e80000d21c783b */ /* 0x000ee20000004200 */
[----:B------:R-:W-:Y:S01]  /*4c00*/  MOV R118, R61 ;  /* 0x0000003d00767202 */ /* 0x000fe20000000f00 */
[----:B------:R-:W-:Y:S01]  /*4c10*/  IMAD.MOV.U32 R117, RZ, RZ, R62 ;  /* 0x000000ffff757224 */ /* 0x000fe200078e003e */
[----:B------:R-:W-:-:S03]  /*4c20*/  MOV R116, R63 ;  /* 0x0000003f00747202 */ /* 0x000fc60000000f00 */
[----:B------:R-:W-:Y:S01]  /*4c30*/  MOV R123, R0 ;  /* 0x00000000007b7202 */ /* 0x000fe20000000f00 */
[C---:B------:R-:W-:Y:S01]  /*4c40*/  HMMA.16816.F32.BF16 R52, R4.reuse, R18, R128 ;  /* 0x000000120434723c */ /* 0x040fe20000041880 */
[----:B------:R-:W4:Y:S01]  /*4c50*/  LDSM.16.MT88.4 R16, [R212+0x1e800] ;  /* 0x01e80000d410783b */ /* 0x000f220000004200 */
[----:B------:R-:W-:Y:S01]  /*4c60*/  FFMA.FTZ R0, R176, c[0x0][0x23c], -R9 ;  /* 0x00008f00b0007a23 */ /* 0x000fe20000010809 */
[----:B------:R-:W-:Y:S01]  /*4c70*/  MOV R121, R3 ;  /* 0x0000000300797202 */ /* 0x000fe20000000f00 */
[----:B------:R-:W-:Y:S02]  /*4c80*/  IMAD.MOV.U32 R176, RZ, RZ, R101 ;  /* 0x000000ffffb07224 */ /* 0x000fe400078e0065 */
[----:B------:R-:W-:Y:S01]  /*4c90*/  IMAD.MOV.U32 R122, RZ, RZ, R103 ;  /* 0x000000ffff7a7224 */ /* 0x000fe200078e0067 */
[----:B------:R-:W-:Y:S01]  /*4ca0*/  MOV R130, R68 ;  /* 0x0000004400827202 */ /* 0x000fe20000000f00 */
[----:B------:R-:W-:Y:S01]  /*4cb0*/  HMMA.16816.F32.BF16 R60, R4, R20, R156 ;  /* 0x00000014043c723c */ /* 0x000fe2000004189c */
[----:B------:R5:W-:Y:S01]  /*4cc0*/  MUFU.EX2 R159, R0 ;  /* 0x00000000009f7308 */ /* 0x000be20000000800 */
[----:B------:R-:W-:Y:S01]  /*4cd0*/  IMAD.MOV.U32 R129, RZ, RZ, R69 ;  /* 0x000000ffff817224 */ /* 0x000fe200078e0045 */
[----:B------:R-:W-:Y:S01]  /*4ce0*/  LDSM.16.MT88.4 R20, [R212+0x19000] ;  /* 0x01900000d414783b */ /* 0x000fe20000004200 */
[----:B------:R-:W-:-:S03]  /*4cf0*/  IMAD.MOV.U32 R120, RZ, RZ, R91 ;  /* 0x000000ffff787224 */ /* 0x000fc600078e005b */
[----:B------:R-:W-:Y:S01]  /*4d00*/  IMAD.MOV.U32 R156, RZ, RZ, R86 ;  /* 0x000000ffff9c7224 */ /* 0x000fe200078e0056 */
[----:B-1----:R-:W-:Y:S01]  /*4d10*/  HMMA.16816.F32.BF16 R48, R4, R12, R136 ;  /* 0x0000000c0430723c */ /* 0x002fe20000041888 */
[----:B------:R-:W-:-:S07]  /*4d20*/  MOV R157, R46 ;  /* 0x0000002e009d7202 */ /* 0x000fce0000000f00 */
[C---:B------:R-:W-:Y:S01]  /*4d30*/  HMMA.16816.F32.BF16 R68, R4.reuse, R14, R144 ;  /* 0x0000000e0444723c */ /* 0x040fe20000041890 */
[----:B-----5:R-:W-:Y:S01]  /*4d40*/  FFMA.FTZ R0, R135, c[0x0][0x23c], -R9 ;  /* 0x00008f0087007a23 */ /* 0x020fe20000010809 */
[----:B------:R-:W1:Y:S01]  /*4d50*/  LDSM.16.MT88.4 R12, [R211+0x1e800] ;  /* 0x01e80000d30c783b */ /* 0x000e620000004200 */
[----:B------:R-:W-:Y:S02]  /*4d60*/  MOV R135, R118 ;  /* 0x0000007600877202 */ /* 0x000fe40000000f00 */
[----:B------:R5:W1:Y:S02]  /*4d70*/  MUFU.EX2 R3, R0 ;  /* 0x0000000000037308 */ /* 0x000a640000000800 */
[----:B------:R-:W-:Y:S01]  /*4d80*/  MOV R144, R67 ;  /* 0x0000004300907202 */ /* 0x000fe20000000f00 */
[----:B--2---:R-:W-:Y:S01]  /*4d90*/  HMMA.16816.F32.BF16 R84, R4, R24, R140 ;  /* 0x000000180454723c */ /* 0x004fe2000004188c */
[----:B------:R-:W-:Y:S01]  /*4da0*/  IMAD.MOV.U32 R145, RZ, RZ, R66 ;  /* 0x000000ffff917224 */ /* 0x000fe200078e0042 */
[----:B------:R-:W-:Y:S01]  /*4db0*/  MOV R146, R65 ;  /* 0x0000004100927202 */ /* 0x000fe20000000f00 */
[----:B------:R-:W-:-:S04]  /*4dc0*/  IMAD.MOV.U32 R147, RZ, RZ, R64 ;  /* 0x000000ffff937224 */ /* 0x000fc800078e0040 */
[----:B------:R-:W-:Y:S01]  /*4dd0*/  MOV R143, R102 ;  /* 0x00000066008f7202 */ /* 0x000fe20000000f00 */
[----:B------:R-:W-:Y:S01]  /*4de0*/  HMMA.16816.F32.BF16 R76, R4, R34, R76 ;  /* 0x00000022044c723c */ /* 0x000fe2000004184c */
[----:B------:R-:W-:Y:S01]  /*4df0*/  IMAD.MOV.U32 R141, RZ, RZ, R152 ;  /* 0x000000ffff8d7224 */ /* 0x000fe200078e0098 */
[----:B------:R-:W-:Y:S01]  /*4e00*/  MOV R142, R176 ;  /* 0x000000b0008e7202 */ /* 0x000fe20000000f00 */
[----:B-----5:R-:W-:-:S04]  /*4e10*/  FFMA.FTZ R0, R177, c[0x0][0x23c], -R9 ;  /* 0x00008f00b1007a23 */ /* 0x020fc80000010809 */
[----:B------:R-:W-:Y:S01]  /*4e20*/  MOV R34, R97 ;  /* 0x0000006100227202 */ /* 0x000fe20000000f00 */
[C---:B------:R-:W-:Y:S01]  /*4e30*/  HMMA.16816.F32.BF16 R100, R4.reuse, R26, R160 ;  /* 0x0000001a0464723c */ /* 0x040fe200000418a0 */
[----:B------:R2:W-:Y:S01]  /*4e40*/  MUFU.EX2 R128, R0 ;  /* 0x0000000000807308 */ /* 0x0005e20000000800 */
[----:B------:R-:W-:Y:S01]  /*4e50*/  IMAD.MOV.U32 R35, RZ, RZ, R96 ;  /* 0x000000ffff237224 */ /* 0x000fe200078e0060 */
[----:B------:R-:W-:Y:S04]  /*4e60*/  LDSM.16.MT88.4 R24, [R210+0x19000] ;  /* 0x01900000d218783b */ /* 0x000fe80000004200 */
[----:B------:R-:W-:Y:S01]  /*4e70*/  MOV R161, R88 ;  /* 0x0000005800a17202 */ /* 0x000fe20000000f00 */
[----:B------:R-:W-:Y:S01]  /*4e80*/  IMAD.MOV.U32 R162, RZ, RZ, R89 ;  /* 0x000000ffffa27224 */ /* 0x000fe200078e0059 */
[----:B------:R-:W-:Y:S01]  /*4e90*/  MOV R163, R90 ;  /* 0x0000005a00a37202 */ /* 0x000fe20000000f00 */
[----:B---3--:R-:W-:Y:S01]  /*4ea0*/  HMMA.16816.F32.BF16 R96, R4, R30, R168 ;  /* 0x0000001e0460723c */ /* 0x008fe200000418a8 */
[----:B------:R-:W-:-:S02]  /*4eb0*/  IMAD.MOV.U32 R160, RZ, RZ, R47 ;  /* 0x000000ffffa07224 */ /* 0x000fc400078e002f */
[----:B--2---:R-:W-:-:S05]  /*4ec0*/  FFMA.FTZ R0, R134, c[0x0][0x23c], -R9 ;  /* 0x00008f0086007a23 */ /* 0x004fca0000010809 */
[C---:B------:R-:W-:Y:S01]  /*4ed0*/  HMMA.16816.F32.BF16 R88, R4.reuse, R28, R164 ;  /* 0x0000001c0458723c */ /* 0x040fe200000418a4 */
[----:B------:R-:W2:Y:S01]  /*4ee0*/  LDSM.16.MT88.4 R28, [R209+0x19000] ;  /* 0x01900000d11c783b */ /* 0x000ea20000004200 */
[----:B------:R-:W-:Y:S01]  /*4ef0*/  MOV R171, R155 ;  /* 0x0000009b00ab7202 */ /* 0x000fe20000000f00 */
[----:B------:R3:W5:Y:S01]  /*4f00*/  MUFU.EX2 R134, R0 ;  /* 0x0000000000867308 */ /* 0x0007620000000800 */
[----:B------:R-:W-:Y:S01]  /*4f10*/  IMAD.MOV.U32 R170, RZ, RZ, R157 ;  /* 0x000000ffffaa7224 */ /* 0x000fe200078e009d */
[----:B------:R-:W-:Y:S01]  /*4f20*/  MOV R169, R129 ;  /* 0x0000008100a97202 */ /* 0x000fe20000000f00 */
[----:B------:R-:W-:Y:S01]  /*4f30*/  IMAD.MOV.U32 R168, RZ, RZ, R130 ;  /* 0x000000ffffa87224 */ /* 0x000fe200078e0082 */
[----:B------:R-:W-:Y:S01]  /*4f40*/  MOV R167, R153 ;  /* 0x0000009900a77202 */ /* 0x000fe20000000f00 */
[----:B----4-:R-:W-:Y:S01]  /*4f50*/  HMMA.16816.F32.BF16 R80, R4, R16, R180 ;  /* 0x000000100450723c */ /* 0x010fe200000418b4 */
[----:B------:R-:W-:Y:S01]  /*4f60*/  IMAD.MOV.U32 R166, RZ, RZ, R154 ;  /* 0x000000ffffa67224 */ /* 0x000fe200078e009a */
[----:B------:R-:W-:Y:S01]  /*4f70*/  MOV R157, R116 ;  /* 0x00000074009d7202 */ /* 0x000fe20000000f00 */
[----:B------:R-:W-:-:S02]  /*4f80*/  IMAD.MOV.U32 R129, RZ, RZ, R117 ;  /* 0x000000ffff817224 */ /* 0x000fc400078e0075 */
[----:B------:R-:W-:-:S03]  /*4f90*/  IMAD.MOV.U32 R130, RZ, RZ, R119 ;  /* 0x000000ffff827224 */ /* 0x000fc600078e0077 */
[----:B------:R-:W-:Y:S01]  /*4fa0*/  HMMA.16816.F32.BF16 R64, R4, R18, R196 ;  /* 0x000000120440723c */ /* 0x000fe200000418c4 */
[----:B------:R-:W4:Y:S01]  /*4fb0*/  LDSM.16.MT88.4 R16, [R211+0x19000] ;  /* 0x01900000d310783b */ /* 0x000f220000004200 */
[----:B---3--:R-:W-:-:S04]  /*4fc0*/  FFMA.FTZ R0, R179, c[0x0][0x23c], -R8 ;  /* 0x00008f00b3007a23 */ /* 0x008fc80000010808 */
[----:B------:R3:W-:Y:S02]  /*4fd0*/  MUFU.EX2 R158, R0 ;  /* 0x00000000009e7308 */ /* 0x0007e40000000800 */
[C---:B-1----:R-:W-:Y:S08]  /*4fe0*/  HMMA.16816.F32.BF16 R44, R4.reuse, R12, R248 ;  /* 0x0000000c042c723c */ /* 0x042ff000000418f8 */
[----:B------:R-:W-:Y:S01]  /*4ff0*/  HMMA.16816.F32.BF16 R36, R4, R14, R36 ;  /* 0x0000000e0424723c */ /* 0x000fe20000041824 */
[----:B------:R-:W1:Y:S01]  /*5000*/  LDSM.16.MT88.4 R12, [R209+0x1b000] ;  /* 0x01b00000d10c783b */ /* 0x000e620000004200 */
[----:B---3--:R-:W-:-:S05]  /*5010*/  FFMA.FTZ R0, R193, c[0x0][0x23c], -R8 ;  /* 0x00008f00c1007a23 */ /* 0x008fca0000010808 */
[----:B------:R-:W-:Y:S02]  /*5020*/  F2FP.BF16.PACK_AB R4, R3, R159 ;  /* 0x0000009f0304723e */ /* 0x000fe400000010ff */
[----:B-----5:R-:W-:Y:S01]  /*5030*/  F2FP.BF16.PACK_AB R6, R134, R128 ;  /* 0x000000808606723e */ /* 0x020fe200000010ff */
[----:B------:R3:W5:Y:S02]  /*5040*/  MUFU.EX2 R131, R0 ;  /* 0x0000000000837308 */ /* 0x0007640000000800 */
[----:B---3--:R-:W-:Y:S01]  /*5050*/  FFMA.FTZ R0, R178, c[0x0][0x23c], -R8 ;  /* 0x00008f00b2007a23 */ /* 0x008fe20000010808 */
[----:B-----5:R-:W-:-:S05]  /*5060*/  F2FP.BF16.PACK_AB R5, R131, R158 ;  /* 0x0000009e8305723e */ /* 0x020fca00000010ff */
[----:B------:R3:W-:Y:S02]  /*5070*/  MUFU.EX2 R165, R0 ;  /* 0x0000000000a57308 */ /* 0x0007e40000000800 */
[----:B---3--:R-:W-:-:S06]  /*5080*/  FFMA.FTZ R0, R192, c[0x0][0x23c], -R8 ;  /* 0x00008f00c0007a23 */ /* 0x008fcc0000010808 */
[----:B------:R-:W3:Y:S02]  /*5090*/  MUFU.EX2 R164, R0 ;  /* 0x0000000000a47308 */ /* 0x000ee40000000800 */
[----:B---3--:R-:W-:Y:S01]  /*50a0*/  F2FP.BF16.PACK_AB R7, R164, R165 ;  /* 0x000000a5a407723e */ /* 0x008fe200000010ff */
[----:B------:R-:W-:-:S06]  /*50b0*/  FFMA.FTZ R0, R194, c[0x0][0x23c], -R9 ;  /* 0x00008f00c2007a23 */ /* 0x000fcc0000010809 */
[C---:B--2---:R-:W-:Y:S01]  /*50c0*/  HMMA.16816.F32.BF16 R136, R4.reuse, R28, R32 ;  /* 0x0000001c0488723c */ /* 0x044fe20000041820 */
[----:B------:R-:W2:Y:S07]  /*50d0*/  LDSM.16.MT88.4 R32, [R210+0x1b000] ;  /* 0x01b00000d220783b */ /* 0x000eae0000004200 */
        /* <DEDUP_REMOVED lines=8> */
[C---:B------:R-:W-:Y:S08]  /*5160*/  HMMA.16816.F32.BF16 R152, R4.reuse, R20, R244 ;  /* 0x000000140498723c */ /* 0x040ff000000418f4 */
[C---:B------:R-:W-:Y:S01]  /*5170*/  HMMA.16816.F32.BF16 R160, R4.reuse, R22, R240 ;  /* 0x0000001604a0723c */ /* 0x040fe200000418f0 */
[----:B------:R-:W4:Y:S07]  /*5180*/  LDSM.16.MT88.4 R20, [R209+0x1d000] ;  /* 0x01d00000d114783b */ /* 0x000f2e0000004200 */
[C---:B-1----:R-:W-:Y:S08]  /*5190*/  HMMA.16816.F32.BF16 R112, R4.reuse, R12, R112 ;  /* 0x0000000c0470723c */ /* 0x042ff00000041870 */
[C---:B------:R-:W-:Y:S01]  /*51a0*/  HMMA.16816.F32.BF16 R116, R4.reuse, R14, R188 ;  /* 0x0000000e0474723c */ /* 0x040fe200000418bc */
[----:B------:R-:W1:Y:S07]  /*51b0*/  LDSM.16.MT88.4 R12, [R210+0x1d000] ;  /* 0x01d00000d20c783b */ /* 0x000e6e0000004200 */
[C---:B--2---:R-:W-:Y:S07]  /*51c0*/  HMMA.16816.F32.BF16 R188, R4.reuse, R32, R200 ;  /* 0x0000002004bc723c */ /* 0x044fee00000418c8 */
[----:B------:R-:W-:Y:S01]  /*51d0*/  IMAD.MOV.U32 R33, RZ, RZ, R120 ;  /* 0x000000ffff217224 */ /* 0x000fe200078e0078 */
[----:B------:R-:W-:Y:S01]  /*51e0*/  HMMA.16816.F32.BF16 R184, R4, R34, R184 ;  /* 0x0000002204b8723c */ /* 0x000fe200000418b8 */
[----:B------:R-:W-:-:S02]  /*51f0*/  MOV R32, R128 ;  /* 0x0000008000207202 */ /* 0x000fc40000000f00 */
[----:B------:R2:W-:Y:S04]  /*5200*/  MUFU.EX2 R128, R0 ;  /* 0x0000000000807308 */ /* 0x0005e80000000800 */
[----:B------:R-:W-:Y:S01]  /*5210*/  MOV R34, R121 ;  /* 0x0000007900227202 */ /* 0x000fe20000000f00 */
[----:B---3--:R-:W-:Y:S01]  /*5220*/  HMMA.16816.F32.BF16 R180, R4, R28, R172 ;  /* 0x0000001c04b4723c */ /* 0x008fe200000418ac */
[----:B------:R-:W-:-:S06]  /*5230*/  IMAD.MOV.U32 R35, RZ, RZ, R122 ;  /* 0x000000ffff237224 */ /* 0x000fcc00078e007a */
[----:B------:R-:W-:Y:S01]  /*5240*/  MOV R174, R123 ;  /* 0x0000007b00ae7202 */ /* 0x000fe20000000f00 */
[C---:B-----5:R-:W-:Y:S01]  /*5250*/  HMMA.16816.F32.BF16 R104, R4.reuse, R24, R104 ;  /* 0x000000180468723c */ /* 0x060fe20000041868 */
[----:B------:R-:W-:Y:S01]  /*5260*/  IMAD.MOV.U32 R175, RZ, RZ, R195 ;  /* 0x000000ffffaf7224 */ /* 0x000fe200078e00c3 */
[----:B------:R-:W-:Y:S01]  /*5270*/  MOV R173, R171 ;  /* 0x000000ab00ad7202 */ /* 0x000fe20000000f00 */
[--C-:B--2---:R-:W-:Y:S02]  /*5280*/  FFMA.FTZ R0, R252, c[0x0][0x23c], -R9.reuse ;  /* 0x00008f00fc007a23 */ /* 0x104fe40000010809 */
[----:B------:R-:W-:Y:S02]  /*5290*/  IMAD.MOV.U32 R172, RZ, RZ, R170 ;  /* 0x000000ffffac7224 */ /* 0x000fe400078e00aa */
[----:B------:R2:W-:Y:S01]  /*52a0*/  MUFU.EX2 R140, R0 ;  /* 0x00000000008c7308 */ /* 0x0005e20000000800 */
[C---:B------:R-:W-:Y:S01]  /*52b0*/  HMMA.16816.F32.BF16 R120, R4.reuse, R30, R148 ;  /* 0x0000001e0478723c */ /* 0x040fe20000041894 */
[----:B------:R-:W3:Y:S06]  /*52c0*/  LDSM.16.MT88.4 R28, [R211+0x1d000] ;  /* 0x01d00000d31c783b */ /* 0x000eec0000004200 */
[----:B------:R-:W-:Y:S01]  /*52d0*/  IMAD.MOV.U32 R150, RZ, RZ, R168 ;  /* 0x000000ffff967224 */ /* 0x000fe200078e00a8 */
[----:B------:R-:W-:Y:S01]  /*52e0*/  HMMA.16816.F32.BF16 R240, R4, R26, R76 ;  /* 0x0000001a04f0723c */ /* 0x000fe2000004184c */
[----:B------:R-:W5:Y:S01]  /*52f0*/  LDSM.16.MT88.4 R24, [R209+0x1f000] ;  /* 0x01f00000d118783b */ /* 0x000f620000004200 */
[----:B------:R-:W-:Y:S01]  /*5300*/  MOV R151, R169 ;  /* 0x000000a900977202 */ /* 0x000fe20000000f00 */
[----:B------:R-:W-:Y:S01]  /*5310*/  IMAD.MOV.U32 R148, RZ, RZ, R32 ;  /* 0x000000ffff947224 */ /* 0x000fe200078e0020 */
[----:B------:R-:W-:Y:S01]  /*5320*/  MOV R149, R33 ;  /* 0x0000002100957202 */ /* 0x000fe20000000f00 */
[----:B--2---:R-:W-:-:S03]  /*5330*/  FFMA.FTZ R0, R174, c[0x0][0x23c], -R9 ;  /* 0x00008f00ae007a23 */ /* 0x004fc60000010809 */
[----:B----4-:R-:W-:Y:S01]  /*5340*/  HMMA.16816.F32.BF16 R192, R4, R16, R48 ;  /* 0x0000001004c0723c */ /* 0x010fe20000041830 */
[----:B------:R-:W-:Y:S01]  /*5350*/  IMAD.MOV.U32 R174, RZ, RZ, R165 ;  /* 0x000000ffffae7224 */ /* 0x000fe200078e00a5 */
[----:B------:R-:W-:Y:S01]  /*5360*/  LDSM.16.MT88.4 R48, [R210+0x1b800] ;  /* 0x01b80000d230783b */ /* 0x000fe20000004200 */
[----:B------:R-:W-:-:S05]  /*5370*/  IMAD.MOV.U32 R165, RZ, RZ, R141 ;  /* 0x000000ffffa57224 */ /* 0x000fca00078e008d */
[C---:B------:R-:W-:Y:S01]  /*5380*/  HMMA.16816.F32.BF16 R176, R4.reuse, R18, R68 ;  /* 0x0000001204b0723c */ /* 0x040fe20000041844 */
[----:B------:R-:W2:Y:S06]  /*5390*/  LDSM.16.MT88.4 R16, [R212+0x1f000] ;  /* 0x01f00000d410783b */ /* 0x000eac0000004200 */
[----:B------:R-:W-:Y:S01]  /*53a0*/  IMAD.MOV.U32 R71, RZ, RZ, R150 ;  /* 0x000000ffff477224 */ /* 0x000fe200078e0096 */
[----:B------:R-:W-:Y:S01]  /*53b0*/  HMMA.16816.F32.BF16 R244, R4, R20, R72 ;  /* 0x0000001404f4723c */ /* 0x000fe20000041848 */
[----:B------:R-:W-:Y:S01]  /*53c0*/  MOV R70, R151 ;  /* 0x0000009700467202 */ /* 0x000fe20000000f00 */
[----:B------:R-:W-:Y:S01]  /*53d0*/  IMAD.MOV.U32 R69, RZ, RZ, R172 ;  /* 0x000000ffff457224 */ /* 0x000fe200078e00ac */
[----:B------:R-:W-:-:S04]  /*53e0*/  MOV R68, R173 ;  /* 0x000000ad00447202 */ /* 0x000fc80000000f00 */
[----:B------:R-:W-:Y:S01]  /*53f0*/  MOV R73, R175 ;  /* 0x000000af00497202 */ /* 0x000fe20000000f00 */
[C---:B------:R-:W-:Y:S01]  /*5400*/  HMMA.16816.F32.BF16 R200, R4.reuse, R22, R56 ;  /* 0x0000001604c8723c */ /* 0x040fe20000041838 */
[----:B------:R-:W-:Y:S01]  /*5410*/  LDSM.16.MT88.4 R20, [R210+0x1f000] ;  /* 0x01f00000d214783b */ /* 0x000fe20000004200 */
[----:B------:R-:W-:Y:S01]  /*5420*/  MOV R175, R166 ;  /* 0x000000a600af7202 */ /* 0x000fe20000000f00 */
[----:B------:R-:W-:Y:S01]  /*5430*/  IMAD.MOV.U32 R75, RZ, RZ, R34 ;  /* 0x000000ffff4b7224 */ /* 0x000fe200078e0022 */
[----:B------:R-:W-:Y:S01]  /*5440*/  MOV R74, R35 ;  /* 0x00000023004a7202 */ /* 0x000fe20000000f00 */
[----:B------:R-:W-:Y:S01]  /*5450*/  LDSM.16.MT88.4 R56, [R212+0x1b800] ;  /* 0x01b80000d438783b */ /* 0x000fe20000004200 */
[----:B------:R-:W-:Y:S02]  /*5460*/  MOV R166, R142 ;  /* 0x0000008e00a67202 */ /* 0x000fe40000000f00 */
[----:B-1----:R-:W-:Y:S01]  /*5470*/  HMMA.16816.F32.BF16 R76, R4, R12, R40 ;  /* 0x0000000c044c723c */ /* 0x002fe20000041828 */
[----:B------:R1:W4:Y:S01]  /*5480*/  MUFU.EX2 R40, R0 ;  /* 0x0000000000287308 */ /* 0x0003220000000800 */
[----:B------:R-:W-:-:S06]  /*5490*/  MOV R72, R149 ;  /* 0x0000009500487202 */ /* 0x000fcc0000000f00 */
[C---:B---3--:R-:W-:Y:S07]  /*54a0*/  HMMA.16816.F32.BF16 R168, R4.reuse, R28, R60 ;  /* 0x0000001c04a8723c */ /* 0x048fee000004183c */
[----:B------:R-:W-:Y:S01]  /*54b0*/  IMAD.MOV.U32 R61, RZ, RZ, R134 ;  /* 0x000000ffff3d7224 */ /* 0x000fe200078e0086 */
[----:B-----5:R-:W-:Y:S01]  /*54c0*/  HMMA.16816.F32.BF16 R32, R4, R24, R84 ;  /* 0x000000180420723c */ /* 0x020fe20000041854 */
[----:B-1----:R-:W-:Y:S01]  /*54d0*/  FFMA.FTZ R0, R10, c[0x0][0x23c], -R9 ;  /* 0x00008f000a007a23 */ /* 0x002fe20000010809 */
[----:B------:R-:W-:Y:S01]  /*54e0*/  MOV R62, R175 ;  /* 0x000000af003e7202 */ /* 0x000fe20000000f00 */
[----:B------:R-:W-:-:S02]  /*54f0*/  IMAD.MOV.U32 R63, RZ, RZ, R174 ;  /* 0x000000ffff3f7224 */ /* 0x000fc400078e00ae */
[----:B------:R1:W3:Y:S02]  /*5500*/  MUFU.EX2 R60, R0 ;  /* 0x00000000003c7308 */ /* 0x0002e40000000800 */
[----:B------:R-:W-:Y:S01]  /*5510*/  MOV R87, R164 ;  /* 0x000000a400577202 */ /* 0x000fe20000000f00 */
[C---:B------:R-:W-:Y:S01]  /*5520*/  HMMA.16816.F32.BF16 R196, R4.reuse, R14, R52 ;  /* 0x0000000e04c4723c */ /* 0x040fe20000041834 */
[----:B------:R-:W5:Y:S01]  /*5530*/  LDSM.16.MT88.4 R12, [R211+0x1f000] ;  /* 0x01f00000d30c783b */ /* 0x000f620000004200 */
[----:B----4-:R-:W-:Y:S01]  /*5540*/  MOV R86, R40 ;  /* 0x0000002800567202 */ /* 0x010fe20000000f00 */
[----:B------:R-:W-:Y:S01]  /*5550*/  IMAD.MOV.U32 R85, RZ, RZ, R140 ;  /* 0x000000ffff557224 */ /* 0x000fe200078e008c */
[----:B------:R-:W-:Y:S01]  /*5560*/  MOV R84, R129 ;  /* 0x0000008100547202 */ /* 0x000fe20000000f00 */
[----:B------:R-:W-:Y:S02]  /*5570*/  LDSM.16.MT88.4 R40, [R209+0x1b800] ;  /* 0x01b80000d128783b */ /* 0x000fe40000004200 */
[----:B------:R-:W-:Y:S01]  /*5580*/  MOV R53, R156 ;  /* 0x0000009c00357202 */ /* 0x000fe20000000f00 */
[----:B------:R-:W-:Y:S01]  /*5590*/  HMMA.16816.F32.BF16 R24, R4, R26, R100 ;  /* 0x0000001a0418723c */ /* 0x000fe20000041864 */
[----:B------:R-:W-:Y:S01]  /*55a0*/  IMAD.MOV.U32 R52, RZ, RZ, R157 ;  /* 0x000000ffff347224 */ /* 0x000fe200078e009d */
[----:B------:R-:W-:Y:S01]  /*55b0*/  MOV R55, R166 ;  /* 0x000000a600377202 */ /* 0x000fe20000000f00 */
[----:B------:R-:W-:-:S02]  /*55c0*/  IMAD.MOV.U32 R54, RZ, RZ, R167 ;  /* 0x000000ffff367224 */ /* 0x000fc400078e00a7 */
[----:B-1----:R-:W-:Y:S02]  /*55d0*/  FFMA.FTZ R0, R143, c[0x0][0x23c], -R8 ;  /* 0x00008f008f007a23 */ /* 0x002fe40000010808 */
[----:B------:R-:W-:Y:S01]  /*55e0*/  MOV R100, R158 ;  /* 0x0000009e00647202 */ /* 0x000fe20000000f00 */
[----:B------:R-:W-:Y:S01]  /*55f0*/  IMAD.MOV.U32 R101, RZ, RZ, R159 ;  /* 0x000000ffff657224 */ /* 0x000fe200078e009f */
[----:B------:R1:W-:Y:S01]  /*5600*/  MUFU.EX2 R252, R0 ;  /* 0x0000000000fc7308 */ /* 0x0003e20000000800 */
[----:B------:R-:W4:Y:S01]  /*5610*/  LDSM.16.MT88.4 R156, [R212+0x19800] ;  /* 0x01980000d49c783b */ /* 0x000f220000004200 */
[----:B------:R-:W-:Y:S01]  /*5620*/  IMAD.MOV.U32 R102, RZ, RZ, R165 ;  /* 0x000000ffff667224 */ /* 0x000fe200078e00a5 */
[----:B------:R-:W-:Y:S01]  /*5630*/  HMMA.16816.F32.BF16 R124, R4, R30, R124 ;  /* 0x0000001e047c723c */ /* 0x000fe2000004187c */
[----:B------:R-:W-:Y:S01]  /*5640*/  IMAD.MOV.U32 R103, RZ, RZ, R130 ;  /* 0x000000ffff677224 */ /* 0x000fe200078e0082 */
[----:B------:R-:W4:Y:S01]  /*5650*/  LDSM.16.MT88.4 R164, [R211+0x19800] ;  /* 0x01980000d3a4783b */ /* 0x000f220000004200 */
[----:B---3--:R-:W-:-:S03]  /*5660*/  F2FP.BF16.PACK_AB R130, R60, R86 ;  /* 0x000000563c82723e */ /* 0x008fc600000010ff */
[----:B------:R-:W-:Y:S02]  /*5670*/  LDSM.16.MT88.4 R140, [R209+0x19800] ;  /* 0x01980000d18c783b */ /* 0x000fe40000004200 */
[----:B--2---:R-:W-:Y:S02]  /*5680*/  HMMA.16816.F32.BF16 R28, R4, R16, R80 ;  /* 0x00000010041c723c */ /* 0x004fe40000041850 */
[----:B------:R-:W-:Y:S01]  /*5690*/  LDSM.16.MT88.4 R80, [R210+0x1d800] ;  /* 0x01d80000d250783b */ /* 0x000fe20000004200 */
[----:B-1----:R-:W-:-:S05]  /*56a0*/  FFMA.FTZ R0, R135, c[0x0][0x23c], -R8 ;  /* 0x00008f0087007a23 */ /* 0x002fca0000010808 */
[C---:B------:R-:W-:Y:S01]  /*56b0*/  HMMA.16816.F32.BF16 R16, R4.reuse, R18, R64 ;  /* 0x000000120410723c */ /* 0x040fe20000041840 */
[----:B------:R1:W2:Y:S01]  /*56c0*/  MUFU.EX2 R135, R0 ;  /* 0x0000000000877308 */ /* 0x0002a20000000800 */
[----:B------:R-:W-:Y:S06]  /*56d0*/  LDSM.16.MT88.4 R64, [R211+0x1b800] ;  /* 0x01b80000d340783b */ /* 0x000fec0000004200 */
[C---:B-----5:R-:W-:Y:S08]  /*56e0*/  HMMA.16816.F32.BF16 R172, R4.reuse, R12, R44 ;  /* 0x0000000c04ac723c */ /* 0x060ff0000004182c */
[----:B------:R-:W-:Y:S01]  /*56f0*/  HMMA.16816.F32.BF16 R12, R4, R14, R36 ;  /* 0x0000000e040c723c */ /* 0x000fe20000041824 */
[----:B-1----:R-:W-:Y:S01]  /*5700*/  FFMA.FTZ R0, R73, c[0x0][0x23c], -R8 ;  /* 0x00008f0049007a23 */ /* 0x002fe20000010808 */
[----:B--2---:R-:W-:Y:S01]  /*5710*/  F2FP.BF16.PACK_AB R129, R135, R252 ;  /* 0x000000fc8781723e */ /* 0x004fe200000010ff */
[----:B------:R-:W-:-:S02]  /*5720*/  IMAD.MOV.U32 R73, RZ, RZ, R148 ;  /* 0x000000ffff497224 */ /* 0x000fc400078e0094 */
[----:B------:R-:W1:Y:S01]  /*5730*/  LDSM.16.MT88.4 R148, [R210+0x19800] ;  /* 0x01980000d294783b */ /* 0x000e620000004200 */
[----:B------:R2:W-:Y:S02]  /*5740*/  MUFU.EX2 R134, R0 ;  /* 0x0000000000867308 */ /* 0x0005e40000000800 */
[----:B--2---:R-:W-:Y:S02]  /*5750*/  FFMA.FTZ R0, R11, c[0x0][0x23c], -R8 ;  /* 0x00008f000b007a23 */ /* 0x004fe40000010808 */
[C---:B------:R-:W-:Y:S07]  /*5760*/  HMMA.16816.F32.BF16 R8, R4.reuse, R20, R88 ;  /* 0x000000140408723c */ /* 0x040fee0000041858 */
[----:B------:R-:W-:Y:S01]  /*5770*/  MOV R91, R3 ;  /* 0x00000003005b7202 */ /* 0x000fe20000000f00 */
[----:B------:R-:W-:Y:S01]  /*5780*/  IMAD.MOV.U32 R90, RZ, RZ, R131 ;  /* 0x000000ffff5a7224 */ /* 0x000fe200078e0083 */
[----:B------:R-:W2:Y:S01]  /*5790*/  MUFU.EX2 R3, R0 ;  /* 0x0000000000037308 */ /* 0x000ea20000000800 */
[----:B------:R-:W-:Y:S01]  /*57a0*/  MOV R89, R128 ;  /* 0x0000008000597202 */ /* 0x000fe20000000f00 */
[----:B------:R-:W-:Y:S01]  /*57b0*/  HMMA.16816.F32.BF16 R20, R4, R22, R96 ;  /* 0x000000160414723c */ /* 0x000fe20000041860 */
[----:B------:R-:W3:Y:S02]  /*57c0*/  LDSM.16.MT88.4 R96, [R211+0x1d800] ;  /* 0x01d80000d360783b */ /* 0x000ee40000004200 */
[----:B------:R-:W-:-:S02]  /*57d0*/  F2FP.BF16.PACK_AB R128, R85, R89 ;  /* 0x000000595580723e */ /* 0x000fc400000010ff */
[----:B------:R-:W-:Y:S01]  /*57e0*/  LDSM.16.MT88.4 R4, [R211+0x1f800] ;  /* 0x01f80000d304783b */ /* 0x000fe20000004200 */
[----:B--2---:R-:W-:Y:S01]  /*57f0*/  F2FP.BF16.PACK_AB R131, R3, R134 ;  /* 0x000000860383723e */ /* 0x004fe200000010ff */
[----:B------:R-:W-:-:S06]  /*5800*/  IMAD.MOV.U32 R0, RZ, RZ, R84 ;  /* 0x000000ffff007224 */ /* 0x000fcc00078e0054 */
[C---:B----4-:R-:W-:Y:S08]  /*5810*/  HMMA.16816.F32.BF16 R152, R128.reuse, R156, R152 ;  /* 0x0000009c8098723c */ /* 0x050ff00000041898 */
[C---:B------:R-:W-:Y:S08]  /*5820*/  HMMA.16816.F32.BF16 R156, R128.reuse, R158, R160 ;  /* 0x0000009e809c723c */ /* 0x040ff000000418a0 */
[C---:B------:R-:W-:Y:S07]  /*5830*/  HMMA.16816.F32.BF16 R160, R128.reuse, R164, R204 ;  /* 0x000000a480a0723c */ /* 0x040fee00000418cc */
[----:B------:R-:W-:Y:S01]  /*5840*/  MOV R207, R87 ;  /* 0x0000005700cf7202 */ /* 0x000fe20000000f00 */
[----:B------:R-:W-:Y:S01]  /*5850*/  IMAD.MOV.U32 R206, RZ, RZ, R61 ;  /* 0x000000ffffce7224 */ /* 0x000fe200078e003d */
[----:B------:R-:W-:Y:S01]  /*5860*/  MOV R87, R62 ;  /* 0x0000003e00577202 */ /* 0x000fe20000000f00 */
        /* <DEDUP_REMOVED lines=8> */
[----:B------:R-:W-:-:S02]  /*58f0*/  MOV R69, R72 ;  /* 0x0000004800457202 */ /* 0x000fc40000000f00 */
[----:B------:R-:W-:Y:S01]  /*5900*/  MOV R204, R73 ;  /* 0x0000004900cc7202 */ /* 0x000fe20000000f00 */
[----:B------:R-:W-:Y:S01]  /*5910*/  IMAD.MOV.U32 R190, RZ, RZ, R91 ;  /* 0x000000ffffbe7224 */ /* 0x000fe200078e005b */
[C---:B------:R-:W-:Y:S01]  /*5920*/  HMMA.16816.F32.BF16 R48, R128.reuse, R50, R184 ;  /* 0x000000328030723c */ /* 0x040fe200000418b8 */
[----:B------:R-:W-:Y:S01]  /*5930*/  MOV R189, R100 ;  /* 0x0000006400bd7202 */ /* 0x000fe20000000f00 */
[----:B------:R-:W2:Y:S01]  /*5940*/  LDSM.16.MT88.4 R72, [R209+0x1d800] ;  /* 0x01d80000d148783b */ /* 0x000ea20000004200 */
[----:B------:R-:W-:Y:S02]  /*5950*/  MOV R188, R101 ;  /* 0x0000006500bc7202 */ /* 0x000fe40000000f00 */
[----:B------:R-:W-:Y:S02]  /*5960*/  MOV R191, R90 ;  /* 0x0000005a00bf7202 */ /* 0x000fe40000000f00 */
[----:B------:R-:W-:Y:S01]  /*5970*/  IMAD.MOV.U32 R187, RZ, RZ, R52 ;  /* 0x000000ffffbb7224 */ /* 0x000fe200078e0034 */
[----:B-1----:R-:W-:Y:S01]  /*5980*/  HMMA.16816.F32.BF16 R144, R128, R148, R144 ;  /* 0x000000948090723c */ /* 0x002fe20000041890 */
[----:B------:R-:W-:Y:S01]  /*5990*/  MOV R186, R53 ;  /* 0x0000003500ba7202 */ /* 0x000fe20000000f00 */
[----:B------:R-:W-:Y:S01]  /*59a0*/  IMAD.MOV.U32 R184, RZ, RZ, R55 ;  /* 0x000000ffffb87224 */ /* 0x000fe200078e0037 */
[----:B------:R-:W-:-:S05]  /*59b0*/  MOV R185, R54 ;  /* 0x0000003600b97202 */ /* 0x000fca0000000f00 */
[C---:B------:R-:W-:Y:S01]  /*59c0*/  HMMA.16816.F32.BF16 R36, R128.reuse, R40, R112 ;  /* 0x000000288024723c */ /* 0x040fe20000041870 */
[----:B------:R-:W-:Y:S07]  /*59d0*/  LDSM.16.MT88.4 R112, [R210+0x1f800] ;  /* 0x01f80000d270783b */ /* 0x000fee0000004200 */
[C---:B------:R-:W-:Y:S07]  /*59e0*/  HMMA.16816.F32.BF16 R148, R128.reuse, R150, R248 ;  /* 0x000000968094723c */ /* 0x040fee00000418f8 */
[----:B------:R-:W-:Y:S01]  /*59f0*/  MOV R251, R60 ;  /* 0x0000003c00fb7202 */ /* 0x000fe20000000f00 */
[----:B------:R-:W-:Y:S01]  /*5a00*/  HMMA.16816.F32.BF16 R40, R128, R42, R116 ;  /* 0x0000002a8028723c */ /* 0x000fe20000041874 */
[----:B------:R-:W-:Y:S01]  /*5a10*/  IMAD.MOV.U32 R248, RZ, RZ, R89 ;  /* 0x000000fffff87224 */ /* 0x000fe200078e0059 */
[----:B------:R-:W-:Y:S01]  /*5a20*/  MOV R249, R85 ;  /* 0x0000005500f97202 */ /* 0x000fe20000000f00 */
[----:B------:R-:W1:Y:S01]  /*5a30*/  LDSM.16.MT88.4 R88, [R212+0x1d800] ;  /* 0x01d80000d458783b */ /* 0x000e620000004200 */
[----:B------:R-:W-:-:S03]  /*5a40*/  MOV R250, R86 ;  /* 0x0000005600fa7202 */ /* 0x000fc60000000f00 */
[----:B------:R-:W-:Y:S01]  /*5a50*/  IMAD.MOV.U32 R119, RZ, RZ, R62 ;  /* 0x000000ffff777224 */ /* 0x000fe200078e003e */
[----:B------:R-:W-:Y:S01]  /*5a60*/  HMMA.16816.F32.BF16 R52, R128, R56, R180 ;  /* 0x000000388034723c */ /* 0x000fe200000418b4 */
[----:B------:R-:W-:Y:S01]  /*5a70*/  MOV R116, R63 ;  /* 0x0000003f00747202 */ /* 0x000fe20000000f00 */
[----:B------:R-:W-:Y:S01]  /*5a80*/  IMAD.MOV.U32 R118, RZ, RZ, R69 ;  /* 0x000000ffff767224 */ /* 0x000fe200078e0045 */
[----:B------:R-:W-:-:S04]  /*5a90*/  MOV R117, R68 ;  /* 0x0000004400757202 */ /* 0x000fc80000000f00 */
[----:B------:R-:W-:Y:S01]  /*5aa0*/  MOV R181, R61 ;  /* 0x0000003d00b57202 */ /* 0x000fe20000000f00 */
[----:B------:R-:W-:Y:S01]  /*5ab0*/  IMAD.MOV.U32 R180, RZ, RZ, R87 ;  /* 0x000000ffffb47224 */ /* 0x000fe200078e0057 */
[----:B------:R-:W-:Y:S01]  /*5ac0*/  HMMA.16816.F32.BF16 R60, R128, R64, R104 ;  /* 0x00000040803c723c */ /* 0x000fe20000041868 */
[----:B------:R-:W-:Y:S01]  /*5ad0*/  MOV R183, R102 ;  /* 0x0000006600b77202 */ /* 0x000fe20000000f00 */
[----:B------:R-:W4:Y:S01]  /*5ae0*/  LDSM.16.MT88.4 R104, [R209+0x1f800] ;  /* 0x01f80000d168783b */ /* 0x000f220000004200 */
[----:B------:R-:W-:-:S05]  /*5af0*/  MOV R182, R103 ;  /* 0x0000006700b67202 */ /* 0x000fca0000000f00 */
[C---:B------:R-:W-:Y:S07]  /*5b00*/  HMMA.16816.F32.BF16 R64, R128.reuse, R66, R240 ;  /* 0x000000428040723c */ /* 0x040fee00000418f0 */
[----:B------:R-:W-:Y:S01]  /*5b10*/  MOV R243, R71 ;  /* 0x0000004700f37202 */ /* 0x000fe20000000f00 */
[----:B------:R-:W-:Y:S01]  /*5b20*/  HMMA.16816.F32.BF16 R56, R128, R58, R120 ;  /* 0x0000003a8038723c */ /* 0x000fe20000041878 */
[----:B------:R-:W-:Y:S01]  /*5b30*/  MOV R242, R70 ;  /* 0x0000004600f27202 */ /* 0x000fe20000000f00 */
[----:B------:R-:W5:Y:S02]  /*5b40*/  LDSM.16.MT88.4 R120, [R212+0x1f800] ;  /* 0x01f80000d478783b */ /* 0x000f640000004200 */
[----:B------:R-:W-:-:S02]  /*5b50*/  FADD.FTZ R0, R0, R243 ;  /* 0x000000f300007221 */ /* 0x000fc40000010000 */
[----:B------:R-:W-:Y:S02]  /*5b60*/  FADD.FTZ R2, R2, R242 ;  /* 0x000000f202027221 */ /* 0x000fe40000010000 */
[----:B------:R-:W-:Y:S01]  /*5b70*/  FADD.FTZ R0, R181, R0 ;  /* 0x00000000b5007221 */ /* 0x000fe20000010000 */
[C---:B------:R-:W-:Y:S01]  /*5b80*/  HMMA.16816.F32.BF16 R136, R128.reuse, R140, R136 ;  /* 0x0000008c8088723c */ /* 0x040fe20000041888 */
[----:B------:R-:W-:Y:S02]  /*5b90*/  FADD.FTZ R2, R180, R2 ;  /* 0x00000002b4027221 */ /* 0x000fe40000010000 */
[----:B------:R-:W-:Y:S02]  /*5ba0*/  FADD.FTZ R0, R117, R0 ;  /* 0x0000000075007221 */ /* 0x000fe40000010000 */
[----:B------:R-:W-:Y:S02]  /*5bb0*/  FADD.FTZ R2, R116, R2 ;  /* 0x0000000274027221 */ /* 0x000fe40000010000 */
[----:B------:R-:W-:Y:S01]  /*5bc0*/  FADD.FTZ R0, R119, R0 ;  /* 0x0000000077007221 */ /* 0x000fe20000010000 */
[----:B------:R-:W-:Y:S01]  /*5bd0*/  HMMA.16816.F32.BF16 R140, R128, R142, R92 ;  /* 0x0000008e808c723c */ /* 0x000fe2000004185c */
[----:B------:R-:W-:-:S02]  /*5be0*/  FADD.FTZ R2, R118, R2 ;  /* 0x0000000276027221 */ /* 0x000fc40000010000 */
[----:B------:R-:W-:Y:S02]  /*5bf0*/  FADD.FTZ R0, R183, R0 ;  /* 0x00000000b7007221 */ /* 0x000fe40000010000 */
[----:B------:R-:W-:Y:S02]  /*5c00*/  FADD.FTZ R2, R182, R2 ;  /* 0x00000002b6027221 */ /* 0x000fe40000010000 */
[----:B------:R-:W-:Y:S01]  /*5c10*/  FADD.FTZ R0, R185, R0 ;  /* 0x00000000b9007221 */ /* 0x000fe20000010000 */
[----:B------:R-:W-:Y:S01]  /*5c20*/  HMMA.16816.F32.BF16 R164, R128, R166, R108 ;  /* 0x000000a680a4723c */ /* 0x000fe2000004186c */
[----:B------:R-:W-:Y:S02]  /*5c30*/  FADD.FTZ R2, R184, R2 ;  /* 0x00000002b8027221 */ /* 0x000fe40000010000 */
[----:B------:R-:W-:Y:S02]  /*5c40*/  FADD.FTZ R0, R187, R0 ;  /* 0x00000000bb007221 */ /* 0x000fe40000010000 */
[----:B------:R-:W-:-:S02]  /*5c50*/  FADD.FTZ R2, R186, R2 ;  /* 0x00000002ba027221 */ /* 0x000fc40000010000 */
[----:B------:R-:W-:Y:S01]  /*5c60*/  FADD.FTZ R0, R189, R0 ;  /* 0x00000000bd007221 */ /* 0x000fe20000010000 */
[C---:B---3--:R-:W-:Y:S01]  /*5c70*/  HMMA.16816.F32.BF16 R92, R128.reuse, R96, R168 ;  /* 0x00000060805c723c */ /* 0x048fe200000418a8 */
[----:B------:R-:W-:Y:S02]  /*5c80*/  FADD.FTZ R2, R188, R2 ;  /* 0x00000002bc027221 */ /* 0x000fe40000010000 */
[----:B------:R-:W-:Y:S02]  /*5c90*/  FADD.FTZ R0, R191, R0 ;  /* 0x00000000bf007221 */ /* 0x000fe40000010000 */
[----:B------:R-:W-:Y:S02]  /*5ca0*/  FADD.FTZ R2, R190, R2 ;  /* 0x00000002be027221 */ /* 0x000fe40000010000 */
[----:B------:R-:W-:Y:S01]  /*5cb0*/  FADD.FTZ R0, R205, R0 ;  /* 0x00000000cd007221 */ /* 0x000fe20000010000 */
[----:B--2---:R-:W-:Y:S01]  /*5cc0*/  HMMA.16816.F32.BF16 R68, R128, R72, R244 ;  /* 0x000000488044723c */ /* 0x004fe200000418f4 */
        /* <DEDUP_REMOVED lines=9> */
[----:B-1----:R-:W-:Y:S01]  /*5d60*/  HMMA.16816.F32.BF16 R84, R128, R88, R192 ;  /* 0x000000588054723c */ /* 0x002fe200000418c0 */
[----:B------:R-:W-:Y:S02]  /*5d70*/  FADD.FTZ R2, R250, R2 ;  /* 0x00000002fa027221 */ /* 0x000fe40000010000 */
[----:B------:R-:W-:Y:S02]  /*5d80*/  FADD.FTZ R0, R3, R0 ;  /* 0x0000000003007221 */ /* 0x000fe40000010000 */
[----:B------:R-:W-:-:S03]  /*5d90*/  FADD.FTZ R2, R251, R2 ;  /* 0x00000002fb027221 */ /* 0x000fc60000010000 */
[----:B------:R1:W-:Y:S01]  /*5da0*/  STL [R1+0x4], R0 ;  /* 0x0000040001007387 */ /* 0x0003e20000100800 */
[C---:B------:R-:W-:Y:S03]  /*5db0*/  HMMA.16816.F32.BF16 R96, R128.reuse, R98, R124 ;  /* 0x000000628060723c */ /* 0x040fe6000004187c */
[----:B------:R1:W-:Y:S05]  /*5dc0*/  STL [R1], R2 ;  /* 0x0000000201007387 */ /* 0x0003ea0000100800 */
        /* <DEDUP_REMOVED lines=12> */
[----:B-1----:R-:W2:Y:S04]  /*5e90*/  LDL.64 R206, [R1+0x30] ;  /* 0x0000300001ce7983 */ /* 0x002ea80000100a00 */
[----:B------:R-:W3:Y:S01]  /*5ea0*/  LDL.64 R248, [R1+0x10] ;  /* 0x0000100001f87983 */ /* 0x000ee20000100a00 */
[----:B------:R-:W-:Y:S01]  /*5eb0*/  UIADD3 UR15, UR8, -0x2, URZ ;  /* 0xfffffffe080f7890 */ /* 0x000fe2000fffe03f */
[----:B------:R-:W-:-:S04]  /*5ec0*/  DEPBAR.LE SB0, 0x0 ;  /* 0x000080000000791a */ /* 0x000fc80000000000 */
[----:B------:R-:W-:Y:S01]  /*5ed0*/  USHF.R.S32.HI UR12, URZ, 0x1f, UR15 ;  /* 0x0000001f3f0c7899 */ /* 0x000fe2000801140f */
[----:B------:R-:W-:Y:S01]  /*5ee0*/  IMAD.MOV.U32 R251, RZ, RZ, 0x40 ;  /* 0x00000040fffb7424 */ /* 0x000fe200078e00ff */
[----:B------:R-:W-:Y:S01]  /*5ef0*/  ULDC.64 UR4, c[0x0][0x1a0] ;  /* 0x0000680000047ab9 */ /* 0x000fe20000000a00 */
[----:B------:R-:W1:Y:S01]  /*5f00*/  S2R R252, SR_TID.X ;  /* 0x0000000000fc7919 */ /* 0x000e620000002100 */
[----:B------:R-:W-:Y:S01]  /*5f10*/  UIMAD UR12, UR12, UR4, URZ ;  /* 0x000000040c0c72a4 */ /* 0x000fe2000f8e023f */
[----:B------:R-:W-:Y:S01]  /*5f20*/  IMAD.WIDE.U32 R6, R251, c[0x0][0x1a0], RZ ;  /* 0x00006800fb067a25 */ /* 0x000fe200078e00ff */
[----:B------:R-:W-:Y:S02]  /*5f30*/  UIMAD.WIDE.U32 UR20, UR15, UR4, URZ ;  /* 0x000000040f1472a5 */ /* 0x000fe4000f8e003f */
[----:B------:R-:W-:Y:S02]  /*5f40*/  UIMAD UR5, UR15, UR5, UR12 ;  /* 0x000000050f0572a4 */ /* 0x000fe4000f8e020c */
[----:B------:R-:W-:-:S02]  /*5f50*/  UISETP.GT.AND UP0, UPT, UR15, UR9, UPT ;  /* 0x000000090f00728c */ /* 0x000fc4000bf04270 */
[----:B------:R-:W-:Y:S01]  /*5f60*/  UIADD3 UR5, UR21, UR5, URZ ;  /* 0x0000000515057290 */ /* 0x000fe2000fffe03f */
[----:B------:R-:W-:Y:S02]  /*5f70*/  IMAD.U32 R4, RZ, RZ, UR20 ;  /* 0x00000014ff047e24 */ /* 0x000fe4000f8e00ff */
[----:B------:R-:W-:Y:S02]  /*5f80*/  IMAD.U32 R5, RZ, RZ, UR21 ;  /* 0x00000015ff057e24 */ /* 0x000fe4000f8e00ff */
[----:B------:R-:W-:Y:S02]  /*5f90*/  IMAD R5, R251, c[0x0][0x1a4], RZ ;  /* 0x00006900fb057a24 */ /* 0x000fe400078e02ff */
[----:B------:R-:W-:Y:S02]  /*5fa0*/  IMAD.U32 R3, RZ, RZ, UR5 ;  /* 0x00000005ff037e24 */ /* 0x000fe4000f8e00ff */
[----:B-1----:R-:W-:-:S05]  /*5fb0*/  IMAD.SHL.U32 R252, R252, 0x2, RZ ;  /* 0x00000002fcfc7824 */ /* 0x002fca00078e00ff */
[----:B------:R-:W-:Y:S01]  /*5fc0*/  LOP3.LUT R252, R252, 0x6, RZ, 0xc0, !PT ;  /* 0x00000006fcfc7812 */ /* 0x000fe200078ec0ff */
[----:B------:R-:W-:Y:S01]  /*5fd0*/  BAR.SYNC.DEFER_BLOCKING 0x0 ;  /* 0x0000000000007b1d */ /* 0x000fe20000010000 */
[----:B--2---:R-:W-:-:S04]  /*5fe0*/  LEA R0, P0, R4, R206, 0x6 ;  /* 0x000000ce04007211 */ /* 0x004fc800078030ff */
[----:B------:R-:W-:Y:S02]  /*5ff0*/  LEA R2, P1, R0, c[0x0][0x170], 0x1 ;  /* 0x00005c0000027a11 */ /* 0x000fe400078208ff */
[----:B---3--:R-:W-:Y:S02]  /*6000*/  LEA.HI.X R3, R4, R249, R3, 0x6, P0 ;  /* 0x000000f904037211 */ /* 0x008fe400000f3403 */
[----:B------:R-:W-:Y:S02]  /*6010*/  IADD3 R4, P0, R6, R2, RZ ;  /* 0x0000000206047210 */ /* 0x000fe40007f1e0ff */
[----:B------:R-:W-:Y:S01]  /*6020*/  LEA.HI.X R3, R0, c[0x0][0x174], R3, 0x1, P1 ;  /* 0x00005d0000037a11 */ /* 0x000fe200008f0c03 */
[----:B------:R-:W-:-:S03]  /*6030*/  IMAD.U32 R0, RZ, RZ, UR15 ;  /* 0x0000000fff007e24 */ /* 0x000fc6000f8e00ff */
[----:B------:R-:W-:Y:S01]  /*6040*/  IADD3.X R5, R3, R7, R5, P0, !PT ;  /* 0x0000000703057210 */ /* 0x000fe200007fe405 */
[----:B------:R-:W-:Y:S01]  /*6050*/  @!PT LDS RZ, [RZ] ;  /* 0x00000000fffff984 */ /* 0x000fe20000000800 */
[----:B------:R-:W-:Y:S01]  /*6060*/  @!PT LDS RZ, [RZ] ;  /* 0x00000000fffff984 */ /* 0x000fe20000000800 */
[----:B------:R-:W-:Y:S01]  /*6070*/  @!PT LDS RZ, [RZ] ;  /* 0x00000000fffff984 */ /* 0x000fe20000000800 */
[----:B------:R1:W-:Y:S01]  /*6080*/  LDGSTS.E.BYPASS.LTC128B.128 [R235+0x18000], [R2.64] ;  /* 0x1800000002eb7fae */ /* 0x0003e2000b901d52 */
[----:B------:R-:W-:-:S03]  /*6090*/  IMAD R0, R0, 0x40, R252 ;  /* 0x0000004000007824 */ /* 0x000fc600078e02fc */
[----:B------:R1:W-:Y:S02]  /*60a0*/  LDGSTS.E.BYPASS.LTC128B.128 [R235+0x1a000], [R2.64+0x80] ;  /* 0x1a00008002eb7fae */ /* 0x0003e4000b901d52 */
[C---:B------:R-:W-:Y:S02]  /*60b0*/  ISETP.GE.AND P0, PT, R0.reuse, R239, PT ;  /* 0x000000ef0000720c */ /* 0x040fe40003f06270 */
[----:B------:R1:W-:Y:S01]  /*60c0*/  LDGSTS.E.BYPASS.LTC128B.128 [R235+0x1c000], [R2.64+0x100] ;  /* 0x1c00010002eb7fae */ /* 0x0003e2000b901d52 */
[C---:B------:R-:W-:Y:S02]  /*60d0*/  ISETP.GE.AND P3, PT, R0.reuse, R238, PT ;  /* 0x000000ee0000720c */ /* 0x040fe40003f66270 */
[C---:B------:R-:W-:Y:S01]  /*60e0*/  ISETP.LT.OR P0, PT, R0.reuse, R237, P0 ;  /* 0x000000ed0000720c */ /* 0x040fe20000701670 */
[----:B------:R1:W-:Y:S01]  /*60f0*/  LDGSTS.E.BYPASS.LTC128B.128 [R235+0x1e000], [R2.64+0x180] ;  /* 0x1e00018002eb7fae */ /* 0x0003e2000b901d52 */
[----:B------:R-:W-:-:S03]  /*6100*/  ISETP.LT.OR P3, PT, R0, R236, P3 ;  /* 0x000000ec0000720c */ /* 0x000fc60001f61670 */
[----:B------:R2:W-:Y:S04]  /*6110*/  LDGSTS.E.BYPASS.LTC128B.128 [R235+0x19000], [R4.64] ;  /* 0x1900000004eb7fae */ /* 0x0005e8000b901d52 */
[----:B------:R2:W-:Y:S04]  /*6120*/  LDGSTS.E.BYPASS.LTC128B.128 [R235+0x1b000], [R4.64+0x80] ;  /* 0x1b00008004eb7fae */ /* 0x0005e8000b901d52 */
[----:B------:R2:W-:Y:S04]  /*6130*/  LDGSTS.E.BYPASS.LTC128B.128 [R235+0x1d000], [R4.64+0x100] ;  /* 0x1d00010004eb7fae */ /* 0x0005e8000b901d52 */
[----:B------:R2:W-:Y:S04]  /*6140*/  LDGSTS.E.BYPASS.LTC128B.128 [R235+0x1f000], [R4.64+0x180] ;  /* 0x1f00018004eb7fae */ /* 0x0005e8000b901d52 */
[----:B------:R-:W-:Y:S04]  /*6150*/  LDSM.16.M88.4 R16, [R208+0x10000] ;  /* 0x01000000d010783b */ /* 0x000fe80000000200 */
[----:B------:R-:W-:Y:S01]  /*6160*/  LDSM.16.M88.4 R24, [R208+0x10800] ;  /* 0x01080000d018783b */ /* 0x000fe20000000200 */
[----:B-1----:R-:W-:-:S03]  /*6170*/  IADD3 R2, R0, 0x1, RZ ;  /* 0x0000000100027810 */ /* 0x002fc60007ffe0ff */
[----:B------:R-:W-:Y:S01]  /*6180*/  LDSM.16.M88.4 R20, [R208+0x11000] ;  /* 0x01100000d014783b */ /* 0x000fe20000000200 */
[----:B------:R-:W-:Y:S02]  /*6190*/  IADD3 R3, R0, 0x8, RZ ;  /* 0x0000000800037810 */ /* 0x000fe40007ffe0ff */
[C---:B------:R-:W-:Y:S01]  /*61a0*/  ISETP.GE.AND P6, PT, R2.reuse, R239, PT ;  /* 0x000000ef0200720c */ /* 0x040fe20003fc6270 */
[----:B------:R-:W-:Y:S01]  /*61b0*/  LDSM.16.M88.4 R28, [R208+0x11800] ;  /* 0x01180000d01c783b */ /* 0x000fe20000000200 */
[C---:B------:R-:W-:Y:S02]  /*61c0*/  ISETP.GE.AND P2, PT, R2.reuse, R238, PT ;  /* 0x000000ee0200720c */ /* 0x040fe40003f46270 */
[C---:B------:R-:W-:Y:S01]  /*61d0*/  ISETP.LT.OR P6, PT, R2.reuse, R237, P6 ;  /* 0x000000ed0200720c */ /* 0x040fe200037c1670 */
[----:B------:R-:W-:Y:S01]  /*61e0*/  LDSM.16.M88.4 R8, [R216] ;  /* 0x00000000d808783b */ /* 0x000fe20000000200 */
[----:B------:R-:W-:Y:S02]  /*61f0*/  ISETP.LT.OR P2, PT, R2, R236, P2 ;  /* 0x000000ec0200720c */ /* 0x000fe40001741670 */
[----:B------:R-:W-:Y:S01]  /*6200*/  IADD3 R2, R0, 0x9, RZ ;  /* 0x0000000900027810 */ /* 0x000fe20007ffe0ff */
[----:B------:R-:W-:Y:S01]  /*6210*/  LDSM.16.M88.4 R176, [R219] ;  /* 0x00000000dbb0783b */ /* 0x000fe20000000200 */
[----:B------:R-:W-:-:S02]  /*6220*/  ISETP.GE.AND P1, PT, R3, R239, PT ;  /* 0x000000ef0300720c */ /* 0x000fc40003f26270 */
[C---:B------:R-:W-:Y:S01]  /*6230*/  ISETP.GE.AND P4, PT, R3.reuse, R238, PT ;  /* 0x000000ee0300720c */ /* 0x040fe20003f86270 */
[----:B--2---:R-:W1:Y:S01]  /*6240*/  LDSM.16.M88.4 R4, [R215] ;  /* 0x00000000d704783b */ /* 0x004e620000000200 */
[----:B------:R-:W-:Y:S02]  /*6250*/  ISETP.GE.AND P5, PT, R2, R239, PT ;  /* 0x000000ef0200720c */ /* 0x000fe40003fa6270 */
[CC--:B------:R-:W-:Y:S01]  /*6260*/  ISETP.LT.OR P1, PT, R3.reuse, R237.reuse, P1 ;  /* 0x000000ed0300720c */ /* 0x0c0fe20000f21670 */
[----:B------:R-:W2:Y:S01]  /*6270*/  LDSM.16.M88.4 R192, [R234] ;  /* 0x00000000eac0783b */ /* 0x000ea20000000200 */
[----:B------:R-:W-:Y:S02]  /*6280*/  ISETP.LT.OR P4, PT, R3, R236, P4 ;  /* 0x000000ec0300720c */ /* 0x000fe40002781670 */
[----:B------:R-:W-:Y:S01]  /*6290*/  IADD3 R3, R0, 0x10, RZ ;  /* 0x0000001000037810 */ /* 0x000fe20007ffe0ff */
[----:B------:R-:W3:Y:S01]  /*62a0*/  LDSM.16.M88.4 R168, [R233] ;  /* 0x00000000e9a8783b */ /* 0x000ee20000000200 */
[----:B------:R-:W-:-:S03]  /*62b0*/  ISETP.LT.OR P5, PT, R2, R237, P5 ;  /* 0x000000ed0200720c */ /* 0x000fc60002fa1670 */
[----:B------:R-:W-:Y:S04]  /*62c0*/  LDSM.16.M88.4 R184, [R214+0x10000] ;  /* 0x01000000d6b8783b */ /* 0x000fe80000000200 */
[----:B------:R-:W-:Y:S04]  /*62d0*/  LDSM.16.M88.4 R200, [R214+0x10800] ;  /* 0x01080000d6c8783b */ /* 0x000fe80000000200 */
[----:B------:R-:W-:Y:S04]  /*62e0*/  LDSM.16.M88.4 R240, [R213+0x3000] ;  /* 0x00300000d5f0783b */ /* 0x000fe80000000200 */
[----:B------:R-:W-:Y:S04]  /*62f0*/  LDSM.16.M88.4 R248, [R224] ;  /* 0x00000000e0f8783b */ /* 0x000fe80000000200 */
[----:B------:R-:W0:Y:S01]  /*6300*/  LDGDEPBAR ;  /* 0x00000000000079af */ /* 0x000e220000000000 */
[C---:B-1----:R-:W-:Y:S08]  /*6310*/  HMMA.16816.F32.BF16 R12, R4.reuse, R16, RZ ;  /* 0x00000010040c723c */ /* 0x042ff000000418ff */
[C---:B------:R-:W-:Y:S01]  /*6320*/  HMMA.16816.F32.BF16 R180, R4.reuse, R18, RZ ;  /* 0x0000001204b4723c */ /* 0x040fe200000418ff */
[----:B------:R-:W1:Y:S07]  /*6330*/  LDSM.16.M88.4 R16, [R232] ;  /* 0x00000000e810783b */ /* 0x000e6e0000000200 */
[C---:B------:R-:W-:Y:S08]  /*6340*/  HMMA.16816.F32.BF16 R172, R4.reuse, R24, RZ ;  /* 0x0000001804ac723c */ /* 0x040ff000000418ff */
[C---:B------:R-:W-:Y:S08]  /*6350*/  HMMA.16816.F32.BF16 R32, R4.reuse, R26, RZ ;  /* 0x0000001a0420723c */ /* 0x040ff000000418ff */
[C---:B------:R-:W-:Y:S08]  /*6360*/  HMMA.16816.F32.BF16 R24, R4.reuse, R20, RZ ;  /* 0x000000140418723c */ /* 0x040ff000000418ff */
[C---:B------:R-:W-:Y:S08]  /*6370*/  HMMA.16816.F32.BF16 R188, R4.reuse, R28, RZ ;  /* 0x0000001c04bc723c */ /* 0x040ff000000418ff */
[C---:B------:R-:W-:Y:S08]  /*6380*/  HMMA.16816.F32.BF16 R20, R4.reuse, R22, RZ ;  /* 0x000000160414723c */ /* 0x040ff000000418ff */
[----:B------:R-:W-:Y:S01]  /*6390*/  HMMA.16816.F32.BF16 R28, R4, R30, RZ ;  /* 0x0000001e041c723c */ /* 0x000fe200000418ff */
[----:B------:R-:W4:Y:S07]  /*63a0*/  LDSM.16.M88.4 R4, [R218] ;  /* 0x00000000da04783b */ /* 0x000f2e0000000200 */
[C---:B------:R-:W-:Y:S08]  /*63b0*/  HMMA.16816.F32.BF16 R12, R8.reuse, R176, R12 ;  /* 0x000000b0080c723c */ /* 0x040ff0000004180c */
[C---:B------:R-:W-:Y:S08]  /*63c0*/  HMMA.16816.F32.BF16 R180, R8.reuse, R178, R180 ;  /* 0x000000b208b4723c */ /* 0x040ff000000418b4 */
[C---:B--2---:R-:W-:Y:S01]  /*63d0*/  HMMA.16816.F32.BF16 R196, R8.reuse, R192, R172 ;  /* 0x000000c008c4723c */ /* 0x044fe200000418ac */
[----:B------:R-:W2:Y:S07]  /*63e0*/  LDSM.16.M88.4 R172, [R214+0x11000] ;  /* 0x01100000d6ac783b */ /* 0x000eae0000000200 */
[C---:B------:R-:W-:Y:S08]  /*63f0*/  HMMA.16816.F32.BF16 R192, R8.reuse, R194, R32 ;  /* 0x000000c208c0723c */ /* 0x040ff00000041820 */
[C---:B---3--:R-:W-:Y:S01]  /*6400*/  HMMA.16816.F32.BF16 R176, R8.reuse, R168, R24 ;  /* 0x000000a808b0723c */ /* 0x048fe20000041818 */
[----:B------:R-:W3:Y:S07]  /*6410*/  LDSM.16.M88.4 R24, [R214+0x11800] ;  /* 0x01180000d618783b */ /* 0x000eee0000000200 */
[C---:B------:R-:W-:Y:S01]  /*6420*/  HMMA.16816.F32.BF16 R168, R8.reuse, R170, R20 ;  /* 0x000000aa08a8723c */ /* 0x040fe20000041814 */
[----:B------:R-:W-:Y:S07]  /*6430*/  LDSM.16.M88.4 R20, [R213] ;  /* 0x00000000d514783b */ /* 0x000fee0000000200 */
[C---:B-1----:R-:W-:Y:S08]  /*6440*/  HMMA.16816.F32.BF16 R32, R8.reuse, R16, R188 ;  /* 0x000000100820723c */ /* 0x042ff000000418bc */
[----:B------:R-:W-:Y:S01]  /*6450*/  HMMA.16816.F32.BF16 R28, R8, R18, R28 ;  /* 0x00000012081c723c */ /* 0x000fe2000004181c */
[----:B------:R-:W1:Y:S07]  /*6460*/  LDSM.16.M88.4 R8, [R217] ;  /* 0x00000000d908783b */ /* 0x000e6e0000000200 */
[C---:B----4-:R-:W-:Y:S08]  /*6470*/  HMMA.16816.F32.BF16 R16, R4.reuse, R184, R12 ;  /* 0x000000b80410723c */ /* 0x050ff0000004180c */
[C---:B------:R-:W-:Y:S01]  /*6480*/  HMMA.16816.F32.BF16 R12, R4.reuse, R186, R180 ;  /* 0x000000ba040c723c */ /* 0x040fe200000418b4 */
[----:B------:R-:W4:Y:S07]  /*6490*/  LDSM.16.M88.4 R184, [R213+0x800] ;  /* 0x00080000d5b8783b */ /* 0x000f2e0000000200 */
[C---:B------:R-:W-:Y:S01]  /*64a0*/  HMMA.16816.F32.BF16 R180, R4.reuse, R200, R196 ;  /* 0x000000c804b4723c */ /* 0x040fe200000418c4 */
[----:B------:R-:W-:Y:S07]  /*64b0*/  LDSM.16.M88.4 R196, [R208+0x13000] ;  /* 0x01300000d0c4783b */ /* 0x000fee0000000200 */
[C---:B--2---:R-:W-:Y:S08]  /*64c0*/  HMMA.16816.F32.BF16 R188, R4.reuse, R172, R176 ;  /* 0x000000ac04bc723c */ /* 0x044ff000000418b0 */
[C---:B------:R-:W-:Y:S01]  /*64d0*/  HMMA.16816.F32.BF16 R176, R4.reuse, R174, R168 ;  /* 0x000000ae04b0723c */ /* 0x040fe200000418a8 */
[----:B------:R-:W-:Y:S07]  /*64e0*/  LDSM.16.M88.4 R168, [R208+0x12800] ;  /* 0x01280000d0a8783b */ /* 0x000fee0000000200 */
[C---:B------:R-:W-:Y:S01]  /*64f0*/  HMMA.16816.F32.BF16 R192, R4.reuse, R202, R192 ;  /* 0x000000ca04c0723c */ /* 0x040fe200000418c0 */
[----:B------:R-:W2:Y:S07]  /*6500*/  LDSM.16.M88.4 R200, [R213+0x1000] ;  /* 0x00100000d5c8783b */ /* 0x000eae0000000200 */
[C---:B---3--:R-:W-:Y:S01]  /*6510*/  HMMA.16816.F32.BF16 R172, R4.reuse, R24, R32 ;  /* 0x0000001804ac723c */ /* 0x048fe20000041820 */
[----:B------:R-:W-:Y:S07]  /*6520*/  LDSM.16.M88.4 R32, [R213+0x1800] ;  /* 0x00180000d520783b */ /* 0x000fee0000000200 */
[----:B------:R-:W-:Y:S01]  /*6530*/  HMMA.16816.F32.BF16 R28, R4, R26, R28 ;  /* 0x0000001a041c723c */ /* 0x000fe2000004181c */
[----:B------:R-:W-:Y:S07]  /*6540*/  LDSM.16.M88.4 R4, [R215+0x4000] ;  /* 0x00400000d704783b */ /* 0x000fee0000000200 */
[C---:B-1----:R-:W-:Y:S01]  /*6550*/  HMMA.16816.F32.BF16 R24, R8.reuse, R20, R16 ;  /* 0x000000140818723c */ /* 0x042fe20000041810 */
[----:B------:R-:W1:Y:S07]  /*6560*/  LDSM.16.M88.4 R16, [R208+0x12000] ;  /* 0x01200000d010783b */ /* 0x000e6e0000000200 */
[C---:B------:R-:W-:Y:S08]  /*6570*/  HMMA.16816.F32.BF16 R12, R8.reuse, R22, R12 ;  /* 0x00000016080c723c */ /* 0x040ff0000004180c */
[C---:B----4-:R-:W-:Y:S08]  /*6580*/  HMMA.16816.F32.BF16 R20, R8.reuse, R184, R180 ;  /* 0x000000b80814723c */ /* 0x050ff000000418b4 */
[C---:B------:R-:W-:Y:S08]  /*6590*/  HMMA.16816.F32.BF16 R180, R8.reuse, R186, R192 ;  /* 0x000000ba08b4723c */ /* 0x040ff000000418c0 */
[C---:B--2---:R-:W-:Y:S08]  /*65a0*/  HMMA.16816.F32.BF16 R192, R8.reuse, R200, R188 ;  /* 0x000000c808c0723c */ /* 0x044ff000000418bc */
[----:B------:R-:W-:Y:S01]  /*65b0*/  HMMA.16816.F32.BF16 R188, R8, R202, R176 ;  /* 0x000000ca08bc723c */ /* 0x000fe200000418b0 */
[----:B------:R-:W2:Y:S04]  /*65c0*/  LDSM.16.M88.4 R176, [R208+0x13800] ;  /* 0x01380000d0b0783b */ /* 0x000ea80000000200 */
[----:B------:R-:W-:Y:S03]  /*65d0*/  LDSM.16.M88.4 R200, [R229] ;  /* 0x00000000e5c8783b */ /* 0x000fe60000000200 */
[----:B-1----:R-:W-:Y:S08]  /*65e0*/  HMMA.16816.F32.BF16 R24, R4, R16, R24 ;  /* 0x000000100418723c */ /* 0x002ff00000041818 */
[----:B------:R-:W-:Y:S08]  /*65f0*/  HMMA.16816.F32.BF16 R184, R8, R32, R172 ;  /* 0x0000002008b8723c */ /* 0x000ff000000418ac */
[----:B------:R-:W-:Y:S08]  /*6600*/  HMMA.16816.F32.BF16 R16, R4, R18, R12 ;  /* 0x000000120410723c */ /* 0x000ff0000004180c */
[----:B------:R-:W-:Y:S01]  /*6610*/  HMMA.16816.F32.BF16 R172, R8, R34, R28 ;  /* 0x0000002208ac723c */ /* 0x000fe2000004181c */
[----:B------:R-:W-:Y:S04]  /*6620*/  LDSM.16.M88.4 R8, [R216+0x4000] ;  /* 0x00400000d808783b */ /* 0x000fe80000000200 */
[----:B------:R-:W-:Y:S03]  /*6630*/  LDSM.16.M88.4 R28, [R230] ;  /* 0x00000000e61c783b */ /* 0x000fe60000000200 */
[C---:B------:R-:W-:Y:S01]  /*6640*/  HMMA.16816.F32.BF16 R12, R4.reuse, R168, R20 ;  /* 0x000000a8040c723c */ /* 0x040fe20000041814 */
[----:B------:R-:W1:Y:S07]  /*6650*/  LDSM.16.M88.4 R20, [R231] ;  /* 0x00000000e714783b */ /* 0x000e6e0000000200 */
[C---:B------:R-:W-:Y:S08]  /*6660*/  HMMA.16816.F32.BF16 R32, R4.reuse, R170, R180 ;  /* 0x000000aa0420723c */ /* 0x040ff000000418b4 */
[C---:B------:R-:W-:Y:S01]  /*6670*/  HMMA.16816.F32.BF16 R168, R4.reuse, R196, R192 ;  /* 0x000000c404a8723c */ /* 0x040fe200000418c0 */
[----:B------:R-:W-:Y:S07]  /*6680*/  LDSM.16.M88.4 R192, [R228] ;  /* 0x00000000e4c0783b */ /* 0x000fee0000000200 */
[C---:B------:R-:W-:Y:S01]  /*6690*/  HMMA.16816.F32.BF16 R180, R4.reuse, R198, R188 ;  /* 0x000000c604b4723c */ /* 0x040fe200000418bc */
[----:B------:R-:W-:Y:S07]  /*66a0*/  LDSM.16.M88.4 R196, [R214+0x13800] ;  /* 0x01380000d6c4783b */ /* 0x000fee0000000200 */
[C---:B--2---:R-:W-:Y:S08]  /*66b0*/  HMMA.16816.F32.BF16 R188, R4.reuse, R176, R184 ;  /* 0x000000b004bc723c */ /* 0x044ff000000418b8 */
[----:B------:R-:W-:Y:S01]  /*66c0*/  HMMA.16816.F32.BF16 R184, R4, R178, R172 ;  /* 0x000000b204b8723c */ /* 0x000fe200000418ac */
[----:B------:R-:W-:Y:S07]  /*66d0*/  LDSM.16.M88.4 R4, [R218+0x4000] ;  /* 0x00400000da04783b */ /* 0x000fee0000000200 */
[C---:B-1----:R-:W-:Y:S01]  /*66e0*/  HMMA.16816.F32.BF16 R176, R8.reuse, R20, R24 ;  /* 0x0000001408b0723c */ /* 0x042fe20000041818 */
[----:B------:R-:W1:Y:S07]  /*66f0*/  LDSM.16.M88.4 R24, [R214+0x12000] ;  /* 0x01200000d618783b */ /* 0x000e6e0000000200 */
[C---:B------:R-:W-:Y:S01]  /*6700*/  HMMA.16816.F32.BF16 R172, R8.reuse, R22, R16 ;  /* 0x0000001608ac723c */ /* 0x040fe20000041810 */
[----:B------:R-:W2:Y:S07]  /*6710*/  LDSM.16.M88.4 R20, [R214+0x12800] ;  /* 0x01280000d614783b */ /* 0x000eae0000000200 */
[C---:B------:R-:W-:Y:S08]  /*6720*/  HMMA.16816.F32.BF16 R16, R8.reuse, R28, R12 ;  /* 0x0000001c0810723c */ /* 0x040ff0000004180c */
[C---:B------:R-:W-:Y:S08]  /*6730*/  HMMA.16816.F32.BF16 R12, R8.reuse, R30, R32 ;  /* 0x0000001e080c723c */ /* 0x040ff00000041820 */
[C---:B------:R-:W-:Y:S01]  /*6740*/  HMMA.16816.F32.BF16 R32, R8.reuse, R200, R168 ;  /* 0x000000c80820723c */ /* 0x040fe200000418a8 */
[----:B------:R-:W3:Y:S07]  /*6750*/  LDSM.16.M88.4 R168, [R214+0x13000] ;  /* 0x01300000d6a8783b */ /* 0x000eee0000000200 */
[----:B------:R-:W-:Y:S01]  /*6760*/  HMMA.16816.F32.BF16 R28, R8, R202, R180 ;  /* 0x000000ca081c723c */ /* 0x000fe200000418b4 */
[----:B------:R-:W-:Y:S07]  /*6770*/  LDSM.16.M88.4 R180, [R213+0x2800] ;  /* 0x00280000d5b4783b */ /* 0x000fee0000000200 */
[----:B-1----:R-:W-:Y:S08]  /*6780*/  HMMA.16816.F32.BF16 R204, R4, R24, R176 ;  /* 0x0000001804cc723c */ /* 0x002ff000000418b0 */
[C---:B------:R-:W-:Y:S08]  /*6790*/  HMMA.16816.F32.BF16 R188, R8.reuse, R192, R188 ;  /* 0x000000c008bc723c */ /* 0x040ff000000418bc */
[----:B------:R-:W-:Y:S01]  /*67a0*/  HMMA.16816.F32.BF16 R184, R8, R194, R184 ;  /* 0x000000c208b8723c */ /* 0x000fe200000418b8 */
[----:B------:R-:W-:Y:S07]  /*67b0*/  LDSM.16.M88.4 R8, [R217+0x4000] ;  /* 0x00400000d908783b */ /* 0x000fee0000000200 */
[C---:B--2---:R-:W-:Y:S01]  /*67c0*/  HMMA.16816.F32.BF16 R176, R4.reuse, R22, R12 ;  /* 0x0000001604b0723c */ /* 0x044fe2000004180c */
[----:B------:R-:W1:Y:S07]  /*67d0*/  LDSM.16.M88.4 R12, [R213+0x2000] ;  /* 0x00200000d50c783b */ /* 0x000e6e0000000200 */
[C---:B------:R-:W-:Y:S08]  /*67e0*/  HMMA.16816.F32.BF16 R200, R4.reuse, R26, R172 ;  /* 0x0000001a04c8723c */ /* 0x040ff000000418ac */
[C---:B---3--:R-:W-:Y:S08]  /*67f0*/  HMMA.16816.F32.BF16 R172, R4.reuse, R168, R32 ;  /* 0x000000a804ac723c */ /* 0x048ff00000041820 */
[C---:B------:R-:W-:Y:S01]  /*6800*/  HMMA.16816.F32.BF16 R168, R4.reuse, R170, R28 ;  /* 0x000000aa04a8723c */ /* 0x040fe2000004181c */
[----:B------:R-:W2:Y:S07]  /*6810*/  LDSM.16.M88.4 R28, [R213+0x3800] ;  /* 0x00380000d51c783b */ /* 0x000eae0000000200 */
[C---:B------:R-:W-:Y:S01]  /*6820*/  HMMA.16816.F32.BF16 R192, R4.reuse, R20, R16 ;  /* 0x0000001404c0723c */ /* 0x040fe20000041810 */
[----:B------:R-:W-:Y:S07]  /*6830*/  LDSM.16.M88.4 R20, [R208+0x14000] ;  /* 0x01400000d014783b */ /* 0x000fee0000000200 */
[C---:B------:R-:W-:Y:S08]  /*6840*/  HMMA.16816.F32.BF16 R32, R4.reuse, R196, R188 ;  /* 0x000000c40420723c */ /* 0x040ff000000418bc */
[----:B------:R-:W-:Y:S01]  /*6850*/  HMMA.16816.F32.BF16 R24, R4, R198, R184 ;  /* 0x000000c60418723c */ /* 0x000fe200000418b8 */
[----:B------:R-:W3:Y:S07]  /*6860*/  LDSM.16.M88.4 R4, [R215+0x8000] ;  /* 0x00800000d704783b */ /* 0x000eee0000000200 */
[C---:B-1----:R-:W-:Y:S01]  /*6870*/  HMMA.16816.F32.BF16 R16, R8.reuse, R12, R204 ;  /* 0x0000000c0810723c */ /* 0x042fe200000418cc */
[----:B------:R-:W-:Y:S07]  /*6880*/  LDSM.16.M88.4 R204, [R208+0x15000] ;  /* 0x01500000d0cc783b */ /* 0x000fee0000000200 */
[C---:B------:R-:W-:Y:S08]  /*6890*/  HMMA.16816.F32.BF16 R12, R8.reuse, R14, R200 ;  /* 0x0000000e080c723c */ /* 0x040ff000000418c8 */
[C---:B------:R-:W-:Y:S08]  /*68a0*/  HMMA.16816.F32.BF16 R192, R8.reuse, R180, R192 ;  /* 0x000000b408c0723c */ /* 0x040ff000000418c0 */
[C---:B------:R-:W-:Y:S01]  /*68b0*/  HMMA.16816.F32.BF16 R188, R8.reuse, R182, R176 ;  /* 0x000000b608bc723c */ /* 0x040fe200000418b0 */
[----:B------:R-:W1:Y:S07]  /*68c0*/  LDSM.16.M88.4 R180, [R208+0x14800] ;  /* 0x01480000d0b4783b */ /* 0x000e6e0000000200 */
[C---:B--2---:R-:W-:Y:S01]  /*68d0*/  HMMA.16816.F32.BF16 R176, R8.reuse, R30, R24 ;  /* 0x0000001e08b0723c */ /* 0x044fe20000041818 */
[----:B------:R-:W2:Y:S07]  /*68e0*/  LDSM.16.M88.4 R24, [R208+0x15800] ;  /* 0x01580000d018783b */ /* 0x000eae0000000200 */
[----:B------:R-:W-:Y:S08]  /*68f0*/  HMMA.16816.F32.BF16 R184, R8, R240, R172 ;  /* 0x000000f008b8723c */ /* 0x000ff000000418ac */
[----:B---3--:R-:W-:Y:S08]  /*6900*/  HMMA.16816.F32.BF16 R172, R4, R20, R16 ;  /* 0x0000001404ac723c */ /* 0x008ff00000041810 */
[C---:B------:R-:W-:Y:S08]  /*6910*/  HMMA.16816.F32.BF16 R196, R8.reuse, R242, R168 ;  /* 0x000000f208c4723c */ /* 0x040ff000000418a8 */
[----:B------:R-:W-:Y:S01]  /*6920*/  HMMA.16816.F32.BF16 R200, R8, R28, R32 ;  /* 0x0000001c08c8723c */ /* 0x000fe20000041820 */
[----:B------:R-:W-:Y:S04]  /*6930*/  LDSM.16.M88.4 R8, [R216+0x8000] ;  /* 0x00800000d808783b */ /* 0x000fe80000000200 */
[----:B------:R-:W-:Y:S03]  /*6940*/  LDSM.16.M88.4 R28, [R226] ;  /* 0x00000000e21c783b */ /* 0x000fe60000000200 */
[C---:B------:R-:W-:Y:S01]  /*6950*/  HMMA.16816.F32.BF16 R16, R4.reuse, R22, R12 ;  /* 0x000000160410723c */ /* 0x040fe2000004180c */
[----:B------:R-:W3:Y:S07]  /*6960*/  LDSM.16.M88.4 R20, [R227] ;  /* 0x00000000e314783b */ /* 0x000eee0000000200 */
[C---:B-1----:R-:W-:Y:S01]  /*6970*/  HMMA.16816.F32.BF16 R168, R4.reuse, R182, R188 ;  /* 0x000000b604a8723c */ /* 0x042fe200000418bc */
[----:B------:R-:W-:Y:S07]  /*6980*/  LDSM.16.M88.4 R188, [R214+0x14000] ;  /* 0x01400000d6bc783b */ /* 0x000fee0000000200 */
[C---:B------:R-:W-:Y:S01]  /*6990*/  HMMA.16816.F32.BF16 R32, R4.reuse, R204, R184 ;  /* 0x000000cc0420723c */ /* 0x040fe200000418b8 */
[----:B------:R-:W1:Y:S07]  /*69a0*/  LDSM.16.M88.4 R184, [R225] ;  /* 0x00000000e1b8783b */ /* 0x000e6e0000000200 */
[C---:B------:R-:W-:Y:S01]  /*69b0*/  HMMA.16816.F32.BF16 R12, R4.reuse, R180, R192 ;  /* 0x000000b4040c723c */ /* 0x040fe200000418c0 */
[----:B------:R-:W-:Y:S07]  /*69c0*/  LDSM.16.M88.4 R180, [R214+0x14800] ;  /* 0x01480000d6b4783b */ /* 0x000fee0000000200 */
[C---:B------:R-:W-:Y:S08]  /*69d0*/  HMMA.16816.F32.BF16 R196, R4.reuse, R206, R196 ;  /* 0x000000ce04c4723c */ /* 0x040ff000000418c4 */
[C---:B--2---:R-:W-:Y:S08]  /*69e0*/  HMMA.16816.F32.BF16 R200, R4.reuse, R24, R200 ;  /* 0x0000001804c8723c */ /* 0x044ff000000418c8 */
[----:B------:R-:W-:Y:S01]  /*69f0*/  HMMA.16816.F32.BF16 R192, R4, R26, R176 ;  /* 0x0000001a04c0723c */ /* 0x000fe200000418b0 */
[----:B------:R-:W2:Y:S07]  /*6a00*/  LDSM.16.M88.4 R4, [R218+0x8000] ;  /* 0x00800000da04783b */ /* 0x000eae0000000200 */
[C---:B---3--:R-:W-:Y:S01]  /*6a10*/  HMMA.16816.F32.BF16 R244, R8.reuse, R20, R172 ;  /* 0x0000001408f4723c */ /* 0x048fe200000418ac */
[----:B------:R-:W-:Y:S07]  /*6a20*/  LDSM.16.M88.4 R172, [R213+0x4000] ;  /* 0x00400000d5ac783b */ /* 0x000fee0000000200 */
[C---:B------:R-:W-:Y:S01]  /*6a30*/  HMMA.16816.F32.BF16 R176, R8.reuse, R30, R168 ;  /* 0x0000001e08b0723c */ /* 0x040fe200000418a8 */
[----:B------:R-:W3:Y:S07]  /*6a40*/  LDSM.16.M88.4 R168, [R214+0x15000] ;  /* 0x01500000d6a8783b */ /* 0x000eee0000000200 */
[C---:B------:R-:W-:Y:S01]  /*6a50*/  HMMA.16816.F32.BF16 R240, R8.reuse, R22, R16 ;  /* 0x0000001608f0723c */ /* 0x040fe20000041810 */
[----:B------:R-:W4:Y:S07]  /*6a60*/  LDSM.16.M88.4 R20, [R214+0x15800] ;  /* 0x01580000d614783b */ /* 0x000f2e0000000200 */
[C---:B------:R-:W-:Y:S01]  /*6a70*/  HMMA.16816.F32.BF16 R204, R8.reuse, R28, R12 ;  /* 0x0000001c08cc723c */ /* 0x040fe2000004180c */
[----:B------:R-:W5:Y:S07]  /*6a80*/  LDSM.16.M88.4 R12, [R217+0x8000] ;  /* 0x00800000d90c783b */ /* 0x000f6e0000000200 */
[C---:B-1----:R-:W-:Y:S08]  /*6a90*/  HMMA.16816.F32.BF16 R32, R8.reuse, R184, R32 ;  /* 0x000000b80820723c */ /* 0x042ff00000041820 */
[C---:B------:R-:W-:Y:S08]  /*6aa0*/  HMMA.16816.F32.BF16 R28, R8.reuse, R186, R196 ;  /* 0x000000ba081c723c */ /* 0x040ff000000418c4 */
[C---:B------:R-:W-:Y:S01]  /*6ab0*/  HMMA.16816.F32.BF16 R24, R8.reuse, R248, R200 ;  /* 0x000000f80818723c */ /* 0x040fe200000418c8 */
[----:B------:R-:W1:Y:S07]  /*6ac0*/  LDSM.16.M88.4 R200, [R213+0x4800] ;  /* 0x00480000d5c8783b */ /* 0x000e6e0000000200 */
[----:B------:R-:W-:Y:S08]  /*6ad0*/  HMMA.16816.F32.BF16 R16, R8, R250, R192 ;  /* 0x000000fa0810723c */ /* 0x000ff000000418c0 */
[C---:B--2---:R-:W-:Y:S08]  /*6ae0*/  HMMA.16816.F32.BF16 R8, R4.reuse, R188, R244 ;  /* 0x000000bc0408723c */ /* 0x044ff000000418f4 */
[C---:B------:R-:W-:Y:S01]  /*6af0*/  HMMA.16816.F32.BF16 R184, R4.reuse, R190, R240 ;  /* 0x000000be04b8723c */ /* 0x040fe200000418f0 */
[----:B------:R-:W-:Y:S07]  /*6b00*/  LDSM.16.M88.4 R240, [R220] ;  /* 0x00000000dcf0783b */ /* 0x000fee0000000200 */
[C---:B------:R-:W-:Y:S08]  /*6b10*/  HMMA.16816.F32.BF16 R204, R4.reuse, R180, R204 ;  /* 0x000000b404cc723c */ /* 0x040ff000000418cc */
[C---:B------:R-:W-:Y:S01]  /*6b20*/  HMMA.16816.F32.BF16 R188, R4.reuse, R182, R176 ;  /* 0x000000b604bc723c */ /* 0x040fe200000418b0 */
[----:B------:R-:W-:Y:S07]  /*6b30*/  LDSM.16.M88.4 R176, [R208+0x16800] ;  /* 0x01680000d0b0783b */ /* 0x000fee0000000200 */
[C---:B---3--:R-:W-:Y:S01]  /*6b40*/  HMMA.16816.F32.BF16 R196, R4.reuse, R168, R32 ;  /* 0x000000a804c4723c */ /* 0x048fe20000041820 */
[----:B------:R-:W2:Y:S07]  /*6b50*/  LDSM.16.M88.4 R32, [R213+0x5000] ;  /* 0x00500000d520783b */ /* 0x000eae0000000200 */
[C---:B------:R-:W-:Y:S01]  /*6b60*/  HMMA.16816.F32.BF16 R192, R4.reuse, R170, R28 ;  /* 0x000000aa04c0723c */ /* 0x040fe2000004181c */
[----:B------:R-:W3:Y:S07]  /*6b70*/  LDSM.16.M88.4 R28, [R213+0x5800] ;  /* 0x00580000d51c783b */ /* 0x000eee0000000200 */
[C---:B----4-:R-:W-:Y:S01]  /*6b80*/  HMMA.16816.F32.BF16 R180, R4.reuse, R20, R24 ;  /* 0x0000001404b4723c */ /* 0x050fe20000041818 */
[----:B------:R-:W-:Y:S07]  /*6b90*/  LDSM.16.M88.4 R24, [R208+0x16000] ;  /* 0x01600000d018783b */ /* 0x000fee0000000200 */
[----:B------:R-:W-:Y:S08]  /*6ba0*/  HMMA.16816.F32.BF16 R168, R4, R22, R16 ;  /* 0x0000001604a8723c */ /* 0x000ff00000041810 */
[C---:B-----5:R-:W-:Y:S01]  /*6bb0*/  HMMA.16816.F32.BF16 R20, R12.reuse, R172, R8 ;  /* 0x000000ac0c14723c */ /* 0x060fe20000041808 */
[----:B------:R-:W4:Y:S07]  /*6bc0*/  LDSM.16.M88.4 R8, [R215+0xc000] ;  /* 0x00c00000d708783b */ /* 0x000f2e0000000200 */
[C---:B------:R-:W-:Y:S08]  /*6bd0*/  HMMA.16816.F32.BF16 R16, R12.reuse, R174, R184 ;  /* 0x000000ae0c10723c */ /* 0x040ff000000418b8 */
[C---:B-1----:R-:W-:Y:S01]  /*6be0*/  HMMA.16816.F32.BF16 R4, R12.reuse, R200, R204 ;  /* 0x000000c80c04723c */ /* 0x042fe200000418cc */
[----:B------:R-:W1:Y:S07]  /*6bf0*/  LDSM.16.M88.4 R204, [R208+0x17000] ;  /* 0x01700000d0cc783b */ /* 0x000e6e0000000200 */
[C---:B------:R-:W-:Y:S08]  /*6c00*/  HMMA.16816.F32.BF16 R188, R12.reuse, R202, R188 ;  /* 0x000000ca0cbc723c */ /* 0x040ff000000418bc */
[C---:B--2---:R-:W-:Y:S08]  /*6c10*/  HMMA.16816.F32.BF16 R192, R12.reuse, R34, R192 ;  /* 0x000000220cc0723c */ /* 0x044ff000000418c0 */
[C---:B------:R-:W-:Y:S08]  /*6c20*/  HMMA.16816.F32.BF16 R200, R12.reuse, R32, R196 ;  /* 0x000000200cc8723c */ /* 0x040ff000000418c4 */
[C---:B---3--:R-:W-:Y:S08]  /*6c30*/  HMMA.16816.F32.BF16 R196, R12.reuse, R28, R180 ;  /* 0x0000001c0cc4723c */ /* 0x048ff000000418b4 */
[----:B------:R-:W-:Y:S08]  /*6c40*/  HMMA.16816.F32.BF16 R184, R12, R30, R168 ;  /* 0x0000001e0cb8723c */ /* 0x000ff000000418a8 */
[C---:B----4-:R-:W-:Y:S01]  /*6c50*/  HMMA.16816.F32.BF16 R180, R8.reuse, R24, R20 ;  /* 0x0000001808b4723c */ /* 0x050fe20000041814 */
[----:B------:R-:W2:Y:S07]  /*6c60*/  LDSM.16.M88.4 R20, [R208+0x17800] ;  /* 0x01780000d014783b */ /* 0x000eae0000000200 */
[C---:B------:R-:W-:Y:S01]  /*6c70*/  HMMA.16816.F32.BF16 R172, R8.reuse, R26, R16 ;  /* 0x0000001a08ac723c */ /* 0x040fe20000041810 */
[----:B------:R-:W-:Y:S04]  /*6c80*/  LDSM.16.M88.4 R16, [R223] ;  /* 0x00000000df10783b */ /* 0x000fe80000000200 */
[----:B------:R-:W-:Y:S03]  /*6c90*/  LDSM.16.M88.4 R24, [R222] ;  /* 0x00000000de18783b */ /* 0x000fe60000000200 */
[C---:B------:R-:W-:Y:S01]  /*6ca0*/  HMMA.16816.F32.BF16 R12, R8.reuse, R176, R4 ;  /* 0x000000b0080c723c */ /* 0x040fe20000041804 */
[----:B------:R-:W3:Y:S07]  /*6cb0*/  LDSM.16.M88.4 R4, [R216+0xc000] ;  /* 0x00c00000d804783b */ /* 0x000eee0000000200 */
[C---:B------:R-:W-:Y:S01]  /*6cc0*/  HMMA.16816.F32.BF16 R168, R8.reuse, R178, R188 ;  /* 0x000000b208a8723c */ /* 0x040fe200000418bc */
[----:B------:R-:W4:Y:S07]  /*6cd0*/  LDSM.16.M88.4 R176, [R221] ;  /* 0x00000000ddb0783b */ /* 0x000f2e0000000200 */
[C---:B-1----:R-:W-:Y:S08]  /*6ce0*/  HMMA.16816.F32.BF16 R28, R8.reuse, R206, R192 ;  /* 0x000000ce081c723c */ /* 0x042ff000000418c0 */
[C---:B------:R-:W-:Y:S08]  /*6cf0*/  HMMA.16816.F32.BF16 R32, R8.reuse, R204, R200 ;  /* 0x000000cc0820723c */ /* 0x040ff000000418c8 */
[C---:B--2---:R-:W-:Y:S08]  /*6d00*/  HMMA.16816.F32.BF16 R196, R8.reuse, R20, R196 ;  /* 0x0000001408c4723c */ /* 0x044ff000000418c4 */
[----:B------:R-:W-:Y:S01]  /*6d10*/  HMMA.16816.F32.BF16 R184, R8, R22, R184 ;  /* 0x0000001608b8723c */ /* 0x000fe200000418b8 */
[----:B------:R-:W-:Y:S07]  /*6d20*/  LDSM.16.M88.4 R8, [R218+0xc000] ;  /* 0x00c00000da08783b */ /* 0x000fee0000000200 */
[C---:B---3--:R-:W-:Y:S01]  /*6d30*/  HMMA.16816.F32.BF16 R200, R4.reuse, R18, R172 ;  /* 0x0000001204c8723c */ /* 0x048fe200000418ac */
[----:B------:R-:W1:Y:S07]  /*6d40*/  LDSM.16.M88.4 R172, [R214+0x16000] ;  /* 0x01600000d6ac783b */ /* 0x000e6e0000000200 */
[C---:B----4-:R-:W-:Y:S01]  /*6d50*/  HMMA.16816.F32.BF16 R20, R4.reuse, R178, R28 ;  /* 0x000000b20414723c */ /* 0x050fe2000004181c */
[----:B------:R-:W2:Y:S07]  /*6d60*/  LDSM.16.M88.4 R28, [R214+0x16800] ;  /* 0x01680000d61c783b */ /* 0x000eae0000000200 */
[C---:B------:R-:W-:Y:S08]  /*6d70*/  HMMA.16816.F32.BF16 R192, R4.reuse, R24, R12 ;  /* 0x0000001804c0723c */ /* 0x040ff0000004180c */
[C---:B------:R-:W-:Y:S01]  /*6d80*/  HMMA.16816.F32.BF16 R188, R4.reuse, R26, R168 ;  /* 0x0000001a04bc723c */ /* 0x040fe200000418a8 */
[----:B------:R-:W3:Y:S04]  /*6d90*/  LDSM.16.M88.4 R24, [R214+0x17000] ;  /* 0x01700000d618783b */ /* 0x000ee80000000200 */
[----:B------:R-:W4:Y:S03]  /*6da0*/  LDSM.16.M88.4 R168, [R214+0x17800] ;  /* 0x01780000d6a8783b */ /* 0x000f260000000200 */
[C---:B------:R-:W-:Y:S08]  /*6db0*/  HMMA.16816.F32.BF16 R204, R4.reuse, R16, R180 ;  /* 0x0000001004cc723c */ /* 0x040ff000000418b4 */
[C---:B------:R-:W-:Y:S01]  /*6dc0*/  HMMA.16816.F32.BF16 R180, R4.reuse, R176, R32 ;  /* 0x000000b004b4723c */ /* 0x040fe20000041820 */
[----:B------:R-:W-:Y:S07]  /*6dd0*/  LDSM.16.M88.4 R32, [R213+0x6000] ;  /* 0x00600000d520783b */ /* 0x000fee0000000200 */
[C---:B------:R-:W-:Y:S08]  /*6de0*/  HMMA.16816.F32.BF16 R16, R4.reuse, R240, R196 ;  /* 0x000000f00410723c */ /* 0x040ff000000418c4 */
[----:B------:R-:W-:Y:S01]  /*6df0*/  HMMA.16816.F32.BF16 R176, R4, R242, R184 ;  /* 0x000000f204b0723c */ /* 0x000fe200000418b8 */
[----:B------:R-:W5:Y:S07]  /*6e00*/  LDSM.16.M88.4 R4, [R217+0xc000] ;  /* 0x00c00000d904783b */ /* 0x000f6e0000000200 */
[C---:B-1----:R-:W-:Y:S08]  /*6e10*/  HMMA.16816.F32.BF16 R12, R8.reuse, R172, R204 ;  /* 0x000000ac080c723c */ /* 0x042ff000000418cc */
[C---:B------:R-:W-:Y:S08]  /*6e20*/  HMMA.16816.F32.BF16 R172, R8.reuse, R174, R200 ;  /* 0x000000ae08ac723c */ /* 0x040ff000000418c8 */
[C---:B--2---:R-:W-:Y:S08]  /*6e30*/  HMMA.16816.F32.BF16 R184, R8.reuse, R28, R192 ;  /* 0x0000001c08b8723c */ /* 0x044ff000000418c0 */
[C---:B---3--:R-:W-:Y:S01]  /*6e40*/  HMMA.16816.F32.BF16 R192, R8.reuse, R26, R20 ;  /* 0x0000001a08c0723c */ /* 0x048fe20000041814 */
[----:B------:R-:W1:Y:S07]  /*6e50*/  LDSM.16.M88.4 R20, [R213+0x6800] ;  /* 0x00680000d514783b */ /* 0x000e6e0000000200 */
[C---:B------:R-:W-:Y:S01]  /*6e60*/  HMMA.16816.F32.BF16 R196, R8.reuse, R24, R180 ;  /* 0x0000001808c4723c */ /* 0x040fe200000418b4 */
[----:B------:R-:W-:Y:S07]  /*6e70*/  LDSM.16.M88.4 R24, [R213+0x7800] ;  /* 0x00780000d518783b */ /* 0x000fee0000000200 */
[----:B----4-:R-:W-:Y:S08]  /*6e80*/  HMMA.16816.F32.BF16 R180, R8, R168, R16 ;  /* 0x000000a808b4723c */ /* 0x010ff00000041810 */
[C---:B-----5:R-:W-:Y:S08]  /*6e90*/  HMMA.16816.F32.BF16 R12, R4.reuse, R32, R12 ;  /* 0x00000020040c723c */ /* 0x060ff0000004180c */
[----:B------:R-:W-:Y:S01]  /*6ea0*/  HMMA.16816.F32.BF16 R16, R4, R34, R172 ;  /* 0x000000220410723c */ /* 0x000fe200000418ac */
[----:B------:R-:W2:Y:S01]  /*6eb0*/  LDSM.16.M88.4 R32, [R213+0x7000] ;  /* 0x00700000d520783b */ /* 0x000ea20000000200 */
[----:B------:R-:W-:-:S06]  /*6ec0*/  DEPBAR.LE SB0, 0x0 ;  /* 0x000080000000791a */ /* 0x000fcc0000000000 */
[----:B------:R-:W-:Y:S08]  /*6ed0*/  HMMA.16816.F32.BF16 R188, R8, R30, R188 ;  /* 0x0000001e08bc723c */ /* 0x000ff000000418bc */
[----:B-1----:R-:W-:Y:S01]  /*6ee0*/  HMMA.16816.F32.BF16 R28, R4, R20, R184 ;  /* 0x00000014041c723c */ /* 0x002fe200000418b8 */
[----:B------:R-:W-:Y:S01]  /*6ef0*/  FSEL R15, R15, -INF , !P2 ;  /* 0xff8000000f0f7808 */ /* 0x000fe20005000000 */
[----:B------:R-:W-:Y:S01]  /*6f00*/  BAR.SYNC.DEFER_BLOCKING 0x0 ;  /* 0x0000000000007b1d */ /* 0x000fe20000010000 */
[----:B------:R-:W-:-:S04]  /*6f10*/  ISETP.GE.AND P2, PT, R3, R238, PT ;  /* 0x000000ee0300720c */ /* 0x000fc80003f46270 */
[----:B------:R-:W-:Y:S01]  /*6f20*/  ISETP.LT.OR P2, PT, R3, R236, P2 ;  /* 0x000000ec0300720c */ /* 0x000fe20001741670 */
[----:B------:R-:W-:Y:S07]  /*6f30*/  HMMA.16816.F32.BF16 R176, R8, R170, R176 ;  /* 0x000000aa08b0723c */ /* 0x000fee00000418b0 */
[----:B------:R-:W-:Y:S01]  /*6f40*/  FSEL R9, R12, -INF , !P0 ;  /* 0xff8000000c097808 */ /* 0x000fe20004000000 */
[----:B------:R-:W-:Y:S01]  /*6f50*/  HMMA.16816.F32.BF16 R20, R4, R22, R188 ;  /* 0x000000160414723c */ /* 0x000fe200000418bc */
[----:B------:R-:W-:-:S02]  /*6f60*/  ISETP.GE.AND P0, PT, R2, R238, PT ;  /* 0x000000ee0200720c */ /* 0x000fc40003f06270 */
[----:B------:R-:W-:Y:S02]  /*6f70*/  FSEL R8, R14, -INF , !P3 ;  /* 0xff8000000e087808 */ /* 0x000fe40005800000 */
[----:B------:R-:W-:Y:S02]  /*6f80*/  ISETP.LT.OR P0, PT, R2, R236, P0 ;  /* 0x000000ec0200720c */ /* 0x000fe40000701670 */
[----:B------:R-:W-:Y:S02]  /*6f90*/  IADD3 R2, R0, 0x11, RZ ;  /* 0x0000001100027810 */ /* 0x000fe40007ffe0ff */
[----:B------:R-:W-:Y:S02]  /*6fa0*/  FSEL R14, R13, -INF , !P6 ;  /* 0xff8000000d0e7808 */ /* 0x000fe40007000000 */
[----:B------:R-:W-:Y:S02]  /*6fb0*/  ISETP.GE.AND P3, PT, R3, R239, PT ;  /* 0x000000ef0300720c */ /* 0x000fe40003f66270 */
[----:B------:R-:W-:-:S02]  /*6fc0*/  FSEL R13, R16, -INF , !P1 ;  /* 0xff800000100d7808 */ /* 0x000fc40004800000 */
[C---:B------:R-:W-:Y:S02]  /*6fd0*/  ISETP.GE.AND P6, PT, R2.reuse, R239, PT ;  /* 0x000000ef0200720c */ /* 0x040fe40003fc6270 */
[----:B------:R-:W-:Y:S02]  /*6fe0*/  ISETP.GE.AND P1, PT, R2, R238, PT ;  /* 0x000000ee0200720c */ /* 0x000fe40003f26270 */
[-C--:B------:R-:W-:Y:S02]  /*6ff0*/  ISETP.LT.OR P3, PT, R3, R237.reuse, P3 ;  /* 0x000000ed0300720c */ /* 0x080fe40001f61670 */
[----:B------:R-:W-:Y:S02]  /*7000*/  IADD3 R3, R0, 0x18, RZ ;  /* 0x0000001800037810 */ /* 0x000fe40007ffe0ff */
[C---:B------:R-:W-:Y:S02]  /*7010*/  ISETP.LT.OR P6, PT, R2.reuse, R237, P6 ;  /* 0x000000ed0200720c */ /* 0x040fe400037c1670 */
[----:B------:R-:W-:-:S02]  /*7020*/  ISETP.LT.OR P1, PT, R2, R236, P1 ;  /* 0x000000ec0200720c */ /* 0x000fc40000f21670 */
[----:B------:R-:W-:Y:S02]  /*7030*/  FSEL R11, R18, -INF , !P4 ;  /* 0xff800000120b7808 */ /* 0x000fe40006000000 */
[----:B------:R-:W-:Y:S02]  /*7040*/  FSEL R12, R17, -INF , !P5 ;  /* 0xff800000110c7808 */ /* 0x000fe40006800000 */
[----:B------:R-:W-:Y:S02]  /*7050*/  FSEL R10, R19, -INF , !P0 ;  /* 0xff800000130a7808 */ /* 0x000fe40004000000 */
[----:B------:R-:W-:Y:S01]  /*7060*/  IADD3 R2, R0, 0x19, RZ ;  /* 0x0000001900027810 */ /* 0x000fe20007ffe0ff */
[----:B--2---:R-:W-:Y:S01]  /*7070*/  HMMA.16816.F32.BF16 R16, R4, R32, R196 ;  /* 0x000000200410723c */ /* 0x004fe200000418c4 */
[C---:B------:R-:W-:Y:S02]  /*7080*/  ISETP.GE.AND P0, PT, R3.reuse, R239, PT ;  /* 0x000000ef0300720c */ /* 0x040fe40003f06270 */
[----:B------:R-:W-:-:S02]  /*7090*/  ISETP.GE.AND P4, PT, R3, R238, PT ;  /* 0x000000ee0300720c */ /* 0x000fc40003f86270 */
[----:B------:R-:W-:Y:S02]  /*70a0*/  FSEL R134, R28, -INF , !P3 ;  /* 0xff8000001c867808 */ /* 0x000fe40005800000 */
[C---:B------:R-:W-:Y:S02]  /*70b0*/  ISETP.GE.AND P5, PT, R2.reuse, R239, PT ;  /* 0x000000ef0200720c */ /* 0x040fe40003fa6270 */
[----:B------:R-:W-:Y:S02]  /*70c0*/  ISETP.GE.AND P3, PT, R2, R238, PT ;  /* 0x000000ee0200720c */ /* 0x000fe40003f66270 */
[C---:B------:R-:W-:Y:S02]  /*70d0*/  ISETP.LT.OR P0, PT, R3.reuse, R237, P0 ;  /* 0x000000ed0300720c */ /* 0x040fe40000701670 */
[----:B------:R-:W-:Y:S02]  /*70e0*/  ISETP.LT.OR P4, PT, R3, R236, P4 ;  /* 0x000000ec0300720c */ /* 0x000fe40002781670 */
[----:B------:R-:W-:-:S02]  /*70f0*/  IADD3 R3, R0, 0x20, RZ ;  /* 0x0000002000037810 */ /* 0x000fc40007ffe0ff */
[C---:B------:R-:W-:Y:S02]  /*7100*/  ISETP.LT.OR P5, PT, R2.reuse, R237, P5 ;  /* 0x000000ed0200720c */ /* 0x040fe40002fa1670 */
[----:B------:R-:W-:Y:S02]  /*7110*/  ISETP.LT.OR P3, PT, R2, R236, P3 ;  /* 0x000000ec0200720c */ /* 0x000fe40001f61670 */
[----:B------:R-:W-:Y:S02]  /*7120*/  FSEL R168, R30, -INF , !P2 ;  /* 0xff8000001ea87808 */ /* 0x000fe40005000000 */
[----:B------:R-:W-:Y:S02]  /*7130*/  FSEL R32, R29, -INF , !P6 ;  /* 0xff8000001d207808 */ /* 0x000fe40007000000 */
[----:B------:R-:W-:Y:S02]  /*7140*/  FSEL R169, R31, -INF , !P1 ;  /* 0xff8000001fa97808 */ /* 0x000fe40004800000 */
[----:B------:R-:W-:Y:S01]  /*7150*/  HMMA.16816.F32.BF16 R28, R4, R34, R192 ;  /* 0x00000022041c723c */ /* 0x000fe200000418c0 */
[----:B------:R-:W-:-:S02]  /*7160*/  ISETP.GE.AND P2, PT, R3, R239, PT ;  /* 0x000000ef0300720c */ /* 0x000fc40003f46270 */
[----:B------:R-:W-:Y:S02]  /*7170*/  ISETP.GE.AND P1, PT, R3, R238, PT ;  /* 0x000000ee0300720c */ /* 0x000fe40003f26270 */
[----:B------:R-:W-:Y:S02]  /*7180*/  FSEL R135, R20, -INF , !P0 ;  /* 0xff80000014877808 */ /* 0x000fe40004000000 */
[----:B------:R-:W-:Y:S02]  /*7190*/  FSEL R34, R22, -INF , !P4 ;  /* 0xff80000016227808 */ /* 0x000fe40006000000 */
[----:B------:R-:W-:Y:S02]  /*71a0*/  FSEL R33, R21, -INF , !P5 ;  /* 0xff80000015217808 */ /* 0x000fe40006800000 */
[----:B------:R-:W-:Y:S02]  /*71b0*/  FSEL R35, R23, -INF , !P3 ;  /* 0xff80000017237808 */ /* 0x000fe40005800000 */
[----:B------:R-:W-:Y:S01]  /*71c0*/  IADD3 R2, R0, 0x21, RZ ;  /* 0x0000002100027810 */ /* 0x000fe20007ffe0ff */
[----:B------:R-:W-:Y:S01]  /*71d0*/  HMMA.16816.F32.BF16 R20, R4, R24, R180 ;  /* 0x000000180414723c */ /* 0x000fe200000418b4 */
[----:B------:R-:W-:-:S02]  /*71e0*/  ISETP.LT.OR P2, PT, R3, R237, P2 ;  /* 0x000000ed0300720c */ /* 0x000fc40001741670 */
[----:B------:R-:W-:Y:S02]  /*71f0*/  ISETP.LT.OR P1, PT, R3, R236, P1 ;  /* 0x000000ec0300720c */ /* 0x000fe40000f21670 */
[----:B------:R-:W-:Y:S02]  /*7200*/  IADD3 R3, R0, 0x28, RZ ;  /* 0x0000002800037810 */ /* 0x000fe40007ffe0ff */
[CC--:B------:R-:W-:Y:S01]  /*7210*/  ISETP.GE.AND P6, PT, R2.reuse, R239.reuse, PT ;  /* 0x000000ef0200720c */ /* 0x0c0fe20003fc6270 */
[----:B------:R-:W-:Y:S01]  /*7220*/  HMMA.16816.F32.BF16 R4, R4, R26, R176 ;  /* 0x0000001a0404723c */ /* 0x000fe200000418b0 */
[-C--:B------:R-:W-:Y:S02]  /*7230*/  ISETP.GE.AND P0, PT, R2, R238.reuse, PT ;  /* 0x000000ee0200720c */ /* 0x080fe40003f06270 */
[C---:B------:R-:W-:Y:S02]  /*7240*/  ISETP.GE.AND P3, PT, R3.reuse, R239, PT ;  /* 0x000000ef0300720c */ /* 0x040fe40003f66270 */
[----:B------:R-:W-:-:S02]  /*7250*/  ISETP.GE.AND P4, PT, R3, R238, PT ;  /* 0x000000ee0300720c */ /* 0x000fc40003f86270 */
[CC--:B------:R-:W-:Y:S02]  /*7260*/  ISETP.LT.OR P6, PT, R2.reuse, R237.reuse, P6 ;  /* 0x000000ed0200720c */ /* 0x0c0fe400037c1670 */
[-C--:B------:R-:W-:Y:S02]  /*7270*/  ISETP.LT.OR P0, PT, R2, R236.reuse, P0 ;  /* 0x000000ec0200720c */ /* 0x080fe40000701670 */
[----:B------:R-:W-:Y:S02]  /*7280*/  IADD3 R2, R0, 0x29, RZ ;  /* 0x0000002900027810 */ /* 0x000fe40007ffe0ff */
[C---:B------:R-:W-:Y:S02]  /*7290*/  ISETP.LT.OR P3, PT, R3.reuse, R237, P3 ;  /* 0x000000ed0300720c */ /* 0x040fe40001f61670 */
[----:B------:R-:W-:Y:S02]  /*72a0*/  ISETP.LT.OR P4, PT, R3, R236, P4 ;  /* 0x000000ec0300720c */ /* 0x000fe40002781670 */
[----:B------:R-:W-:-:S02]  /*72b0*/  FSEL R251, R16, -INF , !P2 ;  /* 0xff80000010fb7808 */ /* 0x000fc40005000000 */
[----:B------:R-:W-:Y:S02]  /*72c0*/  IADD3 R3, R0, 0x30, RZ ;  /* 0x0000003000037810 */ /* 0x000fe40007ffe0ff */
[C---:B------:R-:W-:Y:S02]  /*72d0*/  ISETP.GE.AND P5, PT, R2.reuse, R239, PT ;  /* 0x000000ef0200720c */ /* 0x040fe40003fa6270 */
[CC--:B------:R-:W-:Y:S02]  /*72e0*/  ISETP.GE.AND P2, PT, R2.reuse, R238.reuse, PT ;  /* 0x000000ee0200720c */ /* 0x0c0fe40003f46270 */
[----:B------:R-:W-:Y:S02]  /*72f0*/  FSEL R204, R19, -INF , !P0 ;  /* 0xff80000013cc7808 */ /* 0x000fe40004000000 */
[----:B------:R-:W-:Y:S02]  /*7300*/  ISETP.GE.AND P0, PT, R3, R238, PT ;  /* 0x000000ee0300720c */ /* 0x000fe40003f06270 */
[----:B------:R-:W-:-:S02]  /*7310*/  ISETP.LT.OR P5, PT, R2, R237, P5 ;  /* 0x000000ed0200720c */ /* 0x000fc40002fa1670 */
[-C--:B------:R-:W-:Y:S02]  /*7320*/  ISETP.LT.OR P2, PT, R2, R236.reuse, P2 ;  /* 0x000000ec0200720c */ /* 0x080fe40001741670 */
[----:B------:R-:W-:Y:S02]  /*7330*/  IADD3 R2, R0, 0x31, RZ ;  /* 0x0000003100027810 */ /* 0x000fe40007ffe0ff */
[----:B------:R-:W-:Y:S02]  /*7340*/  ISETP.LT.OR P0, PT, R3, R236, P0 ;  /* 0x000000ec0300720c */ /* 0x000fe40000701670 */
[----:B------:R-:W-:Y:S02]  /*7350*/  FSEL R249, R17, -INF , !P6 ;  /* 0xff80000011f97808 */ /* 0x000fe40007000000 */
[----:B------:R-:W-:Y:S02]  /*7360*/  FSEL R250, R28, -INF , !P3 ;  /* 0xff8000001cfa7808 */ /* 0x000fe40005800000 */
[----:B------:R-:W-:-:S02]  /*7370*/  FSEL R171, R18, -INF , !P1 ;  /* 0xff80000012ab7808 */ /* 0x000fc40004800000 */
[CC--:B------:R-:W-:Y:S02]  /*7380*/  ISETP.GE.AND P6, PT, R2.reuse, R239.reuse, PT ;  /* 0x000000ef0200720c */ /* 0x0c0fe40003fc6270 */
[----:B------:R-:W-:Y:S02]  /*7390*/  ISETP.GE.AND P3, PT, R2, R238, PT ;  /* 0x000000ee0200720c */ /* 0x000fe40003f66270 */
[----:B------:R-:W-:Y:S02]  /*73a0*/  ISETP.GE.AND P1, PT, R3, R239, PT ;  /* 0x000000ef0300720c */ /* 0x000fe40003f26270 */
[----:B------:R-:W-:Y:S02]  /*73b0*/  FSEL R200, R22, -INF , !P0 ;  /* 0xff80000016c87808 */ /* 0x000fe40004000000 */
[----:B------:R-:W-:Y:S02]  /*73c0*/  PLOP3.LUT P0, PT, PT, PT, UP0, 0x80, 0x0 ;  /* 0x000000000000781c */ /* 0x000fe40003f0f008 */
[----:B------:R-:W-:-:S02]  /*73d0*/  ISETP.LT.OR P6, PT, R2, R237, P6 ;  /* 0x000000ed0200720c */ /* 0x000fc400037c1670 */
[----:B------:R-:W-:Y:S02]  /*73e0*/  ISETP.LT.OR P3, PT, R2, R236, P3 ;  /* 0x000000ec0200720c */ /* 0x000fe40001f61670 */
[----:B------:R-:W-:Y:S02]  /*73f0*/  ISETP.LT.OR P1, PT, R3, R237, P1 ;  /* 0x000000ed0300720c */ /* 0x000fe40000f21670 */
[C---:B------:R-:W-:Y:S02]  /*7400*/  IADD3 R2, R0.reuse, 0x38, RZ ;  /* 0x0000003800027810 */ /* 0x040fe40007ffe0ff */
[----:B------:R-:W-:Y:S02]  /*7410*/  IADD3 R0, R0, 0x39, RZ ;  /* 0x0000003900007810 */ /* 0x000fe40007ffe0ff */
[----:B------:R-:W-:Y:S02]  /*7420*/  FSEL R252, R30, -INF , !P4 ;  /* 0xff8000001efc7808 */ /* 0x000fe40006000000 */
[----:B------:R-:W-:-:S02]  /*7430*/  FSEL R248, R29, -INF , !P5 ;  /* 0xff8000001df87808 */ /* 0x000fc40006800000 */
[----:B------:R-:W-:Y:S02]  /*7440*/  FSEL R183, R31, -INF , !P2 ;  /* 0xff8000001fb77808 */ /* 0x000fe40005000000 */
[----:B------:R-:W-:Y:S02]  /*7450*/  FSEL R170, R20, -INF , !P1 ;  /* 0xff80000014aa7808 */ /* 0x000fe40004800000 */
[CC--:B------:R-:W-:Y:S02]  /*7460*/  ISETP.GE.AND P5, PT, R2.reuse, R239.reuse, PT ;  /* 0x000000ef0200720c */ /* 0x0c0fe40003fa6270 */
[-C--:B------:R-:W-:Y:S02]  /*7470*/  ISETP.GE.AND P2, PT, R2, R238.reuse, PT ;  /* 0x000000ee0200720c */ /* 0x080fe40003f46270 */
[C---:B------:R-:W-:Y:S02]  /*7480*/  ISETP.GE.AND P4, PT, R0.reuse, R239, PT ;  /* 0x000000ef0000720c */ /* 0x040fe40003f86270 */
[----:B------:R-:W-:-:S02]  /*7490*/  ISETP.GE.AND P1, PT, R0, R238, PT ;  /* 0x000000ee0000720c */ /* 0x000fc40003f26270 */
[CC--:B------:R-:W-:Y:S02]  /*74a0*/  ISETP.LT.OR P5, PT, R2.reuse, R237.reuse, P5 ;  /* 0x000000ed0200720c */ /* 0x0c0fe40002fa1670 */
[-C--:B------:R-:W-:Y:S02]  /*74b0*/  ISETP.LT.OR P2, PT, R2, R236.reuse, P2 ;  /* 0x000000ec0200720c */ /* 0x080fe40001741670 */
[C---:B------:R-:W-:Y:S02]  /*74c0*/  ISETP.LT.OR P4, PT, R0.reuse, R237, P4 ;  /* 0x000000ed0000720c */ /* 0x040fe40002781670 */
[----:B------:R-:W-:Y:S02]  /*74d0*/  ISETP.LT.OR P1, PT, R0, R236, P1 ;  /* 0x000000ec0000720c */ /* 0x000fe40000f21670 */
[----:B------:R-:W-:Y:S02]  /*74e0*/  FSEL R201, R21, -INF , !P6 ;  /* 0xff80000015c97808 */ /* 0x000fe40007000000 */
[----:B------:R-:W-:-:S02]  /*74f0*/  FSEL R203, R23, -INF , !P3 ;  /* 0xff80000017cb7808 */ /* 0x000fc40005800000 */
[----:B------:R-:W-:Y:S02]  /*7500*/  FSEL R202, R4, -INF , !P5 ;  /* 0xff80000004ca7808 */ /* 0x000fe40006800000 */
[----:B------:R-:W-:Y:S02]  /*7510*/  FSEL R175, R6, -INF , !P2 ;  /* 0xff80000006af7808 */ /* 0x000fe40005000000 */
[----:B------:R-:W-:Y:S02]  /*7520*/  FSEL R174, R5, -INF , !P4 ;  /* 0xff80000005ae7808 */ /* 0x000fe40006000000 */
[----:B------:R-:W-:Y:S01]  /*7530*/  FSEL R173, R7, -INF , !P1 ;  /* 0xff80000007ad7808 */ /* 0x000fe20004800000 */
[----:B------:R-:W-:Y:S05]  /*7540*/  @!P0 BRA `(.L_x_408) ;  /* 0x000001e000008947 */ /* 0x000fea0003800000 */
[----:B------:R-:W2:Y:S04]  /*7550*/  LDL.64 R244, [R1+0x18] ;  /* 0x0000180001f47983 */ /* 0x000ea80000100a00 */
[----:B------:R-:W3:Y:S01]  /*7560*/  LDL.64 R246, [R1+0x8] ;  /* 0x0000080001f67983 */ /* 0x000ee20000100a00 */
[----:B------:R-:W-:-:S02]  /*7570*/  UIADD3 UR13, UR8, -0x3, URZ ;  /* 0xfffffffd080d7890 */ /* 0x000fc4000fffe03f */
[----:B------:R-:W-:Y:S02]  /*7580*/  ULDC.64 UR4, c[0x0][0x198] ;  /* 0x0000660000047ab9 */ /* 0x000fe40000000a00 */
[----:B------:R-:W-:Y:S02]  /*7590*/  USHF.R.S32.HI UR12, URZ, 0x1f, UR13 ;  /* 0x0000001f3f0c7899 */ /* 0x000fe4000801140d */
[----:B------:R-:W-:Y:S02]  /*75a0*/  UIMAD.WIDE.U32 UR20, UR13, UR4, URZ ;  /* 0x000000040d1472a5 */ /* 0x000fe4000f8e003f */
[----:B------:R-:W-:-:S04]  /*75b0*/  UIMAD UR12, UR12, UR4, URZ ;  /* 0x000000040c0c72a4 */ /* 0x000fc8000f8e023f */
[----:B------:R-:W-:Y:S01]  /*75c0*/  UIMAD UR5, UR13, UR5, UR12 ;  /* 0x000000050d0572a4 */ /* 0x000fe2000f8e020c */
[----:B------:R-:W-:Y:S02]  /*75d0*/  IMAD.U32 R4, RZ, RZ, UR20 ;  /* 0x00000014ff047e24 */ /* 0x000fe4000f8e00ff */
[----:B------:R-:W-:Y:S01]  /*75e0*/  IMAD.U32 R5, RZ, RZ, UR21 ;  /* 0x00000015ff057e24 */ /* 0x000fe2000f8e00ff */
[----:B------:R-:W-:-:S06]  /*75f0*/  UIADD3 UR5, UR21, UR5, URZ ;  /* 0x0000000515057290 */ /* 0x000fcc000fffe03f */
[----:B------:R-:W-:Y:S01]  /*7600*/  IMAD.U32 R3, RZ, RZ, UR5 ;  /* 0x00000005ff037e24 */ /* 0x000fe2000f8e00ff */
[----:B--2---:R-:W-:-:S04]  /*7610*/  LEA R0, P1, R4, R244, 0x6 ;  /* 0x000000f404007211 */ /* 0x004fc800078230ff */
[----:B------:R-:W-:Y:S02]  /*7620*/  LEA R2, P2, R0, c[0x0][0x168], 0x1 ;  /* 0x00005a0000027a11 */ /* 0x000fe400078408ff */
[----:B---3--:R-:W-:Y:S02]  /*7630*/  LEA.HI.X R3, R4, R247, R3, 0x6, P1 ;  /* 0x000000f704037211 */ /* 0x008fe400008f3403 */
[----:B------:R-:W-:Y:S02]  /*7640*/  IADD3 R4, P1, R2, UR7, RZ ;  /* 0x0000000702047c10 */ /* 0x000fe4000ff3e0ff */
[----:B------:R-:W-:-:S04]  /*7650*/  LEA.HI.X R3, R0, c[0x0][0x16c], R3, 0x1, P2 ;  /* 0x00005b0000037a11 */ /* 0x000fc800010f0c03 */
        /* <DEDUP_REMOVED lines=13> */
.L_x_408:
[----:B------:R-:W2:Y:S04]  /*7730*/  LDL.LU R6, [R1+0x4] ;  /* 0x0000040001067983 */ /* 0x000ea80000300800 */
[----:B------:R-:W3:Y:S01]  /*7740*/  LDL.LU R7, [R1] ;  /* 0x0000000001077983 */ /* 0x000ee20000300800 */
[----:B------:R-:W-:-:S03]  /*7750*/  FMNMX.FTZ R0, R133, R9, !PT ;  /* 0x0000000985007209 */ /* 0x000fc60007810000 */
[----:B------:R-:W-:Y:S01]  /*7760*/  LDSM.16.MT88.4 R24, [R210+0x18000] ;  /* 0x01800000d218783b */ /* 0x000fe20000004200 */
[----:B------:R-:W-:-:S04]  /*7770*/  FMNMX.FTZ R0, R14, R0, !PT ;  /* 0x000000000e007209 */ /* 0x000fc80007810000 */
[----:B------:R-:W-:-:S04]  /*7780*/  FMNMX.FTZ R0, R13, R0, !PT ;  /* 0x000000000d007209 */ /* 0x000fc80007810000 */
[----:B------:R-:W-:-:S04]  /*7790*/  FMNMX.FTZ R0, R12, R0, !PT ;  /* 0x000000000c007209 */ /* 0x000fc80007810000 */
        /* <DEDUP_REMOVED lines=24> */
[----:B------:R-:W1:Y:S01]  /*7920*/  SHFL.BFLY PT, R4, R0, 0x2, 0x1f ;  /* 0x0c401f0000047f89 */ /* 0x000e6200000e0000 */
[----:B------:R-:W-:-:S04]  /*7930*/  FMNMX.FTZ R3, R200, R3, !PT ;  /* 0x00000003c8037209 */ /* 0x000fc80007810000 */
[----:B------:R-:W-:-:S04]  /*7940*/  FMNMX.FTZ R3, R203, R3, !PT ;  /* 0x00000003cb037209 */ /* 0x000fc80007810000 */
[----:B------:R-:W-:-:S04]  /*7950*/  FMNMX.FTZ R3, R175, R3, !PT ;  /* 0x00000003af037209 */ /* 0x000fc80007810000 */
[----:B------:R-:W-:-:S05]  /*7960*/  FMNMX.FTZ R3, R173, R3, !PT ;  /* 0x00000003ad037209 */ /* 0x000fca0007810000 */
[----:B------:R-:W4:Y:S01]  /*7970*/  SHFL.BFLY PT, R2, R3, 0x2, 0x1f ;  /* 0x0c401f0003027f89 */ /* 0x000f2200000e0000 */
[----:B-1----:R-:W-:-:S05]  /*7980*/  FMNMX.FTZ R0, R0, R4, !PT ;  /* 0x0000000400007209 */ /* 0x002fca0007810000 */
[----:B------:R-:W1:Y:S01]  /*7990*/  SHFL.BFLY PT, R4, R0, 0x1, 0x1f ;  /* 0x0c201f0000047f89 */ /* 0x000e6200000e0000 */
[----:B----4-:R-:W-:-:S05]  /*79a0*/  FMNMX.FTZ R3, R3, R2, !PT ;  /* 0x0000000203037209 */ /* 0x010fca0007810000 */
[----:B------:R-:W4:Y:S01]  /*79b0*/  SHFL.BFLY PT, R5, R3, 0x1, 0x1f ;  /* 0x0c201f0003057f89 */ /* 0x000f2200000e0000 */
[----:B-1----:R-:W-:-:S04]  /*79c0*/  FMNMX.FTZ R18, R0, R4, !PT ;  /* 0x0000000400127209 */ /* 0x002fc80007810000 */
[C---:B------:R-:W-:Y:S01]  /*79d0*/  FSETP.NEU.FTZ.AND P2, PT, R18.reuse, -INF , PT ;  /* 0xff8000001200780b */ /* 0x040fe20003f5d000 */
[----:B------:R-:W-:-:S05]  /*79e0*/  FMUL.FTZ R2, R18, c[0x0][0x23c] ;  /* 0x00008f0012027a20 */ /* 0x000fca0000410000 */
[----:B------:R-:W-:-:S05]  /*79f0*/  FSEL R2, R2, RZ, P2 ;  /* 0x000000ff02027208 */ /* 0x000fca0001000000 */
[--C-:B------:R-:W-:Y:S02]  /*7a00*/  FFMA.FTZ R14, R14, c[0x0][0x23c], -R2.reuse ;  /* 0x00008f000e0e7a23 */ /* 0x100fe40000010802 */
[--C-:B------:R-:W-:Y:S01]  /*7a10*/  FFMA.FTZ R13, R13, c[0x0][0x23c], -R2.reuse ;  /* 0x00008f000d0d7a23 */ /* 0x100fe20000010802 */
[----:B----4-:R-:W-:Y:S01]  /*7a20*/  FMNMX.FTZ R17, R3, R5, !PT ;  /* 0x0000000503117209 */ /* 0x010fe20007810000 */
[--C-:B------:R-:W-:Y:S01]  /*7a30*/  FFMA.FTZ R12, R12, c[0x0][0x23c], -R2.reuse ;  /* 0x00008f000c0c7a23 */ /* 0x100fe20000010802 */
[----:B------:R-:W-:Y:S01]  /*7a40*/  FSEL R3, R18, RZ, P2 ;  /* 0x000000ff12037208 */ /* 0x000fe20001000000 */
[----:B------:R-:W1:Y:S01]  /*7a50*/  MUFU.EX2 R20, R14 ;  /* 0x0000000e00147308 */ /* 0x000e620000000800 */
[C---:B------:R-:W-:Y:S01]  /*7a60*/  FSETP.NEU.FTZ.AND P1, PT, R17.reuse, -INF , PT ;  /* 0xff8000001100780b */ /* 0x040fe20003f3d000 */
[----:B------:R-:W-:Y:S02]  /*7a70*/  FMUL.FTZ R0, R17, c[0x0][0x23c] ;  /* 0x00008f0011007a20 */ /* 0x000fe40000410000 */
[----:B------:R-:W-:Y:S01]  /*7a80*/  FFMA.FTZ R9, R9, c[0x0][0x23c], -R2 ;  /* 0x00008f0009097a23 */ /* 0x000fe20000010802 */
[----:B------:R-:W-:Y:S01]  /*7a90*/  FSEL R4, R17, RZ, P1 ;  /* 0x000000ff11047208 */ /* 0x000fe20000800000 */
[----:B------:R-:W-:Y:S01]  /*7aa0*/  FADD.FTZ R5, R133, -R3 ;  /* 0x8000000385057221 */ /* 0x000fe20000010000 */
[----:B------:R-:W-:Y:S01]  /*7ab0*/  FSEL R0, R0, RZ, P1 ;  /* 0x000000ff00007208 */ /* 0x000fe20000800000 */
[----:B------:R-:W-:Y:S01]  /*7ac0*/  MUFU.EX2 R21, R13 ;  /* 0x0000000d00157308 */ /* 0x000fe20000000800 */
[----:B------:R-:W-:Y:S01]  /*7ad0*/  MOV R133, R204 ;  /* 0x000000cc00857202 */ /* 0x000fe20000000f00 */
[----:B------:R-:W-:-:S02]  /*7ae0*/  FMUL.FTZ R5, R5, c[0x0][0x23c] ;  /* 0x00008f0005057a20 */ /* 0x000fc40000410000 */
[--C-:B------:R-:W-:Y:S02]  /*7af0*/  FFMA.FTZ R15, R15, c[0x0][0x23c], -R0.reuse ;  /* 0x00008f000f0f7a23 */ /* 0x100fe40000010800 */
[--C-:B------:R-:W-:Y:S02]  /*7b00*/  FFMA.FTZ R3, R10, c[0x0][0x23c], -R0.reuse ;  /* 0x00008f000a037a23 */ /* 0x100fe40000010800 */
[----:B------:R-:W4:Y:S01]  /*7b10*/  MUFU.EX2 R19, R12 ;  /* 0x0000000c00137308 */ /* 0x000f220000000800 */
[--C-:B------:R-:W-:Y:S01]  /*7b20*/  FFMA.FTZ R8, R8, c[0x0][0x23c], -R0.reuse ;  /* 0x00008f0008087a23 */ /* 0x100fe20000010800 */
[----:B-1----:R-:W-:Y:S01]  /*7b30*/  MOV R10, R20 ;  /* 0x00000014000a7202 */ /* 0x002fe20000000f00 */
[----:B------:R-:W-:-:S05]  /*7b40*/  FFMA.FTZ R11, R11, c[0x0][0x23c], -R0 ;  /* 0x00008f000b0b7a23 */ /* 0x000fca0000010800 */
[----:B------:R1:W-:Y:S08]  /*7b50*/  MUFU.EX2 R179, R15 ;  /* 0x0000000f00b37308 */ /* 0x0003f00000000800 */
[----:B------:R-:W5:Y:S01]  /*7b60*/  MUFU.EX2 R172, R9 ;  /* 0x0000000900ac7308 */ /* 0x000f620000000800 */
[----:B-1----:R-:W1:Y:S07]  /*7b70*/  LDSM.16.MT88.4 R12, [R209+0x18000] ;  /* 0x01800000d10c783b */ /* 0x002e6e0000004200 */
[----:B------:R4:W-:Y:S08]  /*7b80*/  MUFU.EX2 R9, R3 ;  /* 0x0000000300097308 */ /* 0x0009f00000000800 */
[----:B------:R-:W1:Y:S01]  /*7b90*/  MUFU.EX2 R176, R8 ;  /* 0x0000000800b07308 */ /* 0x000e620000000800 */
[----:B----4-:R-:W-:-:S07]  /*7ba0*/  FADD.FTZ R3, R132, -R4 ;  /* 0x8000000484037221 */ /* 0x010fce0000010000 */
[----:B------:R4:W-:Y:S01]  /*7bb0*/  MUFU.EX2 R16, R11 ;  /* 0x0000000b00107308 */ /* 0x0009e20000000800 */
[----:B------:R-:W-:Y:S01]  /*7bc0*/  MOV R132, R19 ;  /* 0x0000001300847202 */ /* 0x000fe20000000f00 */
[----:B------:R-:W-:Y:S01]  /*7bd0*/  FMUL.FTZ R3, R3, c[0x0][0x23c] ;  /* 0x00008f0003037a20 */ /* 0x000fe20000410000 */
[----:B-----5:R-:W-:-:S05]  /*7be0*/  F2FP.BF16.PACK_AB R4, R10, R172 ;  /* 0x000000ac0a04723e */ /* 0x020fca00000010ff */
[----:B------:R1:W5:Y:S08]  /*7bf0*/  MUFU.EX2 R8, R5 ;  /* 0x0000000500087308 */ /* 0x0003700000000800 */
[----:B------:R-:W5:Y:S01]  /*7c00*/  MUFU.EX2 R3, R3 ;  /* 0x0000000300037308 */ /* 0x000f620000000800 */
[----:B----4-:R-:W-:Y:S02]  /*7c10*/  MOV R11, R21 ;  /* 0x00000015000b7202 */ /* 0x010fe40000000f00 */
[----:B------:R-:W4:Y:S01]  /*7c20*/  LDSM.16.MT88.4 R20, [R212+0x18000] ;  /* 0x01800000d414783b */ /* 0x000f220000004200 */
[----:B-1----:R-:W-:Y:S01]  /*7c30*/  F2FP.BF16.PACK_AB R5, R179, R176 ;  /* 0x000000b0b305723e */ /* 0x002fe200000010ff */
[----:B-----5:R-:W-:-:S02]  /*7c40*/  FMUL.FTZ R140, R140, R8 ;  /* 0x000000088c8c7220 */ /* 0x020fc40000410000 */
[-C--:B------:R-:W-:Y:S02]  /*7c50*/  FMUL.FTZ R141, R141, R8.reuse ;  /* 0x000000088d8d7220 */ /* 0x080fe40000410000 */
[-C--:B------:R-:W-:Y:S02]  /*7c60*/  FMUL.FTZ R144, R144, R8.reuse ;  /* 0x0000000890907220 */ /* 0x080fe40000410000 */
[----:B------:R-:W-:Y:S02]  /*7c70*/  FMUL.FTZ R145, R145, R8 ;  /* 0x0000000891917220 */ /* 0x000fe40000410000 */
[-C--:B------:R-:W-:Y:S02]  /*7c80*/  FMUL.FTZ R142, R142, R3.reuse ;  /* 0x000000038e8e7220 */ /* 0x080fe40000410000 */
[-C--:B------:R-:W-:Y:S02]  /*7c90*/  FMUL.FTZ R143, R143, R3.reuse ;  /* 0x000000038f8f7220 */ /* 0x080fe40000410000 */
[----:B------:R-:W-:-:S02]  /*7ca0*/  FMUL.FTZ R146, R146, R3 ;  /* 0x0000000392927220 */ /* 0x000fc40000410000 */
[-C--:B------:R-:W-:Y:S02]  /*7cb0*/  FMUL.FTZ R147, R147, R3.reuse ;  /* 0x0000000393937220 */ /* 0x080fe40000410000 */
[-C--:B------:R-:W-:Y:S02]  /*7cc0*/  FMUL.FTZ R136, R136, R8.reuse ;  /* 0x0000000888887220 */ /* 0x080fe40000410000 */
[-C--:B------:R-:W-:Y:S02]  /*7cd0*/  FMUL.FTZ R137, R137, R8.reuse ;  /* 0x0000000889897220 */ /* 0x080fe40000410000 */
[-C--:B------:R-:W-:Y:S02]  /*7ce0*/  FMUL.FTZ R138, R138, R3.reuse ;  /* 0x000000038a8a7220 */ /* 0x080fe40000410000 */
[----:B------:R-:W-:Y:S02]  /*7cf0*/  FMUL.FTZ R139, R139, R3 ;  /* 0x000000038b8b7220 */ /* 0x000fe40000410000 */
        /* <DEDUP_REMOVED lines=24> */
[----:B------:R-:W-:Y:S01]  /*7e80*/  FMUL.FTZ R40, R40, R8 ;  /* 0x0000000828287220 */ /* 0x000fe20000410000 */
[----:B--2---:R-:W-:Y:S01]  /*7e90*/  MOV R177, R6 ;  /* 0x0000000600b17202 */ /* 0x004fe20000000f00 */
[----:B------:R-:W-:Y:S01]  /*7ea0*/  FMUL.FTZ R41, R41, R8 ;  /* 0x0000000829297220 */ /* 0x000fe20000410000 */
[----:B------:R-:W-:Y:S01]  /*7eb0*/  F2FP.BF16.PACK_AB R6, R132, R11 ;  /* 0x0000000b8406723e */ /* 0x000fe200000010ff */
[----:B------:R-:W-:Y:S01]  /*7ec0*/  FMUL.FTZ R42, R42, R3 ;  /* 0x000000032a2a7220 */ /* 0x000fe20000410000 */
[----:B---3--:R-:W-:Y:S01]  /*7ed0*/  MOV R178, R7 ;  /* 0x0000000700b27202 */ /* 0x008fe20000000f00 */
[----:B------:R-:W-:Y:S01]  /*7ee0*/  FMUL.FTZ R43, R43, R3 ;  /* 0x000000032b2b7220 */ /* 0x000fe20000410000 */
[----:B------:R-:W-:Y:S01]  /*7ef0*/  F2FP.BF16.PACK_AB R7, R9, R16 ;  /* 0x000000100907723e */ /* 0x000fe200000010ff */
[----:B------:R-:W-:-:S02]  /*7f00*/  FMUL.FTZ R48, R48, R8 ;  /* 0x0000000830307220 */ /* 0x000fc40000410000 */
[-C--:B------:R-:W-:Y:S02]  /*7f10*/  FMUL.FTZ R49, R49, R8.reuse ;  /* 0x0000000831317220 */ /* 0x080fe40000410000 */
[-C--:B------:R-:W-:Y:S02]  /*7f20*/  FMUL.FTZ R50, R50, R3.reuse ;  /* 0x0000000332327220 */ /* 0x080fe40000410000 */
[C---:B------:R-:W-:Y:S01]  /*7f30*/  HMMA.16816.F32.BF16 R244, R4.reuse, R14, R140 ;  /* 0x0000000e04f4723c */ /* 0x040fe2000004188c */
[----:B------:R-:W-:Y:S02]  /*7f40*/  FMUL.FTZ R51, R51, R3 ;  /* 0x0000000333337220 */ /* 0x000fe40000410000 */
[-C--:B------:R-:W-:Y:S02]  /*7f50*/  FMUL.FTZ R44, R44, R8.reuse ;  /* 0x000000082c2c7220 */ /* 0x080fe40000410000 */
[-C--:B------:R-:W-:Y:S02]  /*7f60*/  FMUL.FTZ R45, R45, R8.reuse ;  /* 0x000000082d2d7220 */ /* 0x080fe40000410000 */
[----:B------:R-:W-:Y:S01]  /*7f70*/  IMAD.MOV.U32 R143, RZ, RZ, R18 ;  /* 0x000000ffff8f7224 */ /* 0x000fe200078e0012 */
[C---:B------:R-:W-:Y:S01]  /*7f80*/  HMMA.16816.F32.BF16 R144, R4.reuse, R24, R144 ;  /* 0x000000180490723c */ /* 0x040fe20000041890 */
[----:B------:R-:W-:Y:S01]  /*7f90*/  MOV R141, R17 ;  /* 0x00000011008d7202 */ /* 0x000fe20000000f00 */
[----:B------:R-:W-:Y:S01]  /*7fa0*/  FMUL.FTZ R46, R46, R3 ;  /* 0x000000032e2e7220 */ /* 0x000fe20000410000 */
[----:B------:R-:W-:Y:S01]  /*7fb0*/  MOV R140, R203 ;  /* 0x000000cb008c7202 */ /* 0x000fe20000000f00 */
[----:B------:R-:W-:Y:S01]  /*7fc0*/  FMUL.FTZ R47, R47, R3 ;  /* 0x000000032f2f7220 */ /* 0x000fe20000410000 */
[----:B------:R-:W-:Y:S01]  /*7fd0*/  MOV R142, R9 ;  /* 0x00000009008e7202 */ /* 0x000fe20000000f00 */
[----:B------:R-:W-:Y:S01]  /*7fe0*/  FMUL.FTZ R52, R52, R8 ;  /* 0x0000000834347220 */ /* 0x000fe20000410000 */
[----:B------:R-:W-:Y:S01]  /*7ff0*/  MOV R24, R202 ;  /* 0x000000ca00187202 */ /* 0x000fe20000000f00 */
[----:B------:R-:W-:Y:S01]  /*8000*/  IMAD.MOV.U32 R25, RZ, RZ, R16 ;  /* 0x000000ffff197224 */ /* 0x000fe200078e0010 */
[----:B------:R-:W-:Y:S01]  /*8010*/  HMMA.16816.F32.BF16 R136, R4, R12, R136 ;  /* 0x0000000c0488723c */ /* 0x000fe20000041888 */
[----:B------:R-:W1:Y:S01]  /*8020*/  LDSM.16.MT88.4 R16, [R211+0x18000] ;  /* 0x01800000d310783b */ /* 0x000e620000004200 */
[----:B------:R-:W-:-:S02]  /*8030*/  FMUL.FTZ R53, R53, R8 ;  /* 0x0000000835357220 */ /* 0x000fc40000410000 */
[-C--:B------:R-:W-:Y:S01]  /*8040*/  FMUL.FTZ R54, R54, R3.reuse ;  /* 0x0000000336367220 */ /* 0x080fe20000410000 */
[----:B------:R-:W2:Y:S01]  /*8050*/  LDSM.16.MT88.4 R12, [R209+0x1a000] ;  /* 0x01a00000d10c783b */ /* 0x000ea20000004200 */
[-C--:B------:R-:W-:Y:S02]  /*8060*/  FMUL.FTZ R55, R55, R3.reuse ;  /* 0x0000000337377220 */ /* 0x080fe40000410000 */
[C---:B------:R-:W-:Y:S01]  /*8070*/  HMMA.16816.F32.BF16 R28, R4.reuse, R26, R148 ;  /* 0x0000001a041c723c */ /* 0x040fe20000041894 */
[-C--:B------:R-:W-:Y:S02]  /*8080*/  FMUL.FTZ R56, R56, R8.reuse ;  /* 0x0000000838387220 */ /* 0x080fe40000410000 */
[----:B------:R-:W-:Y:S02]  /*8090*/  FMUL.FTZ R57, R57, R8 ;  /* 0x0000000839397220 */ /* 0x000fe40000410000 */
[----:B------:R-:W-:Y:S02]  /*80a0*/  FMUL.FTZ R58, R58, R3 ;  /* 0x000000033a3a7220 */ /* 0x000fe40000410000 */
[----:B------:R-:W-:Y:S01]  /*80b0*/  MOV R151, R201 ;  /* 0x000000c900977202 */ /* 0x000fe20000000f00 */
[----:B----4-:R-:W-:Y:S01]  /*80c0*/  HMMA.16816.F32.BF16 R152, R4, R20, R152 ;  /* 0x000000140498723c */ /* 0x010fe20000041898 */
[----:B------:R-:W-:Y:S01]  /*80d0*/  MOV R150, R200 ;  /* 0x000000c800967202 */ /* 0x000fe20000000f00 */
[----:B------:R-:W-:-:S02]  /*80e0*/  FMUL.FTZ R59, R59, R3 ;  /* 0x000000033b3b7220 */ /* 0x000fc40000410000 */
[----:B------:R-:W-:Y:S02]  /*80f0*/  IMAD.MOV.U32 R9, RZ, RZ, R178 ;  /* 0x000000ffff097224 */ /* 0x000fe400078e00b2 */
[-C--:B------:R-:W-:Y:S02]  /*8100*/  FMUL.FTZ R60, R60, R8.reuse ;  /* 0x000000083c3c7220 */ /* 0x080fe40000410000 */
[----:B------:R-:W-:Y:S01]  /*8110*/  HMMA.16816.F32.BF16 R240, R4, R22, R156 ;  /* 0x0000001604f0723c */ /* 0x000fe2000004189c */
[----:B------:R-:W3:Y:S01]  /*8120*/  LDSM.16.MT88.4 R20, [R210+0x1a000] ;  /* 0x01a00000d214783b */ /* 0x000ee20000004200 */
[----:B------:R-:W-:Y:S02]  /*8130*/  FMUL.FTZ R61, R61, R8 ;  /* 0x000000083d3d7220 */ /* 0x000fe40000410000 */
[-C--:B------:R-:W-:Y:S02]  /*8140*/  FMUL.FTZ R62, R62, R3.reuse ;  /* 0x000000033e3e7220 */ /* 0x080fe40000410000 */
[----:B------:R-:W-:-:S02]  /*8150*/  FMUL.FTZ R63, R63, R3 ;  /* 0x000000033f3f7220 */ /* 0x000fc40000410000 */
[-C--:B------:R-:W-:Y:S02]  /*8160*/  FMUL.FTZ R64, R64, R8.reuse ;  /* 0x0000000840407220 */ /* 0x080fe40000410000 */
[-C--:B------:R-:W-:Y:S02]  /*8170*/  FMUL.FTZ R65, R65, R8.reuse ;  /* 0x0000000841417220 */ /* 0x080fe40000410000 */
[-C--:B------:R-:W-:Y:S02]  /*8180*/  FMUL.FTZ R66, R66, R3.reuse ;  /* 0x0000000342427220 */ /* 0x080fe40000410000 */
[----:B------:R-:W-:Y:S02]  /*8190*/  FMUL.FTZ R67, R67, R3 ;  /* 0x0000000343437220 */ /* 0x000fe40000410000 */
[-C--:B------:R-:W-:Y:S01]  /*81a0*/  FMUL.FTZ R68, R68, R8.reuse ;  /* 0x0000000844447220 */ /* 0x080fe20000410000 */
[----:B-1----:R-:W-:Y:S01]  /*81b0*/  HMMA.16816.F32.BF16 R204, R4, R16, R160 ;  /* 0x0000001004cc723c */ /* 0x002fe200000418a0 */
[----:B------:R-:W-:-:S02]  /*81c0*/  FMUL.FTZ R69, R69, R8 ;  /* 0x0000000845457220 */ /* 0x000fc40000410000 */
[-C--:B------:R-:W-:Y:S02]  /*81d0*/  FMUL.FTZ R70, R70, R3.reuse ;  /* 0x0000000346467220 */ /* 0x080fe40000410000 */
[-C--:B------:R-:W-:Y:S02]  /*81e0*/  FMUL.FTZ R71, R71, R3.reuse ;  /* 0x0000000347477220 */ /* 0x080fe40000410000 */
[-C--:B------:R-:W-:Y:S01]  /*81f0*/  FMUL.FTZ R72, R72, R8.reuse ;  /* 0x0000000848487220 */ /* 0x080fe20000410000 */
[----:B------:R-:W-:Y:S01]  /*8200*/  HMMA.16816.F32.BF16 R200, R4, R18, R164 ;  /* 0x0000001204c8723c */ /* 0x000fe200000418a4 */
[----:B------:R-:W1:Y:S01]  /*8210*/  LDSM.16.MT88.4 R16, [R212+0x1a000] ;  /* 0x01a00000d410783b */ /* 0x000e620000004200 */
[----:B------:R-:W-:Y:S02]  /*8220*/  FMUL.FTZ R73, R73, R8 ;  /* 0x0000000849497220 */ /* 0x000fe40000410000 */
[-C--:B------:R-:W-:Y:S02]  /*8230*/  FMUL.FTZ R74, R74, R3.reuse ;  /* 0x000000034a4a7220 */ /* 0x080fe40000410000 */
        /* <DEDUP_REMOVED lines=10> */
[----:B------:R-:W-:Y:S01]  /*82e0*/  FMUL.FTZ R82, R82, R3 ;  /* 0x0000000352527220 */ /* 0x000fe20000410000 */
[----:B------:R-:W-:Y:S01]  /*82f0*/  MOV R43, R173 ;  /* 0x000000ad002b7202 */ /* 0x000fe20000000f00 */
[C---:B---3--:R-:W-:Y:S01]  /*8300*/  HMMA.16816.F32.BF16 R184, R4.reuse, R22, R48 ;  /* 0x0000001604b8723c */ /* 0x048fe20000041830 */
[----:B------:R-:W-:Y:S02]  /*8310*/  FMUL.FTZ R83, R83, R3 ;  /* 0x0000000353537220 */ /* 0x000fe40000410000 */
[-C--:B------:R-:W-:Y:S02]  /*8320*/  FMUL.FTZ R84, R84, R8.reuse ;  /* 0x0000000854547220 */ /* 0x080fe40000410000 */
[----:B------:R-:W-:Y:S02]  /*8330*/  FMUL.FTZ R85, R85, R8 ;  /* 0x0000000855557220 */ /* 0x000fe40000410000 */
[----:B------:R-:W-:Y:S01]  /*8340*/  MOV R51, R179 ;  /* 0x000000b300337202 */ /* 0x000fe20000000f00 */
[C---:B------:R-:W-:Y:S01]  /*8350*/  HMMA.16816.F32.BF16 R188, R4.reuse, R20, R44 ;  /* 0x0000001404bc723c */ /* 0x040fe2000004182c */
[----:B------:R-:W-:Y:S01]  /*8360*/  MOV R50, R177 ;  /* 0x000000b100327202 */ /* 0x000fe20000000f00 */
[----:B------:R-:W3:Y:S01]  /*8370*/  LDSM.16.MT88.4 R20, [R209+0x1c000] ;  /* 0x01c00000d114783b */ /* 0x000ee20000004200 */
[----:B------:R-:W-:Y:S01]  /*8380*/  MOV R49, R183 ;  /* 0x000000b700317202 */ /* 0x000fe20000000f00 */
[-C--:B------:R-:W-:Y:S01]  /*8390*/  FMUL.FTZ R86, R86, R3.reuse ;  /* 0x0000000356567220 */ /* 0x080fe20000410000 */
[----:B------:R-:W-:Y:S01]  /*83a0*/  MOV R48, R176 ;  /* 0x000000b000307202 */ /* 0x000fe20000000f00 */
[----:B------:R-:W-:Y:S01]  /*83b0*/  FMUL.FTZ R87, R87, R3 ;  /* 0x0000000357577220 */ /* 0x000fe20000410000 */
[----:B------:R-:W-:Y:S01]  /*83c0*/  MOV R47, R141 ;  /* 0x0000008d002f7202 */ /* 0x000fe20000000f00 */
[----:B------:R-:W-:Y:S01]  /*83d0*/  IMAD.MOV.U32 R46, RZ, RZ, R142 ;  /* 0x000000ffff2e7224 */ /* 0x000fe200078e008e */
[----:B-1----:R-:W-:Y:S01]  /*83e0*/  HMMA.16816.F32.BF16 R180, R4, R16, R52 ;  /* 0x0000001004b4723c */ /* 0x002fe20000041834 */
[----:B------:R-:W-:Y:S01]  /*83f0*/  MOV R45, R143 ;  /* 0x0000008f002d7202 */ /* 0x000fe20000000f00 */
[----:B------:R-:W-:Y:S01]  /*8400*/  FMUL.FTZ R88, R88, R8 ;  /* 0x0000000858587220 */ /* 0x000fe20000410000 */
[----:B------:R-:W-:Y:S01]  /*8410*/  MOV R44, R132 ;  /* 0x00000084002c7202 */ /* 0x000fe20000000f00 */
[----:B------:R-:W-:-:S02]  /*8420*/  FMUL.FTZ R89, R89, R8 ;  /* 0x0000000859597220 */ /* 0x000fc40000410000 */
[----:B------:R-:W-:Y:S01]  /*8430*/  FMUL.FTZ R90, R90, R3 ;  /* 0x000000035a5a7220 */ /* 0x000fe20000410000 */
[----:B------:R-:W-:Y:S01]  /*8440*/  MOV R55, R10 ;  /* 0x0000000a00377202 */ /* 0x000fe20000000f00 */
[C---:B------:R-:W-:Y:S01]  /*8450*/  HMMA.16816.F32.BF16 R176, R4.reuse, R18, R56 ;  /* 0x0000001204b0723c */ /* 0x040fe20000041838 */
[----:B------:R-:W1:Y:S01]  /*8460*/  LDSM.16.MT88.4 R16, [R210+0x1c000] ;  /* 0x01c00000d210783b */ /* 0x000e620000004200 */
[----:B------:R-:W-:Y:S01]  /*8470*/  IMAD.MOV.U32 R53, RZ, RZ, R174 ;  /* 0x000000ffff357224 */ /* 0x000fe200078e00ae */
[----:B------:R-:W-:Y:S01]  /*8480*/  MOV R10, R175 ;  /* 0x000000af000a7202 */ /* 0x000fe20000000f00 */
[----:B------:R-:W-:Y:S01]  /*8490*/  FMUL.FTZ R91, R91, R3 ;  /* 0x000000035b5b7220 */ /* 0x000fe20000410000 */
[----:B------:R-:W-:Y:S01]  /*84a0*/  MOV R52, R172 ;  /* 0x000000ac00347202 */ /* 0x000fe20000000f00 */
[----:B------:R-:W-:Y:S01]  /*84b0*/  FMUL.FTZ R92, R92, R8 ;  /* 0x000000085c5c7220 */ /* 0x000fe20000410000 */
[----:B------:R-:W-:Y:S01]  /*84c0*/  MOV R59, R150 ;  /* 0x00000096003b7202 */ /* 0x000fe20000000f00 */
[----:B------:R-:W-:Y:S01]  /*84d0*/  IMAD.MOV.U32 R58, RZ, RZ, R151 ;  /* 0x000000ffff3a7224 */ /* 0x000fe200078e0097 */
[C---:B--2---:R-:W-:Y:S01]  /*84e0*/  HMMA.16816.F32.BF16 R156, R4.reuse, R14, R64 ;  /* 0x0000000e049c723c */ /* 0x044fe20000041840 */
[----:B------:R-:W-:Y:S01]  /*84f0*/  MOV R54, R9 ;  /* 0x0000000900367202 */ /* 0x000fe20000000f00 */
[----:B------:R-:W-:Y:S01]  /*8500*/  FFMA.FTZ R9, R134, c[0x0][0x23c], -R2 ;  /* 0x00008f0086097a23 */ /* 0x000fe20000010802 */
[----:B------:R-:W-:Y:S01]  /*8510*/  MOV R57, R24 ;  /* 0x0000001800397202 */ /* 0x000fe20000000f00 */
[----:B------:R-:W-:Y:S01]  /*8520*/  FMUL.FTZ R93, R93, R8 ;  /* 0x000000085d5d7220 */ /* 0x000fe20000410000 */
[----:B------:R-:W-:Y:S01]  /*8530*/  MOV R56, R25 ;  /* 0x0000001900387202 */ /* 0x000fe20000000f00 */
[----:B------:R2:W-:Y:S01]  /*8540*/  MUFU.EX2 R42, R9 ;  /* 0x00000009002a7308 */ /* 0x0005e20000000800 */
[-C--:B------:R-:W-:Y:S01]  /*8550*/  FMUL.FTZ R94, R94, R3.reuse ;  /* 0x000000035e5e7220 */ /* 0x080fe20000410000 */
[----:B------:R-:W-:Y:S01]  /*8560*/  HMMA.16816.F32.BF16 R148, R4, R12, R60 ;  /* 0x0000000c0494723c */ /* 0x000fe2000004183c */
[----:B------:R-:W4:Y:S01]  /*8570*/  LDSM.16.MT88.4 R12, [R212+0x1c000] ;  /* 0x01c00000d40c783b */ /* 0x000f220000004200 */
[----:B------:R-:W-:-:S02]  /*8580*/  FMUL.FTZ R95, R95, R3 ;  /* 0x000000035f5f7220 */ /* 0x000fc40000410000 */
[-C--:B------:R-:W-:Y:S01]  /*8590*/  FMUL.FTZ R96, R96, R8.reuse ;  /* 0x0000000860607220 */ /* 0x080fe20000410000 */
[----:B------:R-:W-:Y:S01]  /*85a0*/  LDSM.16.MT88.4 R24, [R210+0x18800] ;  /* 0x01880000d218783b */ /* 0x000fe20000004200 */
[----:B------:R-:W-:Y:S01]  /*85b0*/  FMUL.FTZ R97, R97, R8 ;  /* 0x0000000861617220 */ /* 0x000fe20000410000 */
[----:B------:R-:W-:Y:S01]  /*85c0*/  MOV R63, R140 ;  /* 0x0000008c003f7202 */ /* 0x000fe20000000f00 */
[C---:B---3--:R-:W-:Y:S01]  /*85d0*/  HMMA.16816.F32.BF16 R160, R4.reuse, R20, R68 ;  /* 0x0000001404a0723c */ /* 0x048fe20000041844 */
[-C--:B------:R-:W-:Y:S02]  /*85e0*/  FMUL.FTZ R98, R98, R3.reuse ;  /* 0x0000000362627220 */ /* 0x080fe40000410000 */
[-C--:B------:R-:W-:Y:S02]  /*85f0*/  FMUL.FTZ R99, R99, R3.reuse ;  /* 0x0000000363637220 */ /* 0x080fe40000410000 */
[-C--:B------:R-:W-:Y:S02]  /*8600*/  FMUL.FTZ R100, R100, R8.reuse ;  /* 0x0000000864647220 */ /* 0x080fe40000410000 */
[----:B--2---:R-:W-:Y:S01]  /*8610*/  FFMA.FTZ R9, R32, c[0x0][0x23c], -R2 ;  /* 0x00008f0020097a23 */ /* 0x004fe20000010802 */
[C---:B------:R-:W-:Y:S01]  /*8620*/  HMMA.16816.F32.BF16 R164, R4.reuse, R22, R72 ;  /* 0x0000001604a4723c */ /* 0x040fe20000041848 */
[----:B------:R-:W2:Y:S01]  /*8630*/  LDSM.16.MT88.4 R20, [R211+0x1c000] ;  /* 0x01c00000d314783b */ /* 0x000ea20000004200 */
[----:B------:R-:W-:Y:S01]  /*8640*/  FMUL.FTZ R101, R101, R8 ;  /* 0x0000000865657220 */ /* 0x000fe20000410000 */
[----:B------:R3:W5:Y:S01]  /*8650*/  MUFU.EX2 R40, R9 ;  /* 0x0000000900287308 */ /* 0x0007620000000800 */
[----:B------:R-:W-:Y:S01]  /*8660*/  FMUL.FTZ R102, R102, R3 ;  /* 0x0000000366667220 */ /* 0x000fe20000410000 */
[----:B------:R-:W-:Y:S01]  /*8670*/  MOV R70, R53 ;  /* 0x0000003500467202 */ /* 0x000fe20000000f00 */
[----:B------:R-:W-:Y:S01]  /*8680*/  FMUL.FTZ R103, R103, R3 ;  /* 0x0000000367677220 */ /* 0x000fe20000410000 */
[----:B------:R-:W-:Y:S01]  /*8690*/  MOV R69, R54 ;  /* 0x0000003600457202 */ /* 0x000fe20000000f00 */
[----:B-1----:R-:W-:Y:S01]  /*86a0*/  HMMA.16816.F32.BF16 R172, R4, R16, R76 ;  /* 0x0000001004ac723c */ /* 0x002fe2000004184c */
[----:B------:R-:W-:Y:S01]  /*86b0*/  FMUL.FTZ R104, R104, R8 ;  /* 0x0000000868687220 */ /* 0x000fe20000410000 */
[----:B------:R-:W-:Y:S01]  /*86c0*/  MOV R72, R50 ;  /* 0x0000003200487202 */ /* 0x000fe20000000f00 */
[----:B------:R-:W-:Y:S01]  /*86d0*/  FMUL.FTZ R105, R105, R8 ;  /* 0x0000000869697220 */ /* 0x000fe20000410000 */
[----:B------:R-:W-:Y:S01]  /*86e0*/  MOV R73, R51 ;  /* 0x0000003300497202 */ /* 0x000fe20000000f00 */
[----:B------:R-:W-:-:S02]  /*86f0*/  FMUL.FTZ R106, R106, R3 ;  /* 0x000000036a6a7220 */ /* 0x000fc40000410000 */
[----:B------:R-:W-:Y:S01]  /*8700*/  FMUL.FTZ R107, R107, R3 ;  /* 0x000000036b6b7220 */ /* 0x000fe20000410000 */
[C---:B------:R-:W-:Y:S01]  /*8710*/  HMMA.16816.F32.BF16 R140, R4.reuse, R18, R80 ;  /* 0x00000012048c723c */ /* 0x040fe20000041850 */
[----:B------:R-:W1:Y:S01]  /*8720*/  LDSM.16.MT88.4 R16, [R209+0x1e000] ;  /* 0x01e00000d110783b */ /* 0x000e620000004200 */
[----:B------:R-:W-:Y:S01]  /*8730*/  FMUL.FTZ R108, R108, R8 ;  /* 0x000000086c6c7220 */ /* 0x000fe20000410000 */
[----:B------:R-:W-:Y:S01]  /*8740*/  MOV R76, R57 ;  /* 0x00000039004c7202 */ /* 0x000fe20000000f00 */
[----:B---3--:R-:W-:Y:S01]  /*8750*/  FFMA.FTZ R9, R135, c[0x0][0x23c], -R2 ;  /* 0x00008f0087097a23 */ /* 0x008fe20000010802 */
[----:B------:R-:W-:Y:S01]  /*8760*/  MOV R77, R58 ;  /* 0x0000003a004d7202 */ /* 0x000fe20000000f00 */
[----:B------:R-:W-:Y:S01]  /*8770*/  FMUL.FTZ R109, R109, R8 ;  /* 0x000000086d6d7220 */ /* 0x000fe20000410000 */
[----:B------:R-:W-:Y:S01]  /*8780*/  MOV R78, R59 ;  /* 0x0000003b004e7202 */ /* 0x000fe20000000f00 */
[----:B------:R3:W-:Y:S01]  /*8790*/  MUFU.EX2 R75, R9 ;  /* 0x00000009004b7308 */ /* 0x0007e20000000800 */
[----:B----4-:R-:W-:Y:S01]  /*87a0*/  HMMA.16816.F32.BF16 R80, R4, R12, R84 ;  /* 0x0000000c0450723c */ /* 0x010fe20000041854 */
[-C--:B------:R-:W-:Y:S01]  /*87b0*/  FMUL.FTZ R110, R110, R3.reuse ;  /* 0x000000036e6e7220 */ /* 0x080fe20000410000 */
[----:B------:R-:W-:Y:S01]  /*87c0*/  MOV R79, R48 ;  /* 0x00000030004f7202 */ /* 0x000fe20000000f00 */
[----:B------:R-:W-:-:S02]  /*87d0*/  FMUL.FTZ R111, R111, R3 ;  /* 0x000000036f6f7220 */ /* 0x000fc40000410000 */
[-C--:B------:R-:W-:Y:S02]  /*87e0*/  FMUL.FTZ R112, R112, R8.reuse ;  /* 0x0000000870707220 */ /* 0x080fe40000410000 */
[----:B------:R-:W-:Y:S01]  /*87f0*/  FMUL.FTZ R113, R113, R8 ;  /* 0x0000000871717220 */ /* 0x000fe20000410000 */
[C---:B------:R-:W-:Y:S01]  /*8800*/  HMMA.16816.F32.BF16 R64, R4.reuse, R14, R88 ;  /* 0x0000000e0440723c */ /* 0x040fe20000041858 */
[----:B------:R-:W4:Y:S01]  /*8810*/  LDSM.16.MT88.4 R12, [R210+0x1e000] ;  /* 0x01e00000d20c783b */ /* 0x000f220000004200 */
[-C--:B------:R-:W-:Y:S01]  /*8820*/  FMUL.FTZ R114, R114, R3.reuse ;  /* 0x0000000372727220 */ /* 0x080fe20000410000 */
[----:B------:R-:W-:Y:S01]  /*8830*/  MOV R85, R44 ;  /* 0x0000002c00557202 */ /* 0x000fe20000000f00 */
[----:B------:R-:W-:Y:S01]  /*8840*/  FMUL.FTZ R115, R115, R3 ;  /* 0x0000000373737220 */ /* 0x000fe20000410000 */
[----:B------:R-:W-:Y:S01]  /*8850*/  MOV R84, R47 ;  /* 0x0000002f00547202 */ /* 0x000fe20000000f00 */
[----:B------:R-:W-:Y:S01]  /*8860*/  FMUL.FTZ R116, R116, R8 ;  /* 0x0000000874747220 */ /* 0x000fe20000410000 */
[----:B------:R-:W-:Y:S01]  /*8870*/  MOV R90, R45 ;  /* 0x0000002d005a7202 */ /* 0x000fe20000000f00 */
[----:B--2---:R-:W-:Y:S01]  /*8880*/  HMMA.16816.F32.BF16 R92, R4, R20, R92 ;  /* 0x00000014045c723c */ /* 0x004fe2000004185c */
[----:B---3--:R-:W-:Y:S01]  /*8890*/  FFMA.FTZ R9, R33, c[0x0][0x23c], -R2 ;  /* 0x00008f0021097a23 */ /* 0x008fe20000010802 */
[----:B------:R-:W-:Y:S01]  /*88a0*/  MOV R91, R46 ;  /* 0x0000002e005b7202 */ /* 0x000fe20000000f00 */
[----:B------:R-:W-:Y:S01]  /*88b0*/  FMUL.FTZ R117, R117, R8 ;  /* 0x0000000875757220 */ /* 0x000fe20000410000 */
[----:B------:R-:W-:Y:S01]  /*88c0*/  MOV R87, R56 ;  /* 0x0000003800577202 */ /* 0x000fe20000000f00 */
[----:B------:R2:W-:Y:S01]  /*88d0*/  MUFU.EX2 R71, R9 ;  /* 0x0000000900477308 */ /* 0x0005e20000000800 */
[----:B------:R-:W-:-:S02]  /*88e0*/  FMUL.FTZ R118, R118, R3 ;  /* 0x0000000376767220 */ /* 0x000fc40000410000 */
[C---:B------:R-:W-:Y:S01]  /*88f0*/  HMMA.16816.F32.BF16 R96, R4.reuse, R22, R96 ;  /* 0x000000160460723c */ /* 0x040fe20000041860 */
[----:B------:R-:W3:Y:S01]  /*8900*/  LDSM.16.MT88.4 R20, [R212+0x1e000] ;  /* 0x01e00000d414783b */ /* 0x000ee20000004200 */
[-C--:B------:R-:W-:Y:S02]  /*8910*/  FMUL.FTZ R119, R119, R3.reuse ;  /* 0x0000000377777220 */ /* 0x080fe40000410000 */
[-C--:B------:R-:W-:Y:S02]  /*8920*/  FMUL.FTZ R120, R120, R8.reuse ;  /* 0x0000000878787220 */ /* 0x080fe40000410000 */
[----:B------:R-:W-:Y:S02]  /*8930*/  FMUL.FTZ R121, R121, R8 ;  /* 0x0000000879797220 */ /* 0x000fe40000410000 */
[----:B-1----:R-:W-:Y:S01]  /*8940*/  HMMA.16816.F32.BF16 R100, R4, R16, R100 ;  /* 0x000000100464723c */ /* 0x002fe20000041864 */
[-C--:B------:R-:W-:Y:S02]  /*8950*/  FMUL.FTZ R122, R122, R3.reuse ;  /* 0x000000037a7a7220 */ /* 0x080fe40000410000 */
[----:B------:R-:W-:-:S02]  /*8960*/  FMUL.FTZ R123, R123, R3 ;  /* 0x000000037b7b7220 */ /* 0x000fc40000410000 */
[----:B--2---:R-:W-:Y:S02]  /*8970*/  FFMA.FTZ R9, R168, c[0x0][0x23c], -R0 ;  /* 0x00008f00a8097a23 */ /* 0x004fe40000010800 */
[-C--:B------:R-:W-:Y:S01]  /*8980*/  FMUL.FTZ R124, R124, R8.reuse ;  /* 0x000000087c7c7220 */ /* 0x080fe20000410000 */
[C---:B------:R-:W-:Y:S01]  /*8990*/  HMMA.16816.F32.BF16 R104, R4.reuse, R18, R104 ;  /* 0x000000120468723c */ /* 0x040fe20000041868 */
[----:B------:R-:W1:Y:S01]  /*89a0*/  LDSM.16.MT88.4 R16, [R211+0x1e000] ;  /* 0x01e00000d310783b */ /* 0x000e620000004200 */
[----:B------:R2:W-:Y:S01]  /*89b0*/  MUFU.EX2 R41, R9 ;  /* 0x0000000900297308 */ /* 0x0005e20000000800 */
[-C--:B------:R-:W-:Y:S02]  /*89c0*/  FMUL.FTZ R125, R125, R8.reuse ;  /* 0x000000087d7d7220 */ /* 0x080fe40000410000 */
[-C--:B------:R-:W-:Y:S02]  /*89d0*/  FMUL.FTZ R126, R126, R3.reuse ;  /* 0x000000037e7e7220 */ /* 0x080fe40000410000 */
[----:B------:R-:W-:Y:S01]  /*89e0*/  FMUL.FTZ R127, R127, R3 ;  /* 0x000000037f7f7220 */ /* 0x000fe20000410000 */
[----:B----4-:R-:W-:Y:S01]  /*89f0*/  HMMA.16816.F32.BF16 R108, R4, R12, R108 ;  /* 0x0000000c046c723c */ /* 0x010fe2000004186c */
[----:B------:R-:W-:-:S02]  /*8a00*/  FMUL.FTZ R128, R128, R8 ;  /* 0x0000000880807220 */ /* 0x000fc40000410000 */
[----:B------:R-:W-:Y:S02]  /*8a10*/  FMUL.FTZ R129, R129, R8 ;  /* 0x0000000881817220 */ /* 0x000fe40000410000 */
[-C--:B------:R-:W-:Y:S02]  /*8a20*/  FMUL.FTZ R130, R130, R3.reuse ;  /* 0x0000000382827220 */ /* 0x080fe40000410000 */
[----:B------:R-:W-:Y:S01]  /*8a30*/  FMUL.FTZ R131, R131, R3 ;  /* 0x0000000383837220 */ /* 0x000fe20000410000 */
[C---:B------:R-:W-:Y:S01]  /*8a40*/  HMMA.16816.F32.BF16 R112, R4.reuse, R14, R112 ;  /* 0x0000000e0470723c */ /* 0x040fe20000041870 */
[----:B------:R-:W4:Y:S01]  /*8a50*/  LDSM.16.MT88.4 R12, [R209+0x18800] ;  /* 0x01880000d10c783b */ /* 0x000f220000004200 */
[----:B--2---:R-:W-:Y:S02]  /*8a60*/  FFMA.FTZ R9, R169, c[0x0][0x23c], -R0 ;  /* 0x00008f00a9097a23 */ /* 0x004fe40000010800 */
[----:B------:R-:W-:Y:S02]  /*8a70*/  IMAD.MOV.U32 R68, RZ, RZ, R55 ;  /* 0x000000ffff447224 */ /* 0x000fe400078e0037 */
[----:B------:R2:W1:Y:S01]  /*8a80*/  MUFU.EX2 R60, R9 ;  /* 0x00000009003c7308 */ /* 0x0004620000000800 */
[----:B------:R-:W-:Y:S01]  /*8a90*/  IMAD.MOV.U32 R74, RZ, RZ, R49 ;  /* 0x000000ffff4a7224 */ /* 0x000fe200078e0031 */
[----:B---3--:R-:W-:Y:S01]  /*8aa0*/  HMMA.16816.F32.BF16 R116, R4, R20, R116 ;  /* 0x000000140474723c */ /* 0x008fe20000041874 */
[----:B------:R-:W-:-:S07]  /*8ab0*/  IMAD.MOV.U32 R86, RZ, RZ, R63 ;  /* 0x000000ffff567224 */ /* 0x000fce00078e003f */
[----:B------:R-:W-:Y:S01]  /*8ac0*/  HMMA.16816.F32.BF16 R120, R4, R22, R120 ;  /* 0x000000160478723c */ /* 0x000fe20000041878 */
[----:B------:R-:W3:Y:S01]  /*8ad0*/  LDSM.16.MT88.4 R20, [R212+0x18800] ;  /* 0x01880000d414783b */ /* 0x000ee20000004200 */
[----:B--2---:R-:W-:-:S06]  /*8ae0*/  FFMA.FTZ R9, R34, c[0x0][0x23c], -R0 ;  /* 0x00008f0022097a23 */ /* 0x004fcc0000010800 */
[C---:B-1----:R-:W-:Y:S01]  /*8af0*/  HMMA.16816.F32.BF16 R124, R4.reuse, R16, R124 ;  /* 0x00000010047c723c */ /* 0x042fe2000004187c */
[----:B------:R1:W-:Y:S07]  /*8b00*/  MUFU.EX2 R132, R9 ;  /* 0x0000000900847308 */ /* 0x0003ee0000000800 */
[----:B------:R-:W-:Y:S01]  /*8b10*/  HMMA.16816.F32.BF16 R128, R4, R18, R128 ;  /* 0x000000120480723c */ /* 0x000fe20000041880 */
[----:B------:R-:W2:Y:S06]  /*8b20*/  LDSM.16.MT88.4 R16, [R211+0x18800] ;  /* 0x01880000d310783b */ /* 0x000eac0000004200 */
[----:B-----5:R-:W-:-:S02]  /*8b30*/  F2FP.BF16.PACK_AB R4, R40, R42 ;  /* 0x0000002a2804723e */ /* 0x020fc400000010ff */
[----:B------:R-:W-:Y:S01]  /*8b40*/  F2FP.BF16.PACK_AB R5, R60, R41 ;  /* 0x000000293c05723e */ /* 0x000fe200000010ff */
[----:B-1----:R-:W-:Y:S01]  /*8b50*/  FFMA.FTZ R9, R35, c[0x0][0x23c], -R0 ;  /* 0x00008f0023097a23 */ /* 0x002fe20000010800 */
[----:B------:R-:W-:Y:S01]  /*8b60*/  F2FP.BF16.PACK_AB R6, R71, R75 ;  /* 0x0000004b4706723e */ /* 0x000fe200000010ff */
[----:B------:R-:W-:Y:S02]  /*8b70*/  LDSM.16.MT88.4 R32, [R210+0x1e800] ;  /* 0x01e80000d220783b */ /* 0x000fe40000004200 */
[----:B------:R-:W1:Y:S02]  /*8b80*/  MUFU.EX2 R89, R9 ;  /* 0x0000000900597308 */ /* 0x000e640000000800 */
[----:B-1----:R-:W-:Y:S01]  /*8b90*/  F2FP.BF16.PACK_AB R7, R89, R132 ;  /* 0x000000845907723e */ /* 0x002fe200000010ff */
[----:B------:R-:W-:-:S05]  /*8ba0*/  FFMA.FTZ R9, R251, c[0x0][0x23c], -R2 ;  /* 0x00008f00fb097a23 */ /* 0x000fca0000010802 */
[----:B------:R1:W-:Y:S01]  /*8bb0*/  MUFU.EX2 R251, R9 ;  /* 0x0000000900fb7308 */ /* 0x0003e20000000800 */
[C---:B----4-:R-:W-:Y:S08]  /*8bc0*/  HMMA.16816.F32.BF16 R136, R4.reuse, R12, R136 ;  /* 0x0000000c0488723c */ /* 0x050ff00000041888 */
[----:B------:R-:W-:Y:S01]  /*8bd0*/  HMMA.16816.F32.BF16 R36, R4, R14, R244 ;  /* 0x0000000e0424723c */ /* 0x000fe200000418f4 */
[----:B------:R-:W4:Y:S01]  /*8be0*/  LDSM.16.MT88.4 R12, [R209+0x1a800] ;  /* 0x01a80000d10c783b */ /* 0x000f220000004200 */
[----:B-1----:R-:W-:-:S05]  /*8bf0*/  FFMA.FTZ R9, R249, c[0x0][0x23c], -R2 ;  /* 0x00008f00f9097a23 */ /* 0x002fca0000010802 */
[----:B------:R-:W-:Y:S01]  /*8c00*/  MOV R244, R52 ;  /* 0x0000003400f47202 */ /* 0x000fe20000000f00 */
[C---:B------:R-:W-:Y:S01]  /*8c10*/  HMMA.16816.F32.BF16 R44, R4.reuse, R26, R28 ;  /* 0x0000001a042c723c */ /* 0x040fe2000004181c */
[----:B------:R-:W1:Y:S01]  /*8c20*/  LDSM.16.MT88.4 R28, [R210+0x1a800] ;  /* 0x01a80000d21c783b */ /* 0x000e620000004200 */
[----:B------:R5:W1:Y:S06]  /*8c30*/  MUFU.EX2 R247, R9 ;  /* 0x0000000900f77308 */ /* 0x000a6c0000000800 */
[C---:B---3--:R-:W-:Y:S07]  /*8c40*/  HMMA.16816.F32.BF16 R52, R4.reuse, R22, R240 ;  /* 0x000000160434723c */ /* 0x048fee00000418f0 */
[----:B------:R-:W-:Y:S01]  /*8c50*/  MOV R242, R60 ;  /* 0x0000003c00f27202 */ /* 0x000fe20000000f00 */
[----:B--2---:R-:W-:Y:S01]  /*8c60*/  HMMA.16816.F32.BF16 R48, R4, R16, R204 ;  /* 0x000000100430723c */ /* 0x004fe200000418cc */
[----:B------:R-:W-:Y:S01]  /*8c70*/  MOV R240, R71 ;  /* 0x0000004700f07202 */ /* 0x000fe20000000f00 */
[----:B-----5:R-:W-:Y:S01]  /*8c80*/  FFMA.FTZ R9, R250, c[0x0][0x23c], -R2 ;  /* 0x00008f00fa097a23 */ /* 0x020fe20000010802 */
[----:B------:R-:W-:-:S02]  /*8c90*/  MOV R241, R132 ;  /* 0x0000008400f17202 */ /* 0x000fc40000000f00 */
[----:B------:R-:W-:Y:S01]  /*8ca0*/  MOV R243, R170 ;  /* 0x000000aa00f37202 */ /* 0x000fe20000000f00 */
[----:B------:R2:W-:Y:S01]  /*8cb0*/  MUFU.EX2 R246, R9 ;  /* 0x0000000900f67308 */ /* 0x0005e20000000800 */
[----:B------:R-:W-:Y:S01]  /*8cc0*/  IMAD.MOV.U32 R205, RZ, RZ, R43 ;  /* 0x000000ffffcd7224 */ /* 0x000fe200078e002b */
[C---:B------:R-:W-:Y:S01]  /*8cd0*/  HMMA.16816.F32.BF16 R56, R4.reuse, R18, R200 ;  /* 0x000000120438723c */ /* 0x040fe200000418c8 */
[----:B------:R-:W-:Y:S01]  /*8ce0*/  MOV R204, R77 ;  /* 0x0000004d00cc7202 */ /* 0x000fe20000000f00 */
[----:B------:R-:W-:Y:S01]  /*8cf0*/  LDSM.16.MT88.4 R16, [R211+0x1c800] ;  /* 0x01c80000d310783b */ /* 0x000fe20000004200 */
[----:B------:R-:W-:Y:S02]  /*8d00*/  MOV R207, R78 ;  /* 0x0000004e00cf7202 */ /* 0x000fe40000000f00 */
[----:B------:R-:W-:Y:S02]  /*8d10*/  MOV R206, R73 ;  /* 0x0000004900ce7202 */ /* 0x000fe40000000f00 */
[----:B------:R-:W-:Y:S01]  /*8d20*/  MOV R202, R40 ;  /* 0x0000002800ca7202 */ /* 0x000fe20000000f00 */
[----:B------:R-:W-:Y:S01]  /*8d30*/  HMMA.16816.F32.BF16 R144, R4, R24, R144 ;  /* 0x000000180490723c */ /* 0x000fe20000041890 */
[----:B------:R-:W-:Y:S01]  /*8d40*/  MOV R201, R41 ;  /* 0x0000002900c97202 */ /* 0x000fe20000000f00 */
[----:B------:R-:W3:Y:S01]  /*8d50*/  LDSM.16.MT88.4 R24, [R212+0x1a800] ;  /* 0x01a80000d418783b */ /* 0x000ee20000004200 */
[----:B------:R-:W-:-:S02]  /*8d60*/  MOV R200, R42 ;  /* 0x0000002a00c87202 */ /* 0x000fc40000000f00 */
[----:B------:R-:W-:Y:S01]  /*8d70*/  MOV R203, R75 ;  /* 0x0000004b00cb7202 */ /* 0x000fe20000000f00 */
[----:B--2---:R-:W-:Y:S02]  /*8d80*/  FFMA.FTZ R9, R248, c[0x0][0x23c], -R2 ;  /* 0x00008f00f8097a23 */ /* 0x004fe40000010802 */
[C---:B----4-:R-:W-:Y:S02]  /*8d90*/  HMMA.16816.F32.BF16 R40, R4.reuse, R12, R196 ;  /* 0x0000000c0428723c */ /* 0x050fe400000418c4 */
[----:B------:R2:W-:Y:S05]  /*8da0*/  MUFU.EX2 R245, R9 ;  /* 0x0000000900f57308 */ /* 0x0005ea0000000800 */
[----:B------:R-:W-:Y:S01]  /*8db0*/  MOV R199, R90 ;  /* 0x0000005a00c77202 */ /* 0x000fe20000000f00 */
[----:B------:R-:W-:Y:S01]  /*8dc0*/  HMMA.16816.F32.BF16 R60, R4, R14, R192 ;  /* 0x0000000e043c723c */ /* 0x000fe200000418c0 */
[----:B------:R-:W4:Y:S01]  /*8dd0*/  LDSM.16.MT88.4 R12, [R209+0x1c800] ;  /* 0x01c80000d10c783b */ /* 0x000f220000004200 */
[----:B------:R-:W-:-:S02]  /*8de0*/  MOV R198, R91 ;  /* 0x0000005b00c67202 */ /* 0x000fc40000000f00 */
[----:B------:R-:W-:Y:S02]  /*8df0*/  MOV R197, R84 ;  /* 0x0000005400c57202 */ /* 0x000fe40000000f00 */
[----:B------:R-:W-:Y:S01]  /*8e00*/  MOV R196, R85 ;  /* 0x0000005500c47202 */ /* 0x000fe20000000f00 */
[----:B------:R-:W-:Y:S01]  /*8e10*/  IMAD.MOV.U32 R194, RZ, RZ, R68 ;  /* 0x000000ffffc27224 */ /* 0x000fe200078e0044 */
[----:B------:R-:W-:Y:S01]  /*8e20*/  MOV R193, R69 ;  /* 0x0000004500c17202 */ /* 0x000fe20000000f00 */
[----:B------:R-:W-:Y:S01]  /*8e30*/  HMMA.16816.F32.BF16 R152, R4, R20, R152 ;  /* 0x000000140498723c */ /* 0x000fe20000041898 */
[----:B------:R-:W-:Y:S01]  /*8e40*/  MOV R192, R70 ;  /* 0x0000004600c07202 */ /* 0x000fe20000000f00 */
[----:B------:R-:W5:Y:S01]  /*8e50*/  LDSM.16.MT88.4 R20, [R211+0x1a800] ;  /* 0x01a80000d314783b */ /* 0x000f620000004200 */
[----:B------:R-:W-:Y:S02]  /*8e60*/  MOV R195, R89 ;  /* 0x0000005900c37202 */ /* 0x000fe40000000f00 */
[----:B------:R-:W-:-:S02]  /*8e70*/  MOV R249, R197 ;  /* 0x000000c500f97202 */ /* 0x000fc40000000f00 */
[----:B------:R-:W-:Y:S01]  /*8e80*/  MOV R250, R199 ;  /* 0x000000c700fa7202 */ /* 0x000fe20000000f00 */
[C---:B-1----:R-:W-:Y:S07]  /*8e90*/  HMMA.16816.F32.BF16 R68, R4.reuse, R28, R188 ;  /* 0x0000001c0444723c */ /* 0x042fee00000418bc */
[----:B------:R-:W-:Y:S01]  /*8ea0*/  IMAD.MOV.U32 R191, RZ, RZ, R76 ;  /* 0x000000ffffbf7224 */ /* 0x000fe200078e004c */
[----:B------:R-:W-:Y:S01]  /*8eb0*/  MOV R188, R79 ;  /* 0x0000004f00bc7202 */ /* 0x000fe20000000f00 */
[----:B---3--:R-:W-:Y:S01]  /*8ec0*/  HMMA.16816.F32.BF16 R88, R4, R26, R176 ;  /* 0x0000001a0458723c */ /* 0x008fe200000418b0 */
[----:B------:R-:W-:-:S02]  /*8ed0*/  MOV R189, R86 ;  /* 0x0000005600bd7202 */ /* 0x000fc40000000f00 */
[----:B------:R-:W-:-:S05]  /*8ee0*/  MOV R190, R87 ;  /* 0x0000005700be7202 */ /* 0x000fca0000000f00 */
[C---:B------:R-:W-:Y:S01]  /*8ef0*/  HMMA.16816.F32.BF16 R76, R4.reuse, R30, R184 ;  /* 0x0000001e044c723c */ /* 0x040fe200000418b8 */
[----:B------:R-:W1:Y:S06]  /*8f00*/  LDSM.16.MT88.4 R28, [R210+0x1c800] ;  /* 0x01c80000d21c783b */ /* 0x000e6c0000004200 */
[----:B------:R-:W-:Y:S01]  /*8f10*/  MOV R184, R171 ;  /* 0x000000ab00b87202 */ /* 0x000fe20000000f00 */
[----:B------:R-:W-:Y:S01]  /*8f20*/  HMMA.16816.F32.BF16 R84, R4, R24, R180 ;  /* 0x000000180454723c */ /* 0x000fe200000418b4 */
[----:B------:R-:W3:Y:S01]  /*8f30*/  LDSM.16.MT88.4 R24, [R212+0x1c800] ;  /* 0x01c80000d418783b */ /* 0x000ee20000004200 */
[----:B------:R-:W-:Y:S01]  /*8f40*/  MOV R185, R133 ;  /* 0x0000008500b97202 */ /* 0x000fe20000000f00 */
[----:B------:R-:W-:Y:S01]  /*8f50*/  IMAD.MOV.U32 R186, RZ, RZ, R74 ;  /* 0x000000ffffba7224 */ /* 0x000fe200078e004a */
[----:B------:R-:W-:Y:S01]  /*8f60*/  MOV R187, R72 ;  /* 0x0000004800bb7202 */ /* 0x000fe20000000f00 */
[----:B--2---:R-:W-:-:S02]  /*8f70*/  FFMA.FTZ R9, R184, c[0x0][0x23c], -R0 ;  /* 0x00008f00b8097a23 */ /* 0x004fc40000010800 */
[----:B------:R-:W-:Y:S01]  /*8f80*/  IMAD.MOV.U32 R184, RZ, RZ, R185 ;  /* 0x000000ffffb87224 */ /* 0x000fe200078e00b9 */
[C---:B----4-:R-:W-:Y:S01]  /*8f90*/  HMMA.16816.F32.BF16 R160, R4.reuse, R12, R160 ;  /* 0x0000000c04a0723c */ /* 0x050fe200000418a0 */
[----:B------:R-:W-:Y:S02]  /*8fa0*/  MOV R185, R186 ;  /* 0x000000ba00b97202 */ /* 0x000fe40000000f00 */
[----:B------:R-:W-:Y:S02]  /*8fb0*/  MOV R186, R187 ;  /* 0x000000bb00ba7202 */ /* 0x000fe40000000f00 */
[----:B------:R-:W-:Y:S02]  /*8fc0*/  MOV R187, R188 ;  /* 0x000000bc00bb7202 */ /* 0x000fe40000000f00 */
[----:B------:R-:W-:Y:S01]  /*8fd0*/  MOV R188, R192 ;  /* 0x000000c000bc7202 */ /* 0x000fe20000000f00 */
[----:B------:R-:W-:Y:S01]  /*8fe0*/  HMMA.16816.F32.BF16 R164, R4, R14, R164 ;  /* 0x0000000e04a4723c */ /* 0x000fe200000418a4 */
[----:B------:R-:W2:Y:S01]  /*8ff0*/  LDSM.16.MT88.4 R12, [R209+0x1e800] ;  /* 0x01e80000d10c783b */ /* 0x000ea20000004200 */
[----:B------:R-:W-:Y:S01]  /*9000*/  MOV R192, R193 ;  /* 0x000000c100c07202 */ /* 0x000fe20000000f00 */
[----:B------:R-:W-:Y:S01]  /*9010*/  IMAD.MOV.U32 R193, RZ, RZ, R194 ;  /* 0x000000ffffc17224 */ /* 0x000fe200078e00c2 */
[----:B------:R-:W-:-:S02]  /*9020*/  MOV R194, R195 ;  /* 0x000000c300c27202 */ /* 0x000fc40000000f00 */
[----:B------:R-:W-:Y:S02]  /*9030*/  MOV R195, R200 ;  /* 0x000000c800c37202 */ /* 0x000fe40000000f00 */
[----:B------:R-:W-:Y:S01]  /*9040*/  MOV R200, R201 ;  /* 0x000000c900c87202 */ /* 0x000fe20000000f00 */
[C---:B-----5:R-:W-:Y:S01]  /*9050*/  HMMA.16816.F32.BF16 R72, R4.reuse, R20, R148 ;  /* 0x000000140448723c */ /* 0x060fe20000041894 */
[----:B------:R-:W-:Y:S02]  /*9060*/  MOV R201, R202 ;  /* 0x000000ca00c97202 */ /* 0x000fe40000000f00 */
[----:B------:R-:W-:Y:S01]  /*9070*/  MOV R202, R242 ;  /* 0x000000f200ca7202 */ /* 0x000fe20000000f00 */
[----:B------:R-:W-:Y:S01]  /*9080*/  IMAD.MOV.U32 R242, RZ, RZ, R244 ;  /* 0x000000fffff27224 */ /* 0x000fe200078e00f4 */
[----:B------:R-:W-:Y:S01]  /*9090*/  MOV R179, R185 ;  /* 0x000000b900b37202 */ /* 0x000fe20000000f00 */
[----:B------:R4:W-:Y:S01]  /*90a0*/  MUFU.EX2 R244, R9 ;  /* 0x0000000900f47308 */ /* 0x0009e20000000800 */
[----:B------:R-:W-:Y:S01]  /*90b0*/  MOV R185, R187 ;  /* 0x000000bb00b97202 */ /* 0x000fe20000000f00 */
[----:B-1----:R-:W-:Y:S01]  /*90c0*/  HMMA.16816.F32.BF16 R180, R4, R30, R140 ;  /* 0x0000001e04b4723c */ /* 0x002fe2000004188c */
[----:B------:R-:W-:-:S02]  /*90d0*/  MOV R187, R193 ;  /* 0x000000c100bb7202 */ /* 0x000fc40000000f00 */
[----:B------:R-:W-:Y:S02]  /*90e0*/  MOV R193, R195 ;  /* 0x000000c300c17202 */ /* 0x000fe40000000f00 */
[----:B------:R-:W-:Y:S02]  /*90f0*/  MOV R195, R201 ;  /* 0x000000c900c37202 */ /* 0x000fe40000000f00 */
[----:B------:R-:W-:Y:S01]  /*9100*/  MOV R201, R242 ;  /* 0x000000f200c97202 */ /* 0x000fe20000000f00 */
[----:B------:R-:W-:Y:S01]  /*9110*/  HMMA.16816.F32.BF16 R156, R4, R22, R156 ;  /* 0x00000016049c723c */ /* 0x000fe2000004189c */
[----:B------:R-:W1:Y:S01]  /*9120*/  LDSM.16.MT88.4 R20, [R212+0x1e800] ;  /* 0x01e80000d414783b */ /* 0x000e620000004200 */
[----:B----4-:R-:W-:Y:S01]  /*9130*/  FFMA.FTZ R9, R184, c[0x0][0x23c], -R0 ;  /* 0x00008f00b8097a23 */ /* 0x010fe20000010800 */
[----:B------:R-:W-:-:S05]  /*9140*/  MOV R184, R186 ;  /* 0x000000ba00b87202 */ /* 0x000fca0000000f00 */
[C---:B------:R-:W-:Y:S01]  /*9150*/  HMMA.16816.F32.BF16 R140, R4.reuse, R16, R92 ;  /* 0x00000010048c723c */ /* 0x040fe2000004185c */
[----:B------:R-:W-:Y:S01]  /*9160*/  MOV R186, R192 ;  /* 0x000000c000ba7202 */ /* 0x000fe20000000f00 */
[----:B------:R-:W-:Y:S01]  /*9170*/  IMAD.MOV.U32 R192, RZ, RZ, R194 ;  /* 0x000000ffffc07224 */ /* 0x000fe200078e00c2 */
[----:B------:R-:W-:Y:S02]  /*9180*/  MOV R194, R200 ;  /* 0x000000c800c27202 */ /* 0x000fe40000000f00 */
[----:B------:R-:W-:Y:S01]  /*9190*/  MOV R200, R202 ;  /* 0x000000ca00c87202 */ /* 0x000fe20000000f00 */
[----:B------:R-:W-:Y:S02]  /*91a0*/  IMAD.MOV.U32 R202, RZ, RZ, R243 ;  /* 0x000000ffffca7224 */ /* 0x000fe400078e00f3 */
[C---:B------:R-:W-:Y:S01]  /*91b0*/  HMMA.16816.F32.BF16 R132, R4.reuse, R18, R96 ;  /* 0x000000120484723c */ /* 0x040fe20000041860 */
[----:B------:R-:W4:Y:S01]  /*91c0*/  LDSM.16.MT88.4 R16, [R211+0x1e800] ;  /* 0x01e80000d310783b */ /* 0x000f220000004200 */
[----:B------:R5:W1:Y:S06]  /*91d0*/  MUFU.EX2 R243, R9 ;  /* 0x0000000900f37308 */ /* 0x000a6c0000000800 */
[C---:B---3--:R-:W-:Y:S08]  /*91e0*/  HMMA.16816.F32.BF16 R168, R4.reuse, R24, R80 ;  /* 0x0000001804a8723c */ /* 0x048ff00000041850 */
[----:B--2---:R-:W-:Y:S01]  /*91f0*/  HMMA.16816.F32.BF16 R80, R4, R12, R100 ;  /* 0x0000000c0450723c */ /* 0x004fe20000041864 */
[----:B-----5:R-:W-:Y:S01]  /*9200*/  FFMA.FTZ R9, R252, c[0x0][0x23c], -R0 ;  /* 0x00008f00fc097a23 */ /* 0x020fe20000010800 */
[----:B------:R-:W-:-:S03]  /*9210*/  MOV R252, R188 ;  /* 0x000000bc00fc7202 */ /* 0x000fc60000000f00 */
[----:B------:R2:W-:Y:S03]  /*9220*/  MUFU.EX2 R242, R9 ;  /* 0x0000000900f27308 */ /* 0x0005e60000000800 */
[C---:B------:R-:W-:Y:S01]  /*9230*/  HMMA.16816.F32.BF16 R104, R4.reuse, R14, R104 ;  /* 0x0000000e0468723c */ /* 0x040fe20000041868 */
[----:B------:R-:W3:Y:S07]  /*9240*/  LDSM.16.MT88.4 R12, [R209+0x19000] ;  /* 0x01900000d10c783b */ /* 0x000eee0000004200 */
[----:B------:R-:W-:Y:S01]  /*9250*/  HMMA.16816.F32.BF16 R148, R4, R26, R64 ;  /* 0x0000001a0494723c */ /* 0x000fe20000041840 */
[----:B------:R-:W5:Y:S01]  /*9260*/  LDSM.16.MT88.4 R24, [R210+0x19000] ;  /* 0x01900000d218783b */ /* 0x000f620000004200 */
[----:B--2---:R-:W-:Y:S01]  /*9270*/  FFMA.FTZ R9, R179, c[0x0][0x23c], -R0 ;  /* 0x00008f00b3097a23 */ /* 0x004fe20000010800 */
[----:B------:R-:W-:-:S05]  /*9280*/  MOV R179, R184 ;  /* 0x000000b800b37202 */ /* 0x000fca0000000f00 */
[C---:B------:R-:W-:Y:S01]  /*9290*/  HMMA.16816.F32.BF16 R64, R4.reuse, R32, R108 ;  /* 0x000000200440723c */ /* 0x040fe2000004186c */
[----:B------:R-:W-:Y:S02]  /*92a0*/  MOV R184, R185 ;  /* 0x000000b900b87202 */ /* 0x000fe40000000f00 */
[----:B------:R-:W-:Y:S02]  /*92b0*/  MOV R185, R186 ;  /* 0x000000ba00b97202 */ /* 0x000fe40000000f00 */
[----:B------:R-:W-:Y:S02]  /*92c0*/  MOV R186, R187 ;  /* 0x000000bb00ba7202 */ /* 0x000fe40000000f00 */
[----:B------:R-:W-:Y:S01]  /*92d0*/  MOV R187, R192 ;  /* 0x000000c000bb7202 */ /* 0x000fe20000000f00 */
[----:B------:R-:W-:Y:S01]  /*92e0*/  IMAD.MOV.U32 R192, RZ, RZ, R193 ;  /* 0x000000ffffc07224 */ /* 0x000fe200078e00c1 */
[----:B------:R-:W-:Y:S01]  /*92f0*/  MOV R193, R194 ;  /* 0x000000c200c17202 */ /* 0x000fe20000000f00 */
[----:B------:R-:W-:Y:S01]  /*9300*/  HMMA.16816.F32.BF16 R112, R4, R34, R112 ;  /* 0x000000220470723c */ /* 0x000fe20000041870 */
[----:B------:R-:W-:-:S02]  /*9310*/  MOV R194, R195 ;  /* 0x000000c300c27202 */ /* 0x000fc40000000f00 */
[----:B------:R-:W-:Y:S02]  /*9320*/  MOV R195, R200 ;  /* 0x000000c800c37202 */ /* 0x000fe40000000f00 */
[----:B------:R-:W-:Y:S02]  /*9330*/  MOV R200, R201 ;  /* 0x000000c900c87202 */ /* 0x000fe40000000f00 */
[----:B------:R-:W-:Y:S01]  /*9340*/  MOV R201, R202 ;  /* 0x000000ca00c97202 */ /* 0x000fe20000000f00 */
[----:B------:R-:W-:Y:S01]  /*9350*/  IMAD.MOV.U32 R202, RZ, RZ, R203 ;  /* 0x000000ffffca7224 */ /* 0x000fe200078e00cb */
[----:B------:R-:W-:Y:S01]  /*9360*/  MOV R203, R241 ;  /* 0x000000f100cb7202 */ /* 0x000fe20000000f00 */
[----:B------:R-:W-:Y:S01]  /*9370*/  HMMA.16816.F32.BF16 R172, R4, R28, R172 ;  /* 0x0000001c04ac723c */ /* 0x000fe200000418ac */
[----:B------:R2:W2:Y:S01]  /*9380*/  MUFU.EX2 R241, R9 ;  /* 0x0000000900f17308 */ /* 0x0004a20000000800 */
[----:B------:R-:W-:Y:S01]  /*9390*/  MOV R177, R185 ;  /* 0x000000b900b17202 */ /* 0x000fe20000000f00 */
[----:B------:R-:W-:Y:S01]  /*93a0*/  LDSM.16.MT88.4 R28, [R211+0x1b000] ;  /* 0x01b00000d31c783b */ /* 0x000fe20000004200 */
[----:B------:R-:W-:-:S02]  /*93b0*/  MOV R178, R186 ;  /* 0x000000ba00b27202 */ /* 0x000fc40000000f00 */
[----:B------:R-:W-:Y:S02]  /*93c0*/  MOV R186, R201 ;  /* 0x000000c900ba7202 */ /* 0x000fe40000000f00 */
[----:B-1----:R-:W-:Y:S01]  /*93d0*/  HMMA.16816.F32.BF16 R116, R4, R20, R116 ;  /* 0x000000140474723c */ /* 0x002fe20000041874 */
[----:B------:R-:W-:Y:S02]  /*93e0*/  MOV R185, R203 ;  /* 0x000000cb00b97202 */ /* 0x000fe40000000f00 */
[----:B------:R-:W-:-:S05]  /*93f0*/  MOV R248, R187 ;  /* 0x000000bb00f87202 */ /* 0x000fca0000000f00 */
[----:B------:R-:W-:Y:S01]  /*9400*/  HMMA.16816.F32.BF16 R120, R4, R22, R120 ;  /* 0x000000160478723c */ /* 0x000fe20000041878 */
[----:B------:R-:W-:Y:S01]  /*9410*/  LDSM.16.MT88.4 R20, [R212+0x19000] ;  /* 0x01900000d414783b */ /* 0x000fe20000004200 */
[----:B--2---:R-:W-:-:S05]  /*9420*/  MOV R9, R186 ;  /* 0x000000ba00097202 */ /* 0x004fca0000000f00 */
[----:B------:R-:W-:Y:S01]  /*9430*/  FFMA.FTZ R9, R9, c[0x0][0x23c], -R2 ;  /* 0x00008f0009097a23 */ /* 0x000fe20000010802 */
[C---:B----4-:R-:W-:Y:S08]  /*9440*/  HMMA.16816.F32.BF16 R124, R4.reuse, R16, R124 ;  /* 0x00000010047c723c */ /* 0x050ff0000004187c */
[----:B------:R-:W-:Y:S01]  /*9450*/  HMMA.16816.F32.BF16 R32, R4, R18, R128 ;  /* 0x000000120420723c */ /* 0x000fe20000041880 */
[----:B------:R-:W1:Y:S06]  /*9460*/  LDSM.16.MT88.4 R16, [R211+0x19000] ;  /* 0x01900000d310783b */ /* 0x000e6c0000004200 */
[----:B------:R-:W-:-:S02]  /*9470*/  F2FP.BF16.PACK_AB R4, R247, R251 ;  /* 0x000000fbf704723e */ /* 0x000fc400000010ff */
[----:B------:R-:W-:Y:S02]  /*9480*/  F2FP.BF16.PACK_AB R5, R243, R244 ;  /* 0x000000f4f305723e */ /* 0x000fe400000010ff */
[----:B------:R-:W-:Y:S02]  /*9490*/  F2FP.BF16.PACK_AB R6, R245, R246 ;  /* 0x000000f6f506723e */ /* 0x000fe400000010ff */
[----:B------:R-:W-:Y:S02]  /*94a0*/  F2FP.BF16.PACK_AB R7, R241, R242 ;  /* 0x000000f2f107723e */ /* 0x000fe400000010ff */
[----:B------:R-:W-:Y:S01]  /*94b0*/  MOV R129, R179 ;  /* 0x000000b300817202 */ /* 0x000fe20000000f00 */
[----:B------:R-:W-:Y:S01]  /*94c0*/  IMAD.MOV.U32 R179, RZ, RZ, R192 ;  /* 0x000000ffffb37224 */ /* 0x000fe200078e00c0 */
[----:B------:R-:W-:Y:S02]  /*94d0*/  MOV R192, R193 ;  /* 0x000000c100c07202 */ /* 0x000fe40000000f00 */
[----:B------:R-:W-:Y:S01]  /*94e0*/  MOV R193, R194 ;  /* 0x000000c200c17202 */ /* 0x000fe20000000f00 */
[----:B---3--:R-:W-:Y:S01]  /*94f0*/  HMMA.16816.F32.BF16 R136, R4, R12, R136 ;  /* 0x0000000c0488723c */ /* 0x008fe20000041888 */
[----:B------:R-:W-:-:S02]  /*9500*/  MOV R194, R195 ;  /* 0x000000c300c27202 */ /* 0x000fc40000000f00 */
[----:B------:R-:W-:Y:S01]  /*9510*/  MOV R128, R184 ;  /* 0x000000b800807202 */ /* 0x000fe20000000f00 */
[----:B------:R-:W-:Y:S01]  /*9520*/  IMAD.MOV.U32 R184, RZ, RZ, R202 ;  /* 0x000000ffffb87224 */ /* 0x000fe200078e00ca */
[----:B------:R-:W-:Y:S02]  /*9530*/  MOV R195, R200 ;  /* 0x000000c800c37202 */ /* 0x000fe40000000f00 */
[----:B------:R-:W-:Y:S01]  /*9540*/  MOV R130, R190 ;  /* 0x000000be00827202 */ /* 0x000fe20000000f00 */
[----:B------:R-:W-:Y:S01]  /*9550*/  HMMA.16816.F32.BF16 R36, R4, R14, R36 ;  /* 0x0000000e0424723c */ /* 0x000fe20000041824 */
[----:B------:R-:W2:Y:S01]  /*9560*/  LDSM.16.MT88.4 R12, [R209+0x1b000] ;  /* 0x01b00000d10c783b */ /* 0x000ea20000004200 */
[----:B------:R-:W-:-:S06]  /*9570*/  IMAD.MOV.U32 R131, RZ, RZ, R195 ;  /* 0x000000ffff837224 */ /* 0x000fcc00078e00c3 */
[C---:B-----5:R-:W-:Y:S08]  /*9580*/  HMMA.16816.F32.BF16 R144, R4.reuse, R24, R144 ;  /* 0x000000180490723c */ /* 0x060ff00000041890 */
[C---:B-1----:R-:W-:Y:S07]  /*9590*/  HMMA.16816.F32.BF16 R200, R4.reuse, R16, R48 ;  /* 0x0000001004c8723c */ /* 0x042fee0000041830 */
[----:B------:R-:W-:Y:S01]  /*95a0*/  MOV R49, R196 ;  /* 0x000000c400317202 */ /* 0x000fe20000000f00 */
[----:B------:R-:W-:Y:S01]  /*95b0*/  IMAD.MOV.U32 R48, RZ, RZ, R198 ;  /* 0x000000ffff307224 */ /* 0x000fe200078e00c6 */
[----:B------:R-:W-:Y:S01]  /*95c0*/  HMMA.16816.F32.BF16 R44, R4, R26, R44 ;  /* 0x0000001a042c723c */ /* 0x000fe2000004182c */
[----:B------:R-:W1:Y:S01]  /*95d0*/  LDSM.16.MT88.4 R24, [R210+0x1b000] ;  /* 0x01b00000d218783b */ /* 0x000e620000004200 */
[----:B------:R-:W-:-:S02]  /*95e0*/  MOV R51, R177 ;  /* 0x000000b100337202 */ /* 0x000fc40000000f00 */
[----:B------:R-:W-:-:S04]  /*95f0*/  MOV R50, R178 ;  /* 0x000000b200327202 */ /* 0x000fc80000000f00 */
[C---:B------:R-:W-:Y:S01]  /*9600*/  HMMA.16816.F32.BF16 R196, R4.reuse, R18, R56 ;  /* 0x0000001204c4723c */ /* 0x040fe20000041838 */
[----:B------:R-:W-:Y:S06]  /*9610*/  LDSM.16.MT88.4 R16, [R209+0x1d000] ;  /* 0x01d00000d110783b */ /* 0x000fec0000004200 */
[----:B------:R-:W-:Y:S01]  /*9620*/  MOV R58, R192 ;  /* 0x000000c0003a7202 */ /* 0x000fe20000000f00 */
[----:B------:R-:W-:Y:S01]  /*9630*/  HMMA.16816.F32.BF16 R152, R4, R20, R152 ;  /* 0x000000140498723c */ /* 0x000fe20000041898 */
[----:B------:R-:W-:Y:S02]  /*9640*/  MOV R57, R193 ;  /* 0x000000c100397202 */ /* 0x000fe40000000f00 */
[----:B------:R-:W-:-:S02]  /*9650*/  MOV R56, R194 ;  /* 0x000000c200387202 */ /* 0x000fc40000000f00 */
[----:B------:R-:W-:-:S03]  /*9660*/  MOV R59, R179 ;  /* 0x000000b3003b7202 */ /* 0x000fc60000000f00 */
[C---:B------:R-:W-:Y:S01]  /*9670*/  HMMA.16816.F32.BF16 R52, R4.reuse, R22, R52 ;  /* 0x000000160434723c */ /* 0x040fe20000041834 */
[----:B------:R-:W3:Y:S07]  /*9680*/  LDSM.16.MT88.4 R20, [R212+0x1b000] ;  /* 0x01b00000d414783b */ /* 0x000eee0000004200 */
[C---:B--2---:R-:W-:Y:S07]  /*9690*/  HMMA.16816.F32.BF16 R192, R4.reuse, R12, R40 ;  /* 0x0000000c04c0723c */ /* 0x044fee0000041828 */
[----:B------:R-:W-:Y:S01]  /*96a0*/  MOV R43, R184 ;  /* 0x000000b8002b7202 */ /* 0x000fe20000000f00 */
[----:B------:R-:W-:Y:S01]  /*96b0*/  HMMA.16816.F32.BF16 R60, R4, R14, R60 ;  /* 0x0000000e043c723c */ /* 0x000fe2000004183c */
[----:B------:R-:W2:Y:S01]  /*96c0*/  LDSM.16.MT88.4 R12, [R212+0x1d000] ;  /* 0x01d00000d40c783b */ /* 0x000ea20000004200 */
[----:B------:R-:W-:Y:S01]  /*96d0*/  MOV R42, R185 ;  /* 0x000000b9002a7202 */ /* 0x000fe20000000f00 */
[----:B------:R-:W-:Y:S01]  /*96e0*/  IMAD.MOV.U32 R41, RZ, RZ, R189 ;  /* 0x000000ffff297224 */ /* 0x000fe200078e00bd */
[----:B------:R-:W-:-:S04]  /*96f0*/  MOV R40, R191 ;  /* 0x000000bf00287202 */ /* 0x000fc80000000f00 */
[C---:B-1----:R-:W-:Y:S08]  /*9700*/  HMMA.16816.F32.BF16 R68, R4.reuse, R24, R68 ;  /* 0x000000180444723c */ /* 0x042ff00000041844 */
[C---:B------:R-:W-:Y:S01]  /*9710*/  HMMA.16816.F32.BF16 R76, R4.reuse, R26, R76 ;  /* 0x0000001a044c723c */ /* 0x040fe2000004184c */
[----:B------:R-:W1:Y:S07]  /*9720*/  LDSM.16.MT88.4 R24, [R210+0x1d000] ;  /* 0x01d00000d218783b */ /* 0x000e6e0000004200 */
[C---:B------:R-:W-:Y:S07]  /*9730*/  HMMA.16816.F32.BF16 R92, R4.reuse, R28, R72 ;  /* 0x0000001c045c723c */ /* 0x040fee0000041848 */
[----:B------:R-:W-:Y:S01]  /*9740*/  MOV R75, R252 ;  /* 0x000000fc004b7202 */ /* 0x000fe20000000f00 */
[----:B---3--:R-:W-:Y:S01]  /*9750*/  HMMA.16816.F32.BF16 R84, R4, R20, R84 ;  /* 0x000000140454723c */ /* 0x008fe20000041854 */
[----:B------:R-:W-:-:S02]  /*9760*/  MOV R252, R240 ;  /* 0x000000f000fc7202 */ /* 0x000fc40000000f00 */
[----:B------:R3:W-:Y:S05]  /*9770*/  MUFU.EX2 R240, R9 ;  /* 0x0000000900f07308 */ /* 0x0007ea0000000800 */
[C---:B------:R-:W-:Y:S01]  /*9780*/  HMMA.16816.F32.BF16 R88, R4.reuse, R22, R88 ;  /* 0x000000160458723c */ /* 0x040fe20000041858 */
[----:B------:R-:W4:Y:S07]  /*9790*/  LDSM.16.MT88.4 R20, [R211+0x1d000] ;  /* 0x01d00000d314783b */ /* 0x000f2e0000004200 */
[----:B--2---:R-:W-:Y:S01]  /*97a0*/  HMMA.16816.F32.BF16 R184, R4, R12, R168 ;  /* 0x0000000c04b8723c */ /* 0x004fe200000418a8 */
[----:B---3--:R-:W-:Y:S01]  /*97b0*/  FFMA.FTZ R9, R204, c[0x0][0x23c], -R2 ;  /* 0x00008f00cc097a23 */ /* 0x008fe20000010802 */
[----:B------:R-:W-:-:S03]  /*97c0*/  MOV R204, R207 ;  /* 0x000000cf00cc7202 */ /* 0x000fc60000000f00 */
[----:B------:R2:W3:Y:S03]  /*97d0*/  MUFU.EX2 R207, R9 ;  /* 0x0000000900cf7308 */ /* 0x0004e60000000800 */
[C---:B------:R-:W-:Y:S01]  /*97e0*/  HMMA.16816.F32.BF16 R176, R4.reuse, R14, R148 ;  /* 0x0000000e04b0723c */ /* 0x040fe20000041894 */
[----:B------:R-:W5:Y:S04]  /*97f0*/  LDSM.16.MT88.4 R12, [R211+0x1f000] ;  /* 0x01f00000d30c783b */ /* 0x000f680000004200 */
[----:B------:R-:W-:Y:S03]  /*9800*/  LDSM.16.MT88.4 R148, [R210+0x19800] ;  /* 0x01980000d294783b */ /* 0x000fe60000004200 */
[----:B------:R-:W-:Y:S01]  /*9810*/  HMMA.16816.F32.BF16 R100, R4, R16, R160 ;  /* 0x000000100464723c */ /* 0x000fe200000418a0 */
[----:B--2---:R-:W-:-:S07]  /*9820*/  FFMA.FTZ R9, R40, c[0x0][0x23c], -R2 ;  /* 0x00008f0028097a23 */ /* 0x004fce0000010802 */
[C---:B------:R-:W-:Y:S01]  /*9830*/  HMMA.16816.F32.BF16 R108, R4.reuse, R18, R164 ;  /* 0x00000012046c723c */ /* 0x040fe200000418a4 */
[----:B------:R-:W-:Y:S01]  /*9840*/  FFMA.FTZ R2, R75, c[0x0][0x23c], -R2 ;  /* 0x00008f004b027a23 */ /* 0x000fe20000010802 */
[----:B------:R-:W-:Y:S01]  /*9850*/  MOV R75, R205 ;  /* 0x000000cd004b7202 */ /* 0x000fe20000000f00 */
[----:B------:R-:W-:Y:S01]  /*9860*/  IMAD.MOV.U32 R40, RZ, RZ, R41 ;  /* 0x000000ffff287224 */ /* 0x000fe200078e0029 */
[----:B------:R-:W-:Y:S01]  /*9870*/  MOV R41, R42 ;  /* 0x0000002a00297202 */ /* 0x000fe20000000f00 */
[----:B------:R2:W-:Y:S01]  /*9880*/  MUFU.EX2 R205, R2 ;  /* 0x0000000200cd7308 */ /* 0x0005e20000000800 */
[----:B------:R-:W-:Y:S01]  /*9890*/  MOV R42, R43 ;  /* 0x0000002b002a7202 */ /* 0x000fe20000000f00 */
[----:B------:R-:W3:Y:S01]  /*98a0*/  LDSM.16.MT88.4 R16, [R209+0x1f000] ;  /* 0x01f00000d110783b */ /* 0x000ee20000004200 */
[----:B------:R-:W-:Y:S01]  /*98b0*/  MOV R43, R56 ;  /* 0x00000038002b7202 */ /* 0x000fe20000000f00 */
[----:B-1----:R-:W-:Y:S01]  /*98c0*/  HMMA.16816.F32.BF16 R188, R4, R24, R172 ;  /* 0x0000001804bc723c */ /* 0x002fe200000418ac */
[----:B------:R-:W-:Y:S01]  /*98d0*/  MOV R56, R57 ;  /* 0x0000003900387202 */ /* 0x000fe20000000f00 */
[----:B------:R-:W-:Y:S01]  /*98e0*/  LDSM.16.MT88.4 R164, [R211+0x19800] ;  /* 0x01980000d3a4783b */ /* 0x000fe20000004200 */
[----:B------:R-:W-:Y:S01]  /*98f0*/  MOV R57, R58 ;  /* 0x0000003a00397202 */ /* 0x000fe20000000f00 */
[----:B------:R-:W-:Y:S01]  /*9900*/  IMAD.MOV.U32 R58, RZ, RZ, R59 ;  /* 0x000000ffff3a7224 */ /* 0x000fe200078e003b */
[----:B------:R-:W-:-:S02]  /*9910*/  MOV R59, R48 ;  /* 0x00000030003b7202 */ /* 0x000fc40000000f00 */
[----:B------:R-:W-:Y:S01]  /*9920*/  MOV R48, R49 ;  /* 0x0000003100307202 */ /* 0x000fe20000000f00 */
[C---:B----4-:R-:W-:Y:S01]  /*9930*/  HMMA.16816.F32.BF16 R172, R4.reuse, R20, R140 ;  /* 0x0000001404ac723c */ /* 0x050fe2000004188c */
[----:B------:R-:W-:Y:S01]  /*9940*/  MOV R49, R50 ;  /* 0x0000003200317202 */ /* 0x000fe20000000f00 */
[----:B------:R-:W-:Y:S01]  /*9950*/  LDSM.16.MT88.4 R140, [R209+0x19800] ;  /* 0x01980000d18c783b */ /* 0x000fe20000004200 */
[----:B------:R-:W-:Y:S01]  /*9960*/  MOV R50, R51 ;  /* 0x0000003300327202 */ /* 0x000fe20000000f00 */
[--C-:B--2---:R-:W-:Y:S01]  /*9970*/  FFMA.FTZ R2, R204, c[0x0][0x23c], -R0.reuse ;  /* 0x00008f00cc027a23 */ /* 0x104fe20000010800 */
[----:B------:R-:W-:Y:S01]  /*9980*/  MOV R51, R128 ;  /* 0x0000008000337202 */ /* 0x000fe20000000f00 */
[----:B------:R-:W-:Y:S01]  /*9990*/  IMAD.MOV.U32 R128, RZ, RZ, R129 ;  /* 0x000000ffff807224 */ /* 0x000fe200078e0081 */
[----:B------:R-:W-:Y:S01]  /*99a0*/  MOV R129, R206 ;  /* 0x000000ce00817202 */ /* 0x000fe20000000f00 */
[----:B------:R1:W-:Y:S01]  /*99b0*/  MUFU.EX2 R204, R2 ;  /* 0x0000000200cc7308 */ /* 0x0003e20000000800 */
[C---:B-----5:R-:W-:Y:S07]  /*99c0*/  HMMA.16816.F32.BF16 R124, R4.reuse, R12, R124 ;  /* 0x0000000c047c723c */ /* 0x060fee000004187c */
[----:B------:R-:W2:Y:S01]  /*99d0*/  MUFU.EX2 R206, R9 ;  /* 0x0000000900ce7308 */ /* 0x000ea20000000800 */
[----:B------:R-:W-:Y:S01]  /*99e0*/  HMMA.16816.F32.BF16 R32, R4, R14, R32 ;  /* 0x0000000e0420723c */ /* 0x000fe20000041820 */
[----:B-1----:R-:W-:Y:S01]  /*99f0*/  FFMA.FTZ R2, R40, c[0x0][0x23c], -R0 ;  /* 0x00008f0028027a23 */ /* 0x002fe20000010800 */
[----:B------:R-:W-:-:S06]  /*9a00*/  MOV R40, R41 ;  /* 0x0000002900287202 */ /* 0x000fcc0000000f00 */
[C---:B------:R-:W-:Y:S01]  /*9a10*/  HMMA.16816.F32.BF16 R96, R4.reuse, R30, R156 ;  /* 0x0000001e0460723c */ /* 0x040fe2000004189c */
[----:B------:R-:W-:Y:S01]  /*9a20*/  MOV R41, R42 ;  /* 0x0000002a00297202 */ /* 0x000fe20000000f00 */
[----:B------:R-:W1:Y:S01]  /*9a30*/  LDSM.16.MT88.4 R28, [R210+0x1f000] ;  /* 0x01f00000d21c783b */ /* 0x000e620000004200 */
[----:B------:R-:W-:Y:S01]  /*9a40*/  MOV R42, R43 ;  /* 0x0000002b002a7202 */ /* 0x000fe20000000f00 */
[----:B------:R-:W-:Y:S01]  /*9a50*/  IMAD.MOV.U32 R43, RZ, RZ, R56 ;  /* 0x000000ffff2b7224 */ /* 0x000fe200078e0038 */
[----:B------:R-:W-:Y:S01]  /*9a60*/  MOV R56, R57 ;  /* 0x0000003900387202 */ /* 0x000fe20000000f00 */
[----:B------:R-:W-:Y:S01]  /*9a70*/  IMAD.MOV.U32 R13, RZ, RZ, R40 ;  /* 0x000000ffff0d7224 */ /* 0x000fe200078e0028 */
[----:B------:R-:W-:Y:S01]  /*9a80*/  MOV R57, R58 ;  /* 0x0000003a00397202 */ /* 0x000fe20000000f00 */
[----:B------:R-:W-:Y:S01]  /*9a90*/  HMMA.16816.F32.BF16 R168, R4, R22, R132 ;  /* 0x0000001604a8723c */ /* 0x000fe20000041884 */
[----:B------:R-:W-:Y:S01]  /*9aa0*/  MOV R12, R41 ;  /* 0x00000029000c7202 */ /* 0x000fe20000000f00 */
[----:B------:R-:W-:Y:S01]  /*9ab0*/  LDSM.16.MT88.4 R156, [R212+0x19800] ;  /* 0x01980000d49c783b */ /* 0x000fe20000004200 */
[----:B------:R-:W-:-:S02]  /*9ac0*/  MOV R15, R42 ;  /* 0x0000002a000f7202 */ /* 0x000fc40000000f00 */
[----:B------:R-:W-:Y:S02]  /*9ad0*/  MOV R14, R43 ;  /* 0x0000002b000e7202 */ /* 0x000fe40000000f00 */
[----:B------:R-:W-:Y:S01]  /*9ae0*/  MOV R58, R59 ;  /* 0x0000003b003a7202 */ /* 0x000fe20000000f00 */
[----:B------:R-:W-:Y:S01]  /*9af0*/  LDSM.16.MT88.4 R40, [R209+0x1b800] ;  /* 0x01b80000d128783b */ /* 0x000fe20000004200 */
[----:B------:R-:W-:Y:S01]  /*9b00*/  MOV R59, R48 ;  /* 0x00000030003b7202 */ /* 0x000fe20000000f00 */
[----:B---3--:R-:W-:Y:S01]  /*9b10*/  HMMA.16816.F32.BF16 R20, R4, R16, R80 ;  /* 0x000000100414723c */ /* 0x008fe20000041850 */
[----:B------:R-:W-:Y:S01]  /*9b20*/  MOV R48, R49 ;  /* 0x0000003100307202 */ /* 0x000fe20000000f00 */
[----:B------:R-:W-:Y:S01]  /*9b30*/  IMAD.MOV.U32 R49, RZ, RZ, R50 ;  /* 0x000000ffff317224 */ /* 0x000fe200078e0032 */
[----:B------:R-:W-:Y:S02]  /*9b40*/  MOV R50, R51 ;  /* 0x0000003300327202 */ /* 0x000fe40000000f00 */
[----:B------:R-:W-:-:S02]  /*9b50*/  MOV R51, R128 ;  /* 0x0000008000337202 */ /* 0x000fc40000000f00 */
[----:B------:R-:W-:Y:S01]  /*9b60*/  MOV R128, R129 ;  /* 0x0000008100807202 */ /* 0x000fe20000000f00 */
[C---:B------:R-:W-:Y:S01]  /*9b70*/  HMMA.16816.F32.BF16 R16, R4.reuse, R18, R104 ;  /* 0x000000120410723c */ /* 0x040fe20000041868 */
[----:B------:R-:W-:Y:S02]  /*9b80*/  MOV R129, R130 ;  /* 0x0000008200817202 */ /* 0x000fe40000000f00 */
[----:B------:R-:W-:Y:S02]  /*9b90*/  MOV R130, R11 ;  /* 0x0000000b00827202 */ /* 0x000fe40000000f00 */
[----:B------:R3:W4:Y:S01]  /*9ba0*/  MUFU.EX2 R11, R2 ;  /* 0x00000002000b7308 */ /* 0x0007220000000800 */
[----:B------:R-:W-:Y:S01]  /*9bb0*/  MOV R80, R129 ;  /* 0x0000008100507202 */ /* 0x000fe20000000f00 */
[----:B------:R-:W-:Y:S01]  /*9bc0*/  IMAD.MOV.U32 R107, RZ, RZ, R128 ;  /* 0x000000ffff6b7224 */ /* 0x000fe200078e0080 */
[----:B------:R-:W-:Y:S01]  /*9bd0*/  MOV R81, R130 ;  /* 0x0000008200517202 */ /* 0x000fe20000000f00 */
[----:B------:R-:W-:Y:S01]  /*9be0*/  HMMA.16816.F32.BF16 R180, R4, R26, R180 ;  /* 0x0000001a04b4723c */ /* 0x000fe200000418b4 */
[----:B------:R-:W-:Y:S01]  /*9bf0*/  MOV R82, R131 ;  /* 0x0000008300527202 */ /* 0x000fe20000000f00 */
[----:B------:R-:W5:Y:S01]  /*9c00*/  LDSM.16.MT88.4 R24, [R212+0x1f000] ;  /* 0x01f00000d418783b */ /* 0x000f620000004200 */
[----:B------:R-:W-:-:S02]  /*9c10*/  F2FP.BF16.PACK_AB R128, R207, R240 ;  /* 0x000000f0cf80723e */ /* 0x000fc400000010ff */
[----:B--2---:R-:W-:Y:S02]  /*9c20*/  F2FP.BF16.PACK_AB R130, R205, R206 ;  /* 0x000000cecd82723e */ /* 0x004fe400000010ff */
[----:B------:R-:W-:Y:S01]  /*9c30*/  MOV R105, R49 ;  /* 0x0000003100697202 */ /* 0x000fe20000000f00 */
[C---:B-1----:R-:W-:Y:S01]  /*9c40*/  HMMA.16816.F32.BF16 R132, R4.reuse, R28, R64 ;  /* 0x0000001c0484723c */ /* 0x042fe20000041840 */
[----:B------:R-:W-:Y:S01]  /*9c50*/  MOV R83, R50 ;  /* 0x0000003200537202 */ /* 0x000fe20000000f00 */
[----:B------:R-:W-:Y:S01]  /*9c60*/  LDSM.16.MT88.4 R64, [R211+0x1b800] ;  /* 0x01b80000d340783b */ /* 0x000fe20000004200 */
[----:B------:R-:W-:Y:S01]  /*9c70*/  MOV R106, R51 ;  /* 0x00000033006a7202 */ /* 0x000fe20000000f00 */
[--C-:B---3--:R-:W-:Y:S01]  /*9c80*/  FFMA.FTZ R2, R10, c[0x0][0x23c], -R0.reuse ;  /* 0x00008f000a027a23 */ /* 0x108fe20000010800 */
[----:B----4-:R-:W-:Y:S01]  /*9c90*/  F2FP.BF16.PACK_AB R129, R11, R204 ;  /* 0x000000cc0b81723e */ /* 0x010fe200000010ff */
[----:B------:R-:W-:Y:S01]  /*9ca0*/  FFMA.FTZ R0, R75, c[0x0][0x23c], -R0 ;  /* 0x00008f004b007a23 */ /* 0x000fe20000010800 */
[----:B------:R-:W-:Y:S01]  /*9cb0*/  MOV R104, R48 ;  /* 0x0000003000687202 */ /* 0x000fe20000000f00 */
[----:B------:R1:W-:Y:S01]  /*9cc0*/  MUFU.EX2 R10, R2 ;  /* 0x00000002000a7308 */ /* 0x0003e20000000800 */
[----:B------:R-:W-:Y:S01]  /*9cd0*/  HMMA.16816.F32.BF16 R28, R4, R30, R112 ;  /* 0x0000001e041c723c */ /* 0x000fe20000041870 */
[----:B------:R-:W-:Y:S04]  /*9ce0*/  LDSM.16.MT88.4 R48, [R210+0x1b800] ;  /* 0x01b80000d230783b */ /* 0x000fe80000004200 */
[----:B------:R-:W-:Y:S02]  /*9cf0*/  LDSM.16.MT88.4 R72, [R209+0x1d800] ;  /* 0x01d80000d148783b */ /* 0x000fe40000004200 */
[----:B------:R-:W2:Y:S01]  /*9d00*/  MUFU.EX2 R9, R0 ;  /* 0x0000000000097308 */ /* 0x000ea20000000800 */
[----:B------:R-:W-:Y:S01]  /*9d10*/  MOV R112, R56 ;  /* 0x0000003800707202 */ /* 0x000fe20000000f00 */
[----:B------:R-:W-:Y:S01]  /*9d20*/  IMAD.MOV.U32 R114, RZ, RZ, R58 ;  /* 0x000000ffff727224 */ /* 0x000fe200078e003a */
[----:B------:R-:W-:-:S02]  /*9d30*/  MOV R113, R57 ;  /* 0x0000003900717202 */ /* 0x000fc40000000f00 */
[----:B------:R-:W-:Y:S02]  /*9d40*/  MOV R115, R59 ;  /* 0x0000003b00737202 */ /* 0x000fe40000000f00 */
[----:B------:R-:W3:Y:S01]  /*9d50*/  LDSM.16.MT88.4 R56, [R212+0x1b800] ;  /* 0x01b80000d438783b */ /* 0x000ee20000004200 */
[----:B-1----:R-:W-:Y:S02]  /*9d60*/  MOV R2, R104 ;  /* 0x0000006800027202 */ /* 0x002fe40000000f00 */
[----:B--2---:R-:W-:Y:S02]  /*9d70*/  F2FP.BF16.PACK_AB R131, R9, R10 ;  /* 0x0000000a0983723e */ /* 0x004fe400000010ff */
[----:B------:R-:W-:Y:S01]  /*9d80*/  MOV R0, R105 ;  /* 0x0000006900007202 */ /* 0x000fe20000000f00 */
[----:B-----5:R-:W-:Y:S08]  /*9d90*/  HMMA.16816.F32.BF16 R116, R4, R24, R116 ;  /* 0x000000180474723c */ /* 0x020ff00000041874 */
[C---:B------:R-:W-:Y:S08]  /*9da0*/  HMMA.16816.F32.BF16 R136, R128.reuse, R140, R136 ;  /* 0x0000008c8088723c */ /* 0x040ff00000041888 */
[C---:B------:R-:W-:Y:S08]  /*9db0*/  HMMA.16816.F32.BF16 R140, R128.reuse, R142, R36 ;  /* 0x0000008e808c723c */ /* 0x040ff00000041824 */
[C---:B------:R-:W-:Y:S07]  /*9dc0*/  HMMA.16816.F32.BF16 R160, R128.reuse, R164, R200 ;  /* 0x000000a480a0723c */ /* 0x040fee00000418c8 */
[----:B------:R-:W-:Y:S01]  /*9dd0*/  MOV R200, R115 ;  /* 0x0000007300c87202 */ /* 0x000fe20000000f00 */
[----:B------:R-:W-:Y:S01]  /*9de0*/  HMMA.16816.F32.BF16 R36, R128, R40, R192 ;  /* 0x000000288024723c */ /* 0x000fe200000418c0 */
[----:B------:R-:W-:Y:S01]  /*9df0*/  IMAD.MOV.U32 R201, RZ, RZ, R114 ;  /* 0x000000ffffc97224 */ /* 0x000fe200078e0072 */
[----:B------:R-:W-:-:S02]  /*9e00*/  MOV R202, R113 ;  /* 0x0000007100ca7202 */ /* 0x000fc40000000f00 */
[----:B------:R-:W-:Y:S02]  /*9e10*/  MOV R203, R112 ;  /* 0x0000007000cb7202 */ /* 0x000fe40000000f00 */
[----:B------:R-:W-:Y:S01]  /*9e20*/  LDSM.16.MT88.4 R112, [R210+0x1f800] ;  /* 0x01f80000d270783b */ /* 0x000fe20000004200 */
[----:B------:R-:W-:Y:S01]  /*9e30*/  MOV R194, R82 ;  /* 0x0000005200c27202 */ /* 0x000fe20000000f00 */
[----:B------:R-:W-:Y:S01]  /*9e40*/  HMMA.16816.F32.BF16 R164, R128, R166, R196 ;  /* 0x000000a680a4723c */ /* 0x000fe200000418c4 */
[----:B------:R-:W-:-:S03]  /*9e50*/  MOV R195, R83 ;  /* 0x0000005300c37202 */ /* 0x000fc60000000f00 */
[----:B------:R-:W-:-:S03]  /*9e60*/  FFMA.FTZ R0, R0, R8, R194 ;  /* 0x0000000800007223 */ /* 0x000fc600000100c2 */
[----:B------:R-:W-:Y:S01]  /*9e70*/  MOV R196, R106 ;  /* 0x0000006a00c47202 */ /* 0x000fe20000000f00 */
[----:B------:R-:W-:Y:S01]  /*9e80*/  FADD.FTZ R2, R2, R0 ;  /* 0x0000000002027221 */ /* 0x000fe20000010000 */
[----:B------:R-:W-:Y:S01]  /*9e90*/  MOV R197, R107 ;  /* 0x0000006b00c57202 */ /* 0x000fe20000000f00 */
[----:B------:R-:W-:Y:S01]  /*9ea0*/  IMAD.MOV.U32 R199, RZ, RZ, R80 ;  /* 0x000000ffffc77224 */ /* 0x000fe200078e0050 */
[----:B------:R-:W-:Y:S01]  /*9eb0*/  MOV R198, R81 ;  /* 0x0000005100c67202 */ /* 0x000fe20000000f00 */
[----:B------:R-:W-:Y:S01]  /*9ec0*/  FFMA.FTZ R3, R196, R3, R195 ;  /* 0x00000003c4037223 */ /* 0x000fe200000100c3 */
[C---:B------:R-:W-:Y:S01]  /*9ed0*/  HMMA.16816.F32.BF16 R152, R128.reuse, R156, R152 ;  /* 0x0000009c8098723c */ /* 0x040fe20000041898 */
[----:B------:R-:W1:Y:S02]  /*9ee0*/  LDSM.16.MT88.4 R80, [R210+0x1d800] ;  /* 0x01d80000d250783b */ /* 0x000e640000004200 */
[----:B------:R-:W-:Y:S02]  /*9ef0*/  FADD.FTZ R0, R197, R3 ;  /* 0x00000003c5007221 */ /* 0x000fe40000010000 */
[----:B------:R-:W-:Y:S01]  /*9f00*/  FADD.FTZ R2, R198, R2 ;  /* 0x00000002c6027221 */ /* 0x000fe20000010000 */
[----:B------:R-:W-:Y:S01]  /*9f10*/  LDSM.16.MT88.4 R104, [R209+0x1f800] ;  /* 0x01f80000d168783b */ /* 0x000fe20000004200 */
        /* <DEDUP_REMOVED lines=22> */
[----:B------:R-:W-:Y:S01]  /*a080*/  LDSM.16.MT88.4 R120, [R212+0x1f800] ;  /* 0x01f80000d478783b */ /* 0x000fe20000004200 */
[----:B------:R-:W-:Y:S02]  /*a090*/  FADD.FTZ R2, R245, R2 ;  /* 0x00000002f5027221 */ /* 0x000fe40000010000 */
[----:B------:R-:W-:Y:S01]  /*a0a0*/  FADD.FTZ R0, R241, R0 ;  /* 0x00000000f1007221 */ /* 0x000fe20000010000 */
[----:B------:R-:W-:Y:S01]  /*a0b0*/  LDSM.16.MT88.4 R4, [R211+0x1f800] ;  /* 0x01f80000d304783b */ /* 0x000fe20000004200 */
[----:B------:R-:W-:-:S02]  /*a0c0*/  FADD.FTZ R2, R240, R2 ;  /* 0x00000002f0027221 */ /* 0x000fc40000010000 */
[C---:B------:R-:W-:Y:S01]  /*a0d0*/  HMMA.16816.F32.BF16 R56, R128.reuse, R58, R88 ;  /* 0x0000003a8038723c */ /* 0x040fe20000041858 */
[----:B------:R-:W2:Y:S01]  /*a0e0*/  LDSM.16.MT88.4 R88, [R212+0x1d800] ;  /* 0x01d80000d458783b */ /* 0x000ea20000004200 */
[----:B------:R-:W-:Y:S02]  /*a0f0*/  FADD.FTZ R0, R204, R0 ;  /* 0x00000000cc007221 */ /* 0x000fe40000010000 */
[----:B------:R-:W-:Y:S02]  /*a100*/  FADD.FTZ R2, R207, R2 ;  /* 0x00000002cf027221 */ /* 0x000fe40000010000 */
[----:B------:R-:W-:Y:S02]  /*a110*/  FADD.FTZ R0, R11, R0 ;  /* 0x000000000b007221 */ /* 0x000fe40000010000 */
[----:B------:R-:W-:Y:S01]  /*a120*/  HMMA.16816.F32.BF16 R64, R128, R66, R96 ;  /* 0x000000428040723c */ /* 0x000fe20000041860 */
[----:B------:R-:W3:Y:S01]  /*a130*/  LDSM.16.MT88.4 R96, [R211+0x1d800] ;  /* 0x01d80000d360783b */ /* 0x000ee20000004200 */
[----:B------:R-:W-:-:S02]  /*a140*/  FADD.FTZ R2, R206, R2 ;  /* 0x00000002ce027221 */ /* 0x000fc40000010000 */
[----:B------:R-:W-:Y:S02]  /*a150*/  FADD.FTZ R0, R10, R0 ;  /* 0x000000000a007221 */ /* 0x000fe40000010000 */
[----:B------:R-:W-:Y:S02]  /*a160*/  FADD.FTZ R2, R205, R2 ;  /* 0x00000002cd027221 */ /* 0x000fe40000010000 */
[----:B------:R-:W-:Y:S01]  /*a170*/  FADD.FTZ R0, R9, R0 ;  /* 0x0000000009007221 */ /* 0x000fe20000010000 */
[C---:B------:R-:W-:Y:S02]  /*a180*/  HMMA.16816.F32.BF16 R144, R128.reuse, R148, R144 ;  /* 0x000000948090723c */ /* 0x040fe40000041890 */
[----:B------:R4:W-:Y:S04]  /*a190*/  STL [R1], R2 ;  /* 0x0000000201007387 */ /* 0x0009e80000100800 */
[----:B------:R4:W-:Y:S02]  /*a1a0*/  STL [R1+0x4], R0 ;  /* 0x0000040001007387 */ /* 0x0009e40000100800 */
[C---:B------:R-:W-:Y:S08]  /*a1b0*/  HMMA.16816.F32.BF16 R148, R128.reuse, R150, R44 ;  /* 0x000000968094723c */ /* 0x040ff0000004182c */
[C---:B------:R-:W-:Y:S08]  /*a1c0*/  HMMA.16816.F32.BF16 R44, R128.reuse, R48, R68 ;  /* 0x00000030802c723c */ /* 0x040ff00000041844 */
[C---:B------:R-:W-:Y:S08]  /*a1d0*/  HMMA.16816.F32.BF16 R68, R128.reuse, R72, R100 ;  /* 0x000000488044723c */ /* 0x040ff00000041864 */
[C---:B------:R-:W-:Y:S08]  /*a1e0*/  HMMA.16816.F32.BF16 R48, R128.reuse, R50, R76 ;  /* 0x000000328030723c */ /* 0x040ff0000004184c */
[C---:B------:R-:W-:Y:S08]  /*a1f0*/  HMMA.16816.F32.BF16 R72, R128.reuse, R74, R108 ;  /* 0x0000004a8048723c */ /* 0x040ff0000004186c */
[C---:B-1----:R-:W-:Y:S08]  /*a200*/  HMMA.16816.F32.BF16 R76, R128.reuse, R80, R188 ;  /* 0x00000050804c723c */ /* 0x042ff000000418bc */
[C---:B--2---:R-:W-:Y:S08]  /*a210*/  HMMA.16816.F32.BF16 R84, R128.reuse, R88, R184 ;  /* 0x000000588054723c */ /* 0x044ff000000418b8 */
[C---:B---3--:R-:W-:Y:S08]  /*a220*/  HMMA.16816.F32.BF16 R92, R128.reuse, R96, R172 ;  /* 0x00000060805c723c */ /* 0x048ff000000418ac */
[C---:B------:R-:W-:Y:S08]  /*a230*/  HMMA.16816.F32.BF16 R100, R128.reuse, R104, R20 ;  /* 0x000000688064723c */ /* 0x040ff00000041814 */
[C---:B------:R-:W-:Y:S07]  /*a240*/  HMMA.16816.F32.BF16 R108, R128.reuse, R112, R132 ;  /* 0x00000070806c723c */ /* 0x040fee0000041884 */
[----:B------:R-:W-:Y:S01]  /*a250*/  MOV R132, R249 ;  /* 0x000000f900847202 */ /* 0x000fe20000000f00 */
[----:B------:R-:W-:Y:S01]  /*a260*/  HMMA.16816.F32.BF16 R116, R128, R120, R116 ;  /* 0x000000788074723c */ /* 0x000fe20000041874 */
[----:B------:R-:W-:-:S07]  /*a270*/  MOV R133, R250 ;  /* 0x000000fa00857202 */ /* 0x000fce0000000f00 */
        /* <DEDUP_REMOVED lines=9> */
[----:B----4-:R-:W2:Y:S04]  /*a310*/  LDL.64 R14, [R1+0x30] ;  /* 0x00003000010e7983 */ /* 0x010ea80000100a00 */
[----:B------:R-:W3:Y:S01]  /*a320*/  LDL.64 R12, [R1+0x10] ;  /* 0x00001000010c7983 */ /* 0x000ee20000100a00 */
[----:B------:R-:W-:Y:S01]  /*a330*/  UIADD3 UR15, UR8, -0x3, URZ ;  /* 0xfffffffd080f7890 */ /* 0x000fe2000fffe03f */
[----:B------:R-:W-:-:S04]  /*a340*/  DEPBAR.LE SB0, 0x0 ;  /* 0x000080000000791a */ /* 0x000fc80000000000 */
[----:B------:R-:W-:Y:S01]  /*a350*/  USHF.R.S32.HI UR12, URZ, 0x1f, UR15 ;  /* 0x0000001f3f0c7899 */ /* 0x000fe2000801140f */
[----:B------:R-:W-:Y:S01]  /*a360*/  IMAD.MOV.U32 R6, RZ, RZ, c[0x0][0x1a4] ;  /* 0x00006900ff067624 */ /* 0x000fe200078e00ff */
[----:B------:R-:W-:Y:S02]  /*a370*/  ULDC.64 UR4, c[0x0][0x1a0] ;  /* 0x0000680000047ab9 */ /* 0x000fe40000000a00 */
[----:B------:R-:W-:Y:S02]  /*a380*/  UIMAD UR12, UR12, UR4, URZ ;  /* 0x000000040c0c72a4 */ /* 0x000fe4000f8e023f */
[----:B------:R-:W-:Y:S02]  /*a390*/  UIMAD.WIDE.U32 UR20, UR15, UR4, URZ ;  /* 0x000000040f1472a5 */ /* 0x000fe4000f8e003f */
[----:B------:R-:W-:Y:S02]  /*a3a0*/  UIMAD UR5, UR15, UR5, UR12 ;  /* 0x000000050f0572a4 */ /* 0x000fe4000f8e020c */
[----:B------:R-:W-:-:S02]  /*a3b0*/  UISETP.GT.AND UP0, UPT, UR15, UR9, UPT ;  /* 0x000000090f00728c */ /* 0x000fc4000bf04270 */
[----:B------:R-:W-:Y:S01]  /*a3c0*/  UIADD3 UR5, UR21, UR5, URZ ;  /* 0x0000000515057290 */ /* 0x000fe2000fffe03f */
[----:B------:R-:W-:Y:S02]  /*a3d0*/  IMAD.U32 R4, RZ, RZ, UR20 ;  /* 0x00000014ff047e24 */ /* 0x000fe4000f8e00ff */
[----:B------:R-:W-:Y:S02]  /*a3e0*/  IMAD.U32 R5, RZ, RZ, UR21 ;  /* 0x00000015ff057e24 */ /* 0x000fe4000f8e00ff */
[----:B------:R-:W-:Y:S02]  /*a3f0*/  IMAD.MOV.U32 R5, RZ, RZ, c[0x0][0x1a0] ;  /* 0x00006800ff057624 */ /* 0x000fe400078e00ff */
[----:B------:R-:W-:Y:S01]  /*a400*/  IMAD.U32 R3, RZ, RZ, UR5 ;  /* 0x00000005ff037e24 */ /* 0x000fe2000f8e00ff */
[----:B------:R-:W-:Y:S01]  /*a410*/  BAR.SYNC.DEFER_BLOCKING 0x0 ;  /* 0x0000000000007b1d */ /* 0x000fe20000010000 */
[----:B--2---:R-:W-:-:S04]  /*a420*/  LEA R0, P0, R4, R14, 0x6 ;  /* 0x0000000e04007211 */ /* 0x004fc800078030ff */
[----:B------:R-:W-:Y:S02]  /*a430*/  LEA R2, P1, R0, c[0x0][0x170], 0x1 ;  /* 0x00005c0000027a11 */ /* 0x000fe400078208ff */
[----:B---3--:R-:W-:Y:S02]  /*a440*/  LEA.HI.X R3, R4, R13, R3, 0x6, P0 ;  /* 0x0000000d04037211 */ /* 0x008fe400000f3403 */
[----:B------:R-:W-:Y:S02]  /*a450*/  LEA R4, P0, R5, R2, 0x6 ;  /* 0x0000000205047211 */ /* 0x000fe400078030ff */
[----:B------:R-:W-:-:S04]  /*a460*/  LEA.HI.X R3, R0, c[0x0][0x174], R3, 0x1, P1 ;  /* 0x00005d0000037a11 */ /* 0x000fc800008f0c03 */
[----:B------:R-:W-:Y:S01]  /*a470*/  LEA.HI.X R5, R5, R3, R6, 0x6, P0 ;  /* 0x0000000305057211 */ /* 0x000fe200000f3406 */
[----:B------:R-:W-:Y:S01]  /*a480*/  @!PT LDS RZ, [RZ] ;  /* 0x00000000fffff984 */ /* 0x000fe20000000800 */
[----:B------:R-:W-:Y:S01]  /*a490*/  @!PT LDS RZ, [RZ] ;  /* 0x00000000fffff984 */ /* 0x000fe20000000800 */
[----:B------:R-:W-:Y:S01]  /*a4a0*/  @!PT LDS RZ, [RZ] ;  /* 0x00000000fffff984 */ /* 0x000fe20000000800 */
[----:B------:R1:W-:Y:S01]  /*a4b0*/  LDGSTS.E.BYPASS.LTC128B.128 [R235+0x18000], [R2.64] ;  /* 0x1800000002eb7fae */ /* 0x0003e2000b901d52 */
[----:B------:R-:W-:-:S03]  /*a4c0*/  PLOP3.LUT P0, PT, PT, PT, UP0, 0x80, 0x0 ;  /* 0x000000000000781c */ /* 0x000fc60003f0f008 */
[----:B------:R1:W-:Y:S04]  /*a4d0*/  LDGSTS.E.BYPASS.LTC128B.128 [R235+0x1a000], [R2.64+0x80] ;  /* 0x1a00008002eb7fae */ /* 0x0003e8000b901d52 */
[----:B------:R1:W-:Y:S04]  /*a4e0*/  LDGSTS.E.BYPASS.LTC128B.128 [R235+0x1c000], [R2.64+0x100] ;  /* 0x1c00010002eb7fae */ /* 0x0003e8000b901d52 */
[----:B------:R1:W-:Y:S04]  /*a4f0*/  LDGSTS.E.BYPASS.LTC128B.128 [R235+0x1e000], [R2.64+0x180] ;  /* 0x1e00018002eb7fae */ /* 0x0003e8000b901d52 */
[----:B------:R2:W-:Y:S04]  /*a500*/  LDGSTS.E.BYPASS.LTC128B.128 [R235+0x19000], [R4.64] ;  /* 0x1900000004eb7fae */ /* 0x0005e8000b901d52 */
[----:B------:R2:W-:Y:S04]  /*a510*/  LDGSTS.E.BYPASS.LTC128B.128 [R235+0x1b000], [R4.64+0x80] ;  /* 0x1b00008004eb7fae */ /* 0x0005e8000b901d52 */
[----:B------:R2:W-:Y:S04]  /*a520*/  LDGSTS.E.BYPASS.LTC128B.128 [R235+0x1d000], [R4.64+0x100] ;  /* 0x1d00010004eb7fae */ /* 0x0005e8000b901d52 */
[----:B------:R2:W-:Y:S04]  /*a530*/  LDGSTS.E.BYPASS.LTC128B.128 [R235+0x1f000], [R4.64+0x180] ;  /* 0x1f00018004eb7fae */ /* 0x0005e8000b901d52 */
[----:B------:R-:W-:Y:S04]  /*a540*/  LDSM.16.M88.4 R20, [R208+0x10000] ;  /* 0x01000000d014783b */ /* 0x000fe80000000200 */
[----:B------:R-:W-:Y:S04]  /*a550*/  LDSM.16.M88.4 R16, [R208+0x10800] ;  /* 0x01080000d010783b */ /* 0x000fe80000000200 */
[----:B------:R-:W-:Y:S04]  /*a560*/  LDSM.16.M88.4 R12, [R208+0x11000] ;  /* 0x01100000d00c783b */ /* 0x000fe80000000200 */
[----:B------:R-:W-:Y:S04]  /*a570*/  LDSM.16.M88.4 R32, [R208+0x11800] ;  /* 0x01180000d020783b */ /* 0x000fe80000000200 */
[----:B------:R-:W-:Y:S04]  /*a580*/  LDSM.16.M88.4 R8, [R216] ;  /* 0x00000000d808783b */ /* 0x000fe80000000200 */
[----:B------:R-:W-:Y:S04]  /*a590*/  LDSM.16.M88.4 R176, [R219] ;  /* 0x00000000dbb0783b */ /* 0x000fe80000000200 */
[----:B--2---:R-:W2:Y:S04]  /*a5a0*/  LDSM.16.M88.4 R4, [R215] ;  /* 0x00000000d704783b */ /* 0x004ea80000000200 */
[----:B------:R-:W3:Y:S04]  /*a5b0*/  LDSM.16.M88.4 R172, [R234] ;  /* 0x00000000eaac783b */ /* 0x000ee80000000200 */
[----:B------:R-:W4:Y:S04]  /*a5c0*/  LDSM.16.M88.4 R192, [R233] ;  /* 0x00000000e9c0783b */ /* 0x000f280000000200 */
[----:B------:R-:W5:Y:S04]  /*a5d0*/  LDSM.16.M88.4 R240, [R232] ;  /* 0x00000000e8f0783b */ /* 0x000f680000000200 */
[----:B------:R-:W-:Y:S04]  /*a5e0*/  LDSM.16.M88.4 R204, [R214+0x10000] ;  /* 0x01000000d6cc783b */ /* 0x000fe80000000200 */
[----:B------:R-:W0:Y:S01]  /*a5f0*/  LDGDEPBAR ;  /* 0x00000000000079af */ /* 0x000e220000000000 */
[C---:B--2---:R-:W-:Y:S08]  /*a600*/  HMMA.16816.F32.BF16 R168, R4.reuse, R20, RZ ;  /* 0x0000001404a8723c */ /* 0x044ff000000418ff */
[C---:B------:R-:W-:Y:S08]  /*a610*/  HMMA.16816.F32.BF16 R132, R4.reuse, R22, RZ ;  /* 0x000000160484723c */ /* 0x040ff000000418ff */
[C---:B------:R-:W-:Y:S08]  /*a620*/  HMMA.16816.F32.BF16 R28, R4.reuse, R16, RZ ;  /* 0x00000010041c723c */ /* 0x040ff000000418ff */
[C---:B------:R-:W-:Y:S08]  /*a630*/  HMMA.16816.F32.BF16 R24, R4.reuse, R18, RZ ;  /* 0x000000120418723c */ /* 0x040ff000000418ff */
[C---:B------:R-:W-:Y:S08]  /*a640*/  HMMA.16816.F32.BF16 R20, R4.reuse, R12, RZ ;  /* 0x0000000c0414723c */ /* 0x040ff000000418ff */
[C---:B------:R-:W-:Y:S08]  /*a650*/  HMMA.16816.F32.BF16 R16, R4.reuse, R14, RZ ;  /* 0x0000000e0410723c */ /* 0x040ff000000418ff */
[C---:B------:R-:W-:Y:S08]  /*a660*/  HMMA.16816.F32.BF16 R12, R4.reuse, R32, RZ ;  /* 0x00000020040c723c */ /* 0x040ff000000418ff */
[----:B------:R-:W-:Y:S01]  /*a670*/  HMMA.16816.F32.BF16 R184, R4, R34, RZ ;  /* 0x0000002204b8723c */ /* 0x000fe200000418ff */
[----:B------:R-:W2:Y:S07]  /*a680*/  LDSM.16.M88.4 R4, [R218] ;  /* 0x00000000da04783b */ /* 0x000eae0000000200 */
[C---:B------:R-:W-:Y:S01]  /*a690*/  HMMA.16816.F32.BF16 R188, R8.reuse, R176, R168 ;  /* 0x000000b008bc723c */ /* 0x040fe200000418a8 */
[----:B------:R-:W1:Y:S07]  /*a6a0*/  LDSM.16.M88.4 R168, [R214+0x10800] ;  /* 0x01080000d6a8783b */ /* 0x000e6e0000000200 */
[C---:B------:R-:W-:Y:S01]  /*a6b0*/  HMMA.16816.F32.BF16 R200, R8.reuse, R178, R132 ;  /* 0x000000b208c8723c */ /* 0x040fe20000041884 */
[----:B------:R-:W1:Y:S07]  /*a6c0*/  LDSM.16.M88.4 R132, [R214+0x11000] ;  /* 0x01100000d684783b */ /* 0x000e6e0000000200 */
[C---:B---3--:R-:W-:Y:S01]  /*a6d0*/  HMMA.16816.F32.BF16 R196, R8.reuse, R172, R28 ;  /* 0x000000ac08c4723c */ /* 0x048fe2000004181c */
[----:B------:R-:W3:Y:S07]  /*a6e0*/  LDSM.16.M88.4 R28, [R214+0x11800] ;  /* 0x01180000d61c783b */ /* 0x000eee0000000200 */
[C---:B------:R-:W-:Y:S08]  /*a6f0*/  HMMA.16816.F32.BF16 R180, R8.reuse, R174, R24 ;  /* 0x000000ae08b4723c */ /* 0x040ff00000041818 */
[C---:B----4-:R-:W-:Y:S01]  /*a700*/  HMMA.16816.F32.BF16 R176, R8.reuse, R192, R20 ;  /* 0x000000c008b0723c */ /* 0x050fe20000041814 */
[----:B------:R-:W-:Y:S07]  /*a710*/  LDSM.16.M88.4 R20, [R213] ;  /* 0x00000000d514783b */ /* 0x000fee0000000200 */
[C---:B------:R-:W-:Y:S08]  /*a720*/  HMMA.16816.F32.BF16 R172, R8.reuse, R194, R16 ;  /* 0x000000c208ac723c */ /* 0x040ff00000041810 */
[C---:B-----5:R-:W-:Y:S08]  /*a730*/  HMMA.16816.F32.BF16 R32, R8.reuse, R240, R12 ;  /* 0x000000f00820723c */ /* 0x060ff0000004180c */
[----:B------:R-:W-:Y:S01]  /*a740*/  HMMA.16816.F32.BF16 R24, R8, R242, R184 ;  /* 0x000000f20818723c */ /* 0x000fe200000418b8 */
[----:B------:R-:W4:Y:S04]  /*a750*/  LDSM.16.M88.4 R8, [R217] ;  /* 0x00000000d908783b */ /* 0x000f280000000200 */
[----:B------:R-:W-:Y:S03]  /*a760*/  LDSM.16.M88.4 R240, [R208+0x16000] ;  /* 0x01600000d0f0783b */ /* 0x000fe60000000200 */
[C---:B--2---:R-:W-:Y:S01]  /*a770*/  HMMA.16816.F32.BF16 R16, R4.reuse, R204, R188 ;  /* 0x000000cc0410723c */ /* 0x044fe200000418bc */
[----:B------:R-:W2:Y:S07]  /*a780*/  LDSM.16.M88.4 R188, [R213+0x800] ;  /* 0x00080000d5bc783b */ /* 0x000eae0000000200 */
[C---:B------:R-:W-:Y:S01]  /*a790*/  HMMA.16816.F32.BF16 R12, R4.reuse, R206, R200 ;  /* 0x000000ce040c723c */ /* 0x040fe200000418c8 */
[----:B------:R-:W-:Y:S04]  /*a7a0*/  LDSM.16.M88.4 R200, [R208+0x13000] ;  /* 0x01300000d0c8783b */ /* 0x000fe80000000200 */
[----:B------:R-:W-:Y:S03]  /*a7b0*/  LDSM.16.M88.4 R204, [R213+0x5800] ;  /* 0x00580000d5cc783b */ /* 0x000fe60000000200 */
[C---:B-1----:R-:W-:Y:S08]  /*a7c0*/  HMMA.16816.F32.BF16 R196, R4.reuse, R168, R196 ;  /* 0x000000a804c4723c */ /* 0x042ff000000418c4 */
[C---:B------:R-:W-:Y:S08]  /*a7d0*/  HMMA.16816.F32.BF16 R168, R4.reuse, R170, R180 ;  /* 0x000000aa04a8723c */ /* 0x040ff000000418b4 */
[C---:B------:R-:W-:Y:S08]  /*a7e0*/  HMMA.16816.F32.BF16 R184, R4.reuse, R132, R176 ;  /* 0x0000008404b8723c */ /* 0x040ff000000418b0 */
[C---:B------:R-:W-:Y:S01]  /*a7f0*/  HMMA.16816.F32.BF16 R180, R4.reuse, R134, R172 ;  /* 0x0000008604b4723c */ /* 0x040fe200000418ac */
[----:B------:R-:W1:Y:S07]  /*a800*/  LDSM.16.M88.4 R172, [R213+0x1000] ;  /* 0x00100000d5ac783b */ /* 0x000e6e0000000200 */
[C---:B---3--:R-:W-:Y:S01]  /*a810*/  HMMA.16816.F32.BF16 R132, R4.reuse, R30, R24 ;  /* 0x0000001e0484723c */ /* 0x048fe20000041818 */
[----:B------:R-:W3:Y:S07]  /*a820*/  LDSM.16.M88.4 R24, [R213+0x1800] ;  /* 0x00180000d518783b */ /* 0x000eee0000000200 */
[----:B------:R-:W-:Y:S01]  /*a830*/  HMMA.16816.F32.BF16 R176, R4, R28, R32 ;  /* 0x0000001c04b0723c */ /* 0x000fe20000041820 */
[----:B------:R-:W-:Y:S04]  /*a840*/  LDSM.16.M88.4 R4, [R215+0x4000] ;  /* 0x00400000d704783b */ /* 0x000fe80000000200 */
[----:B------:R-:W-:Y:S03]  /*a850*/  LDSM.16.M88.4 R28, [R208+0x12800] ;  /* 0x01280000d01c783b */ /* 0x000fe60000000200 */
[C---:B----4-:R-:W-:Y:S08]  /*a860*/  HMMA.16816.F32.BF16 R32, R8.reuse, R20, R16 ;  /* 0x000000140820723c */ /* 0x050ff00000041810 */
[C---:B------:R-:W-:Y:S01]  /*a870*/  HMMA.16816.F32.BF16 R16, R8.reuse, R22, R12 ;  /* 0x000000160810723c */ /* 0x040fe2000004180c */
[----:B------:R-:W4:Y:S07]  /*a880*/  LDSM.16.M88.4 R20, [R208+0x12000] ;  /* 0x01200000d014783b */ /* 0x000f2e0000000200 */
[C---:B--2---:R-:W-:Y:S08]  /*a890*/  HMMA.16816.F32.BF16 R12, R8.reuse, R188, R196 ;  /* 0x000000bc080c723c */ /* 0x044ff000000418c4 */
[C---:B------:R-:W-:Y:S08]  /*a8a0*/  HMMA.16816.F32.BF16 R168, R8.reuse, R190, R168 ;  /* 0x000000be08a8723c */ /* 0x040ff000000418a8 */
[C---:B-1----:R-:W-:Y:S08]  /*a8b0*/  HMMA.16816.F32.BF16 R192, R8.reuse, R172, R184 ;  /* 0x000000ac08c0723c */ /* 0x042ff000000418b8 */
[C---:B------:R-:W-:Y:S08]  /*a8c0*/  HMMA.16816.F32.BF16 R196, R8.reuse, R174, R180 ;  /* 0x000000ae08c4723c */ /* 0x040ff000000418b4 */
[----:B---3--:R-:W-:Y:S01]  /*a8d0*/  HMMA.16816.F32.BF16 R184, R8, R26, R132 ;  /* 0x0000001a08b8723c */ /* 0x008fe20000041884 */
[----:B------:R-:W1:Y:S07]  /*a8e0*/  LDSM.16.M88.4 R132, [R208+0x13800] ;  /* 0x01380000d084783b */ /* 0x000e6e0000000200 */
[C---:B----4-:R-:W-:Y:S01]  /*a8f0*/  HMMA.16816.F32.BF16 R180, R4.reuse, R20, R32 ;  /* 0x0000001404b4723c */ /* 0x050fe20000041820 */
[----:B------:R-:W-:Y:S07]  /*a900*/  LDSM.16.M88.4 R32, [R229] ;  /* 0x00000000e520783b */ /* 0x000fee0000000200 */
[----:B------:R-:W-:Y:S08]  /*a910*/  HMMA.16816.F32.BF16 R172, R4, R22, R16 ;  /* 0x0000001604ac723c */ /* 0x000ff00000041810 */
[----:B------:R-:W-:Y:S01]  /*a920*/  HMMA.16816.F32.BF16 R188, R8, R24, R176 ;  /* 0x0000001808bc723c */ /* 0x000fe200000418b0 */
[----:B------:R-:W2:Y:S04]  /*a930*/  LDSM.16.M88.4 R8, [R216+0x4000] ;  /* 0x00400000d808783b */ /* 0x000ea80000000200 */
[----:B------:R-:W-:Y:S03]  /*a940*/  LDSM.16.M88.4 R24, [R230] ;  /* 0x00000000e618783b */ /* 0x000fe60000000200 */
[C---:B------:R-:W-:Y:S08]  /*a950*/  HMMA.16816.F32.BF16 R20, R4.reuse, R28, R12 ;  /* 0x0000001c0414723c */ /* 0x040ff0000004180c */
[C---:B------:R-:W-:Y:S01]  /*a960*/  HMMA.16816.F32.BF16 R16, R4.reuse, R30, R168 ;  /* 0x0000001e0410723c */ /* 0x040fe200000418a8 */
[----:B------:R-:W3:Y:S04]  /*a970*/  LDSM.16.M88.4 R28, [R231] ;  /* 0x00000000e71c783b */ /* 0x000ee80000000200 */
[----:B------:R-:W-:Y:S03]  /*a980*/  LDSM.16.M88.4 R168, [R214+0x12000] ;  /* 0x01200000d6a8783b */ /* 0x000fe60000000200 */
[C---:B------:R-:W-:Y:S08]  /*a990*/  HMMA.16816.F32.BF16 R12, R4.reuse, R200, R192 ;  /* 0x000000c8040c723c */ /* 0x040ff000000418c0 */
[C---:B------:R-:W-:Y:S01]  /*a9a0*/  HMMA.16816.F32.BF16 R176, R4.reuse, R202, R196 ;  /* 0x000000ca04b0723c */ /* 0x040fe200000418c4 */
[----:B------:R-:W4:Y:S07]  /*a9b0*/  LDSM.16.M88.4 R200, [R228] ;  /* 0x00000000e4c8783b */ /* 0x000f2e0000000200 */
[C---:B-1----:R-:W-:Y:S08]  /*a9c0*/  HMMA.16816.F32.BF16 R196, R4.reuse, R132, R188 ;  /* 0x0000008404c4723c */ /* 0x042ff000000418bc */
[----:B------:R-:W-:Y:S01]  /*a9d0*/  HMMA.16816.F32.BF16 R188, R4, R134, R184 ;  /* 0x0000008604bc723c */ /* 0x000fe200000418b8 */
[----:B------:R-:W1:Y:S07]  /*a9e0*/  LDSM.16.M88.4 R4, [R218+0x4000] ;  /* 0x00400000da04783b */ /* 0x000e6e0000000200 */
[C---:B--2---:R-:W-:Y:S08]  /*a9f0*/  HMMA.16816.F32.BF16 R132, R8.reuse, R32, R12 ;  /* 0x000000200884723c */ /* 0x044ff0000004180c */
[C---:B---3--:R-:W-:Y:S08]  /*aa00*/  HMMA.16816.F32.BF16 R192, R8.reuse, R28, R180 ;  /* 0x0000001c08c0723c */ /* 0x048ff000000418b4 */
[C---:B------:R-:W-:Y:S08]  /*aa10*/  HMMA.16816.F32.BF16 R180, R8.reuse, R24, R20 ;  /* 0x0000001808b4723c */ /* 0x040ff00000041814 */
[C---:B------:R-:W-:Y:S01]  /*aa20*/  HMMA.16816.F32.BF16 R184, R8.reuse, R30, R172 ;  /* 0x0000001e08b8723c */ /* 0x040fe200000418ac */
[----:B------:R-:W-:Y:S07]  /*aa30*/  LDSM.16.M88.4 R28, [R214+0x13000] ;  /* 0x01300000d61c783b */ /* 0x000fee0000000200 */
[C---:B------:R-:W-:Y:S01]  /*aa40*/  HMMA.16816.F32.BF16 R20, R8.reuse, R34, R176 ;  /* 0x000000220814723c */ /* 0x040fe200000418b0 */
[----:B------:R-:W2:Y:S07]  /*aa50*/  LDSM.16.M88.4 R32, [R214+0x12800] ;  /* 0x01280000d620783b */ /* 0x000eae0000000200 */
[C---:B------:R-:W-:Y:S01]  /*aa60*/  HMMA.16816.F32.BF16 R172, R8.reuse, R26, R16 ;  /* 0x0000001a08ac723c */ /* 0x040fe20000041810 */
[----:B------:R-:W3:Y:S07]  /*aa70*/  LDSM.16.M88.4 R24, [R214+0x13800] ;  /* 0x01380000d618783b */ /* 0x000eee0000000200 */
[C---:B----4-:R-:W-:Y:S01]  /*aa80*/  HMMA.16816.F32.BF16 R16, R8.reuse, R200, R196 ;  /* 0x000000c80810723c */ /* 0x050fe200000418c4 */
[----:B------:R-:W-:Y:S07]  /*aa90*/  LDSM.16.M88.4 R196, [R213+0x2000] ;  /* 0x00200000d5c4783b */ /* 0x000fee0000000200 */
[----:B------:R-:W-:Y:S01]  /*aaa0*/  HMMA.16816.F32.BF16 R12, R8, R202, R188 ;  /* 0x000000ca080c723c */ /* 0x000fe200000418bc */
[----:B------:R-:W4:Y:S04]  /*aab0*/  LDSM.16.M88.4 R8, [R217+0x4000] ;  /* 0x00400000d908783b */ /* 0x000f280000000200 */
[----:B------:R-:W-:Y:S03]  /*aac0*/  LDSM.16.M88.4 R200, [R208+0x14800] ;  /* 0x01480000d0c8783b */ /* 0x000fe60000000200 */
[C---:B-1----:R-:W-:Y:S08]  /*aad0*/  HMMA.16816.F32.BF16 R176, R4.reuse, R168, R192 ;  /* 0x000000a804b0723c */ /* 0x042ff000000418c0 */
[C---:B------:R-:W-:Y:S01]  /*aae0*/  HMMA.16816.F32.BF16 R188, R4.reuse, R170, R184 ;  /* 0x000000aa04bc723c */ /* 0x040fe200000418b8 */
[----:B------:R-:W1:Y:S07]  /*aaf0*/  LDSM.16.M88.4 R168, [R213+0x2800] ;  /* 0x00280000d5a8783b */ /* 0x000e6e0000000200 */
[C---:B--2---:R-:W-:Y:S08]  /*ab00*/  HMMA.16816.F32.BF16 R192, R4.reuse, R32, R180 ;  /* 0x0000002004c0723c */ /* 0x044ff000000418b4 */
[C---:B------:R-:W-:Y:S08]  /*ab10*/  HMMA.16816.F32.BF16 R184, R4.reuse, R34, R172 ;  /* 0x0000002204b8723c */ /* 0x040ff000000418ac */
[C---:B---3--:R-:W-:Y:S08]  /*ab20*/  HMMA.16816.F32.BF16 R32, R4.reuse, R24, R16 ;  /* 0x000000180420723c */ /* 0x048ff00000041810 */
[C---:B------:R-:W-:Y:S01]  /*ab30*/  HMMA.16816.F32.BF16 R16, R4.reuse, R26, R12 ;  /* 0x0000001a0410723c */ /* 0x040fe2000004180c */
[----:B------:R-:W2:Y:S07]  /*ab40*/  LDSM.16.M88.4 R24, [R213+0x3000] ;  /* 0x00300000d518783b */ /* 0x000eae0000000200 */
[C---:B------:R-:W-:Y:S01]  /*ab50*/  HMMA.16816.F32.BF16 R172, R4.reuse, R30, R20 ;  /* 0x0000001e04ac723c */ /* 0x040fe20000041814 */
[----:B------:R-:W3:Y:S07]  /*ab60*/  LDSM.16.M88.4 R20, [R213+0x3800] ;  /* 0x00380000d514783b */ /* 0x000eee0000000200 */
[----:B------:R-:W-:Y:S01]  /*ab70*/  HMMA.16816.F32.BF16 R180, R4, R28, R132 ;  /* 0x0000001c04b4723c */ /* 0x000fe20000041884 */
[----:B------:R-:W-:Y:S04]  /*ab80*/  LDSM.16.M88.4 R4, [R215+0x8000] ;  /* 0x00800000d704783b */ /* 0x000fe80000000200 */
[----:B------:R-:W5:Y:S03]  /*ab90*/  LDSM.16.M88.4 R28, [R208+0x14000] ;  /* 0x01400000d01c783b */ /* 0x000f660000000200 */
[C---:B----4-:R-:W-:Y:S08]  /*aba0*/  HMMA.16816.F32.BF16 R12, R8.reuse, R196, R176 ;  /* 0x000000c4080c723c */ /* 0x050ff000000418b0 */
[C---:B------:R-:W-:Y:S08]  /*abb0*/  HMMA.16816.F32.BF16 R132, R8.reuse, R198, R188 ;  /* 0x000000c60884723c */ /* 0x040ff000000418bc */
[C---:B-1----:R-:W-:Y:S08]  /*abc0*/  HMMA.16816.F32.BF16 R192, R8.reuse, R168, R192 ;  /* 0x000000a808c0723c */ /* 0x042ff000000418c0 */
[C---:B--2---:R-:W-:Y:S08]  /*abd0*/  HMMA.16816.F32.BF16 R188, R8.reuse, R24, R180 ;  /* 0x0000001808bc723c */ /* 0x044ff000000418b4 */
[C---:B------:R-:W-:Y:S01]  /*abe0*/  HMMA.16816.F32.BF16 R196, R8.reuse, R170, R184 ;  /* 0x000000aa08c4723c */ /* 0x040fe200000418b8 */
[----:B------:R-:W-:Y:S07]  /*abf0*/  LDSM.16.M88.4 R168, [R226] ;  /* 0x00000000e2a8783b */ /* 0x000fee0000000200 */
[C---:B---3--:R-:W-:Y:S01]  /*ac00*/  HMMA.16816.F32.BF16 R180, R8.reuse, R20, R32 ;  /* 0x0000001408b4723c */ /* 0x048fe20000041820 */
[----:B------:R-:W1:Y:S07]  /*ac10*/  LDSM.16.M88.4 R32, [R208+0x15000] ;  /* 0x01500000d020783b */ /* 0x000e6e0000000200 */
[----:B------:R-:W-:Y:S08]  /*ac20*/  HMMA.16816.F32.BF16 R176, R8, R22, R16 ;  /* 0x0000001608b0723c */ /* 0x000ff00000041810 */
[C---:B-----5:R-:W-:Y:S08]  /*ac30*/  HMMA.16816.F32.BF16 R20, R4.reuse, R28, R12 ;  /* 0x0000001c0414723c */ /* 0x060ff0000004180c */
[----:B------:R-:W-:Y:S01]  /*ac40*/  HMMA.16816.F32.BF16 R16, R4, R30, R132 ;  /* 0x0000001e0410723c */ /* 0x000fe20000041884 */
[----:B------:R-:W2:Y:S07]  /*ac50*/  LDSM.16.M88.4 R28, [R208+0x15800] ;  /* 0x01580000d01c783b */ /* 0x000eae0000000200 */
[----:B------:R-:W-:Y:S01]  /*ac60*/  HMMA.16816.F32.BF16 R184, R8, R26, R172 ;  /* 0x0000001a08b8723c */ /* 0x000fe200000418ac */
[----:B------:R-:W-:Y:S04]  /*ac70*/  LDSM.16.M88.4 R8, [R216+0x8000] ;  /* 0x00800000d808783b */ /* 0x000fe80000000200 */
[----:B------:R-:W3:Y:S03]  /*ac80*/  LDSM.16.M88.4 R24, [R227] ;  /* 0x00000000e318783b */ /* 0x000ee60000000200 */
[C---:B------:R-:W-:Y:S08]  /*ac90*/  HMMA.16816.F32.BF16 R12, R4.reuse, R200, R192 ;  /* 0x000000c8040c723c */ /* 0x040ff000000418c0 */
        /* <DEDUP_REMOVED lines=15> */
[C---:B----4-:R-:W-:Y:S01]  /*ad90*/  HMMA.16816.F32.BF16 R180, R8.reuse, R202, R196 ;  /* 0x000000ca08b4723c */ /* 0x050fe200000418c4 */
[----:B------:R-:W4:Y:S07]  /*ada0*/  LDSM.16.M88.4 R196, [R214+0x15800] ;  /* 0x01580000d6c4783b */ /* 0x000f2e0000000200 */
[C---:B------:R-:W-:Y:S08]  /*adb0*/  HMMA.16816.F32.BF16 R12, R8.reuse, R200, R192 ;  /* 0x000000c8080c723c */ /* 0x040ff000000418c0 */
        /* <DEDUP_REMOVED lines=15> */
[----:B------:R-:W4:Y:S07]  /*aeb0*/  LDSM.16.M88.4 R4, [R215+0xc000] ;  /* 0x00c00000d704783b */ /* 0x000f2e0000000200 */
[C---:B-1----:R-:W-:Y:S01]  /*aec0*/  HMMA.16816.F32.BF16 R192, R8.reuse, R32, R176 ;  /* 0x0000002008c0723c */ /* 0x042fe200000418b0 */
[----:B------:R-:W1:Y:S07]  /*aed0*/  LDSM.16.M88.4 R176, [R208+0x17000] ;  /* 0x01700000d0b0783b */ /* 0x000e6e0000000200 */
[C---:B------:R-:W-:Y:S08]  /*aee0*/  HMMA.16816.F32.BF16 R188, R8.reuse, R34, R188 ;  /* 0x0000002208bc723c */ /* 0x040ff000000418bc */
[C---:B--2---:R-:W-:Y:S08]  /*aef0*/  HMMA.16816.F32.BF16 R200, R8.reuse, R28, R172 ;  /* 0x0000001c08c8723c */ /* 0x044ff000000418ac */
[C---:B------:R-:W-:Y:S01]  /*af00*/  HMMA.16816.F32.BF16 R196, R8.reuse, R30, R132 ;  /* 0x0000001e08c4723c */ /* 0x040fe20000041884 */
[----:B------:R-:W2:Y:S07]  /*af10*/  LDSM.16.M88.4 R132, [R208+0x17800] ;  /* 0x01780000d084783b */ /* 0x000eae0000000200 */
[C---:B---3--:R-:W-:Y:S08]  /*af20*/  HMMA.16816.F32.BF16 R184, R8.reuse, R24, R20 ;  /* 0x0000001808b8723c */ /* 0x048ff00000041814 */
[C---:B------:R-:W-:Y:S01]  /*af30*/  HMMA.16816.F32.BF16 R172, R8.reuse, R26, R16 ;  /* 0x0000001a08ac723c */ /* 0x040fe20000041810 */
[----:B------:R-:W-:Y:S07]  /*af40*/  LDSM.16.M88.4 R24, [R223] ;  /* 0x00000000df18783b */ /* 0x000fee0000000200 */
[C---:B------:R-:W-:Y:S01]  /*af50*/  HMMA.16816.F32.BF16 R32, R8.reuse, R204, R12 ;  /* 0x000000cc0820723c */ /* 0x040fe2000004180c */
[----:B------:R-:W3:Y:S07]  /*af60*/  LDSM.16.M88.4 R12, [R216+0xc000] ;  /* 0x00c00000d80c783b */ /* 0x000eee0000000200 */
[----:B------:R-:W-:Y:S01]  /*af70*/  HMMA.16816.F32.BF16 R28, R8, R206, R180 ;  /* 0x000000ce081c723c */ /* 0x000fe200000418b4 */
[----:B------:R-:W5:Y:S04]  /*af80*/  LDSM.16.M88.4 R204, [R222] ;  /* 0x00000000decc783b */ /* 0x000f680000000200 */
[----:B------:R-:W2:Y:S03]  /*af90*/  LDSM.16.M88.4 R180, [R221] ;  /* 0x00000000ddb4783b */ /* 0x000ea60000000200 */
[C---:B----4-:R-:W-:Y:S08]  /*afa0*/  HMMA.16816.F32.BF16 R20, R4.reuse, R240, R192 ;  /* 0x000000f00414723c */ /* 0x050ff000000418c0 */
[C---:B------:R-:W-:Y:S08]  /*afb0*/  HMMA.16816.F32.BF16 R16, R4.reuse, R242, R188 ;  /* 0x000000f20410723c */ /* 0x040ff000000418bc */
[C---:B------:R-:W-:Y:S01]  /*afc0*/  HMMA.16816.F32.BF16 R8, R4.reuse, R168, R200 ;  /* 0x000000a80408723c */ /* 0x040fe200000418c8 */
[----:B------:R-:W-:Y:S07]  /*afd0*/  LDSM.16.M88.4 R200, [R214+0x17800] ;  /* 0x01780000d6c8783b */ /* 0x000fee0000000200 */
[C---:B------:R-:W-:Y:S08]  /*afe0*/  HMMA.16816.F32.BF16 R188, R4.reuse, R170, R196 ;  /* 0x000000aa04bc723c */ /* 0x040ff000000418c4 */
[C---:B-1----:R-:W-:Y:S08]  /*aff0*/  HMMA.16816.F32.BF16 R196, R4.reuse, R176, R184 ;  /* 0x000000b004c4723c */ /* 0x042ff000000418b8 */
[C---:B------:R-:W-:Y:S01]  /*b000*/  HMMA.16816.F32.BF16 R192, R4.reuse, R178, R172 ;  /* 0x000000b204c0723c */ /* 0x040fe200000418ac */
[----:B------:R-:W1:Y:S04]  /*b010*/  LDSM.16.M88.4 R176, [R220] ;  /* 0x00000000dcb0783b */ /* 0x000e680000000200 */
[----:B------:R-:W-:Y:S03]  /*b020*/  LDSM.16.M88.4 R172, [R214+0x17000] ;  /* 0x01700000d6ac783b */ /* 0x000fe60000000200 */
[C---:B--2---:R-:W-:Y:S08]  /*b030*/  HMMA.16816.F32.BF16 R184, R4.reuse, R132, R32 ;  /* 0x0000008404b8723c */ /* 0x044ff00000041820 */
[----:B------:R-:W-:Y:S01]  /*b040*/  HMMA.16816.F32.BF16 R168, R4, R134, R28 ;  /* 0x0000008604a8723c */ /* 0x000fe2000004181c */
[----:B------:R-:W-:Y:S07]  /*b050*/  LDSM.16.M88.4 R28, [R214+0x16000] ;  /* 0x01600000d61c783b */ /* 0x000fee0000000200 */
[C---:B---3--:R-:W-:Y:S08]  /*b060*/  HMMA.16816.F32.BF16 R132, R12.reuse, R24, R20 ;  /* 0x000000180c84723c */ /* 0x048ff00000041814 */
[C---:B------:R-:W-:Y:S01]  /*b070*/  HMMA.16816.F32.BF16 R32, R12.reuse, R26, R16 ;  /* 0x0000001a0c20723c */ /* 0x040fe20000041810 */
[----:B------:R-:W-:Y:S07]  /*b080*/  LDSM.16.M88.4 R24, [R214+0x16800] ;  /* 0x01680000d618783b */ /* 0x000fee0000000200 */
[C---:B-----5:R-:W-:Y:S01]  /*b090*/  HMMA.16816.F32.BF16 R20, R12.reuse, R204, R8 ;  /* 0x000000cc0c14723c */ /* 0x060fe20000041808 */
[----:B------:R-:W2:Y:S07]  /*b0a0*/  LDSM.16.M88.4 R8, [R218+0xc000] ;  /* 0x00c00000da08783b */ /* 0x000eae0000000200 */
[C---:B------:R-:W-:Y:S08]  /*b0b0*/  HMMA.16816.F32.BF16 R4, R12.reuse, R180, R196 ;  /* 0x000000b40c04723c */ /* 0x040ff000000418c4 */
[C---:B------:R-:W-:Y:S08]  /*b0c0*/  HMMA.16816.F32.BF16 R16, R12.reuse, R206, R188 ;  /* 0x000000ce0c10723c */ /* 0x040ff000000418bc */
[C---:B------:R-:W-:Y:S08]  /*b0d0*/  HMMA.16816.F32.BF16 R192, R12.reuse, R182, R192 ;  /* 0x000000b60cc0723c */ /* 0x040ff000000418c0 */
[C---:B-1----:R-:W-:Y:S08]  /*b0e0*/  HMMA.16816.F32.BF16 R196, R12.reuse, R176, R184 ;  /* 0x000000b00cc4723c */ /* 0x042ff000000418b8 */
[----:B------:R-:W-:Y:S08]  /*b0f0*/  HMMA.16816.F32.BF16 R188, R12, R178, R168 ;  /* 0x000000b20cbc723c */ /* 0x000ff000000418a8 */
[C---:B--2---:R-:W-:Y:S08]  /*b100*/  HMMA.16816.F32.BF16 R176, R8.reuse, R24, R20 ;  /* 0x0000001808b0723c */ /* 0x044ff00000041814 */
[C---:B------:R-:W-:Y:S01]  /*b110*/  HMMA.16816.F32.BF16 R184, R8.reuse, R28, R132 ;  /* 0x0000001c08b8723c */ /* 0x040fe20000041884 */
[----:B------:R-:W-:Y:S07]  /*b120*/  LDSM.16.M88.4 R132, [R213+0x6000] ;  /* 0x00600000d584783b */ /* 0x000fee0000000200 */
[C---:B------:R-:W-:Y:S01]  /*b130*/  HMMA.16816.F32.BF16 R180, R8.reuse, R30, R32 ;  /* 0x0000001e08b4723c */ /* 0x040fe20000041820 */
[----:B------:R-:W-:Y:S04]  /*b140*/  LDSM.16.M88.4 R28, [R213+0x7000] ;  /* 0x00700000d51c783b */ /* 0x000fe80000000200 */
[----:B------:R-:W-:Y:S03]  /*b150*/  LDSM.16.M88.4 R32, [R213+0x6800] ;  /* 0x00680000d520783b */ /* 0x000fe60000000200 */
[C---:B------:R-:W-:Y:S01]  /*b160*/  HMMA.16816.F32.BF16 R20, R8.reuse, R172, R4 ;  /* 0x000000ac0814723c */ /* 0x040fe20000041804 */
[----:B------:R-:W1:Y:S07]  /*b170*/  LDSM.16.M88.4 R4, [R217+0xc000] ;  /* 0x00c00000d904783b */ /* 0x000e6e0000000200 */
[----:B------:R-:W-:Y:S01]  /*b180*/  HMMA.16816.F32.BF16 R168, R8, R26, R16 ;  /* 0x0000001a08a8723c */ /* 0x000fe20000041810 */
[----:B------:R-:W2:Y:S01]  /*b190*/  LDSM.16.M88.4 R24, [R213+0x7800] ;  /* 0x00780000d518783b */ /* 0x000ea20000000200 */
[----:B------:R-:W-:-:S06]  /*b1a0*/  DEPBAR.LE SB0, 0x0 ;  /* 0x000080000000791a */ /* 0x000fcc0000000000 */
[C---:B------:R-:W-:Y:S08]  /*b1b0*/  HMMA.16816.F32.BF16 R16, R8.reuse, R174, R192 ;  /* 0x000000ae0810723c */ /* 0x040ff000000418c0 */
[C---:B------:R-:W-:Y:S08]  /*b1c0*/  HMMA.16816.F32.BF16 R12, R8.reuse, R200, R196 ;  /* 0x000000c8080c723c */ /* 0x040ff000000418c4 */
[----:B------:R-:W-:Y:S08]  /*b1d0*/  HMMA.16816.F32.BF16 R8, R8, R202, R188 ;  /* 0x000000ca0808723c */ /* 0x000ff000000418bc */
[C---:B-1----:R-:W-:Y:S08]  /*b1e0*/  HMMA.16816.F32.BF16 R20, R4.reuse, R28, R20 ;  /* 0x0000001c0414723c */ /* 0x042ff00000041814 */
[C---:B------:R-:W-:Y:S08]  /*b1f0*/  HMMA.16816.F32.BF16 R28, R4.reuse, R30, R16 ;  /* 0x0000001e041c723c */ /* 0x040ff00000041810 */
[C---:B--2---:R-:W-:Y:S08]  /*b200*/  HMMA.16816.F32.BF16 R16, R4.reuse, R24, R12 ;  /* 0x000000180410723c */ /* 0x044ff0000004180c */
[C---:B------:R-:W-:Y:S08]  /*b210*/  HMMA.16816.F32.BF16 R184, R4.reuse, R132, R184 ;  /* 0x0000008404b8723c */ /* 0x040ff000000418b8 */
[C---:B------:R-:W-:Y:S08]  /*b220*/  HMMA.16816.F32.BF16 R180, R4.reuse, R134, R180 ;  /* 0x0000008604b4723c */ /* 0x040ff000000418b4 */
[C---:B------:R-:W-:Y:S08]  /*b230*/  HMMA.16816.F32.BF16 R176, R4.reuse, R32, R176 ;  /* 0x0000002004b0723c */ /* 0x040ff000000418b0 */
[C---:B------:R-:W-:Y:S08]  /*b240*/  HMMA.16816.F32.BF16 R168, R4.reuse, R34, R168 ;  /* 0x0000002204a8723c */ /* 0x040ff000000418a8 */
[----:B------:R-:W-:Y:S01]  /*b250*/  HMMA.16816.F32.BF16 R24, R4, R26, R8 ;  /* 0x0000001a0418723c */ /* 0x000fe20000041808 */
[----:B------:R-:W-:Y:S06]  /*b260*/  BAR.SYNC.DEFER_BLOCKING 0x0 ;  /* 0x0000000000007b1d */ /* 0x000fec0000010000 */
        /* <DEDUP_REMOVED lines=31> */
.L_x_409:
[----:B-1----:R-:W1:Y:S01]  /*b460*/  S2R R2, SR_TID.X ;  /* 0x0000000000027919 */ /* 0x002e620000002100 */
[----:B------:R-:W-:-:S03]  /*b470*/  IMAD.U32 R0, RZ, RZ, UR15 ;  /* 0x0000000fff007e24 */ /* 0x000fc6000f8e00ff */
[----:B------:R-:W-:Y:S04]  /*b480*/  STL [R1+0x48], R214 ;  /* 0x000048d601007387 */ /* 0x000fe80000100800 */
[----:B------:R2:W-:Y:S04]  /*b490*/  STL [R1+0x44], R213 ;  /* 0x000044d501007387 */ /* 0x0005e80000100800 */
[----:B------:R3:W-:Y:S01]  /*b4a0*/  STL [R1+0x40], R208 ;  /* 0x000040d001007387 */ /* 0x0007e20000100800 */
[----:B-1----:R-:W-:-:S04]  /*b4b0*/  SHF.L.U32 R2, R2, 0x1, RZ ;  /* 0x0000000102027819 */ /* 0x002fc800000006ff */
[----:B------:R-:W-:-:S04]  /*b4c0*/  LOP3.LUT R2, R2, 0x6, RZ, 0xc0, !PT ;  /* 0x0000000602027812 */ /* 0x000fc800078ec0ff */
[----:B------:R-:W-:-:S04]  /*b4d0*/  LEA R0, R0, R2, 0x6 ;  /* 0x0000000200007211 */ /* 0x000fc800078e30ff */
[C---:B------:R-:W-:Y:S02]  /*b4e0*/  IADD3 R2, R0.reuse, 0x8, RZ ;  /* 0x0000000800027810 */ /* 0x040fe40007ffe0ff */
[-C--:B------:R-:W-:Y:S02]  /*b4f0*/  ISETP.GE.AND P2, PT, R0, R239.reuse, PT ;  /* 0x000000ef0000720c */ /* 0x080fe40003f46270 */
[C---:B------:R-:W-:Y:S02]  /*b500*/  ISETP.GE.AND P0, PT, R2.reuse, R239, PT ;  /* 0x000000ef0200720c */ /* 0x040fe40003f06270 */
[----:B------:R-:W-:Y:S02]  /*b510*/  ISETP.GE.AND P3, PT, R2, R238, PT ;  /* 0x000000ee0200720c */ /* 0x000fe40003f66270 */
[----:B------:R-:W-:Y:S02]  /*b520*/  IADD3 R3, R0, 0x1, RZ ;  /* 0x0000000100037810 */ /* 0x000fe40007ffe0ff */
[----:B------:R-:W-:-:S02]  /*b530*/  ISETP.LT.OR P0, PT, R2, R237, P0 ;  /* 0x000000ed0200720c */ /* 0x000fc40000701670 */
[----:B------:R-:W-:Y:S02]  /*b540*/  ISETP.LT.OR P3, PT, R2, R236, P3 ;  /* 0x000000ec0200720c */ /* 0x000fe40001f61670 */
[C---:B------:R-:W-:Y:S02]  /*b550*/  ISETP.LT.OR P2, PT, R0.reuse, R237, P2 ;  /* 0x000000ed0000720c */ /* 0x040fe40001741670 */
[C---:B------:R-:W-:Y:S02]  /*b560*/  IADD3 R2, R0.reuse, 0x9, RZ ;  /* 0x0000000900027810 */ /* 0x040fe40007ffe0ff */
[C---:B------:R-:W-:Y:S02]  /*b570*/  ISETP.GE.AND P1, PT, R3.reuse, R239, PT ;  /* 0x000000ef0300720c */ /* 0x040fe40003f26270 */
[-C--:B------:R-:W-:Y:S02]  /*b580*/  ISETP.GE.AND P4, PT, R3, R238.reuse, PT ;  /* 0x000000ee0300720c */ /* 0x080fe40003f86270 */
[----:B------:R-:W-:-:S02]  /*b590*/  ISETP.GE.AND P5, PT, R0, R238, PT ;  /* 0x000000ee0000720c */ /* 0x000fc40003fa6270 */
[----:B------:R-:W-:Y:S02]  /*b5a0*/  FSEL R5, R184, -INF , !P2 ;  /* 0xff800000b8057808 */ /* 0x000fe40005000000 */
[C---:B------:R-:W-:Y:S02]  /*b5b0*/  ISETP.GE.AND P6, PT, R2.reuse, R239, PT ;  /* 0x000000ef0200720c */ /* 0x040fe40003fc6270 */
[----:B------:R-:W-:Y:S02]  /*b5c0*/  ISETP.GE.AND P2, PT, R2, R238, PT ;  /* 0x000000ee0200720c */ /* 0x000fe40003f46270 */
[C---:B------:R-:W-:Y:S02]  /*b5d0*/  ISETP.LT.OR P1, PT, R3.reuse, R237, P1 ;  /* 0x000000ed0300720c */ /* 0x040fe40000f21670 */
[-C--:B------:R-:W-:Y:S02]  /*b5e0*/  ISETP.LT.OR P4, PT, R3, R236.reuse, P4 ;  /* 0x000000ec0300720c */ /* 0x080fe40002781670 */
[----:B------:R-:W-:-:S02]  /*b5f0*/  ISETP.LT.OR P5, PT, R0, R236, P5 ;  /* 0x000000ec0000720c */ /* 0x000fc40002fa1670 */
[----:B------:R-:W-:Y:S02]  /*b600*/  IADD3 R3, R0, 0x10, RZ ;  /* 0x0000001000037810 */ /* 0x000fe40007ffe0ff */
[C---:B------:R-:W-:Y:S02]  /*b610*/  ISETP.LT.OR P6, PT, R2.reuse, R237, P6 ;  /* 0x000000ed0200720c */ /* 0x040fe400037c1670 */
[----:B------:R-:W-:Y:S02]  /*b620*/  ISETP.LT.OR P2, PT, R2, R236, P2 ;  /* 0x000000ec0200720c */ /* 0x000fe40001741670 */
[----:B------:R-:W-:Y:S02]  /*b630*/  IADD3 R2, R0, 0x11, RZ ;  /* 0x0000001100027810 */ /* 0x000fe40007ffe0ff */
[----:B------:R-:W-:Y:S02]  /*b640*/  FSEL R6, R186, -INF , !P5 ;  /* 0xff800000ba067808 */ /* 0x000fe40006800000 */
[----:B------:R-:W-:-:S02]  /*b650*/  FSEL R12, R185, -INF , !P1 ;  /* 0xff800000b90c7808 */ /* 0x000fc40004800000 */
[CC--:B------:R-:W-:Y:S02]  /*b660*/  ISETP.GE.AND P5, PT, R3.reuse, R239.reuse, PT ;  /* 0x000000ef0300720c */ /* 0x0c0fe40003fa6270 */
[----:B------:R-:W-:Y:S02]  /*b670*/  ISETP.GE.AND P1, PT, R3, R238, PT ;  /* 0x000000ee0300720c */ /* 0x000fe40003f26270 */
[----:B------:R-:W-:Y:S02]  /*b680*/  FSEL R10, R187, -INF , !P4 ;  /* 0xff800000bb0a7808 */ /* 0x000fe40006000000 */
[----:B------:R-:W-:Y:S02]  /*b690*/  ISETP.GE.AND P4, PT, R2, R239, PT ;  /* 0x000000ef0200720c */ /* 0x000fe40003f86270 */
[C---:B------:R-:W-:Y:S02]  /*b6a0*/  ISETP.LT.OR P5, PT, R3.reuse, R237, P5 ;  /* 0x000000ed0300720c */ /* 0x040fe40002fa1670 */
[----:B------:R-:W-:-:S02]  /*b6b0*/  ISETP.LT.OR P1, PT, R3, R236, P1 ;  /* 0x000000ec0300720c */ /* 0x000fc40000f21670 */
[----:B------:R-:W-:Y:S02]  /*b6c0*/  IADD3 R3, R0, 0x18, RZ ;  /* 0x0000001800037810 */ /* 0x000fe40007ffe0ff */
[----:B------:R-:W-:Y:S02]  /*b6d0*/  ISETP.LT.OR P4, PT, R2, R237, P4 ;  /* 0x000000ed0200720c */ /* 0x000fe40002781670 */
[----:B------:R-:W-:Y:S02]  /*b6e0*/  FSEL R8, R180, -INF , !P0 ;  /* 0xff800000b4087808 */ /* 0x000fe40004000000 */
[----:B------:R-:W-:Y:S02]  /*b6f0*/  IADD3 R4, R0, 0x20, RZ ;  /* 0x0000002000047810 */ /* 0x000fe40007ffe0ff */
[----:B------:R-:W-:Y:S02]  /*b700*/  ISETP.GE.AND P0, PT, R2, R238, PT ;  /* 0x000000ee0200720c */ /* 0x000fe40003f06270 */
[----:B------:R-:W-:-:S02]  /*b710*/  FSEL R9, R182, -INF , !P3 ;  /* 0xff800000b6097808 */ /* 0x000fc40005800000 */
[----:B------:R-:W-:Y:S02]  /*b720*/  FSEL R11, R181, -INF , !P6 ;  /* 0xff800000b50b7808 */ /* 0x000fe40007000000 */
[CC--:B------:R-:W-:Y:S02]  /*b730*/  ISETP.GE.AND P3, PT, R3.reuse, R239.reuse, PT ;  /* 0x000000ef0300720c */ /* 0x0c0fe40003f66270 */
[----:B------:R-:W-:Y:S02]  /*b740*/  ISETP.GE.AND P6, PT, R3, R238, PT ;  /* 0x000000ee0300720c */ /* 0x000fe40003fc6270 */
[----:B------:R-:W-:Y:S02]  /*b750*/  FSEL R134, R178, -INF , !P1 ;  /* 0xff800000b2867808 */ /* 0x000fe40004800000 */
[----:B------:R-:W-:Y:S02]  /*b760*/  FSEL R33, R177, -INF , !P4 ;  /* 0xff800000b1217808 */ /* 0x000fe40006000000 */
[----:B------:R-:W-:-:S02]  /*b770*/  ISETP.GE.AND P1, PT, R4, R239, PT ;  /* 0x000000ef0400720c */ /* 0x000fc40003f26270 */
[----:B------:R-:W-:Y:S02]  /*b780*/  ISETP.GE.AND P4, PT, R4, R238, PT ;  /* 0x000000ee0400720c */ /* 0x000fe40003f86270 */
[-C--:B------:R-:W-:Y:S02]  /*b790*/  ISETP.LT.OR P0, PT, R2, R236.reuse, P0 ;  /* 0x000000ec0200720c */ /* 0x080fe40000701670 */
[C---:B------:R-:W-:Y:S02]  /*b7a0*/  IADD3 R2, R0.reuse, 0x19, RZ ;  /* 0x0000001900027810 */ /* 0x040fe40007ffe0ff */
[C---:B------:R-:W-:Y:S02]  /*b7b0*/  ISETP.LT.OR P3, PT, R3.reuse, R237, P3 ;  /* 0x000000ed0300720c */ /* 0x040fe40001f61670 */
[----:B------:R-:W-:Y:S02]  /*b7c0*/  ISETP.LT.OR P6, PT, R3, R236, P6 ;  /* 0x000000ec0300720c */ /* 0x000fe400037c1670 */
[----:B------:R-:W-:-:S02]  /*b7d0*/  IADD3 R3, R0, 0x21, RZ ;  /* 0x0000002100037810 */ /* 0x000fc40007ffe0ff */
[C---:B------:R-:W-:Y:S02]  /*b7e0*/  ISETP.LT.OR P1, PT, R4.reuse, R237, P1 ;  /* 0x000000ed0400720c */ /* 0x040fe40000f21670 */
[----:B------:R-:W-:Y:S02]  /*b7f0*/  ISETP.LT.OR P4, PT, R4, R236, P4 ;  /* 0x000000ec0400720c */ /* 0x000fe40002781670 */
[----:B------:R-:W-:Y:S02]  /*b800*/  FSEL R7, R183, -INF , !P2 ;  /* 0xff800000b7077808 */ /* 0x000fe40005000000 */
[----:B------:R-:W-:Y:S02]  /*b810*/  FMNMX.FTZ R4, R250, R5, !PT ;  /* 0x00000005fa047209 */ /* 0x000fe40007810000 */
[----:B------:R-:W-:Y:S02]  /*b820*/  ISETP.GE.AND P2, PT, R2, R239, PT ;  /* 0x000000ef0200720c */ /* 0x000fe40003f46270 */
[----:B------:R-:W-:-:S02]  /*b830*/  FSEL R32, R176, -INF , !P5 ;  /* 0xff800000b0207808 */ /* 0x000fc40006800000 */
[----:B------:R-:W-:Y:S02]  /*b840*/  FSEL R135, R179, -INF , !P0 ;  /* 0xff800000b3877808 */ /* 0x000fe40004000000 */
[----:B------:R-:W-:Y:S02]  /*b850*/  FSEL R34, R168, -INF , !P3 ;  /* 0xff800000a8227808 */ /* 0x000fe40005800000 */
[-C--:B------:R-:W-:Y:S02]  /*b860*/  ISETP.GE.AND P5, PT, R2, R238.reuse, PT ;  /* 0x000000ee0200720c */ /* 0x080fe40003fa6270 */
[C---:B------:R-:W-:Y:S02]  /*b870*/  ISETP.GE.AND P0, PT, R3.reuse, R239, PT ;  /* 0x000000ef0300720c */ /* 0x040fe40003f06270 */
[----:B------:R-:W-:Y:S02]  /*b880*/  ISETP.GE.AND P3, PT, R3, R238, PT ;  /* 0x000000ee0300720c */ /* 0x000fe40003f66270 */
[----:B------:R-:W-:-:S02]  /*b890*/  FMNMX.FTZ R4, R12, R4, !PT ;  /* 0x000000040c047209 */ /* 0x000fc40007810000 */
[CC--:B------:R-:W-:Y:S02]  /*b8a0*/  ISETP.LT.OR P2, PT, R2.reuse, R237.reuse, P2 ;  /* 0x000000ed0200720c */ /* 0x0c0fe40001741670 */
[-C--:B------:R-:W-:Y:S02]  /*b8b0*/  ISETP.LT.OR P5, PT, R2, R236.reuse, P5 ;  /* 0x000000ec0200720c */ /* 0x080fe40002fa1670 */
[C---:B------:R-:W-:Y:S02]  /*b8c0*/  ISETP.LT.OR P0, PT, R3.reuse, R237, P0 ;  /* 0x000000ed0300720c */ /* 0x040fe40000701670 */
[----:B------:R-:W-:Y:S02]  /*b8d0*/  ISETP.LT.OR P3, PT, R3, R236, P3 ;  /* 0x000000ec0300720c */ /* 0x000fe40001f61670 */
[----:B------:R-:W-:Y:S02]  /*b8e0*/  IADD3 R3, R0, 0x29, RZ ;  /* 0x0000002900037810 */ /* 0x000fe40007ffe0ff */
[----:B------:R-:W-:-:S02]  /*b8f0*/  FMNMX.FTZ R4, R8, R4, !PT ;  /* 0x0000000408047209 */ /* 0x000fc40007810000 */
[----:B------:R-:W-:Y:S02]  /*b900*/  FSEL R35, R169, -INF , !P2 ;  /* 0xff800000a9237808 */ /* 0x000fe40005000000 */
[----:B------:R-:W-:Y:S02]  /*b910*/  FSEL R171, R171, -INF , !P5 ;  /* 0xff800000abab7808 */ /* 0x000fe40006800000 */
[----:B------:R-:W-:Y:S02]  /*b920*/  FSEL R169, R20, -INF , !P1 ;  /* 0xff80000014a97808 */ /* 0x000fe40004800000 */
[----:B------:R-:W-:Y:S02]  /*b930*/  IADD3 R2, R0, 0x28, RZ ;  /* 0x0000002800027810 */ /* 0x000fe40007ffe0ff */
[C---:B------:R-:W-:Y:S02]  /*b940*/  ISETP.GE.AND P5, PT, R3.reuse, R239, PT ;  /* 0x000000ef0300720c */ /* 0x040fe40003fa6270 */
[----:B------:R-:W-:-:S02]  /*b950*/  ISETP.GE.AND P1, PT, R3, R238, PT ;  /* 0x000000ee0300720c */ /* 0x000fc40003f26270 */
[----:B------:R-:W-:Y:S02]  /*b960*/  FMNMX.FTZ R4, R11, R4, !PT ;  /* 0x000000040b047209 */ /* 0x000fe40007810000 */
[----:B------:R-:W-:Y:S02]  /*b970*/  FSEL R170, R170, -INF , !P6 ;  /* 0xff800000aaaa7808 */ /* 0x000fe40007000000 */
[C---:B------:R-:W-:Y:S02]  /*b980*/  ISETP.GE.AND P6, PT, R2.reuse, R239, PT ;  /* 0x000000ef0200720c */ /* 0x040fe40003fc6270 */
[----:B------:R-:W-:Y:S02]  /*b990*/  ISETP.GE.AND P2, PT, R2, R238, PT ;  /* 0x000000ee0200720c */ /* 0x000fe40003f46270 */
[C---:B------:R-:W-:Y:S02]  /*b9a0*/  ISETP.LT.OR P5, PT, R3.reuse, R237, P5 ;  /* 0x000000ed0300720c */ /* 0x040fe40002fa1670 */
[----:B------:R-:W-:-:S02]  /*b9b0*/  ISETP.LT.OR P1, PT, R3, R236, P1 ;  /* 0x000000ec0300720c */ /* 0x000fc40000f21670 */
[----:B------:R-:W-:Y:S02]  /*b9c0*/  FMNMX.FTZ R3, R32, R4, !PT ;  /* 0x0000000420037209 */ /* 0x000fe40007810000 */
[----:B------:R-:W-:Y:S02]  /*b9d0*/  FMNMX.FTZ R4, R249, R6, !PT ;  /* 0x00000006f9047209 */ /* 0x000fe40007810000 */
[C---:B------:R-:W-:Y:S02]  /*b9e0*/  ISETP.LT.OR P6, PT, R2.reuse, R237, P6 ;  /* 0x000000ed0200720c */ /* 0x040fe400037c1670 */
[----:B------:R-:W-:Y:S02]  /*b9f0*/  ISETP.LT.OR P2, PT, R2, R236, P2 ;  /* 0x000000ec0200720c */ /* 0x000fe40001741670 */
[----:B------:R-:W-:Y:S02]  /*ba00*/  IADD3 R2, R0, 0x30, RZ ;  /* 0x0000003000027810 */ /* 0x000fe40007ffe0ff */
[----:B------:R-:W-:-:S02]  /*ba10*/  FMNMX.FTZ R4, R10, R4, !PT ;  /* 0x000000040a047209 */ /* 0x000fc40007810000 */
[----:B------:R-:W-:Y:S02]  /*ba20*/  FSEL R186, R22, -INF , !P4 ;  /* 0xff80000016ba7808 */ /* 0x000fe40006000000 */
[----:B------:R-:W-:Y:S02]  /*ba30*/  FSEL R252, R21, -INF , !P0 ;  /* 0xff80000015fc7808 */ /* 0x000fe40004000000 */
[C---:B------:R-:W-:Y:S02]  /*ba40*/  ISETP.GE.AND P4, PT, R2.reuse, R239, PT ;  /* 0x000000ef0200720c */ /* 0x040fe40003f86270 */
[C---:B------:R-:W-:Y:S02]  /*ba50*/  ISETP.GE.AND P0, PT, R2.reuse, R238, PT ;  /* 0x000000ee0200720c */ /* 0x040fe40003f06270 */
[----:B------:R-:W-:Y:S02]  /*ba60*/  FMNMX.FTZ R4, R9, R4, !PT ;  /* 0x0000000409047209 */ /* 0x000fe40007810000 */
[----:B------:R-:W-:-:S02]  /*ba70*/  ISETP.LT.OR P4, PT, R2, R237, P4 ;  /* 0x000000ed0200720c */ /* 0x000fc40002781670 */
[----:B------:R-:W-:Y:S02]  /*ba80*/  ISETP.LT.OR P0, PT, R2, R236, P0 ;  /* 0x000000ec0200720c */ /* 0x000fe40000701670 */
        /* <DEDUP_REMOVED lines=8> */
[----:B------:R-:W-:Y:S02]  /*bb10*/  IADD3 R3, R0, 0x31, RZ ;  /* 0x0000003100037810 */ /* 0x000fe40007ffe0ff */
[----:B------:R-:W-:Y:S02]  /*bb20*/  FSEL R168, R28, -INF , !P6 ;  /* 0xff8000001ca87808 */ /* 0x000fe40007000000 */
[----:B------:R-:W-:-:S02]  /*bb30*/  FMNMX.FTZ R13, R252, R13, !PT ;  /* 0x0000000dfc0d7209 */ /* 0x000fc40007810000 */
[----:B------:R-:W-:Y:S02]  /*bb40*/  FMNMX.FTZ R4, R171, R4, !PT ;  /* 0x00000004ab047209 */ /* 0x000fe40007810000 */
[----:B--2---:R-:W-:Y:S02]  /*bb50*/  FSEL R213, R23, -INF , !P3 ;  /* 0xff80000017d57808 */ /* 0x004fe40005800000 */
[----:B------:R-:W-:Y:S01]  /*bb60*/  IADD3 R2, R0, 0x38, RZ ;  /* 0x0000003800027810 */ /* 0x000fe20007ffe0ff */
[----:B------:R-:W-:Y:S01]  /*bb70*/  LDSM.16.MT88.4 R20, [R212+0x18000] ;  /* 0x01800000d414783b */ /* 0x000fe20000004200 */
[----:B------:R-:W-:Y:S02]  /*bb80*/  ISETP.GE.AND P3, PT, R3, R239, PT ;  /* 0x000000ef0300720c */ /* 0x000fe40003f66270 */
[----:B------:R-:W-:Y:S02]  /*bb90*/  FSEL R184, R29, -INF , !P5 ;  /* 0xff8000001db87808 */ /* 0x000fe40006800000 */
[----:B------:R-:W-:-:S02]  /*bba0*/  FMNMX.FTZ R13, R168, R13, !PT ;  /* 0x0000000da80d7209 */ /* 0x000fc40007810000 */
[----:B------:R-:W-:Y:S02]  /*bbb0*/  FMNMX.FTZ R4, R186, R4, !PT ;  /* 0x00000004ba047209 */ /* 0x000fe40007810000 */
[----:B------:R-:W-:Y:S02]  /*bbc0*/  IADD3 R0, R0, 0x39, RZ ;  /* 0x0000003900007810 */ /* 0x000fe40007ffe0ff */
[----:B------:R-:W-:Y:S02]  /*bbd0*/  ISETP.GE.AND P6, PT, R2, R239, PT ;  /* 0x000000ef0200720c */ /* 0x000fe40003fc6270 */
[----:B------:R-:W-:Y:S02]  /*bbe0*/  ISETP.LT.OR P3, PT, R3, R237, P3 ;  /* 0x000000ed0300720c */ /* 0x000fe40001f61670 */
[----:B---3--:R-:W-:Y:S02]  /*bbf0*/  FSEL R208, R16, -INF , !P4 ;  /* 0xff80000010d07808 */ /* 0x008fe40006000000 */
[----:B------:R-:W-:-:S02]  /*bc00*/  FMNMX.FTZ R13, R184, R13, !PT ;  /* 0x0000000db80d7209 */ /* 0x000fc40007810000 */
[----:B------:R-:W-:Y:S02]  /*bc10*/  FSEL R194, R30, -INF , !P2 ;  /* 0xff8000001ec27808 */ /* 0x000fe40005000000 */
[----:B------:R-:W-:Y:S02]  /*bc20*/  FMNMX.FTZ R4, R213, R4, !PT ;  /* 0x00000004d5047209 */ /* 0x000fe40007810000 */
[----:B------:R-:W-:Y:S02]  /*bc30*/  FSEL R197, R31, -INF , !P1 ;  /* 0xff8000001fc57808 */ /* 0x000fe40004800000 */
[----:B------:R-:W-:Y:S02]  /*bc40*/  ISETP.GE.AND P1, PT, R2, R238, PT ;  /* 0x000000ee0200720c */ /* 0x000fe40003f26270 */
[----:B------:R-:W-:Y:S02]  /*bc50*/  ISETP.GE.AND P5, PT, R0, R239, PT ;  /* 0x000000ef0000720c */ /* 0x000fe40003fa6270 */
[----:B------:R-:W-:-:S02]  /*bc60*/  ISETP.LT.OR P6, PT, R2, R237, P6 ;  /* 0x000000ed0200720c */ /* 0x000fc400037c1670 */
[----:B------:R-:W-:Y:S02]  /*bc70*/  FSEL R196, R17, -INF , !P3 ;  /* 0xff80000011c47808 */ /* 0x000fe40005800000 */
[----:B------:R-:W-:Y:S02]  /*bc80*/  FMNMX.FTZ R13, R208, R13, !PT ;  /* 0x0000000dd00d7209 */ /* 0x000fe40007810000 */
[----:B------:R-:W-:Y:S02]  /*bc90*/  ISETP.GE.AND P2, PT, R3, R238, PT ;  /* 0x000000ee0300720c */ /* 0x000fe40003f46270 */
[----:B------:R-:W-:Y:S02]  /*bca0*/  FMNMX.FTZ R4, R194, R4, !PT ;  /* 0x00000004c2047209 */ /* 0x000fe40007810000 */
[----:B------:R-:W-:Y:S02]  /*bcb0*/  ISETP.LT.OR P1, PT, R2, R236, P1 ;  /* 0x000000ec0200720c */ /* 0x000fe40000f21670 */
[----:B------:R-:W-:-:S02]  /*bcc0*/  ISETP.LT.OR P5, PT, R0, R237, P5 ;  /* 0x000000ed0000720c */ /* 0x000fc40002fa1670 */
[----:B------:R-:W-:Y:S02]  /*bcd0*/  FSEL R193, R24, -INF , !P6 ;  /* 0xff80000018c17808 */ /* 0x000fe40007000000 */
[----:B------:R-:W-:Y:S02]  /*bce0*/  FMNMX.FTZ R133, R196, R13, !PT ;  /* 0x0000000dc4857209 */ /* 0x000fe40007810000 */
[----:B------:R-:W-:Y:S02]  /*bcf0*/  ISETP.LT.OR P2, PT, R3, R236, P2 ;  /* 0x000000ec0300720c */ /* 0x000fe40001741670 */
[----:B------:R-:W-:Y:S02]  /*bd00*/  FSEL R195, R18, -INF , !P0 ;  /* 0xff80000012c37808 */ /* 0x000fe40004000000 */
[----:B------:R-:W-:Y:S02]  /*bd10*/  FMNMX.FTZ R2, R197, R4, !PT ;  /* 0x00000004c5027209 */ /* 0x000fe40007810000 */
[----:B------:R-:W-:-:S02]  /*bd20*/  ISETP.GE.AND P0, PT, R0, R238, PT ;  /* 0x000000ee0000720c */ /* 0x000fc40003f06270 */
[----:B------:R-:W-:Y:S02]  /*bd30*/  FSEL R214, R25, -INF , !P5 ;  /* 0xff80000019d67808 */ /* 0x000fe40006800000 */
[----:B------:R-:W-:Y:S02]  /*bd40*/  FMNMX.FTZ R133, R193, R133, !PT ;  /* 0x00000085c1857209 */ /* 0x000fe40007810000 */
[----:B------:R-:W-:Y:S02]  /*bd50*/  FSEL R172, R19, -INF , !P2 ;  /* 0xff80000013ac7808 */ /* 0x000fe40005000000 */
[----:B------:R-:W-:Y:S02]  /*bd60*/  FMNMX.FTZ R2, R195, R2, !PT ;  /* 0x00000002c3027209 */ /* 0x000fe40007810000 */
[----:B------:R-:W-:Y:S02]  /*bd70*/  ISETP.LT.OR P0, PT, R0, R236, P0 ;  /* 0x000000ec0000720c */ /* 0x000fe40000701670 */
[----:B------:R-:W-:-:S02]  /*bd80*/  FMNMX.FTZ R133, R214, R133, !PT ;  /* 0x00000085d6857209 */ /* 0x000fc40007810000 */
[----:B------:R-:W-:Y:S02]  /*bd90*/  FSEL R175, R26, -INF , !P1 ;  /* 0xff8000001aaf7808 */ /* 0x000fe40004800000 */
[----:B------:R-:W-:Y:S01]  /*bda0*/  FMNMX.FTZ R0, R172, R2, !PT ;  /* 0x00000002ac007209 */ /* 0x000fe20007810000 */
[----:B------:R-:W1:Y:S01]  /*bdb0*/  SHFL.BFLY PT, R3, R133, 0x2, 0x1f ;  /* 0x0c401f0085037f89 */ /* 0x000e6200000e0000 */
[----:B------:R-:W-:Y:S02]  /*bdc0*/  FSEL R173, R27, -INF , !P0 ;  /* 0xff8000001bad7808 */ /* 0x000fe40004000000 */
[----:B------:R-:W-:Y:S01]  /*bdd0*/  FMNMX.FTZ R0, R175, R0, !PT ;  /* 0x00000000af007209 */ /* 0x000fe20007810000 */
[----:B------:R-:W-:Y:S03]  /*bde0*/  LDSM.16.MT88.4 R24, [R210+0x18000] ;  /* 0x01800000d218783b */ /* 0x000fe60000004200 */
        /* <DEDUP_REMOVED lines=8> */
[----:B------:R-:W-:-:S03]  /*be70*/  FMUL.FTZ R2, R133, c[0x0][0x23c] ;  /* 0x00008f0085027a20 */ /* 0x000fc60000410000 */
[----:B------:R-:W-:Y:S02]  /*be80*/  FSEL R3, R133, RZ, P1 ;  /* 0x000000ff85037208 */ /* 0x000fe40000800000 */
[----:B------:R-:W-:Y:S02]  /*be90*/  FSEL R2, R2, RZ, P1 ;  /* 0x000000ff02027208 */ /* 0x000fe40000800000 */
[----:B--2---:R-:W-:-:S03]  /*bea0*/  FMNMX.FTZ R132, R0, R132, !PT ;  /* 0x0000008400847209 */ /* 0x004fc60007810000 */
[--C-:B------:R-:W-:Y:S01]  /*beb0*/  FFMA.FTZ R12, R12, c[0x0][0x23c], -R2.reuse ;  /* 0x00008f000c0c7a23 */ /* 0x100fe20000010802 */
[C---:B------:R-:W-:Y:S01]  /*bec0*/  FSETP.NEU.FTZ.AND P0, PT, R132.reuse, -INF , PT ;  /* 0xff8000008400780b */ /* 0x040fe20003f1d000 */
[C---:B------:R-:W-:Y:S02]  /*bed0*/  FMUL.FTZ R0, R132.reuse, c[0x0][0x23c] ;  /* 0x00008f0084007a20 */ /* 0x040fe40000410000 */
[--C-:B------:R-:W-:Y:S01]  /*bee0*/  FFMA.FTZ R5, R5, c[0x0][0x23c], -R2.reuse ;  /* 0x00008f0005057a23 */ /* 0x100fe20000010802 */
[----:B------:R1:W-:Y:S01]  /*bef0*/  MUFU.EX2 R174, R12 ;  /* 0x0000000c00ae7308 */ /* 0x0003e20000000800 */
[----:B------:R-:W-:Y:S01]  /*bf00*/  FSEL R4, R132, RZ, P0 ;  /* 0x000000ff84047208 */ /* 0x000fe20000000000 */
[--C-:B------:R-:W-:Y:S01]  /*bf10*/  FFMA.FTZ R8, R8, c[0x0][0x23c], -R2.reuse ;  /* 0x00008f0008087a23 */ /* 0x100fe20000010802 */
[----:B------:R-:W-:Y:S01]  /*bf20*/  FSEL R0, R0, RZ, P0 ;  /* 0x000000ff00007208 */ /* 0x000fe20000000000 */
[----:B------:R-:W-:-:S04]  /*bf30*/  FFMA.FTZ R11, R11, c[0x0][0x23c], -R2 ;  /* 0x00008f000b0b7a23 */ /* 0x000fc80000010802 */
[----:B------:R2:W3:Y:S01]  /*bf40*/  MUFU.EX2 R192, R5 ;  /* 0x0000000500c07308 */ /* 0x0004e20000000800 */
[--C-:B------:R-:W-:Y:S02]  /*bf50*/  FFMA.FTZ R6, R6, c[0x0][0x23c], -R0.reuse ;  /* 0x00008f0006067a23 */ /* 0x100fe40000010800 */
[--C-:B------:R-:W-:Y:S02]  /*bf60*/  FFMA.FTZ R10, R10, c[0x0][0x23c], -R0.reuse ;  /* 0x00008f000a0a7a23 */ /* 0x100fe40000010800 */
[----:B------:R-:W-:Y:S01]  /*bf70*/  FFMA.FTZ R9, R9, c[0x0][0x23c], -R0 ;  /* 0x00008f0009097a23 */ /* 0x000fe20000010800 */
[----:B-1----:R-:W1:Y:S02]  /*bf80*/  LDSM.16.MT88.4 R12, [R209+0x18000] ;  /* 0x01800000d10c783b */ /* 0x002e640000004200 */
[----:B------:R-:W-:Y:S01]  /*bf90*/  MUFU.EX2 R190, R8 ;  /* 0x0000000800be7308 */ /* 0x000fe20000000800 */
[----:B--2---:R-:W-:-:S07]  /*bfa0*/  FADD.FTZ R5, R250, -R3 ;  /* 0x80000003fa057221 */ /* 0x004fce0000010000 */
[----:B------:R-:W2:Y:S01]  /*bfb0*/  MUFU.EX2 R198, R11 ;  /* 0x0000000b00c67308 */ /* 0x000ea20000000800 */
[----:B------:R-:W-:Y:S02]  /*bfc0*/  FFMA.FTZ R3, R7, c[0x0][0x23c], -R0 ;  /* 0x00008f0007037a23 */ /* 0x000fe40000010800 */
[----:B------:R-:W-:-:S05]  /*bfd0*/  FMUL.FTZ R5, R5, c[0x0][0x23c] ;  /* 0x00008f0005057a20 */ /* 0x000fca0000410000 */
[----:B------:R4:W-:Y:S08]  /*bfe0*/  MUFU.EX2 R176, R3 ;  /* 0x0000000300b07308 */ /* 0x0009f00000000800 */
[----:B------:R2:W-:Y:S01]  /*bff0*/  MUFU.EX2 R191, R6 ;  /* 0x0000000600bf7308 */ /* 0x0005e20000000800 */
[----:B----4-:R-:W-:-:S07]  /*c000*/  FADD.FTZ R3, R249, -R4 ;  /* 0x80000004f9037221 */ /* 0x010fce0000010000 */
[----:B------:R-:W-:Y:S01]  /*c010*/  MUFU.EX2 R188, R10 ;  /* 0x0000000a00bc7308 */ /* 0x000fe20000000800 */
[----:B---3--:R-:W-:Y:S01]  /*c020*/  F2FP.BF16.PACK_AB R4, R174, R192 ;  /* 0x000000c0ae04723e */ /* 0x008fe200000010ff */
[----:B------:R-:W-:Y:S01]  /*c030*/  FMUL.FTZ R3, R3, c[0x0][0x23c] ;  /* 0x00008f0003037a20 */ /* 0x000fe20000410000 */
[----:B--2---:R-:W-:-:S05]  /*c040*/  F2FP.BF16.PACK_AB R6, R198, R190 ;  /* 0x000000bec606723e */ /* 0x004fca00000010ff */
[----:B------:R-:W2:Y:S08]  /*c050*/  MUFU.EX2 R189, R9 ;  /* 0x0000000900bd7308 */ /* 0x000eb00000000800 */
[----:B------:R3:W4:Y:S08]  /*c060*/  MUFU.EX2 R8, R5 ;  /* 0x0000000500087308 */ /* 0x0007300000000800 */
[----:B------:R-:W1:Y:S01]  /*c070*/  MUFU.EX2 R3, R3 ;  /* 0x0000000300037308 */ /* 0x000e620000000800 */
[----:B--2---:R-:W-:-:S02]  /*c080*/  F2FP.BF16.PACK_AB R7, R176, R189 ;  /* 0x000000bdb007723e */ /* 0x004fc400000010ff */
[----:B---3--:R-:W-:Y:S01]  /*c090*/  F2FP.BF16.PACK_AB R5, R188, R191 ;  /* 0x000000bfbc05723e */ /* 0x008fe200000010ff */
[-C--:B----4-:R-:W-:Y:S02]  /*c0a0*/  FMUL.FTZ R140, R140, R8.reuse ;  /* 0x000000088c8c7220 */ /* 0x090fe40000410000 */
[-C--:B------:R-:W-:Y:S02]  /*c0b0*/  FMUL.FTZ R141, R141, R8.reuse ;  /* 0x000000088d8d7220 */ /* 0x080fe40000410000 */
[-C--:B------:R-:W-:Y:S02]  /*c0c0*/  FMUL.FTZ R152, R152, R8.reuse ;  /* 0x0000000898987220 */ /* 0x080fe40000410000 */
[----:B------:R-:W-:Y:S02]  /*c0d0*/  FMUL.FTZ R153, R153, R8 ;  /* 0x0000000899997220 */ /* 0x000fe40000410000 */
[-C--:B-1----:R-:W-:Y:S02]  /*c0e0*/  FMUL.FTZ R142, R142, R3.reuse ;  /* 0x000000038e8e7220 */ /* 0x082fe40000410000 */
[----:B------:R-:W-:-:S02]  /*c0f0*/  FMUL.FTZ R143, R143, R3 ;  /* 0x000000038f8f7220 */ /* 0x000fc40000410000 */
[-C--:B------:R-:W-:Y:S02]  /*c100*/  FMUL.FTZ R154, R154, R3.reuse ;  /* 0x000000039a9a7220 */ /* 0x080fe40000410000 */
[-C--:B------:R-:W-:Y:S02]  /*c110*/  FMUL.FTZ R155, R155, R3.reuse ;  /* 0x000000039b9b7220 */ /* 0x080fe40000410000 */
[-C--:B------:R-:W-:Y:S01]  /*c120*/  FMUL.FTZ R156, R156, R8.reuse ;  /* 0x000000089c9c7220 */ /* 0x080fe20000410000 */
[----:B------:R-:W-:Y:S01]  /*c130*/  HMMA.16816.F32.BF16 R16, R4, R14, R140 ;  /* 0x0000000e0410723c */ /* 0x000fe2000004188c */
[----:B------:R-:W-:Y:S02]  /*c140*/  FMUL.FTZ R157, R157, R8 ;  /* 0x000000089d9d7220 */ /* 0x000fe40000410000 */
[-C--:B------:R-:W-:Y:S02]  /*c150*/  FMUL.FTZ R158, R158, R3.reuse ;  /* 0x000000039e9e7220 */ /* 0x080fe40000410000 */
[----:B------:R-:W-:-:S02]  /*c160*/  FMUL.FTZ R159, R159, R3 ;  /* 0x000000039f9f7220 */ /* 0x000fc40000410000 */
[-C--:B------:R-:W-:Y:S01]  /*c170*/  FMUL.FTZ R160, R160, R8.reuse ;  /* 0x00000008a0a07220 */ /* 0x080fe20000410000 */
[C---:B------:R-:W-:Y:S01]  /*c180*/  HMMA.16816.F32.BF16 R152, R4.reuse, R20, R152 ;  /* 0x000000140498723c */ /* 0x040fe20000041898 */
[-C--:B------:R-:W-:Y:S02]  /*c190*/  FMUL.FTZ R161, R161, R8.reuse ;  /* 0x00000008a1a17220 */ /* 0x080fe40000410000 */
[-C--:B------:R-:W-:Y:S02]  /*c1a0*/  FMUL.FTZ R162, R162, R3.reuse ;  /* 0x00000003a2a27220 */ /* 0x080fe40000410000 */
[----:B------:R-:W-:Y:S02]  /*c1b0*/  FMUL.FTZ R163, R163, R3 ;  /* 0x00000003a3a37220 */ /* 0x000fe40000410000 */
[-C--:B------:R-:W-:Y:S01]  /*c1c0*/  FMUL.FTZ R136, R136, R8.reuse ;  /* 0x0000000888887220 */ /* 0x080fe20000410000 */
[----:B------:R-:W-:Y:S01]  /*c1d0*/  HMMA.16816.F32.BF16 R180, R4, R22, R156 ;  /* 0x0000001604b4723c */ /* 0x000fe2000004189c */
[----:B------:R-:W-:-:S02]  /*c1e0*/  FMUL.FTZ R137, R137, R8 ;  /* 0x0000000889897220 */ /* 0x000fc40000410000 */
[-C--:B------:R-:W-:Y:S02]  /*c1f0*/  FMUL.FTZ R138, R138, R3.reuse ;  /* 0x000000038a8a7220 */ /* 0x080fe40000410000 */
[----:B------:R-:W-:Y:S02]  /*c200*/  FMUL.FTZ R139, R139, R3 ;  /* 0x000000038b8b7220 */ /* 0x000fe40000410000 */
[-C--:B------:R-:W-:Y:S01]  /*c210*/  FMUL.FTZ R148, R148, R8.reuse ;  /* 0x0000000894947220 */ /* 0x080fe20000410000 */
[----:B------:R-:W-:Y:S01]  /*c220*/  MOV R140, R17 ;  /* 0x00000011008c7202 */ /* 0x000fe20000000f00 */
[----:B------:R-:W-:Y:S01]  /*c230*/  IMAD.MOV.U32 R141, RZ, RZ, R16 ;  /* 0x000000ffff8d7224 */ /* 0x000fe200078e0010 */
        /* <DEDUP_REMOVED lines=8> */
[-C--:B------:R-:W-:Y:S02]  /*c2c0*/  FMUL.FTZ R164, R164, R8.reuse ;  /* 0x00000008a4a47220 */ /* 0x080fe40000410000 */
[----:B------:R-:W-:Y:S02]  /*c2d0*/  FMUL.FTZ R165, R165, R8 ;  /* 0x00000008a5a57220 */ /* 0x000fe40000410000 */
[-C--:B------:R-:W-:Y:S01]  /*c2e0*/  FMUL.FTZ R166, R166, R3.reuse ;  /* 0x00000003a6a67220 */ /* 0x080fe20000410000 */
[----:B------:R-:W-:Y:S01]  /*c2f0*/  HMMA.16816.F32.BF16 R28, R4, R26, R148 ;  /* 0x0000001a041c723c */ /* 0x000fe20000041894 */
[----:B------:R-:W-:Y:S01]  /*c300*/  FMUL.FTZ R167, R167, R3 ;  /* 0x00000003a7a77220 */ /* 0x000fe20000410000 */
[----:B------:R-:W-:Y:S01]  /*c310*/  MOV R11, R180 ;  /* 0x000000b4000b7202 */ /* 0x000fe20000000f00 */
        /* <DEDUP_REMOVED lines=23> */
[C---:B--2---:R-:W-:Y:S01]  /*c490*/  HMMA.16816.F32.BF16 R248, R4.reuse, R12, R36 ;  /* 0x0000000c04f8723c */ /* 0x044fe20000041824 */
[-C--:B------:R-:W-:Y:S02]  /*c4a0*/  FMUL.FTZ R57, R57, R8.reuse ;  /* 0x0000000839397220 */ /* 0x080fe40000410000 */
[-C--:B------:R-:W-:Y:S02]  /*c4b0*/  FMUL.FTZ R58, R58, R3.reuse ;  /* 0x000000033a3a7220 */ /* 0x080fe40000410000 */
[----:B------:R-:W-:Y:S02]  /*c4c0*/  FMUL.FTZ R59, R59, R3 ;  /* 0x000000033b3b7220 */ /* 0x000fe40000410000 */
[----:B------:R-:W-:Y:S01]  /*c4d0*/  FMUL.FTZ R64, R64, R8 ;  /* 0x0000000840407220 */ /* 0x000fe20000410000 */
[----:B------:R-:W-:Y:S01]  /*c4e0*/  MOV R143, R22 ;  /* 0x00000016008f7202 */ /* 0x000fe20000000f00 */
[----:B------:R-:W-:Y:S01]  /*c4f0*/  IMAD.MOV.U32 R148, RZ, RZ, R21 ;  /* 0x000000ffff947224 */ /* 0x000fe200078e0015 */
[----:B------:R-:W-:Y:S01]  /*c500*/  MOV R27, R20 ;  /* 0x00000014001b7202 */ /* 0x000fe20000000f00 */
[----:B------:R-:W-:Y:S01]  /*c510*/  IMAD.MOV.U32 R142, RZ, RZ, R23 ;  /* 0x000000ffff8e7224 */ /* 0x000fe200078e0017 */
[----:B------:R-:W-:Y:S01]  /*c520*/  HMMA.16816.F32.BF16 R244, R4, R14, R40 ;  /* 0x0000000e04f4723c */ /* 0x000fe20000041828 */
[----:B------:R-:W1:Y:S01]  /*c530*/  LDSM.16.MT88.4 R20, [R210+0x1a000] ;  /* 0x01a00000d214783b */ /* 0x000e620000004200 */
[----:B------:R-:W-:Y:S01]  /*c540*/  FMUL.FTZ R65, R65, R8 ;  /* 0x0000000841417220 */ /* 0x000fe20000410000 */
[----:B------:R-:W-:Y:S01]  /*c550*/  MOV R37, R140 ;  /* 0x0000008c00257202 */ /* 0x000fe20000000f00 */
[----:B------:R-:W-:Y:S01]  /*c560*/  IMAD.MOV.U32 R156, RZ, RZ, R18 ;  /* 0x000000ffff9c7224 */ /* 0x000fe200078e0012 */
[----:B------:R-:W-:Y:S01]  /*c570*/  MOV R151, R19 ;  /* 0x0000001300977202 */ /* 0x000fe20000000f00 */
[----:B------:R-:W-:Y:S01]  /*c580*/  IMAD.MOV.U32 R150, RZ, RZ, R17 ;  /* 0x000000ffff967224 */ /* 0x000fe200078e0011 */
[----:B------:R-:W-:Y:S01]  /*c590*/  MOV R149, R16 ;  /* 0x0000001000957202 */ /* 0x000fe20000000f00 */
[----:B------:R-:W-:Y:S01]  /*c5a0*/  LDSM.16.MT88.4 R12, [R211+0x1a000] ;  /* 0x01a00000d30c783b */ /* 0x000fe20000004200 */
[-C--:B------:R-:W-:Y:S01]  /*c5b0*/  FMUL.FTZ R66, R66, R3.reuse ;  /* 0x0000000342427220 */ /* 0x080fe20000410000 */
[----:B------:R-:W-:Y:S01]  /*c5c0*/  MOV R40, R196 ;  /* 0x000000c400287202 */ /* 0x000fe20000000f00 */
[----:B------:R-:W-:Y:S01]  /*c5d0*/  FMUL.FTZ R67, R67, R3 ;  /* 0x0000000343437220 */ /* 0x000fe20000410000 */
[----:B------:R-:W2:Y:S01]  /*c5e0*/  LDSM.16.MT88.4 R16, [R212+0x1a000] ;  /* 0x01a00000d410783b */ /* 0x000ea20000004200 */
[----:B------:R-:W-:Y:S01]  /*c5f0*/  FMUL.FTZ R144, R144, R8 ;  /* 0x0000000890907220 */ /* 0x000fe20000410000 */
[----:B------:R-:W-:Y:S01]  /*c600*/  MOV R42, R176 ;  /* 0x000000b0002a7202 */ /* 0x000fe20000000f00 */
[----:B------:R-:W-:Y:S01]  /*c610*/  FMUL.FTZ R145, R145, R8 ;  /* 0x0000000891917220 */ /* 0x000fe20000410000 */
[----:B------:R-:W-:Y:S01]  /*c620*/  MOV R39, R9 ;  /* 0x0000000900277202 */ /* 0x000fe20000000f00 */
[----:B------:R-:W-:-:S02]  /*c630*/  FMUL.FTZ R146, R146, R3 ;  /* 0x0000000392927220 */ /* 0x000fc40000410000 */
[-C--:B------:R-:W-:Y:S02]  /*c640*/  FMUL.FTZ R147, R147, R3.reuse ;  /* 0x0000000393937220 */ /* 0x080fe40000410000 */
[----:B------:R-:W-:Y:S02]  /*c650*/  IMAD.MOV.U32 R43, RZ, RZ, R198 ;  /* 0x000000ffff2b7224 */ /* 0x000fe400078e00c6 */
[----:B------:R-:W-:Y:S02]  /*c660*/  IMAD.MOV.U32 R41, RZ, RZ, R197 ;  /* 0x000000ffff297224 */ /* 0x000fe400078e00c5 */
[-C--:B------:R-:W-:Y:S01]  /*c670*/  FMUL.FTZ R72, R72, R8.reuse ;  /* 0x0000000848487220 */ /* 0x080fe20000410000 */
[----:B------:R-:W-:Y:S01]  /*c680*/  HMMA.16816.F32.BF16 R144, R4, R24, R144 ;  /* 0x000000180490723c */ /* 0x000fe20000041890 */
[----:B------:R-:W-:Y:S02]  /*c690*/  FMUL.FTZ R73, R73, R8 ;  /* 0x0000000849497220 */ /* 0x000fe40000410000 */
[----:B------:R-:W-:-:S02]  /*c6a0*/  FMUL.FTZ R74, R74, R3 ;  /* 0x000000034a4a7220 */ /* 0x000fc40000410000 */
[-C--:B------:R-:W-:Y:S02]  /*c6b0*/  FMUL.FTZ R75, R75, R3.reuse ;  /* 0x000000034b4b7220 */ /* 0x080fe40000410000 */
[----:B------:R-:W-:Y:S01]  /*c6c0*/  IMAD.MOV.U32 R26, RZ, RZ, R181 ;  /* 0x000000ffff1a7224 */ /* 0x000fe200078e00b5 */
[----:B------:R-:W-:Y:S01]  /*c6d0*/  MOV R25, R182 ;  /* 0x000000b600197202 */ /* 0x000fe20000000f00 */
[----:B------:R-:W-:Y:S02]  /*c6e0*/  IMAD.MOV.U32 R24, RZ, RZ, R183 ;  /* 0x000000ffff187224 */ /* 0x000fe400078e00b7 */
[-C--:B------:R-:W-:Y:S02]  /*c6f0*/  FMUL.FTZ R60, R60, R8.reuse ;  /* 0x000000083c3c7220 */ /* 0x080fe40000410000 */
[----:B------:R-:W-:Y:S01]  /*c700*/  FMUL.FTZ R61, R61, R8 ;  /* 0x000000083d3d7220 */ /* 0x000fe20000410000 */
[----:B-1----:R-:W-:Y:S01]  /*c710*/  HMMA.16816.F32.BF16 R240, R4, R20, R44 ;  /* 0x0000001404f0723c */ /* 0x002fe2000004182c */
[----:B------:R-:W-:-:S02]  /*c720*/  FMUL.FTZ R62, R62, R3 ;  /* 0x000000033e3e7220 */ /* 0x000fc40000410000 */
[-C--:B------:R-:W-:Y:S02]  /*c730*/  FMUL.FTZ R63, R63, R3.reuse ;  /* 0x000000033f3f7220 */ /* 0x080fe40000410000 */
[----:B------:R-:W-:Y:S02]  /*c740*/  FMUL.FTZ R68, R68, R8 ;  /* 0x0000000844447220 */ /* 0x000fe40000410000 */
[----:B------:R-:W-:Y:S01]  /*c750*/  IMAD.MOV.U32 R45, RZ, RZ, R195 ;  /* 0x000000ffff2d7224 */ /* 0x000fe200078e00c3 */
[----:B------:R-:W-:Y:S01]  /*c760*/  HMMA.16816.F32.BF16 R204, R4, R22, R48 ;  /* 0x0000001604cc723c */ /* 0x000fe20000041830 */
[----:B------:R-:W1:Y:S01]  /*c770*/  LDSM.16.MT88.4 R20, [R209+0x1c000] ;  /* 0x01c00000d114783b */ /* 0x000e620000004200 */
[----:B------:R-:W-:Y:S01]  /*c780*/  MOV R44, R194 ;  /* 0x000000c2002c7202 */ /* 0x000fe20000000f00 */
[----:B------:R-:W-:Y:S01]  /*c790*/  FMUL.FTZ R69, R69, R8 ;  /* 0x0000000845457220 */ /* 0x000fe20000410000 */
[----:B------:R-:W-:Y:S01]  /*c7a0*/  MOV R47, R172 ;  /* 0x000000ac002f7202 */ /* 0x000fe20000000f00 */
[----:B------:R-:W-:-:S02]  /*c7b0*/  FMUL.FTZ R70, R70, R3 ;  /* 0x0000000346467220 */ /* 0x000fc40000410000 */
[----:B------:R-:W-:Y:S01]  /*c7c0*/  FMUL.FTZ R71, R71, R3 ;  /* 0x0000000347477220 */ /* 0x000fe20000410000 */
[C---:B--2---:R-:W-:Y:S01]  /*c7d0*/  HMMA.16816.F32.BF16 R200, R4.reuse, R16, R52 ;  /* 0x0000001004c8723c */ /* 0x044fe20000041834 */
[-C--:B------:R-:W-:Y:S01]  /*c7e0*/  FMUL.FTZ R76, R76, R8.reuse ;  /* 0x000000084c4c7220 */ /* 0x080fe20000410000 */
[----:B------:R-:W-:Y:S01]  /*c7f0*/  MOV R48, R11 ;  /* 0x0000000b00307202 */ /* 0x000fe20000000f00 */
[----:B------:R-:W-:Y:S01]  /*c800*/  FMUL.FTZ R77, R77, R8 ;  /* 0x000000084d4d7220 */ /* 0x000fe20000410000 */
[----:B------:R-:W-:Y:S01]  /*c810*/  MOV R50, R25 ;  /* 0x0000001900327202 */ /* 0x000fe20000000f00 */
[----:B------:R-:W-:Y:S02]  /*c820*/  FMUL.FTZ R78, R78, R3 ;  /* 0x000000034e4e7220 */ /* 0x000fe40000410000 */
[----:B------:R-:W-:Y:S01]  /*c830*/  IMAD.MOV.U32 R53, RZ, RZ, R191 ;  /* 0x000000ffff357224 */ /* 0x000fe200078e00bf */
[----:B------:R-:W-:Y:S01]  /*c840*/  HMMA.16816.F32.BF16 R196, R4, R18, R56 ;  /* 0x0000001204c4723c */ /* 0x000fe20000041838 */
[----:B------:R-:W-:Y:S01]  /*c850*/  MOV R52, R190 ;  /* 0x000000be00347202 */ /* 0x000fe20000000f00 */
[----:B------:R-:W2:Y:S01]  /*c860*/  LDSM.16.MT88.4 R16, [R210+0x1c000] ;  /* 0x01c00000d210783b */ /* 0x000ea20000004200 */
[----:B------:R-:W-:Y:S01]  /*c870*/  MOV R54, R192 ;  /* 0x000000c000367202 */ /* 0x000fe20000000f00 */
[----:B------:R-:W-:-:S02]  /*c880*/  IMAD.MOV.U32 R55, RZ, RZ, R193 ;  /* 0x000000ffff377224 */ /* 0x000fc400078e00c1 */
[----:B------:R-:W-:Y:S01]  /*c890*/  FMUL.FTZ R79, R79, R3 ;  /* 0x000000034f4f7220 */ /* 0x000fe20000410000 */
[----:B------:R-:W-:Y:S01]  /*c8a0*/  MOV R58, R188 ;  /* 0x000000bc003a7202 */ /* 0x000fe20000000f00 */
[----:B------:R-:W-:Y:S01]  /*c8b0*/  IMAD.MOV.U32 R59, RZ, RZ, R189 ;  /* 0x000000ffff3b7224 */ /* 0x000fe200078e00bd */
[C---:B------:R-:W-:Y:S01]  /*c8c0*/  HMMA.16816.F32.BF16 R192, R4.reuse, R12, R60 ;  /* 0x0000000c04c0723c */ /* 0x040fe2000004183c */
[-C--:B------:R-:W-:Y:S01]  /*c8d0*/  FMUL.FTZ R80, R80, R8.reuse ;  /* 0x0000000850507220 */ /* 0x080fe20000410000 */
[----:B------:R-:W-:Y:S01]  /*c8e0*/  MOV R57, R151 ;  /* 0x0000009700397202 */ /* 0x000fe20000000f00 */
[----:B------:R-:W-:Y:S02]  /*c8f0*/  FMUL.FTZ R81, R81, R8 ;  /* 0x0000000851517220 */ /* 0x000fe40000410000 */
[-C--:B------:R-:W-:Y:S02]  /*c900*/  FMUL.FTZ R82, R82, R3.reuse ;  /* 0x0000000352527220 */ /* 0x080fe40000410000 */
[----:B------:R-:W-:Y:S01]  /*c910*/  FMUL.FTZ R83, R83, R3 ;  /* 0x0000000353537220 */ /* 0x000fe20000410000 */
        /* <DEDUP_REMOVED lines=8> */
[----:B------:R-:W-:Y:S01]  /*c9a0*/  IMAD.MOV.U32 R65, RZ, RZ, R186 ;  /* 0x000000ffff417224 */ /* 0x000fe200078e00ba */
[----:B-1----:R-:W-:Y:S01]  /*c9b0*/  HMMA.16816.F32.BF16 R180, R4, R22, R72 ;  /* 0x0000001604b4723c */ /* 0x002fe20000041848 */
[-C--:B------:R-:W-:Y:S01]  /*c9c0*/  FMUL.FTZ R84, R84, R8.reuse ;  /* 0x0000000854547220 */ /* 0x080fe20000410000 */
[----:B------:R-:W-:Y:S01]  /*c9d0*/  MOV R66, R149 ;  /* 0x0000009500427202 */ /* 0x000fe20000000f00 */
[----:B------:R-:W-:-:S02]  /*c9e0*/  FMUL.FTZ R85, R85, R8 ;  /* 0x0000000855557220 */ /* 0x000fc40000410000 */
[-C--:B------:R-:W-:Y:S02]  /*c9f0*/  FMUL.FTZ R86, R86, R3.reuse ;  /* 0x0000000356567220 */ /* 0x080fe40000410000 */
[----:B------:R-:W-:Y:S01]  /*ca00*/  MOV R72, R64 ;  /* 0x0000004000487202 */ /* 0x000fe20000000f00 */
[----:B------:R-:W-:Y:S01]  /*ca10*/  IMAD.MOV.U32 R73, RZ, RZ, R65 ;  /* 0x000000ffff497224 */ /* 0x000fe200078e0041 */
[----:B------:R-:W-:Y:S01]  /*ca20*/  MOV R65, R54 ;  /* 0x0000003600417202 */ /* 0x000fe20000000f00 */
[----:B------:R-:W-:Y:S01]  /*ca30*/  IMAD.MOV.U32 R64, RZ, RZ, R53 ;  /* 0x000000ffff407224 */ /* 0x000fe200078e0035 */
[C---:B------:R-:W-:Y:S01]  /*ca40*/  HMMA.16816.F32.BF16 R184, R4.reuse, R20, R68 ;  /* 0x0000001404b8723c */ /* 0x040fe20000041844 */
[----:B------:R-:W4:Y:S01]  /*ca50*/  LDL.LU R53, [R1+0x4] ;  /* 0x0000040001357983 */ /* 0x000f220000300800 */
[-C--:B------:R-:W-:Y:S02]  /*ca60*/  FMUL.FTZ R87, R87, R3.reuse ;  /* 0x0000000357577220 */ /* 0x080fe40000410000 */
[-C--:B------:R-:W-:Y:S01]  /*ca70*/  FMUL.FTZ R88, R88, R8.reuse ;  /* 0x0000000858587220 */ /* 0x080fe20000410000 */
[----:B------:R-:W4:Y:S01]  /*ca80*/  LDL.LU R54, [R1] ;  /* 0x0000000001367983 */ /* 0x000f220000300800 */
[----:B------:R-:W-:Y:S01]  /*ca90*/  FMUL.FTZ R89, R89, R8 ;  /* 0x0000000859597220 */ /* 0x000fe20000410000 */
[----:B------:R-:W-:Y:S01]  /*caa0*/  MOV R71, R174 ;  /* 0x000000ae00477202 */ /* 0x000fe20000000f00 */
[C---:B--2---:R-:W-:Y:S01]  /*cab0*/  HMMA.16816.F32.BF16 R140, R4.reuse, R16, R76 ;  /* 0x00000010048c723c */ /* 0x044fe2000004184c */
[----:B------:R-:W1:Y:S01]  /*cac0*/  LDSM.16.MT88.4 R20, [R211+0x1c000] ;  /* 0x01c00000d314783b */ /* 0x000e620000004200 */
[-C--:B------:R-:W-:Y:S01]  /*cad0*/  FMUL.FTZ R90, R90, R3.reuse ;  /* 0x000000035a5a7220 */ /* 0x080fe20000410000 */
[----:B------:R-:W-:Y:S01]  /*cae0*/  MOV R70, R56 ;  /* 0x0000003800467202 */ /* 0x000fe20000000f00 */
[----:B------:R-:W-:Y:S01]  /*caf0*/  FMUL.FTZ R91, R91, R3 ;  /* 0x000000035b5b7220 */ /* 0x000fe20000410000 */
[----:B------:R-:W-:Y:S01]  /*cb00*/  MOV R68, R66 ;  /* 0x0000004200447202 */ /* 0x000fe20000000f00 */
[----:B------:R-:W-:Y:S01]  /*cb10*/  IMAD.MOV.U32 R11, RZ, RZ, R175 ;  /* 0x000000ffff0b7224 */ /* 0x000fe200078e00af */
[----:B------:R-:W-:Y:S01]  /*cb20*/  MOV R77, R58 ;  /* 0x0000003a004d7202 */ /* 0x000fe20000000f00 */
[----:B------:R-:W-:Y:S01]  /*cb30*/  HMMA.16816.F32.BF16 R156, R4, R18, R80 ;  /* 0x00000012049c723c */ /* 0x000fe20000041850 */
[----:B------:R-:W2:Y:S01]  /*cb40*/  LDSM.16.MT88.4 R16, [R209+0x1e000] ;  /* 0x01e00000d110783b */ /* 0x000ea20000004200 */
[----:B------:R-:W-:Y:S01]  /*cb50*/  IMAD.MOV.U32 R46, RZ, RZ, R173 ;  /* 0x000000ffff2e7224 */ /* 0x000fe200078e00ad */
[----:B------:R-:W-:Y:S01]  /*cb60*/  MOV R79, R52 ;  /* 0x00000034004f7202 */ /* 0x000fe20000000f00 */
[----:B------:R-:W-:-:S02]  /*cb70*/  FMUL.FTZ R92, R92, R8 ;  /* 0x000000085c5c7220 */ /* 0x000fc40000410000 */
[-C--:B------:R-:W-:Y:S02]  /*cb80*/  FMUL.FTZ R93, R93, R8.reuse ;  /* 0x000000085d5d7220 */ /* 0x080fe40000410000 */
[C---:B---3--:R-:W-:Y:S01]  /*cb90*/  HMMA.16816.F32.BF16 R176, R4.reuse, R12, R84 ;  /* 0x0000000c04b0723c */ /* 0x048fe20000041854 */
[-C--:B------:R-:W-:Y:S02]  /*cba0*/  FMUL.FTZ R94, R94, R3.reuse ;  /* 0x000000035e5e7220 */ /* 0x080fe40000410000 */
[----:B------:R-:W-:Y:S02]  /*cbb0*/  FMUL.FTZ R95, R95, R3 ;  /* 0x000000035f5f7220 */ /* 0x000fe40000410000 */
[----:B------:R-:W-:Y:S02]  /*cbc0*/  FFMA.FTZ R9, R32, c[0x0][0x23c], -R2 ;  /* 0x00008f0020097a23 */ /* 0x000fe40000010802 */
[-C--:B------:R-:W-:Y:S01]  /*cbd0*/  FMUL.FTZ R96, R96, R8.reuse ;  /* 0x0000000860607220 */ /* 0x080fe20000410000 */
[----:B------:R-:W-:Y:S01]  /*cbe0*/  HMMA.16816.F32.BF16 R172, R4, R14, R88 ;  /* 0x0000000e04ac723c */ /* 0x000fe20000041858 */
[----:B------:R-:W3:Y:S01]  /*cbf0*/  LDSM.16.MT88.4 R12, [R210+0x1e000] ;  /* 0x01e00000d20c783b */ /* 0x000ee20000004200 */
[----:B------:R-:W-:-:S02]  /*cc00*/  FMUL.FTZ R97, R97, R8 ;  /* 0x0000000861617220 */ /* 0x000fc40000410000 */
[-C--:B------:R-:W-:Y:S02]  /*cc10*/  FMUL.FTZ R98, R98, R3.reuse ;  /* 0x0000000362627220 */ /* 0x080fe40000410000 */
[-C--:B------:R-:W-:Y:S02]  /*cc20*/  FMUL.FTZ R99, R99, R3.reuse ;  /* 0x0000000363637220 */ /* 0x080fe40000410000 */
[-C--:B------:R-:W-:Y:S02]  /*cc30*/  FMUL.FTZ R100, R100, R8.reuse ;  /* 0x0000000864647220 */ /* 0x080fe40000410000 */
[----:B------:R-:W-:Y:S02]  /*cc40*/  FMUL.FTZ R101, R101, R8 ;  /* 0x0000000865657220 */ /* 0x000fe40000410000 */
[-C--:B------:R-:W-:Y:S02]  /*cc50*/  FMUL.FTZ R102, R102, R3.reuse ;  /* 0x0000000366667220 */ /* 0x080fe40000410000 */
[----:B------:R-:W-:-:S02]  /*cc60*/  FMUL.FTZ R103, R103, R3 ;  /* 0x0000000367677220 */ /* 0x000fc40000410000 */
[-C--:B------:R-:W-:Y:S01]  /*cc70*/  FMUL.FTZ R104, R104, R8.reuse ;  /* 0x0000000868687220 */ /* 0x080fe20000410000 */
[C---:B-1----:R-:W-:Y:S01]  /*cc80*/  HMMA.16816.F32.BF16 R88, R4.reuse, R20, R92 ;  /* 0x000000140458723c */ /* 0x042fe2000004185c */
[----:B------:R1:W-:Y:S01]  /*cc90*/  MUFU.EX2 R92, R9 ;  /* 0x00000009005c7308 */ /* 0x0003e20000000800 */
[----:B------:R-:W-:Y:S02]  /*cca0*/  FMUL.FTZ R105, R105, R8 ;  /* 0x0000000869697220 */ /* 0x000fe40000410000 */
[-C--:B------:R-:W-:Y:S02]  /*ccb0*/  FMUL.FTZ R106, R106, R3.reuse ;  /* 0x000000036a6a7220 */ /* 0x080fe40000410000 */
[----:B------:R-:W-:Y:S02]  /*ccc0*/  FMUL.FTZ R107, R107, R3 ;  /* 0x000000036b6b7220 */ /* 0x000fe40000410000 */
[----:B------:R-:W-:Y:S01]  /*ccd0*/  HMMA.16816.F32.BF16 R160, R4, R22, R96 ;  /* 0x0000001604a0723c */ /* 0x000fe20000041860 */
[----:B------:R-:W-:Y:S01]  /*cce0*/  IMAD.MOV.U32 R67, RZ, RZ, R150 ;  /* 0x000000ffff437224 */ /* 0x000fe200078e0096 */
[----:B------:R-:W3:Y:S01]  /*ccf0*/  LDSM.16.MT88.4 R20, [R212+0x1e000] ;  /* 0x01e00000d414783b */ /* 0x000ee20000004200 */
[----:B------:R-:W-:-:S02]  /*cd00*/  IMAD.MOV.U32 R61, RZ, RZ, R148 ;  /* 0x000000ffff3d7224 */ /* 0x000fc400078e0094 */
[-C--:B------:R-:W-:Y:S02]  /*cd10*/  FMUL.FTZ R108, R108, R8.reuse ;  /* 0x000000086c6c7220 */ /* 0x080fe40000410000 */
[-C--:B------:R-:W-:Y:S01]  /*cd20*/  FMUL.FTZ R109, R109, R8.reuse ;  /* 0x000000086d6d7220 */ /* 0x080fe20000410000 */
[C---:B--2---:R-:W-:Y:S01]  /*cd30*/  HMMA.16816.F32.BF16 R164, R4.reuse, R16, R100 ;  /* 0x0000001004a4723c */ /* 0x044fe20000041864 */
[----:B-1----:R-:W-:Y:S02]  /*cd40*/  FFMA.FTZ R9, R33, c[0x0][0x23c], -R2 ;  /* 0x00008f0021097a23 */ /* 0x002fe40000010802 */
[-C--:B------:R-:W-:Y:S02]  /*cd50*/  FMUL.FTZ R110, R110, R3.reuse ;  /* 0x000000036e6e7220 */ /* 0x080fe40000410000 */
[----:B------:R1:W2:Y:S01]  /*cd60*/  MUFU.EX2 R98, R9 ;  /* 0x0000000900627308 */ /* 0x0002a20000000800 */
[----:B------:R-:W-:Y:S02]  /*cd70*/  FMUL.FTZ R111, R111, R3 ;  /* 0x000000036f6f7220 */ /* 0x000fe40000410000 */
[----:B------:R-:W-:Y:S01]  /*cd80*/  HMMA.16816.F32.BF16 R148, R4, R18, R104 ;  /* 0x000000120494723c */ /* 0x000fe20000041868 */
[-C--:B------:R-:W-:Y:S01]  /*cd90*/  FMUL.FTZ R112, R112, R8.reuse ;  /* 0x0000000870707220 */ /* 0x080fe20000410000 */
[----:B------:R-:W2:Y:S01]  /*cda0*/  LDSM.16.MT88.4 R16, [R211+0x1e000] ;  /* 0x01e00000d310783b */ /* 0x000ea20000004200 */
[----:B------:R-:W-:-:S02]  /*cdb0*/  FMUL.FTZ R113, R113, R8 ;  /* 0x0000000871717220 */ /* 0x000fc40000410000 */
[-C--:B------:R-:W-:Y:S02]  /*cdc0*/  FMUL.FTZ R114, R114, R3.reuse ;  /* 0x0000000372727220 */ /* 0x080fe40000410000 */
[----:B------:R-:W-:Y:S01]  /*cdd0*/  FMUL.FTZ R115, R115, R3 ;  /* 0x0000000373737220 */ /* 0x000fe20000410000 */
[C---:B---3--:R-:W-:Y:S01]  /*cde0*/  HMMA.16816.F32.BF16 R108, R4.reuse, R12, R108 ;  /* 0x0000000c046c723c */ /* 0x048fe2000004186c */
[----:B------:R-:W-:Y:S02]  /*cdf0*/  IMAD.MOV.U32 R38, RZ, RZ, R10 ;  /* 0x000000ffff267224 */ /* 0x000fe400078e000a */
[----:B------:R-:W-:Y:S02]  /*ce00*/  IMAD.MOV.U32 R49, RZ, RZ, R26 ;  /* 0x000000ffff317224 */ /* 0x000fe400078e001a */
[----:B-1----:R-:W-:Y:S02]  /*ce10*/  FFMA.FTZ R9, R34, c[0x0][0x23c], -R2 ;  /* 0x00008f0022097a23 */ /* 0x002fe40000010802 */
[----:B------:R-:W-:Y:S01]  /*ce20*/  IMAD.MOV.U32 R51, RZ, RZ, R24 ;  /* 0x000000ffff337224 */ /* 0x000fe200078e0018 */
[----:B------:R-:W-:Y:S01]  /*ce30*/  HMMA.16816.F32.BF16 R112, R4, R14, R112 ;  /* 0x0000000e0470723c */ /* 0x000fe20000041870 */
[----:B------:R1:W-:Y:S01]  /*ce40*/  MUFU.EX2 R74, R9 ;  /* 0x00000009004a7308 */ /* 0x0003e20000000800 */
[----:B------:R-:W3:Y:S01]  /*ce50*/  LDSM.16.MT88.4 R12, [R209+0x18800] ;  /* 0x01880000d10c783b */ /* 0x000ee20000004200 */
[----:B------:R-:W-:-:S02]  /*ce60*/  FMUL.FTZ R116, R116, R8 ;  /* 0x0000000874747220 */ /* 0x000fc40000410000 */
[-C--:B------:R-:W-:Y:S01]  /*ce70*/  FMUL.FTZ R117, R117, R8.reuse ;  /* 0x0000000875757220 */ /* 0x080fe20000410000 */
[----:B------:R-:W3:Y:S01]  /*ce80*/  LDSM.16.MT88.4 R24, [R210+0x18800] ;  /* 0x01880000d218783b */ /* 0x000ee20000004200 */
[-C--:B------:R-:W-:Y:S02]  /*ce90*/  FMUL.FTZ R118, R118, R3.reuse ;  /* 0x0000000376767220 */ /* 0x080fe40000410000 */
[-C--:B------:R-:W-:Y:S02]  /*cea0*/  FMUL.FTZ R119, R119, R3.reuse ;  /* 0x0000000377777220 */ /* 0x080fe40000410000 */
[-C--:B------:R-:W-:Y:S02]  /*ceb0*/  FMUL.FTZ R120, R120, R8.reuse ;  /* 0x0000000878787220 */ /* 0x080fe40000410000 */
[----:B------:R-:W-:Y:S02]  /*cec0*/  FMUL.FTZ R121, R121, R8 ;  /* 0x0000000879797220 */ /* 0x000fe40000410000 */
[----:B------:R-:W-:Y:S01]  /*ced0*/  FMUL.FTZ R122, R122, R3 ;  /* 0x000000037a7a7220 */ /* 0x000fe20000410000 */
[----:B------:R-:W-:Y:S01]  /*cee0*/  HMMA.16816.F32.BF16 R116, R4, R20, R116 ;  /* 0x000000140474723c */ /* 0x000fe20000041874 */
[----:B-1----:R-:W-:-:S02]  /*cef0*/  FFMA.FTZ R9, R35, c[0x0][0x23c], -R2 ;  /* 0x00008f0023097a23 */ /* 0x002fc40000010802 */
[-C--:B------:R-:W-:Y:S02]  /*cf00*/  FMUL.FTZ R123, R123, R3.reuse ;  /* 0x000000037b7b7220 */ /* 0x080fe40000410000 */
[----:B------:R1:W1:Y:S01]  /*cf10*/  MUFU.EX2 R103, R9 ;  /* 0x0000000900677308 */ /* 0x0002620000000800 */
[-C--:B------:R-:W-:Y:S02]  /*cf20*/  FMUL.FTZ R124, R124, R8.reuse ;  /* 0x000000087c7c7220 */ /* 0x080fe40000410000 */
[-C--:B------:R-:W-:Y:S02]  /*cf30*/  FMUL.FTZ R125, R125, R8.reuse ;  /* 0x000000087d7d7220 */ /* 0x080fe40000410000 */
[-C--:B------:R-:W-:Y:S01]  /*cf40*/  FMUL.FTZ R126, R126, R3.reuse ;  /* 0x000000037e7e7220 */ /* 0x080fe20000410000 */
[----:B------:R-:W-:Y:S01]  /*cf50*/  HMMA.16816.F32.BF16 R120, R4, R22, R120 ;  /* 0x000000160478723c */ /* 0x000fe20000041878 */
[----:B------:R-:W-:Y:S01]  /*cf60*/  FMUL.FTZ R127, R127, R3 ;  /* 0x000000037f7f7220 */ /* 0x000fe20000410000 */
[----:B------:R-:W3:Y:S01]  /*cf70*/  LDSM.16.MT88.4 R20, [R212+0x18800] ;  /* 0x01880000d414783b */ /* 0x000ee20000004200 */
[----:B------:R-:W-:-:S02]  /*cf80*/  FMUL.FTZ R128, R128, R8 ;  /* 0x0000000880807220 */ /* 0x000fc40000410000 */
[----:B------:R-:W-:Y:S02]  /*cf90*/  FMUL.FTZ R129, R129, R8 ;  /* 0x0000000881817220 */ /* 0x000fe40000410000 */
[-C--:B------:R-:W-:Y:S01]  /*cfa0*/  FMUL.FTZ R130, R130, R3.reuse ;  /* 0x0000000382827220 */ /* 0x080fe20000410000 */
[C---:B--2---:R-:W-:Y:S01]  /*cfb0*/  HMMA.16816.F32.BF16 R124, R4.reuse, R16, R124 ;  /* 0x00000010047c723c */ /* 0x044fe2000004187c */
[----:B------:R-:W-:Y:S02]  /*cfc0*/  FMUL.FTZ R131, R131, R3 ;  /* 0x0000000383837220 */ /* 0x000fe40000410000 */
[----:B-1----:R-:W-:Y:S02]  /*cfd0*/  FFMA.FTZ R9, R134, c[0x0][0x23c], -R0 ;  /* 0x00008f0086097a23 */ /* 0x002fe40000010800 */
[----:B------:R-:W-:Y:S02]  /*cfe0*/  IMAD.MOV.U32 R75, RZ, RZ, R71 ;  /* 0x000000ffff4b7224 */ /* 0x000fe400078e0047 */
[----:B------:R1:W-:Y:S01]  /*cff0*/  MUFU.EX2 R99, R9 ;  /* 0x0000000900637308 */ /* 0x0003e20000000800 */
[----:B------:R-:W-:Y:S01]  /*d000*/  HMMA.16816.F32.BF16 R128, R4, R18, R128 ;  /* 0x000000120480723c */ /* 0x000fe20000041880 */
[----:B------:R-:W-:Y:S01]  /*d010*/  LDSM.16.MT88.4 R16, [R211+0x18800] ;  /* 0x01880000d310783b */ /* 0x000fe20000004200 */
[----:B------:R-:W-:Y:S01]  /*d020*/  IMAD.MOV.U32 R71, RZ, RZ, R57 ;  /* 0x000000ffff477224 */ /* 0x000fe200078e0039 */
[----:B------:R-:W-:Y:S01]  /*d030*/  MOV R57, R40 ;  /* 0x0000002800397202 */ /* 0x000fe20000000f00 */
[----:B------:R-:W-:Y:S01]  /*d040*/  IMAD.MOV.U32 R78, RZ, RZ, R59 ;  /* 0x000000ffff4e7224 */ /* 0x000fe200078e003b */
[----:B------:R-:W-:Y:S01]  /*d050*/  MOV R59, R42 ;  /* 0x0000002a003b7202 */ /* 0x000fe20000000f00 */
[----:B------:R-:W-:Y:S01]  /*d060*/  IMAD.MOV.U32 R58, RZ, RZ, R41 ;  /* 0x000000ffff3a7224 */ /* 0x000fe200078e0029 */
[----:B------:R-:W-:Y:S01]  /*d070*/  F2FP.BF16.PACK_AB R4, R98, R92 ;  /* 0x0000005c6204723e */ /* 0x000fe200000010ff */
[----:B------:R-:W-:Y:S01]  /*d080*/  IMAD.MOV.U32 R52, RZ, RZ, R43 ;  /* 0x000000ffff347224 */ /* 0x000fe200078e002b */
[----:B------:R-:W-:Y:S01]  /*d090*/  F2FP.BF16.PACK_AB R6, R103, R74 ;  /* 0x0000004a6706723e */ /* 0x000fe200000010ff */
[----:B------:R-:W-:Y:S01]  /*d0a0*/  IMAD.MOV.U32 R69, RZ, RZ, R67 ;  /* 0x000000ffff457224 */ /* 0x000fe200078e0043 */
[----:B------:R-:W-:Y:S01]  /*d0b0*/  MOV R67, R44 ;  /* 0x0000002c00437202 */ /* 0x000fe20000000f00 */
[----:B------:R-:W-:-:S02]  /*d0c0*/  IMAD.MOV.U32 R56, RZ, RZ, R45 ;  /* 0x000000ffff387224 */ /* 0x000fc400078e002d */
[----:B------:R-:W-:Y:S02]  /*d0d0*/  IMAD.MOV.U32 R66, RZ, RZ, R55 ;  /* 0x000000ffff427224 */ /* 0x000fe400078e0037 */
[----:B-1----:R-:W-:-:S04]  /*d0e0*/  FFMA.FTZ R9, R135, c[0x0][0x23c], -R0 ;  /* 0x00008f0087097a23 */ /* 0x002fc80000010800 */
[----:B------:R1:W2:Y:S02]  /*d0f0*/  MUFU.EX2 R97, R9 ;  /* 0x0000000900617308 */ /* 0x0002a40000000800 */
[----:B-1----:R-:W-:Y:S01]  /*d100*/  FFMA.FTZ R9, R170, c[0x0][0x23c], -R0 ;  /* 0x00008f00aa097a23 */ /* 0x002fe20000010800 */
[----:B--2---:R-:W-:-:S05]  /*d110*/  F2FP.BF16.PACK_AB R5, R97, R99 ;  /* 0x000000636105723e */ /* 0x004fca00000010ff */
[----:B------:R1:W-:Y:S02]  /*d120*/  MUFU.EX2 R87, R9 ;  /* 0x0000000900577308 */ /* 0x0003e40000000800 */
[----:B-1----:R-:W-:-:S06]  /*d130*/  FFMA.FTZ R9, R171, c[0x0][0x23c], -R0 ;  /* 0x00008f00ab097a23 */ /* 0x002fcc0000010800 */
[----:B------:R-:W1:Y:S02]  /*d140*/  MUFU.EX2 R10, R9 ;  /* 0x00000009000a7308 */ /* 0x000e640000000800 */
[----:B-1----:R-:W-:-:S07]  /*d150*/  F2FP.BF16.PACK_AB R7, R10, R87 ;  /* 0x000000570a07723e */ /* 0x002fce00000010ff */
[C---:B---3--:R-:W-:Y:S08]  /*d160*/  HMMA.16816.F32.BF16 R136, R4.reuse, R12, R136 ;  /* 0x0000000c0488723c */ /* 0x048ff00000041888 */
[C---:B------:R-:W-:Y:S01]  /*d170*/  HMMA.16816.F32.BF16 R36, R4.reuse, R14, R36 ;  /* 0x0000000e0424723c */ /* 0x040fe20000041824 */
[----:B------:R-:W1:Y:S07]  /*d180*/  LDSM.16.MT88.4 R12, [R209+0x1a800] ;  /* 0x01a80000d10c783b */ /* 0x000e6e0000004200 */
[C---:B------:R-:W-:Y:S01]  /*d190*/  HMMA.16816.F32.BF16 R40, R4.reuse, R26, R28 ;  /* 0x0000001a0428723c */ /* 0x040fe2000004181c */
[----:B------:R-:W2:Y:S07]  /*d1a0*/  LDSM.16.MT88.4 R28, [R210+0x1a800] ;  /* 0x01a80000d21c783b */ /* 0x000eae0000004200 */
        /* <DEDUP_REMOVED lines=12> */
[C---:B------:R-:W-:Y:S08]  /*d270*/  HMMA.16816.F32.BF16 R152, R4.reuse, R20, R152 ;  /* 0x000000140498723c */ /* 0x040ff00000041898 */
[C---:B------:R-:W-:Y:S01]  /*d280*/  HMMA.16816.F32.BF16 R48, R4.reuse, R22, R48 ;  /* 0x000000160430723c */ /* 0x040fe20000041830 */
[----:B------:R-:W-:Y:S07]  /*d290*/  LDSM.16.MT88.4 R20, [R211+0x1a800] ;  /* 0x01a80000d314783b */ /* 0x000fee0000004200 */
[C---:B-1----:R-:W-:Y:S08]  /*d2a0*/  HMMA.16816.F32.BF16 R56, R4.reuse, R12, R248 ;  /* 0x0000000c0438723c */ /* 0x042ff000000418f8 */
[C---:B------:R-:W-:Y:S01]  /*d2b0*/  HMMA.16816.F32.BF16 R44, R4.reuse, R14, R244 ;  /* 0x0000000e042c723c */ /* 0x040fe200000418f4 */
[----:B------:R-:W1:Y:S07]  /*d2c0*/  LDSM.16.MT88.4 R12, [R209+0x1c800] ;  /* 0x01c80000d10c783b */ /* 0x000e6e0000004200 */
[----:B------:R-:W-:Y:S01]  /*d2d0*/  HMMA.16816.F32.BF16 R60, R4, R16, R60 ;  /* 0x00000010043c723c */ /* 0x000fe2000004183c */
        /* <DEDUP_REMOVED lines=11> */
[----:B----4-:R-:W-:Y:S01]  /*d390*/  IMAD.MOV.U32 R77, RZ, RZ, R53 ;  /* 0x000000ffff4d7224 */ /* 0x010fe200078e0035 */
[----:B--2---:R-:W-:Y:S01]  /*d3a0*/  HMMA.16816.F32.BF16 R64, R4, R30, R204 ;  /* 0x0000001e0440723c */ /* 0x004fe200000418cc */
[----:B------:R-:W-:-:S02]  /*d3b0*/  IMAD.MOV.U32 R79, RZ, RZ, R55 ;  /* 0x000000ffff4f7224 */ /* 0x000fc400078e0037 */
        /* <DEDUP_REMOVED lines=9> */
[----:B------:R-:W-:Y:S01]  /*d450*/  MOV R204, R75 ;  /* 0x0000004b00cc7202 */ /* 0x000fe20000000f00 */
[----:B------:R-:W-:Y:S01]  /*d460*/  IMAD.MOV.U32 R251, RZ, RZ, R76 ;  /* 0x000000fffffb7224 */ /* 0x000fe200078e004c */
[----:B---3--:R-:W-:Y:S01]  /*d470*/  HMMA.16816.F32.BF16 R72, R4, R24, R200 ;  /* 0x000000180448723c */ /* 0x008fe200000418c8 */
[----:B------:R-:W-:-:S02]  /*d480*/  MOV R134, R79 ;  /* 0x0000004f00867202 */ /* 0x000fc40000000f00 */
[----:B------:R-:W-:Y:S01]  /*d490*/  MOV R248, R32 ;  /* 0x0000002000f87202 */ /* 0x000fe20000000f00 */
[----:B------:R-:W-:Y:S01]  /*d4a0*/  IMAD.MOV.U32 R245, RZ, RZ, R97 ;  /* 0x000000fffff57224 */ /* 0x000fe200078e0061 */
[----:B------:R-:W-:Y:S01]  /*d4b0*/  MOV R246, R98 ;  /* 0x0000006200f67202 */ /* 0x000fe20000000f00 */
[----:B------:R-:W-:Y:S01]  /*d4c0*/  IMAD.MOV.U32 R247, RZ, RZ, R99 ;  /* 0x000000fffff77224 */ /* 0x000fe200078e0063 */
[----:B------:R-:W-:Y:S01]  /*d4d0*/  MOV R201, R77 ;  /* 0x0000004d00c97202 */ /* 0x000fe20000000f00 */
[----:B------:R-:W-:Y:S01]  /*d4e0*/  IMAD.MOV.U32 R200, RZ, RZ, R78 ;  /* 0x000000ffffc87224 */ /* 0x000fe200078e004e */
[----:B------:R2:W5:Y:S01]  /*d4f0*/  LDL.LU R214, [R1+0x48] ;  /* 0x0000480001d67983 */ /* 0x0005620000300800 */
[----:B------:R-:W-:Y:S03]  /*d500*/  HMMA.16816.F32.BF16 R76, R4, R26, R196 ;  /* 0x0000001a044c723c */ /* 0x000fe600000418c4 */
[----:B------:R-:W3:Y:S01]  /*d510*/  LDSM.16.MT88.4 R24, [R212+0x1c800] ;  /* 0x01c80000d418783b */ /* 0x000ee20000004200 */
[----:B------:R-:W-:Y:S01]  /*d520*/  IMAD.MOV.U32 R203, RZ, RZ, R102 ;  /* 0x000000ffffcb7224 */ /* 0x000fe200078e0066 */
[----:B------:R-:W-:-:S02]  /*d530*/  MOV R202, R103 ;  /* 0x0000006700ca7202 */ /* 0x000fc40000000f00 */
[----:B------:R-:W-:Y:S01]  /*d540*/  IMAD.MOV.U32 R199, RZ, RZ, R94 ;  /* 0x000000ffffc77224 */ /* 0x000fe200078e005e */
[C---:B------:R-:W-:Y:S01]  /*d550*/  HMMA.16816.F32.BF16 R52, R4.reuse, R28, R240 ;  /* 0x0000001c0434723c */ /* 0x040fe200000418f0 */
[----:B------:R-:W-:Y:S01]  /*d560*/  IMAD.MOV.U32 R198, RZ, RZ, R82 ;  /* 0x000000ffffc67224 */ /* 0x000fe200078e0052 */
[----:B------:R-:W-:Y:S01]  /*d570*/  MOV R197, R85 ;  /* 0x0000005500c57202 */ /* 0x000fe20000000f00 */
[----:B------:R-:W-:Y:S01]  /*d580*/  IMAD.MOV.U32 R207, RZ, RZ, R84 ;  /* 0x000000ffffcf7224 */ /* 0x000fe200078e0054 */
[----:B------:R-:W-:Y:S03]  /*d590*/  LDSM.16.MT88.4 R28, [R210+0x1c800] ;  /* 0x01c80000d21c783b */ /* 0x000fe60000004200 */
[----:B------:R-:W-:Y:S01]  /*d5a0*/  MOV R242, R95 ;  /* 0x0000005f00f27202 */ /* 0x000fe20000000f00 */
[----:B-1----:R-:W-:Y:S01]  /*d5b0*/  HMMA.16816.F32.BF16 R100, R4, R14, R180 ;  /* 0x0000000e0464723c */ /* 0x002fe200000418b4 */
[----:B------:R-:W-:Y:S01]  /*d5c0*/  MOV R241, R81 ;  /* 0x0000005100f17202 */ /* 0x000fe20000000f00 */
[----:B------:R2:W5:Y:S01]  /*d5d0*/  LDL.LU R213, [R1+0x44] ;  /* 0x0000440001d57983 */ /* 0x0005620000300800 */
[----:B------:R-:W-:Y:S01]  /*d5e0*/  MOV R240, R83 ;  /* 0x0000005300f07202 */ /* 0x000fe20000000f00 */
[----:B------:R-:W-:-:S02]  /*d5f0*/  IMAD.MOV.U32 R243, RZ, RZ, R33 ;  /* 0x000000fffff37224 */ /* 0x000fc400078e0021 */
[----:B------:R-:W-:Y:S02]  /*d600*/  LDSM.16.MT88.4 R32, [R210+0x1e800] ;  /* 0x01e80000d220783b */ /* 0x000fe40000004200 */
[C---:B------:R-:W-:Y:S01]  /*d610*/  HMMA.16816.F32.BF16 R80, R4.reuse, R20, R192 ;  /* 0x000000140450723c */ /* 0x040fe200000418c0 */
[----:B------:R1:W-:Y:S07]  /*d620*/  MUFU.EX2 R196, R9 ;  /* 0x0000000900c47308 */ /* 0x0003ee0000000800 */
[C---:B------:R-:W-:Y:S01]  /*d630*/  HMMA.16816.F32.BF16 R88, R4.reuse, R16, R88 ;  /* 0x000000100458723c */ /* 0x040fe20000041858 */
[----:B------:R-:W-:Y:S01]  /*d640*/  IMAD.MOV.U32 R192, RZ, RZ, R86 ;  /* 0x000000ffffc07224 */ /* 0x000fe200078e0056 */
[----:B------:R-:W-:Y:S01]  /*d650*/  MOV R193, R87 ;  /* 0x0000005700c17202 */ /* 0x000fe20000000f00 */
[----:B------:R2:W5:Y:S05]  /*d660*/  LDL.LU R208, [R1+0x40] ;  /* 0x0000400001d07983 */ /* 0x00056a0000300800 */
[C---:B------:R-:W-:Y:S01]  /*d670*/  HMMA.16816.F32.BF16 R92, R4.reuse, R12, R184 ;  /* 0x0000000c045c723c */ /* 0x040fe200000418b8 */
[----:B------:R-:W4:Y:S07]  /*d680*/  LDSM.16.MT88.4 R12, [R209+0x1e800] ;  /* 0x01e80000d10c783b */ /* 0x000f2e0000004200 */
[----:B------:R-:W-:Y:S01]  /*d690*/  HMMA.16816.F32.BF16 R84, R4, R22, R188 ;  /* 0x000000160454723c */ /* 0x000fe200000418bc */
[----:B------:R-:W2:Y:S01]  /*d6a0*/  LDSM.16.MT88.4 R20, [R212+0x1e800] ;  /* 0x01e80000d414783b */ /* 0x000ea20000004200 */
[----:B-1----:R-:W-:-:S06]  /*d6b0*/  FFMA.FTZ R9, R252, c[0x0][0x23c], -R2 ;  /* 0x00008f00fc097a23 */ /* 0x002fcc0000010802 */
[C---:B------:R-:W-:Y:S01]  /*d6c0*/  HMMA.16816.F32.BF16 R160, R4.reuse, R18, R160 ;  /* 0x0000001204a0723c */ /* 0x040fe200000418a0 */
[----:B------:R-:W1:Y:S01]  /*d6d0*/  LDSM.16.MT88.4 R16, [R211+0x1e800] ;  /* 0x01e80000d310783b */ /* 0x000e620000004200 */
[----:B------:R4:W-:Y:S06]  /*d6e0*/  MUFU.EX2 R195, R9 ;  /* 0x0000000900c37308 */ /* 0x0009ec0000000800 */
[----:B---3--:R-:W-:Y:S01]  /*d6f0*/  HMMA.16816.F32.BF16 R104, R4, R24, R176 ;  /* 0x000000180468723c */ /* 0x008fe200000418b0 */
[----:B----4-:R-:W-:-:S04]  /*d700*/  FFMA.FTZ R9, R168, c[0x0][0x23c], -R2 ;  /* 0x00008f00a8097a23 */ /* 0x010fc80000010802 */
[----:B------:R3:W-:Y:S01]  /*d710*/  MUFU.EX2 R194, R9 ;  /* 0x0000000900c27308 */ /* 0x0007e20000000800 */
[----:B------:R-:W-:Y:S02]  /*d720*/  IMAD.MOV.U32 R191, RZ, RZ, R193 ;  /* 0x000000ffffbf7224 */ /* 0x000fe400078e00c1 */
[----:B---3--:R-:W-:-:S05]  /*d730*/  FFMA.FTZ R9, R192, c[0x0][0x23c], -R2 ;  /* 0x00008f00c0097a23 */ /* 0x008fca0000010802 */
[----:B------:R3:W4:Y:S01]  /*d740*/  MUFU.EX2 R24, R9 ;  /* 0x0000000900187308 */ /* 0x0007220000000800 */
[----:B------:R-:W-:Y:S01]  /*d750*/  MOV R192, R197 ;  /* 0x000000c500c07202 */ /* 0x000fe20000000f00 */
[----:B------:R-:W-:Y:S01]  /*d760*/  HMMA.16816.F32.BF16 R164, R4, R12, R164 ;  /* 0x0000000c04a4723c */ /* 0x000fe200000418a4 */
[----:B------:R-:W-:Y:S01]  /*d770*/  MOV R244, R96 ;  /* 0x0000006000f47202 */ /* 0x000fe20000000f00 */
[----:B------:R-:W-:Y:S01]  /*d780*/  IMAD.MOV.U32 R193, RZ, RZ, R198 ;  /* 0x000000ffffc17224 */ /* 0x000fe200078e00c6 */
[----:B------:R-:W-:Y:S01]  /*d790*/  MOV R197, R199 ;  /* 0x000000c700c57202 */ /* 0x000fe20000000f00 */
[----:B------:R-:W-:-:S04]  /*d7a0*/  IMAD.MOV.U32 R198, RZ, RZ, R200 ;  /* 0x000000ffffc67224 */ /* 0x000fc800078e00c8 */
[----:B------:R-:W-:Y:S01]  /*d7b0*/  HMMA.16816.F32.BF16 R148, R4, R14, R148 ;  /* 0x0000000e0494723c */ /* 0x000fe20000041894 */
[----:B------:R-:W1:Y:S01]  /*d7c0*/  LDSM.16.MT88.4 R12, [R209+0x19000] ;  /* 0x01900000d10c783b */ /* 0x000e620000004200 */
[----:B---3--:R-:W-:-:S06]  /*d7d0*/  FFMA.FTZ R9, R191, c[0x0][0x23c], -R0 ;  /* 0x00008f00bf097a23 */ /* 0x008fcc0000010800 */
[----:B------:R-:W-:Y:S01]  /*d7e0*/  HMMA.16816.F32.BF16 R96, R4, R26, R172 ;  /* 0x0000001a0460723c */ /* 0x000fe200000418ac */
[----:B------:R-:W-:Y:S01]  /*d7f0*/  MOV R199, R201 ;  /* 0x000000c900c77202 */ /* 0x000fe20000000f00 */
[----:B------:R-:W-:Y:S01]  /*d800*/  IMAD.MOV.U32 R200, RZ, RZ, R202 ;  /* 0x000000ffffc87224 */ /* 0x000fe200078e00ca */
[----:B------:R-:W-:Y:S01]  /*d810*/  MOV R201, R203 ;  /* 0x000000cb00c97202 */ /* 0x000fe20000000f00 */
[----:B------:R-:W-:-:S04]  /*d820*/  IMAD.MOV.U32 R202, RZ, RZ, R204 ;  /* 0x000000ffffca7224 */ /* 0x000fc800078e00cc */
[----:B------:R-:W-:Y:S01]  /*d830*/  HMMA.16816.F32.BF16 R140, R4, R28, R140 ;  /* 0x0000001c048c723c */ /* 0x000fe2000004188c */
[----:B------:R3:W-:Y:S01]  /*d840*/  MUFU.EX2 R28, R9 ;  /* 0x00000009001c7308 */ /* 0x0007e20000000800 */
[----:B------:R-:W-:Y:S01]  /*d850*/  MOV R203, R205 ;  /* 0x000000cd00cb7202 */ /* 0x000fe20000000f00 */
[----:B------:R-:W-:-:S05]  /*d860*/  IMAD.MOV.U32 R204, RZ, RZ, R206 ;  /* 0x000000ffffcc7224 */ /* 0x000fca00078e00ce */
[----:B--2---:R-:W-:Y:S01]  /*d870*/  HMMA.16816.F32.BF16 R172, R4, R20, R116 ;  /* 0x0000001404ac723c */ /* 0x004fe20000041874 */
[----:B------:R-:W-:Y:S01]  /*d880*/  MOV R205, R171 ;  /* 0x000000ab00cd7202 */ /* 0x000fe20000000f00 */
[----:B------:R-:W-:-:S05]  /*d890*/  IMAD.MOV.U32 R206, RZ, RZ, R170 ;  /* 0x000000ffffce7224 */ /* 0x000fca00078e00aa */
[----:B----4-:R-:W-:Y:S01]  /*d8a0*/  MOV R118, R24 ;  /* 0x0000001800767202 */ /* 0x010fe20000000f00 */
[C---:B------:R-:W-:Y:S01]  /*d8b0*/  HMMA.16816.F32.BF16 R176, R4.reuse, R22, R120 ;  /* 0x0000001604b0723c */ /* 0x040fe20000041878 */
[--C-:B---3--:R-:W-:Y:S01]  /*d8c0*/  FFMA.FTZ R9, R192, c[0x0][0x23c], -R0.reuse ;  /* 0x00008f00c0097a23 */ /* 0x108fe20000010800 */
[----:B------:R-:W2:Y:S04]  /*d8d0*/  LDSM.16.MT88.4 R24, [R210+0x19000] ;  /* 0x01900000d218783b */ /* 0x000ea80000004200 */
[----:B------:R-:W3:Y:S01]  /*d8e0*/  LDSM.16.MT88.4 R20, [R212+0x19000] ;  /* 0x01900000d414783b */ /* 0x000ee20000004200 */
[----:B------:R4:W1:Y:S01]  /*d8f0*/  MUFU.EX2 R29, R9 ;  /* 0x00000009001d7308 */ /* 0x0008620000000800 */
[C---:B------:R-:W-:Y:S08]  /*d900*/  HMMA.16816.F32.BF16 R168, R4.reuse, R32, R108 ;  /* 0x0000002004a8723c */ /* 0x040ff0000004186c */
[----:B------:R-:W-:Y:S01]  /*d910*/  HMMA.16816.F32.BF16 R112, R4, R34, R112 ;  /* 0x000000220470723c */ /* 0x000fe20000041870 */
[----:B----4-:R-:W-:-:S07]  /*d920*/  FFMA.FTZ R9, R193, c[0x0][0x23c], -R0 ;  /* 0x00008f00c1097a23 */ /* 0x010fce0000010800 */
[C---:B-1----:R-:W-:Y:S01]  /*d930*/  HMMA.16816.F32.BF16 R120, R4.reuse, R16, R124 ;  /* 0x000000100478723c */ /* 0x042fe2000004187c */
[----:B------:R1:W-:Y:S07]  /*d940*/  MUFU.EX2 R252, R9 ;  /* 0x0000000900fc7308 */ /* 0x0003ee0000000800 */
[----:B------:R-:W-:Y:S01]  /*d950*/  HMMA.16816.F32.BF16 R32, R4, R18, R128 ;  /* 0x000000120420723c */ /* 0x000fe20000041880 */
[----:B------:R-:W4:Y:S01]  /*d960*/  LDSM.16.MT88.4 R16, [R211+0x19000] ;  /* 0x01900000d310783b */ /* 0x000f220000004200 */
[----:B-1----:R-:W-:-:S04]  /*d970*/  FFMA.FTZ R9, R135, c[0x0][0x23c], -R0 ;  /* 0x00008f0087097a23 */ /* 0x002fc80000010800 */
[----:B------:R-:W1:Y:S01]  /*d980*/  MUFU.EX2 R135, R9 ;  /* 0x0000000900877308 */ /* 0x000e620000000800 */
[----:B------:R-:W-:Y:S01]  /*d990*/  IMAD.MOV.U32 R126, RZ, RZ, R29 ;  /* 0x000000ffff7e7224 */ /* 0x000fe200078e001d */
[----:B------:R-:W-:Y:S01]  /*d9a0*/  MOV R127, R194 ;  /* 0x000000c2007f7202 */ /* 0x000fe20000000f00 */
[----:B------:R-:W-:Y:S01]  /*d9b0*/  IMAD.MOV.U32 R130, RZ, RZ, R195 ;  /* 0x000000ffff827224 */ /* 0x000fe200078e00c3 */
[----:B------:R-:W-:Y:S01]  /*d9c0*/  MOV R128, R28 ;  /* 0x0000001c00807202 */ /* 0x000fe20000000f00 */
[----:B------:R-:W-:Y:S01]  /*d9d0*/  IMAD.MOV.U32 R129, RZ, RZ, R196 ;  /* 0x000000ffff817224 */ /* 0x000fe200078e00c4 */
[----:B------:R-:W-:Y:S07]  /*d9e0*/  HMMA.16816.F32.BF16 R156, R4, R30, R156 ;  /* 0x0000001e049c723c */ /* 0x000fee000004189c */
[----:B------:R-:W-:-:S02]  /*d9f0*/  F2FP.BF16.PACK_AB R4, R130, R129 ;  /* 0x000000818204723e */ /* 0x000fc400000010ff */
[----:B------:R-:W-:Y:S02]  /*da00*/  F2FP.BF16.PACK_AB R6, R118, R127 ;  /* 0x0000007f7606723e */ /* 0x000fe400000010ff */
[----:B------:R-:W-:Y:S02]  /*da10*/  F2FP.BF16.PACK_AB R5, R126, R128 ;  /* 0x000000807e05723e */ /* 0x000fe400000010ff */
[----:B-1----:R-:W-:Y:S01]  /*da20*/  F2FP.BF16.PACK_AB R7, R135, R252 ;  /* 0x000000fc8707723e */ /* 0x002fe200000010ff */
[----:B------:R-:W-:Y:S01]  /*da30*/  IMAD.MOV.U32 R194, RZ, RZ, R198 ;  /* 0x000000ffffc27224 */ /* 0x000fe200078e00c6 */
[----:B------:R-:W-:Y:S01]  /*da40*/  MOV R195, R197 ;  /* 0x000000c500c37202 */ /* 0x000fe20000000f00 */
[----:B------:R-:W-:Y:S01]  /*da50*/  IMAD.MOV.U32 R189, RZ, RZ, R200 ;  /* 0x000000ffffbd7224 */ /* 0x000fe200078e00c8 */
[----:B------:R-:W-:Y:S01]  /*da60*/  MOV R193, R199 ;  /* 0x000000c700c17202 */ /* 0x000fe20000000f00 */
[----:B------:R-:W-:Y:S02]  /*da70*/  IMAD.MOV.U32 R191, RZ, RZ, R202 ;  /* 0x000000ffffbf7224 */ /* 0x000fe400078e00ca */
[----:B------:R-:W-:Y:S01]  /*da80*/  HMMA.16816.F32.BF16 R136, R4, R12, R136 ;  /* 0x0000000c0488723c */ /* 0x000fe20000041888 */
[----:B------:R-:W-:-:S02]  /*da90*/  MOV R190, R201 ;  /* 0x000000c900be7202 */ /* 0x000fc40000000f00 */
[----:B------:R-:W-:-:S05]  /*daa0*/  MOV R192, R203 ;  /* 0x000000cb00c07202 */ /* 0x000fca0000000f00 */
[----:B------:R-:W-:Y:S01]  /*dab0*/  HMMA.16816.F32.BF16 R36, R4, R14, R36 ;  /* 0x0000000e0424723c */ /* 0x000fe20000041824 */
[----:B------:R-:W1:Y:S01]  /*dac0*/  LDSM.16.MT88.4 R12, [R209+0x1b000] ;  /* 0x01b00000d10c783b */ /* 0x000e620000004200 */
[----:B------:R-:W-:Y:S02]  /*dad0*/  IMAD.MOV.U32 R116, RZ, RZ, R207 ;  /* 0x000000ffff747224 */ /* 0x000fe400078e00cf */
[----:B------:R-:W-:-:S04]  /*dae0*/  IMAD.MOV.U32 R207, RZ, RZ, R241 ;  /* 0x000000ffffcf7224 */ /* 0x000fc800078e00f1 */
[----:B--2---:R-:W-:Y:S01]  /*daf0*/  HMMA.16816.F32.BF16 R144, R4, R24, R144 ;  /* 0x000000180490723c */ /* 0x004fe20000041890 */
[----:B------:R-:W-:Y:S01]  /*db00*/  IMAD.MOV.U32 R241, RZ, RZ, R243 ;  /* 0x000000fffff17224 */ /* 0x000fe200078e00f3 */
[----:B------:R-:W-:-:S06]  /*db10*/  MOV R243, R248 ;  /* 0x000000f800f37202 */ /* 0x000fcc0000000f00 */
[C---:B------:R-:W-:Y:S01]  /*db20*/  HMMA.16816.F32.BF16 R200, R4.reuse, R26, R40 ;  /* 0x0000001a04c8723c */ /* 0x040fe20000041828 */
[----:B------:R-:W-:Y:S07]  /*db30*/  LDSM.16.MT88.4 R24, [R210+0x1b000] ;  /* 0x01b00000d218783b */ /* 0x000fee0000004200 */
[----:B---3--:R-:W-:Y:S01]  /*db40*/  HMMA.16816.F32.BF16 R152, R4, R20, R152 ;  /* 0x000000140498723c */ /* 0x008fe20000041898 */
[----:B------:R-:W-:Y:S01]  /*db50*/  IMAD.MOV.U32 R42, RZ, RZ, R249 ;  /* 0x000000ffff2a7224 */ /* 0x000fe200078e00f9 */
[----:B------:R-:W-:Y:S01]  /*db60*/  MOV R41, R250 ;  /* 0x000000fa00297202 */ /* 0x000fe20000000f00 */
[----:B------:R-:W-:-:S05]  /*db70*/  IMAD.MOV.U32 R40, RZ, RZ, R251 ;  /* 0x000000ffff287224 */ /* 0x000fca00078e00fb */
[C---:B------:R-:W-:Y:S01]  /*db80*/  HMMA.16816.F32.BF16 R196, R4.reuse, R22, R48 ;  /* 0x0000001604c4723c */ /* 0x040fe20000041830 */
[----:B------:R-:W2:Y:S07]  /*db90*/  LDSM.16.MT88.4 R20, [R212+0x1b000] ;  /* 0x01b00000d414783b */ /* 0x000eae0000004200 */
[C---:B----4-:R-:W-:Y:S08]  /*dba0*/  HMMA.16816.F32.BF16 R28, R4.reuse, R16, R60 ;  /* 0x00000010041c723c */ /* 0x050ff0000004183c */
[----:B------:R-:W-:Y:S01]  /*dbb0*/  HMMA.16816.F32.BF16 R248, R4, R18, R68 ;  /* 0x0000001204f8723c */ /* 0x000fe20000041844 */
[----:B------:R-:W3:Y:S01]  /*dbc0*/  LDSM.16.MT88.4 R16, [R209+0x1d000] ;  /* 0x01d00000d110783b */ /* 0x000ee20000004200 */
        /* <DEDUP_REMOVED lines=8> */
[----:B------:R-:W-:-:S06]  /*dc50*/  MOV R131, R246 ;  /* 0x000000f600837202 */ /* 0x000fcc0000000f00 */
[----:B------:R-:W-:Y:S01]  /*dc60*/  IMAD.MOV.U32 R51, RZ, RZ, R28 ;  /* 0x000000ffff337224 */ /* 0x000fe200078e001c */
[----:B------:R-:W-:Y:S01]  /*dc70*/  MOV R50, R29 ;  /* 0x0000001d00327202 */ /* 0x000fe20000000f00 */
[----:B------:R-:W-:Y:S01]  /*dc80*/  IMAD.MOV.U32 R49, RZ, RZ, R30 ;  /* 0x000000ffff317224 */ /* 0x000fe200078e001e */
[----:B------:R-:W-:Y:S02]  /*dc90*/  MOV R48, R31 ;  /* 0x0000001f00307202 */ /* 0x000fe40000000f00 */
[----:B------:R-:W4:Y:S01]  /*dca0*/  LDSM.16.MT88.4 R28, [R211+0x1b000] ;  /* 0x01b00000d31c783b */ /* 0x000f220000004200 */
[----:B-1----:R-:W-:Y:S01]  /*dcb0*/  HMMA.16816.F32.BF16 R244, R4, R12, R56 ;  /* 0x0000000c04f4723c */ /* 0x002fe20000041838 */
[----:B------:R-:W-:Y:S02]  /*dcc0*/  MOV R191, R192 ;  /* 0x000000c000bf7202 */ /* 0x000fe40000000f00 */
[----:B------:R-:W-:-:S04]  /*dcd0*/  MOV R111, R195 ;  /* 0x000000c3006f7202 */ /* 0x000fc80000000f00 */
[----:B------:R-:W-:Y:S01]  /*dce0*/  MOV R57, R193 ;  /* 0x000000c100397202 */ /* 0x000fe20000000f00 */
[----:B------:R-:W-:Y:S01]  /*dcf0*/  IMAD.MOV.U32 R56, RZ, RZ, R194 ;  /* 0x000000ffff387224 */ /* 0x000fe200078e00c2 */
[----:B--2---:R-:W-:Y:S01]  /*dd00*/  HMMA.16816.F32.BF16 R60, R4, R20, R72 ;  /* 0x00000014043c723c */ /* 0x004fe20000041848 */
[----:B------:R-:W-:-:S07]  /*dd10*/  IMAD.MOV.U32 R58, RZ, RZ, R191 ;  /* 0x000000ffff3a7224 */ /* 0x000fce00078e00bf */
[C---:B------:R-:W-:Y:S08]  /*dd20*/  HMMA.16816.F32.BF16 R192, R4.reuse, R14, R44 ;  /* 0x0000000e04c0723c */ /* 0x040ff0000004182c */
[C---:B------:R-:W-:Y:S01]  /*dd30*/  HMMA.16816.F32.BF16 R68, R4.reuse, R22, R76 ;  /* 0x000000160444723c */ /* 0x040fe2000004184c */
[----:B------:R-:W1:Y:S07]  /*dd40*/  LDSM.16.MT88.4 R20, [R211+0x1d000] ;  /* 0x01d00000d314783b */ /* 0x000e6e0000004200 */
[----:B---3--:R-:W-:Y:S01]  /*dd50*/  HMMA.16816.F32.BF16 R92, R4, R16, R92 ;  /* 0x00000010045c723c */ /* 0x008fe2000004185c */
[----:B------:R-:W-:-:S02]  /*dd60*/  FFMA.FTZ R9, R111, c[0x0][0x23c], -R2 ;  /* 0x00008f006f097a23 */ /* 0x000fc40000010802 */
[----:B------:R-:W-:Y:S01]  /*dd70*/  IMAD.MOV.U32 R119, RZ, RZ, R134 ;  /* 0x000000ffff777224 */ /* 0x000fe200078e0086 */
[----:B------:R-:W-:Y:S02]  /*dd80*/  MOV R72, R207 ;  /* 0x000000cf00487202 */ /* 0x000fe40000000f00 */
[----:B------:R-:W-:Y:S01]  /*dd90*/  MOV R73, R240 ;  /* 0x000000f000497202 */ /* 0x000fe20000000f00 */
[----:B------:R-:W-:Y:S01]  /*dda0*/  IMAD.MOV.U32 R74, RZ, RZ, R241 ;  /* 0x000000ffff4a7224 */ /* 0x000fe200078e00f1 */
[C---:B------:R-:W-:Y:S01]  /*ddb0*/  HMMA.16816.F32.BF16 R44, R4.reuse, R24, R52 ;  /* 0x00000018042c723c */ /* 0x040fe20000041834 */
[----:B------:R-:W-:Y:S01]  /*ddc0*/  MOV R75, R242 ;  /* 0x000000f2004b7202 */ /* 0x000fe20000000f00 */
[----:B------:R-:W-:Y:S06]  /*ddd0*/  LDSM.16.MT88.4 R12, [R212+0x1d000] ;  /* 0x01d00000d40c783b */ /* 0x000fec0000004200 */
[----:B------:R-:W-:Y:S01]  /*dde0*/  HMMA.16816.F32.BF16 R52, R4, R26, R64 ;  /* 0x0000001a0434723c */ /* 0x000fe20000041840 */
[----:B------:R-:W2:Y:S06]  /*ddf0*/  LDSM.16.MT88.4 R24, [R210+0x1d000] ;  /* 0x01d00000d218783b */ /* 0x000eac0000004200 */
[----:B------:R-:W-:Y:S01]  /*de00*/  IMAD.MOV.U32 R67, RZ, RZ, R189 ;  /* 0x000000ffff437224 */ /* 0x000fe200078e00bd */
[----:B------:R-:W-:-:S02]  /*de10*/  MOV R66, R190 ;  /* 0x000000be00427202 */ /* 0x000fc40000000f00 */
[C---:B------:R-:W-:Y:S01]  /*de20*/  HMMA.16816.F32.BF16 R188, R4.reuse, R18, R100 ;  /* 0x0000001204bc723c */ /* 0x040fe20000041864 */
[----:B------:R-:W3:Y:S01]  /*de30*/  LDSM.16.MT88.4 R16, [R209+0x1f000] ;  /* 0x01f00000d110783b */ /* 0x000ee20000004200 */
[----:B------:R1:W-:Y:S06]  /*de40*/  MUFU.EX2 R134, R9 ;  /* 0x0000000900867308 */ /* 0x0003ec0000000800 */
[C---:B----4-:R-:W-:Y:S07]  /*de50*/  HMMA.16816.F32.BF16 R76, R4.reuse, R28, R80 ;  /* 0x0000001c044c723c */ /* 0x050fee0000041850 */
[----:B------:R-:W-:Y:S01]  /*de60*/  MOV R83, R243 ;  /* 0x000000f300537202 */ /* 0x000fe20000000f00 */
[----:B-1----:R-:W-:Y:S04]  /*de70*/  HMMA.16816.F32.BF16 R100, R4, R20, R88 ;  /* 0x000000140464723c */ /* 0x002fe80000041858 */
[----:B------:R-:W-:Y:S01]  /*de80*/  FFMA.FTZ R9, R83, c[0x0][0x23c], -R2 ;  /* 0x00008f0053097a23 */ /* 0x000fe20000010802 */
[----:B------:R-:W-:Y:S01]  /*de90*/  MOV R64, R205 ;  /* 0x000000cd00407202 */ /* 0x000fe20000000f00 */
[----:B------:R-:W-:-:S02]  /*dea0*/  IMAD.MOV.U32 R65, RZ, RZ, R206 ;  /* 0x000000ffff417224 */ /* 0x000fc400078e00ce */
[----:B------:R1:W4:Y:S01]  /*deb0*/  MUFU.EX2 R21, R9 ;  /* 0x0000000900157308 */ /* 0x0003220000000800 */
[----:B------:R-:W-:Y:S02]  /*dec0*/  MOV R82, R75 ;  /* 0x0000004b00527202 */ /* 0x000fe40000000f00 */
[----:B------:R-:W-:Y:S01]  /*ded0*/  MOV R75, R57 ;  /* 0x00000039004b7202 */ /* 0x000fe20000000f00 */
[----:B--2---:R-:W-:Y:S01]  /*dee0*/  HMMA.16816.F32.BF16 R240, R4, R24, R140 ;  /* 0x0000001804f0723c */ /* 0x004fe2000004188c */
[----:B------:R-:W-:Y:S01]  /*def0*/  MOV R57, R124 ;  /* 0x0000007c00397202 */ /* 0x000fe20000000f00 */
[----:B------:R-:W-:Y:S01]  /*df00*/  IMAD.MOV.U32 R80, RZ, RZ, R65 ;  /* 0x000000ffff507224 */ /* 0x000fe200078e0041 */
[----:B------:R-:W-:-:S04]  /*df10*/  MOV R81, R64 ;  /* 0x0000004000517202 */ /* 0x000fc80000000f00 */
[----:B------:R-:W-:Y:S02]  /*df20*/  MOV R142, R72 ;  /* 0x00000048008e7202 */ /* 0x000fe40000000f00 */
[----:B------:R-:W-:Y:S01]  /*df30*/  MOV R143, R73 ;  /* 0x00000049008f7202 */ /* 0x000fe20000000f00 */
[--C-:B-1----:R-:W-:Y:S01]  /*df40*/  FFMA.FTZ R9, R125, c[0x0][0x23c], -R2.reuse ;  /* 0x00008f007d097a23 */ /* 0x102fe20000010802 */
[----:B------:R-:W-:Y:S01]  /*df50*/  MOV R72, R66 ;  /* 0x0000004200487202 */ /* 0x000fe20000000f00 */
[----:B------:R-:W-:Y:S01]  /*df60*/  FFMA.FTZ R2, R119, c[0x0][0x23c], -R2 ;  /* 0x00008f0077027a23 */ /* 0x000fe20000010802 */
[----:B------:R-:W-:Y:S02]  /*df70*/  MOV R73, R67 ;  /* 0x0000004300497202 */ /* 0x000fe40000000f00 */
[----:B------:R-:W-:Y:S01]  /*df80*/  MOV R66, R42 ;  /* 0x0000002a00427202 */ /* 0x000fe20000000f00 */
[----:B------:R-:W-:Y:S01]  /*df90*/  IMAD.MOV.U32 R42, RZ, RZ, R127 ;  /* 0x000000ffff2a7224 */ /* 0x000fe200078e007f */
[----:B------:R-:W-:-:S02]  /*dfa0*/  MOV R67, R43 ;  /* 0x0000002b00437202 */ /* 0x000fc40000000f00 */
[----:B------:R-:W-:Y:S02]  /*dfb0*/  MOV R43, R126 ;  /* 0x0000007e002b7202 */ /* 0x000fe40000000f00 */
[C---:B---3--:R-:W-:Y:S01]  /*dfc0*/  HMMA.16816.F32.BF16 R124, R4.reuse, R16, R164 ;  /* 0x00000010047c723c */ /* 0x048fe200000418a4 */
[----:B------:R-:W-:Y:S01]  /*dfd0*/  MOV R64, R40 ;  /* 0x0000002800407202 */ /* 0x000fe20000000f00 */
[----:B------:R1:W-:Y:S01]  /*dfe0*/  MUFU.EX2 R17, R2 ;  /* 0x0000000200117308 */ /* 0x0003e20000000800 */
[----:B------:R-:W-:Y:S01]  /*dff0*/  IMAD.MOV.U32 R65, RZ, RZ, R41 ;  /* 0x000000ffff417224 */ /* 0x000fe200078e0029 */
[----:B------:R-:W-:Y:S01]  /*e000*/  MOV R40, R116 ;  /* 0x0000007400287202 */ /* 0x000fe20000000f00 */
[----:B------:R-:W-:Y:S01]  /*e010*/  IMAD.MOV.U32 R41, RZ, RZ, R118 ;  /* 0x000000ffff297224 */ /* 0x000fe200078e0076 */
[----:B------:R-:W-:Y:S02]  /*e020*/  LDSM.16.MT88.4 R164, [R211+0x19800] ;  /* 0x01980000d3a4783b */ /* 0x000fe40000004200 */
[----:B------:R-:W-:Y:S02]  /*e030*/  HMMA.16816.F32.BF16 R84, R4, R30, R84 ;  /* 0x0000001e0454723c */ /* 0x000fe40000041854 */
[----:B------:R-:W2:Y:S01]  /*e040*/  LDSM.16.MT88.4 R28, [R210+0x1f000] ;  /* 0x01f00000d21c783b */ /* 0x000ea20000004200 */
[----:B-1----:R-:W-:-:S04]  /*e050*/  FFMA.FTZ R2, R142, c[0x0][0x23c], -R0 ;  /* 0x00008f008e027a23 */ /* 0x002fc80000010800 */
[----:B------:R1:W-:Y:S01]  /*e060*/  MUFU.EX2 R16, R2 ;  /* 0x0000000200107308 */ /* 0x0003e20000000800 */
[----:B------:R-:W-:Y:S01]  /*e070*/  IMAD.MOV.U32 R83, RZ, RZ, R74 ;  /* 0x000000ffff537224 */ /* 0x000fe200078e004a */
[C---:B------:R-:W-:Y:S01]  /*e080*/  HMMA.16816.F32.BF16 R184, R4.reuse, R26, R156 ;  /* 0x0000001a04b8723c */ /* 0x040fe2000004189c */
[----:B------:R-:W-:Y:S01]  /*e090*/  IMAD.MOV.U32 R74, RZ, RZ, R56 ;  /* 0x000000ffff4a7224 */ /* 0x000fe200078e0038 */
[----:B------:R-:W-:Y:S01]  /*e0a0*/  MOV R59, R204 ;  /* 0x000000cc003b7202 */ /* 0x000fe20000000f00 */
[----:B------:R-:W-:Y:S01]  /*e0b0*/  IMAD.MOV.U32 R56, RZ, RZ, R131 ;  /* 0x000000ffff387224 */ /* 0x000fe200078e0083 */
[----:B------:R-:W-:Y:S01]  /*e0c0*/  MOV R131, R117 ;  /* 0x0000007500837202 */ /* 0x000fe20000000f00 */
[----:B------:R-:W-:Y:S02]  /*e0d0*/  LDSM.16.MT88.4 R24, [R212+0x1f000] ;  /* 0x01f00000d418783b */ /* 0x000fe40000004200 */
[----:B------:R-:W-:Y:S01]  /*e0e0*/  MOV R159, R143 ;  /* 0x0000008f009f7202 */ /* 0x000fe20000000f00 */
[----:B-1----:R-:W-:Y:S01]  /*e0f0*/  FFMA.FTZ R2, R40, c[0x0][0x23c], -R0 ;  /* 0x00008f0028027a23 */ /* 0x002fe20000010800 */
[----:B------:R-:W-:Y:S01]  /*e100*/  MOV R40, R41 ;  /* 0x0000002900287202 */ /* 0x000fe20000000f00 */
[----:B------:R-:W-:Y:S01]  /*e110*/  IMAD.MOV.U32 R41, RZ, RZ, R42 ;  /* 0x000000ffff297224 */ /* 0x000fe200078e002a */
[----:B------:R-:W-:Y:S01]  /*e120*/  MOV R42, R43 ;  /* 0x0000002b002a7202 */ /* 0x000fe20000000f00 */
[C---:B------:R-:W-:Y:S01]  /*e130*/  HMMA.16816.F32.BF16 R108, R4.reuse, R22, R160 ;  /* 0x00000016046c723c */ /* 0x040fe200000418a0 */
[----:B------:R-:W-:Y:S01]  /*e140*/  MOV R43, R130 ;  /* 0x00000082002b7202 */ /* 0x000fe20000000f00 */
[----:B------:R-:W1:Y:S05]  /*e150*/  LDSM.16.MT88.4 R140, [R209+0x19800] ;  /* 0x01980000d18c783b */ /* 0x000e6a0000004200 */
[----:B------:R-:W-:Y:S01]  /*e160*/  MOV R23, R40 ;  /* 0x0000002800177202 */ /* 0x000fe20000000f00 */
[----:B------:R-:W-:Y:S01]  /*e170*/  HMMA.16816.F32.BF16 R116, R4, R18, R148 ;  /* 0x000000120474723c */ /* 0x000fe20000041894 */
[----:B------:R-:W-:Y:S01]  /*e180*/  IMAD.MOV.U32 R22, RZ, RZ, R41 ;  /* 0x000000ffff167224 */ /* 0x000fe200078e0029 */
[----:B------:R-:W3:Y:S01]  /*e190*/  MUFU.EX2 R20, R9 ;  /* 0x0000000900147308 */ /* 0x000ee20000000800 */
[----:B------:R-:W-:Y:S01]  /*e1a0*/  IMAD.MOV.U32 R130, RZ, RZ, R10 ;  /* 0x000000ffff827224 */ /* 0x000fe200078e000a */
[----:B------:R-:W-:Y:S03]  /*e1b0*/  LDSM.16.MT88.4 R148, [R210+0x19800] ;  /* 0x01980000d294783b */ /* 0x000fe60000004200 */
[----:B------:R-:W-:-:S02]  /*e1c0*/  MOV R19, R42 ;  /* 0x0000002a00137202 */ /* 0x000fc40000000f00 */
[----:B------:R-:W-:Y:S02]  /*e1d0*/  MOV R18, R43 ;  /* 0x0000002b00127202 */ /* 0x000fe40000000f00 */
[----:B------:R-:W1:Y:S01]  /*e1e0*/  LDSM.16.MT88.4 R40, [R209+0x1b800] ;  /* 0x01b80000d128783b */ /* 0x000e620000004200 */
[----:B------:R2:W1:Y:S02]  /*e1f0*/  MUFU.EX2 R10, R2 ;  /* 0x00000002000a7308 */ /* 0x0004640000000800 */
[--C-:B--2---:R-:W-:Y:S02]  /*e200*/  FFMA.FTZ R2, R11, c[0x0][0x23c], -R0.reuse ;  /* 0x00008f000b027a23 */ /* 0x104fe40000010800 */
[----:B------:R-:W-:Y:S02]  /*e210*/  FFMA.FTZ R0, R159, c[0x0][0x23c], -R0 ;  /* 0x00008f009f007a23 */ /* 0x000fe40000010800 */
[----:B------:R-:W2:Y:S02]  /*e220*/  LDSM.16.MT88.4 R156, [R212+0x19800] ;  /* 0x01980000d49c783b */ /* 0x000ea40000004200 */
[----:B------:R-:W-:Y:S08]  /*e230*/  MUFU.EX2 R11, R2 ;  /* 0x00000002000b7308 */ /* 0x000ff00000000800 */
[----:B------:R-:W1:Y:S01]  /*e240*/  MUFU.EX2 R9, R0 ;  /* 0x0000000000097308 */ /* 0x000e620000000800 */
[C---:B------:R-:W-:Y:S08]  /*e250*/  HMMA.16816.F32.BF16 R204, R4.reuse, R12, R104 ;  /* 0x0000000c04cc723c */ /* 0x040ff00000041868 */
[C---:B------:R-:W-:Y:S01]  /*e260*/  HMMA.16816.F32.BF16 R180, R4.reuse, R14, R96 ;  /* 0x0000000e04b4723c */ /* 0x040fe20000041860 */
[----:B------:R-:W2:Y:S07]  /*e270*/  LDSM.16.MT88.4 R12, [R211+0x1f000] ;  /* 0x01f00000d30c783b */ /* 0x000eae0000004200 */
[----:B------:R-:W-:Y:S01]  /*e280*/  HMMA.16816.F32.BF16 R168, R4, R28, R168 ;  /* 0x0000001c04a8723c */ /* 0x000fe200000418a8 */
[----:B------:R-:W-:-:S07]  /*e290*/  MOV R160, R51 ;  /* 0x0000003300a07202 */ /* 0x000fce0000000f00 */
[----:B------:R-:W-:Y:S01]  /*e2a0*/  HMMA.16816.F32.BF16 R28, R4, R30, R112 ;  /* 0x0000001e041c723c */ /* 0x000fe20000041870 */
[----:B------:R-:W-:-:S06]  /*e2b0*/  MOV R161, R50 ;  /* 0x0000003200a17202 */ /* 0x000fcc0000000f00 */
[----:B------:R-:W-:Y:S01]  /*e2c0*/  IMAD.MOV.U32 R112, RZ, RZ, R128 ;  /* 0x000000ffff707224 */ /* 0x000fe200078e0080 */
[----:B------:R-:W-:Y:S01]  /*e2d0*/  MOV R113, R129 ;  /* 0x0000008100717202 */ /* 0x000fe20000000f00 */
[----:B------:R-:W-:Y:S01]  /*e2e0*/  IMAD.MOV.U32 R115, RZ, RZ, R131 ;  /* 0x000000ffff737224 */ /* 0x000fe200078e0083 */
[----:B------:R-:W-:Y:S02]  /*e2f0*/  MOV R114, R130 ;  /* 0x0000008200727202 */ /* 0x000fe40000000f00 */
[----:B----4-:R-:W-:Y:S02]  /*e300*/  F2FP.BF16.PACK_AB R128, R21, R134 ;  /* 0x000000861580723e */ /* 0x010fe400000010ff */
[----:B---3--:R-:W-:Y:S02]  /*e310*/  F2FP.BF16.PACK_AB R130, R17, R20 ;  /* 0x000000141182723e */ /* 0x008fe400000010ff */
[----:B-1----:R-:W-:Y:S02]  /*e320*/  F2FP.BF16.PACK_AB R129, R10, R16 ;  /* 0x000000100a81723e */ /* 0x002fe400000010ff */
[----:B------:R-:W-:Y:S01]  /*e330*/  F2FP.BF16.PACK_AB R131, R9, R11 ;  /* 0x0000000b0983723e */ /* 0x000fe200000010ff */
[----:B------:R-:W-:Y:S01]  /*e340*/  IMAD.MOV.U32 R162, RZ, RZ, R49 ;  /* 0x000000ffffa27224 */ /* 0x000fe200078e0031 */
[----:B------:R-:W-:Y:S01]  /*e350*/  MOV R163, R48 ;  /* 0x0000003000a37202 */ /* 0x000fe20000000f00 */
[----:B------:R-:W-:Y:S01]  /*e360*/  IMAD.MOV.U32 R105, RZ, RZ, R74 ;  /* 0x000000ffff697224 */ /* 0x000fe200078e004a */
[----:B------:R-:W-:-:S02]  /*e370*/  MOV R104, R75 ;  /* 0x0000004b00687202 */ /* 0x000fc40000000f00 */
[----:B------:R-:W-:Y:S01]  /*e380*/  MOV R107, R72 ;  /* 0x00000048006b7202 */ /* 0x000fe20000000f00 */
[C---:B------:R-:W-:Y:S01]  /*e390*/  HMMA.16816.F32.BF16 R136, R128.reuse, R140, R136 ;  /* 0x0000008c8088723c */ /* 0x040fe20000041888 */
[----:B------:R-:W-:Y:S02]  /*e3a0*/  MOV R0, R104 ;  /* 0x0000006800007202 */ /* 0x000fe40000000f00 */
[----:B------:R-:W-:Y:S01]  /*e3b0*/  MOV R106, R73 ;  /* 0x00000049006a7202 */ /* 0x000fe20000000f00 */
[----:B------:R-:W-:Y:S01]  /*e3c0*/  IMAD.MOV.U32 R98, RZ, RZ, R65 ;  /* 0x000000ffff627224 */ /* 0x000fe200078e0041 */
[----:B------:R-:W-:Y:S01]  /*e3d0*/  MOV R2, R105 ;  /* 0x0000006900027202 */ /* 0x000fe20000000f00 */
[----:B------:R-:W-:Y:S01]  /*e3e0*/  IMAD.MOV.U32 R91, RZ, RZ, R56 ;  /* 0x000000ffff5b7224 */ /* 0x000fe200078e0038 */
[----:B------:R-:W-:Y:S01]  /*e3f0*/  MOV R99, R64 ;  /* 0x0000004000637202 */ /* 0x000fe20000000f00 */
[----:B------:R-:W-:Y:S01]  /*e400*/  HMMA.16816.F32.BF16 R140, R128, R142, R36 ;  /* 0x0000008e808c723c */ /* 0x000fe20000041824 */
[----:B------:R-:W-:-:S02]  /*e410*/  MOV R96, R67 ;  /* 0x0000004300607202 */ /* 0x000fc40000000f00 */
[----:B------:R-:W-:Y:S01]  /*e420*/  MOV R90, R57 ;  /* 0x00000039005a7202 */ /* 0x000fe20000000f00 */
[----:B------:R-:W-:Y:S01]  /*e430*/  IMAD.MOV.U32 R88, RZ, RZ, R59 ;  /* 0x000000ffff587224 */ /* 0x000fe200078e003b */
[----:B------:R-:W-:Y:S01]  /*e440*/  MOV R97, R66 ;  /* 0x0000004200617202 */ /* 0x000fe20000000f00 */
[----:B------:R-:W1:Y:S02]  /*e450*/  LDSM.16.MT88.4 R48, [R210+0x1b800] ;  /* 0x01b80000d230783b */ /* 0x000e640000004200 */
[C---:B------:R-:W-:Y:S01]  /*e460*/  HMMA.16816.F32.BF16 R36, R128.reuse, R40, R244 ;  /* 0x000000288024723c */ /* 0x040fe200000418f4 */
[----:B------:R-:W-:Y:S01]  /*e470*/  MOV R89, R58 ;  /* 0x0000003a00597202 */ /* 0x000fe20000000f00 */
[----:B------:R-:W-:Y:S04]  /*e480*/  LDSM.16.MT88.4 R72, [R209+0x1d800] ;  /* 0x01d80000d148783b */ /* 0x000fe80000004200 */
[----:B------:R-:W3:Y:S01]  /*e490*/  LDSM.16.MT88.4 R56, [R212+0x1b800] ;  /* 0x01b80000d438783b */ /* 0x000ee20000004200 */
[----:B------:R-:W-:Y:S01]  /*e4a0*/  MOV R247, R83 ;  /* 0x0000005300f77202 */ /* 0x000fe20000000f00 */
[----:B------:R-:W-:Y:S01]  /*e4b0*/  HMMA.16816.F32.BF16 R160, R128, R164, R160 ;  /* 0x000000a480a0723c */ /* 0x000fe200000418a0 */
[----:B------:R-:W-:Y:S01]  /*e4c0*/  MOV R246, R82 ;  /* 0x0000005200f67202 */ /* 0x000fe20000000f00 */
[----:B------:R-:W-:Y:S02]  /*e4d0*/  LDSM.16.MT88.4 R64, [R211+0x1b800] ;  /* 0x01b80000d340783b */ /* 0x000fe40000004200 */
[----:B------:R-:W-:-:S04]  /*e4e0*/  FFMA.FTZ R0, R0, R3, R247 ;  /* 0x0000000300007223 */ /* 0x000fc800000100f7 */
[----:B------:R-:W-:Y:S01]  /*e4f0*/  HMMA.16816.F32.BF16 R164, R128, R166, R248 ;  /* 0x000000a680a4723c */ /* 0x000fe200000418f8 */
[----:B------:R-:W-:-:S06]  /*e500*/  FFMA.FTZ R2, R2, R8, R246 ;  /* 0x0000000802027223 */ /* 0x000fcc00000100f6 */
[----:B------:R-:W-:Y:S02]  /*e510*/  MOV R249, R80 ;  /* 0x0000005000f97202 */ /* 0x000fe40000000f00 */
[----:B------:R-:W-:Y:S01]  /*e520*/  MOV R248, R107 ;  /* 0x0000006b00f87202 */ /* 0x000fe20000000f00 */
[----:B------:R-:W-:Y:S01]  /*e530*/  IMAD.MOV.U32 R251, RZ, RZ, R106 ;  /* 0x000000fffffb7224 */ /* 0x000fe200078e006a */
[C---:B--2---:R-:W-:Y:S01]  /*e540*/  HMMA.16816.F32.BF16 R152, R128.reuse, R156, R152 ;  /* 0x0000009c8098723c */ /* 0x044fe20000041898 */
[----:B------:R-:W-:Y:S01]  /*e550*/  FADD.FTZ R0, R249, R0 ;  /* 0x00000000f9007221 */ /* 0x000fe20000010000 */
[----:B------:R-:W-:Y:S01]  /*e560*/  LDSM.16.MT88.4 R104, [R209+0x1f800] ;  /* 0x01f80000d168783b */ /* 0x000fe20000004200 */
[----:B------:R-:W-:Y:S02]  /*e570*/  IMAD.MOV.U32 R250, RZ, RZ, R81 ;  /* 0x000000fffffa7224 */ /* 0x000fe400078e0051 */
[----:B------:R-:W-:Y:S01]  /*e580*/  FADD.FTZ R2, R248, R2 ;  /* 0x00000002f8027221 */ /* 0x000fe20000010000 */
[----:B------:R-:W-:Y:S02]  /*e590*/  LDSM.16.MT88.4 R80, [R210+0x1d800] ;  /* 0x01d80000d250783b */ /* 0x000fe40000004200 */
[----:B------:R-:W-:Y:S01]  /*e5a0*/  HMMA.16816.F32.BF16 R156, R128, R158, R196 ;  /* 0x0000009e809c723c */ /* 0x000fe200000418c4 */
[----:B------:R-:W-:-:S02]  /*e5b0*/  FADD.FTZ R0, R251, R0 ;  /* 0x00000000fb007221 */ /* 0x000fc40000010000 */
[----:B------:R-:W-:-:S04]  /*e5c0*/  FADD.FTZ R2, R250, R2 ;  /* 0x00000002fa027221 */ /* 0x000fc80000010000 */
[----:B------:R-:W-:Y:S01]  /*e5d0*/  MOV R197, R98 ;  /* 0x0000006200c57202 */ /* 0x000fe20000000f00 */
[----:B------:R-:W-:Y:S01]  /*e5e0*/  IMAD.MOV.U32 R196, RZ, RZ, R99 ;  /* 0x000000ffffc47224 */ /* 0x000fe200078e0063 */
[----:B------:R-:W-:Y:S01]  /*e5f0*/  MOV R198, R97 ;  /* 0x0000006100c67202 */ /* 0x000fe20000000f00 */
[----:B------:R-:W-:Y:S01]  /*e600*/  IMAD.MOV.U32 R199, RZ, RZ, R96 ;  /* 0x000000ffffc77224 */ /* 0x000fe200078e0060 */
[----:B------:R-:W-:Y:S01]  /*e610*/  HMMA.16816.F32.BF16 R144, R128, R148, R144 ;  /* 0x000000948090723c */ /* 0x000fe20000041890 */
[----:B------:R-:W-:Y:S01]  /*e620*/  FADD.FTZ R0, R197, R0 ;  /* 0x00000000c5007221 */ /* 0x000fe20000010000 */
[----:B------:R-:W2:Y:S01]  /*e630*/  LDSM.16.MT88.4 R96, [R211+0x1d800] ;  /* 0x01d80000d360783b */ /* 0x000ea20000004200 */
[----:B------:R-:W-:Y:S02]  /*e640*/  FADD.FTZ R2, R196, R2 ;  /* 0x00000002c4027221 */ /* 0x000fe40000010000 */
[----:B------:R-:W-:-:S03]  /*e650*/  FADD.FTZ R0, R199, R0 ;  /* 0x00000000c7007221 */ /* 0x000fc60000010000 */
[----:B------:R-:W-:Y:S01]  /*e660*/  HMMA.16816.F32.BF16 R148, R128, R150, R200 ;  /* 0x000000968094723c */ /* 0x000fe200000418c8 */
[----:B------:R-:W-:-:S06]  /*e670*/  FADD.FTZ R2, R198, R2 ;  /* 0x00000002c6027221 */ /* 0x000fcc0000010000 */
[----:B------:R-:W-:Y:S02]  /*e680*/  MOV R201, R90 ;  /* 0x0000005a00c97202 */ /* 0x000fe40000000f00 */
[----:B------:R-:W-:Y:S02]  /*e690*/  MOV R200, R91 ;  /* 0x0000005b00c87202 */ /* 0x000fe40000000f00 */
[----:B------:R-:W-:Y:S01]  /*e6a0*/  MOV R203, R88 ;  /* 0x0000005800cb7202 */ /* 0x000fe20000000f00 */
[----:B------:R-:W-:Y:S01]  /*e6b0*/  FADD.FTZ R0, R201, R0 ;  /* 0x00000000c9007221 */ /* 0x000fe20000010000 */
[----:B------:R-:W-:Y:S01]  /*e6c0*/  HMMA.16816.F32.BF16 R172, R4, R24, R172 ;  /* 0x0000001804ac723c */ /* 0x000fe200000418ac */
[----:B------:R-:W-:Y:S02]  /*e6d0*/  IMAD.MOV.U32 R202, RZ, RZ, R89 ;  /* 0x000000ffffca7224 */ /* 0x000fe400078e0059 */
[----:B------:R-:W-:Y:S01]  /*e6e0*/  FADD.FTZ R2, R200, R2 ;  /* 0x00000002c8027221 */ /* 0x000fe20000010000 */
[----:B------:R-:W4:Y:S01]  /*e6f0*/  LDSM.16.MT88.4 R88, [R212+0x1d800] ;  /* 0x01d80000d458783b */ /* 0x000f220000004200 */
[----:B------:R-:W-:-:S03]  /*e700*/  FADD.FTZ R0, R203, R0 ;  /* 0x00000000cb007221 */ /* 0x000fc60000010000 */
[----:B------:R-:W-:Y:S01]  /*e710*/  HMMA.16816.F32.BF16 R24, R4, R26, R176 ;  /* 0x0000001a0418723c */ /* 0x000fe200000418b0 */
[----:B------:R-:W-:-:S07]  /*e720*/  FADD.FTZ R2, R202, R2 ;  /* 0x00000002ca027221 */ /* 0x000fce0000010000 */
[C---:B------:R-:W-:Y:S07]  /*e730*/  HMMA.16816.F32.BF16 R32, R4.reuse, R14, R32 ;  /* 0x0000000e0420723c */ /* 0x040fee0000041820 */
[----:B------:R-:W-:Y:S01]  /*e740*/  IMAD.MOV.U32 R15, RZ, RZ, R114 ;  /* 0x000000ffff0f7224 */ /* 0x000fe200078e0072 */
[----:B------:R-:W-:Y:S01]  /*e750*/  HMMA.16816.F32.BF16 R176, R4, R12, R120 ;  /* 0x0000000c04b0723c */ /* 0x000fe20000041878 */
[----:B------:R-:W-:Y:S01]  /*e760*/  MOV R14, R115 ;  /* 0x00000073000e7202 */ /* 0x000fe20000000f00 */
[----:B------:R-:W-:Y:S01]  /*e770*/  LDSM.16.MT88.4 R120, [R212+0x1f800] ;  /* 0x01f80000d478783b */ /* 0x000fe20000004200 */
[----:B------:R-:W-:-:S03]  /*e780*/  FADD.FTZ R0, R15, R0 ;  /* 0x000000000f007221 */ /* 0x000fc60000010000 */
[----:B------:R-:W-:Y:S01]  /*e790*/  LDSM.16.MT88.4 R4, [R211+0x1f800] ;  /* 0x01f80000d304783b */ /* 0x000fe20000004200 */
[----:B------:R-:W-:Y:S02]  /*e7a0*/  MOV R13, R112 ;  /* 0x00000070000d7202 */ /* 0x000fe40000000f00 */
[----:B------:R-:W-:Y:S02]  /*e7b0*/  MOV R12, R113 ;  /* 0x00000071000c7202 */ /* 0x000fe40000000f00 */
[----:B------:R-:W2:Y:S01]  /*e7c0*/  LDSM.16.MT88.4 R112, [R210+0x1f800] ;  /* 0x01f80000d270783b */ /* 0x000ea20000004200 */
        /* <DEDUP_REMOVED lines=16> */
[----:B------:R-:W-:Y:S02]  /*e8d0*/  FADD.FTZ R0, R9, R0 ;  /* 0x0000000009007221 */ /* 0x000fe40000010000 */
[----:B------:R-:W-:-:S03]  /*e8e0*/  FADD.FTZ R2, R17, R2 ;  /* 0x0000000211027221 */ /* 0x000fc60000010000 */
[C---:B------:R-:W-:Y:S01]  /*e8f0*/  HMMA.16816.F32.BF16 R48, R128.reuse, R50, R52 ;  /* 0x000000328030723c */ /* 0x040fe20000041834 */
[----:B------:R1:W-:Y:S07]  /*e900*/  STL [R1+0x4], R0 ;  /* 0x0000040001007387 */ /* 0x0003ee0000100800 */
[C---:B---3--:R-:W-:Y:S01]  /*e910*/  HMMA.16816.F32.BF16 R52, R128.reuse, R56, R60 ;  /* 0x000000388034723c */ /* 0x048fe2000004183c */
[----:B------:R1:W-:Y:S07]  /*e920*/  STL [R1], R2 ;  /* 0x0000000201007387 */ /* 0x0003ee0000100800 */
[C---:B------:R-:W-:Y:S08]  /*e930*/  HMMA.16816.F32.BF16 R56, R128.reuse, R58, R68 ;  /* 0x0000003a8038723c */ /* 0x040ff00000041844 */
[C---:B------:R-:W-:Y:S08]  /*e940*/  HMMA.16816.F32.BF16 R68, R128.reuse, R72, R92 ;  /* 0x000000488044723c */ /* 0x040ff0000004185c */
[C---:B--2---:R-:W-:Y:S08]  /*e950*/  HMMA.16816.F32.BF16 R92, R128.reuse, R96, R100 ;  /* 0x00000060805c723c */ /* 0x044ff00000041864 */
        /* <DEDUP_REMOVED lines=16> */
[----:B------:R-:W-:Y:S08]  /*ea60*/  HMMA.16816.F32.BF16 R128, R128, R6, R32 ;  /* 0x000000068080723c */ /* 0x000ff00000041820 */
.L_x_407:
[----:B-1--4-:R-:W-:-:S06]  /*ea70*/  UISETP.GT.AND UP0, UPT, UR15, UR9, UPT ;  /* 0x000000090f00728c */ /* 0x012fcc000bf04270 */
[----:B------:R-:W-:-:S13]  /*ea80*/  PLOP3.LUT P0, PT, PT, PT, UP0, 0x80, 0x0 ;  /* 0x000000000000781c */ /* 0x000fda0003f0f008 */
[----:B------:R-:W-:Y:S05]  /*ea90*/  @!P0 BRA `(.L_x_410) ;  /* 0x0000380000008947 */ /* 0x000fea0003800000 */
[----:B------:R-:W2:Y:S01]  /*eaa0*/  LDL.LU.64 R6, [R1+0x30] ;  /* 0x0000300001067983 */ /* 0x000ea20000300a00 */
[----:B------:R-:W-:Y:S01]  /*eab0*/  ULDC.64 UR4, c[0x0][0x1a0] ;  /* 0x0000680000047ab9 */ /* 0x000fe20000000a00 */
[----:B------:R-:W-:Y:S01]  /*eac0*/  MOV R134, R132 ;  /* 0x0000008400867202 */ /* 0x000fe20000000f00 */
[----:B------:R-:W-:Y:S01]  /*ead0*/  USHF.L.U64.HI UR14, UR4, 0x5, UR5 ;  /* 0x00000005040e7899 */ /* 0x000fe20008010205 */
[----:B------:R-:W2:Y:S01]  /*eae0*/  LDL.LU.64 R4, [R1+0x10] ;  /* 0x0000100001047983 */ /* 0x000ea20000300a00 */
[----:B------:R-:W-:Y:S01]  /*eaf0*/  USHF.L.U32 UR17, UR4, 0x5, URZ ;  /* 0x0000000504117899 */ /* 0x000fe2000800063f */
[----:B------:R-:W-:Y:S01]  /*eb00*/  MOV R3, R133 ;  /* 0x0000008500037202 */ /* 0x000fe20000000f00 */
[----:B------:R-:W-:Y:S02]  /*eb10*/  USHF.L.U64.HI UR8, UR4, 0x6, UR5 ;  /* 0x0000000604087899 */ /* 0x000fe40008010205 */
[----:B------:R-:W-:Y:S02]  /*eb20*/  USHF.L.U64.HI UR14, UR17, 0x1, UR14 ;  /* 0x00000001110e7899 */ /* 0x000fe4000801020e */
[----:B------:R-:W-:-:S02]  /*eb30*/  USHF.L.U32 UR13, UR4, 0x6, URZ ;  /* 0x00000006040d7899 */ /* 0x000fc4000800063f */
[----:B------:R-:W-:Y:S01]  /*eb40*/  USHF.L.U32 UR17, UR17, 0x1, URZ ;  /* 0x0000000111117899 */ /* 0x000fe2000800063f */
[----:B--2---:R-:W-:-:S05]  /*eb50*/  MOV R4, R6 ;  /* 0x0000000600047202 */ /* 0x004fca0000000f00 */
[----:B------:R1:W-:Y:S01]  /*eb60*/  STL.64 [R1+0x10], R4 ;  /* 0x0000100401007387 */ /* 0x0003e20000100a00 */
[----:B------:R-:W-:Y:S05]  /*eb70*/  BRA `(.L_x_411) ;  /* 0x000001f000007947 */ /* 0x000fea0003800000 */
.L_x_413:
[----:B------:R-:W2:Y:S01]  /*eb80*/  LDL.64 R242, [R1+0x18] ;  /* 0x0000180001f27983 */ /* 0x000ea20000100a00 */
[----:B------:R-:W-:Y:S02]  /*eb90*/  ULDC.64 UR4, c[0x0][0x198] ;  /* 0x0000660000047ab9 */ /* 0x000fe40000000a00 */
[----:B------:R-:W-:Y:S01]  /*eba0*/  UIADD3 UR20, UR15, -0x2, URZ ;  /* 0xfffffffe0f147890 */ /* 0x000fe2000fffe03f */
[----:B------:R-:W3:Y:S03]  /*ebb0*/  LDL.64 R240, [R1+0x8] ;  /* 0x0000080001f07983 */ /* 0x000ee60000100a00 */
        /* <DEDUP_REMOVED lines=8> */
[----:B--2---:R-:W-:Y:S04]  /*ec40*/  LEA R0, P0, R168, R242, 0x6 ;  /* 0x000000f2a8007211 */ /* 0x004fe800078030ff */
[----:B------:R-:W-:Y:S02]  /*ec50*/  LEA R132, P1, R0, c[0x0][0x168], 0x1 ;  /* 0x00005a0000847a11 */ /* 0x000fe400078208ff */
[----:B---3--:R-:W-:Y:S02]  /*ec60*/  LEA.HI.X R2, R168, R241, R2, 0x6, P0 ;  /* 0x000000f1a8027211 */ /* 0x008fe400000f3402 */
        /* <DEDUP_REMOVED lines=16> */
.L_x_411:
[----:B------:R-:W2:Y:S01]  /*ed70*/  LDL.64 R6, [R1+0x10] ;  /* 0x0000100001067983 */ /* 0x000ea20000100a00 */
[----:B------:R-:W-:Y:S04]  /*ed80*/  DEPBAR.LE SB0, 0x0 ;  /* 0x000080000000791a */ /* 0x000fe80000000000 */
[----:B------:R-:W-:Y:S01]  /*ed90*/  BAR.SYNC.DEFER_BLOCKING 0x0 ;  /* 0x0000000000007b1d */ /* 0x000fe20000010000 */
[----:B------:R-:W-:Y:S01]  /*eda0*/  UIADD3 UR12, UR15, -0x1, URZ ;  /* 0xffffffff0f0c7890 */ /* 0x000fe2000fffe03f */
[----:B------:R-:W-:Y:S03]  /*edb0*/  IMAD.U32 R8, RZ, RZ, UR13 ;  /* 0x0000000dff087e24 */ /* 0x000fe6000f8e00ff */
[----:B------:R-:W-:Y:S02]  /*edc0*/  USHF.R.S32.HI UR5, URZ, 0x1f, UR12 ;  /* 0x0000001f3f057899 */ /* 0x000fe4000801140c */
[----:B------:R-:W-:Y:S02]  /*edd0*/  UIMAD UR4, UR8, UR12, URZ ;  /* 0x0000000c080472a4 */ /* 0x000fe4000f8e023f */
[----:B------:R-:W-:Y:S02]  /*ede0*/  UISETP.GT.AND UP0, UPT, UR12, UR9, UPT ;  /* 0x000000090c00728c */ /* 0x000fe4000bf04270 */
[----:B------:R-:W-:Y:S01]  /*edf0*/  UIMAD UR4, UR5, UR13, UR4 ;  /* 0x0000000d050472a4 */ /* 0x000fe2000f8e0204 */
[----:B--2---:R-:W-:Y:S05]  /*ee00*/  IMAD.WIDE.U32 R8, R8, UR12, R6 ;  /* 0x0000000c08087c25 */ /* 0x004fea000f8e0006 */
[----:B-1----:R-:W-:Y:S02]  /*ee10*/  LEA R4, P1, R8, c[0x0][0x170], 0x1 ;  /* 0x00005c0008047a11 */ /* 0x002fe400078208ff */
[----:B------:R-:W-:Y:S02]  /*ee20*/  IADD3 R0, R9, UR4, RZ ;  /* 0x0000000409007c10 */ /* 0x000fe4000fffe0ff */
[----:B------:R-:W-:Y:S02]  /*ee30*/  IADD3 R6, P0, R4, UR17, RZ ;  /* 0x0000001104067c10 */ /* 0x000fe4000ff1e0ff */
[----:B------:R-:W-:Y:S04]  /*ee40*/  LEA.HI.X R5, R8, c[0x0][0x174], R0, 0x1, P1 ;  /* 0x00005d0008057a11 */ /* 0x000fe800008f0c00 */
[----:B------:R-:W-:Y:S01]  /*ee50*/  IADD3.X R7, R5, UR14, RZ, P0, !PT ;  /* 0x0000000e05077c10 */ /* 0x000fe200087fe4ff */
[----:B------:R-:W-:Y:S01]  /*ee60*/  @!PT LDS RZ, [RZ] ;  /* 0x00000000fffff984 */ /* 0x000fe20000000800 */
[----:B------:R-:W-:Y:S01]  /*ee70*/  @!PT LDS RZ, [RZ] ;  /* 0x00000000fffff984 */ /* 0x000fe20000000800 */
[----:B------:R-:W-:Y:S01]  /*ee80*/  @!PT LDS RZ, [RZ] ;  /* 0x00000000fffff984 */ /* 0x000fe20000000800 */
[----:B------:R1:W-:Y:S01]  /*ee90*/  LDGSTS.E.BYPASS.LTC128B.128 [R235+0x18000], [R4.64] ;  /* 0x1800000004eb7fae */ /* 0x0003e2000b901d52 */
[----:B------:R-:W-:Y:S03]  /*eea0*/  PLOP3.LUT P0, PT, PT, PT, UP0, 0x80, 0x0 ;  /* 0x000000000000781c */ /* 0x000fe60003f0f008 */
        /* <DEDUP_REMOVED lines=8> */
[----:B-----5:R-:W1:Y:S04]  /*ef30*/  LDSM.16.M88.4 R8, [R208+0x10000] ;  /* 0x01000000d008783b */ /* 0x020e680000000200 */
[----:B------:R-:W2:Y:S04]  /*ef40*/  LDSM.16.M88.4 R16, [R208+0x10800] ;  /* 0x01080000d010783b */ /* 0x000ea80000000200 */
[----:B------:R-:W3:Y:S04]  /*ef50*/  LDSM.16.M88.4 R24, [R208+0x11000] ;  /* 0x01100000d018783b */ /* 0x000ee80000000200 */
[----:B------:R-:W0:Y:S04]  /*ef60*/  LDGDEPBAR ;  /* 0x00000000000079af */ /* 0x000e280000000000 */
[----:B------:R-:W4:Y:S04]  /*ef70*/  LDSM.16.M88.4 R168, [R208+0x11800] ;  /* 0x01180000d0a8783b */ /* 0x000f280000000200 */
[----:B------:R-:W-:Y:S04]  /*ef80*/  LDSM.16.M88.4 R172, [R216] ;  /* 0x00000000d8ac783b */ /* 0x000fe80000000200 */
[----:B------:R-:W3:Y:S04]  /*ef90*/  LDSM.16.M88.4 R176, [R219] ;  /* 0x00000000dbb0783b */ /* 0x000ee80000000200 */
[----:B------:R-:W3:Y:S04]  /*efa0*/  LDSM.16.M88.4 R180, [R234] ;  /* 0x00000000eab4783b */ /* 0x000ee80000000200 */
[----:B------:R-:W3:Y:S04]  /*efb0*/  LDSM.16.M88.4 R184, [R233] ;  /* 0x00000000e9b8783b */ /* 0x000ee80000000200 */
[----:B------:R-:W4:Y:S01]  /*efc0*/  LDSM.16.M88.4 R188, [R232] ;  /* 0x00000000e8bc783b */ /* 0x000f220000000200 */
[C---:B-1----:R-:W-:Y:S03]  /*efd0*/  HMMA.16816.F32.BF16 R4, R32.reuse, R8, RZ ;  /* 0x000000082004723c */ /* 0x042fe600000418ff */
[----:B------:R-:W-:Y:S04]  /*efe0*/  LDSM.16.M88.4 R192, [R218] ;  /* 0x00000000dac0783b */ /* 0x000fe80000000200 */
[----:B------:R-:W1:Y:S01]  /*eff0*/  LDSM.16.M88.4 R196, [R214+0x10000] ;  /* 0x01000000d6c4783b */ /* 0x000e620000000200 */
[C---:B------:R-:W-:Y:S03]  /*f000*/  HMMA.16816.F32.BF16 R8, R32.reuse, R10, RZ ;  /* 0x0000000a2008723c */ /* 0x040fe600000418ff */
[----:B------:R-:W1:Y:S04]  /*f010*/  LDSM.16.M88.4 R200, [R214+0x10800] ;  /* 0x01080000d6c8783b */ /* 0x000e680000000200 */
[----:B------:R-:W-:Y:S01]  /*f020*/  LDSM.16.M88.4 R204, [R214+0x11800] ;  /* 0x01180000d6cc783b */ /* 0x000fe20000000200 */
[C---:B--2---:R-:W-:Y:S08]  /*f030*/  HMMA.16816.F32.BF16 R12, R32.reuse, R16, RZ ;  /* 0x00000010200c723c */ /* 0x044ff000000418ff */
[C---:B------:R-:W-:Y:S08]  /*f040*/  HMMA.16816.F32.BF16 R16, R32.reuse, R18, RZ ;  /* 0x000000122010723c */ /* 0x040ff000000418ff */
[C---:B---3--:R-:W-:Y:S08]  /*f050*/  HMMA.16816.F32.BF16 R20, R32.reuse, R24, RZ ;  /* 0x000000182014723c */ /* 0x048ff000000418ff */
[C---:B------:R-:W-:Y:S08]  /*f060*/  HMMA.16816.F32.BF16 R24, R32.reuse, R26, RZ ;  /* 0x0000001a2018723c */ /* 0x040ff000000418ff */
[C---:B----4-:R-:W-:Y:S08]  /*f070*/  HMMA.16816.F32.BF16 R28, R32.reuse, R168, RZ ;  /* 0x000000a8201c723c */ /* 0x050ff000000418ff */
[----:B------:R-:W-:Y:S01]  /*f080*/  HMMA.16816.F32.BF16 R32, R32, R170, RZ ;  /* 0x000000aa2020723c */ /* 0x000fe200000418ff */
[----:B------:R-:W2:Y:S07]  /*f090*/  LDSM.16.M88.4 R168, [R214+0x11000] ;  /* 0x01100000d6a8783b */ /* 0x000eae0000000200 */
[C---:B------:R-:W-:Y:S08]  /*f0a0*/  HMMA.16816.F32.BF16 R4, R172.reuse, R176, R4 ;  /* 0x000000b0ac04723c */ /* 0x040ff00000041804 */
[C---:B------:R-:W-:Y:S01]  /*f0b0*/  HMMA.16816.F32.BF16 R8, R172.reuse, R178, R8 ;  /* 0x000000b2ac08723c */ /* 0x040fe20000041808 */
[----:B------:R-:W-:Y:S07]  /*f0c0*/  LDSM.16.M88.4 R176, [R217] ;  /* 0x00000000d9b0783b */ /* 0x000fee0000000200 */
[C---:B------:R-:W-:Y:S08]  /*f0d0*/  HMMA.16816.F32.BF16 R12, R172.reuse, R180, R12 ;  /* 0x000000b4ac0c723c */ /* 0x040ff0000004180c */
[C---:B------:R-:W-:Y:S01]  /*f0e0*/  HMMA.16816.F32.BF16 R16, R172.reuse, R182, R16 ;  /* 0x000000b6ac10723c */ /* 0x040fe20000041810 */
[----:B------:R-:W3:Y:S07]  /*f0f0*/  LDSM.16.M88.4 R180, [R213] ;  /* 0x00000000d5b4783b */ /* 0x000eee0000000200 */
[C---:B------:R-:W-:Y:S08]  /*f100*/  HMMA.16816.F32.BF16 R20, R172.reuse, R184, R20 ;  /* 0x000000b8ac14723c */ /* 0x040ff00000041814 */
[C---:B------:R-:W-:Y:S01]  /*f110*/  HMMA.16816.F32.BF16 R24, R172.reuse, R186, R24 ;  /* 0x000000baac18723c */ /* 0x040fe20000041818 */
[----:B------:R-:W4:Y:S07]  /*f120*/  LDSM.16.M88.4 R184, [R213+0x800] ;  /* 0x00080000d5b8783b */ /* 0x000f2e0000000200 */
        /* <DEDUP_REMOVED lines=13> */
[C---:B------:R-:W-:Y:S08]  /*f200*/  HMMA.16816.F32.BF16 R28, R192.reuse, R204, R28 ;  /* 0x000000ccc01c723c */ /* 0x040ff0000004181c */
[----:B------:R-:W-:Y:S01]  /*f210*/  HMMA.16816.F32.BF16 R32, R192, R206, R32 ;  /* 0x000000cec020723c */ /* 0x000fe20000041820 */
[----:B------:R-:W2:Y:S04]  /*f220*/  LDSM.16.M88.4 R192, [R208+0x13000] ;  /* 0x01300000d0c0783b */ /* 0x000ea80000000200 */
[----:B------:R-:W1:Y:S03]  /*f230*/  LDSM.16.M88.4 R204, [R208+0x13800] ;  /* 0x01380000d0cc783b */ /* 0x000e660000000200 */
[C---:B---3--:R-:W-:Y:S08]  /*f240*/  HMMA.16816.F32.BF16 R4, R176.reuse, R180, R4 ;  /* 0x000000b4b004723c */ /* 0x048ff00000041804 */
[C---:B------:R-:W-:Y:S01]  /*f250*/  HMMA.16816.F32.BF16 R8, R176.reuse, R182, R8 ;  /* 0x000000b6b008723c */ /* 0x040fe20000041808 */
[----:B------:R-:W-:Y:S07]  /*f260*/  LDSM.16.M88.4 R180, [R231] ;  /* 0x00000000e7b4783b */ /* 0x000fee0000000200 */
[C---:B----4-:R-:W-:Y:S08]  /*f270*/  HMMA.16816.F32.BF16 R12, R176.reuse, R184, R12 ;  /* 0x000000b8b00c723c */ /* 0x050ff0000004180c */
[C---:B------:R-:W-:Y:S01]  /*f280*/  HMMA.16816.F32.BF16 R16, R176.reuse, R186, R16 ;  /* 0x000000bab010723c */ /* 0x040fe20000041810 */
[----:B------:R-:W-:Y:S07]  /*f290*/  LDSM.16.M88.4 R184, [R230] ;  /* 0x00000000e6b8783b */ /* 0x000fee0000000200 */
[C---:B------:R-:W-:Y:S08]  /*f2a0*/  HMMA.16816.F32.BF16 R20, R176.reuse, R172, R20 ;  /* 0x000000acb014723c */ /* 0x040ff00000041814 */
[C---:B------:R-:W-:Y:S01]  /*f2b0*/  HMMA.16816.F32.BF16 R24, R176.reuse, R174, R24 ;  /* 0x000000aeb018723c */ /* 0x040fe20000041818 */
[----:B------:R-:W3:Y:S07]  /*f2c0*/  LDSM.16.M88.4 R172, [R216+0x4000] ;  /* 0x00400000d8ac783b */ /* 0x000eee0000000200 */
[C---:B------:R-:W-:Y:S08]  /*f2d0*/  HMMA.16816.F32.BF16 R28, R176.reuse, R188, R28 ;  /* 0x000000bcb01c723c */ /* 0x040ff0000004181c */
[----:B------:R-:W-:Y:S01]  /*f2e0*/  HMMA.16816.F32.BF16 R32, R176, R190, R32 ;  /* 0x000000beb020723c */ /* 0x000fe20000041820 */
[----:B------:R-:W4:Y:S04]  /*f2f0*/  LDSM.16.M88.4 R176, [R229] ;  /* 0x00000000e5b0783b */ /* 0x000f280000000200 */
        /* <DEDUP_REMOVED lines=16> */
[----:B------:R-:W-:Y:S07]  /*f400*/  LDSM.16.M88.4 R180, [R213+0x2000] ;  /* 0x00200000d5b4783b */ /* 0x000fee0000000200 */
[C---:B------:R-:W-:Y:S08]  /*f410*/  HMMA.16816.F32.BF16 R12, R172.reuse, R184, R12 ;  /* 0x000000b8ac0c723c */ /* 0x040ff0000004180c */
[C---:B------:R-:W-:Y:S01]  /*f420*/  HMMA.16816.F32.BF16 R16, R172.reuse, R186, R16 ;  /* 0x000000baac10723c */ /* 0x040fe20000041810 */
[----:B------:R-:W-:Y:S07]  /*f430*/  LDSM.16.M88.4 R184, [R213+0x2800] ;  /* 0x00280000d5b8783b */ /* 0x000fee0000000200 */
[C---:B----4-:R-:W-:Y:S08]  /*f440*/  HMMA.16816.F32.BF16 R20, R172.reuse, R176, R20 ;  /* 0x000000b0ac14723c */ /* 0x050ff00000041814 */
[C---:B------:R-:W-:Y:S01]  /*f450*/  HMMA.16816.F32.BF16 R24, R172.reuse, R178, R24 ;  /* 0x000000b2ac18723c */ /* 0x040fe20000041818 */
[----:B------:R-:W3:Y:S07]  /*f460*/  LDSM.16.M88.4 R176, [R217+0x4000] ;  /* 0x00400000d9b0783b */ /* 0x000eee0000000200 */
[C---:B------:R-:W-:Y:S08]  /*f470*/  HMMA.16816.F32.BF16 R28, R172.reuse, R188, R28 ;  /* 0x000000bcac1c723c */ /* 0x040ff0000004181c */
[----:B------:R-:W-:Y:S01]  /*f480*/  HMMA.16816.F32.BF16 R32, R172, R190, R32 ;  /* 0x000000beac20723c */ /* 0x000fe20000041820 */
[----:B------:R-:W4:Y:S04]  /*f490*/  LDSM.16.M88.4 R172, [R213+0x3000] ;  /* 0x00300000d5ac783b */ /* 0x000f280000000200 */
        /* <DEDUP_REMOVED lines=17> */
[C---:B------:R-:W-:Y:S08]  /*f5b0*/  HMMA.16816.F32.BF16 R12, R176.reuse, R184, R12 ;  /* 0x000000b8b00c723c */ /* 0x040ff0000004180c */
[C---:B------:R-:W-:Y:S01]  /*f5c0*/  HMMA.16816.F32.BF16 R16, R176.reuse, R186, R16 ;  /* 0x000000bab010723c */ /* 0x040fe20000041810 */
[----:B------:R-:W-:Y:S07]  /*f5d0*/  LDSM.16.M88.4 R184, [R226] ;  /* 0x00000000e2b8783b */ /* 0x000fee0000000200 */
[C---:B----4-:R-:W-:Y:S08]  /*f5e0*/  HMMA.16816.F32.BF16 R20, R176.reuse, R172, R20 ;  /* 0x000000acb014723c */ /* 0x050ff00000041814 */
        /* <DEDUP_REMOVED lines=92> */
[C---:B------:R-:W-:Y:S08]  /*fbb0*/  HMMA.16816.F32.BF16 R28, R192.reuse, R204, R28 ;  /* 0x000000ccc01c723c */ /* 0x040ff0000004181c */
[----:B------:R-:W-:Y:S08]  /*fbc0*/  HMMA.16816.F32.BF16 R32, R192, R206, R32 ;  /* 0x000000cec020723c */ /* 0x000ff00000041820 */
[C---:B---3--:R-:W-:Y:S08]  /*fbd0*/  HMMA.16816.F32.BF16 R4, R176.reuse, R180, R4 ;  /* 0x000000b4b004723c */ /* 0x048ff00000041804 */
[C---:B------:R-:W-:Y:S08]  /*fbe0*/  HMMA.16816.F32.BF16 R8, R176.reuse, R182, R8 ;  /* 0x000000b6b008723c */ /* 0x040ff00000041808 */
[C---:B------:R-:W-:Y:S08]  /*fbf0*/  HMMA.16816.F32.BF16 R12, R176.reuse, R184, R12 ;  /* 0x000000b8b00c723c */ /* 0x040ff0000004180c */
[C---:B------:R-:W-:Y:S08]  /*fc00*/  HMMA.16816.F32.BF16 R16, R176.reuse, R186, R16 ;  /* 0x000000bab010723c */ /* 0x040ff00000041810 */
[C---:B----4-:R-:W-:Y:S08]  /*fc10*/  HMMA.16816.F32.BF16 R20, R176.reuse, R172, R20 ;  /* 0x000000acb014723c */ /* 0x050ff00000041814 */
[C---:B------:R-:W-:Y:S08]  /*fc20*/  HMMA.16816.F32.BF16 R24, R176.reuse, R174, R24 ;  /* 0x000000aeb018723c */ /* 0x040ff00000041818 */
[C---:B------:R-:W-:Y:S08]  /*fc30*/  HMMA.16816.F32.BF16 R28, R176.reuse, R188, R28 ;  /* 0x000000bcb01c723c */ /* 0x040ff0000004181c */
[----:B------:R-:W-:Y:S01]  /*fc40*/  HMMA.16816.F32.BF16 R32, R176, R190, R32 ;  /* 0x000000beb020723c */ /* 0x000fe20000041820 */
[----:B------:R-:W-:-:S07]  /*fc50*/  @P0 BRA `(.L_x_413) ;  /* 0xffffef2000000947 */ /* 0x000fce000383ffff */
.L_x_412:
[----:B------:R-:W2:Y:S01]  /*fc60*/  S2R R2, SR_TID.X ;  /* 0x0000000000027919 */ /* 0x000ea20000002100 */
[----:B------:R-:W-:Y:S01]  /*fc70*/  MOV R0, UR12 ;  /* 0x0000000c00007c02 */ /* 0x000fe20008000f00 */
[----:B------:R-:W-:Y:S02]  /*fc80*/  UISETP.GT.AND UP0, UPT, UR12, UR9, UPT ;  /* 0x000000090c00728c */ /* 0x000fe4000bf04270 */
[----:B------:R-:W-:Y:S01]  /*fc90*/  UMOV UR15, UR12 ;  /* 0x0000000c000f7c82 */ /* 0x000fe20008000000 */
[----:B--2---:R-:W-:Y:S04]  /*fca0*/  SHF.L.U32 R2, R2, 0x1, RZ ;  /* 0x0000000102027819 */ /* 0x004fe800000006ff */
[----:B------:R-:W-:Y:S04]  /*fcb0*/  LOP3.LUT R2, R2, 0x6, RZ, 0xc0, !PT ;  /* 0x0000000602027812 */ /* 0x000fe800078ec0ff */
[----:B------:R-:W-:Y:S04]  /*fcc0*/  LEA R0, R0, R2, 0x6 ;  /* 0x0000000200007211 */ /* 0x000fe800078e30ff */
[C---:B------:R-:W-:Y:S02]  /*fcd0*/  IADD3 R2, R0.reuse, 0x1, RZ ;  /* 0x0000000100027810 */ /* 0x040fe40007ffe0ff */
[C---:B------:R-:W-:Y:S02]  /*fce0*/  ISETP.GE.AND P2, PT, R0.reuse, R237, PT ;  /* 0x000000ed0000720c */ /* 0x040fe40003f46270 */
[C---:B-1----:R-:W-:Y:S02]  /*fcf0*/  IADD3 R132, R0.reuse, 0x8, RZ ;  /* 0x0000000800847810 */ /* 0x042fe40007ffe0ff */
[----:B------:R-:W-:Y:S02]  /*fd00*/  ISETP.GE.OR P2, PT, R0, R239, !P2 ;  /* 0x000000ef0000720c */ /* 0x000fe40005746670 */
[C---:B------:R-:W-:Y:S02]  /*fd10*/  ISETP.GE.AND P6, PT, R2.reuse, R237, PT ;  /* 0x000000ed0200720c */ /* 0x040fe40003fc6270 */
[----:B------:R-:W-:Y:S02]  /*fd20*/  ISETP.GE.AND P1, PT, R2, R236, PT ;  /* 0x000000ec0200720c */ /* 0x000fe40003f26270 */
[----:B------:R-:W-:Y:S02]  /*fd30*/  FSEL R168, R4, -INF , !P2 ;  /* 0xff80000004a87808 */ /* 0x000fe40005000000 */
[C---:B------:R-:W-:Y:S02]  /*fd40*/  ISETP.GE.OR P6, PT, R2.reuse, R239, !P6 ;  /* 0x000000ef0200720c */ /* 0x040fe400077c6670 */
[----:B------:R-:W-:Y:S02]  /*fd50*/  ISETP.GE.OR P1, PT, R2, R238, !P1 ;  /* 0x000000ee0200720c */ /* 0x000fe40004f26670 */
[----:B------:R-:W-:Y:S02]  /*fd60*/  IADD3 R2, R0, 0x9, RZ ;  /* 0x0000000900027810 */ /* 0x000fe40007ffe0ff */
[CC--:B------:R-:W-:Y:S02]  /*fd70*/  ISETP.GE.AND P0, PT, R132.reuse, R237.reuse, PT ;  /* 0x000000ed8400720c */ /* 0x0c0fe40003f06270 */
[-C--:B------:R-:W-:Y:S02]  /*fd80*/  ISETP.GE.AND P3, PT, R132, R236.reuse, PT ;  /* 0x000000ec8400720c */ /* 0x080fe40003f66270 */
[CC--:B------:R-:W-:Y:S02]  /*fd90*/  ISETP.GE.AND P5, PT, R0.reuse, R236.reuse, PT ;  /* 0x000000ec0000720c */ /* 0x0c0fe40003fa6270 */
[----:B------:R-:W-:Y:S02]  /*fda0*/  IADD3 R4, R0, 0x10, RZ ;  /* 0x0000001000047810 */ /* 0x000fe40007ffe0ff */
[C---:B------:R-:W-:Y:S02]  /*fdb0*/  ISETP.GE.AND P4, PT, R2.reuse, R237, PT ;  /* 0x000000ed0200720c */ /* 0x040fe40003f86270 */
[----:B------:R-:W-:Y:S02]  /*fdc0*/  ISETP.GE.AND P2, PT, R2, R236, PT ;  /* 0x000000ec0200720c */ /* 0x000fe40003f46270 */
[C---:B------:R-:W-:Y:S02]  /*fdd0*/  ISETP.GE.OR P0, PT, R132.reuse, R239, !P0 ;  /* 0x000000ef8400720c */ /* 0x040fe40004706670 */
[-C--:B------:R-:W-:Y:S02]  /*fde0*/  ISETP.GE.OR P3, PT, R132, R238.reuse, !P3 ;  /* 0x000000ee8400720c */ /* 0x080fe40005f66670 */
[----:B------:R-:W-:Y:S02]  /*fdf0*/  FSEL R132, R5, -INF , !P6 ;  /* 0xff80000005847808 */ /* 0x000fe40007000000 */
[----:B------:R-:W-:Y:S02]  /*fe00*/  FMNMX.FTZ R5, R168, R3, !PT ;  /* 0x00000003a8057209 */ /* 0x000fe40007810000 */
[----:B------:R-:W-:Y:S02]  /*fe10*/  ISETP.GE.OR P5, PT, R0, R238, !P5 ;  /* 0x000000ee0000720c */ /* 0x000fe40006fa6670 */
[----:B------:R-:W-:Y:S02]  /*fe20*/  FSEL R7, R7, -INF , !P1 ;  /* 0xff80000007077808 */ /* 0x000fe40004800000 */
[----:B------:R-:W-:Y:S02]  /*fe30*/  FSEL R6, R6, -INF , !P5 ;  /* 0xff80000006067808 */ /* 0x000fe40006800000 */
[C---:B------:R-:W-:Y:S02]  /*fe40*/  ISETP.GE.AND P1, PT, R4.reuse, R237, PT ;  /* 0x000000ed0400720c */ /* 0x040fe40003f26270 */
[----:B------:R-:W-:Y:S02]  /*fe50*/  ISETP.GE.AND P5, PT, R4, R236, PT ;  /* 0x000000ec0400720c */ /* 0x000fe40003fa6270 */
[----:B------:R-:W-:Y:S02]  /*fe60*/  FSEL R8, R8, -INF , !P0 ;  /* 0xff80000008087808 */ /* 0x000fe40004000000 */
[----:B------:R-:W-:Y:S02]  /*fe70*/  FMNMX.FTZ R5, R132, R5, !PT ;  /* 0x0000000584057209 */ /* 0x000fe40007810000 */
[CC--:B------:R-:W-:Y:S02]  /*fe80*/  ISETP.GE.OR P4, PT, R2.reuse, R239.reuse, !P4 ;  /* 0x000000ef0200720c */ /* 0x0c0fe40006786670 */
[-C--:B------:R-:W-:Y:S02]  /*fe90*/  ISETP.GE.OR P2, PT, R2, R238.reuse, !P2 ;  /* 0x000000ee0200720c */ /* 0x080fe40005746670 */
[----:B------:R-:W-:Y:S02]  /*fea0*/  IADD3 R2, R0, 0x11, RZ ;  /* 0x0000001100027810 */ /* 0x000fe40007ffe0ff */
[C---:B------:R-:W-:Y:S02]  /*feb0*/  ISETP.GE.OR P1, PT, R4.reuse, R239, !P1 ;  /* 0x000000ef0400720c */ /* 0x040fe40004f26670 */
[----:B------:R-:W-:Y:S02]  /*fec0*/  ISETP.GE.OR P5, PT, R4, R238, !P5 ;  /* 0x000000ee0400720c */ /* 0x000fe40006fa6670 */
[C---:B------:R-:W-:Y:S02]  /*fed0*/  ISETP.GE.AND P6, PT, R2.reuse, R237, PT ;  /* 0x000000ed0200720c */ /* 0x040fe40003fc6270 */
[----:B------:R-:W-:Y:S02]  /*fee0*/  ISETP.GE.AND P0, PT, R2, R236, PT ;  /* 0x000000ec0200720c */ /* 0x000fe40003f06270 */
[----:B------:R-:W-:Y:S02]  /*fef0*/  IADD3 R4, R0, 0x18, RZ ;  /* 0x0000001800047810 */ /* 0x000fe40007ffe0ff */
[----:B------:R-:W-:Y:S02]  /*ff00*/  FSEL R9, R9, -INF , !P4 ;  /* 0xff80000009097808 */ /* 0x000fe40006000000 */
[----:B------:R-:W-:Y:S02]  /*ff10*/  FMNMX.FTZ R5, R8, R5, !PT ;  /* 0x0000000508057209 */ /* 0x000fe40007810000 */
[----:B------:R-:W-:Y:S02]  /*ff20*/  FSEL R174, R12, -INF , !P1 ;  /* 0xff8000000cae7808 */ /* 0x000fe40004800000 */
[C---:B------:R-:W-:Y:S02]  /*ff30*/  ISETP.GE.OR P6, PT, R2.reuse, R239, !P6 ;  /* 0x000000ef0200720c */ /* 0x040fe400077c6670 */
[----:B------:R-:W-:Y:S02]  /*ff40*/  ISETP.GE.OR P0, PT, R2, R238, !P0 ;  /* 0x000000ee0200720c */ /* 0x000fe40004706670 */
[----:B------:R-:W-:Y:S02]  /*ff50*/  FMNMX.FTZ R5, R9, R5, !PT ;  /* 0x0000000509057209 */ /* 0x000fe40007810000 */
[----:B------:R-:W-:Y:S02]  /*ff60*/  IADD3 R2, R0, 0x19, RZ ;  /* 0x0000001900027810 */ /* 0x000fe40007ffe0ff */
[----:B------:R-:W-:Y:S02]  /*ff70*/  FSEL R11, R11, -INF , !P2 ;  /* 0xff8000000b0b7808 */ /* 0x000fe40005000000 */
[C---:B------:R-:W-:Y:S02]  /*ff80*/  ISETP.GE.AND P4, PT, R4.reuse, R237, PT ;  /* 0x000000ed0400720c */ /* 0x040fe40003f86270 */
[----:B------:R-:W-:Y:S02]  /*ff90*/  ISETP.GE.AND P2, PT, R4, R236, PT ;  /* 0x000000ec0400720c */ /* 0x000fe40003f46270 */
[----:B------:R-:W-:Y:S02]  /*ffa0*/  FSEL R175, R13, -INF , !P6 ;  /* 0xff8000000daf7808 */ /* 0x000fe40007000000 */
[----:B------:R-:W-:Y:S02]  /*ffb0*/  FMNMX.FTZ R12, R174, R5, !PT ;  /* 0x00000005ae0c7209 */ /* 0x000fe40007810000 */
[C---:B------:R-:W-:Y:S02]  /*ffc0*/  ISETP.GE.OR P4, PT, R4.reuse, R239, !P4 ;  /* 0x000000ef0400720c */ /* 0x040fe40006786670 */
[----:B------:R-:W-:Y:S02]  /*ffd0*/  ISETP.GE.OR P2, PT, R4, R238, !P2 ;  /* 0x000000ee0400720c */ /* 0x000fe40005746670 */
[----:B------:R-:W-:Y:S02]  /*ffe0*/  FSEL R10, R10, -INF , !P3 ;  /* 0xff8000000a0a7808 */ /* 0x000fe40005800000 */
[C---:B------:R-:W-:Y:S02]  /*fff0*/  ISETP.GE.AND P3, PT, R2.reuse, R237, PT ;  /* 0x000000ed0200720c */ /* 0x040fe40003f66270 */
[----:B------:R-:W-:Y:S02]  /*10000*/  ISETP.GE.AND P1, PT, R2, R236, PT ;  /* 0x000000ec0200720c */ /* 0x000fe40003f26270 */
[----:B------:R-:W-:Y:S02]  /*10010*/  IADD3 R4, R0, 0x20, RZ ;  /* 0x0000002000047810 */ /* 0x000fe40007ffe0ff */
[----:B------:R-:W-:Y:S02]  /*10020*/  FSEL R178, R14, -INF , !P5 ;  /* 0xff8000000eb27808 */ /* 0x000fe40006800000 */
[----:B------:R-:W-:Y:S02]  /*10030*/  FSEL R179, R15, -INF , !P0 ;  /* 0xff8000000fb37808 */ /* 0x000fe40004000000 */
[----:B------:R-:W-:Y:S02]  /*10040*/  FSEL R176, R16, -INF , !P4 ;  /* 0xff80000010b07808 */ /* 0x000fe40006000000 */
[----:B------:R-:W-:Y:S02]  /*10050*/  FMNMX.FTZ R133, R175, R12, !PT ;  /* 0x0000000caf857209 */ /* 0x000fe40007810000 */
[C---:B------:R-:W-:Y:S02]  /*10060*/  ISETP.GE.OR P3, PT, R2.reuse, R239, !P3 ;  /* 0x000000ef0200720c */ /* 0x040fe40005f66670 */
[----:B------:R-:W-:Y:S02]  /*10070*/  ISETP.GE.OR P1, PT, R2, R238, !P1 ;  /* 0x000000ee0200720c */ /* 0x000fe40004f26670 */
[----:B------:R-:W-:Y:S02]  /*10080*/  IADD3 R2, R0, 0x21, RZ ;  /* 0x0000002100027810 */ /* 0x000fe40007ffe0ff */
[C---:B------:R-:W-:Y:S02]  /*10090*/  ISETP.GE.AND P0, PT, R4.reuse, R237, PT ;  /* 0x000000ed0400720c */ /* 0x040fe40003f06270 */
[----:B------:R-:W-:Y:S02]  /*100a0*/  ISETP.GE.AND P5, PT, R4, R236, PT ;  /* 0x000000ec0400720c */ /* 0x000fe40003fa6270 */
[----:B------:R-:W-:Y:S02]  /*100b0*/  FMNMX.FTZ R12, R6, R134, !PT ;  /* 0x00000086060c7209 */ /* 0x000fe40007810000 */
[----:B------:R-:W-:Y:S02]  /*100c0*/  FSEL R177, R17, -INF , !P3 ;  /* 0xff80000011b17808 */ /* 0x000fe40005800000 */
[----:B------:R-:W-:Y:S02]  /*100d0*/  FMNMX.FTZ R133, R176, R133, !PT ;  /* 0x00000085b0857209 */ /* 0x000fe40007810000 */
[C---:B------:R-:W-:Y:S02]  /*100e0*/  ISETP.GE.OR P0, PT, R4.reuse, R239, !P0 ;  /* 0x000000ef0400720c */ /* 0x040fe40004706670 */
[----:B------:R-:W-:Y:S02]  /*100f0*/  ISETP.GE.OR P5, PT, R4, R238, !P5 ;  /* 0x000000ee0400720c */ /* 0x000fe40006fa6670 */
[C---:B------:R-:W-:Y:S02]  /*10100*/  ISETP.GE.AND P6, PT, R2.reuse, R237, PT ;  /* 0x000000ed0200720c */ /* 0x040fe40003fc6270 */
[----:B------:R-:W-:Y:S02]  /*10110*/  ISETP.GE.AND P4, PT, R2, R236, PT ;  /* 0x000000ec0200720c */ /* 0x000fe40003f86270 */
[----:B------:R-:W-:Y:S02]  /*10120*/  IADD3 R4, R0, 0x28, RZ ;  /* 0x0000002800047810 */ /* 0x000fe40007ffe0ff */
[----:B------:R-:W-:Y:S02]  /*10130*/  FMNMX.FTZ R12, R7, R12, !PT ;  /* 0x0000000c070c7209 */ /* 0x000fe40007810000 */
[----:B------:R-:W-:Y:S02]  /*10140*/  FSEL R183, R20, -INF , !P0 ;  /* 0xff80000014b77808 */ /* 0x000fe40004000000 */
[----:B------:R-:W-:Y:S02]  /*10150*/  FMNMX.FTZ R133, R177, R133, !PT ;  /* 0x00000085b1857209 */ /* 0x000fe40007810000 */
[C---:B------:R-:W-:Y:S02]  /*10160*/  ISETP.GE.OR P6, PT, R2.reuse, R239, !P6 ;  /* 0x000000ef0200720c */ /* 0x040fe400077c6670 */
[----:B------:R-:W-:Y:S02]  /*10170*/  ISETP.GE.OR P4, PT, R2, R238, !P4 ;  /* 0x000000ee0200720c */ /* 0x000fe40006786670 */
[----:B------:R-:W-:Y:S02]  /*10180*/  IADD3 R2, R0, 0x29, RZ ;  /* 0x0000002900027810 */ /* 0x000fe40007ffe0ff */
[----:B------:R-:W-:Y:S02]  /*10190*/  ISETP.GE.AND P3, PT, R4, R237, PT ;  /* 0x000000ed0400720c */ /* 0x000fe40003f66270 */
[----:B------:R-:W-:Y:S02]  /*101a0*/  FMNMX.FTZ R12, R10, R12, !PT ;  /* 0x0000000c0a0c7209 */ /* 0x000fe40007810000 */
[----:B------:R-:W-:Y:S02]  /*101b0*/  FSEL R180, R18, -INF , !P2 ;  /* 0xff80000012b47808 */ /* 0x000fe40005000000 */
[----:B------:R-:W-:Y:S02]  /*101c0*/  FSEL R181, R19, -INF , !P1 ;  /* 0xff80000013b57808 */ /* 0x000fe40004800000 */
[----:B------:R-:W-:Y:S02]  /*101d0*/  FSEL R182, R21, -INF , !P6 ;  /* 0xff80000015b67808 */ /* 0x000fe40007000000 */
[----:B------:R-:W-:Y:S02]  /*101e0*/  FMNMX.FTZ R133, R183, R133, !PT ;  /* 0x00000085b7857209 */ /* 0x000fe40007810000 */
[----:B------:R-:W-:Y:S02]  /*101f0*/  ISETP.GE.OR P3, PT, R4, R239, !P3 ;  /* 0x000000ef0400720c */ /* 0x000fe40005f66670 */
[----:B------:R-:W-:Y:S02]  /*10200*/  IADD3 R5, R0, 0x30, RZ ;  /* 0x0000003000057810 */ /* 0x000fe40007ffe0ff */
[----:B------:R-:W-:Y:S02]  /*10210*/  ISETP.GE.AND P1, PT, R4, R236, PT ;  /* 0x000000ec0400720c */ /* 0x000fe40003f26270 */
[----:B------:R-:W-:Y:S02]  /*10220*/  ISETP.GE.AND P2, PT, R2, R237, PT ;  /* 0x000000ed0200720c */ /* 0x000fe40003f46270 */
[----:B------:R-:W-:Y:S02]  /*10230*/  FMNMX.FTZ R12, R11, R12, !PT ;  /* 0x0000000c0b0c7209 */ /* 0x000fe40007810000 */
[----:B------:R-:W-:Y:S02]  /*10240*/  FMNMX.FTZ R133, R182, R133, !PT ;  /* 0x00000085b6857209 */ /* 0x000fe40007810000 */
[----:B------:R-:W-:Y:S02]  /*10250*/  FSEL R185, R24, -INF , !P3 ;  /* 0xff80000018b97808 */ /* 0x000fe40005800000 */
[----:B------:R-:W-:Y:S02]  /*10260*/  ISETP.GE.OR P1, PT, R4, R238, !P1 ;  /* 0x000000ee0400720c */ /* 0x000fe40004f26670 */
[----:B------:R-:W-:Y:S02]  /*10270*/  ISETP.GE.OR P2, PT, R2, R239, !P2 ;  /* 0x000000ef0200720c */ /* 0x000fe40005746670 */
[----:B------:R-:W-:Y:S02]  /*10280*/  IADD3 R4, R0, 0x31, RZ ;  /* 0x0000003100047810 */ /* 0x000fe40007ffe0ff */
[C---:B------:R-:W-:Y:S02]  /*10290*/  ISETP.GE.AND P6, PT, R5.reuse, R237, PT ;  /* 0x000000ed0500720c */ /* 0x040fe40003fc6270 */
[----:B------:R-:W-:Y:S02]  /*102a0*/  ISETP.GE.AND P0, PT, R2, R236, PT ;  /* 0x000000ec0200720c */ /* 0x000fe40003f06270 */
[----:B------:R-:W-:Y:S02]  /*102b0*/  FMNMX.FTZ R12, R178, R12, !PT ;  /* 0x0000000cb20c7209 */ /* 0x000fe40007810000 */
[----:B------:R-:W-:Y:S02]  /*102c0*/  ISETP.GE.OR P6, PT, R5, R239, !P6 ;  /* 0x000000ef0500720c */ /* 0x000fe400077c6670 */
[----:B------:R-:W-:Y:S02]  /*102d0*/  FSEL R186, R25, -INF , !P2 ;  /* 0xff80000019ba7808 */ /* 0x000fe40005000000 */
[----:B------:R-:W-:Y:S02]  /*102e0*/  ISETP.GE.OR P0, PT, R2, R238, !P0 ;  /* 0x000000ee0200720c */ /* 0x000fe40004706670 */
[----:B------:R-:W-:Y:S02]  /*102f0*/  IADD3 R2, R0, 0x38, RZ ;  /* 0x0000003800027810 */ /* 0x000fe40007ffe0ff */
[----:B------:R-:W-:Y:S02]  /*10300*/  ISETP.GE.AND P3, PT, R4, R237, PT ;  /* 0x000000ed0400720c */ /* 0x000fe40003f66270 */
[----:B------:R-:W-:Y:S02]  /*10310*/  FMNMX.FTZ R133, R185, R133, !PT ;  /* 0x00000085b9857209 */ /* 0x000fe40007810000 */
[----:B------:R-:W-:Y:S02]  /*10320*/  FMNMX.FTZ R12, R179, R12, !PT ;  /* 0x0000000cb30c7209 */ /* 0x000fe40007810000 */
[----:B------:R-:W-:Y:S02]  /*10330*/  FSEL R190, R28, -INF , !P6 ;  /* 0xff8000001cbe7808 */ /* 0x000fe40007000000 */
[----:B------:R-:W-:Y:S02]  /*10340*/  ISETP.GE.OR P3, PT, R4, R239, !P3 ;  /* 0x000000ef0400720c */ /* 0x000fe40005f66670 */
[----:B------:R-:W-:Y:S02]  /*10350*/  ISETP.GE.AND P2, PT, R2, R237, PT ;  /* 0x000000ed0200720c */ /* 0x000fe40003f46270 */
[----:B------:R-:W-:Y:S02]  /*10360*/  FMNMX.FTZ R133, R186, R133, !PT ;  /* 0x00000085ba857209 */ /* 0x000fe40007810000 */
[----:B------:R-:W-:Y:S02]  /*10370*/  IADD3 R0, R0, 0x39, RZ ;  /* 0x0000003900007810 */ /* 0x000fe40007ffe0ff */
[----:B------:R-:W-:Y:S02]  /*10380*/  FMNMX.FTZ R12, R180, R12, !PT ;  /* 0x0000000cb40c7209 */ /* 0x000fe40007810000 */
[----:B------:R-:W-:Y:S02]  /*10390*/  FSEL R207, R29, -INF , !P3 ;  /* 0xff8000001dcf7808 */ /* 0x000fe40005800000 */
[----:B------:R-:W-:Y:S02]  /*103a0*/  ISETP.GE.OR P2, PT, R2, R239, !P2 ;  /* 0x000000ef0200720c */ /* 0x000fe40005746670 */
[----:B------:R-:W-:Y:S02]  /*103b0*/  FMNMX.FTZ R133, R190, R133, !PT ;  /* 0x00000085be857209 */ /* 0x000fe40007810000 */
[----:B------:R-:W-:Y:S02]  /*103c0*/  ISETP.GE.AND P6, PT, R0, R237, PT ;  /* 0x000000ed0000720c */ /* 0x000fe40003fc6270 */
[----:B------:R-:W-:Y:S02]  /*103d0*/  FSEL R184, R22, -INF , !P5 ;  /* 0xff80000016b87808 */ /* 0x000fe40006800000 */
[----:B------:R-:W-:Y:S02]  /*103e0*/  FMNMX.FTZ R12, R181, R12, !PT ;  /* 0x0000000cb50c7209 */ /* 0x000fe40007810000 */
[----:B------:R-:W-:Y:S02]  /*103f0*/  FSEL R241, R32, -INF , !P2 ;  /* 0xff80000020f17808 */ /* 0x000fe40005000000 */
[----:B------:R-:W-:Y:S02]  /*10400*/  FMNMX.FTZ R133, R207, R133, !PT ;  /* 0x00000085cf857209 */ /* 0x000fe40007810000 */
[----:B------:R-:W-:Y:S02]  /*10410*/  ISETP.GE.OR P6, PT, R0, R239, !P6 ;  /* 0x000000ef0000720c */ /* 0x000fe400077c6670 */
[----:B------:R-:W-:Y:S02]  /*10420*/  FSEL R187, R23, -INF , !P4 ;  /* 0xff80000017bb7808 */ /* 0x000fe40006000000 */
[----:B------:R-:W-:Y:S01]  /*10430*/  FMNMX.FTZ R12, R184, R12, !PT ;  /* 0x0000000cb80c7209 */ /* 0x000fe20007810000 */
[----:B------:R-:W-:Y:S01]  /*10440*/  LDSM.16.MT88.4 R20, [R210+0x18000] ;  /* 0x01800000d214783b */ /* 0x000fe20000004200 */
[----:B------:R-:W-:Y:S02]  /*10450*/  FMNMX.FTZ R133, R241, R133, !PT ;  /* 0x00000085f1857209 */ /* 0x000fe40007810000 */
[----:B------:R-:W-:Y:S02]  /*10460*/  FSEL R242, R33, -INF , !P6 ;  /* 0xff80000021f27808 */ /* 0x000fe40007000000 */
[----:B------:R-:W-:Y:S02]  /*10470*/  FSEL R188, R26, -INF , !P1 ;  /* 0xff8000001abc7808 */ /* 0x000fe40004800000 */
[----:B------:R-:W-:Y:S02]  /*10480*/  FMNMX.FTZ R12, R187, R12, !PT ;  /* 0x0000000cbb0c7209 */ /* 0x000fe40007810000 */
[C---:B------:R-:W-:Y:S02]  /*10490*/  ISETP.GE.AND P2, PT, R5.reuse, R236, PT ;  /* 0x000000ec0500720c */ /* 0x040fe40003f46270 */
[----:B------:R-:W-:Y:S02]  /*104a0*/  FMNMX.FTZ R133, R242, R133, !PT ;  /* 0x00000085f2857209 */ /* 0x000fe40007810000 */
[----:B------:R-:W-:Y:S02]  /*104b0*/  ISETP.GE.OR P1, PT, R5, R238, !P2 ;  /* 0x000000ee0500720c */ /* 0x000fe40005726670 */
[----:B------:R-:W-:Y:S02]  /*104c0*/  FMNMX.FTZ R5, R188, R12, !PT ;  /* 0x0000000cbc057209 */ /* 0x000fe40007810000 */
[----:B------:R-:W1:Y:S01]  /*104d0*/  SHFL.BFLY PT, R12, R133, 0x2, 0x1f ;  /* 0x0c401f00850c7f89 */ /* 0x000e6200000e0000 */
[----:B------:R-:W-:Y:S02]  /*104e0*/  FSEL R189, R27, -INF , !P0 ;  /* 0xff8000001bbd7808 */ /* 0x000fe40004000000 */
[----:B------:R-:W-:Y:S02]  /*104f0*/  ISETP.GE.AND P2, PT, R4, R236, PT ;  /* 0x000000ec0400720c */ /* 0x000fe40003f46270 */
[----:B------:R-:W-:Y:S02]  /*10500*/  FSEL R240, R30, -INF , !P1 ;  /* 0xff8000001ef07808 */ /* 0x000fe40004800000 */
[----:B------:R-:W-:Y:S02]  /*10510*/  ISETP.GE.OR P2, PT, R4, R238, !P2 ;  /* 0x000000ee0400720c */ /* 0x000fe40005746670 */
[----:B------:R-:W-:Y:S02]  /*10520*/  FMNMX.FTZ R4, R189, R5, !PT ;  /* 0x00000005bd047209 */ /* 0x000fe40007810000 */
[C---:B------:R-:W-:Y:S02]  /*10530*/  ISETP.GE.AND P0, PT, R2.reuse, R236, PT ;  /* 0x000000ec0200720c */ /* 0x040fe40003f06270 */
[----:B------:R-:W-:Y:S02]  /*10540*/  FSEL R243, R31, -INF , !P2 ;  /* 0xff8000001ff37808 */ /* 0x000fe40005000000 */
[----:B------:R-:W-:Y:S01]  /*10550*/  ISETP.GE.OR P1, PT, R2, R238, !P0 ;  /* 0x000000ee0200720c */ /* 0x000fe20004726670 */
[----:B------:R-:W-:Y:S01]  /*10560*/  LDSM.16.MT88.4 R28, [R212+0x18000] ;  /* 0x01800000d41c783b */ /* 0x000fe20000004200 */
[----:B------:R-:W-:Y:S02]  /*10570*/  FMNMX.FTZ R2, R240, R4, !PT ;  /* 0x00000004f0027209 */ /* 0x000fe40007810000 */
[----:B------:R-:W-:Y:S02]  /*10580*/  ISETP.GE.AND P0, PT, R0, R236, PT ;  /* 0x000000ec0000720c */ /* 0x000fe40003f06270 */
[----:B------:R-:W-:Y:S02]  /*10590*/  FSEL R244, R34, -INF , !P1 ;  /* 0xff80000022f47808 */ /* 0x000fe40004800000 */
[----:B------:R-:W-:Y:S02]  /*105a0*/  ISETP.GE.OR P0, PT, R0, R238, !P0 ;  /* 0x000000ee0000720c */ /* 0x000fe40004706670 */
[----:B-1----:R-:W-:Y:S02]  /*105b0*/  FMNMX.FTZ R133, R133, R12, !PT ;  /* 0x0000000c85857209 */ /* 0x002fe40007810000 */
[----:B------:R-:W-:Y:S01]  /*105c0*/  FMNMX.FTZ R0, R243, R2, !PT ;  /* 0x00000002f3007209 */ /* 0x000fe20007810000 */
[----:B------:R-:W-:Y:S01]  /*105d0*/  LDSM.16.MT88.4 R12, [R209+0x18000] ;  /* 0x01800000d10c783b */ /* 0x000fe20000004200 */
[----:B------:R-:W-:Y:S02]  /*105e0*/  FSEL R135, R35, -INF , !P0 ;  /* 0xff80000023877808 */ /* 0x000fe40004000000 */
[----:B------:R-:W-:Y:S04]  /*105f0*/  FMNMX.FTZ R0, R244, R0, !PT ;  /* 0x00000000f4007209 */ /* 0x000fe80007810000 */
[----:B------:R-:W-:Y:S01]  /*10600*/  FMNMX.FTZ R0, R135, R0, !PT ;  /* 0x0000000087007209 */ /* 0x000fe20007810000 */
        /* <DEDUP_REMOVED lines=10> */
[----:B------:R1:W-:Y:S01]  /*106b0*/  MUFU.EX2 R252, R132 ;  /* 0x0000008400fc7308 */ /* 0x0003e20000000800 */
[--C-:B------:R-:W-:Y:S02]  /*106c0*/  FFMA.FTZ R8, R8, c[0x0][0x23c], -R172.reuse ;  /* 0x00008f0008087a23 */ /* 0x100fe400000108ac */
[----:B------:R-:W-:Y:S07]  /*106d0*/  FFMA.FTZ R9, R9, c[0x0][0x23c], -R172 ;  /* 0x00008f0009097a23 */ /* 0x000fee00000108ac */
[----:B------:R-:W2:Y:S10]  /*106e0*/  MUFU.EX2 R249, R168 ;  /* 0x000000a800f97308 */ /* 0x000eb40000000800 */
[----:B------:R-:W-:Y:S01]  /*106f0*/  MUFU.EX2 R251, R8 ;  /* 0x0000000800fb7308 */ /* 0x000fe20000000800 */
[----:B-1----:R-:W-:Y:S02]  /*10700*/  FMNMX.FTZ R132, R0, R2, !PT ;  /* 0x0000000200847209 */ /* 0x002fe40007810000 */
[----:B------:R-:W-:Y:S02]  /*10710*/  FSEL R0, R133, RZ, P1 ;  /* 0x000000ff85007208 */ /* 0x000fe40000800000 */
[C---:B------:R-:W-:Y:S01]  /*10720*/  FSETP.NEU.FTZ.AND P0, PT, R132.reuse, -INF , PT ;  /* 0xff8000008400780b */ /* 0x040fe20003f1d000 */
[----:B------:R-:W-:Y:S04]  /*10730*/  FMUL.FTZ R173, R132, c[0x0][0x23c] ;  /* 0x00008f0084ad7a20 */ /* 0x000fe80000410000 */
[----:B------:R-:W1:Y:S01]  /*10740*/  MUFU.EX2 R250, R9 ;  /* 0x0000000900fa7308 */ /* 0x000e620000000800 */
[----:B------:R-:W-:Y:S01]  /*10750*/  FADD.FTZ R0, -R0, R3 ;  /* 0x0000000300007221 */ /* 0x000fe20000010100 */
[----:B------:R-:W-:Y:S02]  /*10760*/  FSEL R2, R132, RZ, P0 ;  /* 0x000000ff84027208 */ /* 0x000fe40000000000 */
[----:B------:R-:W-:Y:S01]  /*10770*/  FSEL R173, R173, RZ, P0 ;  /* 0x000000ffadad7208 */ /* 0x000fe20000000000 */
[----:B------:R-:W-:Y:S01]  /*10780*/  FMUL.FTZ R0, R0, c[0x0][0x23c] ;  /* 0x00008f0000007a20 */ /* 0x000fe20000410000 */
[----:B--2---:R-:W-:Y:S02]  /*10790*/  F2FP.BF16.PACK_AB R168, R252, R249 ;  /* 0x000000f9fca8723e */ /* 0x004fe400000010ff */
[----:B------:R-:W-:Y:S01]  /*107a0*/  PLOP3.LUT P0, PT, PT, PT, UP0, 0x80, 0x0 ;  /* 0x000000000000781c */ /* 0x000fe20003f0f008 */
[--C-:B------:R-:W-:Y:S01]  /*107b0*/  FFMA.FTZ R6, R6, c[0x0][0x23c], -R173.reuse ;  /* 0x00008f0006067a23 */ /* 0x100fe200000108ad */
[----:B------:R2:W3:Y:S01]  /*107c0*/  MUFU.EX2 R3, R0 ;  /* 0x0000000000037308 */ /* 0x0004e20000000800 */
[--C-:B------:R-:W-:Y:S02]  /*107d0*/  FFMA.FTZ R7, R7, c[0x0][0x23c], -R173.reuse ;  /* 0x00008f0007077a23 */ /* 0x100fe400000108ad */
[--C-:B------:R-:W-:Y:S02]  /*107e0*/  FFMA.FTZ R10, R10, c[0x0][0x23c], -R173.reuse ;  /* 0x00008f000a0a7a23 */ /* 0x100fe400000108ad */
[--C-:B------:R-:W-:Y:S05]  /*107f0*/  FFMA.FTZ R11, R11, c[0x0][0x23c], -R173.reuse ;  /* 0x00008f000b0b7a23 */ /* 0x100fea00000108ad */
[----:B------:R-:W-:Y:S01]  /*10800*/  MUFU.EX2 R248, R6 ;  /* 0x0000000600f87308 */ /* 0x000fe20000000800 */
[----:B-1----:R-:W-:Y:S09]  /*10810*/  F2FP.BF16.PACK_AB R170, R250, R251 ;  /* 0x000000fbfaaa723e */ /* 0x002ff200000010ff */
[----:B------:R-:W1:Y:S01]  /*10820*/  MUFU.EX2 R247, R7 ;  /* 0x0000000700f77308 */ /* 0x000e620000000800 */
[----:B--2---:R-:W-:Y:S02]  /*10830*/  FADD.FTZ R0, -R2, R134 ;  /* 0x0000008602007221 */ /* 0x004fe40000010100 */
[C---:B---3--:R-:W-:Y:S02]  /*10840*/  FMUL.FTZ R4, R3.reuse, R136 ;  /* 0x0000008803047220 */ /* 0x048fe40000410000 */
[----:B------:R-:W-:Y:S05]  /*10850*/  FMUL.FTZ R0, R0, c[0x0][0x23c] ;  /* 0x00008f0000007a20 */ /* 0x000fea0000410000 */
[----:B------:R-:W-:Y:S01]  /*10860*/  MUFU.EX2 R246, R10 ;  /* 0x0000000a00f67308 */ /* 0x000fe20000000800 */
[C---:B------:R-:W-:Y:S02]  /*10870*/  FMUL.FTZ R5, R3.reuse, R137 ;  /* 0x0000008903057220 */ /* 0x040fe40000410000 */
[C---:B------:R-:W-:Y:S02]  /*10880*/  FMUL.FTZ R8, R3.reuse, R140 ;  /* 0x0000008c03087220 */ /* 0x040fe40000410000 */
[C---:B------:R-:W-:Y:S02]  /*10890*/  FMUL.FTZ R9, R3.reuse, R141 ;  /* 0x0000008d03097220 */ /* 0x040fe40000410000 */
[C---:B------:R-:W-:Y:S02]  /*108a0*/  FMUL.FTZ R16, R3.reuse, R148 ;  /* 0x0000009403107220 */ /* 0x040fe40000410000 */
[C---:B------:R-:W-:Y:S01]  /*108b0*/  FMUL.FTZ R17, R3.reuse, R149 ;  /* 0x0000009503117220 */ /* 0x040fe20000410000 */
[----:B------:R-:W2:Y:S01]  /*108c0*/  MUFU.EX2 R245, R11 ;  /* 0x0000000b00f57308 */ /* 0x000ea20000000800 */
[C---:B------:R-:W-:Y:S02]  /*108d0*/  FMUL.FTZ R24, R3.reuse, R156 ;  /* 0x0000009c03187220 */ /* 0x040fe40000410000 */
[----:B------:R-:W-:Y:S01]  /*108e0*/  FMUL.FTZ R25, R3, R157 ;  /* 0x0000009d03197220 */ /* 0x000fe20000410000 */
[----:B-1----:R-:W-:Y:S01]  /*108f0*/  F2FP.BF16.PACK_AB R169, R247, R248 ;  /* 0x000000f8f7a9723e */ /* 0x002fe200000010ff */
[--C-:B------:R-:W-:Y:S02]  /*10900*/  FFMA.FTZ R2, R174, c[0x0][0x23c], -R172.reuse ;  /* 0x00008f00ae027a23 */ /* 0x100fe400000108ac */
[C---:B------:R-:W-:Y:S02]  /*10910*/  FMUL.FTZ R32, R3.reuse, R164 ;  /* 0x000000a403207220 */ /* 0x040fe40000410000 */
[C---:B------:R-:W-:Y:S01]  /*10920*/  FMUL.FTZ R33, R3.reuse, R165 ;  /* 0x000000a503217220 */ /* 0x040fe20000410000 */
[----:B------:R-:W1:Y:S01]  /*10930*/  MUFU.EX2 R0, R0 ;  /* 0x0000000000007308 */ /* 0x000e620000000800 */
[C---:B------:R-:W-:Y:S02]  /*10940*/  FMUL.FTZ R36, R3.reuse, R36 ;  /* 0x0000002403247220 */ /* 0x040fe40000410000 */
[C---:B------:R-:W-:Y:S02]  /*10950*/  FMUL.FTZ R37, R3.reuse, R37 ;  /* 0x0000002503257220 */ /* 0x040fe40000410000 */
[C---:B------:R-:W-:Y:S02]  /*10960*/  FMUL.FTZ R40, R3.reuse, R40 ;  /* 0x0000002803287220 */ /* 0x040fe40000410000 */
[C---:B------:R-:W-:Y:S02]  /*10970*/  FMUL.FTZ R41, R3.reuse, R41 ;  /* 0x0000002903297220 */ /* 0x040fe40000410000 */
[C---:B------:R-:W-:Y:S01]  /*10980*/  FMUL.FTZ R44, R3.reuse, R44 ;  /* 0x0000002c032c7220 */ /* 0x040fe20000410000 */
[----:B------:R3:W-:Y:S01]  /*10990*/  MUFU.EX2 R206, R2 ;  /* 0x0000000200ce7308 */ /* 0x0007e20000000800 */
[C---:B------:R-:W-:Y:S02]  /*109a0*/  FMUL.FTZ R45, R3.reuse, R45 ;  /* 0x0000002d032d7220 */ /* 0x040fe40000410000 */
[----:B------:R-:W-:Y:S01]  /*109b0*/  FMUL.FTZ R48, R3, R48 ;  /* 0x0000003003307220 */ /* 0x000fe20000410000 */
[----:B--2---:R-:W-:Y:S01]  /*109c0*/  F2FP.BF16.PACK_AB R171, R245, R246 ;  /* 0x000000f6f5ab723e */ /* 0x004fe200000010ff */
[C---:B------:R-:W-:Y:S02]  /*109d0*/  FMUL.FTZ R49, R3.reuse, R49 ;  /* 0x0000003103317220 */ /* 0x040fe40000410000 */
[C---:B------:R-:W-:Y:S02]  /*109e0*/  FMUL.FTZ R52, R3.reuse, R52 ;  /* 0x0000003403347220 */ /* 0x040fe40000410000 */
[C---:B------:R-:W-:Y:S02]  /*109f0*/  FMUL.FTZ R53, R3.reuse, R53 ;  /* 0x0000003503357220 */ /* 0x040fe40000410000 */
[C---:B------:R-:W-:Y:S02]  /*10a00*/  FMUL.FTZ R56, R3.reuse, R56 ;  /* 0x0000003803387220 */ /* 0x040fe40000410000 */
[C---:B------:R-:W-:Y:S02]  /*10a10*/  FMUL.FTZ R57, R3.reuse, R57 ;  /* 0x0000003903397220 */ /* 0x040fe40000410000 */
[C---:B-1----:R-:W-:Y:S02]  /*10a20*/  FMUL.FTZ R6, R0.reuse, R138 ;  /* 0x0000008a00067220 */ /* 0x042fe40000410000 */
[C---:B------:R-:W-:Y:S02]  /*10a30*/  FMUL.FTZ R7, R0.reuse, R139 ;  /* 0x0000008b00077220 */ /* 0x040fe40000410000 */
[----:B------:R-:W1:Y:S01]  /*10a40*/  LDSM.16.MT88.4 R136, [R211+0x18000] ;  /* 0x01800000d388783b */ /* 0x000e620000004200 */
[C---:B------:R-:W-:Y:S02]  /*10a50*/  FMUL.FTZ R10, R0.reuse, R142 ;  /* 0x0000008e000a7220 */ /* 0x040fe40000410000 */
[C---:B------:R-:W-:Y:S02]  /*10a60*/  FMUL.FTZ R11, R0.reuse, R143 ;  /* 0x0000008f000b7220 */ /* 0x040fe40000410000 */
[C---:B------:R-:W-:Y:S03]  /*10a70*/  HMMA.16816.F32.BF16 R4, R168.reuse, R12, R4 ;  /* 0x0000000ca804723c */ /* 0x040fe60000041804 */
[----:B------:R-:W2:Y:S02]  /*10a80*/  LDSM.16.MT88.4 R140, [R209+0x1a000] ;  /* 0x01a00000d18c783b */ /* 0x000ea40000004200 */
[C---:B------:R-:W-:Y:S02]  /*10a90*/  FMUL.FTZ R18, R0.reuse, R150 ;  /* 0x0000009600127220 */ /* 0x040fe40000410000 */
[C---:B------:R-:W-:Y:S01]  /*10aa0*/  FMUL.FTZ R12, R3.reuse, R144 ;  /* 0x00000090030c7220 */ /* 0x040fe20000410000 */
[C---:B------:R-:W-:Y:S04]  /*10ab0*/  HMMA.16816.F32.BF16 R8, R168.reuse, R14, R8 ;  /* 0x0000000ea808723c */ /* 0x040fe80000041808 */
[----:B------:R-:W-:Y:S02]  /*10ac0*/  FMUL.FTZ R13, R3, R145 ;  /* 0x00000091030d7220 */ /* 0x000fe40000410000 */
[C---:B------:R-:W-:Y:S02]  /*10ad0*/  FMUL.FTZ R19, R0.reuse, R151 ;  /* 0x0000009700137220 */ /* 0x040fe40000410000 */
[C---:B------:R-:W-:Y:S01]  /*10ae0*/  FMUL.FTZ R14, R0.reuse, R146 ;  /* 0x00000092000e7220 */ /* 0x040fe20000410000 */
[----:B------:R-:W-:Y:S03]  /*10af0*/  LDSM.16.MT88.4 R148, [R210+0x18800] ;  /* 0x01880000d294783b */ /* 0x000fe60000004200 */
[C---:B------:R-:W-:Y:S02]  /*10b00*/  FMUL.FTZ R15, R0.reuse, R147 ;  /* 0x00000093000f7220 */ /* 0x040fe40000410000 */
[C---:B------:R-:W-:Y:S02]  /*10b10*/  FMUL.FTZ R26, R0.reuse, R158 ;  /* 0x0000009e001a7220 */ /* 0x040fe40000410000 */
[C---:B------:R-:W-:Y:S01]  /*10b20*/  FMUL.FTZ R27, R0.reuse, R159 ;  /* 0x0000009f001b7220 */ /* 0x040fe20000410000 */
[----:B------:R-:W4:Y:S01]  /*10b30*/  LDSM.16.MT88.4 R144, [R210+0x1a000] ;  /* 0x01a00000d290783b */ /* 0x000f220000004200 */
[C---:B------:R-:W-:Y:S01]  /*10b40*/  FMUL.FTZ R34, R0.reuse, R166 ;  /* 0x000000a600227220 */ /* 0x040fe20000410000 */
[C---:B------:R-:W-:Y:S03]  /*10b50*/  HMMA.16816.F32.BF16 R12, R168.reuse, R20, R12 ;  /* 0x00000014a80c723c */ /* 0x040fe6000004180c */
[C---:B------:R-:W-:Y:S02]  /*10b60*/  FMUL.FTZ R35, R0.reuse, R167 ;  /* 0x000000a700237220 */ /* 0x040fe40000410000 */
[--C-:B---3--:R-:W-:Y:S01]  /*10b70*/  FFMA.FTZ R2, R175, c[0x0][0x23c], -R172.reuse ;  /* 0x00008f00af027a23 */ /* 0x108fe200000108ac */
[----:B------:R-:W-:Y:S01]  /*10b80*/  LDSM.16.MT88.4 R156, [R209+0x1a800] ;  /* 0x01a80000d19c783b */ /* 0x000fe20000004200 */
[C---:B------:R-:W-:Y:S01]  /*10b90*/  FMUL.FTZ R20, R3.reuse, R152 ;  /* 0x0000009803147220 */ /* 0x040fe20000410000 */
[C---:B------:R-:W-:Y:S01]  /*10ba0*/  HMMA.16816.F32.BF16 R16, R168.reuse, R22, R16 ;  /* 0x00000016a810723c */ /* 0x040fe20000041810 */
[----:B------:R3:W5:Y:S03]  /*10bb0*/  MUFU.EX2 R205, R2 ;  /* 0x0000000200cd7308 */ /* 0x0007660000000800 */
[C---:B------:R-:W-:Y:S02]  /*10bc0*/  FMUL.FTZ R21, R3.reuse, R153 ;  /* 0x0000009903157220 */ /* 0x040fe40000410000 */
[C---:B------:R-:W-:Y:S01]  /*10bd0*/  FMUL.FTZ R38, R0.reuse, R38 ;  /* 0x0000002600267220 */ /* 0x040fe20000410000 */
[----:B------:R-:W-:Y:S01]  /*10be0*/  LDSM.16.MT88.4 R164, [R209+0x1c800] ;  /* 0x01c80000d1a4783b */ /* 0x000fe20000004200 */
[C---:B------:R-:W-:Y:S04]  /*10bf0*/  FMUL.FTZ R22, R0.reuse, R154 ;  /* 0x0000009a00167220 */ /* 0x040fe80000410000 */
[C---:B------:R-:W-:Y:S02]  /*10c00*/  FMUL.FTZ R23, R0.reuse, R155 ;  /* 0x0000009b00177220 */ /* 0x040fe40000410000 */
[C---:B------:R-:W-:Y:S01]  /*10c10*/  FMUL.FTZ R39, R0.reuse, R39 ;  /* 0x0000002700277220 */ /* 0x040fe20000410000 */
[----:B------:R-:W-:Y:S01]  /*10c20*/  LDSM.16.MT88.4 R152, [R211+0x18800] ;  /* 0x01880000d398783b */ /* 0x000fe20000004200 */
[C---:B------:R-:W-:Y:S02]  /*10c30*/  FMUL.FTZ R42, R0.reuse, R42 ;  /* 0x0000002a002a7220 */ /* 0x040fe40000410000 */
[C---:B------:R-:W-:Y:S01]  /*10c40*/  FMUL.FTZ R43, R0.reuse, R43 ;  /* 0x0000002b002b7220 */ /* 0x040fe20000410000 */
[C---:B------:R-:W-:Y:S03]  /*10c50*/  HMMA.16816.F32.BF16 R20, R168.reuse, R28, R20 ;  /* 0x0000001ca814723c */ /* 0x040fe60000041814 */
[C---:B------:R-:W-:Y:S02]  /*10c60*/  FMUL.FTZ R46, R0.reuse, R46 ;  /* 0x0000002e002e7220 */ /* 0x040fe40000410000 */
[----:B------:R-:W-:Y:S02]  /*10c70*/  FMUL.FTZ R47, R0, R47 ;  /* 0x0000002f002f7220 */ /* 0x000fe40000410000 */
[C---:B------:R-:W-:Y:S01]  /*10c80*/  FMUL.FTZ R28, R3.reuse, R160 ;  /* 0x000000a0031c7220 */ /* 0x040fe20000410000 */
[C---:B------:R-:W-:Y:S04]  /*10c90*/  HMMA.16816.F32.BF16 R24, R168.reuse, R30, R24 ;  /* 0x0000001ea818723c */ /* 0x040fe80000041818 */
[C---:B------:R-:W-:Y:S02]  /*10ca0*/  FMUL.FTZ R29, R3.reuse, R161 ;  /* 0x000000a1031d7220 */ /* 0x040fe40000410000 */
[--C-:B---3--:R-:W-:Y:S02]  /*10cb0*/  FFMA.FTZ R2, R176, c[0x0][0x23c], -R172.reuse ;  /* 0x00008f00b0027a23 */ /* 0x108fe400000108ac */
[C---:B------:R-:W-:Y:S02]  /*10cc0*/  FMUL.FTZ R30, R0.reuse, R162 ;  /* 0x000000a2001e7220 */ /* 0x040fe40000410000 */
[----:B------:R3:W-:Y:S02]  /*10cd0*/  MUFU.EX2 R204, R2 ;  /* 0x0000000200cc7308 */ /* 0x0007e40000000800 */
[C---:B------:R-:W-:Y:S02]  /*10ce0*/  FMUL.FTZ R31, R0.reuse, R163 ;  /* 0x000000a3001f7220 */ /* 0x040fe40000410000 */
[----:B------:R-:W-:Y:S01]  /*10cf0*/  LDSM.16.MT88.4 R160, [R212+0x1a800] ;  /* 0x01a80000d4a0783b */ /* 0x000fe20000004200 */
[C---:B------:R-:W-:Y:S02]  /*10d00*/  FMUL.FTZ R50, R0.reuse, R50 ;  /* 0x0000003200327220 */ /* 0x040fe40000410000 */
[C---:B------:R-:W-:Y:S02]  /*10d10*/  FMUL.FTZ R51, R0.reuse, R51 ;  /* 0x0000003300337220 */ /* 0x040fe40000410000 */
[C---:B-1----:R-:W-:Y:S03]  /*10d20*/  HMMA.16816.F32.BF16 R28, R168.reuse, R136, R28 ;  /* 0x00000088a81c723c */ /* 0x042fe6000004181c */
[C---:B------:R-:W-:Y:S02]  /*10d30*/  FMUL.FTZ R54, R0.reuse, R54 ;  /* 0x0000003600367220 */ /* 0x040fe40000410000 */
[C---:B------:R-:W-:Y:S02]  /*10d40*/  FMUL.FTZ R55, R0.reuse, R55 ;  /* 0x0000003700377220 */ /* 0x040fe40000410000 */
[C---:B------:R-:W-:Y:S01]  /*10d50*/  FMUL.FTZ R58, R0.reuse, R58 ;  /* 0x0000003a003a7220 */ /* 0x040fe20000410000 */
[C---:B------:R-:W-:Y:S01]  /*10d60*/  HMMA.16816.F32.BF16 R32, R168.reuse, R138, R32 ;  /* 0x0000008aa820723c */ /* 0x040fe20000041820 */
[----:B------:R-:W1:Y:S03]  /*10d70*/  LDSM.16.MT88.4 R136, [R212+0x1a000] ;  /* 0x01a00000d488783b */ /* 0x000e660000004200 */
[C---:B------:R-:W-:Y:S02]  /*10d80*/  FMUL.FTZ R59, R0.reuse, R59 ;  /* 0x0000003b003b7220 */ /* 0x040fe40000410000 */
[----:B------:R-:W-:Y:S02]  /*10d90*/  FMUL.FTZ R60, R3, R60 ;  /* 0x0000003c033c7220 */ /* 0x000fe40000410000 */
[C---:B--2---:R-:W-:Y:S04]  /*10da0*/  HMMA.16816.F32.BF16 R36, R168.reuse, R140, R36 ;  /* 0x0000008ca824723c */ /* 0x044fe80000041824 */
[--C-:B---3--:R-:W-:Y:S02]  /*10db0*/  FFMA.FTZ R2, R177, c[0x0][0x23c], -R172.reuse ;  /* 0x00008f00b1027a23 */ /* 0x108fe400000108ac */
[C---:B------:R-:W-:Y:S02]  /*10dc0*/  FMUL.FTZ R61, R3.reuse, R61 ;  /* 0x0000003d033d7220 */ /* 0x040fe40000410000 */
[C---:B------:R-:W-:Y:S01]  /*10dd0*/  HMMA.16816.F32.BF16 R40, R168.reuse, R142, R40 ;  /* 0x0000008ea828723c */ /* 0x040fe20000041828 */
[----:B------:R-:W2:Y:S01]  /*10de0*/  LDSM.16.MT88.4 R140, [R211+0x1a000] ;  /* 0x01a00000d38c783b */ /* 0x000ea20000004200 */
[----:B------:R3:W-:Y:S02]  /*10df0*/  MUFU.EX2 R203, R2 ;  /* 0x0000000200cb7308 */ /* 0x0007e40000000800 */
[C---:B------:R-:W-:Y:S02]  /*10e00*/  FMUL.FTZ R62, R0.reuse, R62 ;  /* 0x0000003e003e7220 */ /* 0x040fe40000410000 */
[C---:B------:R-:W-:Y:S02]  /*10e10*/  FMUL.FTZ R63, R0.reuse, R63 ;  /* 0x0000003f003f7220 */ /* 0x040fe40000410000 */
[C---:B----4-:R-:W-:Y:S04]  /*10e20*/  HMMA.16816.F32.BF16 R44, R168.reuse, R144, R44 ;  /* 0x00000090a82c723c */ /* 0x050fe8000004182c */
[C---:B------:R-:W-:Y:S02]  /*10e30*/  FMUL.FTZ R64, R3.reuse, R64 ;  /* 0x0000004003407220 */ /* 0x040fe40000410000 */
[C---:B------:R-:W-:Y:S02]  /*10e40*/  FMUL.FTZ R65, R3.reuse, R65 ;  /* 0x0000004103417220 */ /* 0x040fe40000410000 */
[C---:B------:R-:W-:Y:S01]  /*10e50*/  HMMA.16816.F32.BF16 R48, R168.reuse, R146, R48 ;  /* 0x00000092a830723c */ /* 0x040fe20000041830 */
[----:B------:R-:W4:Y:S03]  /*10e60*/  LDSM.16.MT88.4 R144, [R209+0x1c000] ;  /* 0x01c00000d190783b */ /* 0x000f260000004200 */
[C---:B------:R-:W-:Y:S02]  /*10e70*/  FMUL.FTZ R66, R0.reuse, R66 ;  /* 0x0000004200427220 */ /* 0x040fe40000410000 */
[----:B------:R-:W-:Y:S02]  /*10e80*/  FMUL.FTZ R67, R0, R67 ;  /* 0x0000004300437220 */ /* 0x000fe40000410000 */
[C---:B------:R-:W-:Y:S01]  /*10e90*/  FMUL.FTZ R68, R3.reuse, R68 ;  /* 0x0000004403447220 */ /* 0x040fe20000410000 */
[C---:B-1----:R-:W-:Y:S03]  /*10ea0*/  HMMA.16816.F32.BF16 R52, R168.reuse, R136, R52 ;  /* 0x00000088a834723c */ /* 0x042fe60000041834 */
[--C-:B---3--:R-:W-:Y:S02]  /*10eb0*/  FFMA.FTZ R2, R178, c[0x0][0x23c], -R173.reuse ;  /* 0x00008f00b2027a23 */ /* 0x108fe400000108ad */
[C---:B------:R-:W-:Y:S02]  /*10ec0*/  FMUL.FTZ R69, R3.reuse, R69 ;  /* 0x0000004503457220 */ /* 0x040fe40000410000 */
[C---:B------:R-:W-:Y:S01]  /*10ed0*/  FMUL.FTZ R70, R0.reuse, R70 ;  /* 0x0000004600467220 */ /* 0x040fe20000410000 */
[C---:B------:R-:W-:Y:S01]  /*10ee0*/  HMMA.16816.F32.BF16 R56, R168.reuse, R138, R56 ;  /* 0x0000008aa838723c */ /* 0x040fe20000041838 */
[----:B------:R-:W1:Y:S01]  /*10ef0*/  LDSM.16.MT88.4 R136, [R210+0x1c000] ;  /* 0x01c00000d288783b */ /* 0x000e620000004200 */
[----:B------:R3:W-:Y:S02]  /*10f00*/  MUFU.EX2 R202, R2 ;  /* 0x0000000200ca7308 */ /* 0x0007e40000000800 */
[C---:B------:R-:W-:Y:S02]  /*10f10*/  FMUL.FTZ R71, R0.reuse, R71 ;  /* 0x0000004700477220 */ /* 0x040fe40000410000 */
[C---:B------:R-:W-:Y:S02]  /*10f20*/  FMUL.FTZ R72, R3.reuse, R72 ;  /* 0x0000004803487220 */ /* 0x040fe40000410000 */
[C---:B--2---:R-:W-:Y:S04]  /*10f30*/  HMMA.16816.F32.BF16 R60, R168.reuse, R140, R60 ;  /* 0x0000008ca83c723c */ /* 0x044fe8000004183c */
[C---:B------:R-:W-:Y:S02]  /*10f40*/  FMUL.FTZ R73, R3.reuse, R73 ;  /* 0x0000004903497220 */ /* 0x040fe40000410000 */
[C---:B------:R-:W-:Y:S02]  /*10f50*/  FMUL.FTZ R74, R0.reuse, R74 ;  /* 0x0000004a004a7220 */ /* 0x040fe40000410000 */
[C---:B------:R-:W-:Y:S01]  /*10f60*/  HMMA.16816.F32.BF16 R64, R168.reuse, R142, R64 ;  /* 0x0000008ea840723c */ /* 0x040fe20000041840 */
[----:B------:R-:W2:Y:S03]  /*10f70*/  LDSM.16.MT88.4 R140, [R212+0x1c000] ;  /* 0x01c00000d48c783b */ /* 0x000ea60000004200 */
[C---:B------:R-:W-:Y:S02]  /*10f80*/  FMUL.FTZ R75, R0.reuse, R75 ;  /* 0x0000004b004b7220 */ /* 0x040fe40000410000 */
[----:B------:R-:W-:Y:S02]  /*10f90*/  FMUL.FTZ R76, R3, R76 ;  /* 0x0000004c034c7220 */ /* 0x000fe40000410000 */
[C---:B----4-:R-:W-:Y:S04]  /*10fa0*/  HMMA.16816.F32.BF16 R68, R168.reuse, R144, R68 ;  /* 0x00000090a844723c */ /* 0x050fe80000041844 */
[--C-:B---3--:R-:W-:Y:S02]  /*10fb0*/  FFMA.FTZ R2, R179, c[0x0][0x23c], -R173.reuse ;  /* 0x00008f00b3027a23 */ /* 0x108fe400000108ad */
[----:B------:R-:W-:Y:S01]  /*10fc0*/  LDSM.16.MT88.4 R176, [R211+0x19800] ;  /* 0x01980000d3b0783b */ /* 0x000fe20000004200 */
[C---:B------:R-:W-:Y:S01]  /*10fd0*/  FMUL.FTZ R77, R3.reuse, R77 ;  /* 0x0000004d034d7220 */ /* 0x040fe20000410000 */
[C---:B------:R-:W-:Y:S01]  /*10fe0*/  HMMA.16816.F32.BF16 R72, R168.reuse, R146, R72 ;  /* 0x00000092a848723c */ /* 0x040fe20000041848 */
[----:B------:R3:W4:Y:S03]  /*10ff0*/  MUFU.EX2 R201, R2 ;  /* 0x0000000200c97308 */ /* 0x0007260000000800 */
[C---:B------:R-:W-:Y:S02]  /*11000*/  FMUL.FTZ R78, R0.reuse, R78 ;  /* 0x0000004e004e7220 */ /* 0x040fe40000410000 */
[----:B------:R-:W4:Y:S01]  /*11010*/  LDSM.16.MT88.4 R144, [R211+0x1c000] ;  /* 0x01c00000d390783b */ /* 0x000f220000004200 */
[C---:B------:R-:W-:Y:S02]  /*11020*/  FMUL.FTZ R79, R0.reuse, R79 ;  /* 0x0000004f004f7220 */ /* 0x040fe40000410000 */
[C---:B------:R-:W-:Y:S03]  /*11030*/  FMUL.FTZ R80, R3.reuse, R80 ;  /* 0x0000005003507220 */ /* 0x040fe60000410000 */
[C---:B------:R-:W-:Y:S02]  /*11040*/  FMUL.FTZ R81, R3.reuse, R81 ;  /* 0x0000005103517220 */ /* 0x040fe40000410000 */
[C---:B-1----:R-:W-:Y:S03]  /*11050*/  HMMA.16816.F32.BF16 R76, R168.reuse, R136, R76 ;  /* 0x00000088a84c723c */ /* 0x042fe6000004184c */
[C---:B------:R-:W-:Y:S02]  /*11060*/  FMUL.FTZ R82, R0.reuse, R82 ;  /* 0x0000005200527220 */ /* 0x040fe40000410000 */
[C---:B------:R-:W-:Y:S02]  /*11070*/  FMUL.FTZ R83, R0.reuse, R83 ;  /* 0x0000005300537220 */ /* 0x040fe40000410000 */
[C---:B------:R-:W-:Y:S02]  /*11080*/  FMUL.FTZ R84, R3.reuse, R84 ;  /* 0x0000005403547220 */ /* 0x040fe40000410000 */
[C---:B------:R-:W-:Y:S03]  /*11090*/  FMUL.FTZ R85, R3.reuse, R85 ;  /* 0x0000005503557220 */ /* 0x040fe60000410000 */
[C---:B------:R-:W-:Y:S01]  /*110a0*/  HMMA.16816.F32.BF16 R80, R168.reuse, R138, R80 ;  /* 0x0000008aa850723c */ /* 0x040fe20000041850 */
[----:B------:R-:W1:Y:S02]  /*110b0*/  LDSM.16.MT88.4 R136, [R209+0x1e000] ;  /* 0x01e00000d188783b */ /* 0x000e640000004200 */
[C---:B------:R-:W-:Y:S02]  /*110c0*/  FMUL.FTZ R86, R0.reuse, R86 ;  /* 0x0000005600567220 */ /* 0x040fe40000410000 */
[----:B------:R-:W-:Y:S02]  /*110d0*/  FMUL.FTZ R87, R0, R87 ;  /* 0x0000005700577220 */ /* 0x000fe40000410000 */
[--C-:B---3--:R-:W-:Y:S02]  /*110e0*/  FFMA.FTZ R2, R180, c[0x0][0x23c], -R173.reuse ;  /* 0x00008f00b4027a23 */ /* 0x108fe400000108ad */
[C---:B------:R-:W-:Y:S02]  /*110f0*/  FMUL.FTZ R88, R3.reuse, R88 ;  /* 0x0000005803587220 */ /* 0x040fe40000410000 */
[----:B------:R3:W-:Y:S01]  /*11100*/  MUFU.EX2 R200, R2 ;  /* 0x0000000200c87308 */ /* 0x0007e20000000800 */
[C---:B--2---:R-:W-:Y:S03]  /*11110*/  HMMA.16816.F32.BF16 R84, R168.reuse, R140, R84 ;  /* 0x0000008ca854723c */ /* 0x044fe60000041854 */
[C---:B------:R-:W-:Y:S02]  /*11120*/  FMUL.FTZ R89, R3.reuse, R89 ;  /* 0x0000005903597220 */ /* 0x040fe40000410000 */
[C---:B------:R-:W-:Y:S02]  /*11130*/  FMUL.FTZ R90, R0.reuse, R90 ;  /* 0x0000005a005a7220 */ /* 0x040fe40000410000 */
[C---:B------:R-:W-:Y:S02]  /*11140*/  FMUL.FTZ R91, R0.reuse, R91 ;  /* 0x0000005b005b7220 */ /* 0x040fe40000410000 */
[C---:B------:R-:W-:Y:S03]  /*11150*/  FMUL.FTZ R92, R3.reuse, R92 ;  /* 0x0000005c035c7220 */ /* 0x040fe60000410000 */
[C---:B------:R-:W-:Y:S02]  /*11160*/  FMUL.FTZ R93, R3.reuse, R93 ;  /* 0x0000005d035d7220 */ /* 0x040fe40000410000 */
[C---:B------:R-:W-:Y:S01]  /*11170*/  HMMA.16816.F32.BF16 R88, R168.reuse, R142, R88 ;  /* 0x0000008ea858723c */ /* 0x040fe20000041858 */
[----:B------:R-:W2:Y:S02]  /*11180*/  LDSM.16.MT88.4 R140, [R210+0x1e000] ;  /* 0x01e00000d28c783b */ /* 0x000ea40000004200 */
[C---:B------:R-:W-:Y:S02]  /*11190*/  FMUL.FTZ R94, R0.reuse, R94 ;  /* 0x0000005e005e7220 */ /* 0x040fe40000410000 */
[C---:B------:R-:W-:Y:S02]  /*111a0*/  FMUL.FTZ R95, R0.reuse, R95 ;  /* 0x0000005f005f7220 */ /* 0x040fe40000410000 */
[----:B------:R-:W-:Y:S02]  /*111b0*/  FMUL.FTZ R96, R3, R96 ;  /* 0x0000006003607220 */ /* 0x000fe40000410000 */
[--C-:B---3--:R-:W-:Y:S03]  /*111c0*/  FFMA.FTZ R2, R181, c[0x0][0x23c], -R173.reuse ;  /* 0x00008f00b5027a23 */ /* 0x108fe600000108ad */
[C---:B----4-:R-:W-:Y:S01]  /*111d0*/  HMMA.16816.F32.BF16 R92, R168.reuse, R144, R92 ;  /* 0x00000090a85c723c */ /* 0x050fe2000004185c */
[----:B------:R3:W4:Y:S02]  /*111e0*/  MUFU.EX2 R199, R2 ;  /* 0x0000000200c77308 */ /* 0x0007240000000800 */
[C---:B------:R-:W-:Y:S02]  /*111f0*/  FMUL.FTZ R97, R3.reuse, R97 ;  /* 0x0000006103617220 */ /* 0x040fe40000410000 */
[C---:B------:R-:W-:Y:S02]  /*11200*/  FMUL.FTZ R98, R0.reuse, R98 ;  /* 0x0000006200627220 */ /* 0x040fe40000410000 */
[C---:B------:R-:W-:Y:S02]  /*11210*/  FMUL.FTZ R99, R0.reuse, R99 ;  /* 0x0000006300637220 */ /* 0x040fe40000410000 */
[C---:B------:R-:W-:Y:S03]  /*11220*/  FMUL.FTZ R100, R3.reuse, R100 ;  /* 0x0000006403647220 */ /* 0x040fe60000410000 */
[C---:B------:R-:W-:Y:S02]  /*11230*/  FMUL.FTZ R101, R3.reuse, R101 ;  /* 0x0000006503657220 */ /* 0x040fe40000410000 */
[C---:B------:R-:W-:Y:S01]  /*11240*/  HMMA.16816.F32.BF16 R96, R168.reuse, R146, R96 ;  /* 0x00000092a860723c */ /* 0x040fe20000041860 */
[----:B------:R-:W4:Y:S02]  /*11250*/  LDSM.16.MT88.4 R144, [R212+0x1e000] ;  /* 0x01e00000d490783b */ /* 0x000f240000004200 */
[C---:B------:R-:W-:Y:S02]  /*11260*/  FMUL.FTZ R102, R0.reuse, R102 ;  /* 0x0000006600667220 */ /* 0x040fe40000410000 */
[C---:B------:R-:W-:Y:S02]  /*11270*/  FMUL.FTZ R103, R0.reuse, R103 ;  /* 0x0000006700677220 */ /* 0x040fe40000410000 */
[C---:B------:R-:W-:Y:S02]  /*11280*/  FMUL.FTZ R104, R3.reuse, R104 ;  /* 0x0000006803687220 */ /* 0x040fe40000410000 */
[----:B------:R-:W-:Y:S03]  /*11290*/  FMUL.FTZ R105, R3, R105 ;  /* 0x0000006903697220 */ /* 0x000fe60000410000 */
[C---:B-1----:R-:W-:Y:S03]  /*112a0*/  HMMA.16816.F32.BF16 R100, R168.reuse, R136, R100 ;  /* 0x00000088a864723c */ /* 0x042fe60000041864 */
[C---:B------:R-:W-:Y:S02]  /*112b0*/  FMUL.FTZ R106, R0.reuse, R106 ;  /* 0x0000006a006a7220 */ /* 0x040fe40000410000 */
[C---:B------:R-:W-:Y:S02]  /*112c0*/  FMUL.FTZ R107, R0.reuse, R107 ;  /* 0x0000006b006b7220 */ /* 0x040fe40000410000 */
[--C-:B---3--:R-:W-:Y:S02]  /*112d0*/  FFMA.FTZ R2, R183, c[0x0][0x23c], -R172.reuse ;  /* 0x00008f00b7027a23 */ /* 0x108fe400000108ac */
[C---:B------:R-:W-:Y:S02]  /*112e0*/  FMUL.FTZ R108, R3.reuse, R108 ;  /* 0x0000006c036c7220 */ /* 0x040fe40000410000 */
[----:B------:R1:W-:Y:S01]  /*112f0*/  MUFU.EX2 R198, R2 ;  /* 0x0000000200c67308 */ /* 0x0003e20000000800 */
[C---:B------:R-:W-:Y:S01]  /*11300*/  HMMA.16816.F32.BF16 R104, R168.reuse, R138, R104 ;  /* 0x0000008aa868723c */ /* 0x040fe20000041868 */
[----:B------:R-:W3:Y:S02]  /*11310*/  LDSM.16.MT88.4 R136, [R211+0x1e000] ;  /* 0x01e00000d388783b */ /* 0x000ee40000004200 */
[C---:B------:R-:W-:Y:S02]  /*11320*/  FMUL.FTZ R109, R3.reuse, R109 ;  /* 0x0000006d036d7220 */ /* 0x040fe40000410000 */
[C---:B------:R-:W-:Y:S02]  /*11330*/  FMUL.FTZ R110, R0.reuse, R110 ;  /* 0x0000006e006e7220 */ /* 0x040fe40000410000 */
[C---:B------:R-:W-:Y:S02]  /*11340*/  FMUL.FTZ R111, R0.reuse, R111 ;  /* 0x0000006f006f7220 */ /* 0x040fe40000410000 */
[C---:B------:R-:W-:Y:S03]  /*11350*/  FMUL.FTZ R112, R3.reuse, R112 ;  /* 0x0000007003707220 */ /* 0x040fe60000410000 */
[C---:B------:R-:W-:Y:S02]  /*11360*/  FMUL.FTZ R113, R3.reuse, R113 ;  /* 0x0000007103717220 */ /* 0x040fe40000410000 */
[C---:B--2---:R-:W-:Y:S03]  /*11370*/  HMMA.16816.F32.BF16 R108, R168.reuse, R140, R108 ;  /* 0x0000008ca86c723c */ /* 0x044fe6000004186c */
[C---:B------:R-:W-:Y:S02]  /*11380*/  FMUL.FTZ R114, R0.reuse, R114 ;  /* 0x0000007200727220 */ /* 0x040fe40000410000 */
[----:B------:R-:W-:Y:S02]  /*11390*/  FMUL.FTZ R115, R0, R115 ;  /* 0x0000007300737220 */ /* 0x000fe40000410000 */
[C---:B------:R-:W-:Y:S02]  /*113a0*/  FMUL.FTZ R116, R3.reuse, R116 ;  /* 0x0000007403747220 */ /* 0x040fe40000410000 */
[--C-:B-1----:R-:W-:Y:S02]  /*113b0*/  FFMA.FTZ R2, R182, c[0x0][0x23c], -R172.reuse ;  /* 0x00008f00b6027a23 */ /* 0x102fe400000108ac */
[----:B------:R-:W-:Y:S01]  /*113c0*/  LDSM.16.MT88.4 R180, [R209+0x1b800] ;  /* 0x01b80000d1b4783b */ /* 0x000fe20000004200 */
[C---:B------:R-:W-:Y:S01]  /*113d0*/  HMMA.16816.F32.BF16 R112, R168.reuse, R142, R112 ;  /* 0x0000008ea870723c */ /* 0x040fe20000041870 */
[----:B------:R1:W2:Y:S02]  /*113e0*/  MUFU.EX2 R197, R2 ;  /* 0x0000000200c57308 */ /* 0x0002a40000000800 */
[C---:B------:R-:W-:Y:S02]  /*113f0*/  FMUL.FTZ R117, R3.reuse, R117 ;  /* 0x0000007503757220 */ /* 0x040fe40000410000 */
[C---:B------:R-:W-:Y:S02]  /*11400*/  FMUL.FTZ R118, R0.reuse, R118 ;  /* 0x0000007600767220 */ /* 0x040fe40000410000 */
[C---:B------:R-:W-:Y:S01]  /*11410*/  FMUL.FTZ R119, R0.reuse, R119 ;  /* 0x0000007700777220 */ /* 0x040fe20000410000 */
[----:B------:R-:W2:Y:S01]  /*11420*/  LDSM.16.MT88.4 R140, [R209+0x18800] ;  /* 0x01880000d18c783b */ /* 0x000ea20000004200 */
[C---:B------:R-:W-:Y:S03]  /*11430*/  FMUL.FTZ R120, R3.reuse, R120 ;  /* 0x0000007803787220 */ /* 0x040fe60000410000 */
[C---:B------:R-:W-:Y:S02]  /*11440*/  FMUL.FTZ R121, R3.reuse, R121 ;  /* 0x0000007903797220 */ /* 0x040fe40000410000 */
[C---:B----4-:R-:W-:Y:S03]  /*11450*/  HMMA.16816.F32.BF16 R116, R168.reuse, R144, R116 ;  /* 0x00000090a874723c */ /* 0x050fe60000041874 */
[C---:B------:R-:W-:Y:S02]  /*11460*/  FMUL.FTZ R122, R0.reuse, R122 ;  /* 0x0000007a007a7220 */ /* 0x040fe40000410000 */
[C---:B------:R-:W-:Y:S02]  /*11470*/  FMUL.FTZ R123, R0.reuse, R123 ;  /* 0x0000007b007b7220 */ /* 0x040fe40000410000 */
[C---:B------:R-:W-:Y:S02]  /*11480*/  FMUL.FTZ R124, R3.reuse, R124 ;  /* 0x0000007c037c7220 */ /* 0x040fe40000410000 */
[C---:B------:R-:W-:Y:S03]  /*11490*/  FMUL.FTZ R125, R3.reuse, R125 ;  /* 0x0000007d037d7220 */ /* 0x040fe60000410000 */
[C---:B------:R-:W-:Y:S01]  /*114a0*/  HMMA.16816.F32.BF16 R120, R168.reuse, R146, R120 ;  /* 0x00000092a878723c */ /* 0x040fe20000041878 */
[----:B------:R-:W4:Y:S02]  /*114b0*/  LDSM.16.MT88.4 R144, [R212+0x18800] ;  /* 0x01880000d490783b */ /* 0x000f240000004200 */
[C---:B------:R-:W-:Y:S02]  /*114c0*/  FMUL.FTZ R126, R0.reuse, R126 ;  /* 0x0000007e007e7220 */ /* 0x040fe40000410000 */
[C---:B------:R-:W-:Y:S02]  /*114d0*/  FMUL.FTZ R127, R0.reuse, R127 ;  /* 0x0000007f007f7220 */ /* 0x040fe40000410000 */
[C---:B------:R-:W-:Y:S02]  /*114e0*/  FMUL.FTZ R128, R3.reuse, R128 ;  /* 0x0000008003807220 */ /* 0x040fe40000410000 */
[----:B------:R-:W-:Y:S03]  /*114f0*/  FMUL.FTZ R129, R3, R129 ;  /* 0x0000008103817220 */ /* 0x000fe60000410000 */
[C---:B---3--:R-:W-:Y:S03]  /*11500*/  HMMA.16816.F32.BF16 R124, R168.reuse, R136, R124 ;  /* 0x00000088a87c723c */ /* 0x048fe6000004187c */
[C---:B------:R-:W-:Y:S02]  /*11510*/  FMUL.FTZ R130, R0.reuse, R130 ;  /* 0x0000008200827220 */ /* 0x040fe40000410000 */
[----:B------:R-:W-:Y:S02]  /*11520*/  FMUL.FTZ R131, R0, R131 ;  /* 0x0000008300837220 */ /* 0x000fe40000410000 */
[----:B-----5:R-:W-:Y:S01]  /*11530*/  F2FP.BF16.PACK_AB R136, R205, R206 ;  /* 0x000000cecd88723e */ /* 0x020fe200000010ff */
[--C-:B-1----:R-:W-:Y:S01]  /*11540*/  FFMA.FTZ R2, R185, c[0x0][0x23c], -R172.reuse ;  /* 0x00008f00b9027a23 */ /* 0x102fe200000108ac */
[----:B------:R-:W-:Y:S03]  /*11550*/  F2FP.BF16.PACK_AB R137, R201, R202 ;  /* 0x000000cac989723e */ /* 0x000fe600000010ff */
[----:B------:R-:W-:Y:S01]  /*11560*/  HMMA.16816.F32.BF16 R128, R168, R138, R128 ;  /* 0x0000008aa880723c */ /* 0x000fe20000041880 */
[----:B------:R-:W-:Y:S01]  /*11570*/  LDSM.16.MT88.4 R168, [R210+0x1c800] ;  /* 0x01c80000d2a8783b */ /* 0x000fe20000004200 */
[----:B------:R1:W-:Y:S05]  /*11580*/  MUFU.EX2 R196, R2 ;  /* 0x0000000200c47308 */ /* 0x0003ea0000000800 */
[----:B------:R-:W-:Y:S02]  /*11590*/  F2FP.BF16.PACK_AB R138, R203, R204 ;  /* 0x000000cccb8a723e */ /* 0x000fe400000010ff */
[----:B------:R-:W-:Y:S07]  /*115a0*/  F2FP.BF16.PACK_AB R139, R199, R200 ;  /* 0x000000c8c78b723e */ /* 0x000fee00000010ff */
[C---:B--2---:R-:W-:Y:S08]  /*115b0*/  HMMA.16816.F32.BF16 R4, R136.reuse, R140, R4 ;  /* 0x0000008c8804723c */ /* 0x044ff00000041804 */
[C---:B------:R-:W-:Y:S01]  /*115c0*/  HMMA.16816.F32.BF16 R8, R136.reuse, R142, R8 ;  /* 0x0000008e8808723c */ /* 0x040fe20000041808 */
[----:B------:R-:W2:Y:S03]  /*115d0*/  LDSM.16.MT88.4 R140, [R210+0x1a800] ;  /* 0x01a80000d28c783b */ /* 0x000ea60000004200 */
[--C-:B-1----:R-:W-:Y:S04]  /*115e0*/  FFMA.FTZ R2, R186, c[0x0][0x23c], -R172.reuse ;  /* 0x00008f00ba027a23 */ /* 0x102fe800000108ac */
[C---:B------:R-:W-:Y:S01]  /*115f0*/  HMMA.16816.F32.BF16 R12, R136.reuse, R148, R12 ;  /* 0x00000094880c723c */ /* 0x040fe2000004180c */
[----:B------:R1:W3:Y:S07]  /*11600*/  MUFU.EX2 R195, R2 ;  /* 0x0000000200c37308 */ /* 0x0002ee0000000800 */
[C---:B------:R-:W-:Y:S01]  /*11610*/  HMMA.16816.F32.BF16 R16, R136.reuse, R150, R16 ;  /* 0x000000968810723c */ /* 0x040fe20000041810 */
[----:B------:R-:W5:Y:S07]  /*11620*/  LDSM.16.MT88.4 R148, [R211+0x1a800] ;  /* 0x01a80000d394783b */ /* 0x000f6e0000004200 */
[C---:B----4-:R-:W-:Y:S08]  /*11630*/  HMMA.16816.F32.BF16 R20, R136.reuse, R144, R20 ;  /* 0x000000908814723c */ /* 0x050ff00000041814 */
[C---:B------:R-:W-:Y:S01]  /*11640*/  HMMA.16816.F32.BF16 R24, R136.reuse, R146, R24 ;  /* 0x000000928818723c */ /* 0x040fe20000041818 */
[----:B------:R-:W4:Y:S03]  /*11650*/  LDSM.16.MT88.4 R144, [R212+0x1c800] ;  /* 0x01c80000d490783b */ /* 0x000f260000004200 */
[--C-:B-1----:R-:W-:Y:S04]  /*11660*/  FFMA.FTZ R2, R184, c[0x0][0x23c], -R173.reuse ;  /* 0x00008f00b8027a23 */ /* 0x102fe800000108ad */
[C---:B------:R-:W-:Y:S01]  /*11670*/  HMMA.16816.F32.BF16 R28, R136.reuse, R152, R28 ;  /* 0x00000098881c723c */ /* 0x040fe2000004181c */
[----:B------:R1:W-:Y:S07]  /*11680*/  MUFU.EX2 R194, R2 ;  /* 0x0000000200c27308 */ /* 0x0003ee0000000800 */
[C---:B------:R-:W-:Y:S01]  /*11690*/  HMMA.16816.F32.BF16 R32, R136.reuse, R154, R32 ;  /* 0x0000009a8820723c */ /* 0x040fe20000041820 */
[----:B------:R-:W3:Y:S07]  /*116a0*/  LDSM.16.MT88.4 R152, [R211+0x1c800] ;  /* 0x01c80000d398783b */ /* 0x000eee0000004200 */
[C---:B------:R-:W-:Y:S08]  /*116b0*/  HMMA.16816.F32.BF16 R36, R136.reuse, R156, R36 ;  /* 0x0000009c8824723c */ /* 0x040ff00000041824 */
[C---:B------:R-:W-:Y:S01]  /*116c0*/  HMMA.16816.F32.BF16 R40, R136.reuse, R158, R40 ;  /* 0x0000009e8828723c */ /* 0x040fe20000041828 */
[----:B------:R-:W-:Y:S03]  /*116d0*/  LDSM.16.MT88.4 R156, [R212+0x19000] ;  /* 0x01900000d49c783b */ /* 0x000fe60000004200 */
[--C-:B-1----:R-:W-:Y:S04]  /*116e0*/  FFMA.FTZ R2, R187, c[0x0][0x23c], -R173.reuse ;  /* 0x00008f00bb027a23 */ /* 0x102fe800000108ad */
[C---:B--2---:R-:W-:Y:S01]  /*116f0*/  HMMA.16816.F32.BF16 R44, R136.reuse, R140, R44 ;  /* 0x0000008c882c723c */ /* 0x044fe2000004182c */
[----:B------:R1:W2:Y:S07]  /*11700*/  MUFU.EX2 R193, R2 ;  /* 0x0000000200c17308 */ /* 0x0002ae0000000800 */
[C---:B------:R-:W-:Y:S01]  /*11710*/  HMMA.16816.F32.BF16 R48, R136.reuse, R142, R48 ;  /* 0x0000008e8830723c */ /* 0x040fe20000041830 */
[----:B------:R-:W2:Y:S07]  /*11720*/  LDSM.16.MT88.4 R140, [R209+0x1e800] ;  /* 0x01e80000d18c783b */ /* 0x000eae0000004200 */
[C---:B------:R-:W-:Y:S08]  /*11730*/  HMMA.16816.F32.BF16 R52, R136.reuse, R160, R52 ;  /* 0x000000a08834723c */ /* 0x040ff00000041834 */
[C---:B------:R-:W-:Y:S01]  /*11740*/  HMMA.16816.F32.BF16 R56, R136.reuse, R162, R56 ;  /* 0x000000a28838723c */ /* 0x040fe20000041838 */
[----:B------:R-:W-:Y:S03]  /*11750*/  LDSM.16.MT88.4 R160, [R211+0x19000] ;  /* 0x01900000d3a0783b */ /* 0x000fe60000004200 */
[--C-:B-1----:R-:W-:Y:S04]  /*11760*/  FFMA.FTZ R2, R188, c[0x0][0x23c], -R173.reuse ;  /* 0x00008f00bc027a23 */ /* 0x102fe800000108ad */
[C---:B-----5:R-:W-:Y:S01]  /*11770*/  HMMA.16816.F32.BF16 R60, R136.reuse, R148, R60 ;  /* 0x00000094883c723c */ /* 0x060fe2000004183c */
[----:B------:R1:W-:Y:S07]  /*11780*/  MUFU.EX2 R192, R2 ;  /* 0x0000000200c07308 */ /* 0x0003ee0000000800 */
[C---:B------:R-:W-:Y:S01]  /*11790*/  HMMA.16816.F32.BF16 R64, R136.reuse, R150, R64 ;  /* 0x000000968840723c */ /* 0x040fe20000041840 */
[----:B------:R-:W5:Y:S07]  /*117a0*/  LDSM.16.MT88.4 R148, [R210+0x1e800] ;  /* 0x01e80000d294783b */ /* 0x000f6e0000004200 */
[C---:B------:R-:W-:Y:S08]  /*117b0*/  HMMA.16816.F32.BF16 R68, R136.reuse, R164, R68 ;  /* 0x000000a48844723c */ /* 0x040ff00000041844 */
[C---:B------:R-:W-:Y:S01]  /*117c0*/  HMMA.16816.F32.BF16 R72, R136.reuse, R166, R72 ;  /* 0x000000a68848723c */ /* 0x040fe20000041848 */
[----:B------:R-:W-:Y:S03]  /*117d0*/  LDSM.16.MT88.4 R164, [R209+0x1b000] ;  /* 0x01b00000d1a4783b */ /* 0x000fe60000004200 */
[--C-:B-1----:R-:W-:Y:S04]  /*117e0*/  FFMA.FTZ R2, R189, c[0x0][0x23c], -R173.reuse ;  /* 0x00008f00bd027a23 */ /* 0x102fe800000108ad */
[C---:B------:R-:W-:Y:S01]  /*117f0*/  HMMA.16816.F32.BF16 R76, R136.reuse, R168, R76 ;  /* 0x000000a8884c723c */ /* 0x040fe2000004184c */
[----:B------:R1:W1:Y:S07]  /*11800*/  MUFU.EX2 R191, R2 ;  /* 0x0000000200bf7308 */ /* 0x00026e0000000800 */
[C---:B------:R-:W-:Y:S01]  /*11810*/  HMMA.16816.F32.BF16 R80, R136.reuse, R170, R80 ;  /* 0x000000aa8850723c */ /* 0x040fe20000041850 */
[----:B------:R-:W-:Y:S07]  /*11820*/  LDSM.16.MT88.4 R168, [R211+0x1b000] ;  /* 0x01b00000d3a8783b */ /* 0x000fee0000004200 */
[C---:B----4-:R-:W-:Y:S08]  /*11830*/  HMMA.16816.F32.BF16 R84, R136.reuse, R144, R84 ;  /* 0x000000908854723c */ /* 0x050ff00000041854 */
[C---:B------:R-:W-:Y:S01]  /*11840*/  HMMA.16816.F32.BF16 R88, R136.reuse, R146, R88 ;  /* 0x000000928858723c */ /* 0x040fe20000041858 */
[----:B------:R-:W4:Y:S03]  /*11850*/  LDSM.16.MT88.4 R144, [R212+0x1e800] ;  /* 0x01e80000d490783b */ /* 0x000f260000004200 */
[--C-:B-1----:R-:W-:Y:S04]  /*11860*/  FFMA.FTZ R2, R190, c[0x0][0x23c], -R172.reuse ;  /* 0x00008f00be027a23 */ /* 0x102fe800000108ac */
[C---:B---3--:R-:W-:Y:S01]  /*11870*/  HMMA.16816.F32.BF16 R92, R136.reuse, R152, R92 ;  /* 0x00000098885c723c */ /* 0x048fe2000004185c */
[----:B------:R1:W-:Y:S07]  /*11880*/  MUFU.EX2 R190, R2 ;  /* 0x0000000200be7308 */ /* 0x0003ee0000000800 */
[C---:B------:R-:W-:Y:S01]  /*11890*/  HMMA.16816.F32.BF16 R96, R136.reuse, R154, R96 ;  /* 0x0000009a8860723c */ /* 0x040fe20000041860 */
[----:B------:R-:W-:Y:S07]  /*118a0*/  LDSM.16.MT88.4 R152, [R210+0x19000] ;  /* 0x01900000d298783b */ /* 0x000fee0000004200 */
[C---:B--2---:R-:W-:Y:S08]  /*118b0*/  HMMA.16816.F32.BF16 R100, R136.reuse, R140, R100 ;  /* 0x0000008c8864723c */ /* 0x044ff00000041864 */
[C---:B------:R-:W-:Y:S01]  /*118c0*/  HMMA.16816.F32.BF16 R104, R136.reuse, R142, R104 ;  /* 0x0000008e8868723c */ /* 0x040fe20000041868 */
[----:B------:R-:W2:Y:S03]  /*118d0*/  LDSM.16.MT88.4 R140, [R211+0x1e800] ;  /* 0x01e80000d38c783b */ /* 0x000ea60000004200 */
[--C-:B-1----:R-:W-:Y:S04]  /*118e0*/  FFMA.FTZ R2, R207, c[0x0][0x23c], -R172.reuse ;  /* 0x00008f00cf027a23 */ /* 0x102fe800000108ac */
[C---:B-----5:R-:W-:Y:S01]  /*118f0*/  HMMA.16816.F32.BF16 R108, R136.reuse, R148, R108 ;  /* 0x00000094886c723c */ /* 0x060fe2000004186c */
[----:B------:R-:W3:Y:S01]  /*11900*/  LDL.LU R207, [R1+0x4] ;  /* 0x0000040001cf7983 */ /* 0x000ee20000300800 */
[----:B------:R1:W5:Y:S06]  /*11910*/  MUFU.EX2 R189, R2 ;  /* 0x0000000200bd7308 */ /* 0x00036c0000000800 */
[C---:B------:R-:W-:Y:S01]  /*11920*/  HMMA.16816.F32.BF16 R112, R136.reuse, R150, R112 ;  /* 0x000000968870723c */ /* 0x040fe20000041870 */
[----:B------:R-:W5:Y:S07]  /*11930*/  LDSM.16.MT88.4 R148, [R209+0x19000] ;  /* 0x01900000d194783b */ /* 0x000f6e0000004200 */
[C---:B----4-:R-:W-:Y:S08]  /*11940*/  HMMA.16816.F32.BF16 R116, R136.reuse, R144, R116 ;  /* 0x000000908874723c */ /* 0x050ff00000041874 */
[C---:B------:R-:W-:Y:S01]  /*11950*/  HMMA.16816.F32.BF16 R120, R136.reuse, R146, R120 ;  /* 0x000000928878723c */ /* 0x040fe20000041878 */
[----:B------:R-:W4:Y:S03]  /*11960*/  LDSM.16.MT88.4 R144, [R210+0x1b000] ;  /* 0x01b00000d290783b */ /* 0x000f260000004200 */
[--C-:B-1----:R-:W-:Y:S02]  /*11970*/  FFMA.FTZ R2, R241, c[0x0][0x23c], -R172.reuse ;  /* 0x00008f00f1027a23 */ /* 0x102fe400000108ac */
[----:B------:R-:W-:Y:S02]  /*11980*/  FFMA.FTZ R172, R242, c[0x0][0x23c], -R172 ;  /* 0x00008f00f2ac7a23 */ /* 0x000fe400000108ac */
[----:B------:R1:W-:Y:S01]  /*11990*/  MUFU.EX2 R188, R2 ;  /* 0x0000000200bc7308 */ /* 0x0003e20000000800 */
[C---:B--2---:R-:W-:Y:S01]  /*119a0*/  HMMA.16816.F32.BF16 R124, R136.reuse, R140, R124 ;  /* 0x0000008c887c723c */ /* 0x044fe2000004187c */
[----:B------:R-:W2:Y:S07]  /*119b0*/  LDL.LU R241, [R1] ;  /* 0x0000000001f17983 */ /* 0x000eae0000300800 */
[----:B------:R-:W-:Y:S01]  /*119c0*/  HMMA.16816.F32.BF16 R128, R136, R142, R128 ;  /* 0x0000008e8880723c */ /* 0x000fe20000041880 */
[----:B------:R-:W4:Y:S01]  /*119d0*/  LDSM.16.MT88.4 R140, [R212+0x1b000] ;  /* 0x01b00000d48c783b */ /* 0x000f220000004200 */
[----:B------:R-:W-:Y:S05]  /*119e0*/  MUFU.EX2 R187, R172 ;  /* 0x000000ac00bb7308 */ /* 0x000fea0000000800 */
[----:B------:R-:W-:Y:S02]  /*119f0*/  F2FP.BF16.PACK_AB R136, R197, R198 ;  /* 0x000000c6c588723e */ /* 0x000fe400000010ff */
[----:B------:R-:W-:Y:S03]  /*11a00*/  F2FP.BF16.PACK_AB R138, R195, R196 ;  /* 0x000000c4c38a723e */ /* 0x000fe600000010ff */
[----:B------:R-:W-:Y:S02]  /*11a10*/  F2FP.BF16.PACK_AB R137, R193, R194 ;  /* 0x000000c2c189723e */ /* 0x000fe400000010ff */
[----:B------:R-:W-:Y:S01]  /*11a20*/  F2FP.BF16.PACK_AB R139, R191, R192 ;  /* 0x000000c0bf8b723e */ /* 0x000fe200000010ff */
[--C-:B-1----:R-:W-:Y:S04]  /*11a30*/  FFMA.FTZ R2, R240, c[0x0][0x23c], -R173.reuse ;  /* 0x00008f00f0027a23 */ /* 0x102fe800000108ad */
[----:B------:R1:W-:Y:S02]  /*11a40*/  MUFU.EX2 R186, R2 ;  /* 0x0000000200ba7308 */ /* 0x0003e40000000800 */
[C---:B-----5:R-:W-:Y:S08]  /*11a50*/  HMMA.16816.F32.BF16 R4, R136.reuse, R148, R4 ;  /* 0x000000948804723c */ /* 0x060ff00000041804 */
[C---:B------:R-:W-:Y:S01]  /*11a60*/  HMMA.16816.F32.BF16 R8, R136.reuse, R150, R8 ;  /* 0x000000968808723c */ /* 0x040fe20000041808 */
[----:B------:R-:W5:Y:S07]  /*11a70*/  LDSM.16.MT88.4 R148, [R209+0x1d000] ;  /* 0x01d00000d194783b */ /* 0x000f6e0000004200 */
[C---:B------:R-:W-:Y:S04]  /*11a80*/  HMMA.16816.F32.BF16 R12, R136.reuse, R152, R12 ;  /* 0x00000098880c723c */ /* 0x040fe8000004180c */
[--C-:B-1----:R-:W-:Y:S04]  /*11a90*/  FFMA.FTZ R2, R243, c[0x0][0x23c], -R173.reuse ;  /* 0x00008f00f3027a23 */ /* 0x102fe800000108ad */
[C---:B------:R-:W-:Y:S01]  /*11aa0*/  HMMA.16816.F32.BF16 R16, R136.reuse, R154, R16 ;  /* 0x0000009a8810723c */ /* 0x040fe20000041810 */
[----:B------:R-:W-:Y:S01]  /*11ab0*/  LDSM.16.MT88.4 R152, [R211+0x1d000] ;  /* 0x01d00000d398783b */ /* 0x000fe20000004200 */
[----:B------:R1:W1:Y:S06]  /*11ac0*/  MUFU.EX2 R185, R2 ;  /* 0x0000000200b97308 */ /* 0x00026c0000000800 */
[C---:B------:R-:W-:Y:S08]  /*11ad0*/  HMMA.16816.F32.BF16 R20, R136.reuse, R156, R20 ;  /* 0x0000009c8814723c */ /* 0x040ff00000041814 */
[C---:B------:R-:W-:Y:S01]  /*11ae0*/  HMMA.16816.F32.BF16 R24, R136.reuse, R158, R24 ;  /* 0x0000009e8818723c */ /* 0x040fe20000041818 */
[----:B------:R-:W-:Y:S07]  /*11af0*/  LDSM.16.MT88.4 R156, [R210+0x1f000] ;  /* 0x01f00000d29c783b */ /* 0x000fee0000004200 */
[C---:B------:R-:W-:Y:S04]  /*11b00*/  HMMA.16816.F32.BF16 R28, R136.reuse, R160, R28 ;  /* 0x000000a0881c723c */ /* 0x040fe8000004181c */
[--C-:B-1----:R-:W-:Y:S02]  /*11b10*/  FFMA.FTZ R2, R244, c[0x0][0x23c], -R173.reuse ;  /* 0x00008f00f4027a23 */ /* 0x102fe400000108ad */
[----:B------:R-:W-:Y:S02]  /*11b20*/  FFMA.FTZ R173, R135, c[0x0][0x23c], -R173 ;  /* 0x00008f0087ad7a23 */ /* 0x000fe400000108ad */
[C---:B------:R-:W-:Y:S01]  /*11b30*/  HMMA.16816.F32.BF16 R32, R136.reuse, R162, R32 ;  /* 0x000000a28820723c */ /* 0x040fe20000041820 */
[----:B------:R-:W-:Y:S01]  /*11b40*/  LDSM.16.MT88.4 R160, [R212+0x1f000] ;  /* 0x01f00000d4a0783b */ /* 0x000fe20000004200 */
[----:B------:R1:W-:Y:S06]  /*11b50*/  MUFU.EX2 R134, R173 ;  /* 0x000000ad00867308 */ /* 0x0003ec0000000800 */
[C---:B------:R-:W-:Y:S04]  /*11b60*/  HMMA.16816.F32.BF16 R36, R136.reuse, R164, R36 ;  /* 0x000000a48824723c */ /* 0x040fe80000041824 */
[----:B------:R-:W5:Y:S04]  /*11b70*/  MUFU.EX2 R184, R2 ;  /* 0x0000000200b87308 */ /* 0x000f680000000800 */
[C---:B------:R-:W-:Y:S01]  /*11b80*/  HMMA.16816.F32.BF16 R40, R136.reuse, R166, R40 ;  /* 0x000000a68828723c */ /* 0x040fe20000041828 */
[----:B------:R-:W-:Y:S07]  /*11b90*/  LDSM.16.MT88.4 R164, [R210+0x19800] ;  /* 0x01980000d2a4783b */ /* 0x000fee0000004200 */
[C---:B----4-:R-:W-:Y:S01]  /*11ba0*/  HMMA.16816.F32.BF16 R44, R136.reuse, R144, R44 ;  /* 0x00000090882c723c */ /* 0x050fe2000004182c */
[----:B-1----:R-:W-:Y:S07]  /*11bb0*/  LDSM.16.MT88.4 R172, [R212+0x19800] ;  /* 0x01980000d4ac783b */ /* 0x002fee0000004200 */
[C---:B------:R-:W-:Y:S01]  /*11bc0*/  HMMA.16816.F32.BF16 R48, R136.reuse, R146, R48 ;  /* 0x000000928830723c */ /* 0x040fe20000041830 */
[----:B------:R-:W1:Y:S07]  /*11bd0*/  LDSM.16.MT88.4 R144, [R210+0x1d000] ;  /* 0x01d00000d290783b */ /* 0x000e6e0000004200 */
[C---:B------:R-:W-:Y:S08]  /*11be0*/  HMMA.16816.F32.BF16 R52, R136.reuse, R140, R52 ;  /* 0x0000008c8834723c */ /* 0x040ff00000041834 */
[C---:B------:R-:W-:Y:S01]  /*11bf0*/  HMMA.16816.F32.BF16 R56, R136.reuse, R142, R56 ;  /* 0x0000008e8838723c */ /* 0x040fe20000041838 */
[----:B------:R-:W4:Y:S07]  /*11c00*/  LDSM.16.MT88.4 R140, [R212+0x1d000] ;  /* 0x01d00000d48c783b */ /* 0x000f2e0000004200 */
[C---:B------:R-:W-:Y:S07]  /*11c10*/  HMMA.16816.F32.BF16 R60, R136.reuse, R168, R60 ;  /* 0x000000a8883c723c */ /* 0x040fee000004183c */
[----:B------:R-:W-:Y:S01]  /*11c20*/  F2FP.BF16.PACK_AB R168, R189, R190 ;  /* 0x000000bebda8723e */ /* 0x000fe200000010ff */
[C---:B------:R-:W-:Y:S04]  /*11c30*/  HMMA.16816.F32.BF16 R64, R136.reuse, R170, R64 ;  /* 0x000000aa8840723c */ /* 0x040fe80000041840 */
[----:B------:R-:W-:Y:S03]  /*11c40*/  F2FP.BF16.PACK_AB R169, R185, R186 ;  /* 0x000000bab9a9723e */ /* 0x000fe600000010ff */
[----:B------:R-:W-:Y:S01]  /*11c50*/  F2FP.BF16.PACK_AB R170, R187, R188 ;  /* 0x000000bcbbaa723e */ /* 0x000fe200000010ff */
[C---:B-----5:R-:W-:Y:S04]  /*11c60*/  HMMA.16816.F32.BF16 R68, R136.reuse, R148, R68 ;  /* 0x000000948844723c */ /* 0x060fe80000041844 */
[----:B------:R-:W-:Y:S04]  /*11c70*/  F2FP.BF16.PACK_AB R171, R134, R184 ;  /* 0x000000b886ab723e */ /* 0x000fe800000010ff */
[C---:B------:R-:W-:Y:S01]  /*11c80*/  HMMA.16816.F32.BF16 R72, R136.reuse, R150, R72 ;  /* 0x000000968848723c */ /* 0x040fe20000041848 */
[----:B------:R-:W5:Y:S07]  /*11c90*/  LDSM.16.MT88.4 R148, [R209+0x1f000] ;  /* 0x01f00000d194783b */ /* 0x000f6e0000004200 */
[C---:B-1----:R-:W-:Y:S08]  /*11ca0*/  HMMA.16816.F32.BF16 R76, R136.reuse, R144, R76 ;  /* 0x00000090884c723c */ /* 0x042ff0000004184c */
[C---:B------:R-:W-:Y:S01]  /*11cb0*/  HMMA.16816.F32.BF16 R80, R136.reuse, R146, R80 ;  /* 0x000000928850723c */ /* 0x040fe20000041850 */
[----:B------:R-:W1:Y:S07]  /*11cc0*/  LDSM.16.MT88.4 R144, [R211+0x1f000] ;  /* 0x01f00000d390783b */ /* 0x000e6e0000004200 */
[C---:B----4-:R-:W-:Y:S08]  /*11cd0*/  HMMA.16816.F32.BF16 R84, R136.reuse, R140, R84 ;  /* 0x0000008c8854723c */ /* 0x050ff00000041854 */
[C---:B------:R-:W-:Y:S01]  /*11ce0*/  HMMA.16816.F32.BF16 R88, R136.reuse, R142, R88 ;  /* 0x0000008e8858723c */ /* 0x040fe20000041858 */
[----:B------:R-:W4:Y:S07]  /*11cf0*/  LDSM.16.MT88.4 R140, [R209+0x19800] ;  /* 0x01980000d18c783b */ /* 0x000f2e0000004200 */
[C---:B------:R-:W-:Y:S08]  /*11d00*/  HMMA.16816.F32.BF16 R92, R136.reuse, R152, R92 ;  /* 0x00000098885c723c */ /* 0x040ff0000004185c */
[C---:B------:R-:W-:Y:S08]  /*11d10*/  HMMA.16816.F32.BF16 R96, R136.reuse, R154, R96 ;  /* 0x0000009a8860723c */ /* 0x040ff00000041860 */
[C---:B-----5:R-:W-:Y:S08]  /*11d20*/  HMMA.16816.F32.BF16 R100, R136.reuse, R148, R100 ;  /* 0x000000948864723c */ /* 0x060ff00000041864 */
[C---:B------:R-:W-:Y:S08]  /*11d30*/  HMMA.16816.F32.BF16 R104, R136.reuse, R150, R104 ;  /* 0x000000968868723c */ /* 0x040ff00000041868 */
[C---:B------:R-:W-:Y:S08]  /*11d40*/  HMMA.16816.F32.BF16 R108, R136.reuse, R156, R108 ;  /* 0x0000009c886c723c */ /* 0x040ff0000004186c */
[C---:B------:R-:W-:Y:S08]  /*11d50*/  HMMA.16816.F32.BF16 R112, R136.reuse, R158, R112 ;  /* 0x0000009e8870723c */ /* 0x040ff00000041870 */
[C---:B------:R-:W-:Y:S08]  /*11d60*/  HMMA.16816.F32.BF16 R116, R136.reuse, R160, R116 ;  /* 0x000000a08874723c */ /* 0x040ff00000041874 */
[C---:B------:R-:W-:Y:S04]  /*11d70*/  HMMA.16816.F32.BF16 R120, R136.reuse, R162, R120 ;  /* 0x000000a28878723c */ /* 0x040fe80000041878 */
[----:B---3--:R-:W-:Y:S04]  /*11d80*/  FFMA.FTZ R0, R0, R207, R248 ;  /* 0x000000cf00007223 */ /* 0x008fe800000100f8 */
[C---:B-1----:R-:W-:Y:S04]  /*11d90*/  HMMA.16816.F32.BF16 R124, R136.reuse, R144, R124 ;  /* 0x00000090887c723c */ /* 0x042fe8000004187c */
[----:B------:R-:W-:Y:S04]  /*11da0*/  FADD.FTZ R0, R247, R0 ;  /* 0x00000000f7007221 */ /* 0x000fe80000010000 */
[----:B------:R-:W-:Y:S04]  /*11db0*/  HMMA.16816.F32.BF16 R128, R136, R146, R128 ;  /* 0x000000928880723c */ /* 0x000fe80000041880 */
[----:B------:R-:W-:Y:S04]  /*11dc0*/  FADD.FTZ R0, R246, R0 ;  /* 0x00000000f6007221 */ /* 0x000fe80000010000 */
[C---:B----4-:R-:W-:Y:S01]  /*11dd0*/  HMMA.16816.F32.BF16 R136, R168.reuse, R140, R4 ;  /* 0x0000008ca888723c */ /* 0x050fe20000041804 */
[----:B------:R-:W1:Y:S04]  /*11de0*/  LDSM.16.MT88.4 R4, [R210+0x1b800] ;  /* 0x01b80000d204783b */ /* 0x000e680000004200 */
[----:B------:R-:W-:Y:S03]  /*11df0*/  FADD.FTZ R0, R245, R0 ;  /* 0x00000000f5007221 */ /* 0x000fe60000010000 */
[C---:B------:R-:W-:Y:S01]  /*11e00*/  HMMA.16816.F32.BF16 R140, R168.reuse, R142, R8 ;  /* 0x0000008ea88c723c */ /* 0x040fe20000041808 */
[----:B------:R-:W3:Y:S03]  /*11e10*/  LDSM.16.MT88.4 R8, [R212+0x1b800] ;  /* 0x01b80000d408783b */ /* 0x000ee60000004200 */
[----:B------:R-:W-:Y:S04]  /*11e20*/  FADD.FTZ R0, R202, R0 ;  /* 0x00000000ca007221 */ /* 0x000fe80000010000 */
[C---:B------:R-:W-:Y:S01]  /*11e30*/  HMMA.16816.F32.BF16 R144, R168.reuse, R164, R12 ;  /* 0x000000a4a890723c */ /* 0x040fe2000004180c */
[----:B------:R-:W4:Y:S03]  /*11e40*/  LDSM.16.MT88.4 R12, [R211+0x1b800] ;  /* 0x01b80000d30c783b */ /* 0x000f260000004200 */
[----:B------:R-:W-:Y:S02]  /*11e50*/  FADD.FTZ R0, R201, R0 ;  /* 0x00000000c9007221 */ /* 0x000fe40000010000 */
[----:B--2---:R-:W-:Y:S01]  /*11e60*/  FFMA.FTZ R2, R3, R241, R249 ;  /* 0x000000f103027223 */ /* 0x004fe200000100f9 */
[----:B------:R-:W-:Y:S01]  /*11e70*/  MOV R3, R133 ;  /* 0x0000008500037202 */ /* 0x000fe20000000f00 */
[C---:B------:R-:W-:Y:S01]  /*11e80*/  HMMA.16816.F32.BF16 R148, R168.reuse, R166, R16 ;  /* 0x000000a6a894723c */ /* 0x040fe20000041810 */
[----:B------:R-:W2:Y:S03]  /*11e90*/  LDSM.16.MT88.4 R16, [R209+0x1d800] ;  /* 0x01d80000d110783b */ /* 0x000ea60000004200 */
[----:B------:R-:W-:Y:S02]  /*11ea0*/  FADD.FTZ R0, R200, R0 ;  /* 0x00000000c8007221 */ /* 0x000fe40000010000 */
[----:B------:R-:W-:Y:S02]  /*11eb0*/  FADD.FTZ R2, R252, R2 ;  /* 0x00000002fc027221 */ /* 0x000fe40000010000 */
[C---:B------:R-:W-:Y:S01]  /*11ec0*/  HMMA.16816.F32.BF16 R152, R168.reuse, R172, R20 ;  /* 0x000000aca898723c */ /* 0x040fe20000041814 */
[----:B------:R-:W5:Y:S03]  /*11ed0*/  LDSM.16.MT88.4 R20, [R210+0x1d800] ;  /* 0x01d80000d214783b */ /* 0x000f660000004200 */
[----:B------:R-:W-:Y:S02]  /*11ee0*/  FADD.FTZ R0, R199, R0 ;  /* 0x00000000c7007221 */ /* 0x000fe40000010000 */
[----:B------:R-:W-:Y:S02]  /*11ef0*/  FADD.FTZ R2, R251, R2 ;  /* 0x00000002fb027221 */ /* 0x000fe40000010000 */
[C---:B------:R-:W-:Y:S01]  /*11f00*/  HMMA.16816.F32.BF16 R156, R168.reuse, R174, R24 ;  /* 0x000000aea89c723c */ /* 0x040fe20000041818 */
[----:B------:R-:W2:Y:S03]  /*11f10*/  LDSM.16.MT88.4 R24, [R212+0x1d800] ;  /* 0x01d80000d418783b */ /* 0x000ea60000004200 */
        /* <DEDUP_REMOVED lines=14> */
[C---:B------:R-:W-:Y:S04]  /*12000*/  HMMA.16816.F32.BF16 R40, R168.reuse, R182, R40 ;  /* 0x000000b6a828723c */ /* 0x040fe80000041828 */
[----:B------:R-:W-:Y:S02]  /*12010*/  FADD.FTZ R0, R186, R0 ;  /* 0x00000000ba007221 */ /* 0x000fe40000010000 */
[----:B------:R-:W-:Y:S02]  /*12020*/  FADD.FTZ R2, R203, R2 ;  /* 0x00000002cb027221 */ /* 0x000fe40000010000 */
[C---:B-1----:R-:W-:Y:S04]  /*12030*/  HMMA.16816.F32.BF16 R44, R168.reuse, R4, R44 ;  /* 0x00000004a82c723c */ /* 0x042fe8000004182c */
[----:B------:R-:W-:Y:S02]  /*12040*/  FADD.FTZ R0, R185, R0 ;  /* 0x00000000b9007221 */ /* 0x000fe40000010000 */
[----:B------:R-:W-:Y:S02]  /*12050*/  FADD.FTZ R2, R198, R2 ;  /* 0x00000002c6027221 */ /* 0x000fe40000010000 */
[C---:B------:R-:W-:Y:S01]  /*12060*/  HMMA.16816.F32.BF16 R48, R168.reuse, R6, R48 ;  /* 0x00000006a830723c */ /* 0x040fe20000041830 */
[----:B------:R-:W1:Y:S03]  /*12070*/  LDSM.16.MT88.4 R4, [R212+0x1f800] ;  /* 0x01f80000d404783b */ /* 0x000e660000004200 */
[----:B------:R-:W-:Y:S02]  /*12080*/  FADD.FTZ R0, R184, R0 ;  /* 0x00000000b8007221 */ /* 0x000fe40000010000 */
[----:B------:R-:W-:Y:S02]  /*12090*/  FADD.FTZ R2, R197, R2 ;  /* 0x00000002c5027221 */ /* 0x000fe40000010000 */
[C---:B---3--:R-:W-:Y:S04]  /*120a0*/  HMMA.16816.F32.BF16 R52, R168.reuse, R8, R52 ;  /* 0x00000008a834723c */ /* 0x048fe80000041834 */
[----:B------:R-:W-:Y:S01]  /*120b0*/  FADD.FTZ R0, R134, R0 ;  /* 0x0000000086007221 */ /* 0x000fe20000010000 */
[----:B------:R-:W-:Y:S01]  /*120c0*/  MOV R134, R132 ;  /* 0x0000008400867202 */ /* 0x000fe20000000f00 */
[----:B------:R-:W-:Y:S02]  /*120d0*/  FADD.FTZ R2, R196, R2 ;  /* 0x00000002c4027221 */ /* 0x000fe40000010000 */
[C---:B------:R-:W-:Y:S01]  /*120e0*/  HMMA.16816.F32.BF16 R56, R168.reuse, R10, R56 ;  /* 0x0000000aa838723c */ /* 0x040fe20000041838 */
[----:B------:R-:W3:Y:S03]  /*120f0*/  LDSM.16.MT88.4 R8, [R211+0x1f800] ;  /* 0x01f80000d308783b */ /* 0x000ee60000004200 */
[----:B------:R-:W-:Y:S04]  /*12100*/  FADD.FTZ R2, R195, R2 ;  /* 0x00000002c3027221 */ /* 0x000fe80000010000 */
[C---:B----4-:R-:W-:Y:S04]  /*12110*/  HMMA.16816.F32.BF16 R60, R168.reuse, R12, R60 ;  /* 0x0000000ca83c723c */ /* 0x050fe8000004183c */
[----:B------:R-:W-:Y:S04]  /*12120*/  FADD.FTZ R2, R190, R2 ;  /* 0x00000002be027221 */ /* 0x000fe80000010000 */
[C---:B------:R-:W-:Y:S04]  /*12130*/  HMMA.16816.F32.BF16 R64, R168.reuse, R14, R64 ;  /* 0x0000000ea840723c */ /* 0x040fe80000041840 */
[----:B------:R-:W-:Y:S04]  /*12140*/  FADD.FTZ R2, R189, R2 ;  /* 0x00000002bd027221 */ /* 0x000fe80000010000 */
[C---:B--2---:R-:W-:Y:S04]  /*12150*/  HMMA.16816.F32.BF16 R68, R168.reuse, R16, R68 ;  /* 0x00000010a844723c */ /* 0x044fe80000041844 */
[----:B------:R-:W-:Y:S04]  /*12160*/  FADD.FTZ R2, R188, R2 ;  /* 0x00000002bc027221 */ /* 0x000fe80000010000 */
[C---:B------:R-:W-:Y:S04]  /*12170*/  HMMA.16816.F32.BF16 R72, R168.reuse, R18, R72 ;  /* 0x00000012a848723c */ /* 0x040fe80000041848 */
[----:B------:R-:W-:Y:S04]  /*12180*/  FADD.FTZ R2, R187, R2 ;  /* 0x00000002bb027221 */ /* 0x000fe80000010000 */
[C---:B-----5:R-:W-:Y:S01]  /*12190*/  HMMA.16816.F32.BF16 R76, R168.reuse, R20, R76 ;  /* 0x00000014a84c723c */ /* 0x060fe2000004184c */
[----:B------:R2:W-:Y:S04]  /*121a0*/  STL [R1], R2 ;  /* 0x0000000201007387 */ /* 0x0005e80000100800 */
[----:B------:R2:W-:Y:S03]  /*121b0*/  STL [R1+0x4], R0 ;  /* 0x0000040001007387 */ /* 0x0005e60000100800 */
        /* <DEDUP_REMOVED lines=9> */
[C---:B-1----:R-:W-:Y:S08]  /*12250*/  HMMA.16816.F32.BF16 R116, R168.reuse, R4, R116 ;  /* 0x00000004a874723c */ /* 0x042ff00000041874 */
[C---:B------:R-:W-:Y:S08]  /*12260*/  HMMA.16816.F32.BF16 R120, R168.reuse, R6, R120 ;  /* 0x00000006a878723c */ /* 0x040ff00000041878 */
[C---:B---3--:R-:W-:Y:S08]  /*12270*/  HMMA.16816.F32.BF16 R124, R168.reuse, R8, R124 ;  /* 0x00000008a87c723c */ /* 0x048ff0000004187c */
[----:B------:R-:W-:Y:S01]  /*12280*/  HMMA.16816.F32.BF16 R128, R168, R10, R128 ;  /* 0x0000000aa880723c */ /* 0x000fe20000041880 */
[----:B--2---:R-:W-:-:S07]  /*12290*/  @P0 BRA `(.L_x_411) ;  /* 0xffffcad000000947 */ /* 0x004fce000383ffff */
.L_x_410:
[----:B------:R-:W2:Y:S01]  /*122a0*/  LDL.LU R4, [R1] ;  /* 0x0000000001047983 */ /* 0x000ea20000300800 */
[----:B------:R-:W1:Y:S01]  /*122b0*/  S2UR UR6, SR_CTAID.Y ;  /* 0x00000000000679c3 */ /* 0x000e620000002600 */
[----:B------:R-:W-:-:S02]  /*122c0*/  UISETP.NE.AND UP4, UPT, UR10, -0x1, UPT ;  /* 0xffffffff0a00788c */ /* 0x000fc4000bf85270 */
[----:B------:R-:W3:Y:S01]  /*122d0*/  LDL.LU R5, [R1+0x4] ;  /* 0x0000040001057983 */ /* 0x000ee20000300800 */
[----:B------:R-:W-:-:S03]  /*122e0*/  ULDC.64 UR4, c[0x0][0x1e8] ;  /* 0x00007a0000047ab9 */ /* 0x000fc60000000a00 */
[----:B------:R-:W4:Y:S05]  /*122f0*/  LDL.LU R177, [R1+0x3c] ;  /* 0x00003c0001b17983 */ /* 0x000f2a0000300800 */
[----:B------:R-:W-:-:S04]  /*12300*/  @UP4 UIMAD.WIDE.U32 UR14, UR10, UR4, URZ ;  /* 0x000000040a0e42a5 */ /* 0x000fc8000f8e003f */
[----:B------:R-:W-:-:S03]  /*12310*/  @UP4 UIMAD UR7, UR10, UR5, UR15 ;  /* 0x000000050a0742a4 */ /* 0x000fc6000f8e020f */
[----:B------:R-:W-:Y:S02]  /*12320*/  ULDC.64 UR4, c[0x0][0x1e0] ;  /* 0x0000780000047ab9 */ /* 0x000fe40000000a00 */
[----:B-1----:R-:W-:Y:S02]  /*12330*/  @!UP4 USHF.R.S32.HI UR13, URZ, 0x1f, UR6 ;  /* 0x0000001f3f0dc899 */ /* 0x002fe40008011406 */
[----:B------:R-:W-:Y:S02]  /*12340*/  @!UP4 UIMAD.WIDE.U32 UR22, UR6, UR4, URZ ;  /* 0x000000040616c2a5 */ /* 0x000fe4000f8e003f */
[----:B------:R-:W-:-:S03]  /*12350*/  @!UP4 UIMAD UR13, UR13, UR4, URZ ;  /* 0x000000040d0dc2a4 */ /* 0x000fc6000f8e023f */
[----:B------:R-:W-:Y:S02]  /*12360*/  ULDC.U8 UR4, c[0x0][0x328] ;  /* 0x0000ca0000047ab9 */ /* 0x000fe40000000000 */
[----:B------:R-:W-:Y:S02]  /*12370*/  UISETP.NE.AND UP3, UPT, UR4, URZ, UPT ;  /* 0x0000003f0400728c */ /* 0x000fe4000bf65270 */
[----:B------:R-:W-:Y:S02]  /*12380*/  ULDC.U8 UR9, c[0x0][0x329] ;  /* 0x0000ca4000097ab9 */ /* 0x000fe40000000000 */
[----:B------:R-:W-:Y:S02]  /*12390*/  UISETP.NE.AND UP1, UPT, UR9, URZ, UPT ;  /* 0x0000003f0900728c */ /* 0x000fe4000bf25270 */
[----:B------:R-:W-:Y:S01]  /*123a0*/  UISETP.NE.OR UP2, UPT, UR9, URZ, !UP3 ;  /* 0x0000003f0900728c */ /* 0x000fe2000df45670 */
[----:B------:R-:W1:Y:S01]  /*123b0*/  S2UR UR9, SR_CTAID.X ;  /* 0x00000000000979c3 */ /* 0x000e620000002500 */
[----:B------:R-:W-:-:S02]  /*123c0*/  @!UP4 UIMAD UR13, UR6, UR5, UR13 ;  /* 0x00000005060dc2a4 */ /* 0x000fc4000f8e020d */
[----:B------:R-:W-:-:S05]  /*123d0*/  ULDC UR8, c[0x0][0x214] ;  /* 0x0000850000087ab9 */ /* 0x000fca0000000800 */
[----:B------:R-:W1:Y:S01]  /*123e0*/  S2UR UR12, SR_CTAID.Z ;  /* 0x00000000000c79c3 */ /* 0x000e620000002700 */
[----:B------:R-:W-:Y:S02]  /*123f0*/  @UP1 ULDC UR15, c[0x0][0x210] ;  /* 0x00008400000f1ab9 */ /* 0x000fe40000000800 */
[----:B------:R-:W-:Y:S02]  /*12400*/  ULDC UR5, c[0x0][0x234] ;  /* 0x00008d0000057ab9 */ /* 0x000fe40000000800 */
[----:B------:R-:W-:Y:S02]  /*12410*/  @UP1 UIMAD UR15, UR15, UR8, URZ ;  /* 0x000000080f0f12a4 */ /* 0x000fe4000f8e023f */
[----:B------:R-:W-:Y:S02]  /*12420*/  UISETP.NE.OR UP0, UPT, UR10, -0x1, UP2 ;  /* 0xffffffff0a00788c */ /* 0x000fe40009705670 */
[----:B------:R-:W-:Y:S02]  /*12430*/  @!UP1 USEL UR15, UR8, UR5, !UP3 ;  /* 0x00000005080f9287 */ /* 0x000fe4000d800000 */
[----:B------:R-:W-:-:S02]  /*12440*/  ULDC UR4, c[0x0][0x1c0] ;  /* 0x0000700000047ab9 */ /* 0x000fc40000000800 */
[----:B------:R-:W-:Y:S01]  /*12450*/  @UP1 UMOV UR17, 0x1 ;  /* 0x0000000100111882 */ /* 0x000fe20000000000 */
[----:B--2---:R-:W2:Y:S04]  /*12460*/  SHFL.BFLY PT, R0, R4, 0x2, 0x1f ;  /* 0x0c401f0004007f89 */ /* 0x004ea800000e0000 */
[----:B---3--:R-:W3:Y:S01]  /*12470*/  SHFL.BFLY PT, R2, R5, 0x2, 0x1f ;  /* 0x0c401f0005027f89 */ /* 0x008ee200000e0000 */
[----:B--2---:R-:W-:Y:S02]  /*12480*/  FADD.FTZ R0, R0, R4 ;  /* 0x0000000400007221 */ /* 0x004fe40000010000 */
[----:B---3--:R-:W-:-:S03]  /*12490*/  FADD.FTZ R2, R2, R5 ;  /* 0x0000000502027221 */ /* 0x008fc60000010000 */
[----:B------:R-:W2:Y:S04]  /*124a0*/  SHFL.BFLY PT, R4, R0, 0x1, 0x1f ;  /* 0x0c201f0000047f89 */ /* 0x000ea800000e0000 */
[----:B------:R-:W3:Y:S01]  /*124b0*/  SHFL.BFLY PT, R3, R2, 0x1, 0x1f ;  /* 0x0c201f0002037f89 */ /* 0x000ee200000e0000 */
[----:B--2---:R-:W-:-:S05]  /*124c0*/  FADD.FTZ R134, R0, R4 ;  /* 0x0000000400867221 */ /* 0x004fca0000010000 */
[----:B------:R-:W-:Y:S02]  /*124d0*/  FSETP.NE.FTZ.AND P4, PT, R134, RZ, PT ;  /* 0x000000ff8600720b */ /* 0x000fe40003f95000 */
[----:B------:R-:W-:Y:S01]  /*124e0*/  MOV R0, 0x3f800000 ;  /* 0x3f80000000007802 */ /* 0x000fe20000000f00 */
[----:B---3--:R-:W-:-:S10]  /*124f0*/  FADD.FTZ R135, R2, R3 ;  /* 0x0000000302877221 */ /* 0x008fd40000010000 */
[----:B------:R-:W2:Y:S01]  /*12500*/  @P4 MUFU.RCP R0, R134 ;  /* 0x0000008600004308 */ /* 0x000ea20000001000 */
[----:B------:R-:W-:Y:S02]  /*12510*/  FSETP.NE.FTZ.AND P3, PT, R135, RZ, PT ;  /* 0x000000ff8700720b */ /* 0x000fe40003f75000 */
[----:B------:R-:W-:Y:S01]  /*12520*/  MOV R2, 0x3f800000 ;  /* 0x3f80000000027802 */ /* 0x000fe20000000f00 */
[C---:B--2---:R-:W-:Y:S02]  /*12530*/  FMUL.FTZ R169, R0.reuse, R164 ;  /* 0x000000a400a97220 */ /* 0x044fe40000410000 */
[C---:B------:R-:W-:Y:S02]  /*12540*/  FMUL.FTZ R164, R0.reuse, R40 ;  /* 0x0000002800a47220 */ /* 0x040fe40000410000 */
[C---:B------:R-:W-:Y:S02]  /*12550*/  FMUL.FTZ R40, R0.reuse, R81 ;  /* 0x0000005100287220 */ /* 0x040fe40000410000 */
[----:B------:R-:W2:Y:S04]  /*12560*/  S2R R81, SR_TID.X ;  /* 0x0000000000517919 */ /* 0x000ea80000002100 */
[----:B------:R-:W3:Y:S01]  /*12570*/  @P3 MUFU.RCP R2, R135 ;  /* 0x0000008700023308 */ /* 0x000ee20000001000 */
[----:B------:R-:W-:-:S02]  /*12580*/  FMUL.FTZ R175, R0, R140 ;  /* 0x0000008c00af7220 */ /* 0x000fc40000410000 */
[C---:B------:R-:W-:Y:S02]  /*12590*/  FMUL.FTZ R140, R0.reuse, R45 ;  /* 0x0000002d008c7220 */ /* 0x040fe40000410000 */
[C---:B------:R-:W-:Y:S02]  /*125a0*/  FMUL.FTZ R13, R0.reuse, R153 ;  /* 0x00000099000d7220 */ /* 0x040fe40000410000 */
[C---:B------:R-:W-:Y:S02]  /*125b0*/  FMUL.FTZ R171, R0.reuse, R156 ;  /* 0x0000009c00ab7220 */ /* 0x040fe40000410000 */
[----:B------:R-:W-:Y:S02]  /*125c0*/  FMUL.FTZ R170, R0, R160 ;  /* 0x000000a000aa7220 */ /* 0x000fe40000410000 */
[----:B---3--:R-:W-:Y:S01]  /*125d0*/  FMUL.FTZ R45, R2, R70 ;  /* 0x00000046022d7220 */ /* 0x008fe20000410000 */
[----:B--2---:R-:W-:Y:S01]  /*125e0*/  SHF.R.S32.HI R70, RZ, 0x1f, R81 ;  /* 0x0000001fff467819 */ /* 0x004fe20000011451 */
[----:B------:R-:W-:-:S03]  /*125f0*/  FMUL.FTZ R176, R0, R136 ;  /* 0x0000008800b07220 */ /* 0x000fc60000410000 */
[----:B------:R-:W-:Y:S01]  /*12600*/  LEA.HI R22, R70, R81, RZ, 0x2 ;  /* 0x0000005146167211 */ /* 0x000fe200078f10ff */
[C---:B------:R-:W-:Y:S02]  /*12610*/  FMUL.FTZ R5, R0.reuse, R137 ;  /* 0x0000008900057220 */ /* 0x040fe40000410000 */
[C---:B------:R-:W-:Y:S02]  /*12620*/  FMUL.FTZ R6, R0.reuse, R141 ;  /* 0x0000008d00067220 */ /* 0x040fe40000410000 */
[C---:B------:R-:W-:Y:S02]  /*12630*/  FMUL.FTZ R174, R0.reuse, R144 ;  /* 0x0000009000ae7220 */ /* 0x040fe40000410000 */
[C---:B------:R-:W-:Y:S02]  /*12640*/  FMUL.FTZ R7, R0.reuse, R145 ;  /* 0x0000009100077220 */ /* 0x040fe40000410000 */
[C---:B------:R-:W-:Y:S02]  /*12650*/  FMUL.FTZ R173, R0.reuse, R148 ;  /* 0x0000009400ad7220 */ /* 0x040fe40000410000 */
[----:B------:R-:W-:-:S02]  /*12660*/  FMUL.FTZ R10, R0, R149 ;  /* 0x00000095000a7220 */ /* 0x000fc40000410000 */
        /* <DEDUP_REMOVED lines=48> */
[----:B------:R-:W-:Y:S01]  /*12970*/  FMUL.FTZ R129, R0, R129 ;  /* 0x0000008100817220 */ /* 0x000fe20000410000 */
[--C-:B------:R-:W-:Y:S01]  /*12980*/  SHF.R.S32.HI R0, RZ, 0x1f, R22.reuse ;  /* 0x0000001fff007819 */ /* 0x100fe20000011416 */
[----:B------:R-:W-:Y:S01]  /*12990*/  FMUL.FTZ R61, R2, R38 ;  /* 0x00000026023d7220 */ /* 0x000fe20000410000 */
[----:B------:R-:W-:-:S04]  /*129a0*/  SHF.R.S32.HI R38, RZ, 0x2, R22 ;  /* 0x00000002ff267819 */ /* 0x000fc80000011416 */
[----:B------:R-:W-:Y:S01]  /*129b0*/  LEA.HI R0, R0, R38, RZ, 0x3 ;  /* 0x0000002600007211 */ /* 0x000fe200078f18ff */
[----:B------:R-:W-:-:S03]  /*129c0*/  FMUL.FTZ R18, R2, R47 ;  /* 0x0000002f02127220 */ /* 0x000fc60000410000 */
[----:B------:R-:W-:Y:S01]  /*129d0*/  LOP3.LUT R0, R0, 0xfffffff8, RZ, 0xc0, !PT ;  /* 0xfffffff800007812 */ /* 0x000fe200078ec0ff */
        /* <DEDUP_REMOVED lines=61> */
[----:B------:R-:W-:Y:S02]  /*12db0*/  IADD3 R2, R38, -R0, RZ ;  /* 0x8000000026027210 */ /* 0x000fe40007ffe0ff */
[----:B------:R-:W-:Y:S02]  /*12dc0*/  F2FP.BF16.PACK_AB R47, R3, R47 ;  /* 0x0000002f032f723e */ /* 0x000fe400000010ff */
[----:B------:R-:W-:Y:S02]  /*12dd0*/  F2FP.BF16.PACK_AB R40, R40, R80 ;  /* 0x000000502828723e */ /* 0x000fe400000010ff */
[----:B------:R-:W-:Y:S02]  /*12de0*/  LOP3.LUT R0, R22, 0x3ffffffc, RZ, 0xc0, !PT ;  /* 0x3ffffffc16007812 */ /* 0x000fe400078ec0ff */
[----:B------:R-:W-:Y:S02]  /*12df0*/  LEA.HI R80, R70, R81, RZ, 0x5 ;  /* 0x0000005146507211 */ /* 0x000fe400078f28ff */
[----:B------:R-:W-:-:S02]  /*12e00*/  SHF.L.U32 R3, R2, 0x6, RZ ;  /* 0x0000000602037819 */ /* 0x000fc400000006ff */
[----:B------:R-:W-:Y:S02]  /*12e10*/  F2FP.BF16.PACK_AB R51, R14, R51 ;  /* 0x000000330e33723e */ /* 0x000fe400000010ff */
[----:B------:R-:W-:Y:S02]  /*12e20*/  F2FP.BF16.PACK_AB R49, R12, R49 ;  /* 0x000000310c31723e */ /* 0x000fe400000010ff */
[----:B------:R-:W-:Y:S02]  /*12e30*/  IADD3 R14, -R0, R81, RZ ;  /* 0x00000051000e7210 */ /* 0x000fe40007ffe1ff */
[----:B------:R-:W-:Y:S02]  /*12e40*/  SHF.R.S32.HI R12, RZ, 0x5, R80 ;  /* 0x00000005ff0c7819 */ /* 0x000fe40000011450 */
[----:B------:R-:W-:Y:S02]  /*12e50*/  LOP3.LUT R0, R3, 0x1c0, RZ, 0xc0, !PT ;  /* 0x000001c003007812 */ /* 0x000fe400078ec0ff */
[----:B------:R-:W-:-:S02]  /*12e60*/  LOP3.LUT R3, R2, 0x1, RZ, 0xc0, !PT ;  /* 0x0000000102037812 */ /* 0x000fc400078ec0ff */
[----:B------:R-:W-:Y:S02]  /*12e70*/  LEA R14, R12, R14, 0x9 ;  /* 0x0000000e0c0e7211 */ /* 0x000fe400078e48ff */
[----:B------:R-:W-:Y:S02]  /*12e80*/  LEA.HI R0, R0, R0, RZ, 0x1d ;  /* 0x0000000000007211 */ /* 0x000fe400078fe8ff */
[----:B------:R-:W-:Y:S02]  /*12e90*/  ISETP.NE.U32.AND P0, PT, R3, 0x1, PT ;  /* 0x000000010300780c */ /* 0x000fe40003f05070 */
[----:B------:R-:W-:Y:S02]  /*12ea0*/  LEA R0, R14, R0, 0x1 ;  /* 0x000000000e007211 */ /* 0x000fe400078e08ff */
[----:B------:R-:W-:Y:S02]  /*12eb0*/  R2P PR, R2, 0x6 ;  /* 0x0000000602007804 */ /* 0x000fe40000000000 */
[----:B------:R-:W-:-:S02]  /*12ec0*/  F2FP.BF16.PACK_AB R5, R5, R176 ;  /* 0x000000b00505723e */ /* 0x000fc400000010ff */
[----:B------:R-:W-:Y:S02]  /*12ed0*/  SHF.L.U32 R0, R0, 0x1, RZ ;  /* 0x0000000100007819 */ /* 0x000fe400000006ff */
[----:B------:R-:W-:Y:S02]  /*12ee0*/  MOV R3, 0x20 ;  /* 0x0000002000037802 */ /* 0x000fe40000000f00 */
[----:B------:R-:W-:Y:S01]  /*12ef0*/  F2FP.BF16.PACK_AB R4, R139, R4 ;  /* 0x000000048b04723e */ /* 0x000fe200000010ff */
[----:B------:R2:W-:Y:S01]  /*12f00*/  STS [R0], R5 ;  /* 0x0000000500007388 */ /* 0x0005e20000000800 */
[----:B------:R-:W-:Y:S02]  /*12f10*/  SEL R3, R3, 0xffffffe0, !P1 ;  /* 0xffffffe003037807 */ /* 0x000fe40004800000 */
[----:B------:R-:W-:Y:S01]  /*12f20*/  IADD3 R2, R0, -0x10, RZ ;  /* 0xfffffff000027810 */ /* 0x000fe20007ffe0ff */
[----:B------:R3:W-:Y:S01]  /*12f30*/  STS [R0+0x400], R4 ;  /* 0x0004000400007388 */ /* 0x0007e20000000800 */
[----:B------:R-:W-:-:S02]  /*12f40*/  F2FP.BF16.PACK_AB R6, R6, R175 ;  /* 0x000000af0606723e */ /* 0x000fc400000010ff */
[----:B------:R-:W-:Y:S02]  /*12f50*/  F2FP.BF16.PACK_AB R8, R143, R8 ;  /* 0x000000088f08723e */ /* 0x000fe400000010ff */
[----:B------:R-:W-:Y:S02]  /*12f60*/  @P0 IADD3 R2, R0, 0x10, RZ ;  /* 0x0000001000020810 */ /* 0x000fe40007ffe0ff */
[----:B------:R-:W-:Y:S02]  /*12f70*/  F2FP.BF16.PACK_AB R7, R7, R174 ;  /* 0x000000ae0707723e */ /* 0x000fe400000010ff */
[----:B------:R-:W-:Y:S01]  /*12f80*/  F2FP.BF16.PACK_AB R11, R147, R11 ;  /* 0x0000000b930b723e */ /* 0x000fe200000010ff */
[----:B------:R-:W-:Y:S01]  /*12f90*/  STS [R2], R6 ;  /* 0x0000000602007388 */ /* 0x000fe20000000800 */
[----:B------:R-:W-:Y:S02]  /*12fa0*/  F2FP.BF16.PACK_AB R10, R10, R173 ;  /* 0x000000ad0a0a723e */ /* 0x000fe400000010ff */
[----:B------:R-:W-:Y:S01]  /*12fb0*/  F2FP.BF16.PACK_AB R9, R151, R9 ;  /* 0x000000099709723e */ /* 0x000fe200000010ff */
[----:B------:R1:W-:Y:S01]  /*12fc0*/  STS [R2+0x400], R8 ;  /* 0x0004000802007388 */ /* 0x0003e20000000800 */
[----:B--2---:R-:W-:-:S02]  /*12fd0*/  MOV R5, 0x40 ;  /* 0x0000004000057802 */ /* 0x004fc40000000f00 */
[----:B---3--:R-:W-:Y:S02]  /*12fe0*/  IADD3 R4, R0, R3, RZ ;  /* 0x0000000300047210 */ /* 0x008fe40007ffe0ff */
[----:B------:R-:W-:Y:S02]  /*12ff0*/  SEL R5, R5, 0xffffffc0, !P2 ;  /* 0xffffffc005057807 */ /* 0x000fe40005000000 */
[----:B------:R-:W-:Y:S01]  /*13000*/  IADD3 R3, R3, R2, RZ ;  /* 0x0000000203037210 */ /* 0x000fe20007ffe0ff */
[----:B------:R2:W-:Y:S01]  /*13010*/  STS [R4], R7 ;  /* 0x0000000704007388 */ /* 0x0005e20000000800 */
[----:B------:R-:W-:Y:S02]  /*13020*/  F2FP.BF16.PACK_AB R13, R13, R172 ;  /* 0x000000ac0d0d723e */ /* 0x000fe400000010ff */
[----:B------:R-:W-:Y:S02]  /*13030*/  F2FP.BF16.PACK_AB R16, R155, R16 ;  /* 0x000000109b10723e */ /* 0x000fe400000010ff */
[----:B------:R-:W-:-:S02]  /*13040*/  F2FP.BF16.PACK_AB R68, R157, R171 ;  /* 0x000000ab9d44723e */ /* 0x000fc400000010ff */
[----:B------:R-:W-:Y:S02]  /*13050*/  F2FP.BF16.PACK_AB R67, R159, R158 ;  /* 0x0000009e9f43723e */ /* 0x000fe400000010ff */
[----:B-1----:R-:W-:Y:S01]  /*13060*/  IADD3 R8, R5, R2, RZ ;  /* 0x0000000205087210 */ /* 0x002fe20007ffe0ff */
[----:B------:R-:W-:Y:S01]  /*13070*/  STS [R4+0x400], R11 ;  /* 0x0004000b04007388 */ /* 0x000fe20000000800 */
[----:B------:R-:W-:Y:S02]  /*13080*/  F2FP.BF16.PACK_AB R66, R161, R170 ;  /* 0x000000aaa142723e */ /* 0x000fe400000010ff */
[----:B------:R-:W-:Y:S02]  /*13090*/  F2FP.BF16.PACK_AB R65, R163, R65 ;  /* 0x00000041a341723e */ /* 0x000fe400000010ff */
[----:B------:R-:W-:Y:S01]  /*130a0*/  IADD3 R6, R4, R5, RZ ;  /* 0x0000000504067210 */ /* 0x000fe20007ffe0ff */
[----:B------:R-:W-:Y:S01]  /*130b0*/  STS [R3], R10 ;  /* 0x0000000a03007388 */ /* 0x000fe20000000800 */
[----:B------:R-:W-:-:S02]  /*130c0*/  F2FP.BF16.PACK_AB R64, R165, R169 ;  /* 0x000000a9a540723e */ /* 0x000fc400000010ff */
[----:B------:R-:W-:Y:S01]  /*130d0*/  F2FP.BF16.PACK_AB R63, R167, R166 ;  /* 0x000000a6a73f723e */ /* 0x000fe200000010ff */
[----:B------:R-:W-:Y:S01]  /*130e0*/  STS [R3+0x400], R9 ;  /* 0x0004000903007388 */ /* 0x000fe20000000800 */
[----:B------:R-:W-:Y:S02]  /*130f0*/  F2FP.BF16.PACK_AB R62, R144, R168 ;  /* 0x000000a8903e723e */ /* 0x000fe400000010ff */
[-C--:B--2---:R-:W-:Y:S02]  /*13100*/  IADD3 R7, R0, R5.reuse, RZ ;  /* 0x0000000500077210 */ /* 0x084fe40007ffe0ff */
[----:B------:R-:W-:Y:S02]  /*13110*/  IADD3 R5, R3, R5, RZ ;  /* 0x0000000503057210 */ /* 0x000fe40007ffe0ff */
[----:B------:R-:W-:Y:S01]  /*13120*/  F2FP.BF16.PACK_AB R61, R20, R61 ;  /* 0x0000003d143d723e */ /* 0x000fe200000010ff */
[----:B------:R-:W-:Y:S01]  /*13130*/  STS [R7], R13 ;  /* 0x0000000d07007388 */ /* 0x000fe20000000800 */
[----:B------:R-:W-:-:S02]  /*13140*/  F2FP.BF16.PACK_AB R60, R141, R164 ;  /* 0x000000a48d3c723e */ /* 0x000fc400000010ff */
[----:B------:R-:W-:Y:S01]  /*13150*/  F2FP.BF16.PACK_AB R59, R19, R42 ;  /* 0x0000002a133b723e */ /* 0x000fe200000010ff */
[----:B------:R-:W-:Y:S01]  /*13160*/  STS [R7+0x400], R16 ;  /* 0x0004001007007388 */ /* 0x000fe20000000800 */
[----:B------:R-:W-:Y:S02]  /*13170*/  F2FP.BF16.PACK_AB R58, R140, R160 ;  /* 0x000000a08c3a723e */ /* 0x000fe400000010ff */
[----:B------:R-:W-:Y:S01]  /*13180*/  F2FP.BF16.PACK_AB R57, R18, R57 ;  /* 0x000000391239723e */ /* 0x000fe200000010ff */
[----:B------:R-:W-:Y:S01]  /*13190*/  STS [R8], R68 ;  /* 0x0000004408007388 */ /* 0x000fe20000000800 */
[----:B------:R-:W-:Y:S02]  /*131a0*/  F2FP.BF16.PACK_AB R56, R137, R156 ;  /* 0x0000009c8938723e */ /* 0x000fe400000010ff */
[----:B------:R-:W-:Y:S01]  /*131b0*/  F2FP.BF16.PACK_AB R55, R17, R50 ;  /* 0x000000321137723e */ /* 0x000fe200000010ff */
[----:B------:R-:W-:Y:S01]  /*131c0*/  STS [R8+0x400], R67 ;  /* 0x0004004308007388 */ /* 0x000fe20000000800 */
[----:B------:R-:W-:-:S02]  /*131d0*/  F2FP.BF16.PACK_AB R54, R136, R153 ;  /* 0x000000998836723e */ /* 0x000fc400000010ff */
[----:B------:R-:W-:Y:S01]  /*131e0*/  F2FP.BF16.PACK_AB R53, R15, R53 ;  /* 0x000000350f35723e */ /* 0x000fe200000010ff */
[----:B------:R-:W-:Y:S01]  /*131f0*/  STS [R6], R66 ;  /* 0x0000004206007388 */ /* 0x000fe20000000800 */
[----:B------:R-:W-:-:S03]  /*13200*/  F2FP.BF16.PACK_AB R52, R52, R152 ;  /* 0x000000983434723e */ /* 0x000fc600000010ff */
[----:B------:R-:W-:Y:S01]  /*13210*/  STS [R6+0x400], R65 ;  /* 0x0004004106007388 */ /* 0x000fe20000000800 */
[----:B------:R-:W-:-:S03]  /*13220*/  F2FP.BF16.PACK_AB R50, R24, R149 ;  /* 0x000000951832723e */ /* 0x000fc600000010ff */
[----:B------:R-:W-:Y:S01]  /*13230*/  STS [R5], R64 ;  /* 0x0000004005007388 */ /* 0x000fe20000000800 */
[----:B------:R-:W-:-:S03]  /*13240*/  F2FP.BF16.PACK_AB R48, R48, R148 ;  /* 0x000000943030723e */ /* 0x000fc600000010ff */
[----:B------:R-:W-:Y:S01]  /*13250*/  STS [R5+0x400], R63 ;  /* 0x0004003f05007388 */ /* 0x000fe20000000800 */
        /* <DEDUP_REMOVED lines=13> */
[----:B------:R-:W-:Y:S04]  /*13330*/  STS [R3+0x4000], R56 ;  /* 0x0040003803007388 */ /* 0x000fe80000000800 */
        /* <DEDUP_REMOVED lines=49> */
[----:B------:R-:W-:Y:S04]  /*13650*/  STS [R0+0xc000], R30 ;  /* 0x00c0001e00007388 */ /* 0x000fe80000000800 */
[----:B------:R1:W-:Y:S04]  /*13660*/  STS [R0+0xc400], R29 ;  /* 0x00c4001d00007388 */ /* 0x0003e80000000800 */
[----:B------:R-:W-:Y:S04]  /*13670*/  STS [R2+0xc000], R28 ;  /* 0x00c0001c02007388 */ /* 0x000fe80000000800 */
[----:B------:R2:W-:Y:S04]  /*13680*/  STS [R2+0xc400], R27 ;  /* 0x00c4001b02007388 */ /* 0x0005e80000000800 */
        /* <DEDUP_REMOVED lines=8> */
[----:B------:R4:W-:Y:S04]  /*13710*/  STS [R6+0xc000], R18 ;  /* 0x00c0001206007388 */ /* 0x0009e80000000800 */
[----:B------:R4:W-:Y:S04]  /*13720*/  STS [R6+0xc400], R17 ;  /* 0x00c4001106007388 */ /* 0x0009e80000000800 */
[----:B------:R4:W-:Y:S04]  /*13730*/  STS [R5+0xc000], R15 ;  /* 0x00c0000f05007388 */ /* 0x0009e80000000800 */
[----:B------:R4:W-:Y:S04]  /*13740*/  STS [R5+0xc400], R14 ;  /* 0x00c4000e05007388 */ /* 0x0009e80000000800 */
[----:B------:R-:W-:Y:S01]  /*13750*/  BAR.SYNC.DEFER_BLOCKING 0x0 ;  /* 0x0000000000007b1d */ /* 0x000fe20000010000 */
[----:B-1----:R-:W-:Y:S01]  /*13760*/  LOP3.LUT R0, R80, 0xffffffe0, RZ, 0xc0, !PT ;  /* 0xffffffe050007812 */ /* 0x002fe200078ec0ff */
[----:B------:R-:W-:Y:S01]  /*13770*/  @!UP1 UIMAD UR17, UR15, UR4, URZ ;  /* 0x000000040f1192a4 */ /* 0x000fe2000f8e023f */
[----:B--2---:R-:W-:-:S02]  /*13780*/  SHF.R.S32.HI R2, RZ, 0x1f, R12 ;  /* 0x0000001fff027819 */ /* 0x004fc4000001140c */
[----:B------:R-:W-:Y:S01]  /*13790*/  IADD3 R0, R81, -R0, RZ ;  /* 0x8000000051007210 */ /* 0x000fe20007ffe0ff */
[----:B---3--:R-:W1:Y:S01]  /*137a0*/  @P4 MUFU.LG2 R3, R134 ;  /* 0x0000008600034308 */ /* 0x008e620000000c00 */
[----:B------:R-:W-:Y:S01]  /*137b0*/  @UP1 ULDC UR20, c[0x0][0x210] ;  /* 0x0000840000141ab9 */ /* 0x000fe20000000800 */
[----:B------:R2:W3:Y:S04]  /*137c0*/  LDS.128 R28, [R235] ;  /* 0x00000000eb1c7984 */ /* 0x0004e80000000c00 */
        /* <DEDUP_REMOVED lines=12> */
[----:B------:R2:W2:Y:S04]  /*13890*/  LDS.128 R32, [R235+0xd000] ;  /* 0x00d00000eb207984 */ /* 0x0004a80000000c00 */
[----:B------:R1:W2:Y:S04]  /*138a0*/  LDS.128 R48, [R235+0xe000] ;  /* 0x00e00000eb307984 */ /* 0x0002a80000000c00 */
[----:B------:R1:W2:Y:S01]  /*138b0*/  LDS.128 R64, [R235+0xf000] ;  /* 0x00f00000eb407984 */ /* 0x0002a20000000c00 */
[----:B------:R-:W1:Y:S01]  /*138c0*/  @P3 MUFU.LG2 R4, R135 ;  /* 0x0000008700043308 */ /* 0x000e620000000c00 */
[----:B------:R-:W-:-:S02]  /*138d0*/  UIMAD UR5, UR6, UR17, URZ ;  /* 0x00000011060572a4 */ /* 0x000fc4000f8e023f */
[----:B------:R-:W-:Y:S01]  /*138e0*/  @!UP1 UMOV UR20, 0x1 ;  /* 0x0000000100149882 */ /* 0x000fe20000000000 */
[----:B------:R-:W-:Y:S01]  /*138f0*/  LOP3.LUT P0, RZ, R0, 0x3, RZ, 0xc0, !PT ;  /* 0x0000000300ff7812 */ /* 0x000fe2000780c0ff */
[----:B------:R-:W-:Y:S02]  /*13900*/  @!UP0 UIMAD UR10, UR6, UR8, URZ ;  /* 0x00000008060a82a4 */ /* 0x000fe4000f8e023f */
[----:B------:R-:W-:Y:S02]  /*13910*/  UIMAD UR4, UR9, UR20, URZ ;  /* 0x00000014090472a4 */ /* 0x000fe4000f8e023f */
[----:B------:R-:W-:Y:S01]  /*13920*/  USEL UR5, UR5, URZ, UP2 ;  /* 0x0000003f05057287 */ /* 0x000fe20009000000 */
[----:B------:R-:W-:Y:S01]  /*13930*/  LEA.HI R2, R2, R12, RZ, 0x3 ;  /* 0x0000000c02027211 */ /* 0x000fe200078f18ff */
[----:B------:R-:W-:Y:S02]  /*13940*/  USHF.L.U32 UR4, UR4, 0x7, URZ ;  /* 0x0000000704047899 */ /* 0x000fe4000800063f */
[----:B------:R-:W-:Y:S01]  /*13950*/  UIMAD UR15, UR12, UR15, UR5 ;  /* 0x0000000f0c0f72a4 */ /* 0x000fe2000f8e0205 */
[----:B------:R-:W-:Y:S01]  /*13960*/  LOP3.LUT R2, R2, 0xffffff8, RZ, 0xc0, !PT ;  /* 0x0ffffff802027812 */ /* 0x000fe200078ec0ff */
[----:B------:R-:W-:-:S02]  /*13970*/  UMOV UR24, URZ ;  /* 0x0000003f00187c82 */ /* 0x000fc40008000000 */
[----:B------:R-:W-:Y:S02]  /*13980*/  @!UP2 UMOV UR24, UR10 ;  /* 0x0000000a0018ac82 */ /* 0x000fe40008000000 */
[----:B------:R-:W-:Y:S02]  /*13990*/  UMOV UR25, URZ ;  /* 0x0000003f00197c82 */ /* 0x000fe40008000000 */
[----:B------:R-:W-:Y:S02]  /*139a0*/  USHF.R.S32.HI UR5, URZ, 0x1f, UR4 ;  /* 0x0000001f3f057899 */ /* 0x000fe40008011404 */
[----:B------:R-:W-:Y:S02]  /*139b0*/  @!UP2 USHF.R.S32.HI UR25, URZ, 0x1f, UR10 ;  /* 0x0000001f3f19a899 */ /* 0x000fe4000801140a */
[----:B------:R-:W-:Y:S02]  /*139c0*/  USHF.R.S32.HI UR6, URZ, 0x1f, UR15 ;  /* 0x0000001f3f067899 */ /* 0x000fe4000801140f */
[----:B------:R-:W-:Y:S01]  /*139d0*/  UIADD3 UR4, UP1, UP0, UR4, UR24, UR15 ;  /* 0x0000001804047290 */ /* 0x000fe2000f83e00f */
[----:B------:R-:W-:Y:S01]  /*139e0*/  IADD3 R0, R12, -R2, RZ ;  /* 0x800000020c007210 */ /* 0x000fe20007ffe0ff */
[----:B-1----:R-:W-:Y:S01]  /*139f0*/  @P4 FMUL.FTZ R3, R3, 0.69314718246459960938 ;  /* 0x3f31721803034820 */ /* 0x002fe20000410000 */
[----:B------:R-:W-:Y:S01]  /*13a00*/  @!UP4 UIADD3 UR7, UR23, UR13, URZ ;  /* 0x0000000d1707c290 */ /* 0x000fe2000fffe03f */
[----:B------:R-:W-:Y:S01]  /*13a10*/  @P3 FMUL.FTZ R2, R4, 0.69314718246459960938 ;  /* 0x3f31721804023820 */ /* 0x000fe20000410000 */
[----:B------:R-:W-:Y:S01]  /*13a20*/  UIADD3.X UR5, UR5, UR25, UR6, UP1, UP0 ;  /* 0x0000001905057290 */ /* 0x000fe20008fe0406 */
[----:B------:R-:W-:Y:S01]  /*13a30*/  BSSY B0, `(.L_x_414) ;  /* 0x0000018000007945 */ /* 0x000fe20003800000 */
[----:B------:R-:W-:Y:S01]  /*13a40*/  @!UP4 UMOV UR14, UR22 ;  /* 0x00000016000ecc82 */ /* 0x000fe20008000000 */
[----:B------:R-:W-:Y:S01]  /*13a50*/  MOV R7, 0x7f800000 ;  /* 0x7f80000000077802 */ /* 0x000fe20000000f00 */
[----:B------:R-:W-:Y:S01]  /*13a60*/  @P4 FFMA.FTZ R7, R133, c[0x0][0x238], R3 ;  /* 0x00008e0085074a23 */ /* 0x000fe20000010003 */
[----:B------:R-:W-:Y:S01]  /*13a70*/  MOV R8, 0x7f800000 ;  /* 0x7f80000000087802 */ /* 0x000fe20000000f00 */
[----:B------:R-:W-:Y:S01]  /*13a80*/  @P3 FFMA.FTZ R8, R132, c[0x0][0x238], R2 ;  /* 0x00008e0084083a23 */ /* 0x000fe20000010002 */
[----:B----4-:R-:W-:Y:S01]  /*13a90*/  LEA R0, R0, R177, 0x4 ;  /* 0x000000b100007211 */ /* 0x010fe200078e20ff */
[----:B------:R-:W-:Y:S05]  /*13aa0*/  @P0 BRA `(.L_x_415) ;  /* 0x0000010000000947 */ /* 0x000fea0003800000 */
[----:B--23--:R-:W-:Y:S01]  /*13ab0*/  UIMAD UR6, UR9, -0x80, UR16 ;  /* 0xffffff80090678a4 */ /* 0x00cfe2000f8e0210 */
        /* <DEDUP_REMOVED lines=15> */
.L_x_415:
[----:B--23--:R-:W-:Y:S05]  /*13bb0*/  BSYNC B0 ;  /* 0x0000000000007941 */ /* 0x00cfea0003800000 */
.L_x_414:
[----:B-1----:R-:W2:Y:S04]  /*13bc0*/  LDL.LU.64 R4, [R1+0x28] ;  /* 0x0000280001047983 */ /* 0x002ea80000300a00 */
[----:B------:R-:W1:Y:S04]  /*13bd0*/  S2R R3, SR_TID.X ;  /* 0x0000000000037919 */ /* 0x000e680000002100 */
[----:B------:R-:W3:Y:S01]  /*13be0*/  S2R R8, SR_CTAID.Z ;  /* 0x0000000000087919 */ /* 0x000ee20000002700 */
[----:B------:R-:W-:-:S02]  /*13bf0*/  USHF.R.S32.HI UR6, URZ, 0x1f, UR12 ;  /* 0x0000001f3f067899 */ /* 0x000fc4000801140c */
[----:B------:R-:W-:Y:S01]  /*13c00*/  ULDC.64 UR4, c[0x0][0x1f0] ;  /* 0x00007c0000047ab9 */ /* 0x000fe20000000a00 */
[----:B------:R4:W5:Y:S01]  /*13c10*/  LDL.64 R12, [R1+0x20] ;  /* 0x00002000010c7983 */ /* 0x0009620000100a00 */
[----:B------:R-:W-:Y:S01]  /*13c20*/  UIMAD UR4, UR6, UR4, URZ ;  /* 0x00000004060472a4 */ /* 0x000fe2000f8e023f */
[----:B------:R-:W-:Y:S03]  /*13c30*/  BSSY B0, `(.L_x_416) ;  /* 0x0000016000007945 */ /* 0x000fe60003800000 */
[----:B------:R-:W-:Y:S01]  /*13c40*/  UIMAD UR4, UR12, UR5, UR4 ;  /* 0x000000050c0472a4 */ /* 0x000fe2000f8e0204 */
[----:B-1----:R-:W-:-:S04]  /*13c50*/  SHF.R.S32.HI R0, RZ, 0x1f, R3 ;  /* 0x0000001fff007819 */ /* 0x002fc80000011403 */
[----:B------:R-:W-:-:S04]  /*13c60*/  LEA.HI R0, R0, R3, RZ, 0x3 ;  /* 0x0000000300007211 */ /* 0x000fc800078f18ff */
[----:B------:R-:W-:Y:S02]  /*13c70*/  SHF.R.S32.HI R11, RZ, 0x3, R0 ;  /* 0x00000003ff0b7819 */ /* 0x000fe40000011400 */
[----:B--2---:R-:W-:-:S04]  /*13c80*/  IADD3 R2, P0, R4, UR14, RZ ;  /* 0x0000000e04027c10 */ /* 0x004fc8000ff1e0ff */
[----:B------:R-:W-:Y:S02]  /*13c90*/  IADD3.X R3, R5, UR7, RZ, P0, !PT ;  /* 0x0000000705037c10 */ /* 0x000fe400087fe4ff */
[----:B------:R-:W-:-:S03]  /*13ca0*/  ISETP.GE.AND P0, PT, R11, UR11, PT ;  /* 0x0000000b0b007c0c */ /* 0x000fc6000bf06270 */
[----:B---3--:R-:W-:-:S05]  /*13cb0*/  IMAD.WIDE.U32 R8, R8, c[0x0][0x1f0], R2 ;  /* 0x00007c0008087a25 */ /* 0x008fca00078e0002 */
[----:B------:R-:W-:-:S05]  /*13cc0*/  IADD3 R7, R9, UR4, RZ ;  /* 0x0000000409077c10 */ /* 0x000fca000fffe0ff */
[----:B------:R-:W-:Y:S05]  /*13cd0*/  @P0 BRA `(.L_x_417) ;  /* 0x000000b000000947 */ /* 0x000fea0003800000 */
[----:B----4-:R-:W-:Y:S01]  /*13ce0*/  MOV R6, R8 ;  /* 0x0000000800067202 */ /* 0x010fe20000000f00 */
[----:B-----5:R-:W-:-:S04]  /*13cf0*/  IMAD R0, R13, c[0x0][0x1e8], RZ ;  /* 0x00007a000d007a24 */ /* 0x020fc800078e02ff */
[----:B------:R-:W-:-:S04]  /*13d00*/  IMAD.WIDE.U32 R4, R12, c[0x0][0x1e8], R6 ;  /* 0x00007a000c047a25 */ /* 0x000fc800078e0006 */
        /* <DEDUP_REMOVED lines=8> */
.L_x_417:
[----:B----4-:R-:W-:Y:S05]  /*13d90*/  BSYNC B0 ;  /* 0x0000000000007941 */ /* 0x010fea0003800000 */
.L_x_416:
[----:B------:R-:W-:Y:S01]  /*13da0*/  IADD3 R0, R11, 0x20, RZ ;  /* 0x000000200b007810 */ /* 0x000fe20007ffe0ff */
[----:B------:R-:W-:Y:S03]  /*13db0*/  BSSY B0, `(.L_x_418) ;  /* 0x0000011000007945 */ /* 0x000fe60003800000 */
[----:B------:R-:W-:-:S13]  /*13dc0*/  ISETP.GE.AND P0, PT, R0, UR11, PT ;  /* 0x0000000b00007c0c */ /* 0x000fda000bf06270 */
[----:B------:R-:W-:Y:S05]  /*13dd0*/  @P0 BRA `(.L_x_419) ;  /* 0x000000e000000947 */ /* 0x000fea0003800000 */
[----:B-----5:R-:W-:Y:S01]  /*13de0*/  IADD3 R10, P0, R12, 0x20, RZ ;  /* 0x000000200c0a7810 */ /* 0x020fe20007f1e0ff */
[----:B-1----:R-:W-:Y:S01]  /*13df0*/  IMAD.MOV.U32 R2, RZ, RZ, R8 ;  /* 0x000000ffff027224 */ /* 0x002fe200078e0008 */
        /* <DEDUP_REMOVED lines=12> */
.L_x_419:
[----:B------:R-:W-:Y:S05]  /*13ec0*/  BSYNC B0 ;  /* 0x0000000000007941 */ /* 0x000fea0003800000 */
.L_x_418:
        /* <DEDUP_REMOVED lines=18> */
.L_x_421:
[----:B------:R-:W-:Y:S05]  /*13ff0*/  BSYNC B0 ;  /* 0x0000000000007941 */ /* 0x000fea0003800000 */
.L_x_420:
[----:B------:R-:W2:Y:S02]  /*14000*/  LDL.LU R0, [R1+0x38] ;  /* 0x0000380001007983 */ /* 0x000ea40000300800 */
[----:B--2---:R-:W-:-:S13]  /*14010*/  ISETP.GE.AND P0, PT, R0, UR11, PT ;  /* 0x0000000b00007c0c */ /* 0x004fda000bf06270 */
[----:B------:R-:W-:Y:S05]  /*14020*/  @P0 EXIT ;  /* 0x000000000000094d */ /* 0x000fea0003800000 */
        /* <DEDUP_REMOVED lines=15> */
.L_x_422:
        /* <DEDUP_REMOVED lines=14> */
.L_x_2031:


//--------------------- .text._ZN5flash16flash_fwd_kernelI23Flash_fwd_kernel_traitsILi256ELi128ELi64ELi8ELb0ELb0EN7cutlass10bfloat16_tE19Flash_kernel_traitsILi256ELi128ELi64ELi8ES3_EELb0ELb0ELb1ELb0ELb0ELb0ELb0ELb0EEEvNS_16Flash_fwd_paramsE --------------------------
	.section	.text._ZN5flash16flash_fwd_kernelI23Flash_fwd_kernel_traitsILi256ELi128ELi64ELi8ELb0ELb0EN7cutlass10bfloat16_tE19Flash_kernel_traitsILi256ELi128ELi64ELi8ES3_EELb0ELb0ELb1ELb0ELb0ELb0ELb0ELb0EEEvNS_16Flash_fwd_paramsE,"ax",@progbits
	.sectioninfo	@"SHI_REGISTERS=255"
	.align	128
        .global         _ZN5flash16flash_fwd_kernelI23Flash_fwd_kernel_traitsILi256ELi128ELi64ELi8ELb0ELb0EN7cutlass10bfloat16_tE19Flash_kernel_traitsILi256ELi128ELi64ELi8ES3_EELb0ELb0ELb1ELb0ELb0ELb0ELb0ELb0EEEvNS_16Flash_fwd_paramsE
        .type           _ZN5flash16flash_fwd_kernelI23Flash_fwd_kernel_traitsILi256ELi128ELi64ELi8ELb0ELb0EN7cutlass10bfloat16_tE19Flash_kernel_traitsILi256ELi128ELi64ELi8ES3_EELb0ELb0ELb1ELb0ELb0ELb0ELb0ELb0EEEvNS_16Flash_fwd_paramsE,@function
        .size           _ZN5flash16flash_fwd_kernelI23Flash_fwd_kernel_traitsILi256ELi128ELi64ELi8ELb0ELb0EN7cutlass10bfloat16_tE19Flash_kernel_traitsILi256ELi128ELi64ELi8ES3_EELb0ELb0ELb1ELb0ELb0ELb0ELb0ELb0EEEvNS_16Flash_fwd_paramsE,(.L_x_2032 - _ZN5flash16flash_fwd_kernelI23Flash_fwd_kernel_traitsILi256ELi128ELi64ELi8ELb0ELb0EN7cutlass10bfloat16_tE19Flash_kernel_traitsILi256ELi128ELi64ELi8ES3_EELb0ELb0ELb1ELb0ELb0ELb0ELb0ELb0EEEvNS_16Flash_fwd_paramsE)
        .other          _ZN5flash16flash_fwd_kernelI23Flash_fwd_kernel_traitsILi256ELi128ELi64ELi8ELb0ELb0EN7cutlass10bfloat16_tE19Flash_kernel_traitsILi256ELi128ELi64ELi8ES3_EELb0ELb0ELb1ELb0ELb0ELb0ELb0ELb0EEEvNS_16Flash_fwd_paramsE,@"STO_CUDA_ENTRY STV_DEFAULT"
_ZN5flash16flash_fwd_kernelI23Flash_fwd_kernel_traitsILi256ELi128ELi64ELi8ELb0ELb0EN7cutlass10bfloat16_tE19Flash_kernel_traitsILi256ELi128ELi64ELi8ES3_EELb0ELb0ELb1ELb0ELb0ELb0ELb0ELb0EEEvNS_16Flash_fwd_paramsE:
.text._ZN5flash16flash_fwd_kernelI23Flash_fwd_kernel_traitsILi256ELi128ELi64ELi8ELb0ELb0EN7cutlass10bfloat16_tE19Flash_kernel_traitsILi256ELi128ELi64ELi8ES3_EELb0ELb0ELb1ELb0ELb0ELb0ELb0ELb0EEEvNS_16Flash_fwd_paramsE:
        /* <DEDUP_REMOVED lines=36> */
[----:B------:R-:W-:Y:S02]  /*0240*/  UMOV UR23, URZ ;  /* 0x0000003f00177c82 */ /* 0x000fe40008000000 */
        /* <DEDUP_REMOVED lines=19> */
.L_x_423:
[----:B------:R-:W-:Y:S02]  /*0380*/  ULDC UR6, c[0x0][0x218] ;  /* 0x0000860000067ab9 */ /* 0x000fe40000000800 */
.L_x_424:
        /* <DEDUP_REMOVED lines=21> */
[----:B------:R-:W-:Y:S01]  /*04e0*/  UIADD3 UR6, UR16, UR15, -UR17 ;  /* 0x0000000f10067290 */ /* 0x000fe2000fffe811 */
[----:B------:R-:W1:Y:S01]  /*04f0*/  S2R R23, SR_TID.X ;  /* 0x0000000000177919 */ /* 0x000e620000002100 */
[----:B------:R-:W-:Y:S02]  /*0500*/  UIADD3 UR7, UR16, 0x3f, URZ ;  /* 0x0000003f10077890 */ /* 0x000fe4000fffe03f */
[----:B------:R-:W-:Y:S02]  /*0510*/  ULDC UR9, c[0x0][0x2e4] ;  /* 0x0000b90000097ab9 */ /* 0x000fe40000000800 */
[----:B------:R-:W-:Y:S02]  /*0520*/  UIADD3 UR5, -UR17, 0xbf, UR15 ;  /* 0x000000bf11057890 */ /* 0x000fe4000fffe10f */
[----:B------:R-:W-:Y:S02]  /*0530*/  ULDC UR4, c[0x0][0x2e8] ;  /* 0x0000ba0000047ab9 */ /* 0x000fe40000000800 */
[----:B------:R-:W-:-:S02]  /*0540*/  UIADD3 UR9, UR6, -UR9, URZ ;  /* 0x8000000906097290 */ /* 0x000fc4000fffe03f */
[----:B------:R-:W-:Y:S02]  /*0550*/  USHF.R.S32.HI UR6, URZ, 0x1f, UR7 ;  /* 0x0000001f3f067899 */ /* 0x000fe40008011407 */
[----:B------:R-:W-:Y:S02]  /*0560*/  UIADD3 UR4, UR5, UR4, UR16 ;  /* 0x0000000405047290 */ /* 0x000fe4000fffe010 */
[----:B------:R-:W-:Y:S02]  /*0570*/  ULEA.HI UR7, UR6, UR7, URZ, 0x6 ;  /* 0x0000000706077291 */ /* 0x000fe4000f8f303f */
[----:B------:R-:W-:Y:S02]  /*0580*/  USHF.R.S32.HI UR5, URZ, 0x1f, UR9 ;  /* 0x0000001f3f057899 */ /* 0x000fe40008011409 */
[----:B------:R-:W-:Y:S02]  /*0590*/  USHF.R.S32.HI UR6, URZ, 0x1f, UR4 ;  /* 0x0000001f3f067899 */ /* 0x000fe40008011404 */
        /* <DEDUP_REMOVED lines=12> */
[----:B-1----:R-:W-:Y:S01]  /*0660*/  UISETP.NE.AND UP0, UPT, UR13, -0x1, UPT ;  /* 0xffffffff0d00788c */ /* 0x002fe2000bf05270 */
        /* <DEDUP_REMOVED lines=79> */
.L_x_427:
[----:B------:R-:W-:Y:S05]  /*0b60*/  BSYNC B0 ;  /* 0x0000000000007941 */ /* 0x000fea0003800000 */
.L_x_426:
        /* <DEDUP_REMOVED lines=22> */
.L_x_429:
[----:B------:R-:W-:Y:S05]  /*0cd0*/  BSYNC B0 ;  /* 0x0000000000007941 */ /* 0x000fea0003800000 */
.L_x_428:
        /* <DEDUP_REMOVED lines=22> */
.L_x_431:
[----:B------:R-:W-:Y:S05]  /*0e40*/  BSYNC B0 ;  /* 0x0000000000007941 */ /* 0x000fea0003800000 */
.L_x_430:
        /* <DEDUP_REMOVED lines=21> */
.L_x_433:
[----:B------:R-:W-:Y:S05]  /*0fa0*/  BSYNC B0 ;  /* 0x0000000000007941 */ /* 0x000fea0003800000 */
.L_x_432:
        /* <DEDUP_REMOVED lines=35> */
.L_x_425:
[----:B-1----:R-:W-:Y:S02]  /*11e0*/  UISETP.NE.AND UP1, UPT, UR13, -0x1, UPT ;  /* 0xffffffff0d00788c */ /* 0x002fe4000bf25270 */
        /* <DEDUP_REMOVED lines=32> */
.L_x_434:
[----:B------:R-:W-:Y:S01]  /*13f0*/  IABS R0, c[0x0][0x1c8] ;  /* 0x0000720000007a13 */ /* 0x000fe20000000000 */
[----:B------:R-:W1:Y:S01]  /*1400*/  S2R R2, SR_CTAID.Z ;  /* 0x0000000000027919 */ /* 0x000e620000002700 */
[----:B------:R-:W-:Y:S02]  /*1410*/  UMOV UR24, URZ ;  /* 0x0000003f00187c82 */ /* 0x000fe40008000000 */
[----:B------:R-:W2:Y:S01]  /*1420*/  R2UR UR7, R0 ;  /* 0x00000000000773c2 */ /* 0x000ea200000e0000 */
[----:B------:R-:W-:Y:S01]  /*1430*/  @UP0 UIADD3 UR26, UR23, UR8, URZ ;  /* 0x00000008171a0290 */ /* 0x000fe2000fffe03f */
        /* <DEDUP_REMOVED lines=9> */
[----:B------:R-:W-:-:S04]  /*14d0*/  UIMAD.WIDE.U32 UR24, UR25, UR4, UR24 ;  /* 0x00000004191872a5 */ /* 0x000fc8000f8e0018 */
[----:B-1----:R-:W-:Y:S02]  /*14e0*/  UIMAD.WIDE.U32 UR24, UR25, UR5, URZ ;  /* 0x00000005191872a5 */ /* 0x002fe4000f8e003f */
        /* <DEDUP_REMOVED lines=17> */
[----:B------:R-:W-:-:S04]  /*1600*/  @!UP2 ULOP3.LUT UR8, URZ, UR7, URZ, 0x33, !UPT ;  /* 0x000000073f08a292 */ /* 0x000fc8000f8e333f */
[----:B------:R-:W-:Y:S01]  /*1610*/  USHF.R.S32.HI UR25, URZ, 0x1f, UR8 ;  /* 0x0000001f3f197899 */ /* 0x000fe20008011408 */
[----:B------:R-:W-:Y:S05]  /*1620*/  @P0 BRA `(.L_x_435) ;  /* 0x000000c000000947 */ /* 0x000fea0003800000 */
[----:B------:R-:W-:Y:S02]  /*1630*/  USHF.R.S32.HI UR7, URZ, 0x1f, UR23 ;  /* 0x0000001f3f077899 */ /* 0x000fe40008011417 */
[----:B------:R-:W-:Y:S02]  /*1640*/  ULDC.64 UR4, c[0x0][0x1a0] ;  /* 0x0000680000047ab9 */ /* 0x000fe40000000a00 */
[----:B------:R-:W-:Y:S02]  /*1650*/  UIMAD UR7, UR7, UR4, URZ ;  /* 0x00000004070772a4 */ /* 0x000fe4000f8e023f */
[----:B------:R-:W-:Y:S02]  /*1660*/  UIMAD.WIDE.U32 UR26, UR23, UR4, URZ ;  /* 0x00000004171a72a5 */ /* 0x000fe4000f8e003f */
[----:B------:R-:W-:Y:S02]  /*1670*/  UIMAD UR23, UR23, UR5, UR7 ;  /* 0x00000005171772a4 */ /* 0x000fe4000f8e0207 */
[----:B------:R-:W-:-:S02]  /*1680*/  USHF.R.S32.HI UR7, URZ, 0x1f, UR22 ;  /* 0x0000001f3f077899 */ /* 0x000fc40008011416 */
[----:B------:R-:W-:Y:S02]  /*1690*/  ULDC.64 UR4, c[0x0][0x188] ;  /* 0x0000620000047ab9 */ /* 0x000fe40000000a00 */
[----:B------:R-:W-:Y:S02]  /*16a0*/  UIADD3 UR27, UR27, UR23, URZ ;  /* 0x000000171b1b7290 */ /* 0x000fe4000fffe03f */
[----:B------:R-:W-:Y:S02]  /*16b0*/  UIMAD UR7, UR7, UR4, URZ ;  /* 0x00000004070772a4 */ /* 0x000fe4000f8e023f */
[----:B------:R-:W-:Y:S02]  /*16c0*/  UIMAD.WIDE.U32 UR28, UR22, UR4, UR26 ;  /* 0x00000004161c72a5 */ /* 0x000fe4000f8e001a */
[----:B------:R-:W-:-:S04]  /*16d0*/  UIMAD UR5, UR22, UR5, UR7 ;  /* 0x00000005160572a4 */ /* 0x000fc8000f8e0207 */
[----:B------:R-:W-:Y:S02]  /*16e0*/  UIADD3 UR26, UR29, UR5, URZ ;  /* 0x000000051d1a7290 */ /* 0x000fe4000fffe03f */
.L_x_435:
[----:B------:R-:W-:Y:S01]  /*16f0*/  SHF.R.S32.HI R11, RZ, 0x1f, R23 ;  /* 0x0000001fff0b7819 */ /* 0x000fe20000011417 */
[----:B------:R-:W1:Y:S01]  /*1700*/  S2R R18, SR_CTAID.Z ;  /* 0x0000000000127919 */ /* 0x000e620000002700 */
[----:B------:R-:W-:Y:S01]  /*1710*/  ULDC.64 UR4, c[0x0][0x1b0] ;  /* 0x00006c0000047ab9 */ /* 0x000fe20000000a00 */
[----:B------:R-:W-:Y:S01]  /*1720*/  BSSY B0, `(.L_x_436) ;  /* 0x0000081000007945 */ /* 0x000fe20003800000 */
[CC--:B------:R-:W-:Y:S01]  /*1730*/  LEA.HI R0, R11.reuse, R23.reuse, RZ, 0x3 ;  /* 0x000000170b007211 */ /* 0x0c0fe200078f18ff */
[----:B------:R-:W-:Y:S01]  /*1740*/  UIMAD UR4, UR25, UR4, URZ ;  /* 0x00000004190472a4 */ /* 0x000fe2000f8e023f */
[----:B------:R-:W-:Y:S02]  /*1750*/  LEA.HI R2, R11, R23, RZ, 0x4 ;  /* 0x000000170b027211 */ /* 0x000fe400078f20ff */
[----:B------:R-:W-:Y:S02]  /*1760*/  SHF.R.S32.HI R26, RZ, 0x3, R0 ;  /* 0x00000003ff1a7819 */ /* 0x000fe40000011400 */
[----:B------:R-:W-:-:S02]  /*1770*/  LOP3.LUT R0, R0, 0xfffffff8, RZ, 0xc0, !PT ;  /* 0xfffffff800007812 */ /* 0x000fc400078ec0ff */
[----:B------:R-:W-:Y:S01]  /*1780*/  SHF.R.S32.HI R4, RZ, 0x4, R2 ;  /* 0x00000004ff047819 */ /* 0x000fe20000011402 */
[----:B------:R-:W-:Y:S01]  /*1790*/  IMAD.SHL.U32 R3, R26, 0x40, RZ ;  /* 0x000000401a037824 */ /* 0x000fe200078e00ff */
[----:B------:R-:W-:Y:S01]  /*17a0*/  SHF.R.S32.HI R27, RZ, 0x1f, R26 ;  /* 0x0000001fff1b7819 */ /* 0x000fe2000001141a */
[----:B------:R-:W-:Y:S01]  /*17b0*/  IMAD.IADD R24, R23, 0x1, -R0 ;  /* 0x0000000117187824 */ /* 0x000fe200078e0a00 */
[C---:B------:R-:W-:Y:S02]  /*17c0*/  LOP3.LUT R0, R2.reuse, 0xfffffff0, RZ, 0xc0, !PT ;  /* 0xfffffff002007812 */ /* 0x040fe400078ec0ff */
[----:B------:R-:W-:Y:S01]  /*17d0*/  LEA.HI R2, R2, R4, RZ, 0x1 ;  /* 0x0000000402027211 */ /* 0x000fe200078f08ff */
[----:B------:R-:W-:Y:S01]  /*17e0*/  IMAD.SHL.U32 R116, R24, 0x8, RZ ;  /* 0x0000000818747824 */ /* 0x000fe200078e00ff */
[----:B------:R-:W-:Y:S01]  /*17f0*/  LOP3.LUT R5, R3, 0x1c0, RZ, 0xc0, !PT ;  /* 0x000001c003057812 */ /* 0x000fe200078ec0ff */
[----:B------:R-:W-:Y:S01]  /*1800*/  IMAD.IADD R0, R23, 0x1, -R0 ;  /* 0x0000000117007824 */ /* 0x000fe200078e0a00 */
[----:B------:R-:W-:-:S02]  /*1810*/  LOP3.LUT R2, R2, 0xfffffffe, RZ, 0xc0, !PT ;  /* 0xfffffffe02027812 */ /* 0x000fc400078ec0ff */
[----:B------:R-:W-:Y:S02]  /*1820*/  LOP3.LUT R3, R5, 0x38, R116, 0xf8, !PT ;  /* 0x0000003805037812 */ /* 0x000fe400078ef874 */
[----:B------:R-:W-:Y:S01]  /*1830*/  SHF.R.S32.HI R6, RZ, 0x1f, R0 ;  /* 0x0000001fff067819 */ /* 0x000fe20000011400 */
[----:B------:R-:W-:Y:S01]  /*1840*/  IMAD.IADD R22, R4, 0x1, -R2 ;  /* 0x0000000104167824 */ /* 0x000fe200078e0a02 */
[----:B------:R-:W-:Y:S02]  /*1850*/  SHF.R.U32.HI R5, RZ, 0x3, R5 ;  /* 0x00000003ff057819 */ /* 0x000fe40000011605 */
[----:B------:R-:W-:Y:S01]  /*1860*/  LEA.HI R10, R6, R0, RZ, 0x3 ;  /* 0x00000000060a7211 */ /* 0x000fe200078f18ff */
[----:B------:R-:W-:Y:S01]  /*1870*/  IMAD.SHL.U32 R8, R22, 0x8, RZ ;  /* 0x0000000816087824 */ /* 0x000fe200078e00ff */
[----:B------:R-:W-:Y:S02]  /*1880*/  LEA.HI R6, R11, R23, RZ, 0x6 ;  /* 0x000000170b067211 */ /* 0x000fe400078f30ff */
[----:B------:R-:W-:-:S02]  /*1890*/  LOP3.LUT R4, R10, 0xfffffff8, RZ, 0xc0, !PT ;  /* 0xfffffff80a047812 */ /* 0x000fc400078ec0ff */
[----:B------:R-:W-:Y:S01]  /*18a0*/  SHF.R.S32.HI R117, RZ, 0x1f, R116 ;  /* 0x0000001fff757819 */ /* 0x000fe20000011474 */
[----:B------:R-:W-:Y:S01]  /*18b0*/  IMAD.SHL.U32 R6, R6, 0x8, RZ ;  /* 0x0000000806067824 */ /* 0x000fe200078e00ff */
[----:B------:R-:W-:Y:S01]  /*18c0*/  IADD3 R2, P0, R116, UR6, RZ ;  /* 0x0000000674027c10 */ /* 0x000fe2000ff1e0ff */
[----:B------:R-:W-:Y:S01]  /*18d0*/  IMAD.IADD R0, R0, 0x1, -R4 ;  /* 0x0000000100007824 */ /* 0x000fe200078e0a04 */
[----:B------:R-:W-:Y:S01]  /*18e0*/  LOP3.LUT R5, R3, R5, RZ, 0x3c, !PT ;  /* 0x0000000503057212 */ /* 0x000fe200078e3cff */
[----:B------:R-:W-:Y:S01]  /*18f0*/  IMAD R4, R27, c[0x0][0x198], RZ ;  /* 0x000066001b047a24 */ /* 0x000fe200078e02ff */
[----:B------:R-:W-:Y:S01]  /*1900*/  IADD3.X R3, R117, UR21, RZ, P0, !PT ;  /* 0x0000001575037c10 */ /* 0x000fe200087fe4ff */
[----:B------:R-:W-:Y:S01]  /*1910*/  ULDC.64 UR6, c[0x0][0x1b8] ;  /* 0x00006e0000067ab9 */ /* 0x000fe20000000a00 */
[----:B------:R-:W-:Y:S01]  /*1920*/  LOP3.LUT R231, R5, 0xfffffe00, R6, 0xf8, !PT ;  /* 0xfffffe0005e77812 */ /* 0x000fe200078ef806 */
[----:B------:R-:W-:Y:S01]  /*1930*/  IMAD R9, R26, c[0x0][0x19c], R4 ;  /* 0x000067001a097a24 */ /* 0x000fe200078e0204 */
[----:B------:R-:W-:Y:S01]  /*1940*/  LOP3.LUT P3, RZ, R0, 0x4, RZ, 0xc0, !PT ;  /* 0x0000000400ff7812 */ /* 0x000fe2000786c0ff */
[----:B-1----:R-:W-:Y:S01]  /*1950*/  IMAD.WIDE.U32 R18, R18, c[0x0][0x1a8], R2 ;  /* 0x00006a0012127a25 */ /* 0x002fe200078e0002 */
[----:B------:R-:W-:Y:S01]  /*1960*/  LOP3.LUT P2, RZ, R0, 0x2, RZ, 0xc0, !PT ;  /* 0x0000000200ff7812 */ /* 0x000fe2000784c0ff */
[----:B------:R-:W-:Y:S01]  /*1970*/  UIMAD UR6, UR25, UR6, URZ ;  /* 0x00000006190672a4 */ /* 0x000fe2000f8e023f */
[----:B------:R-:W-:Y:S01]  /*1980*/  IADD3 R113, R116, 0x40, RZ ;  /* 0x0000004074717810 */ /* 0x000fe20007ffe0ff */
[----:B------:R-:W-:Y:S01]  /*1990*/  IMAD R6, R27, c[0x0][0x1a0], RZ ;  /* 0x000068001b067a24 */ /* 0x000fe200078e02ff */
[----:B------:R-:W-:Y:S01]  /*19a0*/  UIMAD UR21, UR8, UR5, UR4 ;  /* 0x00000005081572a4 */ /* 0x000fe2000f8e0204 */
[----:B------:R-:W-:Y:S01]  /*19b0*/  IMAD.SHL.U32 R0, R0, 0x40, RZ ;  /* 0x0000004000007824 */ /* 0x000fe200078e00ff */
[----:B------:R-:W-:Y:S01]  /*19c0*/  UIMAD UR6, UR8, UR7, UR6 ;  /* 0x00000007080672a4 */ /* 0x000fe2000f8e0206 */
[--C-:B------:R-:W-:Y:S01]  /*19d0*/  IMAD.WIDE.U32 R4, R26, c[0x0][0x198], R116.reuse ;  /* 0x000066001a047a25 */ /* 0x100fe200078e0074 */
[----:B------:R1:W-:Y:S01]  /*19e0*/  STL.64 [R1+0x30], R116 ;  /* 0x0000307401007387 */ /* 0x0003e20000100a00 */
[----:B------:R-:W-:Y:S01]  /*19f0*/  ULDC.64 UR4, c[0x0][0x1a8] ;  /* 0x00006a0000047ab9 */ /* 0x000fe20000000a00 */
[----:B------:R-:W-:Y:S01]  /*1a00*/  LOP3.LUT R0, R0, 0x1c0, RZ, 0xc0, !PT ;  /* 0x000001c000007812 */ /* 0x000fe200078ec0ff */
[----:B------:R-:W-:Y:S01]  /*1a10*/  IMAD.WIDE.U32 R2, R26, c[0x0][0x1a0], R116 ;  /* 0x000068001a027a25 */ /* 0x000fe200078e0074 */
[----:B------:R-:W-:Y:S01]  /*1a20*/  IADD3 R4, P1, R4, UR12, RZ ;  /* 0x0000000c04047c10 */ /* 0x000fe2000ff3e0ff */
[----:B------:R1:W-:Y:S01]  /*1a30*/  STL.64 [R1], R26 ;  /* 0x0000001a01007387 */ /* 0x0003e20000100a00 */
[----:B------:R-:W-:Y:S01]  /*1a40*/  LOP3.LUT R8, R0, 0x8, R8, 0xf8, !PT ;  /* 0x0000000800087812 */ /* 0x000fe200078ef808 */
[----:B------:R-:W-:Y:S01]  /*1a50*/  IMAD R6, R26, c[0x0][0x1a4], R6 ;  /* 0x000069001a067a24 */ /* 0x000fe200078e0206 */
[----:B------:R-:W-:Y:S01]  /*1a60*/  IADD3 R2, P0, R2, UR28, RZ ;  /* 0x0000001c02027c10 */ /* 0x000fe2000ff1e0ff */
[----:B------:R-:W-:Y:S01]  /*1a70*/  UIMAD UR4, UR24, UR4, URZ ;  /* 0x00000004180472a4 */ /* 0x000fe2000f8e023f */
[----:B------:R-:W-:Y:S01]  /*1a80*/  SHF.R.U32.HI R7, RZ, 0x3, R0 ;  /* 0x00000003ff077819 */ /* 0x000fe20000011600 */
[----:B------:R-:W-:Y:S01]  /*1a90*/  IMAD.U32 R0, RZ, RZ, UR8 ;  /* 0x00000008ff007e24 */ /* 0x000fe2000f8e00ff */
[----:B------:R-:W-:Y:S01]  /*1aa0*/  IADD3.X R5, R5, UR11, R9, P1, !PT ;  /* 0x0000000b05057c10 */ /* 0x000fe20008ffe409 */
[----:B------:R-:W-:Y:S01]  /*1ab0*/  UIMAD UR4, UR20, UR5, UR4 ;  /* 0x00000005140472a4 */ /* 0x000fe2000f8e0204 */
[----:B------:R-:W-:Y:S01]  /*1ac0*/  IADD3.X R3, R3, UR26, R6, P0, !PT ;  /* 0x0000001a03037c10 */ /* 0x000fe200087fe406 */
[----:B------:R-:W-:Y:S01]  /*1ad0*/  IMAD.U32 R6, RZ, RZ, UR8 ;  /* 0x00000008ff067e24 */ /* 0x000fe2000f8e00ff */
[----:B------:R-:W-:Y:S01]  /*1ae0*/  IADD3 R112, R116, 0x80, RZ ;  /* 0x0000008074707810 */ /* 0x000fe20007ffe0ff */
[----:B------:R-:W-:Y:S01]  /*1af0*/  IMAD.WIDE.U32 R32, R0, c[0x0][0x1b0], R4 ;  /* 0x00006c0000207a25 */ /* 0x000fe200078e0004 */
[----:B------:R-:W-:Y:S01]  /*1b00*/  IADD3 R107, R116, 0xc0, RZ ;  /* 0x000000c0746b7810 */ /* 0x000fe20007ffe0ff */
[----:B------:R-:W-:Y:S01]  /*1b10*/  UIADD3 UR20, -UR15, UR17, URZ ;  /* 0x000000110f147290 */ /* 0x000fe2000fffe13f */
[----:B------:R-:W-:Y:S01]  /*1b20*/  LOP3.LUT R7, R8, R7, RZ, 0x3c, !PT ;  /* 0x0000000708077212 */ /* 0x000fe200078e3cff */
[----:B------:R-:W-:Y:S01]  /*1b30*/  IMAD.WIDE.U32 R28, R6, c[0x0][0x1b8], R2 ;  /* 0x00006e00061c7a25 */ /* 0x000fe200078e0002 */
[----:B------:R1:W-:Y:S01]  /*1b40*/  STL.64 [R1+0x40], R32 ;  /* 0x0000402001007387 */ /* 0x0003e20000100a00 */
[----:B------:R-:W-:-:S02]  /*1b50*/  IADD3 R35, R33, UR21, RZ ;  /* 0x0000001521237c10 */ /* 0x000fc4000fffe0ff */
[----:B------:R-:W-:Y:S01]  /*1b60*/  ISETP.GE.AND P0, PT, R26, UR20, PT ;  /* 0x000000141a007c0c */ /* 0x000fe2000bf06270 */
[----:B------:R1:W-:Y:S01]  /*1b70*/  STL.64 [R1+0x60], R28 ;  /* 0x0000601c01007387 */ /* 0x0003e20000100a00 */
[----:B------:R-:W-:Y:S01]  /*1b80*/  IADD3 R31, R29, UR6, RZ ;  /* 0x000000061d1f7c10 */ /* 0x000fe2000fffe0ff */
[----:B------:R-:W-:Y:S01]  /*1b90*/  IMAD.SHL.U32 R4, R10, 0x40, RZ ;  /* 0x000000400a047824 */ /* 0x000fe200078e00ff */
[----:B------:R-:W-:Y:S01]  /*1ba0*/  LEA.HI R2, R11, R23, RZ, 0x5 ;  /* 0x000000170b027211 */ /* 0x000fe200078f28ff */
[----:B------:R1:W-:Y:S01]  /*1bb0*/  STL [R1+0x4c], R113 ;  /* 0x00004c7101007387 */ /* 0x0003e20000100800 */
[----:B------:R-:W-:Y:S01]  /*1bc0*/  IMAD.MOV.U32 R3, RZ, RZ, 0x10 ;  /* 0x00000010ff037424 */ /* 0x000fe200078e00ff */
[----:B------:R-:W-:Y:S01]  /*1bd0*/  IADD3 R11, R19, UR4, RZ ;  /* 0x00000004130b7c10 */ /* 0x000fe2000fffe0ff */
[----:B------:R-:W-:Y:S01]  /*1be0*/  IMAD.MOV.U32 R5, RZ, RZ, 0x20 ;  /* 0x00000020ff057424 */ /* 0x000fe200078e00ff */
[----:B------:R1:W-:Y:S01]  /*1bf0*/  STL [R1+0x48], R112 ;  /* 0x0000487001007387 */ /* 0x0003e20000100800 */
[----:B------:R-:W-:Y:S01]  /*1c00*/  LOP3.LUT R0, R2, 0xffffffe0, RZ, 0xc0, !PT ;  /* 0xffffffe002007812 */ /* 0x000fe200078ec0ff */
[----:B------:R-:W-:Y:S01]  /*1c10*/  IMAD.U32 R8, RZ, RZ, UR14 ;  /* 0x0000000eff087e24 */ /* 0x000fe2000f8e00ff */
[----:B------:R-:W-:Y:S01]  /*1c20*/  LOP3.LUT R4, R7, 0xfffffe00, R4, 0xf8, !PT ;  /* 0xfffffe0007047812 */ /* 0x000fe200078ef804 */
[----:B------:R1:W-:Y:S01]  /*1c30*/  STL [R1+0x50], R107 ;  /* 0x0000506b01007387 */ /* 0x0003e20000100800 */
[----:B------:R-:W-:Y:S01]  /*1c40*/  SHF.R.S32.HI R104, RZ, 0x5, R2 ;  /* 0x00000005ff687819 */ /* 0x000fe20000011402 */
[----:B------:R-:W-:Y:S01]  /*1c50*/  IMAD.IADD R21, R23, 0x1, -R0 ;  /* 0x0000000117157824 */ /* 0x000fe200078e0a00 */
[----:B------:R-:W-:Y:S01]  /*1c60*/  SEL R3, R3, 0xfffffff0, !P2 ;  /* 0xfffffff003037807 */ /* 0x000fe20005000000 */
[----:B------:R1:W-:Y:S01]  /*1c70*/  STL [R1+0x5c], R31 ;  /* 0x00005c1f01007387 */ /* 0x0003e20000100800 */
[----:B------:R-:W-:Y:S01]  /*1c80*/  IMAD.WIDE R8, R8, 0x80, R26 ;  /* 0x0000008008087825 */ /* 0x000fe200078e021a */
[----:B------:R-:W-:-:S02]  /*1c90*/  SEL R0, R5, 0xffffffe0, !P3 ;  /* 0xffffffe005007807 */ /* 0x000fc40005800000 */
[----:B------:R1:W-:Y:S01]  /*1ca0*/  STL [R1+0x3c], R35 ;  /* 0x00003c2301007387 */ /* 0x0003e20000100800 */
[----:B------:R-:W-:Y:S01]  /*1cb0*/  IMAD.SHL.U32 R231, R231, 0x2, RZ ;  /* 0x00000002e7e77824 */ /* 0x000fe200078e00ff */
        /* <DEDUP_REMOVED lines=39> */
.L_x_437:
[----:B------:R-:W-:Y:S05]  /*1f30*/  BSYNC B0 ;  /* 0x0000000000007941 */ /* 0x000fea0003800000 */
.L_x_436:
[----:B------:R-:W-:Y:S01]  /*1f40*/  IADD3 R20, R26, 0x20, RZ ;  /* 0x000000201a147810 */ /* 0x000fe20007ffe0ff */
        /* <DEDUP_REMOVED lines=44> */
.L_x_439:
[----:B------:R-:W-:Y:S05]  /*2210*/  BSYNC B0 ;  /* 0x0000000000007941 */ /* 0x000fea0003800000 */
.L_x_438:
        /* <DEDUP_REMOVED lines=45> */
.L_x_441:
[----:B------:R-:W-:Y:S05]  /*24f0*/  BSYNC B0 ;  /* 0x0000000000007941 */ /* 0x000fea0003800000 */
.L_x_440:
        /* <DEDUP_REMOVED lines=14> */
[----:B--2---:R-:W-:Y:S01]  /*25e0*/  IMAD.WIDE.U32 R12, R2, c[0x0][0x190], R10 ;  /* 0x00006400020c7a25 */ /* 0x004fe200078e000a */
        /* <DEDUP_REMOVED lines=33> */
.L_x_443:
[----:B------:R-:W-:Y:S05]  /*2800*/  BSYNC B0 ;  /* 0x0000000000007941 */ /* 0x000fea0003800000 */
.L_x_442:
[----:B------:R-:W-:Y:S01]  /*2810*/  IMAD.MOV.U32 R114, RZ, RZ, R34 ;  /* 0x000000ffff727224 */ /* 0x000fe200078e0022 */
[----:B------:R-:W-:Y:S01]  /*2820*/  UIADD3 UR25, UR9, -0x1, URZ ;  /* 0xffffffff09197890 */ /* 0x000fe2000fffe03f */
[----:B------:R-:W-:Y:S01]  /*2830*/  IMAD.MOV.U32 R115, RZ, RZ, R35 ;  /* 0x000000ffff737224 */ /* 0x000fe200078e0023 */
[----:B------:R-:W-:Y:S01]  /*2840*/  MOV R114, R32 ;  /* 0x0000002000727202 */ /* 0x000fe20000000f00 */
[----:B------:R-:W-:Y:S01]  /*2850*/  BSSY B0, `(.L_x_444) ;  /* 0x000002c000007945 */ /* 0x000fe20003800000 */
[----:B------:R-:W-:Y:S01]  /*2860*/  UIMAD UR23, UR25, -0x40, UR16 ;  /* 0xffffffc0191778a4 */ /* 0x000fe2000f8e0210 */
[----:B------:R-:W-:Y:S01]  /*2870*/  MOV R106, UR29 ;  /* 0x0000001d006a7c02 */ /* 0x000fe20008000f00 */
[----:B------:R-:W-:Y:S01]  /*2880*/  USHF.R.S32.HI UR30, URZ, 0x1f, UR25 ;  /* 0x0000001f3f1e7899 */ /* 0x000fe20008011419 */
[----:B------:R3:W-:Y:S01]  /*2890*/  STL.64 [R1+0x38], R114 ;  /* 0x0000387201007387 */ /* 0x0007e20000100a00 */
[----:B------:R-:W-:Y:S02]  /*28a0*/  UIMAD UR4, UR27, UR25, URZ ;  /* 0x000000191b0472a4 */ /* 0x000fe4000f8e023f */
[----:B------:R-:W-:Y:S01]  /*28b0*/  ISETP.GE.AND P0, PT, R26, UR23, PT ;  /* 0x000000171a007c0c */ /* 0x000fe2000bf06270 */
[----:B--2---:R-:W-:Y:S01]  /*28c0*/  IMAD.WIDE.U32 R6, R106, UR25, R114 ;  /* 0x000000196a067c25 */ /* 0x004fe2000f8e0072 */
        /* <DEDUP_REMOVED lines=36> */
.L_x_445:
[----:B------:R-:W-:Y:S05]  /*2b10*/  BSYNC B0 ;  /* 0x0000000000007941 */ /* 0x000fea0003800000 */
.L_x_444:
[----:B------:R-:W-:Y:S01]  /*2b20*/  ISETP.GE.AND P0, PT, R20, UR23, PT ;  /* 0x0000001714007c0c */ /* 0x000fe2000bf06270 */
[----:B------:R-:W-:Y:S01]  /*2b30*/  UMOV UR24, 0x5 ;  /* 0x0000000500187882 */ /* 0x000fe20000000000 */
[----:B------:R-:W-:Y:S01]  /*2b40*/  BSSY B0, `(.L_x_446) ;  /* 0x000002b000007945 */ /* 0x000fe20003800000 */
[----:B------:R-:W-:Y:S02]  /*2b50*/  ULDC UR22, c[0x0][0x19c] ;  /* 0x0000670000167ab9 */ /* 0x000fe40000000800 */
[----:B------:R-:W-:Y:S02]  /*2b60*/  USHF.L.U32 UR7, UR6, 0x5, URZ ;  /* 0x0000000506077899 */ /* 0x000fe4000800063f */
[----:B------:R-:W-:Y:S02]  /*2b70*/  ULDC.64 UR4, c[0x0][0x1a0] ;  /* 0x0000680000047ab9 */ /* 0x000fe40000000a00 */
[----:B------:R-:W-:Y:S02]  /*2b80*/  USHF.L.U64.HI UR6, UR6, UR24, UR22 ;  /* 0x0000001806067299 */ /* 0x000fe40008010216 */
[----:B------:R-:W-:-:S02]  /*2b90*/  USHF.L.U64.HI UR21, UR4, UR21, UR5 ;  /* 0x0000001504157299 */ /* 0x000fc40008010205 */
[----:B------:R-:W-:Y:S01]  /*2ba0*/  USHF.L.U32 UR22, UR4, 0x6, URZ ;  /* 0x0000000604167899 */ /* 0x000fe2000800063f */
[----:B------:R-:W-:Y:S06]  /*2bb0*/  @P0 BRA `(.L_x_447) ;  /* 0x0000023000000947 */ /* 0x000fec0003800000 */
[----:B------:R-:W-:Y:S02]  /*2bc0*/  ISETP.GE.AND P5, PT, R116, c[0x0][0x220], PT ;  /* 0x0000880074007a0c */ /* 0x000fe40003fa6270 */
[----:B------:R-:W-:Y:S02]  /*2bd0*/  ISETP.GE.AND P4, PT, R113, c[0x0][0x220], PT ;  /* 0x0000880071007a0c */ /* 0x000fe40003f86270 */
        /* <DEDUP_REMOVED lines=33> */
.L_x_447:
[----:B------:R-:W-:Y:S05]  /*2df0*/  BSYNC B0 ;  /* 0x0000000000007941 */ /* 0x000fea0003800000 */
.L_x_446:
[----:B------:R-:W0:Y:S01]  /*2e00*/  LDGDEPBAR ;  /* 0x00000000000079af */ /* 0x000e220000000000 */
[----:B------:R-:W-:Y:S01]  /*2e10*/  ISETP.GE.AND P0, PT, R26, UR23, PT ;  /* 0x000000171a007c0c */ /* 0x000fe2000bf06270 */
[----:B------:R-:W-:Y:S01]  /*2e20*/  IMAD.MOV.U32 R6, RZ, RZ, R30 ;  /* 0x000000ffff067224 */ /* 0x000fe200078e001e */
[----:B------:R-:W-:Y:S01]  /*2e30*/  UIMAD UR5, UR21, UR25, URZ ;  /* 0x00000019150572a4 */ /* 0x000fe2000f8e023f */
[----:B------:R-:W-:Y:S01]  /*2e40*/  IMAD.MOV.U32 R7, RZ, RZ, R31 ;  /* 0x000000ffff077224 */ /* 0x000fe200078e001f */
[----:B------:R-:W-:Y:S01]  /*2e50*/  SHF.R.S32.HI R2, RZ, 0x1f, R21 ;  /* 0x0000001fff027819 */ /* 0x000fe20000011415 */
[----:B------:R-:W-:Y:S01]  /*2e60*/  IMAD.MOV.U32 R6, RZ, RZ, R28 ;  /* 0x000000ffff067224 */ /* 0x000fe200078e001c */
[----:B------:R-:W-:Y:S01]  /*2e70*/  UIMAD UR5, UR30, UR22, UR5 ;  /* 0x000000161e0572a4 */ /* 0x000fe2000f8e0205 */
[----:B------:R-:W-:Y:S01]  /*2e80*/  IMAD.U32 R5, RZ, RZ, UR22 ;  /* 0x00000016ff057e24 */ /* 0x000fe2000f8e00ff */
[----:B------:R-:W-:Y:S01]  /*2e90*/  LEA.HI R2, R2, R21, RZ, 0x2 ;  /* 0x0000001502027211 */ /* 0x000fe200078f10ff */
[----:B------:R-:W-:Y:S01]  /*2ea0*/  IMAD.SHL.U32 R23, R23, 0x2, RZ ;  /* 0x0000000217177824 */ /* 0x000fe200078e00ff */
[----:B------:R5:W-:Y:S01]  /*2eb0*/  STL.64 [R1+0x58], R6 ;  /* 0x0000580601007387 */ /* 0x000be20000100a00 */
[----:B------:R-:W-:Y:S01]  /*2ec0*/  BSSY B0, `(.L_x_448) ;  /* 0x000002d000007945 */ /* 0x000fe20003800000 */
[----:B------:R-:W-:-:S02]  /*2ed0*/  SHF.R.S32.HI R105, RZ, 0x2, R2 ;  /* 0x00000002ff697819 */ /* 0x000fc40000011402 */
[----:B------:R-:W-:Y:S01]  /*2ee0*/  LOP3.LUT R108, R23, 0x6, RZ, 0xc0, !PT ;  /* 0x00000006176c7812 */ /* 0x000fe200078ec0ff */
[----:B------:R-:W-:-:S04]  /*2ef0*/  DEPBAR.LE SB0, 0x0 ;  /* 0x000080000000791a */ /* 0x000fc80000000000 */
[----:B------:R-:W-:Y:S01]  /*2f00*/  BAR.SYNC.DEFER_BLOCKING 0x0 ;  /* 0x0000000000007b1d */ /* 0x000fe20000010000 */
[----:B-----5:R-:W-:-:S05]  /*2f10*/  IMAD.WIDE.U32 R6, R5, UR25, R6 ;  /* 0x0000001905067c25 */ /* 0x020fca000f8e0006 */
[----:B------:R-:W-:Y:S01]  /*2f20*/  IADD3 R2, R7, UR5, RZ ;  /* 0x0000000507027c10 */ /* 0x000fe2000fffe0ff */
        /* <DEDUP_REMOVED lines=9> */
[C---:B--2-4-:R-:W-:Y:S01]  /*2fc0*/  @!P5 LEA R12, P6, R6.reuse, c[0x0][0x170], 0x1 ;  /* 0x00005c00060cda11 */ /* 0x054fe200078c08ff */
        /* <DEDUP_REMOVED lines=28> */
.L_x_449:
[----:B------:R-:W-:Y:S05]  /*3190*/  BSYNC B0 ;  /* 0x0000000000007941 */ /* 0x000fea0003800000 */
.L_x_448:
        /* <DEDUP_REMOVED lines=17> */
[C---:B--2-4-:R-:W-:Y:S02]  /*32b0*/  @!P5 LEA R12, P6, R6.reuse, c[0x0][0x170], 0x1 ;  /* 0x00005c00060cda11 */ /* 0x054fe400078c08ff */
        /* <DEDUP_REMOVED lines=27> */
.L_x_451:
[----:B------:R-:W-:Y:S05]  /*3470*/  BSYNC B0 ;  /* 0x0000000000007941 */ /* 0x000fea0003800000 */
.L_x_450:
[C---:B------:R-:W-:Y:S01]  /*3480*/  IMAD.SHL.U32 R2, R24.reuse, 0x40, RZ ;  /* 0x0000004018027824 */ /* 0x040fe200078e00ff */
[----:B------:R-:W-:Y:S01]  /*3490*/  R2P PR, R24, 0x6 ;  /* 0x0000000618007804 */ /* 0x000fe20000000000 */
[----:B------:R-:W-:Y:S01]  /*34a0*/  IMAD.SHL.U32 R5, R26, 0x8, RZ ;  /* 0x000000081a057824 */ /* 0x000fe200078e00ff */
[----:B------:R-:W-:Y:S01]  /*34b0*/  ULDC UR4, c[0x0][0x2e8] ;  /* 0x0000ba0000047ab9 */ /* 0x000fe20000000800 */
[----:B------:R-:W0:Y:S01]  /*34c0*/  LDGDEPBAR ;  /* 0x00000000000079af */ /* 0x000e220000000000 */
[----:B------:R-:W-:Y:S01]  /*34d0*/  LOP3.LUT R2, R2, 0x1c0, RZ, 0xc0, !PT ;  /* 0x000001c002027812 */ /* 0x000fe200078ec0ff */
[----:B------:R-:W-:Y:S02]  /*34e0*/  ULDC UR5, c[0x0][0x2e4] ;  /* 0x0000b90000057ab9 */ /* 0x000fe40000000800 */
[----:B------:R-:W-:Y:S01]  /*34f0*/  UIADD3 UR5, UR16, -UR5, -UR17 ;  /* 0x8000000510057290 */ /* 0x000fe2000fffe811 */
[----:B------:R-:W-:Y:S01]  /*3500*/  LOP3.LUT R5, R2, 0x8, R5, 0xf8, !PT ;  /* 0x0000000802057812 */ /* 0x000fe200078ef805 */
[----:B------:R-:W-:Y:S01]  /*3510*/  UISETP.GT.AND UP0, UPT, UR25, UR10, UPT ;  /* 0x0000000a1900728c */ /* 0x000fe2000bf04270 */
[----:B------:R-:W-:-:S04]  /*3520*/  SHF.R.U32.HI R2, RZ, 0x3, R2 ;  /* 0x00000003ff027819 */ /* 0x000fc80000011602 */
[----:B------:R-:W-:Y:S01]  /*3530*/  LOP3.LUT R2, R5, R2, RZ, 0x3c, !PT ;  /* 0x0000000205027212 */ /* 0x000fe200078e3cff */
[----:B------:R-:W-:-:S04]  /*3540*/  IMAD R5, R104, 0x400, R4 ;  /* 0x0000040068057824 */ /* 0x000fc800078e0204 */
[----:B------:R-:W-:Y:S02]  /*3550*/  IMAD R2, R22, 0x200, R2 ;  /* 0x0000020016027824 */ /* 0x000fe400078e0202 */
[----:B------:R-:W-:Y:S02]  /*3560*/  IMAD.SHL.U32 R211, R5, 0x2, RZ ;  /* 0x0000000205d37824 */ /* 0x000fe400078e00ff */
[----:B------:R-:W-:Y:S02]  /*3570*/  IMAD.SHL.U32 R204, R2, 0x2, RZ ;  /* 0x0000000202cc7824 */ /* 0x000fe400078e00ff */
[--C-:B------:R-:W-:Y:S01]  /*3580*/  IMAD R212, R3, 0x2, R211.reuse ;  /* 0x0000000203d47824 */ /* 0x100fe200078e02d3 */
[----:B-12-4-:R-:W-:Y:S01]  /*3590*/  LDSM.16.M88.4 R8, [R211] ;  /* 0x00000000d308783b */ /* 0x016fe20000000200 */
[----:B------:R-:W-:Y:S01]  /*35a0*/  IMAD R214, R0, 0x2, R211 ;  /* 0x0000000200d67824 */ /* 0x000fe200078e02d3 */
[----:B------:R-:W-:Y:S01]  /*35b0*/  IADD3 R2, R204, 0x10000, RZ ;  /* 0x00010000cc027810 */ /* 0x000fe20007ffe0ff */
[----:B------:R-:W-:Y:S01]  /*35c0*/  IMAD R213, R0, 0x2, R212 ;  /* 0x0000000200d57824 */ /* 0x000fe200078e02d4 */
[----:B------:R-:W1:Y:S01]  /*35d0*/  LDSM.16.M88.4 R20, [R204+0x10000] ;  /* 0x01000000cc14783b */ /* 0x000e620000000200 */
[----:B------:R-:W-:-:S02]  /*35e0*/  IADD3 R215, R204, 0x10020, RZ ;  /* 0x00010020ccd77810 */ /* 0x000fc40007ffe0ff */
[----:B------:R-:W-:Y:S01]  /*35f0*/  @P1 IADD3 R215, R2, -0x20, RZ ;  /* 0xffffffe002d71810 */ /* 0x000fe20007ffe0ff */
[----:B------:R-:W2:Y:S01]  /*3600*/  LDSM.16.M88.4 R32, [R204+0x10800] ;  /* 0x01080000cc20783b */ /* 0x000ea20000000200 */
[----:B------:R-:W-:Y:S02]  /*3610*/  IMAD.MOV.U32 R2, RZ, RZ, 0x40 ;  /* 0x00000040ff027424 */ /* 0x000fe400078e00ff */
[C---:B------:R-:W-:Y:S01]  /*3620*/  IADD3 R230, R215.reuse, 0x800, RZ ;  /* 0x00000800d7e67810 */ /* 0x040fe20007ffe0ff */
[----:B------:R-:W4:Y:S01]  /*3630*/  LDSM.16.M88.4 R28, [R204+0x11000] ;  /* 0x01100000cc1c783b */ /* 0x000f220000000200 */
[C---:B------:R-:W-:Y:S02]  /*3640*/  IADD3 R229, R215.reuse, 0x1000, RZ ;  /* 0x00001000d7e57810 */ /* 0x040fe40007ffe0ff */
[----:B------:R-:W-:Y:S01]  /*3650*/  SEL R2, R2, 0xffffffc0, !P2 ;  /* 0xffffffc002027807 */ /* 0x000fe20005000000 */
[----:B------:R-:W5:Y:S01]  /*3660*/  LDSM.16.M88.4 R24, [R204+0x11800] ;  /* 0x01180000cc18783b */ /* 0x000f620000000200 */
[----:B------:R-:W-:-:S02]  /*3670*/  IADD3 R228, R215, 0x1800, RZ ;  /* 0x00001800d7e47810 */ /* 0x000fc40007ffe0ff */
[C---:B------:R-:W-:Y:S01]  /*3680*/  IADD3 R227, R215.reuse, 0x2000, RZ ;  /* 0x00002000d7e37810 */ /* 0x040fe20007ffe0ff */
[----:B------:R-:W-:Y:S01]  /*3690*/  LDSM.16.M88.4 R12, [R212] ;  /* 0x00000000d40c783b */ /* 0x000fe20000000200 */
[----:B------:R-:W-:Y:S01]  /*36a0*/  IMAD.IADD R210, R204, 0x1, R2 ;  /* 0x00000001ccd27824 */ /* 0x000fe200078e0202 */
[C---:B------:R-:W-:Y:S01]  /*36b0*/  IADD3 R226, R215.reuse, 0x2800, RZ ;  /* 0x00002800d7e27810 */ /* 0x040fe20007ffe0ff */
[----:B------:R-:W-:Y:S01]  /*36c0*/  IMAD.IADD R209, R2, 0x1, R215 ;  /* 0x0000000102d17824 */ /* 0x000fe200078e02d7 */
[----:B------:R-:W3:Y:S01]  /*36d0*/  LDSM.16.M88.4 R40, [R215] ;  /* 0x00000000d728783b */ /* 0x000ee20000000200 */
[----:B------:R-:W-:Y:S01]  /*36e0*/  LEA R2, R104, UR15, 0x4 ;  /* 0x0000000f68027c11 */ /* 0x000fe2000f8e20ff */
[----:B------:R-:W-:Y:S01]  /*36f0*/  UIADD3 UR15, UR16, 0x1, -UR17 ;  /* 0x00000001100f7890 */ /* 0x000fe2000fffe811 */
[C---:B------:R-:W-:Y:S01]  /*3700*/  IADD3 R225, R215.reuse, 0x3000, RZ ;  /* 0x00003000d7e17810 */ /* 0x040fe20007ffe0ff */
[----:B------:R-:W3:Y:S01]  /*3710*/  LDSM.16.M88.4 R64, [R215+0x800] ;  /* 0x00080000d740783b */ /* 0x000ee20000000200 */
[----:B------:R-:W-:Y:S01]  /*3720*/  IADD3 R224, R215, 0x3800, RZ ;  /* 0x00003800d7e07810 */ /* 0x000fe20007ffe0ff */
[----:B------:R-:W-:Y:S01]  /*3730*/  IMAD.IADD R5, R105, 0x1, R2 ;  /* 0x0000000169057824 */ /* 0x000fe200078e0202 */
[----:B------:R-:W-:Y:S01]  /*3740*/  UIADD3 UR4, UR15, UR4, URZ ;  /* 0x000000040f047290 */ /* 0x000fe2000fffe03f */
[----:B------:R-:W3:Y:S01]  /*3750*/  LDSM.16.M88.4 R72, [R215+0x1000] ;  /* 0x00100000d748783b */ /* 0x000ee20000000200 */
[----:B------:R-:W-:Y:S01]  /*3760*/  IMAD.U32 R2, RZ, RZ, UR25 ;  /* 0x00000019ff027e24 */ /* 0x000fe2000f8e00ff */
[----:B------:R-:W-:-:S02]  /*3770*/  IADD3 R223, R215, 0x4000, RZ ;  /* 0x00004000d7df7810 */ /* 0x000fc40007ffe0ff */
[----:B------:R-:W3:Y:S01]  /*3780*/  LDSM.16.M88.4 R76, [R215+0x1800] ;  /* 0x00180000d74c783b */ /* 0x000ee20000000200 */
[C---:B------:R-:W-:Y:S01]  /*3790*/  IADD3 R6, R5.reuse, 0x8, RZ ;  /* 0x0000000805067810 */ /* 0x040fe20007ffe0ff */
[----:B------:R-:W-:Y:S01]  /*37a0*/  IMAD R2, R2, 0x40, R108 ;  /* 0x0000004002027824 */ /* 0x000fe200078e026c */
[----:B------:R-:W-:Y:S01]  /*37b0*/  IADD3 R7, R5, UR4, RZ ;  /* 0x0000000405077c10 */ /* 0x000fe2000fffe0ff */
[----:B------:R-:W-:Y:S01]  /*37c0*/  LDSM.16.M88.4 R16, [R214] ;  /* 0x00000000d610783b */ /* 0x000fe20000000200 */
[----:B------:R-:W-:Y:S02]  /*37d0*/  IADD3 R222, R215, 0x4800, RZ ;  /* 0x00004800d7de7810 */ /* 0x000fe40007ffe0ff */
[----:B------:R-:W-:Y:S01]  /*37e0*/  IMNMX R235, R7, UR16, PT ;  /* 0x0000001007eb7c17 */ /* 0x000fe2000b800200 */
[----:B-1----:R-:W-:Y:S01]  /*37f0*/  HMMA.16816.F32.BF16 R36, R8, R20, RZ ;  /* 0x000000140824723c */ /* 0x002fe200000418ff */
[----:B------:R-:W1:Y:S01]  /*3800*/  LDSM.16.M88.4 R88, [R210+0x10000] ;  /* 0x01000000d258783b */ /* 0x000e620000000200 */
[----:B------:R-:W-:-:S02]  /*3810*/  IADD3 R221, R215, 0x5000, RZ ;  /* 0x00005000d7dd7810 */ /* 0x000fc40007ffe0ff */
[----:B------:R-:W-:Y:S01]  /*3820*/  ISETP.GE.AND P3, PT, R2, R235, PT ;  /* 0x000000eb0200720c */ /* 0x000fe20003f66270 */
[----:B------:R-:W1:Y:S01]  /*3830*/  LDSM.16.M88.4 R80, [R210+0x10800] ;  /* 0x01080000d250783b */ /* 0x000e620000000200 */
[C---:B------:R-:W-:Y:S02]  /*3840*/  IADD3 R220, R215.reuse, 0x5800, RZ ;  /* 0x00005800d7dc7810 */ /* 0x040fe40007ffe0ff */
[----:B------:R-:W-:Y:S01]  /*3850*/  HMMA.16816.F32.BF16 R44, R8, R22, RZ ;  /* 0x00000016082c723c */ /* 0x000fe200000418ff */
[----:B------:R-:W1:Y:S01]  /*3860*/  LDSM.16.M88.4 R92, [R210+0x11800] ;  /* 0x01180000d25c783b */ /* 0x000e620000000200 */
[C---:B------:R-:W-:Y:S02]  /*3870*/  IADD3 R219, R215.reuse, 0x6000, RZ ;  /* 0x00006000d7db7810 */ /* 0x040fe40007ffe0ff */
[C---:B------:R-:W-:Y:S01]  /*3880*/  IADD3 R218, R215.reuse, 0x6800, RZ ;  /* 0x00006800d7da7810 */ /* 0x040fe20007ffe0ff */
[----:B------:R-:W-:Y:S01]  /*3890*/  LDSM.16.M88.4 R100, [R209] ;  /* 0x00000000d164783b */ /* 0x000fe20000000200 */
[----:B------:R-:W-:-:S02]  /*38a0*/  IADD3 R217, R215, 0x7000, RZ ;  /* 0x00007000d7d97810 */ /* 0x000fc40007ffe0ff */
[----:B--2---:R-:W-:Y:S01]  /*38b0*/  HMMA.16816.F32.BF16 R52, R8, R34, RZ ;  /* 0x000000220834723c */ /* 0x004fe200000418ff */
[----:B------:R-:W-:Y:S01]  /*38c0*/  LDSM.16.M88.4 R84, [R210+0x11000] ;  /* 0x01100000d254783b */ /* 0x000fe20000000200 */
[----:B------:R-:W-:-:S03]  /*38d0*/  IADD3 R216, R215, 0x7800, RZ ;  /* 0x00007800d7d87810 */ /* 0x000fc60007ffe0ff */
[----:B------:R-:W-:Y:S03]  /*38e0*/  LDSM.16.M88.4 R96, [R204+0x12000] ;  /* 0x01200000cc60783b */ /* 0x000fe60000000200 */
[C---:B----4-:R-:W-:Y:S08]  /*38f0*/  HMMA.16816.F32.BF16 R60, R8.reuse, R30, RZ ;  /* 0x0000001e083c723c */ /* 0x050ff000000418ff */
[C---:B------:R-:W-:Y:S08]  /*3900*/  HMMA.16816.F32.BF16 R56, R8.reuse, R28, RZ ;  /* 0x0000001c0838723c */ /* 0x040ff000000418ff */
[C---:B-----5:R-:W-:Y:S08]  /*3910*/  HMMA.16816.F32.BF16 R68, R8.reuse, R24, RZ ;  /* 0x000000180844723c */ /* 0x060ff000000418ff */
[----:B------:R-:W-:Y:S01]  /*3920*/  HMMA.16816.F32.BF16 R20, R8, R26, RZ ;  /* 0x0000001a0814723c */ /* 0x000fe200000418ff */
[----:B------:R-:W-:Y:S07]  /*3930*/  LDSM.16.M88.4 R24, [R209+0x800] ;  /* 0x00080000d118783b */ /* 0x000fee0000000200 */
[----:B---3--:R-:W-:Y:S08]  /*3940*/  HMMA.16816.F32.BF16 R28, R12, R40, R36 ;  /* 0x000000280c1c723c */ /* 0x008ff00000041824 */
[----:B------:R-:W-:Y:S01]  /*3950*/  HMMA.16816.F32.BF16 R48, R8, R32, RZ ;  /* 0x000000200830723c */ /* 0x000fe200000418ff */
[----:B------:R-:W2:Y:S07]  /*3960*/  LDSM.16.M88.4 R8, [R213] ;  /* 0x00000000d508783b */ /* 0x000eae0000000200 */
[C---:B------:R-:W-:Y:S01]  /*3970*/  HMMA.16816.F32.BF16 R32, R12.reuse, R42, R44 ;  /* 0x0000002a0c20723c */ /* 0x040fe2000004182c */
[----:B------:R-:W-:Y:S07]  /*3980*/  LDSM.16.M88.4 R44, [R204+0x12800] ;  /* 0x01280000cc2c783b */ /* 0x000fee0000000200 */
[C---:B------:R-:W-:Y:S08]  /*3990*/  HMMA.16816.F32.BF16 R40, R12.reuse, R66, R52 ;  /* 0x000000420c28723c */ /* 0x040ff00000041834 */
[C---:B------:R-:W-:Y:S08]  /*39a0*/  HMMA.16816.F32.BF16 R52, R12.reuse, R74, R60 ;  /* 0x0000004a0c34723c */ /* 0x040ff0000004183c */
[C---:B------:R-:W-:Y:S01]  /*39b0*/  HMMA.16816.F32.BF16 R60, R12.reuse, R76, R68 ;  /* 0x0000004c0c3c723c */ /* 0x040fe20000041844 */
[----:B------:R-:W3:Y:S07]  /*39c0*/  LDSM.16.M88.4 R68, [R209+0x1800] ;  /* 0x00180000d144783b */ /* 0x000eee0000000200 */
[----:B------:R-:W-:Y:S01]  /*39d0*/  HMMA.16816.F32.BF16 R20, R12, R78, R20 ;  /* 0x0000004e0c14723c */ /* 0x000fe20000041814 */
[----:B------:R-:W-:Y:S07]  /*39e0*/  LDSM.16.M88.4 R76, [R215+0x2000] ;  /* 0x00200000d74c783b */ /* 0x000fee0000000200 */
[----:B-1----:R-:W-:Y:S08]  /*39f0*/  HMMA.16816.F32.BF16 R28, R16, R88, R28 ;  /* 0x00000058101c723c */ /* 0x002ff0000004181c */
[C---:B------:R-:W-:Y:S01]  /*3a00*/  HMMA.16816.F32.BF16 R36, R12.reuse, R64, R48 ;  /* 0x000000400c24723c */ /* 0x040fe20000041830 */
[----:B------:R-:W-:Y:S07]  /*3a10*/  LDSM.16.M88.4 R64, [R204+0x13000] ;  /* 0x01300000cc40783b */ /* 0x000fee0000000200 */
[----:B------:R-:W-:Y:S01]  /*3a20*/  HMMA.16816.F32.BF16 R48, R12, R72, R56 ;  /* 0x000000480c30723c */ /* 0x000fe20000041838 */
[----:B------:R-:W1:Y:S04]  /*3a30*/  LDSM.16.M88.4 R12, [R211+0x4000] ;  /* 0x00400000d30c783b */ /* 0x000e680000000200 */
[----:B------:R-:W4:Y:S03]  /*3a40*/  LDSM.16.M88.4 R56, [R209+0x1000] ;  /* 0x00100000d138783b */ /* 0x000f260000000200 */
[C---:B------:R-:W-:Y:S01]  /*3a50*/  HMMA.16816.F32.BF16 R32, R16.reuse, R90, R32 ;  /* 0x0000005a1020723c */ /* 0x040fe20000041820 */
[----:B------:R-:W5:Y:S04]  /*3a60*/  LDSM.16.M88.4 R72, [R204+0x13800] ;  /* 0x01380000cc48783b */ /* 0x000f680000000200 */
[----:B------:R-:W-:Y:S03]  /*3a70*/  LDSM.16.M88.4 R88, [R210+0x12000] ;  /* 0x01200000d258783b */ /* 0x000fe60000000200 */
[C---:B------:R-:W-:Y:S08]  /*3a80*/  HMMA.16816.F32.BF16 R40, R16.reuse, R82, R40 ;  /* 0x000000521028723c */ /* 0x040ff00000041828 */
[C---:B------:R-:W-:Y:S08]  /*3a90*/  HMMA.16816.F32.BF16 R60, R16.reuse, R92, R60 ;  /* 0x0000005c103c723c */ /* 0x040ff0000004183c */
[----:B------:R-:W-:Y:S01]  /*3aa0*/  HMMA.16816.F32.BF16 R20, R16, R94, R20 ;  /* 0x0000005e1014723c */ /* 0x000fe20000041814 */
[----:B------:R-:W-:Y:S07]  /*3ab0*/  LDSM.16.M88.4 R92, [R215+0x4000] ;  /* 0x00400000d75c783b */ /* 0x000fee0000000200 */
[----:B--2---:R-:W-:Y:S08]  /*3ac0*/  HMMA.16816.F32.BF16 R28, R8, R100, R28 ;  /* 0x00000064081c723c */ /* 0x004ff0000004181c */
[C---:B------:R-:W-:Y:S01]  /*3ad0*/  HMMA.16816.F32.BF16 R36, R16.reuse, R80, R36 ;  /* 0x000000501024723c */ /* 0x040fe20000041824 */
[----:B------:R-:W-:Y:S07]  /*3ae0*/  LDSM.16.M88.4 R80, [R204+0x14000] ;  /* 0x01400000cc50783b */ /* 0x000fee0000000200 */
[C---:B------:R-:W-:Y:S08]  /*3af0*/  HMMA.16816.F32.BF16 R48, R16.reuse, R84, R48 ;  /* 0x000000541030723c */ /* 0x040ff00000041830 */
[----:B------:R-:W-:Y:S01]  /*3b00*/  HMMA.16816.F32.BF16 R52, R16, R86, R52 ;  /* 0x000000561034723c */ /* 0x000fe20000041834 */
[----:B------:R-:W2:Y:S04]  /*3b10*/  LDSM.16.M88.4 R16, [R212+0x4000] ;  /* 0x00400000d410783b */ /* 0x000ea80000000200 */
[----:B------:R-:W-:Y:S03]  /*3b20*/  LDSM.16.M88.4 R84, [R209+0x2000] ;  /* 0x00200000d154783b */ /* 0x000fe60000000200 */
[C---:B------:R-:W-:Y:S01]  /*3b30*/  HMMA.16816.F32.BF16 R32, R8.reuse, R102, R32 ;  /* 0x000000660820723c */ /* 0x040fe20000041820 */
[----:B------:R-:W-:Y:S07]  /*3b40*/  LDSM.16.M88.4 R100, [R204+0x16000] ;  /* 0x01600000cc64783b */ /* 0x000fee0000000200 */
[C---:B------:R-:W-:Y:S08]  /*3b50*/  HMMA.16816.F32.BF16 R40, R8.reuse, R26, R40 ;  /* 0x0000001a0828723c */ /* 0x040ff00000041828 */
[C---:B---3--:R-:W-:Y:S08]  /*3b60*/  HMMA.16816.F32.BF16 R60, R8.reuse, R68, R60 ;  /* 0x00000044083c723c */ /* 0x048ff0000004183c */
[----:B------:R-:W-:Y:S01]  /*3b70*/  HMMA.16816.F32.BF16 R20, R8, R70, R20 ;  /* 0x000000460814723c */ /* 0x000fe20000041814 */
[----:B------:R-:W-:Y:S07]  /*3b80*/  LDSM.16.M88.4 R68, [R215+0x3800] ;  /* 0x00380000d744783b */ /* 0x000fee0000000200 */
[----:B-1----:R-:W-:Y:S08]  /*3b90*/  HMMA.16816.F32.BF16 R28, R12, R96, R28 ;  /* 0x000000600c1c723c */ /* 0x002ff0000004181c */
[C---:B------:R-:W-:Y:S01]  /*3ba0*/  HMMA.16816.F32.BF16 R36, R8.reuse, R24, R36 ;  /* 0x000000180824723c */ /* 0x040fe20000041824 */
[----:B------:R-:W1:Y:S07]  /*3bb0*/  LDSM.16.M88.4 R24, [R215+0x2800] ;  /* 0x00280000d718783b */ /* 0x000e6e0000000200 */
[C---:B----4-:R-:W-:Y:S08]  /*3bc0*/  HMMA.16816.F32.BF16 R48, R8.reuse, R56, R48 ;  /* 0x000000380830723c */ /* 0x050ff00000041830 */
[----:B------:R-:W-:Y:S01]  /*3bd0*/  HMMA.16816.F32.BF16 R52, R8, R58, R52 ;  /* 0x0000003a0834723c */ /* 0x000fe20000041834 */
[----:B------:R-:W3:Y:S04]  /*3be0*/  LDSM.16.M88.4 R8, [R214+0x4000] ;  /* 0x00400000d608783b */ /* 0x000ee80000000200 */
[----:B------:R-:W4:Y:S03]  /*3bf0*/  LDSM.16.M88.4 R56, [R215+0x3000] ;  /* 0x00300000d738783b */ /* 0x000f260000000200 */
[C---:B------:R-:W-:Y:S01]  /*3c00*/  HMMA.16816.F32.BF16 R32, R12.reuse, R98, R32 ;  /* 0x000000620c20723c */ /* 0x040fe20000041820 */
[----:B------:R-:W-:Y:S07]  /*3c10*/  LDSM.16.M88.4 R96, [R215+0x6000] ;  /* 0x00600000d760783b */ /* 0x000fee0000000200 */
[C---:B------:R-:W-:Y:S08]  /*3c20*/  HMMA.16816.F32.BF16 R40, R12.reuse, R46, R40 ;  /* 0x0000002e0c28723c */ /* 0x040ff00000041828 */
[C---:B-----5:R-:W-:Y:S08]  /*3c30*/  HMMA.16816.F32.BF16 R60, R12.reuse, R72, R60 ;  /* 0x000000480c3c723c */ /* 0x060ff0000004183c */
[----:B------:R-:W-:Y:S01]  /*3c40*/  HMMA.16816.F32.BF16 R20, R12, R74, R20 ;  /* 0x0000004a0c14723c */ /* 0x000fe20000041814 */
[----:B------:R-:W-:Y:S07]  /*3c50*/  LDSM.16.M88.4 R72, [R210+0x13800] ;  /* 0x01380000d248783b */ /* 0x000fee0000000200 */
[----:B--2---:R-:W-:Y:S08]  /*3c60*/  HMMA.16816.F32.BF16 R28, R16, R76, R28 ;  /* 0x0000004c101c723c */ /* 0x004ff0000004181c */
[C---:B------:R-:W-:Y:S01]  /*3c70*/  HMMA.16816.F32.BF16 R36, R12.reuse, R44, R36 ;  /* 0x0000002c0c24723c */ /* 0x040fe20000041824 */
[----:B------:R-:W2:Y:S07]  /*3c80*/  LDSM.16.M88.4 R44, [R210+0x12800] ;  /* 0x01280000d22c783b */ /* 0x000eae0000000200 */
[C---:B------:R-:W-:Y:S08]  /*3c90*/  HMMA.16816.F32.BF16 R48, R12.reuse, R64, R48 ;  /* 0x000000400c30723c */ /* 0x040ff00000041830 */
[----:B------:R-:W-:Y:S01]  /*3ca0*/  HMMA.16816.F32.BF16 R52, R12, R66, R52 ;  /* 0x000000420c34723c */ /* 0x000fe20000041834 */
[----:B------:R-:W5:Y:S04]  /*3cb0*/  LDSM.16.M88.4 R12, [R213+0x4000] ;  /* 0x00400000d50c783b */ /* 0x000f680000000200 */
[----:B------:R-:W2:Y:S03]  /*3cc0*/  LDSM.16.M88.4 R64, [R210+0x13000] ;  /* 0x01300000d240783b */ /* 0x000ea60000000200 */
[C---:B------:R-:W-:Y:S01]  /*3cd0*/  HMMA.16816.F32.BF16 R32, R16.reuse, R78, R32 ;  /* 0x0000004e1020723c */ /* 0x040fe20000041820 */
[----:B------:R-:W-:Y:S07]  /*3ce0*/  LDSM.16.M88.4 R76, [R204+0x15800] ;  /* 0x01580000cc4c783b */ /* 0x000fee0000000200 */
[C---:B-1----:R-:W-:Y:S08]  /*3cf0*/  HMMA.16816.F32.BF16 R40, R16.reuse, R26, R40 ;  /* 0x0000001a1028723c */ /* 0x042ff00000041828 */
[C---:B------:R-:W-:Y:S08]  /*3d00*/  HMMA.16816.F32.BF16 R60, R16.reuse, R68, R60 ;  /* 0x00000044103c723c */ /* 0x040ff0000004183c */
[----:B------:R-:W-:Y:S01]  /*3d10*/  HMMA.16816.F32.BF16 R20, R16, R70, R20 ;  /* 0x000000461014723c */ /* 0x000fe20000041814 */
[----:B------:R-:W-:Y:S07]  /*3d20*/  LDSM.16.M88.4 R68, [R209+0x3800] ;  /* 0x00380000d144783b */ /* 0x000fee0000000200 */
[----:B---3--:R-:W-:Y:S08]  /*3d30*/  HMMA.16816.F32.BF16 R28, R8, R88, R28 ;  /* 0x00000058081c723c */ /* 0x008ff0000004181c */
        /* <DEDUP_REMOVED lines=8> */
[C---:B--2---:R-:W-:Y:S08]  /*3dc0*/  HMMA.16816.F32.BF16 R40, R8.reuse, R46, R40 ;  /* 0x0000002e0828723c */ /* 0x044ff00000041828 */
[C---:B------:R-:W-:Y:S08]  /*3dd0*/  HMMA.16816.F32.BF16 R60, R8.reuse, R72, R60 ;  /* 0x00000048083c723c */ /* 0x040ff0000004183c */
[----:B------:R-:W-:Y:S01]  /*3de0*/  HMMA.16816.F32.BF16 R20, R8, R74, R20 ;  /* 0x0000004a0814723c */ /* 0x000fe20000041814 */
[----:B------:R-:W-:Y:S07]  /*3df0*/  LDSM.16.M88.4 R72, [R215+0x5800] ;  /* 0x00580000d748783b */ /* 0x000fee0000000200 */
[----:B-----5:R-:W-:Y:S08]  /*3e00*/  HMMA.16816.F32.BF16 R28, R12, R84, R28 ;  /* 0x000000540c1c723c */ /* 0x020ff0000004181c */
        /* <DEDUP_REMOVED lines=31> */
[----:B------:R-:W-:Y:S03]  /*4000*/  LDSM.16.M88.4 R64, [R209+0x5000] ;  /* 0x00500000d140783b */ /* 0x000fe60000000200 */
[C---:B------:R-:W-:Y:S01]  /*4010*/  HMMA.16816.F32.BF16 R32, R8.reuse, R94, R32 ;  /* 0x0000005e0820723c */ /* 0x040fe20000041820 */
[----:B------:R-:W-:Y:S07]  /*4020*/  LDSM.16.M88.4 R92, [R210+0x16000] ;  /* 0x01600000d25c783b */ /* 0x000fee0000000200 */
[C---:B-1----:R-:W-:Y:S08]  /*4030*/  HMMA.16816.F32.BF16 R40, R8.reuse, R26, R40 ;  /* 0x0000001a0828723c */ /* 0x042ff00000041828 */
[C---:B------:R-:W-:Y:S08]  /*4040*/  HMMA.16816.F32.BF16 R60, R8.reuse, R72, R60 ;  /* 0x00000048083c723c */ /* 0x040ff0000004183c */
[----:B------:R-:W-:Y:S01]  /*4050*/  HMMA.16816.F32.BF16 R20, R8, R74, R20 ;  /* 0x0000004a0814723c */ /* 0x000fe20000041814 */
[----:B------:R-:W-:Y:S07]  /*4060*/  LDSM.16.M88.4 R72, [R209+0x5800] ;  /* 0x00580000d148783b */ /* 0x000fee0000000200 */
[----:B---3--:R-:W-:Y:S08]  /*4070*/  HMMA.16816.F32.BF16 R28, R12, R88, R28 ;  /* 0x000000580c1c723c */ /* 0x008ff0000004181c */
[C---:B------:R-:W-:Y:S08]  /*4080*/  HMMA.16816.F32.BF16 R36, R8.reuse, R24, R36 ;  /* 0x000000180824723c */ /* 0x040ff00000041824 */
[C---:B----4-:R-:W-:Y:S08]  /*4090*/  HMMA.16816.F32.BF16 R48, R8.reuse, R56, R48 ;  /* 0x000000380830723c */ /* 0x050ff00000041830 */
[----:B------:R-:W-:Y:S01]  /*40a0*/  HMMA.16816.F32.BF16 R52, R8, R58, R52 ;  /* 0x0000003a0834723c */ /* 0x000fe20000041834 */
[----:B------:R-:W1:Y:S04]  /*40b0*/  LDSM.16.M88.4 R56, [R209+0x4800] ;  /* 0x00480000d138783b */ /* 0x000e680000000200 */
[----:B------:R-:W3:Y:S03]  /*40c0*/  LDSM.16.M88.4 R8, [R211+0xc000] ;  /* 0x00c00000d308783b */ /* 0x000ee60000000200 */
        /* <DEDUP_REMOVED lines=11> */
[----:B------:R-:W4:Y:S04]  /*4180*/  LDSM.16.M88.4 R12, [R212+0xc000] ;  /* 0x00c00000d40c783b */ /* 0x000f280000000200 */
[----:B------:R-:W5:Y:S03]  /*4190*/  LDSM.16.M88.4 R68, [R204+0x17000] ;  /* 0x01700000cc44783b */ /* 0x000f660000000200 */
[C---:B------:R-:W-:Y:S01]  /*41a0*/  HMMA.16816.F32.BF16 R32, R16.reuse, R86, R32 ;  /* 0x000000561020723c */ /* 0x040fe20000041820 */
[----:B------:R-:W-:Y:S07]  /*41b0*/  LDSM.16.M88.4 R84, [R210+0x17800] ;  /* 0x01780000d254783b */ /* 0x000fee0000000200 */
[C---:B-1----:R-:W-:Y:S08]  /*41c0*/  HMMA.16816.F32.BF16 R40, R16.reuse, R58, R40 ;  /* 0x0000003a1028723c */ /* 0x042ff00000041828 */
[----:B------:R-:W-:Y:S08]  /*41d0*/  HMMA.16816.F32.BF16 R60, R16, R72, R60 ;  /* 0x00000048103c723c */ /* 0x000ff0000004183c */
[----:B---3--:R-:W-:Y:S08]  /*41e0*/  HMMA.16816.F32.BF16 R20, R8, R100, R20 ;  /* 0x000000640814723c */ /* 0x008ff00000041814 */
[C---:B------:R-:W-:Y:S08]  /*41f0*/  HMMA.16816.F32.BF16 R28, R16.reuse, R56, R36 ;  /* 0x00000038101c723c */ /* 0x040ff00000041824 */
[C---:B------:R-:W-:Y:S01]  /*4200*/  HMMA.16816.F32.BF16 R36, R16.reuse, R74, R24 ;  /* 0x0000004a1024723c */ /* 0x040fe20000041818 */
[----:B------:R-:W1:Y:S07]  /*4210*/  LDSM.16.M88.4 R72, [R215+0x6800] ;  /* 0x00680000d748783b */ /* 0x000e6e0000000200 */
[C---:B------:R-:W-:Y:S08]  /*4220*/  HMMA.16816.F32.BF16 R48, R16.reuse, R64, R48 ;  /* 0x000000401030723c */ /* 0x040ff00000041830 */
[----:B------:R-:W-:Y:S01]  /*4230*/  HMMA.16816.F32.BF16 R52, R16, R66, R52 ;  /* 0x000000421034723c */ /* 0x000fe20000041834 */
[----:B------:R-:W3:Y:S04]  /*4240*/  LDSM.16.M88.4 R16, [R214+0xc000] ;  /* 0x00c00000d610783b */ /* 0x000ee80000000200 */
[----:B------:R-:W-:Y:S03]  /*4250*/  LDSM.16.M88.4 R64, [R210+0x16800] ;  /* 0x01680000d240783b */ /* 0x000fe60000000200 */
[C---:B------:R-:W-:Y:S08]  /*4260*/  HMMA.16816.F32.BF16 R32, R8.reuse, R102, R32 ;  /* 0x000000660820723c */ /* 0x040ff00000041820 */
[C---:B--2---:R-:W-:Y:S08]  /*4270*/  HMMA.16816.F32.BF16 R24, R8.reuse, R46, R40 ;  /* 0x0000002e0818723c */ /* 0x044ff00000041828 */
[----:B------:R-:W-:Y:S08]  /*4280*/  HMMA.16816.F32.BF16 R60, R8, R80, R60 ;  /* 0x00000050083c723c */ /* 0x000ff0000004183c */
[----:B----4-:R-:W-:Y:S08]  /*4290*/  HMMA.16816.F32.BF16 R20, R12, R96, R20 ;  /* 0x000000600c14723c */ /* 0x010ff00000041814 */
[C---:B------:R-:W-:Y:S08]  /*42a0*/  HMMA.16816.F32.BF16 R28, R8.reuse, R44, R28 ;  /* 0x0000002c081c723c */ /* 0x040ff0000004181c */
[C---:B-----5:R-:W-:Y:S08]  /*42b0*/  HMMA.16816.F32.BF16 R48, R8.reuse, R68, R48 ;  /* 0x000000440830723c */ /* 0x060ff00000041830 */
[C---:B------:R-:W-:Y:S01]  /*42c0*/  HMMA.16816.F32.BF16 R52, R8.reuse, R70, R52 ;  /* 0x000000460834723c */ /* 0x040fe20000041834 */
[----:B------:R-:W-:Y:S07]  /*42d0*/  LDSM.16.M88.4 R68, [R210+0x17000] ;  /* 0x01700000d244783b */ /* 0x000fee0000000200 */
[----:B------:R-:W-:Y:S01]  /*42e0*/  HMMA.16816.F32.BF16 R56, R8, R82, R36 ;  /* 0x000000520838723c */ /* 0x000fe20000041824 */
[----:B------:R-:W-:Y:S04]  /*42f0*/  LDSM.16.M88.4 R8, [R213+0xc000] ;  /* 0x00c00000d508783b */ /* 0x000fe80000000200 */
[----:B------:R-:W2:Y:S03]  /*4300*/  LDSM.16.M88.4 R80, [R209+0x6000] ;  /* 0x00600000d150783b */ /* 0x000ea60000000200 */
[C---:B------:R-:W-:Y:S08]  /*4310*/  HMMA.16816.F32.BF16 R44, R12.reuse, R98, R32 ;  /* 0x000000620c2c723c */ /* 0x040ff00000041820 */
[C---:B-1----:R-:W-:Y:S08]  /*4320*/  HMMA.16816.F32.BF16 R36, R12.reuse, R74, R24 ;  /* 0x0000004a0c24723c */ /* 0x042ff00000041818 */
[----:B------:R-:W-:Y:S08]  /*4330*/  HMMA.16816.F32.BF16 R24, R12, R88, R60 ;  /* 0x000000580c18723c */ /* 0x000ff0000004183c */
[----:B---3--:R-:W-:Y:S08]  /*4340*/  HMMA.16816.F32.BF16 R20, R16, R92, R20 ;  /* 0x0000005c1014723c */ /* 0x008ff00000041814 */
[C---:B------:R-:W-:Y:S08]  /*4350*/  HMMA.16816.F32.BF16 R40, R12.reuse, R72, R28 ;  /* 0x000000480c28723c */ /* 0x040ff0000004181c */
[C---:B------:R-:W-:Y:S08]  /*4360*/  HMMA.16816.F32.BF16 R32, R12.reuse, R76, R48 ;  /* 0x0000004c0c20723c */ /* 0x040ff00000041830 */
[C---:B------:R-:W-:Y:S08]  /*4370*/  HMMA.16816.F32.BF16 R28, R12.reuse, R78, R52 ;  /* 0x0000004e0c1c723c */ /* 0x040ff00000041834 */
[----:B------:R-:W-:Y:S08]  /*4380*/  HMMA.16816.F32.BF16 R56, R12, R90, R56 ;  /* 0x0000005a0c38723c */ /* 0x000ff00000041838 */
[C---:B------:R-:W-:Y:S08]  /*4390*/  HMMA.16816.F32.BF16 R12, R16.reuse, R94, R44 ;  /* 0x0000005e100c723c */ /* 0x040ff0000004182c */
[----:B------:R-:W-:Y:S08]  /*43a0*/  HMMA.16816.F32.BF16 R52, R16, R84, R24 ;  /* 0x000000541034723c */ /* 0x000ff00000041818 */
[----:B--2---:R-:W-:Y:S01]  /*43b0*/  HMMA.16816.F32.BF16 R24, R8, R80, R20 ;  /* 0x000000500818723c */ /* 0x004fe20000041814 */
[----:B------:R-:W1:Y:S07]  /*43c0*/  LDSM.16.M88.4 R20, [R209+0x6800] ;  /* 0x00680000d114783b */ /* 0x000e6e0000000200 */
[C---:B------:R-:W-:Y:S08]  /*43d0*/  HMMA.16816.F32.BF16 R44, R16.reuse, R68, R32 ;  /* 0x00000044102c723c */ /* 0x040ff00000041820 */
[C---:B------:R-:W-:Y:S08]  /*43e0*/  HMMA.16816.F32.BF16 R68, R16.reuse, R70, R28 ;  /* 0x000000461044723c */ /* 0x040ff0000004181c */
[----:B------:R-:W-:Y:S08]  /*43f0*/  HMMA.16816.F32.BF16 R40, R16, R64, R40 ;  /* 0x000000401028723c */ /* 0x000ff00000041828 */
[----:B------:R-:W-:Y:S07]  /*4400*/  HMMA.16816.F32.BF16 R28, R8, R82, R12 ;  /* 0x00000052081c723c */ /* 0x000fee000004180c */
[----:B------:R-:W-:Y:S01]  /*4410*/  IADD3 R12, R6, UR4, RZ ;  /* 0x00000004060c7c10 */ /* 0x000fe2000fffe0ff */
[----:B------:R-:W-:Y:S01]  /*4420*/  HMMA.16816.F32.BF16 R36, R16, R66, R36 ;  /* 0x000000421024723c */ /* 0x000fe20000041824 */
[----:B------:R-:W-:-:S02]  /*4430*/  IADD3 R13, R5, UR5, RZ ;  /* 0x00000005050d7c10 */ /* 0x000fc4000fffe0ff */
[----:B------:R-:W-:Y:S02]  /*4440*/  IADD3 R5, R2, 0x1, RZ ;  /* 0x0000000102057810 */ /* 0x000fe40007ffe0ff */
[----:B------:R-:W-:Y:S02]  /*4450*/  IADD3 R6, R6, UR5, RZ ;  /* 0x0000000506067c10 */ /* 0x000fe4000fffe0ff */
[----:B------:R-:W-:Y:S01]  /*4460*/  IMNMX R234, R12, UR16, PT ;  /* 0x000000100cea7c17 */ /* 0x000fe2000b800200 */
[----:B------:R-:W-:Y:S01]  /*4470*/  HMMA.16816.F32.BF16 R32, R16, R86, R56 ;  /* 0x000000561020723c */ /* 0x000fe20000041838 */
[----:B------:R-:W2:Y:S01]  /*4480*/  LDSM.16.M88.4 R16, [R209+0x7000] ;  /* 0x00700000d110783b */ /* 0x000ea20000000200 */
[----:B------:R-:W-:Y:S02]  /*4490*/  IMNMX R233, RZ, R13, !PT ;  /* 0x0000000dffe97217 */ /* 0x000fe40007800200 */
[----:B------:R-:W-:Y:S02]  /*44a0*/  IMNMX R232, RZ, R6, !PT ;  /* 0x00000006ffe87217 */ /* 0x000fe40007800200 */
[----:B------:R-:W-:-:S02]  /*44b0*/  ISETP.GE.AND P6, PT, R5, R235, PT ;  /* 0x000000eb0500720c */ /* 0x000fc40003fc6270 */
[C---:B------:R-:W-:Y:S01]  /*44c0*/  ISETP.GE.AND P1, PT, R5.reuse, R234, PT ;  /* 0x000000ea0500720c */ /* 0x040fe20003f26270 */
[C---:B-1----:R-:W-:Y:S01]  /*44d0*/  HMMA.16816.F32.BF16 R12, R8.reuse, R20, R40 ;  /* 0x00000014080c723c */ /* 0x042fe20000041828 */
[CC--:B------:R-:W-:Y:S02]  /*44e0*/  ISETP.LT.OR P6, PT, R5.reuse, R233.reuse, P6 ;  /* 0x000000e90500720c */ /* 0x0c0fe400037c1670 */
[----:B------:R-:W-:Y:S02]  /*44f0*/  ISETP.LT.OR P1, PT, R5, R232, P1 ;  /* 0x000000e80500720c */ /* 0x000fe40000f21670 */
[C---:B------:R-:W-:Y:S02]  /*4500*/  ISETP.LT.OR P3, PT, R2.reuse, R233, P3 ;  /* 0x000000e90200720c */ /* 0x040fe40001f61670 */
[C---:B------:R-:W-:Y:S01]  /*4510*/  IADD3 R6, R2.reuse, 0x8, RZ ;  /* 0x0000000802067810 */ /* 0x040fe20007ffe0ff */
[----:B------:R-:W-:Y:S01]  /*4520*/  HMMA.16816.F32.BF16 R20, R8, R22, R36 ;  /* 0x000000160814723c */ /* 0x000fe20000041824 */
        /* <DEDUP_REMOVED lines=10> */
[----:B------:R-:W-:Y:S02]  /*45d0*/  FSEL R41, R28, -INF , !P0 ;  /* 0xff8000001c297808 */ /* 0x000fe40004000000 */
[----:B------:R-:W-:Y:S02]  /*45e0*/  FSEL R38, R30, -INF , !P4 ;  /* 0xff8000001e267808 */ /* 0x000fe40006000000 */
[----:B------:R-:W-:-:S02]  /*45f0*/  FSEL R36, R29, -INF , !P5 ;  /* 0xff8000001d247808 */ /* 0x000fc40006800000 */
[----:B------:R-:W-:Y:S02]  /*4600*/  FSEL R37, R31, -INF , !P3 ;  /* 0xff8000001f257808 */ /* 0x000fe40005800000 */
[----:B------:R-:W1:Y:S01]  /*4610*/  LDSM.16.M88.4 R28, [R209+0x7800] ;  /* 0x00780000d11c783b */ /* 0x000e620000000200 */
[----:B------:R-:W-:Y:S01]  /*4620*/  ISETP.GE.AND P2, PT, R2, R234, PT ;  /* 0x000000ea0200720c */ /* 0x000fe20003f46270 */
[----:B------:R-:W-:-:S04]  /*4630*/  DEPBAR.LE SB0, 0x0 ;  /* 0x000080000000791a */ /* 0x000fc80000000000 */
[----:B------:R-:W-:Y:S01]  /*4640*/  BAR.SYNC.DEFER_BLOCKING 0x0 ;  /* 0x0000000000007b1d */ /* 0x000fe20000010000 */
[C---:B------:R-:W-:Y:S02]  /*4650*/  ISETP.LT.OR P2, PT, R2.reuse, R232, P2 ;  /* 0x000000e80200720c */ /* 0x040fe40001741670 */
[C---:B------:R-:W-:Y:S02]  /*4660*/  IADD3 R6, R2.reuse, 0x10, RZ ;  /* 0x0000001002067810 */ /* 0x040fe40007ffe0ff */
[----:B------:R-:W-:Y:S02]  /*4670*/  IADD3 R5, R2, 0x11, RZ ;  /* 0x0000001102057810 */ /* 0x000fe40007ffe0ff */
[----:B------:R-:W-:Y:S02]  /*4680*/  FSEL R42, R26, -INF , !P2 ;  /* 0xff8000001a2a7808 */ /* 0x000fe40005000000 */
[----:B------:R-:W-:Y:S02]  /*4690*/  FSEL R40, R25, -INF , !P6 ;  /* 0xff80000019287808 */ /* 0x000fe40007000000 */
[----:B------:R-:W-:-:S02]  /*46a0*/  FSEL R43, R27, -INF , !P1 ;  /* 0xff8000001b2b7808 */ /* 0x000fc40004800000 */
[CC--:B------:R-:W-:Y:S01]  /*46b0*/  ISETP.GE.AND P2, PT, R6.reuse, R235.reuse, PT ;  /* 0x000000eb0600720c */ /* 0x0c0fe20003f46270 */
[C---:B--2---:R-:W-:Y:S01]  /*46c0*/  HMMA.16816.F32.BF16 R24, R8.reuse, R16, R44 ;  /* 0x000000100818723c */ /* 0x044fe2000004182c */
[C---:B------:R-:W-:Y:S02]  /*46d0*/  ISETP.GE.AND P6, PT, R5.reuse, R235, PT ;  /* 0x000000eb0500720c */ /* 0x040fe40003fc6270 */
[CC--:B------:R-:W-:Y:S02]  /*46e0*/  ISETP.GE.AND P1, PT, R6.reuse, R234.reuse, PT ;  /* 0x000000ea0600720c */ /* 0x0c0fe40003f26270 */
[----:B------:R-:W-:Y:S02]  /*46f0*/  ISETP.GE.AND P0, PT, R5, R234, PT ;  /* 0x000000ea0500720c */ /* 0x000fe40003f06270 */
[C---:B------:R-:W-:Y:S01]  /*4700*/  ISETP.LT.OR P2, PT, R6.reuse, R233, P2 ;  /* 0x000000e90600720c */ /* 0x040fe20001741670 */
[----:B------:R-:W-:Y:S01]  /*4710*/  HMMA.16816.F32.BF16 R16, R8, R18, R68 ;  /* 0x000000120810723c */ /* 0x000fe20000041844 */
        /* <DEDUP_REMOVED lines=8> */
[CC--:B------:R-:W-:Y:S02]  /*47a0*/  ISETP.GE.AND P4, PT, R6.reuse, R234.reuse, PT ;  /* 0x000000ea0600720c */ /* 0x0c0fe40003f86270 */
[C---:B------:R-:W-:Y:S02]  /*47b0*/  ISETP.GE.AND P2, PT, R5.reuse, R234, PT ;  /* 0x000000ea0500720c */ /* 0x040fe40003f46270 */
[CC--:B------:R-:W-:Y:S02]  /*47c0*/  ISETP.LT.OR P3, PT, R6.reuse, R233.reuse, P3 ;  /* 0x000000e90600720c */ /* 0x0c0fe40001f61670 */
[----:B------:R-:W-:Y:S02]  /*47d0*/  ISETP.LT.OR P4, PT, R6, R232, P4 ;  /* 0x000000e80600720c */ /* 0x000fe40002781670 */
[----:B------:R-:W-:-:S02]  /*47e0*/  ISETP.LT.OR P5, PT, R5, R233, P5 ;  /* 0x000000e90500720c */ /* 0x000fc40002fa1670 */
[----:B------:R-:W-:Y:S02]  /*47f0*/  ISETP.LT.OR P2, PT, R5, R232, P2 ;  /* 0x000000e80500720c */ /* 0x000fe40001741670 */
[C---:B------:R-:W-:Y:S02]  /*4800*/  IADD3 R6, R2.reuse, 0x20, RZ ;  /* 0x0000002002067810 */ /* 0x040fe40007ffe0ff */
[----:B------:R-:W-:Y:S02]  /*4810*/  IADD3 R5, R2, 0x21, RZ ;  /* 0x0000002102057810 */ /* 0x000fe40007ffe0ff */
[----:B------:R-:W-:Y:S02]  /*4820*/  FSEL R109, R14, -INF , !P1 ;  /* 0xff8000000e6d7808 */ /* 0x000fe40004800000 */
[----:B------:R-:W-:Y:S02]  /*4830*/  FSEL R93, R13, -INF , !P6 ;  /* 0xff8000000d5d7808 */ /* 0x000fe40007000000 */
[----:B------:R-:W-:-:S02]  /*4840*/  FSEL R111, R15, -INF , !P0 ;  /* 0xff8000000f6f7808 */ /* 0x000fc40004000000 */
[----:B------:R-:W-:Y:S01]  /*4850*/  FSEL R95, R20, -INF , !P3 ;  /* 0xff800000145f7808 */ /* 0x000fe20005800000 */
[C---:B-1----:R-:W-:Y:S01]  /*4860*/  HMMA.16816.F32.BF16 R12, R8.reuse, R28, R52 ;  /* 0x0000001c080c723c */ /* 0x042fe20000041834 */
[CC--:B------:R-:W-:Y:S02]  /*4870*/  ISETP.GE.AND P1, PT, R6.reuse, R235.reuse, PT ;  /* 0x000000eb0600720c */ /* 0x0c0fe40003f26270 */
[C---:B------:R-:W-:Y:S02]  /*4880*/  ISETP.GE.AND P6, PT, R5.reuse, R235, PT ;  /* 0x000000eb0500720c */ /* 0x040fe40003fc6270 */
[CC--:B------:R-:W-:Y:S02]  /*4890*/  ISETP.GE.AND P0, PT, R6.reuse, R234.reuse, PT ;  /* 0x000000ea0600720c */ /* 0x0c0fe40003f06270 */
[----:B------:R-:W-:Y:S01]  /*48a0*/  ISETP.GE.AND P3, PT, R5, R234, PT ;  /* 0x000000ea0500720c */ /* 0x000fe20003f66270 */
[----:B------:R-:W-:Y:S01]  /*48b0*/  HMMA.16816.F32.BF16 R8, R8, R30, R32 ;  /* 0x0000001e0808723c */ /* 0x000fe20000041820 */
        /* <DEDUP_REMOVED lines=10> */
[-C--:B------:R-:W-:Y:S02]  /*4960*/  ISETP.GE.AND P2, PT, R6, R235.reuse, PT ;  /* 0x000000eb0600720c */ /* 0x080fe40003f46270 */
[C---:B------:R-:W-:Y:S02]  /*4970*/  ISETP.GE.AND P5, PT, R5.reuse, R235, PT ;  /* 0x000000eb0500720c */ /* 0x040fe40003fa6270 */
[----:B------:R-:W-:-:S02]  /*4980*/  ISETP.GE.AND P1, PT, R5, R234, PT ;  /* 0x000000ea0500720c */ /* 0x000fc40003f26270 */
[C---:B------:R-:W-:Y:S02]  /*4990*/  ISETP.GE.AND P4, PT, R6.reuse, R234, PT ;  /* 0x000000ea0600720c */ /* 0x040fe40003f86270 */
[CC--:B------:R-:W-:Y:S02]  /*49a0*/  ISETP.LT.OR P2, PT, R6.reuse, R233.reuse, P2 ;  /* 0x000000e90600720c */ /* 0x0c0fe40001741670 */
[C---:B------:R-:W-:Y:S02]  /*49b0*/  ISETP.LT.OR P5, PT, R5.reuse, R233, P5 ;  /* 0x000000e90500720c */ /* 0x040fe40002fa1670 */
[-C--:B------:R-:W-:Y:S02]  /*49c0*/  ISETP.LT.OR P1, PT, R5, R232.reuse, P1 ;  /* 0x000000e80500720c */ /* 0x080fe40000f21670 */
[----:B------:R-:W-:Y:S02]  /*49d0*/  ISETP.LT.OR P4, PT, R6, R232, P4 ;  /* 0x000000e80600720c */ /* 0x000fe40002781670 */
[----:B------:R-:W-:-:S02]  /*49e0*/  IADD3 R5, R2, 0x31, RZ ;  /* 0x0000003102057810 */ /* 0x000fc40007ffe0ff */
[----:B------:R-:W-:Y:S02]  /*49f0*/  IADD3 R6, R2, 0x30, RZ ;  /* 0x0000003002067810 */ /* 0x000fe40007ffe0ff */
[----:B------:R-:W-:Y:S02]  /*4a00*/  FSEL R135, R25, -INF , !P6 ;  /* 0xff80000019877808 */ /* 0x000fe40007000000 */
[----:B------:R-:W-:Y:S02]  /*4a10*/  FSEL R181, R16, -INF , !P2 ;  /* 0xff80000010b57808 */ /* 0x000fe40005000000 */
[----:B------:R-:W-:Y:S02]  /*4a20*/  FSEL R183, R26, -INF , !P0 ;  /* 0xff8000001ab77808 */ /* 0x000fe40004000000 */
[C---:B------:R-:W-:Y:S02]  /*4a30*/  ISETP.GE.AND P6, PT, R5.reuse, R235, PT ;  /* 0x000000eb0500720c */ /* 0x040fe40003fc6270 */
[----:B------:R-:W-:-:S02]  /*4a40*/  ISETP.GE.AND P2, PT, R5, R234, PT ;  /* 0x000000ea0500720c */ /* 0x000fc40003f46270 */
[C---:B------:R-:W-:Y:S02]  /*4a50*/  ISETP.GE.AND P0, PT, R6.reuse, R235, PT ;  /* 0x000000eb0600720c */ /* 0x040fe40003f06270 */
[CC--:B------:R-:W-:Y:S02]  /*4a60*/  ISETP.LT.OR P6, PT, R5.reuse, R233.reuse, P6 ;  /* 0x000000e90500720c */ /* 0x0c0fe400037c1670 */
[----:B------:R-:W-:Y:S02]  /*4a70*/  ISETP.LT.OR P2, PT, R5, R232, P2 ;  /* 0x000000e80500720c */ /* 0x000fe40001741670 */
[----:B------:R-:W-:Y:S02]  /*4a80*/  ISETP.LT.OR P0, PT, R6, R233, P0 ;  /* 0x000000e90600720c */ /* 0x000fe40000701670 */
[C---:B------:R-:W-:Y:S02]  /*4a90*/  IADD3 R5, R2.reuse, 0x38, RZ ;  /* 0x0000003802057810 */ /* 0x040fe40007ffe0ff */
[----:B------:R-:W-:-:S02]  /*4aa0*/  IADD3 R2, R2, 0x39, RZ ;  /* 0x0000003902027810 */ /* 0x000fc40007ffe0ff */
[----:B------:R-:W-:Y:S02]  /*4ab0*/  FSEL R252, R12, -INF , !P0 ;  /* 0xff8000000cfc7808 */ /* 0x000fe40004000000 */
[C---:B------:R-:W-:Y:S02]  /*4ac0*/  ISETP.GE.AND P0, PT, R2.reuse, R234, PT ;  /* 0x000000ea0200720c */ /* 0x040fe40003f06270 */
[----:B------:R-:W-:Y:S02]  /*4ad0*/  FSEL R201, R27, -INF , !P3 ;  /* 0xff8000001bc97808 */ /* 0x000fe40005800000 */
[----:B------:R-:W-:Y:S02]  /*4ae0*/  ISETP.LT.OR P0, PT, R2, R232, P0 ;  /* 0x000000e80200720c */ /* 0x000fe40000701670 */
[----:B------:R-:W-:Y:S02]  /*4af0*/  FSEL R182, R18, -INF , !P4 ;  /* 0xff80000012b67808 */ /* 0x000fe40006000000 */
[----:B------:R-:W-:-:S02]  /*4b00*/  FSEL R179, R11, -INF , !P0 ;  /* 0xff8000000bb37808 */ /* 0x000fc40004000000 */
[----:B------:R-:W-:Y:S02]  /*4b10*/  PLOP3.LUT P0, PT, PT, PT, UP0, 0x80, 0x0 ;  /* 0x000000000000781c */ /* 0x000fe40003f0f008 */
[----:B------:R-:W-:Y:S02]  /*4b20*/  FSEL R134, R17, -INF , !P5 ;  /* 0xff80000011867808 */ /* 0x000fe40006800000 */
[----:B------:R-:W-:Y:S02]  /*4b30*/  FSEL R200, R19, -INF , !P1 ;  /* 0xff80000013c87808 */ /* 0x000fe40004800000 */
[----:B------:R-:W-:Y:S02]  /*4b40*/  ISETP.GE.AND P3, PT, R6, R234, PT ;  /* 0x000000ea0600720c */ /* 0x000fe40003f66270 */
[-C--:B------:R-:W-:Y:S02]  /*4b50*/  ISETP.GE.AND P5, PT, R5, R235.reuse, PT ;  /* 0x000000eb0500720c */ /* 0x080fe40003fa6270 */
[----:B------:R-:W-:-:S02]  /*4b60*/  ISETP.GE.AND P4, PT, R2, R235, PT ;  /* 0x000000eb0200720c */ /* 0x000fc40003f86270 */
[C---:B------:R-:W-:Y:S02]  /*4b70*/  ISETP.GE.AND P1, PT, R5.reuse, R234, PT ;  /* 0x000000ea0500720c */ /* 0x040fe40003f26270 */
[-C--:B------:R-:W-:Y:S02]  /*4b80*/  ISETP.LT.OR P3, PT, R6, R232.reuse, P3 ;  /* 0x000000e80600720c */ /* 0x080fe40001f61670 */
[CC--:B------:R-:W-:Y:S02]  /*4b90*/  ISETP.LT.OR P5, PT, R5.reuse, R233.reuse, P5 ;  /* 0x000000e90500720c */ /* 0x0c0fe40002fa1670 */
[----:B------:R-:W-:Y:S02]  /*4ba0*/  ISETP.LT.OR P1, PT, R5, R232, P1 ;  /* 0x000000e80500720c */ /* 0x000fe40000f21670 */
[----:B------:R-:W-:Y:S02]  /*4bb0*/  ISETP.LT.OR P4, PT, R2, R233, P4 ;  /* 0x000000e90200720c */ /* 0x000fe40002781670 */
[----:B------:R-:W-:-:S02]  /*4bc0*/  FSEL R186, R14, -INF , !P3 ;  /* 0xff8000000eba7808 */ /* 0x000fc40005800000 */
[----:B------:R-:W-:Y:S02]  /*4bd0*/  FSEL R149, R13, -INF , !P6 ;  /* 0xff8000000d957808 */ /* 0x000fe40007000000 */
        /* <DEDUP_REMOVED lines=42> */
[----:B------:R1:W-:Y:S01]  /*4e80*/  @!P4 LDGSTS.E.BYPASS.LTC128B.128 [R231+0x14000], [R16.64+0x100] ;  /* 0x1400010010e7cfae */ /* 0x0003e2000b901d52 */
[----:B------:R-:W-:-:S03]  /*4e90*/  @!P4 LEA R6, P1, R2, c[0x0][0x168], 0x1 ;  /* 0x00005a000206ca11 */ /* 0x000fc600078208ff */
        /* <DEDUP_REMOVED lines=31> */
.L_x_454:
[----:B------:R-:W-:Y:S05]  /*5090*/  BSYNC B0 ;  /* 0x0000000000007941 */ /* 0x000fea0003800000 */
.L_x_453:
[----:B------:R-:W0:Y:S02]  /*50a0*/  LDGDEPBAR ;  /* 0x00000000000079af */ /* 0x000e240000000000 */
.L_x_452:
        /* <DEDUP_REMOVED lines=9> */
[----:B-1----:R-:W-:Y:S03]  /*5140*/  LDSM.16.MT88.4 R16, [R206+0x18000] ;  /* 0x01800000ce10783b */ /* 0x002fe60000004200 */
        /* <DEDUP_REMOVED lines=44> */
[----:B------:R1:W-:Y:S02]  /*5410*/  MUFU.EX2 R9, R5 ;  /* 0x0000000500097308 */ /* 0x0003e40000000800 */
[----:B------:R-:W-:-:S06]  /*5420*/  FSETP.NEU.FTZ.AND P1, PT, R132, -INF , PT ;  /* 0xff8000008400780b */ /* 0x000fcc0003f3d000 */
[----:B------:R2:W3:Y:S01]  /*5430*/  MUFU.EX2 R193, R2 ;  /* 0x0000000200c17308 */ /* 0x0004e20000000800 */
[----:B-1----:R-:W-:-:S07]  /*5440*/  FFMA.FTZ R5, R41, c[0x0][0x23c], -R8 ;  /* 0x00008f0029057a23 */ /* 0x002fce0000010808 */
[----:B------:R1:W-:Y:S01]  /*5450*/  MUFU.EX2 R151, R5 ;  /* 0x0000000500977308 */ /* 0x0003e20000000800 */
[----:B--2---:R-:W-:Y:S01]  /*5460*/  FMUL.FTZ R2, R132, c[0x0][0x23c] ;  /* 0x00008f0084027a20 */ /* 0x004fe20000410000 */
[----:B---3--:R-:W-:-:S04]  /*5470*/  F2FP.BF16.PACK_AB R4, R193, R9 ;  /* 0x00000009c104723e */ /* 0x008fc800000010ff */
[----:B------:R-:W-:-:S05]  /*5480*/  FSEL R2, R2, RZ, P1 ;  /* 0x000000ff02027208 */ /* 0x000fca0000800000 */
[----:B------:R-:W-:Y:S02]  /*5490*/  FFMA.FTZ R3, R43, c[0x0][0x23c], -R2 ;  /* 0x00008f002b037a23 */ /* 0x000fe40000010802 */
[----:B-1----:R-:W-:Y:S02]  /*54a0*/  FFMA.FTZ R5, R36, c[0x0][0x23c], -R8 ;  /* 0x00008f0024057a23 */ /* 0x002fe40000010808 */
[----:B------:R1:W-:Y:S08]  /*54b0*/  MUFU.EX2 R194, R3 ;  /* 0x0000000300c27308 */ /* 0x0003f00000000800 */
[----:B------:R2:W3:Y:S01]  /*54c0*/  MUFU.EX2 R10, R5 ;  /* 0x00000005000a7308 */ /* 0x0004e20000000800 */
[----:B-1----:R-:W-:-:S07]  /*54d0*/  FFMA.FTZ R3, R38, c[0x0][0x23c], -R2 ;  /* 0x00008f0026037a23 */ /* 0x002fce0000010802 */
[----:B------:R1:W-:Y:S01]  /*54e0*/  MUFU.EX2 R187, R3 ;  /* 0x0000000300bb7308 */ /* 0x0003e20000000800 */
[--C-:B--2---:R-:W-:Y:S01]  /*54f0*/  FFMA.FTZ R5, R42, c[0x0][0x23c], -R2.reuse ;  /* 0x00008f002a057a23 */ /* 0x104fe20000010802 */
[----:B---3--:R-:W-:Y:S01]  /*5500*/  F2FP.BF16.PACK_AB R6, R10, R151 ;  /* 0x000000970a06723e */ /* 0x008fe200000010ff */
[----:B------:R-:W2:Y:S05]  /*5510*/  LDSM.16.MT88.4 R40, [R205+0x1a000] ;  /* 0x01a00000cd28783b */ /* 0x000eaa0000004200 */
[----:B------:R-:W3:Y:S01]  /*5520*/  MUFU.EX2 R176, R5 ;  /* 0x0000000500b07308 */ /* 0x000ee20000000800 */
[----:B-1----:R-:W-:Y:S02]  /*5530*/  FFMA.FTZ R3, R37, c[0x0][0x23c], -R2 ;  /* 0x00008f0025037a23 */ /* 0x002fe40000010802 */
[----:B------:R-:W-:Y:S05]  /*5540*/  LDSM.16.MT88.4 R36, [R206+0x1a000] ;  /* 0x01a00000ce24783b */ /* 0x000fea0000004200 */
[----:B------:R-:W1:Y:S01]  /*5550*/  MUFU.EX2 R150, R3 ;  /* 0x0000000300967308 */ /* 0x000e620000000800 */
[----:B---3--:R-:W-:-:S02]  /*5560*/  F2FP.BF16.PACK_AB R5, R194, R176 ;  /* 0x000000b0c205723e */ /* 0x008fc400000010ff */
[----:B-1----:R-:W-:-:S07]  /*5570*/  F2FP.BF16.PACK_AB R7, R150, R187 ;  /* 0x000000bb9607723e */ /* 0x002fce00000010ff */
[C---:B------:R-:W-:Y:S08]  /*5580*/  HMMA.16816.F32.BF16 R68, R4.reuse, R20, RZ ;  /* 0x000000140444723c */ /* 0x040ff000000418ff */
[C---:B--2---:R-:W-:Y:S08]  /*5590*/  HMMA.16816.F32.BF16 R60, R4.reuse, R40, RZ ;  /* 0x00000028043c723c */ /* 0x044ff000000418ff */
[C---:B------:R-:W-:Y:S01]  /*55a0*/  HMMA.16816.F32.BF16 R80, R4.reuse, R42, RZ ;  /* 0x0000002a0450723c */ /* 0x040fe200000418ff */
[----:B------:R-:W1:Y:S07]  /*55b0*/  LDSM.16.MT88.4 R40, [R207+0x1c000] ;  /* 0x01c00000cf28783b */ /* 0x000e6e0000004200 */
[C---:B------:R-:W-:Y:S01]  /*55c0*/  HMMA.16816.F32.BF16 R96, R4.reuse, R22, RZ ;  /* 0x000000160460723c */ /* 0x040fe200000418ff */
[----:B------:R-:W2:Y:S07]  /*55d0*/  LDSM.16.MT88.4 R20, [R205+0x1c000] ;  /* 0x01c00000cd14783b */ /* 0x000eae0000004200 */
[C---:B------:R-:W-:Y:S08]  /*55e0*/  HMMA.16816.F32.BF16 R64, R4.reuse, R16, RZ ;  /* 0x000000100440723c */ /* 0x040ff000000418ff */
[C---:B------:R-:W-:Y:S01]  /*55f0*/  HMMA.16816.F32.BF16 R88, R4.reuse, R18, RZ ;  /* 0x000000120458723c */ /* 0x040fe200000418ff */
[----:B------:R-:W3:Y:S07]  /*5600*/  LDSM.16.MT88.4 R16, [R206+0x1c000] ;  /* 0x01c00000ce10783b */ /* 0x000eee0000004200 */
[C---:B------:R-:W-:Y:S08]  /*5610*/  HMMA.16816.F32.BF16 R104, R4.reuse, R12, RZ ;  /* 0x0000000c0468723c */ /* 0x040ff000000418ff */
[C---:B------:R-:W-:Y:S01]  /*5620*/  HMMA.16816.F32.BF16 R112, R4.reuse, R14, RZ ;  /* 0x0000000e0470723c */ /* 0x040fe200000418ff */
[----:B------:R-:W4:Y:S07]  /*5630*/  LDSM.16.MT88.4 R12, [R208+0x1c000] ;  /* 0x01c00000d00c783b */ /* 0x000f2e0000004200 */
[C---:B------:R-:W-:Y:S08]  /*5640*/  HMMA.16816.F32.BF16 R100, R4.reuse, R28, RZ ;  /* 0x0000001c0464723c */ /* 0x040ff000000418ff */
[C---:B------:R-:W-:Y:S01]  /*5650*/  HMMA.16816.F32.BF16 R84, R4.reuse, R30, RZ ;  /* 0x0000001e0454723c */ /* 0x040fe200000418ff */
[----:B------:R-:W5:Y:S07]  /*5660*/  LDSM.16.MT88.4 R28, [R205+0x1e000] ;  /* 0x01e00000cd1c783b */ /* 0x000f6e0000004200 */
[C---:B-1----:R-:W-:Y:S01]  /*5670*/  HMMA.16816.F32.BF16 R156, R4.reuse, R40, RZ ;  /* 0x00000028049c723c */ /* 0x042fe200000418ff */
[----:B------:R1:W-:Y:S06]  /*5680*/  MUFU.EX2 R41, R0 ;  /* 0x0000000000297308 */ /* 0x0003ec0000000800 */
[----:B------:R-:W-:Y:S01]  /*5690*/  IMAD.MOV.U32 R40, RZ, RZ, R192 ;  /* 0x000000ffff287224 */ /* 0x000fe200078e00c0 */
[C---:B--2---:R-:W-:Y:S08]  /*56a0*/  HMMA.16816.F32.BF16 R116, R4.reuse, R20, RZ ;  /* 0x000000140474723c */ /* 0x044ff000000418ff */
[C---:B------:R-:W-:Y:S01]  /*56b0*/  HMMA.16816.F32.BF16 R120, R4.reuse, R22, RZ ;  /* 0x000000160478723c */ /* 0x040fe200000418ff */
[--C-:B-1----:R-:W-:Y:S01]  /*56c0*/  FFMA.FTZ R0, R93, c[0x0][0x23c], -R8.reuse ;  /* 0x00008f005d007a23 */ /* 0x102fe20000010808 */
[----:B------:R-:W1:Y:S03]  /*56d0*/  LDSM.16.MT88.4 R20, [R206+0x1e000] ;  /* 0x01e00000ce14783b */ /* 0x000e660000004200 */
[----:B------:R2:W-:Y:S03]  /*56e0*/  MUFU.EX2 R202, R0 ;  /* 0x0000000000ca7308 */ /* 0x0005e60000000800 */
[C---:B---3--:R-:W-:Y:S08]  /*56f0*/  HMMA.16816.F32.BF16 R124, R4.reuse, R16, RZ ;  /* 0x00000010047c723c */ /* 0x048ff000000418ff */
[----:B------:R-:W-:Y:S01]  /*5700*/  HMMA.16816.F32.BF16 R128, R4, R18, RZ ;  /* 0x000000120480723c */ /* 0x000fe200000418ff */
[----:B------:R-:W3:Y:S01]  /*5710*/  LDSM.16.MT88.4 R16, [R208+0x1e000] ;  /* 0x01e00000d010783b */ /* 0x000ee20000004200 */
[----:B--2---:R-:W-:-:S06]  /*5720*/  FFMA.FTZ R0, R95, c[0x0][0x23c], -R8 ;  /* 0x00008f005f007a23 */ /* 0x004fcc0000010808 */
[C---:B----4-:R-:W-:Y:S01]  /*5730*/  HMMA.16816.F32.BF16 R136, R4.reuse, R12, RZ ;  /* 0x0000000c0488723c */ /* 0x050fe200000418ff */
[----:B------:R2:W4:Y:S07]  /*5740*/  MUFU.EX2 R172, R0 ;  /* 0x0000000000ac7308 */ /* 0x00052e0000000800 */
[C---:B------:R-:W-:Y:S01]  /*5750*/  HMMA.16816.F32.BF16 R144, R4.reuse, R14, RZ ;  /* 0x0000000e0490723c */ /* 0x040fe200000418ff */
[----:B------:R-:W1:Y:S07]  /*5760*/  LDSM.16.MT88.4 R12, [R207+0x1e000] ;  /* 0x01e00000cf0c783b */ /* 0x000e6e0000004200 */
[----:B-----5:R-:W-:Y:S01]  /*5770*/  HMMA.16816.F32.BF16 R140, R4, R28, RZ ;  /* 0x0000001c048c723c */ /* 0x020fe200000418ff */
[----:B--2---:R-:W-:-:S04]  /*5780*/  FFMA.FTZ R0, R92, c[0x0][0x23c], -R8 ;  /* 0x00008f005c007a23 */ /* 0x004fc80000010808 */
[----:B------:R2:W-:Y:S03]  /*5790*/  MUFU.EX2 R3, R0 ;  /* 0x0000000000037308 */ /* 0x0005e60000000800 */
[C---:B------:R-:W-:Y:S01]  /*57a0*/  HMMA.16816.F32.BF16 R160, R4.reuse, R30, RZ ;  /* 0x0000001e04a0723c */ /* 0x040fe200000418ff */
[----:B------:R-:W5:Y:S07]  /*57b0*/  LDSM.16.MT88.4 R28, [R205+0x18800] ;  /* 0x01880000cd1c783b */ /* 0x000f6e0000004200 */
[----:B------:R-:W-:Y:S01]  /*57c0*/  HMMA.16816.F32.BF16 R48, R4, R24, RZ ;  /* 0x000000180430723c */ /* 0x000fe200000418ff */
[----:B--2---:R-:W-:-:S07]  /*57d0*/  FFMA.FTZ R0, R109, c[0x0][0x23c], -R2 ;  /* 0x00008f006d007a23 */ /* 0x004fce0000010802 */
[C---:B------:R-:W-:Y:S01]  /*57e0*/  HMMA.16816.F32.BF16 R72, R4.reuse, R26, RZ ;  /* 0x0000001a0448723c */ /* 0x040fe200000418ff */
[----:B------:R2:W-:Y:S01]  /*57f0*/  MUFU.EX2 R11, R0 ;  /* 0x00000000000b7308 */ /* 0x0005e20000000800 */
[----:B------:R-:W-:Y:S06]  /*5800*/  LDSM.16.MT88.4 R24, [R206+0x18800] ;  /* 0x01880000ce18783b */ /* 0x000fec0000004200 */
[C---:B------:R-:W-:Y:S08]  /*5810*/  HMMA.16816.F32.BF16 R56, R4.reuse, R36, RZ ;  /* 0x000000240438723c */ /* 0x040ff000000418ff */
[C---:B------:R-:W-:Y:S01]  /*5820*/  HMMA.16816.F32.BF16 R44, R4.reuse, R38, RZ ;  /* 0x00000026042c723c */ /* 0x040fe200000418ff */
[--C-:B--2---:R-:W-:Y:S01]  /*5830*/  FFMA.FTZ R0, R111, c[0x0][0x23c], -R2.reuse ;  /* 0x00008f006f007a23 */ /* 0x104fe20000010802 */
[----:B------:R-:W2:Y:S03]  /*5840*/  LDSM.16.MT88.4 R36, [R208+0x18800] ;  /* 0x01880000d024783b */ /* 0x000ea60000004200 */
[----:B------:R1:W1:Y:S03]  /*5850*/  MUFU.EX2 R203, R0 ;  /* 0x0000000000cb7308 */ /* 0x0002660000000800 */
[C---:B------:R-:W-:Y:S08]  /*5860*/  HMMA.16816.F32.BF16 R52, R4.reuse, R32, RZ ;  /* 0x000000200434723c */ /* 0x040ff000000418ff */
[----:B------:R-:W-:Y:S01]  /*5870*/  HMMA.16816.F32.BF16 R76, R4, R34, RZ ;  /* 0x00000022044c723c */ /* 0x000fe200000418ff */
[----:B-1----:R-:W-:-:S07]  /*5880*/  FFMA.FTZ R0, R94, c[0x0][0x23c], -R2 ;  /* 0x00008f005e007a23 */ /* 0x002fce0000010802 */
[C---:B------:R-:W-:Y:S01]  /*5890*/  HMMA.16816.F32.BF16 R152, R4.reuse, R42, RZ ;  /* 0x0000002a0498723c */ /* 0x040fe200000418ff */
[----:B------:R1:W-:Y:S06]  /*58a0*/  MUFU.EX2 R148, R0 ;  /* 0x0000000000947308 */ /* 0x0003ec0000000800 */
[----:B------:R-:W-:Y:S01]  /*58b0*/  MOV R43, R187 ;  /* 0x000000bb002b7202 */ /* 0x000fe20000000f00 */
[----:B------:R-:W-:Y:S01]  /*58c0*/  HMMA.16816.F32.BF16 R164, R4, R20, RZ ;  /* 0x0000001404a4723c */ /* 0x000fe200000418ff */
[----:B------:R-:W-:-:S07]  /*58d0*/  IMAD.MOV.U32 R42, RZ, RZ, R184 ;  /* 0x000000ffff2a7224 */ /* 0x000fce00078e00b8 */
[C---:B------:R-:W-:Y:S01]  /*58e0*/  HMMA.16816.F32.BF16 R168, R4.reuse, R22, RZ ;  /* 0x0000001604a8723c */ /* 0x040fe200000418ff */
[----:B-1----:R-:W-:Y:S01]  /*58f0*/  FFMA.FTZ R0, R108, c[0x0][0x23c], -R2 ;  /* 0x00008f006c007a23 */ /* 0x002fe20000010802 */
[----:B------:R-:W1:Y:S03]  /*5900*/  LDSM.16.MT88.4 R20, [R207+0x18800] ;  /* 0x01880000cf14783b */ /* 0x000e660000004200 */
[----:B------:R4:W1:Y:S03]  /*5910*/  MUFU.EX2 R185, R0 ;  /* 0x0000000000b97308 */ /* 0x0008660000000800 */
[C---:B---3--:R-:W-:Y:S08]  /*5920*/  HMMA.16816.F32.BF16 R92, R4.reuse, R16, RZ ;  /* 0x00000010045c723c */ /* 0x048ff000000418ff */
[----:B------:R-:W-:Y:S01]  /*5930*/  HMMA.16816.F32.BF16 R188, R4, R18, RZ ;  /* 0x0000001204bc723c */ /* 0x000fe200000418ff */
[----:B----4-:R-:W-:-:S07]  /*5940*/  MOV R0, R172 ;  /* 0x000000ac00007202 */ /* 0x010fce0000000f00 */
[C---:B------:R-:W-:Y:S08]  /*5950*/  HMMA.16816.F32.BF16 R244, R4.reuse, R12, RZ ;  /* 0x0000000c04f4723c */ /* 0x040ff000000418ff */
[----:B------:R-:W-:Y:S07]  /*5960*/  HMMA.16816.F32.BF16 R248, R4, R14, RZ ;  /* 0x0000000e04f8723c */ /* 0x000fee00000418ff */
[----:B------:R-:W-:-:S02]  /*5970*/  F2FP.BF16.PACK_AB R4, R202, R41 ;  /* 0x00000029ca04723e */ /* 0x000fc400000010ff */
[----:B------:R-:W-:Y:S02]  /*5980*/  F2FP.BF16.PACK_AB R5, R203, R11 ;  /* 0x0000000bcb05723e */ /* 0x000fe400000010ff */
[----:B------:R-:W-:Y:S02]  /*5990*/  F2FP.BF16.PACK_AB R6, R3, R0 ;  /* 0x000000000306723e */ /* 0x000fe400000010ff */
[----:B-1----:R-:W-:-:S07]  /*59a0*/  F2FP.BF16.PACK_AB R7, R185, R148 ;  /* 0x00000094b907723e */ /* 0x002fce00000010ff */
[C---:B-----5:R-:W-:Y:S08]  /*59b0*/  HMMA.16816.F32.BF16 R12, R4.reuse, R30, R96 ;  /* 0x0000001e040c723c */ /* 0x060ff00000041860 */
[C---:B------:R-:W-:Y:S07]  /*59c0*/  HMMA.16816.F32.BF16 R16, R4.reuse, R28, R68 ;  /* 0x0000001c0410723c */ /* 0x040fee0000041844 */
[----:B------:R-:W-:Y:S01]  /*59d0*/  MOV R71, R179 ;  /* 0x000000b300477202 */ /* 0x000fe20000000f00 */
[----:B--2---:R-:W-:Y:S01]  /*59e0*/  HMMA.16816.F32.BF16 R240, R4, R36, R104 ;  /* 0x0000002404f0723c */ /* 0x004fe20000041868 */
[----:B------:R-:W-:Y:S01]  /*59f0*/  IMAD.MOV.U32 R68, RZ, RZ, R178 ;  /* 0x000000ffff447224 */ /* 0x000fe200078e00b2 */
[----:B------:R-:W-:Y:S01]  /*5a00*/  MOV R69, R177 ;  /* 0x000000b100457202 */ /* 0x000fe20000000f00 */
[----:B------:R-:W-:-:S05]  /*5a10*/  IMAD.MOV.U32 R70, RZ, RZ, R176 ;  /* 0x000000ffff467224 */ /* 0x000fca00078e00b0 */
[----:B------:R-:W-:Y:S01]  /*5a20*/  IMAD.MOV.U32 R31, RZ, RZ, R14 ;  /* 0x000000ffff1f7224 */ /* 0x000fe200078e000e */
[----:B------:R-:W-:Y:S01]  /*5a30*/  MOV R30, R15 ;  /* 0x0000000f001e7202 */ /* 0x000fe20000000f00 */
[----:B------:R-:W-:Y:S01]  /*5a40*/  IMAD.MOV.U32 R29, RZ, RZ, R13 ;  /* 0x000000ffff1d7224 */ /* 0x000fe200078e000d */
[----:B------:R-:W-:Y:S01]  /*5a50*/  MOV R28, R12 ;  /* 0x0000000c001c7202 */ /* 0x000fe20000000f00 */
[C---:B------:R-:W-:Y:S01]  /*5a60*/  HMMA.16816.F32.BF16 R236, R4.reuse, R38, R112 ;  /* 0x0000002604ec723c */ /* 0x040fe20000041870 */
[----:B------:R-:W-:Y:S01]  /*5a70*/  IMAD.MOV.U32 R36, RZ, RZ, R31 ;  /* 0x000000ffff247224 */ /* 0x000fe200078e001f */
[----:B------:R-:W-:Y:S02]  /*5a80*/  MOV R37, R30 ;  /* 0x0000001e00257202 */ /* 0x000fe40000000f00 */
[----:B------:R-:W-:Y:S01]  /*5a90*/  IMAD.MOV.U32 R35, RZ, RZ, R17 ;  /* 0x000000ffff237224 */ /* 0x000fe200078e0011 */
[----:B------:R-:W-:Y:S01]  /*5aa0*/  MOV R34, R18 ;  /* 0x0000001200227202 */ /* 0x000fe20000000f00 */
[----:B------:R-:W-:Y:S01]  /*5ab0*/  IMAD.MOV.U32 R33, RZ, RZ, R19 ;  /* 0x000000ffff217224 */ /* 0x000fe200078e0013 */
[----:B------:R-:W-:Y:S01]  /*5ac0*/  MOV R32, R16 ;  /* 0x0000001000207202 */ /* 0x000fe20000000f00 */
[C---:B------:R-:W-:Y:S01]  /*5ad0*/  HMMA.16816.F32.BF16 R12, R4.reuse, R24, R64 ;  /* 0x00000018040c723c */ /* 0x040fe20000041840 */
[----:B------:R-:W1:Y:S01]  /*5ae0*/  LDSM.16.MT88.4 R16, [R205+0x1a800] ;  /* 0x01a80000cd10783b */ /* 0x000e620000004200 */
[----:B------:R-:W-:Y:S01]  /*5af0*/  IMAD.MOV.U32 R97, RZ, RZ, R35 ;  /* 0x000000ffff617224 */ /* 0x000fe200078e0023 */
[----:B------:R-:W-:Y:S01]  /*5b00*/  MOV R98, R34 ;  /* 0x0000002200627202 */ /* 0x000fe20000000f00 */
[----:B------:R-:W-:Y:S01]  /*5b10*/  IMAD.MOV.U32 R99, RZ, RZ, R33 ;  /* 0x000000ffff637224 */ /* 0x000fe200078e0021 */
[----:B------:R-:W-:Y:S01]  /*5b20*/  MOV R96, R32 ;  /* 0x0000002000607202 */ /* 0x000fe20000000f00 */
[----:B------:R-:W-:Y:S01]  /*5b30*/  IMAD.MOV.U32 R39, RZ, RZ, R29 ;  /* 0x000000ffff277224 */ /* 0x000fe200078e001d */
[----:B------:R-:W2:Y:S01]  /*5b40*/  LDSM.16.MT88.4 R32, [R207+0x1a800] ;  /* 0x01a80000cf20783b */ /* 0x000ea20000004200 */
[----:B------:R-:W-:Y:S01]  /*5b50*/  HMMA.16816.F32.BF16 R24, R4, R26, R88 ;  /* 0x0000001a0418723c */ /* 0x000fe20000041858 */
[----:B------:R-:W-:-:S02]  /*5b60*/  MOV R38, R28 ;  /* 0x0000001c00267202 */ /* 0x000fc40000000f00 */
[----:B------:R-:W-:Y:S04]  /*5b70*/  LDSM.16.MT88.4 R28, [R205+0x1c800] ;  /* 0x01c80000cd1c783b */ /* 0x000fe80000004200 */
[----:B------:R-:W-:Y:S01]  /*5b80*/  IMAD.MOV.U32 R90, RZ, RZ, R186 ;  /* 0x000000ffff5a7224 */ /* 0x000fe200078e00ba */
[----:B------:R-:W-:Y:S01]  /*5b90*/  MOV R91, R185 ;  /* 0x000000b9005b7202 */ /* 0x000fe20000000f00 */
[----:B------:R-:W-:Y:S01]  /*5ba0*/  IMAD.MOV.U32 R88, RZ, RZ, R194 ;  /* 0x000000ffff587224 */ /* 0x000fe200078e00c2 */
[----:B------:R-:W-:Y:S01]  /*5bb0*/  MOV R89, R193 ;  /* 0x000000c100597202 */ /* 0x000fe20000000f00 */
[C---:B------:R-:W-:Y:S05]  /*5bc0*/  HMMA.16816.F32.BF16 R196, R4.reuse, R20, R100 ;  /* 0x0000001404c4723c */ /* 0x040fea0000041864 */
[----:B------:R-:W-:Y:S01]  /*5bd0*/  IMAD.MOV.U32 R175, RZ, RZ, R13 ;  /* 0x000000ffffaf7224 */ /* 0x000fe200078e000d */
[----:B------:R-:W-:Y:S01]  /*5be0*/  MOV R174, R14 ;  /* 0x0000000e00ae7202 */ /* 0x000fe20000000f00 */
[----:B------:R-:W-:Y:S01]  /*5bf0*/  IMAD.MOV.U32 R173, RZ, RZ, R15 ;  /* 0x000000ffffad7224 */ /* 0x000fe200078e000f */
[----:B------:R-:W-:Y:S01]  /*5c00*/  MOV R172, R12 ;  /* 0x0000000c00ac7202 */ /* 0x000fe20000000f00 */
[C---:B------:R-:W-:Y:S01]  /*5c10*/  HMMA.16816.F32.BF16 R108, R4.reuse, R22, R84 ;  /* 0x00000016046c723c */ /* 0x040fe20000041854 */
[----:B------:R-:W3:Y:S03]  /*5c20*/  LDSM.16.MT88.4 R12, [R206+0x1a800] ;  /* 0x01a80000ce0c783b */ /* 0x000ee60000004200 */
[----:B------:R-:W-:Y:S01]  /*5c30*/  IMAD.MOV.U32 R67, RZ, RZ, R24 ;  /* 0x000000ffff437224 */ /* 0x000fe200078e0018 */
[----:B------:R-:W-:Y:S01]  /*5c40*/  MOV R66, R25 ;  /* 0x0000001900427202 */ /* 0x000fe20000000f00 */
[----:B------:R-:W-:Y:S01]  /*5c50*/  IMAD.MOV.U32 R65, RZ, RZ, R26 ;  /* 0x000000ffff417224 */ /* 0x000fe200078e001a */
[----:B------:R-:W-:Y:S01]  /*5c60*/  MOV R64, R27 ;  /* 0x0000001b00407202 */ /* 0x000fe20000000f00 */
[----:B------:R-:W-:Y:S04]  /*5c70*/  LDSM.16.MT88.4 R20, [R207+0x1c800] ;  /* 0x01c80000cf14783b */ /* 0x000fe80000004200 */
[----:B------:R-:W4:Y:S01]  /*5c80*/  LDSM.16.MT88.4 R24, [R208+0x1a800] ;  /* 0x01a80000d018783b */ /* 0x000f220000004200 */
[C---:B-1----:R-:W-:Y:S08]  /*5c90*/  HMMA.16816.F32.BF16 R112, R4.reuse, R16, R60 ;  /* 0x000000100470723c */ /* 0x042ff0000004183c */
[C---:B------:R-:W-:Y:S01]  /*5ca0*/  HMMA.16816.F32.BF16 R184, R4.reuse, R18, R80 ;  /* 0x0000001204b8723c */ /* 0x040fe20000041850 */
[----:B------:R-:W1:Y:S06]  /*5cb0*/  LDSM.16.MT88.4 R16, [R206+0x1c800] ;  /* 0x01c80000ce10783b */ /* 0x000e6c0000004200 */
[----:B------:R-:W-:Y:S01]  /*5cc0*/  MOV R81, R175 ;  /* 0x000000af00517202 */ /* 0x000fe20000000f00 */
[----:B------:R-:W-:Y:S01]  /*5cd0*/  IMAD.MOV.U32 R82, RZ, RZ, R174 ;  /* 0x000000ffff527224 */ /* 0x000fe200078e00ae */
[----:B------:R-:W-:Y:S01]  /*5ce0*/  MOV R83, R173 ;  /* 0x000000ad00537202 */ /* 0x000fe20000000f00 */
[----:B------:R-:W-:Y:S01]  /*5cf0*/  IMAD.MOV.U32 R80, RZ, RZ, R172 ;  /* 0x000000ffff507224 */ /* 0x000fe200078e00ac */
[C---:B--2---:R-:W-:Y:S07]  /*5d00*/  HMMA.16816.F32.BF16 R104, R4.reuse, R32, R48 ;  /* 0x000000200468723c */ /* 0x044fee0000041830 */
[----:B------:R-:W-:Y:S01]  /*5d10*/  MOV R33, R88 ;  /* 0x0000005800217202 */ /* 0x000fe20000000f00 */
[----:B------:R-:W-:Y:S01]  /*5d20*/  IMAD.MOV.U32 R32, RZ, RZ, R89 ;  /* 0x000000ffff207224 */ /* 0x000fe200078e0059 */
[C---:B---3--:R-:W-:Y:S08]  /*5d30*/  HMMA.16816.F32.BF16 R192, R4.reuse, R12, R56 ;  /* 0x0000000c04c0723c */ /* 0x048ff00000041838 */
[C---:B------:R-:W-:Y:S01]  /*5d40*/  HMMA.16816.F32.BF16 R176, R4.reuse, R14, R44 ;  /* 0x0000000e04b0723c */ /* 0x040fe2000004182c */
[----:B------:R-:W2:Y:S06]  /*5d50*/  LDSM.16.MT88.4 R12, [R208+0x1c800] ;  /* 0x01c80000d00c783b */ /* 0x000eac0000004200 */
[----:B------:R-:W-:Y:S01]  /*5d60*/  MOV R47, R151 ;  /* 0x00000097002f7202 */ /* 0x000fe20000000f00 */
[----:B------:R-:W-:Y:S01]  /*5d70*/  IMAD.MOV.U32 R46, RZ, RZ, R150 ;  /* 0x000000ffff2e7224 */ /* 0x000fe200078e0096 */
[----:B------:R-:W-:Y:S01]  /*5d80*/  MOV R45, R149 ;  /* 0x00000095002d7202 */ /* 0x000fe20000000f00 */
[----:B------:R-:W-:Y:S01]  /*5d90*/  IMAD.MOV.U32 R44, RZ, RZ, R148 ;  /* 0x000000ffff2c7224 */ /* 0x000fe200078e0094 */
[C---:B----4-:R-:W-:Y:S08]  /*5da0*/  HMMA.16816.F32.BF16 R172, R4.reuse, R24, R52 ;  /* 0x0000001804ac723c */ /* 0x050ff00000041834 */
[C---:B------:R-:W-:Y:S01]  /*5db0*/  HMMA.16816.F32.BF16 R148, R4.reuse, R26, R76 ;  /* 0x0000001a0494723c */ /* 0x040fe2000004184c */
[----:B------:R-:W3:Y:S07]  /*5dc0*/  LDSM.16.MT88.4 R24, [R205+0x1e800] ;  /* 0x01e80000cd18783b */ /* 0x000eee0000004200 */
[C---:B------:R-:W-:Y:S07]  /*5dd0*/  HMMA.16816.F32.BF16 R76, R4.reuse, R34, R72 ;  /* 0x00000022044c723c */ /* 0x040fee0000041848 */
[----:B------:R-:W-:Y:S01]  /*5de0*/  MOV R35, R90 ;  /* 0x0000005a00237202 */ /* 0x000fe20000000f00 */
[----:B------:R-:W-:Y:S01]  /*5df0*/  HMMA.16816.F32.BF16 R72, R4, R28, R116 ;  /* 0x0000001c0448723c */ /* 0x000fe20000041874 */
[----:B------:R-:W-:-:S06]  /*5e00*/  IMAD.MOV.U32 R34, RZ, RZ, R91 ;  /* 0x000000ffff227224 */ /* 0x000fcc00078e005b */
[----:B------:R-:W-:Y:S01]  /*5e10*/  MOV R119, R68 ;  /* 0x0000004400777202 */ /* 0x000fe20000000f00 */
[----:B------:R-:W-:Y:S01]  /*5e20*/  HMMA.16816.F32.BF16 R56, R4, R30, R120 ;  /* 0x0000001e0438723c */ /* 0x000fe20000041878 */
[----:B------:R-:W4:Y:S01]  /*5e30*/  LDSM.16.MT88.4 R28, [R206+0x1e800] ;  /* 0x01e80000ce1c783b */ /* 0x000f220000004200 */
[----:B------:R-:W-:Y:S01]  /*5e40*/  IMAD.MOV.U32 R118, RZ, RZ, R69 ;  /* 0x000000ffff767224 */ /* 0x000fe200078e0045 */
[----:B------:R-:W-:Y:S01]  /*5e50*/  MOV R117, R70 ;  /* 0x0000004600757202 */ /* 0x000fe20000000f00 */
[----:B------:R-:W-:-:S03]  /*5e60*/  IMAD.MOV.U32 R116, RZ, RZ, R71 ;  /* 0x000000ffff747224 */ /* 0x000fc600078e0047 */
[----:B------:R-:W-:Y:S01]  /*5e70*/  MOV R123, R42 ;  /* 0x0000002a007b7202 */ /* 0x000fe20000000f00 */
[----:B-1----:R-:W-:Y:S01]  /*5e80*/  HMMA.16816.F32.BF16 R52, R4, R18, R128 ;  /* 0x000000120434723c */ /* 0x002fe20000041880 */
[----:B------:R-:W-:Y:S01]  /*5e90*/  IMAD.MOV.U32 R122, RZ, RZ, R43 ;  /* 0x000000ffff7a7224 */ /* 0x000fe200078e002b */
[----:B------:R-:W-:Y:S01]  /*5ea0*/  MOV R121, R40 ;  /* 0x0000002800797202 */ /* 0x000fe20000000f00 */
[----:B------:R-:W-:-:S04]  /*5eb0*/  IMAD.MOV.U32 R120, RZ, RZ, R41 ;  /* 0x000000ffff787224 */ /* 0x000fc800078e0029 */
[----:B------:R-:W-:Y:S01]  /*5ec0*/  MOV R130, R0 ;  /* 0x0000000000827202 */ /* 0x000fe20000000f00 */
[----:B------:R-:W-:Y:S01]  /*5ed0*/  FFMA.FTZ R0, R180, c[0x0][0x23c], -R8 ;  /* 0x00008f00b4007a23 */ /* 0x000fe20000010808 */
[----:B------:R-:W-:Y:S01]  /*5ee0*/  HMMA.16816.F32.BF16 R40, R4, R16, R124 ;  /* 0x000000100428723c */ /* 0x000fe2000004187c */
[----:B------:R-:W-:Y:S01]  /*5ef0*/  IMAD.MOV.U32 R131, RZ, RZ, R3 ;  /* 0x000000ffff837224 */ /* 0x000fe200078e0003 */
[----:B------:R-:W1:Y:S01]  /*5f00*/  LDSM.16.MT88.4 R16, [R208+0x1e800] ;  /* 0x01e80000d010783b */ /* 0x000e620000004200 */
[----:B------:R5:W-:Y:S01]  /*5f10*/  MUFU.EX2 R129, R0 ;  /* 0x0000000000817308 */ /* 0x000be20000000800 */
[----:B------:R-:W-:-:S04]  /*5f20*/  MOV R180, R47 ;  /* 0x0000002f00b47202 */ /* 0x000fc80000000f00 */
[C---:B--2---:R-:W-:Y:S07]  /*5f30*/  HMMA.16816.F32.BF16 R48, R4.reuse, R12, R136 ;  /* 0x0000000c0430723c */ /* 0x044fee0000041888 */
[----:B------:R-:W-:Y:S01]  /*5f40*/  IMAD.MOV.U32 R136, RZ, RZ, R96 ;  /* 0x000000ffff887224 */ /* 0x000fe200078e0060 */
[C---:B------:R-:W-:Y:S01]  /*5f50*/  HMMA.16816.F32.BF16 R68, R4.reuse, R14, R144 ;  /* 0x0000000e0444723c */ /* 0x040fe20000041890 */
[----:B------:R-:W2:Y:S01]  /*5f60*/  LDSM.16.MT88.4 R12, [R207+0x1e800] ;  /* 0x01e80000cf0c783b */ /* 0x000ea20000004200 */
[----:B------:R-:W-:Y:S01]  /*5f70*/  MOV R137, R97 ;  /* 0x0000006100897202 */ /* 0x000fe20000000f00 */
[----:B-----5:R-:W-:Y:S01]  /*5f80*/  FFMA.FTZ R0, R135, c[0x0][0x23c], -R8 ;  /* 0x00008f0087007a23 */ /* 0x020fe20000010808 */
[----:B------:R-:W-:Y:S01]  /*5f90*/  MOV R139, R99 ;  /* 0x00000063008b7202 */ /* 0x000fe20000000f00 */
[----:B------:R-:W-:Y:S01]  /*5fa0*/  IMAD.MOV.U32 R138, RZ, RZ, R98 ;  /* 0x000000ffff8a7224 */ /* 0x000fe200078e0062 */
[----:B------:R-:W-:Y:S01]  /*5fb0*/  MOV R135, R120 ;  /* 0x0000007800877202 */ /* 0x000fe20000000f00 */
[----:B------:R5:W-:Y:S01]  /*5fc0*/  MUFU.EX2 R3, R0 ;  /* 0x0000000000037308 */ /* 0x000be20000000800 */
[----:B---3--:R-:W-:Y:S01]  /*5fd0*/  HMMA.16816.F32.BF16 R84, R4, R24, R140 ;  /* 0x000000180454723c */ /* 0x008fe2000004188c */
[----:B------:R-:W-:Y:S01]  /*5fe0*/  IMAD.MOV.U32 R144, RZ, RZ, R80 ;  /* 0x000000ffff907224 */ /* 0x000fe200078e0050 */
[----:B------:R-:W-:Y:S01]  /*5ff0*/  MOV R145, R81 ;  /* 0x0000005100917202 */ /* 0x000fe20000000f00 */
[----:B------:R-:W-:Y:S01]  /*6000*/  IMAD.MOV.U32 R146, RZ, RZ, R82 ;  /* 0x000000ffff927224 */ /* 0x000fe200078e0052 */
[----:B------:R-:W-:-:S02]  /*6010*/  MOV R147, R83 ;  /* 0x0000005300937202 */ /* 0x000fc40000000f00 */
[----:B------:R-:W-:Y:S01]  /*6020*/  MOV R120, R117 ;  /* 0x0000007500787202 */ /* 0x000fe20000000f00 */
[----:B------:R-:W-:Y:S01]  /*6030*/  IMAD.MOV.U32 R142, RZ, RZ, R11 ;  /* 0x000000ffff8e7224 */ /* 0x000fe200078e000b */
[----:B------:R-:W-:Y:S01]  /*6040*/  MOV R143, R10 ;  /* 0x0000000a008f7202 */ /* 0x000fe20000000f00 */
[C---:B----4-:R-:W-:Y:S01]  /*6050*/  HMMA.16816.F32.BF16 R88, R4.reuse, R28, R164 ;  /* 0x0000001c0458723c */ /* 0x050fe200000418a4 */
[----:B------:R-:W-:Y:S02]  /*6060*/  IMAD.MOV.U32 R140, RZ, RZ, R180 ;  /* 0x000000ffff8c7224 */ /* 0x000fe400078e00b4 */
[----:B------:R-:W-:Y:S02]  /*6070*/  IMAD.MOV.U32 R180, RZ, RZ, R121 ;  /* 0x000000ffffb47224 */ /* 0x000fe400078e0079 */
[----:B------:R-:W-:Y:S02]  /*6080*/  IMAD.MOV.U32 R121, RZ, RZ, R118 ;  /* 0x000000ffff797224 */ /* 0x000fe400078e0076 */
[----:B-----5:R-:W-:Y:S01]  /*6090*/  FFMA.FTZ R0, R181, c[0x0][0x23c], -R8 ;  /* 0x00008f00b5007a23 */ /* 0x020fe20000010808 */
[----:B------:R-:W-:Y:S01]  /*60a0*/  HMMA.16816.F32.BF16 R96, R4, R30, R168 ;  /* 0x0000001e0460723c */ /* 0x000fe200000418a8 */
[----:B------:R-:W3:Y:S01]  /*60b0*/  LDSM.16.MT88.4 R28, [R205+0x19000] ;  /* 0x01900000cd1c783b */ /* 0x000ee20000004200 */
[----:B------:R-:W-:Y:S01]  /*60c0*/  MOV R166, R122 ;  /* 0x0000007a00a67202 */ /* 0x000fe20000000f00 */
[----:B------:R-:W4:Y:S01]  /*60d0*/  MUFU.EX2 R128, R0 ;  /* 0x0000000000807308 */ /* 0x000f220000000800 */
[----:B------:R-:W-:-:S03]  /*60e0*/  MOV R122, R119 ;  /* 0x00000077007a7202 */ /* 0x000fc60000000f00 */
[----:B------:R-:W-:Y:S01]  /*60f0*/  IMAD.MOV.U32 R171, RZ, RZ, R142 ;  /* 0x000000ffffab7224 */ /* 0x000fe200078e008e */
[C---:B------:R-:W-:Y:S07]  /*6100*/  HMMA.16816.F32.BF16 R60, R4.reuse, R20, R156 ;  /* 0x00000014043c723c */ /* 0x040fee000004189c */
[----:B------:R-:W-:Y:S01]  /*6110*/  MOV R156, R131 ;  /* 0x00000083009c7202 */ /* 0x000fe20000000f00 */
[C---:B------:R-:W-:Y:S01]  /*6120*/  HMMA.16816.F32.BF16 R100, R4.reuse, R26, R160 ;  /* 0x0000001a0464723c */ /* 0x040fe200000418a0 */
[----:B------:R-:W5:Y:S01]  /*6130*/  LDSM.16.MT88.4 R24, [R206+0x19000] ;  /* 0x01900000ce18783b */ /* 0x000f620000004200 */
[----:B------:R-:W-:Y:S01]  /*6140*/  IMAD.MOV.U32 R157, RZ, RZ, R32 ;  /* 0x000000ffff9d7224 */ /* 0x000fe200078e0020 */
[----:B----4-:R-:W-:Y:S01]  /*6150*/  MOV R167, R128 ;  /* 0x0000008000a77202 */ /* 0x010fe20000000f00 */
[----:B------:R-:W-:Y:S01]  /*6160*/  FFMA.FTZ R0, R134, c[0x0][0x23c], -R8 ;  /* 0x00008f0086007a23 */ /* 0x000fe20000010808 */
[----:B------:R-:W-:Y:S01]  /*6170*/  MOV R158, R33 ;  /* 0x00000021009e7202 */ /* 0x000fe20000000f00 */
[----:B------:R-:W-:Y:S01]  /*6180*/  IMAD.MOV.U32 R128, RZ, RZ, R130 ;  /* 0x000000ffff807224 */ /* 0x000fe200078e0082 */
[----:B------:R-:W-:Y:S01]  /*6190*/  MOV R33, R39 ;  /* 0x0000002700217202 */ /* 0x000fe20000000f00 */
[----:B------:R4:W2:Y:S01]  /*61a0*/  MUFU.EX2 R10, R0 ;  /* 0x00000000000a7308 */ /* 0x0008a20000000800 */
[C---:B------:R-:W-:Y:S01]  /*61b0*/  HMMA.16816.F32.BF16 R124, R4.reuse, R22, R152 ;  /* 0x00000016047c723c */ /* 0x040fe20000041898 */
[----:B------:R-:W-:Y:S01]  /*61c0*/  IMAD.MOV.U32 R130, RZ, RZ, R44 ;  /* 0x000000ffff827224 */ /* 0x000fe200078e002c */
[----:B------:R-:W-:Y:S01]  /*61d0*/  MOV R161, R66 ;  /* 0x0000004200a17202 */ /* 0x000fe20000000f00 */
[----:B------:R-:W-:Y:S01]  /*61e0*/  IMAD.MOV.U32 R32, RZ, RZ, R38 ;  /* 0x000000ffff207224 */ /* 0x000fe200078e0026 */
        /* <DEDUP_REMOVED lines=8> */
[----:B------:R-:W-:Y:S01]  /*6270*/  MOV R35, R37 ;  /* 0x0000002500237202 */ /* 0x000fe20000000f00 */
[----:B------:R-:W-:Y:S01]  /*6280*/  IMAD.MOV.U32 R162, RZ, RZ, R65 ;  /* 0x000000ffffa27224 */ /* 0x000fe200078e0041 */
[C---:B-1----:R-:W-:Y:S01]  /*6290*/  HMMA.16816.F32.BF16 R80, R4.reuse, R16, R92 ;  /* 0x000000100450723c */ /* 0x042fe2000004185c */
[----:B----4-:R-:W-:Y:S01]  /*62a0*/  FFMA.FTZ R0, R183, c[0x0][0x23c], -R2 ;  /* 0x00008f00b7007a23 */ /* 0x010fe20000010802 */
[----:B------:R-:W-:Y:S01]  /*62b0*/  MOV R134, R143 ;  /* 0x0000008f00867202 */ /* 0x000fe20000000f00 */
[----:B------:R-:W-:Y:S01]  /*62c0*/  IMAD.MOV.U32 R181, RZ, RZ, R153 ;  /* 0x000000ffffb57224 */ /* 0x000fe200078e0099 */
[----:B------:R-:W-:Y:S01]  /*62d0*/  MOV R143, R156 ;  /* 0x0000009c008f7202 */ /* 0x000fe20000000f00 */
[----:B------:R1:W-:Y:S01]  /*62e0*/  MUFU.EX2 R159, R0 ;  /* 0x00000000009f7308 */ /* 0x0003e20000000800 */
[----:B------:R-:W-:Y:S01]  /*62f0*/  IMAD.MOV.U32 R156, RZ, RZ, R128 ;  /* 0x000000ffff9c7224 */ /* 0x000fe200078e0080 */
[----:B------:R-:W-:Y:S01]  /*6300*/  MOV R164, R152 ;  /* 0x0000009800a47202 */ /* 0x000fe20000000f00 */
[----:B------:R-:W-:Y:S01]  /*6310*/  HMMA.16816.F32.BF16 R64, R4, R18, R188 ;  /* 0x000000120440723c */ /* 0x000fe200000418bc */
[----:B------:R-:W-:Y:S01]  /*6320*/  LDSM.16.MT88.4 R16, [R207+0x19000] ;  /* 0x01900000cf10783b */ /* 0x000fe20000004200 */
[----:B------:R-:W-:Y:S01]  /*6330*/  IMAD.MOV.U32 R128, RZ, RZ, R116 ;  /* 0x000000ffff807224 */ /* 0x000fe200078e0074 */
[----:B------:R-:W-:Y:S01]  /*6340*/  MOV R141, R154 ;  /* 0x0000009a008d7202 */ /* 0x000fe20000000f00 */
[----:B------:R-:W-:Y:S01]  /*6350*/  IMAD.MOV.U32 R142, RZ, RZ, R155 ;  /* 0x000000ffff8e7224 */ /* 0x000fe200078e009b */
[----:B------:R-:W-:-:S03]  /*6360*/  MOV R170, R181 ;  /* 0x000000b500aa7202 */ /* 0x000fc60000000f00 */
[----:B--2---:R-:W-:Y:S01]  /*6370*/  HMMA.16816.F32.BF16 R44, R4, R12, R244 ;  /* 0x0000000c042c723c */ /* 0x004fe200000418f4 */
[----:B-1----:R-:W-:-:S07]  /*6380*/  FFMA.FTZ R0, R201, c[0x0][0x23c], -R2 ;  /* 0x00008f00c9007a23 */ /* 0x002fce0000010802 */
[----:B------:R-:W-:Y:S01]  /*6390*/  HMMA.16816.F32.BF16 R36, R4, R14, R248 ;  /* 0x0000000e0424723c */ /* 0x000fe200000418f8 */
[----:B------:R1:W2:Y:S01]  /*63a0*/  MUFU.EX2 R131, R0 ;  /* 0x0000000000837308 */ /* 0x0002a20000000800 */
[----:B------:R-:W4:Y:S05]  /*63b0*/  LDSM.16.MT88.4 R12, [R205+0x1b000] ;  /* 0x01b00000cd0c783b */ /* 0x000f2a0000004200 */
[----:B------:R-:W-:Y:S02]  /*63c0*/  F2FP.BF16.PACK_AB R4, R3, R129 ;  /* 0x000000810304723e */ /* 0x000fe400000010ff */
[----:B------:R-:W-:Y:S01]  /*63d0*/  F2FP.BF16.PACK_AB R6, R10, R167 ;  /* 0x000000a70a06723e */ /* 0x000fe200000010ff */
[----:B-1----:R-:W-:Y:S01]  /*63e0*/  FFMA.FTZ R0, R182, c[0x0][0x23c], -R2 ;  /* 0x00008f00b6007a23 */ /* 0x002fe20000010802 */
[----:B--2---:R-:W-:-:S03]  /*63f0*/  F2FP.BF16.PACK_AB R5, R131, R159 ;  /* 0x0000009f8305723e */ /* 0x004fc600000010ff */
[----:B------:R1:W-:Y:S02]  /*6400*/  MUFU.EX2 R11, R0 ;  /* 0x00000000000b7308 */ /* 0x0003e40000000800 */
[----:B-1----:R-:W-:-:S06]  /*6410*/  FFMA.FTZ R0, R200, c[0x0][0x23c], -R2 ;  /* 0x00008f00c8007a23 */ /* 0x002fcc0000010802 */
[----:B------:R-:W1:Y:S02]  /*6420*/  MUFU.EX2 R165, R0 ;  /* 0x0000000000a57308 */ /* 0x000e640000000800 */
[----:B-1----:R-:W-:Y:S01]  /*6430*/  F2FP.BF16.PACK_AB R7, R165, R11 ;  /* 0x0000000ba507723e */ /* 0x002fe200000010ff */
[----:B------:R-:W-:-:S06]  /*6440*/  FFMA.FTZ R0, R252, c[0x0][0x23c], -R8 ;  /* 0x00008f00fc007a23 */ /* 0x000fcc0000010808 */
[C---:B---3--:R-:W-:Y:S01]  /*6450*/  HMMA.16816.F32.BF16 R92, R4.reuse, R30, R32 ;  /* 0x0000001e045c723c */ /* 0x048fe20000041820 */
[----:B------:R-:W1:Y:S07]  /*6460*/  LDSM.16.MT88.4 R32, [R206+0x1b000] ;  /* 0x01b00000ce20783b */ /* 0x000e6e0000004200 */
[C---:B------:R-:W-:Y:S01]  /*6470*/  HMMA.16816.F32.BF16 R136, R4.reuse, R28, R136 ;  /* 0x0000001c0488723c */ /* 0x040fe20000041888 */
[----:B------:R-:W2:Y:S07]  /*6480*/  LDSM.16.MT88.4 R28, [R208+0x1b000] ;  /* 0x01b00000d01c783b */ /* 0x000eae0000004200 */
[C---:B-----5:R-:W-:Y:S08]  /*6490*/  HMMA.16816.F32.BF16 R144, R4.reuse, R24, R144 ;  /* 0x000000180490723c */ /* 0x060ff00000041890 */
[C---:B------:R-:W-:Y:S01]  /*64a0*/  HMMA.16816.F32.BF16 R248, R4.reuse, R26, R160 ;  /* 0x0000001a04f8723c */ /* 0x040fe200000418a0 */
[----:B------:R-:W3:Y:S07]  /*64b0*/  LDSM.16.MT88.4 R24, [R207+0x1b000] ;  /* 0x01b00000cf18783b */ /* 0x000eee0000004200 */
[C---:B----4-:R-:W-:Y:S08]  /*64c0*/  HMMA.16816.F32.BF16 R112, R4.reuse, R12, R112 ;  /* 0x0000000c0470723c */ /* 0x050ff00000041870 */
        /* <DEDUP_REMOVED lines=8> */
[C---:B-1----:R-:W-:Y:S07]  /*6550*/  HMMA.16816.F32.BF16 R184, R4.reuse, R32, R192 ;  /* 0x0000002004b8723c */ /* 0x042fee00000418c0 */
[----:B------:R-:W-:Y:S01]  /*6560*/  IMAD.MOV.U32 R33, RZ, RZ, R171 ;  /* 0x000000ffff217224 */ /* 0x000fe200078e00ab */
[----:B------:R-:W-:Y:S01]  /*6570*/  HMMA.16816.F32.BF16 R188, R4, R34, R176 ;  /* 0x0000002204bc723c */ /* 0x000fe200000418b0 */
[----:B------:R-:W-:-:S02]  /*6580*/  MOV R171, R180 ;  /* 0x000000b400ab7202 */ /* 0x000fc40000000f00 */
[----:B------:R-:W-:Y:S01]  /*6590*/  MOV R32, R134 ;  /* 0x0000008600207202 */ /* 0x000fe20000000f00 */
[----:B------:R-:W-:-:S03]  /*65a0*/  IMAD.MOV.U32 R134, RZ, RZ, R121 ;  /* 0x000000ffff867224 */ /* 0x000fc600078e0079 */
[----:B------:R-:W-:Y:S01]  /*65b0*/  IMAD.MOV.U32 R34, RZ, RZ, R135 ;  /* 0x000000ffff227224 */ /* 0x000fe200078e0087 */
[----:B--2---:R-:W-:Y:S01]  /*65c0*/  HMMA.16816.F32.BF16 R180, R4, R28, R172 ;  /* 0x0000001c04b4723c */ /* 0x004fe200000418ac */
[----:B------:R-:W-:Y:S02]  /*65d0*/  IMAD.MOV.U32 R135, RZ, RZ, R123 ;  /* 0x000000ffff877224 */ /* 0x000fe400078e007b */
[----:B------:R-:W-:Y:S01]  /*65e0*/  IMAD.MOV.U32 R35, RZ, RZ, R164 ;  /* 0x000000ffff237224 */ /* 0x000fe200078e00a4 */
[----:B------:R-:W-:-:S03]  /*65f0*/  MOV R164, R203 ;  /* 0x000000cb00a47202 */ /* 0x000fc60000000f00 */
[----:B------:R-:W-:Y:S01]  /*6600*/  MOV R174, R120 ;  /* 0x0000007800ae7202 */ /* 0x000fe20000000f00 */
[----:B---3--:R-:W-:Y:S01]  /*6610*/  HMMA.16816.F32.BF16 R104, R4, R24, R104 ;  /* 0x000000180468723c */ /* 0x008fe20000041868 */
[----:B------:R-:W-:Y:S01]  /*6620*/  MOV R172, R122 ;  /* 0x0000007a00ac7202 */ /* 0x000fe20000000f00 */
[----:B------:R-:W-:Y:S02]  /*6630*/  IMAD.MOV.U32 R173, RZ, RZ, R128 ;  /* 0x000000ffffad7224 */ /* 0x000fe400078e0080 */
[----:B------:R1:W-:Y:S01]  /*6640*/  MUFU.EX2 R128, R0 ;  /* 0x0000000000807308 */ /* 0x0003e20000000800 */
[----:B------:R-:W-:-:S03]  /*6650*/  IMAD.MOV.U32 R175, RZ, RZ, R202 ;  /* 0x000000ffffaf7224 */ /* 0x000fc600078e00ca */
[C---:B------:R-:W-:Y:S01]  /*6660*/  HMMA.16816.F32.BF16 R120, R4.reuse, R30, R148 ;  /* 0x0000001e0478723c */ /* 0x040fe20000041894 */
[----:B------:R-:W2:Y:S06]  /*6670*/  LDSM.16.MT88.4 R28, [R207+0x1d000] ;  /* 0x01d00000cf1c783b */ /* 0x000eac0000004200 */
[----:B------:R-:W-:Y:S01]  /*6680*/  IMAD.MOV.U32 R148, RZ, RZ, R166 ;  /* 0x000000ffff947224 */ /* 0x000fe200078e00a6 */
[C---:B------:R-:W-:Y:S01]  /*6690*/  HMMA.16816.F32.BF16 R240, R4.reuse, R26, R76 ;  /* 0x0000001a04f0723c */ /* 0x040fe2000004184c */
[----:B------:R-:W3:Y:S01]  /*66a0*/  LDSM.16.MT88.4 R24, [R205+0x1f000] ;  /* 0x01f00000cd18783b */ /* 0x000ee20000004200 */
[----:B------:R-:W-:Y:S01]  /*66b0*/  MOV R149, R167 ;  /* 0x000000a700957202 */ /* 0x000fe20000000f00 */
[----:B------:R-:W-:Y:S01]  /*66c0*/  IMAD.MOV.U32 R166, RZ, RZ, R142 ;  /* 0x000000ffffa67224 */ /* 0x000fe200078e008e */
[----:B------:R-:W-:Y:S01]  /*66d0*/  MOV R167, R143 ;  /* 0x0000008f00a77202 */ /* 0x000fe20000000f00 */
[----:B-1----:R-:W-:Y:S01]  /*66e0*/  FFMA.FTZ R0, R170, c[0x0][0x23c], -R8 ;  /* 0x00008f00aa007a23 */ /* 0x002fe20000010808 */
[----:B------:R-:W-:Y:S01]  /*66f0*/  MOV R151, R11 ;  /* 0x0000000b00977202 */ /* 0x000fe20000000f00 */
[----:B------:R-:W-:Y:S01]  /*6700*/  IMAD.MOV.U32 R150, RZ, RZ, R140 ;  /* 0x000000ffff967224 */ /* 0x000fe200078e008c */
[C---:B----4-:R-:W-:Y:S01]  /*6710*/  HMMA.16816.F32.BF16 R76, R4.reuse, R12, R40 ;  /* 0x0000000c044c723c */ /* 0x050fe20000041828 */
[----:B------:R-:W-:Y:S07]  /*6720*/  LDSM.16.MT88.4 R40, [R205+0x1b800] ;  /* 0x01b80000cd28783b */ /* 0x000fee0000004200 */
[C---:B------:R-:W-:Y:S01]  /*6730*/  HMMA.16816.F32.BF16 R200, R4.reuse, R14, R52 ;  /* 0x0000000e04c8723c */ /* 0x040fe20000041834 */
[----:B------:R-:W1:Y:S06]  /*6740*/  LDSM.16.MT88.4 R12, [R208+0x1f000] ;  /* 0x01f00000d00c783b */ /* 0x000e6c0000004200 */
[----:B------:R-:W-:Y:S01]  /*6750*/  IMAD.MOV.U32 R55, RZ, RZ, R156 ;  /* 0x000000ffff377224 */ /* 0x000fe200078e009c */
[----:B-----5:R-:W-:Y:S01]  /*6760*/  HMMA.16816.F32.BF16 R192, R4, R16, R48 ;  /* 0x0000001004c0723c */ /* 0x020fe20000041830 */
[----:B------:R4:W5:Y:S01]  /*6770*/  MUFU.EX2 R17, R0 ;  /* 0x0000000000117308 */ /* 0x0009620000000800 */
[----:B------:R-:W-:Y:S01]  /*6780*/  IMAD.MOV.U32 R52, RZ, RZ, R166 ;  /* 0x000000ffff347224 */ /* 0x000fe200078e00a6 */
[----:B------:R-:W-:Y:S01]  /*6790*/  MOV R53, R167 ;  /* 0x000000a700357202 */ /* 0x000fe20000000f00 */
[----:B------:R-:W-:Y:S01]  /*67a0*/  LDSM.16.MT88.4 R48, [R206+0x1b800] ;  /* 0x01b80000ce30783b */ /* 0x000fe20000004200 */
[----:B------:R-:W-:-:S03]  /*67b0*/  MOV R54, R130 ;  /* 0x0000008200367202 */ /* 0x000fc60000000f00 */
[C---:B------:R-:W-:Y:S07]  /*67c0*/  HMMA.16816.F32.BF16 R244, R4.reuse, R20, R72 ;  /* 0x0000001404f4723c */ /* 0x040fee0000041848 */
[----:B------:R-:W-:Y:S01]  /*67d0*/  IMAD.MOV.U32 R75, RZ, RZ, R34 ;  /* 0x000000ffff4b7224 */ /* 0x000fe200078e0022 */
[----:B------:R-:W-:Y:S01]  /*67e0*/  HMMA.16816.F32.BF16 R236, R4, R22, R56 ;  /* 0x0000001604ec723c */ /* 0x000fe20000041838 */
[----:B----4-:R-:W-:Y:S01]  /*67f0*/  FFMA.FTZ R0, R171, c[0x0][0x23c], -R8 ;  /* 0x00008f00ab007a23 */ /* 0x010fe20000010808 */
[----:B------:R-:W4:Y:S01]  /*6800*/  LDSM.16.MT88.4 R20, [R206+0x1f000] ;  /* 0x01f00000ce14783b */ /* 0x000f220000004200 */
[----:B------:R-:W-:Y:S01]  /*6810*/  MOV R74, R35 ;  /* 0x00000023004a7202 */ /* 0x000fe20000000f00 */
[----:B------:R-:W-:Y:S01]  /*6820*/  IMAD.MOV.U32 R73, RZ, RZ, R32 ;  /* 0x000000ffff497224 */ /* 0x000fe200078e0020 */
[----:B------:R1:W1:Y:S01]  /*6830*/  MUFU.EX2 R16, R0 ;  /* 0x0000000000107308 */ /* 0x0002620000000800 */
[----:B------:R-:W-:-:S02]  /*6840*/  MOV R72, R33 ;  /* 0x0000002100487202 */ /* 0x000fc40000000f00 */
[----:B--2---:R-:W-:Y:S01]  /*6850*/  HMMA.16816.F32.BF16 R168, R4, R28, R60 ;  /* 0x0000001c04a8723c */ /* 0x004fe2000004183c */
[----:B------:R-:W-:Y:S02]  /*6860*/  MOV R59, R173 ;  /* 0x000000ad003b7202 */ /* 0x000fe40000000f00 */
[----:B------:R-:W-:-:S04]  /*6870*/  MOV R173, R9 ;  /* 0x0000000900ad7202 */ /* 0x000fc80000000f00 */
[----:B------:R-:W-:Y:S01]  /*6880*/  IMAD.MOV.U32 R63, RZ, RZ, R150 ;  /* 0x000000ffff3f7224 */ /* 0x000fe200078e0096 */
[----:B------:R-:W-:Y:S01]  /*6890*/  HMMA.16816.F32.BF16 R176, R4, R18, R68 ;  /* 0x0000001204b0723c */ /* 0x000fe20000041844 */
[----:B------:R-:W-:Y:S01]  /*68a0*/  MOV R62, R151 ;  /* 0x00000097003e7202 */ /* 0x000fe20000000f00 */
[----:B-1----:R-:W-:-:S05]  /*68b0*/  FFMA.FTZ R0, R172, c[0x0][0x23c], -R8 ;  /* 0x00008f00ac007a23 */ /* 0x002fca0000010808 */
[----:B------:R-:W-:Y:S01]  /*68c0*/  MOV R70, R157 ;  /* 0x0000009d00467202 */ /* 0x000fe20000000f00 */
[C---:B---3--:R-:W-:Y:S01]  /*68d0*/  HMMA.16816.F32.BF16 R32, R4.reuse, R24, R84 ;  /* 0x000000180420723c */ /* 0x048fe20000041854 */
[----:B------:R1:W2:Y:S01]  /*68e0*/  MUFU.EX2 R60, R0 ;  /* 0x00000000003c7308 */ /* 0x0002a20000000800 */
[----:B------:R-:W-:Y:S01]  /*68f0*/  IMAD.MOV.U32 R71, RZ, RZ, R158 ;  /* 0x000000ffff477224 */ /* 0x000fe200078e009e */
[----:B------:R-:W-:Y:S01]  /*6900*/  MOV R68, R149 ;  /* 0x0000009500447202 */ /* 0x000fe20000000f00 */
[----:B------:R-:W-:Y:S02]  /*6910*/  IMAD.MOV.U32 R172, RZ, RZ, R10 ;  /* 0x000000ffffac7224 */ /* 0x000fe400078e000a */
[----:B------:R-:W3:Y:S01]  /*6920*/  LDSM.16.MT88.4 R8, [R207+0x1f000] ;  /* 0x01f00000cf08783b */ /* 0x000ee20000004200 */
[----:B------:R-:W-:Y:S01]  /*6930*/  IMAD.MOV.U32 R69, RZ, RZ, R148 ;  /* 0x000000ffff457224 */ /* 0x000fe200078e0094 */
[C---:B------:R-:W-:Y:S01]  /*6940*/  HMMA.16816.F32.BF16 R24, R4.reuse, R26, R100 ;  /* 0x0000001a0418723c */ /* 0x040fe20000041864 */
[----:B-----5:R-:W-:Y:S01]  /*6950*/  IMAD.MOV.U32 R85, RZ, RZ, R17 ;  /* 0x000000ffff557224 */ /* 0x020fe200078e0011 */
[----:B------:R-:W5:Y:S01]  /*6960*/  LDSM.16.MT88.4 R148, [R206+0x19800] ;  /* 0x01980000ce94783b */ /* 0x000f620000004200 */
[----:B------:R-:W-:Y:S01]  /*6970*/  MOV R86, R16 ;  /* 0x0000001000567202 */ /* 0x000fe20000000f00 */
[----:B------:R-:W-:Y:S01]  /*6980*/  IMAD.MOV.U32 R84, RZ, RZ, R174 ;  /* 0x000000ffff547224 */ /* 0x000fe200078e00ae */
[----:B------:R-:W-:Y:S01]  /*6990*/  MOV R87, R173 ;  /* 0x000000ad00577202 */ /* 0x000fe20000000f00 */
[----:B------:R-:W-:Y:S01]  /*69a0*/  IMAD.MOV.U32 R61, RZ, RZ, R172 ;  /* 0x000000ffff3d7224 */ /* 0x000fe200078e00ac */
[----:B------:R-:W-:Y:S01]  /*69b0*/  MOV R101, R165 ;  /* 0x000000a500657202 */ /* 0x000fe20000000f00 */
[----:B------:R-:W-:Y:S01]  /*69c0*/  IMAD.MOV.U32 R102, RZ, RZ, R164 ;  /* 0x000000ffff667224 */ /* 0x000fe200078e00a4 */
[C---:B------:R-:W-:Y:S01]  /*69d0*/  HMMA.16816.F32.BF16 R124, R4.reuse, R30, R124 ;  /* 0x0000001e047c723c */ /* 0x040fe2000004187c */
[--C-:B-1----:R-:W-:Y:S01]  /*69e0*/  FFMA.FTZ R0, R141, c[0x0][0x23c], -R2.reuse ;  /* 0x00008f008d007a23 */ /* 0x102fe20000010802 */
[----:B------:R-:W-:Y:S01]  /*69f0*/  LDSM.16.MT88.4 R164, [R207+0x19800] ;  /* 0x01980000cfa4783b */ /* 0x000fe20000004200 */
[----:B------:R-:W-:Y:S01]  /*6a00*/  IMAD.MOV.U32 R100, RZ, RZ, R129 ;  /* 0x000000ffff647224 */ /* 0x000fe200078e0081 */
[----:B--2---:R-:W-:Y:S01]  /*6a10*/  F2FP.BF16.PACK_AB R130, R60, R86 ;  /* 0x000000563c82723e */ /* 0x004fe200000010ff */
[----:B------:R1:W-:Y:S01]  /*6a20*/  MUFU.EX2 R252, R0 ;  /* 0x0000000000fc7308 */ /* 0x0003e20000000800 */
[----:B------:R-:W-:Y:S01]  /*6a30*/  MOV R103, R175 ;  /* 0x000000af00677202 */ /* 0x000fe20000000f00 */
[----:B------:R-:W-:Y:S01]  /*6a40*/  LDSM.16.MT88.4 R140, [R205+0x19800] ;  /* 0x01980000cd8c783b */ /* 0x000fe20000004200 */
[C---:B------:R-:W-:Y:S03]  /*6a50*/  HMMA.16816.F32.BF16 R28, R4.reuse, R12, R80 ;  /* 0x0000000c041c723c */ /* 0x040fe60000041850 */
[----:B------:R-:W-:Y:S05]  /*6a60*/  LDSM.16.MT88.4 R80, [R206+0x1d800] ;  /* 0x01d80000ce50783b */ /* 0x000fea0000004200 */
[----:B------:R-:W-:Y:S01]  /*6a70*/  HMMA.16816.F32.BF16 R12, R4, R14, R64 ;  /* 0x0000000e040c723c */ /* 0x000fe20000041840 */
[----:B------:R-:W-:Y:S01]  /*6a80*/  LDSM.16.MT88.4 R64, [R207+0x1b800] ;  /* 0x01b80000cf40783b */ /* 0x000fe20000004200 */
[----:B-1----:R-:W-:-:S06]  /*6a90*/  FFMA.FTZ R0, R135, c[0x0][0x23c], -R2 ;  /* 0x00008f0087007a23 */ /* 0x002fcc0000010802 */
[C---:B----4-:R-:W-:Y:S01]  /*6aa0*/  HMMA.16816.F32.BF16 R16, R4.reuse, R20, R88 ;  /* 0x000000140410723c */ /* 0x050fe20000041858 */
[----:B------:R1:W2:Y:S06]  /*6ab0*/  MUFU.EX2 R135, R0 ;  /* 0x0000000000877308 */ /* 0x0002ac0000000800 */
[----:B------:R-:W-:Y:S01]  /*6ac0*/  IMAD.MOV.U32 R91, RZ, RZ, R3 ;  /* 0x000000ffff5b7224 */ /* 0x000fe200078e0003 */
[----:B------:R-:W-:Y:S01]  /*6ad0*/  MOV R90, R131 ;  /* 0x00000083005a7202 */ /* 0x000fe20000000f00 */
[----:B------:R-:W-:Y:S01]  /*6ae0*/  IMAD.MOV.U32 R89, RZ, RZ, R128 ;  /* 0x000000ffff597224 */ /* 0x000fe200078e0080 */
[C---:B---3--:R-:W-:Y:S04]  /*6af0*/  HMMA.16816.F32.BF16 R172, R4.reuse, R8, R44 ;  /* 0x0000000804ac723c */ /* 0x048fe8000004182c */
[----:B------:R-:W-:Y:S01]  /*6b00*/  F2FP.BF16.PACK_AB R128, R85, R89 ;  /* 0x000000595580723e */ /* 0x000fe200000010ff */
[--C-:B-1----:R-:W-:Y:S01]  /*6b10*/  FFMA.FTZ R0, R134, c[0x0][0x23c], -R2.reuse ;  /* 0x00008f0086007a23 */ /* 0x102fe20000010802 */
[----:B--2---:R-:W-:Y:S01]  /*6b20*/  F2FP.BF16.PACK_AB R129, R135, R252 ;  /* 0x000000fc8781723e */ /* 0x004fe200000010ff */
[----:B------:R-:W-:Y:S01]  /*6b30*/  FFMA.FTZ R2, R59, c[0x0][0x23c], -R2 ;  /* 0x00008f003b027a23 */ /* 0x000fe20000010802 */
[C---:B------:R-:W-:Y:S01]  /*6b40*/  HMMA.16816.F32.BF16 R8, R4.reuse, R10, R36 ;  /* 0x0000000a0408723c */ /* 0x040fe20000041824 */
[----:B------:R1:W-:Y:S01]  /*6b50*/  MUFU.EX2 R134, R0 ;  /* 0x0000000000867308 */ /* 0x0003e20000000800 */
[----:B------:R-:W-:Y:S06]  /*6b60*/  LDSM.16.MT88.4 R56, [R208+0x1b800] ;  /* 0x01b80000d038783b */ /* 0x000fec0000004200 */
[----:B------:R-:W-:Y:S01]  /*6b70*/  HMMA.16816.F32.BF16 R20, R4, R22, R96 ;  /* 0x000000160414723c */ /* 0x000fe20000041860 */
[----:B------:R-:W2:Y:S01]  /*6b80*/  MUFU.EX2 R3, R2 ;  /* 0x0000000200037308 */ /* 0x000ea20000000800 */
[----:B------:R-:W-:Y:S04]  /*6b90*/  LDSM.16.MT88.4 R96, [R207+0x1d800] ;  /* 0x01d80000cf60783b */ /* 0x000fe80000004200 */
[----:B------:R-:W-:Y:S01]  /*6ba0*/  LDSM.16.MT88.4 R4, [R207+0x1f800] ;  /* 0x01f80000cf04783b */ /* 0x000fe20000004200 */
[----:B-1----:R-:W-:-:S03]  /*6bb0*/  MOV R0, R159 ;  /* 0x0000009f00007202 */ /* 0x002fc60000000f00 */
[----:B------:R-:W1:Y:S01]  /*6bc0*/  LDSM.16.MT88.4 R156, [R208+0x19800] ;  /* 0x01980000d09c783b */ /* 0x000e620000004200 */
[----:B--2---:R-:W-:-:S07]  /*6bd0*/  F2FP.BF16.PACK_AB R131, R3, R134 ;  /* 0x000000860383723e */ /* 0x004fce00000010ff */
[C---:B------:R-:W-:Y:S07]  /*6be0*/  HMMA.16816.F32.BF16 R44, R128.reuse, R48, R184 ;  /* 0x00000030802c723c */ /* 0x040fee00000418b8 */
[----:B------:R-:W-:Y:S01]  /*6bf0*/  IMAD.MOV.U32 R185, RZ, RZ, R0 ;  /* 0x000000ffffb97224 */ /* 0x000fe200078e0000 */
[----:B------:R-:W-:Y:S01]  /*6c00*/  HMMA.16816.F32.BF16 R48, R128, R50, R188 ;  /* 0x000000328030723c */ /* 0x000fe200000418bc */
[----:B------:R-:W-:Y:S02]  /*6c10*/  MOV R184, R100 ;  /* 0x0000006400b87202 */ /* 0x000fe40000000f00 */
[----:B------:R-:W-:-:S02]  /*6c20*/  MOV R187, R90 ;  /* 0x0000005a00bb7202 */ /* 0x000fc40000000f00 */
[----:B------:R-:W-:Y:S02]  /*6c30*/  MOV R186, R91 ;  /* 0x0000005b00ba7202 */ /* 0x000fe40000000f00 */
[----:B------:R-:W-:Y:S01]  /*6c40*/  MOV R191, R52 ;  /* 0x0000003400bf7202 */ /* 0x000fe20000000f00 */
[----:B-----5:R-:W-:Y:S01]  /*6c50*/  HMMA.16816.F32.BF16 R144, R128, R148, R144 ;  /* 0x000000948090723c */ /* 0x020fe20000041890 */
[----:B------:R-:W-:Y:S01]  /*6c60*/  IMAD.MOV.U32 R190, RZ, RZ, R53 ;  /* 0x000000ffffbe7224 */ /* 0x000fe200078e0035 */
[----:B------:R-:W-:Y:S02]  /*6c70*/  MOV R189, R54 ;  /* 0x0000003600bd7202 */ /* 0x000fe40000000f00 */
[----:B------:R-:W-:-:S04]  /*6c80*/  MOV R188, R55 ;  /* 0x0000003700bc7202 */ /* 0x000fc80000000f00 */
[C---:B------:R-:W-:Y:S01]  /*6c90*/  HMMA.16816.F32.BF16 R36, R128.reuse, R40, R112 ;  /* 0x000000288024723c */ /* 0x040fe20000041870 */
[----:B------:R-:W-:Y:S07]  /*6ca0*/  LDSM.16.MT88.4 R112, [R206+0x1f800] ;  /* 0x01f80000ce70783b */ /* 0x000fee0000004200 */
[C---:B-1----:R-:W-:Y:S08]  /*6cb0*/  HMMA.16816.F32.BF16 R152, R128.reuse, R156, R152 ;  /* 0x0000009c8098723c */ /* 0x042ff00000041898 */
[C---:B------:R-:W-:Y:S08]  /*6cc0*/  HMMA.16816.F32.BF16 R156, R128.reuse, R158, R160 ;  /* 0x0000009e809c723c */ /* 0x040ff000000418a0 */
[C---:B------:R-:W-:Y:S07]  /*6cd0*/  HMMA.16816.F32.BF16 R160, R128.reuse, R164, R196 ;  /* 0x000000a480a0723c */ /* 0x040fee00000418c4 */
        /* <DEDUP_REMOVED lines=19> */
[----:B------:R-:W-:Y:S01]  /*6e10*/  MOV R248, R89 ;  /* 0x0000005900f87202 */ /* 0x000fe20000000f00 */
[----:B------:R-:W1:Y:S01]  /*6e20*/  LDSM.16.MT88.4 R72, [R205+0x1d800] ;  /* 0x01d80000cd48783b */ /* 0x000e620000004200 */
[----:B------:R-:W-:-:S02]  /*6e30*/  MOV R249, R85 ;  /* 0x0000005500f97202 */ /* 0x000fc40000000f00 */
[----:B------:R-:W-:Y:S01]  /*6e40*/  MOV R250, R86 ;  /* 0x0000005600fa7202 */ /* 0x000fe20000000f00 */
[----:B------:R-:W2:Y:S01]  /*6e50*/  LDSM.16.MT88.4 R88, [R208+0x1d800] ;  /* 0x01d80000d058783b */ /* 0x000ea20000004200 */
[----:B------:R-:W-:Y:S01]  /*6e60*/  IMAD.MOV.U32 R119, RZ, RZ, R62 ;  /* 0x000000ffff777224 */ /* 0x000fe200078e003e */
[----:B------:R-:W-:Y:S01]  /*6e70*/  HMMA.16816.F32.BF16 R52, R128, R56, R180 ;  /* 0x000000388034723c */ /* 0x000fe200000418b4 */
[----:B------:R-:W-:Y:S01]  /*6e80*/  MOV R116, R63 ;  /* 0x0000003f00747202 */ /* 0x000fe20000000f00 */
[----:B------:R-:W-:Y:S01]  /*6e90*/  IMAD.MOV.U32 R118, RZ, RZ, R69 ;  /* 0x000000ffff767224 */ /* 0x000fe200078e0045 */
[----:B------:R-:W-:-:S04]  /*6ea0*/  MOV R117, R68 ;  /* 0x0000004400757202 */ /* 0x000fc80000000f00 */
[----:B------:R-:W-:Y:S01]  /*6eb0*/  MOV R181, R61 ;  /* 0x0000003d00b57202 */ /* 0x000fe20000000f00 */
[----:B------:R-:W-:Y:S01]  /*6ec0*/  IMAD.MOV.U32 R180, RZ, RZ, R87 ;  /* 0x000000ffffb47224 */ /* 0x000fe200078e0057 */
[C---:B------:R-:W-:Y:S01]  /*6ed0*/  HMMA.16816.F32.BF16 R60, R128.reuse, R64, R104 ;  /* 0x00000040803c723c */ /* 0x040fe20000041868 */
[----:B------:R-:W-:Y:S01]  /*6ee0*/  IMAD.MOV.U32 R183, RZ, RZ, R101 ;  /* 0x000000ffffb77224 */ /* 0x000fe200078e0065 */
[----:B------:R-:W-:Y:S01]  /*6ef0*/  MOV R182, R102 ;  /* 0x0000006600b67202 */ /* 0x000fe20000000f00 */
[----:B------:R-:W3:Y:S05]  /*6f00*/  LDSM.16.MT88.4 R104, [R205+0x1f800] ;  /* 0x01f80000cd68783b */ /* 0x000eea0000004200 */
[C---:B------:R-:W-:Y:S07]  /*6f10*/  HMMA.16816.F32.BF16 R64, R128.reuse, R66, R240 ;  /* 0x000000428040723c */ /* 0x040fee00000418f0 */
[----:B------:R-:W-:Y:S01]  /*6f20*/  MOV R243, R71 ;  /* 0x0000004700f37202 */ /* 0x000fe20000000f00 */
[----:B------:R-:W-:Y:S01]  /*6f30*/  HMMA.16816.F32.BF16 R56, R128, R58, R120 ;  /* 0x0000003a8038723c */ /* 0x000fe20000041878 */
[----:B------:R-:W-:Y:S01]  /*6f40*/  MOV R242, R70 ;  /* 0x0000004600f27202 */ /* 0x000fe20000000f00 */
[----:B------:R-:W4:Y:S02]  /*6f50*/  LDSM.16.MT88.4 R120, [R208+0x1f800] ;  /* 0x01f80000d078783b */ /* 0x000f240000004200 */
        /* <DEDUP_REMOVED lines=18> */
[C---:B------:R-:W-:Y:S01]  /*7080*/  HMMA.16816.F32.BF16 R92, R128.reuse, R96, R168 ;  /* 0x00000060805c723c */ /* 0x040fe200000418a8 */
[----:B------:R-:W-:Y:S02]  /*7090*/  FADD.FTZ R2, R184, R2 ;  /* 0x00000002b8027221 */ /* 0x000fe40000010000 */
[----:B------:R-:W-:Y:S02]  /*70a0*/  FADD.FTZ R0, R187, R0 ;  /* 0x00000000bb007221 */ /* 0x000fe40000010000 */
[----:B------:R-:W-:Y:S02]  /*70b0*/  FADD.FTZ R2, R186, R2 ;  /* 0x00000002ba027221 */ /* 0x000fe40000010000 */
[----:B------:R-:W-:Y:S01]  /*70c0*/  FADD.FTZ R0, R197, R0 ;  /* 0x00000000c5007221 */ /* 0x000fe20000010000 */
[----:B-1----:R-:W-:Y:S01]  /*70d0*/  HMMA.16816.F32.BF16 R68, R128, R72, R244 ;  /* 0x000000488044723c */ /* 0x002fe200000418f4 */
        /* <DEDUP_REMOVED lines=9> */
[----:B--2---:R-:W-:Y:S01]  /*7170*/  HMMA.16816.F32.BF16 R84, R128, R88, R192 ;  /* 0x000000588054723c */ /* 0x004fe200000418c0 */
[----:B------:R-:W-:Y:S02]  /*7180*/  FADD.FTZ R2, R250, R2 ;  /* 0x00000002fa027221 */ /* 0x000fe40000010000 */
[----:B------:R-:W-:Y:S02]  /*7190*/  FADD.FTZ R248, R3, R0 ;  /* 0x0000000003f87221 */ /* 0x000fe40000010000 */
[----:B------:R-:W-:-:S03]  /*71a0*/  FADD.FTZ R249, R251, R2 ;  /* 0x00000002fbf97221 */ /* 0x000fc60000010000 */
[----:B------:R1:W-:Y:S01]  /*71b0*/  STL [R1+0x18], R248 ;  /* 0x000018f801007387 */ /* 0x0003e20000100800 */
[C---:B------:R-:W-:Y:S03]  /*71c0*/  HMMA.16816.F32.BF16 R96, R128.reuse, R98, R124 ;  /* 0x000000628060723c */ /* 0x040fe6000004187c */
[----:B------:R1:W-:Y:S05]  /*71d0*/  STL [R1+0x14], R249 ;  /* 0x000014f901007387 */ /* 0x0003ea0000100800 */
        /* <DEDUP_REMOVED lines=12> */
[----:B-1----:R-:W2:Y:S01]  /*72a0*/  LDL.64 R184, [R1+0x30] ;  /* 0x0000300001b87983 */ /* 0x002ea20000100a00 */
[----:B------:R-:W-:-:S04]  /*72b0*/  DEPBAR.LE SB0, 0x0 ;  /* 0x000080000000791a */ /* 0x000fc80000000000 */
[----:B------:R-:W3:Y:S04]  /*72c0*/  LDL R187, [R1+0x4c] ;  /* 0x00004c0001bb7983 */ /* 0x000ee80000100800 */
[----:B------:R-:W4:Y:S04]  /*72d0*/  LDL R251, [R1+0x48] ;  /* 0x0000480001fb7983 */ /* 0x000f280000100800 */
[----:B------:R-:W5:Y:S04]  /*72e0*/  LDL.64 R196, [R1+0x58] ;  /* 0x0000580001c47983 */ /* 0x000f680000100a00 */
[----:B------:R-:W5:Y:S04]  /*72f0*/  LDL.64 R198, [R1+0x60] ;  /* 0x0000600001c67983 */ /* 0x000f680000100a00 */
[----:B------:R-:W5:Y:S01]  /*7300*/  LDL R250, [R1+0x50] ;  /* 0x0000500001fa7983 */ /* 0x000f620000100800 */
[----:B------:R-:W-:-:S04]  /*7310*/  UIADD3 UR25, UR9, -0x2, URZ ;  /* 0xfffffffe09197890 */ /* 0x000fc8000fffe03f */
[----:B------:R-:W-:Y:S02]  /*7320*/  USHF.R.S32.HI UR5, URZ, 0x1f, UR25 ;  /* 0x0000001f3f057899 */ /* 0x000fe40008011419 */
[----:B------:R-:W-:-:S04]  /*7330*/  UIMAD UR4, UR21, UR25, URZ ;  /* 0x00000019150472a4 */ /* 0x000fc8000f8e023f */
[----:B------:R-:W-:Y:S01]  /*7340*/  UIMAD UR4, UR5, UR22, UR4 ;  /* 0x00000016050472a4 */ /* 0x000fe2000f8e0204 */
[----:B------:R-:W-:Y:S01]  /*7350*/  BAR.SYNC.DEFER_BLOCKING 0x0 ;  /* 0x0000000000007b1d */ /* 0x000fe20000010000 */
[----:B--2---:R-:W-:Y:S02]  /*7360*/  ISETP.GE.AND P5, PT, R184, c[0x0][0x220], PT ;  /* 0x00008800b8007a0c */ /* 0x004fe40003fa6270 */
[----:B---3--:R-:W-:Y:S02]  /*7370*/  ISETP.GE.AND P4, PT, R187, c[0x0][0x220], PT ;  /* 0x00008800bb007a0c */ /* 0x008fe40003f86270 */
[----:B----4-:R-:W-:Y:S01]  /*7380*/  ISETP.GE.AND P3, PT, R251, c[0x0][0x220], PT ;  /* 0x00008800fb007a0c */ /* 0x010fe20003f66270 */
[----:B------:R-:W-:Y:S02]  /*7390*/  IMAD.U32 R251, RZ, RZ, UR22 ;  /* 0x00000016fffb7e24 */ /* 0x000fe4000f8e00ff */
[----:B-----5:R-:W-:Y:S02]  /*73a0*/  IMAD.MOV.U32 R3, RZ, RZ, R197 ;  /* 0x000000ffff037224 */ /* 0x020fe400078e00c5 */
[----:B------:R-:W-:Y:S01]  /*73b0*/  IMAD.MOV.U32 R2, RZ, RZ, R198 ;  /* 0x000000ffff027224 */ /* 0x000fe200078e00c6 */
[----:B------:R-:W-:-:S03]  /*73c0*/  ISETP.GE.AND P2, PT, R250, c[0x0][0x220], PT ;  /* 0x00008800fa007a0c */ /* 0x000fc60003f46270 */
[----:B------:R-:W-:-:S05]  /*73d0*/  IMAD.WIDE.U32 R2, R251, UR25, R2 ;  /* 0x00000019fb027c25 */ /* 0x000fca000f8e0002 */
[C---:B------:R-:W-:Y:S02]  /*73e0*/  @!P5 LEA R18, P6, R2.reuse, c[0x0][0x170], 0x1 ;  /* 0x00005c000212da11 */ /* 0x040fe400078c08ff */
[----:B------:R-:W-:Y:S02]  /*73f0*/  IADD3 R3, R3, UR4, RZ ;  /* 0x0000000403037c10 */ /* 0x000fe4000fffe0ff */
[C---:B------:R-:W-:Y:S02]  /*7400*/  @!P4 LEA R14, P1, R2.reuse, c[0x0][0x170], 0x1 ;  /* 0x00005c00020eca11 */ /* 0x040fe400078208ff */
[C---:B------:R-:W-:Y:S02]  /*7410*/  @!P3 LEA R12, P0, R2.reuse, c[0x0][0x170], 0x1 ;  /* 0x00005c00020cba11 */ /* 0x040fe400078008ff */
[C---:B------:R-:W-:Y:S02]  /*7420*/  @!P5 LEA.HI.X R19, R2.reuse, c[0x0][0x174], R3, 0x1, P6 ;  /* 0x00005d000213da11 */ /* 0x040fe400030f0c03 */
[----:B------:R-:W-:-:S02]  /*7430*/  IADD3 R0, P6, R2, UR23, RZ ;  /* 0x0000001702007c10 */ /* 0x000fc4000ffde0ff */
[C-C-:B------:R-:W-:Y:S02]  /*7440*/  @!P4 LEA.HI.X R15, R2.reuse, c[0x0][0x174], R3.reuse, 0x1, P1 ;  /* 0x00005d00020fca11 */ /* 0x140fe400008f0c03 */
[C---:B------:R-:W-:Y:S01]  /*7450*/  @!P2 LEA R10, P1, R2.reuse, c[0x0][0x170], 0x1 ;  /* 0x00005c00020aaa11 */ /* 0x040fe200078208ff */
[----:B------:R-:W-:Y:S01]  /*7460*/  @P5 STS.128 [R231+0x18000], RZ ;  /* 0x018000ffe7005388 */ /* 0x000fe20000000c00 */
[--C-:B------:R-:W-:Y:S02]  /*7470*/  @!P3 LEA.HI.X R13, R2, c[0x0][0x174], R3.reuse, 0x1, P0 ;  /* 0x00005d00020dba11 */ /* 0x100fe400000f0c03 */
[----:B------:R-:W-:Y:S01]  /*7480*/  @!P5 LEA R16, P0, R0, c[0x0][0x170], 0x1 ;  /* 0x00005c000010da11 */ /* 0x000fe200078008ff */
[----:B------:R-:W-:Y:S01]  /*7490*/  @!PT LDS RZ, [RZ] ;  /* 0x00000000fffff984 */ /* 0x000fe20000000800 */
[----:B------:R-:W-:Y:S01]  /*74a0*/  @!PT LDS RZ, [RZ] ;  /* 0x00000000fffff984 */ /* 0x000fe20000000800 */
[----:B------:R-:W-:Y:S01]  /*74b0*/  @!PT LDS RZ, [RZ] ;  /* 0x00000000fffff984 */ /* 0x000fe20000000800 */
[----:B------:R1:W-:Y:S01]  /*74c0*/  @!P5 LDGSTS.E.BYPASS.LTC128B.128 [R231+0x18000], [R18.64] ;  /* 0x1800000012e7dfae */ /* 0x0003e2000b901d52 */
[----:B------:R-:W-:Y:S02]  /*74d0*/  IADD3.X R4, R3, UR24, RZ, P6, !PT ;  /* 0x0000001803047c10 */ /* 0x000fe4000b7fe4ff */
[----:B------:R-:W-:Y:S01]  /*74e0*/  @!P2 LEA.HI.X R11, R2, c[0x0][0x174], R3, 0x1, P1 ;  /* 0x00005d00020baa11 */ /* 0x000fe200008f0c03 */
[----:B------:R-:W-:Y:S01]  /*74f0*/  @P4 STS.128 [R231+0x1a000], RZ ;  /* 0x01a000ffe7004388 */ /* 0x000fe20000000c00 */
[----:B------:R-:W-:-:S02]  /*7500*/  @!P4 LEA R8, P6, R0, c[0x0][0x170], 0x1 ;  /* 0x00005c000008ca11 */ /* 0x000fc400078c08ff */
[C---:B------:R-:W-:Y:S01]  /*7510*/  @!P3 LEA R6, P1, R0.reuse, c[0x0][0x170], 0x1 ;  /* 0x00005c000006ba11 */ /* 0x040fe200078208ff */
[----:B------:R-:W-:Y:S01]  /*7520*/  @!PT LDS RZ, [RZ] ;  /* 0x00000000fffff984 */ /* 0x000fe20000000800 */
[----:B------:R-:W-:Y:S01]  /*7530*/  @!PT LDS RZ, [RZ] ;  /* 0x00000000fffff984 */ /* 0x000fe20000000800 */
[----:B------:R-:W-:Y:S01]  /*7540*/  @!PT LDS RZ, [RZ] ;  /* 0x00000000fffff984 */ /* 0x000fe20000000800 */
[----:B------:R2:W-:Y:S01]  /*7550*/  @!P4 LDGSTS.E.BYPASS.LTC128B.128 [R231+0x1a000], [R14.64+0x80] ;  /* 0x1a0000800ee7cfae */ /* 0x0005e2000b901d52 */
[----:B------:R-:W-:-:S03]  /*7560*/  @!P5 LEA.HI.X R17, R0, c[0x0][0x174], R4, 0x1, P0 ;  /* 0x00005d000011da11 */ /* 0x000fc600000f0c04 */
[----:B------:R-:W-:Y:S01]  /*7570*/  @P3 STS.128 [R231+0x1c000], RZ ;  /* 0x01c000ffe7003388 */ /* 0x000fe20000000c00 */
[C---:B------:R-:W-:Y:S02]  /*7580*/  @!P2 LEA R2, P0, R0.reuse, c[0x0][0x170], 0x1 ;  /* 0x00005c000002aa11 */ /* 0x040fe400078008ff */
[C-C-:B------:R-:W-:Y:S01]  /*7590*/  @!P4 LEA.HI.X R9, R0.reuse, c[0x0][0x174], R4.reuse, 0x1, P6 ;  /* 0x00005d000009ca11 */ /* 0x140fe200030f0c04 */
[----:B------:R-:W-:Y:S01]  /*75a0*/  @!PT LDS RZ, [RZ] ;  /* 0x00000000fffff984 */ /* 0x000fe20000000800 */
[----:B------:R-:W-:Y:S01]  /*75b0*/  @!PT LDS RZ, [RZ] ;  /* 0x00000000fffff984 */ /* 0x000fe20000000800 */
[----:B------:R-:W-:Y:S01]  /*75c0*/  @!PT LDS RZ, [RZ] ;  /* 0x00000000fffff984 */ /* 0x000fe20000000800 */
[----:B------:R2:W-:Y:S01]  /*75d0*/  @!P3 LDGSTS.E.BYPASS.LTC128B.128 [R231+0x1c000], [R12.64+0x100] ;  /* 0x1c0001000ce7bfae */ /* 0x0005e2000b901d52 */
[----:B------:R-:W-:-:S03]  /*75e0*/  @!P3 LEA.HI.X R7, R0, c[0x0][0x174], R4, 0x1, P1 ;  /* 0x00005d000007ba11 */ /* 0x000fc600008f0c04 */
[----:B------:R-:W-:Y:S01]  /*75f0*/  @P2 STS.128 [R231+0x1e000], RZ ;  /* 0x01e000ffe7002388 */ /* 0x000fe20000000c00 */
[----:B------:R-:W-:-:S03]  /*7600*/  @!P2 LEA.HI.X R3, R0, c[0x0][0x174], R4, 0x1, P0 ;  /* 0x00005d000003aa11 */ /* 0x000fc600000f0c04 */
        /* <DEDUP_REMOVED lines=24> */
[----:B--2---:R-:W-:Y:S04]  /*7790*/  LDSM.16.M88.4 R12, [R204+0x10000] ;  /* 0x01000000cc0c783b */ /* 0x004fe80000000200 */
[----:B------:R-:W-:Y:S04]  /*77a0*/  LDSM.16.M88.4 R28, [R204+0x10800] ;  /* 0x01080000cc1c783b */ /* 0x000fe80000000200 */
[----:B------:R-:W-:Y:S04]  /*77b0*/  LDSM.16.M88.4 R20, [R204+0x11800] ;  /* 0x01180000cc14783b */ /* 0x000fe80000000200 */
[----:B------:R-:W-:Y:S04]  /*77c0*/  LDSM.16.M88.4 R24, [R204+0x11000] ;  /* 0x01100000cc18783b */ /* 0x000fe80000000200 */
[----:B----4-:R-:W1:Y:S04]  /*77d0*/  LDSM.16.M88.4 R4, [R211] ;  /* 0x00000000d304783b */ /* 0x010e680000000200 */
[----:B---3--:R-:W-:Y:S04]  /*77e0*/  LDSM.16.M88.4 R8, [R212] ;  /* 0x00000000d408783b */ /* 0x008fe80000000200 */
[----:B------:R-:W2:Y:S04]  /*77f0*/  LDSM.16.M88.4 R32, [R215] ;  /* 0x00000000d720783b */ /* 0x000ea80000000200 */
[----:B------:R-:W3:Y:S04]  /*7800*/  LDSM.16.M88.4 R192, [R230] ;  /* 0x00000000e6c0783b */ /* 0x000ee80000000200 */
[----:B------:R-:W4:Y:S04]  /*7810*/  LDSM.16.M88.4 R188, [R229] ;  /* 0x00000000e5bc783b */ /* 0x000f280000000200 */
[----:B------:R-:W-:Y:S04]  /*7820*/  LDSM.16.M88.4 R196, [R210+0x10800] ;  /* 0x01080000d2c4783b */ /* 0x000fe80000000200 */
[----:B------:R-:W-:Y:S04]  /*7830*/  LDSM.16.M88.4 R236, [R204+0x13000] ;  /* 0x01300000ccec783b */ /* 0x000fe80000000200 */
[----:B------:R-:W-:Y:S04]  /*7840*/  LDSM.16.M88.4 R240, [R224] ;  /* 0x00000000e0f0783b */ /* 0x000fe80000000200 */
[----:B------:R-:W2:Y:S01]  /*7850*/  S2R R251, SR_TID.X ;  /* 0x0000000000fb7919 */ /* 0x000ea20000002100 */
[----:B------:R-:W-:-:S03]  /*7860*/  IMAD.U32 R0, RZ, RZ, UR25 ;  /* 0x00000019ff007e24 */ /* 0x000fc6000f8e00ff */
[----:B------:R-:W0:Y:S01]  /*7870*/  LDGDEPBAR ;  /* 0x00000000000079af */ /* 0x000e220000000000 */
[C---:B-1----:R-:W-:Y:S08]  /*7880*/  HMMA.16816.F32.BF16 R16, R4.reuse, R12, RZ ;  /* 0x0000000c0410723c */ /* 0x042ff000000418ff */
[C---:B------:R-:W-:Y:S08]  /*7890*/  HMMA.16816.F32.BF16 R180, R4.reuse, R28, RZ ;  /* 0x0000001c04b4723c */ /* 0x040ff000000418ff */
[C---:B------:R-:W-:Y:S08]  /*78a0*/  HMMA.16816.F32.BF16 R184, R4.reuse, R30, RZ ;  /* 0x0000001e04b8723c */ /* 0x040ff000000418ff */
[C---:B------:R-:W-:Y:S08]  /*78b0*/  HMMA.16816.F32.BF16 R168, R4.reuse, R20, RZ ;  /* 0x0000001404a8723c */ /* 0x040ff000000418ff */
[C---:B------:R-:W-:Y:S01]  /*78c0*/  HMMA.16816.F32.BF16 R28, R4.reuse, R22, RZ ;  /* 0x00000016041c723c */ /* 0x040fe200000418ff */
[----:B------:R-:W1:Y:S07]  /*78d0*/  LDSM.16.M88.4 R20, [R228] ;  /* 0x00000000e414783b */ /* 0x000e6e0000000200 */
[C---:B------:R-:W-:Y:S08]  /*78e0*/  HMMA.16816.F32.BF16 R12, R4.reuse, R14, RZ ;  /* 0x0000000e040c723c */ /* 0x040ff000000418ff */
[C---:B------:R-:W-:Y:S08]  /*78f0*/  HMMA.16816.F32.BF16 R176, R4.reuse, R24, RZ ;  /* 0x0000001804b0723c */ /* 0x040ff000000418ff */
[----:B------:R-:W-:Y:S01]  /*7900*/  HMMA.16816.F32.BF16 R172, R4, R26, RZ ;  /* 0x0000001a04ac723c */ /* 0x000fe200000418ff */
[----:B------:R-:W-:Y:S07]  /*7910*/  LDSM.16.M88.4 R4, [R214] ;  /* 0x00000000d604783b */ /* 0x000fee0000000200 */
[C---:B--2---:R-:W-:Y:S01]  /*7920*/  HMMA.16816.F32.BF16 R24, R8.reuse, R32, R16 ;  /* 0x000000200818723c */ /* 0x044fe20000041810 */
[----:B------:R-:W2:Y:S07]  /*7930*/  LDSM.16.M88.4 R16, [R210+0x10000] ;  /* 0x01000000d210783b */ /* 0x000eae0000000200 */
[C---:B------:R-:W-:Y:S08]  /*7940*/  HMMA.16816.F32.BF16 R12, R8.reuse, R34, R12 ;  /* 0x00000022080c723c */ /* 0x040ff0000004180c */
[C---:B---3--:R-:W-:Y:S08]  /*7950*/  HMMA.16816.F32.BF16 R32, R8.reuse, R192, R180 ;  /* 0x000000c00820723c */ /* 0x048ff000000418b4 */
[C---:B------:R-:W-:Y:S08]  /*7960*/  HMMA.16816.F32.BF16 R180, R8.reuse, R194, R184 ;  /* 0x000000c208b4723c */ /* 0x040ff000000418b8 */
[C---:B----4-:R-:W-:Y:S08]  /*7970*/  HMMA.16816.F32.BF16 R192, R8.reuse, R188, R176 ;  /* 0x000000bc08c0723c */ /* 0x050ff000000418b0 */
[C---:B------:R-:W-:Y:S01]  /*7980*/  HMMA.16816.F32.BF16 R184, R8.reuse, R190, R172 ;  /* 0x000000be08b8723c */ /* 0x040fe200000418ac */
[----:B------:R-:W3:Y:S07]  /*7990*/  LDSM.16.M88.4 R188, [R210+0x11000] ;  /* 0x01100000d2bc783b */ /* 0x000eee0000000200 */
[C---:B-1----:R-:W-:Y:S01]  /*79a0*/  HMMA.16816.F32.BF16 R172, R8.reuse, R22, R28 ;  /* 0x0000001608ac723c */ /* 0x042fe2000004181c */
[----:B------:R-:W1:Y:S07]  /*79b0*/  LDSM.16.M88.4 R28, [R210+0x11800] ;  /* 0x01180000d21c783b */ /* 0x000e6e0000000200 */
[----:B------:R-:W-:Y:S01]  /*79c0*/  HMMA.16816.F32.BF16 R176, R8, R20, R168 ;  /* 0x0000001408b0723c */ /* 0x000fe200000418a8 */
[----:B------:R-:W-:Y:S04]  /*79d0*/  LDSM.16.M88.4 R8, [R213] ;  /* 0x00000000d508783b */ /* 0x000fe80000000200 */
[----:B------:R-:W4:Y:S03]  /*79e0*/  LDSM.16.M88.4 R20, [R209] ;  /* 0x00000000d114783b */ /* 0x000f260000000200 */
[C---:B--2---:R-:W-:Y:S01]  /*79f0*/  HMMA.16816.F32.BF16 R24, R4.reuse, R16, R24 ;  /* 0x000000100418723c */ /* 0x044fe20000041818 */
[----:B------:R-:W2:Y:S07]  /*7a00*/  LDSM.16.M88.4 R168, [R209+0x800] ;  /* 0x00080000d1a8783b */ /* 0x000eae0000000200 */
[C---:B------:R-:W-:Y:S08]  /*7a10*/  HMMA.16816.F32.BF16 R16, R4.reuse, R18, R12 ;  /* 0x000000120410723c */ /* 0x040ff0000004180c */
[C---:B------:R-:W-:Y:S08]  /*7a20*/  HMMA.16816.F32.BF16 R12, R4.reuse, R196, R32 ;  /* 0x000000c4040c723c */ /* 0x040ff00000041820 */
[C---:B------:R-:W-:Y:S08]  /*7a30*/  HMMA.16816.F32.BF16 R180, R4.reuse, R198, R180 ;  /* 0x000000c604b4723c */ /* 0x040ff000000418b4 */
[C---:B---3--:R-:W-:Y:S08]  /*7a40*/  HMMA.16816.F32.BF16 R196, R4.reuse, R188, R192 ;  /* 0x000000bc04c4723c */ /* 0x048ff000000418c0 */
[C---:B------:R-:W-:Y:S01]  /*7a50*/  HMMA.16816.F32.BF16 R192, R4.reuse, R190, R184 ;  /* 0x000000be04c0723c */ /* 0x040fe200000418b8 */
[----:B------:R-:W3:Y:S07]  /*7a60*/  LDSM.16.M88.4 R188, [R209+0x1000] ;  /* 0x00100000d1bc783b */ /* 0x000eee0000000200 */
[C---:B-1----:R-:W-:Y:S01]  /*7a70*/  HMMA.16816.F32.BF16 R184, R4.reuse, R28, R176 ;  /* 0x0000001c04b8723c */ /* 0x042fe200000418b0 */
[----:B------:R-:W1:Y:S07]  /*7a80*/  LDSM.16.M88.4 R176, [R209+0x1800] ;  /* 0x00180000d1b0783b */ /* 0x000e6e0000000200 */
[----:B------:R-:W-:Y:S01]  /*7a90*/  HMMA.16816.F32.BF16 R172, R4, R30, R172 ;  /* 0x0000001e04ac723c */ /* 0x000fe200000418ac */
[----:B------:R-:W-:Y:S07]  /*7aa0*/  LDSM.16.M88.4 R4, [R211+0x4000] ;  /* 0x00400000d304783b */ /* 0x000fee0000000200 */
[C---:B----4-:R-:W-:Y:S01]  /*7ab0*/  HMMA.16816.F32.BF16 R32, R8.reuse, R20, R24 ;  /* 0x000000140820723c */ /* 0x050fe20000041818 */
[----:B------:R-:W4:Y:S07]  /*7ac0*/  LDSM.16.M88.4 R24, [R204+0x12000] ;  /* 0x01200000cc18783b */ /* 0x000f2e0000000200 */
[C---:B------:R-:W-:Y:S01]  /*7ad0*/  HMMA.16816.F32.BF16 R28, R8.reuse, R22, R16 ;  /* 0x00000016081c723c */ /* 0x040fe20000041810 */
[----:B------:R-:W4:Y:S07]  /*7ae0*/  LDSM.16.M88.4 R20, [R204+0x12800] ;  /* 0x01280000cc14783b */ /* 0x000f2e0000000200 */
[C---:B--2---:R-:W-:Y:S08]  /*7af0*/  HMMA.16816.F32.BF16 R16, R8.reuse, R168, R12 ;  /* 0x000000a80810723c */ /* 0x044ff0000004180c */
[C---:B------:R-:W-:Y:S08]  /*7b00*/  HMMA.16816.F32.BF16 R12, R8.reuse, R170, R180 ;  /* 0x000000aa080c723c */ /* 0x040ff000000418b4 */
[C---:B---3--:R-:W-:Y:S08]  /*7b10*/  HMMA.16816.F32.BF16 R180, R8.reuse, R188, R196 ;  /* 0x000000bc08b4723c */ /* 0x048ff000000418c4 */
[C---:B------:R-:W-:Y:S01]  /*7b20*/  HMMA.16816.F32.BF16 R192, R8.reuse, R190, R192 ;  /* 0x000000be08c0723c */ /* 0x040fe200000418c0 */
[----:B------:R-:W2:Y:S07]  /*7b30*/  LDSM.16.M88.4 R188, [R204+0x13800] ;  /* 0x01380000ccbc783b */ /* 0x000eae0000000200 */
[C---:B-1----:R-:W-:Y:S08]  /*7b40*/  HMMA.16816.F32.BF16 R184, R8.reuse, R176, R184 ;  /* 0x000000b008b8723c */ /* 0x042ff000000418b8 */
[----:B------:R-:W-:Y:S01]  /*7b50*/  HMMA.16816.F32.BF16 R176, R8, R178, R172 ;  /* 0x000000b208b0723c */ /* 0x000fe200000418ac */
[----:B------:R-:W-:Y:S07]  /*7b60*/  LDSM.16.M88.4 R8, [R212+0x4000] ;  /* 0x00400000d408783b */ /* 0x000fee0000000200 */
[C---:B----4-:R-:W-:Y:S08]  /*7b70*/  HMMA.16816.F32.BF16 R172, R4.reuse, R24, R32 ;  /* 0x0000001804ac723c */ /* 0x050ff00000041820 */
[C---:B------:R-:W-:Y:S01]  /*7b80*/  HMMA.16816.F32.BF16 R32, R4.reuse, R20, R16 ;  /* 0x000000140420723c */ /* 0x040fe20000041810 */
[----:B------:R-:W-:Y:S07]  /*7b90*/  LDSM.16.M88.4 R16, [R226] ;  /* 0x00000000e210783b */ /* 0x000fee0000000200 */
[C---:B------:R-:W-:Y:S01]  /*7ba0*/  HMMA.16816.F32.BF16 R12, R4.reuse, R22, R12 ;  /* 0x00000016040c723c */ /* 0x040fe2000004180c */
[----:B------:R-:W1:Y:S07]  /*7bb0*/  LDSM.16.M88.4 R20, [R227] ;  /* 0x00000000e314783b */ /* 0x000e6e0000000200 */
[C---:B------:R-:W-:Y:S01]  /*7bc0*/  HMMA.16816.F32.BF16 R168, R4.reuse, R26, R28 ;  /* 0x0000001a04a8723c */ /* 0x040fe2000004181c */
[----:B------:R-:W3:Y:S07]  /*7bd0*/  LDSM.16.M88.4 R28, [R225] ;  /* 0x00000000e11c783b */ /* 0x000eee0000000200 */
[C---:B------:R-:W-:Y:S08]  /*7be0*/  HMMA.16816.F32.BF16 R24, R4.reuse, R236, R180 ;  /* 0x000000ec0418723c */ /* 0x040ff000000418b4 */
[C---:B------:R-:W-:Y:S08]  /*7bf0*/  HMMA.16816.F32.BF16 R236, R4.reuse, R238, R192 ;  /* 0x000000ee04ec723c */ /* 0x040ff000000418c0 */
[C---:B--2---:R-:W-:Y:S01]  /*7c00*/  HMMA.16816.F32.BF16 R196, R4.reuse, R188, R184 ;  /* 0x000000bc04c4723c */ /* 0x044fe200000418b8 */
[----:B------:R-:W-:Y:S07]  /*7c10*/  LDSM.16.M88.4 R184, [R210+0x12800] ;  /* 0x01280000d2b8783b */ /* 0x000fee0000000200 */
[----:B------:R-:W-:Y:S01]  /*7c20*/  HMMA.16816.F32.BF16 R188, R4, R190, R176 ;  /* 0x000000be04bc723c */ /* 0x000fe200000418b0 */
[----:B------:R-:W-:Y:S04]  /*7c30*/  LDSM.16.M88.4 R4, [R214+0x4000] ;  /* 0x00400000d604783b */ /* 0x000fe80000000200 */
[----:B------:R-:W2:Y:S03]  /*7c40*/  LDSM.16.M88.4 R176, [R210+0x12000] ;  /* 0x01200000d2b0783b */ /* 0x000ea60000000200 */
[C---:B-1----:R-:W-:Y:S01]  /*7c50*/  HMMA.16816.F32.BF16 R244, R8.reuse, R20, R172 ;  /* 0x0000001408f4723c */ /* 0x042fe200000418ac */
[----:B------:R-:W1:Y:S07]  /*7c60*/  LDSM.16.M88.4 R172, [R210+0x13000] ;  /* 0x01300000d2ac783b */ /* 0x000e6e0000000200 */
[C---:B------:R-:W-:Y:S08]  /*7c70*/  HMMA.16816.F32.BF16 R200, R8.reuse, R22, R168 ;  /* 0x0000001608c8723c */ /* 0x040ff000000418a8 */
[C---:B---3--:R-:W-:Y:S01]  /*7c80*/  HMMA.16816.F32.BF16 R168, R8.reuse, R28, R24 ;  /* 0x0000001c08a8723c */ /* 0x048fe20000041818 */
[----:B------:R-:W3:Y:S07]  /*7c90*/  LDSM.16.M88.4 R24, [R210+0x13800] ;  /* 0x01380000d218783b */ /* 0x000eee0000000200 */
[C---:B------:R-:W-:Y:S08]  /*7ca0*/  HMMA.16816.F32.BF16 R180, R8.reuse, R18, R12 ;  /* 0x0000001208b4723c */ /* 0x040ff0000004180c */
[C---:B------:R-:W-:Y:S01]  /*7cb0*/  HMMA.16816.F32.BF16 R192, R8.reuse, R16, R32 ;  /* 0x0000001008c0723c */ /* 0x040fe20000041820 */
[----:B------:R-:W-:Y:S07]  /*7cc0*/  LDSM.16.M88.4 R16, [R209+0x2000] ;  /* 0x00200000d110783b */ /* 0x000fee0000000200 */
[C---:B------:R-:W-:Y:S08]  /*7cd0*/  HMMA.16816.F32.BF16 R32, R8.reuse, R30, R236 ;  /* 0x0000001e0820723c */ /* 0x040ff000000418ec */
[C---:B------:R-:W-:Y:S08]  /*7ce0*/  HMMA.16816.F32.BF16 R28, R8.reuse, R240, R196 ;  /* 0x000000f0081c723c */ /* 0x040ff000000418c4 */
[----:B------:R-:W-:Y:S01]  /*7cf0*/  HMMA.16816.F32.BF16 R20, R8, R242, R188 ;  /* 0x000000f20814723c */ /* 0x000fe200000418bc */
[----:B------:R-:W4:Y:S04]  /*7d00*/  LDSM.16.M88.4 R8, [R213+0x4000] ;  /* 0x00400000d508783b */ /* 0x000f280000000200 */
[----:B------:R-:W-:Y:S03]  /*7d10*/  LDSM.16.M88.4 R188, [R209+0x3000] ;  /* 0x00300000d1bc783b */ /* 0x000fe60000000200 */
[C---:B--2---:R-:W-:Y:S01]  /*7d20*/  HMMA.16816.F32.BF16 R12, R4.reuse, R176, R244 ;  /* 0x000000b0040c723c */ /* 0x044fe200000418f4 */
[----:B------:R-:W-:Y:S07]  /*7d30*/  LDSM.16.M88.4 R240, [R220] ;  /* 0x00000000dcf0783b */ /* 0x000fee0000000200 */
[C---:B------:R-:W-:Y:S08]  /*7d40*/  HMMA.16816.F32.BF16 R176, R4.reuse, R178, R200 ;  /* 0x000000b204b0723c */ /* 0x040ff000000418c8 */
[C---:B------:R-:W-:Y:S01]  /*7d50*/  HMMA.16816.F32.BF16 R196, R4.reuse, R186, R180 ;  /* 0x000000ba04c4723c */ /* 0x040fe200000418b4 */
[----:B------:R-:W2:Y:S07]  /*7d60*/  LDSM.16.M88.4 R180, [R209+0x2800] ;  /* 0x00280000d1b4783b */ /* 0x000eae0000000200 */
[C---:B------:R-:W-:Y:S08]  /*7d70*/  HMMA.16816.F32.BF16 R200, R4.reuse, R184, R192 ;  /* 0x000000b804c8723c */ /* 0x040ff000000418c0 */
[C---:B-1----:R-:W-:Y:S01]  /*7d80*/  HMMA.16816.F32.BF16 R192, R4.reuse, R172, R168 ;  /* 0x000000ac04c0723c */ /* 0x042fe200000418a8 */
[----:B------:R-:W-:Y:S07]  /*7d90*/  LDSM.16.M88.4 R168, [R204+0x14800] ;  /* 0x01480000cca8783b */ /* 0x000fee0000000200 */
[C---:B------:R-:W-:Y:S08]  /*7da0*/  HMMA.16816.F32.BF16 R184, R4.reuse, R174, R32 ;  /* 0x000000ae04b8723c */ /* 0x040ff00000041820 */
[C---:B---3--:R-:W-:Y:S08]  /*7db0*/  HMMA.16816.F32.BF16 R172, R4.reuse, R24, R28 ;  /* 0x0000001804ac723c */ /* 0x048ff0000004181c */
[----:B------:R-:W-:Y:S01]  /*7dc0*/  HMMA.16816.F32.BF16 R32, R4, R26, R20 ;  /* 0x0000001a0420723c */ /* 0x000fe20000041814 */
[----:B------:R-:W1:Y:S04]  /*7dd0*/  LDSM.16.M88.4 R24, [R209+0x3800] ;  /* 0x00380000d118783b */ /* 0x000e680000000200 */
[----:B------:R-:W-:Y:S04]  /*7de0*/  LDSM.16.M88.4 R4, [R211+0x8000] ;  /* 0x00800000d304783b */ /* 0x000fe80000000200 */
[----:B------:R-:W3:Y:S01]  /*7df0*/  LDSM.16.M88.4 R20, [R204+0x14000] ;  /* 0x01400000cc14783b */ /* 0x000ee20000000200 */
[C---:B----4-:R-:W-:Y:S08]  /*7e00*/  HMMA.16816.F32.BF16 R28, R8.reuse, R16, R12 ;  /* 0x00000010081c723c */ /* 0x050ff0000004180c */
[C---:B------:R-:W-:Y:S08]  /*7e10*/  HMMA.16816.F32.BF16 R16, R8.reuse, R18, R176 ;  /* 0x000000120810723c */ /* 0x040ff000000418b0 */
[C---:B--2---:R-:W-:Y:S01]  /*7e20*/  HMMA.16816.F32.BF16 R12, R8.reuse, R180, R200 ;  /* 0x000000b4080c723c */ /* 0x044fe200000418c8 */
[----:B------:R-:W-:Y:S07]  /*7e30*/  LDSM.16.M88.4 R200, [R204+0x15000] ;  /* 0x01500000ccc8783b */ /* 0x000fee0000000200 */
[C---:B------:R-:W-:Y:S08]  /*7e40*/  HMMA.16816.F32.BF16 R192, R8.reuse, R188, R192 ;  /* 0x000000bc08c0723c */ /* 0x040ff000000418c0 */
[C---:B------:R-:W-:Y:S08]  /*7e50*/  HMMA.16816.F32.BF16 R188, R8.reuse, R190, R184 ;  /* 0x000000be08bc723c */ /* 0x040ff000000418b8 */
[----:B-1----:R-:W-:Y:S08]  /*7e60*/  HMMA.16816.F32.BF16 R184, R8, R26, R32 ;  /* 0x0000001a08b8723c */ /* 0x002ff00000041820 */
[----:B---3--:R-:W-:Y:S01]  /*7e70*/  HMMA.16816.F32.BF16 R32, R4, R22, R16 ;  /* 0x000000160420723c */ /* 0x008fe20000041810 */
[----:B------:R-:W1:Y:S07]  /*7e80*/  LDSM.16.M88.4 R16, [R204+0x15800] ;  /* 0x01580000cc10783b */ /* 0x000e6e0000000200 */
[C---:B------:R-:W-:Y:S08]  /*7e90*/  HMMA.16816.F32.BF16 R180, R8.reuse, R182, R196 ;  /* 0x000000b608b4723c */ /* 0x040ff000000418c4 */
[----:B------:R-:W-:Y:S01]  /*7ea0*/  HMMA.16816.F32.BF16 R196, R8, R24, R172 ;  /* 0x0000001808c4723c */ /* 0x000fe200000418ac */
[----:B------:R-:W-:Y:S04]  /*7eb0*/  LDSM.16.M88.4 R8, [R212+0x8000] ;  /* 0x00800000d408783b */ /* 0x000fe80000000200 */
[----:B------:R-:W-:Y:S03]  /*7ec0*/  LDSM.16.M88.4 R172, [R221] ;  /* 0x00000000ddac783b */ /* 0x000fe60000000200 */
[C---:B------:R-:W-:Y:S08]  /*7ed0*/  HMMA.16816.F32.BF16 R176, R4.reuse, R20, R28 ;  /* 0x0000001404b0723c */ /* 0x040ff0000004181c */
[C---:B------:R-:W-:Y:S01]  /*7ee0*/  HMMA.16816.F32.BF16 R28, R4.reuse, R168, R12 ;  /* 0x000000a8041c723c */ /* 0x040fe2000004180c */
[----:B------:R-:W2:Y:S07]  /*7ef0*/  LDSM.16.M88.4 R12, [R223] ;  /* 0x00000000df0c783b */ /* 0x000eae0000000200 */
[C---:B------:R-:W-:Y:S01]  /*7f00*/  HMMA.16816.F32.BF16 R24, R4.reuse, R170, R180 ;  /* 0x000000aa0418723c */ /* 0x040fe200000418b4 */
[----:B------:R-:W3:Y:S07]  /*7f10*/  LDSM.16.M88.4 R168, [R222] ;  /* 0x00000000dea8783b */ /* 0x000eee0000000200 */
[C---:B-1----:R-:W-:Y:S08]  /*7f20*/  HMMA.16816.F32.BF16 R196, R4.reuse, R16, R196 ;  /* 0x0000001004c4723c */ /* 0x042ff000000418c4 */
[C---:B------:R-:W-:Y:S01]  /*7f30*/  HMMA.16816.F32.BF16 R20, R4.reuse, R200, R192 ;  /* 0x000000c80414723c */ /* 0x040fe200000418c0 */
[----:B------:R-:W-:Y:S07]  /*7f40*/  LDSM.16.M88.4 R192, [R210+0x14000] ;  /* 0x01400000d2c0783b */ /* 0x000fee0000000200 */
[C---:B------:R-:W-:Y:S01]  /*7f50*/  HMMA.16816.F32.BF16 R180, R4.reuse, R202, R188 ;  /* 0x000000ca04b4723c */ /* 0x040fe200000418bc */
[----:B------:R-:W-:Y:S07]  /*7f60*/  LDSM.16.M88.4 R188, [R210+0x14800] ;  /* 0x01480000d2bc783b */ /* 0x000fee0000000200 */
[----:B------:R-:W-:Y:S01]  /*7f70*/  HMMA.16816.F32.BF16 R16, R4, R18, R184 ;  /* 0x000000120410723c */ /* 0x000fe200000418b8 */
[----:B------:R-:W1:Y:S07]  /*7f80*/  LDSM.16.M88.4 R4, [R214+0x8000] ;  /* 0x00800000d604783b */ /* 0x000e6e0000000200 */
[C---:B--2---:R-:W-:Y:S08]  /*7f90*/  HMMA.16816.F32.BF16 R236, R8.reuse, R12, R176 ;  /* 0x0000000c08ec723c */ /* 0x044ff000000418b0 */
[C---:B------:R-:W-:Y:S01]  /*7fa0*/  HMMA.16816.F32.BF16 R200, R8.reuse, R14, R32 ;  /* 0x0000000e08c8723c */ /* 0x040fe20000041820 */
[----:B------:R-:W2:Y:S04]  /*7fb0*/  LDSM.16.M88.4 R32, [R210+0x15000] ;  /* 0x01500000d220783b */ /* 0x000ea80000000200 */
[----:B------:R-:W-:Y:S03]  /*7fc0*/  LDSM.16.M88.4 R12, [R213+0x8000] ;  /* 0x00800000d50c783b */ /* 0x000fe60000000200 */
[C---:B---3--:R-:W-:Y:S08]  /*7fd0*/  HMMA.16816.F32.BF16 R184, R8.reuse, R168, R28 ;  /* 0x000000a808b8723c */ /* 0x048ff0000004181c */
[C---:B------:R-:W-:Y:S08]  /*7fe0*/  HMMA.16816.F32.BF16 R176, R8.reuse, R170, R24 ;  /* 0x000000aa08b0723c */ /* 0x040ff00000041818 */
[C---:B------:R-:W-:Y:S08]  /*7ff0*/  HMMA.16816.F32.BF16 R28, R8.reuse, R172, R20 ;  /* 0x000000ac081c723c */ /* 0x040ff00000041814 */
[C---:B------:R-:W-:Y:S08]  /*8000*/  HMMA.16816.F32.BF16 R24, R8.reuse, R174, R180 ;  /* 0x000000ae0818723c */ /* 0x040ff000000418b4 */
[C---:B------:R-:W-:Y:S01]  /*8010*/  HMMA.16816.F32.BF16 R20, R8.reuse, R240, R196 ;  /* 0x000000f00814723c */ /* 0x040fe200000418c4 */
[----:B------:R-:W-:Y:S07]  /*8020*/  LDSM.16.M88.4 R196, [R209+0x4000] ;  /* 0x00400000d1c4783b */ /* 0x000fee0000000200 */
[----:B------:R-:W-:Y:S01]  /*8030*/  HMMA.16816.F32.BF16 R8, R8, R242, R16 ;  /* 0x000000f20808723c */ /* 0x000fe20000041810 */
[----:B------:R-:W3:Y:S07]  /*8040*/  LDSM.16.M88.4 R16, [R210+0x15800] ;  /* 0x01580000d210783b */ /* 0x000eee0000000200 */
[C---:B-1----:R-:W-:Y:S01]  /*8050*/  HMMA.16816.F32.BF16 R168, R4.reuse, R192, R236 ;  /* 0x000000c004a8723c */ /* 0x042fe200000418ec */
[----:B------:R-:W-:Y:S07]  /*8060*/  LDSM.16.M88.4 R236, [R216] ;  /* 0x00000000d8ec783b */ /* 0x000fee0000000200 */
[C---:B------:R-:W-:Y:S01]  /*8070*/  HMMA.16816.F32.BF16 R200, R4.reuse, R194, R200 ;  /* 0x000000c204c8723c */ /* 0x040fe200000418c8 */
[----:B------:R-:W1:Y:S07]  /*8080*/  LDSM.16.M88.4 R192, [R209+0x4800] ;  /* 0x00480000d1c0783b */ /* 0x000e6e0000000200 */
[C---:B------:R-:W-:Y:S08]  /*8090*/  HMMA.16816.F32.BF16 R180, R4.reuse, R188, R184 ;  /* 0x000000bc04b4723c */ /* 0x040ff000000418b8 */
[C---:B------:R-:W-:Y:S01]  /*80a0*/  HMMA.16816.F32.BF16 R184, R4.reuse, R190, R176 ;  /* 0x000000be04b8723c */ /* 0x040fe200000418b0 */
[----:B------:R-:W-:Y:S07]  /*80b0*/  LDSM.16.M88.4 R188, [R204+0x16800] ;  /* 0x01680000ccbc783b */ /* 0x000fee0000000200 */
[C---:B--2---:R-:W-:Y:S01]  /*80c0*/  HMMA.16816.F32.BF16 R172, R4.reuse, R34, R24 ;  /* 0x0000002204ac723c */ /* 0x044fe20000041818 */
[----:B------:R-:W2:Y:S07]  /*80d0*/  LDSM.16.M88.4 R24, [R209+0x5000] ;  /* 0x00500000d118783b */ /* 0x000eae0000000200 */
[C---:B------:R-:W-:Y:S01]  /*80e0*/  HMMA.16816.F32.BF16 R176, R4.reuse, R32, R28 ;  /* 0x0000002004b0723c */ /* 0x040fe2000004181c */
[----:B------:R-:W-:Y:S07]  /*80f0*/  LDSM.16.M88.4 R32, [R204+0x16000] ;  /* 0x01600000cc20783b */ /* 0x000fee0000000200 */
[C---:B---3--:R-:W-:Y:S01]  /*8100*/  HMMA.16816.F32.BF16 R28, R4.reuse, R16, R20 ;  /* 0x00000010041c723c */ /* 0x048fe20000041814 */
[----:B------:R-:W3:Y:S07]  /*8110*/  LDSM.16.M88.4 R20, [R209+0x5800] ;  /* 0x00580000d114783b */ /* 0x000eee0000000200 */
[----:B------:R-:W-:Y:S01]  /*8120*/  HMMA.16816.F32.BF16 R16, R4, R18, R8 ;  /* 0x000000120410723c */ /* 0x000fe20000041808 */
[----:B------:R-:W4:Y:S07]  /*8130*/  LDSM.16.M88.4 R8, [R211+0xc000] ;  /* 0x00c00000d308783b */ /* 0x000f2e0000000200 */
[C---:B------:R-:W-:Y:S08]  /*8140*/  HMMA.16816.F32.BF16 R4, R12.reuse, R196, R168 ;  /* 0x000000c40c04723c */ /* 0x040ff000000418a8 */
[C---:B------:R-:W-:Y:S08]  /*8150*/  HMMA.16816.F32.BF16 R168, R12.reuse, R198, R200 ;  /* 0x000000c60ca8723c */ /* 0x040ff000000418c8 */
[C---:B-1----:R-:W-:Y:S08]  /*8160*/  HMMA.16816.F32.BF16 R200, R12.reuse, R192, R180 ;  /* 0x000000c00cc8723c */ /* 0x042ff000000418b4 */
[C---:B------:R-:W-:Y:S01]  /*8170*/  HMMA.16816.F32.BF16 R184, R12.reuse, R194, R184 ;  /* 0x000000c20cb8723c */ /* 0x040fe200000418b8 */
[----:B------:R-:W1:Y:S07]  /*8180*/  LDSM.16.M88.4 R192, [R204+0x17000] ;  /* 0x01700000ccc0783b */ /* 0x000e6e0000000200 */
[C---:B--2---:R-:W-:Y:S01]  /*8190*/  HMMA.16816.F32.BF16 R180, R12.reuse, R26, R172 ;  /* 0x0000001a0cb4723c */ /* 0x044fe200000418ac */
[----:B------:R-:W-:Y:S07]  /*81a0*/  LDSM.16.M88.4 R172, [R218] ;  /* 0x00000000daac783b */ /* 0x000fee0000000200 */
[C---:B---3--:R-:W-:Y:S08]  /*81b0*/  HMMA.16816.F32.BF16 R196, R12.reuse, R20, R28 ;  /* 0x000000140cc4723c */ /* 0x048ff0000004181c */
[C---:B------:R-:W-:Y:S01]  /*81c0*/  HMMA.16816.F32.BF16 R176, R12.reuse, R24, R176 ;  /* 0x000000180cb0723c */ /* 0x040fe200000418b0 */
[----:B------:R-:W-:Y:S07]  /*81d0*/  LDSM.16.M88.4 R24, [R219] ;  /* 0x00000000db18783b */ /* 0x000fee0000000200 */
[----:B------:R-:W-:Y:S01]  /*81e0*/  HMMA.16816.F32.BF16 R28, R12, R22, R16 ;  /* 0x000000160c1c723c */ /* 0x000fe20000041810 */
[----:B------:R-:W2:Y:S07]  /*81f0*/  LDSM.16.M88.4 R12, [R204+0x17800] ;  /* 0x01780000cc0c783b */ /* 0x000eae0000000200 */
[C---:B----4-:R-:W-:Y:S01]  /*8200*/  HMMA.16816.F32.BF16 R20, R8.reuse, R32, R4 ;  /* 0x000000200814723c */ /* 0x050fe20000041804 */
[----:B------:R-:W3:Y:S07]  /*8210*/  LDSM.16.M88.4 R4, [R212+0xc000] ;  /* 0x00c00000d404783b */ /* 0x000eee0000000200 */
[C---:B------:R-:W-:Y:S08]  /*8220*/  HMMA.16816.F32.BF16 R16, R8.reuse, R34, R168 ;  /* 0x000000220810723c */ /* 0x040ff000000418a8 */
[C---:B-1----:R-:W-:Y:S01]  /*8230*/  HMMA.16816.F32.BF16 R168, R8.reuse, R194, R180 ;  /* 0x000000c208a8723c */ /* 0x042fe200000418b4 */
[----:B------:R-:W1:Y:S07]  /*8240*/  LDSM.16.M88.4 R180, [R217] ;  /* 0x00000000d9b4783b */ /* 0x000e6e0000000200 */
[C---:B------:R-:W-:Y:S08]  /*8250*/  HMMA.16816.F32.BF16 R176, R8.reuse, R192, R176 ;  /* 0x000000c008b0723c */ /* 0x040ff000000418b0 */
[C---:B------:R-:W-:Y:S08]  /*8260*/  HMMA.16816.F32.BF16 R200, R8.reuse, R188, R200 ;  /* 0x000000bc08c8723c */ /* 0x040ff000000418c8 */
[C---:B--2---:R-:W-:Y:S08]  /*8270*/  HMMA.16816.F32.BF16 R196, R8.reuse, R12, R196 ;  /* 0x0000000c08c4723c */ /* 0x044ff000000418c4 */
[C---:B------:R-:W-:Y:S08]  /*8280*/  HMMA.16816.F32.BF16 R32, R8.reuse, R190, R184 ;  /* 0x000000be0820723c */ /* 0x040ff000000418b8 */
[----:B------:R-:W-:Y:S01]  /*8290*/  HMMA.16816.F32.BF16 R12, R8, R14, R28 ;  /* 0x0000000e080c723c */ /* 0x000fe2000004181c */
[----:B------:R-:W-:Y:S07]  /*82a0*/  LDSM.16.M88.4 R8, [R214+0xc000] ;  /* 0x00c00000d608783b */ /* 0x000fee0000000200 */
[C---:B---3--:R-:W-:Y:S01]  /*82b0*/  HMMA.16816.F32.BF16 R192, R4.reuse, R24, R20 ;  /* 0x0000001804c0723c */ /* 0x048fe20000041814 */
[----:B------:R-:W2:Y:S07]  /*82c0*/  LDSM.16.M88.4 R20, [R210+0x16000] ;  /* 0x01600000d214783b */ /* 0x000eae0000000200 */
[C---:B-1----:R-:W-:Y:S08]  /*82d0*/  HMMA.16816.F32.BF16 R184, R4.reuse, R180, R176 ;  /* 0x000000b404b8723c */ /* 0x042ff000000418b0 */
[C---:B------:R-:W-:Y:S01]  /*82e0*/  HMMA.16816.F32.BF16 R176, R4.reuse, R182, R168 ;  /* 0x000000b604b0723c */ /* 0x040fe200000418a8 */
[----:B------:R-:W1:Y:S07]  /*82f0*/  LDSM.16.M88.4 R168, [R210+0x16800] ;  /* 0x01680000d2a8783b */ /* 0x000e6e0000000200 */
[C---:B------:R-:W-:Y:S08]  /*8300*/  HMMA.16816.F32.BF16 R188, R4.reuse, R172, R200 ;  /* 0x000000ac04bc723c */ /* 0x040ff000000418c8 */
[C---:B------:R-:W-:Y:S08]  /*8310*/  HMMA.16816.F32.BF16 R180, R4.reuse, R236, R196 ;  /* 0x000000ec04b4723c */ /* 0x040ff000000418c4 */
[C---:B------:R-:W-:Y:S01]  /*8320*/  HMMA.16816.F32.BF16 R28, R4.reuse, R26, R16 ;  /* 0x0000001a041c723c */ /* 0x040fe20000041810 */
[----:B------:R-:W-:Y:S04]  /*8330*/  LDSM.16.M88.4 R24, [R209+0x6000] ;  /* 0x00600000d118783b */ /* 0x000fe80000000200 */
[----:B------:R-:W-:Y:S03]  /*8340*/  LDSM.16.M88.4 R16, [R210+0x17000] ;  /* 0x01700000d210783b */ /* 0x000fe60000000200 */
[C---:B------:R-:W-:Y:S08]  /*8350*/  HMMA.16816.F32.BF16 R172, R4.reuse, R174, R32 ;  /* 0x000000ae04ac723c */ /* 0x040ff00000041820 */
[----:B------:R-:W-:Y:S01]  /*8360*/  HMMA.16816.F32.BF16 R236, R4, R238, R12 ;  /* 0x000000ee04ec723c */ /* 0x000fe2000004180c */
[----:B------:R-:W3:Y:S07]  /*8370*/  LDSM.16.M88.4 R4, [R213+0xc000] ;  /* 0x00c00000d504783b */ /* 0x000eee0000000200 */
[C---:B--2---:R-:W-:Y:S01]  /*8380*/  HMMA.16816.F32.BF16 R12, R8.reuse, R20, R192 ;  /* 0x00000014080c723c */ /* 0x044fe200000418c0 */
[----:B------:R-:W-:Y:S01]  /*8390*/  IMAD.SHL.U32 R251, R251, 0x2, RZ ;  /* 0x00000002fbfb7824 */ /* 0x000fe200078e00ff */
[----:B------:R-:W-:Y:S06]  /*83a0*/  LDSM.16.M88.4 R192, [R210+0x17800] ;  /* 0x01780000d2c0783b */ /* 0x000fec0000000200 */
[C---:B-1----:R-:W-:Y:S08]  /*83b0*/  HMMA.16816.F32.BF16 R32, R8.reuse, R168, R188 ;  /* 0x000000a80820723c */ /* 0x042ff000000418bc */
[C---:B------:R-:W-:Y:S01]  /*83c0*/  HMMA.16816.F32.BF16 R172, R8.reuse, R170, R172 ;  /* 0x000000aa08ac723c */ /* 0x040fe200000418ac */
[----:B------:R-:W1:Y:S07]  /*83d0*/  LDSM.16.M88.4 R168, [R209+0x6800] ;  /* 0x00680000d1a8783b */ /* 0x000e6e0000000200 */
[----:B------:R-:W-:Y:S01]  /*83e0*/  HMMA.16816.F32.BF16 R20, R8, R22, R28 ;  /* 0x000000160814723c */ /* 0x000fe2000004181c */
[----:B------:R-:W-:-:S07]  /*83f0*/  LOP3.LUT R251, R251, 0x6, RZ, 0xc0, !PT ;  /* 0x00000006fbfb7812 */ /* 0x000fce00078ec0ff */
[----:B---3--:R-:W-:Y:S01]  /*8400*/  HMMA.16816.F32.BF16 R28, R4, R24, R12 ;  /* 0x00000018041c723c */ /* 0x008fe2000004180c */
[----:B------:R-:W-:-:S05]  /*8410*/  IMAD R0, R0, 0x40, R251 ;  /* 0x0000004000007824 */ /* 0x000fca00078e02fb */
[C---:B------:R-:W-:Y:S02]  /*8420*/  ISETP.GE.AND P6, PT, R0.reuse, R235, PT ;  /* 0x000000eb0000720c */ /* 0x040fe40003fc6270 */
[----:B------:R-:W-:Y:S01]  /*8430*/  HMMA.16816.F32.BF16 R188, R8, R16, R184 ;  /* 0x0000001008bc723c */ /* 0x000fe200000418b8 */
[C---:B-----5:R-:W-:Y:S02]  /*8440*/  IADD3 R2, R0.reuse, 0x1, RZ ;  /* 0x0000000100027810 */ /* 0x060fe40007ffe0ff */
[----:B------:R-:W-:-:S05]  /*8450*/  ISETP.LT.OR P6, PT, R0, R233, P6 ;  /* 0x000000e90000720c */ /* 0x000fca00037c1670 */
[----:B------:R-:W-:Y:S01]  /*8460*/  HMMA.16816.F32.BF16 R184, R8, R18, R176 ;  /* 0x0000001208b8723c */ /* 0x000fe200000418b0 */
[----:B------:R-:W2:Y:S01]  /*8470*/  LDSM.16.M88.4 R176, [R209+0x7000] ;  /* 0x00700000d1b0783b */ /* 0x000ea20000000200 */
[C---:B------:R-:W-:Y:S02]  /*8480*/  ISETP.GE.AND P1, PT, R2.reuse, R235, PT ;  /* 0x000000eb0200720c */ /* 0x040fe40003f26270 */
[----:B------:R-:W-:-:S04]  /*8490*/  ISETP.GE.AND P0, PT, R2, R234, PT ;  /* 0x000000ea0200720c */ /* 0x000fc80003f06270 */
[C---:B------:R-:W-:Y:S01]  /*84a0*/  HMMA.16816.F32.BF16 R24, R4.reuse, R26, R20 ;  /* 0x0000001a0418723c */ /* 0x040fe20000041814 */
[----:B------:R-:W-:Y:S02]  /*84b0*/  FSEL R16, R28, -INF , !P6 ;  /* 0xff8000001c107808 */ /* 0x000fe40007000000 */
[----:B------:R-:W-:Y:S02]  /*84c0*/  ISETP.GE.AND P6, PT, R0, R234, PT ;  /* 0x000000ea0000720c */ /* 0x000fe40003fc6270 */
[C---:B------:R-:W-:Y:S02]  /*84d0*/  ISETP.LT.OR P1, PT, R2.reuse, R233, P1 ;  /* 0x000000e90200720c */ /* 0x040fe40000f21670 */
[-C--:B------:R-:W-:Y:S01]  /*84e0*/  ISETP.LT.OR P0, PT, R2, R232.reuse, P0 ;  /* 0x000000e80200720c */ /* 0x080fe20000701670 */
[----:B-1----:R-:W-:Y:S01]  /*84f0*/  HMMA.16816.F32.BF16 R32, R4, R168, R32 ;  /* 0x000000a80420723c */ /* 0x002fe20000041820 */
[C---:B------:R-:W-:Y:S02]  /*8500*/  ISETP.LT.OR P6, PT, R0.reuse, R232, P6 ;  /* 0x000000e80000720c */ /* 0x040fe400037c1670 */
[----:B------:R-:W-:-:S02]  /*8510*/  IADD3 R2, R0, 0x8, RZ ;  /* 0x0000000800027810 */ /* 0x000fc40007ffe0ff */
[----:B------:R-:W-:Y:S02]  /*8520*/  IADD3 R3, R0, 0x9, RZ ;  /* 0x0000000900037810 */ /* 0x000fe40007ffe0ff */
[----:B------:R-:W-:Y:S02]  /*8530*/  FSEL R15, R30, -INF , !P6 ;  /* 0xff8000001e0f7808 */ /* 0x000fe40007000000 */
[----:B------:R-:W-:Y:S02]  /*8540*/  FSEL R20, R29, -INF , !P1 ;  /* 0xff8000001d147808 */ /* 0x000fe40004800000 */
[----:B------:R-:W-:Y:S02]  /*8550*/  FSEL R21, R31, -INF , !P0 ;  /* 0xff8000001f157808 */ /* 0x000fe40004000000 */
[----:B------:R-:W-:Y:S01]  /*8560*/  HMMA.16816.F32.BF16 R28, R4, R170, R172 ;  /* 0x000000aa041c723c */ /* 0x000fe200000418ac */
[----:B------:R-:W1:Y:S01]  /*8570*/  LDSM.16.M88.4 R172, [R209+0x7800] ;  /* 0x00780000d1ac783b */ /* 0x000e620000000200 */
[C---:B------:R-:W-:Y:S01]  /*8580*/  ISETP.GE.AND P6, PT, R2.reuse, R235, PT ;  /* 0x000000eb0200720c */ /* 0x040fe20003fc6270 */
[----:B------:R-:W-:Y:S01]  /*8590*/  UISETP.GT.AND UP0, UPT, UR25, UR10, UPT ;  /* 0x0000000a1900728c */ /* 0x000fe2000bf04270 */
[----:B------:R-:W-:Y:S01]  /*85a0*/  ISETP.GE.AND P1, PT, R2, R234, PT ;  /* 0x000000ea0200720c */ /* 0x000fe20003f26270 */
[----:B------:R-:W-:-:S04]  /*85b0*/  DEPBAR.LE SB0, 0x0 ;  /* 0x000080000000791a */ /* 0x000fc80000000000 */
[----:B------:R-:W-:Y:S01]  /*85c0*/  BAR.SYNC.DEFER_BLOCKING 0x0 ;  /* 0x0000000000007b1d */ /* 0x000fe20000010000 */
[C---:B------:R-:W-:Y:S02]  /*85d0*/  ISETP.GE.AND P0, PT, R3.reuse, R235, PT ;  /* 0x000000eb0300720c */ /* 0x040fe40003f06270 */
[CC--:B------:R-:W-:Y:S02]  /*85e0*/  ISETP.LT.OR P6, PT, R2.reuse, R233.reuse, P6 ;  /* 0x000000e90200720c */ /* 0x0c0fe400037c1670 */
[----:B------:R-:W-:Y:S02]  /*85f0*/  ISETP.LT.OR P1, PT, R2, R232, P1 ;  /* 0x000000e80200720c */ /* 0x000fe40000f21670 */
[----:B------:R-:W-:Y:S02]  /*8600*/  ISETP.LT.OR P0, PT, R3, R233, P0 ;  /* 0x000000e90300720c */ /* 0x000fe40000701670 */
[----:B------:R-:W-:Y:S02]  /*8610*/  IADD3 R2, R0, 0x10, RZ ;  /* 0x0000001000027810 */ /* 0x000fe40007ffe0ff */
[----:B------:R-:W-:-:S02]  /*8620*/  FSEL R17, R24, -INF , !P6 ;  /* 0xff80000018117808 */ /* 0x000fc40007000000 */
[----:B------:R-:W-:Y:S02]  /*8630*/  FSEL R18, R26, -INF , !P1 ;  /* 0xff8000001a127808 */ /* 0x000fe40004800000 */
[----:B------:R-:W-:Y:S02]  /*8640*/  FSEL R19, R25, -INF , !P0 ;  /* 0xff80000019137808 */ /* 0x000fe40004000000 */
[CC--:B------:R-:W-:Y:S02]  /*8650*/  ISETP.GE.AND P6, PT, R3.reuse, R234.reuse, PT ;  /* 0x000000ea0300720c */ /* 0x0c0fe40003fc6270 */
[C---:B------:R-:W-:Y:S02]  /*8660*/  ISETP.GE.AND P1, PT, R2.reuse, R235, PT ;  /* 0x000000eb0200720c */ /* 0x040fe40003f26270 */
[----:B------:R-:W-:Y:S01]  /*8670*/  ISETP.GE.AND P0, PT, R2, R234, PT ;  /* 0x000000ea0200720c */ /* 0x000fe20003f06270 */
[----:B------:R-:W-:Y:S01]  /*8680*/  HMMA.16816.F32.BF16 R180, R8, R192, R180 ;  /* 0x000000c008b4723c */ /* 0x000fe200000418b4 */
[----:B------:R-:W-:-:S02]  /*8690*/  ISETP.LT.OR P6, PT, R3, R232, P6 ;  /* 0x000000e80300720c */ /* 0x000fc400037c1670 */
[C---:B------:R-:W-:Y:S02]  /*86a0*/  ISETP.LT.OR P1, PT, R2.reuse, R233, P1 ;  /* 0x000000e90200720c */ /* 0x040fe40000f21670 */
[----:B------:R-:W-:Y:S02]  /*86b0*/  ISETP.LT.OR P0, PT, R2, R232, P0 ;  /* 0x000000e80200720c */ /* 0x000fe40000701670 */
[C---:B------:R-:W-:Y:S02]  /*86c0*/  IADD3 R2, R0.reuse, 0x11, RZ ;  /* 0x0000001100027810 */ /* 0x040fe40007ffe0ff */
[----:B------:R-:W-:Y:S02]  /*86d0*/  IADD3 R3, R0, 0x18, RZ ;  /* 0x0000001800037810 */ /* 0x000fe40007ffe0ff */
[----:B------:R-:W-:Y:S02]  /*86e0*/  FSEL R14, R27, -INF , !P6 ;  /* 0xff8000001b0e7808 */ /* 0x000fe40007000000 */
[----:B------:R-:W-:-:S02]  /*86f0*/  FSEL R192, R32, -INF , !P1 ;  /* 0xff80000020c07808 */ /* 0x000fc40004800000 */
[----:B------:R-:W-:Y:S01]  /*8700*/  FSEL R193, R34, -INF , !P0 ;  /* 0xff80000022c17808 */ /* 0x000fe20004000000 */
[----:B------:R-:W-:Y:S01]  /*8710*/  HMMA.16816.F32.BF16 R168, R8, R194, R236 ;  /* 0x000000c208a8723c */ /* 0x000fe200000418ec */
[CC--:B------:R-:W-:Y:S02]  /*8720*/  ISETP.GE.AND P6, PT, R2.reuse, R235.reuse, PT ;  /* 0x000000eb0200720c */ /* 0x0c0fe40003fc6270 */
[----:B------:R-:W-:Y:S02]  /*8730*/  ISETP.GE.AND P1, PT, R2, R234, PT ;  /* 0x000000ea0200720c */ /* 0x000fe40003f26270 */
[----:B------:R-:W-:-:S03]  /*8740*/  ISETP.GE.AND P0, PT, R3, R235, PT ;  /* 0x000000eb0300720c */ /* 0x000fc60003f06270 */
[----:B--2---:R-:W-:Y:S01]  /*8750*/  HMMA.16816.F32.BF16 R8, R4, R176, R188 ;  /* 0x000000b00408723c */ /* 0x004fe200000418bc */
[CC--:B------:R-:W-:Y:S02]  /*8760*/  ISETP.LT.OR P6, PT, R2.reuse, R233.reuse, P6 ;  /* 0x000000e90200720c */ /* 0x0c0fe400037c1670 */
[----:B------:R-:W-:Y:S02]  /*8770*/  ISETP.LT.OR P1, PT, R2, R232, P1 ;  /* 0x000000e80200720c */ /* 0x000fe40000f21670 */
[----:B------:R-:W-:Y:S02]  /*8780*/  ISETP.LT.OR P0, PT, R3, R233, P0 ;  /* 0x000000e90300720c */ /* 0x000fe40000701670 */
[----:B------:R-:W-:Y:S02]  /*8790*/  IADD3 R2, R0, 0x19, RZ ;  /* 0x0000001900027810 */ /* 0x000fe40007ffe0ff */
[----:B------:R-:W-:Y:S02]  /*87a0*/  FSEL R134, R33, -INF , !P6 ;  /* 0xff80000021867808 */ /* 0x000fe40007000000 */
[----:B------:R-:W-:-:S02]  /*87b0*/  FSEL R177, R35, -INF , !P1 ;  /* 0xff80000023b17808 */ /* 0x000fc40004800000 */
[----:B------:R-:W-:Y:S02]  /*87c0*/  FSEL R176, R28, -INF , !P0 ;  /* 0xff8000001cb07808 */ /* 0x000fe40004000000 */
[CC--:B------:R-:W-:Y:S02]  /*87d0*/  ISETP.GE.AND P6, PT, R3.reuse, R234.reuse, PT ;  /* 0x000000ea0300720c */ /* 0x0c0fe40003fc6270 */
[C---:B------:R-:W-:Y:S02]  /*87e0*/  ISETP.GE.AND P1, PT, R2.reuse, R235, PT ;  /* 0x000000eb0200720c */ /* 0x040fe40003f26270 */
[C---:B------:R-:W-:Y:S01]  /*87f0*/  ISETP.GE.AND P0, PT, R2.reuse, R234, PT ;  /* 0x000000ea0200720c */ /* 0x040fe20003f06270 */
[----:B------:R-:W-:Y:S01]  /*8800*/  HMMA.16816.F32.BF16 R24, R4, R178, R184 ;  /* 0x000000b20418723c */ /* 0x000fe200000418b8 */
        /* <DEDUP_REMOVED lines=8> */
[CC--:B------:R-:W-:Y:S02]  /*8890*/  ISETP.GE.AND P6, PT, R2.reuse, R235.reuse, PT ;  /* 0x000000eb0200720c */ /* 0x0c0fe40003fc6270 */
[C---:B------:R-:W-:Y:S02]  /*88a0*/  ISETP.GE.AND P1, PT, R2.reuse, R234, PT ;  /* 0x000000ea0200720c */ /* 0x040fe40003f26270 */
[C---:B------:R-:W-:Y:S01]  /*88b0*/  ISETP.GE.AND P0, PT, R3.reuse, R235, PT ;  /* 0x000000eb0300720c */ /* 0x040fe20003f06270 */
[----:B-1----:R-:W-:Y:S01]  /*88c0*/  HMMA.16816.F32.BF16 R28, R4, R172, R180 ;  /* 0x000000ac041c723c */ /* 0x002fe200000418b4 */
[CC--:B------:R-:W-:Y:S02]  /*88d0*/  ISETP.LT.OR P6, PT, R2.reuse, R233.reuse, P6 ;  /* 0x000000e90200720c */ /* 0x0c0fe400037c1670 */
[----:B------:R-:W-:Y:S02]  /*88e0*/  ISETP.LT.OR P1, PT, R2, R232, P1 ;  /* 0x000000e80200720c */ /* 0x000fe40000f21670 */
[----:B------:R-:W-:-:S02]  /*88f0*/  ISETP.LT.OR P0, PT, R3, R233, P0 ;  /* 0x000000e90300720c */ /* 0x000fc40000701670 */
[----:B------:R-:W-:Y:S02]  /*8900*/  IADD3 R2, R0, 0x28, RZ ;  /* 0x0000002800027810 */ /* 0x000fe40007ffe0ff */
[----:B------:R-:W-:Y:S02]  /*8910*/  FSEL R252, R8, -INF , !P6 ;  /* 0xff80000008fc7808 */ /* 0x000fe40007000000 */
[----:B------:R-:W-:Y:S02]  /*8920*/  FSEL R201, R10, -INF , !P1 ;  /* 0xff8000000ac97808 */ /* 0x000fe40004800000 */
[----:B------:R-:W-:Y:S02]  /*8930*/  FSEL R197, R9, -INF , !P0 ;  /* 0xff80000009c57808 */ /* 0x000fe40004000000 */
[----:B------:R-:W-:Y:S02]  /*8940*/  ISETP.GE.AND P6, PT, R3, R234, PT ;  /* 0x000000ea0300720c */ /* 0x000fe40003fc6270 */
[----:B------:R-:W-:-:S02]  /*8950*/  ISETP.GE.AND P1, PT, R2, R235, PT ;  /* 0x000000eb0200720c */ /* 0x000fc40003f26270 */
[C---:B------:R-:W-:Y:S02]  /*8960*/  ISETP.GE.AND P0, PT, R2.reuse, R234, PT ;  /* 0x000000ea0200720c */ /* 0x040fe40003f06270 */
[-C--:B------:R-:W-:Y:S02]  /*8970*/  ISETP.LT.OR P6, PT, R3, R232.reuse, P6 ;  /* 0x000000e80300720c */ /* 0x080fe400037c1670 */
[C---:B------:R-:W-:Y:S02]  /*8980*/  ISETP.LT.OR P1, PT, R2.reuse, R233, P1 ;  /* 0x000000e90200720c */ /* 0x040fe40000f21670 */
[----:B------:R-:W-:Y:S02]  /*8990*/  ISETP.LT.OR P0, PT, R2, R232, P0 ;  /* 0x000000e80200720c */ /* 0x000fe40000701670 */
[C---:B------:R-:W-:Y:S02]  /*89a0*/  IADD3 R8, R0.reuse, 0x29, RZ ;  /* 0x0000002900087810 */ /* 0x040fe40007ffe0ff */
[----:B------:R-:W-:-:S02]  /*89b0*/  IADD3 R3, R0, 0x30, RZ ;  /* 0x0000003000037810 */ /* 0x000fc40007ffe0ff */
[----:B------:R-:W-:Y:S02]  /*89c0*/  FSEL R195, R24, -INF , !P1 ;  /* 0xff80000018c37808 */ /* 0x000fe40004800000 */
[----:B------:R-:W-:Y:S02]  /*89d0*/  FSEL R198, R26, -INF , !P0 ;  /* 0xff8000001ac67808 */ /* 0x000fe40004000000 */
[C---:B------:R-:W-:Y:S02]  /*89e0*/  ISETP.GE.AND P1, PT, R8.reuse, R234, PT ;  /* 0x000000ea0800720c */ /* 0x040fe40003f26270 */
[C---:B------:R-:W-:Y:S01]  /*89f0*/  ISETP.GE.AND P0, PT, R3.reuse, R235, PT ;  /* 0x000000eb0300720c */ /* 0x040fe20003f06270 */
[----:B------:R-:W-:Y:S01]  /*8a00*/  HMMA.16816.F32.BF16 R4, R4, R174, R168 ;  /* 0x000000ae0404723c */ /* 0x000fe200000418a8 */
[----:B------:R-:W-:Y:S02]  /*8a10*/  ISETP.LT.OR P1, PT, R8, R232, P1 ;  /* 0x000000e80800720c */ /* 0x000fe40000f21670 */
[----:B------:R-:W-:-:S02]  /*8a20*/  ISETP.LT.OR P0, PT, R3, R233, P0 ;  /* 0x000000e90300720c */ /* 0x000fc40000701670 */
[----:B------:R-:W-:Y:S02]  /*8a30*/  IADD3 R2, R0, 0x31, RZ ;  /* 0x0000003100027810 */ /* 0x000fe40007ffe0ff */
[----:B------:R-:W-:Y:S02]  /*8a40*/  FSEL R199, R27, -INF , !P1 ;  /* 0xff8000001bc77808 */ /* 0x000fe40004800000 */
[----:B------:R-:W-:Y:S02]  /*8a50*/  FSEL R191, R28, -INF , !P0 ;  /* 0xff8000001cbf7808 */ /* 0x000fe40004000000 */
[CC--:B------:R-:W-:Y:S02]  /*8a60*/  ISETP.GE.AND P1, PT, R3.reuse, R234.reuse, PT ;  /* 0x000000ea0300720c */ /* 0x0c0fe40003f26270 */
[----:B------:R-:W-:Y:S02]  /*8a70*/  ISETP.GE.AND P0, PT, R2, R234, PT ;  /* 0x000000ea0200720c */ /* 0x000fe40003f06270 */
[----:B------:R-:W-:-:S02]  /*8a80*/  ISETP.LT.OR P1, PT, R3, R232, P1 ;  /* 0x000000e80300720c */ /* 0x000fc40000f21670 */
[----:B------:R-:W-:Y:S02]  /*8a90*/  ISETP.LT.OR P0, PT, R2, R232, P0 ;  /* 0x000000e80200720c */ /* 0x000fe40000701670 */
[----:B------:R-:W-:Y:S02]  /*8aa0*/  IADD3 R3, R0, 0x38, RZ ;  /* 0x0000003800037810 */ /* 0x000fe40007ffe0ff */
[----:B------:R-:W-:Y:S02]  /*8ab0*/  FSEL R196, R11, -INF , !P6 ;  /* 0xff8000000bc47808 */ /* 0x000fe40007000000 */
[----:B------:R-:W-:Y:S02]  /*8ac0*/  ISETP.GE.AND P6, PT, R8, R235, PT ;  /* 0x000000eb0800720c */ /* 0x000fe40003fc6270 */
[----:B------:R-:W-:Y:S02]  /*8ad0*/  FSEL R200, R31, -INF , !P0 ;  /* 0xff8000001fc87808 */ /* 0x000fe40004000000 */
[----:B------:R-:W-:-:S02]  /*8ae0*/  ISETP.GE.AND P0, PT, R3, R234, PT ;  /* 0x000000ea0300720c */ /* 0x000fc40003f06270 */
[----:B------:R-:W-:Y:S02]  /*8af0*/  ISETP.LT.OR P6, PT, R8, R233, P6 ;  /* 0x000000e90800720c */ /* 0x000fe400037c1670 */
[----:B------:R-:W-:Y:S02]  /*8b00*/  ISETP.LT.OR P0, PT, R3, R232, P0 ;  /* 0x000000e80300720c */ /* 0x000fe40000701670 */
[----:B------:R-:W-:Y:S02]  /*8b10*/  FSEL R194, R25, -INF , !P6 ;  /* 0xff80000019c27808 */ /* 0x000fe40007000000 */
[----:B------:R-:W-:Y:S02]  /*8b20*/  FSEL R34, R30, -INF , !P1 ;  /* 0xff8000001e227808 */ /* 0x000fe40004800000 */
[-C--:B------:R-:W-:Y:S02]  /*8b30*/  ISETP.GE.AND P6, PT, R2, R235.reuse, PT ;  /* 0x000000eb0200720c */ /* 0x080fe40003fc6270 */
[----:B------:R-:W-:-:S02]  /*8b40*/  ISETP.GE.AND P1, PT, R3, R235, PT ;  /* 0x000000eb0300720c */ /* 0x000fc40003f26270 */
[----:B------:R-:W-:Y:S02]  /*8b50*/  FSEL R25, R6, -INF , !P0 ;  /* 0xff80000006197808 */ /* 0x000fe40004000000 */
[----:B------:R-:W-:Y:S02]  /*8b60*/  PLOP3.LUT P0, PT, PT, PT, UP0, 0x80, 0x0 ;  /* 0x000000000000781c */ /* 0x000fe40003f0f008 */
[-C--:B------:R-:W-:Y:S02]  /*8b70*/  ISETP.LT.OR P6, PT, R2, R233.reuse, P6 ;  /* 0x000000e90200720c */ /* 0x080fe400037c1670 */
[----:B------:R-:W-:Y:S02]  /*8b80*/  ISETP.LT.OR P1, PT, R3, R233, P1 ;  /* 0x000000e90300720c */ /* 0x000fe40000f21670 */
[----:B------:R-:W-:Y:S02]  /*8b90*/  IADD3 R0, R0, 0x39, RZ ;  /* 0x0000003900007810 */ /* 0x000fe40007ffe0ff */
[----:B------:R-:W-:-:S02]  /*8ba0*/  FSEL R32, R29, -INF , !P6 ;  /* 0xff8000001d207808 */ /* 0x000fc40007000000 */
[----:B------:R-:W-:Y:S02]  /*8bb0*/  FSEL R24, R4, -INF , !P1 ;  /* 0xff80000004187808 */ /* 0x000fe40004800000 */
[C---:B------:R-:W-:Y:S02]  /*8bc0*/  ISETP.GE.AND P6, PT, R0.reuse, R235, PT ;  /* 0x000000eb0000720c */ /* 0x040fe40003fc6270 */
[C---:B------:R-:W-:Y:S02]  /*8bd0*/  ISETP.GE.AND P1, PT, R0.reuse, R234, PT ;  /* 0x000000ea0000720c */ /* 0x040fe40003f26270 */
[C---:B------:R-:W-:Y:S02]  /*8be0*/  ISETP.LT.OR P6, PT, R0.reuse, R233, P6 ;  /* 0x000000e90000720c */ /* 0x040fe400037c1670 */
[----:B------:R-:W-:Y:S02]  /*8bf0*/  ISETP.LT.OR P1, PT, R0, R232, P1 ;  /* 0x000000e80000720c */ /* 0x000fe40000f21670 */
[----:B------:R-:W-:-:S02]  /*8c00*/  FSEL R26, R5, -INF , !P6 ;  /* 0xff800000051a7808 */ /* 0x000fc40007000000 */
[----:B------:R-:W-:Y:S01]  /*8c10*/  FSEL R28, R7, -INF , !P1 ;  /* 0xff800000071c7808 */ /* 0x000fe20004800000 */
[----:B------:R-:W-:Y:S05]  /*8c20*/  @!P0 BRA `(.L_x_456) ;  /* 0x000004c000008947 */ /* 0x000fea0003800000 */
[----:B------:R-:W2:Y:S04]  /*8c30*/  LDL.64 R246, [R1+0x40] ;  /* 0x0000400001f67983 */ /* 0x000ea80000100a00 */
[----:B------:R-:W3:Y:S01]  /*8c40*/  LDL.64 R250, [R1+0x38] ;  /* 0x0000380001fa7983 */ /* 0x000ee20000100a00 */
[----:B------:R-:W-:Y:S01]  /*8c50*/  UIADD3 UR16, UR9, -0x3, URZ ;  /* 0xfffffffd09107890 */ /* 0x000fe2000fffe03f */
[----:B------:R-:W-:Y:S01]  /*8c60*/  BSSY B0, `(.L_x_457) ;  /* 0x0000047000007945 */ /* 0x000fe20003800000 */
[----:B------:R-:W-:Y:S01]  /*8c70*/  ULDC.64 UR4, c[0x0][0x198] ;  /* 0x0000660000047ab9 */ /* 0x000fe20000000a00 */
[----:B------:R1:W-:Y:S01]  /*8c80*/  @P5 STS.128 [R231+0x10000], RZ ;  /* 0x010000ffe7005388 */ /* 0x0003e20000000c00 */
[----:B------:R-:W-:-:S02]  /*8c90*/  USHF.R.S32.HI UR15, URZ, 0x1f, UR16 ;  /* 0x0000001f3f0f7899 */ /* 0x000fc40008011410 */
        /* <DEDUP_REMOVED lines=8> */
[----:B------:R-:W-:Y:S02]  /*8d20*/  @!P5 LEA R4, P6, R0, c[0x0][0x168], 0x1 ;  /* 0x00005a000004da11 */ /* 0x000fe400078c08ff */
[----:B---3--:R-:W-:Y:S02]  /*8d30*/  LEA.HI.X R3, R2, R251, R3, 0x6, P1 ;  /* 0x000000fb02037211 */ /* 0x008fe400008f3403 */
        /* <DEDUP_REMOVED lines=57> */
.L_x_458:
[----:B------:R-:W-:Y:S05]  /*90d0*/  BSYNC B0 ;  /* 0x0000000000007941 */ /* 0x000fea0003800000 */
.L_x_457:
[----:B------:R-:W0:Y:S02]  /*90e0*/  LDGDEPBAR ;  /* 0x00000000000079af */ /* 0x000e240000000000 */
.L_x_456:
[----:B------:R-:W-:Y:S02]  /*90f0*/  FMNMX.FTZ R0, R133, R16, !PT ;  /* 0x0000001085007209 */ /* 0x000fe40007810000 */
[----:B------:R-:W-:Y:S02]  /*9100*/  MOV R31, R201 ;  /* 0x000000c9001f7202 */ /* 0x000fe40000000f00 */
[----:B------:R-:W-:Y:S02]  /*9110*/  FMNMX.FTZ R0, R20, R0, !PT ;  /* 0x0000000014007209 */ /* 0x000fe40007810000 */
[----:B-1----:R-:W-:Y:S02]  /*9120*/  MOV R11, R200 ;  /* 0x000000c8000b7202 */ /* 0x002fe40000000f00 */
[----:B------:R-:W-:Y:S02]  /*9130*/  FMNMX.FTZ R0, R17, R0, !PT ;  /* 0x0000000011007209 */ /* 0x000fe40007810000 */
[----:B------:R-:W-:-:S02]  /*9140*/  MOV R30, R249 ;  /* 0x000000f9001e7202 */ /* 0x000fc40000000f00 */
[----:B------:R-:W-:Y:S02]  /*9150*/  FMNMX.FTZ R0, R19, R0, !PT ;  /* 0x0000000013007209 */ /* 0x000fe40007810000 */
[----:B------:R-:W-:Y:S02]  /*9160*/  MOV R9, R248 ;  /* 0x000000f800097202 */ /* 0x000fe40000000f00 */
        /* <DEDUP_REMOVED lines=36> */
[----:B------:R-:W-:Y:S01]  /*93b0*/  FMUL.FTZ R2, R8, c[0x0][0x23c] ;  /* 0x00008f0008027a20 */ /* 0x000fe20000410000 */
[----:B------:R1:W-:Y:S04]  /*93c0*/  STL [R1+0x28], R8 ;  /* 0x0000280801007387 */ /* 0x0003e80000100800 */
[----:B------:R-:W-:-:S05]  /*93d0*/  FSEL R2, R2, RZ, P6 ;  /* 0x000000ff02027208 */ /* 0x000fca0003000000 */
[--C-:B------:R-:W-:Y:S02]  /*93e0*/  FFMA.FTZ R20, R20, c[0x0][0x23c], -R2.reuse ;  /* 0x00008f0014147a23 */ /* 0x100fe40000010802 */
[--C-:B------:R-:W-:Y:S01]  /*93f0*/  FFMA.FTZ R16, R16, c[0x0][0x23c], -R2.reuse ;  /* 0x00008f0010107a23 */ /* 0x100fe20000010802 */
[----:B--2---:R-:W-:Y:S01]  /*9400*/  FMNMX.FTZ R7, R3, R5, !PT ;  /* 0x0000000503077209 */ /* 0x004fe20007810000 */
[--C-:B------:R-:W-:Y:S01]  /*9410*/  FFMA.FTZ R17, R17, c[0x0][0x23c], -R2.reuse ;  /* 0x00008f0011117a23 */ /* 0x100fe20000010802 */
[----:B------:R-:W-:Y:S01]  /*9420*/  FSEL R3, R8, RZ, P6 ;  /* 0x000000ff08037208 */ /* 0x000fe20003000000 */
[----:B------:R-:W-:Y:S01]  /*9430*/  FFMA.FTZ R19, R19, c[0x0][0x23c], -R2 ;  /* 0x00008f0013137a23 */ /* 0x000fe20000010802 */
[C---:B------:R-:W-:Y:S01]  /*9440*/  FSETP.NEU.FTZ.AND P1, PT, R7.reuse, -INF , PT ;  /* 0xff8000000700780b */ /* 0x040fe20003f3d000 */
[----:B------:R-:W-:Y:S01]  /*9450*/  FMUL.FTZ R0, R7, c[0x0][0x23c] ;  /* 0x00008f0007007a20 */ /* 0x000fe20000410000 */
[----:B------:R-:W2:Y:S01]  /*9460*/  MUFU.EX2 R6, R20 ;  /* 0x0000001400067308 */ /* 0x000ea20000000800 */
[----:B------:R-:W-:Y:S01]  /*9470*/  FADD.FTZ R5, R133, -R3 ;  /* 0x8000000385057221 */ /* 0x000fe20000010000 */
[----:B------:R-:W-:Y:S01]  /*9480*/  FSEL R4, R7, RZ, P1 ;  /* 0x000000ff07047208 */ /* 0x000fe20000800000 */
[----:B------:R3:W-:Y:S01]  /*9490*/  STL [R1+0x24], R7 ;  /* 0x0000240701007387 */ /* 0x0007e20000100800 */
[----:B------:R-:W-:Y:S01]  /*94a0*/  FSEL R0, R0, RZ, P1 ;  /* 0x000000ff00007208 */ /* 0x000fe20000800000 */
[----:B------:R-:W-:Y:S01]  /*94b0*/  FMUL.FTZ R5, R5, c[0x0][0x23c] ;  /* 0x00008f0005057a20 */ /* 0x000fe20000410000 */
[----:B------:R-:W-:-:S02]  /*94c0*/  MOV R133, R199 ;  /* 0x000000c700857202 */ /* 0x000fc40000000f00 */
[----:B------:R-:W-:Y:S01]  /*94d0*/  MUFU.EX2 R29, R16 ;  /* 0x00000010001d7308 */ /* 0x000fe20000000800 */
[--C-:B------:R-:W-:Y:S02]  /*94e0*/  FFMA.FTZ R21, R21, c[0x0][0x23c], -R0.reuse ;  /* 0x00008f0015157a23 */ /* 0x100fe40000010800 */
[--C-:B------:R-:W-:Y:S02]  /*94f0*/  FFMA.FTZ R18, R18, c[0x0][0x23c], -R0.reuse ;  /* 0x00008f0012127a23 */ /* 0x100fe40000010800 */
[--C-:B------:R-:W-:Y:S02]  /*9500*/  FFMA.FTZ R15, R15, c[0x0][0x23c], -R0.reuse ;  /* 0x00008f000f0f7a23 */ /* 0x100fe40000010800 */
[----:B------:R-:W-:Y:S01]  /*9510*/  FFMA.FTZ R3, R14, c[0x0][0x23c], -R0 ;  /* 0x00008f000e037a23 */ /* 0x000fe20000010800 */
[----:B------:R4:W-:Y:S08]  /*9520*/  MUFU.EX2 R10, R21 ;  /* 0x00000015000a7308 */ /* 0x0009f00000000800 */
[----:B------:R-:W-:Y:S08]  /*9530*/  MUFU.EX2 R33, R17 ;  /* 0x0000001100217308 */ /* 0x000ff00000000800 */
[----:B------:R-:W5:Y:S01]  /*9540*/  MUFU.EX2 R169, R19 ;  /* 0x0000001300a97308 */ /* 0x000f620000000800 */
[----:B----4-:R-:W4:Y:S07]  /*9550*/  LDSM.16.MT88.4 R20, [R206+0x18000] ;  /* 0x01800000ce14783b */ /* 0x010f2e0000004200 */
[----:B------:R1:W-:Y:S08]  /*9560*/  MUFU.EX2 R35, R18 ;  /* 0x0000001200237308 */ /* 0x0003f00000000800 */
[----:B------:R2:W-:Y:S01]  /*9570*/  MUFU.EX2 R27, R15 ;  /* 0x0000000f001b7308 */ /* 0x0005e20000000800 */
[----:B-1----:R-:W1:Y:S07]  /*9580*/  LDSM.16.MT88.4 R16, [R205+0x18000] ;  /* 0x01800000cd10783b */ /* 0x002e6e0000004200 */
[----:B------:R3:W3:Y:S01]  /*9590*/  MUFU.EX2 R168, R3 ;  /* 0x0000000300a87308 */ /* 0x0006e20000000800 */
[----:B--2---:R-:W2:Y:S07]  /*95a0*/  LDSM.16.MT88.4 R12, [R208+0x18000] ;  /* 0x01800000d00c783b */ /* 0x004eae0000004200 */
[----:B------:R-:W4:Y:S01]  /*95b0*/  MUFU.EX2 R8, R5 ;  /* 0x0000000500087308 */ /* 0x000f220000000800 */
[----:B---3--:R-:W-:Y:S01]  /*95c0*/  FADD.FTZ R3, R132, -R4 ;  /* 0x8000000484037221 */ /* 0x008fe20000010000 */
[----:B------:R-:W-:-:S02]  /*95d0*/  MOV R132, R6 ;  /* 0x0000000600847202 */ /* 0x000fc40000000f00 */
[----:B-----5:R-:W-:Y:S01]  /*95e0*/  F2FP.BF16.PACK_AB R6, R169, R33 ;  /* 0x00000021a906723e */ /* 0x020fe200000010ff */
[----:B------:R-:W-:Y:S01]  /*95f0*/  FMUL.FTZ R3, R3, c[0x0][0x23c] ;  /* 0x00008f0003037a20 */ /* 0x000fe20000410000 */
[----:B------:R-:W-:Y:S02]  /*9600*/  F2FP.BF16.PACK_AB R4, R132, R29 ;  /* 0x0000001d8404723e */ /* 0x000fe400000010ff */
[----:B------:R-:W-:Y:S01]  /*9610*/  F2FP.BF16.PACK_AB R7, R168, R35 ;  /* 0x00000023a807723e */ /* 0x000fe200000010ff */
[-C--:B----4-:R-:W-:Y:S01]  /*9620*/  FMUL.FTZ R144, R144, R8.reuse ;  /* 0x0000000890907220 */ /* 0x090fe20000410000 */
[----:B------:R-:W-:Y:S01]  /*9630*/  F2FP.BF16.PACK_AB R5, R10, R27 ;  /* 0x0000001b0a05723e */ /* 0x000fe200000010ff */
[----:B------:R-:W3:Y:S01]  /*9640*/  MUFU.EX2 R3, R3 ;  /* 0x0000000300037308 */ /* 0x000ee20000000800 */
[-C--:B------:R-:W-:Y:S02]  /*9650*/  FMUL.FTZ R145, R145, R8.reuse ;  /* 0x0000000891917220 */ /* 0x080fe40000410000 */
[----:B------:R-:W-:-:S02]  /*9660*/  FMUL.FTZ R148, R148, R8 ;  /* 0x0000000894947220 */ /* 0x000fc40000410000 */
[-C--:B------:R-:W-:Y:S02]  /*9670*/  FMUL.FTZ R149, R149, R8.reuse ;  /* 0x0000000895957220 */ /* 0x080fe40000410000 */
[-C--:B------:R-:W-:Y:S02]  /*9680*/  FMUL.FTZ R136, R136, R8.reuse ;  /* 0x0000000888887220 */ /* 0x080fe40000410000 */
[-C--:B------:R-:W-:Y:S02]  /*9690*/  FMUL.FTZ R137, R137, R8.reuse ;  /* 0x0000000889897220 */ /* 0x080fe40000410000 */
[-C--:B------:R-:W-:Y:S02]  /*96a0*/  FMUL.FTZ R140, R140, R8.reuse ;  /* 0x000000088c8c7220 */ /* 0x080fe40000410000 */
[-C--:B------:R-:W-:Y:S02]  /*96b0*/  FMUL.FTZ R141, R141, R8.reuse ;  /* 0x000000088d8d7220 */ /* 0x080fe40000410000 */
[----:B------:R-:W-:-:S02]  /*96c0*/  FMUL.FTZ R152, R152, R8 ;  /* 0x0000000898987220 */ /* 0x000fc40000410000 */
[-C--:B---3--:R-:W-:Y:S02]  /*96d0*/  FMUL.FTZ R146, R146, R3.reuse ;  /* 0x0000000392927220 */ /* 0x088fe40000410000 */
[-C--:B------:R-:W-:Y:S02]  /*96e0*/  FMUL.FTZ R147, R147, R3.reuse ;  /* 0x0000000393937220 */ /* 0x080fe40000410000 */
[-C--:B------:R-:W-:Y:S02]  /*96f0*/  FMUL.FTZ R150, R150, R3.reuse ;  /* 0x0000000396967220 */ /* 0x080fe40000410000 */
[-C--:B------:R-:W-:Y:S02]  /*9700*/  FMUL.FTZ R151, R151, R3.reuse ;  /* 0x0000000397977220 */ /* 0x080fe40000410000 */
[-C--:B------:R-:W-:Y:S01]  /*9710*/  FMUL.FTZ R138, R138, R3.reuse ;  /* 0x000000038a8a7220 */ /* 0x080fe20000410000 */
[----:B------:R-:W-:Y:S01]  /*9720*/  HMMA.16816.F32.BF16 R144, R4, R20, R144 ;  /* 0x000000140490723c */ /* 0x000fe20000041890 */
[----:B------:R-:W-:-:S02]  /*9730*/  FMUL.FTZ R139, R139, R3 ;  /* 0x000000038b8b7220 */ /* 0x000fc40000410000 */
[-C--:B------:R-:W-:Y:S02]  /*9740*/  FMUL.FTZ R142, R142, R3.reuse ;  /* 0x000000038e8e7220 */ /* 0x080fe40000410000 */
[-C--:B------:R-:W-:Y:S02]  /*9750*/  FMUL.FTZ R143, R143, R3.reuse ;  /* 0x000000038f8f7220 */ /* 0x080fe40000410000 */
[-C--:B------:R-:W-:Y:S01]  /*9760*/  FMUL.FTZ R153, R153, R8.reuse ;  /* 0x0000000899997220 */ /* 0x080fe20000410000 */
[----:B------:R-:W-:Y:S01]  /*9770*/  HMMA.16816.F32.BF16 R244, R4, R22, R148 ;  /* 0x0000001604f4723c */ /* 0x000fe20000041894 */
[-C--:B------:R-:W-:Y:S01]  /*9780*/  FMUL.FTZ R154, R154, R3.reuse ;  /* 0x000000039a9a7220 */ /* 0x080fe20000410000 */
[----:B------:R-:W3:Y:S01]  /*9790*/  LDSM.16.MT88.4 R20, [R205+0x1a000] ;  /* 0x01a00000cd14783b */ /* 0x000ee20000004200 */
        /* <DEDUP_REMOVED lines=9> */
[----:B------:R-:W1:Y:S01]  /*9830*/  LDSM.16.MT88.4 R16, [R207+0x18000] ;  /* 0x01800000cf10783b */ /* 0x000e620000004200 */
[----:B------:R-:W-:-:S02]  /*9840*/  FMUL.FTZ R38, R38, R3 ;  /* 0x0000000326267220 */ /* 0x000fc40000410000 */
[-C--:B------:R-:W-:Y:S02]  /*9850*/  FMUL.FTZ R39, R39, R3.reuse ;  /* 0x0000000327277220 */ /* 0x080fe40000410000 */
[-C--:B------:R-:W-:Y:S02]  /*9860*/  FMUL.FTZ R160, R160, R8.reuse ;  /* 0x00000008a0a07220 */ /* 0x080fe40000410000 */
[C---:B--2---:R-:W-:Y:S01]  /*9870*/  HMMA.16816.F32.BF16 R152, R4.reuse, R12, R152 ;  /* 0x0000000c0498723c */ /* 0x044fe20000041898 */
[-C--:B------:R-:W-:Y:S02]  /*9880*/  FMUL.FTZ R161, R161, R8.reuse ;  /* 0x00000008a1a17220 */ /* 0x080fe40000410000 */
[-C--:B------:R-:W-:Y:S02]  /*9890*/  FMUL.FTZ R162, R162, R3.reuse ;  /* 0x00000003a2a27220 */ /* 0x080fe40000410000 */
[----:B------:R-:W-:Y:S02]  /*98a0*/  FMUL.FTZ R163, R163, R3 ;  /* 0x00000003a3a37220 */ /* 0x000fe40000410000 */
[-C--:B------:R-:W-:Y:S01]  /*98b0*/  FMUL.FTZ R164, R164, R8.reuse ;  /* 0x00000008a4a47220 */ /* 0x080fe20000410000 */
[----:B------:R-:W-:Y:S01]  /*98c0*/  HMMA.16816.F32.BF16 R240, R4, R14, R156 ;  /* 0x0000000e04f0723c */ /* 0x000fe2000004189c */
[----:B------:R-:W2:Y:S01]  /*98d0*/  LDSM.16.MT88.4 R12, [R206+0x1a000] ;  /* 0x01a00000ce0c783b */ /* 0x000ea20000004200 */
[----:B------:R-:W-:-:S02]  /*98e0*/  FMUL.FTZ R165, R165, R8 ;  /* 0x00000008a5a57220 */ /* 0x000fc40000410000 */
[-C--:B------:R-:W-:Y:S02]  /*98f0*/  FMUL.FTZ R166, R166, R3.reuse ;  /* 0x00000003a6a67220 */ /* 0x080fe40000410000 */
[-C--:B------:R-:W-:Y:S02]  /*9900*/  FMUL.FTZ R167, R167, R3.reuse ;  /* 0x00000003a7a77220 */ /* 0x080fe40000410000 */
[-C--:B------:R-:W-:Y:S02]  /*9910*/  FMUL.FTZ R40, R40, R8.reuse ;  /* 0x0000000828287220 */ /* 0x080fe40000410000 */
[----:B------:R-:W-:Y:S01]  /*9920*/  FMUL.FTZ R41, R41, R8 ;  /* 0x0000000829297220 */ /* 0x000fe20000410000 */
[----:B---3--:R-:W-:Y:S01]  /*9930*/  HMMA.16816.F32.BF16 R200, R4, R20, R36 ;  /* 0x0000001404c8723c */ /* 0x008fe20000041824 */
[-C--:B------:R-:W-:Y:S02]  /*9940*/  FMUL.FTZ R42, R42, R3.reuse ;  /* 0x000000032a2a7220 */ /* 0x080fe40000410000 */
[----:B------:R-:W-:-:S02]  /*9950*/  FMUL.FTZ R43, R43, R3 ;  /* 0x000000032b2b7220 */ /* 0x000fc40000410000 */
[-C--:B------:R-:W-:Y:S02]  /*9960*/  FMUL.FTZ R44, R44, R8.reuse ;  /* 0x000000082c2c7220 */ /* 0x080fe40000410000 */
[----:B------:R-:W-:Y:S01]  /*9970*/  FMUL.FTZ R45, R45, R8 ;  /* 0x000000082d2d7220 */ /* 0x000fe20000410000 */
[----:B------:R-:W-:Y:S01]  /*9980*/  MOV R39, R198 ;  /* 0x000000c600277202 */ /* 0x000fe20000000f00 */
[----:B------:R-:W-:Y:S01]  /*9990*/  FMUL.FTZ R46, R46, R3 ;  /* 0x000000032e2e7220 */ /* 0x000fe20000410000 */
[----:B------:R-:W-:Y:S01]  /*99a0*/  MOV R38, R197 ;  /* 0x000000c500267202 */ /* 0x000fe20000000f00 */
[----:B------:R-:W-:Y:S01]  /*99b0*/  FMUL.FTZ R47, R47, R3 ;  /* 0x000000032f2f7220 */ /* 0x000fe20000410000 */
[----:B------:R-:W-:Y:S01]  /*99c0*/  MOV R37, R196 ;  /* 0x000000c400257202 */ /* 0x000fe20000000f00 */
[-C--:B------:R-:W-:Y:S01]  /*99d0*/  FMUL.FTZ R48, R48, R8.reuse ;  /* 0x0000000830307220 */ /* 0x080fe20000410000 */
[----:B-1----:R-:W-:Y:S01]  /*99e0*/  HMMA.16816.F32.BF16 R160, R4, R16, R160 ;  /* 0x0000001004a0723c */ /* 0x002fe200000418a0 */
[----:B------:R-:W-:Y:S01]  /*99f0*/  FMUL.FTZ R49, R49, R8 ;  /* 0x0000000831317220 */ /* 0x000fe20000410000 */
[----:B------:R-:W-:Y:S01]  /*9a00*/  MOV R36, R169 ;  /* 0x000000a900247202 */ /* 0x000fe20000000f00 */
[----:B------:R-:W-:-:S02]  /*9a10*/  FMUL.FTZ R50, R50, R3 ;  /* 0x0000000332327220 */ /* 0x000fc40000410000 */
[-C--:B------:R-:W-:Y:S02]  /*9a20*/  FMUL.FTZ R51, R51, R3.reuse ;  /* 0x0000000333337220 */ /* 0x080fe40000410000 */
[-C--:B------:R-:W-:Y:S01]  /*9a30*/  FMUL.FTZ R52, R52, R8.reuse ;  /* 0x0000000834347220 */ /* 0x080fe20000410000 */
[C---:B------:R-:W-:Y:S01]  /*9a40*/  HMMA.16816.F32.BF16 R236, R4.reuse, R18, R164 ;  /* 0x0000001204ec723c */ /* 0x040fe200000418a4 */
[----:B------:R-:W1:Y:S01]  /*9a50*/  LDSM.16.MT88.4 R16, [R208+0x1a000] ;  /* 0x01a00000d010783b */ /* 0x000e620000004200 */
[-C--:B------:R-:W-:Y:S02]  /*9a60*/  FMUL.FTZ R53, R53, R8.reuse ;  /* 0x0000000835357220 */ /* 0x080fe40000410000 */
[-C--:B------:R-:W-:Y:S02]  /*9a70*/  FMUL.FTZ R54, R54, R3.reuse ;  /* 0x0000000336367220 */ /* 0x080fe40000410000 */
[----:B------:R-:W-:Y:S02]  /*9a80*/  FMUL.FTZ R55, R55, R3 ;  /* 0x0000000337377220 */ /* 0x000fe40000410000 */
[----:B------:R-:W-:Y:S01]  /*9a90*/  HMMA.16816.F32.BF16 R196, R4, R22, R40 ;  /* 0x0000001604c4723c */ /* 0x000fe20000041828 */
[----:B------:R-:W3:Y:S01]  /*9aa0*/  LDSM.16.MT88.4 R20, [R207+0x1a000] ;  /* 0x01a00000cf14783b */ /* 0x000ee20000004200 */
[----:B------:R-:W-:-:S02]  /*9ab0*/  FMUL.FTZ R56, R56, R8 ;  /* 0x0000000838387220 */ /* 0x000fc40000410000 */
[----:B------:R-:W-:Y:S02]  /*9ac0*/  FMUL.FTZ R57, R57, R8 ;  /* 0x0000000839397220 */ /* 0x000fe40000410000 */
[----:B------:R-:W-:Y:S01]  /*9ad0*/  FMUL.FTZ R58, R58, R3 ;  /* 0x000000033a3a7220 */ /* 0x000fe20000410000 */
[----:B------:R-:W-:Y:S01]  /*9ae0*/  MOV R40, R191 ;  /* 0x000000bf00287202 */ /* 0x000fe20000000f00 */
[C---:B--2---:R-:W-:Y:S01]  /*9af0*/  HMMA.16816.F32.BF16 R180, R4.reuse, R14, R48 ;  /* 0x0000000e04b4723c */ /* 0x044fe20000041830 */
[----:B------:R-:W-:Y:S01]  /*9b00*/  FMUL.FTZ R59, R59, R3 ;  /* 0x000000033b3b7220 */ /* 0x000fe20000410000 */
[----:B------:R-:W-:Y:S01]  /*9b10*/  MOV R43, R168 ;  /* 0x000000a8002b7202 */ /* 0x000fe20000000f00 */
[-C--:B------:R-:W-:Y:S01]  /*9b20*/  FMUL.FTZ R60, R60, R8.reuse ;  /* 0x000000083c3c7220 */ /* 0x080fe20000410000 */
[----:B------:R-:W-:Y:S01]  /*9b30*/  MOV R42, R35 ;  /* 0x00000023002a7202 */ /* 0x000fe20000000f00 */
[----:B------:R-:W-:Y:S01]  /*9b40*/  FMUL.FTZ R61, R61, R8 ;  /* 0x000000083d3d7220 */ /* 0x000fe20000410000 */
[----:B------:R-:W-:Y:S01]  /*9b50*/  MOV R41, R33 ;  /* 0x0000002100297202 */ /* 0x000fe20000000f00 */
[-C--:B------:R-:W-:Y:S01]  /*9b60*/  FMUL.FTZ R62, R62, R3.reuse ;  /* 0x000000033e3e7220 */ /* 0x080fe20000410000 */
[----:B------:R-:W-:Y:S01]  /*9b70*/  HMMA.16816.F32.BF16 R188, R4, R12, R44 ;  /* 0x0000000c04bc723c */ /* 0x000fe2000004182c */
[----:B------:R-:W2:Y:S01]  /*9b80*/  LDSM.16.MT88.4 R12, [R205+0x1c000] ;  /* 0x01c00000cd0c783b */ /* 0x000ea20000004200 */
[----:B------:R-:W-:-:S02]  /*9b90*/  FMUL.FTZ R63, R63, R3 ;  /* 0x000000033f3f7220 */ /* 0x000fc40000410000 */
[-C--:B------:R-:W-:Y:S02]  /*9ba0*/  FMUL.FTZ R64, R64, R8.reuse ;  /* 0x0000000840407220 */ /* 0x080fe40000410000 */
[----:B------:R-:W-:Y:S01]  /*9bb0*/  FMUL.FTZ R65, R65, R8 ;  /* 0x0000000841417220 */ /* 0x000fe20000410000 */
[----:B------:R-:W-:Y:S01]  /*9bc0*/  MOV R47, R34 ;  /* 0x00000022002f7202 */ /* 0x000fe20000000f00 */
[-C--:B------:R-:W-:Y:S02]  /*9bd0*/  FMUL.FTZ R66, R66, R3.reuse ;  /* 0x0000000342427220 */ /* 0x080fe40000410000 */
[----:B------:R-:W-:Y:S02]  /*9be0*/  FMUL.FTZ R67, R67, R3 ;  /* 0x0000000343437220 */ /* 0x000fe40000410000 */
[-C--:B------:R-:W-:Y:S02]  /*9bf0*/  FMUL.FTZ R68, R68, R8.reuse ;  /* 0x0000000844447220 */ /* 0x080fe40000410000 */
[----:B------:R-:W-:-:S02]  /*9c00*/  FMUL.FTZ R69, R69, R8 ;  /* 0x0000000845457220 */ /* 0x000fc40000410000 */
[-C--:B------:R-:W-:Y:S01]  /*9c10*/  FMUL.FTZ R70, R70, R3.reuse ;  /* 0x0000000346467220 */ /* 0x080fe20000410000 */
[C---:B-1----:R-:W-:Y:S01]  /*9c20*/  HMMA.16816.F32.BF16 R172, R4.reuse, R16, R52 ;  /* 0x0000001004ac723c */ /* 0x042fe20000041834 */
[-C--:B------:R-:W-:Y:S02]  /*9c30*/  FMUL.FTZ R71, R71, R3.reuse ;  /* 0x0000000347477220 */ /* 0x080fe40000410000 */
[-C--:B------:R-:W-:Y:S02]  /*9c40*/  FMUL.FTZ R72, R72, R8.reuse ;  /* 0x0000000848487220 */ /* 0x080fe40000410000 */
[-C--:B------:R-:W-:Y:S02]  /*9c50*/  FMUL.FTZ R73, R73, R8.reuse ;  /* 0x0000000849497220 */ /* 0x080fe40000410000 */
[-C--:B------:R-:W-:Y:S01]  /*9c60*/  FMUL.FTZ R74, R74, R3.reuse ;  /* 0x000000034a4a7220 */ /* 0x080fe20000410000 */
[C---:B------:R-:W-:Y:S01]  /*9c70*/  HMMA.16816.F32.BF16 R168, R4.reuse, R18, R56 ;  /* 0x0000001204a8723c */ /* 0x040fe20000041838 */
[----:B------:R-:W-:Y:S01]  /*9c80*/  FMUL.FTZ R75, R75, R3 ;  /* 0x000000034b4b7220 */ /* 0x000fe20000410000 */
[----:B------:R-:W1:Y:S01]  /*9c90*/  LDSM.16.MT88.4 R16, [R206+0x1c000] ;  /* 0x01c00000ce10783b */ /* 0x000e620000004200 */
[-C--:B------:R-:W-:Y:S01]  /*9ca0*/  FMUL.FTZ R76, R76, R8.reuse ;  /* 0x000000084c4c7220 */ /* 0x080fe20000410000 */
[----:B------:R-:W-:Y:S01]  /*9cb0*/  MOV R55, R41 ;  /* 0x0000002900377202 */ /* 0x000fe20000000f00 */
[----:B------:R-:W-:Y:S01]  /*9cc0*/  FMUL.FTZ R77, R77, R8 ;  /* 0x000000084d4d7220 */ /* 0x000fe20000410000 */
[----:B------:R-:W-:Y:S01]  /*9cd0*/  MOV R54, R42 ;  /* 0x0000002a00367202 */ /* 0x000fe20000000f00 */
[-C--:B------:R-:W-:Y:S01]  /*9ce0*/  FMUL.FTZ R78, R78, R3.reuse ;  /* 0x000000034e4e7220 */ /* 0x080fe20000410000 */
[C---:B---3--:R-:W-:Y:S01]  /*9cf0*/  HMMA.16816.F32.BF16 R156, R4.reuse, R20, R60 ;  /* 0x00000014049c723c */ /* 0x048fe2000004183c */
[----:B------:R-:W-:Y:S01]  /*9d00*/  FMUL.FTZ R79, R79, R3 ;  /* 0x000000034f4f7220 */ /* 0x000fe20000410000 */
[----:B------:R-:W-:Y:S01]  /*9d10*/  MOV R56, R132 ;  /* 0x0000008400387202 */ /* 0x000fe20000000f00 */
[-C--:B------:R-:W-:Y:S01]  /*9d20*/  FMUL.FTZ R84, R84, R8.reuse ;  /* 0x0000000854547220 */ /* 0x080fe20000410000 */
[----:B------:R-:W-:Y:S01]  /*9d30*/  MOV R132, R31 ;  /* 0x0000001f00847202 */ /* 0x000fe20000000f00 */
[-C--:B------:R-:W-:Y:S01]  /*9d40*/  FMUL.FTZ R85, R85, R8.reuse ;  /* 0x0000000855557220 */ /* 0x080fe20000410000 */
[----:B------:R-:W-:Y:S01]  /*9d50*/  MOV R53, R43 ;  /* 0x0000002b00357202 */ /* 0x000fe20000000f00 */
[-C--:B------:R-:W-:Y:S01]  /*9d60*/  FMUL.FTZ R86, R86, R3.reuse ;  /* 0x0000000356567220 */ /* 0x080fe20000410000 */
[C---:B------:R-:W-:Y:S01]  /*9d70*/  HMMA.16816.F32.BF16 R148, R4.reuse, R22, R64 ;  /* 0x000000160494723c */ /* 0x040fe20000041840 */
[----:B------:R-:W3:Y:S01]  /*9d80*/  LDSM.16.MT88.4 R20, [R208+0x1c000] ;  /* 0x01c00000d014783b */ /* 0x000ee20000004200 */
[----:B------:R-:W-:Y:S01]  /*9d90*/  FMUL.FTZ R87, R87, R3 ;  /* 0x0000000357577220 */ /* 0x000fe20000410000 */
[----:B------:R-:W-:Y:S01]  /*9da0*/  MOV R61, R27 ;  /* 0x0000001b003d7202 */ /* 0x000fe20000000f00 */
[-C--:B------:R-:W-:Y:S01]  /*9db0*/  FMUL.FTZ R88, R88, R8.reuse ;  /* 0x0000000858587220 */ /* 0x080fe20000410000 */
[----:B------:R-:W-:Y:S01]  /*9dc0*/  MOV R60, R25 ;  /* 0x00000019003c7202 */ /* 0x000fe20000000f00 */
[----:B------:R-:W-:Y:S01]  /*9dd0*/  FMUL.FTZ R89, R89, R8 ;  /* 0x0000000859597220 */ /* 0x000fe20000410000 */
[----:B------:R-:W-:Y:S01]  /*9de0*/  MOV R66, R26 ;  /* 0x0000001a00427202 */ /* 0x000fe20000000f00 */
[C---:B--2---:R-:W-:Y:S01]  /*9df0*/  HMMA.16816.F32.BF16 R164, R4.reuse, R12, R68 ;  /* 0x0000000c04a4723c */ /* 0x044fe20000041844 */
[-C--:B------:R-:W-:Y:S01]  /*9e00*/  FMUL.FTZ R90, R90, R3.reuse ;  /* 0x000000035a5a7220 */ /* 0x080fe20000410000 */
[----:B------:R-:W-:Y:S01]  /*9e10*/  MOV R64, R24 ;  /* 0x0000001800407202 */ /* 0x000fe20000000f00 */
[----:B------:R-:W-:Y:S01]  /*9e20*/  FMUL.FTZ R91, R91, R3 ;  /* 0x000000035b5b7220 */ /* 0x000fe20000410000 */
[----:B------:R-:W-:Y:S01]  /*9e30*/  LDSM.16.MT88.4 R24, [R207+0x1e000] ;  /* 0x01e00000cf18783b */ /* 0x000fe20000004200 */
[-C--:B------:R-:W-:Y:S01]  /*9e40*/  FMUL.FTZ R92, R92, R8.reuse ;  /* 0x000000085c5c7220 */ /* 0x080fe20000410000 */
[----:B------:R-:W-:Y:S01]  /*9e50*/  MOV R67, R133 ;  /* 0x0000008500437202 */ /* 0x000fe20000000f00 */
[----:B------:R-:W-:Y:S01]  /*9e60*/  FMUL.FTZ R93, R93, R8 ;  /* 0x000000085d5d7220 */ /* 0x000fe20000410000 */
[C---:B------:R-:W-:Y:S01]  /*9e70*/  HMMA.16816.F32.BF16 R184, R4.reuse, R14, R72 ;  /* 0x0000000e04b8723c */ /* 0x040fe20000041848 */
[----:B------:R-:W2:Y:S01]  /*9e80*/  LDSM.16.MT88.4 R12, [R207+0x1c000] ;  /* 0x01c00000cf0c783b */ /* 0x000ea20000004200 */
[----:B------:R-:W-:Y:S01]  /*9e90*/  FMUL.FTZ R94, R94, R3 ;  /* 0x000000035e5e7220 */ /* 0x000fe20000410000 */
[----:B------:R-:W-:Y:S01]  /*9ea0*/  MOV R71, R9 ;  /* 0x0000000900477202 */ /* 0x000fe20000000f00 */
[----:B------:R-:W-:Y:S01]  /*9eb0*/  FMUL.FTZ R95, R95, R3 ;  /* 0x000000035f5f7220 */ /* 0x000fe20000410000 */
[----:B------:R-:W-:Y:S01]  /*9ec0*/  MOV R133, R30 ;  /* 0x0000001e00857202 */ /* 0x000fe20000000f00 */
[-C--:B------:R-:W-:Y:S01]  /*9ed0*/  FMUL.FTZ R96, R96, R8.reuse ;  /* 0x0000000860607220 */ /* 0x080fe20000410000 */
[----:B------:R-:W-:Y:S01]  /*9ee0*/  MOV R63, R29 ;  /* 0x0000001d003f7202 */ /* 0x000fe20000000f00 */
[----:B------:R-:W-:Y:S01]  /*9ef0*/  FMUL.FTZ R97, R97, R8 ;  /* 0x0000000861617220 */ /* 0x000fe20000410000 */
[----:B------:R-:W-:Y:S01]  /*9f00*/  MOV R62, R28 ;  /* 0x0000001c003e7202 */ /* 0x000fe20000000f00 */
[-C--:B------:R-:W-:Y:S01]  /*9f10*/  FMUL.FTZ R98, R98, R3.reuse ;  /* 0x0000000362627220 */ /* 0x080fe20000410000 */
[C---:B-1----:R-:W-:Y:S01]  /*9f20*/  HMMA.16816.F32.BF16 R140, R4.reuse, R16, R76 ;  /* 0x00000010048c723c */ /* 0x042fe2000004184c */
[-C--:B------:R-:W-:Y:S01]  /*9f30*/  FMUL.FTZ R99, R99, R3.reuse ;  /* 0x0000000363637220 */ /* 0x080fe20000410000 */
[----:B------:R-:W-:Y:S01]  /*9f40*/  LDSM.16.MT88.4 R28, [R208+0x18800] ;  /* 0x01880000d01c783b */ /* 0x000fe20000004200 */
        /* <DEDUP_REMOVED lines=8> */
[--C-:B------:R-:W-:Y:S01]  /*9fd0*/  FFMA.FTZ R9, R192, c[0x0][0x23c], -R2.reuse ;  /* 0x00008f00c0097a23 */ /* 0x100fe20000010802 */
[----:B------:R-:W-:Y:S01]  /*9fe0*/  MOV R58, R38 ;  /* 0x00000026003a7202 */ /* 0x000fe20000000f00 */
[-C--:B------:R-:W-:Y:S01]  /*9ff0*/  FMUL.FTZ R108, R108, R8.reuse ;  /* 0x000000086c6c7220 */ /* 0x080fe20000410000 */
[C---:B---3--:R-:W-:Y:S01]  /*a000*/  HMMA.16816.F32.BF16 R32, R4.reuse, R20, R84 ;  /* 0x000000140420723c */ /* 0x048fe20000041854 */
[----:B------:R1:W-:Y:S01]  /*a010*/  MUFU.EX2 R68, R9 ;  /* 0x0000000900447308 */ /* 0x0003e20000000800 */
[----:B------:R-:W-:Y:S01]  /*a020*/  FMUL.FTZ R109, R109, R8 ;  /* 0x000000086d6d7220 */ /* 0x000fe20000410000 */
[----:B------:R-:W-:Y:S01]  /*a030*/  MOV R57, R39 ;  /* 0x0000002700397202 */ /* 0x000fe20000000f00 */
[-C--:B------:R-:W-:Y:S01]  /*a040*/  FMUL.FTZ R110, R110, R3.reuse ;  /* 0x000000036e6e7220 */ /* 0x080fe20000410000 */
[----:B------:R-:W-:Y:S01]  /*a050*/  MOV R72, R64 ;  /* 0x0000004000487202 */ /* 0x000fe20000000f00 */
[----:B------:R-:W-:Y:S01]  /*a060*/  FMUL.FTZ R111, R111, R3 ;  /* 0x000000036f6f7220 */ /* 0x000fe20000410000 */
[----:B------:R-:W-:Y:S01]  /*a070*/  MOV R86, R47 ;  /* 0x0000002f00567202 */ /* 0x000fe20000000f00 */
[C---:B------:R-:W-:Y:S01]  /*a080*/  HMMA.16816.F32.BF16 R88, R4.reuse, R22, R88 ;  /* 0x000000160458723c */ /* 0x040fe20000041858 */
[----:B------:R-:W3:Y:S01]  /*a090*/  LDSM.16.MT88.4 R20, [R206+0x1e000] ;  /* 0x01e00000ce14783b */ /* 0x000ee20000004200 */
[----:B------:R-:W-:Y:S01]  /*a0a0*/  FMUL.FTZ R112, R112, R8 ;  /* 0x0000000870707220 */ /* 0x000fe20000410000 */
[----:B------:R-:W-:Y:S01]  /*a0b0*/  MOV R74, R66 ;  /* 0x00000042004a7202 */ /* 0x000fe20000000f00 */
[----:B------:R-:W-:Y:S01]  /*a0c0*/  FMUL.FTZ R113, R113, R8 ;  /* 0x0000000871717220 */ /* 0x000fe20000410000 */
[----:B------:R-:W-:Y:S01]  /*a0d0*/  MOV R75, R67 ;  /* 0x00000043004b7202 */ /* 0x000fe20000000f00 */
[-C--:B------:R-:W-:Y:S01]  /*a0e0*/  FMUL.FTZ R114, R114, R3.reuse ;  /* 0x0000000372727220 */ /* 0x080fe20000410000 */
[----:B------:R-:W-:Y:S01]  /*a0f0*/  MOV R64, R52 ;  /* 0x0000003400407202 */ /* 0x000fe20000000f00 */
[C---:B--2---:R-:W-:Y:S01]  /*a100*/  HMMA.16816.F32.BF16 R92, R4.reuse, R12, R92 ;  /* 0x0000000c045c723c */ /* 0x044fe2000004185c */
[----:B-1----:R-:W-:Y:S01]  /*a110*/  FFMA.FTZ R9, R134, c[0x0][0x23c], -R2 ;  /* 0x00008f0086097a23 */ /* 0x002fe20000010802 */
[----:B------:R-:W-:Y:S01]  /*a120*/  MOV R66, R54 ;  /* 0x0000003600427202 */ /* 0x000fe20000000f00 */
[----:B------:R-:W-:Y:S01]  /*a130*/  FMUL.FTZ R115, R115, R3 ;  /* 0x0000000373737220 */ /* 0x000fe20000410000 */
[----:B------:R-:W-:Y:S01]  /*a140*/  MOV R67, R55 ;  /* 0x0000003700437202 */ /* 0x000fe20000000f00 */
[-C--:B------:R-:W-:Y:S01]  /*a150*/  FMUL.FTZ R116, R116, R8.reuse ;  /* 0x0000000874747220 */ /* 0x080fe20000410000 */
[----:B------:R1:W2:Y:S01]  /*a160*/  MUFU.EX2 R87, R9 ;  /* 0x0000000900577308 */ /* 0x0002a20000000800 */
[----:B------:R-:W-:Y:S01]  /*a170*/  FMUL.FTZ R117, R117, R8 ;  /* 0x0000000875757220 */ /* 0x000fe20000410000 */
[C---:B------:R-:W-:Y:S01]  /*a180*/  HMMA.16816.F32.BF16 R96, R4.reuse, R14, R96 ;  /* 0x0000000e0460723c */ /* 0x040fe20000041860 */
[----:B------:R-:W4:Y:S01]  /*a190*/  LDSM.16.MT88.4 R12, [R208+0x1e000] ;  /* 0x01e00000d00c783b */ /* 0x000f220000004200 */
[----:B------:R-:W-:Y:S01]  /*a1a0*/  FMUL.FTZ R118, R118, R3 ;  /* 0x0000000376767220 */ /* 0x000fe20000410000 */
[----:B------:R-:W-:Y:S01]  /*a1b0*/  MOV R69, R57 ;  /* 0x0000003900457202 */ /* 0x000fe20000000f00 */
[----:B------:R-:W-:Y:S01]  /*a1c0*/  FMUL.FTZ R119, R119, R3 ;  /* 0x0000000377777220 */ /* 0x000fe20000410000 */
[----:B------:R-:W-:Y:S01]  /*a1d0*/  MOV R70, R58 ;  /* 0x0000003a00467202 */ /* 0x000fe20000000f00 */
[----:B------:R-:W-:Y:S01]  /*a1e0*/  FMUL.FTZ R120, R120, R8 ;  /* 0x0000000878787220 */ /* 0x000fe20000410000 */
[----:B------:R-:W-:Y:S01]  /*a1f0*/  MOV R85, R40 ;  /* 0x0000002800557202 */ /* 0x000fe20000000f00 */
[----:B------:R-:W-:Y:S01]  /*a200*/  HMMA.16816.F32.BF16 R80, R4, R18, R80 ;  /* 0x000000120450723c */ /* 0x000fe20000041850 */
[----:B------:R-:W5:Y:S01]  /*a210*/  LDSM.16.MT88.4 R16, [R205+0x1e000] ;  /* 0x01e00000cd10783b */ /* 0x000f620000004200 */
[----:B------:R-:W-:Y:S01]  /*a220*/  FMUL.FTZ R121, R121, R8 ;  /* 0x0000000879797220 */ /* 0x000fe20000410000 */
[----:B------:R-:W-:Y:S01]  /*a230*/  MOV R192, R133 ;  /* 0x0000008500c07202 */ /* 0x000fe20000000f00 */
[----:B------:R-:W-:-:S02]  /*a240*/  FMUL.FTZ R122, R122, R3 ;  /* 0x000000037a7a7220 */ /* 0x000fc40000410000 */
[-C--:B------:R-:W-:Y:S02]  /*a250*/  FMUL.FTZ R123, R123, R3.reuse ;  /* 0x000000037b7b7220 */ /* 0x080fe40000410000 */
[--C-:B-1----:R-:W-:Y:S02]  /*a260*/  FFMA.FTZ R9, R135, c[0x0][0x23c], -R2.reuse ;  /* 0x00008f0087097a23 */ /* 0x102fe40000010802 */
[----:B------:R-:W-:Y:S01]  /*a270*/  FFMA.FTZ R10, R176, c[0x0][0x23c], -R2 ;  /* 0x00008f00b00a7a23 */ /* 0x000fe20000010802 */
[----:B------:R-:W-:Y:S01]  /*a280*/  MOV R176, R62 ;  /* 0x0000003e00b07202 */ /* 0x000fe20000000f00 */
[----:B------:R1:W-:Y:S01]  /*a290*/  MUFU.EX2 R73, R9 ;  /* 0x0000000900497308 */ /* 0x0003e20000000800 */
[-C--:B------:R-:W-:Y:S02]  /*a2a0*/  FMUL.FTZ R100, R100, R8.reuse ;  /* 0x0000000864647220 */ /* 0x080fe40000410000 */
[----:B------:R-:W-:Y:S01]  /*a2b0*/  FMUL.FTZ R101, R101, R8 ;  /* 0x0000000865657220 */ /* 0x000fe20000410000 */
[----:B---3--:R-:W-:Y:S01]  /*a2c0*/  HMMA.16816.F32.BF16 R108, R4, R20, R108 ;  /* 0x00000014046c723c */ /* 0x008fe2000004186c */
[----:B------:R-:W-:-:S03]  /*a2d0*/  FMUL.FTZ R102, R102, R3 ;  /* 0x0000000366667220 */ /* 0x000fc60000410000 */
[----:B------:R3:W-:Y:S01]  /*a2e0*/  MUFU.EX2 R78, R10 ;  /* 0x0000000a004e7308 */ /* 0x0007e20000000800 */
[----:B------:R-:W-:Y:S02]  /*a2f0*/  FMUL.FTZ R103, R103, R3 ;  /* 0x0000000367677220 */ /* 0x000fe40000410000 */
[-C--:B------:R-:W-:Y:S01]  /*a300*/  FMUL.FTZ R104, R104, R8.reuse ;  /* 0x0000000868687220 */ /* 0x080fe20000410000 */
[----:B------:R-:W-:Y:S01]  /*a310*/  HMMA.16816.F32.BF16 R112, R4, R22, R112 ;  /* 0x000000160470723c */ /* 0x000fe20000041870 */
[----:B------:R-:W2:Y:S01]  /*a320*/  LDSM.16.MT88.4 R20, [R205+0x18800] ;  /* 0x01880000cd14783b */ /* 0x000ea20000004200 */
[----:B------:R-:W-:Y:S02]  /*a330*/  FMUL.FTZ R105, R105, R8 ;  /* 0x0000000869697220 */ /* 0x000fe40000410000 */
[----:B-1----:R-:W-:Y:S01]  /*a340*/  FFMA.FTZ R9, R177, c[0x0][0x23c], -R0 ;  /* 0x00008f00b1097a23 */ /* 0x002fe20000010800 */
[----:B------:R-:W-:Y:S01]  /*a350*/  MOV R177, R61 ;  /* 0x0000003d00b17202 */ /* 0x000fe20000000f00 */
[----:B------:R-:W-:-:S02]  /*a360*/  FMUL.FTZ R106, R106, R3 ;  /* 0x000000036a6a7220 */ /* 0x000fc40000410000 */
[C---:B----4-:R-:W-:Y:S01]  /*a370*/  HMMA.16816.F32.BF16 R48, R4.reuse, R12, R116 ;  /* 0x0000000c0430723c */ /* 0x050fe20000041874 */
[----:B------:R1:W-:Y:S01]  /*a380*/  MUFU.EX2 R77, R9 ;  /* 0x00000009004d7308 */ /* 0x0003e20000000800 */
[----:B------:R-:W-:Y:S02]  /*a390*/  FMUL.FTZ R107, R107, R3 ;  /* 0x000000036b6b7220 */ /* 0x000fe40000410000 */
[----:B---3--:R-:W-:Y:S02]  /*a3a0*/  FFMA.FTZ R10, R193, c[0x0][0x23c], -R0 ;  /* 0x00008f00c10a7a23 */ /* 0x008fe40000010800 */
[-C--:B------:R-:W-:Y:S02]  /*a3b0*/  FMUL.FTZ R124, R124, R8.reuse ;  /* 0x000000087c7c7220 */ /* 0x080fe40000410000 */
[----:B------:R-:W-:Y:S01]  /*a3c0*/  HMMA.16816.F32.BF16 R120, R4, R14, R120 ;  /* 0x0000000e0478723c */ /* 0x000fe20000041878 */
[----:B------:R-:W3:Y:S01]  /*a3d0*/  LDSM.16.MT88.4 R12, [R207+0x18800] ;  /* 0x01880000cf0c783b */ /* 0x000ee20000004200 */
[----:B------:R4:W2:Y:S01]  /*a3e0*/  MUFU.EX2 R84, R10 ;  /* 0x0000000a00547308 */ /* 0x0008a20000000800 */
[----:B------:R-:W-:-:S02]  /*a3f0*/  FMUL.FTZ R125, R125, R8 ;  /* 0x000000087d7d7220 */ /* 0x000fc40000410000 */
[-C--:B------:R-:W-:Y:S02]  /*a400*/  FMUL.FTZ R126, R126, R3.reuse ;  /* 0x000000037e7e7220 */ /* 0x080fe40000410000 */
[-C--:B------:R-:W-:Y:S01]  /*a410*/  FMUL.FTZ R127, R127, R3.reuse ;  /* 0x000000037f7f7220 */ /* 0x080fe20000410000 */
[C---:B-----5:R-:W-:Y:S01]  /*a420*/  HMMA.16816.F32.BF16 R100, R4.reuse, R16, R100 ;  /* 0x000000100464723c */ /* 0x060fe20000041864 */
[----:B-1----:R-:W-:Y:S01]  /*a430*/  FFMA.FTZ R9, R179, c[0x0][0x23c], -R0 ;  /* 0x00008f00b3097a23 */ /* 0x002fe20000010800 */
[----:B------:R-:W-:Y:S01]  /*a440*/  MOV R179, R74 ;  /* 0x0000004a00b37202 */ /* 0x000fe20000000f00 */
[-C--:B------:R-:W-:Y:S02]  /*a450*/  FMUL.FTZ R128, R128, R8.reuse ;  /* 0x0000000880807220 */ /* 0x080fe40000410000 */
[----:B------:R1:W-:Y:S01]  /*a460*/  MUFU.EX2 R79, R9 ;  /* 0x00000009004f7308 */ /* 0x0003e20000000800 */
[----:B------:R-:W-:Y:S02]  /*a470*/  FMUL.FTZ R129, R129, R8 ;  /* 0x0000000881817220 */ /* 0x000fe40000410000 */
[-C--:B------:R-:W-:Y:S01]  /*a480*/  FMUL.FTZ R130, R130, R3.reuse ;  /* 0x0000000382827220 */ /* 0x080fe20000410000 */
[----:B------:R-:W-:Y:S01]  /*a490*/  HMMA.16816.F32.BF16 R104, R4, R18, R104 ;  /* 0x000000120468723c */ /* 0x000fe20000041868 */
[----:B------:R-:W-:Y:S01]  /*a4a0*/  FMUL.FTZ R131, R131, R3 ;  /* 0x0000000383837220 */ /* 0x000fe20000410000 */
[----:B------:R-:W-:Y:S01]  /*a4b0*/  LDSM.16.MT88.4 R16, [R206+0x18800] ;  /* 0x01880000ce10783b */ /* 0x000fe20000004200 */
[----:B----4-:R-:W-:-:S05]  /*a4c0*/  MOV R10, R60 ;  /* 0x0000003c000a7202 */ /* 0x010fca0000000f00 */
[----:B------:R-:W-:Y:S01]  /*a4d0*/  HMMA.16816.F32.BF16 R124, R4, R24, R124 ;  /* 0x00000018047c723c */ /* 0x000fe2000004187c */
[----:B-1----:R-:W-:-:S04]  /*a4e0*/  FFMA.FTZ R9, R178, c[0x0][0x23c], -R0 ;  /* 0x00008f00b2097a23 */ /* 0x002fc80000010800 */
[----:B------:R-:W1:Y:S03]  /*a4f0*/  MUFU.EX2 R178, R9 ;  /* 0x0000000900b27308 */ /* 0x000e660000000800 */
[----:B------:R-:W-:Y:S01]  /*a500*/  HMMA.16816.F32.BF16 R128, R4, R26, R128 ;  /* 0x0000001a0480723c */ /* 0x000fe20000041880 */
[----:B------:R-:W4:Y:S06]  /*a510*/  LDSM.16.MT88.4 R24, [R205+0x1a800] ;  /* 0x01a80000cd18783b */ /* 0x000f2c0000004200 */
[----:B--2---:R-:W-:-:S02]  /*a520*/  F2FP.BF16.PACK_AB R4, R87, R68 ;  /* 0x000000445704723e */ /* 0x004fc400000010ff */
[----:B------:R-:W-:Y:S02]  /*a530*/  F2FP.BF16.PACK_AB R5, R77, R84 ;  /* 0x000000544d05723e */ /* 0x000fe400000010ff */
[----:B------:R-:W-:Y:S02]  /*a540*/  F2FP.BF16.PACK_AB R6, R73, R78 ;  /* 0x0000004e4906723e */ /* 0x000fe400000010ff */
[----:B-1----:R-:W-:Y:S01]  /*a550*/  F2FP.BF16.PACK_AB R7, R178, R79 ;  /* 0x0000004fb207723e */ /* 0x002fe200000010ff */
[----:B------:R-:W-:-:S06]  /*a560*/  FFMA.FTZ R9, R252, c[0x0][0x23c], -R2 ;  /* 0x00008f00fc097a23 */ /* 0x000fcc0000010802 */
[C---:B------:R-:W-:Y:S07]  /*a570*/  HMMA.16816.F32.BF16 R44, R4.reuse, R30, R240 ;  /* 0x0000001e042c723c */ /* 0x040fee00000418f0 */
[----:B------:R-:W-:Y:S01]  /*a580*/  MOV R241, R65 ;  /* 0x0000004100f17202 */ /* 0x000fe20000000f00 */
[----:B------:R-:W-:Y:S01]  /*a590*/  HMMA.16816.F32.BF16 R136, R4, R20, R136 ;  /* 0x000000140488723c */ /* 0x000fe20000041888 */
[----:B------:R-:W-:Y:S02]  /*a5a0*/  MOV R65, R53 ;  /* 0x0000003500417202 */ /* 0x000fe40000000f00 */
[----:B------:R-:W-:-:S02]  /*a5b0*/  MOV R243, R71 ;  /* 0x0000004700f37202 */ /* 0x000fc40000000f00 */
[----:B------:R-:W-:Y:S02]  /*a5c0*/  MOV R242, R68 ;  /* 0x0000004400f27202 */ /* 0x000fe40000000f00 */
[----:B------:R-:W-:Y:S01]  /*a5d0*/  MOV R68, R56 ;  /* 0x0000003800447202 */ /* 0x000fe20000000f00 */
[C---:B------:R-:W-:Y:S01]  /*a5e0*/  HMMA.16816.F32.BF16 R36, R4.reuse, R22, R248 ;  /* 0x000000160424723c */ /* 0x040fe200000418f8 */
[----:B------:R-:W1:Y:S01]  /*a5f0*/  LDSM.16.MT88.4 R20, [R206+0x1a800] ;  /* 0x01a80000ce14783b */ /* 0x000e620000004200 */
[----:B------:R-:W-:Y:S02]  /*a600*/  MOV R71, R59 ;  /* 0x0000003b00477202 */ /* 0x000fe40000000f00 */
[----:B------:R-:W-:Y:S02]  /*a610*/  MOV R193, R68 ;  /* 0x0000004400c17202 */ /* 0x000fe40000000f00 */
[----:B------:R-:W-:Y:S02]  /*a620*/  MOV R240, R65 ;  /* 0x0000004100f07202 */ /* 0x000fe40000000f00 */
[----:B---3--:R-:W-:Y:S01]  /*a630*/  HMMA.16816.F32.BF16 R160, R4, R12, R160 ;  /* 0x0000000c04a0723c */ /* 0x008fe200000418a0 */
[----:B------:R-:W-:-:S02]  /*a640*/  MOV R248, R78 ;  /* 0x0000004e00f87202 */ /* 0x000fc40000000f00 */
[----:B------:R-:W-:Y:S02]  /*a650*/  MOV R249, R79 ;  /* 0x0000004f00f97202 */ /* 0x000fe40000000f00 */
[----:B------:R-:W-:Y:S02]  /*a660*/  MOV R250, R72 ;  /* 0x0000004800fa7202 */ /* 0x000fe40000000f00 */
[----:B------:R-:W-:Y:S01]  /*a670*/  MOV R251, R73 ;  /* 0x0000004900fb7202 */ /* 0x000fe20000000f00 */
[C---:B------:R-:W-:Y:S01]  /*a680*/  HMMA.16816.F32.BF16 R52, R4.reuse, R14, R236 ;  /* 0x0000000e0434723c */ /* 0x040fe200000418ec */
[----:B------:R-:W2:Y:S06]  /*a690*/  LDSM.16.MT88.4 R12, [R207+0x1a800] ;  /* 0x01a80000cf0c783b */ /* 0x000eac0000004200 */
[----:B------:R-:W-:Y:S01]  /*a6a0*/  MOV R238, R69 ;  /* 0x0000004500ee7202 */ /* 0x000fe20000000f00 */
[----:B----4-:R-:W-:Y:S01]  /*a6b0*/  HMMA.16816.F32.BF16 R56, R4, R24, R200 ;  /* 0x000000180438723c */ /* 0x010fe200000418c8 */
[----:B------:R-:W-:-:S02]  /*a6c0*/  MOV R239, R71 ;  /* 0x0000004700ef7202 */ /* 0x000fc40000000f00 */
[----:B------:R-:W-:Y:S02]  /*a6d0*/  MOV R237, R66 ;  /* 0x0000004200ed7202 */ /* 0x000fe40000000f00 */
[----:B------:R-:W-:Y:S02]  /*a6e0*/  MOV R236, R86 ;  /* 0x0000005600ec7202 */ /* 0x000fe40000000f00 */
[----:B------:R-:W-:Y:S01]  /*a6f0*/  MOV R201, R63 ;  /* 0x0000003f00c97202 */ /* 0x000fe20000000f00 */
[----:B------:R-:W-:Y:S01]  /*a700*/  HMMA.16816.F32.BF16 R40, R4, R18, R244 ;  /* 0x000000120428723c */ /* 0x000fe200000418f4 */
[----:B------:R-:W-:Y:S01]  /*a710*/  MOV R200, R84 ;  /* 0x0000005400c87202 */ /* 0x000fe20000000f00 */
[----:B------:R3:W-:Y:S01]  /*a720*/  MUFU.EX2 R244, R9 ;  /* 0x0000000900f47308 */ /* 0x0007e20000000800 */
[----:B------:R-:W-:Y:S02]  /*a730*/  MOV R202, R85 ;  /* 0x0000005500ca7202 */ /* 0x000fe40000000f00 */
[----:B------:R-:W-:-:S02]  /*a740*/  MOV R203, R76 ;  /* 0x0000004c00cb7202 */ /* 0x000fc40000000f00 */
[----:B------:R-:W-:Y:S01]  /*a750*/  IMAD.MOV.U32 R247, RZ, RZ, R64 ;  /* 0x000000fffff77224 */ /* 0x000fe200078e0040 */
[C---:B------:R-:W-:Y:S01]  /*a760*/  HMMA.16816.F32.BF16 R60, R4.reuse, R26, R196 ;  /* 0x0000001a043c723c */ /* 0x040fe200000418c4 */
[----:B------:R-:W-:Y:S01]  /*a770*/  MOV R245, R87 ;  /* 0x0000005700f57202 */ /* 0x000fe20000000f00 */
[----:B------:R-:W4:Y:S01]  /*a780*/  LDSM.16.MT88.4 R24, [R206+0x1c800] ;  /* 0x01c80000ce18783b */ /* 0x000f220000004200 */
[----:B------:R-:W-:Y:S02]  /*a790*/  MOV R246, R77 ;  /* 0x0000004d00f67202 */ /* 0x000fe40000000f00 */
[----:B------:R-:W-:Y:S02]  /*a7a0*/  MOV R252, R200 ;  /* 0x000000c800fc7202 */ /* 0x000fe40000000f00 */
[----:B------:R-:W-:Y:S01]  /*a7b0*/  MOV R196, R70 ;  /* 0x0000004600c47202 */ /* 0x000fe20000000f00 */
[----:B------:R-:W-:Y:S01]  /*a7c0*/  HMMA.16816.F32.BF16 R144, R4, R16, R144 ;  /* 0x000000100490723c */ /* 0x000fe20000041890 */
[----:B------:R-:W-:Y:S01]  /*a7d0*/  MOV R199, R67 ;  /* 0x0000004300c77202 */ /* 0x000fe20000000f00 */
[----:B------:R-:W-:Y:S01]  /*a7e0*/  LDSM.16.MT88.4 R16, [R208+0x1a800] ;  /* 0x01a80000d010783b */ /* 0x000fe20000004200 */
[----:B------:R-:W-:Y:S01]  /*a7f0*/  MOV R197, R132 ;  /* 0x0000008400c57202 */ /* 0x000fe20000000f00 */
[----:B---3--:R-:W-:Y:S01]  /*a800*/  FFMA.FTZ R9, R196, c[0x0][0x23c], -R2 ;  /* 0x00008f00c4097a23 */ /* 0x008fe20000010802 */
[----:B------:R-:W-:-:S02]  /*a810*/  MOV R198, R75 ;  /* 0x0000004b00c67202 */ /* 0x000fc40000000f00 */
[----:B------:R-:W-:Y:S01]  /*a820*/  MOV R196, R241 ;  /* 0x000000f100c47202 */ /* 0x000fe20000000f00 */
[C---:B-1----:R-:W-:Y:S01]  /*a830*/  HMMA.16816.F32.BF16 R64, R4.reuse, R20, R188 ;  /* 0x000000140440723c */ /* 0x042fe200000418bc */
[----:B------:R-:W-:Y:S02]  /*a840*/  MOV R200, R202 ;  /* 0x000000ca00c87202 */ /* 0x000fe40000000f00 */
[----:B------:R-:W-:Y:S02]  /*a850*/  MOV R202, R250 ;  /* 0x000000fa00ca7202 */ /* 0x000fe40000000f00 */
[----:B------:R-:W-:Y:S01]  /*a860*/  MOV R250, R251 ;  /* 0x000000fb00fa7202 */ /* 0x000fe20000000f00 */
[----:B------:R-:W-:Y:S01]  /*a870*/  IMAD.MOV.U32 R251, RZ, RZ, R178 ;  /* 0x000000fffffb7224 */ /* 0x000fe200078e00b2 */
[----:B------:R-:W-:Y:S01]  /*a880*/  MOV R191, R198 ;  /* 0x000000c600bf7202 */ /* 0x000fe20000000f00 */
[----:B------:R-:W-:Y:S01]  /*a890*/  HMMA.16816.F32.BF16 R68, R4, R22, R180 ;  /* 0x000000160444723c */ /* 0x000fe200000418b4 */
[----:B------:R-:W1:Y:S01]  /*a8a0*/  LDSM.16.MT88.4 R20, [R208+0x1c800] ;  /* 0x01c80000d014783b */ /* 0x000e620000004200 */
[----:B------:R-:W-:-:S02]  /*a8b0*/  MOV R198, R243 ;  /* 0x000000f300c67202 */ /* 0x000fc40000000f00 */
[----:B------:R3:W5:Y:S01]  /*a8c0*/  MUFU.EX2 R243, R9 ;  /* 0x0000000900f37308 */ /* 0x0007620000000800 */
[----:B------:R-:W-:Y:S02]  /*a8d0*/  MOV R190, R197 ;  /* 0x000000c500be7202 */ /* 0x000fe40000000f00 */
[----:B------:R-:W-:Y:S01]  /*a8e0*/  MOV R197, R242 ;  /* 0x000000f200c57202 */ /* 0x000fe20000000f00 */
[----:B--2---:R-:W-:Y:S01]  /*a8f0*/  HMMA.16816.F32.BF16 R84, R4, R12, R156 ;  /* 0x0000000c0454723c */ /* 0x004fe2000004189c */
[----:B------:R-:W-:Y:S02]  /*a900*/  MOV R188, R193 ;  /* 0x000000c100bc7202 */ /* 0x000fe40000000f00 */
[----:B------:R-:W-:-:S05]  /*a910*/  MOV R183, R192 ;  /* 0x000000c000b77202 */ /* 0x000fca0000000f00 */
[----:B------:R-:W-:Y:S01]  /*a920*/  HMMA.16816.F32.BF16 R132, R4, R14, R148 ;  /* 0x0000000e0484723c */ /* 0x000fe20000041894 */
[----:B------:R-:W2:Y:S01]  /*a930*/  LDSM.16.MT88.4 R12, [R207+0x1c800] ;  /* 0x01c80000cf0c783b */ /* 0x000ea20000004200 */
[----:B---3--:R-:W-:-:S04]  /*a940*/  FFMA.FTZ R9, R195, c[0x0][0x23c], -R2 ;  /* 0x00008f00c3097a23 */ /* 0x008fc80000010802 */
[----:B------:R3:W-:Y:S02]  /*a950*/  MUFU.EX2 R242, R9 ;  /* 0x0000000900f27308 */ /* 0x0007e40000000800 */
[C---:B----4-:R-:W-:Y:S08]  /*a960*/  HMMA.16816.F32.BF16 R156, R4.reuse, R24, R140 ;  /* 0x00000018049c723c */ /* 0x050ff0000004188c */
[----:B------:R-:W-:Y:S01]  /*a970*/  HMMA.16816.F32.BF16 R152, R4, R28, R152 ;  /* 0x0000001c0498723c */ /* 0x000fe20000041898 */
[----:B------:R-:W4:Y:S01]  /*a980*/  LDSM.16.MT88.4 R28, [R205+0x1c800] ;  /* 0x01c80000cd1c783b */ /* 0x000f220000004200 */
[----:B---3--:R-:W-:-:S06]  /*a990*/  FFMA.FTZ R9, R194, c[0x0][0x23c], -R2 ;  /* 0x00008f00c2097a23 */ /* 0x008fcc0000010802 */
[C---:B-1----:R-:W-:Y:S01]  /*a9a0*/  HMMA.16816.F32.BF16 R116, R4.reuse, R22, R88 ;  /* 0x000000160474723c */ /* 0x042fe20000041858 */
[----:B------:R1:W-:Y:S07]  /*a9b0*/  MUFU.EX2 R241, R9 ;  /* 0x0000000900f17308 */ /* 0x0003ee0000000800 */
[C---:B------:R-:W-:Y:S08]  /*a9c0*/  HMMA.16816.F32.BF16 R72, R4.reuse, R16, R172 ;  /* 0x000000100448723c */ /* 0x040ff000000418ac */
[----:B--2---:R-:W-:Y:S01]  /*a9d0*/  HMMA.16816.F32.BF16 R88, R4, R12, R92 ;  /* 0x0000000c0458723c */ /* 0x004fe2000004185c */
[----:B-1----:R-:W-:Y:S01]  /*a9e0*/  FFMA.FTZ R9, R190, c[0x0][0x23c], -R0 ;  /* 0x00008f00be097a23 */ /* 0x002fe20000010800 */
[----:B------:R-:W-:-:S02]  /*a9f0*/  MOV R190, R191 ;  /* 0x000000bf00be7202 */ /* 0x000fc40000000f00 */
[----:B------:R-:W-:-:S04]  /*aa00*/  MOV R191, R196 ;  /* 0x000000c400bf7202 */ /* 0x000fc80000000f00 */
[C---:B------:R-:W-:Y:S01]  /*aa10*/  HMMA.16816.F32.BF16 R96, R4.reuse, R14, R96 ;  /* 0x0000000e0460723c */ /* 0x040fe20000041860 */
[----:B------:R-:W1:Y:S01]  /*aa20*/  LDSM.16.MT88.4 R12, [R207+0x1e800] ;  /* 0x01e80000cf0c783b */ /* 0x000e620000004200 */
[----:B------:R-:W-:Y:S02]  /*aa30*/  MOV R196, R197 ;  /* 0x000000c500c47202 */ /* 0x000fe40000000f00 */
[----:B------:R-:W-:Y:S02]  /*aa40*/  MOV R197, R198 ;  /* 0x000000c600c57202 */ /* 0x000fe40000000f00 */
[----:B------:R-:W-:Y:S02]  /*aa50*/  MOV R198, R199 ;  /* 0x000000c700c67202 */ /* 0x000fe40000000f00 */
[----:B------:R-:W-:Y:S01]  /*aa60*/  HMMA.16816.F32.BF16 R76, R4, R18, R168 ;  /* 0x00000012044c723c */ /* 0x000fe200000418a8 */
[----:B------:R-:W2:Y:S01]  /*aa70*/  LDSM.16.MT88.4 R16, [R205+0x1e800] ;  /* 0x01e80000cd10783b */ /* 0x000ea20000004200 */
[----:B------:R-:W-:-:S02]  /*aa80*/  MOV R199, R237 ;  /* 0x000000ed00c77202 */ /* 0x000fc40000000f00 */
[----:B------:R-:W-:Y:S02]  /*aa90*/  MOV R237, R240 ;  /* 0x000000f000ed7202 */ /* 0x000fe40000000f00 */
[----:B------:R3:W-:Y:S01]  /*aaa0*/  MUFU.EX2 R240, R9 ;  /* 0x0000000900f07308 */ /* 0x0007e20000000800 */
[----:B------:R-:W-:Y:S01]  /*aab0*/  MOV R180, R197 ;  /* 0x000000c500b47202 */ /* 0x000fe20000000f00 */
[----:B------:R-:W-:Y:S01]  /*aac0*/  HMMA.16816.F32.BF16 R148, R4, R26, R80 ;  /* 0x0000001a0494723c */ /* 0x000fe20000041850 */
[----:B------:R-:W2:Y:S01]  /*aad0*/  LDSM.16.MT88.4 R24, [R206+0x1e800] ;  /* 0x01e80000ce18783b */ /* 0x000ea20000004200 */
[----:B------:R-:W-:Y:S02]  /*aae0*/  MOV R189, R237 ;  /* 0x000000ed00bd7202 */ /* 0x000fe40000000f00 */
[----:B------:R-:W-:Y:S02]  /*aaf0*/  MOV R181, R198 ;  /* 0x000000c600b57202 */ /* 0x000fe40000000f00 */
[----:B------:R-:W-:-:S02]  /*ab00*/  MOV R182, R199 ;  /* 0x000000c700b67202 */ /* 0x000fc40000000f00 */
[C---:B------:R-:W-:Y:S01]  /*ab10*/  HMMA.16816.F32.BF16 R140, R4.reuse, R20, R32 ;  /* 0x00000014048c723c */ /* 0x040fe20000041820 */
[----:B------:R-:W5:Y:S04]  /*ab20*/  LDSM.16.MT88.4 R20, [R208+0x1e800] ;  /* 0x01e80000d014783b */ /* 0x000f680000004200 */
[----:B------:R-:W-:Y:S01]  /*ab30*/  LDSM.16.MT88.4 R32, [R205+0x19000] ;  /* 0x01900000cd20783b */ /* 0x000fe20000004200 */
[--C-:B---3--:R-:W-:Y:S02]  /*ab40*/  FFMA.FTZ R9, R239, c[0x0][0x23c], -R0.reuse ;  /* 0x00008f00ef097a23 */ /* 0x108fe40000010800 */
[C---:B----4-:R-:W-:Y:S02]  /*ab50*/  HMMA.16816.F32.BF16 R164, R4.reuse, R28, R164 ;  /* 0x0000001c04a4723c */ /* 0x050fe400000418a4 */
[----:B------:R3:W4:Y:S06]  /*ab60*/  MUFU.EX2 R239, R9 ;  /* 0x0000000900ef7308 */ /* 0x00072c0000000800 */
[C---:B------:R-:W-:Y:S01]  /*ab70*/  HMMA.16816.F32.BF16 R184, R4.reuse, R30, R184 ;  /* 0x0000001e04b8723c */ /* 0x040fe200000418b8 */
[----:B------:R-:W-:Y:S07]  /*ab80*/  LDSM.16.MT88.4 R28, [R205+0x1b000] ;  /* 0x01b00000cd1c783b */ /* 0x000fee0000004200 */
[----:B-1----:R-:W-:Y:S01]  /*ab90*/  HMMA.16816.F32.BF16 R124, R4, R12, R124 ;  /* 0x0000000c047c723c */ /* 0x002fe2000004187c */
[----:B---3--:R-:W-:-:S04]  /*aba0*/  FFMA.FTZ R9, R238, c[0x0][0x23c], -R0 ;  /* 0x00008f00ee097a23 */ /* 0x008fc80000010800 */
[----:B------:R1:W-:Y:S03]  /*abb0*/  MUFU.EX2 R238, R9 ;  /* 0x0000000900ee7308 */ /* 0x0003e60000000800 */
[C---:B------:R-:W-:Y:S01]  /*abc0*/  HMMA.16816.F32.BF16 R128, R4.reuse, R14, R128 ;  /* 0x0000000e0480723c */ /* 0x040fe20000041880 */
[----:B------:R-:W3:Y:S07]  /*abd0*/  LDSM.16.MT88.4 R12, [R207+0x19000] ;  /* 0x01900000cf0c783b */ /* 0x000eee0000004200 */
[----:B--2---:R-:W-:Y:S01]  /*abe0*/  HMMA.16816.F32.BF16 R80, R4, R16, R100 ;  /* 0x000000100450723c */ /* 0x004fe20000041864 */
[----:B-1----:R-:W-:Y:S01]  /*abf0*/  FFMA.FTZ R9, R190, c[0x0][0x23c], -R0 ;  /* 0x00008f00be097a23 */ /* 0x002fe20000010800 */
[----:B------:R-:W-:-:S06]  /*ac00*/  MOV R190, R196 ;  /* 0x000000c400be7202 */ /* 0x000fcc0000000f00 */
[C---:B------:R-:W-:Y:S01]  /*ac10*/  HMMA.16816.F32.BF16 R104, R4.reuse, R18, R104 ;  /* 0x000000120468723c */ /* 0x040fe20000041868 */
[----:B------:R-:W1:Y:S01]  /*ac20*/  LDSM.16.MT88.4 R16, [R206+0x19000] ;  /* 0x01900000ce10783b */ /* 0x000e620000004200 */
[----:B------:R2:W1:Y:S06]  /*ac30*/  MUFU.EX2 R237, R9 ;  /* 0x0000000900ed7308 */ /* 0x00046c0000000800 */
[C---:B------:R-:W-:Y:S08]  /*ac40*/  HMMA.16816.F32.BF16 R108, R4.reuse, R24, R108 ;  /* 0x00000018046c723c */ /* 0x040ff0000004186c */
[----:B------:R-:W-:Y:S01]  /*ac50*/  HMMA.16816.F32.BF16 R112, R4, R26, R112 ;  /* 0x0000001a0470723c */ /* 0x000fe20000041870 */
[----:B------:R-:W3:Y:S01]  /*ac60*/  LDSM.16.MT88.4 R24, [R208+0x19000] ;  /* 0x01900000d018783b */ /* 0x000ee20000004200 */
[----:B--2---:R-:W-:Y:S01]  /*ac70*/  FFMA.FTZ R9, R200, c[0x0][0x23c], -R2 ;  /* 0x00008f00c8097a23 */ /* 0x004fe20000010802 */
[----:B------:R-:W-:-:S03]  /*ac80*/  MOV R200, R236 ;  /* 0x000000ec00c87202 */ /* 0x000fc60000000f00 */
[----:B------:R2:W-:Y:S02]  /*ac90*/  MUFU.EX2 R236, R9 ;  /* 0x0000000900ec7308 */ /* 0x0005e40000000800 */
[C---:B-----5:R-:W-:Y:S08]  /*aca0*/  HMMA.16816.F32.BF16 R48, R4.reuse, R20, R48 ;  /* 0x000000140430723c */ /* 0x060ff00000041830 */
[----:B------:R-:W-:Y:S01]  /*acb0*/  HMMA.16816.F32.BF16 R120, R4, R22, R120 ;  /* 0x000000160478723c */ /* 0x000fe20000041878 */
[----:B------:R-:W-:Y:S01]  /*acc0*/  LDSM.16.MT88.4 R20, [R206+0x1b000] ;  /* 0x01b00000ce14783b */ /* 0x000fe20000004200 */
[----:B--2---:R-:W-:-:S05]  /*acd0*/  FFMA.FTZ R9, R203, c[0x0][0x23c], -R2 ;  /* 0x00008f00cb097a23 */ /* 0x004fca0000010802 */
[----:B------:R-:W-:Y:S02]  /*ace0*/  F2FP.BF16.PACK_AB R4, R243, R244 ;  /* 0x000000f4f304723e */ /* 0x000fe400000010ff */
[----:B----4-:R-:W-:Y:S01]  /*acf0*/  F2FP.BF16.PACK_AB R5, R239, R240 ;  /* 0x000000f0ef05723e */ /* 0x010fe200000010ff */
[----:B------:R2:W4:Y:S01]  /*ad00*/  MUFU.EX2 R203, R9 ;  /* 0x0000000900cb7308 */ /* 0x0005220000000800 */
[----:B------:R-:W-:Y:S02]  /*ad10*/  F2FP.BF16.PACK_AB R6, R241, R242 ;  /* 0x000000f2f106723e */ /* 0x000fe400000010ff */
[----:B-1----:R-:W-:-:S07]  /*ad20*/  F2FP.BF16.PACK_AB R7, R237, R238 ;  /* 0x000000eeed07723e */ /* 0x002fce00000010ff */
[----:B---3--:R-:W-:Y:S01]  /*ad30*/  HMMA.16816.F32.BF16 R160, R4, R12, R160 ;  /* 0x0000000c04a0723c */ /* 0x008fe200000418a0 */
[----:B--2---:R-:W-:-:S07]  /*ad40*/  FFMA.FTZ R9, R202, c[0x0][0x23c], -R2 ;  /* 0x00008f00ca097a23 */ /* 0x004fce0000010802 */
[C---:B------:R-:W-:Y:S01]  /*ad50*/  HMMA.16816.F32.BF16 R196, R4.reuse, R14, R52 ;  /* 0x0000000e04c4723c */ /* 0x040fe20000041834 */
[----:B------:R-:W1:Y:S01]  /*ad60*/  LDSM.16.MT88.4 R12, [R207+0x1b000] ;  /* 0x01b00000cf0c783b */ /* 0x000e620000004200 */
[----:B------:R-:W-:Y:S06]  /*ad70*/  MUFU.EX2 R202, R9 ;  /* 0x0000000900ca7308 */ /* 0x000fec0000000800 */
[C---:B------:R-:W-:Y:S08]  /*ad80*/  HMMA.16816.F32.BF16 R144, R4.reuse, R16, R144 ;  /* 0x000000100490723c */ /* 0x040ff00000041890 */
[C---:B------:R-:W-:Y:S01]  /*ad90*/  HMMA.16816.F32.BF16 R40, R4.reuse, R18, R40 ;  /* 0x000000120428723c */ /* 0x040fe20000041828 */
[----:B------:R-:W2:Y:S07]  /*ada0*/  LDSM.16.MT88.4 R16, [R208+0x1b000] ;  /* 0x01b00000d010783b */ /* 0x000eae0000004200 */
[C---:B------:R-:W-:Y:S08]  /*adb0*/  HMMA.16816.F32.BF16 R152, R4.reuse, R24, R152 ;  /* 0x000000180498723c */ /* 0x040ff00000041898 */
[C---:B------:R-:W-:Y:S01]  /*adc0*/  HMMA.16816.F32.BF16 R44, R4.reuse, R26, R44 ;  /* 0x0000001a042c723c */ /* 0x040fe2000004182c */
[----:B------:R-:W-:Y:S07]  /*add0*/  LDSM.16.MT88.4 R24, [R206+0x1d000] ;  /* 0x01d00000ce18783b */ /* 0x000fee0000004200 */
[C---:B------:R-:W-:Y:S07]  /*ade0*/  HMMA.16816.F32.BF16 R192, R4.reuse, R28, R56 ;  /* 0x0000001c04c0723c */ /* 0x040fee0000041838 */
[----:B------:R-:W-:Y:S01]  /*adf0*/  MOV R56, R182 ;  /* 0x000000b600387202 */ /* 0x000fe20000000f00 */
[----:B-1----:R-:W-:Y:S01]  /*ae00*/  HMMA.16816.F32.BF16 R84, R4, R12, R84 ;  /* 0x0000000c0454723c */ /* 0x002fe20000041854 */
[----:B------:R-:W-:-:S02]  /*ae10*/  MOV R57, R181 ;  /* 0x000000b500397202 */ /* 0x000fc40000000f00 */
[----:B------:R-:W-:Y:S02]  /*ae20*/  MOV R58, R180 ;  /* 0x000000b4003a7202 */ /* 0x000fe40000000f00 */
[----:B------:R-:W-:-:S03]  /*ae30*/  MOV R59, R177 ;  /* 0x000000b1003b7202 */ /* 0x000fc60000000f00 */
[C---:B------:R-:W-:Y:S01]  /*ae40*/  HMMA.16816.F32.BF16 R92, R4.reuse, R14, R132 ;  /* 0x0000000e045c723c */ /* 0x040fe20000041884 */
[----:B------:R-:W1:Y:S07]  /*ae50*/  LDSM.16.MT88.4 R12, [R207+0x1d000] ;  /* 0x01d00000cf0c783b */ /* 0x000e6e0000004200 */
[C---:B------:R-:W-:Y:S08]  /*ae60*/  HMMA.16816.F32.BF16 R28, R4.reuse, R30, R60 ;  /* 0x0000001e041c723c */ /* 0x040ff0000004183c */
[C---:B------:R-:W-:Y:S08]  /*ae70*/  HMMA.16816.F32.BF16 R60, R4.reuse, R22, R68 ;  /* 0x00000016043c723c */ /* 0x040ff00000041844 */
[C---:B--2---:R-:W-:Y:S07]  /*ae80*/  HMMA.16816.F32.BF16 R68, R4.reuse, R16, R72 ;  /* 0x000000100444723c */ /* 0x044fee0000041848 */
[----:B------:R-:W-:Y:S01]  /*ae90*/  MOV R73, R179 ;  /* 0x000000b300497202 */ /* 0x000fe20000000f00 */
[----:B------:R-:W-:Y:S01]  /*aea0*/  HMMA.16816.F32.BF16 R52, R4, R20, R64 ;  /* 0x000000140434723c */ /* 0x000fe20000041840 */
[----:B------:R-:W-:Y:S01]  /*aeb0*/  MOV R74, R176 ;  /* 0x000000b0004a7202 */ /* 0x000fe20000000f00 */
[----:B------:R-:W2:Y:S01]  /*aec0*/  LDSM.16.MT88.4 R20, [R208+0x1d000] ;  /* 0x01d00000d014783b */ /* 0x000ea20000004200 */
[----:B------:R-:W-:Y:S01]  /*aed0*/  MOV R75, R191 ;  /* 0x000000bf004b7202 */ /* 0x000fe20000000f00 */
[----:B------:R-:W-:Y:S01]  /*aee0*/  FFMA.FTZ R2, R73, c[0x0][0x23c], -R2 ;  /* 0x00008f0049027a23 */ /* 0x000fe20000010802 */
[----:B------:R-:W-:-:S02]  /*aef0*/  MOV R73, R74 ;  /* 0x0000004a00497202 */ /* 0x000fc40000000f00 */
[----:B------:R-:W-:Y:S01]  /*af00*/  MOV R64, R190 ;  /* 0x000000be00407202 */ /* 0x000fe20000000f00 */
[C---:B------:R-:W-:Y:S01]  /*af10*/  HMMA.16816.F32.BF16 R136, R4.reuse, R32, R136 ;  /* 0x000000200488723c */ /* 0x040fe20000041888 */
[----:B------:R-:W-:Y:S02]  /*af20*/  MOV R65, R189 ;  /* 0x000000bd00417202 */ /* 0x000fe40000000f00 */
[----:B------:R-:W-:Y:S02]  /*af30*/  MOV R66, R188 ;  /* 0x000000bc00427202 */ /* 0x000fe40000000f00 */
[----:B------:R-:W-:Y:S02]  /*af40*/  MOV R67, R183 ;  /* 0x000000b700437202 */ /* 0x000fe40000000f00 */
        /* <DEDUP_REMOVED lines=8> */
[----:B------:R-:W-:Y:S02]  /*afd0*/  MOV R67, R56 ;  /* 0x0000003800437202 */ /* 0x000fe40000000f00 */
[----:B------:R-:W-:Y:S02]  /*afe0*/  MOV R56, R57 ;  /* 0x0000003900387202 */ /* 0x000fe40000000f00 */
[----:B------:R-:W-:-:S02]  /*aff0*/  MOV R57, R58 ;  /* 0x0000003a00397202 */ /* 0x000fc40000000f00 */
[C---:B------:R-:W-:Y:S01]  /*b000*/  HMMA.16816.F32.BF16 R180, R4.reuse, R26, R148 ;  /* 0x0000001a04b4723c */ /* 0x040fe20000041894 */
[----:B------:R-:W-:Y:S01]  /*b010*/  MOV R58, R201 ;  /* 0x000000c9003a7202 */ /* 0x000fe20000000f00 */
[----:B------:R-:W-:Y:S01]  /*b020*/  LDSM.16.MT88.4 R148, [R206+0x19800] ;  /* 0x01980000ce94783b */ /* 0x000fe20000004200 */
[----:B------:R3:W5:Y:S01]  /*b030*/  MUFU.EX2 R201, R2 ;  /* 0x0000000200c97308 */ /* 0x0007620000000800 */
[----:B------:R-:W-:Y:S02]  /*b040*/  MOV R97, R66 ;  /* 0x0000004200617202 */ /* 0x000fe40000000f00 */
[----:B------:R-:W-:Y:S02]  /*b050*/  MOV R88, R58 ;  /* 0x0000003a00587202 */ /* 0x000fe40000000f00 */
[----:B------:R-:W-:Y:S01]  /*b060*/  HMMA.16816.F32.BF16 R36, R4, R34, R36 ;  /* 0x000000220424723c */ /* 0x000fe20000041824 */
[----:B------:R-:W4:Y:S01]  /*b070*/  LDSM.16.MT88.4 R32, [R205+0x1d000] ;  /* 0x01d00000cd20783b */ /* 0x000f220000004200 */
[----:B------:R-:W-:-:S02]  /*b080*/  MOV R96, R65 ;  /* 0x0000004100607202 */ /* 0x000fc40000000f00 */
[----:B------:R-:W-:Y:S02]  /*b090*/  MOV R99, R56 ;  /* 0x0000003800637202 */ /* 0x000fe40000000f00 */
[----:B------:R-:W-:Y:S02]  /*b0a0*/  MOV R90, R57 ;  /* 0x00000039005a7202 */ /* 0x000fe40000000f00 */
[C---:B--2---:R-:W-:Y:S01]  /*b0b0*/  HMMA.16816.F32.BF16 R172, R4.reuse, R20, R140 ;  /* 0x0000001404ac723c */ /* 0x044fe2000004188c */
[----:B------:R-:W-:Y:S01]  /*b0c0*/  LDSM.16.MT88.4 R140, [R205+0x19800] ;  /* 0x01980000cd8c783b */ /* 0x000fe20000004200 */
[----:B------:R-:W-:Y:S01]  /*b0d0*/  MOV R89, R59 ;  /* 0x0000003b00597202 */ /* 0x000fe20000000f00 */
[--C-:B---3--:R-:W-:Y:S01]  /*b0e0*/  FFMA.FTZ R2, R200, c[0x0][0x23c], -R0.reuse ;  /* 0x00008f00c8027a23 */ /* 0x108fe20000010800 */
[----:B------:R-:W-:Y:S01]  /*b0f0*/  MOV R91, R74 ;  /* 0x0000004a005b7202 */ /* 0x000fe20000000f00 */
[----:B------:R-:W-:Y:S01]  /*b100*/  LDSM.16.MT88.4 R56, [R208+0x1b800] ;  /* 0x01b80000d038783b */ /* 0x000fe20000004200 */
[----:B------:R-:W-:Y:S01]  /*b110*/  MOV R98, R67 ;  /* 0x0000004300627202 */ /* 0x000fe20000000f00 */
[----:B------:R2:W-:Y:S01]  /*b120*/  MUFU.EX2 R200, R2 ;  /* 0x0000000200c87308 */ /* 0x0005e20000000800 */
[C---:B------:R-:W-:Y:S01]  /*b130*/  HMMA.16816.F32.BF16 R76, R4.reuse, R18, R76 ;  /* 0x00000012044c723c */ /* 0x040fe2000004184c */
[----:B------:R-:W3:Y:S07]  /*b140*/  LDSM.16.MT88.4 R16, [R205+0x1f000] ;  /* 0x01f00000cd10783b */ /* 0x000eee0000004200 */
[----:B------:R-:W-:Y:S01]  /*b150*/  HMMA.16816.F32.BF16 R176, R4, R22, R116 ;  /* 0x0000001604b0723c */ /* 0x000fe20000041874 */
[----:B------:R-:W3:Y:S01]  /*b160*/  LDSM.16.MT88.4 R20, [R208+0x1f000] ;  /* 0x01f00000d014783b */ /* 0x000ee20000004200 */
[----:B--2---:R-:W-:-:S06]  /*b170*/  FFMA.FTZ R2, R11, c[0x0][0x23c], -R0 ;  /* 0x00008f000b027a23 */ /* 0x004fcc0000010800 */
[C---:B-1----:R-:W-:Y:S01]  /*b180*/  HMMA.16816.F32.BF16 R124, R4.reuse, R12, R124 ;  /* 0x0000000c047c723c */ /* 0x042fe2000004187c */
[----:B------:R1:W2:Y:S07]  /*b190*/  MUFU.EX2 R11, R2 ;  /* 0x00000002000b7308 */ /* 0x0002ae0000000800 */
[C---:B------:R-:W-:Y:S07]  /*b1a0*/  HMMA.16816.F32.BF16 R12, R4.reuse, R14, R128 ;  /* 0x0000000e040c723c */ /* 0x040fee0000041880 */
[----:B----4-:R-:W-:Y:S01]  /*b1b0*/  F2FP.BF16.PACK_AB R128, R203, R236 ;  /* 0x000000eccb80723e */ /* 0x010fe200000010ff */
[----:B------:R-:W-:Y:S01]  /*b1c0*/  HMMA.16816.F32.BF16 R100, R4, R32, R164 ;  /* 0x000000200464723c */ /* 0x000fe200000418a4 */
[----:B-----5:R-:W-:Y:S01]  /*b1d0*/  F2FP.BF16.PACK_AB R130, R201, R202 ;  /* 0x000000cac982723e */ /* 0x020fe200000010ff */
[----:B------:R-:W4:Y:S01]  /*b1e0*/  LDSM.16.MT88.4 R164, [R207+0x19800] ;  /* 0x01980000cfa4783b */ /* 0x000f220000004200 */
[--C-:B-1----:R-:W-:Y:S01]  /*b1f0*/  FFMA.FTZ R2, R10, c[0x0][0x23c], -R0.reuse ;  /* 0x00008f000a027a23 */ /* 0x102fe20000010800 */
[----:B--2---:R-:W-:Y:S01]  /*b200*/  F2FP.BF16.PACK_AB R129, R11, R200 ;  /* 0x000000c80b81723e */ /* 0x004fe200000010ff */
[----:B------:R-:W-:-:S02]  /*b210*/  FFMA.FTZ R0, R73, c[0x0][0x23c], -R0 ;  /* 0x00008f0049007a23 */ /* 0x000fc40000010800 */
[----:B------:R1:W-:Y:S01]  /*b220*/  MUFU.EX2 R10, R2 ;  /* 0x00000002000a7308 */ /* 0x0003e20000000800 */
[C---:B------:R-:W-:Y:S07]  /*b230*/  HMMA.16816.F32.BF16 R184, R4.reuse, R34, R184 ;  /* 0x0000002204b8723c */ /* 0x040fee00000418b8 */
[----:B------:R-:W2:Y:S01]  /*b240*/  MUFU.EX2 R9, R0 ;  /* 0x0000000000097308 */ /* 0x000ea20000000800 */
[----:B---3--:R-:W-:Y:S01]  /*b250*/  HMMA.16816.F32.BF16 R32, R4, R16, R80 ;  /* 0x000000100420723c */ /* 0x008fe20000041850 */
[----:B-1----:R-:W-:-:S07]  /*b260*/  MOV R2, R96 ;  /* 0x0000006000027202 */ /* 0x002fce0000000f00 */
[----:B------:R-:W-:Y:S01]  /*b270*/  HMMA.16816.F32.BF16 R188, R4, R24, R156 ;  /* 0x0000001804bc723c */ /* 0x000fe2000004189c */
[----:B------:R-:W-:Y:S01]  /*b280*/  MOV R82, R75 ;  /* 0x0000004b00527202 */ /* 0x000fe20000000f00 */
[----:B------:R-:W1:Y:S01]  /*b290*/  LDSM.16.MT88.4 R24, [R206+0x1f000] ;  /* 0x01f00000ce18783b */ /* 0x000e620000004200 */
[----:B------:R-:W-:-:S03]  /*b2a0*/  MOV R83, R64 ;  /* 0x0000004000537202 */ /* 0x000fc60000000f00 */
[----:B------:R-:W-:Y:S01]  /*b2b0*/  LDSM.16.MT88.4 R156, [R208+0x19800] ;  /* 0x01980000d09c783b */ /* 0x000fe20000004200 */
[----:B--2---:R-:W-:Y:S01]  /*b2c0*/  F2FP.BF16.PACK_AB R131, R9, R10 ;  /* 0x0000000a0983723e */ /* 0x004fe200000010ff */
[----:B------:R-:W-:Y:S01]  /*b2d0*/  HMMA.16816.F32.BF16 R116, R4, R20, R48 ;  /* 0x000000140474723c */ /* 0x000fe20000041830 */
[----:B------:R-:W-:Y:S01]  /*b2e0*/  MOV R0, R97 ;  /* 0x0000006100007202 */ /* 0x000fe20000000f00 */
[----:B------:R-:W-:Y:S04]  /*b2f0*/  LDSM.16.MT88.4 R48, [R206+0x1b800] ;  /* 0x01b80000ce30783b */ /* 0x000fe80000004200 */
[----:B------:R-:W-:Y:S02]  /*b300*/  LDSM.16.MT88.4 R64, [R207+0x1b800] ;  /* 0x01b80000cf40783b */ /* 0x000fe40000004200 */
[C---:B------:R-:W-:Y:S02]  /*b310*/  HMMA.16816.F32.BF16 R144, R128.reuse, R148, R144 ;  /* 0x000000948090723c */ /* 0x040fe40000041890 */
[----:B------:R-:W-:Y:S06]  /*b320*/  LDSM.16.MT88.4 R72, [R205+0x1d800] ;  /* 0x01d80000cd48783b */ /* 0x000fec0000004200 */
[C---:B------:R-:W-:Y:S01]  /*b330*/  HMMA.16816.F32.BF16 R148, R128.reuse, R150, R40 ;  /* 0x000000968094723c */ /* 0x040fe20000041828 */
[----:B------:R-:W2:Y:S07]  /*b340*/  LDSM.16.MT88.4 R40, [R205+0x1b800] ;  /* 0x01b80000cd28783b */ /* 0x000eae0000004200 */
[C---:B------:R-:W-:Y:S08]  /*b350*/  HMMA.16816.F32.BF16 R136, R128.reuse, R140, R136 ;  /* 0x0000008c8088723c */ /* 0x040ff00000041888 */
[C---:B------:R-:W-:Y:S08]  /*b360*/  HMMA.16816.F32.BF16 R140, R128.reuse, R142, R36 ;  /* 0x0000008e808c723c */ /* 0x040ff00000041824 */
[C---:B----4-:R-:W-:Y:S08]  /*b370*/  HMMA.16816.F32.BF16 R160, R128.reuse, R164, R160 ;  /* 0x000000a480a0723c */ /* 0x050ff000000418a0 */
[----:B------:R-:W-:Y:S07]  /*b380*/  HMMA.16816.F32.BF16 R164, R128, R166, R196 ;  /* 0x000000a680a4723c */ /* 0x000fee00000418c4 */
[----:B------:R-:W-:Y:S01]  /*b390*/  MOV R196, R99 ;  /* 0x0000006300c47202 */ /* 0x000fe20000000f00 */
[----:B-1----:R-:W-:Y:S01]  /*b3a0*/  HMMA.16816.F32.BF16 R108, R4, R24, R108 ;  /* 0x00000018046c723c */ /* 0x002fe2000004186c */
[----:B------:R-:W-:-:S02]  /*b3b0*/  MOV R199, R82 ;  /* 0x0000005200c77202 */ /* 0x000fc40000000f00 */
[----:B------:R-:W-:Y:S02]  /*b3c0*/  MOV R197, R98 ;  /* 0x0000006200c57202 */ /* 0x000fe40000000f00 */
[----:B------:R-:W-:Y:S01]  /*b3d0*/  MOV R198, R83 ;  /* 0x0000005300c67202 */ /* 0x000fe20000000f00 */
[----:B------:R-:W-:Y:S02]  /*b3e0*/  LDSM.16.MT88.4 R96, [R207+0x1d800] ;  /* 0x01d80000cf60783b */ /* 0x000fe40000004200 */
[----:B--2---:R-:W-:Y:S02]  /*b3f0*/  HMMA.16816.F32.BF16 R36, R128, R40, R192 ;  /* 0x000000288024723c */ /* 0x004fe400000418c0 */
[----:B------:R-:W1:Y:S05]  /*b400*/  LDSM.16.MT88.4 R80, [R206+0x1d800] ;  /* 0x01d80000ce50783b */ /* 0x000e6a0000004200 */
[----:B------:R-:W-:Y:S01]  /*b410*/  MOV R192, R88 ;  /* 0x0000005800c07202 */ /* 0x000fe20000000f00 */
[----:B------:R-:W-:Y:S01]  /*b420*/  HMMA.16816.F32.BF16 R16, R4, R18, R104 ;  /* 0x000000120410723c */ /* 0x000fe20000041868 */
[----:B------:R-:W-:Y:S01]  /*b430*/  MOV R193, R89 ;  /* 0x0000005900c17202 */ /* 0x000fe20000000f00 */
[----:B------:R-:W-:Y:S01]  /*b440*/  LDSM.16.MT88.4 R104, [R205+0x1f800] ;  /* 0x01f80000cd68783b */ /* 0x000fe20000004200 */
[----:B------:R-:W-:Y:S01]  /*b450*/  MOV R194, R90 ;  /* 0x0000005a00c27202 */ /* 0x000fe20000000f00 */
[----:B------:R-:W-:Y:S01]  /*b460*/  FFMA.FTZ R0, R0, R8, R192 ;  /* 0x0000000800007223 */ /* 0x000fe200000100c0 */
[----:B------:R-:W-:-:S02]  /*b470*/  MOV R195, R91 ;  /* 0x0000005b00c37202 */ /* 0x000fc40000000f00 */
[----:B------:R-:W2:Y:S01]  /*b480*/  LDSM.16.MT88.4 R88, [R208+0x1d800] ;  /* 0x01d80000d058783b */ /* 0x000ea20000004200 */
[----:B------:R-:W-:Y:S01]  /*b490*/  FADD.FTZ R2, R2, R0 ;  /* 0x0000000002027221 */ /* 0x000fe20000010000 */
[C---:B------:R-:W-:Y:S01]  /*b4a0*/  HMMA.16816.F32.BF16 R24, R4.reuse, R26, R112 ;  /* 0x0000001a0418723c */ /* 0x040fe20000041870 */
[----:B------:R-:W-:Y:S01]  /*b4b0*/  FFMA.FTZ R3, R194, R3, R193 ;  /* 0x00000003c2037223 */ /* 0x000fe200000100c1 */
[----:B------:R-:W3:Y:S01]  /*b4c0*/  LDSM.16.MT88.4 R112, [R206+0x1f800] ;  /* 0x01f80000ce70783b */ /* 0x000ee20000004200 */
[----:B------:R-:W-:Y:S02]  /*b4d0*/  FADD.FTZ R2, R196, R2 ;  /* 0x00000002c4027221 */ /* 0x000fe40000010000 */
[----:B------:R-:W-:Y:S02]  /*b4e0*/  FADD.FTZ R0, R195, R3 ;  /* 0x00000003c3007221 */ /* 0x000fe40000010000 */
[----:B------:R-:W-:Y:S01]  /*b4f0*/  FADD.FTZ R2, R247, R2 ;  /* 0x00000002f7027221 */ /* 0x000fe20000010000 */
[----:B------:R-:W-:Y:S01]  /*b500*/  HMMA.16816.F32.BF16 R20, R4, R22, R120 ;  /* 0x000000160414723c */ /* 0x000fe20000041878 */
[----:B------:R-:W4:Y:S01]  /*b510*/  LDL R247, [R1+0x24] ;  /* 0x0000240001f77983 */ /* 0x000f220000100800 */
[----:B------:R-:W-:-:S02]  /*b520*/  FADD.FTZ R0, R197, R0 ;  /* 0x00000000c5007221 */ /* 0x000fc40000010000 */
[----:B------:R-:W-:Y:S01]  /*b530*/  FADD.FTZ R2, R199, R2 ;  /* 0x00000002c7027221 */ /* 0x000fe20000010000 */
[----:B------:R-:W5:Y:S03]  /*b540*/  LDSM.16.MT88.4 R120, [R208+0x1f800] ;  /* 0x01f80000d078783b */ /* 0x000f660000004200 */
[----:B------:R-:W-:Y:S01]  /*b550*/  FADD.FTZ R2, R245, R2 ;  /* 0x00000002f5027221 */ /* 0x000fe20000010000 */
[----:B------:R-:W1:Y:S01]  /*b560*/  LDSM.16.MT88.4 R4, [R207+0x1f800] ;  /* 0x01f80000cf04783b */ /* 0x000e620000004200 */
[----:B------:R-:W-:Y:S02]  /*b570*/  HMMA.16816.F32.BF16 R152, R128, R156, R152 ;  /* 0x0000009c8098723c */ /* 0x000fe40000041898 */
[----:B------:R-:W-:-:S04]  /*b580*/  FADD.FTZ R2, R248, R2 ;  /* 0x00000002f8027221 */ /* 0x000fc80000010000 */
[----:B------:R-:W-:Y:S02]  /*b590*/  FADD.FTZ R2, R250, R2 ;  /* 0x00000002fa027221 */ /* 0x000fe40000010000 */
[----:B------:R-:W-:Y:S01]  /*b5a0*/  FADD.FTZ R0, R198, R0 ;  /* 0x00000000c6007221 */ /* 0x000fe20000010000 */
[----:B------:R-:W-:Y:S01]  /*b5b0*/  HMMA.16816.F32.BF16 R156, R128, R158, R44 ;  /* 0x0000009e809c723c */ /* 0x000fe2000004182c */
[----:B------:R-:W-:Y:S02]  /*b5c0*/  FADD.FTZ R2, R244, R2 ;  /* 0x00000002f4027221 */ /* 0x000fe40000010000 */
[----:B------:R-:W4:Y:S01]  /*b5d0*/  LDL R244, [R1+0x28] ;  /* 0x0000280001f47983 */ /* 0x000f220000100800 */
[----:B------:R-:W-:-:S04]  /*b5e0*/  FADD.FTZ R0, R252, R0 ;  /* 0x00000000fc007221 */ /* 0x000fc80000010000 */
[----:B------:R-:W-:Y:S01]  /*b5f0*/  FADD.FTZ R0, R246, R0 ;  /* 0x00000000f6007221 */ /* 0x000fe20000010000 */
[----:B------:R-:W-:Y:S03]  /*b600*/  HMMA.16816.F32.BF16 R44, R128, R48, R52 ;  /* 0x00000030802c723c */ /* 0x000fe60000041834 */
[----:B------:R-:W-:-:S04]  /*b610*/  FADD.FTZ R0, R249, R0 ;  /* 0x00000000f9007221 */ /* 0x000fc80000010000 */
[----:B------:R-:W-:Y:S01]  /*b620*/  FADD.FTZ R0, R251, R0 ;  /* 0x00000000fb007221 */ /* 0x000fe20000010000 */
[C---:B------:R-:W-:Y:S03]  /*b630*/  HMMA.16816.F32.BF16 R48, R128.reuse, R50, R60 ;  /* 0x000000328030723c */ /* 0x040fe6000004183c */
        /* <DEDUP_REMOVED lines=18> */
[C---:B------:R-:W-:Y:S02]  /*b760*/  HMMA.16816.F32.BF16 R64, R128.reuse, R66, R92 ;  /* 0x000000428040723c */ /* 0x040fe4000004185c */
[----:B------:R3:W-:Y:S04]  /*b770*/  STL [R1+0x14], R246 ;  /* 0x000014f601007387 */ /* 0x0007e80000100800 */
[----:B------:R3:W-:Y:S02]  /*b780*/  STL [R1+0x18], R245 ;  /* 0x000018f501007387 */ /* 0x0007e40000100800 */
[C---:B------:R-:W-:Y:S08]  /*b790*/  HMMA.16816.F32.BF16 R68, R128.reuse, R72, R100 ;  /* 0x000000488044723c */ /* 0x040ff00000041864 */
[C---:B-1----:R-:W-:Y:S08]  /*b7a0*/  HMMA.16816.F32.BF16 R76, R128.reuse, R80, R188 ;  /* 0x00000050804c723c */ /* 0x042ff000000418bc */
[C---:B--2---:R-:W-:Y:S08]  /*b7b0*/  HMMA.16816.F32.BF16 R84, R128.reuse, R88, R172 ;  /* 0x000000588054723c */ /* 0x044ff000000418ac */
[C---:B------:R-:W-:Y:S08]  /*b7c0*/  HMMA.16816.F32.BF16 R92, R128.reuse, R96, R168 ;  /* 0x00000060805c723c */ /* 0x040ff000000418a8 */
[C---:B------:R-:W-:Y:S08]  /*b7d0*/  HMMA.16816.F32.BF16 R100, R128.reuse, R104, R32 ;  /* 0x000000688064723c */ /* 0x040ff00000041820 */
[C---:B---3--:R-:W-:Y:S08]  /*b7e0*/  HMMA.16816.F32.BF16 R108, R128.reuse, R112, R108 ;  /* 0x00000070806c723c */ /* 0x048ff0000004186c */
        /* <DEDUP_REMOVED lines=11> */
[----:B----4-:R-:W-:-:S02]  /*b8a0*/  MOV R132, R247 ;  /* 0x000000f700847202 */ /* 0x010fc40000000f00 */
[----:B------:R-:W-:Y:S01]  /*b8b0*/  MOV R133, R244 ;  /* 0x000000f400857202 */ /* 0x000fe20000000f00 */
[----:B------:R-:W-:Y:S05]  /*b8c0*/  @!P0 BRA `(.L_x_455) ;  /* 0x0000488000008947 */ /* 0x000fea0003800000 */
[----:B------:R-:W2:Y:S04]  /*b8d0*/  LDL.64 R248, [R1+0x60] ;  /* 0x0000600001f87983 */ /* 0x000ea80000100a00 */
[----:B------:R-:W3:Y:S01]  /*b8e0*/  LDL.64 R250, [R1+0x58] ;  /* 0x0000580001fa7983 */ /* 0x000ee20000100a00 */
[----:B------:R-:W-:Y:S01]  /*b8f0*/  UIADD3 UR25, UR9, -0x3, URZ ;  /* 0xfffffffd09197890 */ /* 0x000fe2000fffe03f */
[----:B------:R-:W-:-:S04]  /*b900*/  DEPBAR.LE SB0, 0x0 ;  /* 0x000080000000791a */ /* 0x000fc80000000000 */
[----:B------:R-:W-:Y:S01]  /*b910*/  USHF.R.S32.HI UR15, URZ, 0x1f, UR25 ;  /* 0x0000001f3f0f7899 */ /* 0x000fe20008011419 */
[----:B------:R-:W-:Y:S01]  /*b920*/  BAR.SYNC.DEFER_BLOCKING 0x0 ;  /* 0x0000000000007b1d */ /* 0x000fe20000010000 */
[----:B------:R-:W-:-:S05]  /*b930*/  UISETP.GT.AND UP0, UPT, UR25, UR10, UPT ;  /* 0x0000000a1900728c */ /* 0x000fca000bf04270 */
[----:B------:R-:W-:Y:S02]  /*b940*/  ULDC.64 UR4, c[0x0][0x1a0] ;  /* 0x0000680000047ab9 */ /* 0x000fe40000000a00 */
[----:B------:R-:W-:Y:S02]  /*b950*/  UIMAD UR15, UR15, UR4, URZ ;  /* 0x000000040f0f72a4 */ /* 0x000fe4000f8e023f */
[----:B------:R-:W-:Y:S02]  /*b960*/  UIMAD.WIDE.U32 UR30, UR25, UR4, URZ ;  /* 0x00000004191e72a5 */ /* 0x000fe4000f8e003f */
[----:B------:R-:W-:-:S04]  /*b970*/  UIMAD UR5, UR25, UR5, UR15 ;  /* 0x00000005190572a4 */ /* 0x000fc8000f8e020f */
[----:B------:R-:W-:Y:S01]  /*b980*/  UIADD3 UR5, UR31, UR5, URZ ;  /* 0x000000051f057290 */ /* 0x000fe2000fffe03f */
[----:B------:R-:W-:Y:S02]  /*b990*/  IMAD.U32 R2, RZ, RZ, UR30 ;  /* 0x0000001eff027e24 */ /* 0x000fe4000f8e00ff */
[----:B------:R-:W-:-:S03]  /*b9a0*/  IMAD.U32 R3, RZ, RZ, UR31 ;  /* 0x0000001fff037e24 */ /* 0x000fc6000f8e00ff */
[----:B------:R-:W-:Y:S01]  /*b9b0*/  IMAD.U32 R3, RZ, RZ, UR5 ;  /* 0x00000005ff037e24 */ /* 0x000fe2000f8e00ff */
[----:B------:R-:W-:Y:S01]  /*b9c0*/  @P5 STS.128 [R231+0x18000], RZ ;  /* 0x018000ffe7005388 */ /* 0x000fe20000000c00 */
[----:B--2---:R-:W-:-:S04]  /*b9d0*/  LEA R0, P0, R2, R248, 0x6 ;  /* 0x000000f802007211 */ /* 0x004fc800078030ff */
[----:B------:R-:W-:Y:S02]  /*b9e0*/  @!P5 LEA R20, P6, R0, c[0x0][0x170], 0x1 ;  /* 0x00005c000014da11 */ /* 0x000fe400078c08ff */
[----:B---3--:R-:W-:Y:S02]  /*b9f0*/  LEA.HI.X R3, R2, R251, R3, 0x6, P0 ;  /* 0x000000fb02037211 */ /* 0x008fe400000f3403 */
[C---:B------:R-:W-:Y:S02]  /*ba00*/  @!P4 LEA R16, P1, R0.reuse, c[0x0][0x170], 0x1 ;  /* 0x00005c000010ca11 */ /* 0x040fe400078208ff */
[C---:B------:R-:W-:Y:S02]  /*ba10*/  @!P3 LEA R14, P0, R0.reuse, c[0x0][0x170], 0x1 ;  /* 0x00005c00000eba11 */ /* 0x040fe400078008ff */
[C---:B------:R-:W-:Y:S02]  /*ba20*/  @!P5 LEA.HI.X R21, R0.reuse, c[0x0][0x174], R3, 0x1, P6 ;  /* 0x00005d000015da11 */ /* 0x040fe400030f0c03 */
[----:B------:R-:W-:-:S02]  /*ba30*/  IADD3 R2, P6, R0, UR23, RZ ;  /* 0x0000001700027c10 */ /* 0x000fc4000ffde0ff */
[C-C-:B------:R-:W-:Y:S01]  /*ba40*/  @!P4 LEA.HI.X R17, R0.reuse, c[0x0][0x174], R3.reuse, 0x1, P1 ;  /* 0x00005d000011ca11 */ /* 0x140fe200008f0c03 */
[----:B------:R-:W-:Y:S01]  /*ba50*/  @!PT LDS RZ, [RZ] ;  /* 0x00000000fffff984 */ /* 0x000fe20000000800 */
[----:B------:R-:W-:Y:S01]  /*ba60*/  @!PT LDS RZ, [RZ] ;  /* 0x00000000fffff984 */ /* 0x000fe20000000800 */
[----:B------:R-:W-:Y:S01]  /*ba70*/  @!PT LDS RZ, [RZ] ;  /* 0x00000000fffff984 */ /* 0x000fe20000000800 */
[----:B------:R1:W-:Y:S01]  /*ba80*/  @!P5 LDGSTS.E.BYPASS.LTC128B.128 [R231+0x18000], [R20.64] ;  /* 0x1800000014e7dfae */ /* 0x0003e2000b901d52 */
[C---:B------:R-:W-:Y:S02]  /*ba90*/  @!P2 LEA R12, P1, R0.reuse, c[0x0][0x170], 0x1 ;  /* 0x00005c00000caa11 */ /* 0x040fe400078208ff */
[--C-:B------:R-:W-:Y:S01]  /*baa0*/  @!P3 LEA.HI.X R15, R0, c[0x0][0x174], R3.reuse, 0x1, P0 ;  /* 0x00005d00000fba11 */ /* 0x100fe200000f0c03 */
[----:B------:R-:W-:Y:S01]  /*bab0*/  @P4 STS.128 [R231+0x1a000], RZ ;  /* 0x01a000ffe7004388 */ /* 0x000fe20000000c00 */
[----:B------:R-:W-:Y:S02]  /*bac0*/  @!P5 LEA R18, P0, R2, c[0x0][0x170], 0x1 ;  /* 0x00005c000212da11 */ /* 0x000fe400078008ff */
[----:B------:R-:W-:Y:S01]  /*bad0*/  IADD3.X R4, R3, UR24, RZ, P6, !PT ;  /* 0x0000001803047c10 */ /* 0x000fe2000b7fe4ff */
[----:B------:R-:W-:Y:S01]  /*bae0*/  @!PT LDS RZ, [RZ] ;  /* 0x00000000fffff984 */ /* 0x000fe20000000800 */
[----:B------:R-:W-:Y:S01]  /*baf0*/  @!PT LDS RZ, [RZ] ;  /* 0x00000000fffff984 */ /* 0x000fe20000000800 */
[----:B------:R-:W-:Y:S01]  /*bb00*/  @!PT LDS RZ, [RZ] ;  /* 0x00000000fffff984 */ /* 0x000fe20000000800 */
[----:B------:R2:W-:Y:S01]  /*bb10*/  @!P4 LDGSTS.E.BYPASS.LTC128B.128 [R231+0x1a000], [R16.64+0x80] ;  /* 0x1a00008010e7cfae */ /* 0x0005e2000b901d52 */
[----:B------:R-:W-:-:S02]  /*bb20*/  @!P2 LEA.HI.X R13, R0, c[0x0][0x174], R3, 0x1, P1 ;  /* 0x00005d00000daa11 */ /* 0x000fc400008f0c03 */
[C---:B------:R-:W-:Y:S01]  /*bb30*/  @!P4 LEA R10, P6, R2.reuse, c[0x0][0x170], 0x1 ;  /* 0x00005c00020aca11 */ /* 0x040fe200078c08ff */
[----:B------:R-:W-:Y:S01]  /*bb40*/  @P3 STS.128 [R231+0x1c000], RZ ;  /* 0x01c000ffe7003388 */ /* 0x000fe20000000c00 */
[C---:B------:R-:W-:Y:S02]  /*bb50*/  @!P3 LEA R8, P1, R2.reuse, c[0x0][0x170], 0x1 ;  /* 0x00005c000208ba11 */ /* 0x040fe400078208ff */
[C-C-:B------:R-:W-:Y:S01]  /*bb60*/  @!P5 LEA.HI.X R19, R2.reuse, c[0x0][0x174], R4.reuse, 0x1, P0 ;  /* 0x00005d000213da11 */ /* 0x140fe200000f0c04 */
[----:B------:R-:W-:Y:S01]  /*bb70*/  @!PT LDS RZ, [RZ] ;  /* 0x00000000fffff984 */ /* 0x000fe20000000800 */
[----:B------:R-:W-:Y:S01]  /*bb80*/  @!PT LDS RZ, [RZ] ;  /* 0x00000000fffff984 */ /* 0x000fe20000000800 */
[----:B------:R-:W-:Y:S01]  /*bb90*/  @!PT LDS RZ, [RZ] ;  /* 0x00000000fffff984 */ /* 0x000fe20000000800 */
[----:B------:R3:W-:Y:S01]  /*bba0*/  @!P3 LDGSTS.E.BYPASS.LTC128B.128 [R231+0x1c000], [R14.64+0x100] ;  /* 0x1c0001000ee7bfae */ /* 0x0007e2000b901d52 */
[C---:B------:R-:W-:Y:S02]  /*bbb0*/  @!P2 LEA R6, P0, R2.reuse, c[0x0][0x170], 0x1 ;  /* 0x00005c000206aa11 */ /* 0x040fe400078008ff */
[C-C-:B------:R-:W-:Y:S01]  /*bbc0*/  @!P4 LEA.HI.X R11, R2.reuse, c[0x0][0x174], R4.reuse, 0x1, P6 ;  /* 0x00005d00020bca11 */ /* 0x140fe200030f0c04 */
[----:B------:R-:W-:Y:S01]  /*bbd0*/  @P2 STS.128 [R231+0x1e000], RZ ;  /* 0x01e000ffe7002388 */ /* 0x000fe20000000c00 */
[----:B------:R-:W-:-:S02]  /*bbe0*/  @!P3 LEA.HI.X R9, R2, c[0x0][0x174], R4, 0x1, P1 ;  /* 0x00005d000209ba11 */ /* 0x000fc400008f0c04 */
[----:B------:R-:W-:Y:S01]  /*bbf0*/  @!P2 LEA.HI.X R7, R2, c[0x0][0x174], R4, 0x1, P0 ;  /* 0x00005d000207aa11 */ /* 0x000fe200000f0c04 */
[----:B------:R-:W-:Y:S01]  /*bc00*/  @!PT LDS RZ, [RZ] ;  /* 0x00000000fffff984 */ /* 0x000fe20000000800 */
[----:B------:R-:W-:Y:S01]  /*bc10*/  @!PT LDS RZ, [RZ] ;  /* 0x00000000fffff984 */ /* 0x000fe20000000800 */
[----:B------:R-:W-:Y:S01]  /*bc20*/  @!PT LDS RZ, [RZ] ;  /* 0x00000000fffff984 */ /* 0x000fe20000000800 */
[----:B------:R3:W-:Y:S01]  /*bc30*/  @!P2 LDGSTS.E.BYPASS.LTC128B.128 [R231+0x1e000], [R12.64+0x180] ;  /* 0x1e0001800ce7afae */ /* 0x0007e2000b901d52 */
[----:B------:R-:W-:-:S03]  /*bc40*/  PLOP3.LUT P0, PT, PT, PT, UP0, 0x80, 0x0 ;  /* 0x000000000000781c */ /* 0x000fc60003f0f008 */
        /* <DEDUP_REMOVED lines=20> */
[----:B---3--:R-:W-:Y:S04]  /*bd90*/  LDSM.16.M88.4 R12, [R204+0x10000] ;  /* 0x01000000cc0c783b */ /* 0x008fe80000000200 */
[----:B-1----:R-:W-:Y:S04]  /*bda0*/  LDSM.16.M88.4 R20, [R204+0x10800] ;  /* 0x01080000cc14783b */ /* 0x002fe80000000200 */
[----:B------:R-:W-:Y:S04]  /*bdb0*/  LDSM.16.M88.4 R168, [R204+0x11000] ;  /* 0x01100000cca8783b */ /* 0x000fe80000000200 */
[----:B------:R-:W-:Y:S04]  /*bdc0*/  LDSM.16.M88.4 R132, [R204+0x11800] ;  /* 0x01180000cc84783b */ /* 0x000fe80000000200 */
[----:B----4-:R-:W-:Y:S04]  /*bdd0*/  LDSM.16.M88.4 R8, [R212] ;  /* 0x00000000d408783b */ /* 0x010fe80000000200 */
[----:B------:R-:W-:Y:S04]  /*bde0*/  LDSM.16.M88.4 R32, [R215] ;  /* 0x00000000d720783b */ /* 0x000fe80000000200 */
[----:B-----5:R-:W1:Y:S04]  /*bdf0*/  LDSM.16.M88.4 R4, [R211] ;  /* 0x00000000d304783b */ /* 0x020e680000000200 */
[----:B------:R-:W3:Y:S04]  /*be00*/  LDSM.16.M88.4 R172, [R230] ;  /* 0x00000000e6ac783b */ /* 0x000ee80000000200 */
[----:B------:R-:W4:Y:S04]  /*be10*/  LDSM.16.M88.4 R192, [R229] ;  /* 0x00000000e5c0783b */ /* 0x000f280000000200 */
[----:B------:R-:W-:Y:S04]  /*be20*/  LDSM.16.M88.4 R200, [R228] ;  /* 0x00000000e4c8783b */ /* 0x000fe80000000200 */
[----:B------:R-:W0:Y:S01]  /*be30*/  LDGDEPBAR ;  /* 0x00000000000079af */ /* 0x000e220000000000 */
[C---:B-1----:R-:W-:Y:S08]  /*be40*/  HMMA.16816.F32.BF16 R28, R4.reuse, R12, RZ ;  /* 0x0000000c041c723c */ /* 0x042ff000000418ff */
[C---:B------:R-:W-:Y:S08]  /*be50*/  HMMA.16816.F32.BF16 R24, R4.reuse, R14, RZ ;  /* 0x0000000e0418723c */ /* 0x040ff000000418ff */
[C---:B--2---:R-:W-:Y:S08]  /*be60*/  HMMA.16816.F32.BF16 R16, R4.reuse, R20, RZ ;  /* 0x000000140410723c */ /* 0x044ff000000418ff */
[C---:B------:R-:W-:Y:S01]  /*be70*/  HMMA.16816.F32.BF16 R12, R4.reuse, R22, RZ ;  /* 0x00000016040c723c */ /* 0x040fe200000418ff */
[----:B------:R-:W-:Y:S07]  /*be80*/  LDSM.16.M88.4 R20, [R210+0x10000] ;  /* 0x01000000d214783b */ /* 0x000fee0000000200 */
[C---:B------:R-:W-:Y:S08]  /*be90*/  HMMA.16816.F32.BF16 R180, R4.reuse, R168, RZ ;  /* 0x000000a804b4723c */ /* 0x040ff000000418ff */
[C---:B------:R-:W-:Y:S08]  /*bea0*/  HMMA.16816.F32.BF16 R184, R4.reuse, R170, RZ ;  /* 0x000000aa04b8723c */ /* 0x040ff000000418ff */
[C---:B------:R-:W-:Y:S08]  /*beb0*/  HMMA.16816.F32.BF16 R188, R4.reuse, R132, RZ ;  /* 0x0000008404bc723c */ /* 0x040ff000000418ff */
[----:B------:R-:W-:Y:S01]  /*bec0*/  HMMA.16816.F32.BF16 R196, R4, R134, RZ ;  /* 0x0000008604c4723c */ /* 0x000fe200000418ff */
[----:B------:R-:W1:Y:S04]  /*bed0*/  LDSM.16.M88.4 R4, [R214] ;  /* 0x00000000d604783b */ /* 0x000e680000000200 */
[----:B------:R-:W-:Y:S03]  /*bee0*/  LDSM.16.M88.4 R132, [R210+0x11000] ;  /* 0x01100000d284783b */ /* 0x000fe60000000200 */
[C---:B------:R-:W-:Y:S08]  /*bef0*/  HMMA.16816.F32.BF16 R176, R8.reuse, R32, R28 ;  /* 0x0000002008b0723c */ /* 0x040ff0000004181c */
[C---:B------:R-:W-:Y:S08]  /*bf00*/  HMMA.16816.F32.BF16 R168, R8.reuse, R34, R24 ;  /* 0x0000002208a8723c */ /* 0x040ff00000041818 */
[C---:B---3--:R-:W-:Y:S01]  /*bf10*/  HMMA.16816.F32.BF16 R32, R8.reuse, R172, R16 ;  /* 0x000000ac0820723c */ /* 0x048fe20000041810 */
[----:B------:R-:W2:Y:S07]  /*bf20*/  LDSM.16.M88.4 R16, [R210+0x10800] ;  /* 0x01080000d210783b */ /* 0x000eae0000000200 */
[C---:B------:R-:W-:Y:S01]  /*bf30*/  HMMA.16816.F32.BF16 R12, R8.reuse, R174, R12 ;  /* 0x000000ae080c723c */ /* 0x040fe2000004180c */
[----:B------:R-:W-:Y:S07]  /*bf40*/  LDSM.16.M88.4 R172, [R209+0x1000] ;  /* 0x00100000d1ac783b */ /* 0x000fee0000000200 */
[C---:B----4-:R-:W-:Y:S01]  /*bf50*/  HMMA.16816.F32.BF16 R28, R8.reuse, R192, R180 ;  /* 0x000000c0081c723c */ /* 0x050fe200000418b4 */
[----:B------:R-:W-:Y:S07]  /*bf60*/  LDSM.16.M88.4 R180, [R209+0x800] ;  /* 0x00080000d1b4783b */ /* 0x000fee0000000200 */
[----:B------:R-:W-:Y:S01]  /*bf70*/  HMMA.16816.F32.BF16 R24, R8, R194, R184 ;  /* 0x000000c20818723c */ /* 0x000fe200000418b8 */
[----:B------:R-:W3:Y:S07]  /*bf80*/  LDSM.16.M88.4 R192, [R210+0x11800] ;  /* 0x01180000d2c0783b */ /* 0x000eee0000000200 */
[----:B-1----:R-:W-:Y:S08]  /*bf90*/  HMMA.16816.F32.BF16 R236, R4, R20, R176 ;  /* 0x0000001404ec723c */ /* 0x002ff000000418b0 */
[C---:B------:R-:W-:Y:S08]  /*bfa0*/  HMMA.16816.F32.BF16 R188, R8.reuse, R200, R188 ;  /* 0x000000c808bc723c */ /* 0x040ff000000418bc */
[----:B------:R-:W-:Y:S01]  /*bfb0*/  HMMA.16816.F32.BF16 R184, R8, R202, R196 ;  /* 0x000000ca08b8723c */ /* 0x000fe200000418c4 */
[----:B------:R-:W-:Y:S07]  /*bfc0*/  LDSM.16.M88.4 R8, [R213] ;  /* 0x00000000d508783b */ /* 0x000fee0000000200 */
[C---:B--2---:R-:W-:Y:S01]  /*bfd0*/  HMMA.16816.F32.BF16 R176, R4.reuse, R18, R12 ;  /* 0x0000001204b0723c */ /* 0x044fe2000004180c */
[----:B------:R-:W1:Y:S07]  /*bfe0*/  LDSM.16.M88.4 R12, [R209] ;  /* 0x00000000d10c783b */ /* 0x000e6e0000000200 */
[C---:B------:R-:W-:Y:S01]  /*bff0*/  HMMA.16816.F32.BF16 R200, R4.reuse, R22, R168 ;  /* 0x0000001604c8723c */ /* 0x040fe200000418a8 */
[----:B------:R-:W-:Y:S07]  /*c000*/  LDSM.16.M88.4 R20, [R204+0x12000] ;  /* 0x01200000cc14783b */ /* 0x000fee0000000200 */
[C---:B------:R-:W-:Y:S01]  /*c010*/  HMMA.16816.F32.BF16 R168, R4.reuse, R132, R28 ;  /* 0x0000008404a8723c */ /* 0x040fe2000004181c */
[----:B------:R-:W2:Y:S07]  /*c020*/  LDSM.16.M88.4 R28, [R209+0x1800] ;  /* 0x00180000d11c783b */ /* 0x000eae0000000200 */
[C---:B------:R-:W-:Y:S08]  /*c030*/  HMMA.16816.F32.BF16 R196, R4.reuse, R16, R32 ;  /* 0x0000001004c4723c */ /* 0x040ff00000041820 */
[C---:B------:R-:W-:Y:S08]  /*c040*/  HMMA.16816.F32.BF16 R132, R4.reuse, R134, R24 ;  /* 0x000000860484723c */ /* 0x040ff00000041818 */
[C---:B---3--:R-:W-:Y:S08]  /*c050*/  HMMA.16816.F32.BF16 R32, R4.reuse, R192, R188 ;  /* 0x000000c00420723c */ /* 0x048ff000000418bc */
[----:B------:R-:W-:Y:S01]  /*c060*/  HMMA.16816.F32.BF16 R24, R4, R194, R184 ;  /* 0x000000c20418723c */ /* 0x000fe200000418b8 */
[----:B------:R-:W3:Y:S04]  /*c070*/  LDSM.16.M88.4 R4, [R211+0x4000] ;  /* 0x00400000d304783b */ /* 0x000ee80000000200 */
[----:B------:R-:W4:Y:S03]  /*c080*/  LDSM.16.M88.4 R184, [R204+0x12800] ;  /* 0x01280000ccb8783b */ /* 0x000f260000000200 */
[C---:B-1----:R-:W-:Y:S01]  /*c090*/  HMMA.16816.F32.BF16 R16, R8.reuse, R12, R236 ;  /* 0x0000000c0810723c */ /* 0x042fe200000418ec */
[----:B------:R-:W-:Y:S07]  /*c0a0*/  LDSM.16.M88.4 R236, [R221] ;  /* 0x00000000ddec783b */ /* 0x000fee0000000200 */
[C---:B------:R-:W-:Y:S01]  /*c0b0*/  HMMA.16816.F32.BF16 R12, R8.reuse, R14, R200 ;  /* 0x0000000e080c723c */ /* 0x040fe200000418c8 */
[----:B------:R-:W-:Y:S07]  /*c0c0*/  LDSM.16.M88.4 R200, [R210+0x13800] ;  /* 0x01380000d2c8783b */ /* 0x000fee0000000200 */
[C---:B------:R-:W-:Y:S08]  /*c0d0*/  HMMA.16816.F32.BF16 R192, R8.reuse, R182, R176 ;  /* 0x000000b608c0723c */ /* 0x040ff000000418b0 */
[C---:B------:R-:W-:Y:S08]  /*c0e0*/  HMMA.16816.F32.BF16 R188, R8.reuse, R172, R168 ;  /* 0x000000ac08bc723c */ /* 0x040ff000000418a8 */
[C---:B------:R-:W-:Y:S08]  /*c0f0*/  HMMA.16816.F32.BF16 R176, R8.reuse, R174, R132 ;  /* 0x000000ae08b0723c */ /* 0x040ff00000041884 */
[C---:B------:R-:W-:Y:S01]  /*c100*/  HMMA.16816.F32.BF16 R196, R8.reuse, R180, R196 ;  /* 0x000000b408c4723c */ /* 0x040fe200000418c4 */
[----:B------:R-:W1:Y:S07]  /*c110*/  LDSM.16.M88.4 R180, [R204+0x13000] ;  /* 0x01300000ccb4783b */ /* 0x000e6e0000000200 */
[C---:B--2---:R-:W-:Y:S01]  /*c120*/  HMMA.16816.F32.BF16 R168, R8.reuse, R28, R32 ;  /* 0x0000001c08a8723c */ /* 0x044fe20000041820 */
[----:B------:R-:W-:Y:S07]  /*c130*/  LDSM.16.M88.4 R32, [R226] ;  /* 0x00000000e220783b */ /* 0x000fee0000000200 */
[----:B------:R-:W-:Y:S01]  /*c140*/  HMMA.16816.F32.BF16 R132, R8, R30, R24 ;  /* 0x0000001e0884723c */ /* 0x000fe20000041818 */
[----:B------:R-:W2:Y:S04]  /*c150*/  LDSM.16.M88.4 R24, [R204+0x13800] ;  /* 0x01380000cc18783b */ /* 0x000ea80000000200 */
[----:B------:R-:W-:Y:S03]  /*c160*/  LDSM.16.M88.4 R8, [R212+0x4000] ;  /* 0x00400000d408783b */ /* 0x000fe60000000200 */
[C---:B---3--:R-:W-:Y:S08]  /*c170*/  HMMA.16816.F32.BF16 R28, R4.reuse, R20, R16 ;  /* 0x00000014041c723c */ /* 0x048ff00000041810 */
[C---:B------:R-:W-:Y:S01]  /*c180*/  HMMA.16816.F32.BF16 R16, R4.reuse, R22, R12 ;  /* 0x000000160410723c */ /* 0x040fe2000004180c */
[----:B------:R-:W3:Y:S07]  /*c190*/  LDSM.16.M88.4 R20, [R227] ;  /* 0x00000000e314783b */ /* 0x000eee0000000200 */
[C---:B----4-:R-:W-:Y:S01]  /*c1a0*/  HMMA.16816.F32.BF16 R12, R4.reuse, R184, R196 ;  /* 0x000000b8040c723c */ /* 0x050fe200000418c4 */
[----:B------:R-:W4:Y:S07]  /*c1b0*/  LDSM.16.M88.4 R196, [R225] ;  /* 0x00000000e1c4783b */ /* 0x000f2e0000000200 */
[C---:B------:R-:W-:Y:S08]  /*c1c0*/  HMMA.16816.F32.BF16 R172, R4.reuse, R186, R192 ;  /* 0x000000ba04ac723c */ /* 0x040ff000000418c0 */
[C---:B-1----:R-:W-:Y:S08]  /*c1d0*/  HMMA.16816.F32.BF16 R192, R4.reuse, R180, R188 ;  /* 0x000000b404c0723c */ /* 0x042ff000000418bc */
[C---:B--2---:R-:W-:Y:S08]  /*c1e0*/  HMMA.16816.F32.BF16 R188, R4.reuse, R24, R168 ;  /* 0x0000001804bc723c */ /* 0x044ff000000418a8 */
[----:B------:R-:W-:Y:S08]  /*c1f0*/  HMMA.16816.F32.BF16 R184, R4, R182, R176 ;  /* 0x000000b604b8723c */ /* 0x000ff000000418b0 */
[C---:B---3--:R-:W-:Y:S01]  /*c200*/  HMMA.16816.F32.BF16 R168, R8.reuse, R22, R16 ;  /* 0x0000001608a8723c */ /* 0x048fe20000041810 */
[----:B------:R-:W1:Y:S07]  /*c210*/  LDSM.16.M88.4 R16, [R224] ;  /* 0x00000000e010783b */ /* 0x000e6e0000000200 */
[----:B------:R-:W-:Y:S08]  /*c220*/  HMMA.16816.F32.BF16 R176, R8, R20, R28 ;  /* 0x0000001408b0723c */ /* 0x000ff0000004181c */
[----:B------:R-:W-:Y:S01]  /*c230*/  HMMA.16816.F32.BF16 R180, R4, R26, R132 ;  /* 0x0000001a04b4723c */ /* 0x000fe20000041884 */
[----:B------:R-:W-:Y:S04]  /*c240*/  LDSM.16.M88.4 R4, [R214+0x4000] ;  /* 0x00400000d604783b */ /* 0x000fe80000000200 */
[----:B------:R-:W-:Y:S03]  /*c250*/  LDSM.16.M88.4 R132, [R210+0x13000] ;  /* 0x01300000d284783b */ /* 0x000fe60000000200 */
[C---:B------:R-:W-:Y:S01]  /*c260*/  HMMA.16816.F32.BF16 R28, R8.reuse, R32, R12 ;  /* 0x00000020081c723c */ /* 0x040fe2000004180c */
[----:B------:R-:W2:Y:S07]  /*c270*/  LDSM.16.M88.4 R12, [R210+0x12000] ;  /* 0x01200000d20c783b */ /* 0x000eae0000000200 */
[C---:B------:R-:W-:Y:S01]  /*c280*/  HMMA.16816.F32.BF16 R24, R8.reuse, R34, R172 ;  /* 0x000000220818723c */ /* 0x040fe200000418ac */
[----:B------:R-:W3:Y:S07]  /*c290*/  LDSM.16.M88.4 R32, [R210+0x12800] ;  /* 0x01280000d220783b */ /* 0x000eee0000000200 */
[C---:B----4-:R-:W-:Y:S08]  /*c2a0*/  HMMA.16816.F32.BF16 R20, R8.reuse, R196, R192 ;  /* 0x000000c40814723c */ /* 0x050ff000000418c0 */
[C---:B-1----:R-:W-:Y:S08]  /*c2b0*/  HMMA.16816.F32.BF16 R188, R8.reuse, R16, R188 ;  /* 0x0000001008bc723c */ /* 0x042ff000000418bc */
[C---:B------:R-:W-:Y:S01]  /*c2c0*/  HMMA.16816.F32.BF16 R172, R8.reuse, R198, R184 ;  /* 0x000000c608ac723c */ /* 0x040fe200000418b8 */
[----:B------:R-:W-:Y:S07]  /*c2d0*/  LDSM.16.M88.4 R184, [R209+0x2000] ;  /* 0x00200000d1b8783b */ /* 0x000fee0000000200 */
[----:B------:R-:W-:Y:S01]  /*c2e0*/  HMMA.16816.F32.BF16 R16, R8, R18, R180 ;  /* 0x000000120810723c */ /* 0x000fe200000418b4 */
[----:B------:R-:W1:Y:S04]  /*c2f0*/  LDSM.16.M88.4 R8, [R213+0x4000] ;  /* 0x00400000d508783b */ /* 0x000e680000000200 */
[----:B------:R-:W4:Y:S03]  /*c300*/  LDSM.16.M88.4 R180, [R209+0x2800] ;  /* 0x00280000d1b4783b */ /* 0x000f260000000200 */
[C---:B--2---:R-:W-:Y:S08]  /*c310*/  HMMA.16816.F32.BF16 R196, R4.reuse, R12, R176 ;  /* 0x0000000c04c4723c */ /* 0x044ff000000418b0 */
[C---:B------:R-:W-:Y:S08]  /*c320*/  HMMA.16816.F32.BF16 R192, R4.reuse, R14, R168 ;  /* 0x0000000e04c0723c */ /* 0x040ff000000418a8 */
[C---:B---3--:R-:W-:Y:S08]  /*c330*/  HMMA.16816.F32.BF16 R176, R4.reuse, R32, R28 ;  /* 0x0000002004b0723c */ /* 0x048ff0000004181c */
[C---:B------:R-:W-:Y:S01]  /*c340*/  HMMA.16816.F32.BF16 R168, R4.reuse, R34, R24 ;  /* 0x0000002204a8723c */ /* 0x040fe20000041818 */
[----:B------:R-:W2:Y:S07]  /*c350*/  LDSM.16.M88.4 R32, [R209+0x3000] ;  /* 0x00300000d120783b */ /* 0x000eae0000000200 */
[C---:B------:R-:W-:Y:S08]  /*c360*/  HMMA.16816.F32.BF16 R28, R4.reuse, R132, R20 ;  /* 0x00000084041c723c */ /* 0x040ff00000041814 */
[C---:B------:R-:W-:Y:S08]  /*c370*/  HMMA.16816.F32.BF16 R24, R4.reuse, R134, R172 ;  /* 0x000000860418723c */ /* 0x040ff000000418ac */
[C---:B------:R-:W-:Y:S01]  /*c380*/  HMMA.16816.F32.BF16 R12, R4.reuse, R202, R16 ;  /* 0x000000ca040c723c */ /* 0x040fe20000041810 */
[----:B------:R-:W3:Y:S07]  /*c390*/  LDSM.16.M88.4 R16, [R209+0x3800] ;  /* 0x00380000d110783b */ /* 0x000eee0000000200 */
[----:B------:R-:W-:Y:S01]  /*c3a0*/  HMMA.16816.F32.BF16 R20, R4, R200, R188 ;  /* 0x000000c80414723c */ /* 0x000fe200000418bc */
[----:B------:R-:W-:Y:S04]  /*c3b0*/  LDSM.16.M88.4 R4, [R211+0x8000] ;  /* 0x00800000d304783b */ /* 0x000fe80000000200 */
[----:B------:R-:W5:Y:S03]  /*c3c0*/  LDSM.16.M88.4 R200, [R204+0x14000] ;  /* 0x01400000ccc8783b */ /* 0x000f660000000200 */
[C---:B-1----:R-:W-:Y:S01]  /*c3d0*/  HMMA.16816.F32.BF16 R132, R8.reuse, R184, R196 ;  /* 0x000000b80884723c */ /* 0x042fe200000418c4 */
[----:B------:R-:W1:Y:S07]  /*c3e0*/  LDSM.16.M88.4 R188, [R204+0x14800] ;  /* 0x01480000ccbc783b */ /* 0x000e6e0000000200 */
[C---:B------:R-:W-:Y:S08]  /*c3f0*/  HMMA.16816.F32.BF16 R192, R8.reuse, R186, R192 ;  /* 0x000000ba08c0723c */ /* 0x040ff000000418c0 */
[C---:B----4-:R-:W-:Y:S08]  /*c400*/  HMMA.16816.F32.BF16 R184, R8.reuse, R180, R176 ;  /* 0x000000b408b8723c */ /* 0x050ff000000418b0 */
[C---:B--2---:R-:W-:Y:S01]  /*c410*/  HMMA.16816.F32.BF16 R176, R8.reuse, R32, R28 ;  /* 0x0000002008b0723c */ /* 0x044fe2000004181c */
[----:B------:R-:W-:Y:S07]  /*c420*/  LDSM.16.M88.4 R28, [R204+0x15800] ;  /* 0x01580000cc1c783b */ /* 0x000fee0000000200 */
[C---:B------:R-:W-:Y:S01]  /*c430*/  HMMA.16816.F32.BF16 R172, R8.reuse, R34, R24 ;  /* 0x0000002208ac723c */ /* 0x040fe20000041818 */
[----:B------:R-:W2:Y:S07]  /*c440*/  LDSM.16.M88.4 R32, [R204+0x15000] ;  /* 0x01500000cc20783b */ /* 0x000eae0000000200 */
[C---:B------:R-:W-:Y:S08]  /*c450*/  HMMA.16816.F32.BF16 R180, R8.reuse, R182, R168 ;  /* 0x000000b608b4723c */ /* 0x040ff000000418a8 */
[C---:B---3--:R-:W-:Y:S01]  /*c460*/  HMMA.16816.F32.BF16 R168, R8.reuse, R16, R20 ;  /* 0x0000001008a8723c */ /* 0x048fe20000041814 */
[----:B------:R-:W-:Y:S07]  /*c470*/  LDSM.16.M88.4 R20, [R223] ;  /* 0x00000000df14783b */ /* 0x000fee0000000200 */
[----:B------:R-:W-:Y:S01]  /*c480*/  HMMA.16816.F32.BF16 R24, R8, R18, R12 ;  /* 0x000000120818723c */ /* 0x000fe2000004180c */
[----:B------:R-:W3:Y:S07]  /*c490*/  LDSM.16.M88.4 R8, [R212+0x8000] ;  /* 0x00800000d408783b */ /* 0x000eee0000000200 */
[C---:B-----5:R-:W-:Y:S08]  /*c4a0*/  HMMA.16816.F32.BF16 R12, R4.reuse, R202, R192 ;  /* 0x000000ca040c723c */ /* 0x060ff000000418c0 */
[C---:B-1----:R-:W-:Y:S01]  /*c4b0*/  HMMA.16816.F32.BF16 R192, R4.reuse, R190, R180 ;  /* 0x000000be04c0723c */ /* 0x042fe200000418b4 */
[----:B------:R-:W1:Y:S07]  /*c4c0*/  LDSM.16.M88.4 R180, [R222] ;  /* 0x00000000deb4783b */ /* 0x000e6e0000000200 */
[C---:B------:R-:W-:Y:S08]  /*c4d0*/  HMMA.16816.F32.BF16 R16, R4.reuse, R200, R132 ;  /* 0x000000c80410723c */ /* 0x040ff00000041884 */
[C---:B------:R-:W-:Y:S08]  /*c4e0*/  HMMA.16816.F32.BF16 R196, R4.reuse, R188, R184 ;  /* 0x000000bc04c4723c */ /* 0x040ff000000418b8 */
[C---:B--2---:R-:W-:Y:S08]  /*c4f0*/  HMMA.16816.F32.BF16 R176, R4.reuse, R32, R176 ;  /* 0x0000002004b0723c */ /* 0x044ff000000418b0 */
[C---:B------:R-:W-:Y:S01]  /*c500*/  HMMA.16816.F32.BF16 R188, R4.reuse, R34, R172 ;  /* 0x0000002204bc723c */ /* 0x040fe200000418ac */
[----:B------:R-:W2:Y:S04]  /*c510*/  LDSM.16.M88.4 R172, [R220] ;  /* 0x00000000dcac783b */ /* 0x000ea80000000200 */
[----:B------:R-:W-:Y:S03]  /*c520*/  LDSM.16.M88.4 R32, [R210+0x14800] ;  /* 0x01480000d220783b */ /* 0x000fe60000000200 */
[C---:B------:R-:W-:Y:S01]  /*c530*/  HMMA.16816.F32.BF16 R200, R4.reuse, R28, R168 ;  /* 0x0000001c04c8723c */ /* 0x040fe200000418a8 */
[----:B------:R-:W-:Y:S07]  /*c540*/  LDSM.16.M88.4 R168, [R210+0x15000] ;  /* 0x01500000d2a8783b */ /* 0x000fee0000000200 */
[----:B------:R-:W-:Y:S01]  /*c550*/  HMMA.16816.F32.BF16 R184, R4, R30, R24 ;  /* 0x0000001e04b8723c */ /* 0x000fe20000041818 */
[----:B------:R-:W-:Y:S07]  /*c560*/  LDSM.16.M88.4 R4, [R214+0x8000] ;  /* 0x00800000d604783b */ /* 0x000fee0000000200 */
[C---:B---3--:R-:W-:Y:S01]  /*c570*/  HMMA.16816.F32.BF16 R28, R8.reuse, R22, R12 ;  /* 0x00000016081c723c */ /* 0x048fe2000004180c */
[----:B------:R-:W3:Y:S07]  /*c580*/  LDSM.16.M88.4 R12, [R210+0x14000] ;  /* 0x01400000d20c783b */ /* 0x000eee0000000200 */
[C---:B------:R-:W-:Y:S08]  /*c590*/  HMMA.16816.F32.BF16 R132, R8.reuse, R20, R16 ;  /* 0x000000140884723c */ /* 0x040ff00000041810 */
[C---:B------:R-:W-:Y:S08]  /*c5a0*/  HMMA.16816.F32.BF16 R16, R8.reuse, R236, R176 ;  /* 0x000000ec0810723c */ /* 0x040ff000000418b0 */
[C---:B------:R-:W-:Y:S01]  /*c5b0*/  HMMA.16816.F32.BF16 R176, R8.reuse, R238, R188 ;  /* 0x000000ee08b0723c */ /* 0x040fe200000418bc */
[----:B------:R-:W4:Y:S07]  /*c5c0*/  LDSM.16.M88.4 R236, [R210+0x15800] ;  /* 0x01580000d2ec783b */ /* 0x000f2e0000000200 */
[C---:B-1----:R-:W-:Y:S08]  /*c5d0*/  HMMA.16816.F32.BF16 R24, R8.reuse, R180, R196 ;  /* 0x000000b40818723c */ /* 0x042ff000000418c4 */
[C---:B------:R-:W-:Y:S08]  /*c5e0*/  HMMA.16816.F32.BF16 R20, R8.reuse, R182, R192 ;  /* 0x000000b60814723c */ /* 0x040ff000000418c0 */
[C---:B--2---:R-:W-:Y:S01]  /*c5f0*/  HMMA.16816.F32.BF16 R180, R8.reuse, R172, R200 ;  /* 0x000000ac08b4723c */ /* 0x044fe200000418c8 */
[----:B------:R-:W-:Y:S07]  /*c600*/  LDSM.16.M88.4 R200, [R209+0x4000] ;  /* 0x00400000d1c8783b */ /* 0x000fee0000000200 */
[----:B------:R-:W-:Y:S01]  /*c610*/  HMMA.16816.F32.BF16 R172, R8, R174, R184 ;  /* 0x000000ae08ac723c */ /* 0x000fe200000418b8 */
[----:B------:R-:W1:Y:S07]  /*c620*/  LDSM.16.M88.4 R8, [R213+0x8000] ;  /* 0x00800000d508783b */ /* 0x000e6e0000000200 */
[C---:B---3--:R-:W-:Y:S08]  /*c630*/  HMMA.16816.F32.BF16 R196, R4.reuse, R14, R28 ;  /* 0x0000000e04c4723c */ /* 0x048ff0000004181c */
[C---:B------:R-:W-:Y:S08]  /*c640*/  HMMA.16816.F32.BF16 R192, R4.reuse, R32, R24 ;  /* 0x0000002004c0723c */ /* 0x040ff00000041818 */
[C---:B------:R-:W-:Y:S01]  /*c650*/  HMMA.16816.F32.BF16 R184, R4.reuse, R34, R20 ;  /* 0x0000002204b8723c */ /* 0x040fe20000041814 */
[----:B------:R-:W-:Y:S07]  /*c660*/  LDSM.16.M88.4 R20, [R209+0x5800] ;  /* 0x00580000d114783b */ /* 0x000fee0000000200 */
[C---:B------:R-:W-:Y:S01]  /*c670*/  HMMA.16816.F32.BF16 R188, R4.reuse, R12, R132 ;  /* 0x0000000c04bc723c */ /* 0x040fe20000041884 */
[----:B------:R-:W-:Y:S07]  /*c680*/  LDSM.16.M88.4 R132, [R209+0x5000] ;  /* 0x00500000d184783b */ /* 0x000fee0000000200 */
[C---:B------:R-:W-:Y:S08]  /*c690*/  HMMA.16816.F32.BF16 R32, R4.reuse, R168, R16 ;  /* 0x000000a80420723c */ /* 0x040ff00000041810 */
[C---:B------:R-:W-:Y:S01]  /*c6a0*/  HMMA.16816.F32.BF16 R28, R4.reuse, R170, R176 ;  /* 0x000000aa041c723c */ /* 0x040fe200000418b0 */
[----:B------:R-:W2:Y:S07]  /*c6b0*/  LDSM.16.M88.4 R168, [R209+0x4800] ;  /* 0x00480000d1a8783b */ /* 0x000eae0000000200 */
[C---:B----4-:R-:W-:Y:S01]  /*c6c0*/  HMMA.16816.F32.BF16 R24, R4.reuse, R236, R180 ;  /* 0x000000ec0418723c */ /* 0x050fe200000418b4 */
[----:B------:R-:W-:Y:S07]  /*c6d0*/  LDSM.16.M88.4 R180, [R204+0x16800] ;  /* 0x01680000ccb4783b */ /* 0x000fee0000000200 */
[----:B------:R-:W-:Y:S01]  /*c6e0*/  HMMA.16816.F32.BF16 R16, R4, R238, R172 ;  /* 0x000000ee0410723c */ /* 0x000fe200000418ac */
[----:B------:R-:W-:Y:S04]  /*c6f0*/  LDSM.16.M88.4 R4, [R211+0xc000] ;  /* 0x00c00000d304783b */ /* 0x000fe80000000200 */
[----:B------:R-:W3:Y:S03]  /*c700*/  LDSM.16.M88.4 R172, [R204+0x16000] ;  /* 0x01600000ccac783b */ /* 0x000ee60000000200 */
[C---:B-1----:R-:W-:Y:S01]  /*c710*/  HMMA.16816.F32.BF16 R12, R8.reuse, R200, R188 ;  /* 0x000000c8080c723c */ /* 0x042fe200000418bc */
[----:B------:R-:W1:Y:S07]  /*c720*/  LDSM.16.M88.4 R188, [R204+0x17000] ;  /* 0x01700000ccbc783b */ /* 0x000e6e0000000200 */
[C---:B------:R-:W-:Y:S08]  /*c730*/  HMMA.16816.F32.BF16 R176, R8.reuse, R202, R196 ;  /* 0x000000ca08b0723c */ /* 0x040ff000000418c4 */
[C---:B--2---:R-:W-:Y:S08]  /*c740*/  HMMA.16816.F32.BF16 R200, R8.reuse, R168, R192 ;  /* 0x000000a808c8723c */ /* 0x044ff000000418c0 */
[C---:B------:R-:W-:Y:S01]  /*c750*/  HMMA.16816.F32.BF16 R196, R8.reuse, R170, R184 ;  /* 0x000000aa08c4723c */ /* 0x040fe200000418b8 */
[----:B------:R-:W2:Y:S07]  /*c760*/  LDSM.16.M88.4 R168, [R204+0x17800] ;  /* 0x01780000cca8783b */ /* 0x000eae0000000200 */
[C---:B------:R-:W-:Y:S08]  /*c770*/  HMMA.16816.F32.BF16 R192, R8.reuse, R132, R32 ;  /* 0x0000008408c0723c */ /* 0x040ff00000041820 */
[C---:B------:R-:W-:Y:S01]  /*c780*/  HMMA.16816.F32.BF16 R184, R8.reuse, R134, R28 ;  /* 0x0000008608b8723c */ /* 0x040fe2000004181c */
[----:B------:R-:W-:Y:S07]  /*c790*/  LDSM.16.M88.4 R132, [R218] ;  /* 0x00000000da84783b */ /* 0x000fee0000000200 */
[C---:B------:R-:W-:Y:S01]  /*c7a0*/  HMMA.16816.F32.BF16 R32, R8.reuse, R20, R24 ;  /* 0x000000140820723c */ /* 0x040fe20000041818 */
[----:B------:R-:W-:Y:S07]  /*c7b0*/  LDSM.16.M88.4 R24, [R219] ;  /* 0x00000000db18783b */ /* 0x000fee0000000200 */
[----:B------:R-:W-:Y:S08]  /*c7c0*/  HMMA.16816.F32.BF16 R28, R8, R22, R16 ;  /* 0x00000016081c723c */ /* 0x000ff00000041810 */
[C---:B---3--:R-:W-:Y:S01]  /*c7d0*/  HMMA.16816.F32.BF16 R20, R4.reuse, R172, R12 ;  /* 0x000000ac0414723c */ /* 0x048fe2000004180c */
[----:B------:R-:W3:Y:S07]  /*c7e0*/  LDSM.16.M88.4 R12, [R212+0xc000] ;  /* 0x00c00000d40c783b */ /* 0x000eee0000000200 */
[C---:B------:R-:W-:Y:S08]  /*c7f0*/  HMMA.16816.F32.BF16 R8, R4.reuse, R180, R200 ;  /* 0x000000b40408723c */ /* 0x040ff000000418c8 */
[C---:B------:R-:W-:Y:S08]  /*c800*/  HMMA.16816.F32.BF16 R16, R4.reuse, R174, R176 ;  /* 0x000000ae0410723c */ /* 0x040ff000000418b0 */
[C---:B------:R-:W-:Y:S08]  /*c810*/  HMMA.16816.F32.BF16 R180, R4.reuse, R182, R196 ;  /* 0x000000b604b4723c */ /* 0x040ff000000418c4 */
[C---:B-1----:R-:W-:Y:S08]  /*c820*/  HMMA.16816.F32.BF16 R200, R4.reuse, R188, R192 ;  /* 0x000000bc04c8723c */ /* 0x042ff000000418c0 */
[C---:B------:R-:W-:Y:S01]  /*c830*/  HMMA.16816.F32.BF16 R196, R4.reuse, R190, R184 ;  /* 0x000000be04c4723c */ /* 0x040fe200000418b8 */
[----:B------:R-:W1:Y:S04]  /*c840*/  LDSM.16.M88.4 R188, [R217] ;  /* 0x00000000d9bc783b */ /* 0x000e680000000200 */
[----:B------:R-:W4:Y:S03]  /*c850*/  LDSM.16.M88.4 R184, [R216] ;  /* 0x00000000d8b8783b */ /* 0x000f260000000200 */
[----:B--2---:R-:W-:Y:S08]  /*c860*/  HMMA.16816.F32.BF16 R192, R4, R168, R32 ;  /* 0x000000a804c0723c */ /* 0x004ff00000041820 */
[C---:B---3--:R-:W-:Y:S08]  /*c870*/  HMMA.16816.F32.BF16 R172, R12.reuse, R24, R20 ;  /* 0x000000180cac723c */ /* 0x048ff00000041814 */
[C---:B------:R-:W-:Y:S01]  /*c880*/  HMMA.16816.F32.BF16 R32, R12.reuse, R26, R16 ;  /* 0x0000001a0c20723c */ /* 0x040fe20000041810 */
[----:B------:R-:W-:Y:S07]  /*c890*/  LDSM.16.M88.4 R24, [R210+0x16800] ;  /* 0x01680000d218783b */ /* 0x000fee0000000200 */
[----:B------:R-:W-:Y:S01]  /*c8a0*/  HMMA.16816.F32.BF16 R20, R12, R132, R8 ;  /* 0x000000840c14723c */ /* 0x000fe20000041808 */
[----:B------:R-:W2:Y:S07]  /*c8b0*/  LDSM.16.M88.4 R8, [R214+0xc000] ;  /* 0x00c00000d608783b */ /* 0x000eae0000000200 */
[----:B------:R-:W-:Y:S01]  /*c8c0*/  HMMA.16816.F32.BF16 R176, R4, R170, R28 ;  /* 0x000000aa04b0723c */ /* 0x000fe2000004181c */
[----:B------:R-:W3:Y:S04]  /*c8d0*/  LDSM.16.M88.4 R28, [R210+0x16000] ;  /* 0x01600000d21c783b */ /* 0x000ee80000000200 */
[----:B------:R-:W5:Y:S03]  /*c8e0*/  LDSM.16.M88.4 R168, [R210+0x17000] ;  /* 0x01700000d2a8783b */ /* 0x000f660000000200 */
[C---:B-1----:R-:W-:Y:S08]  /*c8f0*/  HMMA.16816.F32.BF16 R4, R12.reuse, R188, R200 ;  /* 0x000000bc0c04723c */ /* 0x042ff000000418c8 */
[C---:B------:R-:W-:Y:S01]  /*c900*/  HMMA.16816.F32.BF16 R16, R12.reuse, R134, R180 ;  /* 0x000000860c10723c */ /* 0x040fe200000418b4 */
[----:B------:R-:W-:Y:S07]  /*c910*/  LDSM.16.M88.4 R132, [R209+0x6000] ;  /* 0x00600000d184783b */ /* 0x000fee0000000200 */
[C---:B------:R-:W-:Y:S01]  /*c920*/  HMMA.16816.F32.BF16 R196, R12.reuse, R190, R196 ;  /* 0x000000be0cc4723c */ /* 0x040fe200000418c4 */
[----:B------:R-:W1:Y:S07]  /*c930*/  LDSM.16.M88.4 R188, [R210+0x17800] ;  /* 0x01780000d2bc783b */ /* 0x000e6e0000000200 */
[C---:B----4-:R-:W-:Y:S08]  /*c940*/  HMMA.16816.F32.BF16 R200, R12.reuse, R184, R192 ;  /* 0x000000b80cc8723c */ /* 0x050ff000000418c0 */
[----:B------:R-:W-:Y:S08]  /*c950*/  HMMA.16816.F32.BF16 R192, R12, R186, R176 ;  /* 0x000000ba0cc0723c */ /* 0x000ff000000418b0 */
[C---:B--2---:R-:W-:Y:S08]  /*c960*/  HMMA.16816.F32.BF16 R176, R8.reuse, R24, R20 ;  /* 0x0000001808b0723c */ /* 0x044ff00000041814 */
[C---:B---3--:R-:W-:Y:S08]  /*c970*/  HMMA.16816.F32.BF16 R184, R8.reuse, R28, R172 ;  /* 0x0000001c08b8723c */ /* 0x048ff000000418ac */
[C---:B------:R-:W-:Y:S01]  /*c980*/  HMMA.16816.F32.BF16 R180, R8.reuse, R30, R32 ;  /* 0x0000001e08b4723c */ /* 0x040fe20000041820 */
[----:B------:R-:W-:Y:S04]  /*c990*/  LDSM.16.M88.4 R28, [R209+0x7000] ;  /* 0x00700000d11c783b */ /* 0x000fe80000000200 */
[----:B------:R-:W-:Y:S03]  /*c9a0*/  LDSM.16.M88.4 R32, [R209+0x6800] ;  /* 0x00680000d120783b */ /* 0x000fe60000000200 */
[C---:B-----5:R-:W-:Y:S01]  /*c9b0*/  HMMA.16816.F32.BF16 R20, R8.reuse, R168, R4 ;  /* 0x000000a80814723c */ /* 0x060fe20000041804 */
[----:B------:R-:W2:Y:S07]  /*c9c0*/  LDSM.16.M88.4 R4, [R213+0xc000] ;  /* 0x00c00000d504783b */ /* 0x000eae0000000200 */
[----:B------:R-:W-:Y:S01]  /*c9d0*/  HMMA.16816.F32.BF16 R172, R8, R26, R16 ;  /* 0x0000001a08ac723c */ /* 0x000fe20000041810 */
[----:B------:R-:W3:Y:S01]  /*c9e0*/  LDSM.16.M88.4 R24, [R209+0x7800] ;  /* 0x00780000d118783b */ /* 0x000ee20000000200 */
[----:B------:R-:W-:-:S06]  /*c9f0*/  DEPBAR.LE SB0, 0x0 ;  /* 0x000080000000791a */ /* 0x000fcc0000000000 */
[C---:B------:R-:W-:Y:S08]  /*ca00*/  HMMA.16816.F32.BF16 R16, R8.reuse, R170, R196 ;  /* 0x000000aa0810723c */ /* 0x040ff000000418c4 */
[C---:B-1----:R-:W-:Y:S08]  /*ca10*/  HMMA.16816.F32.BF16 R12, R8.reuse, R188, R200 ;  /* 0x000000bc080c723c */ /* 0x042ff000000418c8 */
[----:B------:R-:W-:Y:S08]  /*ca20*/  HMMA.16816.F32.BF16 R8, R8, R190, R192 ;  /* 0x000000be0808723c */ /* 0x000ff000000418c0 */
[C---:B--2---:R-:W-:Y:S08]  /*ca30*/  HMMA.16816.F32.BF16 R20, R4.reuse, R28, R20 ;  /* 0x0000001c0414723c */ /* 0x044ff00000041814 */
[C---:B------:R-:W-:Y:S08]  /*ca40*/  HMMA.16816.F32.BF16 R28, R4.reuse, R30, R16 ;  /* 0x0000001e041c723c */ /* 0x040ff00000041810 */
[C---:B---3--:R-:W-:Y:S08]  /*ca50*/  HMMA.16816.F32.BF16 R16, R4.reuse, R24, R12 ;  /* 0x000000180410723c */ /* 0x048ff0000004180c */
        /* <DEDUP_REMOVED lines=55> */
[----:B---3--:R-:W-:-:S04]  /*cdd0*/  @!P5 LEA R8, P6, R2, c[0x0][0x168], 0x1 ;  /* 0x00005a000208da11 */ /* 0x008fc800078c08ff */
[C---:B------:R-:W-:Y:S02]  /*cde0*/  @!P5 LEA.HI.X R9, R2.reuse, c[0x0][0x16c], R3, 0x1, P6 ;  /* 0x00005b000209da11 */ /* 0x040fe400030f0c03 */
[----:B----4-:R-:W-:-:S03]  /*cdf0*/  @!P4 LEA R6, P1, R2, c[0x0][0x168], 0x1 ;  /* 0x00005a000206ca11 */ /* 0x010fc600078208ff */
[----:B------:R-:W-:Y:S01]  /*ce00*/  @!PT LDS RZ, [RZ] ;  /* 0x00000000fffff984 */ /* 0x000fe20000000800 */
[----:B------:R-:W-:Y:S01]  /*ce10*/  @!PT LDS RZ, [RZ] ;  /* 0x00000000fffff984 */ /* 0x000fe20000000800 */
[----:B------:R-:W-:Y:S01]  /*ce20*/  @!PT LDS RZ, [RZ] ;  /* 0x00000000fffff984 */ /* 0x000fe20000000800 */
[----:B------:R1:W-:Y:S01]  /*ce30*/  @!P5 LDGSTS.E.BYPASS.LTC128B.128 [R231+0x11000], [R8.64] ;  /* 0x1100000008e7dfae */ /* 0x0003e2000b901d52 */
[----:B------:R-:W-:-:S03]  /*ce40*/  @!P4 LEA.HI.X R7, R2, c[0x0][0x16c], R3, 0x1, P1 ;  /* 0x00005b000207ca11 */ /* 0x000fc600008f0c03 */
        /* <DEDUP_REMOVED lines=18> */
.L_x_461:
[----:B------:R-:W-:Y:S05]  /*cf70*/  BSYNC B0 ;  /* 0x0000000000007941 */ /* 0x000fea0003800000 */
.L_x_460:
[----:B------:R-:W0:Y:S02]  /*cf80*/  LDGDEPBAR ;  /* 0x00000000000079af */ /* 0x000e240000000000 */
.L_x_459:
[----:B------:R-:W2:Y:S01]  /*cf90*/  S2R R2, SR_TID.X ;  /* 0x0000000000027919 */ /* 0x000ea20000002100 */
[----:B------:R-:W-:Y:S01]  /*cfa0*/  IMAD.U32 R0, RZ, RZ, UR25 ;  /* 0x00000019ff007e24 */ /* 0x000fe2000f8e00ff */
[----:B------:R-:W-:Y:S01]  /*cfb0*/  MOV R189, R245 ;  /* 0x000000f500bd7202 */ /* 0x000fe20000000f00 */
[----:B------:R-:W-:Y:S01]  /*cfc0*/  IMAD.MOV.U32 R188, RZ, RZ, R246 ;  /* 0x000000ffffbc7224 */ /* 0x000fe200078e00f6 */
[----:B--2---:R-:W-:-:S04]  /*cfd0*/  SHF.L.U32 R2, R2, 0x1, RZ ;  /* 0x0000000102027819 */ /* 0x004fc800000006ff */
        /* <DEDUP_REMOVED lines=14> */
[----:B-1----:R-:W-:Y:S02]  /*d0c0*/  FSEL R5, R184, -INF , !P2 ;  /* 0xff800000b8057808 */ /* 0x002fe40005000000 */
        /* <DEDUP_REMOVED lines=19> */
[----:B------:R-:W-:Y:S02]  /*d200*/  IADD3 R4, R0, 0x20, RZ ;  /* 0x0000002000047810 */ /* 0x000fe40007ffe0ff */
[----:B------:R-:W-:Y:S02]  /*d210*/  FSEL R8, R180, -INF , !P0 ;  /* 0xff800000b4087808 */ /* 0x000fe40004000000 */
[----:B------:R-:W-:Y:S02]  /*d220*/  FSEL R9, R182, -INF , !P3 ;  /* 0xff800000b6097808 */ /* 0x000fe40005800000 */
[----:B------:R-:W-:-:S02]  /*d230*/  FSEL R11, R181, -INF , !P6 ;  /* 0xff800000b50b7808 */ /* 0x000fc40007000000 */
[-C--:B------:R-:W-:Y:S02]  /*d240*/  ISETP.GE.AND P0, PT, R2, R234.reuse, PT ;  /* 0x000000ea0200720c */ /* 0x080fe40003f06270 */
[CC--:B------:R-:W-:Y:S02]  /*d250*/  ISETP.GE.AND P3, PT, R3.reuse, R235.reuse, PT ;  /* 0x000000eb0300720c */ /* 0x0c0fe40003f66270 */
[----:B------:R-:W-:Y:S02]  /*d260*/  ISETP.GE.AND P6, PT, R3, R234, PT ;  /* 0x000000ea0300720c */ /* 0x000fe40003fc6270 */
[----:B------:R-:W-:Y:S01]  /*d270*/  FSEL R134, R178, -INF , !P1 ;  /* 0xff800000b2867808 */ /* 0x000fe20004800000 */
[----:B------:R-:W-:Y:S01]  /*d280*/  IMAD.MOV.U32 R178, RZ, RZ, R189 ;  /* 0x000000ffffb27224 */ /* 0x000fe200078e00bd */
[----:B------:R-:W-:Y:S02]  /*d290*/  FSEL R33, R177, -INF , !P4 ;  /* 0xff800000b1217808 */ /* 0x000fe40006000000 */
[----:B------:R-:W-:-:S02]  /*d2a0*/  ISETP.GE.AND P1, PT, R4, R235, PT ;  /* 0x000000eb0400720c */ /* 0x000fc40003f26270 */
[----:B------:R-:W-:Y:S02]  /*d2b0*/  ISETP.GE.AND P4, PT, R4, R234, PT ;  /* 0x000000ea0400720c */ /* 0x000fe40003f86270 */
[-C--:B------:R-:W-:Y:S02]  /*d2c0*/  ISETP.LT.OR P0, PT, R2, R232.reuse, P0 ;  /* 0x000000e80200720c */ /* 0x080fe40000701670 */
[C---:B------:R-:W-:Y:S02]  /*d2d0*/  ISETP.LT.OR P3, PT, R3.reuse, R233, P3 ;  /* 0x000000e90300720c */ /* 0x040fe40001f61670 */
[----:B------:R-:W-:Y:S02]  /*d2e0*/  ISETP.LT.OR P6, PT, R3, R232, P6 ;  /* 0x000000e80300720c */ /* 0x000fe400037c1670 */
[C---:B------:R-:W-:Y:S02]  /*d2f0*/  IADD3 R2, R0.reuse, 0x19, RZ ;  /* 0x0000001900027810 */ /* 0x040fe40007ffe0ff */
[----:B------:R-:W-:-:S02]  /*d300*/  IADD3 R3, R0, 0x21, RZ ;  /* 0x0000002100037810 */ /* 0x000fc40007ffe0ff */
[C---:B------:R-:W-:Y:S02]  /*d310*/  ISETP.LT.OR P1, PT, R4.reuse, R233, P1 ;  /* 0x000000e90400720c */ /* 0x040fe40000f21670 */
[----:B------:R-:W-:Y:S02]  /*d320*/  ISETP.LT.OR P4, PT, R4, R232, P4 ;  /* 0x000000e80400720c */ /* 0x000fe40002781670 */
[----:B------:R-:W-:Y:S02]  /*d330*/  FMNMX.FTZ R4, R244, R5, !PT ;  /* 0x00000005f4047209 */ /* 0x000fe40007810000 */
[----:B------:R-:W-:Y:S02]  /*d340*/  FSEL R32, R176, -INF , !P5 ;  /* 0xff800000b0207808 */ /* 0x000fe40006800000 */
[----:B------:R-:W-:Y:S02]  /*d350*/  FSEL R135, R179, -INF , !P0 ;  /* 0xff800000b3877808 */ /* 0x000fe40004000000 */
[----:B------:R-:W-:-:S02]  /*d360*/  FSEL R34, R172, -INF , !P3 ;  /* 0xff800000ac227808 */ /* 0x000fc40005800000 */
[-C--:B------:R-:W-:Y:S02]  /*d370*/  ISETP.GE.AND P5, PT, R2, R234.reuse, PT ;  /* 0x000000ea0200720c */ /* 0x080fe40003fa6270 */
[C---:B------:R-:W-:Y:S02]  /*d380*/  ISETP.GE.AND P0, PT, R3.reuse, R235, PT ;  /* 0x000000eb0300720c */ /* 0x040fe40003f06270 */
[C---:B------:R-:W-:Y:S02]  /*d390*/  ISETP.GE.AND P3, PT, R3.reuse, R234, PT ;  /* 0x000000ea0300720c */ /* 0x040fe40003f66270 */
[----:B------:R-:W-:Y:S02]  /*d3a0*/  FMNMX.FTZ R4, R12, R4, !PT ;  /* 0x000000040c047209 */ /* 0x000fe40007810000 */
[----:B------:R-:W-:Y:S02]  /*d3b0*/  ISETP.LT.OR P5, PT, R2, R232, P5 ;  /* 0x000000e80200720c */ /* 0x000fe40002fa1670 */
[----:B------:R-:W-:-:S02]  /*d3c0*/  ISETP.LT.OR P0, PT, R3, R233, P0 ;  /* 0x000000e90300720c */ /* 0x000fc40000701670 */
[----:B------:R-:W-:Y:S02]  /*d3d0*/  ISETP.LT.OR P3, PT, R3, R232, P3 ;  /* 0x000000e80300720c */ /* 0x000fe40001f61670 */
[----:B------:R-:W-:Y:S02]  /*d3e0*/  FSEL R7, R183, -INF , !P2 ;  /* 0xff800000b7077808 */ /* 0x000fe40005000000 */
[----:B------:R-:W-:Y:S02]  /*d3f0*/  IADD3 R3, R0, 0x29, RZ ;  /* 0x0000002900037810 */ /* 0x000fe40007ffe0ff */
[----:B------:R-:W-:Y:S02]  /*d400*/  ISETP.GE.AND P2, PT, R2, R235, PT ;  /* 0x000000eb0200720c */ /* 0x000fe40003f46270 */
[----:B------:R-:W-:Y:S02]  /*d410*/  FMNMX.FTZ R4, R8, R4, !PT ;  /* 0x0000000408047209 */ /* 0x000fe40007810000 */
[----:B------:R-:W-:-:S02]  /*d420*/  FSEL R168, R175, -INF , !P5 ;  /* 0xff800000afa87808 */ /* 0x000fc40006800000 */
[----:B------:R-:W-:Y:S02]  /*d430*/  FSEL R250, R20, -INF , !P1 ;  /* 0xff80000014fa7808 */ /* 0x000fe40004800000 */
[C---:B------:R-:W-:Y:S02]  /*d440*/  ISETP.GE.AND P5, PT, R3.reuse, R235, PT ;  /* 0x000000eb0300720c */ /* 0x040fe40003fa6270 */
[----:B------:R-:W-:Y:S02]  /*d450*/  ISETP.GE.AND P1, PT, R3, R234, PT ;  /* 0x000000ea0300720c */ /* 0x000fe40003f26270 */
[----:B------:R-:W-:Y:S02]  /*d460*/  ISETP.LT.OR P2, PT, R2, R233, P2 ;  /* 0x000000e90200720c */ /* 0x000fe40001741670 */
[----:B------:R-:W-:Y:S02]  /*d470*/  FMNMX.FTZ R4, R11, R4, !PT ;  /* 0x000000040b047209 */ /* 0x000fe40007810000 */
[----:B------:R-:W-:-:S02]  /*d480*/  IADD3 R2, R0, 0x28, RZ ;  /* 0x0000002800027810 */ /* 0x000fc40007ffe0ff */
[C---:B------:R-:W-:Y:S02]  /*d490*/  ISETP.LT.OR P5, PT, R3.reuse, R233, P5 ;  /* 0x000000e90300720c */ /* 0x040fe40002fa1670 */
[----:B------:R-:W-:Y:S02]  /*d4a0*/  ISETP.LT.OR P1, PT, R3, R232, P1 ;  /* 0x000000e80300720c */ /* 0x000fe40000f21670 */
[----:B------:R-:W-:Y:S02]  /*d4b0*/  FSEL R169, R174, -INF , !P6 ;  /* 0xff800000aea97808 */ /* 0x000fe40007000000 */
[----:B------:R-:W-:Y:S02]  /*d4c0*/  FSEL R35, R173, -INF , !P2 ;  /* 0xff800000ad237808 */ /* 0x000fe40005000000 */
[----:B------:R-:W-:Y:S02]  /*d4d0*/  FMNMX.FTZ R3, R32, R4, !PT ;  /* 0x0000000420037209 */ /* 0x000fe40007810000 */
[----:B------:R-:W-:-:S02]  /*d4e0*/  ISETP.GE.AND P6, PT, R2, R235, PT ;  /* 0x000000eb0200720c */ /* 0x000fc40003fc6270 */
[C---:B------:R-:W-:Y:S02]  /*d4f0*/  ISETP.GE.AND P2, PT, R2.reuse, R234, PT ;  /* 0x000000ea0200720c */ /* 0x040fe40003f46270 */
[----:B------:R-:W-:Y:S02]  /*d500*/  FMNMX.FTZ R4, R247, R6, !PT ;  /* 0x00000006f7047209 */ /* 0x000fe40007810000 */
[C---:B------:R-:W-:Y:S02]  /*d510*/  ISETP.LT.OR P6, PT, R2.reuse, R233, P6 ;  /* 0x000000e90200720c */ /* 0x040fe400037c1670 */
[----:B------:R-:W-:Y:S02]  /*d520*/  ISETP.LT.OR P2, PT, R2, R232, P2 ;  /* 0x000000e80200720c */ /* 0x000fe40001741670 */
[----:B------:R-:W-:Y:S02]  /*d530*/  FMNMX.FTZ R4, R10, R4, !PT ;  /* 0x000000040a047209 */ /* 0x000fe40007810000 */
[----:B------:R-:W-:-:S02]  /*d540*/  IADD3 R2, R0, 0x30, RZ ;  /* 0x0000003000027810 */ /* 0x000fc40007ffe0ff */
[----:B------:R-:W-:Y:S02]  /*d550*/  FSEL R170, R22, -INF , !P4 ;  /* 0xff80000016aa7808 */ /* 0x000fe40006000000 */
[----:B------:R-:W-:Y:S02]  /*d560*/  FSEL R251, R21, -INF , !P0 ;  /* 0xff80000015fb7808 */ /* 0x000fe40004000000 */
[----:B------:R-:W-:Y:S02]  /*d570*/  FMNMX.FTZ R4, R9, R4, !PT ;  /* 0x0000000409047209 */ /* 0x000fe40007810000 */
[C---:B------:R-:W-:Y:S02]  /*d580*/  ISETP.GE.AND P4, PT, R2.reuse, R235, PT ;  /* 0x000000eb0200720c */ /* 0x040fe40003f86270 */
[----:B------:R-:W-:Y:S02]  /*d590*/  ISETP.GE.AND P0, PT, R2, R234, PT ;  /* 0x000000ea0200720c */ /* 0x000fe40003f06270 */
[----:B------:R-:W-:-:S02]  /*d5a0*/  FMNMX.FTZ R4, R7, R4, !PT ;  /* 0x0000000407047209 */ /* 0x000fc40007810000 */
[C---:B------:R-:W-:Y:S02]  /*d5b0*/  ISETP.LT.OR P4, PT, R2.reuse, R233, P4 ;  /* 0x000000e90200720c */ /* 0x040fe40002781670 */
[----:B------:R-:W-:Y:S02]  /*d5c0*/  ISETP.LT.OR P0, PT, R2, R232, P0 ;  /* 0x000000e80200720c */ /* 0x000fe40000701670 */
        /* <DEDUP_REMOVED lines=8> */
[----:B------:R-:W-:Y:S02]  /*d650*/  IADD3 R3, R0, 0x31, RZ ;  /* 0x0000003100037810 */ /* 0x000fe40007ffe0ff */
[----:B------:R-:W-:-:S02]  /*d660*/  FSEL R248, R28, -INF , !P6 ;  /* 0xff8000001cf87808 */ /* 0x000fc40007000000 */
[----:B------:R-:W-:Y:S02]  /*d670*/  FMNMX.FTZ R13, R251, R13, !PT ;  /* 0x0000000dfb0d7209 */ /* 0x000fe40007810000 */
[----:B------:R-:W-:Y:S02]  /*d680*/  FSEL R252, R23, -INF , !P3 ;  /* 0xff80000017fc7808 */ /* 0x000fe40005800000 */
[----:B------:R-:W-:Y:S01]  /*d690*/  FMNMX.FTZ R4, R170, R4, !PT ;  /* 0x00000004aa047209 */ /* 0x000fe20007810000 */
[----:B------:R-:W-:Y:S01]  /*d6a0*/  LDSM.16.MT88.4 R20, [R206+0x18000] ;  /* 0x01800000ce14783b */ /* 0x000fe20000004200 */
[----:B------:R-:W-:Y:S02]  /*d6b0*/  IADD3 R2, R0, 0x38, RZ ;  /* 0x0000003800027810 */ /* 0x000fe40007ffe0ff */
[----:B------:R-:W-:Y:S02]  /*d6c0*/  ISETP.GE.AND P3, PT, R3, R235, PT ;  /* 0x000000eb0300720c */ /* 0x000fe40003f66270 */
[----:B------:R-:W-:-:S02]  /*d6d0*/  FSEL R249, R29, -INF , !P5 ;  /* 0xff8000001df97808 */ /* 0x000fc40006800000 */
[----:B------:R-:W-:Y:S02]  /*d6e0*/  FMNMX.FTZ R13, R248, R13, !PT ;  /* 0x0000000df80d7209 */ /* 0x000fe40007810000 */
[----:B------:R-:W-:Y:S02]  /*d6f0*/  FSEL R171, R30, -INF , !P2 ;  /* 0xff8000001eab7808 */ /* 0x000fe40005000000 */
[----:B------:R-:W-:Y:S02]  /*d700*/  FMNMX.FTZ R4, R252, R4, !PT ;  /* 0x00000004fc047209 */ /* 0x000fe40007810000 */
[----:B------:R-:W-:Y:S02]  /*d710*/  IADD3 R0, R0, 0x39, RZ ;  /* 0x0000003900007810 */ /* 0x000fe40007ffe0ff */
[----:B------:R-:W-:Y:S02]  /*d720*/  ISETP.GE.AND P6, PT, R2, R235, PT ;  /* 0x000000eb0200720c */ /* 0x000fe40003fc6270 */
[----:B------:R-:W-:-:S02]  /*d730*/  ISETP.LT.OR P3, PT, R3, R233, P3 ;  /* 0x000000e90300720c */ /* 0x000fc40001f61670 */
[----:B------:R-:W-:Y:S02]  /*d740*/  FSEL R177, R16, -INF , !P4 ;  /* 0xff80000010b17808 */ /* 0x000fe40006000000 */
[----:B------:R-:W-:Y:S02]  /*d750*/  FMNMX.FTZ R13, R249, R13, !PT ;  /* 0x0000000df90d7209 */ /* 0x000fe40007810000 */
[----:B------:R-:W-:Y:S02]  /*d760*/  FSEL R195, R31, -INF , !P1 ;  /* 0xff8000001fc37808 */ /* 0x000fe40004800000 */
[-C--:B------:R-:W-:Y:S02]  /*d770*/  ISETP.GE.AND P1, PT, R2, R234.reuse, PT ;  /* 0x000000ea0200720c */ /* 0x080fe40003f26270 */
[----:B------:R-:W-:Y:S02]  /*d780*/  ISETP.GE.AND P2, PT, R3, R234, PT ;  /* 0x000000ea0300720c */ /* 0x000fe40003f46270 */
[----:B------:R-:W-:-:S02]  /*d790*/  FMNMX.FTZ R4, R171, R4, !PT ;  /* 0x00000004ab047209 */ /* 0x000fc40007810000 */
[----:B------:R-:W-:Y:S02]  /*d7a0*/  ISETP.GE.AND P5, PT, R0, R235, PT ;  /* 0x000000eb0000720c */ /* 0x000fe40003fa6270 */
[C---:B------:R-:W-:Y:S02]  /*d7b0*/  ISETP.LT.OR P6, PT, R2.reuse, R233, P6 ;  /* 0x000000e90200720c */ /* 0x040fe400037c1670 */
[----:B------:R-:W-:Y:S02]  /*d7c0*/  FSEL R194, R17, -INF , !P3 ;  /* 0xff80000011c27808 */ /* 0x000fe40005800000 */
[----:B------:R-:W-:Y:S02]  /*d7d0*/  FMNMX.FTZ R13, R177, R13, !PT ;  /* 0x0000000db10d7209 */ /* 0x000fe40007810000 */
[-C--:B------:R-:W-:Y:S02]  /*d7e0*/  ISETP.LT.OR P1, PT, R2, R232.reuse, P1 ;  /* 0x000000e80200720c */ /* 0x080fe40000f21670 */
        /* <DEDUP_REMOVED lines=12> */
[----:B------:R-:W-:-:S02]  /*d8b0*/  FSEL R180, R26, -INF , !P1 ;  /* 0xff8000001ab47808 */ /* 0x000fc40004800000 */
[----:B------:R-:W-:Y:S02]  /*d8c0*/  FMNMX.FTZ R0, R175, R2, !PT ;  /* 0x00000002af007209 */ /* 0x000fe40007810000 */
[----:B------:R-:W-:Y:S02]  /*d8d0*/  FMNMX.FTZ R133, R181, R133, !PT ;  /* 0x00000085b5857209 */ /* 0x000fe40007810000 */
[----:B------:R-:W-:Y:S02]  /*d8e0*/  FSEL R176, R27, -INF , !P0 ;  /* 0xff8000001bb07808 */ /* 0x000fe40004000000 */
[----:B------:R-:W-:Y:S01]  /*d8f0*/  FMNMX.FTZ R0, R180, R0, !PT ;  /* 0x00000000b4007209 */ /* 0x000fe20007810000 */
[----:B------:R-:W1:Y:S01]  /*d900*/  SHFL.BFLY PT, R3, R133, 0x2, 0x1f ;  /* 0x0c401f0085037f89 */ /* 0x000e6200000e0000 */
[----:B------:R-:W-:Y:S02]  /*d910*/  MOV R182, R188 ;  /* 0x000000bc00b67202 */ /* 0x000fe40000000f00 */
[----:B------:R-:W-:Y:S01]  /*d920*/  FMNMX.FTZ R0, R176, R0, !PT ;  /* 0x00000000b0007209 */ /* 0x000fe20007810000 */
[----:B------:R-:W-:Y:S04]  /*d930*/  LDSM.16.MT88.4 R24, [R208+0x18000] ;  /* 0x01800000d018783b */ /* 0x000fe80000004200 */
        /* <DEDUP_REMOVED lines=8> */
[----:B--2---:R-:W-:-:S04]  /*d9c0*/  FMNMX.FTZ R132, R0, R132, !PT ;  /* 0x0000008400847209 */ /* 0x004fc80007810000 */
[----:B------:R-:W-:Y:S02]  /*d9d0*/  FSEL R2, R2, RZ, P1 ;  /* 0x000000ff02027208 */ /* 0x000fe40000800000 */
[C---:B------:R-:W-:Y:S01]  /*d9e0*/  FSETP.NEU.FTZ.AND P0, PT, R132.reuse, -INF , PT ;  /* 0xff8000008400780b */ /* 0x040fe20003f1d000 */
[----:B------:R-:W-:Y:S01]  /*d9f0*/  FMUL.FTZ R0, R132, c[0x0][0x23c] ;  /* 0x00008f0084007a20 */ /* 0x000fe20000410000 */
[----:B------:R-:W-:Y:S01]  /*da00*/  FSEL R3, R133, RZ, P1 ;  /* 0x000000ff85037208 */ /* 0x000fe20000800000 */
[--C-:B------:R-:W-:Y:S01]  /*da10*/  FFMA.FTZ R12, R12, c[0x0][0x23c], -R2.reuse ;  /* 0x00008f000c0c7a23 */ /* 0x100fe20000010802 */
[----:B------:R-:W-:Y:S01]  /*da20*/  FSEL R4, R132, RZ, P0 ;  /* 0x000000ff84047208 */ /* 0x000fe20000000000 */
[--C-:B------:R-:W-:Y:S01]  /*da30*/  FFMA.FTZ R5, R5, c[0x0][0x23c], -R2.reuse ;  /* 0x00008f0005057a23 */ /* 0x100fe20000010802 */
[----:B------:R-:W-:Y:S01]  /*da40*/  FSEL R0, R0, RZ, P0 ;  /* 0x000000ff00007208 */ /* 0x000fe20000000000 */
[----:B------:R1:W-:Y:S01]  /*da50*/  MUFU.EX2 R179, R12 ;  /* 0x0000000c00b37308 */ /* 0x0003e20000000800 */
[----:B------:R-:W-:-:S02]  /*da60*/  FFMA.FTZ R8, R8, c[0x0][0x23c], -R2 ;  /* 0x00008f0008087a23 */ /* 0x000fc40000010802 */
[----:B------:R-:W-:Y:S02]  /*da70*/  FFMA.FTZ R11, R11, c[0x0][0x23c], -R2 ;  /* 0x00008f000b0b7a23 */ /* 0x000fe40000010802 */
[--C-:B------:R-:W-:Y:S02]  /*da80*/  FFMA.FTZ R9, R9, c[0x0][0x23c], -R0.reuse ;  /* 0x00008f0009097a23 */ /* 0x100fe40000010800 */
[--C-:B------:R-:W-:Y:S01]  /*da90*/  FFMA.FTZ R6, R6, c[0x0][0x23c], -R0.reuse ;  /* 0x00008f0006067a23 */ /* 0x100fe20000010800 */
[----:B------:R2:W3:Y:S01]  /*daa0*/  MUFU.EX2 R191, R5 ;  /* 0x0000000500bf7308 */ /* 0x0004e20000000800 */
[----:B------:R-:W-:Y:S01]  /*dab0*/  FFMA.FTZ R10, R10, c[0x0][0x23c], -R0 ;  /* 0x00008f000a0a7a23 */ /* 0x000fe20000010800 */
[----:B-1----:R-:W1:Y:S06]  /*dac0*/  LDSM.16.MT88.4 R12, [R205+0x18000] ;  /* 0x01800000cd0c783b */ /* 0x002e6c0000004200 */
[----:B------:R-:W-:Y:S01]  /*dad0*/  MUFU.EX2 R173, R9 ;  /* 0x0000000900ad7308 */ /* 0x000fe20000000800 */
[----:B--2---:R-:W-:-:S07]  /*dae0*/  FADD.FTZ R5, R244, -R3 ;  /* 0x80000003f4057221 */ /* 0x004fce0000010000 */
[----:B------:R-:W-:Y:S01]  /*daf0*/  MUFU.EX2 R174, R8 ;  /* 0x0000000800ae7308 */ /* 0x000fe20000000800 */
[----:B------:R-:W-:Y:S02]  /*db00*/  FFMA.FTZ R3, R7, c[0x0][0x23c], -R0 ;  /* 0x00008f0007037a23 */ /* 0x000fe40000010800 */
[----:B------:R-:W-:-:S05]  /*db10*/  FMUL.FTZ R5, R5, c[0x0][0x23c] ;  /* 0x00008f0005057a20 */ /* 0x000fca0000410000 */
[----:B------:R2:W4:Y:S08]  /*db20*/  MUFU.EX2 R9, R3 ;  /* 0x0000000300097308 */ /* 0x0005300000000800 */
[----:B------:R-:W5:Y:S01]  /*db30*/  MUFU.EX2 R183, R11 ;  /* 0x0000000b00b77308 */ /* 0x000f620000000800 */
[----:B--2---:R-:W-:-:S07]  /*db40*/  FADD.FTZ R3, R247, -R4 ;  /* 0x80000004f7037221 */ /* 0x004fce0000010000 */
[----:B------:R5:W-:Y:S01]  /*db50*/  MUFU.EX2 R192, R6 ;  /* 0x0000000600c07308 */ /* 0x000be20000000800 */
[----:B---3--:R-:W-:Y:S01]  /*db60*/  F2FP.BF16.PACK_AB R4, R179, R191 ;  /* 0x000000bfb304723e */ /* 0x008fe200000010ff */
[----:B------:R-:W-:Y:S01]  /*db70*/  FMUL.FTZ R3, R3, c[0x0][0x23c] ;  /* 0x00008f0003037a20 */ /* 0x000fe20000410000 */
[----:B----4-:R-:W-:-:S05]  /*db80*/  F2FP.BF16.PACK_AB R7, R9, R173 ;  /* 0x000000ad0907723e */ /* 0x010fca00000010ff */
[----:B------:R-:W2:Y:S08]  /*db90*/  MUFU.EX2 R172, R10 ;  /* 0x0000000a00ac7308 */ /* 0x000eb00000000800 */
[----:B------:R2:W3:Y:S01]  /*dba0*/  MUFU.EX2 R8, R5 ;  /* 0x0000000500087308 */ /* 0x0004e20000000800 */
[----:B-----5:R-:W-:-:S07]  /*dbb0*/  F2FP.BF16.PACK_AB R6, R183, R174 ;  /* 0x000000aeb706723e */ /* 0x020fce00000010ff */
[----:B------:R-:W4:Y:S01]  /*dbc0*/  MUFU.EX2 R3, R3 ;  /* 0x0000000300037308 */ /* 0x000f220000000800 */
[----:B--2---:R-:W-:Y:S01]  /*dbd0*/  F2FP.BF16.PACK_AB R5, R172, R192 ;  /* 0x000000c0ac05723e */ /* 0x004fe200000010ff */
[-C--:B---3--:R-:W-:Y:S02]  /*dbe0*/  FMUL.FTZ R140, R140, R8.reuse ;  /* 0x000000088c8c7220 */ /* 0x088fe40000410000 */
[-C--:B------:R-:W-:Y:S02]  /*dbf0*/  FMUL.FTZ R141, R141, R8.reuse ;  /* 0x000000088d8d7220 */ /* 0x080fe40000410000 */
[-C--:B------:R-:W-:Y:S02]  /*dc00*/  FMUL.FTZ R136, R136, R8.reuse ;  /* 0x0000000888887220 */ /* 0x080fe40000410000 */
[----:B------:R-:W-:Y:S02]  /*dc10*/  FMUL.FTZ R137, R137, R8 ;  /* 0x0000000889897220 */ /* 0x000fe40000410000 */
[----:B----4-:R-:W-:-:S02]  /*dc20*/  FMUL.FTZ R142, R142, R3 ;  /* 0x000000038e8e7220 */ /* 0x010fc40000410000 */
        /* <DEDUP_REMOVED lines=31> */
[----:B------:R-:W-:Y:S01]  /*de20*/  IMAD.MOV.U32 R141, RZ, RZ, R13 ;  /* 0x000000ffff8d7224 */ /* 0x000fe200078e000d */
[----:B------:R-:W-:Y:S01]  /*de30*/  MOV R140, R14 ;  /* 0x0000000e008c7202 */ /* 0x000fe20000000f00 */
[----:B------:R-:W-:Y:S01]  /*de40*/  IMAD.MOV.U32 R11, RZ, RZ, R15 ;  /* 0x000000ffff0b7224 */ /* 0x000fe200078e000f */
[----:B------:R-:W-:Y:S01]  /*de50*/  MOV R10, R12 ;  /* 0x0000000c000a7202 */ /* 0x000fe20000000f00 */
[-C--:B------:R-:W-:Y:S01]  /*de60*/  FMUL.FTZ R38, R38, R3.reuse ;  /* 0x0000000326267220 */ /* 0x080fe20000410000 */
        /* <DEDUP_REMOVED lines=26> */
[----:B------:R-:W-:Y:S02]  /*e010*/  FMUL.FTZ R60, R60, R8 ;  /* 0x000000083c3c7220 */ /* 0x000fe40000410000 */
[----:B------:R-:W-:Y:S01]  /*e020*/  IMAD.MOV.U32 R39, RZ, RZ, R11 ;  /* 0x000000ffff277224 */ /* 0x000fe200078e000b */
[C---:B------:R-:W-:Y:S01]  /*e030*/  HMMA.16816.F32.BF16 R200, R4.reuse, R22, R40 ;  /* 0x0000001604c8723c */ /* 0x040fe20000041828 */
[----:B------:R-:W2:Y:S01]  /*e040*/  LDSM.16.MT88.4 R20, [R207+0x1a000] ;  /* 0x01a00000cf14783b */ /* 0x000ea20000004200 */
[----:B------:R-:W-:Y:S01]  /*e050*/  MOV R36, R10 ;  /* 0x0000000a00247202 */ /* 0x000fe20000000f00 */
[----:B------:R-:W-:Y:S01]  /*e060*/  IMAD.MOV.U32 R11, RZ, RZ, R195 ;  /* 0x000000ffff0b7224 */ /* 0x000fe200078e00c3 */
[----:B------:R-:W-:Y:S01]  /*e070*/  MOV R10, R194 ;  /* 0x000000c2000a7202 */ /* 0x000fe20000000f00 */
[----:B------:R-:W-:Y:S01]  /*e080*/  FMUL.FTZ R61, R61, R8 ;  /* 0x000000083d3d7220 */ /* 0x000fe20000410000 */
[----:B------:R-:W-:Y:S01]  /*e090*/  MOV R38, R140 ;  /* 0x0000008c00267202 */ /* 0x000fe20000000f00 */
[----:B------:R-:W-:Y:S01]  /*e0a0*/  IMAD.MOV.U32 R43, RZ, RZ, R193 ;  /* 0x000000ffff2b7224 */ /* 0x000fe200078e00c1 */
[----:B------:R-:W-:Y:S01]  /*e0b0*/  MOV R42, R192 ;  /* 0x000000c0002a7202 */ /* 0x000fe20000000f00 */
[----:B---3--:R-:W-:Y:S01]  /*e0c0*/  HMMA.16816.F32.BF16 R196, R4, R12, R44 ;  /* 0x0000000c04c4723c */ /* 0x008fe2000004182c */
[-C--:B------:R-:W-:Y:S01]  /*e0d0*/  FMUL.FTZ R62, R62, R3.reuse ;  /* 0x000000033e3e7220 */ /* 0x080fe20000410000 */
[----:B------:R-:W-:Y:S01]  /*e0e0*/  MOV R40, R190 ;  /* 0x000000be00287202 */ /* 0x000fe20000000f00 */
[----:B------:R-:W-:-:S02]  /*e0f0*/  FMUL.FTZ R63, R63, R3 ;  /* 0x000000033f3f7220 */ /* 0x000fc40000410000 */
[-C--:B------:R-:W-:Y:S02]  /*e100*/  FMUL.FTZ R64, R64, R8.reuse ;  /* 0x0000000840407220 */ /* 0x080fe40000410000 */
[-C--:B------:R-:W-:Y:S01]  /*e110*/  FMUL.FTZ R65, R65, R8.reuse ;  /* 0x0000000841417220 */ /* 0x080fe20000410000 */
[C---:B------:R-:W-:Y:S01]  /*e120*/  HMMA.16816.F32.BF16 R192, R4.reuse, R14, R48 ;  /* 0x0000000e04c0723c */ /* 0x040fe20000041830 */
[----:B------:R-:W3:Y:S01]  /*e130*/  LDSM.16.MT88.4 R12, [R205+0x1c000] ;  /* 0x01c00000cd0c783b */ /* 0x000ee20000004200 */
[-C--:B------:R-:W-:Y:S02]  /*e140*/  FMUL.FTZ R66, R66, R3.reuse ;  /* 0x0000000342427220 */ /* 0x080fe40000410000 */
[----:B------:R-:W-:Y:S02]  /*e150*/  FMUL.FTZ R67, R67, R3 ;  /* 0x0000000343437220 */ /* 0x000fe40000410000 */
[----:B------:R-:W-:Y:S01]  /*e160*/  IMAD.MOV.U32 R41, RZ, RZ, R191 ;  /* 0x000000ffff297224 */ /* 0x000fe200078e00bf */
[----:B------:R-:W-:Y:S01]  /*e170*/  MOV R51, R179 ;  /* 0x000000b300337202 */ /* 0x000fe20000000f00 */
[----:B-1----:R-:W-:Y:S01]  /*e180*/  HMMA.16816.F32.BF16 R188, R4, R16, R52 ;  /* 0x0000001004bc723c */ /* 0x002fe20000041834 */
[----:B------:R-:W-:Y:S01]  /*e190*/  FMUL.FTZ R68, R68, R8 ;  /* 0x0000000844447220 */ /* 0x000fe20000410000 */
[----:B------:R-:W-:Y:S01]  /*e1a0*/  MOV R49, R174 ;  /* 0x000000ae00317202 */ /* 0x000fe20000000f00 */
[----:B------:R-:W-:-:S02]  /*e1b0*/  FMUL.FTZ R69, R69, R8 ;  /* 0x0000000845457220 */ /* 0x000fc40000410000 */
[-C--:B------:R-:W-:Y:S02]  /*e1c0*/  FMUL.FTZ R70, R70, R3.reuse ;  /* 0x0000000346467220 */ /* 0x080fe40000410000 */
[----:B------:R-:W-:Y:S01]  /*e1d0*/  FMUL.FTZ R71, R71, R3 ;  /* 0x0000000347477220 */ /* 0x000fe20000410000 */
[----:B------:R-:W-:Y:S01]  /*e1e0*/  HMMA.16816.F32.BF16 R184, R4, R18, R56 ;  /* 0x0000001204b8723c */ /* 0x000fe20000041838 */
[-C--:B------:R-:W-:Y:S01]  /*e1f0*/  FMUL.FTZ R72, R72, R8.reuse ;  /* 0x0000000848487220 */ /* 0x080fe20000410000 */
[----:B------:R-:W-:Y:S01]  /*e200*/  MOV R54, R183 ;  /* 0x000000b700367202 */ /* 0x000fe20000000f00 */
[----:B------:R-:W-:Y:S01]  /*e210*/  FMUL.FTZ R73, R73, R8 ;  /* 0x0000000849497220 */ /* 0x000fe20000410000 */
[----:B------:R-:W-:Y:S01]  /*e220*/  LDSM.16.MT88.4 R16, [R206+0x1c000] ;  /* 0x01c00000ce10783b */ /* 0x000fe20000004200 */
[-C--:B------:R-:W-:Y:S02]  /*e230*/  FMUL.FTZ R74, R74, R3.reuse ;  /* 0x000000034a4a7220 */ /* 0x080fe40000410000 */
[----:B------:R-:W-:Y:S01]  /*e240*/  FMUL.FTZ R75, R75, R3 ;  /* 0x000000034b4b7220 */ /* 0x000fe20000410000 */
[----:B------:R-:W-:Y:S01]  /*e250*/  MOV R57, R182 ;  /* 0x000000b600397202 */ /* 0x000fe20000000f00 */
[----:B------:R-:W-:Y:S01]  /*e260*/  IMAD.MOV.U32 R55, RZ, RZ, R181 ;  /* 0x000000ffff377224 */ /* 0x000fe200078e00b5 */
[----:B------:R-:W-:Y:S01]  /*e270*/  MOV R58, R9 ;  /* 0x00000009003a7202 */ /* 0x000fe20000000f00 */
[----:B------:R-:W-:-:S02]  /*e280*/  IMAD.MOV.U32 R56, RZ, RZ, R180 ;  /* 0x000000ffff387224 */ /* 0x000fc400078e00b4 */
[C---:B--2---:R-:W-:Y:S01]  /*e290*/  HMMA.16816.F32.BF16 R180, R4.reuse, R20, R60 ;  /* 0x0000001404b4723c */ /* 0x044fe2000004183c */
[----:B------:R-:W-:Y:S02]  /*e2a0*/  IMAD.MOV.U32 R53, RZ, RZ, R177 ;  /* 0x000000ffff357224 */ /* 0x000fe400078e00b1 */
[----:B------:R-:W-:Y:S01]  /*e2b0*/  IMAD.MOV.U32 R52, RZ, RZ, R11 ;  /* 0x000000ffff347224 */ /* 0x000fe200078e000b */
[----:B------:R-:W-:Y:S01]  /*e2c0*/  MOV R11, R175 ;  /* 0x000000af000b7202 */ /* 0x000fe20000000f00 */
[----:B------:R-:W-:Y:S02]  /*e2d0*/  IMAD.MOV.U32 R37, RZ, RZ, R141 ;  /* 0x000000ffff257224 */ /* 0x000fe400078e008d */
[----:B------:R-:W-:Y:S01]  /*e2e0*/  MOV R62, R178 ;  /* 0x000000b2003e7202 */ /* 0x000fe20000000f00 */
[----:B------:R-:W-:Y:S02]  /*e2f0*/  IMAD.MOV.U32 R63, RZ, RZ, R176 ;  /* 0x000000ffff3f7224 */ /* 0x000fe400078e00b0 */
[----:B------:R-:W-:Y:S01]  /*e300*/  HMMA.16816.F32.BF16 R176, R4, R22, R64 ;  /* 0x0000001604b0723c */ /* 0x000fe20000041840 */
[----:B------:R-:W1:Y:S01]  /*e310*/  LDSM.16.MT88.4 R20, [R208+0x1c000] ;  /* 0x01c00000d014783b */ /* 0x000e620000004200 */
[----:B------:R-:W-:-:S02]  /*e320*/  IMAD.MOV.U32 R48, RZ, RZ, R173 ;  /* 0x000000ffff307224 */ /* 0x000fc400078e00ad */
[----:B------:R-:W-:Y:S02]  /*e330*/  IMAD.MOV.U32 R50, RZ, RZ, R172 ;  /* 0x000000ffff327224 */ /* 0x000fe400078e00ac */
[-C--:B------:R-:W-:Y:S01]  /*e340*/  FMUL.FTZ R156, R156, R8.reuse ;  /* 0x000000089c9c7220 */ /* 0x080fe20000410000 */
[----:B------:R-:W-:Y:S01]  /*e350*/  MOV R64, R43 ;  /* 0x0000002b00407202 */ /* 0x000fe20000000f00 */
[C---:B---3--:R-:W-:Y:S01]  /*e360*/  HMMA.16816.F32.BF16 R140, R4.reuse, R12, R68 ;  /* 0x0000000c048c723c */ /* 0x048fe20000041844 */
[----:B------:R-:W-:Y:S01]  /*e370*/  FMUL.FTZ R157, R157, R8 ;  /* 0x000000089d9d7220 */ /* 0x000fe20000410000 */
[----:B------:R-:W-:Y:S01]  /*e380*/  MOV R43, R39 ;  /* 0x00000027002b7202 */ /* 0x000fe20000000f00 */
[-C--:B------:R-:W-:Y:S01]  /*e390*/  FMUL.FTZ R158, R158, R3.reuse ;  /* 0x000000039e9e7220 */ /* 0x080fe20000410000 */
[----:B------:R-:W-:Y:S01]  /*e3a0*/  MOV R39, R28 ;  /* 0x0000001c00277202 */ /* 0x000fe20000000f00 */
[----:B------:R-:W-:Y:S02]  /*e3b0*/  FMUL.FTZ R159, R159, R3 ;  /* 0x000000039f9f7220 */ /* 0x000fe40000410000 */
[-C--:B------:R-:W-:Y:S01]  /*e3c0*/  FMUL.FTZ R84, R84, R8.reuse ;  /* 0x0000000854547220 */ /* 0x080fe20000410000 */
[----:B------:R-:W-:Y:S01]  /*e3d0*/  HMMA.16816.F32.BF16 R172, R4, R14, R72 ;  /* 0x0000000e04ac723c */ /* 0x000fe20000041848 */
[----:B------:R-:W2:Y:S01]  /*e3e0*/  LDSM.16.MT88.4 R12, [R207+0x1c000] ;  /* 0x01c00000cf0c783b */ /* 0x000ea20000004200 */
[----:B------:R-:W-:Y:S01]  /*e3f0*/  FMUL.FTZ R85, R85, R8 ;  /* 0x0000000855557220 */ /* 0x000fe20000410000 */
[----:B------:R-:W-:Y:S01]  /*e400*/  MOV R71, R57 ;  /* 0x0000003900477202 */ /* 0x000fe20000000f00 */
[----:B------:R-:W-:-:S02]  /*e410*/  FMUL.FTZ R86, R86, R3 ;  /* 0x0000000356567220 */ /* 0x000fc40000410000 */
[-C--:B------:R-:W-:Y:S01]  /*e420*/  FMUL.FTZ R87, R87, R3.reuse ;  /* 0x0000000357577220 */ /* 0x080fe20000410000 */
[----:B------:R-:W-:Y:S01]  /*e430*/  MOV R75, R48 ;  /* 0x00000030004b7202 */ /* 0x000fe20000000f00 */
[-C--:B------:R-:W-:Y:S01]  /*e440*/  FMUL.FTZ R88, R88, R8.reuse ;  /* 0x0000000858587220 */ /* 0x080fe20000410000 */
[----:B------:R-:W-:Y:S01]  /*e450*/  HMMA.16816.F32.BF16 R244, R4, R26, R156 ;  /* 0x0000001a04f4723c */ /* 0x000fe2000004189c */
[-C--:B------:R-:W-:Y:S02]  /*e460*/  FMUL.FTZ R89, R89, R8.reuse ;  /* 0x0000000859597220 */ /* 0x080fe40000410000 */
[-C--:B------:R-:W-:Y:S02]  /*e470*/  FMUL.FTZ R90, R90, R3.reuse ;  /* 0x000000035a5a7220 */ /* 0x080fe40000410000 */
[----:B------:R-:W-:Y:S02]  /*e480*/  FMUL.FTZ R91, R91, R3 ;  /* 0x000000035b5b7220 */ /* 0x000fe40000410000 */
        /* <DEDUP_REMOVED lines=26> */
[C---:B------:R-:W-:Y:S01]  /*e630*/  HMMA.16816.F32.BF16 R152, R4.reuse, R24, R152 ;  /* 0x000000180498723c */ /* 0x040fe20000041898 */
[----:B------:R-:W-:Y:S01]  /*e640*/  FFMA.FTZ R9, R32, c[0x0][0x23c], -R2 ;  /* 0x00008f0020097a23 */ /* 0x000fe20000010802 */
[----:B------:R-:W-:Y:S01]  /*e650*/  LDSM.16.MT88.4 R24, [R207+0x1e000] ;  /* 0x01e00000cf18783b */ /* 0x000fe20000004200 */
[----:B------:R-:W-:Y:S02]  /*e660*/  IMAD.MOV.U32 R59, RZ, RZ, R10 ;  /* 0x000000ffff3b7224 */ /* 0x000fe400078e000a */
[-C--:B------:R-:W-:Y:S01]  /*e670*/  FMUL.FTZ R108, R108, R8.reuse ;  /* 0x000000086c6c7220 */ /* 0x080fe20000410000 */
[----:B------:R3:W4:Y:S01]  /*e680*/  MUFU.EX2 R60, R9 ;  /* 0x00000009003c7308 */ /* 0x0007220000000800 */
[-C--:B------:R-:W-:Y:S01]  /*e690*/  FMUL.FTZ R109, R109, R8.reuse ;  /* 0x000000086d6d7220 */ /* 0x080fe20000410000 */
[C---:B------:R-:W-:Y:S01]  /*e6a0*/  HMMA.16816.F32.BF16 R164, R4.reuse, R16, R76 ;  /* 0x0000001004a4723c */ /* 0x040fe2000004184c */
[----:B------:R-:W-:Y:S01]  /*e6b0*/  FMUL.FTZ R110, R110, R3 ;  /* 0x000000036e6e7220 */ /* 0x000fe20000410000 */
[----:B------:R-:W-:Y:S01]  /*e6c0*/  MOV R66, R59 ;  /* 0x0000003b00427202 */ /* 0x000fe20000000f00 */
[----:B------:R-:W-:Y:S01]  /*e6d0*/  FMUL.FTZ R111, R111, R3 ;  /* 0x000000036f6f7220 */ /* 0x000fe20000410000 */
[----:B------:R-:W-:Y:S01]  /*e6e0*/  MOV R59, R41 ;  /* 0x00000029003b7202 */ /* 0x000fe20000000f00 */
[-C--:B------:R-:W-:Y:S01]  /*e6f0*/  FMUL.FTZ R112, R112, R8.reuse ;  /* 0x0000000870707220 */ /* 0x080fe20000410000 */
[----:B------:R-:W-:Y:S01]  /*e700*/  MOV R41, R37 ;  /* 0x0000002500297202 */ /* 0x000fe20000000f00 */
[----:B------:R-:W-:Y:S01]  /*e710*/  FMUL.FTZ R113, R113, R8 ;  /* 0x0000000871717220 */ /* 0x000fe20000410000 */
[----:B------:R-:W-:Y:S01]  /*e720*/  HMMA.16816.F32.BF16 R148, R4, R18, R80 ;  /* 0x000000120494723c */ /* 0x000fe20000041850 */
[----:B------:R-:W5:Y:S01]  /*e730*/  LDSM.16.MT88.4 R16, [R205+0x1e000] ;  /* 0x01e00000cd10783b */ /* 0x000f620000004200 */
[-C--:B------:R-:W-:Y:S01]  /*e740*/  FMUL.FTZ R114, R114, R3.reuse ;  /* 0x0000000372727220 */ /* 0x080fe20000410000 */
[----:B------:R-:W-:Y:S01]  /*e750*/  MOV R37, R30 ;  /* 0x0000001e00257202 */ /* 0x000fe20000000f00 */
[----:B------:R-:W-:-:S02]  /*e760*/  FMUL.FTZ R115, R115, R3 ;  /* 0x0000000373737220 */ /* 0x000fc40000410000 */
[----:B---3--:R-:W-:Y:S02]  /*e770*/  FFMA.FTZ R9, R33, c[0x0][0x23c], -R2 ;  /* 0x00008f0021097a23 */ /* 0x008fe40000010802 */
[-C--:B------:R-:W-:Y:S01]  /*e780*/  FMUL.FTZ R116, R116, R8.reuse ;  /* 0x0000000874747220 */ /* 0x080fe20000410000 */
[C---:B-1----:R-:W-:Y:S01]  /*e790*/  HMMA.16816.F32.BF16 R108, R4.reuse, R20, R108 ;  /* 0x00000014046c723c */ /* 0x042fe2000004186c */
[-C--:B------:R-:W-:Y:S01]  /*e7a0*/  FMUL.FTZ R117, R117, R8.reuse ;  /* 0x0000000875757220 */ /* 0x080fe20000410000 */
[----:B------:R1:W3:Y:S01]  /*e7b0*/  MUFU.EX2 R74, R9 ;  /* 0x00000009004a7308 */ /* 0x0002e20000000800 */
        /* <DEDUP_REMOVED lines=8> */
[----:B------:R-:W-:Y:S01]  /*e840*/  IMAD.MOV.U32 R67, RZ, RZ, R58 ;  /* 0x000000ffff437224 */ /* 0x000fe200078e003a */
[C---:B--2---:R-:W-:Y:S01]  /*e850*/  HMMA.16816.F32.BF16 R44, R4.reuse, R12, R116 ;  /* 0x0000000c042c723c */ /* 0x044fe20000041874 */
[----:B------:R-:W-:Y:S02]  /*e860*/  IMAD.MOV.U32 R65, RZ, RZ, R40 ;  /* 0x000000ffff417224 */ /* 0x000fe400078e0028 */
[----:B-1----:R-:W-:Y:S01]  /*e870*/  FFMA.FTZ R9, R35, c[0x0][0x23c], -R2 ;  /* 0x00008f0023097a23 */ /* 0x002fe20000010802 */
[----:B------:R-:W-:Y:S01]  /*e880*/  MOV R35, R67 ;  /* 0x0000004300237202 */ /* 0x000fe20000000f00 */
[----:B------:R-:W-:Y:S01]  /*e890*/  IMAD.MOV.U32 R58, RZ, RZ, R42 ;  /* 0x000000ffff3a7224 */ /* 0x000fe200078e002a */
[----:B------:R-:W-:Y:S01]  /*e8a0*/  MOV R33, R65 ;  /* 0x0000004100217202 */ /* 0x000fe20000000f00 */
[----:B------:R-:W-:Y:S01]  /*e8b0*/  IMAD.MOV.U32 R40, RZ, RZ, R36 ;  /* 0x000000ffff287224 */ /* 0x000fe200078e0024 */
[----:B------:R1:W-:Y:S01]  /*e8c0*/  MUFU.EX2 R57, R9 ;  /* 0x0000000900397308 */ /* 0x0003e20000000800 */
[----:B------:R-:W-:Y:S01]  /*e8d0*/  IMAD.MOV.U32 R42, RZ, RZ, R38 ;  /* 0x000000ffff2a7224 */ /* 0x000fe200078e0026 */
[----:B------:R-:W-:Y:S01]  /*e8e0*/  HMMA.16816.F32.BF16 R120, R4, R14, R120 ;  /* 0x0000000e0478723c */ /* 0x000fe20000041878 */
[----:B------:R-:W-:Y:S01]  /*e8f0*/  IMAD.MOV.U32 R36, RZ, RZ, R31 ;  /* 0x000000ffff247224 */ /* 0x000fe200078e001f */
[----:B------:R-:W-:Y:S01]  /*e900*/  LDSM.16.MT88.4 R12, [R207+0x18800] ;  /* 0x01880000cf0c783b */ /* 0x000fe20000004200 */
[----:B------:R-:W-:Y:S01]  /*e910*/  IMAD.MOV.U32 R38, RZ, RZ, R29 ;  /* 0x000000ffff267224 */ /* 0x000fe200078e001d */
[----:B------:R-:W-:Y:S01]  /*e920*/  MOV R65, R50 ;  /* 0x0000003200417202 */ /* 0x000fe20000000f00 */
[----:B------:R-:W-:Y:S01]  /*e930*/  FFMA.FTZ R10, R34, c[0x0][0x23c], -R2 ;  /* 0x00008f00220a7a23 */ /* 0x000fe20000010802 */
[----:B------:R-:W2:Y:S01]  /*e940*/  LDSM.16.MT88.4 R28, [R208+0x18800] ;  /* 0x01880000d01c783b */ /* 0x000ea20000004200 */
[----:B------:R-:W-:-:S02]  /*e950*/  IMAD.MOV.U32 R61, RZ, RZ, R56 ;  /* 0x000000ffff3d7224 */ /* 0x000fc400078e0038 */
[----:B------:R3:W2:Y:S01]  /*e960*/  MUFU.EX2 R73, R10 ;  /* 0x0000000a00497308 */ /* 0x0006a20000000800 */
[-C--:B------:R-:W-:Y:S02]  /*e970*/  FMUL.FTZ R100, R100, R8.reuse ;  /* 0x0000000864647220 */ /* 0x080fe40000410000 */
[----:B------:R-:W-:Y:S02]  /*e980*/  FMUL.FTZ R101, R101, R8 ;  /* 0x0000000865657220 */ /* 0x000fe40000410000 */
[----:B-1----:R-:W-:Y:S01]  /*e990*/  FFMA.FTZ R9, R135, c[0x0][0x23c], -R0 ;  /* 0x00008f0087097a23 */ /* 0x002fe20000010800 */
[----:B------:R-:W-:Y:S01]  /*e9a0*/  MOV R135, R171 ;  /* 0x000000ab00877202 */ /* 0x000fe20000000f00 */
[-C--:B------:R-:W-:Y:S02]  /*e9b0*/  FMUL.FTZ R102, R102, R3.reuse ;  /* 0x0000000366667220 */ /* 0x080fe40000410000 */
[----:B------:R1:W-:Y:S01]  /*e9c0*/  MUFU.EX2 R72, R9 ;  /* 0x0000000900487308 */ /* 0x0003e20000000800 */
[----:B------:R-:W-:-:S02]  /*e9d0*/  FMUL.FTZ R103, R103, R3 ;  /* 0x0000000367677220 */ /* 0x000fc40000410000 */
[-C--:B------:R-:W-:Y:S02]  /*e9e0*/  FMUL.FTZ R104, R104, R8.reuse ;  /* 0x0000000868687220 */ /* 0x080fe40000410000 */
[----:B------:R-:W-:Y:S02]  /*e9f0*/  FMUL.FTZ R105, R105, R8 ;  /* 0x0000000869697220 */ /* 0x000fe40000410000 */
[----:B---3--:R-:W-:Y:S01]  /*ea00*/  FFMA.FTZ R10, R134, c[0x0][0x23c], -R0 ;  /* 0x00008f00860a7a23 */ /* 0x008fe20000010800 */
[----:B----4-:R-:W-:Y:S01]  /*ea10*/  MOV R134, R60 ;  /* 0x0000003c00867202 */ /* 0x010fe20000000f00 */
[-C--:B------:R-:W-:Y:S01]  /*ea20*/  FMUL.FTZ R106, R106, R3.reuse ;  /* 0x000000036a6a7220 */ /* 0x080fe20000410000 */
[----:B-----5:R-:W-:Y:S01]  /*ea30*/  HMMA.16816.F32.BF16 R100, R4, R16, R100 ;  /* 0x000000100464723c */ /* 0x020fe20000041864 */
[----:B------:R-:W-:Y:S02]  /*ea40*/  FMUL.FTZ R107, R107, R3 ;  /* 0x000000036b6b7220 */ /* 0x000fe40000410000 */
[----:B------:R-:W3:Y:S01]  /*ea50*/  MUFU.EX2 R10, R10 ;  /* 0x0000000a000a7308 */ /* 0x000ee20000000800 */
[----:B------:R-:W-:-:S02]  /*ea60*/  FMUL.FTZ R124, R124, R8 ;  /* 0x000000087c7c7220 */ /* 0x000fc40000410000 */
[----:B-1----:R-:W-:Y:S02]  /*ea70*/  FFMA.FTZ R9, R169, c[0x0][0x23c], -R0 ;  /* 0x00008f00a9097a23 */ /* 0x002fe40000010800 */
[-C--:B------:R-:W-:Y:S01]  /*ea80*/  FMUL.FTZ R125, R125, R8.reuse ;  /* 0x000000087d7d7220 */ /* 0x080fe20000410000 */
[----:B------:R-:W-:Y:S01]  /*ea90*/  HMMA.16816.F32.BF16 R104, R4, R18, R104 ;  /* 0x000000120468723c */ /* 0x000fe20000041868 */
[-C--:B------:R-:W-:Y:S01]  /*eaa0*/  FMUL.FTZ R126, R126, R3.reuse ;  /* 0x000000037e7e7220 */ /* 0x080fe20000410000 */
[----:B------:R1:W-:Y:S01]  /*eab0*/  MUFU.EX2 R56, R9 ;  /* 0x0000000900387308 */ /* 0x0003e20000000800 */
[----:B------:R-:W-:Y:S01]  /*eac0*/  FMUL.FTZ R127, R127, R3 ;  /* 0x000000037f7f7220 */ /* 0x000fe20000410000 */
[----:B------:R-:W-:Y:S01]  /*ead0*/  LDSM.16.MT88.4 R16, [R206+0x18800] ;  /* 0x01880000ce10783b */ /* 0x000fe20000004200 */
[-C--:B------:R-:W-:Y:S02]  /*eae0*/  FMUL.FTZ R128, R128, R8.reuse ;  /* 0x0000000880807220 */ /* 0x080fe40000410000 */
[----:B------:R-:W-:-:S02]  /*eaf0*/  FMUL.FTZ R129, R129, R8 ;  /* 0x0000000881817220 */ /* 0x000fc40000410000 */
[-C--:B------:R-:W-:Y:S01]  /*eb00*/  FMUL.FTZ R130, R130, R3.reuse ;  /* 0x0000000382827220 */ /* 0x080fe20000410000 */
[C---:B------:R-:W-:Y:S01]  /*eb10*/  HMMA.16816.F32.BF16 R124, R4.reuse, R24, R124 ;  /* 0x00000018047c723c */ /* 0x040fe2000004187c */
[----:B------:R-:W-:Y:S02]  /*eb20*/  FMUL.FTZ R131, R131, R3 ;  /* 0x0000000383837220 */ /* 0x000fe40000410000 */
[----:B------:R-:W-:Y:S02]  /*eb30*/  IMAD.MOV.U32 R32, RZ, RZ, R64 ;  /* 0x000000ffff207224 */ /* 0x000fe400078e0040 */
[----:B------:R-:W-:Y:S02]  /*eb40*/  IMAD.MOV.U32 R34, RZ, RZ, R66 ;  /* 0x000000ffff227224 */ /* 0x000fe400078e0042 */
[----:B------:R-:W-:Y:S01]  /*eb50*/  IMAD.MOV.U32 R64, RZ, RZ, R49 ;  /* 0x000000ffff407224 */ /* 0x000fe200078e0031 */
[----:B------:R-:W-:Y:S01]  /*eb60*/  HMMA.16816.F32.BF16 R128, R4, R26, R128 ;  /* 0x0000001a0480723c */ /* 0x000fe20000041880 */
[----:B-1----:R-:W-:Y:S01]  /*eb70*/  FFMA.FTZ R9, R168, c[0x0][0x23c], -R0 ;  /* 0x00008f00a8097a23 */ /* 0x002fe20000010800 */
[----:B------:R-:W1:Y:S01]  /*eb80*/  LDSM.16.MT88.4 R24, [R205+0x1a800] ;  /* 0x01a80000cd18783b */ /* 0x000e620000004200 */
[----:B------:R-:W-:-:S02]  /*eb90*/  IMAD.MOV.U32 R66, RZ, RZ, R51 ;  /* 0x000000ffff427224 */ /* 0x000fc400078e0033 */
[----:B------:R-:W4:Y:S01]  /*eba0*/  MUFU.EX2 R60, R9 ;  /* 0x00000009003c7308 */ /* 0x000f220000000800 */
[----:B------:R-:W-:Y:S01]  /*ebb0*/  IMAD.MOV.U32 R67, RZ, RZ, R52 ;  /* 0x000000ffff437224 */ /* 0x000fe200078e0034 */
[----:B------:R-:W-:Y:S02]  /*ebc0*/  F2FP.BF16.PACK_AB R4, R74, R134 ;  /* 0x000000864a04723e */ /* 0x000fe400000010ff */
[----:B--2---:R-:W-:Y:S02]  /*ebd0*/  F2FP.BF16.PACK_AB R6, R57, R73 ;  /* 0x000000493906723e */ /* 0x004fe400000010ff */
[----:B---3--:R-:W-:Y:S02]  /*ebe0*/  F2FP.BF16.PACK_AB R5, R72, R10 ;  /* 0x0000000a4805723e */ /* 0x008fe400000010ff */
[----:B----4-:R-:W-:Y:S01]  /*ebf0*/  F2FP.BF16.PACK_AB R7, R60, R56 ;  /* 0x000000383c07723e */ /* 0x010fe200000010ff */
[----:B------:R-:W-:-:S06]  /*ec00*/  FFMA.FTZ R9, R250, c[0x0][0x23c], -R2 ;  /* 0x00008f00fa097a23 */ /* 0x000fcc0000010802 */
[C---:B------:R-:W-:Y:S08]  /*ec10*/  HMMA.16816.F32.BF16 R136, R4.reuse, R20, R136 ;  /* 0x000000140488723c */ /* 0x040ff00000041888 */
[C---:B------:R-:W-:Y:S01]  /*ec20*/  HMMA.16816.F32.BF16 R36, R4.reuse, R22, R36 ;  /* 0x000000160424723c */ /* 0x040fe20000041824 */
[----:B------:R-:W2:Y:S07]  /*ec30*/  LDSM.16.MT88.4 R20, [R206+0x1a800] ;  /* 0x01a80000ce14783b */ /* 0x000eae0000004200 */
[C---:B------:R-:W-:Y:S07]  /*ec40*/  HMMA.16816.F32.BF16 R48, R4.reuse, R30, R244 ;  /* 0x0000001e0430723c */ /* 0x040fee00000418f4 */
[----:B------:R-:W-:Y:S01]  /*ec50*/  IMAD.MOV.U32 R246, RZ, RZ, R53 ;  /* 0x000000fffff67224 */ /* 0x000fe200078e0035 */
[----:B------:R-:W-:Y:S01]  /*ec60*/  MOV R245, R54 ;  /* 0x0000003600f57202 */ /* 0x000fe20000000f00 */
[----:B------:R-:W-:Y:S01]  /*ec70*/  IMAD.MOV.U32 R244, RZ, RZ, R55 ;  /* 0x000000fffff47224 */ /* 0x000fe200078e0037 */
[----:B------:R-:W-:Y:S01]  /*ec80*/  HMMA.16816.F32.BF16 R160, R4, R12, R160 ;  /* 0x0000000c04a0723c */ /* 0x000fe200000418a0 */
[----:B------:R-:W-:Y:S01]  /*ec90*/  MOV R247, R10 ;  /* 0x0000000a00f77202 */ /* 0x000fe20000000f00 */
[----:B------:R-:W-:-:S06]  /*eca0*/  IMAD.MOV.U32 R10, RZ, RZ, R61 ;  /* 0x000000ffff0a7224 */ /* 0x000fcc00078e003d */
[C---:B------:R-:W-:Y:S01]  /*ecb0*/  HMMA.16816.F32.BF16 R52, R4.reuse, R14, R240 ;  /* 0x0000000e0434723c */ /* 0x040fe200000418f0 */
[----:B------:R-:W3:Y:S06]  /*ecc0*/  LDSM.16.MT88.4 R12, [R207+0x1a800] ;  /* 0x01a80000cf0c783b */ /* 0x000eec0000004200 */
[----:B------:R-:W-:Y:S01]  /*ecd0*/  MOV R243, R71 ;  /* 0x0000004700f37202 */ /* 0x000fe20000000f00 */
[----:B------:R-:W-:Y:S01]  /*ece0*/  IMAD.MOV.U32 R241, RZ, RZ, R63 ;  /* 0x000000fffff17224 */ /* 0x000fe200078e003f */
[----:B-1----:R-:W-:Y:S01]  /*ecf0*/  HMMA.16816.F32.BF16 R68, R4, R26, R200 ;  /* 0x0000001a0444723c */ /* 0x002fe200000418c8 */
[----:B------:R-:W-:-:S02]  /*ed00*/  MOV R242, R62 ;  /* 0x0000003e00f27202 */ /* 0x000fc40000000f00 */
[----:B------:R-:W-:-:S04]  /*ed10*/  MOV R240, R60 ;  /* 0x0000003c00f07202 */ /* 0x000fc80000000f00 */
[----:B------:R-:W-:Y:S01]  /*ed20*/  IMAD.MOV.U32 R203, RZ, RZ, R57 ;  /* 0x000000ffffcb7224 */ /* 0x000fe200078e0039 */
[----:B------:R-:W-:Y:S01]  /*ed30*/  MOV R202, R58 ;  /* 0x0000003a00ca7202 */ /* 0x000fe20000000f00 */
[----:B------:R-:W-:Y:S01]  /*ed40*/  IMAD.MOV.U32 R201, RZ, RZ, R59 ;  /* 0x000000ffffc97224 */ /* 0x000fe200078e003b */
[----:B------:R-:W-:Y:S01]  /*ed50*/  MOV R200, R56 ;  /* 0x0000003800c87202 */ /* 0x000fe20000000f00 */
[C---:B------:R-:W-:Y:S01]  /*ed60*/  HMMA.16816.F32.BF16 R60, R4.reuse, R24, R236 ;  /* 0x00000018043c723c */ /* 0x040fe200000418ec */
[----:B------:R-:W1:Y:S06]  /*ed70*/  LDSM.16.MT88.4 R24, [R206+0x1c800] ;  /* 0x01c80000ce18783b */ /* 0x000e6c0000004200 */
[----:B------:R-:W-:Y:S01]  /*ed80*/  IMAD.MOV.U32 R237, RZ, RZ, R64 ;  /* 0x000000ffffed7224 */ /* 0x000fe200078e0040 */
[----:B--2---:R-:W-:Y:S01]  /*ed90*/  HMMA.16816.F32.BF16 R56, R4, R20, R196 ;  /* 0x000000140438723c */ /* 0x004fe200000418c4 */
[----:B------:R-:W-:Y:S01]  /*eda0*/  MOV R238, R65 ;  /* 0x0000004100ee7202 */ /* 0x000fe20000000f00 */
[----:B------:R-:W-:Y:S01]  /*edb0*/  IMAD.MOV.U32 R239, RZ, RZ, R66 ;  /* 0x000000ffffef7224 */ /* 0x000fe200078e0042 */
[----:B------:R-:W-:-:S04]  /*edc0*/  MOV R236, R75 ;  /* 0x0000004b00ec7202 */ /* 0x000fc80000000f00 */
[----:B------:R-:W-:Y:S01]  /*edd0*/  MOV R196, R67 ;  /* 0x0000004300c47202 */ /* 0x000fe20000000f00 */
[----:B------:R-:W-:Y:S01]  /*ede0*/  HMMA.16816.F32.BF16 R144, R4, R16, R144 ;  /* 0x000000100490723c */ /* 0x000fe20000041890 */
[----:B------:R-:W-:Y:S01]  /*edf0*/  IMAD.MOV.U32 R199, RZ, RZ, R73 ;  /* 0x000000ffffc77224 */ /* 0x000fe200078e0049 */
[----:B------:R-:W-:Y:S01]  /*ee00*/  MOV R198, R72 ;  /* 0x0000004800c67202 */ /* 0x000fe20000000f00 */
[----:B------:R-:W-:-:S05]  /*ee10*/  IMAD.MOV.U32 R197, RZ, RZ, R74 ;  /* 0x000000ffffc57224 */ /* 0x000fca00078e004a */
[C---:B------:R-:W-:Y:S01]  /*ee20*/  HMMA.16816.F32.BF16 R64, R4.reuse, R22, R192 ;  /* 0x000000160440723c */ /* 0x040fe200000418c0 */
[----:B------:R-:W2:Y:S06]  /*ee30*/  LDSM.16.MT88.4 R20, [R208+0x1c800] ;  /* 0x01c80000d014783b */ /* 0x000eac0000004200 */
[----:B------:R-:W-:Y:S01]  /*ee40*/  IMAD.MOV.U32 R195, RZ, RZ, R252 ;  /* 0x000000ffffc37224 */ /* 0x000fe200078e00fc */
[C---:B---3--:R-:W-:Y:S01]  /*ee50*/  HMMA.16816.F32.BF16 R76, R4.reuse, R12, R180 ;  /* 0x0000000c044c723c */ /* 0x048fe200000418b4 */
[----:B------:R3:W-:Y:S01]  /*ee60*/  MUFU.EX2 R183, R9 ;  /* 0x0000000900b77308 */ /* 0x0007e20000000800 */
[----:B------:R-:W-:Y:S01]  /*ee70*/  IMAD.MOV.U32 R194, RZ, RZ, R170 ;  /* 0x000000ffffc27224 */ /* 0x000fe200078e00aa */
[----:B------:R-:W-:Y:S01]  /*ee80*/  MOV R193, R197 ;  /* 0x000000c500c17202 */ /* 0x000fe20000000f00 */
[----:B------:R-:W-:Y:S01]  /*ee90*/  IMAD.MOV.U32 R192, RZ, RZ, R196 ;  /* 0x000000ffffc07224 */ /* 0x000fe200078e00c4 */
[----:B------:R-:W-:Y:S01]  /*eea0*/  MOV R197, R201 ;  /* 0x000000c900c57202 */ /* 0x000fe20000000f00 */
[----:B------:R-:W-:Y:S01]  /*eeb0*/  IMAD.MOV.U32 R196, RZ, RZ, R200 ;  /* 0x000000ffffc47224 */ /* 0x000fe200078e00c8 */
[----:B------:R-:W-:Y:S01]  /*eec0*/  MOV R201, R241 ;  /* 0x000000f100c97202 */ /* 0x000fe20000000f00 */
[C---:B------:R-:W-:Y:S01]  /*eed0*/  HMMA.16816.F32.BF16 R84, R4.reuse, R14, R176 ;  /* 0x0000000e0454723c */ /* 0x040fe200000418b0 */
[----:B------:R-:W4:Y:S01]  /*eee0*/  LDSM.16.MT88.4 R12, [R207+0x1c800] ;  /* 0x01c80000cf0c783b */ /* 0x000f220000004200 */
[----:B------:R-:W-:Y:S01]  /*eef0*/  IMAD.MOV.U32 R200, RZ, RZ, R240 ;  /* 0x000000ffffc87224 */ /* 0x000fe200078e00f0 */
[----:B------:R-:W-:Y:S01]  /*ef00*/  MOV R241, R245 ;  /* 0x000000f500f17202 */ /* 0x000fe20000000f00 */
[----:B------:R-:W-:Y:S01]  /*ef10*/  IMAD.MOV.U32 R240, RZ, RZ, R244 ;  /* 0x000000fffff07224 */ /* 0x000fe200078e00f4 */
[----:B------:R-:W-:Y:S01]  /*ef20*/  MOV R245, R35 ;  /* 0x0000002300f57202 */ /* 0x000fe20000000f00 */
[----:B------:R-:W-:Y:S01]  /*ef30*/  IMAD.MOV.U32 R244, RZ, RZ, R134 ;  /* 0x000000fffff47224 */ /* 0x000fe200078e0086 */
[----:B------:R-:W-:Y:S01]  /*ef40*/  MOV R178, R241 ;  /* 0x000000f100b27202 */ /* 0x000fe20000000f00 */
[----:B------:R-:W-:Y:S01]  /*ef50*/  HMMA.16816.F32.BF16 R40, R4, R18, R40 ;  /* 0x000000120428723c */ /* 0x000fe20000041828 */
[----:B------:R-:W5:Y:S01]  /*ef60*/  LDSM.16.MT88.4 R16, [R208+0x1a800] ;  /* 0x01a80000d010783b */ /* 0x000f620000004200 */
[----:B---3--:R-:W-:-:S02]  /*ef70*/  FFMA.FTZ R9, R251, c[0x0][0x23c], -R2 ;  /* 0x00008f00fb097a23 */ /* 0x008fc40000010802 */
[----:B------:R-:W-:Y:S02]  /*ef80*/  IMAD.MOV.U32 R134, RZ, RZ, R32 ;  /* 0x000000ffff867224 */ /* 0x000fe400078e0020 */
[----:B------:R3:W2:Y:S01]  /*ef90*/  MUFU.EX2 R252, R9 ;  /* 0x0000000900fc7308 */ /* 0x0006a20000000800 */
[----:B------:R-:W-:Y:S01]  /*efa0*/  IMAD.MOV.U32 R182, RZ, RZ, R201 ;  /* 0x000000ffffb67224 */ /* 0x000fe200078e00c9 */
[----:B------:R-:W-:Y:S01]  /*efb0*/  HMMA.16816.F32.BF16 R152, R4, R28, R152 ;  /* 0x0000001c0498723c */ /* 0x000fe20000041898 */
[----:B------:R-:W5:Y:S01]  /*efc0*/  LDSM.16.MT88.4 R28, [R205+0x1c800] ;  /* 0x01c80000cd1c783b */ /* 0x000f620000004200 */
[----:B------:R-:W-:-:S06]  /*efd0*/  IMAD.MOV.U32 R179, RZ, RZ, R240 ;  /* 0x000000ffffb37224 */ /* 0x000fcc00078e00f0 */
[----:B-1----:R-:W-:Y:S01]  /*efe0*/  HMMA.16816.F32.BF16 R164, R4, R24, R164 ;  /* 0x0000001804a4723c */ /* 0x002fe200000418a4 */
[----:B---3--:R-:W-:-:S07]  /*eff0*/  FFMA.FTZ R9, R248, c[0x0][0x23c], -R2 ;  /* 0x00008f00f8097a23 */ /* 0x008fce0000010802 */
[C---:B--2---:R-:W-:Y:S01]  /*f000*/  HMMA.16816.F32.BF16 R116, R4.reuse, R22, R88 ;  /* 0x000000160474723c */ /* 0x044fe20000041858 */
[----:B------:R1:W-:Y:S07]  /*f010*/  MUFU.EX2 R250, R9 ;  /* 0x0000000900fa7308 */ /* 0x0003ee0000000800 */
[C---:B------:R-:W-:Y:S01]  /*f020*/  HMMA.16816.F32.BF16 R148, R4.reuse, R26, R148 ;  /* 0x0000001a0494723c */ /* 0x040fe20000041894 */
[----:B------:R-:W-:Y:S07]  /*f030*/  LDSM.16.MT88.4 R24, [R206+0x1e800] ;  /* 0x01e80000ce18783b */ /* 0x000fee0000004200 */
[----:B----4-:R-:W-:Y:S01]  /*f040*/  HMMA.16816.F32.BF16 R88, R4, R12, R92 ;  /* 0x0000000c0458723c */ /* 0x010fe2000004185c */
[----:B-1----:R-:W-:-:S04]  /*f050*/  FFMA.FTZ R9, R249, c[0x0][0x23c], -R2 ;  /* 0x00008f00f9097a23 */ /* 0x002fc80000010802 */
[----:B------:R1:W2:Y:S02]  /*f060*/  MUFU.EX2 R251, R9 ;  /* 0x0000000900fb7308 */ /* 0x0002a40000000800 */
[----:B------:R-:W-:Y:S01]  /*f070*/  MOV R95, R134 ;  /* 0x00000086005f7202 */ /* 0x000fe20000000f00 */
[C---:B------:R-:W-:Y:S01]  /*f080*/  HMMA.16816.F32.BF16 R96, R4.reuse, R14, R96 ;  /* 0x0000000e0460723c */ /* 0x040fe20000041860 */
[----:B------:R-:W3:Y:S07]  /*f090*/  LDSM.16.MT88.4 R12, [R207+0x1e800] ;  /* 0x01e80000cf0c783b */ /* 0x000eee0000004200 */
[----:B-----5:R-:W-:Y:S01]  /*f0a0*/  HMMA.16816.F32.BF16 R72, R4, R16, R188 ;  /* 0x000000100448723c */ /* 0x020fe200000418bc */
[----:B-1----:R-:W-:-:S06]  /*f0b0*/  FFMA.FTZ R9, R194, c[0x0][0x23c], -R0 ;  /* 0x00008f00c2097a23 */ /* 0x002fcc0000010800 */
[----:B------:R-:W-:Y:S01]  /*f0c0*/  MOV R191, R195 ;  /* 0x000000c300bf7202 */ /* 0x000fe20000000f00 */
[C---:B------:R-:W-:Y:S01]  /*f0d0*/  HMMA.16816.F32.BF16 R80, R4.reuse, R18, R184 ;  /* 0x000000120450723c */ /* 0x040fe200000418b8 */
[----:B------:R-:W1:Y:S01]  /*f0e0*/  LDSM.16.MT88.4 R16, [R205+0x1e800] ;  /* 0x01e80000cd10783b */ /* 0x000e620000004200 */
[----:B------:R4:W-:Y:S01]  /*f0f0*/  MUFU.EX2 R249, R9 ;  /* 0x0000000900f97308 */ /* 0x0009e20000000800 */
[----:B------:R-:W-:Y:S01]  /*f100*/  IMAD.MOV.U32 R194, RZ, RZ, R198 ;  /* 0x000000ffffc27224 */ /* 0x000fe200078e00c6 */
[----:B------:R-:W-:Y:S01]  /*f110*/  MOV R195, R199 ;  /* 0x000000c700c37202 */ /* 0x000fe20000000f00 */
[----:B------:R-:W-:Y:S01]  /*f120*/  IMAD.MOV.U32 R198, RZ, RZ, R202 ;  /* 0x000000ffffc67224 */ /* 0x000fe200078e00ca */
[----:B------:R-:W-:Y:S01]  /*f130*/  MOV R199, R203 ;  /* 0x000000cb00c77202 */ /* 0x000fe20000000f00 */
[----:B------:R-:W-:Y:S01]  /*f140*/  IMAD.MOV.U32 R202, RZ, RZ, R242 ;  /* 0x000000ffffca7224 */ /* 0x000fe200078e00f2 */
[C---:B------:R-:W-:Y:S01]  /*f150*/  HMMA.16816.F32.BF16 R156, R4.reuse, R20, R156 ;  /* 0x00000014049c723c */ /* 0x040fe2000004189c */
        /* <DEDUP_REMOVED lines=8> */
[----:B------:R-:W-:Y:S01]  /*f1e0*/  LDSM.16.MT88.4 R32, [R205+0x19000] ;  /* 0x01900000cd20783b */ /* 0x000fe20000004200 */
[----:B----4-:R-:W-:Y:S01]  /*f1f0*/  FFMA.FTZ R9, R191, c[0x0][0x23c], -R0 ;  /* 0x00008f00bf097a23 */ /* 0x010fe20000010800 */
[----:B------:R-:W-:Y:S01]  /*f200*/  MOV R188, R196 ;  /* 0x000000c400bc7202 */ /* 0x000fe20000000f00 */
[----:B------:R-:W-:Y:S01]  /*f210*/  IMAD.MOV.U32 R189, RZ, RZ, R195 ;  /* 0x000000ffffbd7224 */ /* 0x000fe200078e00c3 */
[----:B------:R-:W-:Y:S01]  /*f220*/  MOV R187, R197 ;  /* 0x000000c500bb7202 */ /* 0x000fe20000000f00 */
[----:B------:R4:W1:Y:S01]  /*f230*/  MUFU.EX2 R248, R9 ;  /* 0x0000000900f87308 */ /* 0x0008620000000800 */
[----:B------:R-:W-:Y:S01]  /*f240*/  MOV R185, R199 ;  /* 0x000000c700b97202 */ /* 0x000fe20000000f00 */
[----:B------:R-:W-:Y:S01]  /*f250*/  HMMA.16816.F32.BF16 R168, R4, R30, R172 ;  /* 0x0000001e04a8723c */ /* 0x000fe200000418ac */
[----:B------:R-:W-:Y:S01]  /*f260*/  LDSM.16.MT88.4 R28, [R205+0x1b000] ;  /* 0x01b00000cd1c783b */ /* 0x000fe20000004200 */
[----:B------:R-:W-:Y:S01]  /*f270*/  MOV R191, R193 ;  /* 0x000000c100bf7202 */ /* 0x000fe20000000f00 */
[----:B------:R-:W-:Y:S01]  /*f280*/  IMAD.MOV.U32 R176, RZ, RZ, R243 ;  /* 0x000000ffffb07224 */ /* 0x000fe200078e00f3 */
[----:B------:R-:W-:-:S02]  /*f290*/  MOV R190, R194 ;  /* 0x000000c200be7202 */ /* 0x000fc40000000f00 */
[----:B------:R-:W-:Y:S01]  /*f2a0*/  MOV R184, R200 ;  /* 0x000000c800b87202 */ /* 0x000fe20000000f00 */
[----:B------:R-:W-:Y:S01]  /*f2b0*/  IMAD.MOV.U32 R173, RZ, RZ, R246 ;  /* 0x000000ffffad7224 */ /* 0x000fe200078e00f6 */
[C---:B---3--:R-:W-:Y:S01]  /*f2c0*/  HMMA.16816.F32.BF16 R124, R4.reuse, R12, R124 ;  /* 0x0000000c047c723c */ /* 0x048fe2000004187c */
[----:B------:R-:W-:Y:S02]  /*f2d0*/  MOV R175, R244 ;  /* 0x000000f400af7202 */ /* 0x000fe40000000f00 */
[----:B------:R-:W-:Y:S02]  /*f2e0*/  MOV R174, R245 ;  /* 0x000000f500ae7202 */ /* 0x000fe40000000f00 */
[----:B------:R-:W-:Y:S01]  /*f2f0*/  MOV R172, R247 ;  /* 0x000000f700ac7202 */ /* 0x000fe20000000f00 */
[----:B----4-:R-:W-:Y:S01]  /*f300*/  FFMA.FTZ R9, R135, c[0x0][0x23c], -R0 ;  /* 0x00008f0087097a23 */ /* 0x010fe20000010800 */
[----:B------:R-:W-:Y:S01]  /*f310*/  MOV R181, R202 ;  /* 0x000000ca00b57202 */ /* 0x000fe20000000f00 */
[----:B------:R-:W-:Y:S01]  /*f320*/  HMMA.16816.F32.BF16 R128, R4, R14, R128 ;  /* 0x0000000e0480723c */ /* 0x000fe20000041880 */
[----:B------:R-:W3:Y:S01]  /*f330*/  LDSM.16.MT88.4 R12, [R207+0x19000] ;  /* 0x01900000cf0c783b */ /* 0x000ee20000004200 */
[----:B------:R4:W-:Y:S01]  /*f340*/  MUFU.EX2 R135, R9 ;  /* 0x0000000900877308 */ /* 0x0009e20000000800 */
[----:B------:R-:W-:-:S02]  /*f350*/  MOV R180, R203 ;  /* 0x000000cb00b47202 */ /* 0x000fc40000000f00 */
[----:B------:R-:W-:-:S03]  /*f360*/  MOV R177, R242 ;  /* 0x000000f200b17202 */ /* 0x000fc60000000f00 */
[C---:B-1----:R-:W-:Y:S08]  /*f370*/  HMMA.16816.F32.BF16 R100, R4.reuse, R16, R100 ;  /* 0x000000100464723c */ /* 0x042ff00000041864 */
[----:B------:R-:W-:Y:S01]  /*f380*/  HMMA.16816.F32.BF16 R104, R4, R18, R104 ;  /* 0x000000120468723c */ /* 0x000fe20000041868 */
[----:B------:R-:W1:Y:S01]  /*f390*/  LDSM.16.MT88.4 R16, [R206+0x19000] ;  /* 0x01900000ce10783b */ /* 0x000e620000004200 */
[----:B----4-:R-:W-:-:S04]  /*f3a0*/  FFMA.FTZ R9, R192, c[0x0][0x23c], -R0 ;  /* 0x00008f00c0097a23 */ /* 0x010fc80000010800 */
[----:B------:R4:W1:Y:S02]  /*f3b0*/  MUFU.EX2 R134, R9 ;  /* 0x0000000900867308 */ /* 0x0008640000000800 */
[C---:B------:R-:W-:Y:S08]  /*f3c0*/  HMMA.16816.F32.BF16 R108, R4.reuse, R24, R108 ;  /* 0x00000018046c723c */ /* 0x040ff0000004186c */
[----:B------:R-:W-:Y:S01]  /*f3d0*/  HMMA.16816.F32.BF16 R112, R4, R26, R112 ;  /* 0x0000001a0470723c */ /* 0x000fe20000041870 */
[----:B------:R-:W-:Y:S01]  /*f3e0*/  LDSM.16.MT88.4 R24, [R208+0x19000] ;  /* 0x01900000d018783b */ /* 0x000fe20000004200 */
[----:B----4-:R-:W-:-:S06]  /*f3f0*/  IMAD.MOV.U32 R9, RZ, RZ, R177 ;  /* 0x000000ffff097224 */ /* 0x010fcc00078e00b1 */
[----:B-----5:R-:W-:Y:S01]  /*f400*/  HMMA.16816.F32.BF16 R44, R4, R20, R44 ;  /* 0x00000014042c723c */ /* 0x020fe2000004182c */
[----:B------:R-:W-:-:S07]  /*f410*/  FFMA.FTZ R9, R9, c[0x0][0x23c], -R2 ;  /* 0x00008f0009097a23 */ /* 0x000fce0000010802 */
[----:B------:R-:W-:Y:S01]  /*f420*/  HMMA.16816.F32.BF16 R120, R4, R22, R120 ;  /* 0x000000160478723c */ /* 0x000fe20000041878 */
[----:B------:R-:W-:Y:S06]  /*f430*/  LDSM.16.MT88.4 R20, [R206+0x1b000] ;  /* 0x01b00000ce14783b */ /* 0x000fec0000004200 */
[----:B------:R-:W-:Y:S02]  /*f440*/  F2FP.BF16.PACK_AB R4, R252, R183 ;  /* 0x000000b7fc04723e */ /* 0x000fe400000010ff */
[----:B--2---:R-:W-:Y:S02]  /*f450*/  F2FP.BF16.PACK_AB R6, R251, R250 ;  /* 0x000000fafb06723e */ /* 0x004fe400000010ff */
[----:B------:R-:W-:-:S02]  /*f460*/  F2FP.BF16.PACK_AB R5, R248, R249 ;  /* 0x000000f9f805723e */ /* 0x000fc400000010ff */
[----:B-1----:R-:W-:-:S07]  /*f470*/  F2FP.BF16.PACK_AB R7, R134, R135 ;  /* 0x000000878607723e */ /* 0x002fce00000010ff */
[C---:B---3--:R-:W-:Y:S08]  /*f480*/  HMMA.16816.F32.BF16 R160, R4.reuse, R12, R160 ;  /* 0x0000000c04a0723c */ /* 0x048ff000000418a0 */
[C---:B------:R-:W-:Y:S01]  /*f490*/  HMMA.16816.F32.BF16 R244, R4.reuse, R14, R52 ;  /* 0x0000000e04f4723c */ /* 0x040fe20000041834 */
[----:B------:R-:W1:Y:S07]  /*f4a0*/  LDSM.16.MT88.4 R12, [R207+0x1b000] ;  /* 0x01b00000cf0c783b */ /* 0x000e6e0000004200 */
[C---:B------:R-:W-:Y:S08]  /*f4b0*/  HMMA.16816.F32.BF16 R144, R4.reuse, R16, R144 ;  /* 0x000000100490723c */ /* 0x040ff00000041890 */
[C---:B------:R-:W-:Y:S01]  /*f4c0*/  HMMA.16816.F32.BF16 R40, R4.reuse, R18, R40 ;  /* 0x000000120428723c */ /* 0x040fe20000041828 */
[----:B------:R-:W2:Y:S07]  /*f4d0*/  LDSM.16.MT88.4 R16, [R208+0x1b000] ;  /* 0x01b00000d010783b */ /* 0x000eae0000004200 */
[C---:B------:R-:W-:Y:S08]  /*f4e0*/  HMMA.16816.F32.BF16 R136, R4.reuse, R32, R136 ;  /* 0x000000200488723c */ /* 0x040ff00000041888 */
[C---:B------:R-:W-:Y:S01]  /*f4f0*/  HMMA.16816.F32.BF16 R36, R4.reuse, R34, R36 ;  /* 0x000000220424723c */ /* 0x040fe20000041824 */
[----:B------:R-:W3:Y:S07]  /*f500*/  LDSM.16.MT88.4 R32, [R205+0x1d000] ;  /* 0x01d00000cd20783b */ /* 0x000eee0000004200 */
[C---:B------:R-:W-:Y:S07]  /*f510*/  HMMA.16816.F32.BF16 R196, R4.reuse, R30, R68 ;  /* 0x0000001e04c4723c */ /* 0x040fee0000041844 */
[----:B------:R-:W-:Y:S01]  /*f520*/  MOV R31, R184 ;  /* 0x000000b8001f7202 */ /* 0x000fe20000000f00 */
[----:B-1----:R-:W-:Y:S01]  /*f530*/  HMMA.16816.F32.BF16 R76, R4, R12, R76 ;  /* 0x0000000c044c723c */ /* 0x002fe2000004184c */
[----:B------:R-:W-:-:S07]  /*f540*/  MOV R30, R185 ;  /* 0x000000b9001e7202 */ /* 0x000fce0000000f00 */
[C---:B------:R-:W-:Y:S01]  /*f550*/  HMMA.16816.F32.BF16 R84, R4.reuse, R14, R84 ;  /* 0x0000000e0454723c */ /* 0x040fe20000041854 */
[----:B------:R-:W1:Y:S07]  /*f560*/  LDSM.16.MT88.4 R12, [R207+0x1d000] ;  /* 0x01d00000cf0c783b */ /* 0x000e6e0000004200 */
[C---:B--2---:R-:W-:Y:S07]  /*f570*/  HMMA.16816.F32.BF16 R68, R4.reuse, R16, R72 ;  /* 0x000000100444723c */ /* 0x044fee0000041848 */
[----:B------:R-:W-:Y:S01]  /*f580*/  MOV R72, R182 ;  /* 0x000000b600487202 */ /* 0x000fe20000000f00 */
[----:B------:R-:W-:Y:S01]  /*f590*/  HMMA.16816.F32.BF16 R192, R4, R18, R80 ;  /* 0x0000001204c0723c */ /* 0x000fe20000041850 */
[----:B------:R-:W2:Y:S01]  /*f5a0*/  LDSM.16.MT88.4 R16, [R205+0x1f000] ;  /* 0x01f00000cd10783b */ /* 0x000ea20000004200 */
[----:B------:R-:W-:Y:S01]  /*f5b0*/  IMAD.MOV.U32 R73, RZ, RZ, R186 ;  /* 0x000000ffff497224 */ /* 0x000fe200078e00ba */
[----:B------:R-:W-:Y:S01]  /*f5c0*/  MOV R74, R187 ;  /* 0x000000bb004a7202 */ /* 0x000fe20000000f00 */
[----:B------:R-:W-:-:S03]  /*f5d0*/  IMAD.MOV.U32 R75, RZ, RZ, R236 ;  /* 0x000000ffff4b7224 */ /* 0x000fc600078e00ec */
[----:B------:R-:W-:Y:S01]  /*f5e0*/  MOV R83, R179 ;  /* 0x000000b300537202 */ /* 0x000fe20000000f00 */
[C---:B------:R-:W-:Y:S01]  /*f5f0*/  HMMA.16816.F32.BF16 R152, R4.reuse, R24, R152 ;  /* 0x000000180498723c */ /* 0x040fe20000041898 */
[----:B------:R-:W-:Y:S01]  /*f600*/  IMAD.MOV.U32 R80, RZ, RZ, R95 ;  /* 0x000000ffff507224 */ /* 0x000fe200078e005f */
[----:B------:R-:W-:Y:S02]  /*f610*/  MOV R82, R172 ;  /* 0x000000ac00527202 */ /* 0x000fe40000000f00 */
[----:B------:R-:W-:Y:S02]  /*f620*/  MOV R81, R83 ;  /* 0x0000005300517202 */ /* 0x000fe40000000f00 */
[----:B------:R-:W-:Y:S01]  /*f630*/  MOV R83, R72 ;  /* 0x0000004800537202 */ /* 0x000fe20000000f00 */
[----:B------:R-:W-:Y:S01]  /*f640*/  IMAD.MOV.U32 R72, RZ, RZ, R73 ;  /* 0x000000ffff487224 */ /* 0x000fe200078e0049 */
[----:B------:R-:W-:Y:S01]  /*f650*/  HMMA.16816.F32.BF16 R200, R4, R26, R48 ;  /* 0x0000001a04c8723c */ /* 0x000fe20000041830 */
[----:B------:R-:W4:Y:S01]  /*f660*/  LDSM.16.MT88.4 R24, [R206+0x1d000] ;  /* 0x01d00000ce18783b */ /* 0x000f220000004200 */
[----:B------:R-:W-:-:S02]  /*f670*/  MOV R73, R74 ;  /* 0x0000004a00497202 */ /* 0x000fc40000000f00 */
        /* <DEDUP_REMOVED lines=8> */
[----:B------:R-:W-:Y:S01]  /*f700*/  MOV R57, R238 ;  /* 0x000000ee00397202 */ /* 0x000fe20000000f00 */
[C---:B------:R-:W-:Y:S01]  /*f710*/  HMMA.16816.F32.BF16 R240, R4.reuse, R28, R60 ;  /* 0x0000001c04f0723c */ /* 0x040fe2000004183c */
[----:B------:R-:W-:Y:S01]  /*f720*/  MOV R59, R176 ;  /* 0x000000b0003b7202 */ /* 0x000fe20000000f00 */
[----:B------:R-:W-:Y:S01]  /*f730*/  IMAD.MOV.U32 R75, RZ, RZ, R56 ;  /* 0x000000ffff4b7224 */ /* 0x000fe200078e0038 */
[----:B------:R-:W-:Y:S02]  /*f740*/  MOV R56, R57 ;  /* 0x0000003900387202 */ /* 0x000fe40000000f00 */
[----:B------:R-:W-:Y:S01]  /*f750*/  MOV R57, R58 ;  /* 0x0000003a00397202 */ /* 0x000fe20000000f00 */
[----:B------:R-:W-:Y:S01]  /*f760*/  IMAD.MOV.U32 R58, RZ, RZ, R59 ;  /* 0x000000ffff3a7224 */ /* 0x000fe200078e003b */
[----:B------:R-:W-:Y:S01]  /*f770*/  MOV R28, R175 ;  /* 0x000000af001c7202 */ /* 0x000fe20000000f00 */
[----:B---3--:R-:W-:Y:S01]  /*f780*/  HMMA.16816.F32.BF16 R92, R4, R32, R140 ;  /* 0x00000020045c723c */ /* 0x008fe2000004188c */
[----:B------:R-:W-:-:S02]  /*f790*/  IMAD.MOV.U32 R29, RZ, RZ, R183 ;  /* 0x000000ffff1d7224 */ /* 0x000fc400078e00b7 */
[----:B------:R-:W-:Y:S02]  /*f7a0*/  MOV R59, R28 ;  /* 0x0000001c003b7202 */ /* 0x000fe40000000f00 */
[----:B------:R3:W-:Y:S02]  /*f7b0*/  MUFU.EX2 R28, R9 ;  /* 0x00000009001c7308 */ /* 0x0007e40000000800 */
[----:B------:R-:W-:Y:S01]  /*f7c0*/  MOV R143, R173 ;  /* 0x000000ad008f7202 */ /* 0x000fe20000000f00 */
[C---:B------:R-:W-:Y:S01]  /*f7d0*/  HMMA.16816.F32.BF16 R60, R4.reuse, R22, R64 ;  /* 0x00000016043c723c */ /* 0x040fe20000041840 */
[----:B------:R-:W5:Y:S06]  /*f7e0*/  LDSM.16.MT88.4 R20, [R208+0x1d000] ;  /* 0x01d00000d014783b */ /* 0x000f6c0000004200 */
[----:B------:R-:W-:Y:S01]  /*f7f0*/  MOV R64, R188 ;  /* 0x000000bc00407202 */ /* 0x000fe20000000f00 */
[----:B------:R-:W-:Y:S01]  /*f800*/  IMAD.MOV.U32 R65, RZ, RZ, R189 ;  /* 0x000000ffff417224 */ /* 0x000fe200078e00bd */
[----:B------:R-:W-:Y:S01]  /*f810*/  MOV R66, R190 ;  /* 0x000000be00427202 */ /* 0x000fe20000000f00 */
[----:B-1----:R-:W-:Y:S01]  /*f820*/  HMMA.16816.F32.BF16 R172, R4, R12, R88 ;  /* 0x0000000c04ac723c */ /* 0x002fe20000041858 */
[----:B------:R-:W-:Y:S01]  /*f830*/  MOV R67, R191 ;  /* 0x000000bf00437202 */ /* 0x000fe20000000f00 */
[----:B---3--:R-:W-:-:S02]  /*f840*/  FFMA.FTZ R9, R143, c[0x0][0x23c], -R2 ;  /* 0x00008f008f097a23 */ /* 0x008fc40000010802 */
[----:B------:R-:W-:Y:S03]  /*f850*/  LDSM.16.MT88.4 R140, [R205+0x19800] ;  /* 0x01980000cd8c783b */ /* 0x000fe60000004200 */
[----:B------:R-:W-:Y:S01]  /*f860*/  IMAD.MOV.U32 R88, RZ, RZ, R50 ;  /* 0x000000ffff587224 */ /* 0x000fe200078e0032 */
[----:B------:R-:W-:Y:S01]  /*f870*/  HMMA.16816.F32.BF16 R188, R4, R34, R168 ;  /* 0x0000002204bc723c */ /* 0x000fe200000418a8 */
[----:B------:R-:W-:Y:S01]  /*f880*/  MOV R89, R51 ;  /* 0x0000003300597202 */ /* 0x000fe20000000f00 */
[----:B------:R-:W-:Y:S01]  /*f890*/  IMAD.MOV.U32 R91, RZ, RZ, R56 ;  /* 0x000000ffff5b7224 */ /* 0x000fe200078e0038 */
[----:B------:R-:W-:-:S05]  /*f8a0*/  MOV R90, R57 ;  /* 0x00000039005a7202 */ /* 0x000fca0000000f00 */
[C---:B------:R-:W-:Y:S01]  /*f8b0*/  HMMA.16816.F32.BF16 R168, R4.reuse, R14, R96 ;  /* 0x0000000e04a8723c */ /* 0x040fe20000041860 */
[----:B------:R-:W1:Y:S06]  /*f8c0*/  LDSM.16.MT88.4 R12, [R207+0x1f000] ;  /* 0x01f00000cf0c783b */ /* 0x000e6c0000004200 */
[----:B------:R-:W-:Y:S01]  /*f8d0*/  MOV R99, R49 ;  /* 0x0000003100637202 */ /* 0x000fe20000000f00 */
[C---:B--2---:R-:W-:Y:S01]  /*f8e0*/  HMMA.16816.F32.BF16 R32, R4.reuse, R18, R104 ;  /* 0x000000120420723c */ /* 0x044fe20000041868 */
[----:B------:R2:W3:Y:S01]  /*f8f0*/  MUFU.EX2 R18, R9 ;  /* 0x0000000900127308 */ /* 0x0004e20000000800 */
[----:B------:R-:W-:Y:S01]  /*f900*/  MOV R98, R48 ;  /* 0x0000003000627202 */ /* 0x000fe20000000f00 */
[----:B------:R-:W-:Y:S01]  /*f910*/  IMAD.MOV.U32 R97, RZ, RZ, R59 ;  /* 0x000000ffff617224 */ /* 0x000fe200078e003b */
[----:B------:R-:W-:Y:S01]  /*f920*/  MOV R96, R58 ;  /* 0x0000003a00607202 */ /* 0x000fe20000000f00 */
[----:B------:R-:W-:Y:S03]  /*f930*/  LDSM.16.MT88.4 R48, [R206+0x1b800] ;  /* 0x01b80000ce30783b */ /* 0x000fe60000004200 */
[C---:B----4-:R-:W-:Y:S01]  /*f940*/  HMMA.16816.F32.BF16 R184, R4.reuse, R26, R148 ;  /* 0x0000001a04b8723c */ /* 0x050fe20000041894 */
[----:B------:R-:W-:Y:S04]  /*f950*/  LDSM.16.MT88.4 R148, [R206+0x19800] ;  /* 0x01980000ce94783b */ /* 0x000fe80000004200 */
[----:B------:R-:W-:Y:S03]  /*f960*/  LDSM.16.MT88.4 R56, [R208+0x1b800] ;  /* 0x01b80000d038783b */ /* 0x000fe60000004200 */
[C---:B------:R-:W-:Y:S01]  /*f970*/  HMMA.16816.F32.BF16 R100, R4.reuse, R16, R100 ;  /* 0x000000100464723c */ /* 0x040fe20000041864 */
[--C-:B--2---:R-:W-:Y:S01]  /*f980*/  FFMA.FTZ R9, R80, c[0x0][0x23c], -R2.reuse ;  /* 0x00008f0050097a23 */ /* 0x104fe20000010802 */
[----:B------:R-:W-:Y:S01]  /*f990*/  MOV R80, R75 ;  /* 0x0000004b00507202 */ /* 0x000fe20000000f00 */
[----:B------:R-:W-:Y:S01]  /*f9a0*/  FFMA.FTZ R2, R81, c[0x0][0x23c], -R2 ;  /* 0x00008f0051027a23 */ /* 0x000fe20000010802 */
[----:B------:R-:W-:Y:S01]  /*f9b0*/  MOV R81, R74 ;  /* 0x0000004a00517202 */ /* 0x000fe20000000f00 */
[----:B------:R-:W-:Y:S01]  /*f9c0*/  MUFU.EX2 R19, R9 ;  /* 0x0000000900137308 */ /* 0x000fe20000000800 */
[----:B------:R-:W-:Y:S02]  /*f9d0*/  LDSM.16.MT88.4 R104, [R205+0x1f800] ;  /* 0x01f80000cd68783b */ /* 0x000fe40000004200 */
[C---:B------:R-:W-:Y:S02]  /*f9e0*/  HMMA.16816.F32.BF16 R236, R4.reuse, R24, R164 ;  /* 0x0000001804ec723c */ /* 0x040fe400000418a4 */
[----:B------:R-:W-:Y:S03]  /*f9f0*/  LDSM.16.MT88.4 R164, [R207+0x19800] ;  /* 0x01980000cfa4783b */ /* 0x000fe60000004200 */
[----:B------:R2:W4:Y:S01]  /*fa00*/  MUFU.EX2 R17, R2 ;  /* 0x0000000200117308 */ /* 0x0005220000000800 */
[----:B------:R-:W4:Y:S02]  /*fa10*/  LDSM.16.MT88.4 R24, [R206+0x1f000] ;  /* 0x01f00000ce18783b */ /* 0x000f240000004200 */
[C---:B-----5:R-:W-:Y:S02]  /*fa20*/  HMMA.16816.F32.BF16 R176, R4.reuse, R20, R156 ;  /* 0x0000001404b0723c */ /* 0x060fe4000004189c */
[----:B------:R-:W-:Y:S06]  /*fa30*/  LDSM.16.MT88.4 R156, [R208+0x19800] ;  /* 0x01980000d09c783b */ /* 0x000fec0000004200 */
[----:B-1----:R-:W-:Y:S01]  /*fa40*/  HMMA.16816.F32.BF16 R124, R4, R12, R124 ;  /* 0x0000000c047c723c */ /* 0x002fe2000004187c */
[----:B--2---:R-:W-:-:S02]  /*fa50*/  FFMA.FTZ R2, R82, c[0x0][0x23c], -R0 ;  /* 0x00008f0052027a23 */ /* 0x004fc40000010800 */
[----:B------:R-:W-:-:S05]  /*fa60*/  IMAD.MOV.U32 R82, RZ, RZ, R73 ;  /* 0x000000ffff527224 */ /* 0x000fca00078e0049 */
[C---:B------:R-:W-:Y:S01]  /*fa70*/  HMMA.16816.F32.BF16 R12, R4.reuse, R14, R128 ;  /* 0x0000000e040c723c */ /* 0x040fe20000041880 */
[----:B------:R1:W-:Y:S06]  /*fa80*/  MUFU.EX2 R16, R2 ;  /* 0x0000000200107308 */ /* 0x0003ec0000000800 */
[----:B---3--:R-:W-:Y:S01]  /*fa90*/  F2FP.BF16.PACK_AB R128, R18, R28 ;  /* 0x0000001c1280723e */ /* 0x008fe200000010ff */
[----:B------:R-:W-:Y:S01]  /*faa0*/  HMMA.16816.F32.BF16 R180, R4, R22, R116 ;  /* 0x0000001604b4723c */ /* 0x000fe20000041874 */
[----:B----4-:R-:W-:Y:S01]  /*fab0*/  F2FP.BF16.PACK_AB R130, R17, R19 ;  /* 0x000000131182723e */ /* 0x010fe200000010ff */
[----:B------:R-:W2:Y:S01]  /*fac0*/  LDSM.16.MT88.4 R20, [R208+0x1f000] ;  /* 0x01f00000d014783b */ /* 0x000ea20000004200 */
[----:B-1----:R-:W-:-:S04]  /*fad0*/  FFMA.FTZ R2, R11, c[0x0][0x23c], -R0 ;  /* 0x00008f000b027a23 */ /* 0x002fc80000010800 */
[----:B------:R1:W3:Y:S01]  /*fae0*/  MUFU.EX2 R11, R2 ;  /* 0x00000002000b7308 */ /* 0x0002e20000000800 */
[C---:B------:R-:W-:Y:S08]  /*faf0*/  HMMA.16816.F32.BF16 R108, R4.reuse, R24, R108 ;  /* 0x00000018046c723c */ /* 0x040ff0000004186c */
[C---:B------:R-:W-:Y:S01]  /*fb00*/  HMMA.16816.F32.BF16 R24, R4.reuse, R26, R112 ;  /* 0x0000001a0418723c */ /* 0x040fe20000041870 */
[----:B------:R-:W-:Y:S01]  /*fb10*/  LDSM.16.MT88.4 R112, [R206+0x1f800] ;  /* 0x01f80000ce70783b */ /* 0x000fe20000004200 */
[--C-:B-1----:R-:W-:Y:S01]  /*fb20*/  FFMA.FTZ R2, R10, c[0x0][0x23c], -R0.reuse ;  /* 0x00008f000a027a23 */ /* 0x102fe20000010800 */
[----:B---3--:R-:W-:Y:S01]  /*fb30*/  F2FP.BF16.PACK_AB R129, R11, R16 ;  /* 0x000000100b81723e */ /* 0x008fe200000010ff */
[----:B------:R-:W-:Y:S01]  /*fb40*/  FFMA.FTZ R0, R83, c[0x0][0x23c], -R0 ;  /* 0x00008f0053007a23 */ /* 0x000fe20000010800 */
[----:B------:R-:W-:Y:S01]  /*fb50*/  MOV R83, R72 ;  /* 0x0000004800537202 */ /* 0x000fe20000000f00 */
[----:B------:R1:W-:Y:S01]  /*fb60*/  MUFU.EX2 R10, R2 ;  /* 0x00000002000a7308 */ /* 0x0003e20000000800 */
[----:B------:R-:W-:Y:S07]  /*fb70*/  LDSM.16.MT88.4 R72, [R205+0x1d800] ;  /* 0x01d80000cd48783b */ /* 0x000fee0000004200 */
[----:B------:R-:W3:Y:S01]  /*fb80*/  MUFU.EX2 R9, R0 ;  /* 0x0000000000097308 */ /* 0x000ee20000000800 */
[----:B--2---:R-:W-:Y:S01]  /*fb90*/  HMMA.16816.F32.BF16 R116, R4, R20, R44 ;  /* 0x000000140474723c */ /* 0x004fe2000004182c */
[----:B-1----:R-:W-:-:S07]  /*fba0*/  MOV R2, R89 ;  /* 0x0000005900027202 */ /* 0x002fce0000000f00 */
[----:B------:R-:W-:Y:S01]  /*fbb0*/  HMMA.16816.F32.BF16 R20, R4, R22, R120 ;  /* 0x000000160414723c */ /* 0x000fe20000041878 */
[----:B------:R-:W-:Y:S04]  /*fbc0*/  LDSM.16.MT88.4 R120, [R208+0x1f800] ;  /* 0x01f80000d078783b */ /* 0x000fe80000004200 */
[----:B------:R-:W-:Y:S01]  /*fbd0*/  LDSM.16.MT88.4 R4, [R207+0x1f800] ;  /* 0x01f80000cf04783b */ /* 0x000fe20000004200 */
[----:B---3--:R-:W-:Y:S02]  /*fbe0*/  F2FP.BF16.PACK_AB R131, R9, R10 ;  /* 0x0000000a0983723e */ /* 0x008fe400000010ff */
[----:B------:R-:W-:-:S05]  /*fbf0*/  MOV R0, R88 ;  /* 0x0000005800007202 */ /* 0x000fca0000000f00 */
[C---:B------:R-:W-:Y:S08]  /*fc00*/  HMMA.16816.F32.BF16 R144, R128.reuse, R148, R144 ;  /* 0x000000948090723c */ /* 0x040ff00000041890 */
[C---:B------:R-:W-:Y:S01]  /*fc10*/  HMMA.16816.F32.BF16 R148, R128.reuse, R150, R40 ;  /* 0x000000968094723c */ /* 0x040fe20000041828 */
[----:B------:R-:W1:Y:S07]  /*fc20*/  LDSM.16.MT88.4 R40, [R205+0x1b800] ;  /* 0x01b80000cd28783b */ /* 0x000e6e0000004200 */
[C---:B------:R-:W-:Y:S08]  /*fc30*/  HMMA.16816.F32.BF16 R136, R128.reuse, R140, R136 ;  /* 0x0000008c8088723c */ /* 0x040ff00000041888 */
[C---:B------:R-:W-:Y:S08]  /*fc40*/  HMMA.16816.F32.BF16 R140, R128.reuse, R142, R36 ;  /* 0x0000008e808c723c */ /* 0x040ff00000041824 */
[C---:B------:R-:W-:Y:S08]  /*fc50*/  HMMA.16816.F32.BF16 R160, R128.reuse, R164, R160 ;  /* 0x000000a480a0723c */ /* 0x040ff000000418a0 */
[C---:B------:R-:W-:Y:S07]  /*fc60*/  HMMA.16816.F32.BF16 R164, R128.reuse, R166, R244 ;  /* 0x000000a680a4723c */ /* 0x040fee00000418f4 */
[----:B------:R-:W-:Y:S01]  /*fc70*/  MOV R245, R98 ;  /* 0x0000006200f57202 */ /* 0x000fe20000000f00 */
[----:B------:R-:W-:Y:S01]  /*fc80*/  IMAD.MOV.U32 R244, RZ, RZ, R99 ;  /* 0x000000fffff47224 */ /* 0x000fe200078e0063 */
[----:B-1----:R-:W-:Y:S01]  /*fc90*/  HMMA.16816.F32.BF16 R36, R128, R40, R240 ;  /* 0x000000288024723c */ /* 0x002fe200000418f0 */
[----:B------:R-:W-:Y:S01]  /*fca0*/  MOV R246, R97 ;  /* 0x0000006100f67202 */ /* 0x000fe20000000f00 */
[----:B------:R-:W-:-:S02]  /*fcb0*/  IMAD.MOV.U32 R247, RZ, RZ, R96 ;  /* 0x000000fffff77224 */ /* 0x000fc400078e0060 */
[----:B------:R-:W1:Y:S03]  /*fcc0*/  LDSM.16.MT88.4 R96, [R207+0x1d800] ;  /* 0x01d80000cf60783b */ /* 0x000e660000004200 */
[----:B------:R-:W-:Y:S01]  /*fcd0*/  IMAD.MOV.U32 R240, RZ, RZ, R90 ;  /* 0x000000fffff07224 */ /* 0x000fe200078e005a */
[C---:B------:R-:W-:Y:S01]  /*fce0*/  HMMA.16816.F32.BF16 R40, R128.reuse, R42, R196 ;  /* 0x0000002a8028723c */ /* 0x040fe200000418c4 */
[----:B------:R-:W-:Y:S01]  /*fcf0*/  MOV R241, R91 ;  /* 0x0000005b00f17202 */ /* 0x000fe20000000f00 */
[----:B------:R-:W-:Y:S01]  /*fd00*/  IMAD.MOV.U32 R243, RZ, RZ, R81 ;  /* 0x000000fffff37224 */ /* 0x000fe200078e0051 */
[----:B------:R-:W-:Y:S01]  /*fd10*/  MOV R242, R80 ;  /* 0x0000005000f27202 */ /* 0x000fe20000000f00 */
[----:B------:R-:W-:Y:S03]  /*fd20*/  LDSM.16.MT88.4 R88, [R208+0x1d800] ;  /* 0x01d80000d058783b */ /* 0x000fe60000004200 */
[----:B------:R-:W-:Y:S01]  /*fd30*/  MOV R198, R82 ;  /* 0x0000005200c67202 */ /* 0x000fe20000000f00 */
[----:B------:R-:W-:Y:S01]  /*fd40*/  HMMA.16816.F32.BF16 R152, R128, R156, R152 ;  /* 0x0000009c8098723c */ /* 0x000fe20000041898 */
[----:B------:R-:W-:-:S02]  /*fd50*/  MOV R199, R83 ;  /* 0x0000005300c77202 */ /* 0x000fc40000000f00 */
[----:B------:R-:W-:Y:S01]  /*fd60*/  LDSM.16.MT88.4 R80, [R206+0x1d800] ;  /* 0x01d80000ce50783b */ /* 0x000fe20000004200 */
[----:B------:R-:W-:Y:S02]  /*fd70*/  FFMA.FTZ R2, R2, R8, R198 ;  /* 0x0000000802027223 */ /* 0x000fe400000100c6 */
[----:B------:R-:W-:Y:S02]  /*fd80*/  FFMA.FTZ R0, R0, R3, R199 ;  /* 0x0000000300007223 */ /* 0x000fe400000100c7 */
[----:B------:R-:W-:Y:S01]  /*fd90*/  FADD.FTZ R2, R240, R2 ;  /* 0x00000002f0027221 */ /* 0x000fe20000010000 */
[----:B------:R-:W-:Y:S01]  /*fda0*/  HMMA.16816.F32.BF16 R156, R128, R158, R200 ;  /* 0x0000009e809c723c */ /* 0x000fe200000418c8 */
[----:B------:R-:W-:Y:S02]  /*fdb0*/  FADD.FTZ R0, R241, R0 ;  /* 0x00000000f1007221 */ /* 0x000fe40000010000 */
[----:B------:R-:W-:Y:S02]  /*fdc0*/  FADD.FTZ R2, R242, R2 ;  /* 0x00000002f2027221 */ /* 0x000fe40000010000 */
[----:B------:R-:W-:-:S02]  /*fdd0*/  FADD.FTZ R0, R243, R0 ;  /* 0x00000000f3007221 */ /* 0x000fc40000010000 */
[----:B------:R-:W-:Y:S01]  /*fde0*/  FADD.FTZ R2, R244, R2 ;  /* 0x00000002f4027221 */ /* 0x000fe20000010000 */
[----:B------:R-:W-:Y:S01]  /*fdf0*/  MOV R200, R67 ;  /* 0x0000004300c87202 */ /* 0x000fe20000000f00 */
[----:B------:R-:W-:Y:S01]  /*fe00*/  FADD.FTZ R0, R245, R0 ;  /* 0x00000000f5007221 */ /* 0x000fe20000010000 */
[----:B------:R-:W-:Y:S01]  /*fe10*/  MOV R201, R66 ;  /* 0x0000004200c97202 */ /* 0x000fe20000000f00 */
[----:B------:R-:W-:Y:S01]  /*fe20*/  FADD.FTZ R2, R246, R2 ;  /* 0x00000002f6027221 */ /* 0x000fe20000010000 */
[----:B------:R-:W-:Y:S01]  /*fe30*/  MOV R203, R64 ;  /* 0x0000004000cb7202 */ /* 0x000fe20000000f00 */
[----:B------:R-:W-:Y:S01]  /*fe40*/  FADD.FTZ R0, R247, R0 ;  /* 0x00000000f7007221 */ /* 0x000fe20000010000 */
[----:B------:R-:W-:Y:S01]  /*fe50*/  HMMA.16816.F32.BF16 R44, R128, R48, R52 ;  /* 0x00000030802c723c */ /* 0x000fe20000041834 */
[----:B------:R-:W-:Y:S02]  /*fe60*/  IMAD.MOV.U32 R202, RZ, RZ, R65 ;  /* 0x000000ffffca7224 */ /* 0x000fe400078e0041 */
[----:B------:R-:W-:Y:S01]  /*fe70*/  FADD.FTZ R2, R200, R2 ;  /* 0x00000002c8027221 */ /* 0x000fe20000010000 */
[----:B------:R-:W2:Y:S01]  /*fe80*/  LDSM.16.MT88.4 R64, [R207+0x1b800] ;  /* 0x01b80000cf40783b */ /* 0x000ea20000004200 */
[----:B------:R-:W-:-:S02]  /*fe90*/  FADD.FTZ R0, R201, R0 ;  /* 0x00000000c9007221 */ /* 0x000fc40000010000 */
        /* <DEDUP_REMOVED lines=16> */
[C---:B-1----:R-:W-:Y:S01]  /*ffa0*/  HMMA.16816.F32.BF16 R92, R128.reuse, R96, R172 ;  /* 0x00000060805c723c */ /* 0x042fe200000418ac */
[----:B------:R-:W-:Y:S02]  /*ffb0*/  FADD.FTZ R0, R16, R0 ;  /* 0x0000000010007221 */ /* 0x000fe40000010000 */
[----:B------:R-:W-:Y:S02]  /*ffc0*/  FADD.FTZ R2, R18, R2 ;  /* 0x0000000212027221 */ /* 0x000fe40000010000 */
[----:B------:R-:W-:Y:S02]  /*ffd0*/  FADD.FTZ R0, R11, R0 ;  /* 0x000000000b007221 */ /* 0x000fe40000010000 */
[----:B------:R-:W-:Y:S01]  /*ffe0*/  FADD.FTZ R2, R19, R2 ;  /* 0x0000000213027221 */ /* 0x000fe20000010000 */
[----:B------:R-:W-:Y:S01]  /*fff0*/  HMMA.16816.F32.BF16 R100, R128, R104, R100 ;  /* 0x000000688064723c */ /* 0x000fe20000041864 */
[----:B------:R-:W-:-:S02]  /*10000*/  FADD.FTZ R0, R10, R0 ;  /* 0x000000000a007221 */ /* 0x000fc40000010000 */
[----:B------:R-:W-:Y:S02]  /*10010*/  FADD.FTZ R2, R17, R2 ;  /* 0x0000000211027221 */ /* 0x000fe40000010000 */
[----:B------:R-:W-:-:S03]  /*10020*/  FADD.FTZ R0, R9, R0 ;  /* 0x0000000009007221 */ /* 0x000fc60000010000 */
[C---:B--2---:R-:W-:Y:S01]  /*10030*/  HMMA.16816.F32.BF16 R60, R128.reuse, R64, R76 ;  /* 0x00000040803c723c */ /* 0x044fe2000004184c */
[----:B------:R1:W-:Y:S04]  /*10040*/  STL [R1+0x14], R2 ;  /* 0x0000140201007387 */ /* 0x0003e80000100800 */
        /* <DEDUP_REMOVED lines=16> */
.L_x_455:
[----:B-1----:R-:W-:-:S06]  /*10150*/  UISETP.GT.AND UP0, UPT, UR25, UR10, UPT ;  /* 0x0000000a1900728c */ /* 0x002fcc000bf04270 */
[----:B------:R-:W-:-:S13]  /*10160*/  PLOP3.LUT P0, PT, PT, PT, UP0, 0x80, 0x0 ;  /* 0x000000000000781c */ /* 0x000fda0003f0f008 */
[----:B------:R-:W-:Y:S05]  /*10170*/  @!P0 BRA `(.L_x_462) ;  /* 0x000040d000008947 */ /* 0x000fea0003800000 */
[----:B------:R-:W2:Y:S01]  /*10180*/  LDL.64 R16, [R1+0x30] ;  /* 0x0000300001107983 */ /* 0x000ea20000100a00 */
[----:B------:R-:W-:Y:S01]  /*10190*/  USHF.R.S32.HI UR9, URZ, 0x1f, UR8 ;  /* 0x0000001f3f097899 */ /* 0x000fe20008011408 */
[----:B------:R-:W-:Y:S01]  /*101a0*/  IMAD.U32 R4, RZ, RZ, UR8 ;  /* 0x00000008ff047e24 */ /* 0x000fe2000f8e00ff */
[----:B------:R-:W-:Y:S01]  /*101b0*/  ULDC.64 UR4, c[0x0][0x1b0] ;  /* 0x00006c0000047ab9 */ /* 0x000fe20000000a00 */
[----:B------:R-:W-:Y:S01]  /*101c0*/  IMAD.U32 R0, RZ, RZ, UR8 ;  /* 0x00000008ff007e24 */ /* 0x000fe2000f8e00ff */
[----:B------:R-:W-:Y:S01]  /*101d0*/  UIMAD UR4, UR9, UR4, URZ ;  /* 0x00000004090472a4 */ /* 0x000fe2000f8e023f */
[----:B------:R-:W1:Y:S01]  /*101e0*/  S2R R8, SR_TID.X ;  /* 0x0000000000087919 */ /* 0x000e620000002100 */
[----:B------:R-:W-:Y:S02]  /*101f0*/  IMAD.MOV.U32 R134, RZ, RZ, R132 ;  /* 0x000000ffff867224 */ /* 0x000fe400078e0084 */
[----:B------:R-:W-:-:S03]  /*10200*/  UIMAD UR15, UR8, UR5, UR4 ;  /* 0x00000005080f72a4 */ /* 0x000fc6000f8e0204 */
[----:B------:R-:W-:Y:S02]  /*10210*/  ULDC.64 UR4, c[0x0][0x1b8] ;  /* 0x00006e0000047ab9 */ /* 0x000fe40000000a00 */
[----:B------:R-:W-:Y:S01]  /*10220*/  UIMAD UR4, UR9, UR4, URZ ;  /* 0x00000004090472a4 */ /* 0x000fe2000f8e023f */
[----:B------:R-:W-:Y:S01]  /*10230*/  IMAD.U32 R6, RZ, RZ, UR15 ;  /* 0x0000000fff067e24 */ /* 0x000fe2000f8e00ff */
[----:B------:R-:W-:Y:S02]  /*10240*/  UIADD3 UR9, UR25, -0x1, URZ ;  /* 0xffffffff19097890 */ /* 0x000fe4000fffe03f */
[----:B------:R-:W-:-:S06]  /*10250*/  UIMAD UR4, UR8, UR5, UR4 ;  /* 0x00000005080472a4 */ /* 0x000fcc000f8e0204 */
[----:B------:R-:W-:Y:S01]  /*10260*/  IMAD.U32 R252, RZ, RZ, UR4 ;  /* 0x00000004fffc7e24 */ /* 0x000fe2000f8e00ff */
[----:B-1----:R-:W-:Y:S02]  /*10270*/  SHF.R.S32.HI R7, RZ, 0x1f, R8 ;  /* 0x0000001fff077819 */ /* 0x002fe40000011408 */
[--C-:B--2---:R-:W-:Y:S01]  /*10280*/  SHF.R.S32.HI R3, RZ, 0x1f, R16.reuse ;  /* 0x0000001fff037819 */ /* 0x104fe20000011410 */
[----:B------:R-:W-:-:S04]  /*10290*/  IMAD.MOV.U32 R2, RZ, RZ, R16 ;  /* 0x000000ffff027224 */ /* 0x000fc800078e0010 */
[----:B------:R-:W-:-:S04]  /*102a0*/  IMAD.WIDE.U32 R4, R4, c[0x0][0x1b0], R2 ;  /* 0x00006c0004047a25 */ /* 0x000fc800078e0002 */
[----:B------:R-:W-:Y:S01]  /*102b0*/  IMAD.WIDE.U32 R2, R0, c[0x0][0x1b8], R2 ;  /* 0x00006e0000027a25 */ /* 0x000fe200078e0002 */
[----:B------:R-:W-:Y:S01]  /*102c0*/  IADD3 R4, P1, R4, UR12, RZ ;  /* 0x0000000c04047c10 */ /* 0x000fe2000ff3e0ff */
[----:B------:R-:W-:Y:S01]  /*102d0*/  UMOV UR12, URZ ;  /* 0x0000003f000c7c82 */ /* 0x000fe20008000000 */
[----:B------:R-:W-:Y:S02]  /*102e0*/  LEA.HI R0, R7, R8, RZ, 0x3 ;  /* 0x0000000807007211 */ /* 0x000fe400078f18ff */
[----:B------:R-:W-:Y:S01]  /*102f0*/  IADD3.X R5, R6, UR11, R5, P1, !PT ;  /* 0x0000000b06057c10 */ /* 0x000fe20008ffe405 */
[----:B------:R-:W-:Y:S01]  /*10300*/  UIADD3 UR11, UR25, -0x2, URZ ;  /* 0xfffffffe190b7890 */ /* 0x000fe2000fffe03f */
[----:B------:R-:W-:Y:S02]  /*10310*/  IADD3 R2, P0, R2, UR28, RZ ;  /* 0x0000001c02027c10 */ /* 0x000fe4000ff1e0ff */
[----:B------:R-:W-:Y:S02]  /*10320*/  LEA R6, P1, R4, c[0x0][0x168], 0x1 ;  /* 0x00005a0004067a11 */ /* 0x000fe400078208ff */
[----:B------:R-:W-:-:S02]  /*10330*/  IADD3.X R252, R252, UR26, R3, P0, !PT ;  /* 0x0000001afcfc7c10 */ /* 0x000fc400087fe403 */
[----:B------:R-:W-:Y:S01]  /*10340*/  LEA.HI.X R4, R4, c[0x0][0x16c], R5, 0x1, P1 ;  /* 0x00005b0004047a11 */ /* 0x000fe200008f0c05 */
[----:B------:R-:W-:Y:S01]  /*10350*/  STL [R1+0x10], R6 ;  /* 0x0000100601007387 */ /* 0x000fe20000100800 */
[C---:B------:R-:W-:Y:S02]  /*10360*/  LEA R3, P0, R2.reuse, c[0x0][0x170], 0x1 ;  /* 0x00005c0002037a11 */ /* 0x040fe400078008ff */
[----:B------:R-:W-:Y:S01]  /*10370*/  SHF.R.S32.HI R0, RZ, 0x3, R0 ;  /* 0x00000003ff007819 */ /* 0x000fe20000011400 */
[----:B------:R-:W-:Y:S01]  /*10380*/  STL [R1+0xc], R4 ;  /* 0x00000c0401007387 */ /* 0x000fe20000100800 */
[----:B------:R-:W-:Y:S02]  /*10390*/  LEA.HI.X R252, R2, c[0x0][0x174], R252, 0x1, P0 ;  /* 0x00005d0002fc7a11 */ /* 0x000fe400000f0cfc */
[----:B------:R-:W-:Y:S01]  /*103a0*/  IADD3 R250, P1, R0, 0x20, RZ ;  /* 0x0000002000fa7810 */ /* 0x000fe20007f3e0ff */
[----:B------:R1:W-:Y:S01]  /*103b0*/  STL [R1+0x8], R3 ;  /* 0x0000080301007387 */ /* 0x0003e20000100800 */
[----:B------:R-:W-:-:S03]  /*103c0*/  SHF.R.S32.HI R0, RZ, 0x1f, R0 ;  /* 0x0000001fff007819 */ /* 0x000fc60000011400 */
[----:B------:R-:W2:Y:S01]  /*103d0*/  LDL.LU.64 R12, [R1+0x58] ;  /* 0x00005800010c7983 */ /* 0x000ea20000300a00 */
[----:B------:R-:W-:Y:S01]  /*103e0*/  ISETP.GE.AND P5, PT, R16, c[0x0][0x220], PT ;  /* 0x0000880010007a0c */ /* 0x000fe20003fa6270 */
[----:B------:R-:W-:Y:S02]  /*103f0*/  IMAD.X R251, RZ, RZ, R0, P1 ;  /* 0x000000fffffb7224 */ /* 0x000fe400008e0600 */
[----:B------:R-:W3:Y:S04]  /*10400*/  LDL.LU.64 R10, [R1+0x60] ;  /* 0x00006000010a7983 */ /* 0x000ee80000300a00 */
[----:B------:R-:W4:Y:S04]  /*10410*/  LDL R15, [R1+0x4c] ;  /* 0x00004c00010f7983 */ /* 0x000f280000100800 */
[----:B------:R-:W5:Y:S04]  /*10420*/  LDL R14, [R1+0x48] ;  /* 0x00004800010e7983 */ /* 0x000f680000100800 */
[----:B------:R-:W5:Y:S01]  /*10430*/  LDL R9, [R1+0x50] ;  /* 0x0000500001097983 */ /* 0x000f620000100800 */
[----:B-1----:R-:W-:-:S02]  /*10440*/  IMAD.MOV.U32 R3, RZ, RZ, R133 ;  /* 0x000000ffff037224 */ /* 0x002fc400078e0085 */
[----:B--2---:R-:W-:Y:S02]  /*10450*/  IMAD.MOV.U32 R5, RZ, RZ, R13 ;  /* 0x000000ffff057224 */ /* 0x004fe400078e000d */
[----:B---3--:R-:W-:-:S05]  /*10460*/  IMAD.MOV.U32 R4, RZ, RZ, R10 ;  /* 0x000000ffff047224 */ /* 0x008fca00078e000a */
[----:B------:R1:W-:Y:S01]  /*10470*/  STL.64 [R1+0x20], R4 ;  /* 0x0000200401007387 */ /* 0x0003e20000100a00 */
[----:B----4-:R-:W-:Y:S02]  /*10480*/  ISETP.GE.AND P4, PT, R15, c[0x0][0x220], PT ;  /* 0x000088000f007a0c */ /* 0x010fe40003f86270 */
[----:B-----5:R-:W-:Y:S02]  /*10490*/  ISETP.GE.AND P3, PT, R14, c[0x0][0x220], PT ;  /* 0x000088000e007a0c */ /* 0x020fe40003f66270 */
[----:B------:R-:W-:Y:S01]  /*104a0*/  ISETP.GE.AND P2, PT, R9, c[0x0][0x220], PT ;  /* 0x0000880009007a0c */ /* 0x000fe20003f46270 */
[----:B------:R-:W-:Y:S05]  /*104b0*/  BRA `(.L_x_463) ;  /* 0x000003e000007947 */ /* 0x000fea0003800000 */
.L_x_465:
[----:B------:R-:W2:Y:S01]  /*104c0*/  LDL.64 R236, [R1+0x40] ;  /* 0x0000400001ec7983 */ /* 0x000ea20000100a00 */
[----:B------:R-:W-:Y:S02]  /*104d0*/  ULDC.64 UR4, c[0x0][0x198] ;  /* 0x0000660000047ab9 */ /* 0x000fe40000000a00 */
[----:B------:R-:W-:Y:S01]  /*104e0*/  UIADD3 UR16, UR25, -0x2, URZ ;  /* 0xfffffffe19107890 */ /* 0x000fe2000fffe03f */
[----:B------:R-:W3:Y:S03]  /*104f0*/  LDL.64 R174, [R1+0x38] ;  /* 0x0000380001ae7983 */ /* 0x000ee60000100a00 */
[----:B------:R-:W-:Y:S01]  /*10500*/  USHF.R.S32.HI UR15, URZ, 0x1f, UR16 ;  /* 0x0000001f3f0f7899 */ /* 0x000fe20008011410 */
[----:B------:R1:W-:Y:S01]  /*10510*/  @P5 STS.128 [R231+0x10000], RZ ;  /* 0x010000ffe7005388 */ /* 0x0003e20000000c00 */
        /* <DEDUP_REMOVED lines=8> */
[----:B------:R-:W-:Y:S02]  /*105a0*/  @!P5 LEA R172, P6, R0, c[0x0][0x168], 0x1 ;  /* 0x00005a0000acda11 */ /* 0x000fe400078c08ff */
[----:B---3--:R-:W-:Y:S02]  /*105b0*/  LEA.HI.X R135, R170, R175, R135, 0x6, P0 ;  /* 0x000000afaa877211 */ /* 0x008fe400000f3487 */
[C---:B------:R-:W-:Y:S02]  /*105c0*/  IADD3 R2, P1, R0.reuse, UR7, RZ ;  /* 0x0000000700027c10 */ /* 0x040fe4000ff3e0ff */
[----:B------:R-:W-:Y:S02]  /*105d0*/  @!P5 LEA.HI.X R173, R0, c[0x0][0x16c], R135, 0x1, P6 ;  /* 0x00005b0000adda11 */ /* 0x000fe400030f0c87 */
[C---:B------:R-:W-:Y:S02]  /*105e0*/  @!P5 LEA R170, P0, R2.reuse, c[0x0][0x168], 0x1 ;  /* 0x00005a0002aada11 */ /* 0x040fe400078008ff */
[----:B------:R-:W-:Y:S01]  /*105f0*/  IADD3.X R171, R135, UR6, RZ, P1, !PT ;  /* 0x0000000687ab7c10 */ /* 0x000fe20008ffe4ff */
        /* <DEDUP_REMOVED lines=42> */
.L_x_463:
[----:B------:R-:W2:Y:S01]  /*108a0*/  LDL.64 R238, [R1] ;  /* 0x0000000001ee7983 */ /* 0x000ea20000100a00 */
[----:B------:R-:W-:Y:S01]  /*108b0*/  UIADD3 UR4, UR9, -UR12, URZ ;  /* 0x8000000c09047290 */ /* 0x000fe2000fffe03f */
[----:B------:R-:W-:Y:S04]  /*108c0*/  DEPBAR.LE SB0, 0x0 ;  /* 0x000080000000791a */ /* 0x000fe80000000000 */
[----:B-1----:R-:W3:Y:S01]  /*108d0*/  LDL.64 R4, [R1+0x20] ;  /* 0x0000200001047983 */ /* 0x002ee20000100a00 */
[----:B------:R-:W-:Y:S01]  /*108e0*/  IMAD.U32 R0, RZ, RZ, UR4 ;  /* 0x00000004ff007e24 */ /* 0x000fe2000f8e00ff */
[----:B------:R-:W-:Y:S01]  /*108f0*/  UIADD3 UR8, UR25, -0x1, URZ ;  /* 0xffffffff19087890 */ /* 0x000fe2000fffe03f */
[----:B------:R-:W-:Y:S01]  /*10900*/  IMAD.U32 R2, RZ, RZ, UR22 ;  /* 0x00000016ff027e24 */ /* 0x000fe2000f8e00ff */
[----:B------:R-:W4:Y:S02]  /*10910*/  LDL R16, [R1+0x8] ;  /* 0x0000080001107983 */ /* 0x000f240000100800 */
[----:B------:R-:W-:Y:S02]  /*10920*/  USHF.R.S32.HI UR5, URZ, 0x1f, UR8 ;  /* 0x0000001f3f057899 */ /* 0x000fe40008011408 */
[----:B------:R-:W-:Y:S01]  /*10930*/  BAR.SYNC.DEFER_BLOCKING 0x0 ;  /* 0x0000000000007b1d */ /* 0x000fe20000010000 */
[----:B------:R-:W-:Y:S02]  /*10940*/  UIMAD UR4, UR21, UR8, URZ ;  /* 0x00000008150472a4 */ /* 0x000fe4000f8e023f */
[----:B------:R-:W-:Y:S02]  /*10950*/  UISETP.GT.AND UP0, UPT, UR8, UR10, UPT ;  /* 0x0000000a0800728c */ /* 0x000fe4000bf04270 */
[----:B------:R-:W-:Y:S01]  /*10960*/  UIMAD UR4, UR5, UR22, UR4 ;  /* 0x00000016050472a4 */ /* 0x000fe2000f8e0204 */
[----:B------:R-:W-:Y:S04]  /*10970*/  @P5 STS.128 [R231+0x18000], RZ ;  /* 0x018000ffe7005388 */ /* 0x000fe80000000c00 */
[----:B------:R-:W5:Y:S04]  /*10980*/  LDL R236, [R1+0x10] ;  /* 0x0000100001ec7983 */ /* 0x000f680000100800 */
[----:B------:R-:W5:Y:S01]  /*10990*/  LDL R135, [R1+0xc] ;  /* 0x00000c0001877983 */ /* 0x000f620000100800 */
[C---:B--2---:R-:W-:Y:S04]  /*109a0*/  LEA R6, P0, R0.reuse, R238, 0x6 ;  /* 0x000000ee00067211 */ /* 0x044fe800078030ff */
[----:B------:R-:W-:Y:S01]  /*109b0*/  LEA.HI.X.SX32 R7, R0, R239, 0x6, P0 ;  /* 0x000000ef00077211 */ /* 0x000fe200000f36ff */
[----:B------:R-:W-:Y:S04]  /*109c0*/  IMAD.WIDE.U32 R14, R6, c[0x0][0x1a0], RZ ;  /* 0x00006800060e7a25 */ /* 0x000fe800078e00ff */
[----:B---3--:R-:W-:Y:S01]  /*109d0*/  IMAD.WIDE.U32 R8, R2, UR8, R4 ;  /* 0x0000000802087c25 */ /* 0x008fe2000f8e0004 */
[----:B------:R-:W-:Y:S03]  /*109e0*/  LEA R4, P1, R0, R250, 0x6 ;  /* 0x000000fa00047211 */ /* 0x000fe600078230ff */
[----:B------:R-:W-:Y:S01]  /*109f0*/  IMAD R7, R7, c[0x0][0x1a0], RZ ;  /* 0x0000680007077a24 */ /* 0x000fe200078e02ff */
[----:B------:R-:W-:Y:S01]  /*10a00*/  @!P5 LEA R10, P0, R8, c[0x0][0x170], 0x1 ;  /* 0x00005c00080ada11 */ /* 0x000fe200078008ff */
[----:B------:R-:W-:Y:S01]  /*10a10*/  IMAD.WIDE.U32 R12, R4, c[0x0][0x1a0], RZ ;  /* 0x00006800040c7a25 */ /* 0x000fe200078e00ff */
[-C--:B------:R-:W-:Y:S02]  /*10a20*/  LEA.HI.X.SX32 R5, R0, R251.reuse, 0x6, P1 ;  /* 0x000000fb00057211 */ /* 0x080fe400008f36ff */
[----:B------:R-:W-:Y:S01]  /*10a30*/  IADD3 R0, R9, UR4, RZ ;  /* 0x0000000409007c10 */ /* 0x000fe2000fffe0ff */
[----:B------:R-:W-:Y:S01]  /*10a40*/  IMAD R7, R6, c[0x0][0x1a4], R7 ;  /* 0x0000690006077a24 */ /* 0x000fe200078e0207 */
[----:B----4-:R-:W-:Y:S01]  /*10a50*/  LEA R6, P6, R14, R16, 0x1 ;  /* 0x000000100e067211 */ /* 0x010fe200078c08ff */
[----:B------:R-:W-:Y:S01]  /*10a60*/  IMAD R5, R5, c[0x0][0x1a0], RZ ;  /* 0x0000680005057a24 */ /* 0x000fe200078e02ff */
[C---:B------:R-:W-:Y:S01]  /*10a70*/  @!P5 LEA.HI.X R11, R8.reuse, c[0x0][0x174], R0, 0x1, P0 ;  /* 0x00005d00080bda11 */ /* 0x040fe200000f0c00 */
[----:B------:R-:W-:Y:S01]  /*10a80*/  IMAD.IADD R7, R15, 0x1, R7 ;  /* 0x000000010f077824 */ /* 0x000fe200078e0207 */
[----:B------:R-:W-:Y:S01]  /*10a90*/  @!P5 IADD3 R2, P1, R8, UR23, RZ ;  /* 0x000000170802dc10 */ /* 0x000fe2000ff3e0ff */
[----:B------:R-:W-:Y:S01]  /*10aa0*/  IMAD R5, R4, c[0x0][0x1a4], R5 ;  /* 0x0000690004057a24 */ /* 0x000fe200078e0205 */
[----:B------:R-:W-:Y:S01]  /*10ab0*/  UIADD3 UR4, UR11, -UR12, URZ ;  /* 0x8000000c0b047290 */ /* 0x000fe2000fffe03f */
[----:B------:R-:W-:Y:S01]  /*10ac0*/  @!PT LDS RZ, [RZ] ;  /* 0x00000000fffff984 */ /* 0x000fe20000000800 */
[----:B------:R-:W-:Y:S01]  /*10ad0*/  @!PT LDS RZ, [RZ] ;  /* 0x00000000fffff984 */ /* 0x000fe20000000800 */
[----:B------:R-:W-:Y:S01]  /*10ae0*/  @!PT LDS RZ, [RZ] ;  /* 0x00000000fffff984 */ /* 0x000fe20000000800 */
[----:B------:R1:W-:Y:S01]  /*10af0*/  @!P5 LDGSTS.E.BYPASS.LTC128B.128 [R231+0x18000], [R10.64] ;  /* 0x180000000ae7dfae */ /* 0x0003e2000b901d52 */
[----:B------:R-:W-:Y:S01]  /*10b00*/  LEA.HI.X R7, R14, R252, R7, 0x1, P6 ;  /* 0x000000fc0e077211 */ /* 0x000fe200030f0c07 */
[----:B------:R-:W-:Y:S01]  /*10b10*/  IMAD.IADD R5, R13, 0x1, R5 ;  /* 0x000000010d057824 */ /* 0x000fe200078e0205 */
[----:B------:R-:W-:Y:S01]  /*10b20*/  @!P5 LEA R8, P0, R2, c[0x0][0x170], 0x1 ;  /* 0x00005c000208da11 */ /* 0x000fe200078008ff */
[----:B------:R-:W-:Y:S01]  /*10b30*/  @P4 STS.128 [R231+0x1a000], RZ ;  /* 0x01a000ffe7004388 */ /* 0x000fe20000000c00 */
[----:B------:R-:W-:Y:S02]  /*10b40*/  @!P5 IADD3.X R0, R0, UR24, RZ, P1, !PT ;  /* 0x000000180000dc10 */ /* 0x000fe40008ffe4ff */
[----:B------:R-:W-:Y:S01]  /*10b50*/  LEA R4, P1, R12, R16, 0x1 ;  /* 0x000000100c047211 */ /* 0x000fe200078208ff */
[----:B------:R-:W-:Y:S01]  /*10b60*/  @!PT LDS RZ, [RZ] ;  /* 0x00000000fffff984 */ /* 0x000fe20000000800 */
[----:B------:R-:W-:Y:S01]  /*10b70*/  @!PT LDS RZ, [RZ] ;  /* 0x00000000fffff984 */ /* 0x000fe20000000800 */
[----:B------:R-:W-:Y:S01]  /*10b80*/  @!PT LDS RZ, [RZ] ;  /* 0x00000000fffff984 */ /* 0x000fe20000000800 */
[----:B------:R2:W-:Y:S01]  /*10b90*/  @!P4 LDGSTS.E.BYPASS.LTC128B.128 [R231+0x1a000], [R6.64+0x80] ;  /* 0x1a00008006e7cfae */ /* 0x0005e2000b901d52 */
[----:B------:R-:W-:Y:S01]  /*10ba0*/  @!P5 LEA.HI.X R9, R2, c[0x0][0x174], R0, 0x1, P0 ;  /* 0x00005d000209da11 */ /* 0x000fe200000f0c00 */
[----:B------:R-:W-:Y:S01]  /*10bb0*/  IMAD.U32 R0, RZ, RZ, UR4 ;  /* 0x00000004ff007e24 */ /* 0x000fe2000f8e00ff */
[----:B------:R-:W-:Y:S01]  /*10bc0*/  LEA.HI.X R5, R12, R252, R5, 0x1, P1 ;  /* 0x000000fc0c057211 */ /* 0x000fe200008f0c05 */
[----:B------:R-:W-:Y:S03]  /*10bd0*/  @P3 STS.128 [R231+0x1c000], RZ ;  /* 0x01c000ffe7003388 */ /* 0x000fe60000000c00 */
[C---:B------:R-:W-:Y:S01]  /*10be0*/  LEA R132, P0, R0.reuse, R250, 0x6 ;  /* 0x000000fa00847211 */ /* 0x040fe200078030ff */
[----:B------:R-:W-:Y:S01]  /*10bf0*/  @!PT LDS RZ, [RZ] ;  /* 0x00000000fffff984 */ /* 0x000fe20000000800 */
[----:B------:R-:W-:Y:S01]  /*10c00*/  @!PT LDS RZ, [RZ] ;  /* 0x00000000fffff984 */ /* 0x000fe20000000800 */
[----:B------:R-:W-:Y:S01]  /*10c10*/  @!PT LDS RZ, [RZ] ;  /* 0x00000000fffff984 */ /* 0x000fe20000000800 */
[----:B------:R2:W-:Y:S03]  /*10c20*/  @!P3 LDGSTS.E.BYPASS.LTC128B.128 [R231+0x1c000], [R6.64+0x100] ;  /* 0x1c00010006e7bfae */ /* 0x0005e6000b901d52 */
[----:B------:R-:W-:Y:S01]  /*10c30*/  LEA.HI.X.SX32 R133, R0, R251, 0x6, P0 ;  /* 0x000000fb00857211 */ /* 0x000fe200000f36ff */
[----:B------:R-:W-:Y:S01]  /*10c40*/  @P2 STS.128 [R231+0x1e000], RZ ;  /* 0x01e000ffe7002388 */ /* 0x000fe20000000c00 */
[----:B------:R-:W-:Y:S03]  /*10c50*/  PLOP3.LUT P0, PT, PT, PT, UP0, 0x80, 0x0 ;  /* 0x000000000000781c */ /* 0x000fe60003f0f008 */
[----:B------:R-:W-:Y:S01]  /*10c60*/  @!PT LDS RZ, [RZ] ;  /* 0x00000000fffff984 */ /* 0x000fe20000000800 */
[----:B------:R-:W-:Y:S01]  /*10c70*/  @!PT LDS RZ, [RZ] ;  /* 0x00000000fffff984 */ /* 0x000fe20000000800 */
[----:B------:R-:W-:Y:S01]  /*10c80*/  @!PT LDS RZ, [RZ] ;  /* 0x00000000fffff984 */ /* 0x000fe20000000800 */
[----:B------:R2:W-:Y:S01]  /*10c90*/  @!P2 LDGSTS.E.BYPASS.LTC128B.128 [R231+0x1e000], [R6.64+0x180] ;  /* 0x1e00018006e7afae */ /* 0x0005e2000b901d52 */
[----:B------:R-:W-:Y:S03]  /*10ca0*/  IMAD R133, R133, c[0x0][0x198], RZ ;  /* 0x0000660085857a24 */ /* 0x000fe600078e02ff */
[----:B------:R-:W-:Y:S01]  /*10cb0*/  @P5 STS.128 [R231+0x19000], RZ ;  /* 0x019000ffe7005388 */ /* 0x000fe20000000c00 */
[----:B------:R-:W-:Y:S03]  /*10cc0*/  IMAD R133, R132, c[0x0][0x19c], R133 ;  /* 0x0000670084857a24 */ /* 0x000fe600078e0285 */
        /* <DEDUP_REMOVED lines=20> */
[----:B-1----:R-:W2:Y:S04]  /*10e10*/  LDSM.16.M88.4 R8, [R204+0x10000] ;  /* 0x01000000cc08783b */ /* 0x002ea80000000200 */
[----:B------:R-:W1:Y:S04]  /*10e20*/  LDSM.16.M88.4 R16, [R204+0x10800] ;  /* 0x01080000cc10783b */ /* 0x000e680000000200 */
[----:B------:R-:W3:Y:S04]  /*10e30*/  LDSM.16.M88.4 R24, [R204+0x11000] ;  /* 0x01100000cc18783b */ /* 0x000ee80000000200 */
[----:B------:R-:W0:Y:S04]  /*10e40*/  LDGDEPBAR ;  /* 0x00000000000079af */ /* 0x000e280000000000 */
[----:B------:R-:W4:Y:S04]  /*10e50*/  LDSM.16.M88.4 R168, [R204+0x11800] ;  /* 0x01180000cca8783b */ /* 0x000f280000000200 */
[----:B------:R-:W-:Y:S04]  /*10e60*/  LDSM.16.M88.4 R172, [R212] ;  /* 0x00000000d4ac783b */ /* 0x000fe80000000200 */
[----:B------:R-:W3:Y:S04]  /*10e70*/  LDSM.16.M88.4 R176, [R215] ;  /* 0x00000000d7b0783b */ /* 0x000ee80000000200 */
[----:B------:R-:W3:Y:S04]  /*10e80*/  LDSM.16.M88.4 R180, [R230] ;  /* 0x00000000e6b4783b */ /* 0x000ee80000000200 */
[----:B------:R-:W3:Y:S04]  /*10e90*/  LDSM.16.M88.4 R184, [R229] ;  /* 0x00000000e5b8783b */ /* 0x000ee80000000200 */
[----:B------:R-:W-:Y:S01]  /*10ea0*/  LDSM.16.M88.4 R188, [R210+0x10000] ;  /* 0x01000000d2bc783b */ /* 0x000fe20000000200 */
[C---:B--2---:R-:W-:Y:S03]  /*10eb0*/  HMMA.16816.F32.BF16 R4, R32.reuse, R8, RZ ;  /* 0x000000082004723c */ /* 0x044fe600000418ff */
[----:B------:R-:W-:Y:S04]  /*10ec0*/  LDSM.16.M88.4 R192, [R210+0x10800] ;  /* 0x01080000d2c0783b */ /* 0x000fe80000000200 */
[----:B------:R-:W-:Y:S01]  /*10ed0*/  LDSM.16.M88.4 R196, [R211+0x4000] ;  /* 0x00400000d3c4783b */ /* 0x000fe20000000200 */
[C---:B------:R-:W-:Y:S03]  /*10ee0*/  HMMA.16816.F32.BF16 R8, R32.reuse, R10, RZ ;  /* 0x0000000a2008723c */ /* 0x040fe600000418ff */
[----:B------:R-:W-:Y:S05]  /*10ef0*/  LDSM.16.M88.4 R200, [R204+0x12000] ;  /* 0x01200000ccc8783b */ /* 0x000fea0000000200 */
[C---:B-1----:R-:W-:Y:S08]  /*10f00*/  HMMA.16816.F32.BF16 R12, R32.reuse, R16, RZ ;  /* 0x00000010200c723c */ /* 0x042ff000000418ff */
[C---:B------:R-:W-:Y:S08]  /*10f10*/  HMMA.16816.F32.BF16 R16, R32.reuse, R18, RZ ;  /* 0x000000122010723c */ /* 0x040ff000000418ff */
[C---:B---3--:R-:W-:Y:S08]  /*10f20*/  HMMA.16816.F32.BF16 R20, R32.reuse, R24, RZ ;  /* 0x000000182014723c */ /* 0x048ff000000418ff */
[C---:B------:R-:W-:Y:S08]  /*10f30*/  HMMA.16816.F32.BF16 R24, R32.reuse, R26, RZ ;  /* 0x0000001a2018723c */ /* 0x040ff000000418ff */
[C---:B----4-:R-:W-:Y:S08]  /*10f40*/  HMMA.16816.F32.BF16 R28, R32.reuse, R168, RZ ;  /* 0x000000a8201c723c */ /* 0x050ff000000418ff */
[----:B------:R-:W-:Y:S01]  /*10f50*/  HMMA.16816.F32.BF16 R32, R32, R170, RZ ;  /* 0x000000aa2020723c */ /* 0x000fe200000418ff */
[----:B------:R-:W1:Y:S07]  /*10f60*/  LDSM.16.M88.4 R168, [R228] ;  /* 0x00000000e4a8783b */ /* 0x000e6e0000000200 */
[C---:B------:R-:W-:Y:S08]  /*10f70*/  HMMA.16816.F32.BF16 R4, R172.reuse, R176, R4 ;  /* 0x000000b0ac04723c */ /* 0x040ff00000041804 */
[C---:B------:R-:W-:Y:S01]  /*10f80*/  HMMA.16816.F32.BF16 R8, R172.reuse, R178, R8 ;  /* 0x000000b2ac08723c */ /* 0x040fe20000041808 */
[----:B------:R-:W2:Y:S07]  /*10f90*/  LDSM.16.M88.4 R176, [R214] ;  /* 0x00000000d6b0783b */ /* 0x000eae0000000200 */
[C---:B------:R-:W-:Y:S08]  /*10fa0*/  HMMA.16816.F32.BF16 R12, R172.reuse, R180, R12 ;  /* 0x000000b4ac0c723c */ /* 0x040ff0000004180c */
[C---:B------:R-:W-:Y:S01]  /*10fb0*/  HMMA.16816.F32.BF16 R16, R172.reuse, R182, R16 ;  /* 0x000000b6ac10723c */ /* 0x040fe20000041810 */
[----:B------:R-:W3:Y:S07]  /*10fc0*/  LDSM.16.M88.4 R180, [R210+0x11000] ;  /* 0x01100000d2b4783b */ /* 0x000eee0000000200 */
[C---:B------:R-:W-:Y:S08]  /*10fd0*/  HMMA.16816.F32.BF16 R20, R172.reuse, R184, R20 ;  /* 0x000000b8ac14723c */ /* 0x040ff00000041814 */
[C---:B------:R-:W-:Y:S01]  /*10fe0*/  HMMA.16816.F32.BF16 R24, R172.reuse, R186, R24 ;  /* 0x000000baac18723c */ /* 0x040fe20000041818 */
[----:B------:R-:W4:Y:S07]  /*10ff0*/  LDSM.16.M88.4 R184, [R210+0x11800] ;  /* 0x01180000d2b8783b */ /* 0x000f2e0000000200 */
[C---:B-1----:R-:W-:Y:S08]  /*11000*/  HMMA.16816.F32.BF16 R28, R172.reuse, R168, R28 ;  /* 0x000000a8ac1c723c */ /* 0x042ff0000004181c */
[----:B------:R-:W-:Y:S01]  /*11010*/  HMMA.16816.F32.BF16 R32, R172, R170, R32 ;  /* 0x000000aaac20723c */ /* 0x000fe20000041820 */
[----:B------:R-:W-:Y:S04]  /*11020*/  LDSM.16.M88.4 R168, [R213] ;  /* 0x00000000d5a8783b */ /* 0x000fe80000000200 */
[----:B------:R-:W1:Y:S03]  /*11030*/  LDSM.16.M88.4 R172, [R209] ;  /* 0x00000000d1ac783b */ /* 0x000e660000000200 */
[C---:B--2---:R-:W-:Y:S08]  /*11040*/  HMMA.16816.F32.BF16 R4, R176.reuse, R188, R4 ;  /* 0x000000bcb004723c */ /* 0x044ff00000041804 */
[C---:B------:R-:W-:Y:S01]  /*11050*/  HMMA.16816.F32.BF16 R8, R176.reuse, R190, R8 ;  /* 0x000000beb008723c */ /* 0x040fe20000041808 */
[----:B------:R-:W2:Y:S07]  /*11060*/  LDSM.16.M88.4 R188, [R209+0x800] ;  /* 0x00080000d1bc783b */ /* 0x000eae0000000200 */
[C---:B------:R-:W-:Y:S08]  /*11070*/  HMMA.16816.F32.BF16 R12, R176.reuse, R192, R12 ;  /* 0x000000c0b00c723c */ /* 0x040ff0000004180c */
[C---:B------:R-:W-:Y:S01]  /*11080*/  HMMA.16816.F32.BF16 R16, R176.reuse, R194, R16 ;  /* 0x000000c2b010723c */ /* 0x040fe20000041810 */
[----:B------:R-:W2:Y:S07]  /*11090*/  LDSM.16.M88.4 R192, [R209+0x1000] ;  /* 0x00100000d1c0783b */ /* 0x000eae0000000200 */
[C---:B---3--:R-:W-:Y:S08]  /*110a0*/  HMMA.16816.F32.BF16 R20, R176.reuse, R180, R20 ;  /* 0x000000b4b014723c */ /* 0x048ff00000041814 */
[C---:B------:R-:W-:Y:S01]  /*110b0*/  HMMA.16816.F32.BF16 R24, R176.reuse, R182, R24 ;  /* 0x000000b6b018723c */ /* 0x040fe20000041818 */
[----:B------:R-:W3:Y:S07]  /*110c0*/  LDSM.16.M88.4 R180, [R209+0x1800] ;  /* 0x00180000d1b4783b */ /* 0x000eee0000000200 */
[C---:B----4-:R-:W-:Y:S08]  /*110d0*/  HMMA.16816.F32.BF16 R28, R176.reuse, R184, R28 ;  /* 0x000000b8b01c723c */ /* 0x050ff0000004181c */
[----:B------:R-:W-:Y:S01]  /*110e0*/  HMMA.16816.F32.BF16 R32, R176, R186, R32 ;  /* 0x000000bab020723c */ /* 0x000fe20000041820 */
[----:B------:R-:W4:Y:S04]  /*110f0*/  LDSM.16.M88.4 R176, [R204+0x12800] ;  /* 0x01280000ccb0783b */ /* 0x000f280000000200 */
[----:B------:R-:W-:Y:S03]  /*11100*/  LDSM.16.M88.4 R184, [R204+0x13800] ;  /* 0x01380000ccb8783b */ /* 0x000fe60000000200 */
[C---:B-1----:R-:W-:Y:S08]  /*11110*/  HMMA.16816.F32.BF16 R4, R168.reuse, R172, R4 ;  /* 0x000000aca804723c */ /* 0x042ff00000041804 */
[C---:B------:R-:W-:Y:S01]  /*11120*/  HMMA.16816.F32.BF16 R8, R168.reuse, R174, R8 ;  /* 0x000000aea808723c */ /* 0x040fe20000041808 */
[----:B------:R-:W1:Y:S07]  /*11130*/  LDSM.16.M88.4 R172, [R204+0x13000] ;  /* 0x01300000ccac783b */ /* 0x000e6e0000000200 */
[C---:B--2---:R-:W-:Y:S08]  /*11140*/  HMMA.16816.F32.BF16 R12, R168.reuse, R188, R12 ;  /* 0x000000bca80c723c */ /* 0x044ff0000004180c */
[C---:B------:R-:W-:Y:S01]  /*11150*/  HMMA.16816.F32.BF16 R16, R168.reuse, R190, R16 ;  /* 0x000000bea810723c */ /* 0x040fe20000041810 */
[----:B------:R-:W-:Y:S07]  /*11160*/  LDSM.16.M88.4 R188, [R226] ;  /* 0x00000000e2bc783b */ /* 0x000fee0000000200 */
[C---:B------:R-:W-:Y:S08]  /*11170*/  HMMA.16816.F32.BF16 R20, R168.reuse, R192, R20 ;  /* 0x000000c0a814723c */ /* 0x040ff00000041814 */
[C---:B------:R-:W-:Y:S01]  /*11180*/  HMMA.16816.F32.BF16 R24, R168.reuse, R194, R24 ;  /* 0x000000c2a818723c */ /* 0x040fe20000041818 */
[----:B------:R-:W-:Y:S07]  /*11190*/  LDSM.16.M88.4 R192, [R224] ;  /* 0x00000000e0c0783b */ /* 0x000fee0000000200 */
[C---:B---3--:R-:W-:Y:S08]  /*111a0*/  HMMA.16816.F32.BF16 R28, R168.reuse, R180, R28 ;  /* 0x000000b4a81c723c */ /* 0x048ff0000004181c */
[----:B------:R-:W-:Y:S01]  /*111b0*/  HMMA.16816.F32.BF16 R32, R168, R182, R32 ;  /* 0x000000b6a820723c */ /* 0x000fe20000041820 */
[----:B------:R-:W-:Y:S04]  /*111c0*/  LDSM.16.M88.4 R168, [R212+0x4000] ;  /* 0x00400000d4a8783b */ /* 0x000fe80000000200 */
[----:B------:R-:W2:Y:S03]  /*111d0*/  LDSM.16.M88.4 R180, [R227] ;  /* 0x00000000e3b4783b */ /* 0x000ea60000000200 */
[C---:B------:R-:W-:Y:S08]  /*111e0*/  HMMA.16816.F32.BF16 R4, R196.reuse, R200, R4 ;  /* 0x000000c8c404723c */ /* 0x040ff00000041804 */
[C---:B------:R-:W-:Y:S01]  /*111f0*/  HMMA.16816.F32.BF16 R8, R196.reuse, R202, R8 ;  /* 0x000000cac408723c */ /* 0x040fe20000041808 */
[----:B------:R-:W-:Y:S07]  /*11200*/  LDSM.16.M88.4 R200, [R210+0x12000] ;  /* 0x01200000d2c8783b */ /* 0x000fee0000000200 */
[C---:B----4-:R-:W-:Y:S08]  /*11210*/  HMMA.16816.F32.BF16 R12, R196.reuse, R176, R12 ;  /* 0x000000b0c40c723c */ /* 0x050ff0000004180c */
[C---:B------:R-:W-:Y:S01]  /*11220*/  HMMA.16816.F32.BF16 R16, R196.reuse, R178, R16 ;  /* 0x000000b2c410723c */ /* 0x040fe20000041810 */
[----:B------:R-:W3:Y:S07]  /*11230*/  LDSM.16.M88.4 R176, [R225] ;  /* 0x00000000e1b0783b */ /* 0x000eee0000000200 */
        /* <DEDUP_REMOVED lines=10> */
[C---:B------:R-:W-:Y:S08]  /*112e0*/  HMMA.16816.F32.BF16 R12, R168.reuse, R188, R12 ;  /* 0x000000bca80c723c */ /* 0x040ff0000004180c */
[C---:B------:R-:W-:Y:S01]  /*112f0*/  HMMA.16816.F32.BF16 R16, R168.reuse, R190, R16 ;  /* 0x000000bea810723c */ /* 0x040fe20000041810 */
[----:B------:R-:W-:Y:S07]  /*11300*/  LDSM.16.M88.4 R188, [R209+0x2800] ;  /* 0x00280000d1bc783b */ /* 0x000fee0000000200 */
[C---:B---3--:R-:W-:Y:S08]  /*11310*/  HMMA.16816.F32.BF16 R20, R168.reuse, R176, R20 ;  /* 0x000000b0a814723c */ /* 0x048ff00000041814 */
[C---:B------:R-:W-:Y:S01]  /*11320*/  HMMA.16816.F32.BF16 R24, R168.reuse, R178, R24 ;  /* 0x000000b2a818723c */ /* 0x040fe20000041818 */
[----:B------:R-:W-:Y:S07]  /*11330*/  LDSM.16.M88.4 R176, [R209+0x2000] ;  /* 0x00200000d1b0783b */ /* 0x000fee0000000200 */
[C---:B------:R-:W-:Y:S08]  /*11340*/  HMMA.16816.F32.BF16 R28, R168.reuse, R192, R28 ;  /* 0x000000c0a81c723c */ /* 0x040ff0000004181c */
[----:B------:R-:W-:Y:S01]  /*11350*/  HMMA.16816.F32.BF16 R32, R168, R194, R32 ;  /* 0x000000c2a820723c */ /* 0x000fe20000041820 */
[----:B------:R-:W3:Y:S04]  /*11360*/  LDSM.16.M88.4 R168, [R213+0x4000] ;  /* 0x00400000d5a8783b */ /* 0x000ee80000000200 */
        /* <DEDUP_REMOVED lines=22> */
[----:B------:R-:W-:Y:S07]  /*114d0*/  LDSM.16.M88.4 R192, [R223] ;  /* 0x00000000dfc0783b */ /* 0x000fee0000000200 */
[C---:B-1----:R-:W-:Y:S08]  /*114e0*/  HMMA.16816.F32.BF16 R28, R168.reuse, R200, R28 ;  /* 0x000000c8a81c723c */ /* 0x042ff0000004181c */
[----:B------:R-:W-:Y:S01]  /*114f0*/  HMMA.16816.F32.BF16 R32, R168, R202, R32 ;  /* 0x000000caa820723c */ /* 0x000fe20000041820 */
[----:B------:R-:W1:Y:S04]  /*11500*/  LDSM.16.M88.4 R168, [R204+0x15800] ;  /* 0x01580000cca8783b */ /* 0x000e680000000200 */
[----:B------:R-:W-:Y:S03]  /*11510*/  LDSM.16.M88.4 R200, [R220] ;  /* 0x00000000dcc8783b */ /* 0x000fe60000000200 */
[C---:B--2---:R-:W-:Y:S08]  /*11520*/  HMMA.16816.F32.BF16 R4, R180.reuse, R184, R4 ;  /* 0x000000b8b404723c */ /* 0x044ff00000041804 */
[C---:B------:R-:W-:Y:S01]  /*11530*/  HMMA.16816.F32.BF16 R8, R180.reuse, R186, R8 ;  /* 0x000000bab408723c */ /* 0x040fe20000041808 */
[----:B------:R-:W2:Y:S07]  /*11540*/  LDSM.16.M88.4 R184, [R221] ;  /* 0x00000000ddb8783b */ /* 0x000eae0000000200 */
[C---:B----4-:R-:W-:Y:S08]  /*11550*/  HMMA.16816.F32.BF16 R12, R180.reuse, R172, R12 ;  /* 0x000000acb40c723c */ /* 0x050ff0000004180c */
[C---:B------:R-:W-:Y:S01]  /*11560*/  HMMA.16816.F32.BF16 R16, R180.reuse, R174, R16 ;  /* 0x000000aeb410723c */ /* 0x040fe20000041810 */
[----:B------:R-:W-:Y:S07]  /*11570*/  LDSM.16.M88.4 R172, [R210+0x14000] ;  /* 0x01400000d2ac783b */ /* 0x000fee0000000200 */
[C---:B---3--:R-:W-:Y:S08]  /*11580*/  HMMA.16816.F32.BF16 R20, R180.reuse, R176, R20 ;  /* 0x000000b0b414723c */ /* 0x048ff00000041814 */
        /* <DEDUP_REMOVED lines=24> */
[----:B------:R-:W1:Y:S07]  /*11710*/  LDSM.16.M88.4 R176, [R209+0x5800] ;  /* 0x00580000d1b0783b */ /* 0x000e6e0000000200 */
[C---:B---3--:R-:W-:Y:S08]  /*11720*/  HMMA.16816.F32.BF16 R20, R168.reuse, R180, R20 ;  /* 0x000000b4a814723c */ /* 0x048ff00000041814 */
[C---:B------:R-:W-:Y:S01]  /*11730*/  HMMA.16816.F32.BF16 R24, R168.reuse, R182, R24 ;  /* 0x000000b6a818723c */ /* 0x040fe20000041818 */
[----:B------:R-:W3:Y:S07]  /*11740*/  LDSM.16.M88.4 R180, [R211+0xc000] ;  /* 0x00c00000d3b4783b */ /* 0x000eee0000000200 */
[C---:B----4-:R-:W-:Y:S08]  /*11750*/  HMMA.16816.F32.BF16 R28, R168.reuse, R192, R28 ;  /* 0x000000c0a81c723c */ /* 0x050ff0000004181c */
[----:B------:R-:W-:Y:S01]  /*11760*/  HMMA.16816.F32.BF16 R32, R168, R194, R32 ;  /* 0x000000c2a820723c */ /* 0x000fe20000041820 */
[----:B------:R-:W4:Y:S04]  /*11770*/  LDSM.16.M88.4 R168, [R204+0x16800] ;  /* 0x01680000cca8783b */ /* 0x000f280000000200 */
[----:B------:R-:W3:Y:S03]  /*11780*/  LDSM.16.M88.4 R192, [R204+0x17000] ;  /* 0x01700000ccc0783b */ /* 0x000ee60000000200 */
[C---:B--2---:R-:W-:Y:S08]  /*11790*/  HMMA.16816.F32.BF16 R4, R184.reuse, R196, R4 ;  /* 0x000000c4b804723c */ /* 0x044ff00000041804 */
[C---:B------:R-:W-:Y:S01]  /*117a0*/  HMMA.16816.F32.BF16 R8, R184.reuse, R198, R8 ;  /* 0x000000c6b808723c */ /* 0x040fe20000041808 */
[----:B------:R-:W2:Y:S07]  /*117b0*/  LDSM.16.M88.4 R196, [R204+0x17800] ;  /* 0x01780000ccc4783b */ /* 0x000eae0000000200 */
[C---:B------:R-:W-:Y:S08]  /*117c0*/  HMMA.16816.F32.BF16 R12, R184.reuse, R188, R12 ;  /* 0x000000bcb80c723c */ /* 0x040ff0000004180c */
[C---:B------:R-:W-:Y:S01]  /*117d0*/  HMMA.16816.F32.BF16 R16, R184.reuse, R190, R16 ;  /* 0x000000beb810723c */ /* 0x040fe20000041810 */
[----:B------:R-:W-:Y:S07]  /*117e0*/  LDSM.16.M88.4 R188, [R217] ;  /* 0x00000000d9bc783b */ /* 0x000fee0000000200 */
[C---:B-1----:R-:W-:Y:S08]  /*117f0*/  HMMA.16816.F32.BF16 R20, R184.reuse, R172, R20 ;  /* 0x000000acb814723c */ /* 0x042ff00000041814 */
[C---:B------:R-:W-:Y:S01]  /*11800*/  HMMA.16816.F32.BF16 R24, R184.reuse, R174, R24 ;  /* 0x000000aeb818723c */ /* 0x040fe20000041818 */
[----:B------:R-:W-:Y:S07]  /*11810*/  LDSM.16.M88.4 R172, [R212+0xc000] ;  /* 0x00c00000d4ac783b */ /* 0x000fee0000000200 */
[C---:B------:R-:W-:Y:S08]  /*11820*/  HMMA.16816.F32.BF16 R28, R184.reuse, R176, R28 ;  /* 0x000000b0b81c723c */ /* 0x040ff0000004181c */
[----:B------:R-:W-:Y:S01]  /*11830*/  HMMA.16816.F32.BF16 R32, R184, R178, R32 ;  /* 0x000000b2b820723c */ /* 0x000fe20000041820 */
[----:B------:R-:W1:Y:S04]  /*11840*/  LDSM.16.M88.4 R176, [R219] ;  /* 0x00000000dbb0783b */ /* 0x000e680000000200 */
[----:B------:R-:W1:Y:S03]  /*11850*/  LDSM.16.M88.4 R184, [R218] ;  /* 0x00000000dab8783b */ /* 0x000e660000000200 */
[C---:B---3--:R-:W-:Y:S08]  /*11860*/  HMMA.16816.F32.BF16 R4, R180.reuse, R200, R4 ;  /* 0x000000c8b404723c */ /* 0x048ff00000041804 */
[C---:B------:R-:W-:Y:S01]  /*11870*/  HMMA.16816.F32.BF16 R8, R180.reuse, R202, R8 ;  /* 0x000000cab408723c */ /* 0x040fe20000041808 */
[----:B------:R-:W-:Y:S07]  /*11880*/  LDSM.16.M88.4 R200, [R210+0x16000] ;  /* 0x01600000d2c8783b */ /* 0x000fee0000000200 */
[C---:B----4-:R-:W-:Y:S08]  /*11890*/  HMMA.16816.F32.BF16 R12, R180.reuse, R168, R12 ;  /* 0x000000a8b40c723c */ /* 0x050ff0000004180c */
[C---:B------:R-:W-:Y:S01]  /*118a0*/  HMMA.16816.F32.BF16 R16, R180.reuse, R170, R16 ;  /* 0x000000aab410723c */ /* 0x040fe20000041810 */
[----:B------:R-:W3:Y:S07]  /*118b0*/  LDSM.16.M88.4 R168, [R216] ;  /* 0x00000000d8a8783b */ /* 0x000eee0000000200 */
[C---:B------:R-:W-:Y:S08]  /*118c0*/  HMMA.16816.F32.BF16 R20, R180.reuse, R192, R20 ;  /* 0x000000c0b414723c */ /* 0x040ff00000041814 */
[C---:B------:R-:W-:Y:S01]  /*118d0*/  HMMA.16816.F32.BF16 R24, R180.reuse, R194, R24 ;  /* 0x000000c2b418723c */ /* 0x040fe20000041818 */
[----:B------:R-:W4:Y:S07]  /*118e0*/  LDSM.16.M88.4 R192, [R214+0xc000] ;  /* 0x00c00000d6c0783b */ /* 0x000f2e0000000200 */
[C---:B--2---:R-:W-:Y:S08]  /*118f0*/  HMMA.16816.F32.BF16 R28, R180.reuse, R196, R28 ;  /* 0x000000c4b41c723c */ /* 0x044ff0000004181c */
[----:B------:R-:W-:Y:S01]  /*11900*/  HMMA.16816.F32.BF16 R32, R180, R198, R32 ;  /* 0x000000c6b420723c */ /* 0x000fe20000041820 */
[----:B------:R-:W2:Y:S04]  /*11910*/  LDSM.16.M88.4 R180, [R210+0x16800] ;  /* 0x01680000d2b4783b */ /* 0x000ea80000000200 */
        /* <DEDUP_REMOVED lines=10> */
[C---:B---3--:R-:W-:Y:S08]  /*119c0*/  HMMA.16816.F32.BF16 R28, R172.reuse, R168, R28 ;  /* 0x000000a8ac1c723c */ /* 0x048ff0000004181c */
[----:B------:R-:W-:Y:S01]  /*119d0*/  HMMA.16816.F32.BF16 R32, R172, R170, R32 ;  /* 0x000000aaac20723c */ /* 0x000fe20000041820 */
[----:B------:R-:W-:Y:S04]  /*119e0*/  LDSM.16.M88.4 R168, [R213+0xc000] ;  /* 0x00c00000d5a8783b */ /* 0x000fe80000000200 */
[----:B------:R-:W3:Y:S03]  /*119f0*/  LDSM.16.M88.4 R172, [R209+0x6000] ;  /* 0x00600000d1ac783b */ /* 0x000ee60000000200 */
[C---:B----4-:R-:W-:Y:S08]  /*11a00*/  HMMA.16816.F32.BF16 R4, R192.reuse, R200, R4 ;  /* 0x000000c8c004723c */ /* 0x050ff00000041804 */
[C---:B------:R-:W-:Y:S08]  /*11a10*/  HMMA.16816.F32.BF16 R8, R192.reuse, R202, R8 ;  /* 0x000000cac008723c */ /* 0x040ff00000041808 */
[C---:B--2---:R-:W-:Y:S08]  /*11a20*/  HMMA.16816.F32.BF16 R12, R192.reuse, R180, R12 ;  /* 0x000000b4c00c723c */ /* 0x044ff0000004180c */
[C---:B------:R-:W-:Y:S01]  /*11a30*/  HMMA.16816.F32.BF16 R16, R192.reuse, R182, R16 ;  /* 0x000000b6c010723c */ /* 0x040fe20000041810 */
[----:B------:R-:W2:Y:S01]  /*11a40*/  LDSM.16.M88.4 R180, [R209+0x7800] ;  /* 0x00780000d1b4783b */ /* 0x000ea20000000200 */
[----:B------:R-:W-:Y:S04]  /*11a50*/  DEPBAR.LE SB0, 0x0 ;  /* 0x000080000000791a */ /* 0x000fe80000000000 */
[----:B------:R-:W-:Y:S02]  /*11a60*/  BAR.SYNC.DEFER_BLOCKING 0x0 ;  /* 0x0000000000007b1d */ /* 0x000fe40000010000 */
[C---:B------:R-:W-:Y:S08]  /*11a70*/  HMMA.16816.F32.BF16 R20, R192.reuse, R196, R20 ;  /* 0x000000c4c014723c */ /* 0x040ff00000041814 */
[C---:B------:R-:W-:Y:S08]  /*11a80*/  HMMA.16816.F32.BF16 R24, R192.reuse, R198, R24 ;  /* 0x000000c6c018723c */ /* 0x040ff00000041818 */
[C---:B-1----:R-:W-:Y:S08]  /*11a90*/  HMMA.16816.F32.BF16 R28, R192.reuse, R176, R28 ;  /* 0x000000b0c01c723c */ /* 0x042ff0000004181c */
[----:B------:R-:W-:Y:S08]  /*11aa0*/  HMMA.16816.F32.BF16 R32, R192, R178, R32 ;  /* 0x000000b2c020723c */ /* 0x000ff00000041820 */
[C---:B---3--:R-:W-:Y:S07]  /*11ab0*/  HMMA.16816.F32.BF16 R4, R168.reuse, R172, R4 ;  /* 0x000000aca804723c */ /* 0x048fee0000041804 */
[C---:B------:R-:W-:Y:S01]  /*11ac0*/  LEA R172, P1, R0.reuse, R238, 0x6 ;  /* 0x000000ee00ac7211 */ /* 0x040fe200078230ff */
[C---:B------:R-:W-:Y:S04]  /*11ad0*/  HMMA.16816.F32.BF16 R8, R168.reuse, R174, R8 ;  /* 0x000000aea808723c */ /* 0x040fe80000041808 */
[----:B------:R-:W-:Y:S04]  /*11ae0*/  LEA.HI.X.SX32 R173, R0, R239, 0x6, P1 ;  /* 0x000000ef00ad7211 */ /* 0x000fe800008f36ff */
[C---:B------:R-:W-:Y:S04]  /*11af0*/  HMMA.16816.F32.BF16 R12, R168.reuse, R184, R12 ;  /* 0x000000b8a80c723c */ /* 0x040fe8000004180c */
[----:B------:R-:W-:Y:S04]  /*11b00*/  IMAD R0, R173, c[0x0][0x198], RZ ;  /* 0x00006600ad007a24 */ /* 0x000fe800078e02ff */
[C---:B------:R-:W-:Y:S04]  /*11b10*/  HMMA.16816.F32.BF16 R16, R168.reuse, R186, R16 ;  /* 0x000000baa810723c */ /* 0x040fe80000041810 */
[C---:B------:R-:W-:Y:S02]  /*11b20*/  IMAD R0, R172.reuse, c[0x0][0x19c], R0 ;  /* 0x00006700ac007a24 */ /* 0x040fe400078e0200 */
[----:B------:R-:W-:Y:S02]  /*11b30*/  IMAD.WIDE.U32 R172, R172, c[0x0][0x198], RZ ;  /* 0x00006600acac7a25 */ /* 0x000fe400078e00ff */
[C---:B------:R-:W-:Y:S04]  /*11b40*/  HMMA.16816.F32.BF16 R20, R168.reuse, R188, R20 ;  /* 0x000000bca814723c */ /* 0x040fe80000041814 */
[----:B------:R-:W-:Y:S04]  /*11b50*/  IMAD.IADD R0, R173, 0x1, R0 ;  /* 0x00000001ad007824 */ /* 0x000fe800078e0200 */
[C---:B------:R-:W-:Y:S08]  /*11b60*/  HMMA.16816.F32.BF16 R24, R168.reuse, R190, R24 ;  /* 0x000000bea818723c */ /* 0x040ff00000041818 */
[C---:B--2---:R-:W-:Y:S08]  /*11b70*/  HMMA.16816.F32.BF16 R28, R168.reuse, R180, R28 ;  /* 0x000000b4a81c723c */ /* 0x044ff0000004181c */
[----:B------:R-:W-:Y:S07]  /*11b80*/  HMMA.16816.F32.BF16 R32, R168, R182, R32 ;  /* 0x000000b6a820723c */ /* 0x000fee0000041820 */
[-C--:B-----5:R-:W-:Y:S01]  /*11b90*/  LEA R168, P6, R172, R236.reuse, 0x1 ;  /* 0x000000ecaca87211 */ /* 0x0a0fe200078c08ff */
[----:B------:R-:W-:Y:S04]  /*11ba0*/  IMAD.WIDE.U32 R170, R132, c[0x0][0x198], RZ ;  /* 0x0000660084aa7a25 */ /* 0x000fe800078e00ff */
[-C--:B------:R-:W-:Y:S01]  /*11bb0*/  LEA.HI.X R169, R172, R135.reuse, R0, 0x1, P6 ;  /* 0x00000087aca97211 */ /* 0x080fe200030f0c00 */
[----:B------:R-:W-:Y:S01]  /*11bc0*/  IMAD.IADD R133, R171, 0x1, R133 ;  /* 0x00000001ab857824 */ /* 0x000fe200078e0285 */
[C---:B------:R-:W-:Y:S04]  /*11bd0*/  LEA R132, P1, R170.reuse, R236, 0x1 ;  /* 0x000000ecaa847211 */ /* 0x040fe800078208ff */
[----:B------:R-:W-:Y:S01]  /*11be0*/  LEA.HI.X R133, R170, R135, R133, 0x1, P1 ;  /* 0x00000087aa857211 */ /* 0x000fe200008f0c85 */
[----:B------:R-:W-:-:S05]  /*11bf0*/  @P0 BRA `(.L_x_465) ;  /* 0xffffe8c000000947 */ /* 0x000fca000383ffff */
.L_x_464:
[----:B------:R-:W2:Y:S01]  /*11c00*/  S2R R2, SR_TID.X ;  /* 0x0000000000027919 */ /* 0x000ea20000002100 */
[----:B------:R-:W-:Y:S01]  /*11c10*/  MOV R0, UR8 ;  /* 0x0000000800007c02 */ /* 0x000fe20008000f00 */
[----:B------:R-:W-:Y:S02]  /*11c20*/  UISETP.GT.AND UP0, UPT, UR8, UR10, UPT ;  /* 0x0000000a0800728c */ /* 0x000fe4000bf04270 */
[----:B------:R-:W-:Y:S02]  /*11c30*/  UIADD3 UR12, UR12, 0x1, URZ ;  /* 0x000000010c0c7890 */ /* 0x000fe4000fffe03f */
[----:B------:R-:W-:Y:S01]  /*11c40*/  UMOV UR25, UR8 ;  /* 0x0000000800197c82 */ /* 0x000fe20008000000 */
[----:B--2---:R-:W-:Y:S04]  /*11c50*/  SHF.L.U32 R2, R2, 0x1, RZ ;  /* 0x0000000102027819 */ /* 0x004fe800000006ff */
[----:B------:R-:W-:Y:S04]  /*11c60*/  LOP3.LUT R2, R2, 0x6, RZ, 0xc0, !PT ;  /* 0x0000000602027812 */ /* 0x000fe800078ec0ff */
[----:B------:R-:W-:Y:S04]  /*11c70*/  LEA R0, R0, R2, 0x6 ;  /* 0x0000000200007211 */ /* 0x000fe800078e30ff */
[C---:B------:R-:W-:Y:S02]  /*11c80*/  ISETP.GE.AND P0, PT, R0.reuse, R233, PT ;  /* 0x000000e90000720c */ /* 0x040fe40003f06270 */
[C---:B------:R-:W-:Y:S02]  /*11c90*/  IADD3 R2, R0.reuse, 0x1, RZ ;  /* 0x0000000100027810 */ /* 0x040fe40007ffe0ff */
[C---:B------:R-:W-:Y:S02]  /*11ca0*/  ISETP.GE.OR P0, PT, R0.reuse, R235, !P0 ;  /* 0x000000eb0000720c */ /* 0x040fe40004706670 */
[-C--:B------:R-:W-:Y:S02]  /*11cb0*/  ISETP.GE.AND P6, PT, R0, R232.reuse, PT ;  /* 0x000000e80000720c */ /* 0x080fe40003fc6270 */
[----:B-1----:R-:W-:Y:S02]  /*11cc0*/  FSEL R168, R4, -INF , !P0 ;  /* 0xff80000004a87808 */ /* 0x002fe40004000000 */
[C---:B------:R-:W-:Y:S02]  /*11cd0*/  ISETP.GE.AND P1, PT, R2.reuse, R233, PT ;  /* 0x000000e90200720c */ /* 0x040fe40003f26270 */
[----:B------:R-:W-:Y:S02]  /*11ce0*/  ISETP.GE.AND P0, PT, R2, R232, PT ;  /* 0x000000e80200720c */ /* 0x000fe40003f06270 */
[C---:B------:R-:W-:Y:S02]  /*11cf0*/  IADD3 R132, R0.reuse, 0x8, RZ ;  /* 0x0000000800847810 */ /* 0x040fe40007ffe0ff */
[-C--:B------:R-:W-:Y:S02]  /*11d00*/  ISETP.GE.OR P6, PT, R0, R234.reuse, !P6 ;  /* 0x000000ea0000720c */ /* 0x080fe400077c6670 */
[C---:B------:R-:W-:Y:S02]  /*11d10*/  ISETP.GE.OR P1, PT, R2.reuse, R235, !P1 ;  /* 0x000000eb0200720c */ /* 0x040fe40004f26670 */
[----:B------:R-:W-:Y:S02]  /*11d20*/  ISETP.GE.OR P0, PT, R2, R234, !P0 ;  /* 0x000000ea0200720c */ /* 0x000fe40004706670 */
[----:B------:R-:W-:Y:S02]  /*11d30*/  IADD3 R2, R0, 0x9, RZ ;  /* 0x0000000900027810 */ /* 0x000fe40007ffe0ff */
[----:B------:R-:W-:Y:S02]  /*11d40*/  FSEL R169, R6, -INF , !P6 ;  /* 0xff80000006a97808 */ /* 0x000fe40007000000 */
[----:B------:R-:W-:Y:S02]  /*11d50*/  FSEL R170, R5, -INF , !P1 ;  /* 0xff80000005aa7808 */ /* 0x000fe40004800000 */
[----:B------:R-:W-:Y:S02]  /*11d60*/  FSEL R7, R7, -INF , !P0 ;  /* 0xff80000007077808 */ /* 0x000fe40004000000 */
[CC--:B------:R-:W-:Y:S02]  /*11d70*/  ISETP.GE.AND P6, PT, R132.reuse, R233.reuse, PT ;  /* 0x000000e98400720c */ /* 0x0c0fe40003fc6270 */
[----:B------:R-:W-:Y:S02]  /*11d80*/  ISETP.GE.AND P0, PT, R132, R232, PT ;  /* 0x000000e88400720c */ /* 0x000fe40003f06270 */
[----:B------:R-:W-:Y:S02]  /*11d90*/  ISETP.GE.AND P1, PT, R2, R233, PT ;  /* 0x000000e90200720c */ /* 0x000fe40003f26270 */
[C---:B------:R-:W-:Y:S02]  /*11da0*/  IADD3 R5, R0.reuse, 0x10, RZ ;  /* 0x0000001000057810 */ /* 0x040fe40007ffe0ff */
[----:B------:R-:W-:Y:S02]  /*11db0*/  IADD3 R4, R0, 0x11, RZ ;  /* 0x0000001100047810 */ /* 0x000fe40007ffe0ff */
[CC--:B------:R-:W-:Y:S02]  /*11dc0*/  ISETP.GE.OR P6, PT, R132.reuse, R235.reuse, !P6 ;  /* 0x000000eb8400720c */ /* 0x0c0fe400077c6670 */
[----:B------:R-:W-:Y:S02]  /*11dd0*/  ISETP.GE.OR P0, PT, R132, R234, !P0 ;  /* 0x000000ea8400720c */ /* 0x000fe40004706670 */
[----:B------:R-:W-:Y:S02]  /*11de0*/  ISETP.GE.OR P1, PT, R2, R235, !P1 ;  /* 0x000000eb0200720c */ /* 0x000fe40004f26670 */
[----:B------:R-:W-:Y:S02]  /*11df0*/  FSEL R8, R8, -INF , !P6 ;  /* 0xff80000008087808 */ /* 0x000fe40007000000 */
[----:B------:R-:W-:Y:S02]  /*11e00*/  FSEL R9, R9, -INF , !P1 ;  /* 0xff80000009097808 */ /* 0x000fe40004800000 */
[CC--:B------:R-:W-:Y:S02]  /*11e10*/  ISETP.GE.AND P1, PT, R5.reuse, R233.reuse, PT ;  /* 0x000000e90500720c */ /* 0x0c0fe40003f26270 */
[----:B------:R-:W-:Y:S02]  /*11e20*/  FSEL R10, R10, -INF , !P0 ;  /* 0xff8000000a0a7808 */ /* 0x000fe40004000000 */
[----:B------:R-:W-:Y:S02]  /*11e30*/  ISETP.GE.AND P0, PT, R4, R233, PT ;  /* 0x000000e90400720c */ /* 0x000fe40003f06270 */
[----:B------:R-:W-:Y:S02]  /*11e40*/  ISETP.GE.AND P6, PT, R2, R232, PT ;  /* 0x000000e80200720c */ /* 0x000fe40003fc6270 */
[-C--:B------:R-:W-:Y:S02]  /*11e50*/  ISETP.GE.OR P1, PT, R5, R235.reuse, !P1 ;  /* 0x000000eb0500720c */ /* 0x080fe40004f26670 */
[----:B------:R-:W-:Y:S02]  /*11e60*/  ISETP.GE.OR P0, PT, R4, R235, !P0 ;  /* 0x000000eb0400720c */ /* 0x000fe40004706670 */
        /* <DEDUP_REMOVED lines=15> */
[----:B------:R-:W-:Y:S02]  /*11f60*/  ISETP.GE.AND P6, PT, R4, R233, PT ;  /* 0x000000e90400720c */ /* 0x000fe40003fc6270 */
[-C--:B------:R-:W-:Y:S02]  /*11f70*/  ISETP.GE.AND P1, PT, R2, R232.reuse, PT ;  /* 0x000000e80200720c */ /* 0x080fe40003f26270 */
[C---:B------:R-:W-:Y:S02]  /*11f80*/  ISETP.GE.AND P0, PT, R4.reuse, R232, PT ;  /* 0x000000e80400720c */ /* 0x040fe40003f06270 */
[----:B------:R-:W-:Y:S02]  /*11f90*/  ISETP.GE.OR P6, PT, R4, R235, !P6 ;  /* 0x000000eb0400720c */ /* 0x000fe400077c6670 */
[-C--:B------:R-:W-:Y:S02]  /*11fa0*/  ISETP.GE.OR P1, PT, R2, R234.reuse, !P1 ;  /* 0x000000ea0200720c */ /* 0x080fe40004f26670 */
[----:B------:R-:W-:Y:S02]  /*11fb0*/  IADD3 R2, R0, 0x20, RZ ;  /* 0x0000002000027810 */ /* 0x000fe40007ffe0ff */
        /* <DEDUP_REMOVED lines=8> */
[----:B------:R-:W-:Y:S02]  /*12040*/  FMNMX.FTZ R5, R168, R3, !PT ;  /* 0x00000003a8057209 */ /* 0x000fe40007810000 */
[CC--:B------:R-:W-:Y:S02]  /*12050*/  ISETP.GE.OR P6, PT, R2.reuse, R235.reuse, !P6 ;  /* 0x000000eb0200720c */ /* 0x0c0fe400077c6670 */
[----:B------:R-:W-:Y:S02]  /*12060*/  ISETP.GE.OR P1, PT, R2, R234, !P1 ;  /* 0x000000ea0200720c */ /* 0x000fe40004f26670 */
[----:B------:R-:W-:Y:S02]  /*12070*/  ISETP.GE.OR P0, PT, R4, R235, !P0 ;  /* 0x000000eb0400720c */ /* 0x000fe40004706670 */
[----:B------:R-:W-:Y:S02]  /*12080*/  IADD3 R2, R0, 0x28, RZ ;  /* 0x0000002800027810 */ /* 0x000fe40007ffe0ff */
[----:B------:R-:W-:Y:S02]  /*12090*/  FMNMX.FTZ R5, R170, R5, !PT ;  /* 0x00000005aa057209 */ /* 0x000fe40007810000 */
[----:B------:R-:W-:Y:S02]  /*120a0*/  FSEL R185, R21, -INF , !P0 ;  /* 0xff80000015b97808 */ /* 0x000fe40004000000 */
[----:B------:R-:W-:Y:S02]  /*120b0*/  FSEL R188, R22, -INF , !P1 ;  /* 0xff80000016bc7808 */ /* 0x000fe40004800000 */
[----:B------:R-:W-:Y:S02]  /*120c0*/  FMNMX.FTZ R12, R169, R134, !PT ;  /* 0x00000086a90c7209 */ /* 0x000fe40007810000 */
[C---:B------:R-:W-:Y:S02]  /*120d0*/  ISETP.GE.AND P0, PT, R2.reuse, R233, PT ;  /* 0x000000e90200720c */ /* 0x040fe40003f06270 */
[-C--:B------:R-:W-:Y:S02]  /*120e0*/  ISETP.GE.AND P1, PT, R2, R232.reuse, PT ;  /* 0x000000e80200720c */ /* 0x080fe40003f26270 */
[----:B------:R-:W-:Y:S02]  /*120f0*/  FMNMX.FTZ R5, R8, R5, !PT ;  /* 0x0000000508057209 */ /* 0x000fe40007810000 */
[----:B------:R-:W-:Y:S02]  /*12100*/  FSEL R182, R20, -INF , !P6 ;  /* 0xff80000014b67808 */ /* 0x000fe40007000000 */
[----:B------:R-:W-:Y:S02]  /*12110*/  ISETP.GE.AND P6, PT, R4, R232, PT ;  /* 0x000000e80400720c */ /* 0x000fe40003fc6270 */
[C---:B------:R-:W-:Y:S02]  /*12120*/  ISETP.GE.OR P0, PT, R2.reuse, R235, !P0 ;  /* 0x000000eb0200720c */ /* 0x040fe40004706670 */
[----:B------:R-:W-:Y:S02]  /*12130*/  ISETP.GE.OR P1, PT, R2, R234, !P1 ;  /* 0x000000ea0200720c */ /* 0x000fe40004f26670 */
[----:B------:R-:W-:Y:S02]  /*12140*/  FMNMX.FTZ R2, R9, R5, !PT ;  /* 0x0000000509027209 */ /* 0x000fe40007810000 */
[----:B------:R-:W-:Y:S02]  /*12150*/  FMNMX.FTZ R12, R7, R12, !PT ;  /* 0x0000000c070c7209 */ /* 0x000fe40007810000 */
[----:B------:R-:W-:Y:S02]  /*12160*/  FMNMX.FTZ R133, R174, R2, !PT ;  /* 0x00000002ae857209 */ /* 0x000fe40007810000 */
[----:B------:R-:W-:Y:S02]  /*12170*/  ISETP.GE.OR P6, PT, R4, R234, !P6 ;  /* 0x000000ea0400720c */ /* 0x000fe400077c6670 */
[C---:B------:R-:W-:Y:S02]  /*12180*/  IADD3 R6, R0.reuse, 0x29, RZ ;  /* 0x0000002900067810 */ /* 0x040fe40007ffe0ff */
[----:B------:R-:W-:Y:S02]  /*12190*/  IADD3 R5, R0, 0x30, RZ ;  /* 0x0000003000057810 */ /* 0x000fe40007ffe0ff */
[----:B------:R-:W-:Y:S02]  /*121a0*/  FMNMX.FTZ R12, R10, R12, !PT ;  /* 0x0000000c0a0c7209 */ /* 0x000fe40007810000 */
[----:B------:R-:W-:Y:S02]  /*121b0*/  FSEL R189, R23, -INF , !P6 ;  /* 0xff80000017bd7808 */ /* 0x000fe40007000000 */
[----:B------:R-:W-:Y:S01]  /*121c0*/  FMNMX.FTZ R133, R175, R133, !PT ;  /* 0x00000085af857209 */ /* 0x000fe20007810000 */
[----:B------:R-:W-:Y:S01]  /*121d0*/  LDSM.16.MT88.4 R20, [R206+0x18000] ;  /* 0x01800000ce14783b */ /* 0x000fe20000004200 */
[-C--:B------:R-:W-:Y:S02]  /*121e0*/  ISETP.GE.AND P6, PT, R6, R233.reuse, PT ;  /* 0x000000e90600720c */ /* 0x080fe40003fc6270 */
[----:B------:R-:W-:Y:S02]  /*121f0*/  FSEL R183, R24, -INF , !P0 ;  /* 0xff80000018b77808 */ /* 0x000fe40004000000 */
[----:B------:R-:W-:Y:S02]  /*12200*/  FMNMX.FTZ R12, R11, R12, !PT ;  /* 0x0000000c0b0c7209 */ /* 0x000fe40007810000 */
[C---:B------:R-:W-:Y:S02]  /*12210*/  ISETP.GE.AND P0, PT, R5.reuse, R233, PT ;  /* 0x000000e90500720c */ /* 0x040fe40003f06270 */
[----:B------:R-:W-:Y:S02]  /*12220*/  FMNMX.FTZ R133, R176, R133, !PT ;  /* 0x00000085b0857209 */ /* 0x000fe40007810000 */
[----:B------:R-:W-:Y:S02]  /*12230*/  FMNMX.FTZ R12, R178, R12, !PT ;  /* 0x0000000cb20c7209 */ /* 0x000fe40007810000 */
[-C--:B------:R-:W-:Y:S02]  /*12240*/  ISETP.GE.OR P6, PT, R6, R235.reuse, !P6 ;  /* 0x000000eb0600720c */ /* 0x080fe400077c6670 */
[----:B------:R-:W-:Y:S02]  /*12250*/  ISETP.GE.OR P0, PT, R5, R235, !P0 ;  /* 0x000000eb0500720c */ /* 0x000fe40004706670 */
[C---:B------:R-:W-:Y:S02]  /*12260*/  IADD3 R4, R0.reuse, 0x31, RZ ;  /* 0x0000003100047810 */ /* 0x040fe40007ffe0ff */
[----:B------:R-:W-:Y:S02]  /*12270*/  IADD3 R2, R0, 0x38, RZ ;  /* 0x0000003800027810 */ /* 0x000fe40007ffe0ff */
[----:B------:R-:W-:Y:S02]  /*12280*/  FMNMX.FTZ R133, R177, R133, !PT ;  /* 0x00000085b1857209 */ /* 0x000fe40007810000 */
[----:B------:R-:W-:Y:S02]  /*12290*/  FSEL R203, R28, -INF , !P0 ;  /* 0xff8000001ccb7808 */ /* 0x000fe40004000000 */
[----:B------:R-:W-:Y:S02]  /*122a0*/  FMNMX.FTZ R12, R179, R12, !PT ;  /* 0x0000000cb30c7209 */ /* 0x000fe40007810000 */
[----:B------:R-:W-:Y:S02]  /*122b0*/  FSEL R184, R25, -INF , !P6 ;  /* 0xff80000019b87808 */ /* 0x000fe40007000000 */
[-C--:B------:R-:W-:Y:S02]  /*122c0*/  ISETP.GE.AND P6, PT, R4, R233.reuse, PT ;  /* 0x000000e90400720c */ /* 0x080fe40003fc6270 */
[----:B------:R-:W-:Y:S02]  /*122d0*/  ISETP.GE.AND P0, PT, R2, R233, PT ;  /* 0x000000e90200720c */ /* 0x000fe40003f06270 */
[-C--:B------:R-:W-:Y:S02]  /*122e0*/  ISETP.GE.OR P6, PT, R4, R235.reuse, !P6 ;  /* 0x000000eb0400720c */ /* 0x080fe400077c6670 */
[----:B------:R-:W-:Y:S02]  /*122f0*/  FMNMX.FTZ R12, R180, R12, !PT ;  /* 0x0000000cb40c7209 */ /* 0x000fe40007810000 */
[----:B------:R-:W-:Y:S02]  /*12300*/  ISETP.GE.OR P0, PT, R2, R235, !P0 ;  /* 0x000000eb0200720c */ /* 0x000fe40004706670 */
[----:B------:R-:W-:Y:S02]  /*12310*/  IADD3 R0, R0, 0x39, RZ ;  /* 0x0000003900007810 */ /* 0x000fe40007ffe0ff */
[----:B------:R-:W-:Y:S02]  /*12320*/  FMNMX.FTZ R133, R182, R133, !PT ;  /* 0x00000085b6857209 */ /* 0x000fe40007810000 */
[----:B------:R-:W-:Y:S02]  /*12330*/  FSEL R236, R29, -INF , !P6 ;  /* 0xff8000001dec7808 */ /* 0x000fe40007000000 */
[----:B------:R-:W-:Y:S02]  /*12340*/  FMNMX.FTZ R12, R181, R12, !PT ;  /* 0x0000000cb50c7209 */ /* 0x000fe40007810000 */
[----:B------:R-:W-:Y:S02]  /*12350*/  FSEL R238, R32, -INF , !P0 ;  /* 0xff80000020ee7808 */ /* 0x000fe40004000000 */
[----:B------:R-:W-:Y:S02]  /*12360*/  ISETP.GE.AND P0, PT, R6, R232, PT ;  /* 0x000000e80600720c */ /* 0x000fe40003f06270 */
[----:B------:R-:W-:Y:S02]  /*12370*/  FMNMX.FTZ R133, R185, R133, !PT ;  /* 0x00000085b9857209 */ /* 0x000fe40007810000 */
[----:B------:R-:W-:Y:S02]  /*12380*/  ISETP.GE.AND P6, PT, R0, R233, PT ;  /* 0x000000e90000720c */ /* 0x000fe40003fc6270 */
[----:B------:R-:W-:Y:S02]  /*12390*/  FMNMX.FTZ R133, R183, R133, !PT ;  /* 0x00000085b7857209 */ /* 0x000fe40007810000 */
[----:B------:R-:W-:Y:S02]  /*123a0*/  ISETP.GE.OR P0, PT, R6, R234, !P0 ;  /* 0x000000ea0600720c */ /* 0x000fe40004706670 */
[----:B------:R-:W-:Y:S02]  /*123b0*/  FMNMX.FTZ R6, R188, R12, !PT ;  /* 0x0000000cbc067209 */ /* 0x000fe40007810000 */
[----:B------:R-:W-:Y:S01]  /*123c0*/  ISETP.GE.OR P6, PT, R0, R235, !P6 ;  /* 0x000000eb0000720c */ /* 0x000fe200077c6670 */
[----:B------:R-:W-:Y:S01]  /*123d0*/  LDSM.16.MT88.4 R12, [R205+0x18000] ;  /* 0x01800000cd0c783b */ /* 0x000fe20000004200 */
[----:B------:R-:W-:Y:S02]  /*123e0*/  FMNMX.FTZ R133, R184, R133, !PT ;  /* 0x00000085b8857209 */ /* 0x000fe40007810000 */
[----:B------:R-:W-:Y:S02]  /*123f0*/  FSEL R239, R33, -INF , !P6 ;  /* 0xff80000021ef7808 */ /* 0x000fe40007000000 */
[----:B------:R-:W-:Y:S02]  /*12400*/  FSEL R186, R26, -INF , !P1 ;  /* 0xff8000001aba7808 */ /* 0x000fe40004800000 */
        /* <DEDUP_REMOVED lines=16> */
[----:B------:R-:W-:Y:S02]  /*12510*/  FMNMX.FTZ R133, R238, R133, !PT ;  /* 0x00000085ee857209 */ /* 0x000fe40007810000 */
[----:B------:R-:W-:Y:S02]  /*12520*/  ISETP.GE.AND P0, PT, R0, R232, PT ;  /* 0x000000e80000720c */ /* 0x000fe40003f06270 */
[----:B------:R-:W-:Y:S02]  /*12530*/  FSEL R241, R34, -INF , !P6 ;  /* 0xff80000022f17808 */ /* 0x000fe40007000000 */
[----:B------:R-:W-:Y:S02]  /*12540*/  FMNMX.FTZ R133, R239, R133, !PT ;  /* 0x00000085ef857209 */ /* 0x000fe40007810000 */
[----:B------:R-:W-:Y:S02]  /*12550*/  ISETP.GE.OR P0, PT, R0, R234, !P0 ;  /* 0x000000ea0000720c */ /* 0x000fe40004706670 */
[----:B------:R-:W-:Y:S01]  /*12560*/  FMNMX.FTZ R0, R240, R2, !PT ;  /* 0x00000002f0007209 */ /* 0x000fe20007810000 */
[----:B------:R-:W1:Y:S01]  /*12570*/  SHFL.BFLY PT, R6, R133, 0x2, 0x1f ;  /* 0x0c401f0085067f89 */ /* 0x000e6200000e0000 */
[----:B------:R-:W-:Y:S02]  /*12580*/  FSEL R135, R35, -INF , !P0 ;  /* 0xff80000023877808 */ /* 0x000fe40004000000 */
[----:B------:R-:W-:Y:S04]  /*12590*/  FMNMX.FTZ R0, R241, R0, !PT ;  /* 0x00000000f1007209 */ /* 0x000fe80007810000 */
[----:B------:R-:W-:Y:S05]  /*125a0*/  FMNMX.FTZ R0, R135, R0, !PT ;  /* 0x0000000087007209 */ /* 0x000fea0007810000 */
[----:B------:R-:W2:Y:S01]  /*125b0*/  SHFL.BFLY PT, R2, R0, 0x2, 0x1f ;  /* 0x0c401f0000027f89 */ /* 0x000ea200000e0000 */
[----:B-1----:R-:W-:Y:S07]  /*125c0*/  FMNMX.FTZ R133, R133, R6, !PT ;  /* 0x0000000685857209 */ /* 0x002fee0007810000 */
[----:B------:R-:W1:Y:S01]  /*125d0*/  SHFL.BFLY PT, R4, R133, 0x1, 0x1f ;  /* 0x0c201f0085047f89 */ /* 0x000e6200000e0000 */
[----:B--2---:R-:W-:Y:S07]  /*125e0*/  FMNMX.FTZ R0, R0, R2, !PT ;  /* 0x0000000200007209 */ /* 0x004fee0007810000 */
[----:B------:R-:W2:Y:S01]  /*125f0*/  SHFL.BFLY PT, R2, R0, 0x1, 0x1f ;  /* 0x0c201f0000027f89 */ /* 0x000ea200000e0000 */
[----:B-1----:R-:W-:Y:S04]  /*12600*/  FMNMX.FTZ R133, R133, R4, !PT ;  /* 0x0000000485857209 */ /* 0x002fe80007810000 */
[C---:B------:R-:W-:Y:S01]  /*12610*/  FSETP.NEU.FTZ.AND P1, PT, R133.reuse, -INF , PT ;  /* 0xff8000008500780b */ /* 0x040fe20003f3d000 */
[C---:B------:R-:W-:Y:S05]  /*12620*/  FMUL.FTZ R172, R133.reuse, c[0x0][0x23c] ;  /* 0x00008f0085ac7a20 */ /* 0x040fea0000410000 */
[----:B------:R-:W-:Y:S02]  /*12630*/  FSEL R172, R172, RZ, P1 ;  /* 0x000000ffacac7208 */ /* 0x000fe40000800000 */
[----:B--2---:R-:W-:Y:S02]  /*12640*/  FMNMX.FTZ R132, R0, R2, !PT ;  /* 0x0000000200847209 */ /* 0x004fe40007810000 */
[----:B------:R-:W-:Y:S01]  /*12650*/  FSEL R0, R133, RZ, P1 ;  /* 0x000000ff85007208 */ /* 0x000fe20000800000 */
[--C-:B------:R-:W-:Y:S01]  /*12660*/  FFMA.FTZ R168, R168, c[0x0][0x23c], -R172.reuse ;  /* 0x00008f00a8a87a23 */ /* 0x100fe200000108ac */
[C---:B------:R-:W-:Y:S01]  /*12670*/  FSETP.NEU.FTZ.AND P0, PT, R132.reuse, -INF , PT ;  /* 0xff8000008400780b */ /* 0x040fe20003f1d000 */
[----:B------:R-:W-:Y:S02]  /*12680*/  FMUL.FTZ R173, R132, c[0x0][0x23c] ;  /* 0x00008f0084ad7a20 */ /* 0x000fe40000410000 */
[----:B------:R-:W-:Y:S01]  /*12690*/  FADD.FTZ R0, -R0, R3 ;  /* 0x0000000300007221 */ /* 0x000fe20000010100 */
[----:B------:R-:W-:Y:S01]  /*126a0*/  FSEL R2, R132, RZ, P0 ;  /* 0x000000ff84027208 */ /* 0x000fe20000000000 */
[--C-:B------:R-:W-:Y:S01]  /*126b0*/  FFMA.FTZ R170, R170, c[0x0][0x23c], -R172.reuse ;  /* 0x00008f00aaaa7a23 */ /* 0x100fe200000108ac */
[----:B------:R-:W-:Y:S01]  /*126c0*/  FSEL R173, R173, RZ, P0 ;  /* 0x000000ffadad7208 */ /* 0x000fe20000000000 */
[----:B------:R-:W-:Y:S01]  /*126d0*/  FMUL.FTZ R0, R0, c[0x0][0x23c] ;  /* 0x00008f0000007a20 */ /* 0x000fe20000410000 */
[----:B------:R-:W-:Y:S01]  /*126e0*/  MUFU.EX2 R246, R168 ;  /* 0x000000a800f67308 */ /* 0x000fe20000000800 */
[--C-:B------:R-:W-:Y:S01]  /*126f0*/  FFMA.FTZ R8, R8, c[0x0][0x23c], -R172.reuse ;  /* 0x00008f0008087a23 */ /* 0x100fe200000108ac */
[----:B------:R-:W-:Y:S01]  /*12700*/  PLOP3.LUT P0, PT, PT, PT, UP0, 0x80, 0x0 ;  /* 0x000000000000781c */ /* 0x000fe20003f0f008 */
[----:B------:R-:W-:Y:S02]  /*12710*/  FFMA.FTZ R9, R9, c[0x0][0x23c], -R172 ;  /* 0x00008f0009097a23 */ /* 0x000fe400000108ac */
[--C-:B------:R-:W-:Y:S02]  /*12720*/  FFMA.FTZ R169, R169, c[0x0][0x23c], -R173.reuse ;  /* 0x00008f00a9a97a23 */ /* 0x100fe400000108ad */
[--C-:B------:R-:W-:Y:S02]  /*12730*/  FFMA.FTZ R7, R7, c[0x0][0x23c], -R173.reuse ;  /* 0x00008f0007077a23 */ /* 0x100fe400000108ad */
[--C-:B------:R-:W-:Y:S01]  /*12740*/  FFMA.FTZ R10, R10, c[0x0][0x23c], -R173.reuse ;  /* 0x00008f000a0a7a23 */ /* 0x100fe200000108ad */
[----:B------:R1:W2:Y:S01]  /*12750*/  MUFU.EX2 R3, R0 ;  /* 0x0000000000037308 */ /* 0x0002a20000000800 */
[--C-:B------:R-:W-:Y:S09]  /*12760*/  FFMA.FTZ R11, R11, c[0x0][0x23c], -R173.reuse ;  /* 0x00008f000b0b7a23 */ /* 0x100ff200000108ad */
[----:B------:R3:W-:Y:S10]  /*12770*/  MUFU.EX2 R248, R8 ;  /* 0x0000000800f87308 */ /* 0x0007f40000000800 */
[----:B------:R4:W-:Y:S01]  /*12780*/  MUFU.EX2 R247, R9 ;  /* 0x0000000900f77308 */ /* 0x0009e20000000800 */
[----:B-1----:R-:W-:Y:S02]  /*12790*/  FADD.FTZ R0, -R2, R134 ;  /* 0x0000008602007221 */ /* 0x002fe40000010100 */
[C---:B--2---:R-:W-:Y:S02]  /*127a0*/  FMUL.FTZ R4, R3.reuse, R136 ;  /* 0x0000008803047220 */ /* 0x044fe40000410000 */
[----:B------:R-:W-:Y:S05]  /*127b0*/  FMUL.FTZ R0, R0, c[0x0][0x23c] ;  /* 0x00008f0000007a20 */ /* 0x000fea0000410000 */
[----:B------:R-:W-:Y:S01]  /*127c0*/  MUFU.EX2 R244, R7 ;  /* 0x0000000700f47308 */ /* 0x000fe20000000800 */
[C---:B------:R-:W-:Y:S02]  /*127d0*/  FMUL.FTZ R5, R3.reuse, R137 ;  /* 0x0000008903057220 */ /* 0x040fe40000410000 */
[C---:B------:R-:W-:Y:S02]  /*127e0*/  FMUL.FTZ R16, R3.reuse, R148 ;  /* 0x0000009403107220 */ /* 0x040fe40000410000 */
[C---:B---3--:R-:W-:Y:S02]  /*127f0*/  FMUL.FTZ R8, R3.reuse, R140 ;  /* 0x0000008c03087220 */ /* 0x048fe40000410000 */
[C---:B------:R-:W-:Y:S02]  /*12800*/  FMUL.FTZ R17, R3.reuse, R149 ;  /* 0x0000009503117220 */ /* 0x040fe40000410000 */
[C---:B------:R-:W-:Y:S01]  /*12810*/  FMUL.FTZ R24, R3.reuse, R156 ;  /* 0x0000009c03187220 */ /* 0x040fe20000410000 */
[----:B------:R-:W-:Y:S01]  /*12820*/  MUFU.EX2 R243, R10 ;  /* 0x0000000a00f37308 */ /* 0x000fe20000000800 */
[C---:B------:R-:W-:Y:S02]  /*12830*/  FMUL.FTZ R25, R3.reuse, R157 ;  /* 0x0000009d03197220 */ /* 0x040fe40000410000 */
[--C-:B------:R-:W-:Y:S02]  /*12840*/  FFMA.FTZ R2, R174, c[0x0][0x23c], -R172.reuse ;  /* 0x00008f00ae027a23 */ /* 0x100fe400000108ac */
[C---:B----4-:R-:W-:Y:S02]  /*12850*/  FMUL.FTZ R9, R3.reuse, R141 ;  /* 0x0000008d03097220 */ /* 0x050fe40000410000 */
        /* <DEDUP_REMOVED lines=8> */
[----:B------:R-:W2:Y:S01]  /*128e0*/  MUFU.EX2 R0, R0 ;  /* 0x0000000000007308 */ /* 0x000ea20000000800 */
[C---:B------:R-:W-:Y:S02]  /*128f0*/  FMUL.FTZ R45, R3.reuse, R45 ;  /* 0x0000002d032d7220 */ /* 0x040fe40000410000 */
[C---:B------:R-:W-:Y:S02]  /*12900*/  FMUL.FTZ R48, R3.reuse, R48 ;  /* 0x0000003003307220 */ /* 0x040fe40000410000 */
[C---:B------:R-:W-:Y:S02]  /*12910*/  FMUL.FTZ R49, R3.reuse, R49 ;  /* 0x0000003103317220 */ /* 0x040fe40000410000 */
[C---:B------:R-:W-:Y:S02]  /*12920*/  FMUL.FTZ R52, R3.reuse, R52 ;  /* 0x0000003403347220 */ /* 0x040fe40000410000 */
[C---:B------:R-:W-:Y:S01]  /*12930*/  FMUL.FTZ R53, R3.reuse, R53 ;  /* 0x0000003503357220 */ /* 0x040fe20000410000 */
[----:B------:R-:W3:Y:S01]  /*12940*/  MUFU.EX2 R249, R170 ;  /* 0x000000aa00f97308 */ /* 0x000ee20000000800 */
[C---:B------:R-:W-:Y:S02]  /*12950*/  FMUL.FTZ R56, R3.reuse, R56 ;  /* 0x0000003803387220 */ /* 0x040fe40000410000 */
[C---:B------:R-:W-:Y:S01]  /*12960*/  FMUL.FTZ R57, R3.reuse, R57 ;  /* 0x0000003903397220 */ /* 0x040fe20000410000 */
[----:B-1----:R-:W-:Y:S01]  /*12970*/  F2FP.BF16.PACK_AB R171, R242, R243 ;  /* 0x000000f3f2ab723e */ /* 0x002fe200000010ff */
        /* <DEDUP_REMOVED lines=9> */
[----:B------:R-:W2:Y:S01]  /*12a10*/  LDSM.16.MT88.4 R136, [R207+0x18000] ;  /* 0x01800000cf88783b */ /* 0x000ea20000004200 */
[C---:B------:R-:W-:Y:S01]  /*12a20*/  FMUL.FTZ R11, R0.reuse, R143 ;  /* 0x0000008f000b7220 */ /* 0x040fe20000410000 */
[----:B------:R4:W-:Y:S01]  /*12a30*/  MUFU.EX2 R202, R2 ;  /* 0x0000000200ca7308 */ /* 0x0009e20000000800 */
[C---:B------:R-:W-:Y:S01]  /*12a40*/  FMUL.FTZ R18, R0.reuse, R150 ;  /* 0x0000009600127220 */ /* 0x040fe20000410000 */
[----:B---3--:R-:W-:Y:S01]  /*12a50*/  F2FP.BF16.PACK_AB R168, R249, R246 ;  /* 0x000000f6f9a8723e */ /* 0x008fe200000010ff */
[C---:B------:R-:W-:Y:S01]  /*12a60*/  FMUL.FTZ R19, R0.reuse, R151 ;  /* 0x0000009700137220 */ /* 0x040fe20000410000 */
[----:B------:R-:W-:Y:S01]  /*12a70*/  F2FP.BF16.PACK_AB R170, R247, R248 ;  /* 0x000000f8f7aa723e */ /* 0x000fe200000010ff */
[C---:B------:R-:W-:Y:S01]  /*12a80*/  FMUL.FTZ R26, R0.reuse, R158 ;  /* 0x0000009e001a7220 */ /* 0x040fe20000410000 */
[----:B------:R-:W3:Y:S01]  /*12a90*/  LDSM.16.MT88.4 R140, [R205+0x1a000] ;  /* 0x01a00000cd8c783b */ /* 0x000ee20000004200 */
[C---:B------:R-:W-:Y:S02]  /*12aa0*/  FMUL.FTZ R27, R0.reuse, R159 ;  /* 0x0000009f001b7220 */ /* 0x040fe40000410000 */
[C---:B------:R-:W-:Y:S02]  /*12ab0*/  FMUL.FTZ R34, R0.reuse, R166 ;  /* 0x000000a600227220 */ /* 0x040fe40000410000 */
[----:B------:R-:W-:Y:S01]  /*12ac0*/  FMUL.FTZ R35, R0, R167 ;  /* 0x000000a700237220 */ /* 0x000fe20000410000 */
[----:B-1----:R-:W-:Y:S01]  /*12ad0*/  F2FP.BF16.PACK_AB R169, R244, R245 ;  /* 0x000000f5f4a9723e */ /* 0x002fe200000010ff */
[C---:B------:R-:W-:Y:S01]  /*12ae0*/  FMUL.FTZ R38, R0.reuse, R38 ;  /* 0x0000002600267220 */ /* 0x040fe20000410000 */
[----:B------:R-:W-:Y:S01]  /*12af0*/  LDSM.16.MT88.4 R148, [R206+0x18800] ;  /* 0x01880000ce94783b */ /* 0x000fe20000004200 */
[C---:B------:R-:W-:Y:S02]  /*12b00*/  FMUL.FTZ R39, R0.reuse, R39 ;  /* 0x0000002700277220 */ /* 0x040fe40000410000 */
[C---:B------:R-:W-:Y:S02]  /*12b10*/  FMUL.FTZ R42, R0.reuse, R42 ;  /* 0x0000002a002a7220 */ /* 0x040fe40000410000 */
[C---:B------:R-:W-:Y:S03]  /*12b20*/  HMMA.16816.F32.BF16 R4, R168.reuse, R12, R4 ;  /* 0x0000000ca804723c */ /* 0x040fe60000041804 */
[----:B------:R-:W-:Y:S02]  /*12b30*/  LDSM.16.MT88.4 R156, [R205+0x1a800] ;  /* 0x01a80000cd9c783b */ /* 0x000fe40000004200 */
[--C-:B----4-:R-:W-:Y:S02]  /*12b40*/  FFMA.FTZ R2, R175, c[0x0][0x23c], -R172.reuse ;  /* 0x00008f00af027a23 */ /* 0x110fe400000108ac */
[C---:B------:R-:W-:Y:S01]  /*12b50*/  FMUL.FTZ R12, R3.reuse, R144 ;  /* 0x00000090030c7220 */ /* 0x040fe20000410000 */
[C---:B------:R-:W-:Y:S01]  /*12b60*/  HMMA.16816.F32.BF16 R8, R168.reuse, R14, R8 ;  /* 0x0000000ea808723c */ /* 0x040fe20000041808 */
[----:B------:R1:W4:Y:S02]  /*12b70*/  MUFU.EX2 R201, R2 ;  /* 0x0000000200c97308 */ /* 0x0003240000000800 */
[----:B------:R-:W-:Y:S01]  /*12b80*/  LDSM.16.MT88.4 R164, [R206+0x1c800] ;  /* 0x01c80000cea4783b */ /* 0x000fe20000004200 */
[C---:B------:R-:W-:Y:S02]  /*12b90*/  FMUL.FTZ R13, R3.reuse, R145 ;  /* 0x00000091030d7220 */ /* 0x040fe40000410000 */
[C---:B------:R-:W-:Y:S02]  /*12ba0*/  FMUL.FTZ R43, R0.reuse, R43 ;  /* 0x0000002b002b7220 */ /* 0x040fe40000410000 */
[C---:B------:R-:W-:Y:S04]  /*12bb0*/  FMUL.FTZ R14, R0.reuse, R146 ;  /* 0x00000092000e7220 */ /* 0x040fe80000410000 */
[C---:B------:R-:W-:Y:S02]  /*12bc0*/  FMUL.FTZ R15, R0.reuse, R147 ;  /* 0x00000093000f7220 */ /* 0x040fe40000410000 */
[----:B------:R-:W5:Y:S01]  /*12bd0*/  LDSM.16.MT88.4 R144, [R206+0x1a000] ;  /* 0x01a00000ce90783b */ /* 0x000f620000004200 */
[C---:B------:R-:W-:Y:S02]  /*12be0*/  FMUL.FTZ R46, R0.reuse, R46 ;  /* 0x0000002e002e7220 */ /* 0x040fe40000410000 */
[C---:B------:R-:W-:Y:S02]  /*12bf0*/  FMUL.FTZ R47, R0.reuse, R47 ;  /* 0x0000002f002f7220 */ /* 0x040fe40000410000 */
[C---:B------:R-:W-:Y:S03]  /*12c00*/  HMMA.16816.F32.BF16 R12, R168.reuse, R20, R12 ;  /* 0x00000014a80c723c */ /* 0x040fe6000004180c */
[C---:B------:R-:W-:Y:S02]  /*12c10*/  FMUL.FTZ R50, R0.reuse, R50 ;  /* 0x0000003200327220 */ /* 0x040fe40000410000 */
[----:B------:R-:W-:Y:S02]  /*12c20*/  FMUL.FTZ R51, R0, R51 ;  /* 0x0000003300337220 */ /* 0x000fe40000410000 */
[C---:B------:R-:W-:Y:S01]  /*12c30*/  FMUL.FTZ R20, R3.reuse, R152 ;  /* 0x0000009803147220 */ /* 0x040fe20000410000 */
[C---:B------:R-:W-:Y:S04]  /*12c40*/  HMMA.16816.F32.BF16 R16, R168.reuse, R22, R16 ;  /* 0x00000016a810723c */ /* 0x040fe80000041810 */
[C---:B------:R-:W-:Y:S02]  /*12c50*/  FMUL.FTZ R21, R3.reuse, R153 ;  /* 0x0000009903157220 */ /* 0x040fe40000410000 */
[--C-:B-1----:R-:W-:Y:S02]  /*12c60*/  FFMA.FTZ R2, R176, c[0x0][0x23c], -R172.reuse ;  /* 0x00008f00b0027a23 */ /* 0x102fe400000108ac */
[C---:B------:R-:W-:Y:S02]  /*12c70*/  FMUL.FTZ R22, R0.reuse, R154 ;  /* 0x0000009a00167220 */ /* 0x040fe40000410000 */
[----:B------:R1:W-:Y:S02]  /*12c80*/  MUFU.EX2 R200, R2 ;  /* 0x0000000200c87308 */ /* 0x0003e40000000800 */
[C---:B------:R-:W-:Y:S02]  /*12c90*/  FMUL.FTZ R23, R0.reuse, R155 ;  /* 0x0000009b00177220 */ /* 0x040fe40000410000 */
[----:B------:R-:W-:Y:S01]  /*12ca0*/  LDSM.16.MT88.4 R152, [R207+0x18800] ;  /* 0x01880000cf98783b */ /* 0x000fe20000004200 */
[C---:B------:R-:W-:Y:S02]  /*12cb0*/  FMUL.FTZ R54, R0.reuse, R54 ;  /* 0x0000003600367220 */ /* 0x040fe40000410000 */
[C---:B------:R-:W-:Y:S02]  /*12cc0*/  FMUL.FTZ R55, R0.reuse, R55 ;  /* 0x0000003700377220 */ /* 0x040fe40000410000 */
[C---:B------:R-:W-:Y:S03]  /*12cd0*/  HMMA.16816.F32.BF16 R20, R168.reuse, R28, R20 ;  /* 0x0000001ca814723c */ /* 0x040fe60000041814 */
[C---:B------:R-:W-:Y:S02]  /*12ce0*/  FMUL.FTZ R58, R0.reuse, R58 ;  /* 0x0000003a003a7220 */ /* 0x040fe40000410000 */
[C---:B------:R-:W-:Y:S02]  /*12cf0*/  FMUL.FTZ R59, R0.reuse, R59 ;  /* 0x0000003b003b7220 */ /* 0x040fe40000410000 */
[C---:B------:R-:W-:Y:S01]  /*12d00*/  FMUL.FTZ R28, R3.reuse, R160 ;  /* 0x000000a0031c7220 */ /* 0x040fe20000410000 */
[C---:B------:R-:W-:Y:S04]  /*12d10*/  HMMA.16816.F32.BF16 R24, R168.reuse, R30, R24 ;  /* 0x0000001ea818723c */ /* 0x040fe80000041818 */
[----:B------:R-:W-:Y:S02]  /*12d20*/  FMUL.FTZ R29, R3, R161 ;  /* 0x000000a1031d7220 */ /* 0x000fe40000410000 */
[C---:B------:R-:W-:Y:S02]  /*12d30*/  FMUL.FTZ R62, R0.reuse, R62 ;  /* 0x0000003e003e7220 */ /* 0x040fe40000410000 */
[C---:B------:R-:W-:Y:S04]  /*12d40*/  FMUL.FTZ R30, R0.reuse, R162 ;  /* 0x000000a2001e7220 */ /* 0x040fe80000410000 */
[C---:B------:R-:W-:Y:S02]  /*12d50*/  FMUL.FTZ R31, R0.reuse, R163 ;  /* 0x000000a3001f7220 */ /* 0x040fe40000410000 */
[----:B------:R-:W-:Y:S01]  /*12d60*/  LDSM.16.MT88.4 R160, [R205+0x1c800] ;  /* 0x01c80000cda0783b */ /* 0x000fe20000004200 */
[--C-:B-1----:R-:W-:Y:S02]  /*12d70*/  FFMA.FTZ R2, R177, c[0x0][0x23c], -R172.reuse ;  /* 0x00008f00b1027a23 */ /* 0x102fe400000108ac */
[C---:B------:R-:W-:Y:S02]  /*12d80*/  FMUL.FTZ R63, R0.reuse, R63 ;  /* 0x0000003f003f7220 */ /* 0x040fe40000410000 */
[C---:B--2---:R-:W-:Y:S01]  /*12d90*/  HMMA.16816.F32.BF16 R28, R168.reuse, R136, R28 ;  /* 0x00000088a81c723c */ /* 0x044fe2000004181c */
[----:B------:R1:W-:Y:S02]  /*12da0*/  MUFU.EX2 R199, R2 ;  /* 0x0000000200c77308 */ /* 0x0003e40000000800 */
[C---:B------:R-:W-:Y:S02]  /*12db0*/  FMUL.FTZ R66, R0.reuse, R66 ;  /* 0x0000004200427220 */ /* 0x040fe40000410000 */
[C---:B------:R-:W-:Y:S02]  /*12dc0*/  FMUL.FTZ R67, R0.reuse, R67 ;  /* 0x0000004300437220 */ /* 0x040fe40000410000 */
[C---:B------:R-:W-:Y:S01]  /*12dd0*/  FMUL.FTZ R69, R3.reuse, R69 ;  /* 0x0000004503457220 */ /* 0x040fe20000410000 */
[C---:B------:R-:W-:Y:S01]  /*12de0*/  HMMA.16816.F32.BF16 R32, R168.reuse, R138, R32 ;  /* 0x0000008aa820723c */ /* 0x040fe20000041820 */
[----:B------:R-:W2:Y:S03]  /*12df0*/  LDSM.16.MT88.4 R136, [R208+0x1a000] ;  /* 0x01a00000d088783b */ /* 0x000ea60000004200 */
[C---:B------:R-:W-:Y:S02]  /*12e00*/  FMUL.FTZ R70, R0.reuse, R70 ;  /* 0x0000004600467220 */ /* 0x040fe40000410000 */
[----:B------:R-:W-:Y:S02]  /*12e10*/  FMUL.FTZ R71, R0, R71 ;  /* 0x0000004700477220 */ /* 0x000fe40000410000 */
[C---:B---3--:R-:W-:Y:S04]  /*12e20*/  HMMA.16816.F32.BF16 R36, R168.reuse, R140, R36 ;  /* 0x0000008ca824723c */ /* 0x048fe80000041824 */
[C---:B------:R-:W-:Y:S02]  /*12e30*/  FMUL.FTZ R72, R3.reuse, R72 ;  /* 0x0000004803487220 */ /* 0x040fe40000410000 */
[C---:B------:R-:W-:Y:S02]  /*12e40*/  FMUL.FTZ R73, R3.reuse, R73 ;  /* 0x0000004903497220 */ /* 0x040fe40000410000 */
[C---:B------:R-:W-:Y:S01]  /*12e50*/  HMMA.16816.F32.BF16 R40, R168.reuse, R142, R40 ;  /* 0x0000008ea828723c */ /* 0x040fe20000041828 */
[----:B------:R-:W3:Y:S03]  /*12e60*/  LDSM.16.MT88.4 R140, [R207+0x1a000] ;  /* 0x01a00000cf8c783b */ /* 0x000ee60000004200 */
[--C-:B-1----:R-:W-:Y:S02]  /*12e70*/  FFMA.FTZ R2, R178, c[0x0][0x23c], -R173.reuse ;  /* 0x00008f00b2027a23 */ /* 0x102fe400000108ad */
[C---:B------:R-:W-:Y:S02]  /*12e80*/  FMUL.FTZ R74, R0.reuse, R74 ;  /* 0x0000004a004a7220 */ /* 0x040fe40000410000 */
[C---:B-----5:R-:W-:Y:S01]  /*12e90*/  HMMA.16816.F32.BF16 R44, R168.reuse, R144, R44 ;  /* 0x00000090a82c723c */ /* 0x060fe2000004182c */
[----:B------:R1:W-:Y:S03]  /*12ea0*/  MUFU.EX2 R198, R2 ;  /* 0x0000000200c67308 */ /* 0x0003e60000000800 */
[C---:B------:R-:W-:Y:S02]  /*12eb0*/  FMUL.FTZ R75, R0.reuse, R75 ;  /* 0x0000004b004b7220 */ /* 0x040fe40000410000 */
[C---:B------:R-:W-:Y:S02]  /*12ec0*/  FMUL.FTZ R76, R3.reuse, R76 ;  /* 0x0000004c034c7220 */ /* 0x040fe40000410000 */
[C---:B------:R-:W-:Y:S01]  /*12ed0*/  HMMA.16816.F32.BF16 R48, R168.reuse, R146, R48 ;  /* 0x00000092a830723c */ /* 0x040fe20000041830 */
[----:B------:R-:W5:Y:S03]  /*12ee0*/  LDSM.16.MT88.4 R144, [R205+0x1c000] ;  /* 0x01c00000cd90783b */ /* 0x000f660000004200 */
[C---:B------:R-:W-:Y:S02]  /*12ef0*/  FMUL.FTZ R77, R3.reuse, R77 ;  /* 0x0000004d034d7220 */ /* 0x040fe40000410000 */
[C---:B------:R-:W-:Y:S02]  /*12f00*/  FMUL.FTZ R78, R0.reuse, R78 ;  /* 0x0000004e004e7220 */ /* 0x040fe40000410000 */
[C---:B------:R-:W-:Y:S01]  /*12f10*/  FMUL.FTZ R79, R0.reuse, R79 ;  /* 0x0000004f004f7220 */ /* 0x040fe20000410000 */
[C---:B--2---:R-:W-:Y:S03]  /*12f20*/  HMMA.16816.F32.BF16 R52, R168.reuse, R136, R52 ;  /* 0x00000088a834723c */ /* 0x044fe60000041834 */
[C---:B------:R-:W-:Y:S02]  /*12f30*/  FMUL.FTZ R80, R3.reuse, R80 ;  /* 0x0000005003507220 */ /* 0x040fe40000410000 */
[----:B------:R-:W-:Y:S02]  /*12f40*/  FMUL.FTZ R81, R3, R81 ;  /* 0x0000005103517220 */ /* 0x000fe40000410000 */
[C---:B------:R-:W-:Y:S01]  /*12f50*/  FMUL.FTZ R82, R0.reuse, R82 ;  /* 0x0000005200527220 */ /* 0x040fe20000410000 */
[C---:B------:R-:W-:Y:S01]  /*12f60*/  HMMA.16816.F32.BF16 R56, R168.reuse, R138, R56 ;  /* 0x0000008aa838723c */ /* 0x040fe20000041838 */
[----:B------:R-:W2:Y:S03]  /*12f70*/  LDSM.16.MT88.4 R136, [R206+0x1c000] ;  /* 0x01c00000ce88783b */ /* 0x000ea60000004200 */
[--C-:B-1----:R-:W-:Y:S02]  /*12f80*/  FFMA.FTZ R2, R179, c[0x0][0x23c], -R173.reuse ;  /* 0x00008f00b3027a23 */ /* 0x102fe400000108ad */
[C---:B------:R-:W-:Y:S02]  /*12f90*/  FMUL.FTZ R83, R0.reuse, R83 ;  /* 0x0000005300537220 */ /* 0x040fe40000410000 */
[C---:B---3--:R-:W-:Y:S01]  /*12fa0*/  HMMA.16816.F32.BF16 R60, R168.reuse, R140, R60 ;  /* 0x0000008ca83c723c */ /* 0x048fe2000004183c */
[----:B------:R-:W-:Y:S01]  /*12fb0*/  LDSM.16.MT88.4 R176, [R206+0x1b800] ;  /* 0x01b80000ceb0783b */ /* 0x000fe20000004200 */
[----:B------:R1:W3:Y:S02]  /*12fc0*/  MUFU.EX2 R197, R2 ;  /* 0x0000000200c57308 */ /* 0x0002e40000000800 */
[C---:B------:R-:W-:Y:S02]  /*12fd0*/  FMUL.FTZ R84, R3.reuse, R84 ;  /* 0x0000005403547220 */ /* 0x040fe40000410000 */
[C---:B------:R-:W-:Y:S02]  /*12fe0*/  FMUL.FTZ R85, R3.reuse, R85 ;  /* 0x0000005503557220 */ /* 0x040fe40000410000 */
[C---:B------:R-:W-:Y:S01]  /*12ff0*/  HMMA.16816.F32.BF16 R64, R168.reuse, R142, R64 ;  /* 0x0000008ea840723c */ /* 0x040fe20000041840 */
[----:B------:R-:W1:Y:S03]  /*13000*/  LDSM.16.MT88.4 R140, [R208+0x1c000] ;  /* 0x01c00000d08c783b */ /* 0x000e660000004200 */
[C---:B------:R-:W-:Y:S02]  /*13010*/  FMUL.FTZ R86, R0.reuse, R86 ;  /* 0x0000005600567220 */ /* 0x040fe40000410000 */
[C---:B------:R-:W-:Y:S02]  /*13020*/  FMUL.FTZ R87, R0.reuse, R87 ;  /* 0x0000005700577220 */ /* 0x040fe40000410000 */
[C---:B-----5:R-:W-:Y:S04]  /*13030*/  HMMA.16816.F32.BF16 R68, R168.reuse, R144, R68 ;  /* 0x00000090a844723c */ /* 0x060fe80000041844 */
        /* <DEDUP_REMOVED lines=9> */
[C---:B------:R-:W-:Y:S02]  /*130d0*/  FMUL.FTZ R94, R0.reuse, R94 ;  /* 0x0000005e005e7220 */ /* 0x040fe40000410000 */
[C---:B------:R-:W-:Y:S01]  /*130e0*/  FMUL.FTZ R95, R0.reuse, R95 ;  /* 0x0000005f005f7220 */ /* 0x040fe20000410000 */
[C---:B------:R-:W-:Y:S01]  /*130f0*/  HMMA.16816.F32.BF16 R80, R168.reuse, R138, R80 ;  /* 0x0000008aa850723c */ /* 0x040fe20000041850 */
[----:B------:R-:W2:Y:S03]  /*13100*/  LDSM.16.MT88.4 R136, [R205+0x1e000] ;  /* 0x01e00000cd88783b */ /* 0x000ea60000004200 */
[C---:B------:R-:W-:Y:S02]  /*13110*/  FMUL.FTZ R96, R3.reuse, R96 ;  /* 0x0000006003607220 */ /* 0x040fe40000410000 */
[C---:B------:R-:W-:Y:S02]  /*13120*/  FMUL.FTZ R97, R3.reuse, R97 ;  /* 0x0000006103617220 */ /* 0x040fe40000410000 */
[C---:B-1----:R-:W-:Y:S04]  /*13130*/  HMMA.16816.F32.BF16 R84, R168.reuse, R140, R84 ;  /* 0x0000008ca854723c */ /* 0x042fe80000041854 */
        /* <DEDUP_REMOVED lines=15> */
[----:B------:R-:W-:Y:S02]  /*13230*/  FMUL.FTZ R107, R0, R107 ;  /* 0x0000006b006b7220 */ /* 0x000fe40000410000 */
[--C-:B------:R-:W-:Y:S02]  /*13240*/  FFMA.FTZ R2, R180, c[0x0][0x23c], -R173.reuse ;  /* 0x00008f00b4027a23 */ /* 0x100fe400000108ad */
[C---:B------:R-:W-:Y:S02]  /*13250*/  FMUL.FTZ R108, R3.reuse, R108 ;  /* 0x0000006c036c7220 */ /* 0x040fe40000410000 */
[C---:B------:R-:W-:Y:S01]  /*13260*/  FMUL.FTZ R109, R3.reuse, R109 ;  /* 0x0000006d036d7220 */ /* 0x040fe20000410000 */
[C---:B------:R-:W-:Y:S01]  /*13270*/  HMMA.16816.F32.BF16 R104, R168.reuse, R138, R104 ;  /* 0x0000008aa868723c */ /* 0x040fe20000041868 */
[----:B------:R-:W2:Y:S01]  /*13280*/  LDSM.16.MT88.4 R136, [R207+0x1e000] ;  /* 0x01e00000cf88783b */ /* 0x000ea20000004200 */
[----:B------:R2:W-:Y:S01]  /*13290*/  MUFU.EX2 R196, R2 ;  /* 0x0000000200c47308 */ /* 0x0005e20000000800 */
[C---:B------:R-:W-:Y:S02]  /*132a0*/  FMUL.FTZ R110, R0.reuse, R110 ;  /* 0x0000006e006e7220 */ /* 0x040fe40000410000 */
[C---:B------:R-:W-:Y:S02]  /*132b0*/  FMUL.FTZ R111, R0.reuse, R111 ;  /* 0x0000006f006f7220 */ /* 0x040fe40000410000 */
[C---:B------:R-:W-:Y:S02]  /*132c0*/  FMUL.FTZ R112, R3.reuse, R112 ;  /* 0x0000007003707220 */ /* 0x040fe40000410000 */
[C---:B------:R-:W-:Y:S03]  /*132d0*/  FMUL.FTZ R113, R3.reuse, R113 ;  /* 0x0000007103717220 */ /* 0x040fe60000410000 */
        /* <DEDUP_REMOVED lines=8> */
[C---:B------:R-:W-:Y:S02]  /*13360*/  FMUL.FTZ R119, R0.reuse, R119 ;  /* 0x0000007700777220 */ /* 0x040fe40000410000 */
[C---:B------:R-:W-:Y:S02]  /*13370*/  FMUL.FTZ R120, R3.reuse, R120 ;  /* 0x0000007803787220 */ /* 0x040fe40000410000 */
[----:B------:R-:W-:Y:S03]  /*13380*/  FMUL.FTZ R121, R3, R121 ;  /* 0x0000007903797220 */ /* 0x000fe60000410000 */
[C---:B-----5:R-:W-:Y:S03]  /*13390*/  HMMA.16816.F32.BF16 R116, R168.reuse, R144, R116 ;  /* 0x00000090a874723c */ /* 0x060fe60000041874 */
[C---:B------:R-:W-:Y:S02]  /*133a0*/  FMUL.FTZ R122, R0.reuse, R122 ;  /* 0x0000007a007a7220 */ /* 0x040fe40000410000 */
[C---:B------:R-:W-:Y:S02]  /*133b0*/  FMUL.FTZ R123, R0.reuse, R123 ;  /* 0x0000007b007b7220 */ /* 0x040fe40000410000 */
[--C-:B--2---:R-:W-:Y:S02]  /*133c0*/  FFMA.FTZ R2, R181, c[0x0][0x23c], -R173.reuse ;  /* 0x00008f00b5027a23 */ /* 0x104fe400000108ad */
[C---:B------:R-:W-:Y:S02]  /*133d0*/  FMUL.FTZ R124, R3.reuse, R124 ;  /* 0x0000007c037c7220 */ /* 0x040fe40000410000 */
[----:B------:R2:W5:Y:S01]  /*133e0*/  MUFU.EX2 R195, R2 ;  /* 0x0000000200c37308 */ /* 0x0005620000000800 */
[C---:B------:R-:W-:Y:S01]  /*133f0*/  HMMA.16816.F32.BF16 R120, R168.reuse, R146, R120 ;  /* 0x00000092a878723c */ /* 0x040fe20000041878 */
[----:B------:R-:W1:Y:S02]  /*13400*/  LDSM.16.MT88.4 R144, [R208+0x18800] ;  /* 0x01880000d090783b */ /* 0x000e640000004200 */
[C---:B------:R-:W-:Y:S02]  /*13410*/  FMUL.FTZ R125, R3.reuse, R125 ;  /* 0x0000007d037d7220 */ /* 0x040fe40000410000 */
[C---:B------:R-:W-:Y:S02]  /*13420*/  FMUL.FTZ R126, R0.reuse, R126 ;  /* 0x0000007e007e7220 */ /* 0x040fe40000410000 */
[C---:B------:R-:W-:Y:S02]  /*13430*/  FMUL.FTZ R127, R0.reuse, R127 ;  /* 0x0000007f007f7220 */ /* 0x040fe40000410000 */
[C---:B------:R-:W-:Y:S03]  /*13440*/  FMUL.FTZ R128, R3.reuse, R128 ;  /* 0x0000008003807220 */ /* 0x040fe60000410000 */
[----:B------:R-:W-:Y:S02]  /*13450*/  FMUL.FTZ R129, R3, R129 ;  /* 0x0000008103817220 */ /* 0x000fe40000410000 */
[C---:B------:R-:W-:Y:S03]  /*13460*/  HMMA.16816.F32.BF16 R124, R168.reuse, R136, R124 ;  /* 0x00000088a87c723c */ /* 0x040fe6000004187c */
[C---:B------:R-:W-:Y:S02]  /*13470*/  FMUL.FTZ R130, R0.reuse, R130 ;  /* 0x0000008200827220 */ /* 0x040fe40000410000 */
[----:B------:R-:W-:Y:S02]  /*13480*/  FMUL.FTZ R131, R0, R131 ;  /* 0x0000008300837220 */ /* 0x000fe40000410000 */
[----:B----4-:R-:W-:Y:S02]  /*13490*/  F2FP.BF16.PACK_AB R136, R201, R202 ;  /* 0x000000cac988723e */ /* 0x010fe400000010ff */
[----:B---3--:R-:W-:Y:S03]  /*134a0*/  F2FP.BF16.PACK_AB R137, R197, R198 ;  /* 0x000000c6c589723e */ /* 0x008fe600000010ff */
[----:B------:R-:W-:Y:S03]  /*134b0*/  HMMA.16816.F32.BF16 R128, R168, R138, R128 ;  /* 0x0000008aa880723c */ /* 0x000fe60000041880 */
[--C-:B--2---:R-:W-:Y:S04]  /*134c0*/  FFMA.FTZ R2, R182, c[0x0][0x23c], -R172.reuse ;  /* 0x00008f00b6027a23 */ /* 0x104fe800000108ac */
[----:B------:R-:W-:Y:S01]  /*134d0*/  F2FP.BF16.PACK_AB R138, R199, R200 ;  /* 0x000000c8c78a723e */ /* 0x000fe200000010ff */
[----:B------:R2:W-:Y:S01]  /*134e0*/  MUFU.EX2 R194, R2 ;  /* 0x0000000200c27308 */ /* 0x0005e20000000800 */
[----:B-----5:R-:W-:Y:S07]  /*134f0*/  F2FP.BF16.PACK_AB R139, R195, R196 ;  /* 0x000000c4c38b723e */ /* 0x020fee00000010ff */
[C---:B-1----:R-:W-:Y:S08]  /*13500*/  HMMA.16816.F32.BF16 R4, R136.reuse, R140, R4 ;  /* 0x0000008c8804723c */ /* 0x042ff00000041804 */
[C---:B------:R-:W-:Y:S01]  /*13510*/  HMMA.16816.F32.BF16 R8, R136.reuse, R142, R8 ;  /* 0x0000008e8808723c */ /* 0x040fe20000041808 */
[----:B------:R-:W1:Y:S07]  /*13520*/  LDSM.16.MT88.4 R140, [R206+0x1a800] ;  /* 0x01a80000ce8c783b */ /* 0x000e6e0000004200 */
[C---:B------:R-:W-:Y:S04]  /*13530*/  HMMA.16816.F32.BF16 R12, R136.reuse, R148, R12 ;  /* 0x00000094880c723c */ /* 0x040fe8000004180c */
[--C-:B--2---:R-:W-:Y:S04]  /*13540*/  FFMA.FTZ R2, R185, c[0x0][0x23c], -R172.reuse ;  /* 0x00008f00b9027a23 */ /* 0x104fe800000108ac */
[C---:B------:R-:W-:Y:S01]  /*13550*/  HMMA.16816.F32.BF16 R16, R136.reuse, R150, R16 ;  /* 0x000000968810723c */ /* 0x040fe20000041810 */
[----:B------:R-:W-:Y:S01]  /*13560*/  LDSM.16.MT88.4 R148, [R207+0x1a800] ;  /* 0x01a80000cf94783b */ /* 0x000fe20000004200 */
[----:B------:R2:W3:Y:S06]  /*13570*/  MUFU.EX2 R193, R2 ;  /* 0x0000000200c17308 */ /* 0x0004ec0000000800 */
[C---:B------:R-:W-:Y:S08]  /*13580*/  HMMA.16816.F32.BF16 R20, R136.reuse, R144, R20 ;  /* 0x000000908814723c */ /* 0x040ff00000041814 */
[C---:B------:R-:W-:Y:S01]  /*13590*/  HMMA.16816.F32.BF16 R24, R136.reuse, R146, R24 ;  /* 0x000000928818723c */ /* 0x040fe20000041818 */
[----:B------:R-:W4:Y:S07]  /*135a0*/  LDSM.16.MT88.4 R144, [R208+0x1a800] ;  /* 0x01a80000d090783b */ /* 0x000f2e0000004200 */
[C---:B------:R-:W-:Y:S04]  /*135b0*/  HMMA.16816.F32.BF16 R28, R136.reuse, R152, R28 ;  /* 0x00000098881c723c */ /* 0x040fe8000004181c */
[--C-:B--2---:R-:W-:Y:S04]  /*135c0*/  FFMA.FTZ R2, R183, c[0x0][0x23c], -R172.reuse ;  /* 0x00008f00b7027a23 */ /* 0x104fe800000108ac */
[C---:B------:R-:W-:Y:S01]  /*135d0*/  HMMA.16816.F32.BF16 R32, R136.reuse, R154, R32 ;  /* 0x0000009a8820723c */ /* 0x040fe20000041820 */
[----:B------:R-:W2:Y:S01]  /*135e0*/  LDSM.16.MT88.4 R152, [R208+0x1c800] ;  /* 0x01c80000d098783b */ /* 0x000ea20000004200 */
[----:B------:R5:W-:Y:S06]  /*135f0*/  MUFU.EX2 R192, R2 ;  /* 0x0000000200c07308 */ /* 0x000bec0000000800 */
[C---:B------:R-:W-:Y:S08]  /*13600*/  HMMA.16816.F32.BF16 R36, R136.reuse, R156, R36 ;  /* 0x0000009c8824723c */ /* 0x040ff00000041824 */
[C---:B------:R-:W-:Y:S01]  /*13610*/  HMMA.16816.F32.BF16 R40, R136.reuse, R158, R40 ;  /* 0x0000009e8828723c */ /* 0x040fe20000041828 */
[----:B------:R-:W-:Y:S07]  /*13620*/  LDSM.16.MT88.4 R156, [R206+0x19000] ;  /* 0x01900000ce9c783b */ /* 0x000fee0000004200 */
[C---:B-1----:R-:W-:Y:S04]  /*13630*/  HMMA.16816.F32.BF16 R44, R136.reuse, R140, R44 ;  /* 0x0000008c882c723c */ /* 0x042fe8000004182c */
[--C-:B-----5:R-:W-:Y:S04]  /*13640*/  FFMA.FTZ R2, R184, c[0x0][0x23c], -R172.reuse ;  /* 0x00008f00b8027a23 */ /* 0x120fe800000108ac */
[C---:B------:R-:W-:Y:S01]  /*13650*/  HMMA.16816.F32.BF16 R48, R136.reuse, R142, R48 ;  /* 0x0000008e8830723c */ /* 0x040fe20000041830 */
[----:B------:R-:W1:Y:S01]  /*13660*/  LDSM.16.MT88.4 R140, [R207+0x1c800] ;  /* 0x01c80000cf8c783b */ /* 0x000e620000004200 */
[----:B------:R5:W1:Y:S06]  /*13670*/  MUFU.EX2 R191, R2 ;  /* 0x0000000200bf7308 */ /* 0x000a6c0000000800 */
[C---:B----4-:R-:W-:Y:S08]  /*13680*/  HMMA.16816.F32.BF16 R52, R136.reuse, R144, R52 ;  /* 0x000000908834723c */ /* 0x050ff00000041834 */
[C---:B------:R-:W-:Y:S01]  /*13690*/  HMMA.16816.F32.BF16 R56, R136.reuse, R146, R56 ;  /* 0x000000928838723c */ /* 0x040fe20000041838 */
[----:B------:R-:W4:Y:S07]  /*136a0*/  LDSM.16.MT88.4 R144, [R205+0x1e800] ;  /* 0x01e80000cd90783b */ /* 0x000f2e0000004200 */
[C---:B------:R-:W-:Y:S04]  /*136b0*/  HMMA.16816.F32.BF16 R60, R136.reuse, R148, R60 ;  /* 0x00000094883c723c */ /* 0x040fe8000004183c */
[--C-:B-----5:R-:W-:Y:S04]  /*136c0*/  FFMA.FTZ R2, R188, c[0x0][0x23c], -R173.reuse ;  /* 0x00008f00bc027a23 */ /* 0x120fe800000108ad */
[C---:B------:R-:W-:Y:S01]  /*136d0*/  HMMA.16816.F32.BF16 R64, R136.reuse, R150, R64 ;  /* 0x000000968840723c */ /* 0x040fe20000041840 */
[----:B------:R-:W5:Y:S01]  /*136e0*/  LDSM.16.MT88.4 R148, [R206+0x1e800] ;  /* 0x01e80000ce94783b */ /* 0x000f620000004200 */
[----:B------:R1:W-:Y:S06]  /*136f0*/  MUFU.EX2 R190, R2 ;  /* 0x0000000200be7308 */ /* 0x0003ec0000000800 */
[C---:B------:R-:W-:Y:S08]  /*13700*/  HMMA.16816.F32.BF16 R68, R136.reuse, R160, R68 ;  /* 0x000000a08844723c */ /* 0x040ff00000041844 */
[C---:B------:R-:W-:Y:S01]  /*13710*/  HMMA.16816.F32.BF16 R72, R136.reuse, R162, R72 ;  /* 0x000000a28848723c */ /* 0x040fe20000041848 */
[----:B------:R-:W-:Y:S07]  /*13720*/  LDSM.16.MT88.4 R160, [R207+0x19000] ;  /* 0x01900000cfa0783b */ /* 0x000fee0000004200 */
[C---:B------:R-:W-:Y:S04]  /*13730*/  HMMA.16816.F32.BF16 R76, R136.reuse, R164, R76 ;  /* 0x000000a4884c723c */ /* 0x040fe8000004184c */
[--C-:B-1----:R-:W-:Y:S04]  /*13740*/  FFMA.FTZ R2, R189, c[0x0][0x23c], -R173.reuse ;  /* 0x00008f00bd027a23 */ /* 0x102fe800000108ad */
[C---:B------:R-:W-:Y:S01]  /*13750*/  HMMA.16816.F32.BF16 R80, R136.reuse, R166, R80 ;  /* 0x000000a68850723c */ /* 0x040fe20000041850 */
[----:B------:R-:W-:Y:S01]  /*13760*/  LDSM.16.MT88.4 R164, [R206+0x1d000] ;  /* 0x01d00000cea4783b */ /* 0x000fe20000004200 */
[----:B------:R1:W1:Y:S06]  /*13770*/  MUFU.EX2 R189, R2 ;  /* 0x0000000200bd7308 */ /* 0x00026c0000000800 */
[C---:B--2---:R-:W-:Y:S08]  /*13780*/  HMMA.16816.F32.BF16 R84, R136.reuse, R152, R84 ;  /* 0x000000988854723c */ /* 0x044ff00000041854 */
[C---:B------:R-:W-:Y:S01]  /*13790*/  HMMA.16816.F32.BF16 R88, R136.reuse, R154, R88 ;  /* 0x0000009a8858723c */ /* 0x040fe20000041858 */
[----:B------:R-:W2:Y:S07]  /*137a0*/  LDSM.16.MT88.4 R152, [R208+0x1e800] ;  /* 0x01e80000d098783b */ /* 0x000eae0000004200 */
[C---:B------:R-:W-:Y:S04]  /*137b0*/  HMMA.16816.F32.BF16 R92, R136.reuse, R140, R92 ;  /* 0x0000008c885c723c */ /* 0x040fe8000004185c */
[--C-:B-1----:R-:W-:Y:S04]  /*137c0*/  FFMA.FTZ R2, R186, c[0x0][0x23c], -R173.reuse ;  /* 0x00008f00ba027a23 */ /* 0x102fe800000108ad */
[C---:B------:R-:W-:Y:S01]  /*137d0*/  HMMA.16816.F32.BF16 R96, R136.reuse, R142, R96 ;  /* 0x0000008e8860723c */ /* 0x040fe20000041860 */
[----:B------:R-:W1:Y:S01]  /*137e0*/  LDSM.16.MT88.4 R140, [R207+0x1e800] ;  /* 0x01e80000cf8c783b */ /* 0x000e620000004200 */
[----:B------:R2:W-:Y:S06]  /*137f0*/  MUFU.EX2 R188, R2 ;  /* 0x0000000200bc7308 */ /* 0x0005ec0000000800 */
[C---:B----4-:R-:W-:Y:S08]  /*13800*/  HMMA.16816.F32.BF16 R100, R136.reuse, R144, R100 ;  /* 0x000000908864723c */ /* 0x050ff00000041864 */
[C---:B------:R-:W-:Y:S01]  /*13810*/  HMMA.16816.F32.BF16 R104, R136.reuse, R146, R104 ;  /* 0x000000928868723c */ /* 0x040fe20000041868 */
[----:B------:R-:W4:Y:S07]  /*13820*/  LDSM.16.MT88.4 R144, [R205+0x19000] ;  /* 0x01900000cd90783b */ /* 0x000f2e0000004200 */
[C---:B-----5:R-:W-:Y:S04]  /*13830*/  HMMA.16816.F32.BF16 R108, R136.reuse, R148, R108 ;  /* 0x00000094886c723c */ /* 0x060fe8000004186c */
[--C-:B--2---:R-:W-:Y:S04]  /*13840*/  FFMA.FTZ R2, R187, c[0x0][0x23c], -R173.reuse ;  /* 0x00008f00bb027a23 */ /* 0x104fe800000108ad */
[C---:B------:R-:W-:Y:S01]  /*13850*/  HMMA.16816.F32.BF16 R112, R136.reuse, R150, R112 ;  /* 0x000000968870723c */ /* 0x040fe20000041870 */
[----:B------:R-:W2:Y:S01]  /*13860*/  LDSM.16.MT88.4 R148, [R208+0x19000] ;  /* 0x01900000d094783b */ /* 0x000ea20000004200 */
[----:B------:R5:W2:Y:S06]  /*13870*/  MUFU.EX2 R187, R2 ;  /* 0x0000000200bb7308 */ /* 0x000aac0000000800 */
[C---:B------:R-:W-:Y:S08]  /*13880*/  HMMA.16816.F32.BF16 R116, R136.reuse, R152, R116 ;  /* 0x000000988874723c */ /* 0x040ff00000041874 */
[C---:B------:R-:W-:Y:S01]  /*13890*/  HMMA.16816.F32.BF16 R120, R136.reuse, R154, R120 ;  /* 0x0000009a8878723c */ /* 0x040fe20000041878 */
[----:B------:R-:W-:Y:S07]  /*138a0*/  LDSM.16.MT88.4 R152, [R208+0x1b000] ;  /* 0x01b00000d098783b */ /* 0x000fee0000004200 */
[C---:B-1----:R-:W-:Y:S04]  /*138b0*/  HMMA.16816.F32.BF16 R124, R136.reuse, R140, R124 ;  /* 0x0000008c887c723c */ /* 0x042fe8000004187c */
[--C-:B-----5:R-:W-:Y:S02]  /*138c0*/  FFMA.FTZ R2, R203, c[0x0][0x23c], -R172.reuse ;  /* 0x00008f00cb027a23 */ /* 0x120fe400000108ac */
[----:B------:R-:W5:Y:S02]  /*138d0*/  LDL.LU R203, [R1+0x18] ;  /* 0x0000180001cb7983 */ /* 0x000f640000300800 */
[----:B------:R-:W-:Y:S01]  /*138e0*/  HMMA.16816.F32.BF16 R128, R136, R142, R128 ;  /* 0x0000008e8880723c */ /* 0x000fe20000041880 */
[----:B------:R1:W-:Y:S01]  /*138f0*/  MUFU.EX2 R186, R2 ;  /* 0x0000000200ba7308 */ /* 0x0003e20000000800 */
[----:B------:R-:W1:Y:S05]  /*13900*/  LDSM.16.MT88.4 R140, [R205+0x1b000] ;  /* 0x01b00000cd8c783b */ /* 0x000e6a0000004200 */
[----:B---3--:R-:W-:Y:S02]  /*13910*/  F2FP.BF16.PACK_AB R136, R193, R194 ;  /* 0x000000c2c188723e */ /* 0x008fe400000010ff */
[----:B------:R-:W-:Y:S03]  /*13920*/  F2FP.BF16.PACK_AB R138, R191, R192 ;  /* 0x000000c0bf8a723e */ /* 0x000fe600000010ff */
[----:B------:R-:W-:Y:S02]  /*13930*/  F2FP.BF16.PACK_AB R137, R189, R190 ;  /* 0x000000bebd89723e */ /* 0x000fe400000010ff */
[----:B--2---:R-:W-:Y:S07]  /*13940*/  F2FP.BF16.PACK_AB R139, R187, R188 ;  /* 0x000000bcbb8b723e */ /* 0x004fee00000010ff */
[C---:B----4-:R-:W-:Y:S03]  /*13950*/  HMMA.16816.F32.BF16 R4, R136.reuse, R144, R4 ;  /* 0x000000908804723c */ /* 0x050fe60000041804 */
[--C-:B-1----:R-:W-:Y:S02]  /*13960*/  FFMA.FTZ R2, R236, c[0x0][0x23c], -R172.reuse ;  /* 0x00008f00ec027a23 */ /* 0x102fe400000108ac */
[----:B------:R-:W2:Y:S03]  /*13970*/  LDL.LU R236, [R1+0x14] ;  /* 0x0000140001ec7983 */ /* 0x000ea60000300800 */
[C---:B------:R-:W-:Y:S01]  /*13980*/  HMMA.16816.F32.BF16 R8, R136.reuse, R146, R8 ;  /* 0x000000928808723c */ /* 0x040fe20000041808 */
[----:B------:R1:W3:Y:S01]  /*13990*/  MUFU.EX2 R185, R2 ;  /* 0x0000000200b97308 */ /* 0x0002e20000000800 */
[----:B------:R-:W4:Y:S06]  /*139a0*/  LDSM.16.MT88.4 R144, [R206+0x1b000] ;  /* 0x01b00000ce90783b */ /* 0x000f2c0000004200 */
[C---:B------:R-:W-:Y:S08]  /*139b0*/  HMMA.16816.F32.BF16 R12, R136.reuse, R156, R12 ;  /* 0x0000009c880c723c */ /* 0x040ff0000004180c */
[C---:B------:R-:W-:Y:S01]  /*139c0*/  HMMA.16816.F32.BF16 R16, R136.reuse, R158, R16 ;  /* 0x0000009e8810723c */ /* 0x040fe20000041810 */
[----:B------:R-:W4:Y:S07]  /*139d0*/  LDSM.16.MT88.4 R156, [R207+0x1b000] ;  /* 0x01b00000cf9c783b */ /* 0x000f2e0000004200 */
[C---:B------:R-:W-:Y:S04]  /*139e0*/  HMMA.16816.F32.BF16 R20, R136.reuse, R148, R20 ;  /* 0x000000948814723c */ /* 0x040fe80000041814 */
[--C-:B-1----:R-:W-:Y:S01]  /*139f0*/  FFMA.FTZ R2, R238, c[0x0][0x23c], -R172.reuse ;  /* 0x00008f00ee027a23 */ /* 0x102fe200000108ac */
[----:B---3--:R-:W-:Y:S01]  /*13a00*/  F2FP.BF16.PACK_AB R168, R185, R186 ;  /* 0x000000bab9a8723e */ /* 0x008fe200000010ff */
[----:B------:R-:W-:Y:S02]  /*13a10*/  FFMA.FTZ R172, R239, c[0x0][0x23c], -R172 ;  /* 0x00008f00efac7a23 */ /* 0x000fe400000108ac */
[C---:B------:R-:W-:Y:S01]  /*13a20*/  HMMA.16816.F32.BF16 R24, R136.reuse, R150, R24 ;  /* 0x000000968818723c */ /* 0x040fe20000041818 */
[----:B------:R-:W1:Y:S01]  /*13a30*/  LDSM.16.MT88.4 R148, [R205+0x1d000] ;  /* 0x01d00000cd94783b */ /* 0x000e620000004200 */
[----:B------:R-:W-:Y:S06]  /*13a40*/  MUFU.EX2 R183, R172 ;  /* 0x000000ac00b77308 */ /* 0x000fec0000000800 */
[C---:B------:R-:W-:Y:S04]  /*13a50*/  HMMA.16816.F32.BF16 R28, R136.reuse, R160, R28 ;  /* 0x000000a0881c723c */ /* 0x040fe8000004181c */
[----:B------:R3:W3:Y:S04]  /*13a60*/  MUFU.EX2 R184, R2 ;  /* 0x0000000200b87308 */ /* 0x0006e80000000800 */
[C---:B------:R-:W-:Y:S01]  /*13a70*/  HMMA.16816.F32.BF16 R32, R136.reuse, R162, R32 ;  /* 0x000000a28820723c */ /* 0x040fe20000041820 */
[----:B------:R-:W1:Y:S07]  /*13a80*/  LDSM.16.MT88.4 R160, [R208+0x1d000] ;  /* 0x01d00000d0a0783b */ /* 0x000e6e0000004200 */
[C---:B------:R-:W-:Y:S08]  /*13a90*/  HMMA.16816.F32.BF16 R36, R136.reuse, R140, R36 ;  /* 0x0000008c8824723c */ /* 0x040ff00000041824 */
[C---:B------:R-:W-:Y:S01]  /*13aa0*/  HMMA.16816.F32.BF16 R40, R136.reuse, R142, R40 ;  /* 0x0000008e8828723c */ /* 0x040fe20000041828 */
[----:B------:R-:W1:Y:S03]  /*13ab0*/  LDSM.16.MT88.4 R140, [R207+0x1d000] ;  /* 0x01d00000cf8c783b */ /* 0x000e660000004200 */
[--C-:B---3--:R-:W-:Y:S01]  /*13ac0*/  FFMA.FTZ R2, R237, c[0x0][0x23c], -R173.reuse ;  /* 0x00008f00ed027a23 */ /* 0x108fe200000108ad */
[----:B------:R-:W-:Y:S03]  /*13ad0*/  F2FP.BF16.PACK_AB R170, R183, R184 ;  /* 0x000000b8b7aa723e */ /* 0x000fe600000010ff */
[C---:B----4-:R-:W-:Y:S01]  /*13ae0*/  HMMA.16816.F32.BF16 R44, R136.reuse, R144, R44 ;  /* 0x00000090882c723c */ /* 0x050fe2000004182c */
[----:B------:R3:W-:Y:S07]  /*13af0*/  MUFU.EX2 R182, R2 ;  /* 0x0000000200b67308 */ /* 0x0007ee0000000800 */
[C---:B------:R-:W-:Y:S01]  /*13b00*/  HMMA.16816.F32.BF16 R48, R136.reuse, R146, R48 ;  /* 0x000000928830723c */ /* 0x040fe20000041830 */
[----:B------:R-:W4:Y:S07]  /*13b10*/  LDSM.16.MT88.4 R144, [R205+0x1f000] ;  /* 0x01f00000cd90783b */ /* 0x000f2e0000004200 */
[C---:B------:R-:W-:Y:S08]  /*13b20*/  HMMA.16816.F32.BF16 R52, R136.reuse, R152, R52 ;  /* 0x000000988834723c */ /* 0x040ff00000041834 */
[C---:B------:R-:W-:Y:S01]  /*13b30*/  HMMA.16816.F32.BF16 R56, R136.reuse, R154, R56 ;  /* 0x0000009a8838723c */ /* 0x040fe20000041838 */
[----:B------:R-:W-:Y:S03]  /*13b40*/  LDSM.16.MT88.4 R152, [R208+0x1f000] ;  /* 0x01f00000d098783b */ /* 0x000fe60000004200 */
[--C-:B---3--:R-:W-:Y:S04]  /*13b50*/  FFMA.FTZ R2, R240, c[0x0][0x23c], -R173.reuse ;  /* 0x00008f00f0027a23 */ /* 0x108fe800000108ad */
[C---:B------:R-:W-:Y:S01]  /*13b60*/  HMMA.16816.F32.BF16 R60, R136.reuse, R156, R60 ;  /* 0x0000009c883c723c */ /* 0x040fe2000004183c */
[----:B------:R3:W3:Y:S07]  /*13b70*/  MUFU.EX2 R181, R2 ;  /* 0x0000000200b57308 */ /* 0x0006ee0000000800 */
[C---:B------:R-:W-:Y:S01]  /*13b80*/  HMMA.16816.F32.BF16 R64, R136.reuse, R158, R64 ;  /* 0x0000009e8840723c */ /* 0x040fe20000041840 */
[----:B------:R-:W-:Y:S07]  /*13b90*/  LDSM.16.MT88.4 R156, [R206+0x19800] ;  /* 0x01980000ce9c783b */ /* 0x000fee0000004200 */
[C---:B-1----:R-:W-:Y:S08]  /*13ba0*/  HMMA.16816.F32.BF16 R68, R136.reuse, R148, R68 ;  /* 0x000000948844723c */ /* 0x042ff00000041844 */
[C---:B------:R-:W-:Y:S01]  /*13bb0*/  HMMA.16816.F32.BF16 R72, R136.reuse, R150, R72 ;  /* 0x000000968848723c */ /* 0x040fe20000041848 */
[----:B------:R-:W1:Y:S03]  /*13bc0*/  LDSM.16.MT88.4 R148, [R206+0x1f000] ;  /* 0x01f00000ce94783b */ /* 0x000e660000004200 */
[--C-:B---3--:R-:W-:Y:S01]  /*13bd0*/  FFMA.FTZ R2, R241, c[0x0][0x23c], -R173.reuse ;  /* 0x00008f00f1027a23 */ /* 0x108fe200000108ad */
[----:B------:R-:W-:Y:S01]  /*13be0*/  F2FP.BF16.PACK_AB R169, R181, R182 ;  /* 0x000000b6b5a9723e */ /* 0x000fe200000010ff */
[----:B------:R-:W-:Y:S02]  /*13bf0*/  FFMA.FTZ R173, R135, c[0x0][0x23c], -R173 ;  /* 0x00008f0087ad7a23 */ /* 0x000fe400000108ad */
[C---:B------:R-:W-:Y:S01]  /*13c00*/  HMMA.16816.F32.BF16 R76, R136.reuse, R164, R76 ;  /* 0x000000a4884c723c */ /* 0x040fe2000004184c */
[----:B------:R-:W-:Y:S07]  /*13c10*/  MUFU.EX2 R180, R2 ;  /* 0x0000000200b47308 */ /* 0x000fee0000000800 */
[C---:B------:R-:W-:Y:S01]  /*13c20*/  HMMA.16816.F32.BF16 R80, R136.reuse, R166, R80 ;  /* 0x000000a68850723c */ /* 0x040fe20000041850 */
[----:B------:R-:W-:Y:S02]  /*13c30*/  LDSM.16.MT88.4 R164, [R207+0x19800] ;  /* 0x01980000cfa4783b */ /* 0x000fe40000004200 */
[----:B------:R3:W1:Y:S05]  /*13c40*/  MUFU.EX2 R134, R173 ;  /* 0x000000ad00867308 */ /* 0x00066a0000000800 */
[C---:B------:R-:W-:Y:S08]  /*13c50*/  HMMA.16816.F32.BF16 R84, R136.reuse, R160, R84 ;  /* 0x000000a08854723c */ /* 0x040ff00000041854 */
[C---:B------:R-:W-:Y:S01]  /*13c60*/  HMMA.16816.F32.BF16 R88, R136.reuse, R162, R88 ;  /* 0x000000a28858723c */ /* 0x040fe20000041858 */
[----:B------:R-:W-:Y:S07]  /*13c70*/  LDSM.16.MT88.4 R160, [R208+0x19800] ;  /* 0x01980000d0a0783b */ /* 0x000fee0000004200 */
[C---:B------:R-:W-:Y:S01]  /*13c80*/  HMMA.16816.F32.BF16 R92, R136.reuse, R140, R92 ;  /* 0x0000008c885c723c */ /* 0x040fe2000004185c */
[----:B---3--:R-:W-:Y:S03]  /*13c90*/  LDSM.16.MT88.4 R172, [R205+0x1b800] ;  /* 0x01b80000cdac783b */ /* 0x008fe60000004200 */
[----:B-1----:R-:W-:Y:S04]  /*13ca0*/  F2FP.BF16.PACK_AB R171, R134, R180 ;  /* 0x000000b486ab723e */ /* 0x002fe800000010ff */
[C---:B------:R-:W-:Y:S01]  /*13cb0*/  HMMA.16816.F32.BF16 R96, R136.reuse, R142, R96 ;  /* 0x0000008e8860723c */ /* 0x040fe20000041860 */
[----:B------:R-:W1:Y:S07]  /*13cc0*/  LDSM.16.MT88.4 R140, [R207+0x1f000] ;  /* 0x01f00000cf8c783b */ /* 0x000e6e0000004200 */
[C---:B----4-:R-:W-:Y:S08]  /*13cd0*/  HMMA.16816.F32.BF16 R100, R136.reuse, R144, R100 ;  /* 0x000000908864723c */ /* 0x050ff00000041864 */
[C---:B------:R-:W-:Y:S01]  /*13ce0*/  HMMA.16816.F32.BF16 R104, R136.reuse, R146, R104 ;  /* 0x000000928868723c */ /* 0x040fe20000041868 */
[----:B------:R-:W3:Y:S07]  /*13cf0*/  LDSM.16.MT88.4 R144, [R205+0x19800] ;  /* 0x01980000cd90783b */ /* 0x000eee0000004200 */
[C---:B------:R-:W-:Y:S08]  /*13d00*/  HMMA.16816.F32.BF16 R108, R136.reuse, R148, R108 ;  /* 0x00000094886c723c */ /* 0x040ff0000004186c */
[C---:B------:R-:W-:Y:S08]  /*13d10*/  HMMA.16816.F32.BF16 R112, R136.reuse, R150, R112 ;  /* 0x000000968870723c */ /* 0x040ff00000041870 */
[C---:B------:R-:W-:Y:S08]  /*13d20*/  HMMA.16816.F32.BF16 R116, R136.reuse, R152, R116 ;  /* 0x000000988874723c */ /* 0x040ff00000041874 */
[C---:B------:R-:W-:Y:S08]  /*13d30*/  HMMA.16816.F32.BF16 R120, R136.reuse, R154, R120 ;  /* 0x0000009a8878723c */ /* 0x040ff00000041878 */
[C---:B-1----:R-:W-:Y:S08]  /*13d40*/  HMMA.16816.F32.BF16 R124, R136.reuse, R140, R124 ;  /* 0x0000008c887c723c */ /* 0x042ff0000004187c */
[----:B------:R-:W-:Y:S08]  /*13d50*/  HMMA.16816.F32.BF16 R128, R136, R142, R128 ;  /* 0x0000008e8880723c */ /* 0x000ff00000041880 */
[C---:B---3--:R-:W-:Y:S01]  /*13d60*/  HMMA.16816.F32.BF16 R136, R168.reuse, R144, R4 ;  /* 0x00000090a888723c */ /* 0x048fe20000041804 */
[----:B------:R-:W1:Y:S07]  /*13d70*/  LDSM.16.MT88.4 R4, [R208+0x1b800] ;  /* 0x01b80000d004783b */ /* 0x000e6e0000004200 */
[C---:B------:R-:W-:Y:S01]  /*13d80*/  HMMA.16816.F32.BF16 R140, R168.reuse, R146, R8 ;  /* 0x00000092a88c723c */ /* 0x040fe20000041808 */
[----:B------:R-:W3:Y:S07]  /*13d90*/  LDSM.16.MT88.4 R8, [R207+0x1b800] ;  /* 0x01b80000cf08783b */ /* 0x000eee0000004200 */
[C---:B------:R-:W-:Y:S01]  /*13da0*/  HMMA.16816.F32.BF16 R144, R168.reuse, R156, R12 ;  /* 0x0000009ca890723c */ /* 0x040fe2000004180c */
[----:B------:R-:W4:Y:S03]  /*13db0*/  LDSM.16.MT88.4 R12, [R205+0x1d800] ;  /* 0x01d80000cd0c783b */ /* 0x000f260000004200 */
[----:B-----5:R-:W-:Y:S04]  /*13dc0*/  FFMA.FTZ R0, R0, R203, R245 ;  /* 0x000000cb00007223 */ /* 0x020fe800000100f5 */
[C---:B------:R-:W-:Y:S01]  /*13dd0*/  HMMA.16816.F32.BF16 R148, R168.reuse, R158, R16 ;  /* 0x0000009ea894723c */ /* 0x040fe20000041810 */
[----:B------:R-:W5:Y:S03]  /*13de0*/  LDSM.16.MT88.4 R16, [R206+0x1d800] ;  /* 0x01d80000ce10783b */ /* 0x000f660000004200 */
[----:B------:R-:W-:Y:S04]  /*13df0*/  FADD.FTZ R0, R244, R0 ;  /* 0x00000000f4007221 */ /* 0x000fe80000010000 */
[C---:B------:R-:W-:Y:S01]  /*13e00*/  HMMA.16816.F32.BF16 R152, R168.reuse, R160, R20 ;  /* 0x000000a0a898723c */ /* 0x040fe20000041814 */
[----:B------:R-:W1:Y:S03]  /*13e10*/  LDSM.16.MT88.4 R20, [R208+0x1d800] ;  /* 0x01d80000d014783b */ /* 0x000e660000004200 */
[----:B------:R-:W-:Y:S04]  /*13e20*/  FADD.FTZ R0, R243, R0 ;  /* 0x00000000f3007221 */ /* 0x000fe80000010000 */
[C---:B------:R-:W-:Y:S01]  /*13e30*/  HMMA.16816.F32.BF16 R156, R168.reuse, R162, R24 ;  /* 0x000000a2a89c723c */ /* 0x040fe20000041818 */
[----:B------:R-:W1:Y:S03]  /*13e40*/  LDSM.16.MT88.4 R24, [R207+0x1d800] ;  /* 0x01d80000cf18783b */ /* 0x000e660000004200 */
[----:B------:R-:W-:Y:S04]  /*13e50*/  FADD.FTZ R0, R242, R0 ;  /* 0x00000000f2007221 */ /* 0x000fe80000010000 */
[C---:B------:R-:W-:Y:S01]  /*13e60*/  HMMA.16816.F32.BF16 R160, R168.reuse, R164, R28 ;  /* 0x000000a4a8a0723c */ /* 0x040fe2000004181c */
[----:B------:R-:W1:Y:S03]  /*13e70*/  LDSM.16.MT88.4 R28, [R205+0x1f800] ;  /* 0x01f80000cd1c783b */ /* 0x000e660000004200 */
[----:B------:R-:W-:Y:S02]  /*13e80*/  FADD.FTZ R0, R198, R0 ;  /* 0x00000000c6007221 */ /* 0x000fe40000010000 */
[----:B--2---:R-:W-:Y:S01]  /*13e90*/  FFMA.FTZ R2, R3, R236, R246 ;  /* 0x000000ec03027223 */ /* 0x004fe200000100f6 */
[----:B------:R-:W-:Y:S01]  /*13ea0*/  MOV R3, R133 ;  /* 0x0000008500037202 */ /* 0x000fe20000000f00 */
[C---:B------:R-:W-:Y:S04]  /*13eb0*/  HMMA.16816.F32.BF16 R164, R168.reuse, R166, R32 ;  /* 0x000000a6a8a4723c */ /* 0x040fe80000041820 */
[----:B------:R-:W-:Y:S02]  /*13ec0*/  FADD.FTZ R0, R197, R0 ;  /* 0x00000000c5007221 */ /* 0x000fe40000010000 */
[----:B------:R-:W-:Y:S02]  /*13ed0*/  FADD.FTZ R2, R249, R2 ;  /* 0x00000002f9027221 */ /* 0x000fe40000010000 */
        /* <DEDUP_REMOVED lines=30> */
[----:B------:R-:W3:Y:S03]  /*140c0*/  LDSM.16.MT88.4 R12, [R207+0x1f800] ;  /* 0x01f80000cf0c783b */ /* 0x000ee60000004200 */
[----:B------:R-:W-:Y:S01]  /*140d0*/  FADD.FTZ R0, R134, R0 ;  /* 0x0000000086007221 */ /* 0x000fe20000010000 */
[----:B------:R-:W-:Y:S01]  /*140e0*/  MOV R134, R132 ;  /* 0x0000008400867202 */ /* 0x000fe20000000f00 */
[----:B------:R-:W-:Y:S02]  /*140f0*/  FADD.FTZ R2, R191, R2 ;  /* 0x00000002bf027221 */ /* 0x000fe40000010000 */
[C---:B-----5:R-:W-:Y:S04]  /*14100*/  HMMA.16816.F32.BF16 R76, R168.reuse, R16, R76 ;  /* 0x00000010a84c723c */ /* 0x060fe8000004184c */
[----:B------:R-:W-:Y:S04]  /*14110*/  FADD.FTZ R2, R186, R2 ;  /* 0x00000002ba027221 */ /* 0x000fe80000010000 */
[C---:B------:R-:W-:Y:S04]  /*14120*/  HMMA.16816.F32.BF16 R80, R168.reuse, R18, R80 ;  /* 0x00000012a850723c */ /* 0x040fe80000041850 */
[----:B------:R-:W-:Y:S04]  /*14130*/  FADD.FTZ R2, R185, R2 ;  /* 0x00000002b9027221 */ /* 0x000fe80000010000 */
[C---:B------:R-:W-:Y:S04]  /*14140*/  HMMA.16816.F32.BF16 R84, R168.reuse, R20, R84 ;  /* 0x00000014a854723c */ /* 0x040fe80000041854 */
[----:B------:R-:W-:Y:S04]  /*14150*/  FADD.FTZ R2, R184, R2 ;  /* 0x00000002b8027221 */ /* 0x000fe80000010000 */
[C---:B------:R-:W-:Y:S04]  /*14160*/  HMMA.16816.F32.BF16 R88, R168.reuse, R22, R88 ;  /* 0x00000016a858723c */ /* 0x040fe80000041858 */
[----:B------:R-:W-:Y:S04]  /*14170*/  FADD.FTZ R2, R183, R2 ;  /* 0x00000002b7027221 */ /* 0x000fe80000010000 */
[C---:B------:R-:W-:Y:S01]  /*14180*/  HMMA.16816.F32.BF16 R92, R168.reuse, R24, R92 ;  /* 0x00000018a85c723c */ /* 0x040fe2000004185c */
[----:B------:R4:W-:Y:S04]  /*14190*/  STL [R1+0x14], R2 ;  /* 0x0000140201007387 */ /* 0x0009e80000100800 */
[----:B------:R4:W-:Y:S03]  /*141a0*/  STL [R1+0x18], R0 ;  /* 0x0000180001007387 */ /* 0x0009e60000100800 */
        /* <DEDUP_REMOVED lines=9> */
[----:B----4-:R-:W-:-:S07]  /*14240*/  @P0 BRA `(.L_x_463) ;  /* 0xffffc65000000947 */ /* 0x010fce000383ffff */
.L_x_462:
[----:B------:R-:W2:Y:S01]  /*14250*/  LDL.LU R4, [R1+0x14] ;  /* 0x0000140001047983 */ /* 0x000ea20000300800 */
[----:B------:R-:W1:Y:S01]  /*14260*/  S2UR UR6, SR_CTAID.Y ;  /* 0x00000000000679c3 */ /* 0x000e620000002600 */
[----:B------:R-:W-:-:S02]  /*14270*/  UISETP.NE.AND UP4, UPT, UR13, -0x1, UPT ;  /* 0xffffffff0d00788c */ /* 0x000fc4000bf85270 */
[----:B------:R-:W3:Y:S01]  /*14280*/  LDL.LU R5, [R1+0x18] ;  /* 0x0000180001057983 */ /* 0x000ee20000300800 */
[----:B------:R-:W-:Y:S01]  /*14290*/  ULDC.64 UR4, c[0x0][0x1e8] ;  /* 0x00007a0000047ab9 */ /* 0x000fe20000000a00 */
[----:B------:R-:W-:Y:S01]  /*142a0*/  BSSY B0, `(.L_x_466) ;  /* 0x0000193000007945 */ /* 0x000fe20003800000 */
[----:B------:R-:W-:Y:S02]  /*142b0*/  ULDC.U8 UR9, c[0x0][0x329] ;  /* 0x0000ca4000097ab9 */ /* 0x000fe40000000000 */
[----:B------:R-:W-:Y:S01]  /*142c0*/  UISETP.NE.AND UP1, UPT, UR9, URZ, UPT ;  /* 0x0000003f0900728c */ /* 0x000fe2000bf25270 */
[----:B------:R-:W4:Y:S01]  /*142d0*/  S2UR UR10, SR_CTAID.Z ;  /* 0x00000000000a79c3 */ /* 0x000f220000002700 */
[----:B------:R-:W-:Y:S02]  /*142e0*/  ULDC UR8, c[0x0][0x214] ;  /* 0x0000850000087ab9 */ /* 0x000fe40000000800 */
[----:B------:R-:W-:Y:S02]  /*142f0*/  @UP4 UIMAD.WIDE.U32 UR22, UR13, UR4, URZ ;  /* 0x000000040d1642a5 */ /* 0x000fe4000f8e003f */
[----:B------:R-:W-:-:S02]  /*14300*/  UMOV UR26, URZ ;  /* 0x0000003f001a7c82 */ /* 0x000fc40008000000 */
[----:B------:R-:W-:Y:S02]  /*14310*/  @UP4 UIMAD UR7, UR13, UR5, UR23 ;  /* 0x000000050d0742a4 */ /* 0x000fe4000f8e0217 */
[----:B------:R-:W-:Y:S02]  /*14320*/  UMOV UR27, URZ ;  /* 0x0000003f001b7c82 */ /* 0x000fe40008000000 */
[----:B------:R-:W-:Y:S02]  /*14330*/  ULDC.64 UR4, c[0x0][0x1e0] ;  /* 0x0000780000047ab9 */ /* 0x000fe40000000a00 */
[----:B------:R-:W-:Y:S02]  /*14340*/  @UP1 ULDC UR11, c[0x0][0x210] ;  /* 0x00008400000b1ab9 */ /* 0x000fe40000000800 */
[----:B-1----:R-:W-:Y:S02]  /*14350*/  @!UP4 USHF.R.S32.HI UR12, URZ, 0x1f, UR6 ;  /* 0x0000001f3f0cc899 */ /* 0x002fe40008011406 */
[----:B------:R-:W-:-:S02]  /*14360*/  @!UP4 UIMAD.WIDE.U32 UR24, UR6, UR4, URZ ;  /* 0x000000040618c2a5 */ /* 0x000fc4000f8e003f */
[----:B------:R-:W-:Y:S02]  /*14370*/  @!UP4 UIMAD UR12, UR12, UR4, URZ ;  /* 0x000000040c0cc2a4 */ /* 0x000fe4000f8e023f */
[----:B------:R-:W-:Y:S02]  /*14380*/  @UP1 UIMAD UR11, UR11, UR8, URZ ;  /* 0x000000080b0b12a4 */ /* 0x000fe4000f8e023f */
[----:B------:R-:W-:Y:S02]  /*14390*/  ULDC.U8 UR4, c[0x0][0x328] ;  /* 0x0000ca0000047ab9 */ /* 0x000fe40000000000 */
[----:B------:R-:W-:Y:S02]  /*143a0*/  UISETP.NE.AND UP3, UPT, UR4, URZ, UPT ;  /* 0x0000003f0400728c */ /* 0x000fe4000bf65270 */
[----:B------:R-:W-:Y:S02]  /*143b0*/  @!UP4 UIMAD UR12, UR6, UR5, UR12 ;  /* 0x00000005060cc2a4 */ /* 0x000fe4000f8e020c */
[----:B------:R-:W-:Y:S01]  /*143c0*/  UISETP.NE.OR UP2, UPT, UR9, URZ, !UP3 ;  /* 0x0000003f0900728c */ /* 0x000fe2000df45670 */
[----:B------:R-:W1:Y:S01]  /*143d0*/  S2UR UR9, SR_CTAID.X ;  /* 0x00000000000979c3 */ /* 0x000e620000002500 */
[----:B------:R-:W-:-:S02]  /*143e0*/  ULDC UR5, c[0x0][0x234] ;  /* 0x00008d0000057ab9 */ /* 0x000fc40000000800 */
[----:B------:R-:W-:Y:S02]  /*143f0*/  UISETP.NE.OR UP0, UPT, UR13, -0x1, UP2 ;  /* 0xffffffff0d00788c */ /* 0x000fe40009705670 */
[----:B------:R-:W-:Y:S02]  /*14400*/  @!UP1 USEL UR11, UR8, UR5, !UP3 ;  /* 0x00000005080b9287 */ /* 0x000fe4000d800000 */
[----:B------:R-:W-:Y:S02]  /*14410*/  ULDC UR4, c[0x0][0x1c0] ;  /* 0x0000700000047ab9 */ /* 0x000fe40000000800 */
[----:B------:R-:W-:Y:S02]  /*14420*/  @UP1 UMOV UR15, 0x1 ;  /* 0x00000001000f1882 */ /* 0x000fe40000000000 */
[----:B------:R-:W-:Y:S02]  /*14430*/  @!UP1 UIMAD UR15, UR11, UR4, URZ ;  /* 0x000000040b0f92a4 */ /* 0x000fe4000f8e023f */
[----:B------:R-:W-:-:S02]  /*14440*/  @UP1 ULDC UR16, c[0x0][0x210] ;  /* 0x0000840000101ab9 */ /* 0x000fc40000000800 */
[----:B------:R-:W-:Y:S02]  /*14450*/  UIMAD UR4, UR6, UR15, URZ ;  /* 0x0000000f060472a4 */ /* 0x000fe4000f8e023f */
[----:B------:R-:W-:Y:S02]  /*14460*/  @!UP1 UMOV UR16, 0x1 ;  /* 0x0000000100109882 */ /* 0x000fe40000000000 */
[----:B------:R-:W-:Y:S02]  /*14470*/  @!UP0 UIMAD UR13, UR6, UR8, URZ ;  /* 0x00000008060d82a4 */ /* 0x000fe4000f8e023f */
[----:B------:R-:W-:Y:S02]  /*14480*/  USEL UR4, UR4, URZ, UP2 ;  /* 0x0000003f04047287 */ /* 0x000fe40009000000 */
[----:B------:R-:W-:Y:S02]  /*14490*/  @!UP2 USHF.R.S32.HI UR27, URZ, 0x1f, UR13 ;  /* 0x0000001f3f1ba899 */ /* 0x000fe4000801140d */
[----:B-1----:R-:W-:-:S02]  /*144a0*/  UIMAD UR5, UR9, UR16, URZ ;  /* 0x00000010090572a4 */ /* 0x002fc4000f8e023f */
[----:B----4-:R-:W-:Y:S02]  /*144b0*/  UIMAD UR11, UR10, UR11, UR4 ;  /* 0x0000000b0a0b72a4 */ /* 0x010fe4000f8e0204 */
[----:B------:R-:W-:Y:S02]  /*144c0*/  USHF.L.U32 UR5, UR5, 0x7, URZ ;  /* 0x0000000705057899 */ /* 0x000fe4000800063f */
[----:B------:R-:W-:Y:S02]  /*144d0*/  @!UP2 UMOV UR26, UR13 ;  /* 0x0000000d001aac82 */ /* 0x000fe40008000000 */
[----:B------:R-:W-:Y:S02]  /*144e0*/  USHF.R.S32.HI UR4, URZ, 0x1f, UR5 ;  /* 0x0000001f3f047899 */ /* 0x000fe40008011405 */
[----:B------:R-:W-:Y:S02]  /*144f0*/  USHF.R.S32.HI UR6, URZ, 0x1f, UR11 ;  /* 0x0000001f3f067899 */ /* 0x000fe4000801140b */
[----:B------:R-:W-:-:S02]  /*14500*/  UIADD3 UR5, UP1, UP0, UR5, UR26, UR11 ;  /* 0x0000001a05057290 */ /* 0x000fc4000f83e00b */
[----:B------:R-:W-:Y:S02]  /*14510*/  @!UP4 UIADD3 UR7, UR25, UR12, URZ ;  /* 0x0000000c1907c290 */ /* 0x000fe4000fffe03f */
[----:B------:R-:W-:Y:S02]  /*14520*/  UIADD3.X UR4, UR4, UR27, UR6, UP1, UP0 ;  /* 0x0000001b04047290 */ /* 0x000fe40008fe0406 */
[----:B------:R-:W-:Y:S01]  /*14530*/  @!UP4 UMOV UR22, UR24 ;  /* 0x000000180016cc82 */ /* 0x000fe20008000000 */
[----:B--2---:R-:W1:Y:S04]  /*14540*/  SHFL.BFLY PT, R0, R4, 0x2, 0x1f ;  /* 0x0c401f0004007f89 */ /* 0x004e6800000e0000 */
[----:B---3--:R-:W2:Y:S01]  /*14550*/  SHFL.BFLY PT, R2, R5, 0x2, 0x1f ;  /* 0x0c401f0005027f89 */ /* 0x008ea200000e0000 */
[----:B-1----:R-:W-:-:S02]  /*14560*/  FADD.FTZ R0, R0, R4 ;  /* 0x0000000400007221 */ /* 0x002fc40000010000 */
[----:B--2---:R-:W-:-:S03]  /*14570*/  FADD.FTZ R2, R2, R5 ;  /* 0x0000000502027221 */ /* 0x004fc60000010000 */
[----:B------:R-:W1:Y:S04]  /*14580*/  SHFL.BFLY PT, R4, R0, 0x1, 0x1f ;  /* 0x0c201f0000047f89 */ /* 0x000e6800000e0000 */
[----:B------:R-:W2:Y:S01]  /*14590*/  SHFL.BFLY PT, R3, R2, 0x1, 0x1f ;  /* 0x0c201f0002037f89 */ /* 0x000ea200000e0000 */
[----:B-1----:R-:W-:Y:S01]  /*145a0*/  FADD.FTZ R134, R0, R4 ;  /* 0x0000000400867221 */ /* 0x002fe20000010000 */
[----:B------:R-:W-:Y:S01]  /*145b0*/  MOV R0, 0x3f800000 ;  /* 0x3f80000000007802 */ /* 0x000fe20000000f00 */
[----:B--2---:R-:W-:-:S03]  /*145c0*/  FADD.FTZ R135, R2, R3 ;  /* 0x0000000302877221 */ /* 0x004fc60000010000 */
[----:B------:R-:W-:Y:S02]  /*145d0*/  FSETP.NE.FTZ.AND P4, PT, R134, RZ, PT ;  /* 0x000000ff8600720b */ /* 0x000fe40003f95000 */
[----:B------:R-:W-:Y:S02]  /*145e0*/  MOV R2, 0x3f800000 ;  /* 0x3f80000000027802 */ /* 0x000fe40000000f00 */
[----:B------:R-:W-:-:S09]  /*145f0*/  FSETP.NE.FTZ.AND P3, PT, R135, RZ, PT ;  /* 0x000000ff8700720b */ /* 0x000fd20003f75000 */
[----:B------:R-:W1:Y:S08]  /*14600*/  @P4 MUFU.RCP R0, R134 ;  /* 0x0000008600004308 */ /* 0x000e700000001000 */
[----:B------:R-:W2:Y:S01]  /*14610*/  @P3 MUFU.RCP R2, R135 ;  /* 0x0000008700023308 */ /* 0x000ea20000001000 */
[C---:B-1----:R-:W-:Y:S02]  /*14620*/  FMUL.FTZ R169, R0.reuse, R164 ;  /* 0x000000a400a97220 */ /* 0x042fe40000410000 */
[----:B------:R-:W-:-:S02]  /*14630*/  FMUL.FTZ R164, R0, R40 ;  /* 0x0000002800a47220 */ /* 0x000fc40000410000 */
[C---:B------:R-:W-:Y:S02]  /*14640*/  FMUL.FTZ R40, R0.reuse, R81 ;  /* 0x0000005100287220 */ /* 0x040fe40000410000 */
[----:B------:R-:W1:Y:S01]  /*14650*/  S2R R81, SR_TID.X ;  /* 0x0000000000517919 */ /* 0x000e620000002100 */
[----:B------:R-:W-:Y:S02]  /*14660*/  FMUL.FTZ R12, R0, R153 ;  /* 0x00000099000c7220 */ /* 0x000fe40000410000 */
[C---:B--2---:R-:W-:Y:S02]  /*14670*/  FMUL.FTZ R20, R2.reuse, R39 ;  /* 0x0000002702147220 */ /* 0x044fe40000410000 */
[----:B------:R-:W-:Y:S02]  /*14680*/  FMUL.FTZ R39, R2, R82 ;  /* 0x0000005202277220 */ /* 0x000fe40000410000 */
[C---:B------:R-:W-:Y:S02]  /*14690*/  FMUL.FTZ R171, R0.reuse, R156 ;  /* 0x0000009c00ab7220 */ /* 0x040fe40000410000 */
[----:B------:R-:W-:-:S02]  /*146a0*/  FMUL.FTZ R170, R0, R160 ;  /* 0x000000a000aa7220 */ /* 0x000fc40000410000 */
[C---:B------:R-:W-:Y:S02]  /*146b0*/  FMUL.FTZ R176, R0.reuse, R136 ;  /* 0x0000008800b07220 */ /* 0x040fe40000410000 */
[C---:B------:R-:W-:Y:S02]  /*146c0*/  FMUL.FTZ R5, R0.reuse, R137 ;  /* 0x0000008900057220 */ /* 0x040fe40000410000 */
[C---:B------:R-:W-:Y:S02]  /*146d0*/  FMUL.FTZ R175, R0.reuse, R140 ;  /* 0x0000008c00af7220 */ /* 0x040fe40000410000 */
[C---:B------:R-:W-:Y:S01]  /*146e0*/  FMUL.FTZ R6, R0.reuse, R141 ;  /* 0x0000008d00067220 */ /* 0x040fe20000410000 */
[----:B------:R-:W-:Y:S01]  /*146f0*/  F2FP.BF16.PACK_AB R5, R5, R176 ;  /* 0x000000b00505723e */ /* 0x000fe200000010ff */
[C---:B------:R-:W-:Y:S02]  /*14700*/  FMUL.FTZ R174, R0.reuse, R144 ;  /* 0x0000009000ae7220 */ /* 0x040fe40000410000 */
[----:B------:R-:W-:Y:S01]  /*14710*/  FMUL.FTZ R7, R0, R145 ;  /* 0x0000009100077220 */ /* 0x000fe20000410000 */
[----:B------:R-:W-:Y:S01]  /*14720*/  F2FP.BF16.PACK_AB R6, R6, R175 ;  /* 0x000000af0606723e */ /* 0x000fe200000010ff */
[C---:B------:R-:W-:Y:S01]  /*14730*/  FMUL.FTZ R173, R0.reuse, R148 ;  /* 0x0000009400ad7220 */ /* 0x040fe20000410000 */
[----:B-1----:R-:W-:Y:S01]  /*14740*/  SHF.R.S32.HI R82, RZ, 0x1f, R81 ;  /* 0x0000001fff527819 */ /* 0x002fe20000011451 */
[C---:B------:R-:W-:Y:S01]  /*14750*/  FMUL.FTZ R10, R0.reuse, R149 ;  /* 0x00000095000a7220 */ /* 0x040fe20000410000 */
[----:B------:R-:W-:Y:S01]  /*14760*/  F2FP.BF16.PACK_AB R7, R7, R174 ;  /* 0x000000ae0707723e */ /* 0x000fe200000010ff */
[----:B------:R-:W-:Y:S01]  /*14770*/  FMUL.FTZ R172, R0, R152 ;  /* 0x0000009800ac7220 */ /* 0x000fe20000410000 */
[----:B------:R-:W-:Y:S01]  /*14780*/  LEA.HI R22, R82, R81, RZ, 0x2 ;  /* 0x0000005152167211 */ /* 0x000fe200078f10ff */
[----:B------:R-:W-:Y:S01]  /*14790*/  FMUL.FTZ R168, R0, R36 ;  /* 0x0000002400a87220 */ /* 0x000fe20000410000 */
[----:B------:R-:W-:Y:S01]  /*147a0*/  F2FP.BF16.PACK_AB R10, R10, R173 ;  /* 0x000000ad0a0a723e */ /* 0x000fe200000010ff */
[----:B------:R-:W-:Y:S01]  /*147b0*/  FMUL.FTZ R160, R0, R44 ;  /* 0x0000002c00a07220 */ /* 0x000fe20000410000 */
[----:B------:R-:W-:Y:S01]  /*147c0*/  F2FP.BF16.PACK_AB R12, R12, R172 ;  /* 0x000000ac0c0c723e */ /* 0x000fe200000010ff */
        /* <DEDUP_REMOVED lines=18> */
[----:B------:R-:W-:Y:S01]  /*148f0*/  FMUL.FTZ R48, R0, R65 ;  /* 0x0000004100307220 */ /* 0x000fe20000410000 */
[----:B------:R-:W-:Y:S01]  /*14900*/  F2FP.BF16.PACK_AB R52, R52, R152 ;  /* 0x000000983434723e */ /* 0x000fe200000010ff */
[C---:B------:R-:W-:Y:S01]  /*14910*/  FMUL.FTZ R145, R0.reuse, R68 ;  /* 0x0000004400917220 */ /* 0x040fe20000410000 */
[----:B------:R-:W-:Y:S01]  /*14920*/  F2FP.BF16.PACK_AB R68, R157, R171 ;  /* 0x000000ab9d44723e */ /* 0x000fe200000010ff */
[----:B------:R-:W-:Y:S01]  /*14930*/  FMUL.FTZ R69, R0, R69 ;  /* 0x0000004500457220 */ /* 0x000fe20000410000 */
[----:B------:R-:W-:Y:S01]  /*14940*/  F2FP.BF16.PACK_AB R48, R48, R148 ;  /* 0x000000943030723e */ /* 0x000fe200000010ff */
[----:B------:R-:W-:-:S02]  /*14950*/  FMUL.FTZ R72, R0, R72 ;  /* 0x0000004800487220 */ /* 0x000fc40000410000 */
[C---:B------:R-:W-:Y:S02]  /*14960*/  FMUL.FTZ R44, R0.reuse, R73 ;  /* 0x00000049002c7220 */ /* 0x040fe40000410000 */
[C---:B------:R-:W-:Y:S02]  /*14970*/  FMUL.FTZ R76, R0.reuse, R76 ;  /* 0x0000004c004c7220 */ /* 0x040fe40000410000 */
[----:B------:R-:W-:Y:S01]  /*14980*/  FMUL.FTZ R77, R0, R77 ;  /* 0x0000004d004d7220 */ /* 0x000fe20000410000 */
[----:B------:R-:W-:Y:S01]  /*14990*/  F2FP.BF16.PACK_AB R44, R44, R72 ;  /* 0x000000482c2c723e */ /* 0x000fe200000010ff */
[C---:B------:R-:W-:Y:S02]  /*149a0*/  FMUL.FTZ R80, R0.reuse, R80 ;  /* 0x0000005000507220 */ /* 0x040fe40000410000 */
[C---:B------:R-:W-:Y:S02]  /*149b0*/  FMUL.FTZ R84, R0.reuse, R84 ;  /* 0x0000005400547220 */ /* 0x040fe40000410000 */
        /* <DEDUP_REMOVED lines=23> */
[C---:B------:R-:W-:Y:S02]  /*14b30*/  FMUL.FTZ R117, R0.reuse, R117 ;  /* 0x0000007500757220 */ /* 0x040fe40000410000 */
[C---:B------:R-:W-:Y:S02]  /*14b40*/  FMUL.FTZ R120, R0.reuse, R120 ;  /* 0x0000007800787220 */ /* 0x040fe40000410000 */
[C---:B------:R-:W-:Y:S02]  /*14b50*/  FMUL.FTZ R121, R0.reuse, R121 ;  /* 0x0000007900797220 */ /* 0x040fe40000410000 */
        /* <DEDUP_REMOVED lines=10> */
[----:B------:R-:W-:Y:S01]  /*14c00*/  FMUL.FTZ R17, R2, R51 ;  /* 0x0000003302117220 */ /* 0x000fe20000410000 */
[----:B------:R-:W-:Y:S01]  /*14c10*/  F2FP.BF16.PACK_AB R61, R20, R61 ;  /* 0x0000003d143d723e */ /* 0x000fe200000010ff */
[----:B------:R-:W-:Y:S01]  /*14c20*/  FMUL.FTZ R3, R2, R67 ;  /* 0x0000004302037220 */ /* 0x000fe20000410000 */
[----:B------:R-:W-:Y:S01]  /*14c30*/  LOP3.LUT R0, R0, 0xfffffff8, RZ, 0xc0, !PT ;  /* 0xfffffff800007812 */ /* 0x000fe200078ec0ff */
        /* <DEDUP_REMOVED lines=123> */
[----:B-1----:R-:W-:-:S02]  /*153f0*/  MOV R5, 0x40 ;  /* 0x0000004000057802 */ /* 0x002fc40000000f00 */
[----:B--2---:R-:W-:Y:S02]  /*15400*/  IADD3 R4, R0, R3, RZ ;  /* 0x0000000300047210 */ /* 0x004fe40007ffe0ff */
[----:B------:R-:W-:Y:S02]  /*15410*/  SEL R5, R5, 0xffffffc0, !P2 ;  /* 0xffffffc005057807 */ /* 0x000fe40005000000 */
[-C--:B------:R-:W-:Y:S01]  /*15420*/  IADD3 R3, R3, R2.reuse, RZ ;  /* 0x0000000203037210 */ /* 0x080fe20007ffe0ff */
[----:B------:R1:W-:Y:S01]  /*15430*/  STS [R4], R7 ;  /* 0x0000000704007388 */ /* 0x0003e20000000800 */
[-C--:B---3--:R-:W-:Y:S02]  /*15440*/  IADD3 R6, R4, R5.reuse, RZ ;  /* 0x0000000504067210 */ /* 0x088fe40007ffe0ff */
        /* <DEDUP_REMOVED lines=58> */
[----:B------:R-:W-:-:S03]  /*157f0*/  LOP3.LUT P0, RZ, R0, 0x3, RZ, 0xc0, !PT ;  /* 0x0000000300ff7812 */ /* 0x000fc6000780c0ff */
[----:B------:R-:W-:Y:S04]  /*15800*/  STS [R8+0xc000], R20 ;  /* 0x00c0001408007388 */ /* 0x000fe80000000800 */
[----:B------:R4:W-:Y:S01]  /*15810*/  STS [R8+0xc400], R19 ;  /* 0x00c4001308007388 */ /* 0x0009e20000000800 */
[----:B--2---:R-:W2:Y:S03]  /*15820*/  @P4 MUFU.LG2 R4, R134 ;  /* 0x0000008600044308 */ /* 0x004ea60000000c00 */
[----:B------:R-:W-:Y:S04]  /*15830*/  STS [R6+0xc000], R18 ;  /* 0x00c0001206007388 */ /* 0x000fe80000000800 */
[----:B------:R-:W-:Y:S01]  /*15840*/  STS [R6+0xc400], R17 ;  /* 0x00c4001106007388 */ /* 0x000fe20000000800 */
[----:B---3--:R-:W3:Y:S03]  /*15850*/  @P3 MUFU.LG2 R3, R135 ;  /* 0x0000008700033308 */ /* 0x008ee60000000c00 */
[----:B------:R-:W-:Y:S04]  /*15860*/  STS [R5+0xc000], R14 ;  /* 0x00c0000e05007388 */ /* 0x000fe80000000800 */
[----:B------:R5:W-:Y:S01]  /*15870*/  STS [R5+0xc400], R13 ;  /* 0x00c4000d05007388 */ /* 0x000be20000000800 */
[----:B--2---:R-:W-:Y:S01]  /*15880*/  @P4 FMUL.FTZ R4, R4, 0.69314718246459960938 ;  /* 0x3f31721804044820 */ /* 0x004fe20000410000 */
[----:B-1----:R-:W-:-:S02]  /*15890*/  MOV R7, 0x7f800000 ;  /* 0x7f80000000077802 */ /* 0x002fc40000000f00 */
[----:B------:R-:W-:Y:S01]  /*158a0*/  BAR.SYNC.DEFER_BLOCKING 0x0 ;  /* 0x0000000000007b1d */ /* 0x000fe20000010000 */
[----:B------:R-:W-:Y:S02]  /*158b0*/  @P4 FFMA.FTZ R7, R133, c[0x0][0x238], R4 ;  /* 0x00008e0085074a23 */ /* 0x000fe40000010004 */
[----:B---3--:R-:W-:-:S03]  /*158c0*/  @P3 FMUL.FTZ R3, R3, 0.69314718246459960938 ;  /* 0x3f31721803033820 */ /* 0x008fc60000410000 */
[----:B------:R-:W1:Y:S01]  /*158d0*/  S2R R12, SR_TID.X ;  /* 0x00000000000c7919 */ /* 0x000e620000002100 */
[----:B----4-:R-:W-:Y:S01]  /*158e0*/  MOV R8, 0x7f800000 ;  /* 0x7f80000000087802 */ /* 0x010fe20000000f00 */
[----:B------:R-:W-:Y:S02]  /*158f0*/  @P3 FFMA.FTZ R8, R132, c[0x0][0x238], R3 ;  /* 0x00008e0084083a23 */ /* 0x000fe40000010003 */
        /* <DEDUP_REMOVED lines=9> */
[----:B------:R-:W-:Y:S01]  /*15990*/  IADD3 R0, -R0, R12, RZ ;  /* 0x0000000c00007210 */ /* 0x000fe20007ffe1ff */
[----:B------:R2:W1:Y:S01]  /*159a0*/  LDS.128 R40, [R231+0x5000] ;  /* 0x00500000e7287984 */ /* 0x0004620000000c00 */
[----:B------:R-:W-:Y:S02]  /*159b0*/  LEA.HI R2, R2, R15, RZ, 0x3 ;  /* 0x0000000f02027211 */ /* 0x000fe400078f18ff */
[----:B-----5:R-:W-:Y:S01]  /*159c0*/  SHF.R.S32.HI R5, RZ, 0x1f, R0 ;  /* 0x0000001fff057819 */ /* 0x020fe20000011400 */
        /* <DEDUP_REMOVED lines=32> */
.L_x_467:
[----:B---34-:R-:W-:Y:S05]  /*15bd0*/  BSYNC B0 ;  /* 0x0000000000007941 */ /* 0x018fea0003800000 */
.L_x_466:
[----:B------:R-:W3:Y:S04]  /*15be0*/  LDL.64 R86, [R1+0x30] ;  /* 0x0000300001567983 */ /* 0x000ee80000100a00 */
[----:B------:R4:W5:Y:S04]  /*15bf0*/  LDL R84, [R1+0x4c] ;  /* 0x00004c0001547983 */ /* 0x0009680000100800 */
[----:B------:R4:W5:Y:S04]  /*15c00*/  LDL R83, [R1+0x48] ;  /* 0x0000480001537983 */ /* 0x0009680000100800 */
[----:B------:R4:W5:Y:S01]  /*15c10*/  LDL R80, [R1+0x50] ;  /* 0x0000500001507983 */ /* 0x0009620000100800 */
[----:B------:R-:W-:Y:S01]  /*15c20*/  LEA.HI R14, R82, R81, RZ, 0x3 ;  /* 0x00000051520e7211 */ /* 0x000fe200078f18ff */
[----:B------:R-:W-:Y:S01]  /*15c30*/  UIMAD UR9, UR9, -0x80, UR17 ;  /* 0xffffff80090978a4 */ /* 0x000fe2000f8e0211 */
[----:B------:R-:W-:Y:S01]  /*15c40*/  LEA.HI R12, R9, R12, RZ, 0x3 ;  /* 0x0000000c090c7211 */ /* 0x000fe200078f18ff */
[----:B------:R-:W2:Y:S01]  /*15c50*/  S2R R10, SR_CTAID.Z ;  /* 0x00000000000a7919 */ /* 0x000ea20000002700 */
[----:B------:R-:W-:Y:S01]  /*15c60*/  SHF.R.S32.HI R4, RZ, 0x3, R14 ;  /* 0x00000003ff047819 */ /* 0x000fe2000001140e */
[----:B------:R-:W-:Y:S01]  /*15c70*/  USHF.R.S32.HI UR6, URZ, 0x1f, UR10 ;  /* 0x0000001f3f067899 */ /* 0x000fe2000801140a */
[----:B------:R-:W-:Y:S01]  /*15c80*/  SHF.R.S32.HI R12, RZ, 0x3, R12 ;  /* 0x00000003ff0c7819 */ /* 0x000fe2000001140c */
[----:B------:R-:W-:Y:S01]  /*15c90*/  ULDC.64 UR4, c[0x0][0x1f0] ;  /* 0x00007c0000047ab9 */ /* 0x000fe20000000a00 */
[----:B------:R-:W-:Y:S01]  /*15ca0*/  BSSY B0, `(.L_x_468) ;  /* 0x000001c000007945 */ /* 0x000fe20003800000 */
[----:B------:R-:W-:Y:S01]  /*15cb0*/  UIMAD UR4, UR6, UR4, URZ ;  /* 0x00000004060472a4 */ /* 0x000fe2000f8e023f */
[----:B------:R-:W-:-:S03]  /*15cc0*/  SHF.R.S32.HI R13, RZ, 0x1f, R12 ;  /* 0x0000001fff0d7819 */ /* 0x000fc6000001140c */
[----:B------:R-:W-:Y:S01]  /*15cd0*/  UIMAD UR4, UR10, UR5, UR4 ;  /* 0x000000050a0472a4 */ /* 0x000fe2000f8e0204 */
[----:B---3--:R-:W-:Y:S02]  /*15ce0*/  SHF.R.S32.HI R0, RZ, 0x1f, R86 ;  /* 0x0000001fff007819 */ /* 0x008fe40000011456 */
[----:B------:R-:W-:-:S04]  /*15cf0*/  IADD3 R2, P0, R86, UR22, RZ ;  /* 0x0000001656027c10 */ /* 0x000fc8000ff1e0ff */
[----:B------:R-:W-:Y:S02]  /*15d00*/  IADD3.X R3, R0, UR7, RZ, P0, !PT ;  /* 0x0000000700037c10 */ /* 0x000fe400087fe4ff */
[----:B------:R-:W-:Y:S01]  /*15d10*/  ISETP.GE.AND P0, PT, R4, UR9, PT ;  /* 0x0000000904007c0c */ /* 0x000fe2000bf06270 */
[----:B------:R-:W-:Y:S02]  /*15d20*/  IMAD.U32 R4, RZ, RZ, UR14 ;  /* 0x0000000eff047e24 */ /* 0x000fe4000f8e00ff */
[----:B--2---:R-:W-:-:S04]  /*15d30*/  IMAD.WIDE.U32 R10, R10, c[0x0][0x1f0], R2 ;  /* 0x00007c000a0a7a25 */ /* 0x004fc800078e0002 */
[----:B------:R-:W-:Y:S01]  /*15d40*/  IMAD.WIDE R4, R4, 0x80, R12 ;  /* 0x0000008004047825 */ /* 0x000fe200078e020c */
[----:B------:R-:W-:-:S05]  /*15d50*/  IADD3 R9, R11, UR4, RZ ;  /* 0x000000040b097c10 */ /* 0x000fca000fffe0ff */
[----:B------:R-:W-:Y:S05]  /*15d60*/  @P0 BRA `(.L_x_469) ;  /* 0x000000f000000947 */ /* 0x000fea0003800000 */
[----:B----4-:R-:W-:Y:S01]  /*15d70*/  IMAD R0, R5, c[0x0][0x1e8], RZ ;  /* 0x00007a0005007a24 */ /* 0x010fe200078e02ff */
[----:B------:R-:W-:Y:S01]  /*15d80*/  ISETP.GE.AND P3, PT, R86, c[0x0][0x220], PT ;  /* 0x0000880056007a0c */ /* 0x000fe20003f66270 */
[----:B------:R-:W-:Y:S01]  /*15d90*/  IMAD.MOV.U32 R8, RZ, RZ, R10 ;  /* 0x000000ffff087224 */ /* 0x000fe200078e000a */
[----:B-----5:R-:W-:Y:S01]  /*15da0*/  ISETP.GE.AND P2, PT, R84, c[0x0][0x220], PT ;  /* 0x0000880054007a0c */ /* 0x020fe20003f46270 */
        /* <DEDUP_REMOVED lines=11> */
.L_x_469:
[----:B----4-:R-:W-:Y:S05]  /*15e60*/  BSYNC B0 ;  /* 0x0000000000007941 */ /* 0x010fea0003800000 */
.L_x_468:
[----:B------:R-:W-:Y:S01]  /*15e70*/  LEA.HI.SX32 R0, R14, 0x20, 0x1d ;  /* 0x000000200e007811 */ /* 0x000fe200078feaff */
[----:B------:R-:W-:Y:S03]  /*15e80*/  BSSY B0, `(.L_x_470) ;  /* 0x0000015000007945 */ /* 0x000fe60003800000 */
[----:B------:R-:W-:-:S13]  /*15e90*/  ISETP.GE.AND P0, PT, R0, UR9, PT ;  /* 0x0000000900007c0c */ /* 0x000fda000bf06270 */
[----:B------:R-:W-:Y:S05]  /*15ea0*/  @P0 BRA `(.L_x_471) ;  /* 0x0000012000000947 */ /* 0x000fea0003800000 */
[----:B------:R-:W-:Y:S01]  /*15eb0*/  IADD3 R0, P0, R4, 0x20, RZ ;  /* 0x0000002004007810 */ /* 0x000fe20007f1e0ff */
[----:B--2---:R-:W-:Y:S01]  /*15ec0*/  IMAD.MOV.U32 R3, RZ, RZ, R9 ;  /* 0x000000ffff037224 */ /* 0x004fe200078e0009 */
        /* <DEDUP_REMOVED lines=16> */
.L_x_471:
[----:B------:R-:W-:Y:S05]  /*15fd0*/  BSYNC B0 ;  /* 0x0000000000007941 */ /* 0x000fea0003800000 */
.L_x_470:
        /* <DEDUP_REMOVED lines=22> */
.L_x_473:
[----:B------:R-:W-:Y:S05]  /*16140*/  BSYNC B0 ;  /* 0x0000000000007941 */ /* 0x000fea0003800000 */
.L_x_472:
[----:B------:R-:W-:-:S04]  /*16150*/  IADD3 R0, R12, 0x60, RZ ;  /* 0x000000600c007810 */ /* 0x000fc80007ffe0ff */
[----:B------:R-:W-:-:S13]  /*16160*/  ISETP.GE.AND P0, PT, R0, UR20, PT ;  /* 0x0000001400007c0c */ /* 0x000fda000bf06270 */
[----:B------:R-:W-:Y:S05]  /*16170*/  @P0 EXIT ;  /* 0x000000000000094d */ /* 0x000fea0003800000 */
[----:B------:R-:W-:Y:S01]  /*16180*/  IADD3 R6, P0, R4, 0x60, RZ ;  /* 0x0000006004067810 */ /* 0x000fe20007f1e0ff */
[----:B-12---:R-:W-:Y:S01]  /*16190*/  IMAD.MOV.U32 R2, RZ, RZ, R10 ;  /* 0x000000ffff027224 */ /* 0x006fe200078e000a */
        /* <DEDUP_REMOVED lines=18> */
.L_x_474:
        /* <DEDUP_REMOVED lines=12> */
.L_x_2032:


//--------------------- .text._ZN5flash16flash_fwd_kernelI23Flash_fwd_kernel_traitsILi256ELi128ELi64ELi8ELb0ELb0EN7cutlass10bfloat16_tE19Flash_kernel_traitsILi256ELi128ELi64ELi8ES3_EELb0ELb0ELb1ELb1ELb0ELb0ELb0ELb0EEEvNS_16Flash_fwd_paramsE --------------------------
	.section	.text._ZN5flash16flash_fwd_kernelI23Flash_fwd_kernel_traitsILi256ELi128ELi64ELi8ELb0ELb0EN7cutlass10bfloat16_tE19Flash_kernel_traitsILi256ELi128ELi64ELi8ES3_EELb0ELb0ELb1ELb1ELb0ELb0ELb0ELb0EEEvNS_16Flash_fwd_paramsE,"ax",@progbits
	.sectioninfo	@"SHI_REGISTERS=255"
	.align	128
        .global         _ZN5flash16flash_fwd_kernelI23Flash_fwd_kernel_traitsILi256ELi128ELi64ELi8ELb0ELb0EN7cutlass10bfloat16_tE19Flash_kernel_traitsILi256ELi128ELi64ELi8ES3_EELb0ELb0ELb1ELb1ELb0ELb0ELb0ELb0EEEvNS_16Flash_fwd_paramsE
        .type           _ZN5flash16flash_fwd_kernelI23Flash_fwd_kernel_traitsILi256ELi128ELi64ELi8ELb0ELb0EN7cutlass10bfloat16_tE19Flash_kernel_traitsILi256ELi128ELi64ELi8ES3_EELb0ELb0ELb1ELb1ELb0ELb0ELb0ELb0EEEvNS_16Flash_fwd_paramsE,@function
        .size           _ZN5flash16flash_fwd_kernelI23Flash_fwd_kernel_traitsILi256ELi128ELi64ELi8ELb0ELb0EN7cutlass10bfloat16_tE19Flash_kernel_traitsILi256ELi128ELi64ELi8ES3_EELb0ELb0ELb1ELb1ELb0ELb0ELb0ELb0EEEvNS_16Flash_fwd_paramsE,(.L_x_2033 - _ZN5flash16flash_fwd_kernelI23Flash_fwd_kernel_traitsILi256ELi128ELi64ELi8ELb0ELb0EN7cutlass10bfloat16_tE19Flash_kernel_traitsILi256ELi128ELi64ELi8ES3_EELb0ELb0ELb1ELb1ELb0ELb0ELb0ELb0EEEvNS_16Flash_fwd_paramsE)
        .other          _ZN5flash16flash_fwd_kernelI23Flash_fwd_kernel_traitsILi256ELi128ELi64ELi8ELb0ELb0EN7cutlass10bfloat16_tE19Flash_kernel_traitsILi256ELi128ELi64ELi8ES3_EELb0ELb0ELb1ELb1ELb0ELb0ELb0ELb0EEEvNS_16Flash_fwd_paramsE,@"STO_CUDA_ENTRY STV_DEFAULT"
_ZN5flash16flash_fwd_kernelI23Flash_fwd_kernel_traitsILi256ELi128ELi64ELi8ELb0ELb0EN7cutlass10bfloat16_tE19Flash_kernel_traitsILi256ELi128ELi64ELi8ES3_EELb0ELb0ELb1ELb1ELb0ELb0ELb0ELb0EEEvNS_16Flash_fwd_paramsE:
.text._ZN5flash16flash_fwd_kernelI23Flash_fwd_kernel_traitsILi256ELi128ELi64ELi8ELb0ELb0EN7cutlass10bfloat16_tE19Flash_kernel_traitsILi256ELi128ELi64ELi8ES3_EELb0ELb0ELb1ELb1ELb0ELb0ELb0ELb0EEEvNS_16Flash_fwd_paramsE:
        /* <DEDUP_REMOVED lines=56> */
.L_x_475:
[----:B-1----:R-:W-:Y:S02]  /*0380*/  ULDC UR6, c[0x0][0x218] ;  /* 0x0000860000067ab9 */ /* 0x002fe40000000800 */
.L_x_476:
        /* <DEDUP_REMOVED lines=125> */
.L_x_479:
[----:B------:R-:W-:Y:S05]  /*0b60*/  BSYNC B0 ;  /* 0x0000000000007941 */ /* 0x000fea0003800000 */
.L_x_478:
        /* <DEDUP_REMOVED lines=22> */
.L_x_481:
[----:B------:R-:W-:Y:S05]  /*0cd0*/  BSYNC B0 ;  /* 0x0000000000007941 */ /* 0x000fea0003800000 */
.L_x_480:
        /* <DEDUP_REMOVED lines=22> */
.L_x_483:
[----:B------:R-:W-:Y:S05]  /*0e40*/  BSYNC B0 ;  /* 0x0000000000007941 */ /* 0x000fea0003800000 */
.L_x_482:
        /* <DEDUP_REMOVED lines=21> */
.L_x_485:
[----:B------:R-:W-:Y:S05]  /*0fa0*/  BSYNC B0 ;  /* 0x0000000000007941 */ /* 0x000fea0003800000 */
.L_x_484:
        /* <DEDUP_REMOVED lines=35> */
.L_x_477:
[----:B-1----:R-:W-:Y:S02]  /*11e0*/  UISETP.NE.AND UP1, UPT, UR15, -0x1, UPT ;  /* 0xffffffff0f00788c */ /* 0x002fe4000bf25270 */
[----:B------:R-:W-:Y:S02]  /*11f0*/  UISETP.NE.AND UP0, UPT, UR8, -0x1, UPT ;  /* 0xffffffff0800788c */ /* 0x000fe4000bf05270 */
[----:B------:R-:W-:Y:S02]  /*1200*/  ULDC.64 UR4, c[0x0][0x190] ;  /* 0x0000640000047ab9 */ /* 0x000fe40000000a00 */
[----:B------:R-:W-:Y:S02]  /*1210*/  ULDC.64 UR6, c[0x0][0x178] ;  /* 0x00005e0000067ab9 */ /* 0x000fe40000000a00 */
[----:B------:R-:W-:Y:S01]  /*1220*/  PLOP3.LUT P0, PT, PT, PT, UP0, 0x80, 0x0 ;  /* 0x000000000000781c */ /* 0x000fe20003f0f008 */
[----:B------:R-:W-:-:S02]  /*1230*/  USHF.R.S32.HI UR23, URZ, 0x1f, UR24 ;  /* 0x0000001f3f177899 */ /* 0x000fc40008011418 */
[----:B------:R-:W-:Y:S02]  /*1240*/  @UP1 UIMAD.WIDE.U32 UR12, UR15, UR4, URZ ;  /* 0x000000040f0c12a5 */ /* 0x000fe4000f8e003f */
[----:B------:R-:W-:Y:S02]  /*1250*/  @!UP1 USHF.R.S32.HI UR11, URZ, 0x1f, UR22 ;  /* 0x0000001f3f0b9899 */ /* 0x000fe40008011416 */
[----:B------:R-:W-:Y:S02]  /*1260*/  @UP1 UIMAD UR25, UR15, UR5, UR13 ;  /* 0x000000050f1912a4 */ /* 0x000fe4000f8e020d */
[----:B------:R-:W-:Y:S02]  /*1270*/  @UP0 UIADD3 UR13, UR26, UR8, URZ ;  /* 0x000000081a0d0290 */ /* 0x000fe4000fffe03f */
[----:B------:R-:W-:Y:S02]  /*1280*/  ULDC.64 UR4, c[0x0][0x198] ;  /* 0x0000660000047ab9 */ /* 0x000fe40000000a00 */
[----:B------:R-:W-:-:S02]  /*1290*/  @!UP1 UIMAD UR11, UR11, UR6, URZ ;  /* 0x000000060b0b92a4 */ /* 0x000fc4000f8e023f */
[----:B------:R-:W-:Y:S02]  /*12a0*/  @UP0 UIMAD.WIDE.U32 UR28, UR13, UR4, URZ ;  /* 0x000000040d1c02a5 */ /* 0x000fe4000f8e003f */
[----:B------:R-:W-:Y:S02]  /*12b0*/  @!UP1 UIMAD.WIDE.U32 UR30, UR22, UR6, URZ ;  /* 0x00000006161e92a5 */ /* 0x000fe4000f8e003f */
[----:B------:R-:W-:Y:S02]  /*12c0*/  @!UP1 UIMAD UR7, UR22, UR7, UR11 ;  /* 0x00000007160792a4 */ /* 0x000fe4000f8e020b */
[----:B------:R-:W-:Y:S02]  /*12d0*/  @UP1 UMOV UR6, UR12 ;  /* 0x0000000c00061c82 */ /* 0x000fe40008000000 */
[----:B------:R-:W-:Y:S02]  /*12e0*/  @UP0 UIMAD UR11, UR13, UR5, UR29 ;  /* 0x000000050d0b02a4 */ /* 0x000fe4000f8e021d */
        /* <DEDUP_REMOVED lines=16> */
.L_x_486:
        /* <DEDUP_REMOVED lines=51> */
.L_x_487:
[----:B------:R-:W-:Y:S01]  /*1720*/  SHF.R.S32.HI R11, RZ, 0x1f, R24 ;  /* 0x0000001fff0b7819 */ /* 0x000fe20000011418 */
[----:B------:R-:W1:Y:S01]  /*1730*/  S2R R18, SR_CTAID.Z ;  /* 0x0000000000127919 */ /* 0x000e620000002700 */
[----:B------:R-:W-:Y:S01]  /*1740*/  ULDC.64 UR4, c[0x0][0x1b0] ;  /* 0x00006c0000047ab9 */ /* 0x000fe20000000a00 */
[----:B------:R-:W-:Y:S01]  /*1750*/  BSSY B0, `(.L_x_488) ;  /* 0x0000081000007945 */ /* 0x000fe20003800000 */
[CC--:B------:R-:W-:Y:S01]  /*1760*/  LEA.HI R0, R11.reuse, R24.reuse, RZ, 0x3 ;  /* 0x000000180b007211 */ /* 0x0c0fe200078f18ff */
[----:B------:R-:W-:Y:S01]  /*1770*/  UIMAD UR4, UR27, UR4, URZ ;  /* 0x000000041b0472a4 */ /* 0x000fe2000f8e023f */
[----:B------:R-:W-:Y:S02]  /*1780*/  LEA.HI R2, R11, R24, RZ, 0x4 ;  /* 0x000000180b027211 */ /* 0x000fe400078f20ff */
[----:B------:R-:W-:-:S02]  /*1790*/  SHF.R.S32.HI R26, RZ, 0x3, R0 ;  /* 0x00000003ff1a7819 */ /* 0x000fc40000011400 */
[----:B------:R-:W-:Y:S02]  /*17a0*/  LOP3.LUT R0, R0, 0xfffffff8, RZ, 0xc0, !PT ;  /* 0xfffffff800007812 */ /* 0x000fe400078ec0ff */
        /* <DEDUP_REMOVED lines=39> */
[----:B------:R-:W-:Y:S01]  /*1a20*/  IADD3 R104, R108, 0x80, RZ ;  /* 0x000000806c687810 */ /* 0x000fe20007ffe0ff */
[----:B------:R-:W-:Y:S01]  /*1a30*/  UIADD3 UR6, -UR17, UR19, URZ ;  /* 0x0000001311067290 */ /* 0x000fe2000fffe13f */
[----:B------:R-:W-:Y:S01]  /*1a40*/  IMAD.WIDE.U32 R2, R26, c[0x0][0x1a0], R108 ;  /* 0x000068001a027a25 */ /* 0x000fe200078e006c */
[----:B------:R-:W-:Y:S01]  /*1a50*/  LOP3.LUT R0, R0, 0x1c0, RZ, 0xc0, !PT ;  /* 0x000001c000007812 */ /* 0x000fe200078ec0ff */
[----:B------:R1:W-:Y:S01]  /*1a60*/  STL.64 [R1+0x10], R26 ;  /* 0x0000101a01007387 */ /* 0x0003e20000100a00 */
[----:B------:R-:W-:Y:S01]  /*1a70*/  IADD3 R4, P1, R4, UR12, RZ ;  /* 0x0000000c04047c10 */ /* 0x000fe2000ff3e0ff */
[----:B------:R-:W-:Y:S01]  /*1a80*/  IMAD R6, R26, c[0x0][0x1a4], R6 ;  /* 0x000069001a067a24 */ /* 0x000fe200078e0206 */
[----:B------:R-:W-:Y:S01]  /*1a90*/  IADD3 R2, P0, R2, UR14, RZ ;  /* 0x0000000e02027c10 */ /* 0x000fe2000ff1e0ff */
[----:B------:R-:W-:Y:S01]  /*1aa0*/  ULDC.64 UR4, c[0x0][0x1a8] ;  /* 0x00006a0000047ab9 */ /* 0x000fe20000000a00 */
[----:B------:R-:W-:Y:S01]  /*1ab0*/  LOP3.LUT R8, R0, 0x8, R8, 0xf8, !PT ;  /* 0x0000000800087812 */ /* 0x000fe200078ef808 */
        /* <DEDUP_REMOVED lines=9> */
[----:B------:R-:W-:-:S02]  /*1b50*/  ISETP.GE.AND P0, PT, R26, UR6, PT ;  /* 0x000000061a007c0c */ /* 0x000fc4000bf06270 */
[----:B------:R-:W-:Y:S01]  /*1b60*/  LOP3.LUT R7, R8, R7, RZ, 0x3c, !PT ;  /* 0x0000000708077212 */ /* 0x000fe200078e3cff */
[----:B------:R-:W-:Y:S01]  /*1b70*/  IMAD.WIDE.U32 R28, R6, c[0x0][0x1b8], R2 ;  /* 0x00006e00061c7a25 */ /* 0x000fe200078e0002 */
[----:B------:R1:W-:Y:S01]  /*1b80*/  STL.64 [R1+0x58], R32 ;  /* 0x0000582001007387 */ /* 0x0003e20000100a00 */
[----:B------:R-:W-:Y:S02]  /*1b90*/  IADD3 R35, R33, UR25, RZ ;  /* 0x0000001921237c10 */ /* 0x000fe4000fffe0ff */
[----:B------:R-:W-:Y:S01]  /*1ba0*/  LEA.HI R2, R11, R24, RZ, 0x5 ;  /* 0x000000180b027211 */ /* 0x000fe200078f28ff */
[----:B------:R1:W-:Y:S01]  /*1bb0*/  STL.64 [R1+0x78], R28 ;  /* 0x0000781c01007387 */ /* 0x0003e20000100a00 */
[----:B------:R-:W-:Y:S01]  /*1bc0*/  IADD3 R31, R29, UR7, RZ ;  /* 0x000000071d1f7c10 */ /* 0x000fe2000fffe0ff */
[----:B------:R-:W-:Y:S01]  /*1bd0*/  IMAD.SHL.U32 R4, R10, 0x40, RZ ;  /* 0x000000400a047824 */ /* 0x000fe200078e00ff */
[----:B------:R-:W-:Y:S01]  /*1be0*/  LOP3.LUT R0, R2, 0xffffffe0, RZ, 0xc0, !PT ;  /* 0xffffffe002007812 */ /* 0x000fe200078ec0ff */
[----:B------:R1:W-:Y:S01]  /*1bf0*/  STL [R1+0x64], R105 ;  /* 0x0000646901007387 */ /* 0x0003e20000100800 */
[----:B------:R-:W-:Y:S01]  /*1c00*/  IMAD.MOV.U32 R3, RZ, RZ, 0x10 ;  /* 0x00000010ff037424 */ /* 0x000fe200078e00ff */
[----:B------:R-:W-:Y:S01]  /*1c10*/  IADD3 R11, R19, UR4, RZ ;  /* 0x00000004130b7c10 */ /* 0x000fe2000fffe0ff */
[----:B------:R-:W-:Y:S01]  /*1c20*/  IMAD.MOV.U32 R5, RZ, RZ, 0x20 ;  /* 0x00000020ff057424 */ /* 0x000fe200078e00ff */
[----:B------:R1:W-:Y:S01]  /*1c30*/  STL [R1+0x60], R104 ;  /* 0x0000606801007387 */ /* 0x0003e20000100800 */
[----:B------:R-:W-:Y:S01]  /*1c40*/  IMAD.U32 R8, RZ, RZ, UR16 ;  /* 0x00000010ff087e24 */ /* 0x000fe2000f8e00ff */
[----:B------:R-:W-:Y:S01]  /*1c50*/  LOP3.LUT R4, R7, 0xfffffe00, R4, 0xf8, !PT ;  /* 0xfffffe0007047812 */ /* 0x000fe200078ef804 */
[----:B------:R-:W-:Y:S01]  /*1c60*/  IMAD.IADD R21, R24, 0x1, -R0 ;  /* 0x0000000118157824 */ /* 0x000fe200078e0a00 */
[----:B------:R1:W-:Y:S01]  /*1c70*/  STL [R1+0x68], R103 ;  /* 0x0000686701007387 */ /* 0x0003e20000100800 */
[----:B------:R-:W-:Y:S01]  /*1c80*/  SHF.R.S32.HI R100, RZ, 0x5, R2 ;  /* 0x00000005ff647819 */ /* 0x000fe20000011402 */
[----:B------:R-:W-:Y:S01]  /*1c90*/  IMAD.WIDE R8, R8, 0x80, R26 ;  /* 0x0000008008087825 */ /* 0x000fe200078e021a */
[----:B------:R-:W-:Y:S01]  /*1ca0*/  SEL R3, R3, 0xfffffff0, !P2 ;  /* 0xfffffff003037807 */ /* 0x000fe20005000000 */
[----:B------:R1:W-:Y:S01]  /*1cb0*/  STL [R1+0x74], R31 ;  /* 0x0000741f01007387 */ /* 0x0003e20000100800 */
[----:B------:R-:W-:Y:S01]  /*1cc0*/  SEL R0, R5, 0xffffffe0, !P3 ;  /* 0xffffffe005007807 */ /* 0x000fe20005800000 */
[----:B------:R-:W-:-:S02]  /*1cd0*/  IMAD.SHL.U32 R227, R227, 0x2, RZ ;  /* 0x00000002e3e37824 */ /* 0x000fc400078e00ff */
[----:B------:R1:W-:Y:S01]  /*1ce0*/  STL [R1+0x54], R35 ;  /* 0x0000542301007387 */ /* 0x0003e20000100800 */
        /* <DEDUP_REMOVED lines=39> */
.L_x_489:
[----:B------:R-:W-:Y:S05]  /*1f60*/  BSYNC B0 ;  /* 0x0000000000007941 */ /* 0x000fea0003800000 */
.L_x_488:
        /* <DEDUP_REMOVED lines=45> */
.L_x_491:
[----:B------:R-:W-:Y:S05]  /*2240*/  BSYNC B0 ;  /* 0x0000000000007941 */ /* 0x000fea0003800000 */
.L_x_490:
        /* <DEDUP_REMOVED lines=45> */
.L_x_493:
[----:B------:R-:W-:Y:S05]  /*2520*/  BSYNC B0 ;  /* 0x0000000000007941 */ /* 0x000fea0003800000 */
.L_x_492:
        /* <DEDUP_REMOVED lines=48> */
.L_x_495:
[----:B------:R-:W-:Y:S05]  /*2830*/  BSYNC B0 ;  /* 0x0000000000007941 */ /* 0x000fea0003800000 */
.L_x_494:
        /* <DEDUP_REMOVED lines=48> */
.L_x_497:
[----:B------:R-:W-:Y:S05]  /*2b40*/  BSYNC B0 ;  /* 0x0000000000007941 */ /* 0x000fea0003800000 */
.L_x_496:
        /* <DEDUP_REMOVED lines=42> */
.L_x_499:
[----:B------:R-:W-:Y:S05]  /*2df0*/  BSYNC B0 ;  /* 0x0000000000007941 */ /* 0x000fea0003800000 */
.L_x_498:
[----:B------:R-:W-:Y:S01]  /*2e00*/  ULDC.64 UR4, c[0x0][0x318] ;  /* 0x0000c60000047ab9 */ /* 0x000fe20000000a00 */
[----:B------:R-:W0:Y:S01]  /*2e10*/  LDGDEPBAR ;  /* 0x00000000000079af */ /* 0x000e220000000000 */
[----:B------:R-:W-:Y:S01]  /*2e20*/  UISETP.NE.U32.AND UP1, UPT, URZ, UR4, UPT ;  /* 0x000000043f00728c */ /* 0x000fe2000bf25070 */
[----:B--2-4-:R-:W-:Y:S02]  /*2e30*/  IMAD.MOV.U32 R10, RZ, RZ, R30 ;  /* 0x000000ffff0a7224 */ /* 0x014fe400078e001e */
[----:B------:R-:W-:Y:S01]  /*2e40*/  IMAD.MOV.U32 R11, RZ, RZ, R31 ;  /* 0x000000ffff0b7224 */ /* 0x000fe200078e001f */
        /* <DEDUP_REMOVED lines=15> */
[----:B------:R-:W-:Y:S01]  /*2f40*/  IMAD.U32 R6, RZ, RZ, UR22 ;  /* 0x00000016ff067e24 */ /* 0x000fe2000f8e00ff */
[----:B------:R-:W2:Y:S01]  /*2f50*/  @P0 MUFU.RCP R5, c[0x0][0x238] ;  /* 0x00008e0000050b08 */ /* 0x000ea20000001000 */
[----:B------:R-:W-:Y:S01]  /*2f60*/  ISETP.GE.AND P1, PT, R26, UR25, PT ;  /* 0x000000191a007c0c */ /* 0x000fe2000bf26270 */
[----:B------:R-:W-:-:S02]  /*2f70*/  ULDC.64 UR4, c[0x0][0x1a0] ;  /* 0x0000680000047ab9 */ /* 0x000fc40000000a00 */
[----:B------:R-:W-:-:S05]  /*2f80*/  MOV R7, UR23 ;  /* 0x0000001700077c02 */ /* 0x000fca0008000f00 */
[----:B------:R4:W2:Y:S01]  /*2f90*/  @P0 LDG.E R2, [R6.64] ;  /* 0x0000001406020981 */ /* 0x0008a2000c1e1900 */
[----:B------:R-:W-:Y:S01]  /*2fa0*/  MOV R10, R28 ;  /* 0x0000001c000a7202 */ /* 0x000fe20000000f00 */
[----:B------:R-:W-:Y:S01]  /*2fb0*/  USHF.L.U32 UR22, UR4, 0x6, URZ ;  /* 0x0000000604167899 */ /* 0x000fe2000800063f */
[----:B------:R-:W-:Y:S01]  /*2fc0*/  IMAD.SHL.U32 R24, R24, 0x2, RZ ;  /* 0x0000000218187824 */ /* 0x000fe200078e00ff */
[----:B------:R-:W-:Y:S01]  /*2fd0*/  BAR.SYNC.DEFER_BLOCKING 0x0 ;  /* 0x0000000000007b1d */ /* 0x000fe20000010000 */
[----:B------:R-:W-:-:S03]  /*2fe0*/  USHF.L.U64.HI UR7, UR4, UR7, UR5 ;  /* 0x0000000704077299 */ /* 0x000fc60008010205 */
[----:B------:R-:W-:Y:S01]  /*2ff0*/  IMAD.U32 R8, RZ, RZ, UR22 ;  /* 0x00000016ff087e24 */ /* 0x000fe2000f8e00ff */
[----:B------:R-:W-:Y:S01]  /*3000*/  UIMAD UR5, UR7, UR31, URZ ;  /* 0x0000001f070572a4 */ /* 0x000fe2000f8e023f */
[----:B------:R1:W-:Y:S01]  /*3010*/  STL.64 [R1+0x70], R10 ;  /* 0x0000700a01007387 */ /* 0x0003e20000100a00 */
[----:B------:R-:W-:Y:S01]  /*3020*/  UMOV UR23, URZ ;  /* 0x0000003f00177c82 */ /* 0x000fe20008000000 */
[----:B------:R-:W-:Y:S01]  /*3030*/  BSSY B0, `(.L_x_500) ;  /* 0x0000031000007945 */ /* 0x000fe20003800000 */
[----:B------:R-:W-:Y:S01]  /*3040*/  UIMAD UR26, UR26, UR22, UR5 ;  /* 0x000000161a1a72a4 */ /* 0x000fe2000f8e0205 */
[----:B------:R-:W-:Y:S01]  /*3050*/  LOP3.LUT R110, R24, 0x6, RZ, 0xc0, !PT ;  /* 0x00000006186e7812 */ /* 0x000fe200078ec0ff */
[----:B----4-:R-:W-:Y:S01]  /*3060*/  IMAD.WIDE.U32 R6, R8, UR31, R10 ;  /* 0x0000001f08067c25 */ /* 0x010fe2000f8e000a */
[----:B------:R1:W-:Y:S04]  /*3070*/  @P1 STS.128 [R227+0x18000], RZ ;  /* 0x018000ffe3001388 */ /* 0x0003e80000000c00 */
[----:B------:R1:W-:Y:S04]  /*3080*/  @P1 STS.128 [R227+0x1a000], RZ ;  /* 0x01a000ffe3001388 */ /* 0x0003e80000000c00 */
[----:B------:R1:W-:Y:S04]  /*3090*/  @P1 STS.128 [R227+0x1c000], RZ ;  /* 0x01c000ffe3001388 */ /* 0x0003e80000000c00 */
[----:B------:R1:W-:Y:S01]  /*30a0*/  @P1 STS.128 [R227+0x1e000], RZ ;  /* 0x01e000ffe3001388 */ /* 0x0003e20000000c00 */
[----:B--2---:R-:W-:-:S04]  /*30b0*/  @P0 FMUL.FTZ R2, R2, R5 ;  /* 0x0000000502020220 */ /* 0x004fc80000410000 */
[----:B------:R2:W4:Y:S02]  /*30c0*/  @P0 R2UR UR24, R2 ;  /* 0x00000000021803c2 */ /* 0x00052400000e0000 */
[----:B--2---:R-:W-:Y:S01]  /*30d0*/  SHF.R.S32.HI R2, RZ, 0x1f, R21 ;  /* 0x0000001fff027819 */ /* 0x004fe20000011415 */
[----:B----4-:R-:W-:-:S03]  /*30e0*/  @UP1 UMOV UR23, UR24 ;  /* 0x0000001800171c82 */ /* 0x010fc60008000000 */
[----:B------:R-:W-:-:S04]  /*30f0*/  LEA.HI R2, R2, R21, RZ, 0x2 ;  /* 0x0000001502027211 */ /* 0x000fc800078f10ff */
[----:B------:R-:W-:Y:S02]  /*3100*/  SHF.R.S32.HI R101, RZ, 0x2, R2 ;  /* 0x00000002ff657819 */ /* 0x000fe40000011402 */
[----:B------:R-:W-:Y:S01]  /*3110*/  IADD3 R2, R7, UR26, RZ ;  /* 0x0000001a07027c10 */ /* 0x000fe2000fffe0ff */
        /* <DEDUP_REMOVED lines=34> */
.L_x_501:
[----:B-1----:R-:W-:Y:S05]  /*3340*/  BSYNC B0 ;  /* 0x0000000000007941 */ /* 0x002fea0003800000 */
.L_x_500:
        /* <DEDUP_REMOVED lines=45> */
.L_x_503:
[----:B------:R-:W-:Y:S05]  /*3620*/  BSYNC B0 ;  /* 0x0000000000007941 */ /* 0x000fea0003800000 */
.L_x_502:
[C---:B------:R-:W-:Y:S01]  /*3630*/  IMAD.SHL.U32 R2, R22.reuse, 0x40, RZ ;  /* 0x0000004016027824 */ /* 0x040fe200078e00ff */
[----:B------:R-:W-:Y:S01]  /*3640*/  R2P PR, R22, 0x6 ;  /* 0x0000000616007804 */ /* 0x000fe20000000000 */
[----:B------:R-:W-:Y:S01]  /*3650*/  IMAD.SHL.U32 R5, R26, 0x8, RZ ;  /* 0x000000081a057824 */ /* 0x000fe200078e00ff */
[----:B------:R-:W-:Y:S01]  /*3660*/  UIADD3 UR4, UR18, -UR19, URZ ;  /* 0x8000001312047290 */ /* 0x000fe2000fffe03f */
[----:B------:R-:W0:Y:S01]  /*3670*/  LDGDEPBAR ;  /* 0x00000000000079af */ /* 0x000e220000000000 */
[----:B------:R-:W-:Y:S01]  /*3680*/  LOP3.LUT R2, R2, 0x1c0, RZ, 0xc0, !PT ;  /* 0x000001c002027812 */ /* 0x000fe200078ec0ff */
[----:B------:R-:W-:Y:S02]  /*3690*/  UIADD3 UR5, UR18, 0x1, -UR19 ;  /* 0x0000000112057890 */ /* 0x000fe4000fffe813 */
[----:B------:R-:W-:Y:S01]  /*36a0*/  UISETP.GT.AND UP0, UPT, UR31, UR10, UPT ;  /* 0x0000000a1f00728c */ /* 0x000fe2000bf04270 */
[----:B------:R-:W-:Y:S02]  /*36b0*/  LOP3.LUT R5, R2, 0x8, R5, 0xf8, !PT ;  /* 0x0000000802057812 */ /* 0x000fe400078ef805 */
[----:B------:R-:W-:-:S04]  /*36c0*/  SHF.R.U32.HI R2, RZ, 0x3, R2 ;  /* 0x00000003ff027819 */ /* 0x000fc80000011602 */
[----:B------:R-:W-:Y:S01]  /*36d0*/  LOP3.LUT R2, R5, R2, RZ, 0x3c, !PT ;  /* 0x0000000205027212 */ /* 0x000fe200078e3cff */
[----:B------:R-:W-:-:S04]  /*36e0*/  IMAD R5, R100, 0x400, R4 ;  /* 0x0000040064057824 */ /* 0x000fc800078e0204 */
[----:B------:R-:W-:Y:S02]  /*36f0*/  IMAD R2, R23, 0x200, R2 ;  /* 0x0000020017027824 */ /* 0x000fe400078e0202 */
[----:B------:R-:W-:Y:S01]  /*3700*/  IMAD.SHL.U32 R207, R5, 0x2, RZ ;  /* 0x0000000205cf7824 */ /* 0x000fe200078e00ff */
[----:B------:R-:W-:Y:S01]  /*3710*/  LEA R5, R100, UR17, 0x4 ;  /* 0x0000001164057c11 */ /* 0x000fe2000f8e20ff */
[----:B------:R-:W-:Y:S02]  /*3720*/  IMAD.SHL.U32 R200, R2, 0x2, RZ ;  /* 0x0000000202c87824 */ /* 0x000fe400078e00ff */
[--C-:B------:R-:W-:Y:S01]  /*3730*/  IMAD R208, R3, 0x2, R207.reuse ;  /* 0x0000000203d07824 */ /* 0x100fe200078e02cf */
[----:B--2---:R-:W-:Y:S01]  /*3740*/  LDSM.16.M88.4 R12, [R207] ;  /* 0x00000000cf0c783b */ /* 0x004fe20000000200 */
[----:B------:R-:W-:Y:S01]  /*3750*/  IMAD R210, R0, 0x2, R207 ;  /* 0x0000000200d27824 */ /* 0x000fe200078e02cf */
[----:B------:R-:W-:Y:S01]  /*3760*/  IADD3 R2, R200, 0x10000, RZ ;  /* 0x00010000c8027810 */ /* 0x000fe20007ffe0ff */
[----:B------:R-:W-:Y:S01]  /*3770*/  IMAD R209, R0, 0x2, R208 ;  /* 0x0000000200d17824 */ /* 0x000fe200078e02d0 */
[----:B------:R-:W2:Y:S01]  /*3780*/  LDSM.16.M88.4 R8, [R200+0x10000] ;  /* 0x01000000c808783b */ /* 0x000ea20000000200 */
[----:B------:R-:W-:Y:S01]  /*3790*/  IADD3 R211, R200, 0x10020, RZ ;  /* 0x00010020c8d37810 */ /* 0x000fe20007ffe0ff */
[----:B------:R-:W-:Y:S01]  /*37a0*/  IMAD.IADD R5, R101, 0x1, R5 ;  /* 0x0000000165057824 */ /* 0x000fe200078e0205 */
[----:B------:R-:W-:Y:S01]  /*37b0*/  @P1 IADD3 R211, R2, -0x20, RZ ;  /* 0xffffffe002d31810 */ /* 0x000fe20007ffe0ff */
[----:B------:R-:W4:Y:S01]  /*37c0*/  LDSM.16.M88.4 R16, [R200+0x10800] ;  /* 0x01080000c810783b */ /* 0x000f220000000200 */
[----:B------:R-:W-:-:S02]  /*37d0*/  IMAD.MOV.U32 R2, RZ, RZ, 0x40 ;  /* 0x00000040ff027424 */ /* 0x000fc400078e00ff */
[----:B------:R-:W-:Y:S01]  /*37e0*/  IADD3 R228, R5, UR4, RZ ;  /* 0x0000000405e47c10 */ /* 0x000fe2000fffe0ff */
[----:B------:R-:W5:Y:S01]  /*37f0*/  LDSM.16.M88.4 R24, [R200+0x11000] ;  /* 0x01100000c818783b */ /* 0x000f620000000200 */
[C---:B------:R-:W-:Y:S02]  /*3800*/  IADD3 R226, R211.reuse, 0x800, RZ ;  /* 0x00000800d3e27810 */ /* 0x040fe40007ffe0ff */
[----:B------:R-:W-:Y:S01]  /*3810*/  SEL R2, R2, 0xffffffc0, !P2 ;  /* 0xffffffc002027807 */ /* 0x000fe20005000000 */
[----:B------:R-:W1:Y:S01]  /*3820*/  LDSM.16.M88.4 R40, [R200+0x11800] ;  /* 0x01180000c828783b */ /* 0x000e620000000200 */
[C---:B------:R-:W-:Y:S02]  /*3830*/  IADD3 R225, R211.reuse, 0x1000, RZ ;  /* 0x00001000d3e17810 */ /* 0x040fe40007ffe0ff */
[C---:B------:R-:W-:Y:S01]  /*3840*/  IADD3 R224, R211.reuse, 0x1800, RZ ;  /* 0x00001800d3e07810 */ /* 0x040fe20007ffe0ff */
[----:B------:R-:W-:Y:S01]  /*3850*/  LDSM.16.M88.4 R20, [R211] ;  /* 0x00000000d314783b */ /* 0x000fe20000000200 */
[----:B------:R-:W-:Y:S01]  /*3860*/  IMAD.IADD R206, R200, 0x1, R2 ;  /* 0x00000001c8ce7824 */ /* 0x000fe200078e0202 */
[C---:B------:R-:W-:Y:S01]  /*3870*/  IADD3 R223, R211.reuse, 0x2000, RZ ;  /* 0x00002000d3df7810 */ /* 0x040fe20007ffe0ff */
[----:B------:R-:W-:Y:S01]  /*3880*/  IMAD.IADD R205, R2, 0x1, R211 ;  /* 0x0000000102cd7824 */ /* 0x000fe200078e02d3 */
[----:B------:R-:W-:Y:S01]  /*3890*/  LDSM.16.M88.4 R68, [R211+0x1800] ;  /* 0x00180000d344783b */ /* 0x000fe20000000200 */
[----:B------:R-:W-:Y:S01]  /*38a0*/  IMAD.U32 R2, RZ, RZ, UR31 ;  /* 0x0000001fff027e24 */ /* 0x000fe2000f8e00ff */
[----:B------:R-:W-:-:S02]  /*38b0*/  IADD3 R222, R211, 0x2800, RZ ;  /* 0x00002800d3de7810 */ /* 0x000fc40007ffe0ff */
[----:B------:R-:W-:Y:S01]  /*38c0*/  LDSM.16.M88.4 R28, [R211+0x800] ;  /* 0x00080000d31c783b */ /* 0x000fe20000000200 */
[----:B------:R-:W-:Y:S01]  /*38d0*/  IMAD R2, R2, 0x40, R110 ;  /* 0x0000004002027824 */ /* 0x000fe200078e026e */
[C---:B------:R-:W-:Y:S02]  /*38e0*/  IADD3 R221, R211.reuse, 0x3000, RZ ;  /* 0x00003000d3dd7810 */ /* 0x040fe40007ffe0ff */
[----:B------:R-:W-:Y:S01]  /*38f0*/  LDSM.16.M88.4 R80, [R206+0x10000] ;  /* 0x01000000ce50783b */ /* 0x000fe20000000200 */
[----:B------:R-:W-:Y:S01]  /*3900*/  IMAD.IADD R6, R228, 0x1, -R2 ;  /* 0x00000001e4067824 */ /* 0x000fe200078e0a02 */
[C---:B------:R-:W-:Y:S02]  /*3910*/  IADD3 R220, R211.reuse, 0x3800, RZ ;  /* 0x00003800d3dc7810 */ /* 0x040fe40007ffe0ff */
[----:B------:R-:W-:Y:S01]  /*3920*/  LDSM.16.M88.4 R60, [R211+0x1000] ;  /* 0x00100000d33c783b */ /* 0x000fe20000000200 */
[C---:B------:R-:W-:Y:S02]  /*3930*/  IADD3 R219, R211.reuse, 0x4000, RZ ;  /* 0x00004000d3db7810 */ /* 0x040fe40007ffe0ff */
[----:B------:R-:W-:Y:S01]  /*3940*/  IABS R7, R6 ;  /* 0x0000000600077213 */ /* 0x000fe20000000000 */
[----:B------:R-:W-:Y:S01]  /*3950*/  LDSM.16.M88.4 R84, [R206+0x10800] ;  /* 0x01080000ce54783b */ /* 0x000fe20000000200 */
[----:B------:R-:W-:-:S02]  /*3960*/  IADD3 R218, R211, 0x4800, RZ ;  /* 0x00004800d3da7810 */ /* 0x000fc40007ffe0ff */
[C---:B------:R-:W-:Y:S01]  /*3970*/  IADD3 R217, R211.reuse, 0x5000, RZ ;  /* 0x00005000d3d97810 */ /* 0x040fe20007ffe0ff */
[C---:B--2---:R-:W-:Y:S01]  /*3980*/  HMMA.16816.F32.BF16 R36, R12.reuse, R8, RZ ;  /* 0x000000080c24723c */ /* 0x044fe200000418ff */
[----:B------:R-:W-:Y:S01]  /*3990*/  LDSM.16.M88.4 R88, [R206+0x15800] ;  /* 0x01580000ce58783b */ /* 0x000fe20000000200 */
[C---:B------:R-:W-:Y:S02]  /*39a0*/  IADD3 R216, R211.reuse, 0x5800, RZ ;  /* 0x00005800d3d87810 */ /* 0x040fe40007ffe0ff */
[C---:B------:R-:W-:Y:S01]  /*39b0*/  IADD3 R215, R211.reuse, 0x6000, RZ ;  /* 0x00006000d3d77810 */ /* 0x040fe20007ffe0ff */
[----:B------:R-:W-:Y:S01]  /*39c0*/  LDSM.16.M88.4 R92, [R200+0x17000] ;  /* 0x01700000c85c783b */ /* 0x000fe20000000200 */
[C---:B------:R-:W-:Y:S02]  /*39d0*/  IADD3 R214, R211.reuse, 0x6800, RZ ;  /* 0x00006800d3d67810 */ /* 0x040fe40007ffe0ff */
[----:B------:R-:W-:Y:S01]  /*39e0*/  HMMA.16816.F32.BF16 R32, R12, R10, RZ ;  /* 0x0000000a0c20723c */ /* 0x000fe200000418ff */
[----:B------:R-:W2:Y:S01]  /*39f0*/  LDSM.16.M88.4 R8, [R208] ;  /* 0x00000000d008783b */ /* 0x000ea20000000200 */
[----:B------:R-:W-:-:S02]  /*3a00*/  IADD3 R213, R211, 0x7000, RZ ;  /* 0x00007000d3d57810 */ /* 0x000fc40007ffe0ff */
[----:B------:R-:W-:Y:S01]  /*3a10*/  IADD3 R212, R211, 0x7800, RZ ;  /* 0x00007800d3d47810 */ /* 0x000fe20007ffe0ff */
[----:B------:R-:W-:Y:S03]  /*3a20*/  LDSM.16.M88.4 R96, [R211+0x7000] ;  /* 0x00700000d360783b */ /* 0x000fe60000000200 */
[C---:B----4-:R-:W-:Y:S08]  /*3a30*/  HMMA.16816.F32.BF16 R44, R12.reuse, R16, RZ ;  /* 0x000000100c2c723c */ /* 0x050ff000000418ff */
[C---:B------:R-:W-:Y:S01]  /*3a40*/  HMMA.16816.F32.BF16 R48, R12.reuse, R18, RZ ;  /* 0x000000120c30723c */ /* 0x040fe200000418ff */
[----:B------:R-:W4:Y:S07]  /*3a50*/  LDSM.16.M88.4 R16, [R210] ;  /* 0x00000000d210783b */ /* 0x000f2e0000000200 */
[C---:B-----5:R-:W-:Y:S08]  /*3a60*/  HMMA.16816.F32.BF16 R52, R12.reuse, R24, RZ ;  /* 0x000000180c34723c */ /* 0x060ff000000418ff */
[C---:B------:R-:W-:Y:S08]  /*3a70*/  HMMA.16816.F32.BF16 R56, R12.reuse, R26, RZ ;  /* 0x0000001a0c38723c */ /* 0x040ff000000418ff */
[C---:B-1----:R-:W-:Y:S08]  /*3a80*/  HMMA.16816.F32.BF16 R24, R12.reuse, R42, RZ ;  /* 0x0000002a0c18723c */ /* 0x042ff000000418ff */
[----:B------:R-:W-:Y:S08]  /*3a90*/  HMMA.16816.F32.BF16 R64, R12, R40, RZ ;  /* 0x000000280c40723c */ /* 0x000ff000000418ff */
[C---:B--2---:R-:W-:Y:S08]  /*3aa0*/  HMMA.16816.F32.BF16 R40, R8.reuse, R20, R36 ;  /* 0x000000140828723c */ /* 0x044ff00000041824 */
[C---:B------:R-:W-:Y:S01]  /*3ab0*/  HMMA.16816.F32.BF16 R76, R8.reuse, R70, R24 ;  /* 0x00000046084c723c */ /* 0x040fe20000041818 */
[----:B------:R-:W1:Y:S07]  /*3ac0*/  LDSM.16.M88.4 R24, [R206+0x11000] ;  /* 0x01100000ce18783b */ /* 0x000e6e0000000200 */
[----:B------:R-:W-:Y:S01]  /*3ad0*/  HMMA.16816.F32.BF16 R36, R8, R30, R48 ;  /* 0x0000001e0824723c */ /* 0x000fe20000041830 */
[----:B------:R-:W-:Y:S07]  /*3ae0*/  LDSM.16.M88.4 R48, [R205] ;  /* 0x00000000cd30783b */ /* 0x000fee0000000200 */
[----:B----4-:R-:W-:Y:S01]  /*3af0*/  HMMA.16816.F32.BF16 R72, R16, R80, R40 ;  /* 0x000000501048723c */ /* 0x010fe20000041828 */
[----:B------:R-:W2:Y:S07]  /*3b00*/  LDSM.16.M88.4 R40, [R206+0x11800] ;  /* 0x01180000ce28783b */ /* 0x000eae0000000200 */
[C---:B------:R-:W-:Y:S08]  /*3b10*/  HMMA.16816.F32.BF16 R12, R8.reuse, R22, R32 ;  /* 0x00000016080c723c */ /* 0x040ff00000041820 */
[C---:B------:R-:W-:Y:S08]  /*3b20*/  HMMA.16816.F32.BF16 R32, R8.reuse, R60, R52 ;  /* 0x0000003c0820723c */ /* 0x040ff00000041834 */
[C---:B------:R-:W-:Y:S08]  /*3b30*/  HMMA.16816.F32.BF16 R20, R8.reuse, R28, R44 ;  /* 0x0000001c0814723c */ /* 0x040ff0000004182c */
[C---:B------:R-:W-:Y:S01]  /*3b40*/  HMMA.16816.F32.BF16 R28, R8.reuse, R62, R56 ;  /* 0x0000003e081c723c */ /* 0x040fe20000041838 */
[----:B------:R-:W-:Y:S07]  /*3b50*/  LDSM.16.M88.4 R56, [R205+0x800] ;  /* 0x00080000cd38783b */ /* 0x000fee0000000200 */
[----:B------:R-:W-:Y:S01]  /*3b60*/  HMMA.16816.F32.BF16 R60, R8, R68, R64 ;  /* 0x00000044083c723c */ /* 0x000fe20000041840 */
[----:B------:R-:W4:Y:S07]  /*3b70*/  LDSM.16.M88.4 R8, [R209] ;  /* 0x00000000d108783b */ /* 0x000f2e0000000200 */
[C---:B------:R-:W-:Y:S01]  /*3b80*/  HMMA.16816.F32.BF16 R52, R16.reuse, R86, R36 ;  /* 0x000000561034723c */ /* 0x040fe20000041824 */
[----:B------:R-:W5:Y:S07]  /*3b90*/  LDSM.16.M88.4 R36, [R205+0x1000] ;  /* 0x00100000cd24783b */ /* 0x000f6e0000000200 */
[C---:B------:R-:W-:Y:S01]  /*3ba0*/  HMMA.16816.F32.BF16 R68, R16.reuse, R82, R12 ;  /* 0x000000521044723c */ /* 0x040fe2000004180c */
[----:B------:R-:W-:Y:S04]  /*3bb0*/  LDSM.16.M88.4 R12, [R207+0x4000] ;  /* 0x00400000cf0c783b */ /* 0x000fe80000000200 */
[----:B------:R-:W-:Y:S03]  /*3bc0*/  LDSM.16.M88.4 R80, [R200+0x12000] ;  /* 0x01200000c850783b */ /* 0x000fe60000000200 */
[C---:B-1----:R-:W-:Y:S01]  /*3bd0*/  HMMA.16816.F32.BF16 R44, R16.reuse, R24, R32 ;  /* 0x00000018102c723c */ /* 0x042fe20000041820 */
[----:B------:R-:W1:Y:S07]  /*3be0*/  LDSM.16.M88.4 R32, [R205+0x1800] ;  /* 0x00180000cd20783b */ /* 0x000e6e0000000200 */
[C---:B------:R-:W-:Y:S01]  /*3bf0*/  HMMA.16816.F32.BF16 R64, R16.reuse, R84, R20 ;  /* 0x000000541040723c */ /* 0x040fe20000041814 */
[----:B------:R-:W3:Y:S07]  /*3c00*/  LDSM.16.M88.4 R84, [R200+0x12800] ;  /* 0x01280000c854783b */ /* 0x000eee0000000200 */
[C---:B------:R-:W-:Y:S08]  /*3c10*/  HMMA.16816.F32.BF16 R28, R16.reuse, R26, R28 ;  /* 0x0000001a101c723c */ /* 0x040ff0000004181c */
[C---:B--2---:R-:W-:Y:S01]  /*3c20*/  HMMA.16816.F32.BF16 R20, R16.reuse, R42, R76 ;  /* 0x0000002a1014723c */ /* 0x044fe2000004184c */
[----:B------:R-:W2:Y:S07]  /*3c30*/  LDSM.16.M88.4 R76, [R200+0x13000] ;  /* 0x01300000c84c783b */ /* 0x000eae0000000200 */
[----:B------:R-:W-:Y:S08]  /*3c40*/  HMMA.16816.F32.BF16 R24, R16, R40, R60 ;  /* 0x000000281018723c */ /* 0x000ff0000004183c */
[C---:B----4-:R-:W-:Y:S01]  /*3c50*/  HMMA.16816.F32.BF16 R40, R8.reuse, R50, R68 ;  /* 0x000000320828723c */ /* 0x050fe20000041844 */
[----:B------:R-:W4:Y:S07]  /*3c60*/  LDSM.16.M88.4 R68, [R200+0x13800] ;  /* 0x01380000c844783b */ /* 0x000f2e0000000200 */
[C---:B------:R-:W-:Y:S01]  /*3c70*/  HMMA.16816.F32.BF16 R16, R8.reuse, R48, R72 ;  /* 0x000000300810723c */ /* 0x040fe20000041848 */
[----:B------:R-:W-:Y:S07]  /*3c80*/  LDSM.16.M88.4 R72, [R211+0x3000] ;  /* 0x00300000d348783b */ /* 0x000fee0000000200 */
[C---:B------:R-:W-:Y:S08]  /*3c90*/  HMMA.16816.F32.BF16 R60, R8.reuse, R56, R64 ;  /* 0x00000038083c723c */ /* 0x040ff00000041840 */
[C---:B------:R-:W-:Y:S08]  /*3ca0*/  HMMA.16816.F32.BF16 R56, R8.reuse, R58, R52 ;  /* 0x0000003a0838723c */ /* 0x040ff00000041834 */
[C---:B-----5:R-:W-:Y:S08]  /*3cb0*/  HMMA.16816.F32.BF16 R48, R8.reuse, R36, R44 ;  /* 0x000000240830723c */ /* 0x060ff0000004182c */
[C---:B------:R-:W-:Y:S01]  /*3cc0*/  HMMA.16816.F32.BF16 R52, R8.reuse, R38, R28 ;  /* 0x000000260834723c */ /* 0x040fe2000004181c */
[----:B------:R-:W-:Y:S07]  /*3cd0*/  LDSM.16.M88.4 R28, [R211+0x2000] ;  /* 0x00200000d31c783b */ /* 0x000fee0000000200 */
[C---:B-1----:R-:W-:Y:S08]  /*3ce0*/  HMMA.16816.F32.BF16 R36, R8.reuse, R32, R24 ;  /* 0x000000200824723c */ /* 0x042ff00000041818 */
[----:B------:R-:W-:Y:S01]  /*3cf0*/  HMMA.16816.F32.BF16 R32, R8, R34, R20 ;  /* 0x000000220820723c */ /* 0x000fe20000041814 */
[----:B------:R-:W1:Y:S07]  /*3d00*/  LDSM.16.M88.4 R8, [R208+0x4000] ;  /* 0x00400000d008783b */ /* 0x000e6e0000000200 */
[C---:B------:R-:W-:Y:S01]  /*3d10*/  HMMA.16816.F32.BF16 R20, R12.reuse, R82, R40 ;  /* 0x000000520c14723c */ /* 0x040fe20000041828 */
[----:B------:R-:W5:Y:S07]  /*3d20*/  LDSM.16.M88.4 R40, [R211+0x2800] ;  /* 0x00280000d328783b */ /* 0x000f6e0000000200 */
[C---:B------:R-:W-:Y:S08]  /*3d30*/  HMMA.16816.F32.BF16 R24, R12.reuse, R80, R16 ;  /* 0x000000500c18723c */ /* 0x040ff00000041810 */
[C---:B---3--:R-:W-:Y:S08]  /*3d40*/  HMMA.16816.F32.BF16 R16, R12.reuse, R84, R60 ;  /* 0x000000540c10723c */ /* 0x048ff0000004183c */
[C---:B--2---:R-:W-:Y:S08]  /*3d50*/  HMMA.16816.F32.BF16 R48, R12.reuse, R76, R48 ;  /* 0x0000004c0c30723c */ /* 0x044ff00000041830 */
[C---:B------:R-:W-:Y:S01]  /*3d60*/  HMMA.16816.F32.BF16 R60, R12.reuse, R78, R52 ;  /* 0x0000004e0c3c723c */ /* 0x040fe20000041834 */
[----:B------:R-:W2:Y:S07]  /*3d70*/  LDSM.16.M88.4 R76, [R211+0x3800] ;  /* 0x00380000d34c783b */ /* 0x000eae0000000200 */
[C---:B----4-:R-:W-:Y:S01]  /*3d80*/  HMMA.16816.F32.BF16 R52, R12.reuse, R68, R36 ;  /* 0x000000440c34723c */ /* 0x050fe20000041824 */
[----:B------:R-:W-:Y:S07]  /*3d90*/  LDSM.16.M88.4 R36, [R206+0x12800] ;  /* 0x01280000ce24783b */ /* 0x000fee0000000200 */
[C---:B------:R-:W-:Y:S01]  /*3da0*/  HMMA.16816.F32.BF16 R44, R12.reuse, R86, R56 ;  /* 0x000000560c2c723c */ /* 0x040fe20000041838 */
[----:B------:R-:W-:Y:S07]  /*3db0*/  LDSM.16.M88.4 R84, [R206+0x12000] ;  /* 0x01200000ce54783b */ /* 0x000fee0000000200 */
[----:B------:R-:W-:Y:S01]  /*3dc0*/  HMMA.16816.F32.BF16 R68, R12, R70, R32 ;  /* 0x000000460c44723c */ /* 0x000fe20000041820 */
[----:B------:R-:W3:Y:S04]  /*3dd0*/  LDSM.16.M88.4 R12, [R210+0x4000] ;  /* 0x00400000d20c783b */ /* 0x000ee80000000200 */
[----:B------:R-:W4:Y:S03]  /*3de0*/  LDSM.16.M88.4 R32, [R206+0x13000] ;  /* 0x01300000ce20783b */ /* 0x000f260000000200 */
[C---:B-1----:R-:W-:Y:S08]  /*3df0*/  HMMA.16816.F32.BF16 R64, R8.reuse, R28, R24 ;  /* 0x0000001c0840723c */ /* 0x042ff00000041818 */
[C---:B------:R-:W-:Y:S08]  /*3e00*/  HMMA.16816.F32.BF16 R56, R8.reuse, R30, R20 ;  /* 0x0000001e0838723c */ /* 0x040ff00000041814 */
[C---:B-----5:R-:W-:Y:S08]  /*3e10*/  HMMA.16816.F32.BF16 R28, R8.reuse, R40, R16 ;  /* 0x00000028081c723c */ /* 0x060ff00000041810 */
[C---:B------:R-:W-:Y:S01]  /*3e20*/  HMMA.16816.F32.BF16 R16, R8.reuse, R74, R60 ;  /* 0x0000004a0810723c */ /* 0x040fe2000004183c */
[----:B------:R-:W1:Y:S07]  /*3e30*/  LDSM.16.M88.4 R60, [R206+0x13800] ;  /* 0x01380000ce3c783b */ /* 0x000e6e0000000200 */
[C---:B------:R-:W-:Y:S01]  /*3e40*/  HMMA.16816.F32.BF16 R20, R8.reuse, R72, R48 ;  /* 0x000000480814723c */ /* 0x040fe20000041830 */
[----:B------:R-:W-:Y:S07]  /*3e50*/  LDSM.16.M88.4 R72, [R205+0x2000] ;  /* 0x00200000cd48783b */ /* 0x000fee0000000200 */
[C---:B------:R-:W-:Y:S01]  /*3e60*/  HMMA.16816.F32.BF16 R24, R8.reuse, R42, R44 ;  /* 0x0000002a0818723c */ /* 0x040fe2000004182c */
[----:B------:R-:W-:Y:S07]  /*3e70*/  LDSM.16.M88.4 R44, [R205+0x3000] ;  /* 0x00300000cd2c783b */ /* 0x000fee0000000200 */
[C---:B--2---:R-:W-:Y:S08]  /*3e80*/  HMMA.16816.F32.BF16 R52, R8.reuse, R76, R52 ;  /* 0x0000004c0834723c */ /* 0x044ff00000041834 */
[----:B------:R-:W-:Y:S01]  /*3e90*/  HMMA.16816.F32.BF16 R48, R8, R78, R68 ;  /* 0x0000004e0830723c */ /* 0x000fe20000041844 */
[----:B------:R-:W2:Y:S07]  /*3ea0*/  LDSM.16.M88.4 R8, [R209+0x4000] ;  /* 0x00400000d108783b */ /* 0x000eae0000000200 */
[C---:B---3--:R-:W-:Y:S01]  /*3eb0*/  HMMA.16816.F32.BF16 R80, R12.reuse, R84, R64 ;  /* 0x000000540c50723c */ /* 0x048fe20000041840 */
[----:B------:R-:W3:Y:S07]  /*3ec0*/  LDSM.16.M88.4 R64, [R205+0x2800] ;  /* 0x00280000cd40783b */ /* 0x000eee0000000200 */
[C---:B------:R-:W-:Y:S08]  /*3ed0*/  HMMA.16816.F32.BF16 R76, R12.reuse, R86, R56 ;  /* 0x000000560c4c723c */ /* 0x040ff00000041838 */
[C---:B----4-:R-:W-:Y:S08]  /*3ee0*/  HMMA.16816.F32.BF16 R56, R12.reuse, R32, R20 ;  /* 0x000000200c38723c */ /* 0x050ff00000041814 */
[C---:B------:R-:W-:Y:S01]  /*3ef0*/  HMMA.16816.F32.BF16 R40, R12.reuse, R34, R16 ;  /* 0x000000220c28723c */ /* 0x040fe20000041810 */
[----:B------:R-:W4:Y:S04]  /*3f00*/  LDSM.16.M88.4 R32, [R205+0x3800] ;  /* 0x00380000cd20783b */ /* 0x000f280000000200 */
[----:B------:R-:W-:Y:S03]  /*3f10*/  LDSM.16.M88.4 R16, [R207+0x8000] ;  /* 0x00800000cf10783b */ /* 0x000fe60000000200 */
[C---:B------:R-:W-:Y:S01]  /*3f20*/  HMMA.16816.F32.BF16 R68, R12.reuse, R38, R24 ;  /* 0x000000260c44723c */ /* 0x040fe20000041818 */
[----:B------:R-:W5:Y:S07]  /*3f30*/  LDSM.16.M88.4 R24, [R200+0x14000] ;  /* 0x01400000c818783b */ /* 0x000f6e0000000200 */
[C---:B------:R-:W-:Y:S08]  /*3f40*/  HMMA.16816.F32.BF16 R84, R12.reuse, R36, R28 ;  /* 0x000000240c54723c */ /* 0x040ff0000004181c */
[C---:B-1----:R-:W-:Y:S08]  /*3f50*/  HMMA.16816.F32.BF16 R36, R12.reuse, R60, R52 ;  /* 0x0000003c0c24723c */ /* 0x042ff00000041834 */
[----:B------:R-:W-:Y:S01]  /*3f60*/  HMMA.16816.F32.BF16 R28, R12, R62, R48 ;  /* 0x0000003e0c1c723c */ /* 0x000fe20000041830 */
[----:B------:R-:W1:Y:S07]  /*3f70*/  LDSM.16.M88.4 R60, [R200+0x14800] ;  /* 0x01480000c83c783b */ /* 0x000e6e0000000200 */
[C---:B--2---:R-:W-:Y:S01]  /*3f80*/  HMMA.16816.F32.BF16 R20, R8.reuse, R72, R80 ;  /* 0x000000480814723c */ /* 0x044fe20000041850 */
[----:B------:R-:W-:Y:S07]  /*3f90*/  LDSM.16.M88.4 R80, [R205+0x5000] ;  /* 0x00500000cd50783b */ /* 0x000fee0000000200 */
[C---:B------:R-:W-:Y:S01]  /*3fa0*/  HMMA.16816.F32.BF16 R12, R8.reuse, R74, R76 ;  /* 0x0000004a080c723c */ /* 0x040fe2000004184c */
[----:B------:R-:W2:Y:S04]  /*3fb0*/  LDSM.16.M88.4 R72, [R200+0x15000] ;  /* 0x01500000c848783b */ /* 0x000ea80000000200 */
[----:B------:R-:W1:Y:S03]  /*3fc0*/  LDSM.16.M88.4 R76, [R200+0x15800] ;  /* 0x01580000c84c783b */ /* 0x000e660000000200 */
[C---:B---3--:R-:W-:Y:S01]  /*3fd0*/  HMMA.16816.F32.BF16 R52, R8.reuse, R64, R84 ;  /* 0x000000400834723c */ /* 0x048fe20000041854 */
[----:B------:R-:W-:Y:S07]  /*3fe0*/  LDSM.16.M88.4 R84, [R206+0x14800] ;  /* 0x01480000ce54783b */ /* 0x000fee0000000200 */
[C---:B------:R-:W-:Y:S08]  /*3ff0*/  HMMA.16816.F32.BF16 R68, R8.reuse, R66, R68 ;  /* 0x000000420844723c */ /* 0x040ff00000041844 */
[C---:B------:R-:W-:Y:S08]  /*4000*/  HMMA.16816.F32.BF16 R64, R8.reuse, R44, R56 ;  /* 0x0000002c0840723c */ /* 0x040ff00000041838 */
[C---:B----4-:R-:W-:Y:S08]  /*4010*/  HMMA.16816.F32.BF16 R48, R8.reuse, R32, R36 ;  /* 0x000000200830723c */ /* 0x050ff00000041824 */
[----:B------:R-:W-:Y:S08]  /*4020*/  HMMA.16816.F32.BF16 R56, R8, R46, R40 ;  /* 0x0000002e0838723c */ /* 0x000ff00000041828 */
[----:B-----5:R-:W-:Y:S08]  /*4030*/  HMMA.16816.F32.BF16 R36, R16, R24, R20 ;  /* 0x000000181024723c */ /* 0x020ff00000041814 */
[----:B------:R-:W-:Y:S01]  /*4040*/  HMMA.16816.F32.BF16 R44, R8, R34, R28 ;  /* 0x00000022082c723c */ /* 0x000fe2000004181c */
[----:B------:R-:W-:Y:S04]  /*4050*/  LDSM.16.M88.4 R28, [R211+0x4000] ;  /* 0x00400000d31c783b */ /* 0x000fe80000000200 */
[----:B------:R-:W-:Y:S03]  /*4060*/  LDSM.16.M88.4 R32, [R211+0x4800] ;  /* 0x00480000d320783b */ /* 0x000fe60000000200 */
[C---:B------:R-:W-:Y:S01]  /*4070*/  HMMA.16816.F32.BF16 R24, R16.reuse, R26, R12 ;  /* 0x0000001a1018723c */ /* 0x040fe2000004180c */
[----:B------:R-:W3:Y:S04]  /*4080*/  LDSM.16.M88.4 R12, [R208+0x8000] ;  /* 0x00800000d00c783b */ /* 0x000ee80000000200 */
[----:B------:R-:W-:Y:S03]  /*4090*/  LDSM.16.M88.4 R8, [R210+0x8000] ;  /* 0x00800000d208783b */ /* 0x000fe60000000200 */
[C---:B-1----:R-:W-:Y:S08]  /*40a0*/  HMMA.16816.F32.BF16 R20, R16.reuse, R60, R52 ;  /* 0x0000003c1014723c */ /* 0x042ff00000041834 */
[C---:B------:R-:W-:Y:S01]  /*40b0*/  HMMA.16816.F32.BF16 R40, R16.reuse, R62, R68 ;  /* 0x0000003e1028723c */ /* 0x040fe20000041844 */
[----:B------:R-:W1:Y:S04]  /*40c0*/  LDSM.16.M88.4 R60, [R211+0x5000] ;  /* 0x00500000d33c783b */ /* 0x000e680000000200 */
[----:B------:R-:W-:Y:S03]  /*40d0*/  LDSM.16.M88.4 R68, [R206+0x14000] ;  /* 0x01400000ce44783b */ /* 0x000fe60000000200 */
[C---:B--2---:R-:W-:Y:S01]  /*40e0*/  HMMA.16816.F32.BF16 R52, R16.reuse, R72, R64 ;  /* 0x000000481034723c */ /* 0x044fe20000041840 */
[----:B------:R-:W2:Y:S07]  /*40f0*/  LDSM.16.M88.4 R64, [R211+0x5800] ;  /* 0x00580000d340783b */ /* 0x000eae0000000200 */
[C---:B------:R-:W-:Y:S01]  /*4100*/  HMMA.16816.F32.BF16 R56, R16.reuse, R74, R56 ;  /* 0x0000004a1038723c */ /* 0x040fe20000041838 */
[----:B------:R-:W-:Y:S07]  /*4110*/  LDSM.16.M88.4 R72, [R205+0x4000] ;  /* 0x00400000cd48783b */ /* 0x000fee0000000200 */
[C---:B------:R-:W-:Y:S08]  /*4120*/  HMMA.16816.F32.BF16 R48, R16.reuse, R76, R48 ;  /* 0x0000004c1030723c */ /* 0x040ff00000041830 */
[----:B------:R-:W-:Y:S01]  /*4130*/  HMMA.16816.F32.BF16 R16, R16, R78, R44 ;  /* 0x0000004e1010723c */ /* 0x000fe2000004182c */
[----:B------:R-:W4:Y:S07]  /*4140*/  LDSM.16.M88.4 R76, [R206+0x15000] ;  /* 0x01500000ce4c783b */ /* 0x000f2e0000000200 */
[C---:B---3--:R-:W-:Y:S08]  /*4150*/  HMMA.16816.F32.BF16 R44, R12.reuse, R28, R36 ;  /* 0x0000001c0c2c723c */ /* 0x048ff00000041824 */
[C---:B------:R-:W-:Y:S08]  /*4160*/  HMMA.16816.F32.BF16 R36, R12.reuse, R30, R24 ;  /* 0x0000001e0c24723c */ /* 0x040ff00000041818 */
[C---:B------:R-:W-:Y:S08]  /*4170*/  HMMA.16816.F32.BF16 R28, R12.reuse, R32, R20 ;  /* 0x000000200c1c723c */ /* 0x040ff00000041814 */
[C---:B-1----:R-:W-:Y:S08]  /*4180*/  HMMA.16816.F32.BF16 R20, R12.reuse, R60, R52 ;  /* 0x0000003c0c14723c */ /* 0x042ff00000041834 */
[C---:B------:R-:W-:Y:S08]  /*4190*/  HMMA.16816.F32.BF16 R52, R12.reuse, R62, R56 ;  /* 0x0000003e0c34723c */ /* 0x040ff00000041838 */
[C---:B------:R-:W-:Y:S08]  /*41a0*/  HMMA.16816.F32.BF16 R24, R12.reuse, R34, R40 ;  /* 0x000000220c18723c */ /* 0x040ff00000041828 */
[C---:B--2---:R-:W-:Y:S08]  /*41b0*/  HMMA.16816.F32.BF16 R56, R12.reuse, R64, R48 ;  /* 0x000000400c38723c */ /* 0x044ff00000041830 */
[----:B------:R-:W-:Y:S01]  /*41c0*/  HMMA.16816.F32.BF16 R12, R12, R66, R16 ;  /* 0x000000420c0c723c */ /* 0x000fe20000041810 */
[----:B------:R-:W1:Y:S04]  /*41d0*/  LDSM.16.M88.4 R16, [R209+0x8000] ;  /* 0x00800000d110783b */ /* 0x000e680000000200 */
[----:B------:R-:W-:Y:S03]  /*41e0*/  LDSM.16.M88.4 R64, [R205+0x5800] ;  /* 0x00580000cd40783b */ /* 0x000fe60000000200 */
[C---:B------:R-:W-:Y:S08]  /*41f0*/  HMMA.16816.F32.BF16 R40, R8.reuse, R68, R44 ;  /* 0x000000440828723c */ /* 0x040ff0000004182c */
[C---:B------:R-:W-:Y:S01]  /*4200*/  HMMA.16816.F32.BF16 R48, R8.reuse, R70, R36 ;  /* 0x000000460830723c */ /* 0x040fe20000041824 */
[----:B------:R-:W2:Y:S07]  /*4210*/  LDSM.16.M88.4 R68, [R205+0x4800] ;  /* 0x00480000cd44783b */ /* 0x000eae0000000200 */
[C---:B------:R-:W-:Y:S08]  /*4220*/  HMMA.16816.F32.BF16 R36, R8.reuse, R84, R28 ;  /* 0x000000540824723c */ /* 0x040ff0000004181c */
[C---:B------:R-:W-:Y:S01]  /*4230*/  HMMA.16816.F32.BF16 R32, R8.reuse, R86, R24 ;  /* 0x000000560820723c */ /* 0x040fe20000041818 */
[----:B------:R-:W-:Y:S07]  /*4240*/  LDSM.16.M88.4 R84, [R200+0x16800] ;  /* 0x01680000c854783b */ /* 0x000fee0000000200 */
[C---:B----4-:R-:W-:Y:S08]  /*4250*/  HMMA.16816.F32.BF16 R28, R8.reuse, R76, R20 ;  /* 0x0000004c081c723c */ /* 0x050ff00000041814 */
[C---:B------:R-:W-:Y:S01]  /*4260*/  HMMA.16816.F32.BF16 R52, R8.reuse, R78, R52 ;  /* 0x0000004e0834723c */ /* 0x040fe20000041834 */
[----:B------:R-:W-:Y:S07]  /*4270*/  LDSM.16.M88.4 R76, [R200+0x16000] ;  /* 0x01600000c84c783b */ /* 0x000fee0000000200 */
[C---:B------:R-:W-:Y:S08]  /*4280*/  HMMA.16816.F32.BF16 R60, R8.reuse, R88, R56 ;  /* 0x00000058083c723c */ /* 0x040ff00000041838 */
[----:B------:R-:W-:Y:S01]  /*4290*/  HMMA.16816.F32.BF16 R24, R8, R90, R12 ;  /* 0x0000005a0818723c */ /* 0x000fe2000004180c */
[----:B------:R-:W3:Y:S04]  /*42a0*/  LDSM.16.M88.4 R12, [R207+0xc000] ;  /* 0x00c00000cf0c783b */ /* 0x000ee80000000200 */
[----:B------:R-:W-:Y:S03]  /*42b0*/  LDSM.16.M88.4 R8, [R208+0xc000] ;  /* 0x00c00000d008783b */ /* 0x000fe60000000200 */
[C---:B-1----:R-:W-:Y:S01]  /*42c0*/  HMMA.16816.F32.BF16 R20, R16.reuse, R72, R40 ;  /* 0x000000481014723c */ /* 0x042fe20000041828 */
[----:B------:R-:W-:Y:S07]  /*42d0*/  LDSM.16.M88.4 R88, [R211+0x6000] ;  /* 0x00600000d358783b */ /* 0x000fee0000000200 */
[C---:B------:R-:W-:Y:S01]  /*42e0*/  HMMA.16816.F32.BF16 R48, R16.reuse, R74, R48 ;  /* 0x0000004a1030723c */ /* 0x040fe20000041830 */
[----:B------:R-:W1:Y:S07]  /*42f0*/  LDSM.16.M88.4 R72, [R200+0x17800] ;  /* 0x01780000c848783b */ /* 0x000e6e0000000200 */
        /* <DEDUP_REMOVED lines=8> */
[----:B------:R-:W4:Y:S04]  /*4380*/  LDSM.16.M88.4 R64, [R211+0x7800] ;  /* 0x00780000d340783b */ /* 0x000f280000000200 */
[----:B------:R-:W5:Y:S03]  /*4390*/  LDSM.16.M88.4 R16, [R210+0xc000] ;  /* 0x00c00000d210783b */ /* 0x000f660000000200 */
[C---:B---3--:R-:W-:Y:S08]  /*43a0*/  HMMA.16816.F32.BF16 R32, R12.reuse, R76, R20 ;  /* 0x0000004c0c20723c */ /* 0x048ff00000041814 */
[C---:B------:R-:W-:Y:S08]  /*43b0*/  HMMA.16816.F32.BF16 R24, R12.reuse, R84, R44 ;  /* 0x000000540c18723c */ /* 0x040ff0000004182c */
[C---:B------:R-:W-:Y:S08]  /*43c0*/  HMMA.16816.F32.BF16 R20, R12.reuse, R86, R40 ;  /* 0x000000560c14723c */ /* 0x040ff00000041828 */
[C---:B------:R-:W-:Y:S08]  /*43d0*/  HMMA.16816.F32.BF16 R36, R12.reuse, R92, R36 ;  /* 0x0000005c0c24723c */ /* 0x040ff00000041824 */
[C---:B------:R-:W-:Y:S08]  /*43e0*/  HMMA.16816.F32.BF16 R44, R12.reuse, R94, R56 ;  /* 0x0000005e0c2c723c */ /* 0x040ff00000041838 */
[C---:B------:R-:W-:Y:S01]  /*43f0*/  HMMA.16816.F32.BF16 R28, R12.reuse, R78, R48 ;  /* 0x0000004e0c1c723c */ /* 0x040fe20000041830 */
[----:B------:R-:W3:Y:S07]  /*4400*/  LDSM.16.M88.4 R76, [R206+0x17000] ;  /* 0x01700000ce4c783b */ /* 0x000eee0000000200 */
[C---:B-1----:R-:W-:Y:S08]  /*4410*/  HMMA.16816.F32.BF16 R60, R12.reuse, R72, R60 ;  /* 0x000000480c3c723c */ /* 0x042ff0000004183c */
[----:B------:R-:W-:Y:S01]  /*4420*/  HMMA.16816.F32.BF16 R52, R12, R74, R52 ;  /* 0x0000004a0c34723c */ /* 0x000fe20000041834 */
[----:B------:R-:W-:Y:S07]  /*4430*/  LDSM.16.M88.4 R72, [R206+0x16800] ;  /* 0x01680000ce48783b */ /* 0x000fee0000000200 */
[C---:B------:R-:W-:Y:S08]  /*4440*/  HMMA.16816.F32.BF16 R48, R8.reuse, R88, R32 ;  /* 0x000000580830723c */ /* 0x040ff00000041820 */
[C---:B--2---:R-:W-:Y:S08]  /*4450*/  HMMA.16816.F32.BF16 R40, R8.reuse, R68, R24 ;  /* 0x000000440828723c */ /* 0x044ff00000041818 */
[C---:B------:R-:W-:Y:S01]  /*4460*/  HMMA.16816.F32.BF16 R24, R8.reuse, R70, R20 ;  /* 0x000000460818723c */ /* 0x040fe20000041814 */
[----:B------:R-:W1:Y:S07]  /*4470*/  LDSM.16.M88.4 R68, [R206+0x17800] ;  /* 0x01780000ce44783b */ /* 0x000e6e0000000200 */
[C---:B------:R-:W-:Y:S08]  /*4480*/  HMMA.16816.F32.BF16 R20, R8.reuse, R96, R36 ;  /* 0x000000600814723c */ /* 0x040ff00000041824 */
[C---:B------:R-:W-:Y:S01]  /*4490*/  HMMA.16816.F32.BF16 R12, R8.reuse, R98, R44 ;  /* 0x00000062080c723c */ /* 0x040fe2000004182c */
[----:B------:R-:W-:Y:S07]  /*44a0*/  LDSM.16.M88.4 R44, [R205+0x6000] ;  /* 0x00600000cd2c783b */ /* 0x000fee0000000200 */
[C---:B------:R-:W-:Y:S08]  /*44b0*/  HMMA.16816.F32.BF16 R56, R8.reuse, R90, R28 ;  /* 0x0000005a0838723c */ /* 0x040ff0000004181c */
[C---:B----4-:R-:W-:Y:S08]  /*44c0*/  HMMA.16816.F32.BF16 R32, R8.reuse, R64, R60 ;  /* 0x000000400820723c */ /* 0x050ff0000004183c */
[----:B------:R-:W-:Y:S01]  /*44d0*/  HMMA.16816.F32.BF16 R28, R8, R66, R52 ;  /* 0x00000042081c723c */ /* 0x000fe20000041834 */
[----:B------:R-:W2:Y:S07]  /*44e0*/  LDSM.16.M88.4 R8, [R209+0xc000] ;  /* 0x00c00000d108783b */ /* 0x000eae0000000200 */
[C---:B-----5:R-:W-:Y:S08]  /*44f0*/  HMMA.16816.F32.BF16 R36, R16.reuse, R80, R48 ;  /* 0x000000501024723c */ /* 0x060ff00000041830 */
[C---:B---3--:R-:W-:Y:S01]  /*4500*/  HMMA.16816.F32.BF16 R48, R16.reuse, R76, R20 ;  /* 0x0000004c1030723c */ /* 0x048fe20000041814 */
[----:B------:R-:W3:Y:S07]  /*4510*/  LDSM.16.M88.4 R20, [R205+0x6800] ;  /* 0x00680000cd14783b */ /* 0x000eee0000000200 */
[C---:B------:R-:W-:Y:S01]  /*4520*/  HMMA.16816.F32.BF16 R76, R16.reuse, R78, R12 ;  /* 0x0000004e104c723c */ /* 0x040fe2000004180c */
[----:B------:R4:W-:Y:S06]  /*4530*/  I2F R15, R7 ;  /* 0x00000007000f7306 */ /* 0x0009ec0000201400 */
[----:B------:R-:W-:Y:S01]  /*4540*/  IADD3 R14, R5, 0x8, RZ ;  /* 0x00000008050e7810 */ /* 0x000fe20007ffe0ff */
[----:B-1----:R-:W-:Y:S01]  /*4550*/  HMMA.16816.F32.BF16 R64, R16, R68, R32 ;  /* 0x000000441040723c */ /* 0x002fe20000041820 */
[----:B------:R-:W-:-:S02]  /*4560*/  IADD3 R12, R2, 0x1, RZ ;  /* 0x00000001020c7810 */ /* 0x000fc40007ffe0ff */
[----:B------:R-:W-:Y:S01]  /*4570*/  IADD3 R229, R14, UR4, RZ ;  /* 0x000000040ee57c10 */ /* 0x000fe2000fffe0ff */
[----:B------:R-:W-:Y:S02]  /*4580*/  ULDC UR4, c[0x0][0x2e8] ;  /* 0x0000ba0000047ab9 */ /* 0x000fe40000000800 */
[----:B------:R-:W-:Y:S01]  /*4590*/  IMAD.IADD R13, R228, 0x1, -R12 ;  /* 0x00000001e40d7824 */ /* 0x000fe200078e0a0c */
[----:B------:R-:W-:Y:S01]  /*45a0*/  UIADD3 UR4, UR5, UR4, URZ ;  /* 0x0000000405047290 */ /* 0x000fe2000fffe03f */
[----:B------:R-:W-:Y:S01]  /*45b0*/  IMAD.IADD R6, R229, 0x1, -R2 ;  /* 0x00000001e5067824 */ /* 0x000fe200078e0a02 */
[----:B------:R-:W-:Y:S04]  /*45c0*/  HMMA.16816.F32.BF16 R56, R16, R82, R56 ;  /* 0x000000521038723c */ /* 0x000fe80000041838 */
[----:B------:R-:W-:-:S04]  /*45d0*/  IABS R6, R6 ;  /* 0x0000000600067213 */ /* 0x000fc80000000000 */
[C---:B------:R-:W-:Y:S01]  /*45e0*/  HMMA.16816.F32.BF16 R40, R16.reuse, R72, R40 ;  /* 0x000000481028723c */ /* 0x040fe20000041828 */
[----:B----4-:R-:W-:Y:S01]  /*45f0*/  IMAD.MOV.U32 R7, RZ, RZ, R6 ;  /* 0x000000ffff077224 */ /* 0x010fe200078e0006 */
[----:B------:R-:W-:Y:S02]  /*4600*/  IABS R6, R13 ;  /* 0x0000000d00067213 */ /* 0x000fe40000000000 */
[----:B------:R-:W-:Y:S02]  /*4610*/  IADD3 R13, R5, UR4, RZ ;  /* 0x00000004050d7c10 */ /* 0x000fe4000fffe0ff */
[----:B------:R-:W-:Y:S01]  /*4620*/  IADD3 R5, R2, 0x10, RZ ;  /* 0x0000001002057810 */ /* 0x000fe20007ffe0ff */
[----:B------:R-:W1:Y:S01]  /*4630*/  I2F R7, R7 ;  /* 0x0000000700077306 */ /* 0x000e620000201400 */
[----:B------:R-:W-:Y:S01]  /*4640*/  HMMA.16816.F32.BF16 R24, R16, R74, R24 ;  /* 0x0000004a1018723c */ /* 0x000fe20000041818 */
[----:B------:R-:W-:Y:S02]  /*4650*/  IMNMX R233, R13, UR18, PT ;  /* 0x000000120de97c17 */ /* 0x000fe4000b800200 */
[----:B------:R-:W-:-:S02]  /*4660*/  IADD3 R13, R228, -c[0x0][0x2e4], RZ ;  /* 0x8000b900e40d7a10 */ /* 0x000fc40007ffe0ff */
[----:B------:R-:W-:Y:S02]  /*4670*/  ISETP.GE.AND P5, PT, R2, R233, PT ;  /* 0x000000e90200720c */ /* 0x000fe40003fa6270 */
[----:B------:R-:W4:Y:S01]  /*4680*/  I2F R6, R6 ;  /* 0x0000000600067306 */ /* 0x000f220000201400 */
[----:B------:R-:W-:Y:S01]  /*4690*/  HMMA.16816.F32.BF16 R68, R16, R70, R28 ;  /* 0x000000461044723c */ /* 0x000fe2000004181c */
[----:B------:R-:W-:Y:S01]  /*46a0*/  IMNMX R231, RZ, R13, !PT ;  /* 0x0000000dffe77217 */ /* 0x000fe20007800200 */
[----:B------:R-:W5:Y:S01]  /*46b0*/  LDSM.16.M88.4 R28, [R205+0x7000] ;  /* 0x00700000cd1c783b */ /* 0x000f620000000200 */
[----:B------:R-:W-:Y:S02]  /*46c0*/  ISETP.GE.AND P2, PT, R12, R233, PT ;  /* 0x000000e90c00720c */ /* 0x000fe40003f46270 */
[-C--:B------:R-:W-:Y:S02]  /*46d0*/  ISETP.LT.OR P5, PT, R2, R231.reuse, P5 ;  /* 0x000000e70200720c */ /* 0x080fe40002fa1670 */
[----:B------:R-:W-:Y:S01]  /*46e0*/  ISETP.LT.OR P2, PT, R12, R231, P2 ;  /* 0x000000e70c00720c */ /* 0x000fe20001741670 */
[C---:B--2---:R-:W-:Y:S08]  /*46f0*/  HMMA.16816.F32.BF16 R16, R8.reuse, R44, R36 ;  /* 0x0000002c0810723c */ /* 0x044ff00000041824 */
[C---:B---3--:R-:W-:Y:S08]  /*4700*/  HMMA.16816.F32.BF16 R36, R8.reuse, R20, R40 ;  /* 0x000000140824723c */ /* 0x048ff00000041828 */
[C---:B------:R-:W-:Y:S08]  /*4710*/  HMMA.16816.F32.BF16 R52, R8.reuse, R22, R24 ;  /* 0x000000160834723c */ /* 0x040ff00000041818 */
[----:B-1----:R-:W-:Y:S01]  /*4720*/  FFMA.FTZ R21, R7, -UR23, R18 ;  /* 0x8000001707157c23 */ /* 0x002fe20008010012 */
[----:B------:R-:W-:Y:S01]  /*4730*/  IADD3 R7, R2, 0x8, RZ ;  /* 0x0000000802077810 */ /* 0x000fe20007ffe0ff */
[----:B----4-:R-:W-:Y:S01]  /*4740*/  FFMA.FTZ R23, R6, -UR23, R17 ;  /* 0x8000001706177c23 */ /* 0x010fe20008010011 */
[----:B------:R-:W-:Y:S01]  /*4750*/  IADD3 R6, R2, 0x9, RZ ;  /* 0x0000000902067810 */ /* 0x000fe20007ffe0ff */
[----:B------:R-:W-:Y:S01]  /*4760*/  FFMA.FTZ R20, R15, -UR23, R16 ;  /* 0x800000170f147c23 */ /* 0x000fe20008010010 */
[----:B------:R-:W-:Y:S01]  /*4770*/  IADD3 R15, R14, UR4, RZ ;  /* 0x000000040e0f7c10 */ /* 0x000fe2000fffe0ff */
[C---:B------:R-:W-:Y:S01]  /*4780*/  IMAD.IADD R14, R228.reuse, 0x1, -R7 ;  /* 0x00000001e40e7824 */ /* 0x040fe200078e0a07 */
[----:B------:R-:W-:Y:S01]  /*4790*/  ISETP.GE.AND P0, PT, R7, R233, PT ;  /* 0x000000e90700720c */ /* 0x000fe20003f06270 */
[C---:B------:R-:W-:Y:S01]  /*47a0*/  IMAD.IADD R16, R228.reuse, 0x1, -R6 ;  /* 0x00000001e4107824 */ /* 0x040fe200078e0a06 */
[----:B------:R-:W-:Y:S01]  /*47b0*/  IMNMX R232, R15, UR18, PT ;  /* 0x000000120fe87c17 */ /* 0x000fe2000b800200 */
[----:B------:R-:W-:Y:S01]  /*47c0*/  IMAD.IADD R17, R228, 0x1, -R5 ;  /* 0x00000001e4117824 */ /* 0x000fe200078e0a05 */
[----:B------:R-:W-:Y:S01]  /*47d0*/  IABS R13, R14 ;  /* 0x0000000e000d7213 */ /* 0x000fe20000000000 */
[----:B------:R-:W-:Y:S01]  /*47e0*/  HMMA.16816.F32.BF16 R56, R8, R46, R56 ;  /* 0x0000002e0838723c */ /* 0x000fe20000041838 */
[----:B------:R-:W-:-:S02]  /*47f0*/  IABS R15, R16 ;  /* 0x00000010000f7213 */ /* 0x000fc40000000000 */
[----:B------:R1:W2:Y:S01]  /*4800*/  I2F R22, R13 ;  /* 0x0000000d00167306 */ /* 0x0002a20000201400 */
[----:B------:R-:W-:Y:S02]  /*4810*/  IADD3 R14, R229, -c[0x0][0x2e4], RZ ;  /* 0x8000b900e50e7a10 */ /* 0x000fe40007ffe0ff */
[----:B------:R-:W-:Y:S02]  /*4820*/  IABS R16, R17 ;  /* 0x0000001100107213 */ /* 0x000fe40000000000 */
[----:B------:R-:W-:Y:S01]  /*4830*/  IMNMX R230, RZ, R14, !PT ;  /* 0x0000000effe67217 */ /* 0x000fe20007800200 */
[----:B-----5:R-:W-:Y:S01]  /*4840*/  HMMA.16816.F32.BF16 R44, R8, R28, R48 ;  /* 0x0000001c082c723c */ /* 0x020fe20000041830 */
[----:B------:R-:W-:Y:S02]  /*4850*/  ISETP.GE.AND P1, PT, R12, R232, PT ;  /* 0x000000e80c00720c */ /* 0x000fe40003f26270 */
[----:B------:R-:W-:Y:S02]  /*4860*/  FSEL R61, R20, -INF , !P5 ;  /* 0xff800000143d7808 */ /* 0x000fe40006800000 */
[----:B------:R-:W-:-:S02]  /*4870*/  ISETP.LT.OR P1, PT, R12, R230, P1 ;  /* 0x000000e60c00720c */ /* 0x000fc40000f21670 */
[CC--:B------:R-:W-:Y:S01]  /*4880*/  ISETP.GE.AND P6, PT, R7.reuse, R232.reuse, PT ;  /* 0x000000e80700720c */ /* 0x0c0fe20003fc6270 */
[----:B------:R-:W-:Y:S01]  /*4890*/  HMMA.16816.F32.BF16 R40, R8, R30, R76 ;  /* 0x0000001e0828723c */ /* 0x000fe2000004184c */
[C---:B------:R-:W-:Y:S01]  /*48a0*/  ISETP.GE.AND P3, PT, R6.reuse, R233, PT ;  /* 0x000000e90600720c */ /* 0x040fe20003f66270 */
[----:B-1----:R-:W-:Y:S01]  /*48b0*/  IMAD.MOV.U32 R13, RZ, RZ, R15 ;  /* 0x000000ffff0d7224 */ /* 0x002fe200078e000f */
[-C--:B------:R-:W-:Y:S01]  /*48c0*/  ISETP.GE.AND P5, PT, R6, R232.reuse, PT ;  /* 0x000000e80600720c */ /* 0x080fe20003fa6270 */
[----:B------:R-:W1:Y:S01]  /*48d0*/  LDSM.16.M88.4 R28, [R205+0x7800] ;  /* 0x00780000cd1c783b */ /* 0x000e620000000200 */
[----:B------:R-:W-:Y:S01]  /*48e0*/  ISETP.GE.AND P4, PT, R2, R232, PT ;  /* 0x000000e80200720c */ /* 0x000fe20003f86270 */
[----:B------:R3:W-:Y:S01]  /*48f0*/  I2F R26, R13 ;  /* 0x0000000d001a7306 */ /* 0x0007e20000201400 */
[CC--:B------:R-:W-:Y:S01]  /*4900*/  ISETP.LT.OR P0, PT, R7.reuse, R231.reuse, P0 ;  /* 0x000000e70700720c */ /* 0x0c0fe20000701670 */
[----:B--2---:R-:W-:Y:S01]  /*4910*/  FFMA.FTZ R17, R22, -UR23, R56 ;  /* 0x8000001716117c23 */ /* 0x004fe20008010038 */
[----:B------:R-:W-:Y:S01]  /*4920*/  ISETP.LT.OR P6, PT, R7, R230, P6 ;  /* 0x000000e60700720c */ /* 0x000fe200037c1670 */
[----:B------:R-:W-:Y:S01]  /*4930*/  IMAD.IADD R7, R229, 0x1, -R7 ;  /* 0x00000001e5077824 */ /* 0x000fe200078e0a07 */
[----:B------:R-:W-:Y:S01]  /*4940*/  ISETP.LT.OR P3, PT, R6, R231, P3 ;  /* 0x000000e70600720c */ /* 0x000fe20001f61670 */
[----:B------:R-:W-:-:S04]  /*4950*/  DEPBAR.LE SB0, 0x0 ;  /* 0x000080000000791a */ /* 0x000fc80000000000 */
[----:B------:R-:W-:Y:S01]  /*4960*/  BAR.SYNC.DEFER_BLOCKING 0x0 ;  /* 0x0000000000007b1d */ /* 0x000fe20000010000 */
[-C--:B------:R-:W-:Y:S01]  /*4970*/  ISETP.LT.OR P5, PT, R6, R230.reuse, P5 ;  /* 0x000000e60600720c */ /* 0x080fe20002fa1670 */
[C---:B------:R-:W-:Y:S01]  /*4980*/  IMAD.IADD R6, R229.reuse, 0x1, -R6 ;  /* 0x00000001e5067824 */ /* 0x040fe200078e0a06 */
[----:B------:R-:W-:Y:S02]  /*4990*/  ISETP.LT.OR P4, PT, R2, R230, P4 ;  /* 0x000000e60200720c */ /* 0x000fe40002781670 */
[----:B------:R-:W-:Y:S01]  /*49a0*/  IABS R7, R7 ;  /* 0x0000000700077213 */ /* 0x000fe20000000000 */
[----:B---3--:R-:W-:Y:S01]  /*49b0*/  IMAD.IADD R13, R229, 0x1, -R12 ;  /* 0x00000001e50d7824 */ /* 0x008fe200078e0a0c */
[----:B------:R-:W-:Y:S01]  /*49c0*/  FSEL R62, R21, -INF , !P4 ;  /* 0xff800000153e7808 */ /* 0x000fe20006000000 */
[----:B------:R-:W-:Y:S01]  /*49d0*/  IMAD.MOV.U32 R12, RZ, RZ, R16 ;  /* 0x000000ffff0c7224 */ /* 0x000fe200078e0010 */
[----:B------:R-:W-:Y:S01]  /*49e0*/  FSEL R60, R23, -INF , !P2 ;  /* 0xff800000173c7808 */ /* 0x000fe20005000000 */
[----:B------:R-:W2:Y:S01]  /*49f0*/  I2F R18, R7 ;  /* 0x0000000700127306 */ /* 0x000ea20000201400 */
[----:B------:R-:W-:-:S02]  /*4a00*/  IABS R13, R13 ;  /* 0x0000000d000d7213 */ /* 0x000fc40000000000 */
[C---:B------:R-:W-:Y:S02]  /*4a10*/  ISETP.GE.AND P4, PT, R5.reuse, R233, PT ;  /* 0x000000e90500720c */ /* 0x040fe40003f86270 */
[C---:B------:R-:W-:Y:S02]  /*4a20*/  ISETP.GE.AND P2, PT, R5.reuse, R232, PT ;  /* 0x000000e80500720c */ /* 0x040fe40003f46270 */
[C---:B------:R-:W-:Y:S01]  /*4a30*/  ISETP.LT.OR P4, PT, R5.reuse, R231, P4 ;  /* 0x000000e70500720c */ /* 0x040fe20002781670 */
[----:B------:R3:W4:Y:S01]  /*4a40*/  I2F R25, R12 ;  /* 0x0000000c00197306 */ /* 0x0007220000201400 */
[----:B------:R-:W-:Y:S02]  /*4a50*/  ISETP.LT.OR P2, PT, R5, R230, P2 ;  /* 0x000000e60500720c */ /* 0x000fe40001741670 */
[----:B------:R-:W-:Y:S01]  /*4a60*/  FSEL R48, R17, -INF , !P0 ;  /* 0xff80000011307808 */ /* 0x000fe20004000000 */
[----:B--2---:R-:W-:Y:S01]  /*4a70*/  FFMA.FTZ R20, R18, -UR23, R58 ;  /* 0x8000001712147c23 */ /* 0x004fe2000801003a */
[----:B------:R-:W-:-:S04]  /*4a80*/  IADD3 R18, R2, 0x21, RZ ;  /* 0x0000002102127810 */ /* 0x000fc80007ffe0ff */
[----:B------:R-:W-:Y:S01]  /*4a90*/  FSEL R50, R20, -INF , !P6 ;  /* 0xff80000014327808 */ /* 0x000fe20007000000 */
[----:B---3--:R-:W-:Y:S01]  /*4aa0*/  IMAD.MOV.U32 R12, RZ, RZ, R13 ;  /* 0x000000ffff0c7224 */ /* 0x008fe200078e000d */
[----:B------:R-:W-:Y:S01]  /*4ab0*/  IABS R13, R6 ;  /* 0x00000006000d7213 */ /* 0x000fe20000000000 */
[----:B------:R-:W-:Y:S02]  /*4ac0*/  IMAD.IADD R6, R229, 0x1, -R5 ;  /* 0x00000001e5067824 */ /* 0x000fe400078e0a05 */
[----:B------:R2:W3:Y:S01]  /*4ad0*/  I2F R14, R12 ;  /* 0x0000000c000e7306 */ /* 0x0004e20000201400 */
[----:B----4-:R-:W-:Y:S02]  /*4ae0*/  FFMA.FTZ R22, R25, -UR23, R36 ;  /* 0x8000001719167c23 */ /* 0x010fe40008010024 */
[----:B------:R-:W-:Y:S01]  /*4af0*/  IMAD.MOV.U32 R7, RZ, RZ, R13 ;  /* 0x000000ffff077224 */ /* 0x000fe200078e000d */
[----:B------:R-:W-:Y:S02]  /*4b00*/  IABS R6, R6 ;  /* 0x0000000600067213 */ /* 0x000fe40000000000 */
[----:B------:R-:W-:-:S02]  /*4b10*/  FSEL R136, R22, -INF , !P4 ;  /* 0xff80000016887808 */ /* 0x000fc40006000000 */
[----:B------:R-:W4:Y:S01]  /*4b20*/  I2F R21, R7 ;  /* 0x0000000700157306 */ /* 0x000f220000201400 */
[----:B--2---:R-:W-:-:S07]  /*4b30*/  IADD3 R12, R2, 0x11, RZ ;  /* 0x00000011020c7810 */ /* 0x004fce0007ffe0ff */
[----:B------:R2:W5:Y:S01]  /*4b40*/  I2F R15, R6 ;  /* 0x00000006000f7306 */ /* 0x0005620000201400 */
[----:B---3--:R-:W-:Y:S02]  /*4b50*/  FFMA.FTZ R16, R14, -UR23, R19 ;  /* 0x800000170e107c23 */ /* 0x008fe40008010013 */
[----:B------:R-:W-:Y:S01]  /*4b60*/  FFMA.FTZ R19, R26, -UR23, R57 ;  /* 0x800000171a137c23 */ /* 0x000fe20008010039 */
[----:B------:R-:W-:Y:S01]  /*4b70*/  ISETP.GE.AND P0, PT, R12, R232, PT ;  /* 0x000000e80c00720c */ /* 0x000fe20003f06270 */
[----:B------:R-:W-:Y:S01]  /*4b80*/  IMAD.IADD R5, R228, 0x1, -R12 ;  /* 0x00000001e4057824 */ /* 0x000fe200078e0a0c */
[----:B------:R-:W-:Y:S01]  /*4b90*/  FSEL R51, R16, -INF , !P1 ;  /* 0xff80000010337808 */ /* 0x000fe20004800000 */
[----:B----4-:R-:W-:Y:S01]  /*4ba0*/  FFMA.FTZ R21, R21, -UR23, R59 ;  /* 0x8000001715157c23 */ /* 0x010fe2000801003b */
[----:B------:R-:W-:Y:S02]  /*4bb0*/  IADD3 R7, R2, 0x18, RZ ;  /* 0x0000001802077810 */ /* 0x000fe40007ffe0ff */
[----:B------:R-:W-:-:S02]  /*4bc0*/  IABS R5, R5 ;  /* 0x0000000500057213 */ /* 0x000fc40000000000 */
[-C--:B------:R-:W-:Y:S01]  /*4bd0*/  ISETP.GE.AND P6, PT, R7, R233.reuse, PT ;  /* 0x000000e90700720c */ /* 0x080fe20003fc6270 */
[----:B------:R-:W-:Y:S01]  /*4be0*/  IMAD.IADD R14, R228, 0x1, -R7 ;  /* 0x00000001e40e7824 */ /* 0x000fe200078e0a07 */
[----:B------:R-:W-:Y:S01]  /*4bf0*/  ISETP.GE.AND P1, PT, R12, R233, PT ;  /* 0x000000e90c00720c */ /* 0x000fe20003f26270 */
[----:B------:R-:W-:Y:S01]  /*4c00*/  IMAD.MOV.U32 R13, RZ, RZ, R5 ;  /* 0x000000ffff0d7224 */ /* 0x000fe200078e0005 */
[C---:B--2---:R-:W-:Y:S01]  /*4c10*/  IADD3 R6, R2.reuse, 0x19, RZ ;  /* 0x0000001902067810 */ /* 0x044fe20007ffe0ff */
[----:B-----5:R-:W-:Y:S01]  /*4c20*/  FFMA.FTZ R23, R15, -UR23, R38 ;  /* 0x800000170f177c23 */ /* 0x020fe20008010026 */
[----:B------:R-:W-:Y:S01]  /*4c30*/  IABS R5, R14 ;  /* 0x0000000e00057213 */ /* 0x000fe20000000000 */
[----:B------:R2:W-:Y:S01]  /*4c40*/  I2F R24, R13 ;  /* 0x0000000d00187306 */ /* 0x0005e20000201400 */
[----:B------:R-:W-:Y:S02]  /*4c50*/  FSEL R38, R19, -INF , !P3 ;  /* 0xff80000013267808 */ /* 0x000fe40005800000 */
[----:B------:R-:W-:Y:S01]  /*4c60*/  ISETP.GE.AND P3, PT, R7, R232, PT ;  /* 0x000000e80700720c */ /* 0x000fe20003f66270 */
[----:B------:R-:W-:Y:S01]  /*4c70*/  IMAD.MOV.U32 R14, RZ, RZ, R5 ;  /* 0x000000ffff0e7224 */ /* 0x000fe200078e0005 */
[----:B------:R-:W-:-:S02]  /*4c80*/  IADD3 R5, R2, 0x20, RZ ;  /* 0x0000002002057810 */ /* 0x000fc40007ffe0ff */
[CC--:B------:R-:W-:Y:S01]  /*4c90*/  ISETP.LT.OR P6, PT, R7.reuse, R231.reuse, P6 ;  /* 0x000000e70700720c */ /* 0x0c0fe200037c1670 */
[----:B------:R-:W3:Y:S01]  /*4ca0*/  I2F R26, R14 ;  /* 0x0000000e001a7306 */ /* 0x000ee20000201400 */
[-C--:B------:R-:W-:Y:S01]  /*4cb0*/  ISETP.LT.OR P3, PT, R7, R230.reuse, P3 ;  /* 0x000000e60700720c */ /* 0x080fe20001f61670 */
[----:B------:R-:W-:Y:S01]  /*4cc0*/  IMAD.IADD R15, R228, 0x1, -R5 ;  /* 0x00000001e40f7824 */ /* 0x000fe200078e0a05 */
[C---:B------:R-:W-:Y:S01]  /*4cd0*/  ISETP.LT.OR P1, PT, R12.reuse, R231, P1 ;  /* 0x000000e70c00720c */ /* 0x040fe20000f21670 */
[----:B------:R-:W-:Y:S01]  /*4ce0*/  IMAD.IADD R7, R229, 0x1, -R7 ;  /* 0x00000001e5077824 */ /* 0x000fe200078e0a07 */
[----:B------:R-:W-:Y:S02]  /*4cf0*/  ISETP.LT.OR P0, PT, R12, R230, P0 ;  /* 0x000000e60c00720c */ /* 0x000fe40000701670 */
[----:B------:R-:W-:Y:S01]  /*4d00*/  FSEL R49, R21, -INF , !P5 ;  /* 0xff80000015317808 */ /* 0x000fe20006800000 */
[----:B--2---:R-:W-:Y:S01]  /*4d10*/  IMAD.IADD R13, R228, 0x1, -R6 ;  /* 0x00000001e40d7824 */ /* 0x004fe200078e0a06 */
[----:B------:R-:W-:-:S02]  /*4d20*/  IABS R7, R7 ;  /* 0x0000000700077213 */ /* 0x000fc40000000000 */
[C---:B------:R-:W-:Y:S02]  /*4d30*/  ISETP.GE.AND P5, PT, R6.reuse, R233, PT ;  /* 0x000000e90600720c */ /* 0x040fe40003fa6270 */
[----:B------:R-:W-:Y:S02]  /*4d40*/  IABS R13, R13 ;  /* 0x0000000d000d7213 */ /* 0x000fe40000000000 */
[----:B------:R-:W-:Y:S01]  /*4d50*/  ISETP.GE.AND P4, PT, R6, R232, PT ;  /* 0x000000e80600720c */ /* 0x000fe20003f86270 */
[----:B---3--:R-:W-:Y:S01]  /*4d60*/  FFMA.FTZ R17, R26, -UR23, R52 ;  /* 0x800000171a117c23 */ /* 0x008fe20008010034 */
[----:B------:R-:W-:Y:S01]  /*4d70*/  ISETP.LT.OR P5, PT, R6, R231, P5 ;  /* 0x000000e70600720c */ /* 0x000fe20002fa1670 */
[----:B------:R-:W-:Y:S01]  /*4d80*/  IMAD.MOV.U32 R14, RZ, RZ, R13 ;  /* 0x000000ffff0e7224 */ /* 0x000fe200078e000d */
[----:B------:R-:W-:Y:S01]  /*4d90*/  IABS R13, R15 ;  /* 0x0000000f000d7213 */ /* 0x000fe20000000000 */
[----:B------:R-:W-:Y:S01]  /*4da0*/  IMAD.IADD R15, R228, 0x1, -R18 ;  /* 0x00000001e40f7824 */ /* 0x000fe200078e0a12 */
[----:B------:R-:W-:Y:S01]  /*4db0*/  ISETP.LT.OR P4, PT, R6, R230, P4 ;  /* 0x000000e60600720c */ /* 0x000fe20002781670 */
[----:B------:R2:W3:Y:S01]  /*4dc0*/  I2F R27, R14 ;  /* 0x0000000e001b7306 */ /* 0x0004e20000201400 */
[----:B------:R-:W-:Y:S01]  /*4dd0*/  IMAD.IADD R6, R229, 0x1, -R6 ;  /* 0x00000001e5067824 */ /* 0x000fe200078e0a06 */
[----:B------:R-:W-:-:S02]  /*4de0*/  FSEL R148, R23, -INF , !P2 ;  /* 0xff80000017947808 */ /* 0x000fc40005000000 */
[----:B------:R-:W-:Y:S02]  /*4df0*/  ISETP.GE.AND P2, PT, R5, R233, PT ;  /* 0x000000e90500720c */ /* 0x000fe40003f46270 */
[----:B------:R-:W-:Y:S02]  /*4e00*/  FSEL R131, R17, -INF , !P6 ;  /* 0xff80000011837808 */ /* 0x000fe40007000000 */
[----:B------:R4:W5:Y:S01]  /*4e10*/  I2F R25, R13 ;  /* 0x0000000d00197306 */ /* 0x0009620000201400 */
[----:B------:R-:W-:Y:S02]  /*4e20*/  ISETP.LT.OR P2, PT, R5, R231, P2 ;  /* 0x000000e70500720c */ /* 0x000fe40001741670 */
[----:B------:R-:W-:-:S04]  /*4e30*/  ISETP.GE.AND P6, PT, R18, R232, PT ;  /* 0x000000e81200720c */ /* 0x000fc80003fc6270 */
[----:B------:R-:W-:Y:S01]  /*4e40*/  ISETP.LT.OR P6, PT, R18, R230, P6 ;  /* 0x000000e61200720c */ /* 0x000fe200037c1670 */
[----:B--2---:R-:W-:Y:S01]  /*4e50*/  IMAD.IADD R14, R229, 0x1, -R12 ;  /* 0x00000001e50e7824 */ /* 0x004fe200078e0a0c */
[----:B------:R-:W-:Y:S01]  /*4e60*/  IABS R12, R15 ;  /* 0x0000000f000c7213 */ /* 0x000fe20000000000 */
[----:B---3--:R-:W-:-:S03]  /*4e70*/  FFMA.FTZ R21, R27, -UR23, R53 ;  /* 0x800000171b157c23 */ /* 0x008fc60008010035 */
[----:B------:R-:W-:Y:S01]  /*4e80*/  IABS R14, R14 ;  /* 0x0000000e000e7213 */ /* 0x000fe20000000000 */
[----:B------:R2:W-:Y:S01]  /*4e90*/  I2F R33, R12 ;  /* 0x0000000c00217306 */ /* 0x0005e20000201400 */
[----:B------:R-:W-:Y:S01]  /*4ea0*/  FSEL R128, R21, -INF , !P5 ;  /* 0xff80000015807808 */ /* 0x000fe20006800000 */
[----:B----4-:R-:W-:Y:S02]  /*4eb0*/  IMAD.MOV.U32 R13, RZ, RZ, R7 ;  /* 0x000000ffff0d7224 */ /* 0x010fe400078e0007 */
[----:B------:R-:W-:Y:S02]  /*4ec0*/  FFMA.FTZ R7, R24, -UR23, R37 ;  /* 0x8000001718077c23 */ /* 0x000fe40008010025 */
[----:B-----5:R-:W-:Y:S02]  /*4ed0*/  FFMA.FTZ R25, R25, -UR23, R44 ;  /* 0x8000001719197c23 */ /* 0x020fe4000801002c */
[----:B------:R3:W4:Y:S01]  /*4ee0*/  I2F R20, R13 ;  /* 0x0000000d00147306 */ /* 0x0007220000201400 */
[----:B------:R-:W-:-:S02]  /*4ef0*/  FSEL R135, R7, -INF , !P1 ;  /* 0xff80000007877808 */ /* 0x000fc40004800000 */
[C---:B------:R-:W-:Y:S02]  /*4f00*/  ISETP.GE.AND P1, PT, R5.reuse, R232, PT ;  /* 0x000000e80500720c */ /* 0x040fe40003f26270 */
[----:B------:R-:W-:Y:S02]  /*4f10*/  IADD3 R7, R2, 0x29, RZ ;  /* 0x0000002902077810 */ /* 0x000fe40007ffe0ff */
[----:B------:R-:W-:Y:S01]  /*4f20*/  ISETP.LT.OR P1, PT, R5, R230, P1 ;  /* 0x000000e60500720c */ /* 0x000fe20000f21670 */
[----:B--2---:R-:W-:Y:S01]  /*4f30*/  IMAD.MOV.U32 R12, RZ, RZ, R14 ;  /* 0x000000ffff0c7224 */ /* 0x004fe200078e000e */
[----:B------:R-:W-:Y:S01]  /*4f40*/  IABS R14, R6 ;  /* 0x00000006000e7213 */ /* 0x000fe20000000000 */
[----:B------:R-:W-:Y:S01]  /*4f50*/  IMAD.IADD R6, R229, 0x1, -R5 ;  /* 0x00000001e5067824 */ /* 0x000fe200078e0a05 */
[----:B------:R-:W-:Y:S01]  /*4f60*/  FSEL R235, R25, -INF , !P2 ;  /* 0xff80000019eb7808 */ /* 0x000fe20005000000 */
[----:B------:R2:W5:Y:S01]  /*4f70*/  I2F R16, R12 ;  /* 0x0000000c00107306 */ /* 0x0005620000201400 */
[----:B------:R-:W-:-:S02]  /*4f80*/  ISETP.GE.AND P2, PT, R7, R232, PT ;  /* 0x000000e80700720c */ /* 0x000fc40003f46270 */
[----:B------:R-:W-:Y:S01]  /*4f90*/  IABS R6, R6 ;  /* 0x0000000600067213 */ /* 0x000fe20000000000 */
[----:B---3--:R-:W-:Y:S01]  /*4fa0*/  IMAD.MOV.U32 R13, RZ, RZ, R14 ;  /* 0x000000ffff0d7224 */ /* 0x008fe200078e000e */
[----:B------:R-:W-:Y:S01]  /*4fb0*/  ISETP.LT.OR P2, PT, R7, R230, P2 ;  /* 0x000000e60700720c */ /* 0x000fe20001741670 */
[----:B------:R-:W-:Y:S02]  /*4fc0*/  IMAD.IADD R14, R228, 0x1, -R7 ;  /* 0x00000001e40e7824 */ /* 0x000fe400078e0a07 */
[----:B------:R3:W1:Y:S01]  /*4fd0*/  I2F R15, R6 ;  /* 0x00000006000f7306 */ /* 0x0006620000201400 */
[----:B----4-:R-:W-:Y:S01]  /*4fe0*/  FFMA.FTZ R22, R20, -UR23, R54 ;  /* 0x8000001714167c23 */ /* 0x010fe20008010036 */
[----:B------:R-:W-:-:S04]  /*4ff0*/  IADD3 R20, R2, 0x38, RZ ;  /* 0x0000003802147810 */ /* 0x000fc80007ffe0ff */
[----:B------:R-:W-:Y:S02]  /*5000*/  FSEL R130, R22, -INF , !P3 ;  /* 0xff80000016827808 */ /* 0x000fe40005800000 */
[----:B--2---:R-:W-:Y:S01]  /*5010*/  IADD3 R12, R2, 0x28, RZ ;  /* 0x00000028020c7810 */ /* 0x004fe20007ffe0ff */
[----:B------:R2:W4:Y:S01]  /*5020*/  I2F R19, R13 ;  /* 0x0000000d00137306 */ /* 0x0005220000201400 */
[----:B-----5:R-:W-:Y:S02]  /*5030*/  FFMA.FTZ R16, R16, -UR23, R39 ;  /* 0x8000001710107c23 */ /* 0x020fe40008010027 */
[----:B------:R-:W-:Y:S01]  /*5040*/  ISETP.GE.AND P3, PT, R12, R233, PT ;  /* 0x000000e90c00720c */ /* 0x000fe20003f66270 */
[----:B------:R-:W-:Y:S01]  /*5050*/  IMAD.IADD R5, R228, 0x1, -R12 ;  /* 0x00000001e4057824 */ /* 0x000fe200078e0a0c */
[----:B------:R-:W-:Y:S02]  /*5060*/  ISETP.GE.AND P5, PT, R12, R232, PT ;  /* 0x000000e80c00720c */ /* 0x000fe40003fa6270 */
[----:B---3--:R-:W-:Y:S01]  /*5070*/  IADD3 R6, R2, 0x30, RZ ;  /* 0x0000003002067810 */ /* 0x008fe20007ffe0ff */
[----:B-1----:R-:W-:Y:S01]  /*5080*/  FFMA.FTZ R23, R15, -UR23, R46 ;  /* 0x800000170f177c23 */ /* 0x002fe2000801002e */
[----:B------:R-:W-:-:S02]  /*5090*/  IABS R5, R5 ;  /* 0x0000000500057213 */ /* 0x000fc40000000000 */
[C---:B------:R-:W-:Y:S02]  /*50a0*/  ISETP.LT.OR P3, PT, R12.reuse, R231, P3 ;  /* 0x000000e70c00720c */ /* 0x040fe40001f61670 */
[----:B------:R-:W-:Y:S01]  /*50b0*/  ISETP.LT.OR P5, PT, R12, R230, P5 ;  /* 0x000000e60c00720c */ /* 0x000fe20002fa1670 */
[----:B------:R-:W-:Y:S01]  /*50c0*/  IMAD.IADD R12, R229, 0x1, -R12 ;  /* 0x00000001e50c7824 */ /* 0x000fe200078e0a0c */
[----:B------:R-:W-:Y:S01]  /*50d0*/  FSEL R134, R16, -INF , !P0 ;  /* 0xff80000010867808 */ /* 0x000fe20004000000 */
[----:B--2---:R-:W-:Y:S01]  /*50e0*/  IMAD.MOV.U32 R13, RZ, RZ, R5 ;  /* 0x000000ffff0d7224 */ /* 0x004fe200078e0005 */
[----:B------:R-:W-:Y:S01]  /*50f0*/  IABS R5, R14 ;  /* 0x0000000e00057213 */ /* 0x000fe20000000000 */
[----:B----4-:R-:W-:Y:S01]  /*5100*/  FFMA.FTZ R24, R19, -UR23, R55 ;  /* 0x8000001713187c23 */ /* 0x010fe20008010037 */
[C---:B------:R-:W-:Y:S01]  /*5110*/  IADD3 R19, R2.reuse, 0x39, RZ ;  /* 0x0000003902137810 */ /* 0x040fe20007ffe0ff */
[----:B------:R1:W-:Y:S01]  /*5120*/  I2F R32, R13 ;  /* 0x0000000d00207306 */ /* 0x0003e20000201400 */
[----:B------:R-:W-:Y:S01]  /*5130*/  IABS R12, R12 ;  /* 0x0000000c000c7213 */ /* 0x000fe20000000000 */
[----:B------:R-:W-:Y:S01]  /*5140*/  IMAD.MOV.U32 R14, RZ, RZ, R5 ;  /* 0x000000ffff0e7224 */ /* 0x000fe200078e0005 */
[----:B------:R-:W-:-:S02]  /*5150*/  IADD3 R5, R2, 0x31, RZ ;  /* 0x0000003102057810 */ /* 0x000fc40007ffe0ff */
[----:B------:R-:W-:Y:S02]  /*5160*/  FSEL R129, R24, -INF , !P4 ;  /* 0xff80000018817808 */ /* 0x000fe40006000000 */
[CC--:B------:R-:W-:Y:S01]  /*5170*/  ISETP.GE.AND P4, PT, R7.reuse, R233.reuse, PT ;  /* 0x000000e90700720c */ /* 0x0c0fe20003f86270 */
[----:B------:R-:W-:Y:S01]  /*5180*/  IMAD.IADD R15, R228, 0x1, -R5 ;  /* 0x00000001e40f7824 */ /* 0x000fe200078e0a05 */
[----:B------:R2:W-:Y:S01]  /*5190*/  I2F R36, R14 ;  /* 0x0000000e00247306 */ /* 0x0005e20000201400 */
[C---:B------:R-:W-:Y:S01]  /*51a0*/  ISETP.GE.AND P0, PT, R18.reuse, R233, PT ;  /* 0x000000e91200720c */ /* 0x040fe20003f06270 */
[----:B------:R-:W-:Y:S01]  /*51b0*/  HMMA.16816.F32.BF16 R24, R8, R28, R64 ;  /* 0x0000001c0818723c */ /* 0x000fe20000041840 */
[----:B------:R-:W-:Y:S02]  /*51c0*/  ISETP.LT.OR P4, PT, R7, R231, P4 ;  /* 0x000000e70700720c */ /* 0x000fe40002781670 */
[----:B------:R-:W-:Y:S01]  /*51d0*/  IABS R2, R15 ;  /* 0x0000000f00027213 */ /* 0x000fe20000000000 */
[----:B------:R-:W-:Y:S01]  /*51e0*/  FFMA.FTZ R15, R33, -UR23, R45 ;  /* 0x80000017210f7c23 */ /* 0x000fe2000801002d */
[----:B------:R-:W-:Y:S01]  /*51f0*/  ISETP.LT.OR P0, PT, R18, R231, P0 ;  /* 0x000000e71200720c */ /* 0x000fe20000701670 */
[----:B-1----:R-:W-:Y:S01]  /*5200*/  IMAD.IADD R13, R228, 0x1, -R6 ;  /* 0x00000001e40d7824 */ /* 0x002fe200078e0a06 */
[----:B------:R-:W-:-:S02]  /*5210*/  FSEL R149, R23, -INF , !P1 ;  /* 0xff80000017957808 */ /* 0x000fc40004800000 */
[----:B------:R-:W-:Y:S02]  /*5220*/  FSEL R234, R15, -INF , !P0 ;  /* 0xff8000000fea7808 */ /* 0x000fe40004000000 */
[----:B------:R-:W-:Y:S02]  /*5230*/  IABS R13, R13 ;  /* 0x0000000d000d7213 */ /* 0x000fe40000000000 */
[----:B------:R-:W-:Y:S01]  /*5240*/  ISETP.GE.AND P1, PT, R6, R233, PT ;  /* 0x000000e90600720c */ /* 0x000fe20003f26270 */
[----:B--2---:R-:W-:Y:S01]  /*5250*/  IMAD.IADD R14, R228, 0x1, -R20 ;  /* 0x00000001e40e7824 */ /* 0x004fe200078e0a14 */
[----:B------:R1:W-:Y:S01]  /*5260*/  I2F R35, R13 ;  /* 0x0000000d00237306 */ /* 0x0003e20000201400 */
[C---:B------:R-:W-:Y:S02]  /*5270*/  ISETP.GE.AND P0, PT, R6.reuse, R232, PT ;  /* 0x000000e80600720c */ /* 0x040fe40003f06270 */
[C---:B------:R-:W-:Y:S02]  /*5280*/  ISETP.LT.OR P1, PT, R6.reuse, R231, P1 ;  /* 0x000000e70600720c */ /* 0x040fe40000f21670 */
[----:B------:R-:W-:Y:S01]  /*5290*/  ISETP.LT.OR P0, PT, R6, R230, P0 ;  /* 0x000000e60600720c */ /* 0x000fe20000701670 */
[----:B-1----:R-:W-:Y:S01]  /*52a0*/  IMAD.MOV.U32 R13, RZ, RZ, R2 ;  /* 0x000000ffff0d7224 */ /* 0x002fe200078e0002 */
[----:B------:R-:W-:Y:S01]  /*52b0*/  IABS R2, R14 ;  /* 0x0000000e00027213 */ /* 0x000fe20000000000 */
[----:B------:R-:W-:-:S02]  /*52c0*/  IMAD.IADD R14, R229, 0x1, -R18 ;  /* 0x00000001e50e7824 */ /* 0x000fc400078e0a12 */
[----:B------:R1:W-:Y:S03]  /*52d0*/  I2F R34, R13 ;  /* 0x0000000d00227306 */ /* 0x0003e60000201400 */
[----:B------:R-:W-:-:S05]  /*52e0*/  IABS R14, R14 ;  /* 0x0000000e000e7213 */ /* 0x000fca0000000000 */
[----:B------:R2:W-:Y:S01]  /*52f0*/  I2F R33, R2 ;  /* 0x0000000200217306 */ /* 0x0005e20000201400 */
[----:B-1----:R-:W-:-:S07]  /*5300*/  IMAD.IADD R13, R228, 0x1, -R19 ;  /* 0x00000001e40d7824 */ /* 0x002fce00078e0a13 */
[----:B------:R-:W1:Y:S01]  /*5310*/  I2F R14, R14 ;  /* 0x0000000e000e7306 */ /* 0x000e620000201400 */
[----:B--2---:R-:W-:-:S07]  /*5320*/  IABS R2, R13 ;  /* 0x0000000d00027213 */ /* 0x004fce0000000000 */
[----:B------:R2:W-:Y:S02]  /*5330*/  I2F R22, R2 ;  /* 0x0000000200167306 */ /* 0x0005e40000201400 */
[----:B--2---:R-:W-:Y:S02]  /*5340*/  IMAD.IADD R2, R229, 0x1, -R7 ;  /* 0x00000001e5027824 */ /* 0x004fe400078e0a07 */
[----:B------:R-:W-:-:S03]  /*5350*/  IMAD.MOV.U32 R7, RZ, RZ, R12 ;  /* 0x000000ffff077224 */ /* 0x000fc600078e000c */
[----:B------:R-:W-:Y:S01]  /*5360*/  IABS R12, R2 ;  /* 0x00000002000c7213 */ /* 0x000fe20000000000 */
[----:B------:R-:W-:Y:S01]  /*5370*/  IMAD.IADD R2, R229, 0x1, -R6 ;  /* 0x00000001e5027824 */ /* 0x000fe200078e0a06 */
[----:B------:R2:W-:Y:S01]  /*5380*/  I2F R21, R7 ;  /* 0x0000000700157306 */ /* 0x0005e20000201400 */
[----:B-1----:R-:W-:-:S05]  /*5390*/  FFMA.FTZ R6, R14, -UR23, R47 ;  /* 0x800000170e067c23 */ /* 0x002fca000801002f */
[----:B------:R-:W-:Y:S01]  /*53a0*/  FSEL R252, R6, -INF , !P6 ;  /* 0xff80000006fc7808 */ /* 0x000fe20007000000 */
[----:B------:R-:W-:Y:S01]  /*53b0*/  IMAD.IADD R6, R229, 0x1, -R20 ;  /* 0x00000001e5067824 */ /* 0x000fe200078e0a14 */
[----:B------:R-:W-:-:S04]  /*53c0*/  ISETP.GE.AND P6, PT, R5, R233, PT ;  /* 0x000000e90500720c */ /* 0x000fc80003fc6270 */
[----:B------:R-:W-:Y:S01]  /*53d0*/  ISETP.LT.OR P6, PT, R5, R231, P6 ;  /* 0x000000e70500720c */ /* 0x000fe200037c1670 */
[----:B--2---:R-:W-:Y:S01]  /*53e0*/  IMAD.MOV.U32 R7, RZ, RZ, R12 ;  /* 0x000000ffff077224 */ /* 0x004fe200078e000c */
[----:B------:R-:W-:Y:S01]  /*53f0*/  IABS R12, R2 ;  /* 0x00000002000c7213 */ /* 0x000fe20000000000 */
[----:B------:R-:W-:Y:S02]  /*5400*/  IMAD.IADD R2, R229, 0x1, -R5 ;  /* 0x00000001e5027824 */ /* 0x000fe400078e0a05 */
[----:B------:R1:W-:Y:S03]  /*5410*/  I2F R18, R7 ;  /* 0x0000000700127306 */ /* 0x0003e60000201400 */
[----:B------:R-:W-:-:S05]  /*5420*/  IABS R2, R2 ;  /* 0x0000000200027213 */ /* 0x000fca0000000000 */
[----:B------:R2:W3:Y:S01]  /*5430*/  I2F R16, R2 ;  /* 0x0000000200107306 */ /* 0x0004e20000201400 */
[----:B-1----:R-:W-:-:S07]  /*5440*/  FFMA.FTZ R7, R32, -UR23, R40 ;  /* 0x8000001720077c23 */ /* 0x002fce0008010028 */
[----:B------:R1:W-:Y:S01]  /*5450*/  I2F R17, R12 ;  /* 0x0000000c00117306 */ /* 0x0003e20000201400 */
[----:B------:R-:W-:Y:S01]  /*5460*/  FSEL R178, R7, -INF , !P3 ;  /* 0xff80000007b27808 */ /* 0x000fe20005800000 */
[----:B------:R-:W-:Y:S01]  /*5470*/  FFMA.FTZ R7, R36, -UR23, R41 ;  /* 0x8000001724077c23 */ /* 0x000fe20008010029 */
[----:B------:R-:W-:Y:S01]  /*5480*/  ISETP.GE.AND P3, PT, R5, R232, PT ;  /* 0x000000e80500720c */ /* 0x000fe20003f66270 */
[----:B--2---:R-:W-:Y:S02]  /*5490*/  IMAD.IADD R2, R229, 0x1, -R19 ;  /* 0x00000001e5027824 */ /* 0x004fe400078e0a13 */
[----:B---3--:R-:W-:Y:S01]  /*54a0*/  FFMA.FTZ R16, R16, -UR23, R27 ;  /* 0x8000001710107c23 */ /* 0x008fe2000801001b */
[----:B------:R-:W-:Y:S02]  /*54b0*/  ISETP.LT.OR P3, PT, R5, R230, P3 ;  /* 0x000000e60500720c */ /* 0x000fe40001f61670 */
[----:B------:R-:W-:Y:S02]  /*54c0*/  IABS R2, R2 ;  /* 0x0000000200027213 */ /* 0x000fe40000000000 */
[----:B------:R-:W-:Y:S01]  /*54d0*/  IABS R5, R6 ;  /* 0x0000000600057213 */ /* 0x000fe20000000000 */
[----:B-1----:R-:W-:Y:S01]  /*54e0*/  HMMA.16816.F32.BF16 R12, R8, R30, R68 ;  /* 0x0000001e080c723c */ /* 0x002fe20000041844 */
[----:B------:R-:W-:-:S02]  /*54f0*/  FSEL R176, R7, -INF , !P4 ;  /* 0xff80000007b07808 */ /* 0x000fc40006000000 */
[----:B------:R-:W1:Y:S01]  /*5500*/  I2F R2, R2 ;  /* 0x0000000200027306 */ /* 0x000e620000201400 */
[C---:B------:R-:W-:Y:S01]  /*5510*/  ISETP.GE.AND P4, PT, R19.reuse, R233, PT ;  /* 0x000000e91300720c */ /* 0x040fe20003f86270 */
[----:B------:R-:W-:Y:S01]  /*5520*/  FFMA.FTZ R7, R34, -UR23, R25 ;  /* 0x8000001722077c23 */ /* 0x000fe20008010019 */
[----:B------:R-:W-:Y:S02]  /*5530*/  FSEL R157, R16, -INF , !P3 ;  /* 0xff800000109d7808 */ /* 0x000fe40005800000 */
[----:B------:R-:W-:Y:S01]  /*5540*/  ISETP.LT.OR P4, PT, R19, R231, P4 ;  /* 0x000000e71300720c */ /* 0x000fe20002781670 */
[----:B------:R-:W-:Y:S01]  /*5550*/  FFMA.FTZ R9, R21, -UR23, R42 ;  /* 0x8000001715097c23 */ /* 0x000fe2000801002a */
[----:B------:R-:W-:Y:S01]  /*5560*/  FSEL R159, R7, -INF , !P6 ;  /* 0xff800000079f7808 */ /* 0x000fe20007000000 */
[----:B------:R2:W3:Y:S01]  /*5570*/  I2F R6, R5 ;  /* 0x0000000500067306 */ /* 0x0004e20000201400 */
[----:B------:R-:W-:Y:S02]  /*5580*/  FFMA.FTZ R8, R18, -UR23, R43 ;  /* 0x8000001712087c23 */ /* 0x000fe4000801002b */
[----:B------:R-:W-:-:S02]  /*5590*/  FSEL R179, R9, -INF , !P5 ;  /* 0xff80000009b37808 */ /* 0x000fc40006800000 */
[----:B------:R-:W-:Y:S02]  /*55a0*/  ISETP.GE.AND P5, PT, R20, R233, PT ;  /* 0x000000e91400720c */ /* 0x000fe40003fa6270 */
[----:B------:R-:W-:Y:S02]  /*55b0*/  FSEL R177, R8, -INF , !P2 ;  /* 0xff80000008b17808 */ /* 0x000fe40005000000 */
[C---:B------:R-:W-:Y:S02]  /*55c0*/  ISETP.GE.AND P2, PT, R20.reuse, R232, PT ;  /* 0x000000e81400720c */ /* 0x040fe40003f46270 */
[C---:B------:R-:W-:Y:S02]  /*55d0*/  ISETP.LT.OR P5, PT, R20.reuse, R231, P5 ;  /* 0x000000e71400720c */ /* 0x040fe40002fa1670 */
[----:B------:R-:W-:Y:S01]  /*55e0*/  ISETP.LT.OR P2, PT, R20, R230, P2 ;  /* 0x000000e61400720c */ /* 0x000fe20001741670 */
[----:B------:R-:W-:Y:S02]  /*55f0*/  FFMA.FTZ R13, R22, -UR23, R13 ;  /* 0x80000017160d7c23 */ /* 0x000fe4000801000d */
[----:B--2---:R-:W-:-:S02]  /*5600*/  FFMA.FTZ R5, R35, -UR23, R24 ;  /* 0x8000001723057c23 */ /* 0x004fc40008010018 */
[----:B-1----:R-:W-:Y:S02]  /*5610*/  FFMA.FTZ R2, R2, -UR23, R15 ;  /* 0x8000001702027c23 */ /* 0x002fe4000801000f */
[----:B------:R-:W-:Y:S01]  /*5620*/  FFMA.FTZ R12, R33, -UR23, R12 ;  /* 0x80000017210c7c23 */ /* 0x000fe2000801000c */
[----:B------:R-:W-:Y:S01]  /*5630*/  FSEL R150, R5, -INF , !P1 ;  /* 0xff80000005967808 */ /* 0x000fe20004800000 */
[----:B------:R-:W-:Y:S01]  /*5640*/  FFMA.FTZ R5, R17, -UR23, R26 ;  /* 0x8000001711057c23 */ /* 0x000fe2000801001a */
[----:B------:R-:W-:Y:S01]  /*5650*/  ISETP.GE.AND P1, PT, R19, R232, PT ;  /* 0x000000e81300720c */ /* 0x000fe20003f26270 */
[----:B---3--:R-:W-:Y:S01]  /*5660*/  FFMA.FTZ R6, R6, -UR23, R14 ;  /* 0x8000001706067c23 */ /* 0x008fe2000801000e */
[----:B------:R-:W-:Y:S02]  /*5670*/  FSEL R156, R12, -INF , !P5 ;  /* 0xff8000000c9c7808 */ /* 0x000fe40006800000 */
[----:B------:R-:W-:Y:S02]  /*5680*/  FSEL R5, R5, -INF , !P0 ;  /* 0xff80000005057808 */ /* 0x000fe40004000000 */
[----:B------:R-:W-:-:S02]  /*5690*/  ISETP.LT.OR P1, PT, R19, R230, P1 ;  /* 0x000000e61300720c */ /* 0x000fc40000f21670 */
[----:B------:R-:W-:Y:S01]  /*56a0*/  PLOP3.LUT P0, PT, PT, PT, UP0, 0x80, 0x0 ;  /* 0x000000000000781c */ /* 0x000fe20003f0f008 */
[----:B------:R1:W-:Y:S01]  /*56b0*/  STL [R1+0x3c], R5 ;  /* 0x00003c0501007387 */ /* 0x0003e20000100800 */
[----:B------:R-:W-:Y:S02]  /*56c0*/  FSEL R2, R2, -INF , !P1 ;  /* 0xff80000002027808 */ /* 0x000fe40004800000 */
[----:B------:R-:W-:Y:S02]  /*56d0*/  FSEL R151, R6, -INF , !P2 ;  /* 0xff80000006977808 */ /* 0x000fe40005000000 */
[----:B-1----:R-:W-:-:S05]  /*56e0*/  FSEL R5, R13, -INF , !P4 ;  /* 0xff8000000d057808 */ /* 0x002fca0006000000 */
[----:B------:R1:W-:Y:S04]  /*56f0*/  STL [R1+0x38], R5 ;  /* 0x0000380501007387 */ /* 0x0003e80000100800 */
[----:B------:R1:W-:Y:S01]  /*5700*/  STL [R1+0x40], R2 ;  /* 0x0000400201007387 */ /* 0x0003e20000100800 */
        /* <DEDUP_REMOVED lines=13> */
[----:B-1----:R-:W-:Y:S02]  /*57e0*/  IADD3 R5, R7, UR4, RZ ;  /* 0x0000000407057c10 */ /* 0x002fe4000fffe0ff */
        /* <DEDUP_REMOVED lines=32> */
[----:B-1----:R-:W-:-:S03]  /*59f0*/  @!P5 LEA R8, P2, R2, c[0x0][0x168], 0x1 ;  /* 0x00005a000208da11 */ /* 0x002fc600078408ff */
        /* <DEDUP_REMOVED lines=24> */
.L_x_506:
[----:B------:R-:W-:Y:S05]  /*5b80*/  BSYNC B0 ;  /* 0x0000000000007941 */ /* 0x000fea0003800000 */
.L_x_505:
[----:B------:R-:W0:Y:S02]  /*5b90*/  LDGDEPBAR ;  /* 0x00000000000079af */ /* 0x000e240000000000 */
.L_x_504:
[----:B------:R-:W-:Y:S04]  /*5ba0*/  STL [R1+0xb0], R216 ;  /* 0x0000b0d801007387 */ /* 0x000fe80000100800 */
[----:B------:R-:W-:Y:S04]  /*5bb0*/  STL [R1+0xac], R215 ;  /* 0x0000acd701007387 */ /* 0x000fe80000100800 */
[----:B------:R-:W-:Y:S04]  /*5bc0*/  STL [R1+0xa8], R214 ;  /* 0x0000a8d601007387 */ /* 0x000fe80000100800 */
[----:B------:R3:W-:Y:S04]  /*5bd0*/  STL [R1+0xa4], R213 ;  /* 0x0000a4d501007387 */ /* 0x0007e80000100800 */
[----:B---3--:R-:W3:Y:S04]  /*5be0*/  LDL.LU R213, [R1+0x38] ;  /* 0x0000380001d57983 */ /* 0x008ee80000300800 */
[----:B------:R4:W-:Y:S04]  /*5bf0*/  STL [R1+0xa0], R212 ;  /* 0x0000a0d401007387 */ /* 0x0009e80000100800 */
[----:B----4-:R-:W4:Y:S04]  /*5c00*/  LDL.LU R212, [R1+0x40] ;  /* 0x0000400001d47983 */ /* 0x010f280000300800 */
[----:B------:R-:W-:Y:S04]  /*5c10*/  STL [R1+0x9c], R211 ;  /* 0x00009cd301007387 */ /* 0x000fe80000100800 */
[----:B------:R-:W-:Y:S04]  /*5c20*/  STL [R1+0x98], R210 ;  /* 0x000098d201007387 */ /* 0x000fe80000100800 */
[----:B------:R1:W-:Y:S04]  /*5c30*/  STL [R1+0x94], R209 ;  /* 0x000094d101007387 */ /* 0x0003e80000100800 */
[----:B-12---:R-:W2:Y:S01]  /*5c40*/  LDL.LU R209, [R1+0x3c] ;  /* 0x00003c0001d17983 */ /* 0x006ea20000300800 */
[----:B------:R-:W-:-:S02]  /*5c50*/  FMNMX.FTZ R2, R61, R60, !PT ;  /* 0x0000003c3d027209 */ /* 0x000fc40007810000 */
[----:B------:R-:W-:Y:S01]  /*5c60*/  SHF.L.U32 R201, R4, 0x1, RZ ;  /* 0x0000000104c97819 */ /* 0x000fe200000006ff */
[----:B------:R-:W-:Y:S01]  /*5c70*/  STL [R1+0x90], R208 ;  /* 0x000090d001007387 */ /* 0x000fe20000100800 */
[----:B------:R-:W-:Y:S02]  /*5c80*/  FMNMX.FTZ R2, R48, R2, !PT ;  /* 0x0000000230027209 */ /* 0x000fe40007810000 */
[----:B------:R-:W-:Y:S01]  /*5c90*/  LEA R204, R0, R201, 0x1 ;  /* 0x000000c900cc7211 */ /* 0x000fe200078e08ff */
[----:B------:R-:W-:Y:S01]  /*5ca0*/  IMAD R202, R3, 0x2, R201 ;  /* 0x0000000203ca7824 */ /* 0x000fe200078e02c9 */
[----:B------:R-:W-:Y:S01]  /*5cb0*/  FMNMX.FTZ R2, R38, R2, !PT ;  /* 0x0000000226027209 */ /* 0x000fe20007810000 */
[----:B------:R-:W-:Y:S02]  /*5cc0*/  STL [R1+0x8c], R207 ;  /* 0x00008ccf01007387 */ /* 0x000fe40000100800 */
[----:B------:R-:W-:Y:S01]  /*5cd0*/  IMAD R203, R0, 0x2, R202 ;  /* 0x0000000200cb7824 */ /* 0x000fe200078e02ca */
[----:B------:R-:W-:Y:S01]  /*5ce0*/  FMNMX.FTZ R2, R136, R2, !PT ;  /* 0x0000000288027209 */ /* 0x000fe20007810000 */
[----:B------:R-:W-:Y:S03]  /*5cf0*/  LDSM.16.MT88.4 R16, [R202+0x18000] ;  /* 0x01800000ca10783b */ /* 0x000fe60000004200 */
        /* <DEDUP_REMOVED lines=24> */
[----:B------:R-:W-:Y:S01]  /*5e80*/  STL [R1+0x80], R200 ;  /* 0x000080c801007387 */ /* 0x000fe20000100800 */
[----:B------:R-:W-:Y:S02]  /*5e90*/  FMNMX.FTZ R2, R149, R2, !PT ;  /* 0x0000000295027209 */ /* 0x000fe40007810000 */
[----:B------:R-:W-:Y:S02]  /*5ea0*/  FMNMX.FTZ R133, R156, R133, !PT ;  /* 0x000000859c857209 */ /* 0x000fe40007810000 */
[----:B------:R-:W-:-:S04]  /*5eb0*/  FMNMX.FTZ R2, R252, R2, !PT ;  /* 0x00000002fc027209 */ /* 0x000fc80007810000 */
[----:B------:R-:W-:-:S04]  /*5ec0*/  FMNMX.FTZ R2, R179, R2, !PT ;  /* 0x00000002b3027209 */ /* 0x000fc80007810000 */
[----:B------:R-:W-:Y:S02]  /*5ed0*/  FMNMX.FTZ R2, R177, R2, !PT ;  /* 0x00000002b1027209 */ /* 0x000fe40007810000 */
[----:B---3--:R-:W-:-:S05]  /*5ee0*/  FMNMX.FTZ R133, R213, R133, !PT ;  /* 0x00000085d5857209 */ /* 0x008fca0007810000 */
[----:B------:R-:W1:Y:S02]  /*5ef0*/  SHFL.BFLY PT, R5, R133, 0x2, 0x1f ;  /* 0x0c401f0085057f89 */ /* 0x000e6400000e0000 */
[----:B-1----:R-:W-:-:S05]  /*5f00*/  FMNMX.FTZ R133, R133, R5, !PT ;  /* 0x0000000585857209 */ /* 0x002fca0007810000 */
[----:B------:R-:W1:Y:S02]  /*5f10*/  SHFL.BFLY PT, R6, R133, 0x1, 0x1f ;  /* 0x0c201f0085067f89 */ /* 0x000e6400000e0000 */
[----:B-1----:R-:W-:-:S04]  /*5f20*/  FMNMX.FTZ R133, R133, R6, !PT ;  /* 0x0000000685857209 */ /* 0x002fc80007810000 */
[C---:B------:R-:W-:Y:S01]  /*5f30*/  FSETP.NEU.FTZ.AND P1, PT, R133.reuse, -INF , PT ;  /* 0xff8000008500780b */ /* 0x040fe20003f3d000 */
[----:B------:R-:W-:Y:S01]  /*5f40*/  FMUL.FTZ R8, R133, c[0x0][0x23c] ;  /* 0x00008f0085087a20 */ /* 0x000fe20000410000 */
[----:B--2---:R-:W-:-:S04]  /*5f50*/  FMNMX.FTZ R2, R209, R2, !PT ;  /* 0x00000002d1027209 */ /* 0x004fc80007810000 */
[----:B------:R-:W-:Y:S02]  /*5f60*/  FSEL R8, R8, RZ, P1 ;  /* 0x000000ff08087208 */ /* 0x000fe40000800000 */
[----:B------:R-:W-:-:S03]  /*5f70*/  FMNMX.FTZ R2, R157, R2, !PT ;  /* 0x000000029d027209 */ /* 0x000fc60007810000 */
[----:B------:R-:W-:Y:S01]  /*5f80*/  FFMA.FTZ R0, R136, c[0x0][0x23c], -R8 ;  /* 0x00008f0088007a23 */ /* 0x000fe20000010808 */
[----:B------:R-:W-:-:S03]  /*5f90*/  FMNMX.FTZ R2, R151, R2, !PT ;  /* 0x0000000297027209 */ /* 0x000fc60007810000 */
[----:B------:R1:W-:Y:S01]  /*5fa0*/  MUFU.EX2 R205, R0 ;  /* 0x0000000000cd7308 */ /* 0x0003e20000000800 */
[----:B----4-:R-:W-:-:S05]  /*5fb0*/  FMNMX.FTZ R2, R212, R2, !PT ;  /* 0x00000002d4027209 */ /* 0x010fca0007810000 */
[----:B------:R-:W2:Y:S01]  /*5fc0*/  SHFL.BFLY PT, R5, R2, 0x2, 0x1f ;  /* 0x0c401f0002057f89 */ /* 0x000ea200000e0000 */
[----:B-1----:R-:W-:Y:S01]  /*5fd0*/  FFMA.FTZ R0, R135, c[0x0][0x23c], -R8 ;  /* 0x00008f0087007a23 */ /* 0x002fe20000010808 */
[----:B------:R-:W-:-:S03]  /*5fe0*/  MOV R135, R157 ;  /* 0x0000009d00877202 */ /* 0x000fc60000000f00 */
[----:B------:R1:W-:Y:S01]  /*5ff0*/  MUFU.EX2 R9, R0 ;  /* 0x0000000000097308 */ /* 0x0003e20000000800 */
[----:B--2---:R-:W-:Y:S01]  /*6000*/  FMNMX.FTZ R2, R2, R5, !PT ;  /* 0x0000000502027209 */ /* 0x004fe20007810000 */
[----:B------:R-:W-:-:S04]  /*6010*/  FFMA.FTZ R5, R61, c[0x0][0x23c], -R8 ;  /* 0x00008f003d057a23 */ /* 0x000fc80000010808 */
[----:B------:R-:W2:Y:S02]  /*6020*/  SHFL.BFLY PT, R132, R2, 0x1, 0x1f ;  /* 0x0c201f0002847f89 */ /* 0x000ea400000e0000 */
[----:B------:R3:W-:Y:S01]  /*6030*/  MUFU.EX2 R214, R5 ;  /* 0x0000000500d67308 */ /* 0x0007e20000000800 */
[----:B-1----:R-:W-:-:S07]  /*6040*/  FFMA.FTZ R0, R131, c[0x0][0x23c], -R8 ;  /* 0x00008f0083007a23 */ /* 0x002fce0000010808 */
[----:B------:R1:W-:Y:S01]  /*6050*/  MUFU.EX2 R160, R0 ;  /* 0x0000000000a07308 */ /* 0x0003e20000000800 */
[----:B---3--:R-:W-:-:S07]  /*6060*/  FFMA.FTZ R5, R60, c[0x0][0x23c], -R8 ;  /* 0x00008f003c057a23 */ /* 0x008fce0000010808 */
[----:B------:R3:W-:Y:S01]  /*6070*/  MUFU.EX2 R10, R5 ;  /* 0x00000005000a7308 */ /* 0x0007e20000000800 */
[----:B--2---:R-:W-:Y:S01]  /*6080*/  FMNMX.FTZ R132, R2, R132, !PT ;  /* 0x0000008402847209 */ /* 0x004fe20007810000 */
[----:B-1----:R-:W-:-:S03]  /*6090*/  FFMA.FTZ R0, R128, c[0x0][0x23c], -R8 ;  /* 0x00008f0080007a23 */ /* 0x002fc60000010808 */
[C---:B------:R-:W-:Y:S01]  /*60a0*/  FSETP.NEU.FTZ.AND P1, PT, R132.reuse, -INF , PT ;  /* 0xff8000008400780b */ /* 0x040fe20003f3d000 */
[----:B------:R-:W-:-:S05]  /*60b0*/  FMUL.FTZ R2, R132, c[0x0][0x23c] ;  /* 0x00008f0084027a20 */ /* 0x000fca0000410000 */
[----:B------:R-:W-:Y:S01]  /*60c0*/  FSEL R2, R2, RZ, P1 ;  /* 0x000000ff02027208 */ /* 0x000fe20000800000 */
[----:B---3--:R-:W-:-:S04]  /*60d0*/  FFMA.FTZ R5, R48, c[0x0][0x23c], -R8 ;  /* 0x00008f0030057a23 */ /* 0x008fc80000010808 */
[--C-:B------:R-:W-:Y:S01]  /*60e0*/  FFMA.FTZ R4, R62, c[0x0][0x23c], -R2.reuse ;  /* 0x00008f003e047a23 */ /* 0x100fe20000010802 */
[----:B------:R1:W-:Y:S01]  /*60f0*/  MUFU.EX2 R207, R5 ;  /* 0x0000000500cf7308 */ /* 0x0003e20000000800 */
[----:B------:R-:W-:-:S07]  /*6100*/  FFMA.FTZ R3, R50, c[0x0][0x23c], -R2 ;  /* 0x00008f0032037a23 */ /* 0x000fce0000010802 */
[----:B------:R2:W-:Y:S01]  /*6110*/  MUFU.EX2 R215, R4 ;  /* 0x0000000400d77308 */ /* 0x0005e20000000800 */
[----:B-1----:R-:W-:-:S07]  /*6120*/  FFMA.FTZ R5, R38, c[0x0][0x23c], -R8 ;  /* 0x00008f0026057a23 */ /* 0x002fce0000010808 */
[----:B------:R1:W-:Y:S01]  /*6130*/  MUFU.EX2 R208, R3 ;  /* 0x0000000300d07308 */ /* 0x0003e20000000800 */
[----:B------:R-:W3:Y:S01]  /*6140*/  LDSM.16.MT88.4 R36, [R202+0x1a000] ;  /* 0x01a00000ca24783b */ /* 0x000ee20000004200 */
[----:B--2---:R-:W-:-:S06]  /*6150*/  FFMA.FTZ R4, R51, c[0x0][0x23c], -R2 ;  /* 0x00008f0033047a23 */ /* 0x004fcc0000010802 */
[----:B------:R-:W2:Y:S01]  /*6160*/  MUFU.EX2 R210, R5 ;  /* 0x0000000500d27308 */ /* 0x000ea20000000800 */
[----:B-1----:R-:W-:-:S07]  /*6170*/  FFMA.FTZ R3, R49, c[0x0][0x23c], -R2 ;  /* 0x00008f0031037a23 */ /* 0x002fce0000010802 */
[----:B------:R1:W4:Y:S01]  /*6180*/  MUFU.EX2 R158, R4 ;  /* 0x00000004009e7308 */ /* 0x0003220000000800 */
[----:B--2---:R-:W-:-:S07]  /*6190*/  F2FP.BF16.PACK_AB R6, R210, R207 ;  /* 0x000000cfd206723e */ /* 0x004fce00000010ff */
[----:B------:R-:W2:Y:S01]  /*61a0*/  MUFU.EX2 R211, R3 ;  /* 0x0000000300d37308 */ /* 0x000ea20000000800 */
[----:B-1----:R-:W-:Y:S02]  /*61b0*/  F2FP.BF16.PACK_AB R4, R10, R214 ;  /* 0x000000d60a04723e */ /* 0x002fe400000010ff */
[----:B----4-:R-:W-:Y:S02]  /*61c0*/  F2FP.BF16.PACK_AB R5, R158, R215 ;  /* 0x000000d79e05723e */ /* 0x010fe400000010ff */
[----:B--2---:R-:W-:-:S07]  /*61d0*/  F2FP.BF16.PACK_AB R7, R211, R208 ;  /* 0x000000d0d307723e */ /* 0x004fce00000010ff */
[C---:B------:R-:W-:Y:S08]  /*61e0*/  HMMA.16816.F32.BF16 R80, R4.reuse, R16, RZ ;  /* 0x000000100450723c */ /* 0x040ff000000418ff */
[C---:B------:R-:W-:Y:S01]  /*61f0*/  HMMA.16816.F32.BF16 R48, R4.reuse, R18, RZ ;  /* 0x000000120430723c */ /* 0x040fe200000418ff */
[----:B------:R-:W1:Y:S07]  /*6200*/  LDSM.16.MT88.4 R16, [R202+0x1c000] ;  /* 0x01c00000ca10783b */ /* 0x000e6e0000004200 */
[C---:B------:R-:W-:Y:S08]  /*6210*/  HMMA.16816.F32.BF16 R72, R4.reuse, R24, RZ ;  /* 0x000000180448723c */ /* 0x040ff000000418ff */
[C---:B------:R-:W-:Y:S01]  /*6220*/  HMMA.16816.F32.BF16 R104, R4.reuse, R26, RZ ;  /* 0x0000001a0468723c */ /* 0x040fe200000418ff */
[----:B------:R-:W2:Y:S07]  /*6230*/  LDSM.16.MT88.4 R24, [R203+0x1c000] ;  /* 0x01c00000cb18783b */ /* 0x000eae0000004200 */
[C---:B---3--:R-:W-:Y:S08]  /*6240*/  HMMA.16816.F32.BF16 R64, R4.reuse, R36, RZ ;  /* 0x000000240440723c */ /* 0x048ff000000418ff */
[C---:B------:R-:W-:Y:S01]  /*6250*/  HMMA.16816.F32.BF16 R96, R4.reuse, R38, RZ ;  /* 0x000000260460723c */ /* 0x040fe200000418ff */
[----:B------:R-:W3:Y:S07]  /*6260*/  LDSM.16.MT88.4 R36, [R201+0x1e000] ;  /* 0x01e00000c924783b */ /* 0x000eee0000004200 */
[C---:B------:R-:W-:Y:S08]  /*6270*/  HMMA.16816.F32.BF16 R76, R4.reuse, R12, RZ ;  /* 0x0000000c044c723c */ /* 0x040ff000000418ff */
[C---:B------:R-:W-:Y:S01]  /*6280*/  HMMA.16816.F32.BF16 R44, R4.reuse, R14, RZ ;  /* 0x0000000e042c723c */ /* 0x040fe200000418ff */
[----:B------:R-:W4:Y:S07]  /*6290*/  LDSM.16.MT88.4 R12, [R204+0x1c000] ;  /* 0x01c00000cc0c783b */ /* 0x000f2e0000004200 */
[C---:B------:R-:W-:Y:S08]  /*62a0*/  HMMA.16816.F32.BF16 R84, R4.reuse, R20, RZ ;  /* 0x000000140454723c */ /* 0x040ff000000418ff */
[C---:B------:R-:W-:Y:S01]  /*62b0*/  HMMA.16816.F32.BF16 R108, R4.reuse, R22, RZ ;  /* 0x00000016046c723c */ /* 0x040fe200000418ff */
[----:B------:R-:W2:Y:S07]  /*62c0*/  LDSM.16.MT88.4 R20, [R201+0x1c000] ;  /* 0x01c00000c914783b */ /* 0x000eae0000004200 */
[C---:B------:R-:W-:Y:S08]  /*62d0*/  HMMA.16816.F32.BF16 R68, R4.reuse, R40, RZ ;  /* 0x000000280444723c */ /* 0x040ff000000418ff */
[C---:B------:R-:W-:Y:S08]  /*62e0*/  HMMA.16816.F32.BF16 R100, R4.reuse, R42, RZ ;  /* 0x0000002a0464723c */ /* 0x040ff000000418ff */
[C---:B------:R-:W-:Y:S08]  /*62f0*/  HMMA.16816.F32.BF16 R60, R4.reuse, R32, RZ ;  /* 0x00000020043c723c */ /* 0x040ff000000418ff */
[C---:B------:R-:W-:Y:S01]  /*6300*/  HMMA.16816.F32.BF16 R40, R4.reuse, R34, RZ ;  /* 0x000000220428723c */ /* 0x040fe200000418ff */
[----:B------:R-:W4:Y:S07]  /*6310*/  LDSM.16.MT88.4 R32, [R202+0x1e000] ;  /* 0x01e00000ca20783b */ /* 0x000f2e0000004200 */
[C---:B-1----:R-:W-:Y:S08]  /*6320*/  HMMA.16816.F32.BF16 R112, R4.reuse, R16, RZ ;  /* 0x000000100470723c */ /* 0x042ff000000418ff */
[C---:B------:R-:W-:Y:S01]  /*6330*/  HMMA.16816.F32.BF16 R116, R4.reuse, R18, RZ ;  /* 0x000000120474723c */ /* 0x040fe200000418ff */
[----:B------:R-:W1:Y:S07]  /*6340*/  LDSM.16.MT88.4 R16, [R204+0x1e000] ;  /* 0x01e00000cc10783b */ /* 0x000e6e0000004200 */
[C---:B--2---:R-:W-:Y:S08]  /*6350*/  HMMA.16816.F32.BF16 R136, R4.reuse, R24, RZ ;  /* 0x000000180488723c */ /* 0x044ff000000418ff */
[C---:B------:R-:W-:Y:S01]  /*6360*/  HMMA.16816.F32.BF16 R140, R4.reuse, R26, RZ ;  /* 0x0000001a048c723c */ /* 0x040fe200000418ff */
[----:B------:R-:W2:Y:S07]  /*6370*/  LDSM.16.MT88.4 R24, [R203+0x1e000] ;  /* 0x01e00000cb18783b */ /* 0x000eae0000004200 */
[C---:B---3--:R-:W-:Y:S01]  /*6380*/  HMMA.16816.F32.BF16 R152, R4.reuse, R38, RZ ;  /* 0x000000260498723c */ /* 0x048fe200000418ff */
[----:B------:R3:W-:Y:S07]  /*6390*/  MUFU.EX2 R39, R0 ;  /* 0x0000000000277308 */ /* 0x0007ee0000000800 */
[C---:B----4-:R-:W-:Y:S08]  /*63a0*/  HMMA.16816.F32.BF16 R120, R4.reuse, R12, RZ ;  /* 0x0000000c0478723c */ /* 0x050ff000000418ff */
[C---:B------:R-:W-:Y:S01]  /*63b0*/  HMMA.16816.F32.BF16 R124, R4.reuse, R14, RZ ;  /* 0x0000000e047c723c */ /* 0x040fe200000418ff */
[--C-:B---3--:R-:W-:Y:S01]  /*63c0*/  FFMA.FTZ R0, R148, c[0x0][0x23c], -R2.reuse ;  /* 0x00008f0094007a23 */ /* 0x108fe20000010802 */
[----:B------:R-:W3:Y:S03]  /*63d0*/  LDSM.16.MT88.4 R12, [R202+0x18800] ;  /* 0x01880000ca0c783b */ /* 0x000ee60000004200 */
[----:B------:R4:W-:Y:S03]  /*63e0*/  MUFU.EX2 R200, R0 ;  /* 0x0000000000c87308 */ /* 0x0009e60000000800 */
[C---:B------:R-:W-:Y:S08]  /*63f0*/  HMMA.16816.F32.BF16 R52, R4.reuse, R20, RZ ;  /* 0x000000140434723c */ /* 0x040ff000000418ff */
[----:B------:R-:W-:Y:S01]  /*6400*/  HMMA.16816.F32.BF16 R88, R4, R22, RZ ;  /* 0x000000160458723c */ /* 0x000fe200000418ff */
[----:B------:R-:W1:Y:S01]  /*6410*/  LDSM.16.MT88.4 R20, [R204+0x18800] ;  /* 0x01880000cc14783b */ /* 0x000e620000004200 */
[----:B----4-:R-:W-:Y:S01]  /*6420*/  FFMA.FTZ R0, R134, c[0x0][0x23c], -R2 ;  /* 0x00008f0086007a23 */ /* 0x010fe20000010802 */
[----:B------:R-:W-:-:S05]  /*6430*/  MOV R134, R151 ;  /* 0x0000009700867202 */ /* 0x000fca0000000f00 */
[C---:B------:R-:W-:Y:S01]  /*6440*/  HMMA.16816.F32.BF16 R56, R4.reuse, R28, RZ ;  /* 0x0000001c0438723c */ /* 0x040fe200000418ff */
[----:B------:R4:W1:Y:S07]  /*6450*/  MUFU.EX2 R216, R0 ;  /* 0x0000000000d87308 */ /* 0x00086e0000000800 */
[C---:B------:R-:W-:Y:S01]  /*6460*/  HMMA.16816.F32.BF16 R92, R4.reuse, R30, RZ ;  /* 0x0000001e045c723c */ /* 0x040fe200000418ff */
[----:B------:R-:W2:Y:S07]  /*6470*/  LDSM.16.MT88.4 R28, [R201+0x18800] ;  /* 0x01880000c91c783b */ /* 0x000eae0000004200 */
[----:B------:R-:W-:Y:S01]  /*6480*/  HMMA.16816.F32.BF16 R144, R4, R36, RZ ;  /* 0x000000240490723c */ /* 0x000fe200000418ff */
[----:B----4-:R-:W-:-:S04]  /*6490*/  FFMA.FTZ R0, R130, c[0x0][0x23c], -R2 ;  /* 0x00008f0082007a23 */ /* 0x010fc80000010802 */
[----:B------:R4:W-:Y:S02]  /*64a0*/  MUFU.EX2 R38, R0 ;  /* 0x0000000000267308 */ /* 0x0009e40000000800 */
[----:B------:R-:W-:Y:S01]  /*64b0*/  MOV R37, R149 ;  /* 0x0000009500257202 */ /* 0x000fe20000000f00 */
[C---:B------:R-:W-:Y:S08]  /*64c0*/  HMMA.16816.F32.BF16 R164, R4.reuse, R32, RZ ;  /* 0x0000002004a4723c */ /* 0x040ff000000418ff */
[----:B------:R-:W-:Y:S01]  /*64d0*/  HMMA.16816.F32.BF16 R172, R4, R34, RZ ;  /* 0x0000002204ac723c */ /* 0x000fe200000418ff */
[----:B------:R-:W-:Y:S01]  /*64e0*/  LDSM.16.MT88.4 R32, [R203+0x18800] ;  /* 0x01880000cb20783b */ /* 0x000fe20000004200 */
[----:B----4-:R-:W-:-:S06]  /*64f0*/  FFMA.FTZ R0, R129, c[0x0][0x23c], -R2 ;  /* 0x00008f0081007a23 */ /* 0x010fcc0000010802 */
[C---:B-1----:R-:W-:Y:S01]  /*6500*/  HMMA.16816.F32.BF16 R184, R4.reuse, R16, RZ ;  /* 0x0000001004b8723c */ /* 0x042fe200000418ff */
[----:B------:R-:W1:Y:S07]  /*6510*/  MUFU.EX2 R206, R0 ;  /* 0x0000000000ce7308 */ /* 0x000e6e0000000800 */
[C---:B------:R-:W-:Y:S01]  /*6520*/  HMMA.16816.F32.BF16 R188, R4.reuse, R18, RZ ;  /* 0x0000001204bc723c */ /* 0x040fe200000418ff */
[----:B------:R-:W-:Y:S07]  /*6530*/  LDSM.16.MT88.4 R16, [R202+0x1a800] ;  /* 0x01a80000ca10783b */ /* 0x000fee0000004200 */
[C---:B--2---:R-:W-:Y:S08]  /*6540*/  HMMA.16816.F32.BF16 R236, R4.reuse, R24, RZ ;  /* 0x0000001804ec723c */ /* 0x044ff000000418ff */
[----:B------:R-:W-:Y:S01]  /*6550*/  HMMA.16816.F32.BF16 R244, R4, R26, RZ ;  /* 0x0000001a04f4723c */ /* 0x000fe200000418ff */
[----:B------:R-:W2:Y:S06]  /*6560*/  LDSM.16.MT88.4 R24, [R201+0x1a800] ;  /* 0x01a80000c918783b */ /* 0x000eac0000004200 */
[----:B------:R-:W-:-:S02]  /*6570*/  F2FP.BF16.PACK_AB R4, R9, R205 ;  /* 0x000000cd0904723e */ /* 0x000fc400000010ff */
[----:B------:R-:W-:Y:S02]  /*6580*/  F2FP.BF16.PACK_AB R5, R216, R200 ;  /* 0x000000c8d805723e */ /* 0x000fe400000010ff */
[----:B------:R-:W-:Y:S02]  /*6590*/  F2FP.BF16.PACK_AB R6, R39, R160 ;  /* 0x000000a02706723e */ /* 0x000fe400000010ff */
[----:B-1----:R-:W-:-:S07]  /*65a0*/  F2FP.BF16.PACK_AB R7, R206, R38 ;  /* 0x00000026ce07723e */ /* 0x002fce00000010ff */
[C---:B---3--:R-:W-:Y:S07]  /*65b0*/  HMMA.16816.F32.BF16 R196, R4.reuse, R12, R80 ;  /* 0x0000000c04c4723c */ /* 0x048fee0000041850 */
[----:B------:R-:W-:Y:S01]  /*65c0*/  IMAD.MOV.U32 R83, RZ, RZ, R160 ;  /* 0x000000ffff537224 */ /* 0x000fe200078e00a0 */
[----:B------:R-:W-:Y:S01]  /*65d0*/  HMMA.16816.F32.BF16 R168, R4, R14, R48 ;  /* 0x0000000e04a8723c */ /* 0x000fe20000041830 */
[----:B------:R-:W-:Y:S01]  /*65e0*/  MOV R80, R159 ;  /* 0x0000009f00507202 */ /* 0x000fe20000000f00 */
[----:B------:R-:W-:-:S02]  /*65f0*/  IMAD.MOV.U32 R81, RZ, RZ, R158 ;  /* 0x000000ffff517224 */ /* 0x000fc400078e009e */
[----:B------:R-:W-:-:S04]  /*6600*/  IMAD.MOV.U32 R82, RZ, RZ, R156 ;  /* 0x000000ffff527224 */ /* 0x000fc800078e009c */
[C---:B------:R-:W-:Y:S07]  /*6610*/  HMMA.16816.F32.BF16 R12, R4.reuse, R20, R76 ;  /* 0x00000014040c723c */ /* 0x040fee000004184c */
[----:B------:R-:W-:Y:S01]  /*6620*/  IMAD.MOV.U32 R76, RZ, RZ, R82 ;  /* 0x000000ffff4c7224 */ /* 0x000fe200078e0052 */
[----:B------:R-:W-:Y:S01]  /*6630*/  HMMA.16816.F32.BF16 R248, R4, R28, R84 ;  /* 0x0000001c04f8723c */ /* 0x000fe20000041854 */
[----:B------:R-:W-:Y:S01]  /*6640*/  MOV R79, R83 ;  /* 0x00000053004f7202 */ /* 0x000fe20000000f00 */
[----:B------:R-:W-:Y:S01]  /*6650*/  IMAD.MOV.U32 R78, RZ, RZ, R38 ;  /* 0x000000ffff4e7224 */ /* 0x000fe200078e0026 */
[----:B------:R-:W-:-:S04]  /*6660*/  MOV R77, R39 ;  /* 0x00000027004d7202 */ /* 0x000fc80000000f00 */
[----:B------:R-:W-:Y:S01]  /*6670*/  MOV R87, R10 ;  /* 0x0000000a00577202 */ /* 0x000fe20000000f00 */
[----:B------:R-:W-:Y:S01]  /*6680*/  HMMA.16816.F32.BF16 R240, R4, R30, R108 ;  /* 0x0000001e04f0723c */ /* 0x000fe2000004186c */
[----:B------:R-:W-:Y:S01]  /*6690*/  MOV R51, R170 ;  /* 0x000000aa00337202 */ /* 0x000fe20000000f00 */
[----:B------:R-:W-:Y:S01]  /*66a0*/  IMAD.MOV.U32 R50, RZ, RZ, R171 ;  /* 0x000000ffff327224 */ /* 0x000fe200078e00ab */
[----:B------:R-:W-:Y:S01]  /*66b0*/  MOV R49, R168 ;  /* 0x000000a800317202 */ /* 0x000fe20000000f00 */
[----:B------:R-:W-:-:S04]  /*66c0*/  IMAD.MOV.U32 R48, RZ, RZ, R169 ;  /* 0x000000ffff307224 */ /* 0x000fc800078e00a9 */
[----:B------:R-:W-:Y:S01]  /*66d0*/  MOV R86, R12 ;  /* 0x0000000c00567202 */ /* 0x000fe20000000f00 */
[----:B------:R-:W-:Y:S01]  /*66e0*/  IMAD.MOV.U32 R85, RZ, RZ, R13 ;  /* 0x000000ffff557224 */ /* 0x000fe200078e000d */
[----:B------:R-:W-:Y:S01]  /*66f0*/  MOV R84, R14 ;  /* 0x0000000e00547202 */ /* 0x000fe20000000f00 */
[----:B------:R-:W-:Y:S01]  /*6700*/  IMAD.MOV.U32 R11, RZ, RZ, R15 ;  /* 0x000000ffff0b7224 */ /* 0x000fe200078e000f */
[C---:B--2---:R-:W-:Y:S07]  /*6710*/  HMMA.16816.F32.BF16 R192, R4.reuse, R24, R68 ;  /* 0x0000001804c0723c */ /* 0x044fee0000041844 */
[----:B------:R-:W-:Y:S01]  /*6720*/  IMAD.MOV.U32 R71, RZ, RZ, R150 ;  /* 0x000000ffff477224 */ /* 0x000fe200078e0096 */
[C---:B------:R-:W-:Y:S08]  /*6730*/  HMMA.16816.F32.BF16 R12, R4.reuse, R22, R44 ;  /* 0x00000016040c723c */ /* 0x040ff0000004182c */
[C---:B------:R-:W-:Y:S08]  /*6740*/  HMMA.16816.F32.BF16 R20, R4.reuse, R32, R72 ;  /* 0x000000200414723c */ /* 0x040ff00000041848 */
[C---:B------:R-:W-:Y:S08]  /*6750*/  HMMA.16816.F32.BF16 R32, R4.reuse, R34, R104 ;  /* 0x000000220420723c */ /* 0x040ff00000041868 */
[----:B------:R-:W-:Y:S01]  /*6760*/  IMAD.MOV.U32 R36, RZ, RZ, R12 ;  /* 0x000000ffff247224 */ /* 0x000fe200078e000c */
[----:B------:R-:W-:Y:S01]  /*6770*/  MOV R10, R13 ;  /* 0x0000000d000a7202 */ /* 0x000fe20000000f00 */
[----:B------:R-:W-:Y:S01]  /*6780*/  IMAD.MOV.U32 R3, RZ, RZ, R14 ;  /* 0x000000ffff037224 */ /* 0x000fe200078e000e */
[----:B------:R-:W-:Y:S01]  /*6790*/  MOV R0, R15 ;  /* 0x0000000f00007202 */ /* 0x000fe20000000f00 */
[C---:B------:R-:W-:Y:S01]  /*67a0*/  HMMA.16816.F32.BF16 R168, R4.reuse, R16, R64 ;  /* 0x0000001004a8723c */ /* 0x040fe20000041840 */
[----:B------:R-:W1:Y:S03]  /*67b0*/  LDSM.16.MT88.4 R12, [R204+0x1a800] ;  /* 0x01a80000cc0c783b */ /* 0x000e660000004200 */
[----:B------:R-:W-:Y:S01]  /*67c0*/  IMAD.MOV.U32 R30, RZ, RZ, R21 ;  /* 0x000000ffff1e7224 */ /* 0x000fe200078e0015 */
[----:B------:R-:W-:Y:S01]  /*67d0*/  MOV R29, R22 ;  /* 0x00000016001d7202 */ /* 0x000fe20000000f00 */
        /* <DEDUP_REMOVED lines=10> */
[----:B------:R-:W-:Y:S01]  /*6880*/  LDSM.16.MT88.4 R28, [R202+0x1c800] ;  /* 0x01c80000ca1c783b */ /* 0x000fe20000004200 */
[C---:B------:R-:W-:Y:S03]  /*6890*/  HMMA.16816.F32.BF16 R156, R4.reuse, R18, R96 ;  /* 0x00000012049c723c */ /* 0x040fe60000041860 */
[----:B------:R-:W3:Y:S04]  /*68a0*/  LDSM.16.MT88.4 R32, [R201+0x1c800] ;  /* 0x01c80000c920783b */ /* 0x000ee80000004200 */
[----:B------:R-:W-:Y:S01]  /*68b0*/  LDSM.16.MT88.4 R16, [R203+0x1c800] ;  /* 0x01c80000cb10783b */ /* 0x000fe20000004200 */
[----:B------:R-:W-:Y:S01]  /*68c0*/  HMMA.16816.F32.BF16 R180, R4, R26, R100 ;  /* 0x0000001a04b4723c */ /* 0x000fe20000041864 */
[----:B------:R-:W-:Y:S01]  /*68d0*/  IMAD.MOV.U32 R96, RZ, RZ, R47 ;  /* 0x000000ffff607224 */ /* 0x000fe200078e002f */
[----:B------:R-:W-:Y:S01]  /*68e0*/  MOV R97, R46 ;  /* 0x0000002e00617202 */ /* 0x000fe20000000f00 */
[----:B------:R-:W-:Y:S01]  /*68f0*/  LDSM.16.MT88.4 R24, [R202+0x1e800] ;  /* 0x01e80000ca18783b */ /* 0x000fe20000004200 */
[----:B------:R-:W-:Y:S01]  /*6900*/  IMAD.MOV.U32 R98, RZ, RZ, R45 ;  /* 0x000000ffff627224 */ /* 0x000fe200078e002d */
[----:B------:R-:W-:-:S02]  /*6910*/  MOV R99, R72 ;  /* 0x0000004800637202 */ /* 0x000fc40000000f00 */
[----:B------:R-:W-:Y:S01]  /*6920*/  IMAD.MOV.U32 R102, RZ, RZ, R51 ;  /* 0x000000ffff667224 */ /* 0x000fe200078e0033 */
[----:B------:R-:W-:Y:S01]  /*6930*/  MOV R103, R50 ;  /* 0x0000003200677202 */ /* 0x000fe20000000f00 */
[----:B------:R-:W-:Y:S01]  /*6940*/  IMAD.MOV.U32 R100, RZ, RZ, R49 ;  /* 0x000000ffff647224 */ /* 0x000fe200078e0031 */
[----:B------:R-:W-:Y:S01]  /*6950*/  MOV R101, R48 ;  /* 0x0000003000657202 */ /* 0x000fe20000000f00 */
[C---:B-1----:R-:W-:Y:S08]  /*6960*/  HMMA.16816.F32.BF16 R160, R4.reuse, R12, R60 ;  /* 0x0000000c04a0723c */ /* 0x042ff0000004183c */
[C---:B------:R-:W-:Y:S01]  /*6970*/  HMMA.16816.F32.BF16 R148, R4.reuse, R14, R40 ;  /* 0x0000000e0494723c */ /* 0x040fe20000041828 */
[----:B------:R-:W1:Y:S07]  /*6980*/  LDSM.16.MT88.4 R12, [R204+0x1c800] ;  /* 0x01c80000cc0c783b */ /* 0x000e6e0000004200 */
[C---:B--2---:R-:W-:Y:S08]  /*6990*/  HMMA.16816.F32.BF16 R128, R4.reuse, R20, R56 ;  /* 0x000000140480723c */ /* 0x044ff00000041838 */
[C---:B------:R-:W-:Y:S01]  /*69a0*/  HMMA.16816.F32.BF16 R108, R4.reuse, R22, R92 ;  /* 0x00000016046c723c */ /* 0x040fe2000004185c */
[----:B------:R-:W2:Y:S06]  /*69b0*/  LDSM.16.MT88.4 R20, [R201+0x1e800] ;  /* 0x01e80000c914783b */ /* 0x000eac0000004200 */
[----:B------:R-:W-:Y:S01]  /*69c0*/  MOV R95, R44 ;  /* 0x0000002c005f7202 */ /* 0x000fe20000000f00 */
[----:B---3--:R-:W-:Y:S01]  /*69d0*/  HMMA.16816.F32.BF16 R104, R4, R32, R52 ;  /* 0x000000200468723c */ /* 0x008fe20000041834 */
[----:B------:R-:W-:Y:S01]  /*69e0*/  IMAD.MOV.U32 R94, RZ, RZ, R80 ;  /* 0x000000ffff5e7224 */ /* 0x000fe200078e0050 */
[----:B------:R-:W-:Y:S01]  /*69f0*/  MOV R93, R81 ;  /* 0x00000051005d7202 */ /* 0x000fe20000000f00 */
[----:B------:R-:W-:-:S04]  /*6a00*/  IMAD.MOV.U32 R92, RZ, RZ, R36 ;  /* 0x000000ffff5c7224 */ /* 0x000fc800078e0024 */
[----:B------:R-:W-:Y:S01]  /*6a10*/  IMAD.MOV.U32 R55, RZ, RZ, R0 ;  /* 0x000000ffff377224 */ /* 0x000fe200078e0000 */
[----:B------:R-:W-:Y:S01]  /*6a20*/  MOV R54, R3 ;  /* 0x0000000300367202 */ /* 0x000fe20000000f00 */
[----:B------:R-:W-:Y:S01]  /*6a30*/  FFMA.FTZ R0, R235, c[0x0][0x23c], -R8 ;  /* 0x00008f00eb007a23 */ /* 0x000fe20000010808 */
[C---:B------:R-:W-:Y:S01]  /*6a40*/  HMMA.16816.F32.BF16 R60, R4.reuse, R30, R116 ;  /* 0x0000001e043c723c */ /* 0x040fe20000041874 */
[----:B------:R-:W-:Y:S01]  /*6a50*/  IMAD.MOV.U32 R53, RZ, RZ, R10 ;  /* 0x000000ffff357224 */ /* 0x000fe200078e000a */
[----:B------:R-:W-:Y:S01]  /*6a60*/  MOV R52, R37 ;  /* 0x0000002500347202 */ /* 0x000fe20000000f00 */
[----:B------:R3:W-:Y:S04]  /*6a70*/  MUFU.EX2 R3, R0 ;  /* 0x0000000000037308 */ /* 0x0007e80000000800 */
[----:B------:R-:W-:Y:S01]  /*6a80*/  IMAD.MOV.U32 R117, RZ, RZ, R54 ;  /* 0x000000ffff757224 */ /* 0x000fe200078e0036 */
[----:B-1----:R-:W-:Y:S01]  /*6a90*/  HMMA.16816.F32.BF16 R44, R4, R12, R120 ;  /* 0x0000000c042c723c */ /* 0x002fe20000041878 */
[----:B------:R-:W-:-:S06]  /*6aa0*/  MOV R118, R55 ;  /* 0x0000003700767202 */ /* 0x000fcc0000000f00 */
[----:B------:R-:W-:Y:S01]  /*6ab0*/  IMAD.MOV.U32 R121, RZ, RZ, R11 ;  /* 0x000000ffff797224 */ /* 0x000fe200078e000b */
[C---:B------:R-:W-:Y:S01]  /*6ac0*/  HMMA.16816.F32.BF16 R56, R4.reuse, R14, R124 ;  /* 0x0000000e0438723c */ /* 0x040fe2000004187c */
[----:B------:R-:W1:Y:S01]  /*6ad0*/  LDSM.16.MT88.4 R12, [R203+0x1e800] ;  /* 0x01e80000cb0c783b */ /* 0x000e620000004200 */
[----:B------:R-:W-:Y:S01]  /*6ae0*/  MOV R123, R53 ;  /* 0x00000035007b7202 */ /* 0x000fe20000000f00 */
[----:B---3--:R-:W-:Y:S01]  /*6af0*/  FFMA.FTZ R0, R234, c[0x0][0x23c], -R8 ;  /* 0x00008f00ea007a23 */ /* 0x008fe20000010808 */
[----:B------:R-:W-:Y:S01]  /*6b00*/  MOV R120, R84 ;  /* 0x0000005400787202 */ /* 0x000fe20000000f00 */
[----:B------:R-:W-:Y:S02]  /*6b10*/  IMAD.MOV.U32 R122, RZ, RZ, R92 ;  /* 0x000000ffff7a7224 */ /* 0x000fe400078e005c */
[----:B------:R3:W4:Y:S01]  /*6b20*/  MUFU.EX2 R119, R0 ;  /* 0x0000000000777308 */ /* 0x0007220000000800 */
[----:B------:R-:W-:Y:S01]  /*6b30*/  HMMA.16816.F32.BF16 R72, R4, R28, R112 ;  /* 0x0000001c0448723c */ /* 0x000fe20000041870 */
[----:B------:R-:W1:Y:S01]  /*6b40*/  LDSM.16.MT88.4 R28, [R204+0x1e800] ;  /* 0x01e80000cc1c783b */ /* 0x000e620000004200 */
[----:B------:R-:W-:Y:S01]  /*6b50*/  MOV R124, R99 ;  /* 0x00000063007c7202 */ /* 0x000fe20000000f00 */
[----:B------:R-:W-:Y:S01]  /*6b60*/  IMAD.MOV.U32 R125, RZ, RZ, R68 ;  /* 0x000000ffff7d7224 */ /* 0x000fe200078e0044 */
[----:B------:R-:W-:Y:S01]  /*6b70*/  MOV R126, R69 ;  /* 0x00000045007e7202 */ /* 0x000fe20000000f00 */
[----:B------:R-:W-:-:S02]  /*6b80*/  IMAD.MOV.U32 R127, RZ, RZ, R70 ;  /* 0x000000ffff7f7224 */ /* 0x000fc400078e0046 */
[----:B------:R-:W-:Y:S01]  /*6b90*/  MOV R112, R93 ;  /* 0x0000005d00707202 */ /* 0x000fe20000000f00 */
[----:B------:R-:W-:Y:S01]  /*6ba0*/  HMMA.16816.F32.BF16 R48, R4, R16, R136 ;  /* 0x000000100430723c */ /* 0x000fe20000041888 */
[----:B------:R-:W-:Y:S01]  /*6bb0*/  IMAD.MOV.U32 R115, RZ, RZ, R94 ;  /* 0x000000ffff737224 */ /* 0x000fe200078e005e */
[----:B------:R-:W-:Y:S01]  /*6bc0*/  MOV R114, R71 ;  /* 0x0000004700727202 */ /* 0x000fe20000000f00 */
[----:B------:R-:W-:Y:S02]  /*6bd0*/  IMAD.MOV.U32 R113, RZ, RZ, R87 ;  /* 0x000000ffff717224 */ /* 0x000fe400078e0057 */
[----:B---3--:R-:W-:-:S03]  /*6be0*/  FFMA.FTZ R0, R178, c[0x0][0x23c], -R8 ;  /* 0x00008f00b2007a23 */ /* 0x008fc60000010808 */
[C---:B------:R-:W-:Y:S01]  /*6bf0*/  HMMA.16816.F32.BF16 R40, R4.reuse, R18, R140 ;  /* 0x000000120428723c */ /* 0x040fe2000004188c */
[----:B------:R-:W3:Y:S01]  /*6c00*/  LDSM.16.MT88.4 R16, [R201+0x19000] ;  /* 0x01900000c910783b */ /* 0x000ee20000004200 */
[----:B------:R-:W-:Y:S01]  /*6c10*/  MOV R136, R97 ;  /* 0x0000006100887202 */ /* 0x000fe20000000f00 */
[----:B------:R4:W-:Y:S01]  /*6c20*/  MUFU.EX2 R10, R0 ;  /* 0x00000000000a7308 */ /* 0x0009e20000000800 */
[----:B------:R-:W-:Y:S01]  /*6c30*/  IMAD.MOV.U32 R137, RZ, RZ, R98 ;  /* 0x000000ffff897224 */ /* 0x000fe200078e0062 */
[----:B------:R-:W-:Y:S01]  /*6c40*/  MOV R138, R86 ;  /* 0x00000056008a7202 */ /* 0x000fe20000000f00 */
[----:B------:R-:W-:Y:S01]  /*6c50*/  IMAD.MOV.U32 R139, RZ, RZ, R85 ;  /* 0x000000ffff8b7224 */ /* 0x000fe200078e0055 */
[----:B------:R-:W-:Y:S01]  /*6c60*/  MOV R142, R95 ;  /* 0x0000005f008e7202 */ /* 0x000fe20000000f00 */
[----:B------:R-:W-:Y:S01]  /*6c70*/  HMMA.16816.F32.BF16 R80, R4, R24, R164 ;  /* 0x000000180450723c */ /* 0x000fe200000418a4 */
[----:B------:R-:W-:Y:S01]  /*6c80*/  IMAD.MOV.U32 R143, RZ, RZ, R96 ;  /* 0x000000ffff8f7224 */ /* 0x000fe200078e0060 */
[----:B------:R-:W-:-:S06]  /*6c90*/  MOV R141, R79 ;  /* 0x0000004f008d7202 */ /* 0x000fcc0000000f00 */
[----:B--2---:R-:W-:Y:S01]  /*6ca0*/  HMMA.16816.F32.BF16 R36, R4, R20, R144 ;  /* 0x000000140424723c */ /* 0x004fe20000041890 */
[----:B------:R-:W-:Y:S02]  /*6cb0*/  IMAD.MOV.U32 R167, RZ, RZ, R76 ;  /* 0x000000ffffa77224 */ /* 0x000fe400078e004c */
[----:B----4-:R-:W-:-:S05]  /*6cc0*/  FFMA.FTZ R0, R176, c[0x0][0x23c], -R8 ;  /* 0x00008f00b0007a23 */ /* 0x010fca0000010808 */
[C---:B------:R-:W-:Y:S01]  /*6cd0*/  HMMA.16816.F32.BF16 R88, R4.reuse, R34, R88 ;  /* 0x000000220458723c */ /* 0x040fe20000041858 */
[----:B------:R2:W-:Y:S01]  /*6ce0*/  MUFU.EX2 R235, R0 ;  /* 0x0000000000eb7308 */ /* 0x0005e20000000800 */
[----:B------:R-:W-:Y:S06]  /*6cf0*/  LDSM.16.MT88.4 R32, [R204+0x19000] ;  /* 0x01900000cc20783b */ /* 0x000fec0000004200 */
[C---:B------:R-:W-:Y:S08]  /*6d00*/  HMMA.16816.F32.BF16 R64, R4.reuse, R22, R152 ;  /* 0x000000160440723c */ /* 0x040ff00000041898 */
[----:B-1----:R-:W-:Y:S01]  /*6d10*/  HMMA.16816.F32.BF16 R68, R4, R12, R236 ;  /* 0x0000000c0444723c */ /* 0x002fe200000418ec */
[----:B--2---:R-:W-:Y:S01]  /*6d20*/  FFMA.FTZ R0, R52, c[0x0][0x23c], -R2 ;  /* 0x00008f0034007a23 */ /* 0x004fe20000010802 */
[----:B------:R-:W-:Y:S01]  /*6d30*/  MOV R153, R139 ;  /* 0x0000008b00997202 */ /* 0x000fe20000000f00 */
[----:B------:R-:W-:Y:S01]  /*6d40*/  IMAD.MOV.U32 R152, RZ, RZ, R138 ;  /* 0x000000ffff987224 */ /* 0x000fe200078e008a */
[----:B------:R-:W-:Y:S01]  /*6d50*/  MOV R155, R121 ;  /* 0x00000079009b7202 */ /* 0x000fe20000000f00 */
[----:B------:R1:W-:Y:S01]  /*6d60*/  MUFU.EX2 R116, R0 ;  /* 0x0000000000747308 */ /* 0x0003e20000000800 */
[----:B------:R-:W-:-:S02]  /*6d70*/  IMAD.MOV.U32 R154, RZ, RZ, R120 ;  /* 0x000000ffff9a7224 */ /* 0x000fc400078e0078 */
[----:B------:R-:W-:Y:S01]  /*6d80*/  HMMA.16816.F32.BF16 R52, R4, R14, R244 ;  /* 0x0000000e0434723c */ /* 0x000fe200000418f4 */
[----:B------:R-:W-:Y:S01]  /*6d90*/  LDSM.16.MT88.4 R12, [R202+0x1b000] ;  /* 0x01b00000ca0c783b */ /* 0x000fe20000004200 */
[----:B------:R-:W-:Y:S01]  /*6da0*/  IMAD.MOV.U32 R178, RZ, RZ, R214 ;  /* 0x000000ffffb27224 */ /* 0x000fe200078e00d6 */
[----:B------:R-:W-:Y:S01]  /*6db0*/  MOV R234, R213 ;  /* 0x000000d500ea7202 */ /* 0x000fe20000000f00 */
[----:B------:R-:W-:-:S04]  /*6dc0*/  IMAD.MOV.U32 R140, RZ, RZ, R216 ;  /* 0x000000ffff8c7224 */ /* 0x000fc800078e00d8 */
[----:B------:R-:W-:Y:S01]  /*6dd0*/  HMMA.16816.F32.BF16 R92, R4, R26, R172 ;  /* 0x0000001a045c723c */ /* 0x000fe200000418ac */
[----:B------:R-:W-:Y:S01]  /*6de0*/  LDSM.16.MT88.4 R24, [R202+0x19000] ;  /* 0x01900000ca18783b */ /* 0x000fe20000004200 */
[----:B-1----:R-:W-:-:S06]  /*6df0*/  FFMA.FTZ R0, R252, c[0x0][0x23c], -R2 ;  /* 0x00008f00fc007a23 */ /* 0x002fcc0000010802 */
[----:B------:R-:W-:Y:S01]  /*6e00*/  HMMA.16816.F32.BF16 R96, R4, R28, R184 ;  /* 0x0000001c0460723c */ /* 0x000fe200000418b8 */
[----:B------:R1:W2:Y:S01]  /*6e10*/  MUFU.EX2 R166, R0 ;  /* 0x0000000000a67308 */ /* 0x0002a20000000800 */
[----:B------:R-:W-:Y:S01]  /*6e20*/  IMAD.MOV.U32 R172, RZ, RZ, R122 ;  /* 0x000000ffffac7224 */ /* 0x000fe200078e007a */
[----:B------:R-:W-:Y:S01]  /*6e30*/  MOV R173, R123 ;  /* 0x0000007b00ad7202 */ /* 0x000fe20000000f00 */
[----:B------:R-:W-:Y:S01]  /*6e40*/  IMAD.MOV.U32 R174, RZ, RZ, R117 ;  /* 0x000000ffffae7224 */ /* 0x000fe200078e0075 */
[----:B------:R-:W-:-:S03]  /*6e50*/  MOV R175, R118 ;  /* 0x0000007600af7202 */ /* 0x000fc60000000f00 */
[----:B------:R-:W-:Y:S01]  /*6e60*/  HMMA.16816.F32.BF16 R84, R4, R30, R188 ;  /* 0x0000001e0454723c */ /* 0x000fe200000418bc */
[----:B------:R-:W-:Y:S01]  /*6e70*/  IMAD.MOV.U32 R184, RZ, RZ, R142 ;  /* 0x000000ffffb87224 */ /* 0x000fe200078e008e */
[----:B------:R-:W-:Y:S01]  /*6e80*/  MOV R185, R143 ;  /* 0x0000008f00b97202 */ /* 0x000fe20000000f00 */
[----:B------:R-:W-:Y:S01]  /*6e90*/  IMAD.MOV.U32 R186, RZ, RZ, R136 ;  /* 0x000000ffffba7224 */ /* 0x000fe200078e0088 */
[----:B------:R-:W-:Y:S01]  /*6ea0*/  MOV R187, R137 ;  /* 0x0000008900bb7202 */ /* 0x000fe20000000f00 */
[----:B------:R-:W-:Y:S01]  /*6eb0*/  IMAD.MOV.U32 R142, RZ, RZ, R78 ;  /* 0x000000ffff8e7224 */ /* 0x000fe200078e004e */
[----:B------:R-:W-:Y:S02]  /*6ec0*/  MOV R143, R77 ;  /* 0x0000004d008f7202 */ /* 0x000fe40000000f00 */
[----:B------:R-:W-:Y:S01]  /*6ed0*/  MOV R176, R215 ;  /* 0x000000d700b07202 */ /* 0x000fe20000000f00 */
[----:B-1----:R-:W-:Y:S01]  /*6ee0*/  FFMA.FTZ R0, R179, c[0x0][0x23c], -R2 ;  /* 0x00008f00b3007a23 */ /* 0x002fe20000010802 */
[----:B------:R-:W-:Y:S01]  /*6ef0*/  F2FP.BF16.PACK_AB R4, R119, R3 ;  /* 0x000000037704723e */ /* 0x000fe200000010ff */
[----:B------:R-:W-:Y:S01]  /*6f00*/  IMAD.MOV.U32 R120, RZ, RZ, R212 ;  /* 0x000000ffff787224 */ /* 0x000fe200078e00d4 */
[----:B--2---:R-:W-:Y:S01]  /*6f10*/  F2FP.BF16.PACK_AB R5, R166, R116 ;  /* 0x00000074a605723e */ /* 0x004fe200000010ff */
[----:B------:R1:W2:Y:S01]  /*6f20*/  MUFU.EX2 R20, R0 ;  /* 0x0000000000147308 */ /* 0x0002a20000000800 */
[----:B------:R-:W-:Y:S01]  /*6f30*/  F2FP.BF16.PACK_AB R6, R235, R10 ;  /* 0x0000000aeb06723e */ /* 0x000fe200000010ff */
[----:B------:R-:W-:Y:S01]  /*6f40*/  IMAD.MOV.U32 R122, RZ, RZ, R210 ;  /* 0x000000ffff7a7224 */ /* 0x000fe200078e00d2 */
[----:B------:R-:W-:Y:S01]  /*6f50*/  MOV R121, R211 ;  /* 0x000000d300797202 */ /* 0x000fe20000000f00 */
[----:B------:R-:W-:Y:S01]  /*6f60*/  IMAD.MOV.U32 R117, RZ, RZ, R208 ;  /* 0x000000ffff757224 */ /* 0x000fe200078e00d0 */
[----:B------:R-:W-:Y:S01]  /*6f70*/  MOV R123, R209 ;  /* 0x000000d1007b7202 */ /* 0x000fe20000000f00 */
[----:B------:R-:W-:Y:S04]  /*6f80*/  LDSM.16.MT88.4 R28, [R203+0x1b000] ;  /* 0x01b00000cb1c783b */ /* 0x000fe80000004200 */
[----:B------:R4:W5:Y:S01]  /*6f90*/  LDL.LU R216, [R1+0xb0] ;  /* 0x0000b00001d87983 */ /* 0x0009620000300800 */
[----:B------:R-:W-:-:S03]  /*6fa0*/  MOV R118, R207 ;  /* 0x000000cf00767202 */ /* 0x000fc60000000f00 */
[----:B------:R4:W5:Y:S01]  /*6fb0*/  LDL.LU R215, [R1+0xac] ;  /* 0x0000ac0001d77983 */ /* 0x0009620000300800 */
[----:B-1----:R-:W-:Y:S01]  /*6fc0*/  FFMA.FTZ R0, R177, c[0x0][0x23c], -R2 ;  /* 0x00008f00b1007a23 */ /* 0x002fe20000010802 */
[----:B--2---:R-:W-:Y:S02]  /*6fd0*/  MOV R247, R20 ;  /* 0x0000001400f77202 */ /* 0x004fe40000000f00 */
[----:B------:R4:W5:Y:S01]  /*6fe0*/  LDL.LU R214, [R1+0xa8] ;  /* 0x0000a80001d67983 */ /* 0x0009620000300800 */
[----:B------:R-:W1:Y:S03]  /*6ff0*/  MUFU.EX2 R11, R0 ;  /* 0x00000000000b7308 */ /* 0x000e660000000800 */
[----:B------:R-:W2:Y:S04]  /*7000*/  LDSM.16.MT88.4 R20, [R203+0x19000] ;  /* 0x01900000cb14783b */ /* 0x000ea80000004200 */
[----:B------:R4:W5:Y:S04]  /*7010*/  LDL.LU R213, [R1+0xa4] ;  /* 0x0000a40001d57983 */ /* 0x0009680000300800 */
[----:B------:R4:W5:Y:S04]  /*7020*/  LDL.LU R212, [R1+0xa0] ;  /* 0x0000a00001d47983 */ /* 0x0009680000300800 */
[----:B------:R4:W5:Y:S01]  /*7030*/  LDL.LU R211, [R1+0x9c] ;  /* 0x00009c0001d37983 */ /* 0x0009620000300800 */
[----:B-1----:R-:W-:-:S02]  /*7040*/  F2FP.BF16.PACK_AB R7, R11, R247 ;  /* 0x000000f70b07723e */ /* 0x002fc400000010ff */
[----:B------:R-:W-:Y:S01]  /*7050*/  MOV R0, R114 ;  /* 0x0000007200007202 */ /* 0x000fe20000000f00 */
[----:B------:R4:W5:Y:S04]  /*7060*/  LDL.LU R210, [R1+0x98] ;  /* 0x0000980001d27983 */ /* 0x0009680000300800 */
[C---:B---3--:R-:W-:Y:S08]  /*7070*/  HMMA.16816.F32.BF16 R136, R4.reuse, R16, R248 ;  /* 0x000000100488723c */ /* 0x048ff000000418f8 */
[C---:B------:R-:W-:Y:S01]  /*7080*/  HMMA.16816.F32.BF16 R76, R4.reuse, R18, R240 ;  /* 0x00000012044c723c */ /* 0x040fe200000418f0 */
[----:B------:R-:W1:Y:S07]  /*7090*/  LDSM.16.MT88.4 R16, [R201+0x1b000] ;  /* 0x01b00000c910783b */ /* 0x000e6e0000004200 */
[C---:B--2---:R-:W-:Y:S08]  /*70a0*/  HMMA.16816.F32.BF16 R188, R4.reuse, R20, R124 ;  /* 0x0000001404bc723c */ /* 0x044ff0000004187c */
[C---:B------:R-:W-:Y:S08]  /*70b0*/  HMMA.16816.F32.BF16 R236, R4.reuse, R22, R184 ;  /* 0x0000001604ec723c */ /* 0x040ff000000418b8 */
[C---:B------:R-:W-:Y:S08]  /*70c0*/  HMMA.16816.F32.BF16 R144, R4.reuse, R24, R196 ;  /* 0x000000180490723c */ /* 0x040ff000000418c4 */
[C---:B------:R-:W-:Y:S01]  /*70d0*/  HMMA.16816.F32.BF16 R100, R4.reuse, R26, R100 ;  /* 0x0000001a0464723c */ /* 0x040fe20000041864 */
[----:B------:R-:W2:Y:S07]  /*70e0*/  LDSM.16.MT88.4 R24, [R204+0x1b000] ;  /* 0x01b00000cc18783b */ /* 0x000eae0000004200 */
[C---:B------:R-:W-:Y:S01]  /*70f0*/  HMMA.16816.F32.BF16 R152, R4.reuse, R32, R152 ;  /* 0x000000200498723c */ /* 0x040fe20000041898 */
[----:B------:R-:W-:Y:S01]  /*7100*/  FFMA.FTZ R0, R0, c[0x0][0x23c], -R8 ;  /* 0x00008f0000007a23 */ /* 0x000fe20000010808 */
[----:B------:R4:W5:Y:S06]  /*7110*/  LDL.LU R209, [R1+0x94] ;  /* 0x0000940001d17983 */ /* 0x00096c0000300800 */
[C---:B-1----:R-:W-:Y:S01]  /*7120*/  HMMA.16816.F32.BF16 R20, R4.reuse, R16, R192 ;  /* 0x000000100414723c */ /* 0x042fe200000418c0 */
[----:B------:R-:W-:Y:S01]  /*7130*/  MOV R186, R112 ;  /* 0x0000007000ba7202 */ /* 0x000fe20000000f00 */
[----:B------:R-:W-:Y:S01]  /*7140*/  IMAD.MOV.U32 R187, RZ, RZ, R113 ;  /* 0x000000ffffbb7224 */ /* 0x000fe200078e0071 */
[----:B------:R-:W-:Y:S01]  /*7150*/  MOV R164, R189 ;  /* 0x000000bd00a47202 */ /* 0x000fe20000000f00 */
[----:B------:R-:W-:Y:S01]  /*7160*/  IMAD.MOV.U32 R165, RZ, RZ, R188 ;  /* 0x000000ffffa57224 */ /* 0x000fe200078e00bc */
[----:B------:R-:W-:Y:S01]  /*7170*/  MOV R126, R191 ;  /* 0x000000bf007e7202 */ /* 0x000fe20000000f00 */
[----:B------:R-:W-:Y:S01]  /*7180*/  IMAD.MOV.U32 R127, RZ, RZ, R190 ;  /* 0x000000ffff7f7224 */ /* 0x000fe200078e00be */
[----:B------:R4:W5:Y:S01]  /*7190*/  LDL.LU R208, [R1+0x90] ;  /* 0x0000900001d07983 */ /* 0x0009620000300800 */
[C---:B------:R-:W-:Y:S03]  /*71a0*/  HMMA.16816.F32.BF16 R196, R4.reuse, R18, R180 ;  /* 0x0000001204c4723c */ /* 0x040fe600000418b4 */
[----:B------:R-:W1:Y:S04]  /*71b0*/  LDSM.16.MT88.4 R16, [R202+0x1d000] ;  /* 0x01d00000ca10783b */ /* 0x000e680000004200 */
[----:B------:R4:W5:Y:S01]  /*71c0*/  LDL.LU R207, [R1+0x8c] ;  /* 0x00008c0001cf7983 */ /* 0x0009620000300800 */
[----:B------:R-:W-:Y:S07]  /*71d0*/  HMMA.16816.F32.BF16 R32, R4, R34, R172 ;  /* 0x000000220420723c */ /* 0x000fee00000418ac */
        /* <DEDUP_REMOVED lines=13> */
[----:B------:R-:W-:-:S02]  /*72b0*/  MOV R117, R23 ;  /* 0x0000001700757202 */ /* 0x000fc40000000f00 */
[----:B------:R-:W3:Y:S01]  /*72c0*/  LDSM.16.MT88.4 R20, [R201+0x1d000] ;  /* 0x01d00000c914783b */ /* 0x000ee20000004200 */
[----:B------:R-:W-:Y:S01]  /*72d0*/  IMAD.MOV.U32 R243, RZ, RZ, R176 ;  /* 0x000000fffff37224 */ /* 0x000fe200078e00b0 */
[----:B------:R-:W-:Y:S01]  /*72e0*/  MOV R244, R178 ;  /* 0x000000b200f47202 */ /* 0x000fe20000000f00 */
[C---:B------:R-:W-:Y:S08]  /*72f0*/  HMMA.16816.F32.BF16 R192, R4.reuse, R14, R156 ;  /* 0x0000000e04c0723c */ /* 0x040ff0000004189c */
        /* <DEDUP_REMOVED lines=9> */
[----:B--2---:R-:W-:Y:S01]  /*7390*/  HMMA.16816.F32.BF16 R172, R4, R24, R160 ;  /* 0x0000001804ac723c */ /* 0x004fe200000418a0 */
[----:B------:R-:W-:Y:S01]  /*73a0*/  IMAD.MOV.U32 R156, RZ, RZ, R185 ;  /* 0x000000ffff9c7224 */ /* 0x000fe200078e00b9 */
[----:B------:R-:W-:Y:S01]  /*73b0*/  MOV R157, R186 ;  /* 0x000000ba009d7202 */ /* 0x000fe20000000f00 */
[----:B------:R-:W-:-:S04]  /*73c0*/  IMAD.MOV.U32 R158, RZ, RZ, R187 ;  /* 0x000000ffff9e7224 */ /* 0x000fc800078e00bb */
[----:B------:R-:W-:Y:S01]  /*73d0*/  IMAD.MOV.U32 R160, RZ, RZ, R245 ;  /* 0x000000ffffa07224 */ /* 0x000fe200078e00f5 */
[C---:B------:R-:W-:Y:S01]  /*73e0*/  HMMA.16816.F32.BF16 R120, R4.reuse, R26, R148 ;  /* 0x0000001a0478723c */ /* 0x040fe20000041894 */
[----:B------:R-:W-:Y:S01]  /*73f0*/  MOV R161, R246 ;  /* 0x000000f600a17202 */ /* 0x000fe20000000f00 */
[----:B------:R-:W-:Y:S01]  /*7400*/  IMAD.MOV.U32 R162, RZ, RZ, R247 ;  /* 0x000000ffffa27224 */ /* 0x000fe200078e00f7 */
[----:B------:R-:W-:Y:S01]  /*7410*/  MOV R163, R184 ;  /* 0x000000b800a37202 */ /* 0x000fe20000000f00 */
[----:B------:R-:W-:Y:S03]  /*7420*/  LDSM.16.MT88.4 R24, [R203+0x1d000] ;  /* 0x01d00000cb18783b */ /* 0x000fe60000004200 */
[----:B------:R-:W-:Y:S01]  /*7430*/  MOV R151, R244 ;  /* 0x000000f400977202 */ /* 0x000fe20000000f00 */
[C---:B-1----:R-:W-:Y:S08]  /*7440*/  HMMA.16816.F32.BF16 R184, R4.reuse, R18, R60 ;  /* 0x0000001204b8723c */ /* 0x042ff0000004183c */
[----:B------:R-:W-:Y:S01]  /*7450*/  HMMA.16816.F32.BF16 R244, R4, R16, R72 ;  /* 0x0000001004f4723c */ /* 0x000fe20000041848 */
[----:B------:R-:W1:Y:S01]  /*7460*/  LDSM.16.MT88.4 R16, [R202+0x1f000] ;  /* 0x01f00000ca10783b */ /* 0x000e620000004200 */
[----:B------:R-:W-:-:S06]  /*7470*/  IMAD.MOV.U32 R149, RZ, RZ, R115 ;  /* 0x000000ffff957224 */ /* 0x000fcc00078e0073 */
[----:B---3--:R-:W-:Y:S01]  /*7480*/  HMMA.16816.F32.BF16 R88, R4, R22, R88 ;  /* 0x000000160458723c */ /* 0x008fe20000041858 */
[----:B------:R-:W-:Y:S01]  /*7490*/  MOV R159, R242 ;  /* 0x000000f2009f7202 */ /* 0x000fe20000000f00 */
[----:B------:R-:W-:-:S06]  /*74a0*/  IMAD.MOV.U32 R150, RZ, RZ, R243 ;  /* 0x000000ffff967224 */ /* 0x000fcc00078e00f3 */
[C---:B------:R-:W-:Y:S01]  /*74b0*/  HMMA.16816.F32.BF16 R240, R4.reuse, R12, R44 ;  /* 0x0000000c04f0723c */ /* 0x040fe2000004182c */
[----:B------:R2:W-:Y:S07]  /*74c0*/  MUFU.EX2 R44, R0 ;  /* 0x00000000002c7308 */ /* 0x0005ee0000000800 */
[----:B------:R-:W-:Y:S01]  /*74d0*/  HMMA.16816.F32.BF16 R112, R4, R28, R128 ;  /* 0x0000001c0470723c */ /* 0x000fe20000041880 */
[----:B--2---:R-:W-:-:S07]  /*74e0*/  FFMA.FTZ R0, R149, c[0x0][0x23c], -R8 ;  /* 0x00008f0095007a23 */ /* 0x004fce0000010808 */
[C---:B------:R-:W-:Y:S01]  /*74f0*/  HMMA.16816.F32.BF16 R188, R4.reuse, R30, R108 ;  /* 0x0000001e04bc723c */ /* 0x040fe2000004186c */
[----:B------:R-:W2:Y:S01]  /*7500*/  LDSM.16.MT88.4 R28, [R201+0x1f000] ;  /* 0x01f00000c91c783b */ /* 0x000ea20000004200 */
[----:B------:R3:W1:Y:S06]  /*7510*/  MUFU.EX2 R45, R0 ;  /* 0x00000000002d7308 */ /* 0x00066c0000000800 */
[----:B------:R-:W-:Y:S01]  /*7520*/  HMMA.16816.F32.BF16 R180, R4, R14, R56 ;  /* 0x0000000e04b4723c */ /* 0x000fe20000041838 */
[----:B------:R-:W1:Y:S01]  /*7530*/  LDSM.16.MT88.4 R12, [R204+0x1f000] ;  /* 0x01f00000cc0c783b */ /* 0x000e620000004200 */
[----:B------:R-:W-:Y:S01]  /*7540*/  MOV R75, R151 ;  /* 0x00000097004b7202 */ /* 0x000fe20000000f00 */
[----:B------:R-:W-:-:S02]  /*7550*/  IMAD.MOV.U32 R130, RZ, RZ, R90 ;  /* 0x000000ffff827224 */ /* 0x000fc400078e005a */
[----:B---3--:R-:W-:-:S03]  /*7560*/  FFMA.FTZ R0, R252, c[0x0][0x23c], -R8 ;  /* 0x00008f00fc007a23 */ /* 0x008fc60000010808 */
[----:B------:R-:W-:Y:S01]  /*7570*/  HMMA.16816.F32.BF16 R248, R4, R20, R104 ;  /* 0x0000001404f8723c */ /* 0x000fe20000041868 */
[----:B------:R-:W-:Y:S01]  /*7580*/  MOV R131, R89 ;  /* 0x0000005900837202 */ /* 0x000fe20000000f00 */
[----:B------:R-:W-:Y:S01]  /*7590*/  IMAD.MOV.U32 R128, RZ, RZ, R88 ;  /* 0x000000ffff807224 */ /* 0x000fe200078e0058 */
[----:B------:R3:W-:Y:S01]  /*75a0*/  MUFU.EX2 R252, R0 ;  /* 0x0000000000fc7308 */ /* 0x0007e20000000800 */
[----:B------:R-:W-:Y:S01]  /*75b0*/  MOV R129, R91 ;  /* 0x0000005b00817202 */ /* 0x000fe20000000f00 */
[----:B------:R-:W-:Y:S02]  /*75c0*/  LDSM.16.MT88.4 R56, [R204+0x1b800] ;  /* 0x01b80000cc38783b */ /* 0x000fe40000004200 */
[----:B------:R-:W-:Y:S01]  /*75d0*/  IMAD.MOV.U32 R105, RZ, RZ, R160 ;  /* 0x000000ffff697224 */ /* 0x000fe200078e00a0 */
[----:B------:R-:W-:Y:S01]  /*75e0*/  MOV R104, R161 ;  /* 0x000000a100687202 */ /* 0x000fe20000000f00 */
[----:B------:R-:W-:Y:S01]  /*75f0*/  IMAD.MOV.U32 R160, RZ, RZ, R167 ;  /* 0x000000ffffa07224 */ /* 0x000fe200078e00a7 */
[----:B------:R-:W-:Y:S01]  /*7600*/  MOV R161, R235 ;  /* 0x000000eb00a17202 */ /* 0x000fe20000000f00 */
[----:B------:R-:W-:Y:S01]  /*7610*/  IMAD.MOV.U32 R167, RZ, RZ, R143 ;  /* 0x000000ffffa77224 */ /* 0x000fe200078e008f */
[----:B------:R-:W-:Y:S01]  /*7620*/  MOV R90, R163 ;  /* 0x000000a3005a7202 */ /* 0x000fe20000000f00 */
[----:B------:R-:W-:-:S02]  /*7630*/  IMAD.MOV.U32 R91, RZ, RZ, R162 ;  /* 0x000000ffff5b7224 */ /* 0x000fc400078e00a2 */
[----:B---3--:R-:W-:Y:S02]  /*7640*/  FFMA.FTZ R0, R150, c[0x0][0x23c], -R8 ;  /* 0x00008f0096007a23 */ /* 0x008fe40000010808 */
[----:B------:R-:W3:Y:S01]  /*7650*/  LDSM.16.MT88.4 R148, [R202+0x19800] ;  /* 0x01980000ca94783b */ /* 0x000ee20000004200 */
[----:B------:R-:W-:Y:S01]  /*7660*/  IMAD.MOV.U32 R89, RZ, RZ, R156 ;  /* 0x000000ffff597224 */ /* 0x000fe200078e009c */
[----:B------:R2:W-:Y:S01]  /*7670*/  MUFU.EX2 R235, R0 ;  /* 0x0000000000eb7308 */ /* 0x0005e20000000800 */
[----:B------:R-:W-:Y:S01]  /*7680*/  IMAD.MOV.U32 R162, RZ, RZ, R11 ;  /* 0x000000ffffa27224 */ /* 0x000fe200078e000b */
[----:B------:R-:W-:Y:S01]  /*7690*/  MOV R163, R10 ;  /* 0x0000000a00a37202 */ /* 0x000fe20000000f00 */
[----:B------:R-:W-:Y:S01]  /*76a0*/  IMAD.MOV.U32 R156, RZ, RZ, R9 ;  /* 0x000000ffff9c7224 */ /* 0x000fe200078e0009 */
[----:B------:R-:W-:Y:S01]  /*76b0*/  MOV R88, R157 ;  /* 0x0000009d00587202 */ /* 0x000fe20000000f00 */
[----:B------:R-:W-:Y:S01]  /*76c0*/  IMAD.MOV.U32 R106, RZ, RZ, R158 ;  /* 0x000000ffff6a7224 */ /* 0x000fe200078e009e */
[----:B------:R-:W-:Y:S01]  /*76d0*/  MOV R107, R159 ;  /* 0x0000009f006b7202 */ /* 0x000fe20000000f00 */
[----:B------:R-:W3:Y:S01]  /*76e0*/  LDSM.16.MT88.4 R8, [R203+0x1f000] ;  /* 0x01f00000cb08783b */ /* 0x000ee20000004200 */
[----:B-1----:R-:W-:Y:S01]  /*76f0*/  HMMA.16816.F32.BF16 R108, R4, R16, R80 ;  /* 0x00000010046c723c */ /* 0x002fe20000041850 */
[----:B------:R-:W-:Y:S01]  /*7700*/  IMAD.MOV.U32 R73, RZ, RZ, R160 ;  /* 0x000000ffff497224 */ /* 0x000fe200078e00a0 */
[----:B------:R-:W-:Y:S01]  /*7710*/  MOV R72, R161 ;  /* 0x000000a100487202 */ /* 0x000fe20000000f00 */
[----:B------:R-:W-:Y:S01]  /*7720*/  IMAD.MOV.U32 R158, RZ, RZ, R141 ;  /* 0x000000ffff9e7224 */ /* 0x000fe200078e008d */
[----:B------:R-:W-:Y:S01]  /*7730*/  MOV R157, R140 ;  /* 0x0000008c009d7202 */ /* 0x000fe20000000f00 */
[----:B------:R-:W-:-:S02]  /*7740*/  IMAD.MOV.U32 R160, RZ, RZ, R165 ;  /* 0x000000ffffa07224 */ /* 0x000fc400078e00a5 */
[----:B--2---:R-:W-:Y:S01]  /*7750*/  FFMA.FTZ R0, R234, c[0x0][0x23c], -R2 ;  /* 0x00008f00ea007a23 */ /* 0x004fe20000010802 */
[----:B------:R-:W-:Y:S01]  /*7760*/  MOV R159, R142 ;  /* 0x0000008e009f7202 */ /* 0x000fe20000000f00 */
[----:B------:R-:W-:Y:S01]  /*7770*/  IMAD.MOV.U32 R81, RZ, RZ, R166 ;  /* 0x000000ffff517224 */ /* 0x000fe200078e00a6 */
[----:B------:R-:W-:Y:S01]  /*7780*/  MOV R80, R167 ;  /* 0x000000a700507202 */ /* 0x000fe20000000f00 */
[----:B------:R1:W-:Y:S01]  /*7790*/  MUFU.EX2 R234, R0 ;  /* 0x0000000000ea7308 */ /* 0x0003e20000000800 */
[----:B------:R-:W-:Y:S01]  /*77a0*/  MOV R161, R164 ;  /* 0x000000a400a17202 */ /* 0x000fe20000000f00 */
[----:B------:R-:W-:Y:S01]  /*77b0*/  LDSM.16.MT88.4 R140, [R201+0x19800] ;  /* 0x01980000c98c783b */ /* 0x000fe20000004200 */
[----:B------:R-:W-:-:S03]  /*77c0*/  MOV R83, R45 ;  /* 0x0000002d00537202 */ /* 0x000fc60000000f00 */
[----:B------:R-:W2:Y:S01]  /*77d0*/  LDSM.16.MT88.4 R164, [R203+0x19800] ;  /* 0x01980000cba4783b */ /* 0x000ea20000004200 */
[----:B------:R-:W-:Y:S01]  /*77e0*/  MOV R74, R107 ;  /* 0x0000006b004a7202 */ /* 0x000fe20000000f00 */
[----:B------:R-:W-:Y:S01]  /*77f0*/  IMAD.MOV.U32 R107, RZ, RZ, R156 ;  /* 0x000000ffff6b7224 */ /* 0x000fe200078e009c */
[----:B------:R-:W-:Y:S01]  /*7800*/  MOV R46, R157 ;  /* 0x0000009d002e7202 */ /* 0x000fe20000000f00 */
[----:B------:R-:W-:Y:S01]  /*7810*/  IMAD.MOV.U32 R45, RZ, RZ, R158 ;  /* 0x000000ffff2d7224 */ /* 0x000fe200078e009e */
[----:B------:R-:W-:Y:S02]  /*7820*/  MOV R82, R159 ;  /* 0x0000009f00527202 */ /* 0x000fe40000000f00 */
[----:B------:R-:W2:Y:S01]  /*7830*/  LDSM.16.MT88.4 R156, [R204+0x19800] ;  /* 0x01980000cc9c783b */ /* 0x000ea20000004200 */
[--C-:B-1----:R-:W-:Y:S01]  /*7840*/  FFMA.FTZ R0, R135, c[0x0][0x23c], -R2.reuse ;  /* 0x00008f0087007a23 */ /* 0x102fe20000010802 */
[C---:B------:R-:W-:Y:S02]  /*7850*/  HMMA.16816.F32.BF16 R168, R4.reuse, R24, R48 ;  /* 0x0000001804a8723c */ /* 0x040fe40000041830 */
[----:B------:R-:W1:Y:S01]  /*7860*/  LDSM.16.MT88.4 R48, [R202+0x1b800] ;  /* 0x01b80000ca30783b */ /* 0x000e620000004200 */
[----:B------:R3:W1:Y:S05]  /*7870*/  MUFU.EX2 R135, R0 ;  /* 0x0000000000877308 */ /* 0x00066a0000000800 */
[----:B------:R-:W-:Y:S07]  /*7880*/  HMMA.16816.F32.BF16 R16, R4, R18, R92 ;  /* 0x000000120410723c */ /* 0x000fee000004185c */
[----:B------:R-:W-:Y:S01]  /*7890*/  MOV R93, R3 ;  /* 0x00000003005d7202 */ /* 0x000fe20000000f00 */
[----:B---3--:R-:W-:-:S02]  /*78a0*/  FFMA.FTZ R0, R134, c[0x0][0x23c], -R2 ;  /* 0x00008f0086007a23 */ /* 0x008fc40000010802 */
[----:B------:R-:W-:Y:S02]  /*78b0*/  FFMA.FTZ R2, R75, c[0x0][0x23c], -R2 ;  /* 0x00008f004b027a23 */ /* 0x000fe40000010802 */
[----:B------:R3:W-:Y:S08]  /*78c0*/  MUFU.EX2 R134, R0 ;  /* 0x0000000000867308 */ /* 0x0007f00000000800 */
[----:B------:R-:W2:Y:S01]  /*78d0*/  MUFU.EX2 R3, R2 ;  /* 0x0000000200037308 */ /* 0x000ea20000000800 */
[----:B------:R-:W-:Y:S01]  /*78e0*/  HMMA.16816.F32.BF16 R24, R4, R26, R40 ;  /* 0x0000001a0418723c */ /* 0x000fe20000041828 */
[----:B------:R-:W4:Y:S01]  /*78f0*/  LDSM.16.MT88.4 R40, [R201+0x1b800] ;  /* 0x01b80000c928783b */ /* 0x000f220000004200 */
[----:B------:R-:W-:Y:S01]  /*7900*/  IMAD.MOV.U32 R75, RZ, RZ, R106 ;  /* 0x000000ffff4b7224 */ /* 0x000fe200078e006a */
[----:B------:R-:W-:Y:S01]  /*7910*/  MOV R60, R131 ;  /* 0x00000083003c7202 */ /* 0x000fe20000000f00 */
[----:B------:R-:W-:Y:S01]  /*7920*/  IMAD.MOV.U32 R61, RZ, RZ, R130 ;  /* 0x000000ffff3d7224 */ /* 0x000fe200078e0082 */
[----:B------:R-:W-:Y:S01]  /*7930*/  MOV R62, R129 ;  /* 0x00000081003e7202 */ /* 0x000fe20000000f00 */
[----:B------:R-:W-:-:S02]  /*7940*/  IMAD.MOV.U32 R47, RZ, RZ, R128 ;  /* 0x000000ffff2f7224 */ /* 0x000fc400078e0080 */
[----:B---3--:R-:W-:Y:S01]  /*7950*/  IMAD.MOV.U32 R0, RZ, RZ, R206 ;  /* 0x000000ffff007224 */ /* 0x008fe200078e00ce */
[C---:B------:R-:W-:Y:S01]  /*7960*/  HMMA.16816.F32.BF16 R20, R4.reuse, R28, R36 ;  /* 0x0000001c0414723c */ /* 0x040fe20000041824 */
[----:B------:R-:W-:Y:S01]  /*7970*/  MOV R95, R119 ;  /* 0x00000077005f7202 */ /* 0x000fe20000000f00 */
[----:B------:R-:W-:Y:S01]  /*7980*/  IMAD.MOV.U32 R94, RZ, RZ, R116 ;  /* 0x000000ffff5e7224 */ /* 0x000fe200078e0074 */
[----:B------:R-:W-:Y:S01]  /*7990*/  F2FP.BF16.PACK_AB R128, R83, R44 ;  /* 0x0000002c5380723e */ /* 0x000fe200000010ff */
[----:B------:R-:W-:Y:S01]  /*79a0*/  IMAD.MOV.U32 R92, RZ, RZ, R0 ;  /* 0x000000ffff5c7224 */ /* 0x000fe200078e0000 */
[----:B-1----:R-:W-:Y:S01]  /*79b0*/  F2FP.BF16.PACK_AB R129, R135, R234 ;  /* 0x000000ea8781723e */ /* 0x002fe200000010ff */
[----:B------:R-:W-:Y:S01]  /*79c0*/  IMAD.MOV.U32 R63, RZ, RZ, R162 ;  /* 0x000000ffff3f7224 */ /* 0x000fe200078e00a2 */
[----:B------:R-:W-:Y:S01]  /*79d0*/  MOV R39, R117 ;  /* 0x0000007500277202 */ /* 0x000fe20000000f00 */
[----:B------:R-:W-:Y:S01]  /*79e0*/  IMAD.MOV.U32 R38, RZ, RZ, R118 ;  /* 0x000000ffff267224 */ /* 0x000fe200078e0076 */
[----:B------:R-:W-:Y:S01]  /*79f0*/  F2FP.BF16.PACK_AB R130, R235, R252 ;  /* 0x000000fceb82723e */ /* 0x000fe200000010ff */
[----:B------:R-:W-:Y:S01]  /*7a00*/  HMMA.16816.F32.BF16 R116, R4, R12, R96 ;  /* 0x0000000c0474723c */ /* 0x000fe20000041860 */
[----:B--2---:R-:W-:Y:S01]  /*7a10*/  F2FP.BF16.PACK_AB R131, R3, R134 ;  /* 0x000000860383723e */ /* 0x004fe200000010ff */
[----:B------:R-:W-:Y:S01]  /*7a20*/  IMAD.MOV.U32 R0, RZ, RZ, R47 ;  /* 0x000000ffff007224 */ /* 0x000fe200078e002f */
[----:B------:R-:W-:Y:S01]  /*7a30*/  MOV R2, R46 ;  /* 0x0000002e00027202 */ /* 0x000fe20000000f00 */
[----:B------:R-:W-:Y:S01]  /*7a40*/  IMAD.MOV.U32 R47, RZ, RZ, R73 ;  /* 0x000000ffff2f7224 */ /* 0x000fe200078e0049 */
[----:B------:R-:W-:Y:S01]  /*7a50*/  MOV R46, R72 ;  /* 0x00000048002e7202 */ /* 0x000fe20000000f00 */
        /* <DEDUP_REMOVED lines=8> */
[----:B------:R-:W2:Y:S01]  /*7ae0*/  LDSM.16.MT88.4 R72, [R201+0x1d800] ;  /* 0x01d80000c948783b */ /* 0x000ea20000004200 */
        /* <DEDUP_REMOVED lines=8> */
[----:B------:R-:W-:Y:S02]  /*7b70*/  IMAD.MOV.U32 R36, RZ, RZ, R125 ;  /* 0x000000ffff247224 */ /* 0x000fe400078e007d */
[----:B------:R-:W-:Y:S01]  /*7b80*/  HMMA.16816.F32.BF16 R148, R128, R150, R100 ;  /* 0x000000968094723c */ /* 0x000fe20000041864 */
[----:B------:R-:W-:Y:S01]  /*7b90*/  IMAD.MOV.U32 R45, RZ, RZ, R63 ;  /* 0x000000ffff2d7224 */ /* 0x000fe200078e003f */
[----:B------:R-:W-:Y:S01]  /*7ba0*/  MOV R88, R90 ;  /* 0x0000005a00587202 */ /* 0x000fe20000000f00 */
[----:B------:R-:W-:-:S04]  /*7bb0*/  IMAD.MOV.U32 R63, RZ, RZ, R89 ;  /* 0x000000ffff3f7224 */ /* 0x000fc800078e0059 */
[----:B------:R-:W-:Y:S01]  /*7bc0*/  IMAD.MOV.U32 R100, RZ, RZ, R61 ;  /* 0x000000ffff647224 */ /* 0x000fe200078e003d */
[----:B------:R-:W-:Y:S01]  /*7bd0*/  HMMA.16816.F32.BF16 R124, R4, R8, R68 ;  /* 0x00000008047c723c */ /* 0x000fe20000041844 */
[----:B------:R-:W-:Y:S01]  /*7be0*/  MOV R101, R62 ;  /* 0x0000003e00657202 */ /* 0x000fe20000000f00 */
[----:B------:R-:W-:Y:S01]  /*7bf0*/  IMAD.MOV.U32 R89, RZ, RZ, R91 ;  /* 0x000000ffff597224 */ /* 0x000fe200078e005b */
[----:B------:R-:W-:Y:S01]  /*7c00*/  MOV R90, R104 ;  /* 0x00000068005a7202 */ /* 0x000fe20000000f00 */
[----:B------:R-:W-:Y:S01]  /*7c10*/  IMAD.MOV.U32 R91, RZ, RZ, R105 ;  /* 0x000000ffff5b7224 */ /* 0x000fe200078e0069 */
[----:B------:R-:W-:-:S03]  /*7c20*/  MOV R103, R88 ;  /* 0x0000005800677202 */ /* 0x000fc60000000f00 */
[----:B------:R-:W-:Y:S01]  /*7c30*/  HMMA.16816.F32.BF16 R28, R4, R30, R64 ;  /* 0x0000001e041c723c */ /* 0x000fe20000041840 */
[----:B------:R-:W3:Y:S01]  /*7c40*/  LDSM.16.MT88.4 R64, [R203+0x1b800] ;  /* 0x01b80000cb40783b */ /* 0x000ee20000004200 */
[----:B------:R-:W-:Y:S01]  /*7c50*/  IMAD.MOV.U32 R102, RZ, RZ, R63 ;  /* 0x000000ffff667224 */ /* 0x000fe200078e003f */
[----:B------:R-:W-:-:S05]  /*7c60*/  MOV R104, R205 ;  /* 0x000000cd00687202 */ /* 0x000fca0000000f00 */
[C---:B------:R-:W-:Y:S01]  /*7c70*/  HMMA.16816.F32.BF16 R12, R4.reuse, R14, R84 ;  /* 0x0000000e040c723c */ /* 0x040fe20000041854 */
[----:B------:R-:W-:Y:S01]  /*7c80*/  IMAD.MOV.U32 R105, RZ, RZ, R200 ;  /* 0x000000ffff697224 */ /* 0x000fe200078e00c8 */
[----:B------:R1:W5:Y:S04]  /*7c90*/  LDL.LU R205, [R1+0x84] ;  /* 0x0000840001cd7983 */ /* 0x0003680000300800 */
[----:B------:R1:W5:Y:S02]  /*7ca0*/  LDL.LU R200, [R1+0x80] ;  /* 0x0000800001c87983 */ /* 0x0003640000300800 */
[----:B------:R-:W-:Y:S07]  /*7cb0*/  HMMA.16816.F32.BF16 R8, R4, R10, R52 ;  /* 0x0000000a0408723c */ /* 0x000fee0000041834 */
[----:B------:R-:W-:Y:S01]  /*7cc0*/  MOV R7, R2 ;  /* 0x0000000200077202 */ /* 0x000fe20000000f00 */
[----:B------:R-:W-:Y:S01]  /*7cd0*/  HMMA.16816.F32.BF16 R160, R128, R164, R160 ;  /* 0x000000a480a0723c */ /* 0x000fe200000418a0 */
[----:B------:R-:W-:-:S07]  /*7ce0*/  MOV R2, R60 ;  /* 0x0000003c00027202 */ /* 0x000fce0000000f00 */
[C---:B------:R-:W-:Y:S07]  /*7cf0*/  HMMA.16816.F32.BF16 R52, R128.reuse, R56, R172 ;  /* 0x000000388034723c */ /* 0x040fee00000418ac */
[----:B------:R-:W-:Y:S01]  /*7d00*/  MOV R172, R100 ;  /* 0x0000006400ac7202 */ /* 0x000fe20000000f00 */
[----:B------:R-:W-:Y:S01]  /*7d10*/  HMMA.16816.F32.BF16 R164, R128, R166, R236 ;  /* 0x000000a680a4723c */ /* 0x000fe200000418ec */
[----:B------:R-:W-:Y:S01]  /*7d20*/  MOV R173, R101 ;  /* 0x0000006500ad7202 */ /* 0x000fe20000000f00 */
[----:B------:R-:W-:Y:S01]  /*7d30*/  IMAD.MOV.U32 R174, RZ, RZ, R102 ;  /* 0x000000ffffae7224 */ /* 0x000fe200078e0066 */
[----:B------:R-:W-:-:S04]  /*7d40*/  MOV R175, R103 ;  /* 0x0000006700af7202 */ /* 0x000fc80000000f00 */
[----:B------:R-:W-:Y:S01]  /*7d50*/  IMAD.MOV.U32 R236, RZ, RZ, R0 ;  /* 0x000000ffffec7224 */ /* 0x000fe200078e0000 */
[----:B------:R-:W-:Y:S01]  /*7d60*/  HMMA.16816.F32.BF16 R136, R128, R140, R136 ;  /* 0x0000008c8088723c */ /* 0x000fe20000041888 */
[----:B------:R-:W-:Y:S02]  /*7d70*/  IMAD.MOV.U32 R0, RZ, RZ, R47 ;  /* 0x000000ffff007224 */ /* 0x000fe400078e002f */
[----:B------:R-:W-:Y:S02]  /*7d80*/  FADD.FTZ R2, R2, R172 ;  /* 0x000000ac02027221 */ /* 0x000fe40000010000 */
[----:B------:R-:W-:-:S03]  /*7d90*/  FADD.FTZ R0, R0, R173 ;  /* 0x000000ad00007221 */ /* 0x000fc60000010000 */
[----:B------:R-:W-:Y:S01]  /*7da0*/  HMMA.16816.F32.BF16 R140, R128, R142, R76 ;  /* 0x0000008e808c723c */ /* 0x000fe2000004184c */
[----:B------:R-:W-:Y:S01]  /*7db0*/  MOV R4, R105 ;  /* 0x0000006900047202 */ /* 0x000fe20000000f00 */
[----:B------:R-:W-:-:S05]  /*7dc0*/  FADD.FTZ R2, R174, R2 ;  /* 0x00000002ae027221 */ /* 0x000fca0000010000 */
[----:B------:R-:W-:Y:S01]  /*7dd0*/  MOV R77, R90 ;  /* 0x0000005a004d7202 */ /* 0x000fe20000000f00 */
[----:B------:R-:W-:Y:S01]  /*7de0*/  HMMA.16816.F32.BF16 R152, R128, R156, R152 ;  /* 0x0000009c8098723c */ /* 0x000fe20000041898 */
[----:B------:R-:W-:Y:S01]  /*7df0*/  MOV R78, R91 ;  /* 0x0000005b004e7202 */ /* 0x000fe20000000f00 */
[----:B------:R-:W-:-:S06]  /*7e00*/  IMAD.MOV.U32 R79, RZ, RZ, R104 ;  /* 0x000000ffff4f7224 */ /* 0x000fcc00078e0068 */
[----:B------:R-:W-:Y:S01]  /*7e10*/  HMMA.16816.F32.BF16 R156, R128, R158, R32 ;  /* 0x0000009e809c723c */ /* 0x000fe20000041820 */
[----:B------:R-:W-:-:S06]  /*7e20*/  FADD.FTZ R0, R175, R0 ;  /* 0x00000000af007221 */ /* 0x000fcc0000010000 */
[----:B------:R-:W-:Y:S01]  /*7e30*/  MOV R34, R44 ;  /* 0x0000002c00227202 */ /* 0x000fe20000000f00 */
[----:B------:R-:W-:Y:S01]  /*7e40*/  IMAD.MOV.U32 R33, RZ, RZ, R45 ;  /* 0x000000ffff217224 */ /* 0x000fe200078e002d */
[----:B------:R-:W-:Y:S02]  /*7e50*/  MOV R32, R46 ;  /* 0x0000002e00207202 */ /* 0x000fe40000000f00 */
[----:B------:R-:W-:Y:S01]  /*7e60*/  HMMA.16816.F32.BF16 R44, R128, R48, R176 ;  /* 0x00000030802c723c */ /* 0x000fe200000418b0 */
[----:B------:R-:W-:-:S07]  /*7e70*/  IMAD.MOV.U32 R6, RZ, RZ, R107 ;  /* 0x000000ffff067224 */ /* 0x000fce00078e006b */
[----:B------:R-:W-:Y:S01]  /*7e80*/  HMMA.16816.F32.BF16 R48, R128, R50, R192 ;  /* 0x000000328030723c */ /* 0x000fe200000418c0 */
[----:B------:R-:W-:-:S06]  /*7e90*/  IMAD.MOV.U32 R84, RZ, RZ, R99 ;  /* 0x000000ffff547224 */ /* 0x000fcc00078e0063 */
[----:B------:R-:W-:Y:S01]  /*7ea0*/  IMAD.MOV.U32 R192, RZ, RZ, R77 ;  /* 0x000000ffffc07224 */ /* 0x000fe200078e004d */
[----:B------:R-:W-:Y:S02]  /*7eb0*/  MOV R193, R78 ;  /* 0x0000004e00c17202 */ /* 0x000fe40000000f00 */
[----:B------:R-:W-:Y:S01]  /*7ec0*/  MOV R194, R79 ;  /* 0x0000004f00c27202 */ /* 0x000fe20000000f00 */
[----:B------:R-:W-:Y:S02]  /*7ed0*/  FADD.FTZ R2, R192, R2 ;  /* 0x00000002c0027221 */ /* 0x000fe40000010000 */
[----:B------:R-:W-:Y:S02]  /*7ee0*/  IMAD.MOV.U32 R195, RZ, RZ, R4 ;  /* 0x000000ffffc37224 */ /* 0x000fe400078e0004 */
[----:B------:R-:W-:Y:S01]  /*7ef0*/  FADD.FTZ R0, R193, R0 ;  /* 0x00000000c1007221 */ /* 0x000fe20000010000 */
[----:B------:R-:W-:Y:S01]  /*7f00*/  MOV R176, R6 ;  /* 0x0000000600b07202 */ /* 0x000fe20000000f00 */
[----:B------:R-:W-:Y:S01]  /*7f10*/  FADD.FTZ R2, R194, R2 ;  /* 0x00000002c2027221 */ /* 0x000fe20000010000 */
[----:B------:R-:W-:Y:S01]  /*7f20*/  MOV R85, R98 ;  /* 0x0000006200557202 */ /* 0x000fe20000000f00 */
[----:B------:R-:W-:-:S02]  /*7f30*/  IMAD.MOV.U32 R177, RZ, RZ, R7 ;  /* 0x000000ffffb17224 */ /* 0x000fc400078e0007 */
[----:B------:R-:W-:Y:S01]  /*7f40*/  FADD.FTZ R0, R195, R0 ;  /* 0x00000000c3007221 */ /* 0x000fe20000010000 */
[----:B------:R-:W-:Y:S01]  /*7f50*/  MOV R87, R96 ;  /* 0x0000006000577202 */ /* 0x000fe20000000f00 */
[----:B------:R-:W-:Y:S01]  /*7f60*/  FADD.FTZ R2, R176, R2 ;  /* 0x00000002b0027221 */ /* 0x000fe20000010000 */
[----:B------:R-:W-:Y:S01]  /*7f70*/  MOV R178, R84 ;  /* 0x0000005400b27202 */ /* 0x000fe20000000f00 */
[----:B----4-:R-:W-:Y:S01]  /*7f80*/  HMMA.16816.F32.BF16 R36, R128, R40, R36 ;  /* 0x000000288024723c */ /* 0x010fe20000041824 */
[----:B------:R-:W-:Y:S01]  /*7f90*/  MOV R179, R85 ;  /* 0x0000005500b37202 */ /* 0x000fe20000000f00 */
[----:B------:R-:W-:Y:S01]  /*7fa0*/  FADD.FTZ R0, R177, R0 ;  /* 0x00000000b1007221 */ /* 0x000fe20000010000 */
[----:B------:R-:W-:Y:S01]  /*7fb0*/  MOV R237, R80 ;  /* 0x0000005000ed7202 */ /* 0x000fe20000000f00 */
[----:B------:R-:W-:Y:S01]  /*7fc0*/  IMAD.MOV.U32 R238, RZ, RZ, R81 ;  /* 0x000000ffffee7224 */ /* 0x000fe200078e0051 */
[----:B------:R-:W-:Y:S01]  /*7fd0*/  MOV R239, R82 ;  /* 0x0000005200ef7202 */ /* 0x000fe20000000f00 */
[----:B------:R-:W-:-:S02]  /*7fe0*/  FADD.FTZ R2, R178, R2 ;  /* 0x00000002b2027221 */ /* 0x000fc40000010000 */
[----:B------:R-:W-:Y:S01]  /*7ff0*/  HMMA.16816.F32.BF16 R40, R128, R42, R196 ;  /* 0x0000002a8028723c */ /* 0x000fe200000418c4 */
[----:B------:R-:W-:-:S06]  /*8000*/  FADD.FTZ R0, R179, R0 ;  /* 0x00000000b3007221 */ /* 0x000fcc0000010000 */
[----:B------:R-:W-:Y:S02]  /*8010*/  MOV R196, R87 ;  /* 0x0000005700c47202 */ /* 0x000fe40000000f00 */
[----:B------:R-:W-:Y:S01]  /*8020*/  MOV R197, R92 ;  /* 0x0000005c00c57202 */ /* 0x000fe20000000f00 */
[----:B------:R-:W-:Y:S01]  /*8030*/  IMAD.MOV.U32 R198, RZ, RZ, R93 ;  /* 0x000000ffffc67224 */ /* 0x000fe200078e005d */
[----:B------:R-:W-:Y:S01]  /*8040*/  MOV R199, R94 ;  /* 0x0000005e00c77202 */ /* 0x000fe20000000f00 */
[----:B------:R-:W-:Y:S01]  /*8050*/  FADD.FTZ R2, R196, R2 ;  /* 0x00000002c4027221 */ /* 0x000fe20000010000 */
[C---:B--2---:R-:W-:Y:S01]  /*8060*/  HMMA.16816.F32.BF16 R68, R128.reuse, R72, R248 ;  /* 0x000000488044723c */ /* 0x044fe200000418f8 */
[----:B------:R-:W-:Y:S02]  /*8070*/  IMAD.MOV.U32 R86, RZ, RZ, R97 ;  /* 0x000000ffff567224 */ /* 0x000fe400078e0061 */
[----:B------:R-:W-:Y:S01]  /*8080*/  FADD.FTZ R0, R197, R0 ;  /* 0x00000000c5007221 */ /* 0x000fe20000010000 */
[----:B------:R-:W-:Y:S01]  /*8090*/  MOV R5, R106 ;  /* 0x0000006a00057202 */ /* 0x000fe20000000f00 */
[----:B------:R-:W-:Y:S01]  /*80a0*/  IMAD.MOV.U32 R76, RZ, RZ, R89 ;  /* 0x000000ffff4c7224 */ /* 0x000fe200078e0059 */
[----:B------:R-:W-:Y:S02]  /*80b0*/  LDSM.16.MT88.4 R96, [R203+0x1d800] ;  /* 0x01d80000cb60783b */ /* 0x000fe40000004200 */
[----:B------:R-:W-:Y:S01]  /*80c0*/  HMMA.16816.F32.BF16 R72, R128, R74, R236 ;  /* 0x0000004a8048723c */ /* 0x000fe200000418ec */
[----:B------:R-:W-:Y:S01]  /*80d0*/  FADD.FTZ R2, R198, R2 ;  /* 0x00000002c6027221 */ /* 0x000fe20000010000 */
[----:B------:R-:W2:Y:S01]  /*80e0*/  LDSM.16.MT88.4 R88, [R204+0x1d800] ;  /* 0x01d80000cc58783b */ /* 0x000ea20000004200 */
[----:B------:R-:W-:-:S02]  /*80f0*/  FADD.FTZ R0, R199, R0 ;  /* 0x00000000c7007221 */ /* 0x000fc40000010000 */
[----:B------:R-:W-:Y:S01]  /*8100*/  IMAD.MOV.U32 R35, RZ, RZ, R83 ;  /* 0x000000ffff237224 */ /* 0x000fe200078e0053 */
[----:B------:R-:W-:Y:S01]  /*8110*/  LDSM.16.MT88.4 R104, [R201+0x1f800] ;  /* 0x01f80000c968783b */ /* 0x000fe20000004200 */
[----:B------:R-:W-:Y:S01]  /*8120*/  MOV R236, R95 ;  /* 0x0000005f00ec7202 */ /* 0x000fe20000000f00 */
[----:B------:R-:W-:Y:S01]  /*8130*/  IMAD.MOV.U32 R237, RZ, RZ, R86 ;  /* 0x000000ffffed7224 */ /* 0x000fe200078e0056 */
[----:B------:R-:W-:Y:S01]  /*8140*/  MOV R238, R5 ;  /* 0x0000000500ee7202 */ /* 0x000fe20000000f00 */
[C---:B------:R-:W-:Y:S01]  /*8150*/  HMMA.16816.F32.BF16 R56, R128.reuse, R58, R120 ;  /* 0x0000003a8038723c */ /* 0x040fe20000041878 */
[----:B------:R-:W-:Y:S01]  /*8160*/  MOV R239, R76 ;  /* 0x0000004c00ef7202 */ /* 0x000fe20000000f00 */
[----:B------:R-:W-:Y:S01]  /*8170*/  FADD.FTZ R2, R236, R2 ;  /* 0x00000002ec027221 */ /* 0x000fe20000010000 */
[----:B------:R-:W4:Y:S01]  /*8180*/  LDSM.16.MT88.4 R80, [R202+0x1d800] ;  /* 0x01d80000ca50783b */ /* 0x000f220000004200 */
[----:B------:R-:W-:Y:S02]  /*8190*/  FADD.FTZ R0, R237, R0 ;  /* 0x00000000ed007221 */ /* 0x000fe40000010000 */
[----:B------:R-:W-:Y:S01]  /*81a0*/  FADD.FTZ R2, R238, R2 ;  /* 0x00000002ee027221 */ /* 0x000fe20000010000 */
[----:B------:R-:W-:Y:S01]  /*81b0*/  LDSM.16.MT88.4 R120, [R204+0x1f800] ;  /* 0x01f80000cc78783b */ /* 0x000fe20000004200 */
[----:B---3--:R-:W-:Y:S01]  /*81c0*/  HMMA.16816.F32.BF16 R60, R128, R64, R112 ;  /* 0x00000040803c723c */ /* 0x008fe20000041870 */
[----:B------:R-:W-:-:S02]  /*81d0*/  FADD.FTZ R0, R239, R0 ;  /* 0x00000000ef007221 */ /* 0x000fc40000010000 */
[----:B------:R-:W3:Y:S01]  /*81e0*/  LDSM.16.MT88.4 R112, [R202+0x1f800] ;  /* 0x01f80000ca70783b */ /* 0x000ee20000004200 */
[----:B------:R-:W-:-:S03]  /*81f0*/  FADD.FTZ R2, R32, R2 ;  /* 0x0000000220027221 */ /* 0x000fc60000010000 */
[----:B------:R-:W1:Y:S01]  /*8200*/  LDSM.16.MT88.4 R4, [R203+0x1f800] ;  /* 0x01f80000cb04783b */ /* 0x000e620000004200 */
        /* <DEDUP_REMOVED lines=8> */
[----:B------:R-:W-:-:S03]  /*8290*/  FADD.FTZ R250, R3, R0 ;  /* 0x0000000003fa7221 */ /* 0x000fc60000010000 */
[----:B------:R1:W-:Y:S04]  /*82a0*/  STL [R1+0x24], R249 ;  /* 0x000024f901007387 */ /* 0x0003e80000100800 */
[----:B------:R1:W-:Y:S01]  /*82b0*/  STL [R1+0x30], R250 ;  /* 0x000030fa01007387 */ /* 0x0003e20000100800 */
[C---:B--2---:R-:W-:Y:S08]  /*82c0*/  HMMA.16816.F32.BF16 R84, R128.reuse, R88, R240 ;  /* 0x000000588054723c */ /* 0x044ff000000418f0 */
[C---:B----4-:R-:W-:Y:S08]  /*82d0*/  HMMA.16816.F32.BF16 R76, R128.reuse, R80, R244 ;  /* 0x00000050804c723c */ /* 0x050ff000000418f4 */
[C---:B------:R-:W-:Y:S08]  /*82e0*/  HMMA.16816.F32.BF16 R92, R128.reuse, R96, R168 ;  /* 0x00000060805c723c */ /* 0x040ff000000418a8 */
[C---:B------:R-:W-:Y:S08]  /*82f0*/  HMMA.16816.F32.BF16 R100, R128.reuse, R104, R20 ;  /* 0x000000688064723c */ /* 0x040ff00000041814 */
[C---:B---3--:R-:W-:Y:S08]  /*8300*/  HMMA.16816.F32.BF16 R108, R128.reuse, R112, R108 ;  /* 0x00000070806c723c */ /* 0x048ff0000004186c */
        /* <DEDUP_REMOVED lines=9> */
[----:B------:R-:W-:Y:S01]  /*83a0*/  HMMA.16816.F32.BF16 R128, R128, R6, R8 ;  /* 0x000000068080723c */ /* 0x000fe20000041808 */
[----:B------:R-:W-:Y:S07]  /*83b0*/  @!P0 BRA `(.L_x_507) ;  /* 0x00009f0000008947 */ /* 0x000fee0003800000 */
[----:B------:R-:W2:Y:S01]  /*83c0*/  LDL.64 R198, [R1+0x48] ;  /* 0x0000480001c67983 */ /* 0x000ea20000100a00 */
[----:B------:R-:W-:-:S04]  /*83d0*/  DEPBAR.LE SB0, 0x0 ;  /* 0x000080000000791a */ /* 0x000fc80000000000 */
[----:B------:R-:W3:Y:S04]  /*83e0*/  LDL R237, [R1+0x64] ;  /* 0x0000640001ed7983 */ /* 0x000ee80000100800 */
[----:B------:R-:W4:Y:S04]  /*83f0*/  LDL R35, [R1+0x60] ;  /* 0x0000600001237983 */ /* 0x000f280000100800 */
[----:B------:R-:W4:Y:S04]  /*8400*/  LDL.64 R238, [R1+0x70] ;  /* 0x0000700001ee7983 */ /* 0x000f280000100a00 */
[----:B------:R-:W4:Y:S04]  /*8410*/  LDL.64 R32, [R1+0x78] ;  /* 0x0000780001207983 */ /* 0x000f280000100a00 */
[----:B------:R-:W4:Y:S01]  /*8420*/  LDL R34, [R1+0x68] ;  /* 0x0000680001227983 */ /* 0x000f220000100800 */
        /* <DEDUP_REMOVED lines=9> */
[----:B------:R-:W-:Y:S02]  /*84c0*/  IMAD.MOV.U32 R3, RZ, RZ, R239 ;  /* 0x000000ffff037224 */ /* 0x000fe400078e00ef */
        /* <DEDUP_REMOVED lines=62> */
[----:B--2--5:R-:W-:Y:S04]  /*88b0*/  LDSM.16.M88.4 R12, [R200+0x10000] ;  /* 0x01000000c80c783b */ /* 0x024fe80000000200 */
[----:B------:R-:W-:Y:S04]  /*88c0*/  LDSM.16.M88.4 R24, [R200+0x10800] ;  /* 0x01080000c818783b */ /* 0x000fe80000000200 */
[----:B------:R-:W-:Y:S04]  /*88d0*/  LDSM.16.M88.4 R20, [R200+0x11000] ;  /* 0x01100000c814783b */ /* 0x000fe80000000200 */
[----:B-1----:R-:W-:Y:S04]  /*88e0*/  LDSM.16.M88.4 R16, [R200+0x11800] ;  /* 0x01180000c810783b */ /* 0x002fe80000000200 */
[----:B----4-:R-:W1:Y:S04]  /*88f0*/  LDSM.16.M88.4 R4, [R207] ;  /* 0x00000000cf04783b */ /* 0x010e680000000200 */
[----:B---3--:R-:W-:Y:S04]  /*8900*/  LDSM.16.M88.4 R8, [R208] ;  /* 0x00000000d008783b */ /* 0x008fe80000000200 */
[----:B------:R-:W2:Y:S04]  /*8910*/  LDSM.16.M88.4 R168, [R211] ;  /* 0x00000000d3a8783b */ /* 0x000ea80000000200 */
[----:B------:R-:W3:Y:S04]  /*8920*/  LDSM.16.M88.4 R188, [R226] ;  /* 0x00000000e2bc783b */ /* 0x000ee80000000200 */
[----:B------:R-:W4:Y:S04]  /*8930*/  LDSM.16.M88.4 R192, [R225] ;  /* 0x00000000e1c0783b */ /* 0x000f280000000200 */
[----:B------:R-:W2:Y:S04]  /*8940*/  LDSM.16.M88.4 R244, [R224] ;  /* 0x00000000e0f4783b */ /* 0x000ea80000000200 */
[----:B------:R-:W-:Y:S04]  /*8950*/  LDSM.16.M88.4 R236, [R206+0x10800] ;  /* 0x01080000ceec783b */ /* 0x000fe80000000200 */
[----:B------:R-:W2:Y:S01]  /*8960*/  S2R R251, SR_TID.X ;  /* 0x0000000000fb7919 */ /* 0x000ea20000002100 */
[----:B------:R-:W-:-:S03]  /*8970*/  IMAD.U32 R0, RZ, RZ, UR31 ;  /* 0x0000001fff007e24 */ /* 0x000fc6000f8e00ff */
[----:B------:R-:W0:Y:S01]  /*8980*/  LDGDEPBAR ;  /* 0x00000000000079af */ /* 0x000e220000000000 */
[C---:B-1----:R-:W-:Y:S08]  /*8990*/  HMMA.16816.F32.BF16 R32, R4.reuse, R12, RZ ;  /* 0x0000000c0420723c */ /* 0x042ff000000418ff */
[C---:B------:R-:W-:Y:S08]  /*89a0*/  HMMA.16816.F32.BF16 R12, R4.reuse, R14, RZ ;  /* 0x0000000e040c723c */ /* 0x040ff000000418ff */
[C---:B------:R-:W-:Y:S08]  /*89b0*/  HMMA.16816.F32.BF16 R28, R4.reuse, R24, RZ ;  /* 0x00000018041c723c */ /* 0x040ff000000418ff */
[C---:B------:R-:W-:Y:S08]  /*89c0*/  HMMA.16816.F32.BF16 R184, R4.reuse, R26, RZ ;  /* 0x0000001a04b8723c */ /* 0x040ff000000418ff */
[C---:B------:R-:W-:Y:S08]  /*89d0*/  HMMA.16816.F32.BF16 R180, R4.reuse, R20, RZ ;  /* 0x0000001404b4723c */ /* 0x040ff000000418ff */
[C---:B------:R-:W-:Y:S01]  /*89e0*/  HMMA.16816.F32.BF16 R176, R4.reuse, R22, RZ ;  /* 0x0000001604b0723c */ /* 0x040fe200000418ff */
[----:B------:R-:W-:Y:S07]  /*89f0*/  LDSM.16.M88.4 R20, [R206+0x10000] ;  /* 0x01000000ce14783b */ /* 0x000fee0000000200 */
[C---:B------:R-:W-:Y:S08]  /*8a00*/  HMMA.16816.F32.BF16 R172, R4.reuse, R16, RZ ;  /* 0x0000001004ac723c */ /* 0x040ff000000418ff */
[----:B------:R-:W-:Y:S01]  /*8a10*/  HMMA.16816.F32.BF16 R24, R4, R18, RZ ;  /* 0x000000120418723c */ /* 0x000fe200000418ff */
[----:B------:R-:W1:Y:S07]  /*8a20*/  LDSM.16.M88.4 R4, [R210] ;  /* 0x00000000d204783b */ /* 0x000e6e0000000200 */
[C---:B--2---:R-:W-:Y:S01]  /*8a30*/  HMMA.16816.F32.BF16 R196, R8.reuse, R168, R32 ;  /* 0x000000a808c4723c */ /* 0x044fe20000041820 */
[----:B------:R-:W2:Y:S07]  /*8a40*/  LDSM.16.M88.4 R32, [R206+0x11800] ;  /* 0x01180000ce20783b */ /* 0x000eae0000000200 */
[C---:B------:R-:W-:Y:S01]  /*8a50*/  HMMA.16816.F32.BF16 R16, R8.reuse, R170, R12 ;  /* 0x000000aa0810723c */ /* 0x040fe2000004180c */
[----:B------:R-:W1:Y:S07]  /*8a60*/  LDSM.16.M88.4 R168, [R206+0x11000] ;  /* 0x01100000cea8783b */ /* 0x000e6e0000000200 */
[C---:B---3--:R-:W-:Y:S08]  /*8a70*/  HMMA.16816.F32.BF16 R240, R8.reuse, R190, R184 ;  /* 0x000000be08f0723c */ /* 0x048ff000000418b8 */
[C---:B----4-:R-:W-:Y:S08]  /*8a80*/  HMMA.16816.F32.BF16 R184, R8.reuse, R192, R180 ;  /* 0x000000c008b8723c */ /* 0x050ff000000418b4 */
[C---:B------:R-:W-:Y:S01]  /*8a90*/  HMMA.16816.F32.BF16 R12, R8.reuse, R188, R28 ;  /* 0x000000bc080c723c */ /* 0x040fe2000004181c */
[----:B------:R-:W-:Y:S07]  /*8aa0*/  LDSM.16.M88.4 R28, [R205] ;  /* 0x00000000cd1c783b */ /* 0x000fee0000000200 */
[C---:B------:R-:W-:Y:S01]  /*8ab0*/  HMMA.16816.F32.BF16 R180, R8.reuse, R194, R176 ;  /* 0x000000c208b4723c */ /* 0x040fe200000418b0 */
[----:B------:R-:W-:Y:S07]  /*8ac0*/  LDSM.16.M88.4 R192, [R205+0x800] ;  /* 0x00080000cdc0783b */ /* 0x000fee0000000200 */
[C---:B------:R-:W-:Y:S08]  /*8ad0*/  HMMA.16816.F32.BF16 R176, R8.reuse, R244, R172 ;  /* 0x000000f408b0723c */ /* 0x040ff000000418ac */
[----:B------:R-:W-:Y:S01]  /*8ae0*/  HMMA.16816.F32.BF16 R24, R8, R246, R24 ;  /* 0x000000f60818723c */ /* 0x000fe20000041818 */
[----:B------:R-:W3:Y:S07]  /*8af0*/  LDSM.16.M88.4 R8, [R209] ;  /* 0x00000000d108783b */ /* 0x000eee0000000200 */
[C---:B-1----:R-:W-:Y:S08]  /*8b00*/  HMMA.16816.F32.BF16 R188, R4.reuse, R20, R196 ;  /* 0x0000001404bc723c */ /* 0x042ff000000418c4 */
[C---:B------:R-:W-:Y:S01]  /*8b10*/  HMMA.16816.F32.BF16 R172, R4.reuse, R22, R16 ;  /* 0x0000001604ac723c */ /* 0x040fe20000041810 */
[----:B------:R-:W1:Y:S07]  /*8b20*/  LDSM.16.M88.4 R20, [R205+0x1800] ;  /* 0x00180000cd14783b */ /* 0x000e6e0000000200 */
[C---:B------:R-:W-:Y:S08]  /*8b30*/  HMMA.16816.F32.BF16 R16, R4.reuse, R236, R12 ;  /* 0x000000ec0410723c */ /* 0x040ff0000004180c */
[C---:B--2---:R-:W-:Y:S08]  /*8b40*/  HMMA.16816.F32.BF16 R176, R4.reuse, R32, R176 ;  /* 0x0000002004b0723c */ /* 0x044ff000000418b0 */
[C---:B------:R-:W-:Y:S01]  /*8b50*/  HMMA.16816.F32.BF16 R12, R4.reuse, R34, R24 ;  /* 0x00000022040c723c */ /* 0x040fe20000041818 */
[----:B------:R-:W2:Y:S04]  /*8b60*/  LDSM.16.M88.4 R24, [R205+0x1000] ;  /* 0x00100000cd18783b */ /* 0x000ea80000000200 */
[----:B------:R-:W-:Y:S03]  /*8b70*/  LDSM.16.M88.4 R32, [R200+0x12000] ;  /* 0x01200000c820783b */ /* 0x000fe60000000200 */
[C---:B------:R-:W-:Y:S01]  /*8b80*/  HMMA.16816.F32.BF16 R196, R4.reuse, R168, R184 ;  /* 0x000000a804c4723c */ /* 0x040fe200000418b8 */
[----:B------:R-:W-:Y:S07]  /*8b90*/  LDSM.16.M88.4 R184, [R200+0x12800] ;  /* 0x01280000c8b8783b */ /* 0x000fee0000000200 */
[C---:B------:R-:W-:Y:S08]  /*8ba0*/  HMMA.16816.F32.BF16 R236, R4.reuse, R238, R240 ;  /* 0x000000ee04ec723c */ /* 0x040ff000000418f0 */
[----:B------:R-:W-:Y:S01]  /*8bb0*/  HMMA.16816.F32.BF16 R168, R4, R170, R180 ;  /* 0x000000aa04a8723c */ /* 0x000fe200000418b4 */
[----:B------:R-:W4:Y:S07]  /*8bc0*/  LDSM.16.M88.4 R4, [R207+0x4000] ;  /* 0x00400000cf04783b */ /* 0x000f2e0000000200 */
[C---:B---3--:R-:W-:Y:S01]  /*8bd0*/  HMMA.16816.F32.BF16 R180, R8.reuse, R28, R188 ;  /* 0x0000001c08b4723c */ /* 0x048fe200000418bc */
[----:B------:R-:W-:Y:S07]  /*8be0*/  LDSM.16.M88.4 R188, [R222] ;  /* 0x00000000debc783b */ /* 0x000fee0000000200 */
[C---:B------:R-:W-:Y:S08]  /*8bf0*/  HMMA.16816.F32.BF16 R172, R8.reuse, R30, R172 ;  /* 0x0000001e08ac723c */ /* 0x040ff000000418ac */
[C---:B------:R-:W-:Y:S01]  /*8c00*/  HMMA.16816.F32.BF16 R28, R8.reuse, R192, R16 ;  /* 0x000000c0081c723c */ /* 0x040fe20000041810 */
[----:B------:R-:W-:Y:S07]  /*8c10*/  LDSM.16.M88.4 R16, [R200+0x13800] ;  /* 0x01380000c810783b */ /* 0x000fee0000000200 */
[C---:B-1----:R-:W-:Y:S08]  /*8c20*/  HMMA.16816.F32.BF16 R176, R8.reuse, R20, R176 ;  /* 0x0000001408b0723c */ /* 0x042ff000000418b0 */
[C---:B------:R-:W-:Y:S01]  /*8c30*/  HMMA.16816.F32.BF16 R12, R8.reuse, R22, R12 ;  /* 0x00000016080c723c */ /* 0x040fe2000004180c */
[----:B------:R-:W1:Y:S07]  /*8c40*/  LDSM.16.M88.4 R20, [R200+0x13000] ;  /* 0x01300000c814783b */ /* 0x000e6e0000000200 */
[C---:B------:R-:W-:Y:S01]  /*8c50*/  HMMA.16816.F32.BF16 R236, R8.reuse, R194, R236 ;  /* 0x000000c208ec723c */ /* 0x040fe200000418ec */
[----:B------:R-:W-:Y:S07]  /*8c60*/  LDSM.16.M88.4 R192, [R206+0x12800] ;  /* 0x01280000cec0783b */ /* 0x000fee0000000200 */
[C---:B--2---:R-:W-:Y:S08]  /*8c70*/  HMMA.16816.F32.BF16 R196, R8.reuse, R24, R196 ;  /* 0x0000001808c4723c */ /* 0x044ff000000418c4 */
[----:B------:R-:W-:Y:S01]  /*8c80*/  HMMA.16816.F32.BF16 R168, R8, R26, R168 ;  /* 0x0000001a08a8723c */ /* 0x000fe200000418a8 */
[----:B------:R-:W-:Y:S07]  /*8c90*/  LDSM.16.M88.4 R8, [R208+0x4000] ;  /* 0x00400000d008783b */ /* 0x000fee0000000200 */
[C---:B----4-:R-:W-:Y:S01]  /*8ca0*/  HMMA.16816.F32.BF16 R24, R4.reuse, R184, R28 ;  /* 0x000000b80418723c */ /* 0x050fe2000004181c */
[----:B------:R-:W2:Y:S07]  /*8cb0*/  LDSM.16.M88.4 R28, [R223] ;  /* 0x00000000df1c783b */ /* 0x000eae0000000200 */
[C---:B------:R-:W-:Y:S08]  /*8cc0*/  HMMA.16816.F32.BF16 R236, R4.reuse, R186, R236 ;  /* 0x000000ba04ec723c */ /* 0x040ff000000418ec */
[C---:B------:R-:W-:Y:S08]  /*8cd0*/  HMMA.16816.F32.BF16 R180, R4.reuse, R32, R180 ;  /* 0x0000002004b4723c */ /* 0x040ff000000418b4 */
[C---:B------:R-:W-:Y:S01]  /*8ce0*/  HMMA.16816.F32.BF16 R172, R4.reuse, R34, R172 ;  /* 0x0000002204ac723c */ /* 0x040fe200000418ac */
[----:B------:R-:W-:Y:S07]  /*8cf0*/  LDSM.16.M88.4 R32, [R206+0x12000] ;  /* 0x01200000ce20783b */ /* 0x000fee0000000200 */
[C---:B-1----:R-:W-:Y:S08]  /*8d00*/  HMMA.16816.F32.BF16 R196, R4.reuse, R20, R196 ;  /* 0x0000001404c4723c */ /* 0x042ff000000418c4 */
[C---:B------:R-:W-:Y:S01]  /*8d10*/  HMMA.16816.F32.BF16 R184, R4.reuse, R22, R168 ;  /* 0x0000001604b8723c */ /* 0x040fe200000418a8 */
[----:B------:R-:W1:Y:S07]  /*8d20*/  LDSM.16.M88.4 R20, [R221] ;  /* 0x00000000dd14783b */ /* 0x000e6e0000000200 */
[C---:B------:R-:W-:Y:S08]  /*8d30*/  HMMA.16816.F32.BF16 R176, R4.reuse, R16, R176 ;  /* 0x0000001004b0723c */ /* 0x040ff000000418b0 */
[----:B------:R-:W-:Y:S01]  /*8d40*/  HMMA.16816.F32.BF16 R12, R4, R18, R12 ;  /* 0x00000012040c723c */ /* 0x000fe2000004180c */
[----:B------:R-:W3:Y:S04]  /*8d50*/  LDSM.16.M88.4 R16, [R220] ;  /* 0x00000000dc10783b */ /* 0x000ee80000000200 */
[----:B------:R-:W4:Y:S03]  /*8d60*/  LDSM.16.M88.4 R4, [R210+0x4000] ;  /* 0x00400000d204783b */ /* 0x000f260000000200 */
[C---:B--2---:R-:W-:Y:S08]  /*8d70*/  HMMA.16816.F32.BF16 R180, R8.reuse, R28, R180 ;  /* 0x0000001c08b4723c */ /* 0x044ff000000418b4 */
[C---:B------:R-:W-:Y:S01]  /*8d80*/  HMMA.16816.F32.BF16 R172, R8.reuse, R30, R172 ;  /* 0x0000001e08ac723c */ /* 0x040fe200000418ac */
[----:B------:R-:W2:Y:S07]  /*8d90*/  LDSM.16.M88.4 R28, [R206+0x13000] ;  /* 0x01300000ce1c783b */ /* 0x000eae0000000200 */
[C---:B------:R-:W-:Y:S01]  /*8da0*/  HMMA.16816.F32.BF16 R168, R8.reuse, R188, R24 ;  /* 0x000000bc08a8723c */ /* 0x040fe20000041818 */
[----:B------:R-:W2:Y:S07]  /*8db0*/  LDSM.16.M88.4 R24, [R206+0x13800] ;  /* 0x01380000ce18783b */ /* 0x000eae0000000200 */
[C---:B------:R-:W-:Y:S08]  /*8dc0*/  HMMA.16816.F32.BF16 R236, R8.reuse, R190, R236 ;  /* 0x000000be08ec723c */ /* 0x040ff000000418ec */
[C---:B-1----:R-:W-:Y:S08]  /*8dd0*/  HMMA.16816.F32.BF16 R196, R8.reuse, R20, R196 ;  /* 0x0000001408c4723c */ /* 0x042ff000000418c4 */
[C---:B------:R-:W-:Y:S01]  /*8de0*/  HMMA.16816.F32.BF16 R188, R8.reuse, R22, R184 ;  /* 0x0000001608bc723c */ /* 0x040fe200000418b8 */
[----:B------:R-:W-:Y:S07]  /*8df0*/  LDSM.16.M88.4 R184, [R205+0x2800] ;  /* 0x00280000cdb8783b */ /* 0x000fee0000000200 */
[C---:B---3--:R-:W-:Y:S08]  /*8e00*/  HMMA.16816.F32.BF16 R176, R8.reuse, R16, R176 ;  /* 0x0000001008b0723c */ /* 0x048ff000000418b0 */
[----:B------:R-:W-:Y:S01]  /*8e10*/  HMMA.16816.F32.BF16 R20, R8, R18, R12 ;  /* 0x000000120814723c */ /* 0x000fe2000004180c */
[----:B------:R-:W-:Y:S04]  /*8e20*/  LDSM.16.M88.4 R8, [R209+0x4000] ;  /* 0x00400000d108783b */ /* 0x000fe80000000200 */
[----:B------:R-:W1:Y:S03]  /*8e30*/  LDSM.16.M88.4 R16, [R205+0x2000] ;  /* 0x00200000cd10783b */ /* 0x000e660000000200 */
[C---:B----4-:R-:W-:Y:S08]  /*8e40*/  HMMA.16816.F32.BF16 R180, R4.reuse, R32, R180 ;  /* 0x0000002004b4723c */ /* 0x050ff000000418b4 */
[C---:B------:R-:W-:Y:S01]  /*8e50*/  HMMA.16816.F32.BF16 R12, R4.reuse, R34, R172 ;  /* 0x00000022040c723c */ /* 0x040fe200000418ac */
[----:B------:R-:W3:Y:S07]  /*8e60*/  LDSM.16.M88.4 R172, [R205+0x3800] ;  /* 0x00380000cdac783b */ /* 0x000eee0000000200 */
[C---:B------:R-:W-:Y:S08]  /*8e70*/  HMMA.16816.F32.BF16 R32, R4.reuse, R192, R168 ;  /* 0x000000c00420723c */ /* 0x040ff000000418a8 */
[C---:B------:R-:W-:Y:S08]  /*8e80*/  HMMA.16816.F32.BF16 R236, R4.reuse, R194, R236 ;  /* 0x000000c204ec723c */ /* 0x040ff000000418ec */
[C---:B--2---:R-:W-:Y:S08]  /*8e90*/  HMMA.16816.F32.BF16 R192, R4.reuse, R30, R188 ;  /* 0x0000001e04c0723c */ /* 0x044ff000000418bc */
[C---:B------:R-:W-:Y:S01]  /*8ea0*/  HMMA.16816.F32.BF16 R188, R4.reuse, R24, R176 ;  /* 0x0000001804bc723c */ /* 0x040fe200000418b0 */
[----:B------:R-:W2:Y:S07]  /*8eb0*/  LDSM.16.M88.4 R176, [R205+0x3000] ;  /* 0x00300000cdb0783b */ /* 0x000eae0000000200 */
[C---:B------:R-:W-:Y:S08]  /*8ec0*/  HMMA.16816.F32.BF16 R196, R4.reuse, R28, R196 ;  /* 0x0000001c04c4723c */ /* 0x040ff000000418c4 */
[----:B------:R-:W-:Y:S01]  /*8ed0*/  HMMA.16816.F32.BF16 R168, R4, R26, R20 ;  /* 0x0000001a04a8723c */ /* 0x000fe20000041814 */
[----:B------:R-:W-:Y:S04]  /*8ee0*/  LDSM.16.M88.4 R4, [R207+0x8000] ;  /* 0x00800000cf04783b */ /* 0x000fe80000000200 */
[----:B------:R-:W4:Y:S03]  /*8ef0*/  LDSM.16.M88.4 R20, [R200+0x14000] ;  /* 0x01400000c814783b */ /* 0x000f260000000200 */
[C---:B-1----:R-:W-:Y:S01]  /*8f00*/  HMMA.16816.F32.BF16 R180, R8.reuse, R16, R180 ;  /* 0x0000001008b4723c */ /* 0x042fe200000418b4 */
[----:B------:R-:W1:Y:S07]  /*8f10*/  LDSM.16.M88.4 R24, [R200+0x14800] ;  /* 0x01480000c818783b */ /* 0x000e6e0000000200 */
[C---:B------:R-:W-:Y:S08]  /*8f20*/  HMMA.16816.F32.BF16 R16, R8.reuse, R18, R12 ;  /* 0x000000120810723c */ /* 0x040ff0000004180c */
[C---:B------:R-:W-:Y:S01]  /*8f30*/  HMMA.16816.F32.BF16 R12, R8.reuse, R184, R32 ;  /* 0x000000b8080c723c */ /* 0x040fe20000041820 */
[----:B------:R-:W-:Y:S07]  /*8f40*/  LDSM.16.M88.4 R32, [R200+0x15800] ;  /* 0x01580000c820783b */ /* 0x000fee0000000200 */
[C---:B------:R-:W-:Y:S08]  /*8f50*/  HMMA.16816.F32.BF16 R28, R8.reuse, R186, R236 ;  /* 0x000000ba081c723c */ /* 0x040ff000000418ec */
[C---:B---3--:R-:W-:Y:S08]  /*8f60*/  HMMA.16816.F32.BF16 R188, R8.reuse, R172, R188 ;  /* 0x000000ac08bc723c */ /* 0x048ff000000418bc */
[C---:B------:R-:W-:Y:S01]  /*8f70*/  HMMA.16816.F32.BF16 R168, R8.reuse, R174, R168 ;  /* 0x000000ae08a8723c */ /* 0x040fe200000418a8 */
[----:B------:R-:W3:Y:S07]  /*8f80*/  LDSM.16.M88.4 R172, [R200+0x15000] ;  /* 0x01500000c8ac783b */ /* 0x000eee0000000200 */
[C---:B--2---:R-:W-:Y:S08]  /*8f90*/  HMMA.16816.F32.BF16 R196, R8.reuse, R176, R196 ;  /* 0x000000b008c4723c */ /* 0x044ff000000418c4 */
[----:B------:R-:W-:Y:S01]  /*8fa0*/  HMMA.16816.F32.BF16 R192, R8, R178, R192 ;  /* 0x000000b208c0723c */ /* 0x000fe200000418c0 */
[----:B------:R-:W-:Y:S07]  /*8fb0*/  LDSM.16.M88.4 R8, [R208+0x8000] ;  /* 0x00800000d008783b */ /* 0x000fee0000000200 */
[C---:B----4-:R-:W-:Y:S08]  /*8fc0*/  HMMA.16816.F32.BF16 R180, R4.reuse, R20, R180 ;  /* 0x0000001404b4723c */ /* 0x050ff000000418b4 */
[C---:B------:R-:W-:Y:S01]  /*8fd0*/  HMMA.16816.F32.BF16 R176, R4.reuse, R22, R16 ;  /* 0x0000001604b0723c */ /* 0x040fe20000041810 */
[----:B------:R-:W2:Y:S07]  /*8fe0*/  LDSM.16.M88.4 R20, [R218] ;  /* 0x00000000da14783b */ /* 0x000eae0000000200 */
[C---:B-1----:R-:W-:Y:S08]  /*8ff0*/  HMMA.16816.F32.BF16 R16, R4.reuse, R24, R12 ;  /* 0x000000180410723c */ /* 0x042ff0000004180c */
[C---:B------:R-:W-:Y:S01]  /*9000*/  HMMA.16816.F32.BF16 R12, R4.reuse, R26, R28 ;  /* 0x0000001a040c723c */ /* 0x040fe2000004181c */
[----:B------:R-:W1:Y:S07]  /*9010*/  LDSM.16.M88.4 R24, [R219] ;  /* 0x00000000db18783b */ /* 0x000e6e0000000200 */
[C---:B---3--:R-:W-:Y:S08]  /*9020*/  HMMA.16816.F32.BF16 R236, R4.reuse, R172, R196 ;  /* 0x000000ac04ec723c */ /* 0x048ff000000418c4 */
[C---:B------:R-:W-:Y:S08]  /*9030*/  HMMA.16816.F32.BF16 R196, R4.reuse, R174, R192 ;  /* 0x000000ae04c4723c */ /* 0x040ff000000418c0 */
[C---:B------:R-:W-:Y:S08]  /*9040*/  HMMA.16816.F32.BF16 R192, R4.reuse, R32, R188 ;  /* 0x0000002004c0723c */ /* 0x040ff000000418bc */
[----:B------:R-:W-:Y:S01]  /*9050*/  HMMA.16816.F32.BF16 R28, R4, R34, R168 ;  /* 0x00000022041c723c */ /* 0x000fe200000418a8 */
[----:B------:R-:W3:Y:S04]  /*9060*/  LDSM.16.M88.4 R32, [R216] ;  /* 0x00000000d820783b */ /* 0x000ee80000000200 */
[----:B------:R-:W-:Y:S03]  /*9070*/  LDSM.16.M88.4 R4, [R210+0x8000] ;  /* 0x00800000d204783b */ /* 0x000fe60000000200 */
[C---:B--2---:R-:W-:Y:S01]  /*9080*/  HMMA.16816.F32.BF16 R172, R8.reuse, R20, R16 ;  /* 0x0000001408ac723c */ /* 0x044fe20000041810 */
[----:B------:R-:W-:Y:S04]  /*9090*/  LDSM.16.M88.4 R168, [R217] ;  /* 0x00000000d9a8783b */ /* 0x000fe80000000200 */
[----:B------:R-:W-:Y:S03]  /*90a0*/  LDSM.16.M88.4 R16, [R206+0x14800] ;  /* 0x01480000ce10783b */ /* 0x000fe60000000200 */
[C---:B------:R-:W-:Y:S01]  /*90b0*/  HMMA.16816.F32.BF16 R12, R8.reuse, R22, R12 ;  /* 0x00000016080c723c */ /* 0x040fe2000004180c */
[----:B------:R-:W2:Y:S07]  /*90c0*/  LDSM.16.M88.4 R20, [R206+0x14000] ;  /* 0x01400000ce14783b */ /* 0x000eae0000000200 */
[C---:B-1----:R-:W-:Y:S08]  /*90d0*/  HMMA.16816.F32.BF16 R188, R8.reuse, R24, R180 ;  /* 0x0000001808bc723c */ /* 0x042ff000000418b4 */
[C---:B------:R-:W-:Y:S08]  /*90e0*/  HMMA.16816.F32.BF16 R176, R8.reuse, R26, R176 ;  /* 0x0000001a08b0723c */ /* 0x040ff000000418b0 */
[C---:B---3--:R-:W-:Y:S08]  /*90f0*/  HMMA.16816.F32.BF16 R192, R8.reuse, R32, R192 ;  /* 0x0000002008c0723c */ /* 0x048ff000000418c0 */
[----:B------:R-:W-:Y:S01]  /*9100*/  HMMA.16816.F32.BF16 R24, R8, R34, R28 ;  /* 0x000000220818723c */ /* 0x000fe2000004181c */
[----:B------:R-:W1:Y:S04]  /*9110*/  LDSM.16.M88.4 R32, [R206+0x15000] ;  /* 0x01500000ce20783b */ /* 0x000e680000000200 */
[----:B------:R-:W3:Y:S03]  /*9120*/  LDSM.16.M88.4 R28, [R206+0x15800] ;  /* 0x01580000ce1c783b */ /* 0x000ee60000000200 */
[C---:B--2---:R-:W-:Y:S08]  /*9130*/  HMMA.16816.F32.BF16 R188, R4.reuse, R20, R188 ;  /* 0x0000001404bc723c */ /* 0x044ff000000418bc */
[----:B------:R-:W-:Y:S01]  /*9140*/  HMMA.16816.F32.BF16 R184, R4, R22, R176 ;  /* 0x0000001604b8723c */ /* 0x000fe200000418b0 */
[----:B------:R-:W-:Y:S07]  /*9150*/  LDSM.16.M88.4 R176, [R205+0x5000] ;  /* 0x00500000cdb0783b */ /* 0x000fee0000000200 */
[C---:B------:R-:W-:Y:S08]  /*9160*/  HMMA.16816.F32.BF16 R236, R8.reuse, R168, R236 ;  /* 0x000000a808ec723c */ /* 0x040ff000000418ec */
[----:B------:R-:W-:Y:S01]  /*9170*/  HMMA.16816.F32.BF16 R196, R8, R170, R196 ;  /* 0x000000aa08c4723c */ /* 0x000fe200000418c4 */
[----:B------:R-:W-:Y:S07]  /*9180*/  LDSM.16.M88.4 R8, [R205+0x4800] ;  /* 0x00480000cd08783b */ /* 0x000fee0000000200 */
[C---:B------:R-:W-:Y:S01]  /*9190*/  HMMA.16816.F32.BF16 R20, R4.reuse, R18, R12 ;  /* 0x000000120414723c */ /* 0x040fe2000004180c */
[----:B------:R-:W2:Y:S07]  /*91a0*/  LDSM.16.M88.4 R12, [R209+0x8000] ;  /* 0x00800000d10c783b */ /* 0x000eae0000000200 */
[C---:B------:R-:W-:Y:S01]  /*91b0*/  HMMA.16816.F32.BF16 R180, R4.reuse, R16, R172 ;  /* 0x0000001004b4723c */ /* 0x040fe200000418ac */
[----:B------:R-:W4:Y:S04]  /*91c0*/  LDSM.16.M88.4 R16, [R205+0x4000] ;  /* 0x00400000cd10783b */ /* 0x000f280000000200 */
[----:B------:R-:W4:Y:S03]  /*91d0*/  LDSM.16.M88.4 R172, [R205+0x5800] ;  /* 0x00580000cdac783b */ /* 0x000f260000000200 */
[C---:B-1----:R-:W-:Y:S08]  /*91e0*/  HMMA.16816.F32.BF16 R236, R4.reuse, R32, R236 ;  /* 0x0000002004ec723c */ /* 0x042ff000000418ec */
[C---:B------:R-:W-:Y:S08]  /*91f0*/  HMMA.16816.F32.BF16 R196, R4.reuse, R34, R196 ;  /* 0x0000002204c4723c */ /* 0x040ff000000418c4 */
[C---:B---3--:R-:W-:Y:S08]  /*9200*/  HMMA.16816.F32.BF16 R192, R4.reuse, R28, R192 ;  /* 0x0000001c04c0723c */ /* 0x048ff000000418c0 */
[----:B------:R-:W-:Y:S08]  /*9210*/  HMMA.16816.F32.BF16 R168, R4, R30, R24 ;  /* 0x0000001e04a8723c */ /* 0x000ff00000041818 */
[C---:B--2---:R-:W-:Y:S08]  /*9220*/  HMMA.16816.F32.BF16 R24, R12.reuse, R8, R180 ;  /* 0x000000080c18723c */ /* 0x044ff000000418b4 */
[C---:B------:R-:W-:Y:S01]  /*9230*/  HMMA.16816.F32.BF16 R4, R12.reuse, R10, R20 ;  /* 0x0000000a0c04723c */ /* 0x040fe20000041814 */
[----:B------:R-:W-:Y:S04]  /*9240*/  LDSM.16.M88.4 R8, [R207+0xc000] ;  /* 0x00c00000cf08783b */ /* 0x000fe80000000200 */
[----:B------:R-:W1:Y:S03]  /*9250*/  LDSM.16.M88.4 R20, [R200+0x16000] ;  /* 0x01600000c814783b */ /* 0x000e660000000200 */
[C---:B----4-:R-:W-:Y:S08]  /*9260*/  HMMA.16816.F32.BF16 R32, R12.reuse, R16, R188 ;  /* 0x000000100c20723c */ /* 0x050ff000000418bc */
[C---:B------:R-:W-:Y:S01]  /*9270*/  HMMA.16816.F32.BF16 R28, R12.reuse, R18, R184 ;  /* 0x000000120c1c723c */ /* 0x040fe200000418b8 */
[----:B------:R-:W2:Y:S04]  /*9280*/  LDSM.16.M88.4 R16, [R200+0x16800] ;  /* 0x01680000c810783b */ /* 0x000ea80000000200 */
[----:B------:R-:W3:Y:S03]  /*9290*/  LDSM.16.M88.4 R184, [R200+0x17000] ;  /* 0x01700000c8b8783b */ /* 0x000ee60000000200 */
[C---:B------:R-:W-:Y:S08]  /*92a0*/  HMMA.16816.F32.BF16 R192, R12.reuse, R172, R192 ;  /* 0x000000ac0cc0723c */ /* 0x040ff000000418c0 */
[C---:B------:R-:W-:Y:S08]  /*92b0*/  HMMA.16816.F32.BF16 R180, R12.reuse, R174, R168 ;  /* 0x000000ae0cb4723c */ /* 0x040ff000000418a8 */
[----:B------:R-:W-:Y:S01]  /*92c0*/  HMMA.16816.F32.BF16 R188, R12, R178, R196 ;  /* 0x000000b20cbc723c */ /* 0x000fe200000418c4 */
[----:B------:R-:W4:Y:S07]  /*92d0*/  LDSM.16.M88.4 R196, [R200+0x17800] ;  /* 0x01780000c8c4783b */ /* 0x000f2e0000000200 */
[----:B-1----:R-:W-:Y:S08]  /*92e0*/  HMMA.16816.F32.BF16 R172, R8, R22, R28 ;  /* 0x0000001608ac723c */ /* 0x002ff0000004181c */
[----:B------:R-:W-:Y:S01]  /*92f0*/  HMMA.16816.F32.BF16 R236, R12, R176, R236 ;  /* 0x000000b00cec723c */ /* 0x000fe200000418ec */
[----:B------:R-:W-:Y:S07]  /*9300*/  LDSM.16.M88.4 R12, [R215] ;  /* 0x00000000d70c783b */ /* 0x000fee0000000200 */
[C---:B--2---:R-:W-:Y:S08]  /*9310*/  HMMA.16816.F32.BF16 R28, R8.reuse, R16, R24 ;  /* 0x00000010081c723c */ /* 0x044ff00000041818 */
[C---:B------:R-:W-:Y:S01]  /*9320*/  HMMA.16816.F32.BF16 R24, R8.reuse, R18, R4 ;  /* 0x000000120818723c */ /* 0x040fe20000041804 */
[----:B------:R-:W1:Y:S04]  /*9330*/  LDSM.16.M88.4 R4, [R208+0xc000] ;  /* 0x00c00000d004783b */ /* 0x000e680000000200 */
[----:B------:R-:W2:Y:S03]  /*9340*/  LDSM.16.M88.4 R16, [R214] ;  /* 0x00000000d610783b */ /* 0x000ea60000000200 */
[C---:B------:R-:W-:Y:S01]  /*9350*/  HMMA.16816.F32.BF16 R176, R8.reuse, R20, R32 ;  /* 0x0000001408b0723c */ /* 0x040fe20000041820 */
[----:B------:R-:W2:Y:S07]  /*9360*/  LDSM.16.M88.4 R32, [R213] ;  /* 0x00000000d520783b */ /* 0x000eae0000000200 */
[C---:B---3--:R-:W-:Y:S08]  /*9370*/  HMMA.16816.F32.BF16 R20, R8.reuse, R184, R236 ;  /* 0x000000b80814723c */ /* 0x048ff000000418ec */
[C---:B------:R-:W-:Y:S01]  /*9380*/  HMMA.16816.F32.BF16 R168, R8.reuse, R186, R188 ;  /* 0x000000ba08a8723c */ /* 0x040fe200000418bc */
[----:B------:R-:W3:Y:S07]  /*9390*/  LDSM.16.M88.4 R184, [R212] ;  /* 0x00000000d4b8783b */ /* 0x000eee0000000200 */
[C---:B----4-:R-:W-:Y:S08]  /*93a0*/  HMMA.16816.F32.BF16 R236, R8.reuse, R196, R192 ;  /* 0x000000c408ec723c */ /* 0x050ff000000418c0 */
[----:B------:R-:W-:Y:S01]  /*93b0*/  HMMA.16816.F32.BF16 R196, R8, R198, R180 ;  /* 0x000000c608c4723c */ /* 0x000fe200000418b4 */
[----:B------:R-:W-:Y:S07]  /*93c0*/  LDSM.16.M88.4 R8, [R210+0xc000] ;  /* 0x00c00000d208783b */ /* 0x000fee0000000200 */
[C---:B-1----:R-:W-:Y:S01]  /*93d0*/  HMMA.16816.F32.BF16 R240, R4.reuse, R12, R176 ;  /* 0x0000000c04f0723c */ /* 0x042fe200000418b0 */
[----:B------:R-:W1:Y:S07]  /*93e0*/  LDSM.16.M88.4 R176, [R206+0x16000] ;  /* 0x01600000ceb0783b */ /* 0x000e6e0000000200 */
[C---:B------:R-:W-:Y:S08]  /*93f0*/  HMMA.16816.F32.BF16 R192, R4.reuse, R14, R172 ;  /* 0x0000000e04c0723c */ /* 0x040ff000000418ac */
[C---:B--2---:R-:W-:Y:S01]  /*9400*/  HMMA.16816.F32.BF16 R172, R4.reuse, R18, R24 ;  /* 0x0000001204ac723c */ /* 0x044fe20000041818 */
[----:B------:R-:W2:Y:S07]  /*9410*/  LDSM.16.M88.4 R24, [R206+0x17000] ;  /* 0x01700000ce18783b */ /* 0x000eae0000000200 */
[C---:B------:R-:W-:Y:S01]  /*9420*/  HMMA.16816.F32.BF16 R188, R4.reuse, R16, R28 ;  /* 0x0000001004bc723c */ /* 0x040fe2000004181c */
[----:B------:R-:W-:Y:S04]  /*9430*/  LDSM.16.M88.4 R28, [R205+0x6000] ;  /* 0x00600000cd1c783b */ /* 0x000fe80000000200 */
[----:B------:R-:W-:Y:S03]  /*9440*/  LDSM.16.M88.4 R16, [R206+0x16800] ;  /* 0x01680000ce10783b */ /* 0x000fe60000000200 */
[C---:B------:R-:W-:Y:S08]  /*9450*/  HMMA.16816.F32.BF16 R20, R4.reuse, R32, R20 ;  /* 0x000000200414723c */ /* 0x040ff00000041814 */
[C---:B------:R-:W-:Y:S08]  /*9460*/  HMMA.16816.F32.BF16 R168, R4.reuse, R34, R168 ;  /* 0x0000002204a8723c */ /* 0x040ff000000418a8 */
[C---:B---3--:R-:W-:Y:S08]  /*9470*/  HMMA.16816.F32.BF16 R180, R4.reuse, R184, R236 ;  /* 0x000000b804b4723c */ /* 0x048ff000000418ec */
[----:B------:R-:W-:Y:S01]  /*9480*/  HMMA.16816.F32.BF16 R196, R4, R186, R196 ;  /* 0x000000ba04c4723c */ /* 0x000fe200000418c4 */
[----:B------:R-:W3:Y:S01]  /*9490*/  LDSM.16.M88.4 R4, [R209+0xc000] ;  /* 0x00c00000d104783b */ /* 0x000ee20000000200 */
[----:B------:R-:W-:-:S06]  /*94a0*/  IMAD.SHL.U32 R251, R251, 0x2, RZ ;  /* 0x00000002fbfb7824 */ /* 0x000fcc00078e00ff */
[----:B-1----:R-:W-:Y:S01]  /*94b0*/  HMMA.16816.F32.BF16 R12, R8, R176, R240 ;  /* 0x000000b0080c723c */ /* 0x002fe200000418f0 */
[----:B------:R-:W-:-:S07]  /*94c0*/  LOP3.LUT R251, R251, 0x6, RZ, 0xc0, !PT ;  /* 0x00000006fbfb7812 */ /* 0x000fce00078ec0ff */
[----:B------:R-:W-:Y:S01]  /*94d0*/  HMMA.16816.F32.BF16 R32, R8, R178, R192 ;  /* 0x000000b20820723c */ /* 0x000fe200000418c0 */
[----:B------:R-:W1:Y:S01]  /*94e0*/  LDSM.16.M88.4 R176, [R206+0x17800] ;  /* 0x01780000ceb0783b */ /* 0x000e620000000200 */
[----:B------:R-:W-:-:S04]  /*94f0*/  IMAD R0, R0, 0x40, R251 ;  /* 0x0000004000007824 */ /* 0x000fc800078e02fb */
[--C-:B------:R-:W-:Y:S02]  /*9500*/  IMAD.IADD R2, R228, 0x1, -R0.reuse ;  /* 0x00000001e4027824 */ /* 0x100fe400078e0a00 */
[----:B--2---:R-:W-:Y:S03]  /*9510*/  HMMA.16816.F32.BF16 R184, R8, R24, R20 ;  /* 0x0000001808b8723c */ /* 0x004fe60000041814 */
[----:B------:R-:W-:Y:S01]  /*9520*/  IABS R2, R2 ;  /* 0x0000000200027213 */ /* 0x000fe20000000000 */
[----:B------:R-:W-:-:S05]  /*9530*/  IMAD.IADD R3, R229, 0x1, -R0 ;  /* 0x00000001e5037824 */ /* 0x000fca00078e0a00 */
[----:B------:R-:W-:Y:S01]  /*9540*/  IABS R3, R3 ;  /* 0x0000000300037213 */ /* 0x000fe20000000000 */
[----:B---3--:R-:W-:Y:S07]  /*9550*/  HMMA.16816.F32.BF16 R20, R4, R28, R12 ;  /* 0x0000001c0414723c */ /* 0x008fee000004180c */
[----:B------:R-:W-:Y:S01]  /*9560*/  IMAD.MOV.U32 R12, RZ, RZ, R2 ;  /* 0x000000ffff0c7224 */ /* 0x000fe200078e0002 */
[----:B------:R-:W-:-:S03]  /*9570*/  IADD3 R2, R0, 0x1, RZ ;  /* 0x0000000100027810 */ /* 0x000fc60007ffe0ff */
[----:B------:R2:W3:Y:S02]  /*9580*/  I2F R14, R12 ;  /* 0x0000000c000e7306 */ /* 0x0004e40000201400 */
[--C-:B------:R-:W-:Y:S01]  /*9590*/  IMAD.IADD R13, R228, 0x1, -R2.reuse ;  /* 0x00000001e40d7824 */ /* 0x100fe200078e0a02 */
[----:B------:R-:W-:Y:S01]  /*95a0*/  HMMA.16816.F32.BF16 R188, R8, R16, R188 ;  /* 0x0000001008bc723c */ /* 0x000fe200000418bc */
[C---:B------:R-:W-:Y:S01]  /*95b0*/  ISETP.GE.AND P1, PT, R0.reuse, R233, PT ;  /* 0x000000e90000720c */ /* 0x040fe20003f26270 */
[----:B--2---:R-:W-:Y:S02]  /*95c0*/  IMAD.MOV.U32 R12, RZ, RZ, R3 ;  /* 0x000000ffff0c7224 */ /* 0x004fe400078e0003 */
[----:B------:R-:W-:Y:S02]  /*95d0*/  IABS R3, R13 ;  /* 0x0000000d00037213 */ /* 0x000fe40000000000 */
[----:B------:R2:W4:Y:S01]  /*95e0*/  I2F R16, R12 ;  /* 0x0000000c00107306 */ /* 0x0005220000201400 */
[----:B------:R-:W-:Y:S01]  /*95f0*/  IMAD.IADD R13, R229, 0x1, -R2 ;  /* 0x00000001e50d7824 */ /* 0x000fe200078e0a02 */
[----:B------:R-:W-:-:S02]  /*9600*/  ISETP.LT.OR P1, PT, R0, R231, P1 ;  /* 0x000000e70000720c */ /* 0x000fc40000f21670 */
[----:B---3--:R-:W-:Y:S01]  /*9610*/  FFMA.FTZ R14, R14, -UR23, R20 ;  /* 0x800000170e0e7c23 */ /* 0x008fe20008010014 */
[----:B------:R-:W-:-:S03]  /*9620*/  ISETP.GE.AND P0, PT, R2, R233, PT ;  /* 0x000000e90200720c */ /* 0x000fc60003f06270 */
[----:B------:R3:W3:Y:S01]  /*9630*/  I2F R15, R3 ;  /* 0x00000003000f7306 */ /* 0x0006e20000201400 */
[----:B------:R-:W-:Y:S01]  /*9640*/  ISETP.GE.AND P6, PT, R2, R232, PT ;  /* 0x000000e80200720c */ /* 0x000fe20003fc6270 */
[----:B-1----:R-:W-:Y:S01]  /*9650*/  HMMA.16816.F32.BF16 R236, R8, R176, R180 ;  /* 0x000000b008ec723c */ /* 0x002fe200000418b4 */
[----:B--2---:R-:W-:-:S07]  /*9660*/  IADD3 R12, R0, 0x8, RZ ;  /* 0x00000008000c7810 */ /* 0x004fce0007ffe0ff */
[----:B------:R-:W-:Y:S01]  /*9670*/  HMMA.16816.F32.BF16 R28, R4, R30, R32 ;  /* 0x0000001e041c723c */ /* 0x000fe20000041820 */
[----:B------:R-:W-:Y:S02]  /*9680*/  FSEL R180, R14, -INF , !P1 ;  /* 0xff8000000eb47808 */ /* 0x000fe40004800000 */
[----:B---3--:R-:W-:Y:S01]  /*9690*/  IABS R3, R13 ;  /* 0x0000000d00037213 */ /* 0x008fe20000000000 */
[----:B------:R-:W-:-:S04]  /*96a0*/  IMAD.IADD R13, R228, 0x1, -R12 ;  /* 0x00000001e40d7824 */ /* 0x000fc800078e0a0c */
[C---:B------:R-:W-:Y:S01]  /*96b0*/  HMMA.16816.F32.BF16 R192, R8.reuse, R26, R168 ;  /* 0x0000001a08c0723c */ /* 0x040fe200000418a8 */
[----:B------:R-:W1:Y:S01]  /*96c0*/  LDSM.16.M88.4 R168, [R205+0x6800] ;  /* 0x00680000cda8783b */ /* 0x000e620000000200 */
[----:B------:R-:W-:Y:S02]  /*96d0*/  ISETP.GE.AND P1, PT, R0, R232, PT ;  /* 0x000000e80000720c */ /* 0x000fe40003f26270 */
[C---:B------:R-:W-:Y:S02]  /*96e0*/  ISETP.LT.OR P0, PT, R2.reuse, R231, P0 ;  /* 0x000000e70200720c */ /* 0x040fe40000701670 */
[-C--:B------:R-:W-:Y:S01]  /*96f0*/  ISETP.LT.OR P6, PT, R2, R230.reuse, P6 ;  /* 0x000000e60200720c */ /* 0x080fe200037c1670 */
[----:B----4-:R-:W-:Y:S01]  /*9700*/  FFMA.FTZ R14, R16, -UR23, R22 ;  /* 0x80000017100e7c23 */ /* 0x010fe20008010016 */
[----:B------:R-:W-:Y:S01]  /*9710*/  HMMA.16816.F32.BF16 R172, R8, R18, R172 ;  /* 0x0000001208ac723c */ /* 0x000fe200000418ac */
[----:B------:R-:W-:Y:S01]  /*9720*/  IABS R2, R13 ;  /* 0x0000000d00027213 */ /* 0x000fe20000000000 */
[----:B------:R2:W-:Y:S01]  /*9730*/  I2F R18, R3 ;  /* 0x0000000300127306 */ /* 0x0005e20000201400 */
[----:B------:R-:W-:Y:S01]  /*9740*/  IMAD.IADD R13, R229, 0x1, -R12 ;  /* 0x00000001e50d7824 */ /* 0x000fe200078e0a0c */
[----:B------:R-:W-:Y:S01]  /*9750*/  ISETP.LT.OR P1, PT, R0, R230, P1 ;  /* 0x000000e60000720c */ /* 0x000fe20000f21670 */
[----:B------:R-:W-:Y:S01]  /*9760*/  FFMA.FTZ R15, R15, -UR23, R21 ;  /* 0x800000170f0f7c23 */ /* 0x000fe20008010015 */
[----:B------:R-:W3:Y:S02]  /*9770*/  LDSM.16.M88.4 R24, [R205+0x7000] ;  /* 0x00700000cd18783b */ /* 0x000ee40000000200 */
[----:B------:R-:W-:-:S02]  /*9780*/  FSEL R177, R14, -INF , !P1 ;  /* 0xff8000000eb17808 */ /* 0x000fc40004800000 */
[----:B------:R4:W1:Y:S01]  /*9790*/  I2F R16, R2 ;  /* 0x0000000200107306 */ /* 0x0008620000201400 */
[----:B--2---:R-:W-:-:S05]  /*97a0*/  IADD3 R3, R0, 0x9, RZ ;  /* 0x0000000900037810 */ /* 0x004fca0007ffe0ff */
[----:B------:R-:W-:Y:S01]  /*97b0*/  IMAD.IADD R14, R228, 0x1, -R3 ;  /* 0x00000001e40e7824 */ /* 0x000fe200078e0a03 */
[----:B----4-:R-:W-:Y:S02]  /*97c0*/  IABS R2, R13 ;  /* 0x0000000d00027213 */ /* 0x010fe40000000000 */
[----:B------:R-:W-:-:S03]  /*97d0*/  FSEL R181, R15, -INF , !P0 ;  /* 0xff8000000fb57808 */ /* 0x000fc60004000000 */
[----:B------:R-:W-:Y:S01]  /*97e0*/  IMAD.MOV.U32 R13, RZ, RZ, R2 ;  /* 0x000000ffff0d7224 */ /* 0x000fe200078e0002 */
[----:B------:R-:W-:Y:S02]  /*97f0*/  IABS R2, R14 ;  /* 0x0000000e00027213 */ /* 0x000fe40000000000 */
[C---:B------:R-:W-:Y:S02]  /*9800*/  ISETP.GE.AND P1, PT, R12.reuse, R233, PT ;  /* 0x000000e90c00720c */ /* 0x040fe40003f26270 */
[C---:B------:R-:W-:Y:S01]  /*9810*/  ISETP.GE.AND P0, PT, R12.reuse, R232, PT ;  /* 0x000000e80c00720c */ /* 0x040fe20003f06270 */
[----:B------:R2:W4:Y:S01]  /*9820*/  I2F R17, R13 ;  /* 0x0000000d00117306 */ /* 0x0005220000201400 */
[C---:B------:R-:W-:Y:S02]  /*9830*/  ISETP.LT.OR P1, PT, R12.reuse, R231, P1 ;  /* 0x000000e70c00720c */ /* 0x040fe40000f21670 */
[----:B------:R-:W-:Y:S01]  /*9840*/  ISETP.LT.OR P0, PT, R12, R230, P0 ;  /* 0x000000e60c00720c */ /* 0x000fe20000701670 */
[----:B------:R-:W-:-:S02]  /*9850*/  IMAD.IADD R12, R229, 0x1, -R3 ;  /* 0x00000001e50c7824 */ /* 0x000fc400078e0a03 */
[----:B-1----:R-:W-:Y:S02]  /*9860*/  FFMA.FTZ R15, R16, -UR23, R28 ;  /* 0x80000017100f7c23 */ /* 0x002fe4000801001c */
[----:B------:R-:W-:Y:S01]  /*9870*/  FFMA.FTZ R14, R18, -UR23, R23 ;  /* 0x80000017120e7c23 */ /* 0x000fe20008010017 */
[----:B------:R-:W-:Y:S01]  /*9880*/  IABS R12, R12 ;  /* 0x0000000c000c7213 */ /* 0x000fe20000000000 */
[----:B--2---:R-:W-:-:S04]  /*9890*/  IMAD.MOV.U32 R13, RZ, RZ, R2 ;  /* 0x000000ffff0d7224 */ /* 0x004fc800078e0002 */
[----:B------:R1:W2:Y:S01]  /*98a0*/  I2F R16, R13 ;  /* 0x0000000d00107306 */ /* 0x0002a20000201400 */
[----:B------:R-:W-:Y:S02]  /*98b0*/  IADD3 R2, R0, 0x10, RZ ;  /* 0x0000001000027810 */ /* 0x000fe40007ffe0ff */
[----:B------:R-:W-:Y:S02]  /*98c0*/  FSEL R176, R14, -INF , !P6 ;  /* 0xff8000000eb07808 */ /* 0x000fe40007000000 */
[----:B------:R-:W-:Y:S02]  /*98d0*/  FSEL R135, R15, -INF , !P1 ;  /* 0xff8000000f877808 */ /* 0x000fe40004800000 */
[C---:B------:R-:W-:Y:S02]  /*98e0*/  ISETP.GE.AND P6, PT, R3.reuse, R233, PT ;  /* 0x000000e90300720c */ /* 0x040fe40003fc6270 */
[C---:B------:R-:W-:Y:S01]  /*98f0*/  ISETP.GE.AND P1, PT, R3.reuse, R232, PT ;  /* 0x000000e80300720c */ /* 0x040fe20003f26270 */
[----:B------:R-:W-:Y:S01]  /*9900*/  IMAD.IADD R14, R228, 0x1, -R2 ;  /* 0x00000001e40e7824 */ /* 0x000fe200078e0a02 */
[C---:B------:R-:W-:Y:S01]  /*9910*/  ISETP.LT.OR P6, PT, R3.reuse, R231, P6 ;  /* 0x000000e70300720c */ /* 0x040fe200037c1670 */
[----:B-1----:R-:W-:Y:S01]  /*9920*/  IMAD.MOV.U32 R13, RZ, RZ, R12 ;  /* 0x000000ffff0d7224 */ /* 0x002fe200078e000c */
[----:B------:R-:W-:-:S02]  /*9930*/  ISETP.LT.OR P1, PT, R3, R230, P1 ;  /* 0x000000e60300720c */ /* 0x000fc40000f21670 */
[----:B------:R-:W-:Y:S01]  /*9940*/  IADD3 R3, R0, 0x11, RZ ;  /* 0x0000001100037810 */ /* 0x000fe20007ffe0ff */
[----:B------:R1:W1:Y:S01]  /*9950*/  I2F R15, R13 ;  /* 0x0000000d000f7306 */ /* 0x0002620000201400 */
[----:B------:R-:W-:Y:S01]  /*9960*/  IABS R12, R14 ;  /* 0x0000000e000c7213 */ /* 0x000fe20000000000 */
[----:B------:R-:W-:Y:S01]  /*9970*/  HMMA.16816.F32.BF16 R196, R8, R178, R196 ;  /* 0x000000b208c4723c */ /* 0x000fe200000418c4 */
[----:B----4-:R-:W-:-:S06]  /*9980*/  FFMA.FTZ R14, R17, -UR23, R30 ;  /* 0x80000017110e7c23 */ /* 0x010fcc000801001e */
[----:B--2---:R-:W-:Y:S01]  /*9990*/  FFMA.FTZ R10, R16, -UR23, R29 ;  /* 0x80000017100a7c23 */ /* 0x004fe2000801001d */
[----:B------:R-:W-:Y:S01]  /*99a0*/  HMMA.16816.F32.BF16 R32, R4, R168, R188 ;  /* 0x000000a80420723c */ /* 0x000fe200000418bc */
[----:B------:R-:W-:Y:S02]  /*99b0*/  IMAD.IADD R8, R228, 0x1, -R3 ;  /* 0x00000001e4087824 */ /* 0x000fe400078e0a03 */
[----:B-1----:R-:W-:Y:S01]  /*99c0*/  IMAD.IADD R13, R229, 0x1, -R2 ;  /* 0x00000001e50d7824 */ /* 0x002fe200078e0a02 */
[----:B------:R-:W-:-:S04]  /*99d0*/  FSEL R134, R14, -INF , !P0 ;  /* 0xff8000000e867808 */ /* 0x000fc80004000000 */
[----:B------:R-:W-:Y:S02]  /*99e0*/  IABS R13, R13 ;  /* 0x0000000d000d7213 */ /* 0x000fe40000000000 */
[----:B------:R-:W-:Y:S02]  /*99f0*/  FSEL R30, R10, -INF , !P6 ;  /* 0xff8000000a1e7808 */ /* 0x000fe40007000000 */
[C---:B------:R-:W-:Y:S01]  /*9a00*/  ISETP.GE.AND P0, PT, R2.reuse, R233, PT ;  /* 0x000000e90200720c */ /* 0x040fe20003f06270 */
[----:B------:R-:W-:Y:S01]  /*9a10*/  IMAD.MOV.U32 R9, RZ, RZ, R13 ;  /* 0x000000ffff097224 */ /* 0x000fe200078e000d */
[----:B------:R-:W-:Y:S02]  /*9a20*/  IABS R8, R8 ;  /* 0x0000000800087213 */ /* 0x000fe40000000000 */
[C---:B------:R-:W-:Y:S01]  /*9a30*/  ISETP.GE.AND P6, PT, R2.reuse, R232, PT ;  /* 0x000000e80200720c */ /* 0x040fe20003fc6270 */
[----:B------:R-:W1:Y:S01]  /*9a40*/  I2F R12, R12 ;  /* 0x0000000c000c7306 */ /* 0x000e620000201400 */
[C---:B------:R-:W-:Y:S01]  /*9a50*/  ISETP.LT.OR P0, PT, R2.reuse, R231, P0 ;  /* 0x000000e70200720c */ /* 0x040fe20000701670 */
[----:B------:R-:W-:Y:S01]  /*9a60*/  IMAD.IADD R10, R229, 0x1, -R3 ;  /* 0x00000001e50a7824 */ /* 0x000fe200078e0a03 */
[----:B------:R-:W-:-:S02]  /*9a70*/  ISETP.LT.OR P6, PT, R2, R230, P6 ;  /* 0x000000e60200720c */ /* 0x000fc400037c1670 */
[----:B------:R-:W-:-:S03]  /*9a80*/  IADD3 R2, R0, 0x18, RZ ;  /* 0x0000001800027810 */ /* 0x000fc60007ffe0ff */
[----:B------:R2:W4:Y:S01]  /*9a90*/  I2F R13, R9 ;  /* 0x00000009000d7306 */ /* 0x0005220000201400 */
[----:B------:R-:W-:Y:S02]  /*9aa0*/  FFMA.FTZ R11, R15, -UR23, R31 ;  /* 0x800000170f0b7c23 */ /* 0x000fe4000801001f */
[----:B--2---:R-:W-:Y:S01]  /*9ab0*/  IMAD.MOV.U32 R9, RZ, RZ, R8 ;  /* 0x000000ffff097224 */ /* 0x004fe200078e0008 */
[----:B------:R-:W-:-:S04]  /*9ac0*/  IABS R8, R10 ;  /* 0x0000000a00087213 */ /* 0x000fc80000000000 */
[----:B------:R2:W2:Y:S01]  /*9ad0*/  I2F R14, R9 ;  /* 0x00000009000e7306 */ /* 0x0004a20000201400 */
[----:B------:R-:W-:Y:S01]  /*9ae0*/  IMAD.MOV.U32 R10, RZ, RZ, R8 ;  /* 0x000000ffff0a7224 */ /* 0x000fe200078e0008 */
[----:B------:R-:W-:Y:S01]  /*9af0*/  IADD3 R8, R0, 0x19, RZ ;  /* 0x0000001900087810 */ /* 0x000fe20007ffe0ff */
[----:B-1----:R-:W-:Y:S02]  /*9b00*/  FFMA.FTZ R12, R12, -UR23, R32 ;  /* 0x800000170c0c7c23 */ /* 0x002fe40008010020 */
[----:B--2---:R-:W-:-:S03]  /*9b10*/  IMAD.IADD R9, R228, 0x1, -R2 ;  /* 0x00000001e4097824 */ /* 0x004fc600078e0a02 */
[----:B------:R1:W2:Y:S02]  /*9b20*/  I2F R17, R10 ;  /* 0x0000000a00117306 */ /* 0x0002a40000201400 */
[----:B------:R-:W-:Y:S02]  /*9b30*/  IABS R9, R9 ;  /* 0x0000000900097213 */ /* 0x000fe40000000000 */
[----:B------:R-:W-:Y:S01]  /*9b40*/  FSEL R29, R11, -INF , !P1 ;  /* 0xff8000000b1d7808 */ /* 0x000fe20004800000 */
[----:B------:R-:W-:Y:S01]  /*9b50*/  IMAD.IADD R11, R229, 0x1, -R2 ;  /* 0x00000001e50b7824 */ /* 0x000fe200078e0a02 */
[----:B------:R-:W-:Y:S02]  /*9b60*/  FSEL R190, R12, -INF , !P0 ;  /* 0xff8000000cbe7808 */ /* 0x000fe40004000000 */
[C---:B------:R-:W-:Y:S01]  /*9b70*/  ISETP.GE.AND P1, PT, R3.reuse, R233, PT ;  /* 0x000000e90300720c */ /* 0x040fe20003f26270 */
[----:B-1----:R-:W-:Y:S01]  /*9b80*/  IMAD.MOV.U32 R10, RZ, RZ, R9 ;  /* 0x000000ffff0a7224 */ /* 0x002fe200078e0009 */
[----:B------:R-:W-:-:S03]  /*9b90*/  ISETP.GE.AND P0, PT, R3, R232, PT ;  /* 0x000000e80300720c */ /* 0x000fc60003f06270 */
[----:B------:R1:W1:Y:S01]  /*9ba0*/  I2F R15, R10 ;  /* 0x0000000a000f7306 */ /* 0x0002620000201400 */
[----:B------:R-:W-:Y:S01]  /*9bb0*/  HMMA.16816.F32.BF16 R168, R4, R170, R172 ;  /* 0x000000aa04a8723c */ /* 0x000fe200000418ac */
[C---:B------:R-:W-:Y:S02]  /*9bc0*/  ISETP.LT.OR P1, PT, R3.reuse, R231, P1 ;  /* 0x000000e70300720c */ /* 0x040fe40000f21670 */
[----:B------:R-:W-:Y:S02]  /*9bd0*/  ISETP.LT.OR P0, PT, R3, R230, P0 ;  /* 0x000000e60300720c */ /* 0x000fe40000701670 */
[----:B------:R-:W-:Y:S01]  /*9be0*/  IABS R9, R11 ;  /* 0x0000000b00097213 */ /* 0x000fe20000000000 */
[----:B----4-:R-:W-:Y:S02]  /*9bf0*/  FFMA.FTZ R13, R13, -UR23, R34 ;  /* 0x800000170d0d7c23 */ /* 0x010fe40008010022 */
[----:B-1----:R-:W-:Y:S01]  /*9c00*/  IMAD.IADD R10, R228, 0x1, -R8 ;  /* 0x00000001e40a7824 */ /* 0x002fe200078e0a08 */
[----:B------:R1:W-:Y:S04]  /*9c10*/  I2F R18, R9 ;  /* 0x0000000900127306 */ /* 0x0003e80000201400 */
[----:B------:R-:W-:Y:S01]  /*9c20*/  IABS R3, R10 ;  /* 0x0000000a00037213 */ /* 0x000fe20000000000 */
[----:B------:R-:W-:-:S02]  /*9c30*/  FFMA.FTZ R12, R14, -UR23, R33 ;  /* 0x800000170e0c7c23 */ /* 0x000fc40008010021 */
[----:B------:R-:W-:Y:S02]  /*9c40*/  IMAD.IADD R11, R229, 0x1, -R8 ;  /* 0x00000001e50b7824 */ /* 0x000fe400078e0a08 */
[----:B------:R-:W-:Y:S01]  /*9c50*/  IMAD.MOV.U32 R10, RZ, RZ, R3 ;  /* 0x000000ffff0a7224 */ /* 0x000fe200078e0003 */
[----:B------:R-:W-:Y:S02]  /*9c60*/  FSEL R244, R13, -INF , !P6 ;  /* 0xff8000000df47808 */ /* 0x000fe40007000000 */
[----:B------:R-:W-:Y:S02]  /*9c70*/  FSEL R189, R12, -INF , !P1 ;  /* 0xff8000000cbd7808 */ /* 0x000fe40004800000 */
[----:B-1----:R-:W-:Y:S01]  /*9c80*/  IADD3 R9, R0, 0x20, RZ ;  /* 0x0000002000097810 */ /* 0x002fe20007ffe0ff */
[----:B------:R1:W4:Y:S01]  /*9c90*/  I2F R16, R10 ;  /* 0x0000000a00107306 */ /* 0x0003220000201400 */
[C---:B------:R-:W-:Y:S02]  /*9ca0*/  ISETP.GE.AND P6, PT, R2.reuse, R233, PT ;  /* 0x000000e90200720c */ /* 0x040fe40003fc6270 */
[----:B------:R-:W-:-:S02]  /*9cb0*/  ISETP.GE.AND P1, PT, R2, R232, PT ;  /* 0x000000e80200720c */ /* 0x000fc40003f26270 */
[----:B------:R-:W-:Y:S02]  /*9cc0*/  IABS R3, R11 ;  /* 0x0000000b00037213 */ /* 0x000fe40000000000 */
[C---:B------:R-:W-:Y:S02]  /*9cd0*/  ISETP.LT.OR P6, PT, R2.reuse, R231, P6 ;  /* 0x000000e70200720c */ /* 0x040fe400037c1670 */
[----:B------:R-:W-:Y:S01]  /*9ce0*/  ISETP.LT.OR P1, PT, R2, R230, P1 ;  /* 0x000000e60200720c */ /* 0x000fe20000f21670 */
[----:B------:R4:W4:Y:S01]  /*9cf0*/  I2F R19, R3 ;  /* 0x0000000300137306 */ /* 0x0009220000201400 */
[--C-:B-1----:R-:W-:Y:S02]  /*9d00*/  IMAD.IADD R10, R228, 0x1, -R9.reuse ;  /* 0x00000001e40a7824 */ /* 0x102fe400078e0a09 */
[----:B------:R-:W-:-:S03]  /*9d10*/  IMAD.IADD R11, R229, 0x1, -R9 ;  /* 0x00000001e50b7824 */ /* 0x000fc600078e0a09 */
[----:B------:R-:W-:Y:S01]  /*9d20*/  IABS R2, R10 ;  /* 0x0000000a00027213 */ /* 0x000fe20000000000 */
[----:B--2---:R-:W-:Y:S02]  /*9d30*/  FFMA.FTZ R13, R17, -UR23, R35 ;  /* 0x80000017110d7c23 */ /* 0x004fe40008010023 */
[----:B------:R-:W-:Y:S01]  /*9d40*/  FFMA.FTZ R12, R15, -UR23, R168 ;  /* 0x800000170f0c7c23 */ /* 0x000fe200080100a8 */
[C---:B---3--:R-:W-:Y:S01]  /*9d50*/  HMMA.16816.F32.BF16 R20, R4.reuse, R24, R184 ;  /* 0x000000180414723c */ /* 0x048fe200000418b8 */
[----:B----4-:R-:W-:Y:S01]  /*9d60*/  IADD3 R3, R0, 0x21, RZ ;  /* 0x0000002100037810 */ /* 0x010fe20007ffe0ff */
[----:B------:R-:W-:Y:S01]  /*9d70*/  IMAD.MOV.U32 R10, RZ, RZ, R2 ;  /* 0x000000ffff0a7224 */ /* 0x000fe200078e0002 */
[----:B------:R-:W-:Y:S01]  /*9d80*/  IABS R2, R11 ;  /* 0x0000000b00027213 */ /* 0x000fe20000000000 */
[----:B------:R-:W1:Y:S01]  /*9d90*/  LDSM.16.M88.4 R32, [R205+0x7800] ;  /* 0x00780000cd20783b */ /* 0x000e620000000200 */
[----:B------:R-:W-:Y:S01]  /*9da0*/  FSEL R235, R13, -INF , !P0 ;  /* 0xff8000000deb7808 */ /* 0x000fe20004000000 */
[----:B------:R-:W-:Y:S01]  /*9db0*/  IMAD.IADD R11, R228, 0x1, -R3 ;  /* 0x00000001e40b7824 */ /* 0x000fe200078e0a03 */
[----:B------:R-:W-:Y:S01]  /*9dc0*/  ISETP.GE.AND P0, PT, R8, R233, PT ;  /* 0x000000e90800720c */ /* 0x000fe20003f06270 */
[----:B------:R2:W3:Y:S01]  /*9dd0*/  I2F R13, R10 ;  /* 0x0000000a000d7306 */ /* 0x0004e20000201400 */
[----:B------:R-:W-:Y:S01]  /*9de0*/  FSEL R188, R12, -INF , !P6 ;  /* 0xff8000000cbc7808 */ /* 0x000fe20007000000 */
[----:B------:R-:W-:Y:S01]  /*9df0*/  FFMA.FTZ R12, R16, -UR23, R169 ;  /* 0x80000017100c7c23 */ /* 0x000fe200080100a9 */
[C---:B------:R-:W-:Y:S01]  /*9e00*/  ISETP.GE.AND P6, PT, R8.reuse, R232, PT ;  /* 0x000000e80800720c */ /* 0x040fe20003fc6270 */
[----:B------:R-:W-:Y:S01]  /*9e10*/  HMMA.16816.F32.BF16 R172, R4, R26, R192 ;  /* 0x0000001a04ac723c */ /* 0x000fe200000418c0 */
[C---:B------:R-:W-:Y:S01]  /*9e20*/  ISETP.LT.OR P0, PT, R8.reuse, R231, P0 ;  /* 0x000000e70800720c */ /* 0x040fe20000701670 */
[----:B------:R-:W-:Y:S01]  /*9e30*/  UISETP.GT.AND UP0, UPT, UR31, UR10, UPT ;  /* 0x0000000a1f00728c */ /* 0x000fe2000bf04270 */
[----:B------:R-:W-:Y:S01]  /*9e40*/  ISETP.LT.OR P6, PT, R8, R230, P6 ;  /* 0x000000e60800720c */ /* 0x000fe200037c1670 */
[----:B------:R-:W-:Y:S01]  /*9e50*/  IMAD.IADD R8, R229, 0x1, -R3 ;  /* 0x00000001e5087824 */ /* 0x000fe200078e0a03 */
[----:B------:R-:W-:Y:S01]  /*9e60*/  FSEL R31, R12, -INF , !P0 ;  /* 0xff8000000c1f7808 */ /* 0x000fe20004000000 */
[----:B------:R-:W-:-:S04]  /*9e70*/  DEPBAR.LE SB0, 0x0 ;  /* 0x000080000000791a */ /* 0x000fc80000000000 */
[----:B--2---:R-:W-:Y:S01]  /*9e80*/  IMAD.MOV.U32 R10, RZ, RZ, R2 ;  /* 0x000000ffff0a7224 */ /* 0x004fe200078e0002 */
[----:B------:R-:W-:Y:S01]  /*9e90*/  IABS R2, R11 ;  /* 0x0000000b00027213 */ /* 0x000fe20000000000 */
[----:B------:R-:W-:Y:S02]  /*9ea0*/  FFMA.FTZ R11, R18, -UR23, R170 ;  /* 0x80000017120b7c23 */ /* 0x000fe400080100aa */
[----:B------:R2:W4:Y:S01]  /*9eb0*/  I2F R14, R10 ;  /* 0x0000000a000e7306 */ /* 0x0005220000201400 */
[----:B------:R-:W-:Y:S02]  /*9ec0*/  ISETP.GE.AND P0, PT, R9, R232, PT ;  /* 0x000000e80900720c */ /* 0x000fe40003f06270 */
[----:B------:R-:W-:Y:S02]  /*9ed0*/  FSEL R234, R11, -INF , !P1 ;  /* 0xff8000000bea7808 */ /* 0x000fe40004800000 */
[C---:B------:R-:W-:Y:S02]  /*9ee0*/  ISETP.GE.AND P1, PT, R9.reuse, R233, PT ;  /* 0x000000e90900720c */ /* 0x040fe40003f26270 */
[----:B------:R-:W-:Y:S01]  /*9ef0*/  IABS R8, R8 ;  /* 0x0000000800087213 */ /* 0x000fe20000000000 */
[----:B------:R-:W-:Y:S01]  /*9f00*/  BAR.SYNC.DEFER_BLOCKING 0x0 ;  /* 0x0000000000007b1d */ /* 0x000fe20000010000 */
[----:B------:R-:W-:Y:S01]  /*9f10*/  ISETP.LT.OR P1, PT, R9, R231, P1 ;  /* 0x000000e70900720c */ /* 0x000fe20000f21670 */
[----:B--2---:R-:W-:Y:S01]  /*9f20*/  IMAD.MOV.U32 R10, RZ, RZ, R2 ;  /* 0x000000ffff0a7224 */ /* 0x004fe200078e0002 */
[----:B------:R-:W-:-:S02]  /*9f30*/  IADD3 R2, R0, 0x28, RZ ;  /* 0x0000002800027810 */ /* 0x000fc40007ffe0ff */
[----:B------:R-:W-:-:S03]  /*9f40*/  ISETP.LT.OR P0, PT, R9, R230, P0 ;  /* 0x000000e60900720c */ /* 0x000fc60000701670 */
[--C-:B------:R-:W-:Y:S02]  /*9f50*/  IMAD.IADD R11, R228, 0x1, -R2.reuse ;  /* 0x00000001e40b7824 */ /* 0x100fe400078e0a02 */
[----:B------:R-:W-:Y:S01]  /*9f60*/  IMAD.IADD R9, R229, 0x1, -R2 ;  /* 0x00000001e5097824 */ /* 0x000fe200078e0a02 */
[----:B------:R2:W1:Y:S04]  /*9f70*/  I2F R15, R10 ;  /* 0x0000000a000f7306 */ /* 0x0004680000201400 */
[----:B------:R-:W-:Y:S01]  /*9f80*/  IABS R9, R9 ;  /* 0x0000000900097213 */ /* 0x000fe20000000000 */
[----:B------:R-:W-:Y:S02]  /*9f90*/  FFMA.FTZ R12, R19, -UR23, R171 ;  /* 0x80000017130c7c23 */ /* 0x000fe400080100ab */
[----:B--2---:R-:W-:Y:S01]  /*9fa0*/  IMAD.MOV.U32 R10, RZ, RZ, R8 ;  /* 0x000000ffff0a7224 */ /* 0x004fe200078e0008 */
[----:B------:R-:W-:Y:S01]  /*9fb0*/  IABS R8, R11 ;  /* 0x0000000b00087213 */ /* 0x000fe20000000000 */
[----:B------:R-:W-:-:S02]  /*9fc0*/  IMAD.MOV.U32 R11, RZ, RZ, R9 ;  /* 0x000000ffff0b7224 */ /* 0x000fc400078e0009 */
[----:B------:R2:W-:Y:S01]  /*9fd0*/  I2F R18, R10 ;  /* 0x0000000a00127306 */ /* 0x0005e20000201400 */
[----:B---3--:R-:W-:Y:S01]  /*9fe0*/  FFMA.FTZ R13, R13, -UR23, R20 ;  /* 0x800000170d0d7c23 */ /* 0x008fe20008010014 */
[----:B------:R-:W-:Y:S02]  /*9ff0*/  FSEL R191, R12, -INF , !P6 ;  /* 0xff8000000cbf7808 */ /* 0x000fe40007000000 */
[----:B------:R-:W-:-:S04]  /*a000*/  ISETP.GE.AND P6, PT, R3, R233, PT ;  /* 0x000000e90300720c */ /* 0x000fc80003fc6270 */
[----:B------:R3:W-:Y:S01]  /*a010*/  I2F R28, R11 ;  /* 0x0000000b001c7306 */ /* 0x0007e20000201400 */
[----:B--2---:R-:W-:Y:S01]  /*a020*/  IMAD.MOV.U32 R10, RZ, RZ, R8 ;  /* 0x000000ffff0a7224 */ /* 0x004fe200078e0008 */
[----:B------:R-:W-:-:S06]  /*a030*/  IADD3 R8, R0, 0x29, RZ ;  /* 0x0000002900087810 */ /* 0x000fcc0007ffe0ff */
[----:B------:R2:W2:Y:S01]  /*a040*/  I2F R17, R10 ;  /* 0x0000000a00117306 */ /* 0x0004a20000201400 */
[----:B---3--:R-:W-:Y:S01]  /*a050*/  IMAD.IADD R11, R229, 0x1, -R8 ;  /* 0x00000001e50b7824 */ /* 0x008fe200078e0a08 */
[----:B------:R-:W-:Y:S01]  /*a060*/  FSEL R243, R13, -INF , !P1 ;  /* 0xff8000000df37808 */ /* 0x000fe20004800000 */
[----:B----4-:R-:W-:Y:S01]  /*a070*/  FFMA.FTZ R14, R14, -UR23, R22 ;  /* 0x800000170e0e7c23 */ /* 0x010fe20008010016 */
[----:B------:R-:W-:Y:S01]  /*a080*/  IADD3 R9, R0, 0x30, RZ ;  /* 0x0000003000097810 */ /* 0x000fe20007ffe0ff */
[----:B-1----:R-:W-:Y:S01]  /*a090*/  FFMA.FTZ R12, R15, -UR23, R21 ;  /* 0x800000170f0c7c23 */ /* 0x002fe20008010015 */
[C---:B------:R-:W-:Y:S02]  /*a0a0*/  ISETP.GE.AND P1, PT, R3.reuse, R232, PT ;  /* 0x000000e80300720c */ /* 0x040fe40003f26270 */
[----:B------:R-:W-:Y:S01]  /*a0b0*/  IABS R11, R11 ;  /* 0x0000000b000b7213 */ /* 0x000fe20000000000 */
[----:B--2---:R-:W-:Y:S01]  /*a0c0*/  IMAD.IADD R10, R228, 0x1, -R8 ;  /* 0x00000001e40a7824 */ /* 0x004fe200078e0a08 */
[----:B------:R-:W-:-:S04]  /*a0d0*/  ISETP.LT.OR P6, PT, R3, R231, P6 ;  /* 0x000000e70300720c */ /* 0x000fc800037c1670 */
[----:B------:R-:W-:Y:S02]  /*a0e0*/  IABS R10, R10 ;  /* 0x0000000a000a7213 */ /* 0x000fe40000000000 */
[----:B------:R-:W-:Y:S01]  /*a0f0*/  ISETP.LT.OR P1, PT, R3, R230, P1 ;  /* 0x000000e60300720c */ /* 0x000fe20000f21670 */
[----:B------:R-:W-:Y:S01]  /*a100*/  IMAD.IADD R3, R228, 0x1, -R9 ;  /* 0x00000001e4037824 */ /* 0x000fe200078e0a09 */
[----:B------:R1:W-:Y:S01]  /*a110*/  I2F R19, R10 ;  /* 0x0000000a00137306 */ /* 0x0003e20000201400 */
[----:B------:R-:W-:Y:S02]  /*a120*/  FSEL R240, R14, -INF , !P0 ;  /* 0xff8000000ef07808 */ /* 0x000fe40004000000 */
[----:B------:R-:W-:Y:S02]  /*a130*/  FSEL R182, R12, -INF , !P6 ;  /* 0xff8000000cb67808 */ /* 0x000fe40007000000 */
[C---:B------:R-:W-:Y:S02]  /*a140*/  ISETP.GE.AND P0, PT, R2.reuse, R233, PT ;  /* 0x000000e90200720c */ /* 0x040fe40003f06270 */
[----:B------:R-:W-:-:S02]  /*a150*/  ISETP.GE.AND P6, PT, R2, R232, PT ;  /* 0x000000e80200720c */ /* 0x000fc40003fc6270 */
[----:B------:R-:W-:Y:S02]  /*a160*/  IABS R3, R3 ;  /* 0x0000000300037213 */ /* 0x000fe40000000000 */
[C---:B------:R-:W-:Y:S01]  /*a170*/  ISETP.LT.OR P0, PT, R2.reuse, R231, P0 ;  /* 0x000000e70200720c */ /* 0x040fe20000701670 */
[----:B-1----:R-:W-:Y:S02]  /*a180*/  IMAD.MOV.U32 R10, RZ, RZ, R11 ;  /* 0x000000ffff0a7224 */ /* 0x002fe400078e000b */
[----:B------:R-:W-:Y:S01]  /*a190*/  IMAD.IADD R11, R229, 0x1, -R9 ;  /* 0x00000001e50b7824 */ /* 0x000fe200078e0a09 */
[----:B------:R-:W-:Y:S01]  /*a1a0*/  ISETP.LT.OR P6, PT, R2, R230, P6 ;  /* 0x000000e60200720c */ /* 0x000fe200037c1670 */
[----:B------:R1:W-:Y:S03]  /*a1b0*/  I2F R16, R10 ;  /* 0x0000000a00107306 */ /* 0x0003e60000201400 */
[----:B------:R-:W-:Y:S01]  /*a1c0*/  IABS R2, R11 ;  /* 0x0000000b00027213 */ /* 0x000fe20000000000 */
[----:B------:R-:W-:Y:S01]  /*a1d0*/  HMMA.16816.F32.BF16 R24, R4, R32, R236 ;  /* 0x000000200418723c */ /* 0x000fe200000418ec */
[----:B------:R-:W-:-:S03]  /*a1e0*/  FFMA.FTZ R13, R17, -UR23, R172 ;  /* 0x80000017110d7c23 */ /* 0x000fc600080100ac */
[----:B------:R-:W-:Y:S02]  /*a1f0*/  IMAD.MOV.U32 R11, RZ, RZ, R2 ;  /* 0x000000ffff0b7224 */ /* 0x000fe400078e0002 */
[----:B------:R-:W-:Y:S02]  /*a200*/  FFMA.FTZ R12, R18, -UR23, R23 ;  /* 0x80000017120c7c23 */ /* 0x000fe40008010017 */
[----:B-1----:R-:W-:Y:S01]  /*a210*/  IMAD.MOV.U32 R10, RZ, RZ, R3 ;  /* 0x000000ffff0a7224 */ /* 0x002fe200078e0003 */
[----:B------:R-:W-:Y:S01]  /*a220*/  IADD3 R3, R0, 0x31, RZ ;  /* 0x0000003100037810 */ /* 0x000fe20007ffe0ff */
[----:B------:R1:W-:Y:S01]  /*a230*/  I2F R17, R11 ;  /* 0x0000000b00117306 */ /* 0x0003e20000201400 */
[----:B------:R-:W-:Y:S02]  /*a240*/  FSEL R168, R12, -INF , !P1 ;  /* 0xff8000000ca87808 */ /* 0x000fe40004800000 */
[----:B------:R-:W-:-:S05]  /*a250*/  FSEL R247, R13, -INF , !P0 ;  /* 0xff8000000df77808 */ /* 0x000fca0004000000 */
[----:B------:R2:W3:Y:S01]  /*a260*/  I2F R14, R10 ;  /* 0x0000000a000e7306 */ /* 0x0004e20000201400 */
[----:B------:R-:W-:Y:S02]  /*a270*/  IADD3 R2, R0, 0x38, RZ ;  /* 0x0000003800027810 */ /* 0x000fe40007ffe0ff */
[C---:B------:R-:W-:Y:S01]  /*a280*/  ISETP.GE.AND P1, PT, R8.reuse, R233, PT ;  /* 0x000000e90800720c */ /* 0x040fe20003f26270 */
[--C-:B-1----:R-:W-:Y:S01]  /*a290*/  IMAD.IADD R11, R229, 0x1, -R3.reuse ;  /* 0x00000001e50b7824 */ /* 0x102fe200078e0a03 */
[----:B------:R-:W-:Y:S01]  /*a2a0*/  ISETP.GE.AND P0, PT, R8, R232, PT ;  /* 0x000000e80800720c */ /* 0x000fe20003f06270 */
[----:B--2---:R-:W-:-:S03]  /*a2b0*/  IMAD.IADD R10, R228, 0x1, -R3 ;  /* 0x00000001e40a7824 */ /* 0x004fc600078e0a03 */
[----:B------:R-:W-:Y:S02]  /*a2c0*/  IABS R11, R11 ;  /* 0x0000000b000b7213 */ /* 0x000fe40000000000 */
[----:B------:R-:W-:Y:S02]  /*a2d0*/  IABS R10, R10 ;  /* 0x0000000a000a7213 */ /* 0x000fe40000000000 */
[C---:B------:R-:W-:Y:S02]  /*a2e0*/  ISETP.LT.OR P1, PT, R8.reuse, R231, P1 ;  /* 0x000000e70800720c */ /* 0x040fe40000f21670 */
[----:B------:R1:W2:Y:S01]  /*a2f0*/  I2F R15, R10 ;  /* 0x0000000a000f7306 */ /* 0x0002a20000201400 */
[----:B------:R-:W-:Y:S01]  /*a300*/  ISETP.LT.OR P0, PT, R8, R230, P0 ;  /* 0x000000e60800720c */ /* 0x000fe20000701670 */
[----:B------:R-:W-:Y:S01]  /*a310*/  IMAD.IADD R8, R228, 0x1, -R2 ;  /* 0x00000001e4087824 */ /* 0x000fe200078e0a02 */
[----:B------:R-:W-:Y:S01]  /*a320*/  HMMA.16816.F32.BF16 R20, R4, R34, R196 ;  /* 0x000000220414723c */ /* 0x000fe200000418c4 */
[----:B------:R-:W-:-:S06]  /*a330*/  IADD3 R0, R0, 0x39, RZ ;  /* 0x0000003900007810 */ /* 0x000fcc0007ffe0ff */
[----:B------:R-:W-:Y:S01]  /*a340*/  IABS R4, R8 ;  /* 0x0000000800047213 */ /* 0x000fe20000000000 */
[----:B-1----:R-:W-:Y:S02]  /*a350*/  IMAD.MOV.U32 R10, RZ, RZ, R11 ;  /* 0x000000ffff0a7224 */ /* 0x002fe400078e000b */
[----:B------:R-:W-:Y:S02]  /*a360*/  FFMA.FTZ R11, R28, -UR23, R174 ;  /* 0x800000171c0b7c23 */ /* 0x000fe400080100ae */
[----:B------:R-:W-:Y:S01]  /*a370*/  IMAD.IADD R6, R229, 0x1, -R2 ;  /* 0x00000001e5067824 */ /* 0x000fe200078e0a02 */
[----:B------:R1:W-:Y:S02]  /*a380*/  I2F R13, R10 ;  /* 0x0000000a000d7306 */ /* 0x0003e40000201400 */
[----:B------:R-:W-:Y:S02]  /*a390*/  FSEL R246, R11, -INF , !P6 ;  /* 0xff8000000bf67808 */ /* 0x000fe40007000000 */
[C---:B------:R-:W-:Y:S01]  /*a3a0*/  ISETP.GE.AND P6, PT, R9.reuse, R233, PT ;  /* 0x000000e90900720c */ /* 0x040fe20003fc6270 */
[----:B------:R-:W-:Y:S01]  /*a3b0*/  IMAD.MOV.U32 R5, RZ, RZ, R4 ;  /* 0x000000ffff057224 */ /* 0x000fe200078e0004 */
[----:B------:R-:W-:Y:S01]  /*a3c0*/  IABS R4, R6 ;  /* 0x0000000600047213 */ /* 0x000fe20000000000 */
[----:B---3--:R-:W-:Y:S01]  /*a3d0*/  FFMA.FTZ R7, R14, -UR23, R24 ;  /* 0x800000170e077c23 */ /* 0x008fe20008010018 */
[----:B------:R-:W-:Y:S01]  /*a3e0*/  ISETP.LT.OR P6, PT, R9, R231, P6 ;  /* 0x000000e70900720c */ /* 0x000fe200037c1670 */
[----:B------:R-:W-:-:S02]  /*a3f0*/  FFMA.FTZ R8, R19, -UR23, R173 ;  /* 0x8000001713087c23 */ /* 0x000fc400080100ad */
[----:B-1----:R-:W-:Y:S01]  /*a400*/  FFMA.FTZ R10, R16, -UR23, R175 ;  /* 0x80000017100a7c23 */ /* 0x002fe200080100af */
[----:B------:R-:W-:Y:S02]  /*a410*/  FSEL R248, R7, -INF , !P6 ;  /* 0xff80000007f87808 */ /* 0x000fe40007000000 */
[C---:B------:R-:W-:Y:S02]  /*a420*/  ISETP.GE.AND P6, PT, R3.reuse, R232, PT ;  /* 0x000000e80300720c */ /* 0x040fe40003fc6270 */
[----:B------:R-:W-:Y:S02]  /*a430*/  FSEL R252, R10, -INF , !P0 ;  /* 0xff8000000afc7808 */ /* 0x000fe40004000000 */
[----:B------:R1:W3:Y:S01]  /*a440*/  I2F R10, R4 ;  /* 0x00000004000a7306 */ /* 0x0002e20000201400 */
[----:B------:R-:W-:Y:S02]  /*a450*/  ISETP.GE.AND P0, PT, R3, R233, PT ;  /* 0x000000e90300720c */ /* 0x000fe40003f06270 */
[----:B------:R-:W-:-:S02]  /*a460*/  FSEL R245, R8, -INF , !P1 ;  /* 0xff80000008f57808 */ /* 0x000fc40004800000 */
[----:B------:R-:W-:Y:S02]  /*a470*/  ISETP.GE.AND P1, PT, R9, R232, PT ;  /* 0x000000e80900720c */ /* 0x000fe40003f26270 */
[C---:B------:R-:W-:Y:S01]  /*a480*/  ISETP.LT.OR P0, PT, R3.reuse, R231, P0 ;  /* 0x000000e70300720c */ /* 0x040fe20000701670 */
[----:B------:R4:W3:Y:S01]  /*a490*/  I2F R12, R5 ;  /* 0x00000005000c7306 */ /* 0x0008e20000201400 */
[-C--:B------:R-:W-:Y:S01]  /*a4a0*/  ISETP.LT.OR P6, PT, R3, R230.reuse, P6 ;  /* 0x000000e60300720c */ /* 0x080fe200037c1670 */
[----:B-1----:R-:W-:Y:S01]  /*a4b0*/  IMAD.IADD R4, R228, 0x1, -R0 ;  /* 0x00000001e4047824 */ /* 0x002fe200078e0a00 */
[----:B------:R-:W-:Y:S01]  /*a4c0*/  ISETP.LT.OR P1, PT, R9, R230, P1 ;  /* 0x000000e60900720c */ /* 0x000fe20000f21670 */
[----:B--2---:R-:W-:-:S03]  /*a4d0*/  FFMA.FTZ R9, R15, -UR23, R25 ;  /* 0x800000170f097c23 */ /* 0x004fc60008010019 */
[----:B------:R-:W-:Y:S01]  /*a4e0*/  IABS R3, R4 ;  /* 0x0000000400037213 */ /* 0x000fe20000000000 */
[----:B----4-:R-:W-:-:S04]  /*a4f0*/  IMAD.IADD R5, R229, 0x1, -R0 ;  /* 0x00000001e5057824 */ /* 0x010fc800078e0a00 */
[----:B------:R-:W-:Y:S01]  /*a500*/  IMAD.MOV.U32 R4, RZ, RZ, R3 ;  /* 0x000000ffff047224 */ /* 0x000fe200078e0003 */
[----:B------:R-:W-:Y:S02]  /*a510*/  FSEL R241, R9, -INF , !P0 ;  /* 0xff80000009f17808 */ /* 0x000fe40004000000 */
[----:B------:R-:W-:Y:S01]  /*a520*/  IABS R3, R5 ;  /* 0x0000000500037213 */ /* 0x000fe20000000000 */
[----:B------:R-:W-:Y:S01]  /*a530*/  FFMA.FTZ R6, R17, -UR23, R26 ;  /* 0x8000001711067c23 */ /* 0x000fe2000801001a */
[----:B------:R-:W-:Y:S01]  /*a540*/  ISETP.GE.AND P0, PT, R2, R232, PT ;  /* 0x000000e80200720c */ /* 0x000fe20003f06270 */
[----:B------:R-:W1:Y:S01]  /*a550*/  I2F R4, R4 ;  /* 0x0000000400047306 */ /* 0x000e620000201400 */
[----:B---3--:R-:W-:Y:S02]  /*a560*/  FFMA.FTZ R5, R10, -UR23, R22 ;  /* 0x800000170a057c23 */ /* 0x008fe40008010016 */
[----:B------:R-:W-:Y:S02]  /*a570*/  FSEL R242, R6, -INF , !P1 ;  /* 0xff80000006f27808 */ /* 0x000fe40004800000 */
[----:B------:R-:W-:-:S03]  /*a580*/  ISETP.LT.OR P0, PT, R2, R230, P0 ;  /* 0x000000e60200720c */ /* 0x000fc60000701670 */
[----:B------:R-:W2:Y:S01]  /*a590*/  I2F R3, R3 ;  /* 0x0000000300037306 */ /* 0x000ea20000201400 */
[----:B------:R-:W-:Y:S01]  /*a5a0*/  ISETP.GE.AND P1, PT, R2, R233, PT ;  /* 0x000000e90200720c */ /* 0x000fe20003f26270 */
[----:B------:R-:W-:Y:S01]  /*a5b0*/  FFMA.FTZ R7, R13, -UR23, R27 ;  /* 0x800000170d077c23 */ /* 0x000fe2000801001b */
[----:B------:R-:W-:Y:S01]  /*a5c0*/  FSEL R178, R5, -INF , !P0 ;  /* 0xff80000005b27808 */ /* 0x000fe20004000000 */
[----:B------:R-:W-:Y:S01]  /*a5d0*/  FFMA.FTZ R8, R12, -UR23, R20 ;  /* 0x800000170c087c23 */ /* 0x000fe20008010014 */
[----:B------:R-:W-:Y:S02]  /*a5e0*/  ISETP.LT.OR P1, PT, R2, R231, P1 ;  /* 0x000000e70200720c */ /* 0x000fe40000f21670 */
[----:B------:R-:W-:Y:S02]  /*a5f0*/  PLOP3.LUT P0, PT, PT, PT, UP0, 0x80, 0x0 ;  /* 0x000000000000781c */ /* 0x000fe40003f0f008 */
[----:B------:R-:W-:Y:S02]  /*a600*/  FSEL R251, R7, -INF , !P6 ;  /* 0xff80000007fb7808 */ /* 0x000fe40007000000 */
[----:B------:R-:W-:-:S02]  /*a610*/  FSEL R179, R8, -INF , !P1 ;  /* 0xff80000008b37808 */ /* 0x000fc40004800000 */
[C---:B------:R-:W-:Y:S02]  /*a620*/  ISETP.GE.AND P6, PT, R0.reuse, R233, PT ;  /* 0x000000e90000720c */ /* 0x040fe40003fc6270 */
[----:B------:R-:W-:Y:S01]  /*a630*/  ISETP.GE.AND P1, PT, R0, R232, PT ;  /* 0x000000e80000720c */ /* 0x000fe20003f26270 */
[----:B-1----:R-:W-:Y:S01]  /*a640*/  FFMA.FTZ R2, R4, -UR23, R21 ;  /* 0x8000001704027c23 */ /* 0x002fe20008010015 */
[C---:B------:R-:W-:Y:S02]  /*a650*/  ISETP.LT.OR P6, PT, R0.reuse, R231, P6 ;  /* 0x000000e70000720c */ /* 0x040fe400037c1670 */
[----:B------:R-:W-:Y:S01]  /*a660*/  ISETP.LT.OR P1, PT, R0, R230, P1 ;  /* 0x000000e60000720c */ /* 0x000fe20000f21670 */
[----:B--2---:R-:W-:Y:S01]  /*a670*/  FFMA.FTZ R0, R3, -UR23, R23 ;  /* 0x8000001703007c23 */ /* 0x004fe20008010017 */
[----:B------:R-:W-:-:S04]  /*a680*/  FSEL R187, R2, -INF , !P6 ;  /* 0xff80000002bb7808 */ /* 0x000fc80007000000 */
        /* <DEDUP_REMOVED lines=76> */
.L_x_510:
[----:B------:R-:W-:Y:S05]  /*ab50*/  BSYNC B0 ;  /* 0x0000000000007941 */ /* 0x000fea0003800000 */
.L_x_509:
[----:B------:R-:W0:Y:S02]  /*ab60*/  LDGDEPBAR ;  /* 0x00000000000079af */ /* 0x000e240000000000 */
.L_x_508:
[----:B------:R-:W-:Y:S01]  /*ab70*/  FMNMX.FTZ R0, R133, R180, !PT ;  /* 0x000000b485007209 */ /* 0x000fe20007810000 */
[----:B-1----:R-:W-:Y:S01]  /*ab80*/  LDSM.16.MT88.4 R12, [R201+0x18000] ;  /* 0x01800000c90c783b */ /* 0x002fe20000004200 */
[----:B------:R-:W-:Y:S02]  /*ab90*/  MOV R10, R168 ;  /* 0x000000a8000a7202 */ /* 0x000fe40000000f00 */
[----:B------:R-:W-:Y:S01]  /*aba0*/  FMNMX.FTZ R0, R181, R0, !PT ;  /* 0x00000000b5007209 */ /* 0x000fe20007810000 */
[----:B------:R-:W-:Y:S01]  /*abb0*/  LDSM.16.MT88.4 R20, [R202+0x18000] ;  /* 0x01800000ca14783b */ /* 0x000fe20000004200 */
[----:B------:R-:W-:Y:S02]  /*abc0*/  MOV R11, R251 ;  /* 0x000000fb000b7202 */ /* 0x000fe40000000f00 */
[----:B------:R-:W-:Y:S01]  /*abd0*/  FMNMX.FTZ R0, R135, R0, !PT ;  /* 0x0000000087007209 */ /* 0x000fe20007810000 */
[----:B------:R-:W-:Y:S01]  /*abe0*/  LDSM.16.MT88.4 R16, [R204+0x18000] ;  /* 0x01800000cc10783b */ /* 0x000fe20000004200 */
        /* <DEDUP_REMOVED lines=40> */
[----:B------:R-:W-:Y:S04]  /*ae70*/  STL [R1+0x34], R170 ;  /* 0x000034aa01007387 */ /* 0x000fe80000100800 */
[----:B------:R-:W-:-:S05]  /*ae80*/  FSEL R2, R2, RZ, P6 ;  /* 0x000000ff02027208 */ /* 0x000fca0003000000 */
[----:B------:R-:W-:Y:S01]  /*ae90*/  FFMA.FTZ R0, R180, c[0x0][0x23c], -R2 ;  /* 0x00008f00b4007a23 */ /* 0x000fe20000010802 */
[----:B--2---:R-:W-:-:S03]  /*aea0*/  FMNMX.FTZ R7, R3, R5, !PT ;  /* 0x0000000503077209 */ /* 0x004fc60007810000 */
[----:B------:R1:W-:Y:S01]  /*aeb0*/  MUFU.EX2 R169, R0 ;  /* 0x0000000000a97308 */ /* 0x0003e20000000800 */
[----:B------:R-:W-:Y:S01]  /*aec0*/  FFMA.FTZ R3, R135, c[0x0][0x23c], -R2 ;  /* 0x00008f0087037a23 */ /* 0x000fe20000010802 */
[----:B------:R-:W-:Y:S02]  /*aed0*/  FSEL R5, R170, RZ, P6 ;  /* 0x000000ffaa057208 */ /* 0x000fe40003000000 */
[----:B------:R-:W-:Y:S01]  /*aee0*/  FSETP.NEU.FTZ.AND P1, PT, R7, -INF , PT ;  /* 0xff8000000700780b */ /* 0x000fe20003f3d000 */
[----:B------:R2:W-:Y:S02]  /*aef0*/  STL [R1+0x2c], R7 ;  /* 0x00002c0701007387 */ /* 0x0005e40000100800 */
[----:B------:R-:W-:Y:S01]  /*af00*/  FADD.FTZ R5, R133, -R5 ;  /* 0x8000000585057221 */ /* 0x000fe20000010000 */
[----:B------:R3:W-:Y:S01]  /*af10*/  MUFU.EX2 R32, R3 ;  /* 0x0000000300207308 */ /* 0x0007e20000000800 */
[----:B------:R-:W-:Y:S02]  /*af20*/  FSEL R4, R7, RZ, P1 ;  /* 0x000000ff07047208 */ /* 0x000fe40000800000 */
[----:B------:R-:W-:-:S02]  /*af30*/  FMUL.FTZ R5, R5, c[0x0][0x23c] ;  /* 0x00008f0005057a20 */ /* 0x000fc40000410000 */
[----:B-1----:R-:W-:-:S04]  /*af40*/  FFMA.FTZ R0, R181, c[0x0][0x23c], -R2 ;  /* 0x00008f00b5007a23 */ /* 0x002fc80000010802 */
[----:B------:R1:W4:Y:S01]  /*af50*/  MUFU.EX2 R8, R0 ;  /* 0x0000000000087308 */ /* 0x0003220000000800 */
[----:B---3--:R-:W-:-:S07]  /*af60*/  FFMA.FTZ R3, R30, c[0x0][0x23c], -R2 ;  /* 0x00008f001e037a23 */ /* 0x008fce0000010802 */
[----:B------:R3:W-:Y:S01]  /*af70*/  MUFU.EX2 R168, R3 ;  /* 0x0000000300a87308 */ /* 0x0007e20000000800 */
[----:B-1----:R-:W-:-:S05]  /*af80*/  FMUL.FTZ R0, R7, c[0x0][0x23c] ;  /* 0x00008f0007007a20 */ /* 0x002fca0000410000 */
[----:B------:R-:W-:-:S05]  /*af90*/  FSEL R0, R0, RZ, P1 ;  /* 0x000000ff00007208 */ /* 0x000fca0000800000 */
[--C-:B---3--:R-:W-:Y:S02]  /*afa0*/  FFMA.FTZ R3, R177, c[0x0][0x23c], -R0.reuse ;  /* 0x00008f00b1037a23 */ /* 0x108fe40000010800 */
[--C-:B------:R-:W-:Y:S02]  /*afb0*/  FFMA.FTZ R10, R10, c[0x0][0x23c], -R0.reuse ;  /* 0x00008f000a0a7a23 */ /* 0x100fe40000010800 */
[----:B------:R1:W-:Y:S02]  /*afc0*/  MUFU.EX2 R6, R3 ;  /* 0x0000000300067308 */ /* 0x0003e40000000800 */
[----:B-1----:R-:W-:-:S06]  /*afd0*/  FFMA.FTZ R3, R176, c[0x0][0x23c], -R0 ;  /* 0x00008f00b0037a23 */ /* 0x002fcc0000010800 */
[----:B------:R1:W-:Y:S02]  /*afe0*/  MUFU.EX2 R135, R3 ;  /* 0x0000000300877308 */ /* 0x0003e40000000800 */
[----:B-1----:R-:W-:Y:S01]  /*aff0*/  FFMA.FTZ R3, R134, c[0x0][0x23c], -R0 ;  /* 0x00008f0086037a23 */ /* 0x002fe20000010800 */
[----:B----4-:R-:W-:-:S05]  /*b000*/  MOV R134, R8 ;  /* 0x0000000800867202 */ /* 0x010fca0000000f00 */
[----:B------:R-:W1:Y:S08]  /*b010*/  MUFU.EX2 R8, R5 ;  /* 0x0000000500087308 */ /* 0x000e700000000800 */
[----:B------:R3:W-:Y:S01]  /*b020*/  MUFU.EX2 R35, R3 ;  /* 0x0000000300237308 */ /* 0x0007e20000000800 */
[-C--:B-1----:R-:W-:Y:S02]  /*b030*/  FMUL.FTZ R136, R136, R8.reuse ;  /* 0x0000000888887220 */ /* 0x082fe40000410000 */
[----:B------:R-:W-:-:S02]  /*b040*/  FMUL.FTZ R137, R137, R8 ;  /* 0x0000000889897220 */ /* 0x000fc40000410000 */
[-C--:B------:R-:W-:Y:S02]  /*b050*/  FMUL.FTZ R140, R140, R8.reuse ;  /* 0x000000088c8c7220 */ /* 0x080fe40000410000 */
[-C--:B------:R-:W-:Y:S02]  /*b060*/  FMUL.FTZ R141, R141, R8.reuse ;  /* 0x000000088d8d7220 */ /* 0x080fe40000410000 */
[----:B---3--:R-:W-:Y:S02]  /*b070*/  FFMA.FTZ R3, R29, c[0x0][0x23c], -R0 ;  /* 0x00008f001d037a23 */ /* 0x008fe40000010800 */
[-C--:B------:R-:W-:Y:S02]  /*b080*/  FMUL.FTZ R144, R144, R8.reuse ;  /* 0x0000000890907220 */ /* 0x080fe40000410000 */
[----:B------:R-:W2:Y:S01]  /*b090*/  MUFU.EX2 R133, R3 ;  /* 0x0000000300857308 */ /* 0x000ea20000000800 */
[-C--:B------:R-:W-:Y:S02]  /*b0a0*/  FMUL.FTZ R145, R145, R8.reuse ;  /* 0x0000000891917220 */ /* 0x080fe40000410000 */
[----:B------:R-:W-:-:S02]  /*b0b0*/  FMUL.FTZ R148, R148, R8 ;  /* 0x0000000894947220 */ /* 0x000fc40000410000 */
[-C--:B------:R-:W-:Y:S02]  /*b0c0*/  FMUL.FTZ R149, R149, R8.reuse ;  /* 0x0000000895957220 */ /* 0x080fe40000410000 */
[-C--:B------:R-:W-:Y:S02]  /*b0d0*/  FMUL.FTZ R152, R152, R8.reuse ;  /* 0x0000000898987220 */ /* 0x080fe40000410000 */
[-C--:B------:R-:W-:Y:S02]  /*b0e0*/  FMUL.FTZ R153, R153, R8.reuse ;  /* 0x0000000899997220 */ /* 0x080fe40000410000 */
[-C--:B------:R-:W-:Y:S02]  /*b0f0*/  FMUL.FTZ R156, R156, R8.reuse ;  /* 0x000000089c9c7220 */ /* 0x080fe40000410000 */
[-C--:B------:R-:W-:Y:S02]  /*b100*/  FMUL.FTZ R157, R157, R8.reuse ;  /* 0x000000089d9d7220 */ /* 0x080fe40000410000 */
[----:B------:R-:W-:Y:S01]  /*b110*/  FMUL.FTZ R160, R160, R8 ;  /* 0x00000008a0a07220 */ /* 0x000fe20000410000 */
[----:B--2---:R-:W-:Y:S01]  /*b120*/  F2FP.BF16.PACK_AB R7, R133, R35 ;  /* 0x000000238507723e */ /* 0x004fe200000010ff */
[----:B------:R-:W-:Y:S01]  /*b130*/  FADD.FTZ R3, R132, -R4 ;  /* 0x8000000484037221 */ /* 0x000fe20000010000 */
[----:B------:R-:W-:Y:S01]  /*b140*/  MOV R132, R6 ;  /* 0x0000000600847202 */ /* 0x000fe20000000f00 */
[----:B------:R-:W-:Y:S01]  /*b150*/  FMUL.FTZ R161, R161, R8 ;  /* 0x00000008a1a17220 */ /* 0x000fe20000410000 */
[----:B------:R-:W-:Y:S01]  /*b160*/  F2FP.BF16.PACK_AB R4, R134, R169 ;  /* 0x000000a98604723e */ /* 0x000fe200000010ff */
[----:B------:R-:W-:Y:S01]  /*b170*/  FMUL.FTZ R3, R3, c[0x0][0x23c] ;  /* 0x00008f0003037a20 */ /* 0x000fe20000410000 */
[----:B------:R-:W-:Y:S01]  /*b180*/  F2FP.BF16.PACK_AB R5, R135, R132 ;  /* 0x000000848705723e */ /* 0x000fe200000010ff */
[----:B------:R-:W-:Y:S01]  /*b190*/  FMUL.FTZ R164, R164, R8 ;  /* 0x00000008a4a47220 */ /* 0x000fe20000410000 */
[----:B------:R-:W-:Y:S01]  /*b1a0*/  F2FP.BF16.PACK_AB R6, R168, R32 ;  /* 0x00000020a806723e */ /* 0x000fe200000010ff */
[----:B------:R-:W-:-:S02]  /*b1b0*/  FMUL.FTZ R165, R165, R8 ;  /* 0x00000008a5a57220 */ /* 0x000fc40000410000 */
[----:B------:R-:W1:Y:S01]  /*b1c0*/  MUFU.EX2 R3, R3 ;  /* 0x0000000300037308 */ /* 0x000e620000000800 */
[-C--:B------:R-:W-:Y:S02]  /*b1d0*/  FMUL.FTZ R36, R36, R8.reuse ;  /* 0x0000000824247220 */ /* 0x080fe40000410000 */
[-C--:B------:R-:W-:Y:S02]  /*b1e0*/  FMUL.FTZ R37, R37, R8.reuse ;  /* 0x0000000825257220 */ /* 0x080fe40000410000 */
[-C--:B------:R-:W-:Y:S02]  /*b1f0*/  FMUL.FTZ R40, R40, R8.reuse ;  /* 0x0000000828287220 */ /* 0x080fe40000410000 */
[-C--:B------:R-:W-:Y:S02]  /*b200*/  FMUL.FTZ R41, R41, R8.reuse ;  /* 0x0000000829297220 */ /* 0x080fe40000410000 */
[-C--:B------:R-:W-:Y:S02]  /*b210*/  FMUL.FTZ R44, R44, R8.reuse ;  /* 0x000000082c2c7220 */ /* 0x080fe40000410000 */
[----:B------:R-:W-:-:S02]  /*b220*/  FMUL.FTZ R45, R45, R8 ;  /* 0x000000082d2d7220 */ /* 0x000fc40000410000 */
[-C--:B------:R-:W-:Y:S02]  /*b230*/  FMUL.FTZ R48, R48, R8.reuse ;  /* 0x0000000830307220 */ /* 0x080fe40000410000 */
[----:B------:R-:W-:Y:S02]  /*b240*/  FMUL.FTZ R49, R49, R8 ;  /* 0x0000000831317220 */ /* 0x000fe40000410000 */
[-C--:B-1----:R-:W-:Y:S02]  /*b250*/  FMUL.FTZ R138, R138, R3.reuse ;  /* 0x000000038a8a7220 */ /* 0x082fe40000410000 */
[-C--:B------:R-:W-:Y:S02]  /*b260*/  FMUL.FTZ R139, R139, R3.reuse ;  /* 0x000000038b8b7220 */ /* 0x080fe40000410000 */
[-C--:B------:R-:W-:Y:S02]  /*b270*/  FMUL.FTZ R142, R142, R3.reuse ;  /* 0x000000038e8e7220 */ /* 0x080fe40000410000 */
[----:B------:R-:W-:-:S02]  /*b280*/  FMUL.FTZ R143, R143, R3 ;  /* 0x000000038f8f7220 */ /* 0x000fc40000410000 */
[-C--:B------:R-:W-:Y:S01]  /*b290*/  FMUL.FTZ R146, R146, R3.reuse ;  /* 0x0000000392927220 */ /* 0x080fe20000410000 */
[C---:B------:R-:W-:Y:S01]  /*b2a0*/  HMMA.16816.F32.BF16 R136, R4.reuse, R12, R136 ;  /* 0x0000000c0488723c */ /* 0x040fe20000041888 */
        /* <DEDUP_REMOVED lines=9> */
[C---:B------:R-:W-:Y:S01]  /*b340*/  HMMA.16816.F32.BF16 R12, R4.reuse, R20, R144 ;  /* 0x00000014040c723c */ /* 0x040fe20000041890 */
        /* <DEDUP_REMOVED lines=8> */
[----:B------:R-:W-:Y:S01]  /*b3d0*/  MOV R140, R240 ;  /* 0x000000f0008c7202 */ /* 0x000fe20000000f00 */
[----:B------:R-:W-:Y:S01]  /*b3e0*/  FMUL.FTZ R39, R39, R3 ;  /* 0x0000000327277220 */ /* 0x000fe20000410000 */
[----:B------:R-:W-:Y:S01]  /*b3f0*/  MOV R147, R179 ;  /* 0x000000b300937202 */ /* 0x000fe20000000f00 */
[----:B------:R-:W-:-:S02]  /*b400*/  FMUL.FTZ R42, R42, R3 ;  /* 0x000000032a2a7220 */ /* 0x000fc40000410000 */
[-C--:B------:R-:W-:Y:S01]  /*b410*/  FMUL.FTZ R43, R43, R3.reuse ;  /* 0x000000032b2b7220 */ /* 0x080fe20000410000 */
[----:B------:R-:W-:Y:S01]  /*b420*/  MOV R149, R248 ;  /* 0x000000f800957202 */ /* 0x000fe20000000f00 */
[C---:B------:R-:W-:Y:S01]  /*b430*/  HMMA.16816.F32.BF16 R240, R4.reuse, R18, R156 ;  /* 0x0000001204f0723c */ /* 0x040fe2000004189c */
[-C--:B------:R-:W-:Y:S01]  /*b440*/  FMUL.FTZ R46, R46, R3.reuse ;  /* 0x000000032e2e7220 */ /* 0x080fe20000410000 */
[----:B------:R-:W-:Y:S01]  /*b450*/  MOV R26, R172 ;  /* 0x000000ac001a7202 */ /* 0x000fe20000000f00 */
[----:B------:R-:W-:Y:S01]  /*b460*/  FMUL.FTZ R47, R47, R3 ;  /* 0x000000032f2f7220 */ /* 0x000fe20000410000 */
[----:B------:R-:W-:Y:S01]  /*b470*/  MOV R25, R173 ;  /* 0x000000ad00197202 */ /* 0x000fe20000000f00 */
[-C--:B------:R-:W-:Y:S01]  /*b480*/  FMUL.FTZ R50, R50, R3.reuse ;  /* 0x0000000332327220 */ /* 0x080fe20000410000 */
[----:B------:R-:W-:Y:S01]  /*b490*/  MOV R24, R174 ;  /* 0x000000ae00187202 */ /* 0x000fe20000000f00 */
[----:B------:R-:W-:Y:S01]  /*b4a0*/  FMUL.FTZ R51, R51, R3 ;  /* 0x0000000333337220 */ /* 0x000fe20000410000 */
[----:B------:R-:W-:Y:S01]  /*b4b0*/  MOV R30, R12 ;  /* 0x0000000c001e7202 */ /* 0x000fe20000000f00 */
[C---:B------:R-:W-:Y:S01]  /*b4c0*/  HMMA.16816.F32.BF16 R248, R4.reuse, R16, R152 ;  /* 0x0000001004f8723c */ /* 0x040fe20000041898 */
[----:B------:R-:W-:Y:S01]  /*b4d0*/  MOV R29, R13 ;  /* 0x0000000d001d7202 */ /* 0x000fe20000000f00 */
[----:B------:R-:W1:Y:S01]  /*b4e0*/  LDSM.16.MT88.4 R16, [R202+0x1a000] ;  /* 0x01a00000ca10783b */ /* 0x000e620000004200 */
[----:B------:R-:W-:Y:S01]  /*b4f0*/  MOV R28, R14 ;  /* 0x0000000e001c7202 */ /* 0x000fe20000000f00 */
[-C--:B------:R-:W-:Y:S01]  /*b500*/  FMUL.FTZ R52, R52, R8.reuse ;  /* 0x0000000834347220 */ /* 0x080fe20000410000 */
[----:B------:R-:W-:Y:S01]  /*b510*/  MOV R27, R15 ;  /* 0x0000000f001b7202 */ /* 0x000fe20000000f00 */
[----:B------:R-:W-:Y:S01]  /*b520*/  FMUL.FTZ R53, R53, R8 ;  /* 0x0000000835357220 */ /* 0x000fe20000410000 */
[----:B------:R-:W2:Y:S01]  /*b530*/  LDSM.16.MT88.4 R12, [R203+0x18000] ;  /* 0x01800000cb0c783b */ /* 0x000ea20000004200 */
[----:B------:R-:W-:Y:S01]  /*b540*/  MOV R148, R20 ;  /* 0x0000001400947202 */ /* 0x000fe20000000f00 */
[----:B------:R-:W-:Y:S01]  /*b550*/  FMUL.FTZ R54, R54, R3 ;  /* 0x0000000336367220 */ /* 0x000fe20000410000 */
[----:B------:R-:W-:Y:S01]  /*b560*/  MOV R146, R21 ;  /* 0x0000001500927202 */ /* 0x000fe20000000f00 */
[----:B------:R-:W-:Y:S01]  /*b570*/  FMUL.FTZ R55, R55, R3 ;  /* 0x0000000337377220 */ /* 0x000fe20000410000 */
[----:B------:R-:W-:Y:S01]  /*b580*/  MOV R145, R22 ;  /* 0x0000001600917202 */ /* 0x000fe20000000f00 */
[-C--:B------:R-:W-:Y:S01]  /*b590*/  FMUL.FTZ R56, R56, R8.reuse ;  /* 0x0000000838387220 */ /* 0x080fe20000410000 */
[----:B------:R-:W-:Y:S01]  /*b5a0*/  MOV R144, R23 ;  /* 0x0000001700907202 */ /* 0x000fe20000000f00 */
[-C--:B------:R-:W-:Y:S01]  /*b5b0*/  FMUL.FTZ R57, R57, R8.reuse ;  /* 0x0000000839397220 */ /* 0x080fe20000410000 */
[----:B------:R-:W3:Y:S01]  /*b5c0*/  LDSM.16.MT88.4 R20, [R201+0x1a000] ;  /* 0x01a00000c914783b */ /* 0x000ee20000004200 */
[----:B------:R-:W-:Y:S01]  /*b5d0*/  MOV R154, R133 ;  /* 0x00000085009a7202 */ /* 0x000fe20000000f00 */
[----:B------:R-:W-:Y:S01]  /*b5e0*/  FMUL.FTZ R58, R58, R3 ;  /* 0x000000033a3a7220 */ /* 0x000fe20000410000 */
[----:B------:R-:W-:Y:S01]  /*b5f0*/  MOV R155, R187 ;  /* 0x000000bb009b7202 */ /* 0x000fe20000000f00 */
[----:B------:R-:W-:Y:S01]  /*b600*/  FMUL.FTZ R59, R59, R3 ;  /* 0x000000033b3b7220 */ /* 0x000fe20000410000 */
[----:B------:R-:W-:Y:S01]  /*b610*/  MOV R152, R35 ;  /* 0x0000002300987202 */ /* 0x000fe20000000f00 */
        /* <DEDUP_REMOVED lines=19> */
[----:B-1----:R-:W-:Y:S01]  /*b750*/  HMMA.16816.F32.BF16 R236, R4, R16, R44 ;  /* 0x0000001004ec723c */ /* 0x002fe2000004182c */
[----:B------:R-:W-:-:S02]  /*b760*/  FMUL.FTZ R70, R70, R3 ;  /* 0x0000000346467220 */ /* 0x000fc40000410000 */
[-C--:B------:R-:W-:Y:S02]  /*b770*/  FMUL.FTZ R71, R71, R3.reuse ;  /* 0x0000000347477220 */ /* 0x080fe40000410000 */
[-C--:B------:R-:W-:Y:S02]  /*b780*/  FMUL.FTZ R72, R72, R8.reuse ;  /* 0x0000000848487220 */ /* 0x080fe40000410000 */
[----:B------:R-:W-:Y:S01]  /*b790*/  FMUL.FTZ R73, R73, R8 ;  /* 0x0000000849497220 */ /* 0x000fe20000410000 */
[C---:B--2---:R-:W-:Y:S01]  /*b7a0*/  HMMA.16816.F32.BF16 R160, R4.reuse, R12, R160 ;  /* 0x0000000c04a0723c */ /* 0x044fe200000418a0 */
[-C--:B------:R-:W-:Y:S01]  /*b7b0*/  FMUL.FTZ R74, R74, R3.reuse ;  /* 0x000000034a4a7220 */ /* 0x080fe20000410000 */
[----:B------:R-:W-:Y:S01]  /*b7c0*/  MOV R46, R132 ;  /* 0x00000084002e7202 */ /* 0x000fe20000000f00 */
[----:B------:R-:W-:Y:S01]  /*b7d0*/  FMUL.FTZ R75, R75, R3 ;  /* 0x000000034b4b7220 */ /* 0x000fe20000410000 */
[----:B------:R-:W-:Y:S01]  /*b7e0*/  MOV R45, R133 ;  /* 0x00000085002d7202 */ /* 0x000fe20000000f00 */
[----:B------:R-:W-:Y:S01]  /*b7f0*/  FMUL.FTZ R76, R76, R8 ;  /* 0x000000084c4c7220 */ /* 0x000fe20000410000 */
[----:B------:R-:W-:Y:S01]  /*b800*/  MOV R44, R134 ;  /* 0x00000086002c7202 */ /* 0x000fe20000000f00 */
[----:B------:R-:W-:Y:S01]  /*b810*/  FMUL.FTZ R77, R77, R8 ;  /* 0x000000084d4d7220 */ /* 0x000fe20000410000 */
[----:B------:R-:W-:Y:S01]  /*b820*/  HMMA.16816.F32.BF16 R196, R4, R14, R164 ;  /* 0x0000000e04c4723c */ /* 0x000fe200000418a4 */
[----:B------:R-:W1:Y:S01]  /*b830*/  LDSM.16.MT88.4 R12, [R204+0x1a000] ;  /* 0x01a00000cc0c783b */ /* 0x000e620000004200 */
[----:B------:R-:W-:Y:S01]  /*b840*/  FMUL.FTZ R78, R78, R3 ;  /* 0x000000034e4e7220 */ /* 0x000fe20000410000 */
[----:B------:R-:W-:Y:S01]  /*b850*/  MOV R47, R147 ;  /* 0x00000093002f7202 */ /* 0x000fe20000000f00 */
[----:B------:R-:W-:-:S02]  /*b860*/  FMUL.FTZ R79, R79, R3 ;  /* 0x000000034f4f7220 */ /* 0x000fc40000410000 */
[-C--:B------:R-:W-:Y:S01]  /*b870*/  FMUL.FTZ R80, R80, R8.reuse ;  /* 0x0000000850507220 */ /* 0x080fe20000410000 */
[----:B------:R-:W-:Y:S01]  /*b880*/  MOV R167, R183 ;  /* 0x000000b700a77202 */ /* 0x000fe20000000f00 */
[C---:B---3--:R-:W-:Y:S01]  /*b890*/  HMMA.16816.F32.BF16 R32, R4.reuse, R20, R36 ;  /* 0x000000140420723c */ /* 0x048fe20000041824 */
[-C--:B------:R-:W-:Y:S02]  /*b8a0*/  FMUL.FTZ R81, R81, R8.reuse ;  /* 0x0000000851517220 */ /* 0x080fe40000410000 */
[-C--:B------:R-:W-:Y:S02]  /*b8b0*/  FMUL.FTZ R82, R82, R3.reuse ;  /* 0x0000000352527220 */ /* 0x080fe40000410000 */
[-C--:B------:R-:W-:Y:S02]  /*b8c0*/  FMUL.FTZ R83, R83, R3.reuse ;  /* 0x0000000353537220 */ /* 0x080fe40000410000 */
[-C--:B------:R-:W-:Y:S01]  /*b8d0*/  FMUL.FTZ R92, R92, R8.reuse ;  /* 0x000000085c5c7220 */ /* 0x080fe20000410000 */
[C---:B------:R-:W-:Y:S01]  /*b8e0*/  HMMA.16816.F32.BF16 R184, R4.reuse, R22, R40 ;  /* 0x0000001604b8723c */ /* 0x040fe20000041828 */
[----:B------:R-:W2:Y:S01]  /*b8f0*/  LDSM.16.MT88.4 R20, [R203+0x1a000] ;  /* 0x01a00000cb14783b */ /* 0x000ea20000004200 */
[----:B------:R-:W-:Y:S01]  /*b900*/  FMUL.FTZ R93, R93, R8 ;  /* 0x000000085d5d7220 */ /* 0x000fe20000410000 */
[----:B------:R-:W-:Y:S01]  /*b910*/  MOV R36, R148 ;  /* 0x0000009400247202 */ /* 0x000fe20000000f00 */
[-C--:B------:R-:W-:Y:S01]  /*b920*/  FMUL.FTZ R94, R94, R3.reuse ;  /* 0x000000035e5e7220 */ /* 0x080fe20000410000 */
[----:B------:R-:W-:Y:S01]  /*b930*/  MOV R37, R146 ;  /* 0x0000009200257202 */ /* 0x000fe20000000f00 */
[----:B------:R-:W-:Y:S01]  /*b940*/  FMUL.FTZ R95, R95, R3 ;  /* 0x000000035f5f7220 */ /* 0x000fe20000410000 */
[----:B------:R-:W-:Y:S01]  /*b950*/  MOV R38, R145 ;  /* 0x0000009100267202 */ /* 0x000fe20000000f00 */
[----:B------:R-:W-:Y:S01]  /*b960*/  HMMA.16816.F32.BF16 R192, R4, R18, R48 ;  /* 0x0000001204c0723c */ /* 0x000fe20000041830 */
[----:B------:R-:W3:Y:S01]  /*b970*/  LDSM.16.MT88.4 R16, [R201+0x1c000] ;  /* 0x01c00000c910783b */ /* 0x000ee20000004200 */
[----:B------:R-:W-:Y:S01]  /*b980*/  FMUL.FTZ R96, R96, R8 ;  /* 0x0000000860607220 */ /* 0x000fe20000410000 */
[----:B------:R-:W-:Y:S01]  /*b990*/  MOV R39, R144 ;  /* 0x0000009000277202 */ /* 0x000fe20000000f00 */
[----:B------:R-:W-:-:S02]  /*b9a0*/  FMUL.FTZ R97, R97, R8 ;  /* 0x0000000861617220 */ /* 0x000fc40000410000 */
        /* <DEDUP_REMOVED lines=8> */
[-C--:B------:R-:W-:Y:S02]  /*ba30*/  FMUL.FTZ R102, R102, R3.reuse ;  /* 0x0000000366667220 */ /* 0x080fe40000410000 */
[----:B------:R-:W-:Y:S01]  /*ba40*/  FMUL.FTZ R103, R103, R3 ;  /* 0x0000000367677220 */ /* 0x000fe20000410000 */
[----:B-1----:R-:W-:Y:S01]  /*ba50*/  HMMA.16816.F32.BF16 R180, R4, R12, R52 ;  /* 0x0000000c04b4723c */ /* 0x002fe20000041834 */
[----:B------:R-:W-:-:S02]  /*ba60*/  FMUL.FTZ R104, R104, R8 ;  /* 0x0000000868687220 */ /* 0x000fc40000410000 */
[-C--:B------:R-:W-:Y:S02]  /*ba70*/  FMUL.FTZ R105, R105, R8.reuse ;  /* 0x0000000869697220 */ /* 0x080fe40000410000 */
[-C--:B------:R-:W-:Y:S02]  /*ba80*/  FMUL.FTZ R106, R106, R3.reuse ;  /* 0x000000036a6a7220 */ /* 0x080fe40000410000 */
[----:B------:R-:W-:Y:S01]  /*ba90*/  FMUL.FTZ R107, R107, R3 ;  /* 0x000000036b6b7220 */ /* 0x000fe20000410000 */
[C---:B------:R-:W-:Y:S01]  /*baa0*/  HMMA.16816.F32.BF16 R176, R4.reuse, R14, R56 ;  /* 0x0000000e04b0723c */ /* 0x040fe20000041838 */
[----:B------:R-:W1:Y:S01]  /*bab0*/  LDSM.16.MT88.4 R12, [R202+0x1c000] ;  /* 0x01c00000ca0c783b */ /* 0x000e620000004200 */
[-C--:B------:R-:W-:Y:S01]  /*bac0*/  FMUL.FTZ R84, R84, R8.reuse ;  /* 0x0000000854547220 */ /* 0x080fe20000410000 */
[----:B------:R-:W-:Y:S01]  /*bad0*/  MOV R55, R9 ;  /* 0x0000000900377202 */ /* 0x000fe20000000f00 */
[----:B------:R-:W-:Y:S01]  /*bae0*/  FMUL.FTZ R85, R85, R8 ;  /* 0x0000000855557220 */ /* 0x000fe20000410000 */
[----:B------:R-:W-:Y:S01]  /*baf0*/  MOV R52, R26 ;  /* 0x0000001a00347202 */ /* 0x000fe20000000f00 */
[----:B------:R-:W-:Y:S01]  /*bb00*/  FMUL.FTZ R86, R86, R3 ;  /* 0x0000000356567220 */ /* 0x000fe20000410000 */
[----:B------:R-:W-:Y:S01]  /*bb10*/  MOV R59, R135 ;  /* 0x00000087003b7202 */ /* 0x000fe20000000f00 */
[C---:B--2---:R-:W-:Y:S01]  /*bb20*/  HMMA.16816.F32.BF16 R172, R4.reuse, R20, R60 ;  /* 0x0000001404ac723c */ /* 0x044fe2000004183c */
[----:B------:R-:W-:Y:S01]  /*bb30*/  FMUL.FTZ R87, R87, R3 ;  /* 0x0000000357577220 */ /* 0x000fe20000410000 */
[----:B------:R-:W-:Y:S01]  /*bb40*/  MOV R53, R25 ;  /* 0x0000001900357202 */ /* 0x000fe20000000f00 */
[----:B------:R-:W-:Y:S01]  /*bb50*/  FMUL.FTZ R88, R88, R8 ;  /* 0x0000000858587220 */ /* 0x000fe20000410000 */
[----:B------:R-:W-:Y:S01]  /*bb60*/  MOV R54, R24 ;  /* 0x0000001800367202 */ /* 0x000fe20000000f00 */
[----:B------:R-:W-:Y:S01]  /*bb70*/  FMUL.FTZ R89, R89, R8 ;  /* 0x0000000859597220 */ /* 0x000fe20000410000 */
[----:B------:R-:W-:Y:S01]  /*bb80*/  LDSM.16.MT88.4 R24, [R201+0x18800] ;  /* 0x01880000c918783b */ /* 0x000fe20000004200 */
[----:B------:R-:W-:Y:S01]  /*bb90*/  MOV R63, R140 ;  /* 0x0000008c003f7202 */ /* 0x000fe20000000f00 */
[C---:B------:R-:W-:Y:S01]  /*bba0*/  HMMA.16816.F32.BF16 R168, R4.reuse, R22, R64 ;  /* 0x0000001604a8723c */ /* 0x040fe20000041840 */
[----:B------:R-:W-:Y:S01]  /*bbb0*/  MOV R62, R141 ;  /* 0x0000008d003e7202 */ /* 0x000fe20000000f00 */
[----:B------:R-:W2:Y:S01]  /*bbc0*/  LDSM.16.MT88.4 R20, [R204+0x1c000] ;  /* 0x01c00000cc14783b */ /* 0x000ea20000004200 */
[----:B------:R-:W-:Y:S01]  /*bbd0*/  MOV R61, R142 ;  /* 0x0000008e003d7202 */ /* 0x000fe20000000f00 */
[----:B------:R-:W-:Y:S01]  /*bbe0*/  FMUL.FTZ R90, R90, R3 ;  /* 0x000000035a5a7220 */ /* 0x000fe20000410000 */
[----:B------:R-:W-:Y:S01]  /*bbf0*/  MOV R60, R143 ;  /* 0x0000008f003c7202 */ /* 0x000fe20000000f00 */
[----:B------:R-:W-:Y:S01]  /*bc00*/  FMUL.FTZ R91, R91, R3 ;  /* 0x000000035b5b7220 */ /* 0x000fe20000410000 */
[----:B------:R-:W-:Y:S01]  /*bc10*/  MOV R67, R167 ;  /* 0x000000a700437202 */ /* 0x000fe20000000f00 */
[C---:B---3--:R-:W-:Y:S01]  /*bc20*/  HMMA.16816.F32.BF16 R140, R4.reuse, R18, R72 ;  /* 0x00000012048c723c */ /* 0x048fe20000041848 */
[----:B------:R-:W-:Y:S01]  /*bc30*/  MOV R66, R156 ;  /* 0x0000009c00427202 */ /* 0x000fe20000000f00 */
[----:B------:R-:W-:Y:S01]  /*bc40*/  FFMA.FTZ R9, R190, c[0x0][0x23c], -R2 ;  /* 0x00008f00be097a23 */ /* 0x000fe20000010802 */
[----:B------:R-:W-:Y:S01]  /*bc50*/  MOV R65, R157 ;  /* 0x0000009d00417202 */ /* 0x000fe20000000f00 */
[----:B------:R-:W-:Y:S01]  /*bc60*/  FMUL.FTZ R116, R116, R8 ;  /* 0x0000000874747220 */ /* 0x000fe20000410000 */
[----:B------:R-:W-:Y:S01]  /*bc70*/  MOV R64, R158 ;  /* 0x0000009e00407202 */ /* 0x000fe20000000f00 */
[----:B------:R-:W-:Y:S01]  /*bc80*/  FMUL.FTZ R117, R117, R8 ;  /* 0x0000000875757220 */ /* 0x000fe20000410000 */
[----:B------:R-:W-:Y:S01]  /*bc90*/  MOV R75, R155 ;  /* 0x0000009b004b7202 */ /* 0x000fe20000000f00 */
[C---:B------:R-:W-:Y:S01]  /*bca0*/  HMMA.16816.F32.BF16 R164, R4.reuse, R16, R68 ;  /* 0x0000001004a4723c */ /* 0x040fe20000041844 */
[----:B------:R-:W3:Y:S01]  /*bcb0*/  LDSM.16.MT88.4 R16, [R203+0x1c000] ;  /* 0x01c00000cb10783b */ /* 0x000ee20000004200 */
[----:B------:R-:W-:Y:S01]  /*bcc0*/  MOV R74, R149 ;  /* 0x00000095004a7202 */ /* 0x000fe20000000f00 */
        /* <DEDUP_REMOVED lines=8> */
[----:B-1----:R-:W-:Y:S01]  /*bd50*/  HMMA.16816.F32.BF16 R156, R4, R12, R76 ;  /* 0x0000000c049c723c */ /* 0x002fe2000004184c */
[----:B------:R-:W-:Y:S01]  /*bd60*/  MOV R69, R153 ;  /* 0x0000009900457202 */ /* 0x000fe20000000f00 */
[-C--:B------:R-:W-:Y:S01]  /*bd70*/  FMUL.FTZ R122, R122, R3.reuse ;  /* 0x000000037a7a7220 */ /* 0x080fe20000410000 */
[----:B------:R-:W-:Y:S01]  /*bd80*/  MOV R68, R154 ;  /* 0x0000009a00447202 */ /* 0x000fe20000000f00 */
[----:B------:R-:W-:-:S02]  /*bd90*/  FMUL.FTZ R123, R123, R3 ;  /* 0x000000037b7b7220 */ /* 0x000fc40000410000 */
[----:B------:R-:W-:Y:S01]  /*bda0*/  FMUL.FTZ R124, R124, R8 ;  /* 0x000000087c7c7220 */ /* 0x000fe20000410000 */
[----:B------:R-:W-:Y:S01]  /*bdb0*/  MOV R76, R44 ;  /* 0x0000002c004c7202 */ /* 0x000fe20000000f00 */
[C---:B------:R-:W-:Y:S01]  /*bdc0*/  HMMA.16816.F32.BF16 R152, R4.reuse, R14, R80 ;  /* 0x0000000e0498723c */ /* 0x040fe20000041850 */
[----:B------:R-:W1:Y:S01]  /*bdd0*/  LDSM.16.MT88.4 R12, [R201+0x1e000] ;  /* 0x01e00000c90c783b */ /* 0x000e620000004200 */
[----:B------:R4:W-:Y:S01]  /*bde0*/  MUFU.EX2 R80, R9 ;  /* 0x0000000900507308 */ /* 0x0009e20000000800 */
[----:B------:R-:W-:Y:S01]  /*bdf0*/  FMUL.FTZ R125, R125, R8 ;  /* 0x000000087d7d7220 */ /* 0x000fe20000410000 */
[----:B------:R-:W-:Y:S01]  /*be00*/  MOV R77, R45 ;  /* 0x0000002d004d7202 */ /* 0x000fe20000000f00 */
[-C--:B------:R-:W-:Y:S01]  /*be10*/  FMUL.FTZ R126, R126, R3.reuse ;  /* 0x000000037e7e7220 */ /* 0x080fe20000410000 */
[----:B------:R-:W-:Y:S01]  /*be20*/  MOV R78, R46 ;  /* 0x0000002e004e7202 */ /* 0x000fe20000000f00 */
[----:B------:R-:W-:Y:S01]  /*be30*/  FMUL.FTZ R127, R127, R3 ;  /* 0x000000037f7f7220 */ /* 0x000fe20000410000 */
[----:B--2---:R-:W-:Y:S01]  /*be40*/  HMMA.16816.F32.BF16 R148, R4, R20, R84 ;  /* 0x000000140494723c */ /* 0x004fe20000041854 */
[-C--:B------:R-:W-:Y:S01]  /*be50*/  FMUL.FTZ R128, R128, R8.reuse ;  /* 0x0000000880807220 */ /* 0x080fe20000410000 */
[----:B------:R-:W-:Y:S01]  /*be60*/  MOV R79, R47 ;  /* 0x0000002f004f7202 */ /* 0x000fe20000000f00 */
[----:B------:R-:W-:Y:S01]  /*be70*/  FMUL.FTZ R129, R129, R8 ;  /* 0x0000000881817220 */ /* 0x000fe20000410000 */
[----:B------:R-:W-:Y:S01]  /*be80*/  MOV R190, R78 ;  /* 0x0000004e00be7202 */ /* 0x000fe20000000f00 */
[----:B------:R-:W-:-:S02]  /*be90*/  FMUL.FTZ R130, R130, R3 ;  /* 0x0000000382827220 */ /* 0x000fc40000410000 */
[----:B------:R-:W-:Y:S01]  /*bea0*/  FMUL.FTZ R131, R131, R3 ;  /* 0x0000000383837220 */ /* 0x000fe20000410000 */
[C---:B------:R-:W-:Y:S01]  /*beb0*/  HMMA.16816.F32.BF16 R144, R4.reuse, R22, R88 ;  /* 0x000000160490723c */ /* 0x040fe20000041858 */
[----:B------:R-:W2:Y:S01]  /*bec0*/  LDSM.16.MT88.4 R20, [R202+0x1e000] ;  /* 0x01e00000ca14783b */ /* 0x000ea20000004200 */
[--C-:B----4-:R-:W-:Y:S01]  /*bed0*/  FFMA.FTZ R9, R189, c[0x0][0x23c], -R2.reuse ;  /* 0x00008f00bd097a23 */ /* 0x110fe20000010802 */
[----:B------:R-:W-:Y:S01]  /*bee0*/  MOV R84, R61 ;  /* 0x0000003d00547202 */ /* 0x000fe20000000f00 */
[----:B------:R-:W-:Y:S01]  /*bef0*/  FMUL.FTZ R108, R108, R8 ;  /* 0x000000086c6c7220 */ /* 0x000fe20000410000 */
[----:B------:R-:W-:Y:S01]  /*bf00*/  MOV R85, R62 ;  /* 0x0000003e00557202 */ /* 0x000fe20000000f00 */
[----:B------:R4:W-:Y:S01]  /*bf10*/  MUFU.EX2 R82, R9 ;  /* 0x0000000900527308 */ /* 0x0009e20000000800 */
[----:B------:R-:W-:Y:S01]  /*bf20*/  FMUL.FTZ R109, R109, R8 ;  /* 0x000000086d6d7220 */ /* 0x000fe20000410000 */
[C---:B---3--:R-:W-:Y:S01]  /*bf30*/  HMMA.16816.F32.BF16 R132, R4.reuse, R16, R92 ;  /* 0x000000100484723c */ /* 0x048fe2000004185c */
[-C--:B------:R-:W-:Y:S01]  /*bf40*/  FMUL.FTZ R110, R110, R3.reuse ;  /* 0x000000036e6e7220 */ /* 0x080fe20000410000 */
[----:B------:R-:W-:Y:S01]  /*bf50*/  MOV R91, R60 ;  /* 0x0000003c005b7202 */ /* 0x000fe20000000f00 */
[----:B------:R-:W-:Y:S01]  /*bf60*/  FMUL.FTZ R111, R111, R3 ;  /* 0x000000036f6f7220 */ /* 0x000fe20000410000 */
[----:B------:R-:W-:Y:S01]  /*bf70*/  MOV R88, R73 ;  /* 0x0000004900587202 */ /* 0x000fe20000000f00 */
[----:B------:R-:W-:Y:S01]  /*bf80*/  FMUL.FTZ R112, R112, R8 ;  /* 0x0000000870707220 */ /* 0x000fe20000410000 */
[----:B------:R-:W-:Y:S01]  /*bf90*/  MOV R89, R74 ;  /* 0x0000004a00597202 */ /* 0x000fe20000000f00 */
[----:B------:R-:W-:Y:S01]  /*bfa0*/  FMUL.FTZ R113, R113, R8 ;  /* 0x0000000871717220 */ /* 0x000fe20000410000 */
[C---:B------:R-:W-:Y:S01]  /*bfb0*/  HMMA.16816.F32.BF16 R96, R4.reuse, R18, R96 ;  /* 0x000000120460723c */ /* 0x040fe20000041860 */
[----:B------:R-:W3:Y:S01]  /*bfc0*/  LDSM.16.MT88.4 R16, [R204+0x1e000] ;  /* 0x01e00000cc10783b */ /* 0x000ee20000004200 */
[----:B------:R-:W-:Y:S01]  /*bfd0*/  FMUL.FTZ R114, R114, R3 ;  /* 0x0000000372727220 */ /* 0x000fe20000410000 */
[----:B------:R-:W-:Y:S01]  /*bfe0*/  MOV R95, R59 ;  /* 0x0000003b005f7202 */ /* 0x000fe20000000f00 */
[----:B------:R-:W-:Y:S01]  /*bff0*/  FMUL.FTZ R115, R115, R3 ;  /* 0x0000000373737220 */ /* 0x000fe20000410000 */
[----:B------:R-:W-:Y:S01]  /*c000*/  MOV R90, R75 ;  /* 0x0000004b005a7202 */ /* 0x000fe20000000f00 */
[----:B----4-:R-:W-:Y:S01]  /*c010*/  FFMA.FTZ R9, R188, c[0x0][0x23c], -R2 ;  /* 0x00008f00bc097a23 */ /* 0x010fe20000010802 */
[----:B------:R-:W-:Y:S01]  /*c020*/  MOV R73, R64 ;  /* 0x0000004000497202 */ /* 0x000fe20000000f00 */
[----:B-1----:R-:W-:Y:S02]  /*c030*/  HMMA.16816.F32.BF16 R100, R4, R12, R100 ;  /* 0x0000000c0464723c */ /* 0x002fe40000041864 */
[----:B------:R1:W-:Y:S01]  /*c040*/  MUFU.EX2 R87, R9 ;  /* 0x0000000900577308 */ /* 0x0003e20000000800 */
[----:B------:R-:W-:-:S02]  /*c050*/  MOV R74, R66 ;  /* 0x00000042004a7202 */ /* 0x000fc40000000f00 */
[----:B------:R-:W-:Y:S02]  /*c060*/  MOV R75, R67 ;  /* 0x00000043004b7202 */ /* 0x000fe40000000f00 */
[----:B------:R-:W-:Y:S01]  /*c070*/  MOV R189, R90 ;  /* 0x0000005a00bd7202 */ /* 0x000fe20000000f00 */
[----:B------:R-:W-:Y:S01]  /*c080*/  HMMA.16816.F32.BF16 R104, R4, R14, R104 ;  /* 0x0000000e0468723c */ /* 0x000fe20000041868 */
[----:B------:R-:W4:Y:S01]  /*c090*/  LDSM.16.MT88.4 R12, [R203+0x1e000] ;  /* 0x01e00000cb0c783b */ /* 0x000f220000004200 */
[----:B------:R-:W-:-:S06]  /*c0a0*/  MOV R188, R84 ;  /* 0x0000005400bc7202 */ /* 0x000fcc0000000f00 */
[C---:B--2---:R-:W-:Y:S01]  /*c0b0*/  HMMA.16816.F32.BF16 R108, R4.reuse, R20, R108 ;  /* 0x00000014046c723c */ /* 0x044fe2000004186c */
[----:B-1----:R-:W-:Y:S02]  /*c0c0*/  FFMA.FTZ R9, R31, c[0x0][0x23c], -R2 ;  /* 0x00008f001f097a23 */ /* 0x002fe40000010802 */
[----:B------:R-:W-:Y:S02]  /*c0d0*/  LDSM.16.MT88.4 R28, [R201+0x1a800] ;  /* 0x01a80000c91c783b */ /* 0x000fe40000004200 */
[----:B------:R1:W2:Y:S03]  /*c0e0*/  MUFU.EX2 R86, R9 ;  /* 0x0000000900567308 */ /* 0x0002a60000000800 */
[C---:B------:R-:W-:Y:S01]  /*c0f0*/  HMMA.16816.F32.BF16 R112, R4.reuse, R22, R112 ;  /* 0x000000160470723c */ /* 0x040fe20000041870 */
[----:B------:R-:W-:Y:S07]  /*c100*/  LDSM.16.MT88.4 R20, [R202+0x18800] ;  /* 0x01880000ca14783b */ /* 0x000fee0000004200 */
[----:B---3--:R-:W-:Y:S01]  /*c110*/  HMMA.16816.F32.BF16 R116, R4, R16, R116 ;  /* 0x000000100474723c */ /* 0x008fe20000041874 */
[----:B-1----:R-:W-:-:S07]  /*c120*/  FFMA.FTZ R9, R244, c[0x0][0x23c], -R0 ;  /* 0x00008f00f4097a23 */ /* 0x002fce0000010800 */
[C---:B------:R-:W-:Y:S01]  /*c130*/  HMMA.16816.F32.BF16 R120, R4.reuse, R18, R120 ;  /* 0x000000120478723c */ /* 0x040fe20000041878 */
[----:B------:R-:W1:Y:S01]  /*c140*/  LDSM.16.MT88.4 R16, [R204+0x18800] ;  /* 0x01880000cc10783b */ /* 0x000e620000004200 */
[----:B------:R3:W-:Y:S06]  /*c150*/  MUFU.EX2 R83, R9 ;  /* 0x0000000900537308 */ /* 0x0007ec0000000800 */
[C---:B----4-:R-:W-:Y:S08]  /*c160*/  HMMA.16816.F32.BF16 R124, R4.reuse, R12, R124 ;  /* 0x0000000c047c723c */ /* 0x050ff0000004187c */
[----:B------:R-:W-:Y:S01]  /*c170*/  HMMA.16816.F32.BF16 R40, R4, R14, R128 ;  /* 0x0000000e0428723c */ /* 0x000fe20000041880 */
[----:B------:R-:W4:Y:S01]  /*c180*/  LDSM.16.MT88.4 R12, [R203+0x18800] ;  /* 0x01880000cb0c783b */ /* 0x000f220000004200 */
[----:B---3--:R-:W-:-:S04]  /*c190*/  FFMA.FTZ R9, R235, c[0x0][0x23c], -R0 ;  /* 0x00008f00eb097a23 */ /* 0x008fc80000010800 */
[----:B------:R-:W3:Y:S01]  /*c1a0*/  MUFU.EX2 R81, R9 ;  /* 0x0000000900517308 */ /* 0x000ee20000000800 */
[----:B------:R-:W-:Y:S01]  /*c1b0*/  FFMA.FTZ R4, R234, c[0x0][0x23c], -R0 ;  /* 0x00008f00ea047a23 */ /* 0x000fe20000010800 */
[----:B--2---:R-:W-:-:S06]  /*c1c0*/  F2FP.BF16.PACK_AB R6, R86, R87 ;  /* 0x000000575606723e */ /* 0x004fcc00000010ff */
[----:B------:R2:W-:Y:S01]  /*c1d0*/  MUFU.EX2 R244, R4 ;  /* 0x0000000400f47308 */ /* 0x0005e20000000800 */
[----:B---3--:R-:W-:Y:S02]  /*c1e0*/  F2FP.BF16.PACK_AB R5, R81, R83 ;  /* 0x000000535105723e */ /* 0x008fe400000010ff */
[----:B------:R-:W-:-:S05]  /*c1f0*/  MOV R9, R91 ;  /* 0x0000005b00097202 */ /* 0x000fca0000000f00 */
[----:B------:R-:W-:Y:S02]  /*c200*/  FFMA.FTZ R9, R9, c[0x0][0x23c], -R2 ;  /* 0x00008f0009097a23 */ /* 0x000fe40000010802 */
[----:B--2---:R-:W-:Y:S01]  /*c210*/  FFMA.FTZ R4, R191, c[0x0][0x23c], -R0 ;  /* 0x00008f00bf047a23 */ /* 0x004fe20000010800 */
[----:B------:R-:W-:Y:S01]  /*c220*/  MOV R191, R85 ;  /* 0x0000005500bf7202 */ /* 0x000fe20000000f00 */
[----:B------:R-:W-:Y:S08]  /*c230*/  MUFU.EX2 R234, R9 ;  /* 0x0000000900ea7308 */ /* 0x000ff00000000800 */
[----:B------:R2:W3:Y:S02]  /*c240*/  MUFU.EX2 R235, R4 ;  /* 0x0000000400eb7308 */ /* 0x0004e40000000800 */
[----:B--2---:R-:W-:-:S02]  /*c250*/  F2FP.BF16.PACK_AB R4, R82, R80 ;  /* 0x000000505204723e */ /* 0x004fc400000010ff */
[----:B---3--:R-:W-:-:S07]  /*c260*/  F2FP.BF16.PACK_AB R7, R235, R244 ;  /* 0x000000f4eb07723e */ /* 0x008fce00000010ff */
[C---:B-1----:R-:W-:Y:S07]  /*c270*/  HMMA.16816.F32.BF16 R56, R4.reuse, R18, R240 ;  /* 0x000000120438723c */ /* 0x042fee00000418f0 */
[----:B------:R-:W-:Y:S01]  /*c280*/  MOV R240, R80 ;  /* 0x0000005000f07202 */ /* 0x000fe20000000f00 */
[----:B----4-:R-:W-:Y:S01]  /*c290*/  HMMA.16816.F32.BF16 R160, R4, R12, R160 ;  /* 0x0000000c04a0723c */ /* 0x010fe200000418a0 */
[----:B------:R-:W-:Y:S02]  /*c2a0*/  MOV R80, R63 ;  /* 0x0000003f00507202 */ /* 0x000fe40000000f00 */
[----:B------:R-:W-:-:S02]  /*c2b0*/  MOV R243, R81 ;  /* 0x0000005100f37202 */ /* 0x000fc40000000f00 */
[----:B------:R-:W-:Y:S02]  /*c2c0*/  MOV R242, R82 ;  /* 0x0000005200f27202 */ /* 0x000fe40000000f00 */
[----:B------:R-:W-:Y:S01]  /*c2d0*/  MOV R241, R83 ;  /* 0x0000005300f17202 */ /* 0x000fe20000000f00 */
[C---:B------:R-:W-:Y:S01]  /*c2e0*/  HMMA.16816.F32.BF16 R60, R4.reuse, R14, R196 ;  /* 0x0000000e043c723c */ /* 0x040fe200000418c4 */
[----:B------:R-:W1:Y:S06]  /*c2f0*/  LDSM.16.MT88.4 R12, [R201+0x1c800] ;  /* 0x01c80000c90c783b */ /* 0x000e6c0000004200 */
[----:B------:R-:W-:Y:S01]  /*c300*/  MOV R199, R68 ;  /* 0x0000004400c77202 */ /* 0x000fe20000000f00 */
[----:B------:R-:W-:Y:S01]  /*c310*/  HMMA.16816.F32.BF16 R136, R4, R24, R136 ;  /* 0x000000180488723c */ /* 0x000fe20000041888 */
[----:B------:R-:W-:-:S02]  /*c320*/  MOV R198, R70 ;  /* 0x0000004600c67202 */ /* 0x000fc40000000f00 */
[----:B------:R-:W-:Y:S02]  /*c330*/  MOV R197, R65 ;  /* 0x0000004100c57202 */ /* 0x000fe40000000f00 */
[----:B------:R-:W-:-:S03]  /*c340*/  MOV R196, R80 ;  /* 0x0000005000c47202 */ /* 0x000fc60000000f00 */
[C---:B------:R-:W-:Y:S01]  /*c350*/  HMMA.16816.F32.BF16 R52, R4.reuse, R26, R52 ;  /* 0x0000001a0434723c */ /* 0x040fe20000041834 */
[----:B------:R-:W2:Y:S07]  /*c360*/  LDSM.16.MT88.4 R24, [R202+0x1a800] ;  /* 0x01a80000ca18783b */ /* 0x000eae0000004200 */
[C---:B------:R-:W-:Y:S08]  /*c370*/  HMMA.16816.F32.BF16 R44, R4.reuse, R22, R36 ;  /* 0x00000016042c723c */ /* 0x040ff00000041824 */
[C---:B------:R-:W-:Y:S01]  /*c380*/  HMMA.16816.F32.BF16 R36, R4.reuse, R16, R248 ;  /* 0x000000100424723c */ /* 0x040fe200000418f8 */
[----:B------:R-:W-:Y:S06]  /*c390*/  LDSM.16.MT88.4 R16, [R203+0x1a800] ;  /* 0x01a80000cb10783b */ /* 0x000fec0000004200 */
[----:B------:R-:W-:Y:S01]  /*c3a0*/  MOV R249, R72 ;  /* 0x0000004800f97202 */ /* 0x000fe20000000f00 */
[----:B------:R-:W-:Y:S01]  /*c3b0*/  HMMA.16816.F32.BF16 R64, R4, R28, R32 ;  /* 0x0000001c0440723c */ /* 0x000fe20000041820 */
[----:B------:R-:W-:Y:S01]  /*c3c0*/  MOV R251, R69 ;  /* 0x0000004500fb7202 */ /* 0x000fe20000000f00 */
[----:B------:R-:W-:Y:S01]  /*c3d0*/  LDSM.16.MT88.4 R32, [R204+0x1c800] ;  /* 0x01c80000cc20783b */ /* 0x000fe20000004200 */
[----:B------:R-:W-:-:S02]  /*c3e0*/  MOV R72, R71 ;  /* 0x0000004700487202 */ /* 0x000fc40000000f00 */
[----:B------:R-:W-:Y:S02]  /*c3f0*/  MOV R250, R86 ;  /* 0x0000005600fa7202 */ /* 0x000fe40000000f00 */
[----:B------:R-:W-:Y:S01]  /*c400*/  MOV R248, R87 ;  /* 0x0000005700f87202 */ /* 0x000fe20000000f00 */
[C---:B------:R-:W-:Y:S01]  /*c410*/  HMMA.16816.F32.BF16 R68, R4.reuse, R30, R184 ;  /* 0x0000001e0444723c */ /* 0x040fe200000418b8 */
[----:B------:R-:W3:Y:S06]  /*c420*/  LDSM.16.MT88.4 R28, [R202+0x1c800] ;  /* 0x01c80000ca1c783b */ /* 0x000eec0000004200 */
[----:B------:R-:W-:Y:S01]  /*c430*/  MOV R186, R76 ;  /* 0x0000004c00ba7202 */ /* 0x000fe20000000f00 */
[----:B------:R-:W-:Y:S01]  /*c440*/  HMMA.16816.F32.BF16 R48, R4, R20, R48 ;  /* 0x000000140430723c */ /* 0x000fe20000041830 */
[----:B------:R-:W4:Y:S01]  /*c450*/  LDSM.16.MT88.4 R20, [R204+0x1a800] ;  /* 0x01a80000cc14783b */ /* 0x000f220000004200 */
[----:B------:R-:W-:-:S02]  /*c460*/  MOV R185, R77 ;  /* 0x0000004d00b97202 */ /* 0x000fc40000000f00 */
[----:B------:R-:W-:Y:S02]  /*c470*/  MOV R184, R79 ;  /* 0x0000004f00b87202 */ /* 0x000fe40000000f00 */
[----:B------:R-:W-:Y:S02]  /*c480*/  MOV R187, R95 ;  /* 0x0000005f00bb7202 */ /* 0x000fe40000000f00 */
[C---:B-1----:R-:W-:Y:S08]  /*c490*/  HMMA.16816.F32.BF16 R128, R4.reuse, R12, R164 ;  /* 0x0000000c0480723c */ /* 0x042ff000000418a4 */
[C---:B------:R-:W-:Y:S01]  /*c4a0*/  HMMA.16816.F32.BF16 R140, R4.reuse, R14, R140 ;  /* 0x0000000e048c723c */ /* 0x040fe2000004188c */
[----:B------:R-:W1:Y:S07]  /*c4b0*/  LDSM.16.MT88.4 R12, [R203+0x1c800] ;  /* 0x01c80000cb0c783b */ /* 0x000e6e0000004200 */
[C---:B--2---:R-:W-:Y:S07]  /*c4c0*/  HMMA.16816.F32.BF16 R80, R4.reuse, R26, R192 ;  /* 0x0000001a0450723c */ /* 0x044fee00000418c0 */
[----:B------:R-:W-:Y:S01]  /*c4d0*/  MOV R194, R74 ;  /* 0x0000004a00c27202 */ /* 0x000fe20000000f00 */
[----:B------:R-:W-:Y:S01]  /*c4e0*/  HMMA.16816.F32.BF16 R76, R4, R24, R236 ;  /* 0x00000018044c723c */ /* 0x000fe200000418ec */
[----:B------:R-:W-:Y:S01]  /*c4f0*/  MOV R195, R75 ;  /* 0x0000004b00c37202 */ /* 0x000fe20000000f00 */
[----:B------:R-:W-:Y:S01]  /*c500*/  LDSM.16.MT88.4 R24, [R204+0x1e800] ;  /* 0x01e80000cc18783b */ /* 0x000fe20000004200 */
[----:B------:R-:W-:Y:S01]  /*c510*/  MOV R193, R186 ;  /* 0x000000ba00c17202 */ /* 0x000fe20000000f00 */
[----:B------:R-:W-:Y:S01]  /*c520*/  FFMA.FTZ R9, R194, c[0x0][0x23c], -R2 ;  /* 0x00008f00c2097a23 */ /* 0x000fe20000010802 */
[----:B------:R-:W-:-:S02]  /*c530*/  MOV R194, R184 ;  /* 0x000000b800c27202 */ /* 0x000fc40000000f00 */
[----:B------:R-:W-:Y:S01]  /*c540*/  MOV R239, R88 ;  /* 0x0000005800ef7202 */ /* 0x000fe20000000f00 */
[C---:B---3--:R-:W-:Y:S01]  /*c550*/  HMMA.16816.F32.BF16 R164, R4.reuse, R28, R156 ;  /* 0x0000001c04a4723c */ /* 0x048fe2000004189c */
[----:B------:R-:W-:Y:S02]  /*c560*/  MOV R236, R72 ;  /* 0x0000004800ec7202 */ /* 0x000fe40000000f00 */
[----:B------:R-:W-:Y:S02]  /*c570*/  MOV R237, R73 ;  /* 0x0000004900ed7202 */ /* 0x000fe40000000f00 */
[----:B------:R-:W-:Y:S02]  /*c580*/  MOV R238, R89 ;  /* 0x0000005900ee7202 */ /* 0x000fe40000000f00 */
[----:B------:R-:W-:Y:S01]  /*c590*/  MOV R28, R239 ;  /* 0x000000ef001c7202 */ /* 0x000fe20000000f00 */
[----:B------:R-:W-:Y:S01]  /*c5a0*/  HMMA.16816.F32.BF16 R156, R4, R30, R152 ;  /* 0x0000001e049c723c */ /* 0x000fe20000041898 */
[----:B------:R-:W-:-:S02]  /*c5b0*/  MOV R239, R199 ;  /* 0x000000c700ef7202 */ /* 0x000fc40000000f00 */
[----:B------:R2:W3:Y:S01]  /*c5c0*/  MUFU.EX2 R199, R9 ;  /* 0x0000000900c77308 */ /* 0x0004e20000000800 */
[----:B------:R-:W-:Y:S02]  /*c5d0*/  MOV R29, R185 ;  /* 0x000000b9001d7202 */ /* 0x000fe40000000f00 */
[----:B------:R-:W-:Y:S02]  /*c5e0*/  MOV R192, R238 ;  /* 0x000000ee00c07202 */ /* 0x000fe40000000f00 */
[----:B------:R-:W-:Y:S01]  /*c5f0*/  HMMA.16816.F32.BF16 R92, R4, R16, R172 ;  /* 0x00000010045c723c */ /* 0x000fe200000418ac */
[----:B------:R-:W-:Y:S02]  /*c600*/  MOV R30, R236 ;  /* 0x000000ec001e7202 */ /* 0x000fe40000000f00 */
[----:B------:R-:W-:Y:S02]  /*c610*/  MOV R31, R237 ;  /* 0x000000ed001f7202 */ /* 0x000fe40000000f00 */
[----:B------:R-:W-:-:S02]  /*c620*/  MOV R238, R198 ;  /* 0x000000c600ee7202 */ /* 0x000fc40000000f00 */
[----:B------:R-:W-:Y:S01]  /*c630*/  MOV R237, R197 ;  /* 0x000000c500ed7202 */ /* 0x000fe20000000f00 */
[C---:B------:R-:W-:Y:S01]  /*c640*/  HMMA.16816.F32.BF16 R72, R4.reuse, R18, R168 ;  /* 0x000000120448723c */ /* 0x040fe200000418a8 */
[----:B------:R-:W5:Y:S01]  /*c650*/  LDSM.16.MT88.4 R16, [R201+0x1e800] ;  /* 0x01e80000c910783b */ /* 0x000f620000004200 */
[----:B------:R-:W-:Y:S01]  /*c660*/  MOV R236, R187 ;  /* 0x000000bb00ec7202 */ /* 0x000fe20000000f00 */
[----:B--2---:R-:W-:Y:S01]  /*c670*/  FFMA.FTZ R9, R247, c[0x0][0x23c], -R2 ;  /* 0x00008f00f7097a23 */ /* 0x004fe20000010802 */
[----:B------:R-:W-:Y:S02]  /*c680*/  MOV R247, R193 ;  /* 0x000000c100f77202 */ /* 0x000fe40000000f00 */
[----:B------:R2:W-:Y:S02]  /*c690*/  MUFU.EX2 R193, R10 ;  /* 0x0000000a00c17308 */ /* 0x0005e40000000800 */
[C---:B------:R-:W-:Y:S06]  /*c6a0*/  HMMA.16816.F32.BF16 R152, R4.reuse, R32, R148 ;  /* 0x000000200498723c */ /* 0x040fec0000041894 */
[----:B------:R1:W-:Y:S01]  /*c6b0*/  MUFU.EX2 R198, R9 ;  /* 0x0000000900c67308 */ /* 0x0003e20000000800 */
[----:B------:R-:W-:Y:S01]  /*c6c0*/  MOV R32, R31 ;  /* 0x0000001f00207202 */ /* 0x000fe20000000f00 */
[----:B----4-:R-:W-:Y:S01]  /*c6d0*/  HMMA.16816.F32.BF16 R84, R4, R20, R180 ;  /* 0x000000140454723c */ /* 0x010fe200000418b4 */
[----:B------:R-:W-:-:S02]  /*c6e0*/  MOV R33, R28 ;  /* 0x0000001c00217202 */ /* 0x000fc40000000f00 */
[----:B--2---:R-:W-:-:S05]  /*c6f0*/  MOV R10, R32 ;  /* 0x00000020000a7202 */ /* 0x004fca0000000f00 */
[----:B------:R-:W-:Y:S01]  /*c700*/  HMMA.16816.F32.BF16 R88, R4, R22, R176 ;  /* 0x000000160458723c */ /* 0x000fe200000418b0 */
[----:B------:R-:W2:Y:S01]  /*c710*/  LDSM.16.MT88.4 R20, [R202+0x1e800] ;  /* 0x01e80000ca14783b */ /* 0x000ea20000004200 */
[----:B-1----:R-:W-:Y:S01]  /*c720*/  FFMA.FTZ R9, R245, c[0x0][0x23c], -R2 ;  /* 0x00008f00f5097a23 */ /* 0x002fe20000010802 */
[----:B------:R-:W-:-:S05]  /*c730*/  MOV R245, R29 ;  /* 0x0000001d00f57202 */ /* 0x000fca0000000f00 */
[C---:B------:R-:W-:Y:S01]  /*c740*/  HMMA.16816.F32.BF16 R168, R4.reuse, R12, R132 ;  /* 0x0000000c04a8723c */ /* 0x040fe20000041884 */
[----:B------:R1:W-:Y:S06]  /*c750*/  MUFU.EX2 R197, R9 ;  /* 0x0000000900c57308 */ /* 0x0003ec0000000800 */
[----:B------:R-:W-:Y:S01]  /*c760*/  MOV R134, R194 ;  /* 0x000000c200867202 */ /* 0x000fe20000000f00 */
[----:B------:R-:W-:Y:S01]  /*c770*/  HMMA.16816.F32.BF16 R148, R4, R14, R96 ;  /* 0x0000000e0494723c */ /* 0x000fe20000041860 */
[----:B------:R-:W4:Y:S01]  /*c780*/  LDSM.16.MT88.4 R12, [R203+0x1e800] ;  /* 0x01e80000cb0c783b */ /* 0x000f220000004200 */
[----:B------:R-:W-:-:S06]  /*c790*/  MOV R135, R33 ;  /* 0x0000002100877202 */ /* 0x000fcc0000000f00 */
[----:B------:R-:W-:Y:S01]  /*c7a0*/  HMMA.16816.F32.BF16 R144, R4, R34, R144 ;  /* 0x000000220490723c */ /* 0x000fe20000041890 */
[----:B-1----:R-:W-:-:S04]  /*c7b0*/  FFMA.FTZ R9, R196, c[0x0][0x23c], -R0 ;  /* 0x00008f00c4097a23 */ /* 0x002fc80000010800 */
[----:B------:R1:W1:Y:S02]  /*c7c0*/  MUFU.EX2 R196, R9 ;  /* 0x0000000900c47308 */ /* 0x0002640000000800 */
[----:B------:R-:W-:Y:S01]  /*c7d0*/  MOV R35, R30 ;  /* 0x0000001e00237202 */ /* 0x000fe20000000f00 */
[C---:B-----5:R-:W-:Y:S01]  /*c7e0*/  HMMA.16816.F32.BF16 R176, R4.reuse, R18, R104 ;  /* 0x0000001204b0723c */ /* 0x060fe20000041868 */
[----:B------:R-:W5:Y:S07]  /*c7f0*/  LDSM.16.MT88.4 R28, [R204+0x19000] ;  /* 0x01900000cc1c783b */ /* 0x000f6e0000004200 */
[----:B------:R-:W-:Y:S01]  /*c800*/  HMMA.16816.F32.BF16 R172, R4, R16, R100 ;  /* 0x0000001004ac723c */ /* 0x000fe20000041864 */
[----:B------:R-:W-:Y:S01]  /*c810*/  LDSM.16.MT88.4 R16, [R202+0x19000] ;  /* 0x01900000ca10783b */ /* 0x000fe20000004200 */
[----:B-1----:R-:W-:Y:S01]  /*c820*/  FFMA.FTZ R9, R246, c[0x0][0x23c], -R0 ;  /* 0x00008f00f6097a23 */ /* 0x002fe20000010800 */
[----:B------:R-:W-:-:S05]  /*c830*/  MOV R246, R195 ;  /* 0x000000c300f67202 */ /* 0x000fca0000000f00 */
[C---:B--2---:R-:W-:Y:S01]  /*c840*/  HMMA.16816.F32.BF16 R184, R4.reuse, R20, R108 ;  /* 0x0000001404b8723c */ /* 0x044fe2000004186c */
[----:B------:R1:W-:Y:S07]  /*c850*/  MUFU.EX2 R195, R9 ;  /* 0x0000000900c37308 */ /* 0x0003ee0000000800 */
[C---:B------:R-:W-:Y:S01]  /*c860*/  HMMA.16816.F32.BF16 R112, R4.reuse, R22, R112 ;  /* 0x000000160470723c */ /* 0x040fe20000041870 */
[----:B------:R-:W-:Y:S07]  /*c870*/  LDSM.16.MT88.4 R20, [R201+0x19000] ;  /* 0x01900000c914783b */ /* 0x000fee0000004200 */
[----:B------:R-:W-:Y:S01]  /*c880*/  HMMA.16816.F32.BF16 R180, R4, R24, R116 ;  /* 0x0000001804b4723c */ /* 0x000fe20000041874 */
[----:B-1----:R-:W-:Y:S01]  /*c890*/  FFMA.FTZ R9, R252, c[0x0][0x23c], -R0 ;  /* 0x00008f00fc097a23 */ /* 0x002fe20000010800 */
[----:B------:R-:W-:-:S02]  /*c8a0*/  MOV R252, R35 ;  /* 0x0000002300fc7202 */ /* 0x000fc40000000f00 */
[----:B------:R-:W-:Y:S01]  /*c8b0*/  LDSM.16.MT88.4 R32, [R201+0x1d000] ;  /* 0x01d00000c920783b */ /* 0x000fe20000004200 */
[----:B------:R1:W2:Y:S03]  /*c8c0*/  MUFU.EX2 R194, R9 ;  /* 0x0000000900c27308 */ /* 0x0002a60000000800 */
[C---:B------:R-:W-:Y:S01]  /*c8d0*/  HMMA.16816.F32.BF16 R104, R4.reuse, R26, R120 ;  /* 0x0000001a0468723c */ /* 0x040fe20000041878 */
[----:B------:R-:W5:Y:S07]  /*c8e0*/  LDSM.16.MT88.4 R24, [R203+0x19000] ;  /* 0x01900000cb18783b */ /* 0x000f6e0000004200 */
[----:B----4-:R-:W-:Y:S01]  /*c8f0*/  HMMA.16816.F32.BF16 R124, R4, R12, R124 ;  /* 0x0000000c047c723c */ /* 0x010fe2000004187c */
[----:B-1----:R-:W-:-:S07]  /*c900*/  FFMA.FTZ R9, R192, c[0x0][0x23c], -R2 ;  /* 0x00008f00c0097a23 */ /* 0x002fce0000010802 */
[----:B------:R-:W-:Y:S01]  /*c910*/  HMMA.16816.F32.BF16 R40, R4, R14, R40 ;  /* 0x0000000e0428723c */ /* 0x000fe20000041828 */
[----:B------:R-:W-:Y:S01]  /*c920*/  LDSM.16.MT88.4 R12, [R204+0x1b000] ;  /* 0x01b00000cc0c783b */ /* 0x000fe20000004200 */
[----:B------:R1:W-:Y:S05]  /*c930*/  MUFU.EX2 R192, R9 ;  /* 0x0000000900c07308 */ /* 0x0003ea0000000800 */
[----:B---3--:R-:W-:Y:S02]  /*c940*/  F2FP.BF16.PACK_AB R4, R199, R234 ;  /* 0x000000eac704723e */ /* 0x008fe400000010ff */
[----:B------:R-:W-:Y:S02]  /*c950*/  F2FP.BF16.PACK_AB R5, R193, R196 ;  /* 0x000000c4c105723e */ /* 0x000fe400000010ff */
[----:B------:R-:W-:-:S02]  /*c960*/  F2FP.BF16.PACK_AB R6, R197, R198 ;  /* 0x000000c6c506723e */ /* 0x000fc400000010ff */
[----:B--2---:R-:W-:Y:S01]  /*c970*/  F2FP.BF16.PACK_AB R7, R194, R195 ;  /* 0x000000c3c207723e */ /* 0x004fe200000010ff */
[----:B-1----:R-:W-:-:S06]  /*c980*/  FFMA.FTZ R9, R191, c[0x0][0x23c], -R2 ;  /* 0x00008f00bf097a23 */ /* 0x002fcc0000010802 */
[C---:B-----5:R-:W-:Y:S01]  /*c990*/  HMMA.16816.F32.BF16 R36, R4.reuse, R28, R36 ;  /* 0x0000001c0424723c */ /* 0x060fe20000041824 */
[----:B------:R1:W2:Y:S07]  /*c9a0*/  MUFU.EX2 R191, R9 ;  /* 0x0000000900bf7308 */ /* 0x0002ae0000000800 */
        /* <DEDUP_REMOVED lines=8> */
[C---:B------:R-:W-:Y:S08]  /*ca30*/  HMMA.16816.F32.BF16 R136, R4.reuse, R20, R136 ;  /* 0x000000140488723c */ /* 0x040ff00000041888 */
[C---:B---3--:R-:W-:Y:S08]  /*ca40*/  HMMA.16816.F32.BF16 R92, R4.reuse, R28, R92 ;  /* 0x0000001c045c723c */ /* 0x048ff0000004185c */
[C---:B------:R-:W-:Y:S01]  /*ca50*/  HMMA.16816.F32.BF16 R96, R4.reuse, R30, R72 ;  /* 0x0000001e0460723c */ /* 0x040fe20000041848 */
[----:B------:R-:W3:Y:S06]  /*ca60*/  LDSM.16.MT88.4 R28, [R202+0x1f000] ;  /* 0x01f00000ca1c783b */ /* 0x000eec0000004200 */
[----:B------:R-:W-:Y:S01]  /*ca70*/  MOV R74, R134 ;  /* 0x00000086004a7202 */ /* 0x000fe20000000f00 */
[----:B----4-:R-:W-:Y:S01]  /*ca80*/  HMMA.16816.F32.BF16 R172, R4, R24, R172 ;  /* 0x0000001804ac723c */ /* 0x010fe200000418ac */
[----:B------:R-:W-:-:S03]  /*ca90*/  MOV R75, R135 ;  /* 0x00000087004b7202 */ /* 0x000fc60000000f00 */
[--C-:B-1----:R-:W-:Y:S01]  /*caa0*/  FFMA.FTZ R9, R74, c[0x0][0x23c], -R2.reuse ;  /* 0x00008f004a097a23 */ /* 0x102fe20000010802 */
[----:B------:R-:W-:Y:S01]  /*cab0*/  MOV R74, R246 ;  /* 0x000000f6004a7202 */ /* 0x000fe20000000f00 */
[----:B------:R-:W-:Y:S01]  /*cac0*/  FFMA.FTZ R2, R189, c[0x0][0x23c], -R2 ;  /* 0x00008f00bd027a23 */ /* 0x000fe20000010802 */
[----:B------:R-:W-:Y:S01]  /*cad0*/  MOV R246, R190 ;  /* 0x000000be00f67202 */ /* 0x000fe20000000f00 */
[----:B------:R-:W-:Y:S01]  /*cae0*/  HMMA.16816.F32.BF16 R24, R4, R26, R176 ;  /* 0x0000001a0418723c */ /* 0x000fe200000418b0 */
[----:B------:R-:W-:Y:S03]  /*caf0*/  MUFU.EX2 R190, R9 ;  /* 0x0000000900be7308 */ /* 0x000fe60000000800 */
[----:B------:R-:W-:-:S04]  /*cb00*/  FFMA.FTZ R3, R245, R3, R246 ;  /* 0x00000003f5037223 */ /* 0x000fc800000100f6 */
[C---:B------:R-:W-:Y:S01]  /*cb10*/  HMMA.16816.F32.BF16 R52, R4.reuse, R22, R52 ;  /* 0x000000160434723c */ /* 0x040fe20000041834 */
[----:B------:R1:W-:Y:S01]  /*cb20*/  MUFU.EX2 R189, R2 ;  /* 0x0000000200bd7308 */ /* 0x0003e20000000800 */
[----:B------:R-:W4:Y:S06]  /*cb30*/  LDSM.16.MT88.4 R20, [R201+0x1b000] ;  /* 0x01b00000c914783b */ /* 0x000f2c0000004200 */
[C---:B-----5:R-:W-:Y:S08]  /*cb40*/  HMMA.16816.F32.BF16 R76, R4.reuse, R16, R76 ;  /* 0x00000010044c723c */ /* 0x060ff0000004184c */
[C---:B------:R-:W-:Y:S01]  /*cb50*/  HMMA.16816.F32.BF16 R80, R4.reuse, R18, R80 ;  /* 0x000000120450723c */ /* 0x040fe20000041850 */
[--C-:B-1----:R-:W-:Y:S01]  /*cb60*/  FFMA.FTZ R2, R188, c[0x0][0x23c], -R0.reuse ;  /* 0x00008f00bc027a23 */ /* 0x102fe20000010800 */
[----:B------:R-:W1:Y:S03]  /*cb70*/  LDSM.16.MT88.4 R16, [R202+0x1d000] ;  /* 0x01d00000ca10783b */ /* 0x000e660000004200 */
[----:B------:R5:W-:Y:S03]  /*cb80*/  MUFU.EX2 R188, R2 ;  /* 0x0000000200bc7308 */ /* 0x000be60000000800 */
[C---:B---3--:R-:W-:Y:S07]  /*cb90*/  HMMA.16816.F32.BF16 R176, R4.reuse, R28, R184 ;  /* 0x0000001c04b0723c */ /* 0x048fee00000418b8 */
[----:B------:R-:W-:Y:S01]  /*cba0*/  MOV R187, R75 ;  /* 0x0000004b00bb7202 */ /* 0x000fe20000000f00 */
[----:B------:R-:W-:Y:S01]  /*cbb0*/  HMMA.16816.F32.BF16 R84, R4, R12, R84 ;  /* 0x0000000c0454723c */ /* 0x000fe20000041854 */
[----:B-----5:R-:W-:-:S07]  /*cbc0*/  FFMA.FTZ R2, R11, c[0x0][0x23c], -R0 ;  /* 0x00008f000b027a23 */ /* 0x020fce0000010800 */
[C---:B------:R-:W-:Y:S01]  /*cbd0*/  HMMA.16816.F32.BF16 R88, R4.reuse, R14, R88 ;  /* 0x0000000e0458723c */ /* 0x040fe20000041858 */
[----:B------:R3:W5:Y:S01]  /*cbe0*/  MUFU.EX2 R11, R2 ;  /* 0x00000002000b7308 */ /* 0x0007620000000800 */
[----:B------:R-:W5:Y:S06]  /*cbf0*/  LDSM.16.MT88.4 R12, [R204+0x1d000] ;  /* 0x01d00000cc0c783b */ /* 0x000f6c0000004200 */
[C---:B----4-:R-:W-:Y:S08]  /*cc00*/  HMMA.16816.F32.BF16 R64, R4.reuse, R20, R64 ;  /* 0x000000140440723c */ /* 0x050ff00000041840 */
[----:B------:R-:W-:Y:S01]  /*cc10*/  HMMA.16816.F32.BF16 R68, R4, R22, R68 ;  /* 0x000000160444723c */ /* 0x000fe20000041844 */
[--C-:B---3--:R-:W-:Y:S01]  /*cc20*/  FFMA.FTZ R2, R10, c[0x0][0x23c], -R0.reuse ;  /* 0x00008f000a027a23 */ /* 0x108fe20000010800 */
[----:B------:R-:W3:Y:S01]  /*cc30*/  LDSM.16.MT88.4 R20, [R203+0x1d000] ;  /* 0x01d00000cb14783b */ /* 0x000ee20000004200 */
[----:B------:R-:W-:-:S02]  /*cc40*/  FFMA.FTZ R0, R74, c[0x0][0x23c], -R0 ;  /* 0x00008f004a007a23 */ /* 0x000fc40000010800 */
[----:B------:R-:W-:Y:S01]  /*cc50*/  MUFU.EX2 R10, R2 ;  /* 0x00000002000a7308 */ /* 0x000fe20000000800 */
[----:B------:R-:W-:Y:S02]  /*cc60*/  LDSM.16.MT88.4 R72, [R201+0x1d800] ;  /* 0x01d80000c948783b */ /* 0x000fe40000004200 */
[C---:B-1----:R-:W-:Y:S02]  /*cc70*/  HMMA.16816.F32.BF16 R116, R4.reuse, R18, R156 ;  /* 0x000000120474723c */ /* 0x042fe4000004189c */
[----:B------:R-:W1:Y:S03]  /*cc80*/  LDSM.16.MT88.4 R156, [R204+0x19800] ;  /* 0x01980000cc9c783b */ /* 0x000e660000004200 */
[----:B------:R4:W4:Y:S03]  /*cc90*/  MUFU.EX2 R9, R0 ;  /* 0x0000000000097308 */ /* 0x0009260000000800 */
[C---:B------:R-:W-:Y:S07]  /*cca0*/  HMMA.16816.F32.BF16 R100, R4.reuse, R32, R128 ;  /* 0x000000200464723c */ /* 0x040fee0000041880 */
[----:B--2---:R-:W-:Y:S01]  /*ccb0*/  F2FP.BF16.PACK_AB R128, R191, R192 ;  /* 0x000000c0bf80723e */ /* 0x004fe200000010ff */
[----:B------:R-:W-:Y:S01]  /*ccc0*/  HMMA.16816.F32.BF16 R32, R4, R34, R140 ;  /* 0x000000220420723c */ /* 0x000fe2000004188c */
[----:B-----5:R-:W-:Y:S01]  /*ccd0*/  F2FP.BF16.PACK_AB R129, R11, R188 ;  /* 0x000000bc0b81723e */ /* 0x020fe200000010ff */
[----:B------:R-:W-:Y:S01]  /*cce0*/  LDSM.16.MT88.4 R140, [R201+0x19800] ;  /* 0x01980000c98c783b */ /* 0x000fe20000004200 */
[----:B------:R-:W-:Y:S01]  /*ccf0*/  F2FP.BF16.PACK_AB R130, R189, R190 ;  /* 0x000000bebd82723e */ /* 0x000fe200000010ff */
[----:B----4-:R-:W-:Y:S01]  /*cd00*/  FFMA.FTZ R0, R252, R8, R187 ;  /* 0x00000008fc007223 */ /* 0x010fe200000100bb */
[----:B------:R-:W-:-:S03]  /*cd10*/  F2FP.BF16.PACK_AB R131, R9, R10 ;  /* 0x0000000a0983723e */ /* 0x000fc600000010ff */
[C---:B------:R-:W-:Y:S01]  /*cd20*/  HMMA.16816.F32.BF16 R120, R4.reuse, R12, R152 ;  /* 0x0000000c0478723c */ /* 0x040fe20000041898 */
[----:B------:R-:W-:Y:S02]  /*cd30*/  FADD.FTZ R2, R247, R0 ;  /* 0x00000000f7027221 */ /* 0x000fe40000010000 */
[----:B------:R-:W-:Y:S02]  /*cd40*/  FADD.FTZ R0, R236, R3 ;  /* 0x00000003ec007221 */ /* 0x000fe40000010000 */
[----:B------:R-:W-:Y:S02]  /*cd50*/  FADD.FTZ R2, R237, R2 ;  /* 0x00000002ed027221 */ /* 0x000fe40000010000 */
[----:B------:R-:W-:Y:S01]  /*cd60*/  FADD.FTZ R0, R238, R0 ;  /* 0x00000000ee007221 */ /* 0x000fe20000010000 */
[C---:B------:R-:W-:Y:S01]  /*cd70*/  HMMA.16816.F32.BF16 R132, R4.reuse, R14, R144 ;  /* 0x0000000e0484723c */ /* 0x040fe20000041890 */
[----:B------:R-:W-:Y:S01]  /*cd80*/  FADD.FTZ R2, R251, R2 ;  /* 0x00000002fb027221 */ /* 0x000fe20000010000 */
[----:B------:R-:W2:Y:S04]  /*cd90*/  LDSM.16.MT88.4 R12, [R203+0x1f000] ;  /* 0x01f00000cb0c783b */ /* 0x000ea80000004200 */
[----:B------:R-:W4:Y:S02]  /*cda0*/  LDL R251, [R1+0x2c] ;  /* 0x00002c0001fb7983 */ /* 0x000f240000100800 */
[C---:B---3--:R-:W-:Y:S08]  /*cdb0*/  HMMA.16816.F32.BF16 R168, R4.reuse, R20, R168 ;  /* 0x0000001404a8723c */ /* 0x048ff000000418a8 */
[----:B------:R-:W-:Y:S01]  /*cdc0*/  HMMA.16816.F32.BF16 R20, R4, R22, R148 ;  /* 0x000000160414723c */ /* 0x000fe20000041894 */
[----:B------:R-:W3:Y:S07]  /*cdd0*/  LDSM.16.MT88.4 R148, [R202+0x19800] ;  /* 0x01980000ca94783b */ /* 0x000eee0000004200 */
[C---:B-1----:R-:W-:Y:S08]  /*cde0*/  HMMA.16816.F32.BF16 R152, R128.reuse, R156, R36 ;  /* 0x0000009c8098723c */ /* 0x042ff00000041824 */
[----:B------:R-:W-:Y:S01]  /*cdf0*/  HMMA.16816.F32.BF16 R156, R128, R158, R56 ;  /* 0x0000009e809c723c */ /* 0x000fe20000041838 */
[----:B------:R-:W1:Y:S07]  /*ce00*/  LDSM.16.MT88.4 R56, [R204+0x1b800] ;  /* 0x01b80000cc38783b */ /* 0x000e6e0000004200 */
[C---:B------:R-:W-:Y:S01]  /*ce10*/  HMMA.16816.F32.BF16 R108, R4.reuse, R16, R164 ;  /* 0x00000010046c723c */ /* 0x040fe200000418a4 */
[----:B------:R-:W-:Y:S04]  /*ce20*/  LDSM.16.MT88.4 R164, [R203+0x19800] ;  /* 0x01980000cba4783b */ /* 0x000fe80000004200 */
[----:B------:R-:W-:Y:S03]  /*ce30*/  LDSM.16.MT88.4 R16, [R204+0x1f000] ;  /* 0x01f00000cc10783b */ /* 0x000fe60000004200 */
[C---:B--2---:R-:W-:Y:S08]  /*ce40*/  HMMA.16816.F32.BF16 R124, R4.reuse, R12, R124 ;  /* 0x0000000c047c723c */ /* 0x044ff0000004187c */
[----:B------:R-:W-:Y:S01]  /*ce50*/  HMMA.16816.F32.BF16 R12, R4, R14, R40 ;  /* 0x0000000e040c723c */ /* 0x000fe20000041828 */
[----:B------:R-:W2:Y:S07]  /*ce60*/  LDSM.16.MT88.4 R40, [R201+0x1b800] ;  /* 0x01b80000c928783b */ /* 0x000eae0000004200 */
[C---:B------:R-:W-:Y:S08]  /*ce70*/  HMMA.16816.F32.BF16 R136, R128.reuse, R140, R136 ;  /* 0x0000008c8088723c */ /* 0x040ff00000041888 */
[C---:B---3--:R-:W-:Y:S01]  /*ce80*/  HMMA.16816.F32.BF16 R144, R128.reuse, R148, R48 ;  /* 0x000000948090723c */ /* 0x048fe20000041830 */
[----:B------:R-:W3:Y:S07]  /*ce90*/  LDSM.16.MT88.4 R48, [R202+0x1b800] ;  /* 0x01b80000ca30783b */ /* 0x000eee0000004200 */
[C---:B------:R-:W-:Y:S08]  /*cea0*/  HMMA.16816.F32.BF16 R140, R128.reuse, R142, R52 ;  /* 0x0000008e808c723c */ /* 0x040ff00000041834 */
[C---:B-1----:R-:W-:Y:S08]  /*ceb0*/  HMMA.16816.F32.BF16 R52, R128.reuse, R56, R84 ;  /* 0x000000388034723c */ /* 0x042ff00000041854 */
[C---:B------:R-:W-:Y:S01]  /*cec0*/  HMMA.16816.F32.BF16 R56, R128.reuse, R58, R88 ;  /* 0x0000003a8038723c */ /* 0x040fe20000041858 */
[----:B------:R-:W-:Y:S07]  /*ced0*/  LDSM.16.MT88.4 R88, [R204+0x1d800] ;  /* 0x01d80000cc58783b */ /* 0x000fee0000004200 */
[----:B--2---:R-:W-:Y:S01]  /*cee0*/  HMMA.16816.F32.BF16 R36, R128, R40, R64 ;  /* 0x000000288024723c */ /* 0x004fe20000041840 */
[----:B------:R-:W1:Y:S01]  /*cef0*/  LDSM.16.MT88.4 R64, [R203+0x1b800] ;  /* 0x01b80000cb40783b */ /* 0x000e620000004200 */
        /* <DEDUP_REMOVED lines=14> */
[----:B---3--:R-:W-:Y:S01]  /*cfe0*/  HMMA.16816.F32.BF16 R44, R128, R48, R76 ;  /* 0x00000030802c723c */ /* 0x008fe2000004184c */
[----:B------:R-:W-:-:S02]  /*cff0*/  FADD.FTZ R0, R193, R0 ;  /* 0x00000000c1007221 */ /* 0x000fc40000010000 */
[----:B------:R-:W-:Y:S02]  /*d000*/  FADD.FTZ R2, R198, R2 ;  /* 0x00000002c6027221 */ /* 0x000fe40000010000 */
[----:B------:R-:W-:-:S03]  /*d010*/  FADD.FTZ R0, R195, R0 ;  /* 0x00000000c3007221 */ /* 0x000fc60000010000 */
[----:B------:R-:W-:Y:S01]  /*d020*/  HMMA.16816.F32.BF16 R164, R128, R166, R60 ;  /* 0x000000a680a4723c */ /* 0x000fe2000004183c */
[----:B------:R-:W-:-:S07]  /*d030*/  FADD.FTZ R2, R197, R2 ;  /* 0x00000002c5027221 */ /* 0x000fce0000010000 */
[----:B------:R-:W-:Y:S01]  /*d040*/  HMMA.16816.F32.BF16 R48, R128, R50, R80 ;  /* 0x000000328030723c */ /* 0x000fe20000041850 */
[----:B------:R-:W2:Y:S01]  /*d050*/  LDSM.16.MT88.4 R80, [R202+0x1d800] ;  /* 0x01d80000ca50783b */ /* 0x000ea20000004200 */
[----:B------:R-:W-:-:S06]  /*d060*/  FADD.FTZ R0, R194, R0 ;  /* 0x00000000c2007221 */ /* 0x000fcc0000010000 */
[----:B------:R-:W-:Y:S08]  /*d070*/  HMMA.16816.F32.BF16 R180, R4, R16, R180 ;  /* 0x0000001004b4723c */ /* 0x000ff000000418b4 */
[----:B-1----:R-:W-:Y:S08]  /*d080*/  HMMA.16816.F32.BF16 R60, R128, R64, R92 ;  /* 0x00000040803c723c */ /* 0x002ff0000004185c */
[C---:B------:R-:W-:Y:S01]  /*d090*/  HMMA.16816.F32.BF16 R28, R4.reuse, R30, R112 ;  /* 0x0000001e041c723c */ /* 0x040fe20000041870 */
[----:B------:R-:W-:Y:S07]  /*d0a0*/  LDSM.16.MT88.4 R112, [R202+0x1f800] ;  /* 0x01f80000ca70783b */ /* 0x000fee0000004200 */
[----:B------:R-:W-:Y:S01]  /*d0b0*/  HMMA.16816.F32.BF16 R16, R4, R18, R104 ;  /* 0x000000120410723c */ /* 0x000fe20000041868 */
[----:B------:R-:W-:Y:S04]  /*d0c0*/  LDSM.16.MT88.4 R104, [R201+0x1f800] ;  /* 0x01f80000c968783b */ /* 0x000fe80000004200 */
[----:B------:R-:W-:Y:S03]  /*d0d0*/  LDSM.16.MT88.4 R4, [R203+0x1f800] ;  /* 0x01f80000cb04783b */ /* 0x000fe60000004200 */
[C---:B------:R-:W-:Y:S01]  /*d0e0*/  HMMA.16816.F32.BF16 R64, R128.reuse, R66, R96 ;  /* 0x000000428040723c */ /* 0x040fe20000041860 */
[----:B------:R-:W1:Y:S07]  /*d0f0*/  LDSM.16.MT88.4 R96, [R203+0x1d800] ;  /* 0x01d80000cb60783b */ /* 0x000e6e0000004200 */
[----:B------:R-:W-:Y:S01]  /*d100*/  HMMA.16816.F32.BF16 R84, R128, R88, R120 ;  /* 0x000000588054723c */ /* 0x000fe20000041878 */
[----:B------:R-:W3:Y:S01]  /*d110*/  LDSM.16.MT88.4 R120, [R204+0x1f800] ;  /* 0x01f80000cc78783b */ /* 0x000ee20000004200 */
        /* <DEDUP_REMOVED lines=9> */
[C---:B--2---:R-:W-:Y:S02]  /*d1b0*/  HMMA.16816.F32.BF16 R76, R128.reuse, R80, R108 ;  /* 0x00000050804c723c */ /* 0x044fe4000004186c */
[----:B------:R2:W-:Y:S04]  /*d1c0*/  STL [R1+0x24], R244 ;  /* 0x000024f401007387 */ /* 0x0005e80000100800 */
[----:B------:R2:W-:Y:S02]  /*d1d0*/  STL [R1+0x30], R250 ;  /* 0x000030fa01007387 */ /* 0x0005e40000100800 */
[C---:B------:R-:W-:Y:S08]  /*d1e0*/  HMMA.16816.F32.BF16 R68, R128.reuse, R72, R100 ;  /* 0x000000488044723c */ /* 0x040ff00000041864 */
[C---:B------:R-:W-:Y:S08]  /*d1f0*/  HMMA.16816.F32.BF16 R80, R128.reuse, R82, R116 ;  /* 0x000000528050723c */ /* 0x040ff00000041874 */
[C---:B-1----:R-:W-:Y:S08]  /*d200*/  HMMA.16816.F32.BF16 R92, R128.reuse, R96, R168 ;  /* 0x00000060805c723c */ /* 0x042ff000000418a8 */
[C---:B------:R-:W-:Y:S08]  /*d210*/  HMMA.16816.F32.BF16 R100, R128.reuse, R104, R172 ;  /* 0x000000688064723c */ /* 0x040ff000000418ac */
[C---:B------:R-:W-:Y:S08]  /*d220*/  HMMA.16816.F32.BF16 R108, R128.reuse, R112, R176 ;  /* 0x00000070806c723c */ /* 0x040ff000000418b0 */
[C---:B---3--:R-:W-:Y:S08]  /*d230*/  HMMA.16816.F32.BF16 R116, R128.reuse, R120, R180 ;  /* 0x000000788074723c */ /* 0x048ff000000418b4 */
[C---:B------:R-:W-:Y:S08]  /*d240*/  HMMA.16816.F32.BF16 R72, R128.reuse, R74, R32 ;  /* 0x0000004a8048723c */ /* 0x040ff00000041820 */
[C---:B------:R-:W-:Y:S08]  /*d250*/  HMMA.16816.F32.BF16 R88, R128.reuse, R90, R132 ;  /* 0x0000005a8058723c */ /* 0x040ff00000041884 */
[----:B------:R-:W-:Y:S01]  /*d260*/  HMMA.16816.F32.BF16 R96, R128, R98, R20 ;  /* 0x000000628060723c */ /* 0x000fe20000041814 */
[----:B------:R-:W-:-:S07]  /*d270*/  MOV R133, R249 ;  /* 0x000000f900857202 */ /* 0x000fce0000000f00 */
[C---:B------:R-:W-:Y:S08]  /*d280*/  HMMA.16816.F32.BF16 R104, R128.reuse, R106, R24 ;  /* 0x0000006a8068723c */ /* 0x040ff00000041818 */
[C---:B------:R-:W-:Y:S08]  /*d290*/  HMMA.16816.F32.BF16 R112, R128.reuse, R114, R28 ;  /* 0x000000728070723c */ /* 0x040ff0000004181c */
[----:B------:R-:W-:Y:S01]  /*d2a0*/  HMMA.16816.F32.BF16 R120, R128, R122, R16 ;  /* 0x0000007a8078723c */ /* 0x000fe20000041810 */
[----:B----4-:R-:W-:-:S07]  /*d2b0*/  MOV R132, R251 ;  /* 0x000000fb00847202 */ /* 0x010fce0000000f00 */
[C---:B------:R-:W-:Y:S08]  /*d2c0*/  HMMA.16816.F32.BF16 R124, R128.reuse, R4, R124 ;  /* 0x00000004807c723c */ /* 0x040ff0000004187c */
[----:B------:R-:W-:Y:S01]  /*d2d0*/  HMMA.16816.F32.BF16 R128, R128, R6, R12 ;  /* 0x000000068080723c */ /* 0x000fe2000004180c */
[----:B------:R-:W-:Y:S07]  /*d2e0*/  @!P0 BRA `(.L_x_507) ;  /* 0x00004fd000008947 */ /* 0x000fee0003800000 */
[----:B--2---:R-:W2:Y:S04]  /*d2f0*/  LDL.64 R242, [R1+0x78] ;  /* 0x0000780001f27983 */ /* 0x004ea80000100a00 */
        /* <DEDUP_REMOVED lines=18> */
[C---:B------:R-:W-:Y:S01]  /*d420*/  @!P4 LEA R16, P1, R0.reuse, c[0x0][0x170], 0x1 ;  /* 0x00005c000010ca11 */ /* 0x040fe200078208ff */
[----:B------:R-:W1:Y:S01]  /*d430*/  S2R R249, SR_TID.X ;  /* 0x0000000000f97919 */ /* 0x000e620000002100 */
        /* <DEDUP_REMOVED lines=17> */
[----:B------:R-:W-:Y:S01]  /*d550*/  @!P2 LEA.HI.X R13, R0, c[0x0][0x174], R3, 0x1, P1 ;  /* 0x00005d00000daa11 */ /* 0x000fe200008f0c03 */
[----:B------:R-:W-:Y:S01]  /*d560*/  IMAD.U32 R0, RZ, RZ, UR31 ;  /* 0x0000001fff007e24 */ /* 0x000fe2000f8e00ff */
[C---:B------:R-:W-:Y:S01]  /*d570*/  @!P4 LEA R10, P6, R2.reuse, c[0x0][0x170], 0x1 ;  /* 0x00005c00020aca11 */ /* 0x040fe200078c08ff */
[----:B------:R-:W-:Y:S01]  /*d580*/  @P3 STS.128 [R227+0x1c000], RZ ;  /* 0x01c000ffe3003388 */ /* 0x000fe20000000c00 */
[----:B------:R-:W-:-:S02]  /*d590*/  @!P3 LEA R8, P1, R2, c[0x0][0x170], 0x1 ;  /* 0x00005c000208ba11 */ /* 0x000fc400078208ff */
[C-C-:B------:R-:W-:Y:S01]  /*d5a0*/  @!P5 LEA.HI.X R19, R2.reuse, c[0x0][0x174], R4.reuse, 0x1, P0 ;  /* 0x00005d000213da11 */ /* 0x140fe200000f0c04 */
[----:B------:R-:W-:Y:S01]  /*d5b0*/  @!PT LDS RZ, [RZ] ;  /* 0x00000000fffff984 */ /* 0x000fe20000000800 */
[----:B------:R-:W-:Y:S01]  /*d5c0*/  @!PT LDS RZ, [RZ] ;  /* 0x00000000fffff984 */ /* 0x000fe20000000800 */
[----:B------:R-:W-:Y:S01]  /*d5d0*/  @!PT LDS RZ, [RZ] ;  /* 0x00000000fffff984 */ /* 0x000fe20000000800 */
[----:B------:R4:W-:Y:S01]  /*d5e0*/  @!P3 LDGSTS.E.BYPASS.LTC128B.128 [R227+0x1c000], [R14.64+0x100] ;  /* 0x1c0001000ee3bfae */ /* 0x0009e2000b901d54 */
[C---:B------:R-:W-:Y:S01]  /*d5f0*/  @!P2 LEA R6, P0, R2.reuse, c[0x0][0x170], 0x1 ;  /* 0x00005c000206aa11 */ /* 0x040fe200078008ff */
[----:B-1----:R-:W-:Y:S01]  /*d600*/  IMAD.SHL.U32 R249, R249, 0x2, RZ ;  /* 0x00000002f9f97824 */ /* 0x002fe200078e00ff */
[C-C-:B------:R-:W-:Y:S01]  /*d610*/  @!P4 LEA.HI.X R11, R2.reuse, c[0x0][0x174], R4.reuse, 0x1, P6 ;  /* 0x00005d00020bca11 */ /* 0x140fe200030f0c04 */
[----:B------:R-:W-:Y:S01]  /*d620*/  @P2 STS.128 [R227+0x1e000], RZ ;  /* 0x01e000ffe3002388 */ /* 0x000fe20000000c00 */
[C-C-:B------:R-:W-:Y:S02]  /*d630*/  @!P3 LEA.HI.X R9, R2.reuse, c[0x0][0x174], R4.reuse, 0x1, P1 ;  /* 0x00005d000209ba11 */ /* 0x140fe400008f0c04 */
[----:B------:R-:W-:Y:S01]  /*d640*/  @!P2 LEA.HI.X R7, R2, c[0x0][0x174], R4, 0x1, P0 ;  /* 0x00005d000207aa11 */ /* 0x000fe200000f0c04 */
[----:B------:R-:W-:Y:S01]  /*d650*/  @!PT LDS RZ, [RZ] ;  /* 0x00000000fffff984 */ /* 0x000fe20000000800 */
[----:B------:R-:W-:Y:S01]  /*d660*/  @!PT LDS RZ, [RZ] ;  /* 0x00000000fffff984 */ /* 0x000fe20000000800 */
[----:B------:R-:W-:Y:S01]  /*d670*/  @!PT LDS RZ, [RZ] ;  /* 0x00000000fffff984 */ /* 0x000fe20000000800 */
[----:B------:R4:W-:Y:S01]  /*d680*/  @!P2 LDGSTS.E.BYPASS.LTC128B.128 [R227+0x1e000], [R12.64+0x180] ;  /* 0x1e0001800ce3afae */ /* 0x0009e2000b901d54 */
[----:B------:R-:W-:-:S03]  /*d690*/  LOP3.LUT R249, R249, 0x6, RZ, 0xc0, !PT ;  /* 0x00000006f9f97812 */ /* 0x000fc600078ec0ff */
[----:B------:R-:W-:Y:S02]  /*d6a0*/  @P5 STS.128 [R227+0x19000], RZ ;  /* 0x019000ffe3005388 */ /* 0x000fe40000000c00 */
[----:B------:R-:W-:Y:S02]  /*d6b0*/  IMAD R0, R0, 0x40, R249 ;  /* 0x0000004000007824 */ /* 0x000fe400078e02f9 */
[----:B------:R-:W-:Y:S01]  /*d6c0*/  @!PT LDS RZ, [RZ] ;  /* 0x00000000fffff984 */ /* 0x000fe20000000800 */
[----:B------:R-:W-:Y:S01]  /*d6d0*/  @!PT LDS RZ, [RZ] ;  /* 0x00000000fffff984 */ /* 0x000fe20000000800 */
[----:B------:R-:W-:Y:S01]  /*d6e0*/  @!PT LDS RZ, [RZ] ;  /* 0x00000000fffff984 */ /* 0x000fe20000000800 */
[----:B------:R3:W-:Y:S02]  /*d6f0*/  @!P5 LDGSTS.E.BYPASS.LTC128B.128 [R227+0x19000], [R18.64] ;  /* 0x1900000012e3dfae */ /* 0x0007e4000b901d54 */
[--C-:B------:R-:W-:Y:S01]  /*d700*/  IMAD.IADD R2, R228, 0x1, -R0.reuse ;  /* 0x00000001e4027824 */ /* 0x100fe200078e0a00 */
[C---:B------:R-:W-:Y:S01]  /*d710*/  ISETP.GE.AND P1, PT, R0.reuse, R233, PT ;  /* 0x000000e90000720c */ /* 0x040fe20003f26270 */
[----:B------:R-:W-:Y:S01]  /*d720*/  @P4 STS.128 [R227+0x1b000], RZ ;  /* 0x01b000ffe3004388 */ /* 0x000fe20000000c00 */
[----:B------:R-:W-:Y:S02]  /*d730*/  IMAD.IADD R3, R229, 0x1, -R0 ;  /* 0x00000001e5037824 */ /* 0x000fe400078e0a00 */
[----:B------:R-:W-:Y:S01]  /*d740*/  IABS R2, R2 ;  /* 0x0000000200027213 */ /* 0x000fe20000000000 */
[----:B------:R-:W-:Y:S01]  /*d750*/  @!PT LDS RZ, [RZ] ;  /* 0x00000000fffff984 */ /* 0x000fe20000000800 */
[----:B------:R-:W-:Y:S01]  /*d760*/  @!PT LDS RZ, [RZ] ;  /* 0x00000000fffff984 */ /* 0x000fe20000000800 */
[----:B------:R-:W-:Y:S01]  /*d770*/  @!PT LDS RZ, [RZ] ;  /* 0x00000000fffff984 */ /* 0x000fe20000000800 */
[----:B------:R1:W-:Y:S01]  /*d780*/  @!P4 LDGSTS.E.BYPASS.LTC128B.128 [R227+0x1b000], [R10.64+0x80] ;  /* 0x1b0000800ae3cfae */ /* 0x0003e2000b901d54 */
[----:B------:R-:W-:-:S02]  /*d790*/  ISETP.LT.OR P1, PT, R0, R231, P1 ;  /* 0x000000e70000720c */ /* 0x000fc40000f21670 */
[----:B------:R-:W-:Y:S01]  /*d7a0*/  IABS R3, R3 ;  /* 0x0000000300037213 */ /* 0x000fe20000000000 */
        /* <DEDUP_REMOVED lines=10> */
[----:B----4-:R-:W-:Y:S04]  /*d850*/  LDSM.16.M88.4 R12, [R200+0x10000] ;  /* 0x01000000c80c783b */ /* 0x010fe80000000200 */
[----:B------:R-:W-:Y:S04]  /*d860*/  LDSM.16.M88.4 R24, [R200+0x10800] ;  /* 0x01080000c818783b */ /* 0x000fe80000000200 */
[----:B--2---:R-:W-:Y:S04]  /*d870*/  LDSM.16.M88.4 R20, [R200+0x11000] ;  /* 0x01100000c814783b */ /* 0x004fe80000000200 */
[----:B---3--:R-:W-:Y:S04]  /*d880*/  LDSM.16.M88.4 R16, [R200+0x11800] ;  /* 0x01180000c810783b */ /* 0x008fe80000000200 */
[----:B-1----:R-:W-:Y:S04]  /*d890*/  LDSM.16.M88.4 R8, [R208] ;  /* 0x00000000d008783b */ /* 0x002fe80000000200 */
[----:B------:R-:W-:Y:S04]  /*d8a0*/  LDSM.16.M88.4 R132, [R211] ;  /* 0x00000000d384783b */ /* 0x000fe80000000200 */
[----:B-----5:R-:W1:Y:S04]  /*d8b0*/  LDSM.16.M88.4 R4, [R207] ;  /* 0x00000000cf04783b */ /* 0x020e680000000200 */
[----:B------:R-:W2:Y:S04]  /*d8c0*/  LDSM.16.M88.4 R184, [R226] ;  /* 0x00000000e2b8783b */ /* 0x000ea80000000200 */
[----:B------:R-:W3:Y:S04]  /*d8d0*/  LDSM.16.M88.4 R188, [R225] ;  /* 0x00000000e1bc783b */ /* 0x000ee80000000200 */
[----:B------:R-:W4:Y:S04]  /*d8e0*/  LDSM.16.M88.4 R240, [R224] ;  /* 0x00000000e0f0783b */ /* 0x000f280000000200 */
[----:B------:R-:W-:Y:S04]  /*d8f0*/  LDSM.16.M88.4 R196, [R206+0x10800] ;  /* 0x01080000cec4783b */ /* 0x000fe80000000200 */
        /* <DEDUP_REMOVED lines=11> */
[C---:B------:R-:W-:Y:S01]  /*d9b0*/  HMMA.16816.F32.BF16 R192, R8.reuse, R132, R32 ;  /* 0x0000008408c0723c */ /* 0x040fe20000041820 */
[----:B------:R-:W5:Y:S07]  /*d9c0*/  LDSM.16.M88.4 R32, [R206+0x11800] ;  /* 0x01180000ce20783b */ /* 0x000f6e0000000200 */
[C---:B------:R-:W-:Y:S01]  /*d9d0*/  HMMA.16816.F32.BF16 R16, R8.reuse, R134, R12 ;  /* 0x000000860810723c */ /* 0x040fe2000004180c */
[----:B------:R-:W1:Y:S07]  /*d9e0*/  LDSM.16.M88.4 R132, [R206+0x11000] ;  /* 0x01100000ce84783b */ /* 0x000e6e0000000200 */
[C---:B--2---:R-:W-:Y:S08]  /*d9f0*/  HMMA.16816.F32.BF16 R236, R8.reuse, R186, R180 ;  /* 0x000000ba08ec723c */ /* 0x044ff000000418b4 */
[C---:B---3--:R-:W-:Y:S08]  /*da00*/  HMMA.16816.F32.BF16 R180, R8.reuse, R188, R176 ;  /* 0x000000bc08b4723c */ /* 0x048ff000000418b0 */
[C---:B------:R-:W-:Y:S01]  /*da10*/  HMMA.16816.F32.BF16 R12, R8.reuse, R184, R28 ;  /* 0x000000b8080c723c */ /* 0x040fe2000004181c */
[----:B------:R-:W-:Y:S07]  /*da20*/  LDSM.16.M88.4 R28, [R205] ;  /* 0x00000000cd1c783b */ /* 0x000fee0000000200 */
[C---:B------:R-:W-:Y:S01]  /*da30*/  HMMA.16816.F32.BF16 R176, R8.reuse, R190, R172 ;  /* 0x000000be08b0723c */ /* 0x040fe200000418ac */
[----:B------:R-:W-:Y:S07]  /*da40*/  LDSM.16.M88.4 R188, [R205+0x800] ;  /* 0x00080000cdbc783b */ /* 0x000fee0000000200 */
[C---:B----4-:R-:W-:Y:S08]  /*da50*/  HMMA.16816.F32.BF16 R172, R8.reuse, R240, R168 ;  /* 0x000000f008ac723c */ /* 0x050ff000000418a8 */
[----:B------:R-:W-:Y:S01]  /*da60*/  HMMA.16816.F32.BF16 R24, R8, R242, R24 ;  /* 0x000000f20818723c */ /* 0x000fe20000041818 */
[----:B------:R-:W2:Y:S07]  /*da70*/  LDSM.16.M88.4 R8, [R209] ;  /* 0x00000000d108783b */ /* 0x000eae0000000200 */
[C---:B-1----:R-:W-:Y:S08]  /*da80*/  HMMA.16816.F32.BF16 R184, R4.reuse, R20, R192 ;  /* 0x0000001404b8723c */ /* 0x042ff000000418c0 */
[C---:B------:R-:W-:Y:S01]  /*da90*/  HMMA.16816.F32.BF16 R168, R4.reuse, R22, R16 ;  /* 0x0000001604a8723c */ /* 0x040fe20000041810 */
[----:B------:R-:W1:Y:S07]  /*daa0*/  LDSM.16.M88.4 R20, [R205+0x1800] ;  /* 0x00180000cd14783b */ /* 0x000e6e0000000200 */
[C---:B------:R-:W-:Y:S08]  /*dab0*/  HMMA.16816.F32.BF16 R16, R4.reuse, R196, R12 ;  /* 0x000000c40410723c */ /* 0x040ff0000004180c */
[C---:B-----5:R-:W-:Y:S08]  /*dac0*/  HMMA.16816.F32.BF16 R172, R4.reuse, R32, R172 ;  /* 0x0000002004ac723c */ /* 0x060ff000000418ac */
[C---:B------:R-:W-:Y:S01]  /*dad0*/  HMMA.16816.F32.BF16 R12, R4.reuse, R34, R24 ;  /* 0x00000022040c723c */ /* 0x040fe20000041818 */
[----:B------:R-:W3:Y:S04]  /*dae0*/  LDSM.16.M88.4 R24, [R205+0x1000] ;  /* 0x00100000cd18783b */ /* 0x000ee80000000200 */
[----:B------:R-:W-:Y:S03]  /*daf0*/  LDSM.16.M88.4 R32, [R200+0x12000] ;  /* 0x01200000c820783b */ /* 0x000fe60000000200 */
[C---:B------:R-:W-:Y:S01]  /*db00*/  HMMA.16816.F32.BF16 R192, R4.reuse, R132, R180 ;  /* 0x0000008404c0723c */ /* 0x040fe200000418b4 */
[----:B------:R-:W-:Y:S07]  /*db10*/  LDSM.16.M88.4 R180, [R200+0x12800] ;  /* 0x01280000c8b4783b */ /* 0x000fee0000000200 */
[C---:B------:R-:W-:Y:S08]  /*db20*/  HMMA.16816.F32.BF16 R196, R4.reuse, R198, R236 ;  /* 0x000000c604c4723c */ /* 0x040ff000000418ec */
[----:B------:R-:W-:Y:S01]  /*db30*/  HMMA.16816.F32.BF16 R132, R4, R134, R176 ;  /* 0x000000860484723c */ /* 0x000fe200000418b0 */
[----:B------:R-:W4:Y:S07]  /*db40*/  LDSM.16.M88.4 R4, [R207+0x4000] ;  /* 0x00400000cf04783b */ /* 0x000f2e0000000200 */
[C---:B--2---:R-:W-:Y:S01]  /*db50*/  HMMA.16816.F32.BF16 R176, R8.reuse, R28, R184 ;  /* 0x0000001c08b0723c */ /* 0x044fe200000418b8 */
        /* <DEDUP_REMOVED lines=9> */
[C---:B---3--:R-:W-:Y:S08]  /*dbf0*/  HMMA.16816.F32.BF16 R192, R8.reuse, R24, R192 ;  /* 0x0000001808c0723c */ /* 0x048ff000000418c0 */
        /* <DEDUP_REMOVED lines=19> */
[----:B------:R-:W5:Y:S07]  /*dd30*/  LDSM.16.M88.4 R24, [R206+0x13800] ;  /* 0x01380000ce18783b */ /* 0x000f6e0000000200 */
        /* <DEDUP_REMOVED lines=14> */
[C---:B-----5:R-:W-:Y:S01]  /*de20*/  HMMA.16816.F32.BF16 R184, R4.reuse, R24, R172 ;  /* 0x0000001804b8723c */ /* 0x060fe200000418ac */
        /* <DEDUP_REMOVED lines=50> */
[----:B------:R-:W5:Y:S03]  /*e150*/  LDSM.16.M88.4 R168, [R205+0x5800] ;  /* 0x00580000cda8783b */ /* 0x000f660000000200 */
        /* <DEDUP_REMOVED lines=12> */
[C---:B-----5:R-:W-:Y:S08]  /*e220*/  HMMA.16816.F32.BF16 R188, R12.reuse, R168, R188 ;  /* 0x000000a80cbc723c */ /* 0x060ff000000418bc */
        /* <DEDUP_REMOVED lines=11> */
[----:B------:R-:W5:Y:S07]  /*e2e0*/  LDSM.16.M88.4 R32, [R213] ;  /* 0x00000000d520783b */ /* 0x000f6e0000000200 */
        /* <DEDUP_REMOVED lines=13> */
[----:B------:R-:W4:Y:S03]  /*e3c0*/  LDSM.16.M88.4 R16, [R206+0x16800] ;  /* 0x01680000ce10783b */ /* 0x000f260000000200 */
[C---:B-----5:R-:W-:Y:S08]  /*e3d0*/  HMMA.16816.F32.BF16 R20, R4.reuse, R32, R20 ;  /* 0x000000200414723c */ /* 0x060ff00000041814 */
[C---:B------:R-:W-:Y:S08]  /*e3e0*/  HMMA.16816.F32.BF16 R132, R4.reuse, R34, R132 ;  /* 0x000000220484723c */ /* 0x040ff00000041884 */
[C---:B---3--:R-:W-:Y:S08]  /*e3f0*/  HMMA.16816.F32.BF16 R176, R4.reuse, R180, R196 ;  /* 0x000000b404b0723c */ /* 0x048ff000000418c4 */
[----:B------:R-:W-:Y:S01]  /*e400*/  HMMA.16816.F32.BF16 R192, R4, R182, R192 ;  /* 0x000000b604c0723c */ /* 0x000fe200000418c0 */
[----:B------:R-:W3:Y:S07]  /*e410*/  LDSM.16.M88.4 R4, [R209+0xc000] ;  /* 0x00c00000d104783b */ /* 0x000eee0000000200 */
[C---:B-1----:R-:W-:Y:S08]  /*e420*/  HMMA.16816.F32.BF16 R12, R8.reuse, R172, R236 ;  /* 0x000000ac080c723c */ /* 0x042ff000000418ec */
[C---:B------:R-:W-:Y:S01]  /*e430*/  HMMA.16816.F32.BF16 R32, R8.reuse, R174, R188 ;  /* 0x000000ae0820723c */ /* 0x040fe200000418bc */
[----:B------:R-:W1:Y:S07]  /*e440*/  LDSM.16.M88.4 R172, [R206+0x17800] ;  /* 0x01780000ceac783b */ /* 0x000e6e0000000200 */
[C---:B--2---:R-:W-:Y:S08]  /*e450*/  HMMA.16816.F32.BF16 R180, R8.reuse, R24, R20 ;  /* 0x0000001808b4723c */ /* 0x044ff00000041814 */
[C---:B----4-:R-:W-:Y:S08]  /*e460*/  HMMA.16816.F32.BF16 R184, R8.reuse, R16, R184 ;  /* 0x0000001008b8723c */ /* 0x050ff000000418b8 */
[----:B------:R-:W-:Y:S01]  /*e470*/  HMMA.16816.F32.BF16 R188, R8, R26, R132 ;  /* 0x0000001a08bc723c */ /* 0x000fe20000041884 */
[----:B------:R-:W2:Y:S04]  /*e480*/  LDSM.16.M88.4 R132, [R205+0x6800] ;  /* 0x00680000cd84783b */ /* 0x000ea80000000200 */
[----:B------:R-:W4:Y:S03]  /*e490*/  LDSM.16.M88.4 R24, [R205+0x7000] ;  /* 0x00700000cd18783b */ /* 0x000f260000000200 */
[----:B---3--:R-:W-:Y:S07]  /*e4a0*/  HMMA.16816.F32.BF16 R20, R4, R28, R12 ;  /* 0x0000001c0414723c */ /* 0x008fee000004180c */
[----:B------:R-:W-:Y:S01]  /*e4b0*/  IMAD.MOV.U32 R12, RZ, RZ, R2 ;  /* 0x000000ffff0c7224 */ /* 0x000fe200078e0002 */
[----:B------:R-:W-:Y:S01]  /*e4c0*/  IADD3 R2, R0, 0x1, RZ ;  /* 0x0000000100027810 */ /* 0x000fe20007ffe0ff */
[----:B-1----:R-:W-:Y:S02]  /*e4d0*/  HMMA.16816.F32.BF16 R196, R8, R172, R176 ;  /* 0x000000ac08c4723c */ /* 0x002fe400000418b0 */
[----:B------:R1:W3:Y:S01]  /*e4e0*/  I2F R14, R12 ;  /* 0x0000000c000e7306 */ /* 0x0002e20000201400 */
[----:B------:R-:W-:Y:S01]  /*e4f0*/  ISETP.GE.AND P0, PT, R2, R233, PT ;  /* 0x000000e90200720c */ /* 0x000fe20003f06270 */
[----:B------:R-:W-:Y:S01]  /*e500*/  IMAD.IADD R13, R228, 0x1, -R2 ;  /* 0x00000001e40d7824 */ /* 0x000fe200078e0a02 */
[----:B------:R-:W-:-:S02]  /*e510*/  ISETP.GE.AND P6, PT, R2, R232, PT ;  /* 0x000000e80200720c */ /* 0x000fc40003fc6270 */
[C---:B------:R-:W-:Y:S01]  /*e520*/  ISETP.LT.OR P0, PT, R2.reuse, R231, P0 ;  /* 0x000000e70200720c */ /* 0x040fe20000701670 */
[----:B------:R-:W-:Y:S01]  /*e530*/  HMMA.16816.F32.BF16 R28, R4, R30, R32 ;  /* 0x0000001e041c723c */ /* 0x000fe20000041820 */
[----:B------:R-:W-:-:S07]  /*e540*/  ISETP.LT.OR P6, PT, R2, R230, P6 ;  /* 0x000000e60200720c */ /* 0x000fce00037c1670 */
[C---:B------:R-:W-:Y:S01]  /*e550*/  HMMA.16816.F32.BF16 R168, R8.reuse, R18, R168 ;  /* 0x0000001208a8723c */ /* 0x040fe200000418a8 */
[----:B-1----:R-:W-:Y:S01]  /*e560*/  IMAD.MOV.U32 R12, RZ, RZ, R3 ;  /* 0x000000ffff0c7224 */ /* 0x002fe200078e0003 */
[----:B------:R-:W-:Y:S01]  /*e570*/  IABS R3, R13 ;  /* 0x0000000d00037213 */ /* 0x000fe20000000000 */
[----:B------:R-:W-:Y:S02]  /*e580*/  IMAD.IADD R13, R229, 0x1, -R2 ;  /* 0x00000001e50d7824 */ /* 0x000fe400078e0a02 */
[----:B------:R1:W5:Y:S01]  /*e590*/  I2F R16, R12 ;  /* 0x0000000c00107306 */ /* 0x0003620000201400 */
[----:B---3--:R-:W-:Y:S02]  /*e5a0*/  FFMA.FTZ R14, R14, -UR23, R20 ;  /* 0x800000170e0e7c23 */ /* 0x008fe40008010014 */
[----:B------:R-:W-:Y:S03]  /*e5b0*/  HMMA.16816.F32.BF16 R192, R8, R174, R192 ;  /* 0x000000ae08c0723c */ /* 0x000fe600000418c0 */
[----:B------:R-:W-:-:S02]  /*e5c0*/  FSEL R178, R14, -INF , !P1 ;  /* 0xff8000000eb27808 */ /* 0x000fc40004800000 */
[----:B------:R3:W3:Y:S01]  /*e5d0*/  I2F R15, R3 ;  /* 0x00000003000f7306 */ /* 0x0006e20000201400 */
[C---:B------:R-:W-:Y:S02]  /*e5e0*/  ISETP.GE.AND P1, PT, R0.reuse, R232, PT ;  /* 0x000000e80000720c */ /* 0x040fe40003f26270 */
[----:B--2---:R-:W-:Y:S02]  /*e5f0*/  HMMA.16816.F32.BF16 R32, R4, R132, R184 ;  /* 0x000000840420723c */ /* 0x004fe400000418b8 */
[C---:B------:R-:W-:Y:S02]  /*e600*/  ISETP.LT.OR P1, PT, R0.reuse, R230, P1 ;  /* 0x000000e60000720c */ /* 0x040fe40000f21670 */
[----:B-1----:R-:W-:Y:S01]  /*e610*/  IADD3 R12, R0, 0x8, RZ ;  /* 0x00000008000c7810 */ /* 0x002fe20007ffe0ff */
[----:B-----5:R-:W-:-:S03]  /*e620*/  FFMA.FTZ R14, R16, -UR23, R22 ;  /* 0x80000017100e7c23 */ /* 0x020fc60008010016 */
[C---:B------:R-:W-:Y:S02]  /*e630*/  HMMA.16816.F32.BF16 R132, R4.reuse, R134, R168 ;  /* 0x000000860484723c */ /* 0x040fe400000418a8 */
[----:B------:R-:W-:Y:S02]  /*e640*/  FSEL R177, R14, -INF , !P1 ;  /* 0xff8000000eb17808 */ /* 0x000fe40004800000 */
[----:B---3--:R-:W-:Y:S01]  /*e650*/  IABS R3, R13 ;  /* 0x0000000d00037213 */ /* 0x008fe20000000000 */
[--C-:B------:R-:W-:Y:S01]  /*e660*/  IMAD.IADD R13, R228, 0x1, -R12.reuse ;  /* 0x00000001e40d7824 */ /* 0x100fe200078e0a0c */
[----:B------:R-:W-:Y:S01]  /*e670*/  ISETP.GE.AND P1, PT, R12, R233, PT ;  /* 0x000000e90c00720c */ /* 0x000fe20003f26270 */
[----:B------:R-:W-:Y:S01]  /*e680*/  FFMA.FTZ R15, R15, -UR23, R21 ;  /* 0x800000170f0f7c23 */ /* 0x000fe20008010015 */
[----:B------:R1:W-:Y:S01]  /*e690*/  I2F R18, R3 ;  /* 0x0000000300127306 */ /* 0x0003e20000201400 */
[----:B----4-:R-:W-:Y:S01]  /*e6a0*/  HMMA.16816.F32.BF16 R168, R4, R26, R188 ;  /* 0x0000001a04a8723c */ /* 0x010fe200000418bc */
[----:B------:R-:W-:Y:S01]  /*e6b0*/  IABS R2, R13 ;  /* 0x0000000d00027213 */ /* 0x000fe20000000000 */
[----:B------:R-:W-:Y:S01]  /*e6c0*/  IMAD.IADD R13, R229, 0x1, -R12 ;  /* 0x00000001e50d7824 */ /* 0x000fe200078e0a0c */
[----:B------:R-:W-:-:S02]  /*e6d0*/  FSEL R179, R15, -INF , !P0 ;  /* 0xff8000000fb37808 */ /* 0x000fc40004000000 */
[C---:B------:R-:W-:Y:S02]  /*e6e0*/  ISETP.GE.AND P0, PT, R12.reuse, R232, PT ;  /* 0x000000e80c00720c */ /* 0x040fe40003f06270 */
[----:B------:R2:W3:Y:S01]  /*e6f0*/  I2F R16, R2 ;  /* 0x0000000200107306 */ /* 0x0004e20000201400 */
[C---:B------:R-:W-:Y:S02]  /*e700*/  ISETP.LT.OR P1, PT, R12.reuse, R231, P1 ;  /* 0x000000e70c00720c */ /* 0x040fe40000f21670 */
[----:B------:R-:W-:Y:S02]  /*e710*/  ISETP.LT.OR P0, PT, R12, R230, P0 ;  /* 0x000000e60c00720c */ /* 0x000fe40000701670 */
[----:B-1----:R-:W-:-:S05]  /*e720*/  IADD3 R3, R0, 0x9, RZ ;  /* 0x0000000900037810 */ /* 0x002fca0007ffe0ff */
[--C-:B------:R-:W-:Y:S02]  /*e730*/  IMAD.IADD R14, R228, 0x1, -R3.reuse ;  /* 0x00000001e40e7824 */ /* 0x100fe400078e0a03 */
[----:B------:R-:W-:Y:S01]  /*e740*/  IMAD.IADD R12, R229, 0x1, -R3 ;  /* 0x00000001e50c7824 */ /* 0x000fe200078e0a03 */
[----:B--2---:R-:W-:Y:S01]  /*e750*/  IABS R2, R13 ;  /* 0x0000000d00027213 */ /* 0x004fe20000000000 */
[----:B---3--:R-:W-:-:S03]  /*e760*/  FFMA.FTZ R15, R16, -UR23, R28 ;  /* 0x80000017100f7c23 */ /* 0x008fc6000801001c */
[----:B------:R-:W-:Y:S01]  /*e770*/  IABS R12, R12 ;  /* 0x0000000c000c7213 */ /* 0x000fe20000000000 */
[----:B------:R-:W-:Y:S01]  /*e780*/  IMAD.MOV.U32 R13, RZ, RZ, R2 ;  /* 0x000000ffff0d7224 */ /* 0x000fe200078e0002 */
[----:B------:R-:W-:Y:S01]  /*e790*/  IABS R2, R14 ;  /* 0x0000000e00027213 */ /* 0x000fe20000000000 */
[----:B------:R-:W-:Y:S01]  /*e7a0*/  FFMA.FTZ R14, R18, -UR23, R23 ;  /* 0x80000017120e7c23 */ /* 0x000fe20008010017 */
[----:B------:R-:W-:Y:S01]  /*e7b0*/  FSEL R173, R15, -INF , !P1 ;  /* 0xff8000000fad7808 */ /* 0x000fe20004800000 */
[----:B------:R1:W2:Y:S01]  /*e7c0*/  I2F R17, R13 ;  /* 0x0000000d00117306 */ /* 0x0002a20000201400 */
[C---:B------:R-:W-:Y:S01]  /*e7d0*/  ISETP.GE.AND P1, PT, R3.reuse, R232, PT ;  /* 0x000000e80300720c */ /* 0x040fe20003f26270 */
[----:B------:R-:W-:Y:S01]  /*e7e0*/  HMMA.16816.F32.BF16 R20, R4, R24, R180 ;  /* 0x000000180414723c */ /* 0x000fe200000418b4 */
[----:B------:R-:W-:Y:S02]  /*e7f0*/  FSEL R176, R14, -INF , !P6 ;  /* 0xff8000000eb07808 */ /* 0x000fe40007000000 */
[----:B------:R-:W-:-:S02]  /*e800*/  ISETP.GE.AND P6, PT, R3, R233, PT ;  /* 0x000000e90300720c */ /* 0x000fc40003fc6270 */
[C---:B------:R-:W-:Y:S02]  /*e810*/  ISETP.LT.OR P1, PT, R3.reuse, R230, P1 ;  /* 0x000000e60300720c */ /* 0x040fe40000f21670 */
[----:B------:R-:W-:Y:S02]  /*e820*/  ISETP.LT.OR P6, PT, R3, R231, P6 ;  /* 0x000000e70300720c */ /* 0x000fe400037c1670 */
[C---:B------:R-:W-:Y:S01]  /*e830*/  IADD3 R3, R0.reuse, 0x11, RZ ;  /* 0x0000001100037810 */ /* 0x040fe20007ffe0ff */
[----:B-1----:R-:W-:Y:S01]  /*e840*/  IMAD.MOV.U32 R13, RZ, RZ, R2 ;  /* 0x000000ffff0d7224 */ /* 0x002fe200078e0002 */
[----:B------:R-:W-:-:S03]  /*e850*/  IADD3 R2, R0, 0x10, RZ ;  /* 0x0000001000027810 */ /* 0x000fc60007ffe0ff */
[C---:B------:R-:W-:Y:S01]  /*e860*/  IMAD.IADD R8, R228.reuse, 0x1, -R3 ;  /* 0x00000001e4087824 */ /* 0x040fe200078e0a03 */
[----:B------:R1:W3:Y:S01]  /*e870*/  I2F R16, R13 ;  /* 0x0000000d00107306 */ /* 0x0002e20000201400 */
[----:B------:R-:W-:-:S03]  /*e880*/  IMAD.IADD R14, R228, 0x1, -R2 ;  /* 0x00000001e40e7824 */ /* 0x000fc600078e0a02 */
[----:B------:R-:W-:Y:S01]  /*e890*/  IABS R8, R8 ;  /* 0x0000000800087213 */ /* 0x000fe20000000000 */
[----:B-1----:R-:W-:Y:S01]  /*e8a0*/  IMAD.MOV.U32 R13, RZ, RZ, R12 ;  /* 0x000000ffff0d7224 */ /* 0x002fe200078e000c */
[----:B------:R-:W-:Y:S01]  /*e8b0*/  IABS R12, R14 ;  /* 0x0000000e000c7213 */ /* 0x000fe20000000000 */
[----:B--2---:R-:W-:Y:S02]  /*e8c0*/  FFMA.FTZ R14, R17, -UR23, R30 ;  /* 0x80000017110e7c23 */ /* 0x004fe4000801001e */
[----:B------:R1:W2:Y:S01]  /*e8d0*/  I2F R15, R13 ;  /* 0x0000000d000f7306 */ /* 0x0002a20000201400 */
[----:B---3--:R-:W-:Y:S02]  /*e8e0*/  FFMA.FTZ R10, R16, -UR23, R29 ;  /* 0x80000017100a7c23 */ /* 0x008fe4000801001d */
[----:B------:R-:W-:Y:S02]  /*e8f0*/  FSEL R172, R14, -INF , !P0 ;  /* 0xff8000000eac7808 */ /* 0x000fe40004000000 */
[----:B------:R-:W-:-:S02]  /*e900*/  ISETP.GE.AND P0, PT, R2, R233, PT ;  /* 0x000000e90200720c */ /* 0x000fc40003f06270 */
[----:B------:R-:W-:Y:S01]  /*e910*/  FSEL R30, R10, -INF , !P6 ;  /* 0xff8000000a1e7808 */ /* 0x000fe20007000000 */
[----:B------:R-:W3:Y:S01]  /*e920*/  I2F R12, R12 ;  /* 0x0000000c000c7306 */ /* 0x000ee20000201400 */
[C---:B------:R-:W-:Y:S01]  /*e930*/  ISETP.GE.AND P6, PT, R2.reuse, R232, PT ;  /* 0x000000e80200720c */ /* 0x040fe20003fc6270 */
[C---:B------:R-:W-:Y:S01]  /*e940*/  IMAD.IADD R10, R229.reuse, 0x1, -R3 ;  /* 0x00000001e50a7824 */ /* 0x040fe200078e0a03 */
[C---:B------:R-:W-:Y:S02]  /*e950*/  ISETP.LT.OR P0, PT, R2.reuse, R231, P0 ;  /* 0x000000e70200720c */ /* 0x040fe40000701670 */
[----:B------:R-:W-:Y:S01]  /*e960*/  ISETP.LT.OR P6, PT, R2, R230, P6 ;  /* 0x000000e60200720c */ /* 0x000fe200037c1670 */
[----:B-1----:R-:W-:Y:S01]  /*e970*/  IMAD.IADD R13, R229, 0x1, -R2 ;  /* 0x00000001e50d7824 */ /* 0x002fe200078e0a02 */
[----:B------:R-:W-:Y:S01]  /*e980*/  IADD3 R2, R0, 0x18, RZ ;  /* 0x0000001800027810 */ /* 0x000fe20007ffe0ff */
[----:B--2---:R-:W-:-:S03]  /*e990*/  FFMA.FTZ R11, R15, -UR23, R31 ;  /* 0x800000170f0b7c23 */ /* 0x004fc6000801001f */
[----:B------:R-:W-:Y:S02]  /*e9a0*/  IABS R13, R13 ;  /* 0x0000000d000d7213 */ /* 0x000fe40000000000 */
[----:B------:R-:W-:Y:S01]  /*e9b0*/  FSEL R29, R11, -INF , !P1 ;  /* 0xff8000000b1d7808 */ /* 0x000fe20004800000 */
[----:B---3--:R-:W-:Y:S01]  /*e9c0*/  FFMA.FTZ R12, R12, -UR23, R32 ;  /* 0x800000170c0c7c23 */ /* 0x008fe20008010020 */
[----:B------:R-:W-:Y:S01]  /*e9d0*/  ISETP.GE.AND P1, PT, R3, R233, PT ;  /* 0x000000e90300720c */ /* 0x000fe20003f26270 */
[----:B------:R-:W-:Y:S02]  /*e9e0*/  IMAD.MOV.U32 R9, RZ, RZ, R13 ;  /* 0x000000ffff097224 */ /* 0x000fe400078e000d */
[----:B------:R-:W-:Y:S01]  /*e9f0*/  IMAD.IADD R11, R229, 0x1, -R2 ;  /* 0x00000001e50b7824 */ /* 0x000fe200078e0a02 */
[----:B------:R-:W-:Y:S01]  /*ea00*/  FSEL R236, R12, -INF , !P0 ;  /* 0xff8000000cec7808 */ /* 0x000fe20004000000 */
[----:B------:R1:W2:Y:S01]  /*ea10*/  I2F R13, R9 ;  /* 0x00000009000d7306 */ /* 0x0002a20000201400 */
[----:B------:R-:W-:-:S02]  /*ea20*/  ISETP.GE.AND P0, PT, R3, R232, PT ;  /* 0x000000e80300720c */ /* 0x000fc40003f06270 */
[C---:B------:R-:W-:Y:S02]  /*ea30*/  ISETP.LT.OR P1, PT, R3.reuse, R231, P1 ;  /* 0x000000e70300720c */ /* 0x040fe40000f21670 */
[----:B------:R-:W-:Y:S01]  /*ea40*/  ISETP.LT.OR P0, PT, R3, R230, P0 ;  /* 0x000000e60300720c */ /* 0x000fe20000701670 */
[----:B-1----:R-:W-:Y:S01]  /*ea50*/  IMAD.MOV.U32 R9, RZ, RZ, R8 ;  /* 0x000000ffff097224 */ /* 0x002fe200078e0008 */
[----:B------:R-:W-:Y:S01]  /*ea60*/  IABS R8, R10 ;  /* 0x0000000a00087213 */ /* 0x000fe20000000000 */
[----:B--2---:R-:W-:Y:S02]  /*ea70*/  FFMA.FTZ R13, R13, -UR23, R34 ;  /* 0x800000170d0d7c23 */ /* 0x004fe40008010022 */
[----:B------:R1:W2:Y:S02]  /*ea80*/  I2F R14, R9 ;  /* 0x00000009000e7306 */ /* 0x0002a40000201400 */
[----:B------:R-:W-:Y:S01]  /*ea90*/  IMAD.MOV.U32 R10, RZ, RZ, R8 ;  /* 0x000000ffff0a7224 */ /* 0x000fe200078e0008 */
[----:B------:R-:W-:-:S02]  /*eaa0*/  IADD3 R8, R0, 0x19, RZ ;  /* 0x0000001900087810 */ /* 0x000fc40007ffe0ff */
[----:B------:R-:W-:Y:S02]  /*eab0*/  FSEL R239, R13, -INF , !P6 ;  /* 0xff8000000def7808 */ /* 0x000fe40007000000 */
[C---:B------:R-:W-:Y:S01]  /*eac0*/  ISETP.GE.AND P6, PT, R2.reuse, R233, PT ;  /* 0x000000e90200720c */ /* 0x040fe20003fc6270 */
[----:B------:R-:W3:Y:S03]  /*ead0*/  I2F R17, R10 ;  /* 0x0000000a00117306 */ /* 0x000ee60000201400 */
[----:B------:R-:W-:Y:S01]  /*eae0*/  ISETP.LT.OR P6, PT, R2, R231, P6 ;  /* 0x000000e70200720c */ /* 0x000fe200037c1670 */
[----:B-1----:R-:W-:Y:S02]  /*eaf0*/  IMAD.IADD R9, R228, 0x1, -R2 ;  /* 0x00000001e4097824 */ /* 0x002fe400078e0a02 */
[----:B--2---:R-:W-:-:S03]  /*eb00*/  FFMA.FTZ R12, R14, -UR23, R33 ;  /* 0x800000170e0c7c23 */ /* 0x004fc60008010021 */
[----:B------:R-:W-:Y:S02]  /*eb10*/  IABS R9, R9 ;  /* 0x0000000900097213 */ /* 0x000fe40000000000 */
[----:B------:R-:W-:Y:S01]  /*eb20*/  FSEL R235, R12, -INF , !P1 ;  /* 0xff8000000ceb7808 */ /* 0x000fe20004800000 */
[----:B---3--:R-:W-:Y:S01]  /*eb30*/  FFMA.FTZ R13, R17, -UR23, R35 ;  /* 0x80000017110d7c23 */ /* 0x008fe20008010023 */
[C---:B------:R-:W-:Y:S01]  /*eb40*/  ISETP.GE.AND P1, PT, R2.reuse, R232, PT ;  /* 0x000000e80200720c */ /* 0x040fe20003f26270 */
[----:B------:R-:W-:Y:S01]  /*eb50*/  IMAD.MOV.U32 R10, RZ, RZ, R9 ;  /* 0x000000ffff0a7224 */ /* 0x000fe200078e0009 */
[----:B------:R-:W-:Y:S01]  /*eb60*/  IABS R9, R11 ;  /* 0x0000000b00097213 */ /* 0x000fe20000000000 */
[----:B------:R-:W-:Y:S01]  /*eb70*/  IMAD.IADD R11, R229, 0x1, -R8 ;  /* 0x00000001e50b7824 */ /* 0x000fe200078e0a08 */
[----:B------:R-:W-:Y:S01]  /*eb80*/  ISETP.LT.OR P1, PT, R2, R230, P1 ;  /* 0x000000e60200720c */ /* 0x000fe20000f21670 */
[----:B------:R1:W2:Y:S01]  /*eb90*/  I2F R15, R10 ;  /* 0x0000000a000f7306 */ /* 0x0002a20000201400 */
[----:B------:R-:W-:Y:S01]  /*eba0*/  FSEL R238, R13, -INF , !P0 ;  /* 0xff8000000dee7808 */ /* 0x000fe20004000000 */
[----:B------:R-:W3:Y:S01]  /*ebb0*/  LDSM.16.M88.4 R32, [R205+0x7800] ;  /* 0x00780000cd20783b */ /* 0x000ee20000000200 */
[----:B------:R-:W-:Y:S01]  /*ebc0*/  ISETP.GE.AND P0, PT, R8, R233, PT ;  /* 0x000000e90800720c */ /* 0x000fe20003f06270 */
[----:B------:R-:W-:-:S04]  /*ebd0*/  DEPBAR.LE SB0, 0x0 ;  /* 0x000080000000791a */ /* 0x000fc80000000000 */
[----:B------:R4:W-:Y:S01]  /*ebe0*/  I2F R18, R9 ;  /* 0x0000000900127306 */ /* 0x0009e20000201400 */
[----:B------:R-:W-:Y:S01]  /*ebf0*/  BAR.SYNC.DEFER_BLOCKING 0x0 ;  /* 0x0000000000007b1d */ /* 0x000fe20000010000 */
[----:B------:R-:W-:Y:S01]  /*ec00*/  ISETP.LT.OR P0, PT, R8, R231, P0 ;  /* 0x000000e70800720c */ /* 0x000fe20000701670 */
[----:B-1----:R-:W-:Y:S02]  /*ec10*/  IMAD.IADD R10, R228, 0x1, -R8 ;  /* 0x00000001e40a7824 */ /* 0x002fe400078e0a08 */
[----:B--2---:R-:W-:-:S03]  /*ec20*/  FFMA.FTZ R12, R15, -UR23, R132 ;  /* 0x800000170f0c7c23 */ /* 0x004fc60008010084 */
[----:B------:R-:W-:Y:S02]  /*ec30*/  IABS R3, R10 ;  /* 0x0000000a00037213 */ /* 0x000fe40000000000 */
[----:B------:R-:W-:Y:S02]  /*ec40*/  FSEL R234, R12, -INF , !P6 ;  /* 0xff8000000cea7808 */ /* 0x000fe40007000000 */
[----:B----4-:R-:W-:Y:S01]  /*ec50*/  IADD3 R9, R0, 0x20, RZ ;  /* 0x0000002000097810 */ /* 0x010fe20007ffe0ff */
[----:B------:R-:W-:Y:S01]  /*ec60*/  IMAD.MOV.U32 R10, RZ, RZ, R3 ;  /* 0x000000ffff0a7224 */ /* 0x000fe200078e0003 */
[----:B------:R-:W-:Y:S02]  /*ec70*/  IABS R3, R11 ;  /* 0x0000000b00037213 */ /* 0x000fe40000000000 */
[----:B------:R-:W-:Y:S01]  /*ec80*/  ISETP.GE.AND P6, PT, R8, R232, PT ;  /* 0x000000e80800720c */ /* 0x000fe20003fc6270 */
[----:B------:R1:W2:Y:S01]  /*ec90*/  I2F R16, R10 ;  /* 0x0000000a00107306 */ /* 0x0002a20000201400 */
[----:B------:R-:W-:-:S02]  /*eca0*/  IMAD.IADD R11, R229, 0x1, -R9 ;  /* 0x00000001e50b7824 */ /* 0x000fc400078e0a09 */
[----:B------:R-:W-:-:S05]  /*ecb0*/  ISETP.LT.OR P6, PT, R8, R230, P6 ;  /* 0x000000e60800720c */ /* 0x000fca00037c1670 */
[----:B------:R-:W4:Y:S01]  /*ecc0*/  I2F R19, R3 ;  /* 0x0000000300137306 */ /* 0x000f220000201400 */
[----:B---3--:R-:W-:Y:S01]  /*ecd0*/  HMMA.16816.F32.BF16 R24, R4, R32, R196 ;  /* 0x000000200418723c */ /* 0x008fe200000418c4 */
[----:B-1----:R-:W-:Y:S02]  /*ece0*/  IMAD.IADD R10, R228, 0x1, -R9 ;  /* 0x00000001e40a7824 */ /* 0x002fe400078e0a09 */
[----:B--2---:R-:W-:-:S03]  /*ecf0*/  FFMA.FTZ R12, R16, -UR23, R133 ;  /* 0x80000017100c7c23 */ /* 0x004fc60008010085 */
[----:B------:R-:W-:Y:S02]  /*ed00*/  IABS R2, R10 ;  /* 0x0000000a00027213 */ /* 0x000fe40000000000 */
[----:B------:R-:W-:Y:S01]  /*ed10*/  FSEL R31, R12, -INF , !P0 ;  /* 0xff8000000c1f7808 */ /* 0x000fe20004000000 */
[----:B----4-:R-:W-:Y:S01]  /*ed20*/  FFMA.FTZ R12, R19, -UR23, R135 ;  /* 0x80000017130c7c23 */ /* 0x010fe20008010087 */
[----:B------:R-:W-:Y:S01]  /*ed30*/  IADD3 R3, R0, 0x21, RZ ;  /* 0x0000002100037810 */ /* 0x000fe20007ffe0ff */
[----:B------:R-:W-:Y:S01]  /*ed40*/  IMAD.MOV.U32 R10, RZ, RZ, R2 ;  /* 0x000000ffff0a7224 */ /* 0x000fe200078e0002 */
[----:B------:R-:W-:Y:S02]  /*ed50*/  IABS R2, R11 ;  /* 0x0000000b00027213 */ /* 0x000fe40000000000 */
[----:B------:R-:W-:Y:S01]  /*ed60*/  ISETP.GE.AND P0, PT, R9, R232, PT ;  /* 0x000000e80900720c */ /* 0x000fe20003f06270 */
[--C-:B------:R-:W-:Y:S01]  /*ed70*/  IMAD.IADD R11, R228, 0x1, -R3.reuse ;  /* 0x00000001e40b7824 */ /* 0x100fe200078e0a03 */
[----:B------:R1:W2:Y:S01]  /*ed80*/  I2F R13, R10 ;  /* 0x0000000a000d7306 */ /* 0x0002a20000201400 */
[----:B------:R-:W-:Y:S01]  /*ed90*/  IMAD.IADD R8, R229, 0x1, -R3 ;  /* 0x00000001e5087824 */ /* 0x000fe200078e0a03 */
[----:B------:R-:W-:-:S04]  /*eda0*/  ISETP.LT.OR P0, PT, R9, R230, P0 ;  /* 0x000000e60900720c */ /* 0x000fc80000701670 */
[----:B------:R-:W-:Y:S01]  /*edb0*/  IABS R8, R8 ;  /* 0x0000000800087213 */ /* 0x000fe20000000000 */
[----:B-1----:R-:W-:Y:S01]  /*edc0*/  IMAD.MOV.U32 R10, RZ, RZ, R2 ;  /* 0x000000ffff0a7224 */ /* 0x002fe200078e0002 */
[----:B------:R-:W-:Y:S01]  /*edd0*/  IABS R2, R11 ;  /* 0x0000000b00027213 */ /* 0x000fe20000000000 */
[----:B------:R-:W-:Y:S01]  /*ede0*/  FFMA.FTZ R11, R18, -UR23, R134 ;  /* 0x80000017120b7c23 */ /* 0x000fe20008010086 */
[----:B------:R-:W-:Y:S01]  /*edf0*/  FSEL R134, R12, -INF , !P6 ;  /* 0xff8000000c867808 */ /* 0x000fe20007000000 */
[----:B------:R1:W3:Y:S01]  /*ee00*/  I2F R14, R10 ;  /* 0x0000000a000e7306 */ /* 0x0002e20000201400 */
[----:B--2---:R-:W-:Y:S01]  /*ee10*/  FFMA.FTZ R13, R13, -UR23, R20 ;  /* 0x800000170d0d7c23 */ /* 0x004fe20008010014 */
[-C--:B------:R-:W-:Y:S02]  /*ee20*/  ISETP.GE.AND P6, PT, R3, R233.reuse, PT ;  /* 0x000000e90300720c */ /* 0x080fe40003fc6270 */
[----:B------:R-:W-:Y:S02]  /*ee30*/  FSEL R237, R11, -INF , !P1 ;  /* 0xff8000000bed7808 */ /* 0x000fe40004800000 */
[----:B------:R-:W-:-:S02]  /*ee40*/  ISETP.GE.AND P1, PT, R9, R233, PT ;  /* 0x000000e90900720c */ /* 0x000fc40003f26270 */
[-C--:B------:R-:W-:Y:S02]  /*ee50*/  ISETP.LT.OR P6, PT, R3, R231.reuse, P6 ;  /* 0x000000e70300720c */ /* 0x080fe400037c1670 */
[----:B------:R-:W-:-:S04]  /*ee60*/  ISETP.LT.OR P1, PT, R9, R231, P1 ;  /* 0x000000e70900720c */ /* 0x000fc80000f21670 */
[----:B------:R-:W-:Y:S01]  /*ee70*/  FSEL R245, R13, -INF , !P1 ;  /* 0xff8000000df57808 */ /* 0x000fe20004800000 */
[----:B-1----:R-:W-:Y:S01]  /*ee80*/  IMAD.MOV.U32 R10, RZ, RZ, R2 ;  /* 0x000000ffff0a7224 */ /* 0x002fe200078e0002 */
[----:B------:R-:W-:Y:S01]  /*ee90*/  IADD3 R2, R0, 0x28, RZ ;  /* 0x0000002800027810 */ /* 0x000fe20007ffe0ff */
[----:B---3--:R-:W-:Y:S01]  /*eea0*/  FFMA.FTZ R14, R14, -UR23, R22 ;  /* 0x800000170e0e7c23 */ /* 0x008fe20008010016 */
[C---:B------:R-:W-:Y:S01]  /*eeb0*/  ISETP.GE.AND P1, PT, R3.reuse, R232, PT ;  /* 0x000000e80300720c */ /* 0x040fe20003f26270 */
[----:B------:R1:W2:Y:S02]  /*eec0*/  I2F R15, R10 ;  /* 0x0000000a000f7306 */ /* 0x0002a40000201400 */
[--C-:B------:R-:W-:Y:S01]  /*eed0*/  IMAD.IADD R11, R228, 0x1, -R2.reuse ;  /* 0x00000001e40b7824 */ /* 0x100fe200078e0a02 */
[----:B------:R-:W-:Y:S01]  /*eee0*/  ISETP.LT.OR P1, PT, R3, R230, P1 ;  /* 0x000000e60300720c */ /* 0x000fe20000f21670 */
[----:B------:R-:W-:Y:S01]  /*eef0*/  IMAD.IADD R9, R229, 0x1, -R2 ;  /* 0x00000001e5097824 */ /* 0x000fe200078e0a02 */
[----:B------:R-:W-:-:S02]  /*ef00*/  FSEL R243, R14, -INF , !P0 ;  /* 0xff8000000ef37808 */ /* 0x000fc40004000000 */
[C---:B------:R-:W-:Y:S02]  /*ef10*/  ISETP.GE.AND P0, PT, R2.reuse, R233, PT ;  /* 0x000000e90200720c */ /* 0x040fe40003f06270 */
[----:B------:R-:W-:Y:S02]  /*ef20*/  IABS R9, R9 ;  /* 0x0000000900097213 */ /* 0x000fe40000000000 */
[----:B------:R-:W-:Y:S01]  /*ef30*/  ISETP.LT.OR P0, PT, R2, R231, P0 ;  /* 0x000000e70200720c */ /* 0x000fe20000701670 */
[----:B-1----:R-:W-:Y:S01]  /*ef40*/  IMAD.MOV.U32 R10, RZ, RZ, R8 ;  /* 0x000000ffff0a7224 */ /* 0x002fe200078e0008 */
[----:B------:R-:W-:Y:S01]  /*ef50*/  IABS R8, R11 ;  /* 0x0000000b00087213 */ /* 0x000fe20000000000 */
[----:B------:R-:W-:Y:S01]  /*ef60*/  IMAD.MOV.U32 R11, RZ, RZ, R9 ;  /* 0x000000ffff0b7224 */ /* 0x000fe200078e0009 */
[----:B------:R-:W-:Y:S01]  /*ef70*/  IADD3 R9, R0, 0x30, RZ ;  /* 0x0000003000097810 */ /* 0x000fe20007ffe0ff */
[----:B------:R1:W3:Y:S01]  /*ef80*/  I2F R18, R10 ;  /* 0x0000000a00127306 */ /* 0x0002e20000201400 */
[----:B--2---:R-:W-:-:S03]  /*ef90*/  FFMA.FTZ R12, R15, -UR23, R21 ;  /* 0x800000170f0c7c23 */ /* 0x004fc60008010015 */
[----:B------:R-:W-:Y:S02]  /*efa0*/  IMAD.IADD R3, R228, 0x1, -R9 ;  /* 0x00000001e4037824 */ /* 0x000fe400078e0a09 */
[----:B------:R-:W-:Y:S02]  /*efb0*/  FSEL R247, R12, -INF , !P6 ;  /* 0xff8000000cf77808 */ /* 0x000fe40007000000 */
[----:B------:R2:W-:Y:S01]  /*efc0*/  I2F R28, R11 ;  /* 0x0000000b001c7306 */ /* 0x0005e20000201400 */
[C---:B------:R-:W-:Y:S02]  /*efd0*/  ISETP.GE.AND P6, PT, R2.reuse, R232, PT ;  /* 0x000000e80200720c */ /* 0x040fe40003fc6270 */
[----:B------:R-:W-:Y:S02]  /*efe0*/  IABS R3, R3 ;  /* 0x0000000300037213 */ /* 0x000fe40000000000 */
[----:B------:R-:W-:Y:S01]  /*eff0*/  ISETP.LT.OR P6, PT, R2, R230, P6 ;  /* 0x000000e60200720c */ /* 0x000fe200037c1670 */
[----:B-1----:R-:W-:Y:S01]  /*f000*/  IMAD.MOV.U32 R10, RZ, RZ, R8 ;  /* 0x000000ffff0a7224 */ /* 0x002fe200078e0008 */
[----:B------:R-:W-:Y:S01]  /*f010*/  IADD3 R8, R0, 0x29, RZ ;  /* 0x0000002900087810 */ /* 0x000fe20007ffe0ff */
[----:B---3--:R-:W-:-:S02]  /*f020*/  FFMA.FTZ R12, R18, -UR23, R23 ;  /* 0x80000017120c7c23 */ /* 0x008fc40008010017 */
[----:B------:R1:W3:Y:S01]  /*f030*/  I2F R17, R10 ;  /* 0x0000000a00117306 */ /* 0x0002e20000201400 */
[----:B------:R-:W-:Y:S02]  /*f040*/  HMMA.16816.F32.BF16 R20, R4, R34, R192 ;  /* 0x000000220414723c */ /* 0x000fe400000418c0 */
[----:B------:R-:W-:Y:S01]  /*f050*/  FSEL R186, R12, -INF , !P1 ;  /* 0xff8000000cba7808 */ /* 0x000fe20004800000 */
[----:B--2---:R-:W-:Y:S01]  /*f060*/  IMAD.IADD R11, R229, 0x1, -R8 ;  /* 0x00000001e50b7824 */ /* 0x004fe200078e0a08 */
[----:B------:R-:W-:-:S04]  /*f070*/  ISETP.GE.AND P1, PT, R8, R233, PT ;  /* 0x000000e90800720c */ /* 0x000fc80003f26270 */
[----:B------:R-:W-:Y:S02]  /*f080*/  IABS R11, R11 ;  /* 0x0000000b000b7213 */ /* 0x000fe40000000000 */
[----:B------:R-:W-:Y:S01]  /*f090*/  ISETP.LT.OR P1, PT, R8, R231, P1 ;  /* 0x000000e70800720c */ /* 0x000fe20000f21670 */
[----:B-1----:R-:W-:Y:S02]  /*f0a0*/  IMAD.IADD R10, R228, 0x1, -R8 ;  /* 0x00000001e40a7824 */ /* 0x002fe400078e0a08 */
[----:B---3--:R-:W-:-:S03]  /*f0b0*/  FFMA.FTZ R13, R17, -UR23, R168 ;  /* 0x80000017110d7c23 */ /* 0x008fc600080100a8 */
[----:B------:R-:W-:Y:S02]  /*f0c0*/  IABS R10, R10 ;  /* 0x0000000a000a7213 */ /* 0x000fe40000000000 */
[----:B------:R-:W-:Y:S02]  /*f0d0*/  FSEL R185, R13, -INF , !P0 ;  /* 0xff8000000db97808 */ /* 0x000fe40004000000 */
[----:B------:R1:W2:Y:S01]  /*f0e0*/  I2F R19, R10 ;  /* 0x0000000a00137306 */ /* 0x0002a20000201400 */
[----:B------:R-:W-:-:S04]  /*f0f0*/  ISETP.GE.AND P0, PT, R8, R232, PT ;  /* 0x000000e80800720c */ /* 0x000fc80003f06270 */
[----:B------:R-:W-:Y:S01]  /*f100*/  ISETP.LT.OR P0, PT, R8, R230, P0 ;  /* 0x000000e60800720c */ /* 0x000fe20000701670 */
[----:B-1----:R-:W-:Y:S02]  /*f110*/  IMAD.MOV.U32 R10, RZ, RZ, R11 ;  /* 0x000000ffff0a7224 */ /* 0x002fe400078e000b */
[----:B------:R-:W-:Y:S02]  /*f120*/  IMAD.IADD R11, R229, 0x1, -R9 ;  /* 0x00000001e50b7824 */ /* 0x000fe400078e0a09 */
[----:B------:R1:W-:Y:S03]  /*f130*/  I2F R16, R10 ;  /* 0x0000000a00107306 */ /* 0x0003e60000201400 */
[----:B------:R-:W-:-:S05]  /*f140*/  IABS R2, R11 ;  /* 0x0000000b00027213 */ /* 0x000fca0000000000 */
[----:B------:R-:W-:Y:S01]  /*f150*/  IMAD.MOV.U32 R11, RZ, RZ, R2 ;  /* 0x000000ffff0b7224 */ /* 0x000fe200078e0002 */
[----:B------:R-:W-:-:S03]  /*f160*/  IADD3 R2, R0, 0x38, RZ ;  /* 0x0000003800027810 */ /* 0x000fc60007ffe0ff */
[----:B------:R3:W4:Y:S02]  /*f170*/  I2F R17, R11 ;  /* 0x0000000b00117306 */ /* 0x0007240000201400 */
[--C-:B------:R-:W-:Y:S02]  /*f180*/  IMAD.IADD R8, R228, 0x1, -R2.reuse ;  /* 0x00000001e4087824 */ /* 0x100fe400078e0a02 */
[----:B-1----:R-:W-:Y:S01]  /*f190*/  IMAD.MOV.U32 R10, RZ, RZ, R3 ;  /* 0x000000ffff0a7224 */ /* 0x002fe200078e0003 */
[C---:B------:R-:W-:Y:S01]  /*f1a0*/  IADD3 R3, R0.reuse, 0x31, RZ ;  /* 0x0000003100037810 */ /* 0x040fe20007ffe0ff */
[----:B------:R-:W-:Y:S01]  /*f1b0*/  IMAD.IADD R6, R229, 0x1, -R2 ;  /* 0x00000001e5067824 */ /* 0x000fe200078e0a02 */
[----:B------:R-:W-:Y:S01]  /*f1c0*/  IABS R4, R8 ;  /* 0x0000000800047213 */ /* 0x000fe20000000000 */
[----:B------:R1:W5:Y:S01]  /*f1d0*/  I2F R14, R10 ;  /* 0x0000000a000e7306 */ /* 0x0003620000201400 */
[----:B------:R-:W-:Y:S01]  /*f1e0*/  IADD3 R0, R0, 0x39, RZ ;  /* 0x0000003900007810 */ /* 0x000fe20007ffe0ff */
[----:B--2---:R-:W-:-:S02]  /*f1f0*/  FFMA.FTZ R8, R19, -UR23, R169 ;  /* 0x8000001713087c23 */ /* 0x004fc400080100a9 */
[----:B------:R-:W-:Y:S01]  /*f200*/  IMAD.MOV.U32 R5, RZ, RZ, R4 ;  /* 0x000000ffff057224 */ /* 0x000fe200078e0004 */
[----:B------:R-:W-:Y:S02]  /*f210*/  IABS R4, R6 ;  /* 0x0000000600047213 */ /* 0x000fe40000000000 */
[----:B------:R-:W-:Y:S01]  /*f220*/  FSEL R135, R8, -INF , !P1 ;  /* 0xff80000008877808 */ /* 0x000fe20004800000 */
[--C-:B---3--:R-:W-:Y:S01]  /*f230*/  IMAD.IADD R11, R229, 0x1, -R3.reuse ;  /* 0x00000001e50b7824 */ /* 0x108fe200078e0a03 */
[----:B------:R-:W-:Y:S01]  /*f240*/  ISETP.GE.AND P1, PT, R9, R232, PT ;  /* 0x000000e80900720c */ /* 0x000fe20003f26270 */
[----:B------:R2:W3:Y:S01]  /*f250*/  I2F R12, R5 ;  /* 0x00000005000c7306 */ /* 0x0004e20000201400 */
[----:B----4-:R-:W-:Y:S02]  /*f260*/  FFMA.FTZ R6, R17, -UR23, R26 ;  /* 0x8000001711067c23 */ /* 0x010fe4000801001a */
[----:B------:R-:W-:Y:S02]  /*f270*/  IABS R11, R11 ;  /* 0x0000000b000b7213 */ /* 0x000fe40000000000 */
[----:B------:R-:W-:Y:S01]  /*f280*/  ISETP.LT.OR P1, PT, R9, R230, P1 ;  /* 0x000000e60900720c */ /* 0x000fe20000f21670 */
[----:B-1----:R-:W-:-:S02]  /*f290*/  IMAD.IADD R10, R228, 0x1, -R3 ;  /* 0x00000001e40a7824 */ /* 0x002fc400078e0a03 */
[----:B-----5:R-:W-:Y:S01]  /*f2a0*/  FFMA.FTZ R7, R14, -UR23, R24 ;  /* 0x800000170e077c23 */ /* 0x020fe20008010018 */
[----:B------:R-:W-:Y:S02]  /*f2b0*/  FSEL R241, R6, -INF , !P1 ;  /* 0xff80000006f17808 */ /* 0x000fe40004800000 */
[----:B------:R-:W-:Y:S02]  /*f2c0*/  IABS R10, R10 ;  /* 0x0000000a000a7213 */ /* 0x000fe40000000000 */
[C---:B------:R-:W-:Y:S02]  /*f2d0*/  ISETP.GE.AND P1, PT, R2.reuse, R233, PT ;  /* 0x000000e90200720c */ /* 0x040fe40003f26270 */
[----:B------:R1:W4:Y:S01]  /*f2e0*/  I2F R15, R10 ;  /* 0x0000000a000f7306 */ /* 0x0003220000201400 */
[----:B--2---:R-:W-:Y:S01]  /*f2f0*/  IMAD.IADD R5, R229, 0x1, -R0 ;  /* 0x00000001e5057824 */ /* 0x004fe200078e0a00 */
[----:B------:R-:W-:Y:S01]  /*f300*/  ISETP.LT.OR P1, PT, R2, R231, P1 ;  /* 0x000000e70200720c */ /* 0x000fe20000f21670 */
[----:B---3--:R-:W-:-:S05]  /*f310*/  FFMA.FTZ R8, R12, -UR23, R20 ;  /* 0x800000170c087c23 */ /* 0x008fca0008010014 */
[----:B------:R-:W-:Y:S02]  /*f320*/  FSEL R174, R8, -INF , !P1 ;  /* 0xff80000008ae7808 */ /* 0x000fe40004800000 */
[----:B------:R-:W-:-:S04]  /*f330*/  ISETP.GE.AND P1, PT, R0, R232, PT ;  /* 0x000000e80000720c */ /* 0x000fc80003f26270 */
[----:B------:R-:W-:Y:S01]  /*f340*/  ISETP.LT.OR P1, PT, R0, R230, P1 ;  /* 0x000000e60000720c */ /* 0x000fe20000f21670 */
[----:B-1----:R-:W-:Y:S02]  /*f350*/  IMAD.MOV.U32 R10, RZ, RZ, R11 ;  /* 0x000000ffff0a7224 */ /* 0x002fe400078e000b */
[----:B------:R-:W-:Y:S02]  /*f360*/  FFMA.FTZ R11, R28, -UR23, R170 ;  /* 0x800000171c0b7c23 */ /* 0x000fe400080100aa */
[----:B------:R1:W2:Y:S03]  /*f370*/  I2F R13, R10 ;  /* 0x0000000a000d7306 */ /* 0x0002a60000201400 */
[----:B------:R-:W-:Y:S02]  /*f380*/  FSEL R252, R11, -INF , !P6 ;  /* 0xff8000000bfc7808 */ /* 0x000fe40007000000 */
[----:B------:R-:W-:-:S04]  /*f390*/  ISETP.GE.AND P6, PT, R9, R233, PT ;  /* 0x000000e90900720c */ /* 0x000fc80003fc6270 */
[----:B------:R-:W-:Y:S01]  /*f3a0*/  ISETP.LT.OR P6, PT, R9, R231, P6 ;  /* 0x000000e70900720c */ /* 0x000fe200037c1670 */
[----:B----4-:R-:W-:-:S03]  /*f3b0*/  FFMA.FTZ R9, R15, -UR23, R25 ;  /* 0x800000170f097c23 */ /* 0x010fc60008010019 */
[----:B------:R-:W-:Y:S02]  /*f3c0*/  FSEL R249, R7, -INF , !P6 ;  /* 0xff80000007f97808 */ /* 0x000fe40007000000 */
[----:B------:R-:W-:Y:S01]  /*f3d0*/  ISETP.GE.AND P6, PT, R3, R232, PT ;  /* 0x000000e80300720c */ /* 0x000fe20003fc6270 */
[----:B-1----:R-:W-:Y:S02]  /*f3e0*/  FFMA.FTZ R10, R16, -UR23, R171 ;  /* 0x80000017100a7c23 */ /* 0x002fe400080100ab */
[----:B--2---:R-:W-:Y:S01]  /*f3f0*/  FFMA.FTZ R7, R13, -UR23, R27 ;  /* 0x800000170d077c23 */ /* 0x004fe2000801001b */
[C---:B------:R-:W-:Y:S02]  /*f400*/  ISETP.LT.OR P6, PT, R3.reuse, R230, P6 ;  /* 0x000000e60300720c */ /* 0x040fe400037c1670 */
[----:B------:R-:W-:Y:S02]  /*f410*/  FSEL R242, R10, -INF , !P0 ;  /* 0xff8000000af27808 */ /* 0x000fe40004000000 */
[----:B------:R1:W2:Y:S01]  /*f420*/  I2F R10, R4 ;  /* 0x00000004000a7306 */ /* 0x0002a20000201400 */
[----:B------:R-:W-:-:S02]  /*f430*/  ISETP.GE.AND P0, PT, R3, R233, PT ;  /* 0x000000e90300720c */ /* 0x000fc40003f06270 */
[----:B------:R-:W-:Y:S02]  /*f440*/  FSEL R187, R7, -INF , !P6 ;  /* 0xff80000007bb7808 */ /* 0x000fe40007000000 */
[----:B------:R-:W-:Y:S02]  /*f450*/  ISETP.LT.OR P0, PT, R3, R231, P0 ;  /* 0x000000e70300720c */ /* 0x000fe40000701670 */
[----:B------:R-:W-:Y:S02]  /*f460*/  ISETP.GE.AND P6, PT, R0, R233, PT ;  /* 0x000000e90000720c */ /* 0x000fe40003fc6270 */
[----:B------:R-:W-:Y:S02]  /*f470*/  FSEL R246, R9, -INF , !P0 ;  /* 0xff80000009f67808 */ /* 0x000fe40004000000 */
[----:B------:R-:W-:Y:S02]  /*f480*/  ISETP.GE.AND P0, PT, R2, R232, PT ;  /* 0x000000e80200720c */ /* 0x000fe40003f06270 */
[----:B------:R-:W-:-:S02]  /*f490*/  ISETP.LT.OR P6, PT, R0, R231, P6 ;  /* 0x000000e70000720c */ /* 0x000fc400037c1670 */
[----:B------:R-:W-:Y:S01]  /*f4a0*/  ISETP.LT.OR P0, PT, R2, R230, P0 ;  /* 0x000000e60200720c */ /* 0x000fe20000701670 */
[----:B-1----:R-:W-:-:S05]  /*f4b0*/  IMAD.IADD R4, R228, 0x1, -R0 ;  /* 0x00000001e4047824 */ /* 0x002fca00078e0a00 */
[----:B------:R-:W-:-:S05]  /*f4c0*/  IABS R3, R4 ;  /* 0x0000000400037213 */ /* 0x000fca0000000000 */
[----:B------:R-:W-:Y:S01]  /*f4d0*/  IMAD.MOV.U32 R4, RZ, RZ, R3 ;  /* 0x000000ffff047224 */ /* 0x000fe200078e0003 */
[----:B------:R-:W-:Y:S01]  /*f4e0*/  IABS R3, R5 ;  /* 0x0000000500037213 */ /* 0x000fe20000000000 */
[----:B--2---:R-:W-:-:S04]  /*f4f0*/  FFMA.FTZ R5, R10, -UR23, R22 ;  /* 0x800000170a057c23 */ /* 0x004fc80008010016 */
[----:B------:R-:W1:Y:S01]  /*f500*/  I2F R4, R4 ;  /* 0x0000000400047306 */ /* 0x000e620000201400 */
[----:B------:R-:W-:Y:S02]  /*f510*/  FSEL R248, R5, -INF , !P0 ;  /* 0xff80000005f87808 */ /* 0x000fe40004000000 */
[----:B------:R-:W-:-:S05]  /*f520*/  PLOP3.LUT P0, PT, PT, PT, UP0, 0x80, 0x0 ;  /* 0x000000000000781c */ /* 0x000fca0003f0f008 */
[----:B------:R-:W2:Y:S01]  /*f530*/  I2F R3, R3 ;  /* 0x0000000300037306 */ /* 0x000ea20000201400 */
[----:B-1----:R-:W-:-:S05]  /*f540*/  FFMA.FTZ R2, R4, -UR23, R21 ;  /* 0x8000001704027c23 */ /* 0x002fca0008010015 */
[----:B------:R-:W-:Y:S01]  /*f550*/  FSEL R240, R2, -INF , !P6 ;  /* 0xff80000002f07808 */ /* 0x000fe20007000000 */
[----:B--2---:R-:W-:-:S05]  /*f560*/  FFMA.FTZ R0, R3, -UR23, R23 ;  /* 0x8000001703007c23 */ /* 0x004fca0008010017 */
        /* <DEDUP_REMOVED lines=76> */
.L_x_513:
[----:B------:R-:W-:Y:S05]  /*fa30*/  BSYNC B0 ;  /* 0x0000000000007941 */ /* 0x000fea0003800000 */
.L_x_512:
[----:B------:R-:W0:Y:S02]  /*fa40*/  LDGDEPBAR ;  /* 0x00000000000079af */ /* 0x000e240000000000 */
.L_x_511:
[----:B-1----:R-:W2:Y:S01]  /*fa50*/  LDL.LU R5, [R1+0x34] ;  /* 0x0000340001057983 */ /* 0x002ea20000300800 */
[----:B------:R-:W-:Y:S02]  /*fa60*/  MOV R169, R185 ;  /* 0x000000b900a97202 */ /* 0x000fe40000000f00 */
[----:B------:R-:W-:Y:S01]  /*fa70*/  MOV R10, R186 ;  /* 0x000000ba000a7202 */ /* 0x000fe20000000f00 */
[----:B------:R-:W-:Y:S01]  /*fa80*/  LDSM.16.MT88.4 R12, [R201+0x18000] ;  /* 0x01800000c90c783b */ /* 0x000fe20000004200 */
[----:B------:R-:W-:Y:S02]  /*fa90*/  MOV R11, R187 ;  /* 0x000000bb000b7202 */ /* 0x000fe40000000f00 */
[----:B------:R-:W-:Y:S01]  /*faa0*/  MOV R171, R250 ;  /* 0x000000fa00ab7202 */ /* 0x000fe20000000f00 */
[----:B------:R-:W-:Y:S04]  /*fab0*/  LDSM.16.MT88.4 R20, [R202+0x18000] ;  /* 0x01800000ca14783b */ /* 0x000fe80000004200 */
[----:B------:R-:W-:Y:S01]  /*fac0*/  LDSM.16.MT88.4 R16, [R204+0x18000] ;  /* 0x01800000cc10783b */ /* 0x000fe20000004200 */
[----:B--2---:R-:W-:-:S04]  /*fad0*/  FMNMX.FTZ R0, R5, R178, !PT ;  /* 0x000000b205007209 */ /* 0x004fc80007810000 */
[----:B------:R-:W-:-:S04]  /*fae0*/  FMNMX.FTZ R0, R179, R0, !PT ;  /* 0x00000000b3007209 */ /* 0x000fc80007810000 */
[----:B------:R-:W-:-:S04]  /*faf0*/  FMNMX.FTZ R0, R173, R0, !PT ;  /* 0x00000000ad007209 */ /* 0x000fc80007810000 */
[----:B------:R-:W-:-:S04]  /*fb00*/  FMNMX.FTZ R0, R30, R0, !PT ;  /* 0x000000001e007209 */ /* 0x000fc80007810000 */
        /* <DEDUP_REMOVED lines=38> */
[----:B------:R-:W-:-:S03]  /*fd70*/  FSEL R2, R2, RZ, P1 ;  /* 0x000000ff02027208 */ /* 0x000fc60000800000 */
[----:B------:R-:W-:Y:S02]  /*fd80*/  FADD.FTZ R5, R5, -R4 ;  /* 0x8000000405057221 */ /* 0x000fe40000010000 */
[--C-:B------:R-:W-:Y:S02]  /*fd90*/  FFMA.FTZ R3, R178, c[0x0][0x23c], -R2.reuse ;  /* 0x00008f00b2037a23 */ /* 0x100fe40000010802 */
[----:B------:R-:W-:Y:S01]  /*fda0*/  FMUL.FTZ R5, R5, c[0x0][0x23c] ;  /* 0x00008f0005057a20 */ /* 0x000fe20000410000 */
[----:B--2---:R-:W-:Y:S01]  /*fdb0*/  FMNMX.FTZ R132, R0, R132, !PT ;  /* 0x0000008400847209 */ /* 0x004fe20007810000 */
[----:B------:R-:W-:Y:S01]  /*fdc0*/  FFMA.FTZ R0, R179, c[0x0][0x23c], -R2 ;  /* 0x00008f00b3007a23 */ /* 0x000fe20000010802 */
[----:B------:R1:W-:Y:S02]  /*fdd0*/  MUFU.EX2 R34, R3 ;  /* 0x0000000300227308 */ /* 0x0003e40000000800 */
[----:B------:R-:W-:-:S04]  /*fde0*/  FSETP.NEU.FTZ.AND P0, PT, R132, -INF , PT ;  /* 0xff8000008400780b */ /* 0x000fc80003f1d000 */
[----:B------:R-:W-:Y:S02]  /*fdf0*/  FSEL R4, R132, RZ, P0 ;  /* 0x000000ff84047208 */ /* 0x000fe40000000000 */
[----:B------:R2:W-:Y:S01]  /*fe00*/  MUFU.EX2 R170, R0 ;  /* 0x0000000000aa7308 */ /* 0x0005e20000000800 */
[----:B-1----:R-:W-:-:S07]  /*fe10*/  FFMA.FTZ R3, R173, c[0x0][0x23c], -R2 ;  /* 0x00008f00ad037a23 */ /* 0x002fce0000010802 */
[----:B------:R-:W1:Y:S01]  /*fe20*/  MUFU.EX2 R8, R5 ;  /* 0x0000000500087308 */ /* 0x000e620000000800 */
[----:B------:R-:W-:Y:S01]  /*fe30*/  MOV R173, R246 ;  /* 0x000000f600ad7202 */ /* 0x000fe20000000f00 */
[----:B--2---:R-:W-:-:S06]  /*fe40*/  FMUL.FTZ R0, R132, c[0x0][0x23c] ;  /* 0x00008f0084007a20 */ /* 0x004fcc0000410000 */
[----:B------:R2:W-:Y:S01]  /*fe50*/  MUFU.EX2 R32, R3 ;  /* 0x0000000300207308 */ /* 0x0005e20000000800 */
[----:B------:R-:W-:Y:S01]  /*fe60*/  FSEL R0, R0, RZ, P0 ;  /* 0x000000ff00007208 */ /* 0x000fe20000000000 */
[-C--:B-1----:R-:W-:Y:S02]  /*fe70*/  FMUL.FTZ R136, R136, R8.reuse ;  /* 0x0000000888887220 */ /* 0x082fe40000410000 */
[-C--:B------:R-:W-:Y:S02]  /*fe80*/  FMUL.FTZ R137, R137, R8.reuse ;  /* 0x0000000889897220 */ /* 0x080fe40000410000 */
[-C--:B------:R-:W-:Y:S02]  /*fe90*/  FMUL.FTZ R140, R140, R8.reuse ;  /* 0x000000088c8c7220 */ /* 0x080fe40000410000 */
[----:B------:R-:W-:Y:S02]  /*fea0*/  FMUL.FTZ R141, R141, R8 ;  /* 0x000000088d8d7220 */ /* 0x000fe40000410000 */
[----:B--2---:R-:W-:-:S02]  /*feb0*/  FFMA.FTZ R3, R30, c[0x0][0x23c], -R2 ;  /* 0x00008f001e037a23 */ /* 0x004fc40000010802 */
[-C--:B------:R-:W-:Y:S02]  /*fec0*/  FMUL.FTZ R144, R144, R8.reuse ;  /* 0x0000000890907220 */ /* 0x080fe40000410000 */
[----:B------:R-:W1:Y:S01]  /*fed0*/  MUFU.EX2 R35, R3 ;  /* 0x0000000300237308 */ /* 0x000e620000000800 */
[-C--:B------:R-:W-:Y:S02]  /*fee0*/  FMUL.FTZ R145, R145, R8.reuse ;  /* 0x0000000891917220 */ /* 0x080fe40000410000 */
[-C--:B------:R-:W-:Y:S02]  /*fef0*/  FMUL.FTZ R148, R148, R8.reuse ;  /* 0x0000000894947220 */ /* 0x080fe40000410000 */
[-C--:B------:R-:W-:Y:S02]  /*ff00*/  FMUL.FTZ R149, R149, R8.reuse ;  /* 0x0000000895957220 */ /* 0x080fe40000410000 */
[-C--:B------:R-:W-:Y:S02]  /*ff10*/  FMUL.FTZ R152, R152, R8.reuse ;  /* 0x0000000898987220 */ /* 0x080fe40000410000 */
[----:B------:R-:W-:-:S02]  /*ff20*/  FMUL.FTZ R153, R153, R8 ;  /* 0x0000000899997220 */ /* 0x000fc40000410000 */
[-C--:B------:R-:W-:Y:S02]  /*ff30*/  FMUL.FTZ R156, R156, R8.reuse ;  /* 0x000000089c9c7220 */ /* 0x080fe40000410000 */
[-C--:B------:R-:W-:Y:S02]  /*ff40*/  FMUL.FTZ R157, R157, R8.reuse ;  /* 0x000000089d9d7220 */ /* 0x080fe40000410000 */
[----:B------:R-:W-:Y:S01]  /*ff50*/  FMUL.FTZ R160, R160, R8 ;  /* 0x00000008a0a07220 */ /* 0x000fe20000410000 */
[----:B-1----:R-:W-:Y:S01]  /*ff60*/  F2FP.BF16.PACK_AB R6, R35, R32 ;  /* 0x000000202306723e */ /* 0x002fe200000010ff */
[----:B------:R-:W-:Y:S02]  /*ff70*/  FFMA.FTZ R3, R177, c[0x0][0x23c], -R0 ;  /* 0x00008f00b1037a23 */ /* 0x000fe40000010800 */
[-C--:B------:R-:W-:Y:S02]  /*ff80*/  FMUL.FTZ R161, R161, R8.reuse ;  /* 0x00000008a1a17220 */ /* 0x080fe40000410000 */
[----:B------:R1:W-:Y:S01]  /*ff90*/  MUFU.EX2 R180, R3 ;  /* 0x0000000300b47308 */ /* 0x0003e20000000800 */
[----:B------:R-:W-:-:S02]  /*ffa0*/  FMUL.FTZ R164, R164, R8 ;  /* 0x00000008a4a47220 */ /* 0x000fc40000410000 */
[-C--:B------:R-:W-:Y:S02]  /*ffb0*/  FMUL.FTZ R165, R165, R8.reuse ;  /* 0x00000008a5a57220 */ /* 0x080fe40000410000 */
[-C--:B------:R-:W-:Y:S02]  /*ffc0*/  FMUL.FTZ R36, R36, R8.reuse ;  /* 0x0000000824247220 */ /* 0x080fe40000410000 */
[-C--:B------:R-:W-:Y:S02]  /*ffd0*/  FMUL.FTZ R37, R37, R8.reuse ;  /* 0x0000000825257220 */ /* 0x080fe40000410000 */
[-C--:B------:R-:W-:Y:S02]  /*ffe0*/  FMUL.FTZ R40, R40, R8.reuse ;  /* 0x0000000828287220 */ /* 0x080fe40000410000 */
[-C--:B------:R-:W-:Y:S02]  /*fff0*/  FMUL.FTZ R41, R41, R8.reuse ;  /* 0x0000000829297220 */ /* 0x080fe40000410000 */
[----:B------:R-:W-:-:S02]  /*10000*/  FMUL.FTZ R44, R44, R8 ;  /* 0x000000082c2c7220 */ /* 0x000fc40000410000 */
[-C--:B------:R-:W-:Y:S02]  /*10010*/  FMUL.FTZ R45, R45, R8.reuse ;  /* 0x000000082d2d7220 */ /* 0x080fe40000410000 */
[----:B-1----:R-:W-:Y:S02]  /*10020*/  FFMA.FTZ R3, R176, c[0x0][0x23c], -R0 ;  /* 0x00008f00b0037a23 */ /* 0x002fe40000010800 */
[-C--:B------:R-:W-:Y:S02]  /*10030*/  FMUL.FTZ R48, R48, R8.reuse ;  /* 0x0000000830307220 */ /* 0x080fe40000410000 */
[----:B------:R-:W1:Y:S01]  /*10040*/  MUFU.EX2 R168, R3 ;  /* 0x0000000300a87308 */ /* 0x000e620000000800 */
[-C--:B------:R-:W-:Y:S02]  /*10050*/  FMUL.FTZ R49, R49, R8.reuse ;  /* 0x0000000831317220 */ /* 0x080fe40000410000 */
[-C--:B------:R-:W-:Y:S02]  /*10060*/  FMUL.FTZ R52, R52, R8.reuse ;  /* 0x0000000834347220 */ /* 0x080fe40000410000 */
[----:B------:R-:W-:-:S02]  /*10070*/  FMUL.FTZ R53, R53, R8 ;  /* 0x0000000835357220 */ /* 0x000fc40000410000 */
[-C--:B------:R-:W-:Y:S02]  /*10080*/  FMUL.FTZ R56, R56, R8.reuse ;  /* 0x0000000838387220 */ /* 0x080fe40000410000 */
[-C--:B------:R-:W-:Y:S02]  /*10090*/  FMUL.FTZ R57, R57, R8.reuse ;  /* 0x0000000839397220 */ /* 0x080fe40000410000 */
[-C--:B------:R-:W-:Y:S02]  /*100a0*/  FMUL.FTZ R60, R60, R8.reuse ;  /* 0x000000083c3c7220 */ /* 0x080fe40000410000 */
[-C--:B------:R-:W-:Y:S02]  /*100b0*/  FMUL.FTZ R61, R61, R8.reuse ;  /* 0x000000083d3d7220 */ /* 0x080fe40000410000 */
[----:B------:R-:W-:Y:S01]  /*100c0*/  FMUL.FTZ R64, R64, R8 ;  /* 0x0000000840407220 */ /* 0x000fe20000410000 */
[----:B-1----:R-:W-:Y:S01]  /*100d0*/  F2FP.BF16.PACK_AB R5, R168, R180 ;  /* 0x000000b4a805723e */ /* 0x002fe200000010ff */
[----:B------:R-:W-:-:S02]  /*100e0*/  FFMA.FTZ R3, R172, c[0x0][0x23c], -R0 ;  /* 0x00008f00ac037a23 */ /* 0x000fc40000010800 */
[-C--:B------:R-:W-:Y:S02]  /*100f0*/  FMUL.FTZ R65, R65, R8.reuse ;  /* 0x0000000841417220 */ /* 0x080fe40000410000 */
[----:B------:R1:W-:Y:S01]  /*10100*/  MUFU.EX2 R33, R3 ;  /* 0x0000000300217308 */ /* 0x0003e20000000800 */
[-C--:B------:R-:W-:Y:S02]  /*10110*/  FMUL.FTZ R68, R68, R8.reuse ;  /* 0x0000000844447220 */ /* 0x080fe40000410000 */
[-C--:B------:R-:W-:Y:S02]  /*10120*/  FMUL.FTZ R69, R69, R8.reuse ;  /* 0x0000000845457220 */ /* 0x080fe40000410000 */
[-C--:B------:R-:W-:Y:S02]  /*10130*/  FMUL.FTZ R72, R72, R8.reuse ;  /* 0x0000000848487220 */ /* 0x080fe40000410000 */
[-C--:B------:R-:W-:Y:S02]  /*10140*/  FMUL.FTZ R73, R73, R8.reuse ;  /* 0x0000000849497220 */ /* 0x080fe40000410000 */
[----:B------:R-:W-:-:S02]  /*10150*/  FMUL.FTZ R76, R76, R8 ;  /* 0x000000084c4c7220 */ /* 0x000fc40000410000 */
[-C--:B------:R-:W-:Y:S02]  /*10160*/  FMUL.FTZ R77, R77, R8.reuse ;  /* 0x000000084d4d7220 */ /* 0x080fe40000410000 */
[-C--:B------:R-:W-:Y:S02]  /*10170*/  FMUL.FTZ R80, R80, R8.reuse ;  /* 0x0000000850507220 */ /* 0x080fe40000410000 */
[-C--:B------:R-:W-:Y:S02]  /*10180*/  FMUL.FTZ R81, R81, R8.reuse ;  /* 0x0000000851517220 */ /* 0x080fe40000410000 */
[----:B-1----:R-:W-:Y:S02]  /*10190*/  FFMA.FTZ R3, R29, c[0x0][0x23c], -R0 ;  /* 0x00008f001d037a23 */ /* 0x002fe40000010800 */
[-C--:B------:R-:W-:Y:S02]  /*101a0*/  FMUL.FTZ R92, R92, R8.reuse ;  /* 0x000000085c5c7220 */ /* 0x080fe40000410000 */
[----:B------:R-:W1:Y:S01]  /*101b0*/  MUFU.EX2 R172, R3 ;  /* 0x0000000300ac7308 */ /* 0x000e620000000800 */
[----:B------:R-:W-:-:S02]  /*101c0*/  FMUL.FTZ R93, R93, R8 ;  /* 0x000000085d5d7220 */ /* 0x000fc40000410000 */
[-C--:B------:R-:W-:Y:S02]  /*101d0*/  FMUL.FTZ R96, R96, R8.reuse ;  /* 0x0000000860607220 */ /* 0x080fe40000410000 */
[-C--:B------:R-:W-:Y:S02]  /*101e0*/  FMUL.FTZ R97, R97, R8.reuse ;  /* 0x0000000861617220 */ /* 0x080fe40000410000 */
[-C--:B------:R-:W-:Y:S02]  /*101f0*/  FMUL.FTZ R100, R100, R8.reuse ;  /* 0x0000000864647220 */ /* 0x080fe40000410000 */
[-C--:B------:R-:W-:Y:S02]  /*10200*/  FMUL.FTZ R101, R101, R8.reuse ;  /* 0x0000000865657220 */ /* 0x080fe40000410000 */
[-C--:B------:R-:W-:Y:S02]  /*10210*/  FMUL.FTZ R104, R104, R8.reuse ;  /* 0x0000000868687220 */ /* 0x080fe40000410000 */
[----:B------:R-:W-:-:S02]  /*10220*/  FMUL.FTZ R105, R105, R8 ;  /* 0x0000000869697220 */ /* 0x000fc40000410000 */
[----:B------:R-:W-:Y:S01]  /*10230*/  FMUL.FTZ R84, R84, R8 ;  /* 0x0000000854547220 */ /* 0x000fe20000410000 */
[----:B-1----:R-:W-:Y:S01]  /*10240*/  F2FP.BF16.PACK_AB R7, R172, R33 ;  /* 0x00000021ac07723e */ /* 0x002fe200000010ff */
[----:B------:R-:W-:Y:S01]  /*10250*/  FADD.FTZ R3, R251, -R4 ;  /* 0x80000004fb037221 */ /* 0x000fe20000010000 */
[----:B------:R-:W-:Y:S01]  /*10260*/  F2FP.BF16.PACK_AB R4, R170, R34 ;  /* 0x00000022aa04723e */ /* 0x000fe200000010ff */
[-C--:B------:R-:W-:Y:S02]  /*10270*/  FMUL.FTZ R85, R85, R8.reuse ;  /* 0x0000000855557220 */ /* 0x080fe40000410000 */
[----:B------:R-:W-:Y:S02]  /*10280*/  FMUL.FTZ R3, R3, c[0x0][0x23c] ;  /* 0x00008f0003037a20 */ /* 0x000fe40000410000 */
[-C--:B------:R-:W-:Y:S02]  /*10290*/  FMUL.FTZ R88, R88, R8.reuse ;  /* 0x0000000858587220 */ /* 0x080fe40000410000 */
        /* <DEDUP_REMOVED lines=26> */
[-C--:B------:R-:W-:Y:S02]  /*10440*/  FMUL.FTZ R163, R163, R3.reuse ;  /* 0x00000003a3a37220 */ /* 0x080fe40000410000 */
[-C--:B------:R-:W-:Y:S02]  /*10450*/  FMUL.FTZ R166, R166, R3.reuse ;  /* 0x00000003a6a67220 */ /* 0x080fe40000410000 */
[----:B------:R-:W-:-:S02]  /*10460*/  FMUL.FTZ R167, R167, R3 ;  /* 0x00000003a7a77220 */ /* 0x000fc40000410000 */
        /* <DEDUP_REMOVED lines=13> */
[C---:B------:R-:W-:Y:S01]  /*10540*/  HMMA.16816.F32.BF16 R248, R4.reuse, R16, R152 ;  /* 0x0000001004f8723c */ /* 0x040fe20000041898 */
[----:B------:R-:W-:Y:S01]  /*10550*/  MOV R149, R35 ;  /* 0x0000002300957202 */ /* 0x000fe20000000f00 */
[-C--:B------:R-:W-:Y:S01]  /*10560*/  FMUL.FTZ R50, R50, R3.reuse ;  /* 0x0000000332327220 */ /* 0x080fe20000410000 */
        /* <DEDUP_REMOVED lines=10> */
[----:B------:R-:W1:Y:S01]  /*10610*/  LDSM.16.MT88.4 R12, [R203+0x18000] ;  /* 0x01800000cb0c783b */ /* 0x000e620000004200 */
[----:B------:R-:W-:Y:S01]  /*10620*/  MOV R148, R20 ;  /* 0x0000001400947202 */ /* 0x000fe20000000f00 */
[----:B------:R-:W-:Y:S01]  /*10630*/  IMAD.MOV.U32 R143, RZ, RZ, R180 ;  /* 0x000000ffff8f7224 */ /* 0x000fe200078e00b4 */
[----:B------:R-:W-:Y:S01]  /*10640*/  MOV R142, R21 ;  /* 0x00000015008e7202 */ /* 0x000fe20000000f00 */
[-C--:B------:R-:W-:Y:S01]  /*10650*/  FMUL.FTZ R62, R62, R3.reuse ;  /* 0x000000033e3e7220 */ /* 0x080fe20000410000 */
[----:B------:R-:W-:Y:S01]  /*10660*/  MOV R141, R22 ;  /* 0x00000016008d7202 */ /* 0x000fe20000000f00 */
[----:B------:R-:W-:Y:S01]  /*10670*/  FMUL.FTZ R63, R63, R3 ;  /* 0x000000033f3f7220 */ /* 0x000fe20000410000 */
[----:B------:R-:W-:Y:S01]  /*10680*/  MOV R140, R23 ;  /* 0x00000017008c7202 */ /* 0x000fe20000000f00 */
[----:B------:R-:W-:Y:S01]  /*10690*/  FMUL.FTZ R66, R66, R3 ;  /* 0x0000000342427220 */ /* 0x000fe20000410000 */
[----:B------:R-:W2:Y:S01]  /*106a0*/  LDSM.16.MT88.4 R20, [R201+0x1a000] ;  /* 0x01a00000c914783b */ /* 0x000ea20000004200 */
[----:B------:R-:W-:Y:S01]  /*106b0*/  MOV R155, R247 ;  /* 0x000000f7009b7202 */ /* 0x000fe20000000f00 */
[----:B------:R-:W-:Y:S01]  /*106c0*/  FMUL.FTZ R67, R67, R3 ;  /* 0x0000000343437220 */ /* 0x000fe20000410000 */
[----:B------:R-:W-:Y:S01]  /*106d0*/  MOV R154, R245 ;  /* 0x000000f5009a7202 */ /* 0x000fe20000000f00 */
[----:B------:R-:W-:Y:S01]  /*106e0*/  FMUL.FTZ R70, R70, R3 ;  /* 0x0000000346467220 */ /* 0x000fe20000410000 */
[----:B------:R-:W-:Y:S01]  /*106f0*/  HMMA.16816.F32.BF16 R244, R4, R18, R156 ;  /* 0x0000001204f4723c */ /* 0x000fe2000004189c */
[----:B------:R-:W3:Y:S01]  /*10700*/  LDSM.16.MT88.4 R16, [R202+0x1a000] ;  /* 0x01a00000ca10783b */ /* 0x000ee20000004200 */
[----:B------:R-:W-:Y:S01]  /*10710*/  MOV R153, R243 ;  /* 0x000000f300997202 */ /* 0x000fe20000000f00 */
[-C--:B------:R-:W-:Y:S01]  /*10720*/  FMUL.FTZ R71, R71, R3.reuse ;  /* 0x0000000347477220 */ /* 0x080fe20000410000 */
        /* <DEDUP_REMOVED lines=8> */
[----:B------:R-:W-:Y:S01]  /*107b0*/  MOV R24, R178 ;  /* 0x000000b200187202 */ /* 0x000fe20000000f00 */
[----:B------:R-:W-:Y:S01]  /*107c0*/  FMUL.FTZ R82, R82, R3 ;  /* 0x0000000352527220 */ /* 0x000fe20000410000 */
[----:B------:R-:W-:Y:S01]  /*107d0*/  MOV R9, R179 ;  /* 0x000000b300097202 */ /* 0x000fe20000000f00 */
[----:B------:R-:W-:Y:S01]  /*107e0*/  FMUL.FTZ R83, R83, R3 ;  /* 0x0000000353537220 */ /* 0x000fe20000410000 */
[----:B------:R-:W-:Y:S01]  /*107f0*/  MOV R157, R175 ;  /* 0x000000af009d7202 */ /* 0x000fe20000000f00 */
[----:B------:R-:W-:-:S02]  /*10800*/  FMUL.FTZ R94, R94, R3 ;  /* 0x000000035e5e7220 */ /* 0x000fc40000410000 */
[-C--:B------:R-:W-:Y:S02]  /*10810*/  FMUL.FTZ R95, R95, R3.reuse ;  /* 0x000000035f5f7220 */ /* 0x080fe40000410000 */
[-C--:B------:R-:W-:Y:S02]  /*10820*/  FMUL.FTZ R98, R98, R3.reuse ;  /* 0x0000000362627220 */ /* 0x080fe40000410000 */
[-C--:B------:R-:W-:Y:S02]  /*10830*/  FMUL.FTZ R99, R99, R3.reuse ;  /* 0x0000000363637220 */ /* 0x080fe40000410000 */
[-C--:B------:R-:W-:Y:S01]  /*10840*/  FMUL.FTZ R102, R102, R3.reuse ;  /* 0x0000000366667220 */ /* 0x080fe20000410000 */
[----:B-1----:R-:W-:Y:S01]  /*10850*/  HMMA.16816.F32.BF16 R160, R4, R12, R160 ;  /* 0x0000000c04a0723c */ /* 0x002fe200000418a0 */
[-C--:B------:R-:W-:Y:S02]  /*10860*/  FMUL.FTZ R103, R103, R3.reuse ;  /* 0x0000000367677220 */ /* 0x080fe40000410000 */
[----:B------:R-:W-:-:S02]  /*10870*/  FMUL.FTZ R106, R106, R3 ;  /* 0x000000036a6a7220 */ /* 0x000fc40000410000 */
[-C--:B------:R-:W-:Y:S02]  /*10880*/  FMUL.FTZ R107, R107, R3.reuse ;  /* 0x000000036b6b7220 */ /* 0x080fe40000410000 */
[-C--:B------:R-:W-:Y:S01]  /*10890*/  FMUL.FTZ R86, R86, R3.reuse ;  /* 0x0000000356567220 */ /* 0x080fe20000410000 */
[C---:B------:R-:W-:Y:S01]  /*108a0*/  HMMA.16816.F32.BF16 R196, R4.reuse, R14, R164 ;  /* 0x0000000e04c4723c */ /* 0x040fe200000418a4 */
[----:B------:R-:W1:Y:S01]  /*108b0*/  LDSM.16.MT88.4 R12, [R204+0x1a000] ;  /* 0x01a00000cc0c783b */ /* 0x000e620000004200 */
[-C--:B------:R-:W-:Y:S02]  /*108c0*/  FMUL.FTZ R87, R87, R3.reuse ;  /* 0x0000000357577220 */ /* 0x080fe40000410000 */
[-C--:B------:R-:W-:Y:S02]  /*108d0*/  FMUL.FTZ R90, R90, R3.reuse ;  /* 0x000000035a5a7220 */ /* 0x080fe40000410000 */
[-C--:B------:R-:W-:Y:S02]  /*108e0*/  FMUL.FTZ R91, R91, R3.reuse ;  /* 0x000000035b5b7220 */ /* 0x080fe40000410000 */
        /* <DEDUP_REMOVED lines=8> */
[-C--:B------:R-:W-:Y:S02]  /*10970*/  FMUL.FTZ R127, R127, R3.reuse ;  /* 0x000000037f7f7220 */ /* 0x080fe40000410000 */
[----:B------:R-:W-:-:S02]  /*10980*/  FMUL.FTZ R130, R130, R3 ;  /* 0x0000000382827220 */ /* 0x000fc40000410000 */
[C---:B---3--:R-:W-:Y:S01]  /*10990*/  HMMA.16816.F32.BF16 R240, R4.reuse, R16, R44 ;  /* 0x0000001004f0723c */ /* 0x048fe2000004182c */
[----:B------:R-:W-:Y:S02]  /*109a0*/  FMUL.FTZ R131, R131, R3 ;  /* 0x0000000383837220 */ /* 0x000fe40000410000 */
[-C--:B------:R-:W-:Y:S02]  /*109b0*/  FMUL.FTZ R108, R108, R8.reuse ;  /* 0x000000086c6c7220 */ /* 0x080fe40000410000 */
[----:B------:R-:W-:Y:S02]  /*109c0*/  FMUL.FTZ R109, R109, R8 ;  /* 0x000000086d6d7220 */ /* 0x000fe40000410000 */
[----:B------:R-:W-:Y:S01]  /*109d0*/  MOV R45, R142 ;  /* 0x0000008e002d7202 */ /* 0x000fe20000000f00 */
[C---:B------:R-:W-:Y:S01]  /*109e0*/  HMMA.16816.F32.BF16 R192, R4.reuse, R18, R48 ;  /* 0x0000001204c0723c */ /* 0x040fe20000041830 */
[----:B------:R-:W-:Y:S01]  /*109f0*/  LDSM.16.MT88.4 R16, [R201+0x1c000] ;  /* 0x01c00000c910783b */ /* 0x000fe20000004200 */
[----:B------:R-:W-:Y:S01]  /*10a00*/  MOV R46, R141 ;  /* 0x0000008d002e7202 */ /* 0x000fe20000000f00 */
[-C--:B------:R-:W-:Y:S01]  /*10a10*/  FMUL.FTZ R110, R110, R3.reuse ;  /* 0x000000036e6e7220 */ /* 0x080fe20000410000 */
[----:B------:R-:W-:Y:S01]  /*10a20*/  MOV R47, R140 ;  /* 0x0000008c002f7202 */ /* 0x000fe20000000f00 */
[----:B------:R-:W-:Y:S01]  /*10a30*/  FMUL.FTZ R111, R111, R3 ;  /* 0x000000036f6f7220 */ /* 0x000fe20000410000 */
[----:B------:R-:W-:Y:S01]  /*10a40*/  MOV R44, R148 ;  /* 0x00000094002c7202 */ /* 0x000fe20000000f00 */
[-C--:B------:R-:W-:Y:S01]  /*10a50*/  FMUL.FTZ R112, R112, R8.reuse ;  /* 0x0000000870707220 */ /* 0x080fe20000410000 */
[----:B------:R-:W-:Y:S01]  /*10a60*/  MOV R51, R27 ;  /* 0x0000001b00337202 */ /* 0x000fe20000000f00 */
[C---:B-1----:R-:W-:Y:S01]  /*10a70*/  HMMA.16816.F32.BF16 R184, R4.reuse, R12, R52 ;  /* 0x0000000c04b8723c */ /* 0x042fe20000041834 */
[----:B------:R-:W-:Y:S01]  /*10a80*/  FMUL.FTZ R113, R113, R8 ;  /* 0x0000000871717220 */ /* 0x000fe20000410000 */
[----:B------:R-:W-:Y:S01]  /*10a90*/  MOV R48, R30 ;  /* 0x0000001e00307202 */ /* 0x000fe20000000f00 */
[----:B------:R-:W-:Y:S01]  /*10aa0*/  FMUL.FTZ R114, R114, R3 ;  /* 0x0000000372727220 */ /* 0x000fe20000410000 */
[----:B------:R-:W-:Y:S01]  /*10ab0*/  MOV R49, R29 ;  /* 0x0000001d00317202 */ /* 0x000fe20000000f00 */
[----:B------:R-:W-:Y:S01]  /*10ac0*/  FMUL.FTZ R115, R115, R3 ;  /* 0x0000000373737220 */ /* 0x000fe20000410000 */
[----:B------:R-:W-:Y:S01]  /*10ad0*/  MOV R50, R28 ;  /* 0x0000001c00327202 */ /* 0x000fe20000000f00 */
[----:B------:R-:W-:Y:S01]  /*10ae0*/  FFMA.FTZ R10, R10, c[0x0][0x23c], -R0 ;  /* 0x00008f000a0a7a23 */ /* 0x000fe20000010800 */
[----:B------:R-:W-:Y:S01]  /*10af0*/  HMMA.16816.F32.BF16 R180, R4, R14, R56 ;  /* 0x0000000e04b4723c */ /* 0x000fe20000041838 */
[----:B------:R-:W1:Y:S01]  /*10b00*/  LDSM.16.MT88.4 R12, [R202+0x1c000] ;  /* 0x01c00000ca0c783b */ /* 0x000e620000004200 */
[----:B------:R-:W-:Y:S01]  /*10b10*/  MOV R55, R9 ;  /* 0x0000000900377202 */ /* 0x000fe20000000f00 */
[----:B------:R-:W-:Y:S01]  /*10b20*/  FFMA.FTZ R9, R236, c[0x0][0x23c], -R2 ;  /* 0x00008f00ec097a23 */ /* 0x000fe20000010802 */
[----:B------:R-:W-:-:S02]  /*10b30*/  MOV R52, R26 ;  /* 0x0000001a00347202 */ /* 0x000fc40000000f00 */
[----:B------:R-:W-:Y:S01]  /*10b40*/  MOV R53, R25 ;  /* 0x0000001900357202 */ /* 0x000fe20000000f00 */
[----:B------:R3:W-:Y:S01]  /*10b50*/  MUFU.EX2 R56, R9 ;  /* 0x0000000900387308 */ /* 0x0007e20000000800 */
[----:B--2---:R-:W-:Y:S01]  /*10b60*/  HMMA.16816.F32.BF16 R176, R4, R20, R60 ;  /* 0x0000001404b0723c */ /* 0x004fe2000004183c */
[----:B------:R-:W-:Y:S02]  /*10b70*/  MOV R54, R24 ;  /* 0x0000001800367202 */ /* 0x000fe40000000f00 */
[----:B------:R-:W-:Y:S04]  /*10b80*/  LDSM.16.MT88.4 R24, [R201+0x18800] ;  /* 0x01880000c918783b */ /* 0x000fe80000004200 */
[----:B------:R-:W-:Y:S01]  /*10b90*/  IMAD.MOV.U32 R63, RZ, RZ, R158 ;  /* 0x000000ffff3f7224 */ /* 0x000fe200078e009e */
[----:B------:R-:W-:-:S02]  /*10ba0*/  MOV R62, R159 ;  /* 0x0000009f003e7202 */ /* 0x000fc40000000f00 */
[----:B------:R-:W-:Y:S02]  /*10bb0*/  MOV R61, R152 ;  /* 0x00000098003d7202 */ /* 0x000fe40000000f00 */
[----:B------:R-:W-:Y:S02]  /*10bc0*/  MOV R152, R172 ;  /* 0x000000ac00987202 */ /* 0x000fe40000000f00 */
[----:B------:R-:W-:Y:S01]  /*10bd0*/  MOV R159, R173 ;  /* 0x000000ad009f7202 */ /* 0x000fe20000000f00 */
[----:B---3--:R-:W-:Y:S01]  /*10be0*/  FFMA.FTZ R9, R235, c[0x0][0x23c], -R2 ;  /* 0x00008f00eb097a23 */ /* 0x008fe20000010802 */
[----:B------:R-:W-:Y:S02]  /*10bf0*/  MOV R158, R174 ;  /* 0x000000ae009e7202 */ /* 0x000fe40000000f00 */
[----:B------:R-:W-:Y:S01]  /*10c00*/  MOV R60, R153 ;  /* 0x00000099003c7202 */ /* 0x000fe20000000f00 */
[----:B------:R-:W-:Y:S01]  /*10c10*/  HMMA.16816.F32.BF16 R172, R4, R22, R64 ;  /* 0x0000001604ac723c */ /* 0x000fe20000041840 */
[----:B------:R-:W-:Y:S01]  /*10c20*/  MOV R153, R154 ;  /* 0x0000009a00997202 */ /* 0x000fe20000000f00 */
[----:B------:R-:W2:Y:S01]  /*10c30*/  LDSM.16.MT88.4 R20, [R204+0x1c000] ;  /* 0x01c00000cc14783b */ /* 0x000ea20000004200 */
[----:B------:R-:W-:Y:S01]  /*10c40*/  MOV R154, R151 ;  /* 0x00000097009a7202 */ /* 0x000fe20000000f00 */
[----:B------:R3:W-:Y:S01]  /*10c50*/  MUFU.EX2 R58, R9 ;  /* 0x00000009003a7308 */ /* 0x0007e20000000800 */
[----:B------:R-:W-:-:S02]  /*10c60*/  MOV R151, R169 ;  /* 0x000000a900977202 */ /* 0x000fc40000000f00 */
[----:B------:R-:W-:Y:S02]  /*10c70*/  MOV R66, R155 ;  /* 0x0000009b00427202 */ /* 0x000fe40000000f00 */
[----:B------:R-:W-:Y:S01]  /*10c80*/  MOV R65, R149 ;  /* 0x0000009500417202 */ /* 0x000fe20000000f00 */
[----:B------:R-:W-:Y:S01]  /*10c90*/  IMAD.MOV.U32 R39, RZ, RZ, R151 ;  /* 0x000000ffff277224 */ /* 0x000fe200078e0097 */
[----:B------:R-:W-:Y:S01]  /*10ca0*/  MOV R64, R150 ;  /* 0x0000009600407202 */ /* 0x000fe20000000f00 */
[----:B------:R-:W-:Y:S01]  /*10cb0*/  IMAD.MOV.U32 R150, RZ, RZ, R170 ;  /* 0x000000ffff967224 */ /* 0x000fe200078e00aa */
[----:B------:R-:W-:Y:S01]  /*10cc0*/  MOV R155, R143 ;  /* 0x0000008f009b7202 */ /* 0x000fe20000000f00 */
[----:B-1----:R-:W-:Y:S01]  /*10cd0*/  HMMA.16816.F32.BF16 R164, R4, R12, R76 ;  /* 0x0000000c04a4723c */ /* 0x002fe2000004184c */
[----:B------:R-:W-:Y:S02]  /*10ce0*/  MOV R149, R171 ;  /* 0x000000ab00957202 */ /* 0x000fe40000000f00 */
[----:B------:R-:W-:-:S02]  /*10cf0*/  MOV R143, R168 ;  /* 0x000000a8008f7202 */ /* 0x000fc40000000f00 */
[----:B------:R-:W-:Y:S01]  /*10d00*/  MOV R59, R153 ;  /* 0x00000099003b7202 */ /* 0x000fe20000000f00 */
[----:B---3--:R-:W-:Y:S01]  /*10d10*/  FFMA.FTZ R9, R234, c[0x0][0x23c], -R2 ;  /* 0x00008f00ea097a23 */ /* 0x008fe20000010802 */
[----:B------:R-:W-:Y:S01]  /*10d20*/  MOV R38, R143 ;  /* 0x0000008f00267202 */ /* 0x000fe20000000f00 */
[----:B------:R-:W-:Y:S01]  /*10d30*/  HMMA.16816.F32.BF16 R168, R4, R16, R68 ;  /* 0x0000001004a8723c */ /* 0x000fe20000041844 */
[----:B------:R-:W-:Y:S02]  /*10d40*/  MOV R79, R154 ;  /* 0x0000009a004f7202 */ /* 0x000fe40000000f00 */
[----:B------:R-:W-:Y:S02]  /*10d50*/  MOV R78, R155 ;  /* 0x0000009b004e7202 */ /* 0x000fe40000000f00 */
[----:B------:R-:W-:Y:S02]  /*10d60*/  MOV R77, R149 ;  /* 0x00000095004d7202 */ /* 0x000fe40000000f00 */
[----:B------:R-:W-:-:S02]  /*10d70*/  MOV R71, R144 ;  /* 0x0000009000477202 */ /* 0x000fc40000000f00 */
[----:B------:R-:W-:Y:S02]  /*10d80*/  MOV R70, R145 ;  /* 0x0000009100467202 */ /* 0x000fe40000000f00 */
[----:B------:R-:W-:Y:S02]  /*10d90*/  MOV R69, R146 ;  /* 0x0000009200457202 */ /* 0x000fe40000000f00 */
[----:B------:R-:W-:Y:S02]  /*10da0*/  MOV R68, R147 ;  /* 0x0000009300447202 */ /* 0x000fe40000000f00 */
[----:B------:R-:W-:Y:S01]  /*10db0*/  HMMA.16816.F32.BF16 R144, R4, R18, R72 ;  /* 0x000000120490723c */ /* 0x000fe20000041848 */
[----:B------:R-:W1:Y:S01]  /*10dc0*/  LDSM.16.MT88.4 R16, [R203+0x1c000] ;  /* 0x01c00000cb10783b */ /* 0x000e620000004200 */
[----:B------:R-:W-:Y:S02]  /*10dd0*/  MOV R76, R150 ;  /* 0x00000096004c7202 */ /* 0x000fe40000000f00 */
[----:B------:R-:W-:-:S02]  /*10de0*/  MOV R67, R38 ;  /* 0x0000002600437202 */ /* 0x000fc40000000f00 */
[----:B------:R-:W-:Y:S02]  /*10df0*/  MOV R234, R39 ;  /* 0x0000002700ea7202 */ /* 0x000fe40000000f00 */
[----:B------:R-:W-:Y:S01]  /*10e00*/  MOV R75, R157 ;  /* 0x0000009d004b7202 */ /* 0x000fe20000000f00 */
[----:B--2---:R-:W-:Y:S01]  /*10e10*/  HMMA.16816.F32.BF16 R148, R4, R22, R88 ;  /* 0x000000160494723c */ /* 0x004fe20000041858 */
[----:B------:R-:W-:Y:S02]  /*10e20*/  MOV R74, R158 ;  /* 0x0000009e004a7202 */ /* 0x000fe40000000f00 */
[----:B------:R-:W-:Y:S02]  /*10e30*/  MOV R73, R159 ;  /* 0x0000009f00497202 */ /* 0x000fe40000000f00 */
[----:B------:R-:W-:-:S03]  /*10e40*/  MOV R72, R152 ;  /* 0x0000009800487202 */ /* 0x000fc60000000f00 */
[C---:B------:R-:W-:Y:S01]  /*10e50*/  HMMA.16816.F32.BF16 R156, R4.reuse, R14, R80 ;  /* 0x0000000e049c723c */ /* 0x040fe20000041850 */
[----:B------:R-:W2:Y:S01]  /*10e60*/  LDSM.16.MT88.4 R12, [R201+0x1e000] ;  /* 0x01e00000c90c783b */ /* 0x000ea20000004200 */
[----:B------:R3:W-:Y:S05]  /*10e70*/  MUFU.EX2 R83, R9 ;  /* 0x0000000900537308 */ /* 0x0007ea0000000800 */
[----:B------:R-:W-:Y:S01]  /*10e80*/  MOV R80, R68 ;  /* 0x0000004400507202 */ /* 0x000fe20000000f00 */
[----:B------:R-:W-:Y:S01]  /*10e90*/  HMMA.16816.F32.BF16 R152, R4, R20, R84 ;  /* 0x000000140498723c */ /* 0x000fe20000041854 */
[----:B------:R-:W4:Y:S01]  /*10ea0*/  LDSM.16.MT88.4 R20, [R202+0x1e000] ;  /* 0x01e00000ca14783b */ /* 0x000f220000004200 */
[----:B------:R-:W-:-:S02]  /*10eb0*/  MOV R81, R69 ;  /* 0x0000004500517202 */ /* 0x000fc40000000f00 */
[----:B------:R-:W-:-:S03]  /*10ec0*/  MOV R82, R70 ;  /* 0x0000004600527202 */ /* 0x000fc60000000f00 */
[----:B------:R-:W-:Y:S02]  /*10ed0*/  MOV R84, R76 ;  /* 0x0000004c00547202 */ /* 0x000fe40000000f00 */
[----:B------:R-:W-:Y:S01]  /*10ee0*/  MOV R76, R77 ;  /* 0x0000004d004c7202 */ /* 0x000fe20000000f00 */
[----:B---3--:R-:W-:Y:S01]  /*10ef0*/  FFMA.FTZ R9, R31, c[0x0][0x23c], -R2 ;  /* 0x00008f001f097a23 */ /* 0x008fe20000010802 */
[----:B------:R-:W-:Y:S01]  /*10f00*/  MOV R77, R78 ;  /* 0x0000004e004d7202 */ /* 0x000fe20000000f00 */
[----:B------:R-:W-:Y:S01]  /*10f10*/  LDSM.16.MT88.4 R28, [R201+0x1a800] ;  /* 0x01a80000c91c783b */ /* 0x000fe20000004200 */
        /* <DEDUP_REMOVED lines=11> */
[----:B------:R-:W-:Y:S01]  /*10fd0*/  MOV R73, R66 ;  /* 0x0000004200497202 */ /* 0x000fe20000000f00 */
[----:B---3--:R-:W-:Y:S01]  /*10fe0*/  FFMA.FTZ R9, R239, c[0x0][0x23c], -R0 ;  /* 0x00008f00ef097a23 */ /* 0x008fe20000010800 */
[----:B------:R-:W-:-:S02]  /*10ff0*/  MOV R236, R79 ;  /* 0x0000004f00ec7202 */ /* 0x000fc40000000f00 */
[C---:B--2---:R-:W-:Y:S01]  /*11000*/  HMMA.16816.F32.BF16 R100, R4.reuse, R12, R100 ;  /* 0x0000000c0464723c */ /* 0x044fe20000041864 */
[----:B------:R2:W-:Y:S07]  /*11010*/  MUFU.EX2 R57, R9 ;  /* 0x0000000900397308 */ /* 0x0005ee0000000800 */
[C---:B------:R-:W-:Y:S01]  /*11020*/  HMMA.16816.F32.BF16 R104, R4.reuse, R14, R104 ;  /* 0x0000000e0468723c */ /* 0x040fe20000041868 */
[----:B------:R-:W3:Y:S07]  /*11030*/  LDSM.16.MT88.4 R12, [R203+0x1e000] ;  /* 0x01e00000cb0c783b */ /* 0x000eee0000004200 */
[----:B----4-:R-:W-:Y:S01]  /*11040*/  HMMA.16816.F32.BF16 R108, R4, R20, R108 ;  /* 0x00000014046c723c */ /* 0x010fe2000004186c */
[----:B--2---:R-:W-:-:S04]  /*11050*/  FFMA.FTZ R9, R238, c[0x0][0x23c], -R0 ;  /* 0x00008f00ee097a23 */ /* 0x004fc80000010800 */
[----:B------:R2:W4:Y:S03]  /*11060*/  MUFU.EX2 R239, R9 ;  /* 0x0000000900ef7308 */ /* 0x0005260000000800 */
[C---:B------:R-:W-:Y:S01]  /*11070*/  HMMA.16816.F32.BF16 R112, R4.reuse, R22, R112 ;  /* 0x000000160470723c */ /* 0x040fe20000041870 */
[----:B------:R-:W-:Y:S07]  /*11080*/  LDSM.16.MT88.4 R20, [R202+0x18800] ;  /* 0x01880000ca14783b */ /* 0x000fee0000004200 */
[----:B-1----:R-:W-:Y:S01]  /*11090*/  HMMA.16816.F32.BF16 R116, R4, R16, R116 ;  /* 0x000000100474723c */ /* 0x002fe20000041874 */
[----:B--2---:R-:W-:-:S07]  /*110a0*/  FFMA.FTZ R9, R236, c[0x0][0x23c], -R2 ;  /* 0x00008f00ec097a23 */ /* 0x004fce0000010802 */
[C---:B------:R-:W-:Y:S01]  /*110b0*/  HMMA.16816.F32.BF16 R120, R4.reuse, R18, R120 ;  /* 0x000000120478723c */ /* 0x040fe20000041878 */
[----:B------:R-:W1:Y:S01]  /*110c0*/  LDSM.16.MT88.4 R16, [R204+0x18800] ;  /* 0x01880000cc10783b */ /* 0x000e620000004200 */
[----:B------:R-:W-:Y:S06]  /*110d0*/  MUFU.EX2 R236, R9 ;  /* 0x0000000900ec7308 */ /* 0x000fec0000000800 */
[C---:B---3--:R-:W-:Y:S08]  /*110e0*/  HMMA.16816.F32.BF16 R124, R4.reuse, R12, R124 ;  /* 0x0000000c047c723c */ /* 0x048ff0000004187c */
[----:B------:R-:W-:Y:S01]  /*110f0*/  HMMA.16816.F32.BF16 R40, R4, R14, R128 ;  /* 0x0000000e0428723c */ /* 0x000fe20000041880 */
[----:B------:R-:W2:Y:S06]  /*11100*/  LDSM.16.MT88.4 R12, [R203+0x18800] ;  /* 0x01880000cb0c783b */ /* 0x000eac0000004200 */
[----:B------:R-:W-:Y:S01]  /*11110*/  FFMA.FTZ R4, R237, c[0x0][0x23c], -R0 ;  /* 0x00008f00ed047a23 */ /* 0x000fe20000010800 */
[----:B----4-:R-:W-:-:S02]  /*11120*/  F2FP.BF16.PACK_AB R5, R239, R57 ;  /* 0x00000039ef05723e */ /* 0x010fc400000010ff */
[----:B------:R-:W-:Y:S01]  /*11130*/  F2FP.BF16.PACK_AB R6, R235, R83 ;  /* 0x00000053eb06723e */ /* 0x000fe200000010ff */
[----:B------:R3:W-:Y:S02]  /*11140*/  MUFU.EX2 R237, R4 ;  /* 0x0000000400ed7308 */ /* 0x0007e40000000800 */
[----:B---3--:R-:W-:Y:S01]  /*11150*/  FFMA.FTZ R4, R134, c[0x0][0x23c], -R0 ;  /* 0x00008f0086047a23 */ /* 0x008fe20000010800 */
[----:B------:R-:W-:-:S05]  /*11160*/  MOV R134, R81 ;  /* 0x0000005100867202 */ /* 0x000fca0000000f00 */
[----:B------:R3:W4:Y:S02]  /*11170*/  MUFU.EX2 R238, R4 ;  /* 0x0000000400ee7308 */ /* 0x0007240000000800 */
[----:B---3--:R-:W-:Y:S02]  /*11180*/  F2FP.BF16.PACK_AB R4, R58, R56 ;  /* 0x000000383a04723e */ /* 0x008fe400000010ff */
[----:B----4-:R-:W-:-:S07]  /*11190*/  F2FP.BF16.PACK_AB R7, R238, R237 ;  /* 0x000000edee07723e */ /* 0x010fce00000010ff */
[C---:B-1----:R-:W-:Y:S07]  /*111a0*/  HMMA.16816.F32.BF16 R36, R4.reuse, R16, R248 ;  /* 0x000000100424723c */ /* 0x042fee00000418f8 */
[----:B------:R-:W-:Y:S01]  /*111b0*/  MOV R250, R58 ;  /* 0x0000003a00fa7202 */ /* 0x000fe20000000f00 */
[----:B--2---:R-:W-:Y:S01]  /*111c0*/  HMMA.16816.F32.BF16 R160, R4, R12, R160 ;  /* 0x0000000c04a0723c */ /* 0x004fe200000418a0 */
[----:B------:R-:W-:Y:S01]  /*111d0*/  MOV R249, R57 ;  /* 0x0000003900f97202 */ /* 0x000fe20000000f00 */
[----:B------:R-:W-:Y:S01]  /*111e0*/  IMAD.MOV.U32 R251, RZ, RZ, R83 ;  /* 0x000000fffffb7224 */ /* 0x000fe200078e0053 */
[----:B------:R-:W-:Y:S01]  /*111f0*/  MOV R248, R56 ;  /* 0x0000003800f87202 */ /* 0x000fe20000000f00 */
[----:B------:R-:W-:-:S04]  /*11200*/  IMAD.MOV.U32 R83, RZ, RZ, R71 ;  /* 0x000000ffff537224 */ /* 0x000fc800078e0047 */
[C---:B------:R-:W-:Y:S01]  /*11210*/  HMMA.16816.F32.BF16 R56, R4.reuse, R18, R244 ;  /* 0x000000120438723c */ /* 0x040fe200000418f4 */
[----:B------:R-:W1:Y:S06]  /*11220*/  LDSM.16.MT88.4 R16, [R203+0x1a800] ;  /* 0x01a80000cb10783b */ /* 0x000e6c0000004200 */
[----:B------:R-:W-:Y:S01]  /*11230*/  MOV R245, R62 ;  /* 0x0000003e00f57202 */ /* 0x000fe20000000f00 */
[----:B------:R-:W-:Y:S01]  /*11240*/  HMMA.16816.F32.BF16 R136, R4, R24, R136 ;  /* 0x000000180488723c */ /* 0x000fe20000041888 */
[----:B------:R-:W-:Y:S02]  /*11250*/  MOV R244, R63 ;  /* 0x0000003f00f47202 */ /* 0x000fe40000000f00 */
[----:B------:R-:W-:-:S02]  /*11260*/  MOV R247, R72 ;  /* 0x0000004800f77202 */ /* 0x000fc40000000f00 */
[----:B------:R-:W-:Y:S02]  /*11270*/  MOV R72, R64 ;  /* 0x0000004000487202 */ /* 0x000fe40000000f00 */
[----:B------:R-:W-:Y:S01]  /*11280*/  MOV R246, R65 ;  /* 0x0000004100f67202 */ /* 0x000fe20000000f00 */
[C---:B------:R-:W-:Y:S01]  /*11290*/  HMMA.16816.F32.BF16 R60, R4.reuse, R14, R196 ;  /* 0x0000000e043c723c */ /* 0x040fe200000418c4 */
[----:B------:R-:W2:Y:S06]  /*112a0*/  LDSM.16.MT88.4 R12, [R201+0x1c800] ;  /* 0x01c80000c90c783b */ /* 0x000eac0000004200 */
[----:B------:R-:W-:Y:S01]  /*112b0*/  MOV R198, R80 ;  /* 0x0000005000c67202 */ /* 0x000fe20000000f00 */
[----:B------:R-:W-:Y:S01]  /*112c0*/  HMMA.16816.F32.BF16 R52, R4, R26, R52 ;  /* 0x0000001a0434723c */ /* 0x000fe20000041834 */
[----:B------:R-:W3:Y:S01]  /*112d0*/  LDSM.16.MT88.4 R24, [R202+0x1a800] ;  /* 0x01a80000ca18783b */ /* 0x000ee20000004200 */
[----:B------:R-:W-:Y:S01]  /*112e0*/  MOV R199, R67 ;  /* 0x0000004300c77202 */ /* 0x000fe20000000f00 */
[----:B------:R-:W-:Y:S01]  /*112f0*/  IMAD.MOV.U32 R196, RZ, RZ, R87 ;  /* 0x000000ffffc47224 */ /* 0x000fe200078e0057 */
[----:B------:R-:W-:-:S04]  /*11300*/  MOV R197, R86 ;  /* 0x0000005600c57202 */ /* 0x000fc80000000f00 */
[C---:B------:R-:W-:Y:S08]  /*11310*/  HMMA.16816.F32.BF16 R48, R4.reuse, R20, R48 ;  /* 0x000000140430723c */ /* 0x040ff00000041830 */
[C---:B------:R-:W-:Y:S01]  /*11320*/  HMMA.16816.F32.BF16 R44, R4.reuse, R22, R44 ;  /* 0x00000016042c723c */ /* 0x040fe2000004182c */
[----:B------:R-:W4:Y:S07]  /*11330*/  LDSM.16.MT88.4 R20, [R204+0x1a800] ;  /* 0x01a80000cc14783b */ /* 0x000f2e0000004200 */
[C---:B------:R-:W-:Y:S07]  /*11340*/  HMMA.16816.F32.BF16 R68, R4.reuse, R30, R188 ;  /* 0x0000001e0444723c */ /* 0x040fee00000418bc */
[----:B------:R-:W-:Y:S01]  /*11350*/  MOV R190, R76 ;  /* 0x0000004c00be7202 */ /* 0x000fe20000000f00 */
[----:B-1----:R-:W-:Y:S01]  /*11360*/  HMMA.16816.F32.BF16 R92, R4, R16, R176 ;  /* 0x00000010045c723c */ /* 0x002fe200000418b0 */
[----:B------:R-:W-:-:S02]  /*11370*/  MOV R189, R77 ;  /* 0x0000004d00bd7202 */ /* 0x000fc40000000f00 */
[----:B------:R-:W-:Y:S02]  /*11380*/  MOV R188, R78 ;  /* 0x0000004e00bc7202 */ /* 0x000fe40000000f00 */
[----:B------:R-:W-:-:S03]  /*11390*/  MOV R191, R84 ;  /* 0x0000005400bf7202 */ /* 0x000fc60000000f00 */
[C---:B--2---:R-:W-:Y:S08]  /*113a0*/  HMMA.16816.F32.BF16 R128, R4.reuse, R12, R168 ;  /* 0x0000000c0480723c */ /* 0x044ff000000418a8 */
[C---:B------:R-:W-:Y:S01]  /*113b0*/  HMMA.16816.F32.BF16 R144, R4.reuse, R14, R144 ;  /* 0x0000000e0490723c */ /* 0x040fe20000041890 */
[----:B------:R-:W1:Y:S07]  /*113c0*/  LDSM.16.MT88.4 R12, [R203+0x1c800] ;  /* 0x01c80000cb0c783b */ /* 0x000e6e0000004200 */
[C---:B---3--:R-:W-:Y:S07]  /*113d0*/  HMMA.16816.F32.BF16 R76, R4.reuse, R24, R240 ;  /* 0x00000018044c723c */ /* 0x048fee00000418f0 */
[----:B------:R-:W-:Y:S01]  /*113e0*/  MOV R240, R82 ;  /* 0x0000005200f07202 */ /* 0x000fe20000000f00 */
[----:B------:R-:W-:Y:S01]  /*113f0*/  HMMA.16816.F32.BF16 R64, R4, R28, R32 ;  /* 0x0000001c0440723c */ /* 0x000fe20000041820 */
[----:B------:R-:W-:Y:S01]  /*11400*/  MOV R241, R83 ;  /* 0x0000005300f17202 */ /* 0x000fe20000000f00 */
[----:B------:R-:W2:Y:S01]  /*11410*/  LDSM.16.MT88.4 R32, [R204+0x1c800] ;  /* 0x01c80000cc20783b */ /* 0x000ea20000004200 */
[----:B------:R-:W-:-:S02]  /*11420*/  MOV R242, R72 ;  /* 0x0000004800f27202 */ /* 0x000fc40000000f00 */
[----:B------:R-:W-:Y:S01]  /*11430*/  MOV R243, R85 ;  /* 0x0000005500f37202 */ /* 0x000fe20000000f00 */
[----:B------:R-:W3:Y:S01]  /*11440*/  LDSM.16.MT88.4 R28, [R202+0x1c800] ;  /* 0x01c80000ca1c783b */ /* 0x000ee20000004200 */
[----:B------:R-:W-:Y:S01]  /*11450*/  MOV R170, R240 ;  /* 0x000000f000aa7202 */ /* 0x000fe20000000f00 */
[C---:B------:R-:W-:Y:S01]  /*11460*/  HMMA.16816.F32.BF16 R80, R4.reuse, R26, R192 ;  /* 0x0000001a0450723c */ /* 0x040fe200000418c0 */
[----:B------:R-:W-:Y:S01]  /*11470*/  MOV R171, R243 ;  /* 0x000000f300ab7202 */ /* 0x000fe20000000f00 */
[----:B------:R-:W-:Y:S01]  /*11480*/  LDSM.16.MT88.4 R24, [R204+0x1e800] ;  /* 0x01e80000cc18783b */ /* 0x000fe20000004200 */
[----:B------:R-:W-:Y:S02]  /*11490*/  MOV R243, R244 ;  /* 0x000000f400f37202 */ /* 0x000fe40000000f00 */
[----:B------:R-:W-:Y:S02]  /*114a0*/  MOV R244, R245 ;  /* 0x000000f500f47202 */ /* 0x000fe40000000f00 */
[----:B------:R-:W-:Y:S01]  /*114b0*/  MOV R193, R73 ;  /* 0x0000004900c17202 */ /* 0x000fe20000000f00 */
[----:B----4-:R-:W-:Y:S01]  /*114c0*/  HMMA.16816.F32.BF16 R84, R4, R20, R184 ;  /* 0x000000140454723c */ /* 0x010fe200000418b8 */
[----:B------:R-:W-:-:S02]  /*114d0*/  MOV R194, R74 ;  /* 0x0000004a00c27202 */ /* 0x000fc40000000f00 */
[----:B------:R-:W-:Y:S01]  /*114e0*/  MOV R195, R75 ;  /* 0x0000004b00c37202 */ /* 0x000fe20000000f00 */
[----:B------:R-:W-:Y:S01]  /*114f0*/  FFMA.FTZ R9, R193, c[0x0][0x23c], -R2 ;  /* 0x00008f00c1097a23 */ /* 0x000fe20000010802 */
[----:B------:R-:W-:Y:S02]  /*11500*/  MOV R245, R246 ;  /* 0x000000f600f57202 */ /* 0x000fe40000000f00 */
[----:B------:R-:W-:Y:S01]  /*11510*/  MOV R246, R247 ;  /* 0x000000f700f67202 */ /* 0x000fe20000000f00 */
[----:B------:R-:W-:Y:S01]  /*11520*/  HMMA.16816.F32.BF16 R72, R4, R18, R172 ;  /* 0x000000120448723c */ /* 0x000fe200000418ac */
[----:B------:R-:W4:Y:S01]  /*11530*/  LDSM.16.MT88.4 R16, [R201+0x1e800] ;  /* 0x01e80000c910783b */ /* 0x000f220000004200 */
[----:B------:R-:W-:Y:S02]  /*11540*/  MOV R247, R248 ;  /* 0x000000f800f77202 */ /* 0x000fe40000000f00 */
[----:B------:R-:W-:Y:S02]  /*11550*/  MOV R248, R249 ;  /* 0x000000f900f87202 */ /* 0x000fe40000000f00 */
[----:B------:R-:W-:-:S02]  /*11560*/  MOV R249, R250 ;  /* 0x000000fa00f97202 */ /* 0x000fc40000000f00 */
[C---:B-1----:R-:W-:Y:S01]  /*11570*/  HMMA.16816.F32.BF16 R172, R4.reuse, R12, R140 ;  /* 0x0000000c04ac723c */ /* 0x042fe2000004188c */
[----:B------:R-:W-:Y:S02]  /*11580*/  MOV R250, R251 ;  /* 0x000000fb00fa7202 */ /* 0x000fe40000000f00 */
[----:B------:R-:W-:Y:S02]  /*11590*/  MOV R251, R235 ;  /* 0x000000eb00fb7202 */ /* 0x000fe40000000f00 */
[----:B------:R1:W5:Y:S01]  /*115a0*/  MUFU.EX2 R235, R9 ;  /* 0x0000000900eb7308 */ /* 0x0003620000000800 */
[----:B------:R-:W-:Y:S02]  /*115b0*/  MOV R168, R194 ;  /* 0x000000c200a87202 */ /* 0x000fe40000000f00 */
[----:B------:R-:W-:Y:S01]  /*115c0*/  HMMA.16816.F32.BF16 R88, R4, R22, R180 ;  /* 0x000000160458723c */ /* 0x000fe200000418b4 */
[----:B------:R-:W5:Y:S01]  /*115d0*/  LDSM.16.MT88.4 R20, [R202+0x1e800] ;  /* 0x01e80000ca14783b */ /* 0x000f620000004200 */
[----:B------:R-:W-:-:S02]  /*115e0*/  MOV R193, R242 ;  /* 0x000000f200c17202 */ /* 0x000fc40000000f00 */
[----:B------:R-:W-:Y:S01]  /*115f0*/  MOV R169, R195 ;  /* 0x000000c300a97202 */ /* 0x000fe20000000f00 */
[----:B------:R-:W-:Y:S01]  /*11600*/  IMAD.MOV.U32 R195, RZ, RZ, R189 ;  /* 0x000000ffffc37224 */ /* 0x000fe200078e00bd */
[----:B------:R-:W-:Y:S02]  /*11610*/  MOV R242, R199 ;  /* 0x000000c700f27202 */ /* 0x000fe40000000f00 */
[----:B------:R-:W-:Y:S01]  /*11620*/  HMMA.16816.F32.BF16 R140, R4, R14, R96 ;  /* 0x0000000e048c723c */ /* 0x000fe20000041860 */
[----:B------:R-:W5:Y:S01]  /*11630*/  LDSM.16.MT88.4 R12, [R203+0x1e800] ;  /* 0x01e80000cb0c783b */ /* 0x000f620000004200 */
[----:B------:R-:W-:Y:S02]  /*11640*/  MOV R192, R241 ;  /* 0x000000f100c07202 */ /* 0x000fe40000000f00 */
[----:B------:R-:W-:Y:S01]  /*11650*/  MOV R194, R188 ;  /* 0x000000bc00c27202 */ /* 0x000fe20000000f00 */
[----:B-1----:R-:W-:Y:S01]  /*11660*/  FFMA.FTZ R9, R234, c[0x0][0x23c], -R2 ;  /* 0x00008f00ea097a23 */ /* 0x002fe20000010802 */
[----:B------:R-:W-:-:S02]  /*11670*/  MOV R240, R190 ;  /* 0x000000be00f07202 */ /* 0x000fc40000000f00 */
[----:B--2---:R-:W-:Y:S01]  /*11680*/  HMMA.16816.F32.BF16 R152, R4, R32, R152 ;  /* 0x000000200498723c */ /* 0x004fe20000041898 */
[----:B------:R1:W-:Y:S01]  /*11690*/  MUFU.EX2 R234, R9 ;  /* 0x0000000900ea7308 */ /* 0x0003e20000000800 */
[----:B------:R-:W-:-:S05]  /*116a0*/  MOV R241, R191 ;  /* 0x000000bf00f17202 */ /* 0x000fca0000000f00 */
[----:B------:R-:W-:Y:S01]  /*116b0*/  MOV R32, R169 ;  /* 0x000000a900207202 */ /* 0x000fe20000000f00 */
[----:B---3--:R-:W-:Y:S01]  /*116c0*/  HMMA.16816.F32.BF16 R164, R4, R28, R164 ;  /* 0x0000001c04a4723c */ /* 0x008fe200000418a4 */
[----:B------:R-:W-:Y:S02]  /*116d0*/  MOV R169, R197 ;  /* 0x000000c500a97202 */ /* 0x000fe40000000f00 */
[----:B------:R-:W-:Y:S02]  /*116e0*/  MOV R33, R170 ;  /* 0x000000aa00217202 */ /* 0x000fe40000000f00 */
[----:B------:R-:W-:-:S03]  /*116f0*/  MOV R170, R196 ;  /* 0x000000c400aa7202 */ /* 0x000fc60000000f00 */
[----:B----4-:R-:W-:Y:S01]  /*11700*/  HMMA.16816.F32.BF16 R176, R4, R16, R100 ;  /* 0x0000001004b0723c */ /* 0x010fe20000041864 */
[----:B-1----:R-:W-:Y:S01]  /*11710*/  FFMA.FTZ R9, R135, c[0x0][0x23c], -R2 ;  /* 0x00008f0087097a23 */ /* 0x002fe20000010802 */
[----:B------:R-:W-:-:S03]  /*11720*/  MOV R135, R33 ;  /* 0x0000002100877202 */ /* 0x000fc60000000f00 */
[----:B------:R1:W-:Y:S03]  /*11730*/  MUFU.EX2 R199, R9 ;  /* 0x0000000900c77308 */ /* 0x0003e60000000800 */
[C---:B------:R-:W-:Y:S01]  /*11740*/  HMMA.16816.F32.BF16 R180, R4.reuse, R18, R104 ;  /* 0x0000001204b4723c */ /* 0x040fe20000041868 */
[----:B------:R-:W2:Y:S07]  /*11750*/  LDSM.16.MT88.4 R16, [R202+0x19000] ;  /* 0x01900000ca10783b */ /* 0x000eae0000004200 */
[----:B------:R-:W-:Y:S01]  /*11760*/  HMMA.16816.F32.BF16 R156, R4, R30, R156 ;  /* 0x0000001e049c723c */ /* 0x000fe2000004189c */
[----:B------:R-:W3:Y:S01]  /*11770*/  LDSM.16.MT88.4 R28, [R204+0x19000] ;  /* 0x01900000cc1c783b */ /* 0x000ee20000004200 */
[----:B-1----:R-:W-:Y:S01]  /*11780*/  FFMA.FTZ R9, R168, c[0x0][0x23c], -R0 ;  /* 0x00008f00a8097a23 */ /* 0x002fe20000010800 */
[----:B------:R-:W-:Y:S01]  /*11790*/  MOV R168, R171 ;  /* 0x000000ab00a87202 */ /* 0x000fe20000000f00 */
[----:B------:R-:W-:-:S04]  /*117a0*/  IMAD.MOV.U32 R171, RZ, RZ, R195 ;  /* 0x000000ffffab7224 */ /* 0x000fc800078e00c3 */
[C---:B------:R-:W-:Y:S01]  /*117b0*/  HMMA.16816.F32.BF16 R148, R4.reuse, R34, R148 ;  /* 0x000000220494723c */ /* 0x040fe20000041894 */
[----:B------:R1:W-:Y:S07]  /*117c0*/  MUFU.EX2 R197, R9 ;  /* 0x0000000900c57308 */ /* 0x0003ee0000000800 */
[C---:B-----5:R-:W-:Y:S01]  /*117d0*/  HMMA.16816.F32.BF16 R188, R4.reuse, R20, R108 ;  /* 0x0000001404bc723c */ /* 0x060fe2000004186c */
[----:B------:R4:W5:Y:S07]  /*117e0*/  MUFU.EX2 R195, R10 ;  /* 0x0000000a00c37308 */ /* 0x00096e0000000800 */
[----:B------:R-:W-:Y:S01]  /*117f0*/  HMMA.16816.F32.BF16 R112, R4, R22, R112 ;  /* 0x000000160470723c */ /* 0x000fe20000041870 */
[----:B-1----:R-:W-:Y:S01]  /*11800*/  FFMA.FTZ R9, R252, c[0x0][0x23c], -R0 ;  /* 0x00008f00fc097a23 */ /* 0x002fe20000010800 */
[----:B------:R-:W1:Y:S01]  /*11810*/  LDSM.16.MT88.4 R20, [R201+0x19000] ;  /* 0x01900000c914783b */ /* 0x000e620000004200 */
[----:B------:R-:W-:-:S02]  /*11820*/  MOV R252, R171 ;  /* 0x000000ab00fc7202 */ /* 0x000fc40000000f00 */
[----:B------:R2:W-:Y:S03]  /*11830*/  MUFU.EX2 R196, R9 ;  /* 0x0000000900c47308 */ /* 0x0005e60000000800 */
[----:B------:R-:W-:Y:S01]  /*11840*/  HMMA.16816.F32.BF16 R184, R4, R24, R116 ;  /* 0x0000001804b8723c */ /* 0x000fe20000041874 */
[----:B----4-:R-:W-:Y:S01]  /*11850*/  MOV R10, R168 ;  /* 0x000000a8000a7202 */ /* 0x010fe20000000f00 */
[----:B------:R-:W-:Y:S01]  /*11860*/  FFMA.FTZ R3, R240, R3, R252 ;  /* 0x00000003f0037223 */ /* 0x000fe200000100fc */
[----:B------:R-:W-:-:S05]  /*11870*/  MOV R168, R198 ;  /* 0x000000c600a87202 */ /* 0x000fca0000000f00 */
[----:B------:R-:W-:Y:S01]  /*11880*/  HMMA.16816.F32.BF16 R104, R4, R26, R120 ;  /* 0x0000001a0468723c */ /* 0x000fe20000041878 */
[----:B------:R-:W-:Y:S01]  /*11890*/  LDSM.16.MT88.4 R24, [R203+0x19000] ;  /* 0x01900000cb18783b */ /* 0x000fe20000004200 */
[----:B--2---:R-:W-:-:S03]  /*118a0*/  FFMA.FTZ R9, R32, c[0x0][0x23c], -R0 ;  /* 0x00008f0020097a23 */ /* 0x004fc60000010800 */
[----:B------:R-:W-:Y:S03]  /*118b0*/  LDSM.16.MT88.4 R32, [R201+0x1d000] ;  /* 0x01d00000c920783b */ /* 0x000fe60000004200 */
[C---:B------:R-:W-:Y:S01]  /*118c0*/  HMMA.16816.F32.BF16 R124, R4.reuse, R12, R124 ;  /* 0x0000000c047c723c */ /* 0x040fe2000004187c */
[----:B------:R2:W4:Y:S07]  /*118d0*/  MUFU.EX2 R198, R9 ;  /* 0x0000000900c67308 */ /* 0x00052e0000000800 */
[----:B------:R-:W-:Y:S01]  /*118e0*/  HMMA.16816.F32.BF16 R40, R4, R14, R40 ;  /* 0x0000000e0428723c */ /* 0x000fe20000041828 */
[----:B------:R-:W1:Y:S06]  /*118f0*/  LDSM.16.MT88.4 R12, [R204+0x1b000] ;  /* 0x01b00000cc0c783b */ /* 0x000e6c0000004200 */
[----:B------:R-:W-:-:S02]  /*11900*/  F2FP.BF16.PACK_AB R4, R235, R236 ;  /* 0x000000eceb04723e */ /* 0x000fc400000010ff */
[----:B-----5:R-:W-:Y:S01]  /*11910*/  F2FP.BF16.PACK_AB R5, R195, R197 ;  /* 0x000000c5c305723e */ /* 0x020fe200000010ff */
[--C-:B--2---:R-:W-:Y:S01]  /*11920*/  FFMA.FTZ R9, R194, c[0x0][0x23c], -R2.reuse ;  /* 0x00008f00c2097a23 */ /* 0x104fe20000010802 */
[----:B------:R-:W-:Y:S02]  /*11930*/  F2FP.BF16.PACK_AB R6, R199, R234 ;  /* 0x000000eac706723e */ /* 0x000fe400000010ff */
[----:B----4-:R-:W-:Y:S01]  /*11940*/  F2FP.BF16.PACK_AB R7, R198, R196 ;  /* 0x000000c4c607723e */ /* 0x010fe200000010ff */
[----:B------:R2:W-:Y:S06]  /*11950*/  MUFU.EX2 R194, R9 ;  /* 0x0000000900c27308 */ /* 0x0005ec0000000800 */
[C---:B------:R-:W-:Y:S08]  /*11960*/  HMMA.16816.F32.BF16 R48, R4.reuse, R16, R48 ;  /* 0x000000100430723c */ /* 0x040ff00000041830 */
[----:B------:R-:W-:Y:S01]  /*11970*/  HMMA.16816.F32.BF16 R44, R4, R18, R44 ;  /* 0x00000012042c723c */ /* 0x000fe2000004182c */
[----:B------:R-:W4:Y:S01]  /*11980*/  LDSM.16.MT88.4 R16, [R202+0x1b000] ;  /* 0x01b00000ca10783b */ /* 0x000f220000004200 */
[----:B--2---:R-:W-:Y:S01]  /*11990*/  FFMA.FTZ R9, R10, c[0x0][0x23c], -R2 ;  /* 0x00008f000a097a23 */ /* 0x004fe20000010802 */
[----:B------:R-:W-:-:S03]  /*119a0*/  MOV R10, R193 ;  /* 0x000000c1000a7202 */ /* 0x000fc60000000f00 */
[----:B------:R2:W5:Y:S02]  /*119b0*/  MUFU.EX2 R193, R9 ;  /* 0x0000000900c17308 */ /* 0x0005640000000800 */
[C---:B---3--:R-:W-:Y:S08]  /*119c0*/  HMMA.16816.F32.BF16 R36, R4.reuse, R28, R36 ;  /* 0x0000001c0424723c */ /* 0x048ff00000041824 */
[C---:B------:R-:W-:Y:S01]  /*119d0*/  HMMA.16816.F32.BF16 R56, R4.reuse, R30, R56 ;  /* 0x0000001e0438723c */ /* 0x040fe20000041838 */
[----:B------:R-:W3:Y:S07]  /*119e0*/  LDSM.16.MT88.4 R28, [R203+0x1b000] ;  /* 0x01b00000cb1c783b */ /* 0x000eee0000004200 */
[C---:B-1----:R-:W-:Y:S08]  /*119f0*/  HMMA.16816.F32.BF16 R136, R4.reuse, R20, R136 ;  /* 0x000000140488723c */ /* 0x042ff00000041888 */
[C---:B------:R-:W-:Y:S01]  /*11a00*/  HMMA.16816.F32.BF16 R52, R4.reuse, R22, R52 ;  /* 0x000000160434723c */ /* 0x040fe20000041834 */
[----:B------:R-:W1:Y:S07]  /*11a10*/  LDSM.16.MT88.4 R20, [R201+0x1b000] ;  /* 0x01b00000c914783b */ /* 0x000e6e0000004200 */
[C---:B------:R-:W-:Y:S08]  /*11a20*/  HMMA.16816.F32.BF16 R84, R4.reuse, R12, R84 ;  /* 0x0000000c0454723c */ /* 0x040ff00000041854 */
[C---:B----4-:R-:W-:Y:S08]  /*11a30*/  HMMA.16816.F32.BF16 R76, R4.reuse, R16, R76 ;  /* 0x00000010044c723c */ /* 0x050ff0000004184c */
[C---:B------:R-:W-:Y:S01]  /*11a40*/  HMMA.16816.F32.BF16 R80, R4.reuse, R18, R80 ;  /* 0x000000120450723c */ /* 0x040fe20000041850 */
[----:B------:R-:W4:Y:S07]  /*11a50*/  LDSM.16.MT88.4 R16, [R202+0x1d000] ;  /* 0x01d00000ca10783b */ /* 0x000f2e0000004200 */
[C---:B------:R-:W-:Y:S01]  /*11a60*/  HMMA.16816.F32.BF16 R88, R4.reuse, R14, R88 ;  /* 0x0000000e0458723c */ /* 0x040fe20000041858 */
[----:B------:R-:W4:Y:S07]  /*11a70*/  LDSM.16.MT88.4 R12, [R204+0x1d000] ;  /* 0x01d00000cc0c783b */ /* 0x000f2e0000004200 */
[C---:B---3--:R-:W-:Y:S07]  /*11a80*/  HMMA.16816.F32.BF16 R96, R4.reuse, R30, R72 ;  /* 0x0000001e0460723c */ /* 0x048fee0000041848 */
[----:B------:R-:W-:Y:S01]  /*11a90*/  MOV R73, R169 ;  /* 0x000000a900497202 */ /* 0x000fe20000000f00 */
[----:B-1----:R-:W-:Y:S01]  /*11aa0*/  HMMA.16816.F32.BF16 R64, R4, R20, R64 ;  /* 0x000000140440723c */ /* 0x002fe20000041840 */
[----:B------:R-:W-:-:S02]  /*11ab0*/  MOV R75, R168 ;  /* 0x000000a8004b7202 */ /* 0x000fc40000000f00 */
[----:B------:R-:W-:Y:S01]  /*11ac0*/  MOV R74, R170 ;  /* 0x000000aa004a7202 */ /* 0x000fe20000000f00 */
[--C-:B--2---:R-:W-:Y:S02]  /*11ad0*/  FFMA.FTZ R9, R73, c[0x0][0x23c], -R2.reuse ;  /* 0x00008f0049097a23 */ /* 0x104fe40000010802 */
[----:B------:R-:W-:Y:S01]  /*11ae0*/  FFMA.FTZ R2, R135, c[0x0][0x23c], -R2 ;  /* 0x00008f0087027a23 */ /* 0x000fe20000010802 */
[----:B------:R-:W-:Y:S01]  /*11af0*/  MOV R73, R74 ;  /* 0x0000004a00497202 */ /* 0x000fe20000000f00 */
[----:B------:R-:W-:Y:S01]  /*11b00*/  HMMA.16816.F32.BF16 R68, R4, R22, R68 ;  /* 0x000000160444723c */ /* 0x000fe20000041844 */
[----:B------:R-:W1:Y:S01]  /*11b10*/  LDSM.16.MT88.4 R20, [R203+0x1d000] ;  /* 0x01d00000cb14783b */ /* 0x000e620000004200 */
[----:B------:R2:W-:Y:S01]  /*11b20*/  MUFU.EX2 R135, R2 ;  /* 0x0000000200877308 */ /* 0x0005e20000000800 */
[----:B------:R-:W-:Y:S02]  /*11b30*/  MOV R74, R75 ;  /* 0x0000004b004a7202 */ /* 0x000fe40000000f00 */
[----:B------:R-:W-:-:S03]  /*11b40*/  MOV R75, R192 ;  /* 0x000000c0004b7202 */ /* 0x000fc60000000f00 */
[C---:B------:R-:W-:Y:S02]  /*11b50*/  HMMA.16816.F32.BF16 R100, R4.reuse, R32, R128 ;  /* 0x000000200464723c */ /* 0x040fe40000041880 */
[----:B------:R-:W3:Y:S05]  /*11b60*/  MUFU.EX2 R192, R9 ;  /* 0x0000000900c07308 */ /* 0x000eea0000000800 */
[----:B-----5:R-:W-:Y:S01]  /*11b70*/  F2FP.BF16.PACK_AB R128, R193, R194 ;  /* 0x000000c2c180723e */ /* 0x020fe200000010ff */
[----:B----4-:R-:W-:Y:S01]  /*11b80*/  HMMA.16816.F32.BF16 R116, R4, R18, R156 ;  /* 0x000000120474723c */ /* 0x010fe2000004189c */
[----:B------:R-:W-:Y:S01]  /*11b90*/  LDSM.16.MT88.4 R156, [R204+0x19800] ;  /* 0x01980000cc9c783b */ /* 0x000fe20000004200 */
[----:B--2---:R-:W-:-:S04]  /*11ba0*/  FFMA.FTZ R2, R134, c[0x0][0x23c], -R0 ;  /* 0x00008f0086027a23 */ /* 0x004fc80000010800 */
[----:B------:R2:W-:Y:S02]  /*11bb0*/  MUFU.EX2 R134, R2 ;  /* 0x0000000200867308 */ /* 0x0005e40000000800 */
[----:B------:R-:W-:Y:S01]  /*11bc0*/  HMMA.16816.F32.BF16 R120, R4, R12, R152 ;  /* 0x0000000c0478723c */ /* 0x000fe20000041898 */
[----:B---3--:R-:W-:-:S07]  /*11bd0*/  F2FP.BF16.PACK_AB R130, R135, R192 ;  /* 0x000000c08782723e */ /* 0x008fce00000010ff */
[C---:B------:R-:W-:Y:S01]  /*11be0*/  HMMA.16816.F32.BF16 R168, R4.reuse, R14, R148 ;  /* 0x0000000e04a8723c */ /* 0x040fe20000041894 */
[----:B------:R-:W3:Y:S04]  /*11bf0*/  LDSM.16.MT88.4 R12, [R203+0x1f000] ;  /* 0x01f00000cb0c783b */ /* 0x000ee80000004200 */
[----:B------:R-:W-:Y:S01]  /*11c00*/  LDSM.16.MT88.4 R148, [R202+0x19800] ;  /* 0x01980000ca94783b */ /* 0x000fe20000004200 */
[--C-:B--2---:R-:W-:Y:S02]  /*11c10*/  FFMA.FTZ R2, R11, c[0x0][0x23c], -R0.reuse ;  /* 0x00008f000b027a23 */ /* 0x104fe40000010800 */
[C---:B------:R-:W-:Y:S02]  /*11c20*/  HMMA.16816.F32.BF16 R160, R4.reuse, R24, R160 ;  /* 0x0000001804a0723c */ /* 0x040fe400000418a0 */
[----:B------:R2:W4:Y:S06]  /*11c30*/  MUFU.EX2 R11, R2 ;  /* 0x00000002000b7308 */ /* 0x00052c0000000800 */
[C---:B-1----:R-:W-:Y:S08]  /*11c40*/  HMMA.16816.F32.BF16 R172, R4.reuse, R20, R172 ;  /* 0x0000001404ac723c */ /* 0x042ff000000418ac */
[----:B------:R-:W-:Y:S01]  /*11c50*/  HMMA.16816.F32.BF16 R20, R4, R22, R140 ;  /* 0x000000160414723c */ /* 0x000fe2000004188c */
[----:B------:R-:W1:Y:S01]  /*11c60*/  LDSM.16.MT88.4 R140, [R201+0x19800] ;  /* 0x01980000c98c783b */ /* 0x000e620000004200 */
[--C-:B--2---:R-:W-:Y:S01]  /*11c70*/  FFMA.FTZ R2, R10, c[0x0][0x23c], -R0.reuse ;  /* 0x00008f000a027a23 */ /* 0x104fe20000010800 */
[----:B----4-:R-:W-:Y:S01]  /*11c80*/  F2FP.BF16.PACK_AB R129, R11, R134 ;  /* 0x000000860b81723e */ /* 0x010fe200000010ff */
[----:B------:R-:W-:-:S02]  /*11c90*/  FFMA.FTZ R0, R73, c[0x0][0x23c], -R0 ;  /* 0x00008f0049007a23 */ /* 0x000fc40000010800 */
[----:B------:R-:W-:Y:S02]  /*11ca0*/  MUFU.EX2 R10, R2 ;  /* 0x00000002000a7308 */ /* 0x000fe40000000800 */
[C---:B------:R-:W-:Y:S01]  /*11cb0*/  HMMA.16816.F32.BF16 R60, R4.reuse, R26, R60 ;  /* 0x0000001a043c723c */ /* 0x040fe2000004183c */
[----:B------:R-:W-:Y:S05]  /*11cc0*/  LDSM.16.MT88.4 R24, [R201+0x1f000] ;  /* 0x01f00000c918783b */ /* 0x000fea0000004200 */
[----:B------:R-:W2:Y:S02]  /*11cd0*/  MUFU.EX2 R9, R0 ;  /* 0x0000000000097308 */ /* 0x000ea40000000800 */
[C---:B------:R-:W-:Y:S01]  /*11ce0*/  HMMA.16816.F32.BF16 R92, R4.reuse, R28, R92 ;  /* 0x0000001c045c723c */ /* 0x040fe2000004185c */
[----:B------:R-:W-:Y:S07]  /*11cf0*/  LDSM.16.MT88.4 R28, [R202+0x1f000] ;  /* 0x01f00000ca1c783b */ /* 0x000fee0000004200 */
[----:B---3--:R-:W-:Y:S01]  /*11d00*/  HMMA.16816.F32.BF16 R124, R4, R12, R124 ;  /* 0x0000000c047c723c */ /* 0x008fe2000004187c */
[----:B--2---:R-:W-:-:S07]  /*11d10*/  F2FP.BF16.PACK_AB R131, R9, R10 ;  /* 0x0000000a0983723e */ /* 0x004fce00000010ff */
[----:B------:R-:W-:Y:S01]  /*11d20*/  HMMA.16816.F32.BF16 R12, R4, R14, R40 ;  /* 0x0000000e040c723c */ /* 0x000fe20000041828 */
[----:B------:R-:W2:Y:S07]  /*11d30*/  LDSM.16.MT88.4 R40, [R201+0x1b800] ;  /* 0x01b80000c928783b */ /* 0x000eae0000004200 */
[C---:B------:R-:W-:Y:S08]  /*11d40*/  HMMA.16816.F32.BF16 R152, R128.reuse, R156, R36 ;  /* 0x0000009c8098723c */ /* 0x040ff00000041824 */
[----:B------:R-:W-:Y:S01]  /*11d50*/  HMMA.16816.F32.BF16 R156, R128, R158, R56 ;  /* 0x0000009e809c723c */ /* 0x000fe20000041838 */
[----:B------:R-:W3:Y:S07]  /*11d60*/  LDSM.16.MT88.4 R56, [R204+0x1b800] ;  /* 0x01b80000cc38783b */ /* 0x000eee0000004200 */
[C---:B------:R-:W-:Y:S08]  /*11d70*/  HMMA.16816.F32.BF16 R32, R4.reuse, R34, R144 ;  /* 0x000000220420723c */ /* 0x040ff00000041890 */
[----:B------:R-:W-:Y:S01]  /*11d80*/  HMMA.16816.F32.BF16 R108, R4, R16, R164 ;  /* 0x00000010046c723c */ /* 0x000fe200000418a4 */
[----:B------:R-:W4:Y:S04]  /*11d90*/  LDSM.16.MT88.4 R164, [R203+0x19800] ;  /* 0x01980000cba4783b */ /* 0x000f280000004200 */
[----:B------:R-:W-:Y:S03]  /*11da0*/  LDSM.16.MT88.4 R16, [R204+0x1f000] ;  /* 0x01f00000cc10783b */ /* 0x000fe60000004200 */
[C---:B-1----:R-:W-:Y:S08]  /*11db0*/  HMMA.16816.F32.BF16 R136, R128.reuse, R140, R136 ;  /* 0x0000008c8088723c */ /* 0x042ff00000041888 */
[C---:B------:R-:W-:Y:S01]  /*11dc0*/  HMMA.16816.F32.BF16 R144, R128.reuse, R148, R48 ;  /* 0x000000948090723c */ /* 0x040fe20000041830 */
[----:B------:R-:W1:Y:S07]  /*11dd0*/  LDSM.16.MT88.4 R48, [R202+0x1b800] ;  /* 0x01b80000ca30783b */ /* 0x000e6e0000004200 */
[C---:B------:R-:W-:Y:S08]  /*11de0*/  HMMA.16816.F32.BF16 R140, R128.reuse, R142, R52 ;  /* 0x0000008e808c723c */ /* 0x040ff00000041834 */
[C---:B--2---:R-:W-:Y:S01]  /*11df0*/  HMMA.16816.F32.BF16 R36, R128.reuse, R40, R64 ;  /* 0x000000288024723c */ /* 0x044fe20000041840 */
[----:B------:R-:W2:Y:S07]  /*11e00*/  LDSM.16.MT88.4 R64, [R203+0x1b800] ;  /* 0x01b80000cb40783b */ /* 0x000eae0000004200 */
[C---:B---3--:R-:W-:Y:S08]  /*11e10*/  HMMA.16816.F32.BF16 R52, R128.reuse, R56, R84 ;  /* 0x000000388034723c */ /* 0x048ff00000041854 */
[----:B------:R-:W-:Y:S01]  /*11e20*/  HMMA.16816.F32.BF16 R56, R128, R58, R88 ;  /* 0x0000003a8038723c */ /* 0x000fe20000041858 */
[----:B------:R-:W3:Y:S07]  /*11e30*/  LDSM.16.MT88.4 R88, [R204+0x1d800] ;  /* 0x01d80000cc58783b */ /* 0x000eee0000004200 */
[C---:B------:R-:W-:Y:S08]  /*11e40*/  HMMA.16816.F32.BF16 R176, R4.reuse, R24, R176 ;  /* 0x0000001804b0723c */ /* 0x040ff000000418b0 */
[C---:B------:R-:W-:Y:S08]  /*11e50*/  HMMA.16816.F32.BF16 R24, R4.reuse, R26, R180 ;  /* 0x0000001a0418723c */ /* 0x040ff000000418b4 */
[----:B------:R-:W-:Y:S07]  /*11e60*/  HMMA.16816.F32.BF16 R180, R4, R28, R188 ;  /* 0x0000001c04b4723c */ /* 0x000fee00000418bc */
[----:B------:R-:W-:Y:S01]  /*11e70*/  MOV R191, R74 ;  /* 0x0000004a00bf7202 */ /* 0x000fe20000000f00 */
[----:B------:R-:W-:Y:S01]  /*11e80*/  HMMA.16816.F32.BF16 R148, R128, R150, R44 ;  /* 0x000000968094723c */ /* 0x000fe2000004182c */
[----:B------:R-:W-:-:S02]  /*11e90*/  MOV R190, R75 ;  /* 0x0000004b00be7202 */ /* 0x000fc40000000f00 */
[----:B------:R-:W-:Y:S03]  /*11ea0*/  LDSM.16.MT88.4 R72, [R201+0x1d800] ;  /* 0x01d80000c948783b */ /* 0x000fe60000004200 */
[----:B------:R-:W-:Y:S02]  /*11eb0*/  FFMA.FTZ R0, R191, R8, R190 ;  /* 0x00000008bf007223 */ /* 0x000fe400000100be */
[----:B----4-:R-:W-:Y:S02]  /*11ec0*/  HMMA.16816.F32.BF16 R160, R128, R164, R160 ;  /* 0x000000a480a0723c */ /* 0x010fe400000418a0 */
        /* <DEDUP_REMOVED lines=15> */
[----:B------:R-:W1:Y:S01]  /*11fc0*/  LDSM.16.MT88.4 R80, [R202+0x1d800] ;  /* 0x01d80000ca50783b */ /* 0x000e620000004200 */
[----:B------:R-:W-:Y:S02]  /*11fd0*/  FADD.FTZ R2, R251, R2 ;  /* 0x00000002fb027221 */ /* 0x000fe40000010000 */
[----:B------:R-:W-:Y:S02]  /*11fe0*/  FADD.FTZ R0, R238, R0 ;  /* 0x00000000ee007221 */ /* 0x000fe40000010000 */
[----:B------:R-:W-:-:S02]  /*11ff0*/  FADD.FTZ R2, R236, R2 ;  /* 0x00000002ec027221 */ /* 0x000fc40000010000 */
[----:B------:R-:W-:Y:S01]  /*12000*/  HMMA.16816.F32.BF16 R184, R4, R16, R184 ;  /* 0x0000001004b8723c */ /* 0x000fe200000418b8 */
[----:B------:R-:W-:Y:S02]  /*12010*/  FADD.FTZ R0, R197, R0 ;  /* 0x00000000c5007221 */ /* 0x000fe40000010000 */
[----:B------:R-:W-:Y:S02]  /*12020*/  FADD.FTZ R2, R235, R2 ;  /* 0x00000002eb027221 */ /* 0x000fe40000010000 */
[----:B------:R-:W-:Y:S02]  /*12030*/  FADD.FTZ R0, R195, R0 ;  /* 0x00000000c3007221 */ /* 0x000fe40000010000 */
[----:B------:R-:W-:Y:S01]  /*12040*/  FADD.FTZ R2, R234, R2 ;  /* 0x00000002ea027221 */ /* 0x000fe20000010000 */
[----:B--2---:R-:W-:Y:S01]  /*12050*/  HMMA.16816.F32.BF16 R60, R128, R64, R92 ;  /* 0x00000040803c723c */ /* 0x004fe2000004185c */
[----:B------:R-:W-:Y:S02]  /*12060*/  FADD.FTZ R0, R196, R0 ;  /* 0x00000000c4007221 */ /* 0x000fe40000010000 */
[----:B------:R-:W-:-:S02]  /*12070*/  FADD.FTZ R2, R199, R2 ;  /* 0x00000002c7027221 */ /* 0x000fc40000010000 */
[----:B------:R-:W-:Y:S02]  /*12080*/  FADD.FTZ R0, R198, R0 ;  /* 0x00000000c6007221 */ /* 0x000fe40000010000 */
[----:B------:R-:W-:Y:S01]  /*12090*/  FADD.FTZ R2, R194, R2 ;  /* 0x00000002c2027221 */ /* 0x000fe20000010000 */
[C---:B------:R-:W-:Y:S01]  /*120a0*/  HMMA.16816.F32.BF16 R28, R4.reuse, R30, R112 ;  /* 0x0000001e041c723c */ /* 0x040fe20000041870 */
[----:B------:R-:W-:Y:S01]  /*120b0*/  LDSM.16.MT88.4 R112, [R202+0x1f800] ;  /* 0x01f80000ca70783b */ /* 0x000fe20000004200 */
[----:B------:R-:W-:Y:S02]  /*120c0*/  FADD.FTZ R0, R134, R0 ;  /* 0x0000000086007221 */ /* 0x000fe40000010000 */
[----:B------:R-:W-:Y:S02]  /*120d0*/  FADD.FTZ R2, R193, R2 ;  /* 0x00000002c1027221 */ /* 0x000fe40000010000 */
[----:B------:R-:W-:Y:S02]  /*120e0*/  FADD.FTZ R0, R11, R0 ;  /* 0x000000000b007221 */ /* 0x000fe40000010000 */
[----:B------:R-:W-:Y:S01]  /*120f0*/  HMMA.16816.F32.BF16 R16, R4, R18, R104 ;  /* 0x000000120410723c */ /* 0x000fe20000041868 */
[----:B------:R-:W-:Y:S01]  /*12100*/  LDSM.16.MT88.4 R104, [R201+0x1f800] ;  /* 0x01f80000c968783b */ /* 0x000fe20000004200 */
[----:B------:R-:W-:-:S02]  /*12110*/  FADD.FTZ R2, R192, R2 ;  /* 0x00000002c0027221 */ /* 0x000fc40000010000 */
[----:B------:R-:W-:Y:S01]  /*12120*/  FADD.FTZ R0, R10, R0 ;  /* 0x000000000a007221 */ /* 0x000fe20000010000 */
[----:B------:R-:W-:Y:S01]  /*12130*/  LDSM.16.MT88.4 R4, [R203+0x1f800] ;  /* 0x01f80000cb04783b */ /* 0x000fe20000004200 */
[----:B------:R-:W-:Y:S02]  /*12140*/  FADD.FTZ R2, R135, R2 ;  /* 0x0000000287027221 */ /* 0x000fe40000010000 */
[----:B------:R-:W-:Y:S01]  /*12150*/  HMMA.16816.F32.BF16 R64, R128, R66, R96 ;  /* 0x000000428040723c */ /* 0x000fe20000041860 */
[----:B------:R-:W2:Y:S01]  /*12160*/  LDSM.16.MT88.4 R96, [R203+0x1d800] ;  /* 0x01d80000cb60783b */ /* 0x000ea20000004200 */
[----:B------:R-:W-:-:S03]  /*12170*/  FADD.FTZ R0, R9, R0 ;  /* 0x0000000009007221 */ /* 0x000fc60000010000 */
[----:B------:R-:W-:Y:S03]  /*12180*/  STL [R1+0x24], R2 ;  /* 0x0000240201007387 */ /* 0x000fe60000100800 */
[C---:B---3--:R-:W-:Y:S01]  /*12190*/  HMMA.16816.F32.BF16 R84, R128.reuse, R88, R120 ;  /* 0x000000588054723c */ /* 0x048fe20000041878 */
[----:B------:R-:W3:Y:S04]  /*121a0*/  LDSM.16.MT88.4 R120, [R204+0x1f800] ;  /* 0x01f80000cc78783b */ /* 0x000ee80000004200 */
[----:B------:R4:W-:Y:S03]  /*121b0*/  STL [R1+0x30], R0 ;  /* 0x0000300001007387 */ /* 0x0009e60000100800 */
[C---:B------:R-:W-:Y:S08]  /*121c0*/  HMMA.16816.F32.BF16 R40, R128.reuse, R42, R68 ;  /* 0x0000002a8028723c */ /* 0x040ff00000041844 */
[C---:B-1----:R-:W-:Y:S08]  /*121d0*/  HMMA.16816.F32.BF16 R76, R128.reuse, R80, R108 ;  /* 0x00000050804c723c */ /* 0x042ff0000004186c */
[C---:B------:R-:W-:Y:S08]  /*121e0*/  HMMA.16816.F32.BF16 R68, R128.reuse, R72, R100 ;  /* 0x000000488044723c */ /* 0x040ff00000041864 */
[C---:B------:R-:W-:Y:S08]  /*121f0*/  HMMA.16816.F32.BF16 R80, R128.reuse, R82, R116 ;  /* 0x000000528050723c */ /* 0x040ff00000041874 */
[C---:B--2---:R-:W-:Y:S08]  /*12200*/  HMMA.16816.F32.BF16 R92, R128.reuse, R96, R172 ;  /* 0x00000060805c723c */ /* 0x044ff000000418ac */
        /* <DEDUP_REMOVED lines=11> */
.L_x_507:
[----:B--2-4-:R-:W-:-:S06]  /*122c0*/  UISETP.GT.AND UP0, UPT, UR31, UR10, UPT ;  /* 0x0000000a1f00728c */ /* 0x014fcc000bf04270 */
[----:B------:R-:W-:-:S13]  /*122d0*/  PLOP3.LUT P0, PT, PT, PT, UP0, 0x80, 0x0 ;  /* 0x000000000000781c */ /* 0x000fda0003f0f008 */
[----:B------:R-:W-:Y:S05]  /*122e0*/  @!P0 BRA `(.L_x_514) ;  /* 0x0000497000008947 */ /* 0x000fea0003800000 */
[----:B------:R-:W2:Y:S01]  /*122f0*/  LDL.64 R16, [R1+0x48] ;  /* 0x0000480001107983 */ /* 0x000ea20000100a00 */
[----:B------:R-:W-:Y:S01]  /*12300*/  USHF.R.S32.HI UR9, URZ, 0x1f, UR8 ;  /* 0x0000001f3f097899 */ /* 0x000fe20008011408 */
[----:B------:R-:W-:Y:S01]  /*12310*/  IMAD.U32 R4, RZ, RZ, UR8 ;  /* 0x00000008ff047e24 */ /* 0x000fe2000f8e00ff */
[----:B------:R-:W-:Y:S01]  /*12320*/  ULDC.64 UR4, c[0x0][0x1b0] ;  /* 0x00006c0000047ab9 */ /* 0x000fe20000000a00 */
[----:B------:R-:W1:Y:S01]  /*12330*/  S2R R8, SR_TID.X ;  /* 0x0000000000087919 */ /* 0x000e620000002100 */
[----:B------:R-:W-:Y:S01]  /*12340*/  UIMAD UR4, UR9, UR4, URZ ;  /* 0x00000004090472a4 */ /* 0x000fe2000f8e023f */
[----:B------:R-:W-:Y:S02]  /*12350*/  IMAD.U32 R0, RZ, RZ, UR8 ;  /* 0x00000008ff007e24 */ /* 0x000fe4000f8e00ff */
[----:B------:R-:W-:Y:S01]  /*12360*/  IMAD.MOV.U32 R134, RZ, RZ, R132 ;  /* 0x000000ffff867224 */ /* 0x000fe200078e0084 */
[----:B------:R-:W-:-:S03]  /*12370*/  UIMAD UR17, UR8, UR5, UR4 ;  /* 0x00000005081172a4 */ /* 0x000fc6000f8e0204 */
[----:B------:R-:W-:Y:S02]  /*12380*/  ULDC.64 UR4, c[0x0][0x1b8] ;  /* 0x00006e0000047ab9 */ /* 0x000fe40000000a00 */
[----:B------:R-:W-:Y:S01]  /*12390*/  UIMAD UR4, UR9, UR4, URZ ;  /* 0x00000004090472a4 */ /* 0x000fe2000f8e023f */
[----:B------:R-:W-:Y:S01]  /*123a0*/  IMAD.U32 R6, RZ, RZ, UR17 ;  /* 0x00000011ff067e24 */ /* 0x000fe2000f8e00ff */
[----:B------:R-:W-:Y:S02]  /*123b0*/  UIADD3 UR9, UR31, -0x1, URZ ;  /* 0xffffffff1f097890 */ /* 0x000fe4000fffe03f */
[----:B------:R-:W-:Y:S01]  /*123c0*/  UIMAD UR4, UR8, UR5, UR4 ;  /* 0x00000005080472a4 */ /* 0x000fe2000f8e0204 */
[----:B-1----:R-:W-:Y:S02]  /*123d0*/  SHF.R.S32.HI R7, RZ, 0x1f, R8 ;  /* 0x0000001fff077819 */ /* 0x002fe40000011408 */
[--C-:B--2---:R-:W-:Y:S01]  /*123e0*/  SHF.R.S32.HI R3, RZ, 0x1f, R16.reuse ;  /* 0x0000001fff037819 */ /* 0x104fe20000011410 */
[----:B------:R-:W-:-:S04]  /*123f0*/  IMAD.MOV.U32 R2, RZ, RZ, R16 ;  /* 0x000000ffff027224 */ /* 0x000fc800078e0010 */
[----:B------:R-:W-:-:S04]  /*12400*/  IMAD.WIDE.U32 R4, R4, c[0x0][0x1b0], R2 ;  /* 0x00006c0004047a25 */ /* 0x000fc800078e0002 */
[----:B------:R-:W-:Y:S01]  /*12410*/  IMAD.WIDE.U32 R2, R0, c[0x0][0x1b8], R2 ;  /* 0x00006e0000027a25 */ /* 0x000fe200078e0002 */
[----:B------:R-:W-:Y:S01]  /*12420*/  IADD3 R4, P1, R4, UR12, RZ ;  /* 0x0000000c04047c10 */ /* 0x000fe2000ff3e0ff */
[----:B------:R-:W-:Y:S01]  /*12430*/  UMOV UR12, URZ ;  /* 0x0000003f000c7c82 */ /* 0x000fe20008000000 */
[----:B------:R-:W-:Y:S01]  /*12440*/  LEA.HI R0, R7, R8, RZ, 0x3 ;  /* 0x0000000807007211 */ /* 0x000fe200078f18ff */
[----:B------:R-:W-:Y:S01]  /*12450*/  IMAD.U32 R7, RZ, RZ, UR4 ;  /* 0x00000004ff077e24 */ /* 0x000fe2000f8e00ff */
[----:B------:R-:W-:Y:S01]  /*12460*/  IADD3.X R5, R6, UR11, R5, P1, !PT ;  /* 0x0000000b06057c10 */ /* 0x000fe20008ffe405 */
[----:B------:R-:W-:Y:S01]  /*12470*/  UIADD3 UR11, UR31, -0x2, URZ ;  /* 0xfffffffe1f0b7890 */ /* 0x000fe2000fffe03f */
[----:B------:R-:W-:Y:S02]  /*12480*/  LEA R6, P1, R4, c[0x0][0x168], 0x1 ;  /* 0x00005a0004067a11 */ /* 0x000fe400078208ff */
[----:B------:R-:W-:Y:S02]  /*12490*/  IADD3 R2, P0, R2, UR14, RZ ;  /* 0x0000000e02027c10 */ /* 0x000fe4000ff1e0ff */
[----:B------:R-:W-:Y:S01]  /*124a0*/  LEA.HI.X R4, R4, c[0x0][0x16c], R5, 0x1, P1 ;  /* 0x00005b0004047a11 */ /* 0x000fe200008f0c05 */
[----:B------:R1:W-:Y:S01]  /*124b0*/  STL [R1+0x20], R6 ;  /* 0x0000200601007387 */ /* 0x0003e20000100800 */
[----:B------:R-:W-:-:S02]  /*124c0*/  SHF.R.S32.HI R0, RZ, 0x3, R0 ;  /* 0x00000003ff007819 */ /* 0x000fc40000011400 */
[----:B------:R-:W-:Y:S01]  /*124d0*/  IADD3.X R3, R7, UR13, R3, P0, !PT ;  /* 0x0000000d07037c10 */ /* 0x000fe200087fe403 */
[----:B------:R2:W-:Y:S01]  /*124e0*/  STL [R1+0x1c], R4 ;  /* 0x00001c0401007387 */ /* 0x0005e20000100800 */
[----:B-1----:R-:W-:Y:S02]  /*124f0*/  LEA R6, P0, R2, c[0x0][0x170], 0x1 ;  /* 0x00005c0002067a11 */ /* 0x002fe400078008ff */
[----:B--2---:R-:W-:-:S03]  /*12500*/  IADD3 R4, P1, R0, 0x20, RZ ;  /* 0x0000002000047810 */ /* 0x004fc60007f3e0ff */
[----:B------:R-:W-:Y:S01]  /*12510*/  STL [R1+0x18], R6 ;  /* 0x0000180601007387 */ /* 0x000fe20000100800 */
[----:B------:R-:W-:Y:S02]  /*12520*/  SHF.R.S32.HI R0, RZ, 0x1f, R0 ;  /* 0x0000001fff007819 */ /* 0x000fe40000011400 */
[----:B------:R-:W-:Y:S01]  /*12530*/  LEA.HI.X R2, R2, c[0x0][0x174], R3, 0x1, P0 ;  /* 0x00005d0002027a11 */ /* 0x000fe200000f0c03 */
[----:B------:R-:W-:Y:S02]  /*12540*/  IMAD.MOV.U32 R3, RZ, RZ, R133 ;  /* 0x000000ffff037224 */ /* 0x000fe400078e0085 */
[----:B------:R-:W-:Y:S02]  /*12550*/  IMAD.X R5, RZ, RZ, R0, P1 ;  /* 0x000000ffff057224 */ /* 0x000fe400008e0600 */
[----:B------:R-:W-:Y:S04]  /*12560*/  STL [R1], R2 ;  /* 0x0000000201007387 */ /* 0x000fe80000100800 */
[----:B------:R1:W-:Y:S04]  /*12570*/  STL.64 [R1+0x8], R4 ;  /* 0x0000080401007387 */ /* 0x0003e80000100a00 */
[----:B------:R-:W2:Y:S04]  /*12580*/  LDL R15, [R1+0x64] ;  /* 0x00006400010f7983 */ /* 0x000ea80000100800 */
[----:B------:R-:W3:Y:S04]  /*12590*/  LDL R14, [R1+0x60] ;  /* 0x00006000010e7983 */ /* 0x000ee80000100800 */
[----:B------:R-:W4:Y:S04]  /*125a0*/  LDL R9, [R1+0x68] ;  /* 0x0000680001097983 */ /* 0x000f280000100800 */
[----:B------:R-:W1:Y:S04]  /*125b0*/  LDL.LU.64 R12, [R1+0x70] ;  /* 0x00007000010c7983 */ /* 0x000e680000300a00 */
[----:B------:R-:W4:Y:S01]  /*125c0*/  LDL.LU.64 R10, [R1+0x78] ;  /* 0x00007800010a7983 */ /* 0x000f220000300a00 */
[----:B------:R-:W-:-:S02]  /*125d0*/  ISETP.GE.AND P5, PT, R16, c[0x0][0x220], PT ;  /* 0x0000880010007a0c */ /* 0x000fc40003fa6270 */
[----:B--2---:R-:W-:Y:S02]  /*125e0*/  ISETP.GE.AND P4, PT, R15, c[0x0][0x220], PT ;  /* 0x000088000f007a0c */ /* 0x004fe40003f86270 */
[----:B---3--:R-:W-:Y:S02]  /*125f0*/  ISETP.GE.AND P3, PT, R14, c[0x0][0x220], PT ;  /* 0x000088000e007a0c */ /* 0x008fe40003f66270 */
[----:B----4-:R-:W-:Y:S01]  /*12600*/  ISETP.GE.AND P2, PT, R9, c[0x0][0x220], PT ;  /* 0x0000880009007a0c */ /* 0x010fe20003f46270 */
[----:B-1----:R-:W-:Y:S02]  /*12610*/  IMAD.MOV.U32 R5, RZ, RZ, R13 ;  /* 0x000000ffff057224 */ /* 0x002fe400078e000d */
[----:B------:R-:W-:-:S05]  /*12620*/  IMAD.MOV.U32 R4, RZ, RZ, R10 ;  /* 0x000000ffff047224 */ /* 0x000fca00078e000a */
[----:B------:R1:W-:Y:S01]  /*12630*/  STL.64 [R1+0x28], R4 ;  /* 0x0000280401007387 */ /* 0x0003e20000100a00 */
[----:B------:R-:W-:Y:S05]  /*12640*/  BRA `(.L_x_515) ;  /* 0x000003e000007947 */ /* 0x000fea0003800000 */
.L_x_517:
        /* <DEDUP_REMOVED lines=62> */
.L_x_515:
[----:B------:R-:W2:Y:S01]  /*12a30*/  LDL.64 R236, [R1+0x10] ;  /* 0x0000100001ec7983 */ /* 0x000ea20000100a00 */
[----:B------:R-:W-:Y:S01]  /*12a40*/  UIADD3 UR4, UR9, -UR12, URZ ;  /* 0x8000000c09047290 */ /* 0x000fe2000fffe03f */
[----:B------:R-:W-:Y:S04]  /*12a50*/  DEPBAR.LE SB0, 0x0 ;  /* 0x000080000000791a */ /* 0x000fe80000000000 */
[----:B-1----:R-:W3:Y:S01]  /*12a60*/  LDL.64 R4, [R1+0x28] ;  /* 0x0000280001047983 */ /* 0x002ee20000100a00 */
[----:B------:R-:W-:Y:S01]  /*12a70*/  IMAD.U32 R0, RZ, RZ, UR4 ;  /* 0x00000004ff007e24 */ /* 0x000fe2000f8e00ff */
[----:B------:R-:W-:Y:S01]  /*12a80*/  UIADD3 UR8, UR31, -0x1, URZ ;  /* 0xffffffff1f087890 */ /* 0x000fe2000fffe03f */
[----:B------:R-:W-:Y:S01]  /*12a90*/  IMAD.U32 R2, RZ, RZ, UR22 ;  /* 0x00000016ff027e24 */ /* 0x000fe2000f8e00ff */
[----:B------:R-:W4:Y:S02]  /*12aa0*/  LDL.64 R234, [R1+0x8] ;  /* 0x0000080001ea7983 */ /* 0x000f240000100a00 */
[----:B------:R-:W-:Y:S02]  /*12ab0*/  USHF.R.S32.HI UR5, URZ, 0x1f, UR8 ;  /* 0x0000001f3f057899 */ /* 0x000fe40008011408 */
[----:B------:R-:W4:Y:S01]  /*12ac0*/  LDL R17, [R1+0x18] ;  /* 0x0000180001117983 */ /* 0x000f220000100800 */
[----:B------:R-:W-:Y:S02]  /*12ad0*/  UIMAD UR4, UR7, UR8, URZ ;  /* 0x00000008070472a4 */ /* 0x000fe4000f8e023f */
[----:B------:R-:W-:Y:S01]  /*12ae0*/  UISETP.GT.AND UP0, UPT, UR8, UR10, UPT ;  /* 0x0000000a0800728c */ /* 0x000fe2000bf04270 */
[----:B------:R-:W4:Y:S01]  /*12af0*/  LDL R16, [R1] ;  /* 0x0000000001107983 */ /* 0x000f220000100800 */
[----:B------:R-:W-:Y:S03]  /*12b00*/  UIMAD UR4, UR5, UR22, UR4 ;  /* 0x00000016050472a4 */ /* 0x000fe6000f8e0204 */
[----:B------:R-:W-:Y:S06]  /*12b10*/  BAR.SYNC.DEFER_BLOCKING 0x0 ;  /* 0x0000000000007b1d */ /* 0x000fec0000010000 */
[----:B------:R-:W-:Y:S04]  /*12b20*/  @P5 STS.128 [R227+0x18000], RZ ;  /* 0x018000ffe3005388 */ /* 0x000fe80000000c00 */
[----:B------:R-:W4:Y:S01]  /*12b30*/  LDL R135, [R1+0x20] ;  /* 0x0000200001877983 */ /* 0x000f220000100800 */
[C---:B--2---:R-:W-:Y:S04]  /*12b40*/  LEA R6, P0, R0.reuse, R236, 0x6 ;  /* 0x000000ec00067211 */ /* 0x044fe800078030ff */
[----:B------:R-:W-:Y:S01]  /*12b50*/  LEA.HI.X.SX32 R7, R0, R237, 0x6, P0 ;  /* 0x000000ed00077211 */ /* 0x000fe200000f36ff */
[----:B------:R-:W-:Y:S04]  /*12b60*/  IMAD.WIDE.U32 R14, R6, c[0x0][0x1a0], RZ ;  /* 0x00006800060e7a25 */ /* 0x000fe800078e00ff */
[----:B---3--:R-:W-:Y:S01]  /*12b70*/  IMAD.WIDE.U32 R8, R2, UR8, R4 ;  /* 0x0000000802087c25 */ /* 0x008fe2000f8e0004 */
[----:B----4-:R-:W-:Y:S03]  /*12b80*/  LEA R4, P1, R0, R234, 0x6 ;  /* 0x000000ea00047211 */ /* 0x010fe600078230ff */
[----:B------:R-:W-:Y:S01]  /*12b90*/  IMAD R7, R7, c[0x0][0x1a0], RZ ;  /* 0x0000680007077a24 */ /* 0x000fe200078e02ff */
[----:B------:R-:W-:Y:S01]  /*12ba0*/  @!P5 LEA R10, P0, R8, c[0x0][0x170], 0x1 ;  /* 0x00005c00080ada11 */ /* 0x000fe200078008ff */
[----:B------:R-:W-:Y:S01]  /*12bb0*/  IMAD.WIDE.U32 R12, R4, c[0x0][0x1a0], RZ ;  /* 0x00006800040c7a25 */ /* 0x000fe200078e00ff */
[----:B------:R-:W-:Y:S02]  /*12bc0*/  LEA.HI.X.SX32 R5, R0, R235, 0x6, P1 ;  /* 0x000000eb00057211 */ /* 0x000fe400008f36ff */
[----:B------:R-:W-:Y:S01]  /*12bd0*/  IADD3 R0, R9, UR4, RZ ;  /* 0x0000000409007c10 */ /* 0x000fe2000fffe0ff */
[----:B------:R-:W-:Y:S01]  /*12be0*/  IMAD R7, R6, c[0x0][0x1a4], R7 ;  /* 0x0000690006077a24 */ /* 0x000fe200078e0207 */
[-C--:B------:R-:W-:Y:S01]  /*12bf0*/  LEA R6, P6, R14, R17.reuse, 0x1 ;  /* 0x000000110e067211 */ /* 0x080fe200078c08ff */
        /* <DEDUP_REMOVED lines=10> */
[-C--:B------:R-:W-:Y:S01]  /*12ca0*/  LEA.HI.X R7, R14, R16.reuse, R7, 0x1, P6 ;  /* 0x000000100e077211 */ /* 0x080fe200030f0c07 */
        /* <DEDUP_REMOVED lines=50> */
[----:B------:R-:W3:Y:S04]  /*12fd0*/  LDSM.16.M88.4 R24, [R200+0x11000] ;  /* 0x01100000c818783b */ /* 0x000ee80000000200 */
[----:B------:R-:W4:Y:S04]  /*12fe0*/  LDL R2, [R1+0x1c] ;  /* 0x00001c0001027983 */ /* 0x000f280000100800 */
[----:B------:R-:W1:Y:S04]  /*12ff0*/  LDSM.16.M88.4 R168, [R200+0x11800] ;  /* 0x01180000c8a8783b */ /* 0x000e680000000200 */
[----:B------:R-:W0:Y:S04]  /*13000*/  LDGDEPBAR ;  /* 0x00000000000079af */ /* 0x000e280000000000 */
[----:B------:R-:W-:Y:S04]  /*13010*/  LDSM.16.M88.4 R172, [R208] ;  /* 0x00000000d0ac783b */ /* 0x000fe80000000200 */
[----:B------:R-:W3:Y:S04]  /*13020*/  LDSM.16.M88.4 R176, [R211] ;  /* 0x00000000d3b0783b */ /* 0x000ee80000000200 */
[----:B------:R-:W3:Y:S04]  /*13030*/  LDSM.16.M88.4 R180, [R226] ;  /* 0x00000000e2b4783b */ /* 0x000ee80000000200 */
[----:B------:R-:W3:Y:S01]  /*13040*/  LDSM.16.M88.4 R184, [R225] ;  /* 0x00000000e1b8783b */ /* 0x000ee20000000200 */
[C---:B--2---:R-:W-:Y:S03]  /*13050*/  HMMA.16816.F32.BF16 R4, R32.reuse, R8, RZ ;  /* 0x000000082004723c */ /* 0x044fe600000418ff */
[----:B------:R-:W2:Y:S04]  /*13060*/  LDSM.16.M88.4 R188, [R224] ;  /* 0x00000000e0bc783b */ /* 0x000ea80000000200 */
[----:B------:R-:W-:Y:S01]  /*13070*/  LDSM.16.M88.4 R192, [R210] ;  /* 0x00000000d2c0783b */ /* 0x000fe20000000200 */
[C---:B------:R-:W-:Y:S03]  /*13080*/  HMMA.16816.F32.BF16 R8, R32.reuse, R10, RZ ;  /* 0x0000000a2008723c */ /* 0x040fe600000418ff */
[----:B------:R-:W2:Y:S05]  /*13090*/  LDSM.16.M88.4 R196, [R206+0x10000] ;  /* 0x01000000cec4783b */ /* 0x000eaa0000000200 */
[C---:B-1----:R-:W-:Y:S08]  /*130a0*/  HMMA.16816.F32.BF16 R12, R32.reuse, R16, RZ ;  /* 0x00000010200c723c */ /* 0x042ff000000418ff */
[C---:B------:R-:W-:Y:S08]  /*130b0*/  HMMA.16816.F32.BF16 R16, R32.reuse, R18, RZ ;  /* 0x000000122010723c */ /* 0x040ff000000418ff */
[C---:B---3--:R-:W-:Y:S08]  /*130c0*/  HMMA.16816.F32.BF16 R20, R32.reuse, R24, RZ ;  /* 0x000000182014723c */ /* 0x048ff000000418ff */
[C---:B------:R-:W-:Y:S08]  /*130d0*/  HMMA.16816.F32.BF16 R24, R32.reuse, R26, RZ ;  /* 0x0000001a2018723c */ /* 0x040ff000000418ff */
[C---:B------:R-:W-:Y:S08]  /*130e0*/  HMMA.16816.F32.BF16 R28, R32.reuse, R168, RZ ;  /* 0x000000a8201c723c */ /* 0x040ff000000418ff */
[----:B------:R-:W-:Y:S01]  /*130f0*/  HMMA.16816.F32.BF16 R32, R32, R170, RZ ;  /* 0x000000aa2020723c */ /* 0x000fe200000418ff */
[----:B------:R-:W1:Y:S07]  /*13100*/  LDSM.16.M88.4 R168, [R206+0x10800] ;  /* 0x01080000cea8783b */ /* 0x000e6e0000000200 */
[C---:B------:R-:W-:Y:S08]  /*13110*/  HMMA.16816.F32.BF16 R4, R172.reuse, R176, R4 ;  /* 0x000000b0ac04723c */ /* 0x040ff00000041804 */
[C---:B------:R-:W-:Y:S01]  /*13120*/  HMMA.16816.F32.BF16 R8, R172.reuse, R178, R8 ;  /* 0x000000b2ac08723c */ /* 0x040fe20000041808 */
[----:B------:R-:W3:Y:S07]  /*13130*/  LDSM.16.M88.4 R176, [R206+0x11000] ;  /* 0x01100000ceb0783b */ /* 0x000eee0000000200 */
[C---:B------:R-:W-:Y:S08]  /*13140*/  HMMA.16816.F32.BF16 R12, R172.reuse, R180, R12 ;  /* 0x000000b4ac0c723c */ /* 0x040ff0000004180c */
[C---:B------:R-:W-:Y:S01]  /*13150*/  HMMA.16816.F32.BF16 R16, R172.reuse, R182, R16 ;  /* 0x000000b6ac10723c */ /* 0x040fe20000041810 */
[----:B------:R-:W1:Y:S07]  /*13160*/  LDSM.16.M88.4 R180, [R206+0x11800] ;  /* 0x01180000ceb4783b */ /* 0x000e6e0000000200 */
[C---:B------:R-:W-:Y:S08]  /*13170*/  HMMA.16816.F32.BF16 R20, R172.reuse, R184, R20 ;  /* 0x000000b8ac14723c */ /* 0x040ff00000041814 */
[C---:B------:R-:W-:Y:S01]  /*13180*/  HMMA.16816.F32.BF16 R24, R172.reuse, R186, R24 ;  /* 0x000000baac18723c */ /* 0x040fe20000041818 */
[----:B------:R-:W-:Y:S07]  /*13190*/  LDSM.16.M88.4 R184, [R205] ;  /* 0x00000000cdb8783b */ /* 0x000fee0000000200 */
[C---:B--2---:R-:W-:Y:S08]  /*131a0*/  HMMA.16816.F32.BF16 R28, R172.reuse, R188, R28 ;  /* 0x000000bcac1c723c */ /* 0x044ff0000004181c */
[----:B------:R-:W-:Y:S01]  /*131b0*/  HMMA.16816.F32.BF16 R32, R172, R190, R32 ;  /* 0x000000beac20723c */ /* 0x000fe20000041820 */
[----:B------:R-:W2:Y:S04]  /*131c0*/  LDSM.16.M88.4 R172, [R209] ;  /* 0x00000000d1ac783b */ /* 0x000ea80000000200 */
[----:B------:R-:W2:Y:S03]  /*131d0*/  LDSM.16.M88.4 R188, [R205+0x800] ;  /* 0x00080000cdbc783b */ /* 0x000ea60000000200 */
[C---:B------:R-:W-:Y:S08]  /*131e0*/  HMMA.16816.F32.BF16 R4, R192.reuse, R196, R4 ;  /* 0x000000c4c004723c */ /* 0x040ff00000041804 */
        /* <DEDUP_REMOVED lines=8> */
[C---:B------:R-:W-:Y:S08]  /*13270*/  HMMA.16816.F32.BF16 R28, R192.reuse, R180, R28 ;  /* 0x000000b4c01c723c */ /* 0x040ff0000004181c */
[----:B------:R-:W-:Y:S01]  /*13280*/  HMMA.16816.F32.BF16 R32, R192, R182, R32 ;  /* 0x000000b6c020723c */ /* 0x000fe20000041820 */
[----:B------:R-:W3:Y:S04]  /*13290*/  LDSM.16.M88.4 R180, [R200+0x12000] ;  /* 0x01200000c8b4783b */ /* 0x000ee80000000200 */
[----:B------:R-:W1:Y:S03]  /*132a0*/  LDSM.16.M88.4 R192, [R200+0x12800] ;  /* 0x01280000c8c0783b */ /* 0x000e660000000200 */
[C---:B--2---:R-:W-:Y:S08]  /*132b0*/  HMMA.16816.F32.BF16 R4, R172.reuse, R184, R4 ;  /* 0x000000b8ac04723c */ /* 0x044ff00000041804 */
[C---:B------:R-:W-:Y:S01]  /*132c0*/  HMMA.16816.F32.BF16 R8, R172.reuse, R186, R8 ;  /* 0x000000baac08723c */ /* 0x040fe20000041808 */
[----:B------:R-:W2:Y:S07]  /*132d0*/  LDSM.16.M88.4 R184, [R200+0x13000] ;  /* 0x01300000c8b8783b */ /* 0x000eae0000000200 */
        /* <DEDUP_REMOVED lines=9> */
[----:B------:R-:W1:Y:S03]  /*13370*/  LDSM.16.M88.4 R172, [R208+0x4000] ;  /* 0x00400000d0ac783b */ /* 0x000e660000000200 */
[C---:B---3--:R-:W-:Y:S08]  /*13380*/  HMMA.16816.F32.BF16 R4, R176.reuse, R180, R4 ;  /* 0x000000b4b004723c */ /* 0x048ff00000041804 */
[C---:B------:R-:W-:Y:S01]  /*13390*/  HMMA.16816.F32.BF16 R8, R176.reuse, R182, R8 ;  /* 0x000000b6b008723c */ /* 0x040fe20000041808 */
[----:B------:R-:W3:Y:S07]  /*133a0*/  LDSM.16.M88.4 R180, [R221] ;  /* 0x00000000ddb4783b */ /* 0x000eee0000000200 */
[C---:B------:R-:W-:Y:S08]  /*133b0*/  HMMA.16816.F32.BF16 R12, R176.reuse, R192, R12 ;  /* 0x000000c0b00c723c */ /* 0x040ff0000004180c */
[C---:B------:R-:W-:Y:S01]  /*133c0*/  HMMA.16816.F32.BF16 R16, R176.reuse, R194, R16 ;  /* 0x000000c2b010723c */ /* 0x040fe20000041810 */
[----:B------:R-:W3:Y:S07]  /*133d0*/  LDSM.16.M88.4 R192, [R220] ;  /* 0x00000000dcc0783b */ /* 0x000eee0000000200 */
[C---:B--2---:R-:W-:Y:S08]  /*133e0*/  HMMA.16816.F32.BF16 R20, R176.reuse, R184, R20 ;  /* 0x000000b8b014723c */ /* 0x044ff00000041814 */
[C---:B------:R-:W-:Y:S01]  /*133f0*/  HMMA.16816.F32.BF16 R24, R176.reuse, R186, R24 ;  /* 0x000000bab018723c */ /* 0x040fe20000041818 */
[----:B------:R-:W-:Y:S07]  /*13400*/  LDSM.16.M88.4 R184, [R206+0x12800] ;  /* 0x01280000ceb8783b */ /* 0x000fee0000000200 */
[C---:B-1----:R-:W-:Y:S08]  /*13410*/  HMMA.16816.F32.BF16 R28, R176.reuse, R168, R28 ;  /* 0x000000a8b01c723c */ /* 0x042ff0000004181c */
[----:B------:R-:W-:Y:S01]  /*13420*/  HMMA.16816.F32.BF16 R32, R176, R170, R32 ;  /* 0x000000aab020723c */ /* 0x000fe20000041820 */
[----:B------:R-:W-:Y:S04]  /*13430*/  LDSM.16.M88.4 R168, [R210+0x4000] ;  /* 0x00400000d2a8783b */ /* 0x000fe80000000200 */
[----:B------:R-:W1:Y:S03]  /*13440*/  LDSM.16.M88.4 R176, [R206+0x12000] ;  /* 0x01200000ceb0783b */ /* 0x000e660000000200 */
[C---:B------:R-:W-:Y:S08]  /*13450*/  HMMA.16816.F32.BF16 R4, R172.reuse, R188, R4 ;  /* 0x000000bcac04723c */ /* 0x040ff00000041804 */
[C---:B------:R-:W-:Y:S01]  /*13460*/  HMMA.16816.F32.BF16 R8, R172.reuse, R190, R8 ;  /* 0x000000beac08723c */ /* 0x040fe20000041808 */
[----:B------:R-:W2:Y:S07]  /*13470*/  LDSM.16.M88.4 R188, [R206+0x13000] ;  /* 0x01300000cebc783b */ /* 0x000eae0000000200 */
[C---:B------:R-:W-:Y:S08]  /*13480*/  HMMA.16816.F32.BF16 R12, R172.reuse, R196, R12 ;  /* 0x000000c4ac0c723c */ /* 0x040ff0000004180c */
[C---:B------:R-:W-:Y:S01]  /*13490*/  HMMA.16816.F32.BF16 R16, R172.reuse, R198, R16 ;  /* 0x000000c6ac10723c */ /* 0x040fe20000041810 */
[----:B------:R-:W2:Y:S07]  /*134a0*/  LDSM.16.M88.4 R196, [R206+0x13800] ;  /* 0x01380000cec4783b */ /* 0x000eae0000000200 */
        /* <DEDUP_REMOVED lines=10> */
[C---:B------:R-:W-:Y:S08]  /*13550*/  HMMA.16816.F32.BF16 R12, R168.reuse, R184, R12 ;  /* 0x000000b8a80c723c */ /* 0x040ff0000004180c */
        /* <DEDUP_REMOVED lines=8> */
[----:B------:R-:W2:Y:S03]  /*135e0*/  LDSM.16.M88.4 R196, [R200+0x14800] ;  /* 0x01480000c8c4783b */ /* 0x000ea60000000200 */
[C---:B---3--:R-:W-:Y:S08]  /*135f0*/  HMMA.16816.F32.BF16 R4, R172.reuse, R180, R4 ;  /* 0x000000b4ac04723c */ /* 0x048ff00000041804 */
[C---:B------:R-:W-:Y:S01]  /*13600*/  HMMA.16816.F32.BF16 R8, R172.reuse, R182, R8 ;  /* 0x000000b6ac08723c */ /* 0x040fe20000041808 */
[----:B------:R-:W3:Y:S07]  /*13610*/  LDSM.16.M88.4 R180, [R200+0x15000] ;  /* 0x01500000c8b4783b */ /* 0x000eee0000000200 */
[C---:B------:R-:W-:Y:S08]  /*13620*/  HMMA.16816.F32.BF16 R12, R172.reuse, R192, R12 ;  /* 0x000000c0ac0c723c */ /* 0x040ff0000004180c */
[C---:B------:R-:W-:Y:S01]  /*13630*/  HMMA.16816.F32.BF16 R16, R172.reuse, R194, R16 ;  /* 0x000000c2ac10723c */ /* 0x040fe20000041810 */
[----:B------:R-:W3:Y:S07]  /*13640*/  LDSM.16.M88.4 R192, [R200+0x15800] ;  /* 0x01580000c8c0783b */ /* 0x000eee0000000200 */
[C---:B-1----:R-:W-:Y:S08]  /*13650*/  HMMA.16816.F32.BF16 R20, R172.reuse, R176, R20 ;  /* 0x000000b0ac14723c */ /* 0x042ff00000041814 */
[C---:B------:R-:W-:Y:S01]  /*13660*/  HMMA.16816.F32.BF16 R24, R172.reuse, R178, R24 ;  /* 0x000000b2ac18723c */ /* 0x040fe20000041818 */
[----:B------:R-:W-:Y:S07]  /*13670*/  LDSM.16.M88.4 R176, [R218] ;  /* 0x00000000dab0783b */ /* 0x000fee0000000200 */
[C---:B--2---:R-:W-:Y:S08]  /*13680*/  HMMA.16816.F32.BF16 R28, R172.reuse, R168, R28 ;  /* 0x000000a8ac1c723c */ /* 0x044ff0000004181c */
[----:B------:R-:W-:Y:S01]  /*13690*/  HMMA.16816.F32.BF16 R32, R172, R170, R32 ;  /* 0x000000aaac20723c */ /* 0x000fe20000041820 */
[----:B------:R-:W-:Y:S04]  /*136a0*/  LDSM.16.M88.4 R168, [R208+0x8000] ;  /* 0x00800000d0a8783b */ /* 0x000fe80000000200 */
[----:B------:R-:W1:Y:S03]  /*136b0*/  LDSM.16.M88.4 R172, [R219] ;  /* 0x00000000dbac783b */ /* 0x000e660000000200 */
[C---:B------:R-:W-:Y:S08]  /*136c0*/  HMMA.16816.F32.BF16 R4, R184.reuse, R188, R4 ;  /* 0x000000bcb804723c */ /* 0x040ff00000041804 */
        /* <DEDUP_REMOVED lines=33> */
[----:B------:R-:W-:Y:S07]  /*138e0*/  LDSM.16.M88.4 R172, [R200+0x16000] ;  /* 0x01600000c8ac783b */ /* 0x000fee0000000200 */
[C---:B--2---:R-:W-:Y:S08]  /*138f0*/  HMMA.16816.F32.BF16 R28, R180.reuse, R168, R28 ;  /* 0x000000a8b41c723c */ /* 0x044ff0000004181c */
[----:B------:R-:W-:Y:S01]  /*13900*/  HMMA.16816.F32.BF16 R32, R180, R170, R32 ;  /* 0x000000aab420723c */ /* 0x000fe20000041820 */
[----:B------:R-:W1:Y:S04]  /*13910*/  LDSM.16.M88.4 R168, [R207+0xc000] ;  /* 0x00c00000cfa8783b */ /* 0x000e680000000200 */
[----:B------:R-:W2:Y:S03]  /*13920*/  LDSM.16.M88.4 R180, [R200+0x16800] ;  /* 0x01680000c8b4783b */ /* 0x000ea60000000200 */
[C---:B------:R-:W-:Y:S08]  /*13930*/  HMMA.16816.F32.BF16 R4, R176.reuse, R188, R4 ;  /* 0x000000bcb004723c */ /* 0x040ff00000041804 */
[C---:B------:R-:W-:Y:S01]  /*13940*/  HMMA.16816.F32.BF16 R8, R176.reuse, R190, R8 ;  /* 0x000000beb008723c */ /* 0x040fe20000041808 */
[----:B------:R-:W1:Y:S07]  /*13950*/  LDSM.16.M88.4 R188, [R200+0x17000] ;  /* 0x01700000c8bc783b */ /* 0x000e6e0000000200 */
[C---:B------:R-:W-:Y:S08]  /*13960*/  HMMA.16816.F32.BF16 R12, R176.reuse, R196, R12 ;  /* 0x000000c4b00c723c */ /* 0x040ff0000004180c */
[C---:B------:R-:W-:Y:S01]  /*13970*/  HMMA.16816.F32.BF16 R16, R176.reuse, R198, R16 ;  /* 0x000000c6b010723c */ /* 0x040fe20000041810 */
[----:B------:R-:W2:Y:S07]  /*13980*/  LDSM.16.M88.4 R196, [R200+0x17800] ;  /* 0x01780000c8c4783b */ /* 0x000eae0000000200 */
[C---:B---3--:R-:W-:Y:S08]  /*13990*/  HMMA.16816.F32.BF16 R20, R176.reuse, R184, R20 ;  /* 0x000000b8b014723c */ /* 0x048ff00000041814 */
[C---:B------:R-:W-:Y:S01]  /*139a0*/  HMMA.16816.F32.BF16 R24, R176.reuse, R186, R24 ;  /* 0x000000bab018723c */ /* 0x040fe20000041818 */
[----:B------:R-:W-:Y:S07]  /*139b0*/  LDSM.16.M88.4 R184, [R215] ;  /* 0x00000000d7b8783b */ /* 0x000fee0000000200 */
[C---:B------:R-:W-:Y:S08]  /*139c0*/  HMMA.16816.F32.BF16 R28, R176.reuse, R192, R28 ;  /* 0x000000c0b01c723c */ /* 0x040ff0000004181c */
[----:B------:R-:W-:Y:S01]  /*139d0*/  HMMA.16816.F32.BF16 R32, R176, R194, R32 ;  /* 0x000000c2b020723c */ /* 0x000fe20000041820 */
[----:B------:R-:W3:Y:S04]  /*139e0*/  LDSM.16.M88.4 R176, [R208+0xc000] ;  /* 0x00c00000d0b0783b */ /* 0x000ee80000000200 */
[----:B------:R-:W-:Y:S03]  /*139f0*/  LDSM.16.M88.4 R192, [R206+0x16000] ;  /* 0x01600000cec0783b */ /* 0x000fe60000000200 */
[C---:B-1----:R-:W-:Y:S08]  /*13a00*/  HMMA.16816.F32.BF16 R4, R168.reuse, R172, R4 ;  /* 0x000000aca804723c */ /* 0x042ff00000041804 */
[C---:B------:R-:W-:Y:S01]  /*13a10*/  HMMA.16816.F32.BF16 R8, R168.reuse, R174, R8 ;  /* 0x000000aea808723c */ /* 0x040fe20000041808 */
[----:B------:R-:W1:Y:S07]  /*13a20*/  LDSM.16.M88.4 R172, [R214] ;  /* 0x00000000d6ac783b */ /* 0x000e6e0000000200 */
[C---:B--2---:R-:W-:Y:S08]  /*13a30*/  HMMA.16816.F32.BF16 R12, R168.reuse, R180, R12 ;  /* 0x000000b4a80c723c */ /* 0x044ff0000004180c */
[C---:B------:R-:W-:Y:S01]  /*13a40*/  HMMA.16816.F32.BF16 R16, R168.reuse, R182, R16 ;  /* 0x000000b6a810723c */ /* 0x040fe20000041810 */
[----:B------:R-:W2:Y:S07]  /*13a50*/  LDSM.16.M88.4 R180, [R213] ;  /* 0x00000000d5b4783b */ /* 0x000eae0000000200 */
[C---:B------:R-:W-:Y:S08]  /*13a60*/  HMMA.16816.F32.BF16 R20, R168.reuse, R188, R20 ;  /* 0x000000bca814723c */ /* 0x040ff00000041814 */
[C---:B------:R-:W-:Y:S01]  /*13a70*/  HMMA.16816.F32.BF16 R24, R168.reuse, R190, R24 ;  /* 0x000000bea818723c */ /* 0x040fe20000041818 */
[----:B------:R-:W2:Y:S07]  /*13a80*/  LDSM.16.M88.4 R188, [R212] ;  /* 0x00000000d4bc783b */ /* 0x000eae0000000200 */
[C---:B------:R-:W-:Y:S08]  /*13a90*/  HMMA.16816.F32.BF16 R28, R168.reuse, R196, R28 ;  /* 0x000000c4a81c723c */ /* 0x040ff0000004181c */
[----:B------:R-:W-:Y:S01]  /*13aa0*/  HMMA.16816.F32.BF16 R32, R168, R198, R32 ;  /* 0x000000c6a820723c */ /* 0x000fe20000041820 */
[----:B------:R-:W4:Y:S04]  /*13ab0*/  LDSM.16.M88.4 R168, [R210+0xc000] ;  /* 0x00c00000d2a8783b */ /* 0x000f280000000200 */
[----:B------:R-:W4:Y:S03]  /*13ac0*/  LDSM.16.M88.4 R196, [R206+0x16800] ;  /* 0x01680000cec4783b */ /* 0x000f260000000200 */
[C---:B---3--:R-:W-:Y:S08]  /*13ad0*/  HMMA.16816.F32.BF16 R4, R176.reuse, R184, R4 ;  /* 0x000000b8b004723c */ /* 0x048ff00000041804 */
[C---:B------:R-:W-:Y:S01]  /*13ae0*/  HMMA.16816.F32.BF16 R8, R176.reuse, R186, R8 ;  /* 0x000000bab008723c */ /* 0x040fe20000041808 */
[----:B------:R-:W3:Y:S07]  /*13af0*/  LDSM.16.M88.4 R184, [R206+0x17000] ;  /* 0x01700000ceb8783b */ /* 0x000eee0000000200 */
        /* <DEDUP_REMOVED lines=9> */
[----:B------:R-:W1:Y:S03]  /*13b90*/  LDSM.16.M88.4 R188, [R205+0x6800] ;  /* 0x00680000cdbc783b */ /* 0x000e660000000200 */
[C---:B----4-:R-:W-:Y:S08]  /*13ba0*/  HMMA.16816.F32.BF16 R4, R168.reuse, R192, R4 ;  /* 0x000000c0a804723c */ /* 0x050ff00000041804 */
[C---:B------:R-:W-:Y:S01]  /*13bb0*/  HMMA.16816.F32.BF16 R8, R168.reuse, R194, R8 ;  /* 0x000000c2a808723c */ /* 0x040fe20000041808 */
[----:B------:R-:W4:Y:S07]  /*13bc0*/  LDSM.16.M88.4 R192, [R205+0x7000] ;  /* 0x00700000cdc0783b */ /* 0x000f2e0000000200 */
[C---:B------:R-:W-:Y:S08]  /*13bd0*/  HMMA.16816.F32.BF16 R12, R168.reuse, R196, R12 ;  /* 0x000000c4a80c723c */ /* 0x040ff0000004180c */
[C---:B------:R-:W-:Y:S01]  /*13be0*/  HMMA.16816.F32.BF16 R16, R168.reuse, R198, R16 ;  /* 0x000000c6a810723c */ /* 0x040fe20000041810 */
[----:B------:R-:W4:Y:S01]  /*13bf0*/  LDSM.16.M88.4 R196, [R205+0x7800] ;  /* 0x00780000cdc4783b */ /* 0x000f220000000200 */
[----:B------:R-:W-:Y:S04]  /*13c00*/  DEPBAR.LE SB0, 0x0 ;  /* 0x000080000000791a */ /* 0x000fe80000000000 */
[----:B------:R-:W-:Y:S02]  /*13c10*/  BAR.SYNC.DEFER_BLOCKING 0x0 ;  /* 0x0000000000007b1d */ /* 0x000fe40000010000 */
[C---:B---3--:R-:W-:Y:S08]  /*13c20*/  HMMA.16816.F32.BF16 R20, R168.reuse, R184, R20 ;  /* 0x000000b8a814723c */ /* 0x048ff00000041814 */
[C---:B------:R-:W-:Y:S08]  /*13c30*/  HMMA.16816.F32.BF16 R24, R168.reuse, R186, R24 ;  /* 0x000000baa818723c */ /* 0x040ff00000041818 */
[C---:B-1----:R-:W-:Y:S08]  /*13c40*/  HMMA.16816.F32.BF16 R28, R168.reuse, R172, R28 ;  /* 0x000000aca81c723c */ /* 0x042ff0000004181c */
[----:B------:R-:W-:Y:S07]  /*13c50*/  HMMA.16816.F32.BF16 R32, R168, R174, R32 ;  /* 0x000000aea820723c */ /* 0x000fee0000041820 */
[C---:B------:R-:W-:Y:S01]  /*13c60*/  LEA R168, P1, R0.reuse, R236, 0x6 ;  /* 0x000000ec00a87211 */ /* 0x040fe200078230ff */
[C---:B--2---:R-:W-:Y:S05]  /*13c70*/  HMMA.16816.F32.BF16 R4, R176.reuse, R180, R4 ;  /* 0x000000b4b004723c */ /* 0x044fea0000041804 */
[----:B------:R-:W-:Y:S01]  /*13c80*/  LEA.HI.X.SX32 R169, R0, R237, 0x6, P1 ;  /* 0x000000ed00a97211 */ /* 0x000fe200008f36ff */
[----:B------:R-:W-:Y:S02]  /*13c90*/  IMAD.WIDE.U32 R172, R168, c[0x0][0x198], RZ ;  /* 0x00006600a8ac7a25 */ /* 0x000fe400078e00ff */
[C---:B------:R-:W-:Y:S04]  /*13ca0*/  HMMA.16816.F32.BF16 R8, R176.reuse, R182, R8 ;  /* 0x000000b6b008723c */ /* 0x040fe80000041808 */
[----:B------:R-:W-:Y:S02]  /*13cb0*/  IMAD R0, R169, c[0x0][0x198], RZ ;  /* 0x00006600a9007a24 */ /* 0x000fe400078e02ff */
[----:B------:R-:W-:Y:S02]  /*13cc0*/  IMAD.WIDE.U32 R170, R132, c[0x0][0x198], RZ ;  /* 0x0000660084aa7a25 */ /* 0x000fe400078e00ff */
[C---:B------:R-:W-:Y:S04]  /*13cd0*/  HMMA.16816.F32.BF16 R12, R176.reuse, R188, R12 ;  /* 0x000000bcb00c723c */ /* 0x040fe8000004180c */
[----:B------:R-:W-:Y:S01]  /*13ce0*/  IMAD R0, R168, c[0x0][0x19c], R0 ;  /* 0x00006700a8007a24 */ /* 0x000fe200078e0200 */
[-C--:B------:R-:W-:Y:S01]  /*13cf0*/  LEA R168, P6, R172, R135.reuse, 0x1 ;  /* 0x00000087aca87211 */ /* 0x080fe200078c08ff */
[----:B------:R-:W-:Y:S01]  /*13d00*/  IMAD.IADD R133, R171, 0x1, R133 ;  /* 0x00000001ab857824 */ /* 0x000fe200078e0285 */
[C---:B------:R-:W-:Y:S01]  /*13d10*/  LEA R132, P1, R170.reuse, R135, 0x1 ;  /* 0x00000087aa847211 */ /* 0x040fe200078208ff */
[C---:B------:R-:W-:Y:S04]  /*13d20*/  HMMA.16816.F32.BF16 R16, R176.reuse, R190, R16 ;  /* 0x000000beb010723c */ /* 0x040fe80000041810 */
[----:B------:R-:W-:Y:S01]  /*13d30*/  IMAD.IADD R0, R173, 0x1, R0 ;  /* 0x00000001ad007824 */ /* 0x000fe200078e0200 */
[-C--:B------:R-:W-:Y:S03]  /*13d40*/  LEA.HI.X R133, R170, R2.reuse, R133, 0x1, P1 ;  /* 0x00000002aa857211 */ /* 0x080fe600008f0c85 */
[C---:B----4-:R-:W-:Y:S04]  /*13d50*/  HMMA.16816.F32.BF16 R20, R176.reuse, R192, R20 ;  /* 0x000000c0b014723c */ /* 0x050fe80000041814 */
[----:B------:R-:W-:Y:S04]  /*13d60*/  LEA.HI.X R169, R172, R2, R0, 0x1, P6 ;  /* 0x00000002aca97211 */ /* 0x000fe800030f0c00 */
[C---:B------:R-:W-:Y:S08]  /*13d70*/  HMMA.16816.F32.BF16 R24, R176.reuse, R194, R24 ;  /* 0x000000c2b018723c */ /* 0x040ff00000041818 */
[C---:B------:R-:W-:Y:S08]  /*13d80*/  HMMA.16816.F32.BF16 R28, R176.reuse, R196, R28 ;  /* 0x000000c4b01c723c */ /* 0x040ff0000004181c */
[----:B------:R-:W-:Y:S01]  /*13d90*/  HMMA.16816.F32.BF16 R32, R176, R198, R32 ;  /* 0x000000c6b020723c */ /* 0x000fe20000041820 */
[----:B------:R-:W-:-:S07]  /*13da0*/  @P0 BRA `(.L_x_517) ;  /* 0xffffe8a000000947 */ /* 0x000fce000383ffff */
.L_x_516:
        /* <DEDUP_REMOVED lines=8> */
[----:B------:R-:W-:Y:S01]  /*13e30*/  IADD3 R2, R228, -R0, RZ ;  /* 0x80000000e4027210 */ /* 0x000fe20007ffe0ff */
[----:B-1----:R-:W-:Y:S01]  /*13e40*/  IMAD.IADD R132, R229, 0x1, -R0 ;  /* 0x00000001e5847824 */ /* 0x002fe200078e0a00 */
[C---:B------:R-:W-:Y:S02]  /*13e50*/  IADD3 R169, R0.reuse, 0x10, RZ ;  /* 0x0000001000a97810 */ /* 0x040fe40007ffe0ff */
[----:B------:R-:W-:Y:S02]  /*13e60*/  IABS R2, R2 ;  /* 0x0000000200027213 */ /* 0x000fe40000000000 */
[----:B------:R-:W-:Y:S02]  /*13e70*/  IABS R132, R132 ;  /* 0x0000008400847213 */ /* 0x000fe40000000000 */
[----:B------:R1:W2:Y:S01]  /*13e80*/  I2F R177, R2 ;  /* 0x0000000200b17306 */ /* 0x0002a20000201400 */
[C---:B------:R-:W-:Y:S02]  /*13e90*/  IADD3 R173, R0.reuse, 0x19, RZ ;  /* 0x0000001900ad7810 */ /* 0x040fe40007ffe0ff */
[C---:B------:R-:W-:Y:S02]  /*13ea0*/  IADD3 R172, R0.reuse, 0x20, RZ ;  /* 0x0000002000ac7810 */ /* 0x040fe40007ffe0ff */
[C---:B------:R-:W-:Y:S04]  /*13eb0*/  ISETP.GE.AND P1, PT, R0.reuse, R231, PT ;  /* 0x000000e70000720c */ /* 0x040fe80003f26270 */
[C---:B------:R-:W-:Y:S01]  /*13ec0*/  ISETP.GE.OR P1, PT, R0.reuse, R233, !P1 ;  /* 0x000000e90000720c */ /* 0x040fe20004f26670 */
[----:B------:R3:W4:Y:S01]  /*13ed0*/  I2F R176, R132 ;  /* 0x0000008400b07306 */ /* 0x0007220000201400 */
[----:B-1----:R-:W-:Y:S01]  /*13ee0*/  IADD3 R2, R0, 0x1, RZ ;  /* 0x0000000100027810 */ /* 0x002fe20007ffe0ff */
[----:B--2---:R-:W-:Y:S03]  /*13ef0*/  FFMA.FTZ R4, R177, -UR23, R4 ;  /* 0x80000017b1047c23 */ /* 0x004fe60008010004 */
[----:B------:R-:W-:Y:S02]  /*13f00*/  IADD3 R133, R228, -R2, RZ ;  /* 0x80000002e4857210 */ /* 0x000fe40007ffe0ff */
[C---:B------:R-:W-:Y:S02]  /*13f10*/  ISETP.GE.AND P0, PT, R2.reuse, R231, PT ;  /* 0x000000e70200720c */ /* 0x040fe40003f06270 */
[----:B------:R-:W-:Y:S02]  /*13f20*/  ISETP.GE.AND P6, PT, R2, R230, PT ;  /* 0x000000e60200720c */ /* 0x000fe40003fc6270 */
[----:B---3--:R-:W-:Y:S01]  /*13f30*/  IABS R132, R133 ;  /* 0x0000008500847213 */ /* 0x008fe20000000000 */
[----:B----4-:R-:W-:Y:S01]  /*13f40*/  FFMA.FTZ R6, R176, -UR23, R6 ;  /* 0x80000017b0067c23 */ /* 0x010fe20008010006 */
[----:B------:R-:W-:Y:S02]  /*13f50*/  IADD3 R133, R0, 0x8, RZ ;  /* 0x0000000800857810 */ /* 0x000fe40007ffe0ff */
[----:B------:R1:W2:Y:S01]  /*13f60*/  I2F R179, R132 ;  /* 0x0000008400b37306 */ /* 0x0002a20000201400 */
[----:B------:R-:W-:Y:S02]  /*13f70*/  ISETP.GE.OR P0, PT, R2, R233, !P0 ;  /* 0x000000e90200720c */ /* 0x000fe40004706670 */
[----:B------:R-:W-:Y:S02]  /*13f80*/  IADD3 R135, R228, -R133, RZ ;  /* 0x80000085e4877210 */ /* 0x000fe40007ffe0ff */
[----:B------:R-:W-:Y:S02]  /*13f90*/  ISETP.GE.OR P6, PT, R2, R232, !P6 ;  /* 0x000000e80200720c */ /* 0x000fe400077c6670 */
[----:B------:R-:W-:Y:S02]  /*13fa0*/  FSEL R177, R4, -INF , !P1 ;  /* 0xff80000004b17808 */ /* 0x000fe40004800000 */
[C---:B------:R-:W-:Y:S04]  /*13fb0*/  ISETP.GE.AND P1, PT, R0.reuse, R230, PT ;  /* 0x000000e60000720c */ /* 0x040fe80003f26270 */
[C---:B------:R-:W-:Y:S02]  /*13fc0*/  ISETP.GE.OR P1, PT, R0.reuse, R232, !P1 ;  /* 0x000000e80000720c */ /* 0x040fe40004f26670 */
[----:B-1----:R-:W-:Y:S01]  /*13fd0*/  IABS R132, R135 ;  /* 0x0000008700847213 */ /* 0x002fe20000000000 */
[----:B--2---:R-:W-:Y:S01]  /*13fe0*/  FFMA.FTZ R5, R179, -UR23, R5 ;  /* 0x80000017b3057c23 */ /* 0x004fe20008010005 */
[----:B------:R-:W-:Y:S02]  /*13ff0*/  IADD3 R135, R0, 0x9, RZ ;  /* 0x0000000900877810 */ /* 0x000fe40007ffe0ff */
[----:B------:R1:W2:Y:S02]  /*14000*/  I2F R178, R132 ;  /* 0x0000008400b27306 */ /* 0x0002a40000201400 */
[----:B------:R-:W-:Y:S02]  /*14010*/  IADD3 R168, R228, -R135, RZ ;  /* 0x80000087e4a87210 */ /* 0x000fe40007ffe0ff */
[----:B------:R-:W-:Y:S02]  /*14020*/  FSEL R176, R5, -INF , !P0 ;  /* 0xff80000005b07808 */ /* 0x000fe40004000000 */
[----:B------:R-:W-:Y:S02]  /*14030*/  IADD3 R5, R0, 0x30, RZ ;  /* 0x0000003000057810 */ /* 0x000fe40007ffe0ff */
[C---:B------:R-:W-:Y:S04]  /*14040*/  ISETP.GE.AND P0, PT, R135.reuse, R231, PT ;  /* 0x000000e78700720c */ /* 0x040fe80003f06270 */
[----:B------:R-:W-:Y:S02]  /*14050*/  ISETP.GE.OR P0, PT, R135, R233, !P0 ;  /* 0x000000e98700720c */ /* 0x000fe40004706670 */
[----:B-1----:R-:W-:Y:S01]  /*14060*/  IABS R132, R168 ;  /* 0x000000a800847213 */ /* 0x002fe20000000000 */
[----:B------:R-:W-:Y:S02]  /*14070*/  IMAD.IADD R168, R228, 0x1, -R169 ;  /* 0x00000001e4a87824 */ /* 0x000fe400078e0aa9 */
[----:B--2---:R-:W-:Y:S01]  /*14080*/  FFMA.FTZ R8, R178, -UR23, R8 ;  /* 0x80000017b2087c23 */ /* 0x004fe20008010008 */
[----:B------:R1:W2:Y:S01]  /*14090*/  I2F R180, R132 ;  /* 0x0000008400b47306 */ /* 0x0002a20000201400 */
[----:B------:R-:W-:Y:S02]  /*140a0*/  FSEL R178, R6, -INF , !P1 ;  /* 0xff80000006b27808 */ /* 0x000fe40004800000 */
[----:B------:R-:W-:Y:S02]  /*140b0*/  IADD3 R6, R0, 0x29, RZ ;  /* 0x0000002900067810 */ /* 0x000fe40007ffe0ff */
[C---:B------:R-:W-:Y:S04]  /*140c0*/  ISETP.GE.AND P1, PT, R133.reuse, R231, PT ;  /* 0x000000e78500720c */ /* 0x040fe80003f26270 */
[----:B------:R-:W-:Y:S02]  /*140d0*/  ISETP.GE.OR P1, PT, R133, R233, !P1 ;  /* 0x000000e98500720c */ /* 0x000fe40004f26670 */
[----:B-1----:R-:W-:Y:S01]  /*140e0*/  IABS R132, R168 ;  /* 0x000000a800847213 */ /* 0x002fe20000000000 */
[----:B--2---:R-:W-:Y:S01]  /*140f0*/  FFMA.FTZ R9, R180, -UR23, R9 ;  /* 0x80000017b4097c23 */ /* 0x004fe20008010009 */
[----:B------:R-:W-:Y:S02]  /*14100*/  IADD3 R168, R0, 0x11, RZ ;  /* 0x0000001100a87810 */ /* 0x000fe40007ffe0ff */
[----:B------:R1:W2:Y:S02]  /*14110*/  I2F R175, R132 ;  /* 0x0000008400af7306 */ /* 0x0002a40000201400 */
[----:B------:R-:W-:Y:S04]  /*14120*/  IADD3 R170, R228, -R168, RZ ;  /* 0x800000a8e4aa7210 */ /* 0x000fe80007ffe0ff */
[----:B-1----:R-:W-:Y:S01]  /*14130*/  IABS R132, R170 ;  /* 0x000000aa00847213 */ /* 0x002fe20000000000 */
[----:B--2---:R-:W-:Y:S01]  /*14140*/  FFMA.FTZ R12, R175, -UR23, R12 ;  /* 0x80000017af0c7c23 */ /* 0x004fe2000801000c */
[----:B------:R-:W-:Y:S02]  /*14150*/  IADD3 R170, R0, 0x18, RZ ;  /* 0x0000001800aa7810 */ /* 0x000fe40007ffe0ff */
[----:B------:R1:W2:Y:S01]  /*14160*/  I2F R184, R132 ;  /* 0x0000008400b87306 */ /* 0x0002a20000201400 */
[----:B------:R-:W-:Y:S02]  /*14170*/  FSEL R175, R8, -INF , !P1 ;  /* 0xff80000008af7808 */ /* 0x000fe40004800000 */
[----:B------:R-:W-:Y:S02]  /*14180*/  IADD3 R171, R228, -R170, RZ ;  /* 0x800000aae4ab7210 */ /* 0x000fe40007ffe0ff */
[C---:B------:R-:W-:Y:S04]  /*14190*/  ISETP.GE.AND P1, PT, R169.reuse, R231, PT ;  /* 0x000000e7a900720c */ /* 0x040fe80003f26270 */
[----:B------:R-:W-:Y:S04]  /*141a0*/  ISETP.GE.OR P1, PT, R169, R233, !P1 ;  /* 0x000000e9a900720c */ /* 0x000fe80004f26670 */
[----:B------:R-:W-:Y:S02]  /*141b0*/  FSEL R192, R12, -INF , !P1 ;  /* 0xff8000000cc07808 */ /* 0x000fe40004800000 */
[C---:B------:R-:W-:Y:S04]  /*141c0*/  ISETP.GE.AND P1, PT, R133.reuse, R230, PT ;  /* 0x000000e68500720c */ /* 0x040fe80003f26270 */
[----:B------:R-:W-:Y:S02]  /*141d0*/  ISETP.GE.OR P1, PT, R133, R232, !P1 ;  /* 0x000000e88500720c */ /* 0x000fe40004f26670 */
[----:B-1----:R-:W-:Y:S01]  /*141e0*/  IABS R132, R171 ;  /* 0x000000ab00847213 */ /* 0x002fe20000000000 */
[----:B--2---:R-:W-:Y:S01]  /*141f0*/  FFMA.FTZ R13, R184, -UR23, R13 ;  /* 0x80000017b80d7c23 */ /* 0x004fe2000801000d */
[C---:B------:R-:W-:Y:S02]  /*14200*/  IADD3 R171, R229.reuse, -R2, RZ ;  /* 0x80000002e5ab7210 */ /* 0x040fe40007ffe0ff */
[----:B------:R1:W2:Y:S02]  /*14210*/  I2F R186, R132 ;  /* 0x0000008400ba7306 */ /* 0x0002a40000201400 */
[----:B-1----:R-:W-:Y:S01]  /*14220*/  IABS R132, R171 ;  /* 0x000000ab00847213 */ /* 0x002fe20000000000 */
[----:B--2---:R-:W-:Y:S01]  /*14230*/  FFMA.FTZ R16, R186, -UR23, R16 ;  /* 0x80000017ba107c23 */ /* 0x004fe20008010010 */
[C---:B------:R-:W-:Y:S06]  /*14240*/  IADD3 R171, R228.reuse, -R173, RZ ;  /* 0x800000ade4ab7210 */ /* 0x040fec0007ffe0ff */
[----:B------:R1:W2:Y:S02]  /*14250*/  I2F R185, R132 ;  /* 0x0000008400b97306 */ /* 0x0002a40000201400 */
[----:B-1----:R-:W-:Y:S01]  /*14260*/  IABS R132, R171 ;  /* 0x000000ab00847213 */ /* 0x002fe20000000000 */
[----:B------:R-:W-:Y:S02]  /*14270*/  IMAD.IADD R171, R229, 0x1, -R133 ;  /* 0x00000001e5ab7824 */ /* 0x000fe400078e0a85 */
[----:B--2---:R-:W-:Y:S05]  /*14280*/  FFMA.FTZ R7, R185, -UR23, R7 ;  /* 0x80000017b9077c23 */ /* 0x004fea0008010007 */
[----:B------:R1:W2:Y:S02]  /*14290*/  I2F R189, R132 ;  /* 0x0000008400bd7306 */ /* 0x0002a40000201400 */
[----:B-1----:R-:W-:Y:S01]  /*142a0*/  IABS R132, R171 ;  /* 0x000000ab00847213 */ /* 0x002fe20000000000 */
[----:B--2---:R-:W-:Y:S01]  /*142b0*/  FFMA.FTZ R17, R189, -UR23, R17 ;  /* 0x80000017bd117c23 */ /* 0x004fe20008010011 */
[----:B------:R-:W-:Y:S06]  /*142c0*/  IADD3 R171, R228, -R172, RZ ;  /* 0x800000ace4ab7210 */ /* 0x000fec0007ffe0ff */
[----:B------:R1:W2:Y:S02]  /*142d0*/  I2F R187, R132 ;  /* 0x0000008400bb7306 */ /* 0x0002a40000201400 */
[----:B-1----:R-:W-:Y:S01]  /*142e0*/  IABS R132, R171 ;  /* 0x000000ab00847213 */ /* 0x002fe20000000000 */
[----:B--2---:R-:W-:Y:S01]  /*142f0*/  FFMA.FTZ R10, R187, -UR23, R10 ;  /* 0x80000017bb0a7c23 */ /* 0x004fe2000801000a */
[----:B------:R-:W-:Y:S06]  /*14300*/  IADD3 R171, R229, -R135, RZ ;  /* 0x80000087e5ab7210 */ /* 0x000fec0007ffe0ff */
[----:B------:R1:W2:Y:S02]  /*14310*/  I2F R188, R132 ;  /* 0x0000008400bc7306 */ /* 0x0002a40000201400 */
[----:B-1----:R-:W-:Y:S01]  /*14320*/  IABS R132, R171 ;  /* 0x000000ab00847213 */ /* 0x002fe20000000000 */
[----:B--2---:R-:W-:Y:S01]  /*14330*/  FFMA.FTZ R20, R188, -UR23, R20 ;  /* 0x80000017bc147c23 */ /* 0x004fe20008010014 */
[----:B------:R-:W-:Y:S06]  /*14340*/  IADD3 R171, R0, 0x21, RZ ;  /* 0x0000002100ab7810 */ /* 0x000fec0007ffe0ff */
[----:B------:R1:W2:Y:S01]  /*14350*/  I2F R191, R132 ;  /* 0x0000008400bf7306 */ /* 0x0002a20000201400 */
[----:B------:R-:W-:Y:S04]  /*14360*/  IADD3 R174, R228, -R171, RZ ;  /* 0x800000abe4ae7210 */ /* 0x000fe80007ffe0ff */
[----:B-1----:R-:W-:Y:S01]  /*14370*/  IABS R132, R174 ;  /* 0x000000ae00847213 */ /* 0x002fe20000000000 */
[----:B--2---:R-:W-:Y:S01]  /*14380*/  FFMA.FTZ R11, R191, -UR23, R11 ;  /* 0x80000017bf0b7c23 */ /* 0x004fe2000801000b */
[----:B------:R-:W-:Y:S02]  /*14390*/  FSEL R174, R9, -INF , !P0 ;  /* 0xff80000009ae7808 */ /* 0x000fe40004000000 */
[----:B------:R-:W-:Y:S01]  /*143a0*/  MOV R2, R132 ;  /* 0x0000008400027202 */ /* 0x000fe20000000f00 */
[----:B------:R-:W-:Y:S01]  /*143b0*/  IMAD.IADD R132, R229, 0x1, -R169 ;  /* 0x00000001e5847824 */ /* 0x000fe200078e0aa9 */
[C---:B------:R-:W-:Y:S02]  /*143c0*/  ISETP.GE.AND P0, PT, R168.reuse, R231, PT ;  /* 0x000000e7a800720c */ /* 0x040fe40003f06270 */
[----:B------:R1:W2:Y:S02]  /*143d0*/  I2F R190, R2 ;  /* 0x0000000200be7306 */ /* 0x0002a40000201400 */
[----:B------:R-:W-:Y:S04]  /*143e0*/  ISETP.GE.OR P0, PT, R168, R233, !P0 ;  /* 0x000000e9a800720c */ /* 0x000fe80004706670 */
[----:B------:R-:W-:Y:S02]  /*143f0*/  FSEL R184, R13, -INF , !P0 ;  /* 0xff8000000db87808 */ /* 0x000fe40004000000 */
[----:B------:R-:W-:Y:S02]  /*14400*/  ISETP.GE.AND P0, PT, R170, R231, PT ;  /* 0x000000e7aa00720c */ /* 0x000fe40003f06270 */
[----:B------:R-:W-:Y:S02]  /*14410*/  FSEL R13, R10, -INF , !P1 ;  /* 0xff8000000a0d7808 */ /* 0x000fe40004800000 */
[----:B------:R-:W-:Y:S02]  /*14420*/  ISETP.GE.OR P0, PT, R170, R233, !P0 ;  /* 0x000000e9aa00720c */ /* 0x000fe40004706670 */
[----:B------:R-:W-:Y:S02]  /*14430*/  ISETP.GE.AND P1, PT, R169, R230, PT ;  /* 0x000000e6a900720c */ /* 0x000fe40003f26270 */
[----:B------:R-:W-:Y:S02]  /*14440*/  FSEL R185, R16, -INF , !P0 ;  /* 0xff80000010b97808 */ /* 0x000fe40004000000 */
[----:B------:R-:W-:Y:S02]  /*14450*/  FSEL R16, R7, -INF , !P6 ;  /* 0xff80000007107808 */ /* 0x000fe40007000000 */
[----:B------:R-:W-:Y:S02]  /*14460*/  ISETP.GE.AND P6, PT, R173, R231, PT ;  /* 0x000000e7ad00720c */ /* 0x000fe40003fc6270 */
[----:B------:R-:W-:Y:S02]  /*14470*/  ISETP.GE.OR P1, PT, R169, R232, !P1 ;  /* 0x000000e8a900720c */ /* 0x000fe40004f26670 */
[----:B-1----:R-:W-:Y:S01]  /*14480*/  IABS R2, R132 ;  /* 0x0000008400027213 */ /* 0x002fe20000000000 */
[----:B--2---:R-:W-:Y:S01]  /*14490*/  FFMA.FTZ R21, R190, -UR23, R21 ;  /* 0x80000017be157c23 */ /* 0x004fe20008010015 */
[----:B------:R-:W-:Y:S02]  /*144a0*/  IADD3 R132, R0, 0x28, RZ ;  /* 0x0000002800847810 */ /* 0x000fe40007ffe0ff */
[----:B------:R-:W-:Y:S02]  /*144b0*/  MOV R4, R2 ;  /* 0x0000000200047202 */ /* 0x000fe40000000f00 */
[----:B------:R-:W-:Y:S02]  /*144c0*/  IADD3 R2, R228, -R132, RZ ;  /* 0x80000084e4027210 */ /* 0x000fe40007ffe0ff */
[----:B------:R-:W1:Y:S01]  /*144d0*/  I2F R183, R4 ;  /* 0x0000000400b77306 */ /* 0x000e620000201400 */
[----:B------:R-:W-:Y:S02]  /*144e0*/  ISETP.GE.OR P6, PT, R173, R233, !P6 ;  /* 0x000000e9ad00720c */ /* 0x000fe400077c6670 */
[----:B------:R-:W-:Y:S02]  /*144f0*/  IABS R2, R2 ;  /* 0x0000000200027213 */ /* 0x000fe40000000000 */
[----:B------:R-:W-:Y:S02]  /*14500*/  FSEL R186, R17, -INF , !P6 ;  /* 0xff80000011ba7808 */ /* 0x000fe40007000000 */
[C---:B------:R-:W-:Y:S02]  /*14510*/  ISETP.GE.AND P6, PT, R172.reuse, R231, PT ;  /* 0x000000e7ac00720c */ /* 0x040fe40003fc6270 */
[C---:B------:R-:W-:Y:S01]  /*14520*/  ISETP.GE.AND P0, PT, R135.reuse, R230, PT ;  /* 0x000000e68700720c */ /* 0x040fe20003f06270 */
[----:B------:R-:W2:Y:S01]  /*14530*/  I2F R182, R2 ;  /* 0x0000000200b67306 */ /* 0x000ea20000201400 */
[----:B------:R-:W-:Y:S02]  /*14540*/  ISETP.GE.OR P6, PT, R172, R233, !P6 ;  /* 0x000000e9ac00720c */ /* 0x000fe400077c6670 */
[----:B------:R-:W-:Y:S02]  /*14550*/  ISETP.GE.OR P0, PT, R135, R232, !P0 ;  /* 0x000000e88700720c */ /* 0x000fe40004706670 */
[----:B------:R-:W-:Y:S02]  /*14560*/  FSEL R194, R20, -INF , !P6 ;  /* 0xff80000014c27808 */ /* 0x000fe40007000000 */
[C---:B------:R-:W-:Y:S02]  /*14570*/  ISETP.GE.AND P6, PT, R168.reuse, R230, PT ;  /* 0x000000e6a800720c */ /* 0x040fe40003fc6270 */
[----:B------:R-:W-:Y:S02]  /*14580*/  FSEL R11, R11, -INF , !P0 ;  /* 0xff8000000b0b7808 */ /* 0x000fe40004000000 */
[----:B------:R-:W-:Y:S02]  /*14590*/  ISETP.GE.OR P6, PT, R168, R232, !P6 ;  /* 0x000000e8a800720c */ /* 0x000fe400077c6670 */
[----:B------:R-:W-:Y:S01]  /*145a0*/  ISETP.GE.AND P0, PT, R171, R231, PT ;  /* 0x000000e7ab00720c */ /* 0x000fe20003f06270 */
[----:B-1----:R-:W-:Y:S01]  /*145b0*/  FFMA.FTZ R14, R183, -UR23, R14 ;  /* 0x80000017b70e7c23 */ /* 0x002fe2000801000e */
[----:B------:R-:W-:Y:S02]  /*145c0*/  IADD3 R4, R229, -R168, RZ ;  /* 0x800000a8e5047210 */ /* 0x000fe40007ffe0ff */
[----:B------:R-:W-:Y:S02]  /*145d0*/  ISETP.GE.OR P0, PT, R171, R233, !P0 ;  /* 0x000000e9ab00720c */ /* 0x000fe40004706670 */
[----:B------:R-:W-:Y:S02]  /*145e0*/  FSEL R183, R14, -INF , !P1 ;  /* 0xff8000000eb77808 */ /* 0x000fe40004800000 */
[----:B------:R-:W-:Y:S02]  /*145f0*/  ISETP.GE.AND P1, PT, R170, R230, PT ;  /* 0x000000e6aa00720c */ /* 0x000fe40003f26270 */
[----:B------:R-:W-:Y:S01]  /*14600*/  FSEL R193, R21, -INF , !P0 ;  /* 0xff80000015c17808 */ /* 0x000fe20004000000 */
[----:B--2---:R-:W-:Y:S01]  /*14610*/  FFMA.FTZ R24, R182, -UR23, R24 ;  /* 0x80000017b6187c23 */ /* 0x004fe20008010018 */
[----:B------:R-:W-:Y:S02]  /*14620*/  IABS R2, R4 ;  /* 0x0000000400027213 */ /* 0x000fe40000000000 */
[----:B------:R-:W-:Y:S02]  /*14630*/  IADD3 R4, R228, -R6, RZ ;  /* 0x80000006e4047210 */ /* 0x000fe40007ffe0ff */
[----:B------:R1:W2:Y:S01]  /*14640*/  I2F R181, R2 ;  /* 0x0000000200b57306 */ /* 0x0002a20000201400 */
[----:B------:R-:W-:Y:S02]  /*14650*/  ISETP.GE.OR P1, PT, R170, R232, !P1 ;  /* 0x000000e8aa00720c */ /* 0x000fe40004f26670 */
[C---:B------:R-:W-:Y:S04]  /*14660*/  ISETP.GE.AND P0, PT, R132.reuse, R231, PT ;  /* 0x000000e78400720c */ /* 0x040fe80003f06270 */
[----:B------:R-:W-:Y:S04]  /*14670*/  ISETP.GE.OR P0, PT, R132, R233, !P0 ;  /* 0x000000e98400720c */ /* 0x000fe80004706670 */
[----:B------:R-:W-:Y:S02]  /*14680*/  FSEL R191, R24, -INF , !P0 ;  /* 0xff80000018bf7808 */ /* 0x000fe40004000000 */
[C---:B------:R-:W-:Y:S04]  /*14690*/  ISETP.GE.AND P0, PT, R173.reuse, R230, PT ;  /* 0x000000e6ad00720c */ /* 0x040fe80003f06270 */
[----:B------:R-:W-:Y:S02]  /*146a0*/  ISETP.GE.OR P0, PT, R173, R232, !P0 ;  /* 0x000000e8ad00720c */ /* 0x000fe40004706670 */
[----:B-1----:R-:W-:Y:S01]  /*146b0*/  IABS R2, R4 ;  /* 0x0000000400027213 */ /* 0x002fe20000000000 */
[----:B------:R-:W-:Y:S02]  /*146c0*/  IMAD.IADD R4, R229, 0x1, -R170 ;  /* 0x00000001e5047824 */ /* 0x000fe400078e0aaa */
[----:B--2---:R-:W-:Y:S01]  /*146d0*/  FFMA.FTZ R15, R181, -UR23, R15 ;  /* 0x80000017b50f7c23 */ /* 0x004fe2000801000f */
[----:B------:R1:W2:Y:S02]  /*146e0*/  I2F R180, R2 ;  /* 0x0000000200b47306 */ /* 0x0002a40000201400 */
[----:B-1----:R-:W-:Y:S01]  /*146f0*/  IABS R2, R4 ;  /* 0x0000000400027213 */ /* 0x002fe20000000000 */
[----:B--2---:R-:W-:Y:S01]  /*14700*/  FFMA.FTZ R25, R180, -UR23, R25 ;  /* 0x80000017b4197c23 */ /* 0x004fe20008010019 */
[----:B------:R-:W-:Y:S06]  /*14710*/  IADD3 R4, R228, -R5, RZ ;  /* 0x80000005e4047210 */ /* 0x000fec0007ffe0ff */
[----:B------:R1:W2:Y:S01]  /*14720*/  I2F R179, R2 ;  /* 0x0000000200b37306 */ /* 0x0002a20000201400 */
[----:B------:R-:W-:Y:S02]  /*14730*/  FSEL R180, R15, -INF , !P6 ;  /* 0xff8000000fb47808 */ /* 0x000fe40007000000 */
[----:B------:R-:W-:Y:S02]  /*14740*/  IABS R4, R4 ;  /* 0x0000000400047213 */ /* 0x000fe40000000000 */
[C---:B------:R-:W-:Y:S04]  /*14750*/  ISETP.GE.AND P6, PT, R6.reuse, R231, PT ;  /* 0x000000e70600720c */ /* 0x040fe80003fc6270 */
[----:B------:R-:W-:Y:S01]  /*14760*/  ISETP.GE.OR P6, PT, R6, R233, !P6 ;  /* 0x000000e90600720c */ /* 0x000fe200077c6670 */
[----:B------:R3:W4:Y:S03]  /*14770*/  I2F R133, R4 ;  /* 0x0000000400857306 */ /* 0x0007260000201400 */
[----:B------:R-:W-:Y:S02]  /*14780*/  FSEL R190, R25, -INF , !P6 ;  /* 0xff80000019be7808 */ /* 0x000fe40007000000 */
[C---:B------:R-:W-:Y:S04]  /*14790*/  ISETP.GE.AND P6, PT, R5.reuse, R231, PT ;  /* 0x000000e70500720c */ /* 0x040fe80003fc6270 */
[----:B------:R-:W-:Y:S02]  /*147a0*/  ISETP.GE.OR P6, PT, R5, R233, !P6 ;  /* 0x000000e90500720c */ /* 0x000fe400077c6670 */
[----:B-1----:R-:W-:Y:S01]  /*147b0*/  IADD3 R2, R229, -R173, RZ ;  /* 0x800000ade5027210 */ /* 0x002fe20007ffe0ff */
[----:B--2---:R-:W-:Y:S03]  /*147c0*/  FFMA.FTZ R18, R179, -UR23, R18 ;  /* 0x80000017b3127c23 */ /* 0x004fe60008010012 */
[----:B------:R-:W-:Y:S02]  /*147d0*/  IABS R2, R2 ;  /* 0x0000000200027213 */ /* 0x000fe40000000000 */
[----:B------:R-:W-:Y:S02]  /*147e0*/  FSEL R179, R18, -INF , !P1 ;  /* 0xff80000012b37808 */ /* 0x000fe40004800000 */
[----:B------:R1:W2:Y:S01]  /*147f0*/  I2F R12, R2 ;  /* 0x00000002000c7306 */ /* 0x0002a20000201400 */
[----:B---3--:R-:W-:Y:S01]  /*14800*/  IADD3 R4, R0, 0x31, RZ ;  /* 0x0000003100047810 */ /* 0x008fe20007ffe0ff */
[----:B----4-:R-:W-:Y:S03]  /*14810*/  FFMA.FTZ R28, R133, -UR23, R28 ;  /* 0x80000017851c7c23 */ /* 0x010fe6000801001c */
[----:B------:R-:W-:Y:S02]  /*14820*/  IADD3 R7, R228, -R4, RZ ;  /* 0x80000004e4077210 */ /* 0x000fe40007ffe0ff */
[----:B------:R-:W-:Y:S02]  /*14830*/  ISETP.GE.AND P1, PT, R4, R231, PT ;  /* 0x000000e70400720c */ /* 0x000fe40003f26270 */
[----:B------:R-:W-:Y:S02]  /*14840*/  FSEL R245, R28, -INF , !P6 ;  /* 0xff8000001cf57808 */ /* 0x000fe40007000000 */
[----:B------:R-:W-:Y:S02]  /*14850*/  ISETP.GE.OR P1, PT, R4, R233, !P1 ;  /* 0x000000e90400720c */ /* 0x000fe40004f26670 */
[C---:B------:R-:W-:Y:S04]  /*14860*/  ISETP.GE.AND P6, PT, R172.reuse, R230, PT ;  /* 0x000000e6ac00720c */ /* 0x040fe80003fc6270 */
[----:B------:R-:W-:Y:S02]  /*14870*/  ISETP.GE.OR P6, PT, R172, R232, !P6 ;  /* 0x000000e8ac00720c */ /* 0x000fe400077c6670 */
[----:B-1----:R-:W-:Y:S01]  /*14880*/  IABS R2, R7 ;  /* 0x0000000700027213 */ /* 0x002fe20000000000 */
[----:B--2---:R-:W-:Y:S01]  /*14890*/  FFMA.FTZ R19, R12, -UR23, R19 ;  /* 0x800000170c137c23 */ /* 0x004fe20008010013 */
[----:B------:R-:W-:Y:S02]  /*148a0*/  IADD3 R7, R229, -R172, RZ ;  /* 0x800000ace5077210 */ /* 0x000fe40007ffe0ff */
[----:B------:R1:W2:Y:S02]  /*148b0*/  I2F R10, R2 ;  /* 0x00000002000a7306 */ /* 0x0002a40000201400 */
[----:B------:R-:W-:Y:S02]  /*148c0*/  IABS R7, R7 ;  /* 0x0000000700077213 */ /* 0x000fe40000000000 */
[----:B------:R-:W-:Y:S02]  /*148d0*/  FSEL R181, R19, -INF , !P0 ;  /* 0xff80000013b57808 */ /* 0x000fe40004000000 */
[C---:B------:R-:W-:Y:S04]  /*148e0*/  ISETP.GE.AND P0, PT, R171.reuse, R230, PT ;  /* 0x000000e6ab00720c */ /* 0x040fe80003f06270 */
[----:B------:R3:W4:Y:S01]  /*148f0*/  I2F R17, R7 ;  /* 0x0000000700117306 */ /* 0x0007220000201400 */
[----:B------:R-:W-:Y:S02]  /*14900*/  ISETP.GE.OR P0, PT, R171, R232, !P0 ;  /* 0x000000e8ab00720c */ /* 0x000fe40004706670 */
[----:B-1----:R-:W-:Y:S01]  /*14910*/  IADD3 R2, R0, 0x38, RZ ;  /* 0x0000003800027810 */ /* 0x002fe20007ffe0ff */
[----:B--2---:R-:W-:Y:S01]  /*14920*/  FFMA.FTZ R29, R10, -UR23, R29 ;  /* 0x800000170a1d7c23 */ /* 0x004fe2000801001d */
[----:B------:R-:W-:Y:S03]  /*14930*/  IADD3 R0, R0, 0x39, RZ ;  /* 0x0000003900007810 */ /* 0x000fe60007ffe0ff */
[----:B------:R-:W-:Y:S01]  /*14940*/  IMAD.IADD R8, R228, 0x1, -R2 ;  /* 0x00000001e4087824 */ /* 0x000fe200078e0a02 */
[----:B------:R-:W-:Y:S02]  /*14950*/  FSEL R247, R29, -INF , !P1 ;  /* 0xff8000001df77808 */ /* 0x000fe40004800000 */
[C---:B------:R-:W-:Y:S02]  /*14960*/  ISETP.GE.AND P1, PT, R2.reuse, R231, PT ;  /* 0x000000e70200720c */ /* 0x040fe40003f26270 */
[----:B---3--:R-:W-:Y:S01]  /*14970*/  IABS R7, R8 ;  /* 0x0000000800077213 */ /* 0x008fe20000000000 */
[----:B----4-:R-:W-:Y:S01]  /*14980*/  FFMA.FTZ R22, R17, -UR23, R22 ;  /* 0x8000001711167c23 */ /* 0x010fe20008010016 */
[----:B------:R-:W-:Y:S02]  /*14990*/  IADD3 R8, R229, -R171, RZ ;  /* 0x800000abe5087210 */ /* 0x000fe40007ffe0ff */
[----:B------:R1:W2:Y:S01]  /*149a0*/  I2F R9, R7 ;  /* 0x0000000700097306 */ /* 0x0002a20000201400 */
[----:B------:R-:W-:Y:S02]  /*149b0*/  ISETP.GE.OR P1, PT, R2, R233, !P1 ;  /* 0x000000e90200720c */ /* 0x000fe40004f26670 */
[----:B------:R-:W-:Y:S02]  /*149c0*/  FSEL R189, R22, -INF , !P6 ;  /* 0xff80000016bd7808 */ /* 0x000fe40007000000 */
[C---:B------:R-:W-:Y:S04]  /*149d0*/  ISETP.GE.AND P6, PT, R132.reuse, R230, PT ;  /* 0x000000e68400720c */ /* 0x040fe80003fc6270 */
[----:B------:R-:W-:Y:S02]  /*149e0*/  ISETP.GE.OR P6, PT, R132, R232, !P6 ;  /* 0x000000e88400720c */ /* 0x000fe400077c6670 */
[----:B-1----:R-:W-:Y:S01]  /*149f0*/  IABS R7, R8 ;  /* 0x0000000800077213 */ /* 0x002fe20000000000 */
[----:B--2---:R-:W-:Y:S01]  /*14a00*/  FFMA.FTZ R32, R9, -UR23, R32 ;  /* 0x8000001709207c23 */ /* 0x004fe20008010020 */
[----:B------:R-:W-:Y:S01]  /*14a10*/  IADD3 R8, R228, -R0, RZ ;  /* 0x80000000e4087210 */ /* 0x000fe20007ffe0ff */
[----:B------:R-:W-:Y:S01]  /*14a20*/  IMAD.IADD R9, R229, 0x1, -R5 ;  /* 0x00000001e5097824 */ /* 0x000fe200078e0a05 */
[----:B------:R1:W2:Y:S02]  /*14a30*/  I2F R15, R7 ;  /* 0x00000007000f7306 */ /* 0x0002a40000201400 */
[----:B------:R-:W-:Y:S02]  /*14a40*/  FSEL R246, R32, -INF , !P1 ;  /* 0xff80000020f67808 */ /* 0x000fe40004800000 */
[C---:B------:R-:W-:Y:S04]  /*14a50*/  ISETP.GE.AND P1, PT, R6.reuse, R230, PT ;  /* 0x000000e60600720c */ /* 0x040fe80003f26270 */
[----:B------:R-:W-:Y:S02]  /*14a60*/  ISETP.GE.OR P1, PT, R6, R232, !P1 ;  /* 0x000000e80600720c */ /* 0x000fe40004f26670 */
[----:B-1----:R-:W-:Y:S01]  /*14a70*/  IABS R7, R8 ;  /* 0x0000000800077213 */ /* 0x002fe20000000000 */
[----:B--2---:R-:W-:Y:S01]  /*14a80*/  FFMA.FTZ R23, R15, -UR23, R23 ;  /* 0x800000170f177c23 */ /* 0x004fe20008010017 */
[----:B------:R-:W-:Y:S02]  /*14a90*/  IADD3 R8, R229, -R132, RZ ;  /* 0x80000084e5087210 */ /* 0x000fe40007ffe0ff */
[----:B------:R1:W2:Y:S02]  /*14aa0*/  I2F R14, R7 ;  /* 0x00000007000e7306 */ /* 0x0002a40000201400 */
[----:B------:R-:W-:Y:S02]  /*14ab0*/  FSEL R188, R23, -INF , !P0 ;  /* 0xff80000017bc7808 */ /* 0x000fe40004000000 */
[C---:B------:R-:W-:Y:S01]  /*14ac0*/  ISETP.GE.AND P0, PT, R0.reuse, R231, PT ;  /* 0x000000e70000720c */ /* 0x040fe20003f06270 */
[----:B------:R-:W-:Y:S03]  /*14ad0*/  LDSM.16.MT88.4 R20, [R202+0x18000] ;  /* 0x01800000ca14783b */ /* 0x000fe60000004200 */
[----:B------:R-:W-:Y:S02]  /*14ae0*/  ISETP.GE.OR P0, PT, R0, R233, !P0 ;  /* 0x000000e90000720c */ /* 0x000fe40004706670 */
[----:B-1----:R-:W-:Y:S01]  /*14af0*/  IABS R7, R8 ;  /* 0x0000000800077213 */ /* 0x002fe20000000000 */
[----:B--2---:R-:W-:Y:S01]  /*14b00*/  FFMA.FTZ R33, R14, -UR23, R33 ;  /* 0x800000170e217c23 */ /* 0x004fe20008010021 */
[----:B------:R-:W-:Y:S02]  /*14b10*/  IADD3 R8, R229, -R6, RZ ;  /* 0x80000006e5087210 */ /* 0x000fe40007ffe0ff */
[----:B------:R1:W2:Y:S02]  /*14b20*/  I2F R12, R7 ;  /* 0x00000007000c7306 */ /* 0x0002a40000201400 */
[----:B------:R-:W-:Y:S02]  /*14b30*/  FSEL R243, R33, -INF , !P0 ;  /* 0xff80000021f37808 */ /* 0x000fe40004000000 */
[C---:B------:R-:W-:Y:S04]  /*14b40*/  ISETP.GE.AND P0, PT, R5.reuse, R230, PT ;  /* 0x000000e60500720c */ /* 0x040fe80003f06270 */
[----:B------:R-:W-:Y:S02]  /*14b50*/  ISETP.GE.OR P0, PT, R5, R232, !P0 ;  /* 0x000000e80500720c */ /* 0x000fe40004706670 */
[----:B-1----:R-:W-:Y:S01]  /*14b60*/  IABS R7, R8 ;  /* 0x0000000800077213 */ /* 0x002fe20000000000 */
[----:B--2---:R-:W-:Y:S03]  /*14b70*/  FFMA.FTZ R26, R12, -UR23, R26 ;  /* 0x800000170c1a7c23 */ /* 0x004fe6000801001a */
[----:B------:R1:W2:Y:S02]  /*14b80*/  I2F R10, R7 ;  /* 0x00000007000a7306 */ /* 0x0002a40000201400 */
[----:B------:R-:W-:Y:S02]  /*14b90*/  FSEL R182, R26, -INF , !P6 ;  /* 0xff8000001ab67808 */ /* 0x000fe40007000000 */
[C---:B------:R-:W-:Y:S04]  /*14ba0*/  ISETP.GE.AND P6, PT, R4.reuse, R230, PT ;  /* 0x000000e60400720c */ /* 0x040fe80003fc6270 */
[----:B------:R-:W-:Y:S02]  /*14bb0*/  ISETP.GE.OR P6, PT, R4, R232, !P6 ;  /* 0x000000e80400720c */ /* 0x000fe400077c6670 */
[----:B-1----:R-:W-:Y:S01]  /*14bc0*/  FMNMX.FTZ R7, R177, R3, !PT ;  /* 0x00000003b1077209 */ /* 0x002fe20007810000 */
[----:B--2---:R-:W-:Y:S03]  /*14bd0*/  FFMA.FTZ R27, R10, -UR23, R27 ;  /* 0x800000170a1b7c23 */ /* 0x004fe6000801001b */
[----:B------:R-:W-:Y:S02]  /*14be0*/  FMNMX.FTZ R8, R176, R7, !PT ;  /* 0x00000007b0087209 */ /* 0x000fe40007810000 */
[----:B------:R-:W-:Y:S02]  /*14bf0*/  IABS R7, R9 ;  /* 0x0000000900077213 */ /* 0x000fe40000000000 */
[----:B------:R-:W-:Y:S02]  /*14c00*/  FMNMX.FTZ R8, R175, R8, !PT ;  /* 0x00000008af087209 */ /* 0x000fe40007810000 */
[----:B------:R-:W-:Y:S02]  /*14c10*/  MOV R6, R7 ;  /* 0x0000000700067202 */ /* 0x000fe40000000f00 */
[C---:B------:R-:W-:Y:S02]  /*14c20*/  IADD3 R7, R229.reuse, -R4, RZ ;  /* 0x80000004e5077210 */ /* 0x040fe40007ffe0ff */
[----:B------:R1:W2:Y:S01]  /*14c30*/  I2F R15, R6 ;  /* 0x00000006000f7306 */ /* 0x0002a20000201400 */
[----:B------:R-:W-:Y:S02]  /*14c40*/  FMNMX.FTZ R8, R174, R8, !PT ;  /* 0x00000008ae087209 */ /* 0x000fe40007810000 */
[----:B------:R-:W-:Y:S02]  /*14c50*/  IADD3 R9, R229, -R2, RZ ;  /* 0x80000002e5097210 */ /* 0x000fe40007ffe0ff */
[----:B------:R-:W-:Y:S02]  /*14c60*/  FMNMX.FTZ R8, R192, R8, !PT ;  /* 0x00000008c0087209 */ /* 0x000fe40007810000 */
[----:B------:R-:W-:Y:S02]  /*14c70*/  FSEL R187, R27, -INF , !P1 ;  /* 0xff8000001bbb7808 */ /* 0x000fe40004800000 */
[----:B------:R-:W-:Y:S02]  /*14c80*/  FMNMX.FTZ R8, R184, R8, !PT ;  /* 0x00000008b8087209 */ /* 0x000fe40007810000 */
[C---:B------:R-:W-:Y:S02]  /*14c90*/  ISETP.GE.AND P1, PT, R2.reuse, R230, PT ;  /* 0x000000e60200720c */ /* 0x040fe40003f26270 */
[----:B------:R-:W-:Y:S02]  /*14ca0*/  FMNMX.FTZ R8, R185, R8, !PT ;  /* 0x00000008b9087209 */ /* 0x000fe40007810000 */
[----:B------:R-:W-:Y:S02]  /*14cb0*/  ISETP.GE.OR P1, PT, R2, R232, !P1 ;  /* 0x000000e80200720c */ /* 0x000fe40004f26670 */
[----:B------:R-:W-:Y:S04]  /*14cc0*/  FMNMX.FTZ R8, R186, R8, !PT ;  /* 0x00000008ba087209 */ /* 0x000fe80007810000 */
[----:B------:R-:W-:Y:S02]  /*14cd0*/  FMNMX.FTZ R8, R194, R8, !PT ;  /* 0x00000008c2087209 */ /* 0x000fe40007810000 */
[----:B-1----:R-:W-:Y:S01]  /*14ce0*/  IABS R6, R7 ;  /* 0x0000000700067213 */ /* 0x002fe20000000000 */
[----:B--2---:R-:W-:Y:S01]  /*14cf0*/  FFMA.FTZ R30, R15, -UR23, R30 ;  /* 0x800000170f1e7c23 */ /* 0x004fe2000801001e */
[----:B------:R-:W-:Y:S02]  /*14d00*/  FMNMX.FTZ R8, R193, R8, !PT ;  /* 0x00000008c1087209 */ /* 0x000fe40007810000 */
[----:B------:R-:W1:Y:S01]  /*14d10*/  I2F R12, R6 ;  /* 0x00000006000c7306 */ /* 0x000e620000201400 */
        /* <DEDUP_REMOVED lines=11> */
[----:B------:R-:W-:Y:S01]  /*14dd0*/  FMNMX.FTZ R133, R243, R133, !PT ;  /* 0x00000085f3857209 */ /* 0x000fe20007810000 */
[----:B-1----:R-:W-:Y:S01]  /*14de0*/  FFMA.FTZ R31, R12, -UR23, R31 ;  /* 0x800000170c1f7c23 */ /* 0x002fe2000801001f */
[----:B------:R-:W-:Y:S02]  /*14df0*/  IABS R6, R9 ;  /* 0x0000000900067213 */ /* 0x000fe40000000000 */
[----:B------:R-:W-:Y:S01]  /*14e00*/  IADD3 R9, R229, -R0, RZ ;  /* 0x80000000e5097210 */ /* 0x000fe20007ffe0ff */
[----:B------:R-:W1:Y:S01]  /*14e10*/  SHFL.BFLY PT, R5, R133, 0x2, 0x1f ;  /* 0x0c401f0085057f89 */ /* 0x000e6200000e0000 */
[----:B------:R-:W2:Y:S01]  /*14e20*/  I2F R10, R6 ;  /* 0x00000006000a7306 */ /* 0x000ea20000201400 */
[----:B------:R-:W-:Y:S02]  /*14e30*/  FMNMX.FTZ R7, R179, R7, !PT ;  /* 0x00000007b3077209 */ /* 0x000fe40007810000 */
[----:B------:R-:W-:Y:S02]  /*14e40*/  FSEL R241, R30, -INF , !P0 ;  /* 0xff8000001ef17808 */ /* 0x000fe40004000000 */
[----:B------:R-:W-:Y:S02]  /*14e50*/  FSEL R242, R31, -INF , !P6 ;  /* 0xff8000001ff27808 */ /* 0x000fe40007000000 */
[C---:B------:R-:W-:Y:S01]  /*14e60*/  ISETP.GE.AND P0, PT, R0.reuse, R230, PT ;  /* 0x000000e60000720c */ /* 0x040fe20003f06270 */
[----:B------:R-:W-:Y:S03]  /*14e70*/  LDSM.16.MT88.4 R28, [R204+0x18000] ;  /* 0x01800000cc1c783b */ /* 0x000fe60000004200 */
[----:B------:R-:W-:Y:S02]  /*14e80*/  ISETP.GE.OR P0, PT, R0, R232, !P0 ;  /* 0x000000e80000720c */ /* 0x000fe40004706670 */
[----:B-1----:R-:W-:Y:S01]  /*14e90*/  FMNMX.FTZ R133, R133, R5, !PT ;  /* 0x0000000585857209 */ /* 0x002fe20007810000 */
[----:B--2---:R-:W-:Y:S01]  /*14ea0*/  FFMA.FTZ R34, R10, -UR23, R34 ;  /* 0x800000170a227c23 */ /* 0x004fe20008010022 */
[----:B------:R-:W-:Y:S04]  /*14eb0*/  IABS R6, R9 ;  /* 0x0000000900067213 */ /* 0x000fe80000000000 */
[----:B------:R1:W2:Y:S01]  /*14ec0*/  I2F R8, R6 ;  /* 0x0000000600087306 */ /* 0x0002a20000201400 */
[----:B------:R-:W-:Y:S02]  /*14ed0*/  FSEL R244, R34, -INF , !P1 ;  /* 0xff80000022f47808 */ /* 0x000fe40004800000 */
[----:B-1----:R-:W-:Y:S01]  /*14ee0*/  FMNMX.FTZ R6, R181, R7, !PT ;  /* 0x00000007b5067209 */ /* 0x002fe20007810000 */
[----:B--2---:R-:W-:Y:S03]  /*14ef0*/  FFMA.FTZ R35, R8, -UR23, R35 ;  /* 0x8000001708237c23 */ /* 0x004fe60008010023 */
[----:B------:R-:W-:Y:S02]  /*14f00*/  FMNMX.FTZ R6, R189, R6, !PT ;  /* 0x00000006bd067209 */ /* 0x000fe40007810000 */
[----:B------:R-:W-:Y:S02]  /*14f10*/  FSEL R135, R35, -INF , !P0 ;  /* 0xff80000023877808 */ /* 0x000fe40004000000 */
[----:B------:R-:W-:Y:S04]  /*14f20*/  FMNMX.FTZ R4, R188, R6, !PT ;  /* 0x00000006bc047209 */ /* 0x000fe80007810000 */
[----:B------:R-:W-:Y:S04]  /*14f30*/  FMNMX.FTZ R4, R182, R4, !PT ;  /* 0x00000004b6047209 */ /* 0x000fe80007810000 */
[----:B------:R-:W-:Y:S02]  /*14f40*/  FMNMX.FTZ R2, R187, R4, !PT ;  /* 0x00000004bb027209 */ /* 0x000fe40007810000 */
[----:B------:R-:W1:Y:S02]  /*14f50*/  SHFL.BFLY PT, R4, R133, 0x1, 0x1f ;  /* 0x0c201f0085047f89 */ /* 0x000e6400000e0000 */
[----:B------:R-:W-:Y:S04]  /*14f60*/  FMNMX.FTZ R2, R241, R2, !PT ;  /* 0x00000002f1027209 */ /* 0x000fe80007810000 */
[----:B------:R-:W-:Y:S04]  /*14f70*/  FMNMX.FTZ R0, R242, R2, !PT ;  /* 0x00000002f2007209 */ /* 0x000fe80007810000 */
[----:B------:R-:W-:Y:S04]  /*14f80*/  FMNMX.FTZ R0, R244, R0, !PT ;  /* 0x00000000f4007209 */ /* 0x000fe80007810000 */
[----:B------:R-:W-:Y:S05]  /*14f90*/  FMNMX.FTZ R0, R135, R0, !PT ;  /* 0x0000000087007209 */ /* 0x000fea0007810000 */
[----:B------:R-:W2:Y:S01]  /*14fa0*/  SHFL.BFLY PT, R2, R0, 0x2, 0x1f ;  /* 0x0c401f0000027f89 */ /* 0x000ea200000e0000 */
[----:B-1----:R-:W-:Y:S04]  /*14fb0*/  FMNMX.FTZ R133, R133, R4, !PT ;  /* 0x0000000485857209 */ /* 0x002fe80007810000 */
[C---:B------:R-:W-:Y:S01]  /*14fc0*/  FSETP.NEU.FTZ.AND P1, PT, R133.reuse, -INF , PT ;  /* 0xff8000008500780b */ /* 0x040fe20003f3d000 */
[----:B------:R-:W-:Y:S05]  /*14fd0*/  FMUL.FTZ R172, R133, c[0x0][0x23c] ;  /* 0x00008f0085ac7a20 */ /* 0x000fea0000410000 */
[----:B------:R-:W-:Y:S05]  /*14fe0*/  FSEL R172, R172, RZ, P1 ;  /* 0x000000ffacac7208 */ /* 0x000fea0000800000 */
[--C-:B------:R-:W-:Y:S01]  /*14ff0*/  FFMA.FTZ R4, R177, c[0x0][0x23c], -R172.reuse ;  /* 0x00008f00b1047a23 */ /* 0x100fe200000108ac */
[----:B--2---:R-:W-:Y:S03]  /*15000*/  FMNMX.FTZ R0, R0, R2, !PT ;  /* 0x0000000200007209 */ /* 0x004fe60007810000 */
[----:B------:R1:W-:Y:S02]  /*15010*/  MUFU.EX2 R252, R4 ;  /* 0x0000000400fc7308 */ /* 0x0003e40000000800 */
[----:B------:R-:W2:Y:S01]  /*15020*/  SHFL.BFLY PT, R2, R0, 0x1, 0x1f ;  /* 0x0c201f0000027f89 */ /* 0x000ea200000e0000 */
[--C-:B-1----:R-:W-:Y:S01]  /*15030*/  FFMA.FTZ R4, R176, c[0x0][0x23c], -R172.reuse ;  /* 0x00008f00b0047a23 */ /* 0x102fe200000108ac */
[----:B--2---:R-:W-:Y:S01]  /*15040*/  FMNMX.FTZ R132, R0, R2, !PT ;  /* 0x0000000200847209 */ /* 0x004fe20007810000 */
[--C-:B------:R-:W-:Y:S05]  /*15050*/  FFMA.FTZ R0, R175, c[0x0][0x23c], -R172.reuse ;  /* 0x00008f00af007a23 */ /* 0x100fea00000108ac */
[----:B------:R-:W1:Y:S01]  /*15060*/  MUFU.EX2 R177, R4 ;  /* 0x0000000400b17308 */ /* 0x000e620000000800 */
[C---:B------:R-:W-:Y:S01]  /*15070*/  FSETP.NEU.FTZ.AND P0, PT, R132.reuse, -INF , PT ;  /* 0xff8000008400780b */ /* 0x040fe20003f1d000 */
[----:B------:R-:W-:Y:S05]  /*15080*/  FMUL.FTZ R173, R132, c[0x0][0x23c] ;  /* 0x00008f0084ad7a20 */ /* 0x000fea0000410000 */
[----:B------:R-:W-:Y:S03]  /*15090*/  FSEL R173, R173, RZ, P0 ;  /* 0x000000ffadad7208 */ /* 0x000fe60000000000 */
[----:B------:R2:W-:Y:S02]  /*150a0*/  MUFU.EX2 R176, R0 ;  /* 0x0000000000b07308 */ /* 0x0005e40000000800 */
[--C-:B------:R-:W-:Y:S08]  /*150b0*/  FFMA.FTZ R2, R11, c[0x0][0x23c], -R173.reuse ;  /* 0x00008f000b027a23 */ /* 0x100ff000000108ad */
[----:B------:R3:W-:Y:S01]  /*150c0*/  MUFU.EX2 R248, R2 ;  /* 0x0000000200f87308 */ /* 0x0007e20000000800 */
[----:B-1----:R-:W-:Y:S01]  /*150d0*/  F2FP.BF16.PACK_AB R168, R177, R252 ;  /* 0x000000fcb1a8723e */ /* 0x002fe200000010ff */
[----:B--2---:R-:W-:Y:S08]  /*150e0*/  FFMA.FTZ R0, R174, c[0x0][0x23c], -R172 ;  /* 0x00008f00ae007a23 */ /* 0x004ff000000108ac */
[----:B------:R1:W2:Y:S01]  /*150f0*/  MUFU.EX2 R175, R0 ;  /* 0x0000000000af7308 */ /* 0x0002a20000000800 */
[----:B---3--:R-:W-:Y:S02]  /*15100*/  FSEL R2, R132, RZ, P0 ;  /* 0x000000ff84027208 */ /* 0x008fe40000000000 */
[----:B------:R-:W-:Y:S01]  /*15110*/  PLOP3.LUT P0, PT, PT, PT, UP0, 0x80, 0x0 ;  /* 0x000000000000781c */ /* 0x000fe20003f0f008 */
[--C-:B-1----:R-:W-:Y:S01]  /*15120*/  FFMA.FTZ R0, R178, c[0x0][0x23c], -R173.reuse ;  /* 0x00008f00b2007a23 */ /* 0x102fe200000108ad */
[----:B--2---:R-:W-:Y:S05]  /*15130*/  F2FP.BF16.PACK_AB R170, R175, R176 ;  /* 0x000000b0afaa723e */ /* 0x004fea00000010ff */
[----:B------:R1:W-:Y:S02]  /*15140*/  MUFU.EX2 R251, R0 ;  /* 0x0000000000fb7308 */ /* 0x0003e40000000800 */
[--C-:B-1----:R-:W-:Y:S08]  /*15150*/  FFMA.FTZ R0, R16, c[0x0][0x23c], -R173.reuse ;  /* 0x00008f0010007a23 */ /* 0x102ff000000108ad */
[----:B------:R1:W2:Y:S02]  /*15160*/  MUFU.EX2 R250, R0 ;  /* 0x0000000000fa7308 */ /* 0x0002a40000000800 */
[----:B-1----:R-:W-:Y:S01]  /*15170*/  FFMA.FTZ R0, R13, c[0x0][0x23c], -R173 ;  /* 0x00008f000d007a23 */ /* 0x002fe200000108ad */
[----:B--2---:R-:W-:Y:S01]  /*15180*/  F2FP.BF16.PACK_AB R169, R250, R251 ;  /* 0x000000fbfaa9723e */ /* 0x004fe200000010ff */
[----:B------:R-:W1:Y:S06]  /*15190*/  LDSM.16.MT88.4 R12, [R201+0x18000] ;  /* 0x01800000c90c783b */ /* 0x000e6c0000004200 */
[----:B------:R2:W3:Y:S02]  /*151a0*/  MUFU.EX2 R249, R0 ;  /* 0x0000000000f97308 */ /* 0x0004e40000000800 */
[----:B--2---:R-:W-:Y:S02]  /*151b0*/  FSEL R0, R133, RZ, P1 ;  /* 0x000000ff85007208 */ /* 0x004fe40000800000 */
[----:B---3--:R-:W-:Y:S03]  /*151c0*/  F2FP.BF16.PACK_AB R171, R248, R249 ;  /* 0x000000f9f8ab723e */ /* 0x008fe600000010ff */
[----:B------:R-:W-:Y:S04]  /*151d0*/  FADD.FTZ R0, -R0, R3 ;  /* 0x0000000300007221 */ /* 0x000fe80000010100 */
[----:B------:R-:W-:Y:S04]  /*151e0*/  FMUL.FTZ R0, R0, c[0x0][0x23c] ;  /* 0x00008f0000007a20 */ /* 0x000fe80000410000 */
[----:B------:R2:W3:Y:S02]  /*151f0*/  MUFU.EX2 R3, R0 ;  /* 0x0000000000037308 */ /* 0x0004e40000000800 */
[----:B--2---:R-:W-:Y:S02]  /*15200*/  FADD.FTZ R0, -R2, R134 ;  /* 0x0000008602007221 */ /* 0x004fe40000010100 */
[C---:B---3--:R-:W-:Y:S02]  /*15210*/  FMUL.FTZ R4, R3.reuse, R136 ;  /* 0x0000008803047220 */ /* 0x048fe40000410000 */
[----:B------:R-:W-:Y:S02]  /*15220*/  FMUL.FTZ R0, R0, c[0x0][0x23c] ;  /* 0x00008f0000007a20 */ /* 0x000fe40000410000 */
[C---:B------:R-:W-:Y:S02]  /*15230*/  FMUL.FTZ R5, R3.reuse, R137 ;  /* 0x0000008903057220 */ /* 0x040fe40000410000 */
[C---:B------:R-:W-:Y:S02]  /*15240*/  FMUL.FTZ R8, R3.reuse, R140 ;  /* 0x0000008c03087220 */ /* 0x040fe40000410000 */
[----:B------:R-:W2:Y:S01]  /*15250*/  MUFU.EX2 R0, R0 ;  /* 0x0000000000007308 */ /* 0x000ea20000000800 */
[C---:B------:R-:W-:Y:S02]  /*15260*/  FMUL.FTZ R9, R3.reuse, R141 ;  /* 0x0000008d03097220 */ /* 0x040fe40000410000 */
[C---:B------:R-:W-:Y:S02]  /*15270*/  FMUL.FTZ R16, R3.reuse, R148 ;  /* 0x0000009403107220 */ /* 0x040fe40000410000 */
[C---:B------:R-:W-:Y:S02]  /*15280*/  FMUL.FTZ R17, R3.reuse, R149 ;  /* 0x0000009503117220 */ /* 0x040fe40000410000 */
[C---:B------:R-:W-:Y:S02]  /*15290*/  FMUL.FTZ R24, R3.reuse, R156 ;  /* 0x0000009c03187220 */ /* 0x040fe40000410000 */
[C---:B------:R-:W-:Y:S02]  /*152a0*/  FMUL.FTZ R25, R3.reuse, R157 ;  /* 0x0000009d03197220 */ /* 0x040fe40000410000 */
[C---:B------:R-:W-:Y:S02]  /*152b0*/  FMUL.FTZ R32, R3.reuse, R164 ;  /* 0x000000a403207220 */ /* 0x040fe40000410000 */
[C---:B------:R-:W-:Y:S02]  /*152c0*/  FMUL.FTZ R33, R3.reuse, R165 ;  /* 0x000000a503217220 */ /* 0x040fe40000410000 */
[--C-:B------:R-:W-:Y:S02]  /*152d0*/  FFMA.FTZ R2, R192, c[0x0][0x23c], -R172.reuse ;  /* 0x00008f00c0027a23 */ /* 0x100fe400000108ac */
[C---:B------:R-:W-:Y:S02]  /*152e0*/  FMUL.FTZ R36, R3.reuse, R36 ;  /* 0x0000002403247220 */ /* 0x040fe40000410000 */
[C---:B------:R-:W-:Y:S01]  /*152f0*/  FMUL.FTZ R37, R3.reuse, R37 ;  /* 0x0000002503257220 */ /* 0x040fe20000410000 */
[----:B------:R3:W-:Y:S01]  /*15300*/  MUFU.EX2 R240, R2 ;  /* 0x0000000200f07308 */ /* 0x0007e20000000800 */
[C---:B------:R-:W-:Y:S02]  /*15310*/  FMUL.FTZ R40, R3.reuse, R40 ;  /* 0x0000002803287220 */ /* 0x040fe40000410000 */
[C---:B------:R-:W-:Y:S02]  /*15320*/  FMUL.FTZ R41, R3.reuse, R41 ;  /* 0x0000002903297220 */ /* 0x040fe40000410000 */
[C---:B--2---:R-:W-:Y:S02]  /*15330*/  FMUL.FTZ R6, R0.reuse, R138 ;  /* 0x0000008a00067220 */ /* 0x044fe40000410000 */
[C---:B------:R-:W-:Y:S02]  /*15340*/  FMUL.FTZ R7, R0.reuse, R139 ;  /* 0x0000008b00077220 */ /* 0x040fe40000410000 */
[----:B------:R-:W2:Y:S01]  /*15350*/  LDSM.16.MT88.4 R136, [R203+0x18000] ;  /* 0x01800000cb88783b */ /* 0x000ea20000004200 */
[C---:B------:R-:W-:Y:S02]  /*15360*/  FMUL.FTZ R10, R0.reuse, R142 ;  /* 0x0000008e000a7220 */ /* 0x040fe40000410000 */
[C---:B------:R-:W-:Y:S02]  /*15370*/  FMUL.FTZ R11, R0.reuse, R143 ;  /* 0x0000008f000b7220 */ /* 0x040fe40000410000 */
[C---:B-1----:R-:W-:Y:S03]  /*15380*/  HMMA.16816.F32.BF16 R4, R168.reuse, R12, R4 ;  /* 0x0000000ca804723c */ /* 0x042fe60000041804 */
[----:B------:R-:W1:Y:S02]  /*15390*/  LDSM.16.MT88.4 R140, [R201+0x1a000] ;  /* 0x01a00000c98c783b */ /* 0x000e640000004200 */
[C---:B------:R-:W-:Y:S02]  /*153a0*/  FMUL.FTZ R18, R0.reuse, R150 ;  /* 0x0000009600127220 */ /* 0x040fe40000410000 */
[C---:B------:R-:W-:Y:S01]  /*153b0*/  FMUL.FTZ R12, R3.reuse, R144 ;  /* 0x00000090030c7220 */ /* 0x040fe20000410000 */
[C---:B------:R-:W-:Y:S04]  /*153c0*/  HMMA.16816.F32.BF16 R8, R168.reuse, R14, R8 ;  /* 0x0000000ea808723c */ /* 0x040fe80000041808 */
[C---:B------:R-:W-:Y:S02]  /*153d0*/  FMUL.FTZ R13, R3.reuse, R145 ;  /* 0x00000091030d7220 */ /* 0x040fe40000410000 */
        /* <DEDUP_REMOVED lines=10> */
[C---:B------:R-:W-:Y:S01]  /*15480*/  FMUL.FTZ R38, R0.reuse, R38 ;  /* 0x0000002600267220 */ /* 0x040fe20000410000 */
[----:B------:R-:W-:Y:S01]  /*15490*/  LDSM.16.MT88.4 R156, [R201+0x1a800] ;  /* 0x01a80000c99c783b */ /* 0x000fe20000004200 */
[C---:B------:R-:W-:Y:S01]  /*154a0*/  FMUL.FTZ R20, R3.reuse, R152 ;  /* 0x0000009803147220 */ /* 0x040fe20000410000 */
[C---:B------:R-:W-:Y:S04]  /*154b0*/  HMMA.16816.F32.BF16 R16, R168.reuse, R22, R16 ;  /* 0x00000016a810723c */ /* 0x040fe80000041810 */
[C---:B------:R-:W-:Y:S02]  /*154c0*/  FMUL.FTZ R21, R3.reuse, R153 ;  /* 0x0000009903157220 */ /* 0x040fe40000410000 */
[C---:B------:R-:W-:Y:S01]  /*154d0*/  FMUL.FTZ R39, R0.reuse, R39 ;  /* 0x0000002700277220 */ /* 0x040fe20000410000 */
[----:B------:R-:W-:Y:S01]  /*154e0*/  LDSM.16.MT88.4 R164, [R203+0x19800] ;  /* 0x01980000cba4783b */ /* 0x000fe20000004200 */
[C---:B------:R-:W-:Y:S04]  /*154f0*/  FMUL.FTZ R22, R0.reuse, R154 ;  /* 0x0000009a00167220 */ /* 0x040fe80000410000 */
[----:B------:R-:W-:Y:S02]  /*15500*/  FMUL.FTZ R23, R0, R155 ;  /* 0x0000009b00177220 */ /* 0x000fe40000410000 */
[--C-:B---3--:R-:W-:Y:S01]  /*15510*/  FFMA.FTZ R2, R184, c[0x0][0x23c], -R172.reuse ;  /* 0x00008f00b8027a23 */ /* 0x108fe200000108ac */
[----:B------:R-:W-:Y:S01]  /*15520*/  LDSM.16.MT88.4 R152, [R204+0x18800] ;  /* 0x01880000cc98783b */ /* 0x000fe20000004200 */
[C---:B------:R-:W-:Y:S02]  /*15530*/  FMUL.FTZ R42, R0.reuse, R42 ;  /* 0x0000002a002a7220 */ /* 0x040fe40000410000 */
[C---:B------:R-:W-:Y:S01]  /*15540*/  FMUL.FTZ R43, R0.reuse, R43 ;  /* 0x0000002b002b7220 */ /* 0x040fe20000410000 */
[C---:B------:R-:W-:Y:S01]  /*15550*/  HMMA.16816.F32.BF16 R20, R168.reuse, R28, R20 ;  /* 0x0000001ca814723c */ /* 0x040fe20000041814 */
[----:B------:R3:W5:Y:S02]  /*15560*/  MUFU.EX2 R239, R2 ;  /* 0x0000000200ef7308 */ /* 0x0007640000000800 */
[C---:B------:R-:W-:Y:S02]  /*15570*/  FMUL.FTZ R44, R3.reuse, R44 ;  /* 0x0000002c032c7220 */ /* 0x040fe40000410000 */
[C---:B------:R-:W-:Y:S02]  /*15580*/  FMUL.FTZ R45, R3.reuse, R45 ;  /* 0x0000002d032d7220 */ /* 0x040fe40000410000 */
[C---:B------:R-:W-:Y:S01]  /*15590*/  FMUL.FTZ R28, R3.reuse, R160 ;  /* 0x000000a0031c7220 */ /* 0x040fe20000410000 */
[C---:B------:R-:W-:Y:S04]  /*155a0*/  HMMA.16816.F32.BF16 R24, R168.reuse, R30, R24 ;  /* 0x0000001ea818723c */ /* 0x040fe80000041818 */
[C---:B------:R-:W-:Y:S02]  /*155b0*/  FMUL.FTZ R29, R3.reuse, R161 ;  /* 0x000000a1031d7220 */ /* 0x040fe40000410000 */
[C---:B------:R-:W-:Y:S02]  /*155c0*/  FMUL.FTZ R46, R0.reuse, R46 ;  /* 0x0000002e002e7220 */ /* 0x040fe40000410000 */
[C---:B------:R-:W-:Y:S04]  /*155d0*/  FMUL.FTZ R30, R0.reuse, R162 ;  /* 0x000000a2001e7220 */ /* 0x040fe80000410000 */
[C---:B------:R-:W-:Y:S02]  /*155e0*/  FMUL.FTZ R31, R0.reuse, R163 ;  /* 0x000000a3001f7220 */ /* 0x040fe40000410000 */
[----:B------:R-:W-:Y:S01]  /*155f0*/  LDSM.16.MT88.4 R160, [R201+0x1c800] ;  /* 0x01c80000c9a0783b */ /* 0x000fe20000004200 */
[C---:B------:R-:W-:Y:S02]  /*15600*/  FMUL.FTZ R47, R0.reuse, R47 ;  /* 0x0000002f002f7220 */ /* 0x040fe40000410000 */
[C---:B------:R-:W-:Y:S02]  /*15610*/  FMUL.FTZ R48, R3.reuse, R48 ;  /* 0x0000003003307220 */ /* 0x040fe40000410000 */
[C---:B--2---:R-:W-:Y:S03]  /*15620*/  HMMA.16816.F32.BF16 R28, R168.reuse, R136, R28 ;  /* 0x00000088a81c723c */ /* 0x044fe6000004181c */
[----:B------:R-:W-:Y:S02]  /*15630*/  FMUL.FTZ R49, R3, R49 ;  /* 0x0000003103317220 */ /* 0x000fe40000410000 */
[C---:B------:R-:W-:Y:S02]  /*15640*/  FMUL.FTZ R50, R0.reuse, R50 ;  /* 0x0000003200327220 */ /* 0x040fe40000410000 */
[C---:B------:R-:W-:Y:S01]  /*15650*/  FMUL.FTZ R51, R0.reuse, R51 ;  /* 0x0000003300337220 */ /* 0x040fe20000410000 */
[C---:B------:R-:W-:Y:S01]  /*15660*/  HMMA.16816.F32.BF16 R32, R168.reuse, R138, R32 ;  /* 0x0000008aa820723c */ /* 0x040fe20000041820 */
[----:B------:R-:W2:Y:S03]  /*15670*/  LDSM.16.MT88.4 R136, [R204+0x1a000] ;  /* 0x01a00000cc88783b */ /* 0x000ea60000004200 */
[--C-:B---3--:R-:W-:Y:S02]  /*15680*/  FFMA.FTZ R2, R185, c[0x0][0x23c], -R172.reuse ;  /* 0x00008f00b9027a23 */ /* 0x108fe400000108ac */
[C---:B------:R-:W-:Y:S02]  /*15690*/  FMUL.FTZ R52, R3.reuse, R52 ;  /* 0x0000003403347220 */ /* 0x040fe40000410000 */
[C---:B-1----:R-:W-:Y:S01]  /*156a0*/  HMMA.16816.F32.BF16 R36, R168.reuse, R140, R36 ;  /* 0x0000008ca824723c */ /* 0x042fe20000041824 */
[----:B------:R1:W-:Y:S03]  /*156b0*/  MUFU.EX2 R238, R2 ;  /* 0x0000000200ee7308 */ /* 0x0003e60000000800 */
[C---:B------:R-:W-:Y:S02]  /*156c0*/  FMUL.FTZ R53, R3.reuse, R53 ;  /* 0x0000003503357220 */ /* 0x040fe40000410000 */
[C---:B------:R-:W-:Y:S02]  /*156d0*/  FMUL.FTZ R54, R0.reuse, R54 ;  /* 0x0000003600367220 */ /* 0x040fe40000410000 */
[C---:B------:R-:W-:Y:S01]  /*156e0*/  HMMA.16816.F32.BF16 R40, R168.reuse, R142, R40 ;  /* 0x0000008ea828723c */ /* 0x040fe20000041828 */
[----:B------:R-:W3:Y:S03]  /*156f0*/  LDSM.16.MT88.4 R140, [R203+0x1a000] ;  /* 0x01a00000cb8c783b */ /* 0x000ee60000004200 */
        /* <DEDUP_REMOVED lines=18> */
[C---:B---3--:R-:W-:Y:S04]  /*15820*/  HMMA.16816.F32.BF16 R60, R168.reuse, R140, R60 ;  /* 0x0000008ca83c723c */ /* 0x048fe8000004183c */
[----:B------:R-:W-:Y:S02]  /*15830*/  FMUL.FTZ R67, R0, R67 ;  /* 0x0000004300437220 */ /* 0x000fe40000410000 */
[--C-:B-1----:R-:W-:Y:S02]  /*15840*/  FFMA.FTZ R2, R186, c[0x0][0x23c], -R172.reuse ;  /* 0x00008f00ba027a23 */ /* 0x102fe400000108ac */
        /* <DEDUP_REMOVED lines=9> */
[C---:B----4-:R-:W-:Y:S03]  /*158e0*/  HMMA.16816.F32.BF16 R68, R168.reuse, R144, R68 ;  /* 0x00000090a844723c */ /* 0x050fe60000041844 */
[C---:B------:R-:W-:Y:S02]  /*158f0*/  FMUL.FTZ R74, R0.reuse, R74 ;  /* 0x0000004a004a7220 */ /* 0x040fe40000410000 */
[C---:B------:R-:W-:Y:S02]  /*15900*/  FMUL.FTZ R75, R0.reuse, R75 ;  /* 0x0000004b004b7220 */ /* 0x040fe40000410000 */
[----:B------:R-:W-:Y:S02]  /*15910*/  FMUL.FTZ R76, R3, R76 ;  /* 0x0000004c034c7220 */ /* 0x000fe40000410000 */
[--C-:B-1----:R-:W-:Y:S03]  /*15920*/  FFMA.FTZ R2, R183, c[0x0][0x23c], -R173.reuse ;  /* 0x00008f00b7027a23 */ /* 0x102fe600000108ad */
[C---:B------:R-:W-:Y:S01]  /*15930*/  HMMA.16816.F32.BF16 R72, R168.reuse, R146, R72 ;  /* 0x00000092a848723c */ /* 0x040fe20000041848 */
[----:B------:R-:W1:Y:S01]  /*15940*/  LDSM.16.MT88.4 R144, [R203+0x1c000] ;  /* 0x01c00000cb90783b */ /* 0x000e620000004200 */
[----:B------:R4:W-:Y:S01]  /*15950*/  MUFU.EX2 R236, R2 ;  /* 0x0000000200ec7308 */ /* 0x0009e20000000800 */
[C---:B------:R-:W-:Y:S02]  /*15960*/  FMUL.FTZ R77, R3.reuse, R77 ;  /* 0x0000004d034d7220 */ /* 0x040fe40000410000 */
[C---:B------:R-:W-:Y:S02]  /*15970*/  FMUL.FTZ R78, R0.reuse, R78 ;  /* 0x0000004e004e7220 */ /* 0x040fe40000410000 */
[C---:B------:R-:W-:Y:S02]  /*15980*/  FMUL.FTZ R79, R0.reuse, R79 ;  /* 0x0000004f004f7220 */ /* 0x040fe40000410000 */
[C---:B------:R-:W-:Y:S03]  /*15990*/  FMUL.FTZ R80, R3.reuse, R80 ;  /* 0x0000005003507220 */ /* 0x040fe60000410000 */
[C---:B------:R-:W-:Y:S02]  /*159a0*/  FMUL.FTZ R81, R3.reuse, R81 ;  /* 0x0000005103517220 */ /* 0x040fe40000410000 */
[C---:B--2---:R-:W-:Y:S03]  /*159b0*/  HMMA.16816.F32.BF16 R76, R168.reuse, R136, R76 ;  /* 0x00000088a84c723c */ /* 0x044fe6000004184c */
[C---:B------:R-:W-:Y:S02]  /*159c0*/  FMUL.FTZ R82, R0.reuse, R82 ;  /* 0x0000005200527220 */ /* 0x040fe40000410000 */
[C---:B------:R-:W-:Y:S02]  /*159d0*/  FMUL.FTZ R83, R0.reuse, R83 ;  /* 0x0000005300537220 */ /* 0x040fe40000410000 */
[C---:B------:R-:W-:Y:S02]  /*159e0*/  FMUL.FTZ R84, R3.reuse, R84 ;  /* 0x0000005403547220 */ /* 0x040fe40000410000 */
[C---:B------:R-:W-:Y:S03]  /*159f0*/  FMUL.FTZ R85, R3.reuse, R85 ;  /* 0x0000005503557220 */ /* 0x040fe60000410000 */
[C---:B------:R-:W-:Y:S01]  /*15a00*/  HMMA.16816.F32.BF16 R80, R168.reuse, R138, R80 ;  /* 0x0000008aa850723c */ /* 0x040fe20000041850 */
[----:B------:R-:W2:Y:S02]  /*15a10*/  LDSM.16.MT88.4 R136, [R201+0x1e000] ;  /* 0x01e00000c988783b */ /* 0x000ea40000004200 */
[C---:B------:R-:W-:Y:S02]  /*15a20*/  FMUL.FTZ R86, R0.reuse, R86 ;  /* 0x0000005600567220 */ /* 0x040fe40000410000 */
[----:B------:R-:W-:Y:S02]  /*15a30*/  FMUL.FTZ R87, R0, R87 ;  /* 0x0000005700577220 */ /* 0x000fe40000410000 */
[--C-:B----4-:R-:W-:Y:S02]  /*15a40*/  FFMA.FTZ R2, R180, c[0x0][0x23c], -R173.reuse ;  /* 0x00008f00b4027a23 */ /* 0x110fe400000108ad */
[C---:B------:R-:W-:Y:S02]  /*15a50*/  FMUL.FTZ R88, R3.reuse, R88 ;  /* 0x0000005803587220 */ /* 0x040fe40000410000 */
[----:B------:R4:W1:Y:S01]  /*15a60*/  MUFU.EX2 R235, R2 ;  /* 0x0000000200eb7308 */ /* 0x0008620000000800 */
[C---:B---3--:R-:W-:Y:S03]  /*15a70*/  HMMA.16816.F32.BF16 R84, R168.reuse, R140, R84 ;  /* 0x0000008ca854723c */ /* 0x048fe60000041854 */
[C---:B------:R-:W-:Y:S02]  /*15a80*/  FMUL.FTZ R89, R3.reuse, R89 ;  /* 0x0000005903597220 */ /* 0x040fe40000410000 */
[C---:B------:R-:W-:Y:S02]  /*15a90*/  FMUL.FTZ R90, R0.reuse, R90 ;  /* 0x0000005a005a7220 */ /* 0x040fe40000410000 */
[C---:B------:R-:W-:Y:S02]  /*15aa0*/  FMUL.FTZ R91, R0.reuse, R91 ;  /* 0x0000005b005b7220 */ /* 0x040fe40000410000 */
[C---:B------:R-:W-:Y:S03]  /*15ab0*/  FMUL.FTZ R92, R3.reuse, R92 ;  /* 0x0000005c035c7220 */ /* 0x040fe60000410000 */
[C---:B------:R-:W-:Y:S02]  /*15ac0*/  FMUL.FTZ R93, R3.reuse, R93 ;  /* 0x0000005d035d7220 */ /* 0x040fe40000410000 */
[C---:B------:R-:W-:Y:S01]  /*15ad0*/  HMMA.16816.F32.BF16 R88, R168.reuse, R142, R88 ;  /* 0x0000008ea858723c */ /* 0x040fe20000041858 */
[----:B------:R-:W3:Y:S02]  /*15ae0*/  LDSM.16.MT88.4 R140, [R202+0x1e000] ;  /* 0x01e00000ca8c783b */ /* 0x000ee40000004200 */
[C---:B------:R-:W-:Y:S02]  /*15af0*/  FMUL.FTZ R94, R0.reuse, R94 ;  /* 0x0000005e005e7220 */ /* 0x040fe40000410000 */
[C---:B------:R-:W-:Y:S02]  /*15b00*/  FMUL.FTZ R95, R0.reuse, R95 ;  /* 0x0000005f005f7220 */ /* 0x040fe40000410000 */
[----:B------:R-:W-:Y:S02]  /*15b10*/  FMUL.FTZ R96, R3, R96 ;  /* 0x0000006003607220 */ /* 0x000fe40000410000 */
[--C-:B----4-:R-:W-:Y:S03]  /*15b20*/  FFMA.FTZ R2, R179, c[0x0][0x23c], -R173.reuse ;  /* 0x00008f00b3027a23 */ /* 0x110fe600000108ad */
[C---:B-1----:R-:W-:Y:S01]  /*15b30*/  HMMA.16816.F32.BF16 R92, R168.reuse, R144, R92 ;  /* 0x00000090a85c723c */ /* 0x042fe2000004185c */
[----:B------:R1:W-:Y:S02]  /*15b40*/  MUFU.EX2 R234, R2 ;  /* 0x0000000200ea7308 */ /* 0x0003e40000000800 */
        /* <DEDUP_REMOVED lines=11> */
[C---:B--2---:R-:W-:Y:S03]  /*15c00*/  HMMA.16816.F32.BF16 R100, R168.reuse, R136, R100 ;  /* 0x00000088a864723c */ /* 0x044fe60000041864 */
[C---:B------:R-:W-:Y:S02]  /*15c10*/  FMUL.FTZ R106, R0.reuse, R106 ;  /* 0x0000006a006a7220 */ /* 0x040fe40000410000 */
[C---:B------:R-:W-:Y:S02]  /*15c20*/  FMUL.FTZ R107, R0.reuse, R107 ;  /* 0x0000006b006b7220 */ /* 0x040fe40000410000 */
[--C-:B-1----:R-:W-:Y:S02]  /*15c30*/  FFMA.FTZ R2, R181, c[0x0][0x23c], -R173.reuse ;  /* 0x00008f00b5027a23 */ /* 0x102fe400000108ad */
[C---:B------:R-:W-:Y:S02]  /*15c40*/  FMUL.FTZ R108, R3.reuse, R108 ;  /* 0x0000006c036c7220 */ /* 0x040fe40000410000 */
[----:B------:R1:W2:Y:S01]  /*15c50*/  MUFU.EX2 R199, R2 ;  /* 0x0000000200c77308 */ /* 0x0002a20000000800 */
[C---:B------:R-:W-:Y:S01]  /*15c60*/  HMMA.16816.F32.BF16 R104, R168.reuse, R138, R104 ;  /* 0x0000008aa868723c */ /* 0x040fe20000041868 */
[----:B------:R-:W1:Y:S02]  /*15c70*/  LDSM.16.MT88.4 R136, [R203+0x1e000] ;  /* 0x01e00000cb88783b */ /* 0x000e640000004200 */
[C---:B------:R-:W-:Y:S02]  /*15c80*/  FMUL.FTZ R109, R3.reuse, R109 ;  /* 0x0000006d036d7220 */ /* 0x040fe40000410000 */
[C---:B------:R-:W-:Y:S02]  /*15c90*/  FMUL.FTZ R110, R0.reuse, R110 ;  /* 0x0000006e006e7220 */ /* 0x040fe40000410000 */
[C---:B------:R-:W-:Y:S02]  /*15ca0*/  FMUL.FTZ R111, R0.reuse, R111 ;  /* 0x0000006f006f7220 */ /* 0x040fe40000410000 */
[C---:B------:R-:W-:Y:S03]  /*15cb0*/  FMUL.FTZ R112, R3.reuse, R112 ;  /* 0x0000007003707220 */ /* 0x040fe60000410000 */
[C---:B------:R-:W-:Y:S02]  /*15cc0*/  FMUL.FTZ R113, R3.reuse, R113 ;  /* 0x0000007103717220 */ /* 0x040fe40000410000 */
[C---:B---3--:R-:W-:Y:S03]  /*15cd0*/  HMMA.16816.F32.BF16 R108, R168.reuse, R140, R108 ;  /* 0x0000008ca86c723c */ /* 0x048fe6000004186c */
[C---:B------:R-:W-:Y:S02]  /*15ce0*/  FMUL.FTZ R114, R0.reuse, R114 ;  /* 0x0000007200727220 */ /* 0x040fe40000410000 */
[C---:B------:R-:W-:Y:S02]  /*15cf0*/  FMUL.FTZ R115, R0.reuse, R115 ;  /* 0x0000007300737220 */ /* 0x040fe40000410000 */
[C---:B------:R-:W-:Y:S02]  /*15d00*/  FMUL.FTZ R116, R3.reuse, R116 ;  /* 0x0000007403747220 */ /* 0x040fe40000410000 */
[C---:B------:R-:W-:Y:S03]  /*15d10*/  FMUL.FTZ R117, R3.reuse, R117 ;  /* 0x0000007503757220 */ /* 0x040fe60000410000 */
[C---:B------:R-:W-:Y:S01]  /*15d20*/  HMMA.16816.F32.BF16 R112, R168.reuse, R142, R112 ;  /* 0x0000008ea870723c */ /* 0x040fe20000041870 */
[----:B------:R-:W3:Y:S02]  /*15d30*/  LDSM.16.MT88.4 R140, [R201+0x18800] ;  /* 0x01880000c98c783b */ /* 0x000ee40000004200 */
[C---:B------:R-:W-:Y:S02]  /*15d40*/  FMUL.FTZ R118, R0.reuse, R118 ;  /* 0x0000007600767220 */ /* 0x040fe40000410000 */
[C---:B------:R-:W-:Y:S02]  /*15d50*/  FMUL.FTZ R119, R0.reuse, R119 ;  /* 0x0000007700777220 */ /* 0x040fe40000410000 */
[C---:B------:R-:W-:Y:S02]  /*15d60*/  FMUL.FTZ R120, R3.reuse, R120 ;  /* 0x0000007803787220 */ /* 0x040fe40000410000 */
[C---:B------:R-:W-:Y:S03]  /*15d70*/  FMUL.FTZ R121, R3.reuse, R121 ;  /* 0x0000007903797220 */ /* 0x040fe60000410000 */
[C---:B----4-:R-:W-:Y:S03]  /*15d80*/  HMMA.16816.F32.BF16 R116, R168.reuse, R144, R116 ;  /* 0x00000090a874723c */ /* 0x050fe60000041874 */
[C---:B------:R-:W-:Y:S02]  /*15d90*/  FMUL.FTZ R122, R0.reuse, R122 ;  /* 0x0000007a007a7220 */ /* 0x040fe40000410000 */
[----:B------:R-:W-:Y:S02]  /*15da0*/  FMUL.FTZ R123, R0, R123 ;  /* 0x0000007b007b7220 */ /* 0x000fe40000410000 */
[--C-:B-1----:R-:W-:Y:S02]  /*15db0*/  FFMA.FTZ R2, R194, c[0x0][0x23c], -R172.reuse ;  /* 0x00008f00c2027a23 */ /* 0x102fe400000108ac */
[C---:B------:R-:W-:Y:S02]  /*15dc0*/  FMUL.FTZ R124, R3.reuse, R124 ;  /* 0x0000007c037c7220 */ /* 0x040fe40000410000 */
[----:B------:R1:W-:Y:S01]  /*15dd0*/  MUFU.EX2 R198, R2 ;  /* 0x0000000200c67308 */ /* 0x0003e20000000800 */
[C---:B------:R-:W-:Y:S01]  /*15de0*/  HMMA.16816.F32.BF16 R120, R168.reuse, R146, R120 ;  /* 0x00000092a878723c */ /* 0x040fe20000041878 */
[----:B------:R-:W4:Y:S02]  /*15df0*/  LDSM.16.MT88.4 R144, [R203+0x18800] ;  /* 0x01880000cb90783b */ /* 0x000f240000004200 */
        /* <DEDUP_REMOVED lines=8> */
[----:B-----5:R-:W-:Y:S02]  /*15e80*/  F2FP.BF16.PACK_AB R136, R239, R240 ;  /* 0x000000f0ef88723e */ /* 0x020fe400000010ff */
[----:B------:R-:W-:Y:S03]  /*15e90*/  F2FP.BF16.PACK_AB R137, R235, R236 ;  /* 0x000000eceb89723e */ /* 0x000fe600000010ff */
[----:B------:R-:W-:Y:S03]  /*15ea0*/  HMMA.16816.F32.BF16 R128, R168, R138, R128 ;  /* 0x0000008aa880723c */ /* 0x000fe60000041880 */
[--C-:B-1----:R-:W-:Y:S04]  /*15eb0*/  FFMA.FTZ R2, R193, c[0x0][0x23c], -R172.reuse ;  /* 0x00008f00c1027a23 */ /* 0x102fe800000108ac */
[----:B------:R-:W-:Y:S01]  /*15ec0*/  F2FP.BF16.PACK_AB R138, R237, R238 ;  /* 0x000000eeed8a723e */ /* 0x000fe200000010ff */
[----:B------:R1:W5:Y:S01]  /*15ed0*/  MUFU.EX2 R197, R2 ;  /* 0x0000000200c57308 */ /* 0x0003620000000800 */
[----:B--2---:R-:W-:Y:S07]  /*15ee0*/  F2FP.BF16.PACK_AB R139, R199, R234 ;  /* 0x000000eac78b723e */ /* 0x004fee00000010ff */
[C---:B---3--:R-:W-:Y:S08]  /*15ef0*/  HMMA.16816.F32.BF16 R4, R136.reuse, R140, R4 ;  /* 0x0000008c8804723c */ /* 0x048ff00000041804 */
[C---:B------:R-:W-:Y:S01]  /*15f00*/  HMMA.16816.F32.BF16 R8, R136.reuse, R142, R8 ;  /* 0x0000008e8808723c */ /* 0x040fe20000041808 */
[----:B------:R-:W2:Y:S07]  /*15f10*/  LDSM.16.MT88.4 R140, [R202+0x1a800] ;  /* 0x01a80000ca8c783b */ /* 0x000eae0000004200 */
[C---:B------:R-:W-:Y:S04]  /*15f20*/  HMMA.16816.F32.BF16 R12, R136.reuse, R148, R12 ;  /* 0x00000094880c723c */ /* 0x040fe8000004180c */
[--C-:B-1----:R-:W-:Y:S04]  /*15f30*/  FFMA.FTZ R2, R191, c[0x0][0x23c], -R172.reuse ;  /* 0x00008f00bf027a23 */ /* 0x102fe800000108ac */
[C---:B------:R-:W-:Y:S01]  /*15f40*/  HMMA.16816.F32.BF16 R16, R136.reuse, R150, R16 ;  /* 0x000000968810723c */ /* 0x040fe20000041810 */
[----:B------:R-:W1:Y:S01]  /*15f50*/  LDSM.16.MT88.4 R148, [R204+0x1a800] ;  /* 0x01a80000cc94783b */ /* 0x000e620000004200 */
[----:B------:R3:W-:Y:S06]  /*15f60*/  MUFU.EX2 R196, R2 ;  /* 0x0000000200c47308 */ /* 0x0007ec0000000800 */
[C---:B------:R-:W-:Y:S08]  /*15f70*/  HMMA.16816.F32.BF16 R20, R136.reuse, R152, R20 ;  /* 0x000000988814723c */ /* 0x040ff00000041814 */
[C---:B------:R-:W-:Y:S01]  /*15f80*/  HMMA.16816.F32.BF16 R24, R136.reuse, R154, R24 ;  /* 0x0000009a8818723c */ /* 0x040fe20000041818 */
[----:B------:R-:W1:Y:S07]  /*15f90*/  LDSM.16.MT88.4 R152, [R203+0x1a800] ;  /* 0x01a80000cb98783b */ /* 0x000e6e0000004200 */
[C---:B----4-:R-:W-:Y:S04]  /*15fa0*/  HMMA.16816.F32.BF16 R28, R136.reuse, R144, R28 ;  /* 0x00000090881c723c */ /* 0x050fe8000004181c */
[--C-:B---3--:R-:W-:Y:S04]  /*15fb0*/  FFMA.FTZ R2, R190, c[0x0][0x23c], -R172.reuse ;  /* 0x00008f00be027a23 */ /* 0x108fe800000108ac */
[C---:B------:R-:W-:Y:S01]  /*15fc0*/  HMMA.16816.F32.BF16 R32, R136.reuse, R146, R32 ;  /* 0x000000928820723c */ /* 0x040fe20000041820 */
[----:B------:R-:W3:Y:S01]  /*15fd0*/  LDSM.16.MT88.4 R144, [R202+0x1c800] ;  /* 0x01c80000ca90783b */ /* 0x000ee20000004200 */
[----:B------:R4:W1:Y:S06]  /*15fe0*/  MUFU.EX2 R195, R2 ;  /* 0x0000000200c37308 */ /* 0x00086c0000000800 */
[C---:B------:R-:W-:Y:S08]  /*15ff0*/  HMMA.16816.F32.BF16 R36, R136.reuse, R156, R36 ;  /* 0x0000009c8824723c */ /* 0x040ff00000041824 */
[C---:B------:R-:W-:Y:S01]  /*16000*/  HMMA.16816.F32.BF16 R40, R136.reuse, R158, R40 ;  /* 0x0000009e8828723c */ /* 0x040fe20000041828 */
[----:B------:R-:W3:Y:S07]  /*16010*/  LDSM.16.MT88.4 R156, [R204+0x1c800] ;  /* 0x01c80000cc9c783b */ /* 0x000eee0000004200 */
[C---:B--2---:R-:W-:Y:S04]  /*16020*/  HMMA.16816.F32.BF16 R44, R136.reuse, R140, R44 ;  /* 0x0000008c882c723c */ /* 0x044fe8000004182c */
[--C-:B----4-:R-:W-:Y:S04]  /*16030*/  FFMA.FTZ R2, R189, c[0x0][0x23c], -R173.reuse ;  /* 0x00008f00bd027a23 */ /* 0x110fe800000108ad */
[C---:B------:R-:W-:Y:S01]  /*16040*/  HMMA.16816.F32.BF16 R48, R136.reuse, R142, R48 ;  /* 0x0000008e8830723c */ /* 0x040fe20000041830 */
[----:B------:R-:W2:Y:S01]  /*16050*/  LDSM.16.MT88.4 R140, [R203+0x1c800] ;  /* 0x01c80000cb8c783b */ /* 0x000ea20000004200 */
[----:B------:R4:W-:Y:S06]  /*16060*/  MUFU.EX2 R194, R2 ;  /* 0x0000000200c27308 */ /* 0x0009ec0000000800 */
[C---:B-1----:R-:W-:Y:S08]  /*16070*/  HMMA.16816.F32.BF16 R52, R136.reuse, R148, R52 ;  /* 0x000000948834723c */ /* 0x042ff00000041834 */
[C---:B------:R-:W-:Y:S01]  /*16080*/  HMMA.16816.F32.BF16 R56, R136.reuse, R150, R56 ;  /* 0x000000968838723c */ /* 0x040fe20000041838 */
[----:B------:R-:W1:Y:S07]  /*16090*/  LDSM.16.MT88.4 R148, [R201+0x1e800] ;  /* 0x01e80000c994783b */ /* 0x000e6e0000004200 */
[C---:B------:R-:W-:Y:S04]  /*160a0*/  HMMA.16816.F32.BF16 R60, R136.reuse, R152, R60 ;  /* 0x00000098883c723c */ /* 0x040fe8000004183c */
[--C-:B----4-:R-:W-:Y:S04]  /*160b0*/  FFMA.FTZ R2, R188, c[0x0][0x23c], -R173.reuse ;  /* 0x00008f00bc027a23 */ /* 0x110fe800000108ad */
[C---:B------:R-:W-:Y:S01]  /*160c0*/  HMMA.16816.F32.BF16 R64, R136.reuse, R154, R64 ;  /* 0x0000009a8840723c */ /* 0x040fe20000041840 */
[----:B------:R-:W-:Y:S01]  /*160d0*/  LDSM.16.MT88.4 R152, [R204+0x1e800] ;  /* 0x01e80000cc98783b */ /* 0x000fe20000004200 */
[----:B------:R4:W1:Y:S06]  /*160e0*/  MUFU.EX2 R193, R2 ;  /* 0x0000000200c17308 */ /* 0x00086c0000000800 */
[C---:B------:R-:W-:Y:S08]  /*160f0*/  HMMA.16816.F32.BF16 R68, R136.reuse, R160, R68 ;  /* 0x000000a08844723c */ /* 0x040ff00000041844 */
[C---:B------:R-:W-:Y:S01]  /*16100*/  HMMA.16816.F32.BF16 R72, R136.reuse, R162, R72 ;  /* 0x000000a28848723c */ /* 0x040fe20000041848 */
[----:B------:R-:W-:Y:S07]  /*16110*/  LDSM.16.MT88.4 R160, [R201+0x1d000] ;  /* 0x01d00000c9a0783b */ /* 0x000fee0000004200 */
[C---:B---3--:R-:W-:Y:S04]  /*16120*/  HMMA.16816.F32.BF16 R76, R136.reuse, R144, R76 ;  /* 0x00000090884c723c */ /* 0x048fe8000004184c */
[--C-:B----4-:R-:W-:Y:S02]  /*16130*/  FFMA.FTZ R2, R182, c[0x0][0x23c], -R173.reuse ;  /* 0x00008f00b6027a23 */ /* 0x110fe400000108ad */
[----:B------:R-:W-:Y:S02]  /*16140*/  LDSM.16.MT88.4 R180, [R204+0x1b800] ;  /* 0x01b80000ccb4783b */ /* 0x000fe40000004200 */
[C---:B------:R-:W-:Y:S01]  /*16150*/  HMMA.16816.F32.BF16 R80, R136.reuse, R146, R80 ;  /* 0x000000928850723c */ /* 0x040fe20000041850 */
[----:B------:R3:W-:Y:S05]  /*16160*/  MUFU.EX2 R192, R2 ;  /* 0x0000000200c07308 */ /* 0x0007ea0000000800 */
[----:B------:R-:W4:Y:S02]  /*16170*/  LDSM.16.MT88.4 R144, [R202+0x1e800] ;  /* 0x01e80000ca90783b */ /* 0x000f240000004200 */
[C---:B------:R-:W-:Y:S08]  /*16180*/  HMMA.16816.F32.BF16 R84, R136.reuse, R156, R84 ;  /* 0x0000009c8854723c */ /* 0x040ff00000041854 */
[C---:B------:R-:W-:Y:S01]  /*16190*/  HMMA.16816.F32.BF16 R88, R136.reuse, R158, R88 ;  /* 0x0000009e8858723c */ /* 0x040fe20000041858 */
[----:B------:R-:W-:Y:S07]  /*161a0*/  LDSM.16.MT88.4 R156, [R202+0x19000] ;  /* 0x01900000ca9c783b */ /* 0x000fee0000004200 */
[C---:B--2---:R-:W-:Y:S04]  /*161b0*/  HMMA.16816.F32.BF16 R92, R136.reuse, R140, R92 ;  /* 0x0000008c885c723c */ /* 0x044fe8000004185c */
[----:B---3--:R-:W-:Y:S04]  /*161c0*/  FFMA.FTZ R2, R187, c[0x0][0x23c], -R173 ;  /* 0x00008f00bb027a23 */ /* 0x008fe800000108ad */
[C---:B------:R-:W-:Y:S01]  /*161d0*/  HMMA.16816.F32.BF16 R96, R136.reuse, R142, R96 ;  /* 0x0000008e8860723c */ /* 0x040fe20000041860 */
[----:B------:R-:W2:Y:S01]  /*161e0*/  LDSM.16.MT88.4 R140, [R203+0x1e800] ;  /* 0x01e80000cb8c783b */ /* 0x000ea20000004200 */
[----:B------:R3:W2:Y:S06]  /*161f0*/  MUFU.EX2 R191, R2 ;  /* 0x0000000200bf7308 */ /* 0x0006ac0000000800 */
[C---:B-1----:R-:W-:Y:S08]  /*16200*/  HMMA.16816.F32.BF16 R100, R136.reuse, R148, R100 ;  /* 0x000000948864723c */ /* 0x042ff00000041864 */
[C---:B------:R-:W-:Y:S01]  /*16210*/  HMMA.16816.F32.BF16 R104, R136.reuse, R150, R104 ;  /* 0x000000968868723c */ /* 0x040fe20000041868 */
[----:B------:R-:W1:Y:S07]  /*16220*/  LDSM.16.MT88.4 R148, [R201+0x19000] ;  /* 0x01900000c994783b */ /* 0x000e6e0000004200 */
[C---:B----4-:R-:W-:Y:S04]  /*16230*/  HMMA.16816.F32.BF16 R108, R136.reuse, R144, R108 ;  /* 0x00000090886c723c */ /* 0x050fe8000004186c */
[--C-:B---3--:R-:W-:Y:S02]  /*16240*/  FFMA.FTZ R2, R245, c[0x0][0x23c], -R172.reuse ;  /* 0x00008f00f5027a23 */ /* 0x108fe400000108ac */
[----:B------:R-:W-:Y:S02]  /*16250*/  IMAD.MOV.U32 R245, RZ, RZ, R175 ;  /* 0x000000fffff57224 */ /* 0x000fe400078e00af */
[C---:B------:R-:W-:Y:S01]  /*16260*/  HMMA.16816.F32.BF16 R112, R136.reuse, R146, R112 ;  /* 0x000000928870723c */ /* 0x040fe20000041870 */
[----:B------:R-:W3:Y:S01]  /*16270*/  LDSM.16.MT88.4 R144, [R204+0x19000] ;  /* 0x01900000cc90783b */ /* 0x000ee20000004200 */
[----:B------:R4:W-:Y:S06]  /*16280*/  MUFU.EX2 R190, R2 ;  /* 0x0000000200be7308 */ /* 0x0009ec0000000800 */
[C---:B------:R-:W-:Y:S08]  /*16290*/  HMMA.16816.F32.BF16 R116, R136.reuse, R152, R116 ;  /* 0x000000988874723c */ /* 0x040ff00000041874 */
[C---:B------:R-:W-:Y:S01]  /*162a0*/  HMMA.16816.F32.BF16 R120, R136.reuse, R154, R120 ;  /* 0x0000009a8878723c */ /* 0x040fe20000041878 */
[----:B------:R-:W3:Y:S07]  /*162b0*/  LDSM.16.MT88.4 R152, [R203+0x19000] ;  /* 0x01900000cb98783b */ /* 0x000eee0000004200 */
[C---:B--2---:R-:W-:Y:S04]  /*162c0*/  HMMA.16816.F32.BF16 R124, R136.reuse, R140, R124 ;  /* 0x0000008c887c723c */ /* 0x044fe8000004187c */
[--C-:B----4-:R-:W-:Y:S01]  /*162d0*/  FFMA.FTZ R2, R247, c[0x0][0x23c], -R172.reuse ;  /* 0x00008f00f7027a23 */ /* 0x110fe200000108ac */
[----:B------:R-:W-:Y:S03]  /*162e0*/  MOV R247, R176 ;  /* 0x000000b000f77202 */ /* 0x000fe60000000f00 */
[----:B------:R-:W-:Y:S01]  /*162f0*/  HMMA.16816.F32.BF16 R128, R136, R142, R128 ;  /* 0x0000008e8880723c */ /* 0x000fe20000041880 */
[----:B------:R-:W2:Y:S01]  /*16300*/  LDSM.16.MT88.4 R140, [R201+0x1b000] ;  /* 0x01b00000c98c783b */ /* 0x000ea20000004200 */
[----:B------:R4:W3:Y:S05]  /*16310*/  MUFU.EX2 R189, R2 ;  /* 0x0000000200bd7308 */ /* 0x0008ea0000000800 */
[----:B-----5:R-:W-:Y:S02]  /*16320*/  F2FP.BF16.PACK_AB R136, R197, R198 ;  /* 0x000000c6c588723e */ /* 0x020fe400000010ff */
[----:B------:R-:W-:Y:S03]  /*16330*/  F2FP.BF16.PACK_AB R138, R195, R196 ;  /* 0x000000c4c38a723e */ /* 0x000fe600000010ff */
[----:B------:R-:W-:Y:S02]  /*16340*/  F2FP.BF16.PACK_AB R137, R193, R194 ;  /* 0x000000c2c189723e */ /* 0x000fe400000010ff */
[----:B------:R-:W-:Y:S07]  /*16350*/  F2FP.BF16.PACK_AB R139, R191, R192 ;  /* 0x000000c0bf8b723e */ /* 0x000fee00000010ff */
[C---:B-1----:R-:W-:Y:S03]  /*16360*/  HMMA.16816.F32.BF16 R4, R136.reuse, R148, R4 ;  /* 0x000000948804723c */ /* 0x042fe60000041804 */
[--C-:B----4-:R-:W-:Y:S01]  /*16370*/  FFMA.FTZ R2, R246, c[0x0][0x23c], -R172.reuse ;  /* 0x00008f00f6027a23 */ /* 0x110fe200000108ac */
[----:B------:R-:W-:Y:S01]  /*16380*/  MOV R246, R177 ;  /* 0x000000b100f67202 */ /* 0x000fe20000000f00 */
[----:B------:R-:W-:Y:S03]  /*16390*/  FFMA.FTZ R172, R243, c[0x0][0x23c], -R172 ;  /* 0x00008f00f3ac7a23 */ /* 0x000fe600000108ac */
[C---:B------:R-:W-:Y:S01]  /*163a0*/  HMMA.16816.F32.BF16 R8, R136.reuse, R150, R8 ;  /* 0x000000968808723c */ /* 0x040fe20000041808 */
[----:B------:R-:W4:Y:S01]  /*163b0*/  LDL.LU R243, [R1+0x30] ;  /* 0x0000300001f37983 */ /* 0x000f220000300800 */
[----:B------:R1:W-:Y:S02]  /*163c0*/  MUFU.EX2 R188, R2 ;  /* 0x0000000200bc7308 */ /* 0x0003e40000000800 */
[----:B---3--:R-:W-:Y:S01]  /*163d0*/  F2FP.BF16.PACK_AB R168, R189, R190 ;  /* 0x000000bebda8723e */ /* 0x008fe200000010ff */
[----:B------:R-:W3:Y:S03]  /*163e0*/  LDSM.16.MT88.4 R148, [R202+0x1b000] ;  /* 0x01b00000ca94783b */ /* 0x000ee60000004200 */
[C---:B------:R-:W-:Y:S04]  /*163f0*/  HMMA.16816.F32.BF16 R12, R136.reuse, R156, R12 ;  /* 0x0000009c880c723c */ /* 0x040fe8000004180c */
[----:B------:R-:W5:Y:S01]  /*16400*/  MUFU.EX2 R187, R172 ;  /* 0x000000ac00bb7308 */ /* 0x000f620000000800 */
[----:B------:R-:W-:Y:S03]  /*16410*/  LDSM.16.MT88.4 R176, [R202+0x1b800] ;  /* 0x01b80000cab0783b */ /* 0x000fe60000004200 */
[C---:B------:R-:W-:Y:S05]  /*16420*/  HMMA.16816.F32.BF16 R16, R136.reuse, R158, R16 ;  /* 0x0000009e8810723c */ /* 0x040fea0000041810 */
[----:B------:R-:W3:Y:S03]  /*16430*/  LDSM.16.MT88.4 R156, [R204+0x1b000] ;  /* 0x01b00000cc9c783b */ /* 0x000ee60000004200 */
[C---:B------:R-:W-:Y:S04]  /*16440*/  HMMA.16816.F32.BF16 R20, R136.reuse, R144, R20 ;  /* 0x000000908814723c */ /* 0x040fe80000041814 */
[--C-:B-1----:R-:W-:Y:S02]  /*16450*/  FFMA.FTZ R2, R241, c[0x0][0x23c], -R173.reuse ;  /* 0x00008f00f1027a23 */ /* 0x102fe400000108ad */
[----:B------:R-:W4:Y:S02]  /*16460*/  LDL.LU R241, [R1+0x24] ;  /* 0x0000240001f17983 */ /* 0x000f240000300800 */
[C---:B------:R-:W-:Y:S01]  /*16470*/  HMMA.16816.F32.BF16 R24, R136.reuse, R146, R24 ;  /* 0x000000928818723c */ /* 0x040fe20000041818 */
[----:B------:R1:W-:Y:S01]  /*16480*/  MUFU.EX2 R186, R2 ;  /* 0x0000000200ba7308 */ /* 0x0003e20000000800 */
[----:B------:R-:W3:Y:S02]  /*16490*/  LDSM.16.MT88.4 R144, [R203+0x1b000] ;  /* 0x01b00000cb90783b */ /* 0x000ee40000004200 */
[----:B-----5:R-:W-:Y:S04]  /*164a0*/  F2FP.BF16.PACK_AB R170, R187, R188 ;  /* 0x000000bcbbaa723e */ /* 0x020fe800000010ff */
[C---:B------:R-:W-:Y:S08]  /*164b0*/  HMMA.16816.F32.BF16 R28, R136.reuse, R152, R28 ;  /* 0x00000098881c723c */ /* 0x040ff0000004181c */
[C---:B------:R-:W-:Y:S01]  /*164c0*/  HMMA.16816.F32.BF16 R32, R136.reuse, R154, R32 ;  /* 0x0000009a8820723c */ /* 0x040fe20000041820 */
[----:B------:R-:W5:Y:S07]  /*164d0*/  LDSM.16.MT88.4 R152, [R202+0x1d000] ;  /* 0x01d00000ca98783b */ /* 0x000f6e0000004200 */
[C---:B--2---:R-:W-:Y:S04]  /*164e0*/  HMMA.16816.F32.BF16 R36, R136.reuse, R140, R36 ;  /* 0x0000008c8824723c */ /* 0x044fe80000041824 */
[--C-:B-1----:R-:W-:Y:S04]  /*164f0*/  FFMA.FTZ R2, R242, c[0x0][0x23c], -R173.reuse ;  /* 0x00008f00f2027a23 */ /* 0x102fe800000108ad */
[C---:B------:R-:W-:Y:S01]  /*16500*/  HMMA.16816.F32.BF16 R40, R136.reuse, R142, R40 ;  /* 0x0000008e8828723c */ /* 0x040fe20000041828 */
[----:B------:R-:W1:Y:S01]  /*16510*/  LDSM.16.MT88.4 R140, [R204+0x1d000] ;  /* 0x01d00000cc8c783b */ /* 0x000e620000004200 */
[----:B------:R2:W2:Y:S06]  /*16520*/  MUFU.EX2 R185, R2 ;  /* 0x0000000200b97308 */ /* 0x0004ac0000000800 */
[C---:B---3--:R-:W-:Y:S08]  /*16530*/  HMMA.16816.F32.BF16 R44, R136.reuse, R148, R44 ;  /* 0x00000094882c723c */ /* 0x048ff0000004182c */
[C---:B------:R-:W-:Y:S01]  /*16540*/  HMMA.16816.F32.BF16 R48, R136.reuse, R150, R48 ;  /* 0x000000968830723c */ /* 0x040fe20000041830 */
[----:B------:R-:W3:Y:S07]  /*16550*/  LDSM.16.MT88.4 R148, [R203+0x1d000] ;  /* 0x01d00000cb94783b */ /* 0x000eee0000004200 */
[C---:B------:R-:W-:Y:S04]  /*16560*/  HMMA.16816.F32.BF16 R52, R136.reuse, R156, R52 ;  /* 0x0000009c8834723c */ /* 0x040fe80000041834 */
[--C-:B--2---:R-:W-:Y:S01]  /*16570*/  FFMA.FTZ R2, R244, c[0x0][0x23c], -R173.reuse ;  /* 0x00008f00f4027a23 */ /* 0x104fe200000108ad */
[----:B------:R-:W-:Y:S01]  /*16580*/  F2FP.BF16.PACK_AB R169, R185, R186 ;  /* 0x000000bab9a9723e */ /* 0x000fe200000010ff */
[----:B------:R-:W-:Y:S02]  /*16590*/  FFMA.FTZ R173, R135, c[0x0][0x23c], -R173 ;  /* 0x00008f0087ad7a23 */ /* 0x000fe400000108ad */
[C---:B------:R-:W-:Y:S01]  /*165a0*/  HMMA.16816.F32.BF16 R56, R136.reuse, R158, R56 ;  /* 0x0000009e8838723c */ /* 0x040fe20000041838 */
[----:B------:R-:W-:Y:S01]  /*165b0*/  LDSM.16.MT88.4 R156, [R202+0x19800] ;  /* 0x01980000ca9c783b */ /* 0x000fe20000004200 */
[----:B------:R2:W-:Y:S06]  /*165c0*/  MUFU.EX2 R134, R173 ;  /* 0x000000ad00867308 */ /* 0x0005ec0000000800 */
[C---:B------:R-:W-:Y:S04]  /*165d0*/  HMMA.16816.F32.BF16 R60, R136.reuse, R144, R60 ;  /* 0x00000090883c723c */ /* 0x040fe8000004183c */
[----:B------:R-:W1:Y:S04]  /*165e0*/  MUFU.EX2 R184, R2 ;  /* 0x0000000200b87308 */ /* 0x000e680000000800 */
[C---:B------:R-:W-:Y:S01]  /*165f0*/  HMMA.16816.F32.BF16 R64, R136.reuse, R146, R64 ;  /* 0x000000928840723c */ /* 0x040fe20000041840 */
[----:B------:R-:W3:Y:S07]  /*16600*/  LDSM.16.MT88.4 R144, [R201+0x1f000] ;  /* 0x01f00000c990783b */ /* 0x000eee0000004200 */
[C---:B------:R-:W-:Y:S01]  /*16610*/  HMMA.16816.F32.BF16 R68, R136.reuse, R160, R68 ;  /* 0x000000a08844723c */ /* 0x040fe20000041844 */
[----:B--2---:R-:W-:Y:S07]  /*16620*/  LDSM.16.MT88.4 R172, [R201+0x1b800] ;  /* 0x01b80000c9ac783b */ /* 0x004fee0000004200 */
[C---:B------:R-:W-:Y:S01]  /*16630*/  HMMA.16816.F32.BF16 R72, R136.reuse, R162, R72 ;  /* 0x000000a28848723c */ /* 0x040fe20000041848 */
[----:B------:R-:W-:Y:S03]  /*16640*/  LDSM.16.MT88.4 R160, [R204+0x19800] ;  /* 0x01980000cca0783b */ /* 0x000fe60000004200 */
[----:B-1----:R-:W-:Y:S04]  /*16650*/  F2FP.BF16.PACK_AB R171, R134, R184 ;  /* 0x000000b886ab723e */ /* 0x002fe800000010ff */
[C---:B-----5:R-:W-:Y:S08]  /*16660*/  HMMA.16816.F32.BF16 R76, R136.reuse, R152, R76 ;  /* 0x00000098884c723c */ /* 0x060ff0000004184c */
[C---:B------:R-:W-:Y:S01]  /*16670*/  HMMA.16816.F32.BF16 R80, R136.reuse, R154, R80 ;  /* 0x0000009a8850723c */ /* 0x040fe20000041850 */
[----:B------:R-:W1:Y:S07]  /*16680*/  LDSM.16.MT88.4 R152, [R202+0x1f000] ;  /* 0x01f00000ca98783b */ /* 0x000e6e0000004200 */
[C---:B------:R-:W-:Y:S08]  /*16690*/  HMMA.16816.F32.BF16 R84, R136.reuse, R140, R84 ;  /* 0x0000008c8854723c */ /* 0x040ff00000041854 */
        /* <DEDUP_REMOVED lines=8> */
[C---:B-1----:R-:W-:Y:S08]  /*16720*/  HMMA.16816.F32.BF16 R108, R136.reuse, R152, R108 ;  /* 0x00000098886c723c */ /* 0x042ff0000004186c */
[C---:B------:R-:W-:Y:S08]  /*16730*/  HMMA.16816.F32.BF16 R112, R136.reuse, R154, R112 ;  /* 0x0000009a8870723c */ /* 0x040ff00000041870 */
[C---:B--2---:R-:W-:Y:S08]  /*16740*/  HMMA.16816.F32.BF16 R116, R136.reuse, R140, R116 ;  /* 0x0000008c8874723c */ /* 0x044ff00000041874 */
[C---:B------:R-:W-:Y:S08]  /*16750*/  HMMA.16816.F32.BF16 R120, R136.reuse, R142, R120 ;  /* 0x0000008e8878723c */ /* 0x040ff00000041878 */
[C---:B---3--:R-:W-:Y:S08]  /*16760*/  HMMA.16816.F32.BF16 R124, R136.reuse, R148, R124 ;  /* 0x00000094887c723c */ /* 0x048ff0000004187c */
[----:B------:R-:W-:Y:S08]  /*16770*/  HMMA.16816.F32.BF16 R128, R136, R150, R128 ;  /* 0x000000968880723c */ /* 0x000ff00000041880 */
[C---:B-----5:R-:W-:Y:S01]  /*16780*/  HMMA.16816.F32.BF16 R136, R168.reuse, R144, R4 ;  /* 0x00000090a888723c */ /* 0x060fe20000041804 */
[----:B------:R-:W1:Y:S07]  /*16790*/  LDSM.16.MT88.4 R4, [R203+0x1b800] ;  /* 0x01b80000cb04783b */ /* 0x000e6e0000004200 */
[C---:B------:R-:W-:Y:S01]  /*167a0*/  HMMA.16816.F32.BF16 R140, R168.reuse, R146, R8 ;  /* 0x00000092a88c723c */ /* 0x040fe20000041808 */
[----:B------:R-:W2:Y:S07]  /*167b0*/  LDSM.16.MT88.4 R8, [R201+0x1d800] ;  /* 0x01d80000c908783b */ /* 0x000eae0000004200 */
[C---:B------:R-:W-:Y:S01]  /*167c0*/  HMMA.16816.F32.BF16 R144, R168.reuse, R156, R12 ;  /* 0x0000009ca890723c */ /* 0x040fe2000004180c */
[----:B------:R-:W3:Y:S07]  /*167d0*/  LDSM.16.MT88.4 R12, [R202+0x1d800] ;  /* 0x01d80000ca0c783b */ /* 0x000eee0000004200 */
[C---:B------:R-:W-:Y:S01]  /*167e0*/  HMMA.16816.F32.BF16 R148, R168.reuse, R158, R16 ;  /* 0x0000009ea894723c */ /* 0x040fe20000041810 */
[----:B------:R-:W5:Y:S07]  /*167f0*/  LDSM.16.MT88.4 R16, [R204+0x1d800] ;  /* 0x01d80000cc10783b */ /* 0x000f6e0000004200 */
[C---:B------:R-:W-:Y:S01]  /*16800*/  HMMA.16816.F32.BF16 R152, R168.reuse, R160, R20 ;  /* 0x000000a0a898723c */ /* 0x040fe20000041814 */
[----:B------:R-:W1:Y:S07]  /*16810*/  LDSM.16.MT88.4 R20, [R203+0x1d800] ;  /* 0x01d80000cb14783b */ /* 0x000e6e0000004200 */
[C---:B------:R-:W-:Y:S01]  /*16820*/  HMMA.16816.F32.BF16 R156, R168.reuse, R162, R24 ;  /* 0x000000a2a89c723c */ /* 0x040fe20000041818 */
[----:B------:R-:W1:Y:S07]  /*16830*/  LDSM.16.MT88.4 R24, [R201+0x1f800] ;  /* 0x01f80000c918783b */ /* 0x000e6e0000004200 */
[C---:B------:R-:W-:Y:S01]  /*16840*/  HMMA.16816.F32.BF16 R160, R168.reuse, R164, R28 ;  /* 0x000000a4a8a0723c */ /* 0x040fe2000004181c */
[----:B------:R-:W1:Y:S03]  /*16850*/  LDSM.16.MT88.4 R28, [R202+0x1f800] ;  /* 0x01f80000ca1c783b */ /* 0x000e660000004200 */
[----:B----4-:R-:W-:Y:S04]  /*16860*/  FFMA.FTZ R0, R0, R243, R251 ;  /* 0x000000f300007223 */ /* 0x010fe800000100fb */
[C---:B------:R-:W-:Y:S04]  /*16870*/  HMMA.16816.F32.BF16 R164, R168.reuse, R166, R32 ;  /* 0x000000a6a8a4723c */ /* 0x040fe80000041820 */
[----:B------:R-:W-:Y:S04]  /*16880*/  FADD.FTZ R0, R250, R0 ;  /* 0x00000000fa007221 */ /* 0x000fe80000010000 */
[C---:B------:R-:W-:Y:S04]  /*16890*/  HMMA.16816.F32.BF16 R36, R168.reuse, R172, R36 ;  /* 0x000000aca824723c */ /* 0x040fe80000041824 */
[----:B------:R-:W-:Y:S04]  /*168a0*/  FADD.FTZ R0, R249, R0 ;  /* 0x00000000f9007221 */ /* 0x000fe80000010000 */
[C---:B------:R-:W-:Y:S04]  /*168b0*/  HMMA.16816.F32.BF16 R40, R168.reuse, R174, R40 ;  /* 0x000000aea828723c */ /* 0x040fe80000041828 */
[----:B------:R-:W-:Y:S04]  /*168c0*/  FADD.FTZ R0, R248, R0 ;  /* 0x00000000f8007221 */ /* 0x000fe80000010000 */
[C---:B------:R-:W-:Y:S04]  /*168d0*/  HMMA.16816.F32.BF16 R44, R168.reuse, R176, R44 ;  /* 0x000000b0a82c723c */ /* 0x040fe8000004182c */
[----:B------:R-:W-:Y:S02]  /*168e0*/  FADD.FTZ R0, R236, R0 ;  /* 0x00000000ec007221 */ /* 0x000fe40000010000 */
[----:B------:R-:W-:Y:S01]  /*168f0*/  FFMA.FTZ R2, R3, R241, R252 ;  /* 0x000000f103027223 */ /* 0x000fe200000100fc */
        /* <DEDUP_REMOVED lines=24> */
[C---:B---3--:R-:W-:Y:S04]  /*16a80*/  HMMA.16816.F32.BF16 R76, R168.reuse, R12, R76 ;  /* 0x0000000ca84c723c */ /* 0x048fe8000004184c */
[----:B------:R-:W-:Y:S02]  /*16a90*/  FADD.FTZ R0, R186, R0 ;  /* 0x00000000ba007221 */ /* 0x000fe40000010000 */
[----:B------:R-:W-:Y:S02]  /*16aa0*/  FADD.FTZ R2, R198, R2 ;  /* 0x00000002c6027221 */ /* 0x000fe40000010000 */
[C---:B------:R-:W-:Y:S04]  /*16ab0*/  HMMA.16816.F32.BF16 R80, R168.reuse, R14, R80 ;  /* 0x0000000ea850723c */ /* 0x040fe80000041850 */
[----:B------:R-:W-:Y:S02]  /*16ac0*/  FADD.FTZ R0, R185, R0 ;  /* 0x00000000b9007221 */ /* 0x000fe40000010000 */
[----:B------:R-:W-:Y:S02]  /*16ad0*/  FADD.FTZ R2, R197, R2 ;  /* 0x00000002c5027221 */ /* 0x000fe40000010000 */
[C---:B-----5:R-:W-:Y:S04]  /*16ae0*/  HMMA.16816.F32.BF16 R84, R168.reuse, R16, R84 ;  /* 0x00000010a854723c */ /* 0x060fe80000041854 */
[----:B------:R-:W-:Y:S02]  /*16af0*/  FADD.FTZ R0, R184, R0 ;  /* 0x00000000b8007221 */ /* 0x000fe40000010000 */
[----:B------:R-:W-:Y:S02]  /*16b00*/  FADD.FTZ R2, R196, R2 ;  /* 0x00000002c4027221 */ /* 0x000fe40000010000 */
[C---:B------:R-:W-:Y:S04]  /*16b10*/  HMMA.16816.F32.BF16 R88, R168.reuse, R18, R88 ;  /* 0x00000012a858723c */ /* 0x040fe80000041858 */
[----:B------:R-:W-:Y:S01]  /*16b20*/  FADD.FTZ R0, R134, R0 ;  /* 0x0000000086007221 */ /* 0x000fe20000010000 */
[----:B------:R-:W-:Y:S01]  /*16b30*/  MOV R134, R132 ;  /* 0x0000008400867202 */ /* 0x000fe20000000f00 */
[----:B------:R-:W-:Y:S02]  /*16b40*/  FADD.FTZ R2, R195, R2 ;  /* 0x00000002c3027221 */ /* 0x000fe40000010000 */
[C---:B------:R-:W-:Y:S04]  /*16b50*/  HMMA.16816.F32.BF16 R92, R168.reuse, R20, R92 ;  /* 0x00000014a85c723c */ /* 0x040fe8000004185c */
        /* <DEDUP_REMOVED lines=11> */
[C---:B-1----:R-:W-:Y:S08]  /*16c10*/  HMMA.16816.F32.BF16 R116, R168.reuse, R4, R116 ;  /* 0x00000004a874723c */ /* 0x042ff00000041874 */
[C---:B------:R-:W-:Y:S08]  /*16c20*/  HMMA.16816.F32.BF16 R120, R168.reuse, R6, R120 ;  /* 0x00000006a878723c */ /* 0x040ff00000041878 */
[C---:B--2---:R-:W-:Y:S08]  /*16c30*/  HMMA.16816.F32.BF16 R124, R168.reuse, R8, R124 ;  /* 0x00000008a87c723c */ /* 0x044ff0000004187c */
[----:B------:R-:W-:Y:S01]  /*16c40*/  HMMA.16816.F32.BF16 R128, R168, R10, R128 ;  /* 0x0000000aa880723c */ /* 0x000fe20000041880 */
[----:B---3--:R-:W-:-:S07]  /*16c50*/  @P0 BRA `(.L_x_515) ;  /* 0xffffbdd000000947 */ /* 0x008fce000383ffff */
.L_x_514:
        /* <DEDUP_REMOVED lines=408> */
.L_x_519:
[----:B---34-:R-:W-:Y:S05]  /*185e0*/  BSYNC B0 ;  /* 0x0000000000007941 */ /* 0x018fea0003800000 */
.L_x_518:
        /* <DEDUP_REMOVED lines=40> */
.L_x_521:
[----:B----4-:R-:W-:Y:S05]  /*18870*/  BSYNC B0 ;  /* 0x0000000000007941 */ /* 0x010fea0003800000 */
.L_x_520:
        /* <DEDUP_REMOVED lines=22> */
.L_x_523:
[----:B------:R-:W-:Y:S05]  /*189e0*/  BSYNC B0 ;  /* 0x0000000000007941 */ /* 0x000fea0003800000 */
.L_x_522:
        /* <DEDUP_REMOVED lines=22> */
.L_x_525:
[----:B------:R-:W-:Y:S05]  /*18b50*/  BSYNC B0 ;  /* 0x0000000000007941 */ /* 0x000fea0003800000 */
.L_x_524:
        /* <DEDUP_REMOVED lines=23> */
.L_x_526:
        /* <DEDUP_REMOVED lines=11> */
.L_x_2033:


//--------------------- .text._ZN5flash16flash_fwd_kernelI23Flash_fwd_kernel_traitsILi256ELi64ELi64ELi4ELb0ELb0EN7cutlass10bfloat16_tE19Flash_kernel_traitsILi256ELi64ELi64ELi4ES3_EELb1ELb0ELb0ELb0ELb0ELb0ELb0ELb0EEEvNS_16Flash_fwd_paramsE --------------------------
	.section	.text._ZN5flash16flash_fwd_kernelI23Flash_fwd_kernel_traitsILi256ELi64ELi64ELi4ELb0ELb0EN7cutlass10bfloat16_tE19Flash_kernel_traitsILi256ELi64ELi64ELi4ES3_EELb1ELb0ELb0ELb0ELb0ELb0ELb0ELb0EEEvNS_16Flash_fwd_paramsE,"ax",@progbits
	.sectioninfo	@"SHI_REGISTERS=255"
	.align	128
        .global         _ZN5flash16flash_fwd_kernelI23Flash_fwd_kernel_traitsILi256ELi64ELi64ELi4ELb0ELb0EN7cutlass10bfloat16_tE19Flash_kernel_traitsILi256ELi64ELi64ELi4ES3_EELb1ELb0ELb0ELb0ELb0ELb0ELb0ELb0EEEvNS_16Flash_fwd_paramsE
        .type           _ZN5flash16flash_fwd_kernelI23Flash_fwd_kernel_traitsILi256ELi64ELi64ELi4ELb0ELb0EN7cutlass10bfloat16_tE19Flash_kernel_traitsILi256ELi64ELi64ELi4ES3_EELb1ELb0ELb0ELb0ELb0ELb0ELb0ELb0EEEvNS_16Flash_fwd_paramsE,@function
        .size           _ZN5flash16flash_fwd_kernelI23Flash_fwd_kernel_traitsILi256ELi64ELi64ELi4ELb0ELb0EN7cutlass10bfloat16_tE19Flash_kernel_traitsILi256ELi64ELi64ELi4ES3_EELb1ELb0ELb0ELb0ELb0ELb0ELb0ELb0EEEvNS_16Flash_fwd_paramsE,(.L_x_2034 - _ZN5flash16flash_fwd_kernelI23Flash_fwd_kernel_traitsILi256ELi64ELi64ELi4ELb0ELb0EN7cutlass10bfloat16_tE19Flash_kernel_traitsILi256ELi64ELi64ELi4ES3_EELb1ELb0ELb0ELb0ELb0ELb0ELb0ELb0EEEvNS_16Flash_fwd_paramsE)
        .other          _ZN5flash16flash_fwd_kernelI23Flash_fwd_kernel_traitsILi256ELi64ELi64ELi4ELb0ELb0EN7cutlass10bfloat16_tE19Flash_kernel_traitsILi256ELi64ELi64ELi4ES3_EELb1ELb0ELb0ELb0ELb0ELb0ELb0ELb0EEEvNS_16Flash_fwd_paramsE,@"STO_CUDA_ENTRY STV_DEFAULT"
_ZN5flash16flash_fwd_kernelI23Flash_fwd_kernel_traitsILi256ELi64ELi64ELi4ELb0ELb0EN7cutlass10bfloat16_tE19Flash_kernel_traitsILi256ELi64ELi64ELi4ES3_EELb1ELb0ELb0ELb0ELb0ELb0ELb0ELb0EEEvNS_16Flash_fwd_paramsE:
.text._ZN5flash16flash_fwd_kernelI23Flash_fwd_kernel_traitsILi256ELi64ELi64ELi4ELb0ELb0EN7cutlass10bfloat16_tE19Flash_kernel_traitsILi256ELi64ELi64ELi4ES3_EELb1ELb0ELb0ELb0ELb0ELb0ELb0ELb0EEEvNS_16Flash_fwd_paramsE:
[----:B------:R-:W-:-:S03]  /*0000*/  MOV R1, c[0x0][0x28] ;  /* 0x00000a0000017a02 */ /* 0x000fc60000000f00 */
[----:B------:R-:W-:Y:S01]  /*0010*/  ULDC.U8 UR4, c[0x0][0x304] ;  /* 0x0000c10000047ab9 */ /* 0x000fe20000000000 */
[----:B------:R-:W-:Y:S01]  /*0020*/  IADD3 R1, R1, -0x38, RZ ;  /* 0xffffffc801017810 */ /* 0x000fe20007ffe0ff */
[----:B------:R-:W-:Y:S01]  /*0030*/  ULDC.64 UR18, c[0x0][0x2f0] ;  /* 0x0000bc0000127ab9 */ /* 0x000fe20000000a00 */
[----:B------:R-:W-:Y:S01]  /*0040*/  ISETP.NE.AND P2, PT, RZ, UR4, PT ;  /* 0x00000004ff007c0c */ /* 0x000fe2000bf45270 */
[----:B------:R-:W-:Y:S01]  /*0050*/  IMAD.U32 R2, RZ, RZ, UR18 ;  /* 0x00000012ff027e24 */ /* 0x000fe2000f8e00ff */
[----:B------:R-:W-:Y:S01]  /*0060*/  ULDC.64 UR16, c[0x0][0x118] ;  /* 0x0000460000107ab9 */ /* 0x000fe20000000a00 */
[----:B------:R-:W-:Y:S02]  /*0070*/  IMAD.U32 R3, RZ, RZ, UR19 ;  /* 0x00000013ff037e24 */ /* 0x000fe4000f8e00ff */
[----:B------:R-:W-:Y:S02]  /*0080*/  IMAD.MOV.U32 R8, RZ, RZ, c[0x0][0x2fc] ;  /* 0x0000bf00ff087624 */ /* 0x000fe400078e00ff */
[----:B------:R-:W-:Y:S01]  /*0090*/  IMAD.MOV.U32 R7, RZ, RZ, c[0x0][0x2f8] ;  /* 0x0000be00ff077624 */ /* 0x000fe200078e00ff */
[----:B------:R-:W1:Y:S01]  /*00a0*/  S2UR UR12, SR_CTAID.X ;  /* 0x00000000000c79c3 */ /* 0x000e620000002500 */
[----:B------:R-:W2:Y:S01]  /*00b0*/  S2R R99, SR_TID.X ;  /* 0x0000000000637919 */ /* 0x000ea20000002100 */
[----:B------:R-:W-:-:S02]  /*00c0*/  ULDC.64 UR4, c[0x0][0x250] ;  /* 0x0000940000047ab9 */ /* 0x000fc40000000a00 */
[----:B------:R-:W-:Y:S01]  /*00d0*/  ULDC.64 UR6, c[0x0][0x240] ;  /* 0x0000900000067ab9 */ /* 0x000fe20000000a00 */
[----:B------:R3:W4:Y:S02]  /*00e0*/  @P2 LDG.E.64 R4, [R2.64] ;  /* 0x0000001002042981 */ /* 0x000724000c1e1b00 */
[----:B---3--:R-:W-:Y:S01]  /*00f0*/  @P2 IMAD.MOV.U32 R2, RZ, RZ, R7 ;  /* 0x000000ffff022224 */ /* 0x008fe200078e0007 */
[----:B------:R-:W-:-:S06]  /*0100*/  @P2 MOV R3, R8 ;  /* 0x0000000800032202 */ /* 0x000fcc0000000f00 */
[----:B------:R-:W3:Y:S01]  /*0110*/  @P2 LDG.E.64 R2, [R2.64] ;  /* 0x0000001002022981 */ /* 0x000ee2000c1e1b00 */
[----:B------:R-:W5:Y:S01]  /*0120*/  S2UR UR20, SR_CTAID.Y ;  /* 0x00000000001479c3 */ /* 0x000f620000002600 */
[----:B------:R-:W-:Y:S02]  /*0130*/  UISETP.NE.U32.AND UP1, UPT, URZ, UR4, UPT ;  /* 0x000000043f00728c */ /* 0x000fe4000bf25070 */
[----:B------:R-:W-:Y:S02]  /*0140*/  UISETP.NE.U32.AND UP2, UPT, URZ, UR6, UPT ;  /* 0x000000063f00728c */ /* 0x000fe4000bf45070 */
[----:B------:R-:W-:Y:S02]  /*0150*/  UISETP.NE.AND.EX UP1, UPT, URZ, UR5, UPT, UP1 ;  /* 0x000000053f00728c */ /* 0x000fe4000bf25310 */
[----:B------:R-:W-:Y:S01]  /*0160*/  UISETP.NE.AND.EX UP2, UPT, URZ, UR7, UPT, UP2 ;  /* 0x000000073f00728c */ /* 0x000fe2000bf45320 */
[----:B------:R-:W1:Y:S01]  /*0170*/  S2UR UR11, SR_CTAID.Z ;  /* 0x00000000000b79c3 */ /* 0x000e620000002700 */
[----:B------:R-:W-:-:S02]  /*0180*/  ULDC.U8 UR6, c[0x0][0x312] ;  /* 0x0000c48000067ab9 */ /* 0x000fc40000000000 */
[----:B------:R-:W-:Y:S02]  /*0190*/  ULDC.64 UR4, c[0x0][0x248] ;  /* 0x0000920000047ab9 */ /* 0x000fe40000000a00 */
[----:B------:R-:W-:Y:S01]  /*01a0*/  UISETP.NE.AND UP3, UPT, UR6, URZ, UPT ;  /* 0x0000003f0600728c */ /* 0x000fe2000bf65270 */
[----:B------:R-:W-:Y:S01]  /*01b0*/  PLOP3.LUT P0, PT, PT, PT, UP2, 0x80, 0x0 ;  /* 0x000000000000781c */ /* 0x000fe20003f0f028 */
[----:B------:R-:W-:Y:S02]  /*01c0*/  UISETP.EQ.U32.AND UP0, UPT, URZ, UR4, UPT ;  /* 0x000000043f00728c */ /* 0x000fe4000bf02070 */
[----:B------:R-:W-:Y:S02]  /*01d0*/  UMOV UR9, 0x4 ;  /* 0x0000000400097882 */ /* 0x000fe40000000000 */
[----:B------:R-:W-:Y:S02]  /*01e0*/  ULDC.64 UR14, c[0x0][0x240] ;  /* 0x00009000000e7ab9 */ /* 0x000fe40000000a00 */
[----:B------:R-:W-:-:S02]  /*01f0*/  UISETP.EQ.OR.EX UP0, UPT, URZ, UR5, !UP3, UP0 ;  /* 0x000000053f00728c */ /* 0x000fc4000df02700 */
[----:B-----5:R-:W-:Y:S02]  /*0200*/  UIMAD.WIDE UR14, UR20, UR9, UR14 ;  /* 0x00000009140e72a5 */ /* 0x020fe4000f8e020e */
[----:B-1----:R-:W-:-:S06]  /*0210*/  ULOP3.LUT UR8, UR11, UR12, UR20, 0xfe, !UPT ;  /* 0x0000000c0b087292 */ /* 0x002fcc000f8efe14 */
[----:B--2---:R-:W-:Y:S01]  /*0220*/  LOP3.LUT P3, RZ, R99, UR8, RZ, 0xfc, !PT ;  /* 0x0000000863ff7c12 */ /* 0x004fe2000f86fcff */
[----:B------:R-:W-:Y:S02]  /*0230*/  ULDC.64 UR4, c[0x0][0x248] ;  /* 0x0000920000047ab9 */ /* 0x000fe40000000a00 */
[----:B------:R-:W-:-:S10]  /*0240*/  UIMAD.WIDE UR4, UR20, UR9, UR4 ;  /* 0x00000009140472a5 */ /* 0x000fd4000f8e0204 */
[----:B------:R-:W-:Y:S02]  /*0250*/  @!P3 IMAD.MOV.U32 R10, RZ, RZ, c[0x0][0x308] ;  /* 0x0000c200ff0ab624 */ /* 0x000fe400078e00ff */
[----:B------:R-:W-:Y:S01]  /*0260*/  @!P3 IMAD.MOV.U32 R11, RZ, RZ, c[0x0][0x30c] ;  /* 0x0000c300ff0bb624 */ /* 0x000fe200078e00ff */
[----:B------:R-:W-:Y:S02]  /*0270*/  ULDC.64 UR6, c[0x0][0x250] ;  /* 0x0000940000067ab9 */ /* 0x000fe40000000a00 */
[----:B------:R-:W-:Y:S01]  /*0280*/  @UP1 UIMAD.WIDE UR6, UR20, UR9, UR6 ;  /* 0x00000009140612a5 */ /* 0x000fe2000f8e0206 */
[----:B----4-:R-:W1:Y:S08]  /*0290*/  @P2 R2UR UR18, R4 ;  /* 0x00000000041223c2 */ /* 0x010e7000000e0000 */
[----:B------:R-:W2:Y:S01]  /*02a0*/  @P2 R2UR UR19, R5 ;  /* 0x00000000051323c2 */ /* 0x000ea200000e0000 */
[----:B-1----:R-:W-:Y:S01]  /*02b0*/  IMAD.U32 R4, RZ, RZ, UR18 ;  /* 0x00000012ff047e24 */ /* 0x002fe2000f8e00ff */
[----:B---3--:R-:W-:Y:S01]  /*02c0*/  @P2 IADD3 R7, P1, R2, c[0x0][0x300], RZ ;  /* 0x0000c00002072a10 */ /* 0x008fe20007f3e0ff */
[----:B------:R-:W-:Y:S01]  /*02d0*/  IMAD.U32 R2, RZ, RZ, UR14 ;  /* 0x0000000eff027e24 */ /* 0x000fe2000f8e00ff */
[----:B--2---:R-:W-:-:S03]  /*02e0*/  MOV R5, UR19 ;  /* 0x0000001300057c02 */ /* 0x004fc60008000f00 */
[----:B------:R-:W-:Y:S01]  /*02f0*/  @P2 IMAD.X R8, RZ, RZ, R3, P1 ;  /* 0x000000ffff082224 */ /* 0x000fe200008e0603 */
[----:B------:R-:W-:Y:S01]  /*0300*/  PLOP3.LUT P2, PT, PT, PT, UP0, 0x80, 0x0 ;  /* 0x000000000000781c */ /* 0x000fe20003f4f008 */
[----:B------:R1:W-:Y:S01]  /*0310*/  @!P3 STG.E.64 [R10.64], R4 ;  /* 0x000000040a00b986 */ /* 0x0003e2000c101b10 */
[----:B------:R-:W-:Y:S01]  /*0320*/  IMAD.U32 R3, RZ, RZ, UR15 ;  /* 0x0000000fff037e24 */ /* 0x000fe2000f8e00ff */
[----:B------:R-:W-:Y:S02]  /*0330*/  PLOP3.LUT P1, PT, PT, PT, UP1, 0x80, 0x0 ;  /* 0x000000000000781c */ /* 0x000fe40003f2f018 */
[----:B-1----:R-:W-:Y:S01]  /*0340*/  @!P3 MOV R4, R7 ;  /* 0x000000070004b202 */ /* 0x002fe20000000f00 */
[----:B------:R-:W-:-:S05]  /*0350*/  @!P3 IMAD.MOV.U32 R5, RZ, RZ, R8 ;  /* 0x000000ffff05b224 */ /* 0x000fca00078e0008 */
[----:B------:R1:W-:Y:S04]  /*0360*/  @!P3 STG.E.64 [R10.64+0x8], R4 ;  /* 0x000008040a00b986 */ /* 0x0003e8000c101b10 */
[----:B------:R2:W3:Y:S04]  /*0370*/  @P0 LDG.E R9, [R2.64] ;  /* 0x0000001002090981 */ /* 0x0004e8000c1e1900 */
[----:B------:R2:W4:Y:S01]  /*0380*/  @P0 LDG.E R6, [R2.64+0x4] ;  /* 0x0000041002060981 */ /* 0x000522000c1e1900 */
[----:B-1----:R-:W-:Y:S02]  /*0390*/  IMAD.U32 R4, RZ, RZ, UR6 ;  /* 0x00000006ff047e24 */ /* 0x002fe4000f8e00ff */
[----:B------:R-:W-:Y:S01]  /*03a0*/  IMAD.U32 R5, RZ, RZ, UR7 ;  /* 0x00000007ff057e24 */ /* 0x000fe2000f8e00ff */
[----:B--2---:R-:W-:Y:S01]  /*03b0*/  MOV R2, UR4 ;  /* 0x0000000400027c02 */ /* 0x004fe20008000f00 */
[----:B------:R-:W-:-:S03]  /*03c0*/  IMAD.U32 R3, RZ, RZ, UR5 ;  /* 0x00000005ff037e24 */ /* 0x000fc6000f8e00ff */
[----:B------:R-:W2:Y:S04]  /*03d0*/  @P1 LDG.E R4, [R4.64] ;  /* 0x0000001004041981 */ /* 0x000ea8000c1e1900 */
[----:B------:R-:W5:Y:S01]  /*03e0*/  @!P2 LDG.E R0, [R2.64] ;  /* 0x000000100200a981 */ /* 0x000f62000c1e1900 */
[----:B------:R-:W-:Y:S01]  /*03f0*/  SHF.R.S32.HI R10, RZ, 0x1f, R99 ;  /* 0x0000001fff0a7819 */ /* 0x000fe20000011463 */
[----:B------:R-:W-:Y:S02]  /*0400*/  UMOV UR23, 0xffffffff ;  /* 0xffffffff00177882 */ /* 0x000fe40000000000 */
[----:B------:R-:W-:Y:S01]  /*0410*/  UMOV UR10, 0xffffffff ;  /* 0xffffffff000a7882 */ /* 0x000fe20000000000 */
[----:B------:R-:W-:Y:S01]  /*0420*/  LEA.HI R13, R10, R99, RZ, 0x5 ;  /* 0x000000630a0d7211 */ /* 0x000fe200078f28ff */
[----:B------:R-:W-:-:S02]  /*0430*/  ULDC UR4, c[0x0][0x1c0] ;  /* 0x0000700000047ab9 */ /* 0x000fc40000000800 */
[----:B------:R-:W-:Y:S02]  /*0440*/  UIMAD UR4, UR20, UR4, UR11 ;  /* 0x00000004140472a4 */ /* 0x000fe4000f8e020b */
[----:B------:R-:W-:Y:S02]  /*0450*/  UMOV UR22, URZ ;  /* 0x0000003f00167c82 */ /* 0x000fe40008000000 */
[----:B------:R-:W-:-:S04]  /*0460*/  USHF.L.U32 UR5, UR4, 0x5, URZ ;  /* 0x0000000504057899 */ /* 0x000fc8000800063f */
[----:B------:R-:W-:Y:S01]  /*0470*/  USHF.R.S32.HI UR4, URZ, 0x1f, UR5 ;  /* 0x0000001f3f047899 */ /* 0x000fe20008011405 */
[----:B---3--:R-:W1:Y:S08]  /*0480*/  @P0 R2UR UR10, R9 ;  /* 0x00000000090a03c2 */ /* 0x008e7000000e0000 */
[----:B----4-:R-:W1:Y:S08]  /*0490*/  @P0 R2UR UR15, R6 ;  /* 0x00000000060f03c2 */ /* 0x010e7000000e0000 */
[----:B--2---:R2:W3:Y:S01]  /*04a0*/  @P1 R2UR UR22, R4 ;  /* 0x00000000041613c2 */ /* 0x0044e200000e0000 */
[----:B-1----:R-:W-:-:S07]  /*04b0*/  @UP2 UIADD3 UR15, UR15, -UR10, URZ ;  /* 0x8000000a0f0f2290 */ /* 0x002fce000fffe03f */
[----:B-----5:R1:W4:Y:S01]  /*04c0*/  @!P2 R2UR UR23, R0 ;  /* 0x000000000017a3c2 */ /* 0x02032200000e0000 */
[----:B------:R-:W-:Y:S01]  /*04d0*/  ISETP.NE.U32.AND P2, PT, RZ, c[0x0][0x248], PT ;  /* 0x00009200ff007a0c */ /* 0x000fe20003f45070 */
[----:B------:R-:W-:-:S03]  /*04e0*/  @!UP2 ULDC UR15, c[0x0][0x214] ;  /* 0x00008500000faab9 */ /* 0x000fc60000000800 */
[----:B------:R-:W-:Y:S02]  /*04f0*/  ISETP.NE.AND.EX P2, PT, RZ, c[0x0][0x24c], PT, P2 ;  /* 0x00009300ff007a0c */ /* 0x000fe40003f45320 */
[----:B-1----:R-:W-:-:S05]  /*0500*/  LOP3.LUT R0, R13, 0xffffffe0, RZ, 0xc0, !PT ;  /* 0xffffffe00d007812 */ /* 0x002fca00078ec0ff */
[----:B------:R-:W-:-:S05]  /*0510*/  IMAD.IADD R0, R99, 0x1, -R0 ;  /* 0x0000000163007824 */ /* 0x000fca00078e0a00 */
[--C-:B------:R-:W-:Y:S02]  /*0520*/  IADD3 R101, P1, P0, R7, UR5, R0.reuse ;  /* 0x0000000507657c10 */ /* 0x100fe4000f83e000 */
[----:B------:R-:W-:-:S03]  /*0530*/  SHF.R.S32.HI R0, RZ, 0x1f, R0 ;  /* 0x0000001fff007819 */ /* 0x000fc60000011400 */
[----:B------:R2:W-:Y:S01]  /*0540*/  STL [R1+0x34], R101 ;  /* 0x0000346501007387 */ /* 0x0005e20000100800 */
[----:B------:R-:W-:Y:S01]  /*0550*/  IADD3.X R98, R8, UR4, R0, P1, P0 ;  /* 0x0000000408627c10 */ /* 0x000fe20008fe0400 */
[----:B--234-:R-:W-:Y:S05]  /*0560*/  @!P2 BRA `(.L_x_527) ;  /* 0x000000700000a947 */ /* 0x01cfea0003800000 */
[----:B------:R-:W-:-:S13]  /*0570*/  PLOP3.LUT P0, PT, PT, PT, UP3, 0x80, 0x0 ;  /* 0x000000000000781c */ /* 0x000fda0003f0f038 */
[----:B------:R-:W2:Y:S04]  /*0580*/  @P0 LDG.E R0, [R2.64+0x4] ;  /* 0x0000041002000981 */ /* 0x000ea8000c1e1900 */
[----:B------:R-:W3:Y:S01]  /*0590*/  @!P0 LDG.E R2, [R2.64] ;  /* 0x0000001002028981 */ /* 0x000ee2000c1e1900 */
[----:B--2---:R-:W1:Y:S02]  /*05a0*/  @P0 R2UR UR6, R0 ;  /* 0x00000000000603c2 */ /* 0x004e6400000e0000 */
[----:B-1----:R-:W-:-:S11]  /*05b0*/  @UP3 UIADD3 UR6, UR6, -UR23, URZ ;  /* 0x8000001706063290 */ /* 0x002fd6000fffe03f */
[----:B---3--:R1:W2:Y:S02]  /*05c0*/  @!P0 R2UR UR6, R2 ;  /* 0x00000000020683c2 */ /* 0x0082a400000e0000 */
[----:B-12---:R-:W-:Y:S05]  /*05d0*/  BRA `(.L_x_528) ;  /* 0x0000001000007947 */ /* 0x006fea0003800000 */
.L_x_527:
[----:B------:R-:W-:Y:S02]  /*05e0*/  ULDC UR6, c[0x0][0x218] ;  /* 0x0000860000067ab9 */ /* 0x000fe40000000800 */
.L_x_528:
        /* <DEDUP_REMOVED lines=60> */
.L_x_530:
[----:B------:R-:W-:Y:S01]  /*09b0*/  IABS R0, c[0x0][0x1c8] ;  /* 0x0000720000007a13 */ /* 0x000fe20000000000 */
[----:B------:R-:W1:Y:S01]  /*09c0*/  S2R R2, SR_CTAID.Z ;  /* 0x0000000000027919 */ /* 0x000e620000002700 */
[----:B------:R-:W-:Y:S02]  /*09d0*/  UMOV UR28, URZ ;  /* 0x0000003f001c7c82 */ /* 0x000fe40008000000 */
[----:B------:R-:W2:Y:S01]  /*09e0*/  R2UR UR7, R0 ;  /* 0x00000000000773c2 */ /* 0x000ea200000e0000 */
[----:B------:R-:W-:Y:S01]  /*09f0*/  USHF.R.S32.HI UR27, URZ, 0x1f, UR11 ;  /* 0x0000001f3f1b7899 */ /* 0x000fe2000801140b */
        /* <DEDUP_REMOVED lines=11> */
[----:B-1----:R-:W-:-:S07]  /*0ab0*/  UIMAD.WIDE.U32 UR28, UR5, UR4, URZ ;  /* 0x00000004051c72a5 */ /* 0x002fce000f8e003f */
[----:B------:R-:W-:Y:S02]  /*0ac0*/  UMOV UR5, UR29 ;  /* 0x0000001d00057c82 */ /* 0x000fe40008000000 */
[----:B------:R-:W-:-:S04]  /*0ad0*/  UIADD3 UR25, -UR5, URZ, URZ ;  /* 0x0000003f05197290 */ /* 0x000fc8000fffe13f */
[----:B------:R-:W-:Y:S02]  /*0ae0*/  UIMAD UR4, UR7, UR25, UR4 ;  /* 0x00000019070472a4 */ /* 0x000fe4000f8e0204 */
[----:B------:R-:W-:Y:S02]  /*0af0*/  @UP0 UIADD3 UR25, UR22, UR23, URZ ;  /* 0x0000001716190290 */ /* 0x000fe4000fffe03f */
        /* <DEDUP_REMOVED lines=8> */
[----:B------:R-:W-:-:S05]  /*0b80*/  UISETP.NE.AND UP2, UPT, URZ, UR7, UPT ;  /* 0x000000073f00728c */ /* 0x000fca000bf45270 */
[----:B------:R-:W-:Y:S02]  /*0b90*/  UMOV UR23, UR5 ;  /* 0x0000000500177c82 */ /* 0x000fe40008000000 */
[----:B------:R-:W-:Y:S02]  /*0ba0*/  ULDC.64 UR4, c[0x0][0x1a0] ;  /* 0x0000680000047ab9 */ /* 0x000fe40000000a00 */
[----:B------:R-:W-:Y:S02]  /*0bb0*/  @!UP1 UIADD3 UR23, -UR23, URZ, URZ ;  /* 0x0000003f17179290 */ /* 0x000fe4000fffe13f */
[----:B------:R-:W-:Y:S02]  /*0bc0*/  @UP0 UIMAD.WIDE.U32 UR28, UR25, UR4, URZ ;  /* 0x00000004191c02a5 */ /* 0x000fe4000f8e003f */
[----:B------:R-:W-:Y:S02]  /*0bd0*/  @!UP2 ULOP3.LUT UR23, URZ, UR7, URZ, 0x33, !UPT ;  /* 0x000000073f17a292 */ /* 0x000fe4000f8e333f */
[----:B------:R-:W-:-:S02]  /*0be0*/  @UP0 UIMAD UR25, UR25, UR5, UR29 ;  /* 0x00000005191902a4 */ /* 0x000fc4000f8e021d */
        /* <DEDUP_REMOVED lines=15> */
.L_x_531:
[CC--:B------:R-:W-:Y:S01]  /*0ce0*/  LEA.HI R4, R10.reuse, R99.reuse, RZ, 0x4 ;  /* 0x000000630a047211 */ /* 0x0c0fe200078f20ff */
[----:B------:R-:W1:Y:S01]  /*0cf0*/  S2R R18, SR_CTAID.Z ;  /* 0x0000000000127919 */ /* 0x000e620000002700 */
[----:B------:R-:W-:Y:S01]  /*0d00*/  LEA.HI R0, R10, R99, RZ, 0x3 ;  /* 0x000000630a007211 */ /* 0x000fe200078f18ff */
[----:B------:R-:W-:Y:S01]  /*0d10*/  ULDC.64 UR4, c[0x0][0x1b8] ;  /* 0x00006e0000047ab9 */ /* 0x000fe20000000a00 */
[----:B------:R-:W-:Y:S01]  /*0d20*/  SHF.R.S32.HI R5, RZ, 0x4, R4 ;  /* 0x00000004ff057819 */ /* 0x000fe20000011404 */
[----:B------:R-:W-:Y:S01]  /*0d30*/  UIMAD UR4, UR29, UR4, URZ ;  /* 0x000000041d0472a4 */ /* 0x000fe2000f8e023f */
[----:B------:R-:W-:Y:S01]  /*0d40*/  LOP3.LUT R2, R0, 0xfffffff8, RZ, 0xc0, !PT ;  /* 0xfffffff800027812 */ /* 0x000fe200078ec0ff */
[----:B------:R-:W-:Y:S01]  /*0d50*/  IMAD.MOV.U32 R23, RZ, RZ, 0x10 ;  /* 0x00000010ff177424 */ /* 0x000fe200078e00ff */
[C---:B------:R-:W-:Y:S01]  /*0d60*/  LEA.HI R3, R4.reuse, R5, RZ, 0x1 ;  /* 0x0000000504037211 */ /* 0x040fe200078f08ff */
[----:B------:R-:W-:Y:S01]  /*0d70*/  UIMAD UR20, UR23, UR5, UR4 ;  /* 0x00000005171472a4 */ /* 0x000fe2000f8e0204 */
[----:B------:R-:W-:Y:S01]  /*0d80*/  SHF.R.S32.HI R168, RZ, 0x3, R0 ;  /* 0x00000003ffa87819 */ /* 0x000fe20000011400 */
[----:B------:R-:W-:Y:S01]  /*0d90*/  IMAD.IADD R21, R99, 0x1, -R2 ;  /* 0x0000000163157824 */ /* 0x000fe200078e0a02 */
[----:B------:R-:W-:Y:S01]  /*0da0*/  LOP3.LUT R2, R4, 0xfffffff0, RZ, 0xc0, !PT ;  /* 0xfffffff004027812 */ /* 0x000fe200078ec0ff */
[----:B------:R-:W-:Y:S01]  /*0db0*/  ULDC.64 UR4, c[0x0][0x1a8] ;  /* 0x00006a0000047ab9 */ /* 0x000fe20000000a00 */
        /* <DEDUP_REMOVED lines=10> */
[----:B------:R-:W-:Y:S01]  /*0e60*/  UIMAD UR4, UR27, UR4, URZ ;  /* 0x000000041b0472a4 */ /* 0x000fe2000f8e023f */
[----:B------:R-:W-:Y:S01]  /*0e70*/  IMAD.SHL.U32 R10, R10, 0x8, RZ ;  /* 0x000000080a0a7824 */ /* 0x000fe200078e00ff */
[----:B------:R-:W-:Y:S01]  /*0e80*/  LOP3.LUT R2, R0, 0x38, R106, 0xf8, !PT ;  /* 0x0000003800027812 */ /* 0x000fe200078ef86a */
[----:B------:R-:W-:Y:S01]  /*0e90*/  IMAD.U32 R8, RZ, RZ, UR12 ;  /* 0x0000000cff087e24 */ /* 0x000fe2000f8e00ff */
[----:B------:R-:W-:Y:S01]  /*0ea0*/  SHF.R.U32.HI R0, RZ, 0x3, R0 ;  /* 0x00000003ff007819 */ /* 0x000fe20000011600 */
[----:B------:R-:W-:Y:S01]  /*0eb0*/  UIMAD UR4, UR11, UR5, UR4 ;  /* 0x000000050b0472a4 */ /* 0x000fe2000f8e0204 */
[----:B------:R-:W-:Y:S01]  /*0ec0*/  LEA.HI R12, R3, R6, RZ, 0x3 ;  /* 0x00000006030c7211 */ /* 0x000fe200078f18ff */
[----:B------:R-:W-:Y:S01]  /*0ed0*/  BSSY B0, `(.L_x_532) ;  /* 0x000005f000007945 */ /* 0x000fe20003800000 */
[----:B------:R-:W-:Y:S01]  /*0ee0*/  SHF.R.S32.HI R107, RZ, 0x1f, R106 ;  /* 0x0000001fff6b7819 */ /* 0x000fe2000001146a */
[----:B------:R-:W-:Y:S01]  /*0ef0*/  IMAD.WIDE R8, R8, 0x40, R168 ;  /* 0x0000004008087825 */ /* 0x000fe200078e02a8 */
[----:B------:R-:W-:-:S02]  /*0f00*/  LOP3.LUT R11, R2, R0, RZ, 0x3c, !PT ;  /* 0x00000000020b7212 */ /* 0x000fc400078e3cff */
[----:B------:R-:W-:Y:S01]  /*0f10*/  LOP3.LUT R0, R12, 0xfffffff8, RZ, 0xc0, !PT ;  /* 0xfffffff80c007812 */ /* 0x000fe200078ec0ff */
[----:B------:R-:W-:Y:S01]  /*0f20*/  IMAD.WIDE.U32 R4, R168, c[0x0][0x198], R106 ;  /* 0x00006600a8047a25 */ /* 0x000fe200078e006a */
[C---:B------:R-:W-:Y:S01]  /*0f30*/  IADD3 R2, P0, R106.reuse, UR6, RZ ;  /* 0x000000066a027c10 */ /* 0x040fe2000ff1e0ff */
[----:B------:R-:W-:Y:S01]  /*0f40*/  ULDC.64 UR6, c[0x0][0x1b0] ;  /* 0x00006c0000067ab9 */ /* 0x000fe20000000a00 */
[----:B------:R-:W-:Y:S01]  /*0f50*/  IADD3 R103, R106, 0x40, RZ ;  /* 0x000000406a677810 */ /* 0x000fe20007ffe0ff */
        /* <DEDUP_REMOVED lines=15> */
[----:B------:R-:W-:Y:S01]  /*1050*/  LOP3.LUT R0, R0, 0x1c0, RZ, 0xc0, !PT ;  /* 0x000001c000007812 */ /* 0x000fe200078ec0ff */
[----:B------:R1:W-:Y:S01]  /*1060*/  STL.64 [R1], R106 ;  /* 0x0000006a01007387 */ /* 0x0003e20000100a00 */
[----:B------:R-:W-:Y:S01]  /*1070*/  UIADD3 UR6, -UR13, UR15, URZ ;  /* 0x0000000f0d067290 */ /* 0x000fe2000fffe13f */
[----:B------:R-:W-:Y:S01]  /*1080*/  IMAD R6, R168, c[0x0][0x1a4], R6 ;  /* 0x00006900a8067a24 */ /* 0x000fe200078e0206 */
[----:B------:R-:W-:-:S02]  /*1090*/  IADD3 R2, P0, R2, UR28, RZ ;  /* 0x0000001c02027c10 */ /* 0x000fc4000ff1e0ff */
[----:B------:R-:W-:Y:S02]  /*10a0*/  LOP3.LUT R7, R0, 0x8, R7, 0xf8, !PT ;  /* 0x0000000800077812 */ /* 0x000fe400078ef807 */
[----:B------:R-:W-:Y:S02]  /*10b0*/  SHF.R.U32.HI R0, RZ, 0x3, R0 ;  /* 0x00000003ff007819 */ /* 0x000fe40000011600 */
[----:B------:R-:W-:Y:S01]  /*10c0*/  IADD3.X R3, R3, UR25, R6, P0, !PT ;  /* 0x0000001903037c10 */ /* 0x000fe200087fe406 */
[----:B------:R-:W-:Y:S01]  /*10d0*/  IMAD.U32 R6, RZ, RZ, UR23 ;  /* 0x00000017ff067e24 */ /* 0x000fe2000f8e00ff */
[----:B------:R-:W-:Y:S01]  /*10e0*/  LOP3.LUT R7, R7, R0, RZ, 0x3c, !PT ;  /* 0x0000000007077212 */ /* 0x000fe200078e3cff */
[----:B------:R-:W-:Y:S01]  /*10f0*/  IMAD.U32 R0, RZ, RZ, UR23 ;  /* 0x00000017ff007e24 */ /* 0x000fe2000f8e00ff */
[----:B------:R-:W-:Y:S01]  /*1100*/  ISETP.GE.AND P0, PT, R168, UR6, PT ;  /* 0x00000006a8007c0c */ /* 0x000fe2000bf06270 */
[----:B------:R-:W-:Y:S01]  /*1110*/  IMAD.WIDE.U32 R26, R6, c[0x0][0x1b8], R2 ;  /* 0x00006e00061a7a25 */ /* 0x000fe200078e0002 */
[----:B------:R-:W-:-:S02]  /*1120*/  LOP3.LUT R10, R11, 0xfffffe00, R10, 0xf8, !PT ;  /* 0xfffffe000b0a7812 */ /* 0x000fc400078ef80a */
[----:B------:R-:W-:Y:S01]  /*1130*/  SHF.R.S32.HI R97, RZ, 0x5, R13 ;  /* 0x00000005ff617819 */ /* 0x000fe2000001140d */
[----:B------:R-:W-:Y:S01]  /*1140*/  IMAD.WIDE.U32 R28, R0, c[0x0][0x1b0], R4 ;  /* 0x00006c00001c7a25 */ /* 0x000fe200078e0004 */
[----:B------:R-:W-:Y:S02]  /*1150*/  IADD3 R24, R27, UR20, RZ ;  /* 0x000000141b187c10 */ /* 0x000fe4000fffe0ff */
[----:B------:R-:W-:Y:S01]  /*1160*/  IADD3 R252, R106, 0x80, RZ ;  /* 0x000000806afc7810 */ /* 0x000fe20007ffe0ff */
[----:B------:R-:W-:Y:S01]  /*1170*/  IMAD.SHL.U32 R5, R12, 0x40, RZ ;  /* 0x000000400c057824 */ /* 0x000fe200078e00ff */
[----:B------:R1:W-:Y:S01]  /*1180*/  STL.64 [R1+0x20], R28 ;  /* 0x0000201c01007387 */ /* 0x0003e20000100a00 */
[----:B------:R-:W-:Y:S01]  /*1190*/  IADD3 R31, R29, UR7, RZ ;  /* 0x000000071d1f7c10 */ /* 0x000fe2000fffe0ff */
[----:B------:R-:W-:Y:S01]  /*11a0*/  IMAD.MOV.U32 R0, RZ, RZ, 0x20 ;  /* 0x00000020ff007424 */ /* 0x000fe200078e00ff */
[----:B------:R-:W-:Y:S01]  /*11b0*/  SEL R4, R23, 0xfffffff0, !P1 ;  /* 0xfffffff017047807 */ /* 0x000fe20004800000 */
[----:B------:R1:W-:Y:S01]  /*11c0*/  STL.64 [R1+0x18], R26 ;  /* 0x0000181a01007387 */ /* 0x0003e20000100a00 */
[----:B------:R-:W-:Y:S01]  /*11d0*/  LOP3.LUT R5, R7, 0xfffffe00, R5, 0xf8, !PT ;  /* 0xfffffe0007057812 */ /* 0x000fe200078ef805 */
[----:B------:R-:W-:Y:S01]  /*11e0*/  IMAD.SHL.U32 R223, R10, 0x2, RZ ;  /* 0x000000020adf7824 */ /* 0x000fe200078e00ff */
[----:B------:R-:W-:Y:S01]  /*11f0*/  IADD3 R7, R19, UR4, RZ ;  /* 0x0000000413077c10 */ /* 0x000fe2000fffe0ff */
[----:B------:R1:W-:Y:S01]  /*1200*/  STL [R1+0x10], R103 ;  /* 0x0000106701007387 */ /* 0x0003e20000100800 */
[----:B------:R-:W-:-:S03]  /*1210*/  SEL R0, R0, 0xffffffe0, !P2 ;  /* 0xffffffe000007807 */ /* 0x000fc60005000000 */
[----:B------:R1:W-:Y:S04]  /*1220*/  STL [R1+0x14], R102 ;  /* 0x0000146601007387 */ /* 0x0003e80000100800 */
        /* <DEDUP_REMOVED lines=41> */
.L_x_533:
[----:B------:R-:W-:Y:S05]  /*14c0*/  BSYNC B0 ;  /* 0x0000000000007941 */ /* 0x000fea0003800000 */
.L_x_532:
        /* <DEDUP_REMOVED lines=45> */
.L_x_535:
[----:B------:R-:W-:Y:S05]  /*17a0*/  BSYNC B0 ;  /* 0x0000000000007941 */ /* 0x000fea0003800000 */
.L_x_534:
        /* <DEDUP_REMOVED lines=45> */
.L_x_537:
[----:B------:R-:W-:Y:S05]  /*1a80*/  BSYNC B0 ;  /* 0x0000000000007941 */ /* 0x000fea0003800000 */
.L_x_536:
        /* <DEDUP_REMOVED lines=48> */
.L_x_539:
[----:B------:R-:W-:Y:S05]  /*1d90*/  BSYNC B0 ;  /* 0x0000000000007941 */ /* 0x000fea0003800000 */
.L_x_538:
[----:B------:R-:W-:Y:S01]  /*1da0*/  IMAD.MOV.U32 R104, RZ, RZ, R30 ;  /* 0x000000ffff687224 */ /* 0x000fe200078e001e */
[----:B------:R-:W-:Y:S01]  /*1db0*/  ULEA.HI.SX32 UR30, UR8, 0xffffffff, 0x1a ;  /* 0xffffffff081e7891 */ /* 0x000fe2000f8fd23f */
        /* <DEDUP_REMOVED lines=46> */
.L_x_541:
[----:B------:R-:W-:Y:S05]  /*20a0*/  BSYNC B0 ;  /* 0x0000000000007941 */ /* 0x000fea0003800000 */
.L_x_540:
        /* <DEDUP_REMOVED lines=41> */
.L_x_543:
[----:B------:R-:W-:Y:S05]  /*2340*/  BSYNC B0 ;  /* 0x0000000000007941 */ /* 0x000fea0003800000 */
.L_x_542:
        /* <DEDUP_REMOVED lines=40> */
.L_x_545:
[----:B------:R-:W-:Y:S05]  /*25d0*/  BSYNC B0 ;  /* 0x0000000000007941 */ /* 0x000fea0003800000 */
.L_x_544:
        /* <DEDUP_REMOVED lines=42> */
.L_x_547:
[----:B------:R-:W-:Y:S05]  /*2880*/  BSYNC B0 ;  /* 0x0000000000007941 */ /* 0x000fea0003800000 */
.L_x_546:
        /* <DEDUP_REMOVED lines=53> */
.L_x_549:
[----:B------:R-:W-:Y:S05]  /*2be0*/  BSYNC B0 ;  /* 0x0000000000007941 */ /* 0x000fea0003800000 */
.L_x_548:
        /* <DEDUP_REMOVED lines=8> */
[----:B----4-:R-:W-:Y:S01]  /*2c70*/  IMAD.WIDE.U32 R6, R23, c[0x0][0x1a0], RZ ;  /* 0x0000680017067a25 */ /* 0x010fe200078e00ff */
        /* <DEDUP_REMOVED lines=35> */
.L_x_551:
[----:B------:R-:W-:Y:S05]  /*2eb0*/  BSYNC B0 ;  /* 0x0000000000007941 */ /* 0x000fea0003800000 */
.L_x_550:
        /* <DEDUP_REMOVED lines=8> */
[----:B----4-:R-:W-:Y:S01]  /*2f40*/  IMAD.MOV.U32 R7, RZ, RZ, c[0x0][0x1a0] ;  /* 0x00006800ff077624 */ /* 0x010fe200078e00ff */
        /* <DEDUP_REMOVED lines=35> */
.L_x_553:
[----:B------:R-:W-:Y:S05]  /*3180*/  BSYNC B0 ;  /* 0x0000000000007941 */ /* 0x000fea0003800000 */
.L_x_552:
[----:B------:R-:W-:Y:S01]  /*3190*/  ISETP.GE.AND P0, PT, R16, UR6, PT ;  /* 0x0000000610007c0c */ /* 0x000fe2000bf06270 */
[----:B------:R-:W1:Y:S01]  /*31a0*/  LDC.U8 R96, c[0x0][0x2d8] ;  /* 0x0000b600ff607b82 */ /* 0x000e620000000000 */
[----:B------:R-:W-:Y:S11]  /*31b0*/  BSSY B0, `(.L_x_554) ;  /* 0x000002c000007945 */ /* 0x000ff60003800000 */
[----:B------:R2:W-:Y:S04]  /*31c0*/  @P0 STS.128 [R223+0x11800], RZ ;  /* 0x011800ffdf000388 */ /* 0x0005e80000000c00 */
[----:B------:R2:W-:Y:S04]  /*31d0*/  @P0 STS.128 [R223+0x13800], RZ ;  /* 0x013800ffdf000388 */ /* 0x0005e80000000c00 */
[----:B------:R2:W-:Y:S04]  /*31e0*/  @P0 STS.128 [R223+0x15800], RZ ;  /* 0x015800ffdf000388 */ /* 0x0005e80000000c00 */
[----:B------:R2:W-:Y:S01]  /*31f0*/  @P0 STS.128 [R223+0x17800], RZ ;  /* 0x017800ffdf000388 */ /* 0x0005e20000000c00 */
[----:B------:R-:W-:Y:S05]  /*3200*/  @P0 BRA `(.L_x_555) ;  /* 0x0000026000000947 */ /* 0x000fea0003800000 */
[----:B-1----:R-:W-:Y:S01]  /*3210*/  ISETP.GE.AND P5, PT, R106, c[0x0][0x220], PT ;  /* 0x000088006a007a0c */ /* 0x002fe20003fa6270 */
[----:B----4-:R-:W-:Y:S01]  /*3220*/  IMAD.MOV.U32 R10, RZ, RZ, c[0x0][0x1a0] ;  /* 0x00006800ff0a7624 */ /* 0x010fe200078e00ff */
        /* <DEDUP_REMOVED lines=36> */
.L_x_555:
[----:B-1----:R-:W-:Y:S05]  /*3470*/  BSYNC B0 ;  /* 0x0000000000007941 */ /* 0x002fea0003800000 */
.L_x_554:
[C---:B------:R-:W-:Y:S01]  /*3480*/  IMAD.SHL.U32 R2, R21.reuse, 0x40, RZ ;  /* 0x0000004015027824 */ /* 0x040fe200078e00ff */
        /* <DEDUP_REMOVED lines=13> */
[----:B----4-:R-:W-:Y:S01]  /*3560*/  LDSM.16.M88.4 R8, [R203] ;  /* 0x00000000cb08783b */ /* 0x010fe20000000200 */
[----:B------:R-:W-:Y:S01]  /*3570*/  IMAD R206, R0, 0x2, R203 ;  /* 0x0000000200ce7824 */ /* 0x000fe200078e02cb */
[----:B------:R-:W-:Y:S01]  /*3580*/  IADD3 R2, R196, 0x8000, RZ ;  /* 0x00008000c4027810 */ /* 0x000fe20007ffe0ff */
[----:B------:R-:W-:Y:S01]  /*3590*/  IMAD R205, R0, 0x2, R204 ;  /* 0x0000000200cd7824 */ /* 0x000fe200078e02cc */
[----:B------:R-:W1:Y:S01]  /*35a0*/  LDSM.16.M88.4 R12, [R196+0x8000] ;  /* 0x00800000c40c783b */ /* 0x000e620000000200 */
[----:B------:R-:W-:Y:S01]  /*35b0*/  IADD3 R207, R196, 0x8020, RZ ;  /* 0x00008020c4cf7810 */ /* 0x000fe20007ffe0ff */
[----:B------:R-:W-:Y:S01]  /*35c0*/  IMAD.SHL.U32 R3, R99, 0x2, RZ ;  /* 0x0000000263037824 */ /* 0x000fe200078e00ff */
[----:B------:R-:W-:Y:S01]  /*35d0*/  @P1 IADD3 R207, R2, -0x20, RZ ;  /* 0xffffffe002cf1810 */ /* 0x000fe20007ffe0ff */
[----:B------:R-:W4:Y:S01]  /*35e0*/  LDSM.16.M88.4 R20, [R196+0x8800] ;  /* 0x00880000c414783b */ /* 0x000f220000000200 */
[----:B------:R-:W-:-:S02]  /*35f0*/  IMAD.MOV.U32 R2, RZ, RZ, 0x40 ;  /* 0x00000040ff027424 */ /* 0x000fc400078e00ff */
[----:B------:R-:W-:Y:S01]  /*3600*/  LOP3.LUT R3, R3, 0x6, RZ, 0xc0, !PT ;  /* 0x0000000603037812 */ /* 0x000fe200078ec0ff */
[----:B------:R-:W5:Y:S01]  /*3610*/  LDSM.16.M88.4 R32, [R196+0x9000] ;  /* 0x00900000c420783b */ /* 0x000f620000000200 */
[C---:B------:R-:W-:Y:S02]  /*3620*/  IADD3 R222, R207.reuse, 0x800, RZ ;  /* 0x00000800cfde7810 */ /* 0x040fe40007ffe0ff */
[----:B------:R-:W-:Y:S01]  /*3630*/  SEL R2, R2, 0xffffffc0, !P2 ;  /* 0xffffffc002027807 */ /* 0x000fe20005000000 */
[----:B------:R-:W2:Y:S01]  /*3640*/  LDSM.16.M88.4 R28, [R196+0x9800] ;  /* 0x00980000c41c783b */ /* 0x000ea20000000200 */
[C---:B------:R-:W-:Y:S02]  /*3650*/  IADD3 R221, R207.reuse, 0x1000, RZ ;  /* 0x00001000cfdd7810 */ /* 0x040fe40007ffe0ff */
[C---:B------:R-:W-:Y:S01]  /*3660*/  IADD3 R220, R207.reuse, 0x1800, RZ ;  /* 0x00001800cfdc7810 */ /* 0x040fe20007ffe0ff */
[----:B------:R-:W-:Y:S01]  /*3670*/  LDSM.16.M88.4 R16, [R204] ;  /* 0x00000000cc10783b */ /* 0x000fe20000000200 */
[----:B------:R-:W-:Y:S01]  /*3680*/  IMAD.IADD R202, R196, 0x1, R2 ;  /* 0x00000001c4ca7824 */ /* 0x000fe200078e0202 */
[C---:B------:R-:W-:Y:S01]  /*3690*/  IADD3 R219, R207.reuse, 0x2000, RZ ;  /* 0x00002000cfdb7810 */ /* 0x040fe20007ffe0ff */
[----:B------:R-:W-:Y:S01]  /*36a0*/  IMAD.IADD R201, R2, 0x1, R207 ;  /* 0x0000000102c97824 */ /* 0x000fe200078e02cf */
[----:B------:R-:W3:Y:S01]  /*36b0*/  LDSM.16.M88.4 R40, [R207] ;  /* 0x00000000cf28783b */ /* 0x000ee20000000200 */
        /* <DEDUP_REMOVED lines=9> */
[C---:B------:R-:W-:Y:S02]  /*3750*/  ISETP.GE.AND P1, PT, R2.reuse, UR14, PT ;  /* 0x0000000e02007c0c */ /* 0x040fe4000bf26270 */
[----:B------:R-:W-:Y:S01]  /*3760*/  ISETP.GE.AND P4, PT, R3, UR14, PT ;  /* 0x0000000e03007c0c */ /* 0x000fe2000bf86270 */
[----:B------:R-:W-:Y:S01]  /*3770*/  LDSM.16.M88.4 R88, [R196+0xa000] ;  /* 0x00a00000c458783b */ /* 0x000fe20000000200 */
[----:B------:R-:W-:-:S02]  /*3780*/  IADD3 R3, R2, 0x11, RZ ;  /* 0x0000001102037810 */ /* 0x000fc40007ffe0ff */
[C---:B------:R-:W-:Y:S01]  /*3790*/  IADD3 R7, R2.reuse, 0x8, RZ ;  /* 0x0000000802077810 */ /* 0x040fe20007ffe0ff */
[C---:B-1----:R-:W-:Y:S01]  /*37a0*/  HMMA.16816.F32.BF16 R36, R8.reuse, R12, RZ ;  /* 0x0000000c0824723c */ /* 0x042fe200000418ff */
[----:B------:R-:W-:Y:S01]  /*37b0*/  LDSM.16.M88.4 R92, [R196+0xa800] ;  /* 0x00a80000c45c783b */ /* 0x000fe20000000200 */
[----:B------:R-:W-:Y:S02]  /*37c0*/  ISETP.GE.AND P3, PT, R3, UR14, PT ;  /* 0x0000000e03007c0c */ /* 0x000fe4000bf66270 */
[C---:B------:R-:W-:Y:S02]  /*37d0*/  IADD3 R6, R2.reuse, 0x9, RZ ;  /* 0x0000000902067810 */ /* 0x040fe40007ffe0ff */
[----:B------:R-:W-:Y:S02]  /*37e0*/  IADD3 R3, R2, 0x19, RZ ;  /* 0x0000001902037810 */ /* 0x000fe40007ffe0ff */
[----:B------:R-:W-:Y:S01]  /*37f0*/  HMMA.16816.F32.BF16 R12, R8, R14, RZ ;  /* 0x0000000e080c723c */ /* 0x000fe200000418ff */
[----:B------:R-:W-:-:S02]  /*3800*/  ISETP.GE.AND P6, PT, R7, UR14, PT ;  /* 0x0000000e07007c0c */ /* 0x000fc4000bfc6270 */
[----:B------:R-:W-:Y:S02]  /*3810*/  ISETP.GE.AND P5, PT, R6, UR14, PT ;  /* 0x0000000e06007c0c */ /* 0x000fe4000bfa6270 */
[----:B------:R-:W-:Y:S02]  /*3820*/  IADD3 R6, R2, 0x18, RZ ;  /* 0x0000001802067810 */ /* 0x000fe40007ffe0ff */
[C---:B------:R-:W-:Y:S01]  /*3830*/  IADD3 R215, R207.reuse, 0x4000, RZ ;  /* 0x00004000cfd77810 */ /* 0x040fe20007ffe0ff */
[----:B----4-:R-:W-:Y:S01]  /*3840*/  HMMA.16816.F32.BF16 R24, R8, R20, RZ ;  /* 0x000000140818723c */ /* 0x010fe200000418ff */
        /* <DEDUP_REMOVED lines=9> */
[----:B-----5:R-:W-:Y:S01]  /*38e0*/  HMMA.16816.F32.BF16 R56, R8, R32, RZ ;  /* 0x000000200838723c */ /* 0x020fe200000418ff */
[----:B------:R-:W-:-:S07]  /*38f0*/  IADD3 R208, R207, 0x7800, RZ ;  /* 0x00007800cfd07810 */ /* 0x000fce0007ffe0ff */
[C---:B------:R-:W-:Y:S01]  /*3900*/  HMMA.16816.F32.BF16 R52, R8.reuse, R34, RZ ;  /* 0x000000220834723c */ /* 0x040fe200000418ff */
[----:B------:R-:W-:Y:S07]  /*3910*/  LDSM.16.M88.4 R32, [R202+0x8800] ;  /* 0x00880000ca20783b */ /* 0x000fee0000000200 */
[C---:B--2---:R-:W-:Y:S08]  /*3920*/  HMMA.16816.F32.BF16 R60, R8.reuse, R28, RZ ;  /* 0x0000001c083c723c */ /* 0x044ff000000418ff */
[----:B------:R-:W-:Y:S01]  /*3930*/  HMMA.16816.F32.BF16 R80, R8, R30, RZ ;  /* 0x0000001e0850723c */ /* 0x000fe200000418ff */
[----:B------:R-:W1:Y:S04]  /*3940*/  LDSM.16.M88.4 R8, [R207+0x1000] ;  /* 0x00100000cf08783b */ /* 0x000e680000000200 */
[----:B------:R-:W-:Y:S03]  /*3950*/  LDSM.16.M88.4 R28, [R202+0x9000] ;  /* 0x00900000ca1c783b */ /* 0x000fe60000000200 */
[C---:B---3--:R-:W-:Y:S01]  /*3960*/  HMMA.16816.F32.BF16 R76, R16.reuse, R40, R36 ;  /* 0x00000028104c723c */ /* 0x048fe20000041824 */
        /* <DEDUP_REMOVED lines=70> */
[C---:B------:R-:W-:Y:S08]  /*3dd0*/  HMMA.16816.F32.BF16 R24, R12.reuse, R74, R60 ;  /* 0x0000004a0c18723c */ /* 0x040ff0000004183c */
[C---:B------:R-:W-:Y:S01]  /*3de0*/  HMMA.16816.F32.BF16 R28, R12.reuse, R72, R16 ;  /* 0x000000480c1c723c */ /* 0x040fe20000041810 */
[----:B------:R-:W2:Y:S04]  /*3df0*/  LDSM.16.M88.4 R16, [R203+0x4000] ;  /* 0x00400000cb10783b */ /* 0x000ea80000000200 */
[----:B------:R-:W3:Y:S03]  /*3e00*/  LDSM.16.M88.4 R72, [R196+0xc800] ;  /* 0x00c80000c448783b */ /* 0x000ee60000000200 */
        /* <DEDUP_REMOVED lines=45> */
[C---:B------:R-:W-:Y:S01]  /*40e0*/  HMMA.16816.F32.BF16 R16, R12.reuse, R82, R28 ;  /* 0x000000520c10723c */ /* 0x040fe2000004181c */
[----:B------:R-:W4:Y:S07]  /*40f0*/  LDSM.16.M88.4 R80, [R196+0xe000] ;  /* 0x00e00000c450783b */ /* 0x000f2e0000000200 */
[C---:B-1----:R-:W-:Y:S08]  /*4100*/  HMMA.16816.F32.BF16 R32, R12.reuse, R36, R32 ;  /* 0x000000240c20723c */ /* 0x042ff00000041820 */
[C---:B------:R-:W-:Y:S08]  /*4110*/  HMMA.16816.F32.BF16 R36, R12.reuse, R38, R40 ;  /* 0x000000260c24723c */ /* 0x040ff00000041828 */
[C---:B------:R-:W-:Y:S08]  /*4120*/  HMMA.16816.F32.BF16 R56, R12.reuse, R74, R56 ;  /* 0x0000004a0c38723c */ /* 0x040ff00000041838 */
[C---:B------:R-:W-:Y:S08]  /*4130*/  HMMA.16816.F32.BF16 R52, R12.reuse, R88, R52 ;  /* 0x000000580c34723c */ /* 0x040ff00000041834 */
[C---:B------:R-:W-:Y:S01]  /*4140*/  HMMA.16816.F32.BF16 R48, R12.reuse, R90, R48 ;  /* 0x0000005a0c30723c */ /* 0x040fe20000041830 */
[----:B------:R-:W1:Y:S07]  /*4150*/  LDSM.16.M88.4 R88, [R196+0xf000] ;  /* 0x00f00000c458783b */ /* 0x000e6e0000000200 */
[----:B------:R-:W-:Y:S01]  /*4160*/  HMMA.16816.F32.BF16 R44, R12, R72, R60 ;  /* 0x000000480c2c723c */ /* 0x000fe2000004183c */
[----:B------:R-:W5:Y:S04]  /*4170*/  LDSM.16.M88.4 R60, [R196+0xf800] ;  /* 0x00f80000c43c783b */ /* 0x000f680000000200 */
[----:B------:R-:W-:Y:S03]  /*4180*/  LDSM.16.M88.4 R72, [R207+0x6800] ;  /* 0x00680000cf48783b */ /* 0x000fe60000000200 */
[C---:B--2---:R-:W-:Y:S08]  /*4190*/  HMMA.16816.F32.BF16 R40, R8.reuse, R64, R24 ;  /* 0x000000400828723c */ /* 0x044ff00000041818 */
[C---:B------:R-:W-:Y:S01]  /*41a0*/  HMMA.16816.F32.BF16 R28, R8.reuse, R66, R16 ;  /* 0x00000042081c723c */ /* 0x040fe20000041810 */
[----:B------:R-:W-:Y:S07]  /*41b0*/  LDSM.16.M88.4 R16, [R204+0x6000] ;  /* 0x00600000cc10783b */ /* 0x000fee0000000200 */
[C---:B------:R-:W-:Y:S08]  /*41c0*/  HMMA.16816.F32.BF16 R24, R8.reuse, R68, R32 ;  /* 0x000000440818723c */ /* 0x040ff00000041820 */
[C---:B------:R-:W-:Y:S01]  /*41d0*/  HMMA.16816.F32.BF16 R12, R8.reuse, R70, R36 ;  /* 0x00000046080c723c */ /* 0x040fe20000041824 */
[----:B------:R-:W2:Y:S07]  /*41e0*/  LDSM.16.M88.4 R68, [R207+0x6000] ;  /* 0x00600000cf44783b */ /* 0x000eae0000000200 */
[C---:B---3--:R-:W-:Y:S08]  /*41f0*/  HMMA.16816.F32.BF16 R56, R8.reuse, R78, R56 ;  /* 0x0000004e0838723c */ /* 0x048ff00000041838 */
[C---:B------:R-:W-:Y:S08]  /*4200*/  HMMA.16816.F32.BF16 R52, R8.reuse, R84, R52 ;  /* 0x000000540834723c */ /* 0x040ff00000041834 */
[C---:B------:R-:W-:Y:S01]  /*4210*/  HMMA.16816.F32.BF16 R48, R8.reuse, R86, R48 ;  /* 0x000000560830723c */ /* 0x040fe20000041830 */
[----:B------:R-:W3:Y:S07]  /*4220*/  LDSM.16.M88.4 R84, [R207+0x7000] ;  /* 0x00700000cf54783b */ /* 0x000eee0000000200 */
[----:B------:R-:W-:Y:S01]  /*4230*/  HMMA.16816.F32.BF16 R36, R8, R76, R44 ;  /* 0x0000004c0824723c */ /* 0x000fe2000004182c */
[----:B------:R-:W2:Y:S04]  /*4240*/  LDSM.16.M88.4 R76, [R207+0x7800] ;  /* 0x00780000cf4c783b */ /* 0x000ea80000000200 */
[----:B------:R-:W-:Y:S03]  /*4250*/  LDSM.16.M88.4 R8, [R206+0x6000] ;  /* 0x00600000ce08783b */ /* 0x000fe60000000200 */
[C---:B----4-:R-:W-:Y:S08]  /*4260*/  HMMA.16816.F32.BF16 R44, R20.reuse, R80, R40 ;  /* 0x00000050142c723c */ /* 0x050ff00000041828 */
[C---:B------:R-:W-:Y:S01]  /*4270*/  HMMA.16816.F32.BF16 R40, R20.reuse, R82, R28 ;  /* 0x000000521428723c */ /* 0x040fe2000004181c */
[----:B------:R-:W4:Y:S07]  /*4280*/  LDSM.16.M88.4 R80, [R202+0xe000] ;  /* 0x00e00000ca50783b */ /* 0x000f2e0000000200 */
[C---:B------:R-:W-:Y:S08]  /*4290*/  HMMA.16816.F32.BF16 R32, R20.reuse, R92, R24 ;  /* 0x0000005c1420723c */ /* 0x040ff00000041818 */
[C---:B------:R-:W-:Y:S08]  /*42a0*/  HMMA.16816.F32.BF16 R28, R20.reuse, R94, R12 ;  /* 0x0000005e141c723c */ /* 0x040ff0000004180c */
[C---:B-1----:R-:W-:Y:S08]  /*42b0*/  HMMA.16816.F32.BF16 R12, R20.reuse, R90, R56 ;  /* 0x0000005a140c723c */ /* 0x042ff00000041838 */
[C---:B------:R-:W-:Y:S08]  /*42c0*/  HMMA.16816.F32.BF16 R24, R20.reuse, R88, R36 ;  /* 0x000000581418723c */ /* 0x040ff00000041824 */
[C---:B-----5:R-:W-:Y:S08]  /*42d0*/  HMMA.16816.F32.BF16 R64, R20.reuse, R60, R52 ;  /* 0x0000003c1440723c */ /* 0x060ff00000041834 */
[----:B------:R-:W-:Y:S01]  /*42e0*/  HMMA.16816.F32.BF16 R20, R20, R62, R48 ;  /* 0x0000003e1414723c */ /* 0x000fe20000041830 */
[----:B------:R-:W1:Y:S07]  /*42f0*/  LDSM.16.M88.4 R48, [R202+0xe800] ;  /* 0x00e80000ca30783b */ /* 0x000e6e0000000200 */
[C---:B--2---:R-:W-:Y:S08]  /*4300*/  HMMA.16816.F32.BF16 R36, R16.reuse, R70, R40 ;  /* 0x000000461024723c */ /* 0x044ff00000041828 */
[C---:B------:R-:W-:Y:S01]  /*4310*/  HMMA.16816.F32.BF16 R56, R16.reuse, R72, R32 ;  /* 0x000000481038723c */ /* 0x040fe20000041820 */
[----:B------:R-:W2:Y:S07]  /*4320*/  LDSM.16.M88.4 R32, [R202+0xf800] ;  /* 0x00f80000ca20783b */ /* 0x000eae0000000200 */
[C---:B------:R-:W-:Y:S01]  /*4330*/  HMMA.16816.F32.BF16 R60, R16.reuse, R68, R44 ;  /* 0x00000044103c723c */ /* 0x040fe2000004182c */
[----:B------:R-:W5:Y:S04]  /*4340*/  LDSM.16.M88.4 R44, [R202+0xf000] ;  /* 0x00f00000ca2c783b */ /* 0x000f680000000200 */
[----:B------:R-:W-:Y:S03]  /*4350*/  LDSM.16.M88.4 R68, [R201+0x6000] ;  /* 0x00600000c944783b */ /* 0x000fe60000000200 */
[C---:B------:R-:W-:Y:S01]  /*4360*/  HMMA.16816.F32.BF16 R52, R16.reuse, R74, R28 ;  /* 0x0000004a1034723c */ /* 0x040fe2000004181c */
[----:B------:R-:W-:Y:S07]  /*4370*/  LDSM.16.M88.4 R72, [R201+0x6800] ;  /* 0x00680000c948783b */ /* 0x000fee0000000200 */
[C---:B---3--:R-:W-:Y:S01]  /*4380*/  HMMA.16816.F32.BF16 R28, R16.reuse, R86, R12 ;  /* 0x00000056101c723c */ /* 0x048fe2000004180c */
[----:B------:R-:W3:Y:S07]  /*4390*/  LDSM.16.M88.4 R12, [R205+0x6000] ;  /* 0x00600000cd0c783b */ /* 0x000eee0000000200 */
[C---:B------:R-:W-:Y:S08]  /*43a0*/  HMMA.16816.F32.BF16 R40, R16.reuse, R84, R24 ;  /* 0x000000541028723c */ /* 0x040ff00000041818 */
[C---:B------:R-:W-:Y:S08]  /*43b0*/  HMMA.16816.F32.BF16 R24, R16.reuse, R76, R64 ;  /* 0x0000004c1018723c */ /* 0x040ff00000041840 */
[----:B------:R-:W-:Y:S08]  /*43c0*/  HMMA.16816.F32.BF16 R20, R16, R78, R20 ;  /* 0x0000004e1014723c */ /* 0x000ff00000041814 */
[C---:B----4-:R-:W-:Y:S08]  /*43d0*/  HMMA.16816.F32.BF16 R36, R8.reuse, R82, R36 ;  /* 0x000000520824723c */ /* 0x050ff00000041824 */
[C---:B------:R-:W-:Y:S08]  /*43e0*/  HMMA.16816.F32.BF16 R16, R8.reuse, R80, R60 ;  /* 0x000000500810723c */ /* 0x040ff0000004183c */
[C---:B-1----:R-:W-:Y:S08]  /*43f0*/  HMMA.16816.F32.BF16 R56, R8.reuse, R48, R56 ;  /* 0x000000300838723c */ /* 0x042ff00000041838 */
[C---:B------:R-:W-:Y:S08]  /*4400*/  HMMA.16816.F32.BF16 R64, R8.reuse, R50, R52 ;  /* 0x000000320840723c */ /* 0x040ff00000041834 */
[C---:B--2---:R-:W-:Y:S01]  /*4410*/  HMMA.16816.F32.BF16 R48, R8.reuse, R32, R24 ;  /* 0x000000200830723c */ /* 0x044fe20000041818 */
[----:B------:R-:W1:Y:S07]  /*4420*/  LDSM.16.M88.4 R24, [R201+0x7000] ;  /* 0x00700000c918783b */ /* 0x000e6e0000000200 */
[C---:B-----5:R-:W-:Y:S08]  /*4430*/  HMMA.16816.F32.BF16 R60, R8.reuse, R44, R40 ;  /* 0x0000002c083c723c */ /* 0x060ff00000041828 */
[C---:B------:R-:W-:Y:S08]  /*4440*/  HMMA.16816.F32.BF16 R52, R8.reuse, R46, R28 ;  /* 0x0000002e0834723c */ /* 0x040ff0000004181c */
[----:B------:R-:W-:Y:S07]  /*4450*/  HMMA.16816.F32.BF16 R44, R8, R34, R20 ;  /* 0x00000022082c723c */ /* 0x000fee0000041814 */
[----:B------:R-:W-:Y:S01]  /*4460*/  IADD3 R8, R2, 0x1, RZ ;  /* 0x0000000102087810 */ /* 0x000fe20007ffe0ff */
[----:B---3--:R-:W-:Y:S01]  /*4470*/  HMMA.16816.F32.BF16 R20, R12, R70, R36 ;  /* 0x000000460c14723c */ /* 0x008fe20000041824 */
[----:B------:R-:W2:Y:S01]  /*4480*/  LDSM.16.M88.4 R36, [R201+0x7800] ;  /* 0x00780000c924783b */ /* 0x000ea20000000200 */
[----:B------:R-:W-:-:S04]  /*4490*/  DEPBAR.LE SB0, 0x0 ;  /* 0x000080000000791a */ /* 0x000fc80000000000 */
[----:B------:R-:W-:Y:S02]  /*44a0*/  ISETP.GE.AND P0, PT, R8, UR14, PT ;  /* 0x0000000e08007c0c */ /* 0x000fe4000bf06270 */
[C---:B------:R-:W-:Y:S08]  /*44b0*/  HMMA.16816.F32.BF16 R16, R12.reuse, R68, R16 ;  /* 0x000000440c10723c */ /* 0x040ff00000041810 */
[C---:B------:R-:W-:Y:S08]  /*44c0*/  HMMA.16816.F32.BF16 R32, R12.reuse, R72, R56 ;  /* 0x000000480c20723c */ /* 0x040ff00000041838 */
[----:B------:R-:W-:Y:S01]  /*44d0*/  HMMA.16816.F32.BF16 R40, R12, R74, R64 ;  /* 0x0000004a0c28723c */ /* 0x000fe20000041840 */
[----:B------:R-:W-:-:S02]  /*44e0*/  FSEL R22, R22, -INF , !P6 ;  /* 0xff80000016167808 */ /* 0x000fc40007000000 */
[----:B------:R-:W-:Y:S02]  /*44f0*/  FSEL R20, R20, -INF , !P6 ;  /* 0xff80000014147808 */ /* 0x000fe40007000000 */
[----:B------:R-:W-:Y:S02]  /*4500*/  FSEL R23, R23, -INF , !P5 ;  /* 0xff80000017177808 */ /* 0x000fe40006800000 */
[----:B------:R-:W-:Y:S01]  /*4510*/  FSEL R21, R21, -INF , !P5 ;  /* 0xff80000015157808 */ /* 0x000fe20006800000 */
[----:B-1----:R-:W-:Y:S01]  /*4520*/  HMMA.16816.F32.BF16 R28, R12, R24, R60 ;  /* 0x000000180c1c723c */ /* 0x002fe2000004183c */
[----:B------:R-:W-:Y:S02]  /*4530*/  FSEL R59, R18, -INF , !P1 ;  /* 0xff800000123b7808 */ /* 0x000fe40004800000 */
[----:B------:R-:W-:Y:S02]  /*4540*/  FSEL R58, R16, -INF , !P1 ;  /* 0xff800000103a7808 */ /* 0x000fe40004800000 */
[----:B------:R-:W-:-:S02]  /*4550*/  ISETP.GE.AND P1, PT, R3, UR14, PT ;  /* 0x0000000e03007c0c */ /* 0x000fc4000bf26270 */
[----:B------:R-:W-:Y:S02]  /*4560*/  FSEL R25, R19, -INF , !P0 ;  /* 0xff80000013197808 */ /* 0x000fe40004000000 */
[----:B------:R-:W-:Y:S01]  /*4570*/  FSEL R24, R17, -INF , !P0 ;  /* 0xff80000011187808 */ /* 0x000fe20004000000 */
[C---:B--2---:R-:W-:Y:S01]  /*4580*/  HMMA.16816.F32.BF16 R8, R12.reuse, R36, R48 ;  /* 0x000000240c08723c */ /* 0x044fe20000041830 */
[----:B------:R-:W-:Y:S02]  /*4590*/  IADD3 R3, R2, 0x21, RZ ;  /* 0x0000002102037810 */ /* 0x000fe40007ffe0ff */
[----:B------:R-:W-:Y:S02]  /*45a0*/  FSEL R151, R34, -INF , !P4 ;  /* 0xff80000022977808 */ /* 0x000fe40006000000 */
[----:B------:R-:W-:Y:S02]  /*45b0*/  ISETP.GE.AND P6, PT, R3, UR14, PT ;  /* 0x0000000e03007c0c */ /* 0x000fe4000bfc6270 */
[----:B------:R-:W-:Y:S01]  /*45c0*/  IADD3 R3, R2, 0x29, RZ ;  /* 0x0000002902037810 */ /* 0x000fe20007ffe0ff */
[----:B------:R-:W-:Y:S01]  /*45d0*/  HMMA.16816.F32.BF16 R16, R12, R26, R52 ;  /* 0x0000001a0c10723c */ /* 0x000fe20000041834 */
[----:B------:R-:W-:-:S02]  /*45e0*/  FSEL R119, R32, -INF , !P4 ;  /* 0xff80000020777808 */ /* 0x000fc40006000000 */
[----:B------:R-:W-:Y:S02]  /*45f0*/  ISETP.GE.AND P0, PT, R6, UR14, PT ;  /* 0x0000000e06007c0c */ /* 0x000fe4000bf06270 */
[----:B------:R-:W-:Y:S02]  /*4600*/  ISETP.GE.AND P4, PT, R3, UR14, PT ;  /* 0x0000000e03007c0c */ /* 0x000fe4000bf86270 */
[C---:B------:R-:W-:Y:S01]  /*4610*/  IADD3 R6, R2.reuse, 0x28, RZ ;  /* 0x0000002802067810 */ /* 0x040fe20007ffe0ff */
[----:B------:R-:W-:Y:S01]  /*4620*/  HMMA.16816.F32.BF16 R12, R12, R38, R44 ;  /* 0x000000260c0c723c */ /* 0x000fe2000004182c */
[----:B------:R-:W-:Y:S02]  /*4630*/  IADD3 R3, R2, 0x31, RZ ;  /* 0x0000003102037810 */ /* 0x000fe40007ffe0ff */
[----:B------:R-:W-:Y:S02]  /*4640*/  FSEL R150, R42, -INF , !P2 ;  /* 0xff8000002a967808 */ /* 0x000fe40005000000 */
[----:B------:R-:W-:-:S02]  /*4650*/  FSEL R117, R40, -INF , !P2 ;  /* 0xff80000028757808 */ /* 0x000fc40005000000 */
[----:B------:R-:W-:Y:S02]  /*4660*/  ISETP.GE.AND P5, PT, R6, UR14, PT ;  /* 0x0000000e06007c0c */ /* 0x000fe4000bfa6270 */
[----:B------:R-:W-:Y:S02]  /*4670*/  ISETP.GE.AND P2, PT, R3, UR14, PT ;  /* 0x0000000e03007c0c */ /* 0x000fe4000bf46270 */
[C---:B------:R-:W-:Y:S02]  /*4680*/  IADD3 R6, R2.reuse, 0x30, RZ ;  /* 0x0000003002067810 */ /* 0x040fe40007ffe0ff */
[C---:B------:R-:W-:Y:S02]  /*4690*/  IADD3 R3, R2.reuse, 0x38, RZ ;  /* 0x0000003802037810 */ /* 0x040fe40007ffe0ff */
[----:B------:R-:W-:Y:S02]  /*46a0*/  IADD3 R2, R2, 0x39, RZ ;  /* 0x0000003902027810 */ /* 0x000fe40007ffe0ff */
[----:B------:R-:W-:-:S02]  /*46b0*/  FSEL R225, R30, -INF , !P0 ;  /* 0xff8000001ee17808 */ /* 0x000fc40004000000 */
[----:B------:R-:W-:Y:S02]  /*46c0*/  FSEL R165, R28, -INF , !P0 ;  /* 0xff8000001ca57808 */ /* 0x000fe40004000000 */
[----:B------:R-:W-:Y:S02]  /*46d0*/  ISETP.GE.AND P0, PT, R2, UR14, PT ;  /* 0x0000000e02007c0c */ /* 0x000fe4000bf06270 */
[----:B------:R-:W-:Y:S02]  /*46e0*/  FSEL R164, R35, -INF , !P3 ;  /* 0xff80000023a47808 */ /* 0x000fe40005800000 */
[----:B------:R-:W-:Y:S02]  /*46f0*/  FSEL R248, R15, -INF , !P0 ;  /* 0xff8000000ff87808 */ /* 0x000fe40004000000 */
[----:B------:R-:W-:Y:S02]  /*4700*/  FSEL R184, R13, -INF , !P0 ;  /* 0xff8000000db87808 */ /* 0x000fe40004000000 */
[----:B------:R-:W-:-:S02]  /*4710*/  PLOP3.LUT P0, PT, PT, PT, UP0, 0x80, 0x0 ;  /* 0x000000000000781c */ /* 0x000fc40003f0f008 */
[----:B------:R-:W-:Y:S02]  /*4720*/  FSEL R118, R33, -INF , !P3 ;  /* 0xff80000021767808 */ /* 0x000fe40005800000 */
[----:B------:R-:W-:Y:S02]  /*4730*/  FSEL R149, R43, -INF , !P1 ;  /* 0xff8000002b957808 */ /* 0x000fe40004800000 */
[----:B------:R-:W-:Y:S02]  /*4740*/  FSEL R116, R41, -INF , !P1 ;  /* 0xff80000029747808 */ /* 0x000fe40004800000 */
[----:B------:R-:W-:Y:S02]  /*4750*/  ISETP.GE.AND P3, PT, R6, UR14, PT ;  /* 0x0000000e06007c0c */ /* 0x000fe4000bf66270 */
[----:B------:R-:W-:Y:S02]  /*4760*/  ISETP.GE.AND P1, PT, R3, UR14, PT ;  /* 0x0000000e03007c0c */ /* 0x000fe4000bf26270 */
        /* <DEDUP_REMOVED lines=144> */
.L_x_558:
[----:B------:R-:W-:Y:S05]  /*5070*/  BSYNC B0 ;  /* 0x0000000000007941 */ /* 0x000fea0003800000 */
.L_x_557:
[----:B------:R-:W0:Y:S02]  /*5080*/  LDGDEPBAR ;  /* 0x00000000000079af */ /* 0x000e240000000000 */
.L_x_556:
[----:B--2---:R-:W-:Y:S01]  /*5090*/  FMNMX.FTZ R2, R58, R24, !PT ;  /* 0x000000183a027209 */ /* 0x004fe20007810000 */
[----:B------:R-:W-:Y:S01]  /*50a0*/  IMAD.U32 R6, RZ, RZ, UR12 ;  /* 0x0000000cff067e24 */ /* 0x000fe2000f8e00ff */
[----:B------:R-:W-:Y:S01]  /*50b0*/  USHF.L.U32 UR30, UR30, 0x1, URZ ;  /* 0x000000011e1e7899 */ /* 0x000fe2000800063f */
[----:B------:R-:W-:Y:S01]  /*50c0*/  IMAD.WIDE.U32 R166, R101, -0x2daee0ad, RZ ;  /* 0xd2511f5365a67825 */ /* 0x000fe200078e00ff */
[----:B------:R-:W-:Y:S01]  /*50d0*/  FMNMX.FTZ R2, R20, R2, !PT ;  /* 0x0000000214027209 */ /* 0x000fe20007810000 */
[----:B------:R-:W-:Y:S01]  /*50e0*/  UIADD3 UR4, UR19, -0x4498517b, URZ ;  /* 0xbb67ae8513047890 */ /* 0x000fe2000fffe03f */
[----:B------:R-:W-:Y:S01]  /*50f0*/  SHF.L.U32 R197, R5, 0x1, RZ ;  /* 0x0000000105c57819 */ /* 0x000fe200000006ff */
[----:B------:R-:W-:Y:S01]  /*5100*/  IMAD R7, R6, 0x4, R97 ;  /* 0x0000000406077824 */ /* 0x000fe200078e0261 */
[----:B------:R-:W-:Y:S01]  /*5110*/  FMNMX.FTZ R2, R21, R2, !PT ;  /* 0x0000000215027209 */ /* 0x000fe20007810000 */
[----:B------:R-:W-:Y:S02]  /*5120*/  UIADD3 UR5, UR18, -0x61c88647, URZ ;  /* 0x9e3779b912057890 */ /* 0x000fe4000fffe03f */
[----:B------:R-:W-:Y:S01]  /*5130*/  IMAD.WIDE.U32 R64, R7, -0x326172a9, RZ ;  /* 0xcd9e8d5707407825 */ /* 0x000fe200078e00ff */
[----:B------:R-:W-:Y:S01]  /*5140*/  FMNMX.FTZ R2, R119, R2, !PT ;  /* 0x0000000277027209 */ /* 0x000fe20007810000 */
[----:B------:R-:W-:Y:S01]  /*5150*/  STL [R1+0x2c], R7 ;  /* 0x00002c0701007387 */ /* 0x000fe20000100800 */
[----:B------:R-:W-:Y:S01]  /*5160*/  UIADD3 UR29, UR19, 0x76cf5d0a, URZ ;  /* 0x76cf5d0a131d7890 */ /* 0x000fe2000fffe03f */
[--C-:B------:R-:W-:Y:S01]  /*5170*/  IMAD R198, R4, 0x2, R197.reuse ;  /* 0x0000000204c67824 */ /* 0x100fe200078e02c5 */
[----:B------:R-:W-:Y:S01]  /*5180*/  FMNMX.FTZ R2, R118, R2, !PT ;  /* 0x0000000276027209 */ /* 0x000fe20007810000 */
[----:B------:R-:W-:Y:S01]  /*5190*/  UIADD3 UR22, UR19, 0x32370b8f, URZ ;  /* 0x32370b8f13167890 */ /* 0x000fe2000fffe03f */
[C---:B------:R-:W-:Y:S01]  /*51a0*/  IMAD R200, R0.reuse, 0x2, R197 ;  /* 0x0000000200c87824 */ /* 0x040fe200078e02c5 */
[----:B------:R-:W-:Y:S01]  /*51b0*/  UIADD3 UR27, UR18, -0x255992d5, URZ ;  /* 0xdaa66d2b121b7890 */ /* 0x000fe2000fffe03f */
[----:B------:R-:W-:Y:S01]  /*51c0*/  FMNMX.FTZ R2, R117, R2, !PT ;  /* 0x0000000275027209 */ /* 0x000fe20007810000 */
[----:B------:R-:W-:Y:S01]  /*51d0*/  UIADD3 UR21, UR18, 0x78dde6e4, URZ ;  /* 0x78dde6e412157890 */ /* 0x000fe2000fffe03f */
[----:B------:R-:W-:Y:S01]  /*51e0*/  LEA R199, R0, R198, 0x1 ;  /* 0x000000c600c77211 */ /* 0x000fe200078e08ff */
[----:B------:R-:W-:Y:S01]  /*51f0*/  UIADD3 UR13, UR19, -0x56f99767, URZ ;  /* 0xa9066899130d7890 */ /* 0x000fe2000fffe03f */
[----:B------:R-:W-:Y:S01]  /*5200*/  FMNMX.FTZ R3, R116, R2, !PT ;  /* 0x0000000274037209 */ /* 0x000fe20007810000 */
[----:B------:R-:W-:Y:S01]  /*5210*/  UIADD3 UR20, UR19, -0x126145ec, URZ ;  /* 0xed9eba1413147890 */ /* 0x000fe2000fffe03f */
[----:B------:R-:W-:Y:S01]  /*5220*/  FMNMX.FTZ R2, R59, R25, !PT ;  /* 0x000000193b027209 */ /* 0x000fe20007810000 */
[----:B------:R-:W-:Y:S01]  /*5230*/  UIADD3 UR7, UR18, -0x4ab325aa, URZ ;  /* 0xb54cda5612077890 */ /* 0x000fe2000fffe03f */
[----:B------:R-:W-:Y:S01]  /*5240*/  FMNMX.FTZ R3, R165, R3, !PT ;  /* 0x00000003a5037209 */ /* 0x000fe20007810000 */
[----:B------:R-:W-:Y:S01]  /*5250*/  LDSM.16.MT88.4 R40, [R199+0x10000] ;  /* 0x01000000c728783b */ /* 0x000fe20000004200 */
[----:B------:R-:W-:Y:S01]  /*5260*/  FMNMX.FTZ R2, R22, R2, !PT ;  /* 0x0000000216027209 */ /* 0x000fe20007810000 */
[----:B------:R-:W-:Y:S01]  /*5270*/  UIADD3 UR14, UR18, 0x1715609d, URZ ;  /* 0x1715609d120e7890 */ /* 0x000fe2000fffe03f */
[----:B------:R-:W-:Y:S01]  /*5280*/  FMNMX.FTZ R148, R170, R3, !PT ;  /* 0x00000003aa947209 */ /* 0x000fe20007810000 */
[----:B------:R-:W-:Y:S01]  /*5290*/  LDSM.16.MT88.4 R60, [R197+0x12000] ;  /* 0x01200000c53c783b */ /* 0x000fe20000004200 */
[----:B------:R-:W-:Y:S01]  /*52a0*/  FMNMX.FTZ R2, R23, R2, !PT ;  /* 0x0000000217027209 */ /* 0x000fe20007810000 */
[----:B------:R-:W-:Y:S01]  /*52b0*/  UIADD3 UR6, UR19, 0x646e171e, URZ ;  /* 0x646e171e13067890 */ /* 0x000fe2000fffe03f */
[----:B------:R-:W-:Y:S01]  /*52c0*/  FMNMX.FTZ R148, R171, R148, !PT ;  /* 0x00000094ab947209 */ /* 0x000fe20007810000 */
[----:B------:R-:W-:Y:S01]  /*52d0*/  LDSM.16.MT88.4 R48, [R200+0x10000] ;  /* 0x01000000c830783b */ /* 0x000fe20000004200 */
[----:B------:R-:W-:-:S02]  /*52e0*/  FMNMX.FTZ R2, R151, R2, !PT ;  /* 0x0000000297027209 */ /* 0x000fc40007810000 */
[----:B------:R-:W-:Y:S01]  /*52f0*/  FMNMX.FTZ R148, R224, R148, !PT ;  /* 0x00000094e0947209 */ /* 0x000fe20007810000 */
[----:B-1----:R-:W-:Y:S01]  /*5300*/  LDSM.16.MT88.4 R16, [R198+0x14000] ;  /* 0x01400000c610783b */ /* 0x002fe20000004200 */
        /* <DEDUP_REMOVED lines=12> */
[----:B------:R-:W-:-:S03]  /*53d0*/  FMNMX.FTZ R2, R226, R2, !PT ;  /* 0x00000002e2027209 */ /* 0x000fc60007810000 */
[----:B------:R-:W1:Y:S01]  /*53e0*/  SHFL.BFLY PT, R3, R148, 0x2, 0x1f ;  /* 0x0c401f0094037f89 */ /* 0x000e6200000e0000 */
[----:B------:R-:W-:-:S04]  /*53f0*/  FMNMX.FTZ R2, R227, R2, !PT ;  /* 0x00000002e3027209 */ /* 0x000fc80007810000 */
[----:B------:R-:W-:-:S04]  /*5400*/  FMNMX.FTZ R2, R195, R2, !PT ;  /* 0x00000002c3027209 */ /* 0x000fc80007810000 */
[----:B------:R-:W-:-:S04]  /*5410*/  FMNMX.FTZ R2, R193, R2, !PT ;  /* 0x00000002c1027209 */ /* 0x000fc80007810000 */
[----:B------:R-:W-:-:S04]  /*5420*/  FMNMX.FTZ R2, R181, R2, !PT ;  /* 0x00000002b5027209 */ /* 0x000fc80007810000 */
[----:B------:R-:W-:-:S04]  /*5430*/  FMNMX.FTZ R2, R230, R2, !PT ;  /* 0x00000002e6027209 */ /* 0x000fc80007810000 */
[----:B------:R-:W-:Y:S02]  /*5440*/  FMNMX.FTZ R2, R248, R2, !PT ;  /* 0x00000002f8027209 */ /* 0x000fe40007810000 */
[----:B-1----:R-:W-:-:S03]  /*5450*/  FMNMX.FTZ R148, R148, R3, !PT ;  /* 0x0000000394947209 */ /* 0x002fc60007810000 */
[----:B------:R-:W1:Y:S01]  /*5460*/  SHFL.BFLY PT, R10, R2, 0x2, 0x1f ;  /* 0x0c401f00020a7f89 */ /* 0x000e6200000e0000 */
[----:B------:R-:W-:-:S03]  /*5470*/  LOP3.LUT R3, R98, UR18, RZ, 0x3c, !PT ;  /* 0x0000001262037c12 */ /* 0x000fc6000f8e3cff */
[----:B------:R-:W2:Y:S01]  /*5480*/  SHFL.BFLY PT, R9, R148, 0x1, 0x1f ;  /* 0x0c201f0094097f89 */ /* 0x000ea200000e0000 */
[----:B------:R-:W-:-:S03]  /*5490*/  LOP3.LUT R6, R65, R3, RZ, 0x3c, !PT ;  /* 0x0000000341067212 */ /* 0x000fc600078e3cff */
[----:B------:R3:W-:Y:S02]  /*54a0*/  STL [R1+0x30], R3 ;  /* 0x0000300301007387 */ /* 0x0007e40000100800 */
[----:B------:R-:W-:-:S05]  /*54b0*/  IMAD.WIDE.U32 R66, R6, -0x2daee0ad, RZ ;  /* 0xd2511f5306427825 */ /* 0x000fca00078e00ff */
[----:B------:R-:W-:Y:S01]  /*54c0*/  LOP3.LUT R8, R67, UR4, R166, 0x96, !PT ;  /* 0x0000000443087c12 */ /* 0x000fe2000f8e96a6 */
[----:B------:R-:W-:Y:S01]  /*54d0*/  UIADD3 UR4, UR18, 0x3c6ef372, URZ ;  /* 0x3c6ef37212047890 */ /* 0x000fe2000fffe03f */
[----:B------:R-:W-:-:S03]  /*54e0*/  IMAD R166, R96, 0x10000, R96 ;  /* 0x0001000060a67824 */ /* 0x000fc600078e0260 */
[----:B------:R-:W-:Y:S01]  /*54f0*/  IMAD.WIDE.U32 R56, R8, -0x326172a9, RZ ;  /* 0xcd9e8d5708387825 */ /* 0x000fe200078e00ff */
[----:B-1----:R-:W-:Y:S02]  /*5500*/  FMNMX.FTZ R10, R2, R10, !PT ;  /* 0x0000000a020a7209 */ /* 0x002fe40007810000 */
[----:B--2---:R-:W-:-:S03]  /*5510*/  FMNMX.FTZ R148, R148, R9, !PT ;  /* 0x0000000994947209 */ /* 0x004fc60007810000 */
[----:B------:R-:W1:Y:S01]  /*5520*/  SHFL.BFLY PT, R11, R10, 0x1, 0x1f ;  /* 0x0c201f000a0b7f89 */ /* 0x000e6200000e0000 */
[C---:B------:R-:W-:Y:S01]  /*5530*/  FSETP.NEU.FTZ.AND P1, PT, R148.reuse, -INF , PT ;  /* 0xff8000009400780b */ /* 0x040fe20003f3d000 */
[----:B---3--:R-:W-:Y:S01]  /*5540*/  IMAD.U32 R3, RZ, RZ, UR30 ;  /* 0x0000001eff037e24 */ /* 0x008fe2000f8e00ff */
[----:B------:R-:W-:Y:S01]  /*5550*/  UIADD3 UR30, UR30, 0x1, URZ ;  /* 0x000000011e1e7890 */ /* 0x000fe2000fffe03f */
[----:B------:R-:W-:-:S03]  /*5560*/  FMUL.FTZ R12, R148, c[0x0][0x23c] ;  /* 0x00008f00940c7a20 */ /* 0x000fc60000410000 */
[----:B------:R-:W-:Y:S02]  /*5570*/  LOP3.LUT R3, R167, UR19, R3, 0x96, !PT ;  /* 0x00000013a7037c12 */ /* 0x000fe4000f8e9603 */
[----:B------:R-:W-:-:S03]  /*5580*/  FSEL R12, R12, RZ, P1 ;  /* 0x000000ff0c0c7208 */ /* 0x000fc60000800000 */
[----:B------:R-:W-:-:S05]  /*5590*/  IMAD.WIDE.U32 R6, R3, -0x326172a9, RZ ;  /* 0xcd9e8d5703067825 */ /* 0x000fca00078e00ff */
[----:B------:R-:W-:Y:S01]  /*55a0*/  LOP3.LUT R2, R7, UR5, R64, 0x96, !PT ;  /* 0x0000000507027c12 */ /* 0x000fe2000f8e9640 */
[----:B------:R-:W-:Y:S01]  /*55b0*/  FFMA.FTZ R7, R58, c[0x0][0x23c], -R12 ;  /* 0x00008f003a077a23 */ /* 0x000fe2000001080c */
[----:B------:R-:W-:Y:S02]  /*55c0*/  LOP3.LUT R8, R57, UR4, R6, 0x96, !PT ;  /* 0x0000000439087c12 */ /* 0x000fe4000f8e9606 */
[----:B------:R-:W-:Y:S01]  /*55d0*/  MOV R58, R195 ;  /* 0x000000c3003a7202 */ /* 0x000fe20000000f00 */
[----:B------:R-:W-:Y:S01]  /*55e0*/  IMAD.WIDE.U32 R2, R2, -0x2daee0ad, RZ ;  /* 0xd2511f5302027825 */ /* 0x000fe200078e00ff */
[----:B------:R2:W-:Y:S03]  /*55f0*/  MUFU.EX2 R189, R7 ;  /* 0x0000000700bd7308 */ /* 0x0005e60000000800 */
[----:B------:R-:W-:Y:S01]  /*5600*/  IMAD.WIDE.U32 R8, R8, -0x2daee0ad, RZ ;  /* 0xd2511f5308087825 */ /* 0x000fe200078e00ff */
[----:B------:R-:W-:-:S04]  /*5610*/  LOP3.LUT R3, R3, UR29, R66, 0x96, !PT ;  /* 0x0000001d03037c12 */ /* 0x000fc8000f8e9642 */
[----:B------:R-:W-:Y:S01]  /*5620*/  LOP3.LUT R6, R9, UR22, R2, 0x96, !PT ;  /* 0x0000001609067c12 */ /* 0x000fe2000f8e9602 */
[----:B------:R-:W-:-:S04]  /*5630*/  IMAD.WIDE.U32 R2, R3, -0x326172a9, RZ ;  /* 0xcd9e8d5703027825 */ /* 0x000fc800078e00ff */
[----:B------:R-:W-:Y:S01]  /*5640*/  IMAD.WIDE.U32 R44, R6, -0x326172a9, RZ ;  /* 0xcd9e8d57062c7825 */ /* 0x000fe200078e00ff */
[----:B------:R-:W-:-:S03]  /*5650*/  LOP3.LUT R6, R3, UR27, R56, 0x96, !PT ;  /* 0x0000001b03067c12 */ /* 0x000fc6000f8e9638 */
[----:B------:R-:W-:Y:S01]  /*5660*/  FFMA.FTZ R3, R24, c[0x0][0x23c], -R12 ;  /* 0x00008f0018037a23 */ /* 0x000fe2000001080c */
[----:B------:R-:W-:Y:S01]  /*5670*/  LOP3.LUT R2, R45, UR21, R2, 0x96, !PT ;  /* 0x000000152d027c12 */ /* 0x000fe2000f8e9602 */
[----:B--2---:R-:W-:Y:S02]  /*5680*/  IMAD.WIDE.U32 R6, R6, -0x2daee0ad, RZ ;  /* 0xd2511f5306067825 */ /* 0x004fe400078e00ff */
[----:B------:R1:W-:Y:S02]  /*5690*/  MUFU.EX2 R188, R3 ;  /* 0x0000000300bc7308 */ /* 0x0003e40000000800 */
[----:B------:R-:W-:Y:S01]  /*56a0*/  IMAD.WIDE.U32 R46, R2, -0x2daee0ad, RZ ;  /* 0xd2511f53022e7825 */ /* 0x000fe200078e00ff */
[----:B------:R-:W-:-:S03]  /*56b0*/  LOP3.LUT R8, R7, UR20, R8, 0x96, !PT ;  /* 0x0000001407087c12 */ /* 0x000fc6000f8e9608 */
[----:B------:R-:W-:Y:S01]  /*56c0*/  FFMA.FTZ R2, R20, c[0x0][0x23c], -R12 ;  /* 0x00008f0014027a23 */ /* 0x000fe2000001080c */
[----:B------:R-:W-:Y:S01]  /*56d0*/  LOP3.LUT R6, R47, UR13, R6, 0x96, !PT ;  /* 0x0000000d2f067c12 */ /* 0x000fe2000f8e9606 */
[----:B------:R-:W-:Y:S02]  /*56e0*/  FFMA.FTZ R9, R21, c[0x0][0x23c], -R12 ;  /* 0x00008f0015097a23 */ /* 0x000fe4000001080c */
[----:B------:R2:W-:Y:S01]  /*56f0*/  MUFU.EX2 R190, R2 ;  /* 0x0000000200be7308 */ /* 0x0005e20000000800 */
[----:B------:R-:W-:-:S04]  /*5700*/  IMAD.WIDE.U32 R14, R8, -0x326172a9, RZ ;  /* 0xcd9e8d57080e7825 */ /* 0x000fc800078e00ff */
[----:B------:R-:W-:Y:S01]  /*5710*/  IMAD.WIDE.U32 R6, R6, -0x326172a9, RZ ;  /* 0xcd9e8d5706067825 */ /* 0x000fe200078e00ff */
[----:B-1----:R-:W-:Y:S02]  /*5720*/  FMNMX.FTZ R3, R10, R11, !PT ;  /* 0x0000000b0a037209 */ /* 0x002fe40007810000 */
[----:B------:R1:W-:Y:S02]  /*5730*/  MUFU.EX2 R229, R9 ;  /* 0x0000000900e57308 */ /* 0x0003e40000000800 */
[C---:B------:R-:W-:Y:S02]  /*5740*/  FSETP.NEU.FTZ.AND P1, PT, R3.reuse, -INF , PT ;  /* 0xff8000000300780b */ /* 0x040fe40003f3d000 */
[C---:B------:R-:W-:Y:S02]  /*5750*/  LOP3.LUT R8, R6.reuse, 0xffff, RZ, 0xc0, !PT ;  /* 0x0000ffff06087812 */ /* 0x040fe400078ec0ff */
[----:B------:R-:W-:Y:S01]  /*5760*/  LOP3.LUT R11, R6, 0xff, RZ, 0xc0, !PT ;  /* 0x000000ff060b7812 */ /* 0x000fe200078ec0ff */
[----:B--2---:R-:W-:Y:S01]  /*5770*/  FMUL.FTZ R2, R3, c[0x0][0x23c] ;  /* 0x00008f0003027a20 */ /* 0x004fe20000410000 */
[----:B------:R-:W-:-:S02]  /*5780*/  SHF.R.U32.HI R13, RZ, 0x18, R6 ;  /* 0x00000018ff0d7819 */ /* 0x000fc40000011606 */
[----:B------:R-:W-:Y:S02]  /*5790*/  SHF.R.U32.HI R8, RZ, 0x8, R8 ;  /* 0x00000008ff087819 */ /* 0x000fe40000011608 */
[----:B------:R-:W-:Y:S02]  /*57a0*/  FSEL R2, R2, RZ, P1 ;  /* 0x000000ff02027208 */ /* 0x000fe40000800000 */
[----:B-1----:R-:W-:Y:S02]  /*57b0*/  SHF.R.U32.HI R9, RZ, 0x10, R6 ;  /* 0x00000010ff097819 */ /* 0x002fe40000011606 */
[----:B------:R-:W-:Y:S01]  /*57c0*/  LOP3.LUT R6, R7, UR7, R14, 0x96, !PT ;  /* 0x0000000707067c12 */ /* 0x000fe2000f8e960e */
[--C-:B------:R-:W-:Y:S01]  /*57d0*/  FFMA.FTZ R10, R22, c[0x0][0x23c], -R2.reuse ;  /* 0x00008f00160a7a23 */ /* 0x100fe20000010802 */
[----:B------:R-:W-:Y:S01]  /*57e0*/  LOP3.LUT R9, R9, 0xff, RZ, 0xc0, !PT ;  /* 0x000000ff09097812 */ /* 0x000fe200078ec0ff */
[--C-:B------:R-:W-:Y:S01]  /*57f0*/  FFMA.FTZ R7, R23, c[0x0][0x23c], -R2.reuse ;  /* 0x00008f0017077a23 */ /* 0x100fe20000010802 */
[----:B------:R-:W-:Y:S01]  /*5800*/  LOP3.LUT R0, R6, 0xffff, RZ, 0xc0, !PT ;  /* 0x0000ffff06007812 */ /* 0x000fe200078ec0ff */
[----:B------:R1:W-:Y:S01]  /*5810*/  MUFU.EX2 R180, R10 ;  /* 0x0000000a00b47308 */ /* 0x0003e20000000800 */
[----:B------:R-:W-:Y:S01]  /*5820*/  FFMA.FTZ R4, R59, c[0x0][0x23c], -R2 ;  /* 0x00008f003b047a23 */ /* 0x000fe20000010802 */
[----:B------:R-:W-:Y:S01]  /*5830*/  PRMT R14, R11, 0x5410, R8 ;  /* 0x000054100b0e7816 */ /* 0x000fe20000000008 */
[----:B------:R-:W-:Y:S01]  /*5840*/  FFMA.FTZ R5, R25, c[0x0][0x23c], -R2 ;  /* 0x00008f0019057a23 */ /* 0x000fe20000010802 */
[----:B------:R-:W-:Y:S01]  /*5850*/  PRMT R11, R9, 0x5410, R13 ;  /* 0x00005410090b7816 */ /* 0x000fe2000000000d */
[----:B------:R-:W2:Y:S01]  /*5860*/  LDSM.16.MT88.4 R20, [R197+0x10000] ;  /* 0x01000000c514783b */ /* 0x000ea20000004200 */
[----:B------:R-:W-:-:S02]  /*5870*/  SHF.R.U32.HI R9, RZ, 0x18, R6 ;  /* 0x00000018ff097819 */ /* 0x000fc40000011606 */
[----:B------:R-:W3:Y:S01]  /*5880*/  MUFU.EX2 R249, R7 ;  /* 0x0000000700f97308 */ /* 0x000ee20000000800 */
[----:B------:R-:W-:Y:S01]  /*5890*/  SHF.R.U32.HI R8, RZ, 0x8, R0 ;  /* 0x00000008ff087819 */ /* 0x000fe20000011600 */
[----:B------:R-:W-:Y:S01]  /*58a0*/  HSET2.LE.AND R0, R14, R166, PT ;  /* 0x000000a60e007233 */ /* 0x000fe20003803000 */
[----:B------:R-:W-:Y:S05]  /*58b0*/  LDSM.16.MT88.4 R24, [R197+0x14000] ;  /* 0x01400000c518783b */ /* 0x000fea0000004200 */
[----:B------:R4:W-:Y:S01]  /*58c0*/  MUFU.EX2 R182, R4 ;  /* 0x0000000400b67308 */ /* 0x0009e20000000800 */
[----:B-1----:R-:W-:-:S04]  /*58d0*/  LOP3.LUT R10, R6, 0xff, RZ, 0xc0, !PT ;  /* 0x000000ff060a7812 */ /* 0x002fc800078ec0ff */
[----:B------:R-:W-:-:S03]  /*58e0*/  PRMT R8, R10, 0x5410, R8 ;  /* 0x000054100a087816 */ /* 0x000fc60000000008 */
[----:B------:R1:W5:Y:S01]  /*58f0*/  MUFU.EX2 R228, R5 ;  /* 0x0000000500e47308 */ /* 0x0003620000000800 */
[----:B----4-:R-:W-:Y:S02]  /*5900*/  SHF.R.U32.HI R4, RZ, 0x10, R6 ;  /* 0x00000010ff047819 */ /* 0x010fe40000011606 */
[----:B---3--:R-:W-:Y:S02]  /*5910*/  F2FP.BF16.PACK_AB R6, R249, R180 ;  /* 0x000000b4f906723e */ /* 0x008fe400000010ff */
[----:B------:R-:W-:Y:S02]  /*5920*/  LOP3.LUT R7, R4, 0xff, RZ, 0xc0, !PT ;  /* 0x000000ff04077812 */ /* 0x000fe400078ec0ff */
[----:B------:R-:W-:Y:S01]  /*5930*/  F2FP.BF16.PACK_AB R4, R229, R190 ;  /* 0x000000bee504723e */ /* 0x000fe200000010ff */
[--C-:B-1----:R-:W-:Y:S01]  /*5940*/  HSET2.LE.AND R5, R11, R166.reuse, PT ;  /* 0x000000a60b057233 */ /* 0x102fe20003803000 */
[----:B------:R-:W-:Y:S02]  /*5950*/  PRMT R7, R7, 0x5410, R9 ;  /* 0x0000541007077816 */ /* 0x000fe40000000009 */
[----:B------:R-:W-:Y:S01]  /*5960*/  LOP3.LUT R10, R0, R4, RZ, 0xc0, !PT ;  /* 0x00000004000a7212 */ /* 0x000fe200078ec0ff */
[--C-:B------:R-:W-:Y:S01]  /*5970*/  HSET2.LE.AND R0, R8, R166.reuse, PT ;  /* 0x000000a608007233 */ /* 0x100fe20003803000 */
[----:B------:R-:W-:Y:S01]  /*5980*/  LOP3.LUT R11, R5, R6, RZ, 0xc0, !PT ;  /* 0x00000006050b7212 */ /* 0x000fe200078ec0ff */
[----:B------:R-:W-:Y:S01]  /*5990*/  HSET2.LE.AND R5, R7, R166, PT ;  /* 0x000000a607057233 */ /* 0x000fe20003803000 */
[----:B------:R-:W-:-:S02]  /*59a0*/  F2FP.BF16.PACK_AB R4, R188, R189 ;  /* 0x000000bdbc04723e */ /* 0x000fc400000010ff */
[----:B-----5:R-:W-:Y:S02]  /*59b0*/  F2FP.BF16.PACK_AB R6, R228, R182 ;  /* 0x000000b6e406723e */ /* 0x020fe400000010ff */
[----:B------:R-:W-:Y:S01]  /*59c0*/  LOP3.LUT R8, R0, R4, RZ, 0xc0, !PT ;  /* 0x0000000400087212 */ /* 0x000fe200078ec0ff */
[--C-:B------:R-:W-:Y:S01]  /*59d0*/  FFMA.FTZ R0, R119, c[0x0][0x23c], -R12.reuse ;  /* 0x00008f0077007a23 */ /* 0x100fe2000001080c */
[----:B------:R-:W-:Y:S02]  /*59e0*/  LOP3.LUT R9, R5, R6, RZ, 0xc0, !PT ;  /* 0x0000000605097212 */ /* 0x000fe400078ec0ff */
[----:B------:R-:W1:Y:S01]  /*59f0*/  LDSM.16.MT88.4 R4, [R200+0x14000] ;  /* 0x01400000c804783b */ /* 0x000e620000004200 */
[----:B------:R3:W-:Y:S04]  /*5a00*/  MUFU.EX2 R250, R0 ;  /* 0x0000000000fa7308 */ /* 0x0007e80000000800 */
[C---:B------:R-:W-:Y:S08]  /*5a10*/  HMMA.16816.F32.BF16 R140, R8.reuse, R40, RZ ;  /* 0x00000028088c723c */ /* 0x040ff000000418ff */
[----:B------:R-:W-:Y:S01]  /*5a20*/  HMMA.16816.F32.BF16 R100, R8, R42, RZ ;  /* 0x0000002a0864723c */ /* 0x000fe200000418ff */
[----:B------:R-:W-:Y:S01]  /*5a30*/  LDSM.16.MT88.4 R40, [R200+0x16000] ;  /* 0x01600000c828783b */ /* 0x000fe20000004200 */
[----:B---3--:R-:W-:-:S06]  /*5a40*/  FFMA.FTZ R0, R118, c[0x0][0x23c], -R12 ;  /* 0x00008f0076007a23 */ /* 0x008fcc000001080c */
[C---:B------:R-:W-:Y:S01]  /*5a50*/  HMMA.16816.F32.BF16 R136, R8.reuse, R60, RZ ;  /* 0x0000003c0888723c */ /* 0x040fe200000418ff */
[----:B------:R3:W-:Y:S07]  /*5a60*/  MUFU.EX2 R176, R0 ;  /* 0x0000000000b07308 */ /* 0x0007ee0000000800 */
[C---:B------:R-:W-:Y:S08]  /*5a70*/  HMMA.16816.F32.BF16 R96, R8.reuse, R62, RZ ;  /* 0x0000003e0860723c */ /* 0x040ff000000418ff */
[----:B--2---:R-:W-:Y:S01]  /*5a80*/  HMMA.16816.F32.BF16 R152, R8, R20, RZ ;  /* 0x000000140898723c */ /* 0x004fe200000418ff */
[----:B---3--:R-:W-:-:S07]  /*5a90*/  LOP3.LUT R0, R15, UR14, R44, 0x96, !PT ;  /* 0x0000000e0f007c12 */ /* 0x008fce000f8e962c */
[C---:B-1----:R-:W-:Y:S07]  /*5aa0*/  HMMA.16816.F32.BF16 R60, R8.reuse, R4, RZ ;  /* 0x00000004083c723c */ /* 0x042fee00000418ff */
[----:B------:R-:W-:Y:S01]  /*5ab0*/  FFMA.FTZ R4, R117, c[0x0][0x23c], -R12 ;  /* 0x00008f0075047a23 */ /* 0x000fe2000001080c */
[C---:B------:R-:W-:Y:S01]  /*5ac0*/  HMMA.16816.F32.BF16 R112, R8.reuse, R22, RZ ;  /* 0x000000160870723c */ /* 0x040fe200000418ff */
[----:B------:R-:W1:Y:S02]  /*5ad0*/  LDSM.16.MT88.4 R20, [R199+0x14000] ;  /* 0x01400000c714783b */ /* 0x000e640000004200 */
[----:B------:R2:W-:Y:S05]  /*5ae0*/  MUFU.EX2 R185, R4 ;  /* 0x0000000400b97308 */ /* 0x0005ea0000000800 */
[C---:B------:R-:W-:Y:S08]  /*5af0*/  HMMA.16816.F32.BF16 R128, R8.reuse, R24, RZ ;  /* 0x000000180880723c */ /* 0x040ff000000418ff */
[----:B------:R-:W-:Y:S01]  /*5b00*/  HMMA.16816.F32.BF16 R84, R8, R26, RZ ;  /* 0x0000001a0854723c */ /* 0x000fe200000418ff */
[----:B------:R-:W3:Y:S01]  /*5b10*/  LDSM.16.MT88.4 R24, [R198+0x16000] ;  /* 0x01600000c618783b */ /* 0x000ee20000004200 */
[----:B--2---:R-:W-:-:S06]  /*5b20*/  IMAD.WIDE.U32 R4, R0, -0x2daee0ad, RZ ;  /* 0xd2511f5300047825 */ /* 0x004fcc00078e00ff */
[C---:B------:R-:W-:Y:S01]  /*5b30*/  HMMA.16816.F32.BF16 R144, R8.reuse, R48, RZ ;  /* 0x000000300890723c */ /* 0x040fe200000418ff */
[C---:B------:R-:W-:Y:S02]  /*5b40*/  LOP3.LUT R0, R4.reuse, 0xffff, RZ, 0xc0, !PT ;  /* 0x0000ffff04007812 */ /* 0x040fe400078ec0ff */
[----:B------:R-:W-:Y:S02]  /*5b50*/  LOP3.LUT R14, R4, 0xff, RZ, 0xc0, !PT ;  /* 0x000000ff040e7812 */ /* 0x000fe400078ec0ff */
[----:B------:R-:W-:Y:S02]  /*5b60*/  SHF.R.U32.HI R13, RZ, 0x8, R0 ;  /* 0x00000008ff0d7819 */ /* 0x000fe40000011600 */
[----:B------:R-:W-:Y:S01]  /*5b70*/  LOP3.LUT R0, R5, UR6, R46, 0x96, !PT ;  /* 0x0000000605007c12 */ /* 0x000fe2000f8e962e */
[----:B------:R-:W-:Y:S01]  /*5b80*/  HMMA.16816.F32.BF16 R104, R8, R50, RZ ;  /* 0x000000320868723c */ /* 0x000fe200000418ff */
[----:B------:R-:W-:Y:S02]  /*5b90*/  PRMT R15, R14, 0x5410, R13 ;  /* 0x000054100e0f7816 */ /* 0x000fe4000000000d */
[----:B------:R-:W-:-:S02]  /*5ba0*/  LOP3.LUT R14, R0, 0xff, RZ, 0xc0, !PT ;  /* 0x000000ff000e7812 */ /* 0x000fc400078ec0ff */
[--C-:B------:R-:W-:Y:S02]  /*5bb0*/  SHF.R.U32.HI R5, RZ, 0x10, R0.reuse ;  /* 0x00000010ff057819 */ /* 0x100fe40000011600 */
[----:B------:R-:W-:Y:S01]  /*5bc0*/  SHF.R.U32.HI R13, RZ, 0x18, R0 ;  /* 0x00000018ff0d7819 */ /* 0x000fe20000011600 */
[C---:B------:R-:W-:Y:S07]  /*5bd0*/  HMMA.16816.F32.BF16 R48, R8.reuse, R6, RZ ;  /* 0x000000060830723c */ /* 0x040fee00000418ff */
[----:B------:R-:W-:Y:S01]  /*5be0*/  FFMA.FTZ R6, R116, c[0x0][0x23c], -R12 ;  /* 0x00008f0074067a23 */ /* 0x000fe2000001080c */
[----:B------:R-:W-:Y:S01]  /*5bf0*/  HMMA.16816.F32.BF16 R124, R8, R16, RZ ;  /* 0x00000010087c723c */ /* 0x000fe200000418ff */
[----:B------:R-:W-:-:S02]  /*5c00*/  FFMA.FTZ R7, R151, c[0x0][0x23c], -R2 ;  /* 0x00008f0097077a23 */ /* 0x000fc40000010802 */
[----:B------:R2:W-:Y:S01]  /*5c10*/  MUFU.EX2 R192, R6 ;  /* 0x0000000600c07308 */ /* 0x0005e20000000800 */
[----:B------:R-:W-:-:S04]  /*5c20*/  IMAD.MOV.U32 R151, RZ, RZ, R182 ;  /* 0x000000ffff977224 */ /* 0x000fc800078e00b6 */
[C---:B------:R-:W-:Y:S03]  /*5c30*/  HMMA.16816.F32.BF16 R72, R8.reuse, R52, RZ ;  /* 0x000000340848723c */ /* 0x040fe600000418ff */
[----:B------:R4:W-:Y:S05]  /*5c40*/  MUFU.EX2 R251, R7 ;  /* 0x0000000700fb7308 */ /* 0x0009ea0000000800 */
[----:B------:R-:W-:Y:S01]  /*5c50*/  HMMA.16816.F32.BF16 R92, R8, R54, RZ ;  /* 0x00000036085c723c */ /* 0x000fe200000418ff */
[----:B--2---:R-:W-:-:S04]  /*5c60*/  SHF.R.U32.HI R6, RZ, 0x10, R4 ;  /* 0x00000010ff067819 */ /* 0x004fc80000011604 */
[----:B------:R-:W-:-:S03]  /*5c70*/  LOP3.LUT R6, R6, 0xff, RZ, 0xc0, !PT ;  /* 0x000000ff06067812 */ /* 0x000fc600078ec0ff */
[C---:B-1----:R-:W-:Y:S01]  /*5c80*/  HMMA.16816.F32.BF16 R52, R8.reuse, R20, RZ ;  /* 0x000000140834723c */ /* 0x042fe200000418ff */
[----:B----4-:R-:W-:Y:S01]  /*5c90*/  SHF.R.U32.HI R7, RZ, 0x18, R4 ;  /* 0x00000018ff077819 */ /* 0x010fe20000011604 */
[--C-:B------:R-:W-:Y:S01]  /*5ca0*/  FFMA.FTZ R4, R150, c[0x0][0x23c], -R2.reuse ;  /* 0x00008f0096047a23 */ /* 0x100fe20000010802 */
[----:B------:R-:W-:Y:S02]  /*5cb0*/  MOV R150, R184 ;  /* 0x000000b800967202 */ /* 0x000fe40000000f00 */
[----:B------:R-:W-:Y:S01]  /*5cc0*/  PRMT R16, R6, 0x5410, R7 ;  /* 0x0000541006107816 */ /* 0x000fe20000000007 */
[----:B------:R1:W2:Y:S01]  /*5cd0*/  MUFU.EX2 R177, R4 ;  /* 0x0000000400b17308 */ /* 0x0002a20000000800 */
[----:B------:R-:W-:Y:S01]  /*5ce0*/  FFMA.FTZ R6, R149, c[0x0][0x23c], -R2 ;  /* 0x00008f0095067a23 */ /* 0x000fe20000010802 */
[C---:B------:R-:W-:Y:S01]  /*5cf0*/  HMMA.16816.F32.BF16 R120, R8.reuse, R22, RZ ;  /* 0x000000160878723c */ /* 0x040fe200000418ff */
[----:B------:R-:W4:Y:S05]  /*5d00*/  LDSM.16.MT88.4 R20, [R199+0x16000] ;  /* 0x01600000c714783b */ /* 0x000f2a0000004200 */
[----:B------:R5:W3:Y:S02]  /*5d10*/  MUFU.EX2 R59, R6 ;  /* 0x00000006003b7308 */ /* 0x000ae40000000800 */
[----:B------:R-:W-:Y:S01]  /*5d20*/  HMMA.16816.F32.BF16 R76, R8, R36, RZ ;  /* 0x00000024084c723c */ /* 0x000fe200000418ff */
[----:B-1----:R-:W-:Y:S01]  /*5d30*/  LOP3.LUT R4, R0, 0xffff, RZ, 0xc0, !PT ;  /* 0x0000ffff00047812 */ /* 0x002fe200078ec0ff */
[----:B------:R-:W-:Y:S01]  /*5d40*/  HSET2.LE.AND R0, R15, R166, PT ;  /* 0x000000a60f007233 */ /* 0x000fe20003803000 */
[----:B--2---:R-:W-:-:S05]  /*5d50*/  IMAD.MOV.U32 R149, RZ, RZ, R177 ;  /* 0x000000ffff957224 */ /* 0x004fca00078e00b1 */
[C---:B------:R-:W-:Y:S01]  /*5d60*/  HMMA.16816.F32.BF16 R108, R8.reuse, R38, RZ ;  /* 0x00000026086c723c */ /* 0x040fe200000418ff */
[----:B------:R-:W-:Y:S01]  /*5d70*/  IMAD.MOV.U32 R15, RZ, RZ, R176 ;  /* 0x000000ffff0f7224 */ /* 0x000fe200078e00b0 */
[----:B------:R-:W1:Y:S01]  /*5d80*/  LDSM.16.MT88.4 R36, [R197+0x16000] ;  /* 0x01600000c524783b */ /* 0x000e620000004200 */
[----:B------:R-:W-:Y:S02]  /*5d90*/  SHF.R.U32.HI R7, RZ, 0x8, R4 ;  /* 0x00000008ff077819 */ /* 0x000fe40000011604 */
[----:B------:R-:W-:Y:S01]  /*5da0*/  LOP3.LUT R4, R5, 0xff, RZ, 0xc0, !PT ;  /* 0x000000ff05047812 */ /* 0x000fe200078ec0ff */
[----:B------:R-:W-:Y:S02]  /*5db0*/  FFMA.FTZ R5, R164, c[0x0][0x23c], -R2 ;  /* 0x00008f00a4057a23 */ /* 0x000fe40000010802 */
[----:B------:R-:W-:Y:S01]  /*5dc0*/  HMMA.16816.F32.BF16 R176, R8, R42, RZ ;  /* 0x0000002a08b0723c */ /* 0x000fe200000418ff */
[----:B------:R-:W-:Y:S01]  /*5dd0*/  PRMT R13, R4, 0x5410, R13 ;  /* 0x00005410040d7816 */ /* 0x000fe2000000000d */
[----:B------:R2:W2:Y:S01]  /*5de0*/  MUFU.EX2 R43, R5 ;  /* 0x00000005002b7308 */ /* 0x0004a20000000800 */
[----:B------:R-:W-:-:S04]  /*5df0*/  IMAD.MOV.U32 R164, RZ, RZ, R228 ;  /* 0x000000ffffa47224 */ /* 0x000fc800078e00e4 */
[----:B------:R-:W-:Y:S01]  /*5e00*/  IMAD.MOV.U32 R42, RZ, RZ, R185 ;  /* 0x000000ffff2a7224 */ /* 0x000fe200078e00b9 */
[----:B---3--:R-:W-:Y:S04]  /*5e10*/  HMMA.16816.F32.BF16 R172, R8, R24, RZ ;  /* 0x0000001808ac723c */ /* 0x008fe800000418ff */
[----:B-----5:R-:W-:-:S04]  /*5e20*/  F2FP.BF16.PACK_AB R6, R192, R42 ;  /* 0x0000002ac006723e */ /* 0x020fc800000010ff */
[C---:B------:R-:W-:Y:S01]  /*5e30*/  HMMA.16816.F32.BF16 R44, R8.reuse, R26, RZ ;  /* 0x0000001a082c723c */ /* 0x040fe200000418ff */
[----:B------:R-:W-:Y:S01]  /*5e40*/  LOP3.LUT R6, R0, R6, RZ, 0xc0, !PT ;  /* 0x0000000600067212 */ /* 0x000fe200078ec0ff */
[----:B------:R-:W3:Y:S01]  /*5e50*/  LDSM.16.MT88.4 R24, [R200+0x10800] ;  /* 0x01080000c818783b */ /* 0x000ee20000004200 */
[--C-:B------:R-:W-:Y:S01]  /*5e60*/  HSET2.LE.AND R0, R16, R166.reuse, PT ;  /* 0x000000a610007233 */ /* 0x100fe20003803000 */
[----:B--2---:R-:W-:Y:S02]  /*5e70*/  PRMT R5, R14, 0x5410, R7 ;  /* 0x000054100e057816 */ /* 0x004fe40000000007 */
[----:B------:R-:W-:Y:S02]  /*5e80*/  F2FP.BF16.PACK_AB R7, R59, R149 ;  /* 0x000000953b07723e */ /* 0x000fe400000010ff */
[----:B------:R-:W-:Y:S01]  /*5e90*/  HMMA.16816.F32.BF16 R80, R8, R18, RZ ;  /* 0x000000120850723c */ /* 0x000fe200000418ff */
[----:B------:R-:W2:Y:S01]  /*5ea0*/  LDSM.16.MT88.4 R16, [R197+0x12800] ;  /* 0x01280000c510783b */ /* 0x000ea20000004200 */
[----:B------:R-:W-:Y:S01]  /*5eb0*/  HSET2.LE.AND R4, R5, R166, PT ;  /* 0x000000a605047233 */ /* 0x000fe20003803000 */
[----:B------:R-:W-:-:S02]  /*5ec0*/  F2FP.BF16.PACK_AB R5, R15, R250 ;  /* 0x000000fa0f05723e */ /* 0x000fc400000010ff */
[----:B------:R-:W-:Y:S01]  /*5ed0*/  LOP3.LUT R7, R0, R7, RZ, 0xc0, !PT ;  /* 0x0000000700077212 */ /* 0x000fe200078ec0ff */
[----:B------:R-:W-:Y:S01]  /*5ee0*/  HSET2.LE.AND R0, R13, R166, PT ;  /* 0x000000a60d007233 */ /* 0x000fe20003803000 */
[----:B------:R-:W-:Y:S01]  /*5ef0*/  LOP3.LUT R4, R4, R5, RZ, 0xc0, !PT ;  /* 0x0000000504047212 */ /* 0x000fe200078ec0ff */
[C---:B------:R-:W-:Y:S01]  /*5f00*/  HMMA.16816.F32.BF16 R132, R8.reuse, R28, RZ ;  /* 0x0000001c0884723c */ /* 0x040fe200000418ff */
[----:B------:R-:W-:Y:S01]  /*5f10*/  F2FP.BF16.PACK_AB R5, R43, R251 ;  /* 0x000000fb2b05723e */ /* 0x000fe200000010ff */
[----:B------:R-:W-:Y:S01]  /*5f20*/  IMAD.MOV.U32 R13, RZ, RZ, R230 ;  /* 0x000000ffff0d7224 */ /* 0x000fe200078e00e6 */
[----:B------:R-:W-:Y:S02]  /*5f30*/  MOV R14, R180 ;  /* 0x000000b4000e7202 */ /* 0x000fe40000000f00 */
[----:B------:R-:W-:Y:S01]  /*5f40*/  LOP3.LUT R5, R0, R5, RZ, 0xc0, !PT ;  /* 0x0000000500057212 */ /* 0x000fe200078ec0ff */
[----:B------:R-:W-:Y:S02]  /*5f50*/  IMAD.MOV.U32 R0, RZ, RZ, R229 ;  /* 0x000000ffff007224 */ /* 0x000fe400078e00e5 */
[C---:B------:R-:W-:Y:S01]  /*5f60*/  HMMA.16816.F32.BF16 R156, R8.reuse, R30, RZ ;  /* 0x0000001e089c723c */ /* 0x040fe200000418ff */
[----:B------:R-:W5:Y:S07]  /*5f70*/  LDSM.16.MT88.4 R28, [R197+0x10800] ;  /* 0x01080000c51c783b */ /* 0x000f6e0000004200 */
[C---:B------:R-:W-:Y:S08]  /*5f80*/  HMMA.16816.F32.BF16 R68, R8.reuse, R32, RZ ;  /* 0x000000200844723c */ /* 0x040ff000000418ff */
[C---:B------:R-:W-:Y:S01]  /*5f90*/  HMMA.16816.F32.BF16 R88, R8.reuse, R34, RZ ;  /* 0x000000220858723c */ /* 0x040fe200000418ff */
[----:B------:R-:W2:Y:S07]  /*5fa0*/  LDSM.16.MT88.4 R32, [R198+0x10800] ;  /* 0x01080000c620783b */ /* 0x000eae0000004200 */
[C---:B------:R-:W-:Y:S07]  /*5fb0*/  HMMA.16816.F32.BF16 R116, R8.reuse, R40, RZ ;  /* 0x000000280874723c */ /* 0x040fee00000418ff */
[----:B------:R-:W-:Y:S01]  /*5fc0*/  IMAD.MOV.U32 R41, RZ, RZ, R183 ;  /* 0x000000ffff297224 */ /* 0x000fe200078e00b7 */
[----:B----4-:R-:W-:Y:S01]  /*5fd0*/  HMMA.16816.F32.BF16 R184, R8, R22, RZ ;  /* 0x0000001608b8723c */ /* 0x010fe200000418ff */
[----:B------:R-:W-:-:S07]  /*5fe0*/  IMAD.MOV.U32 R40, RZ, RZ, R181 ;  /* 0x000000ffff287224 */ /* 0x000fce00078e00b5 */
[C---:B------:R-:W-:Y:S01]  /*5ff0*/  HMMA.16816.F32.BF16 R180, R8.reuse, R20, RZ ;  /* 0x0000001408b4723c */ /* 0x040fe200000418ff */
[----:B------:R-:W4:Y:S07]  /*6000*/  LDSM.16.MT88.4 R20, [R199+0x10800] ;  /* 0x01080000c714783b */ /* 0x000f2e0000004200 */
[----:B-1----:R-:W-:Y:S08]  /*6010*/  HMMA.16816.F32.BF16 R160, R8, R36, RZ ;  /* 0x0000002408a0723c */ /* 0x002ff000000418ff */
[C---:B---3--:R-:W-:Y:S07]  /*6020*/  HMMA.16816.F32.BF16 R244, R4.reuse, R24, R144 ;  /* 0x0000001804f4723c */ /* 0x048fee0000041890 */
[----:B------:R-:W-:Y:S01]  /*6030*/  IMAD.MOV.U32 R146, RZ, RZ, R194 ;  /* 0x000000ffff927224 */ /* 0x000fe200078e00c2 */
[----:B------:R-:W-:Y:S01]  /*6040*/  HMMA.16816.F32.BF16 R104, R4, R26, R104 ;  /* 0x0000001a0468723c */ /* 0x000fe20000041868 */
[----:B------:R-:W-:-:S07]  /*6050*/  IMAD.MOV.U32 R147, RZ, RZ, R193 ;  /* 0x000000ffff937224 */ /* 0x000fce00078e00c1 */
[----:B------:R-:W-:Y:S01]  /*6060*/  HMMA.16816.F32.BF16 R36, R8, R38, RZ ;  /* 0x000000260824723c */ /* 0x000fe200000418ff */
[----:B------:R-:W1:Y:S07]  /*6070*/  LDSM.16.MT88.4 R8, [R198+0x12800] ;  /* 0x01280000c608783b */ /* 0x000e6e0000004200 */
[C---:B--2---:R-:W-:Y:S08]  /*6080*/  HMMA.16816.F32.BF16 R24, R4.reuse, R18, R96 ;  /* 0x000000120418723c */ /* 0x044ff00000041860 */
[C---:B-----5:R-:W-:Y:S08]  /*6090*/  HMMA.16816.F32.BF16 R152, R4.reuse, R28, R152 ;  /* 0x0000001c0498723c */ /* 0x060ff00000041898 */
[C---:B------:R-:W-:Y:S01]  /*60a0*/  HMMA.16816.F32.BF16 R112, R4.reuse, R30, R112 ;  /* 0x0000001e0470723c */ /* 0x040fe20000041870 */
[----:B------:R-:W2:Y:S07]  /*60b0*/  LDSM.16.MT88.4 R28, [R200+0x12800] ;  /* 0x01280000c81c783b */ /* 0x000eae0000004200 */
[----:B------:R-:W-:Y:S01]  /*60c0*/  HMMA.16816.F32.BF16 R76, R4, R32, R76 ;  /* 0x00000020044c723c */ /* 0x000fe2000004184c */
[----:B------:R-:W-:Y:S01]  /*60d0*/  IMAD.MOV.U32 R99, RZ, RZ, R24 ;  /* 0x000000ffff637224 */ /* 0x000fe200078e0018 */
[----:B------:R-:W-:Y:S01]  /*60e0*/  MOV R97, R26 ;  /* 0x0000001a00617202 */ /* 0x000fe20000000f00 */
[----:B------:R-:W-:-:S02]  /*60f0*/  IMAD.MOV.U32 R98, RZ, RZ, R25 ;  /* 0x000000ffff627224 */ /* 0x000fc400078e0019 */
[----:B------:R-:W-:Y:S02]  /*6100*/  IMAD.MOV.U32 R96, RZ, RZ, R27 ;  /* 0x000000ffff607224 */ /* 0x000fe400078e001b */
[----:B------:R-:W-:Y:S01]  /*6110*/  LDSM.16.MT88.4 R24, [R197+0x14800] ;  /* 0x01480000c518783b */ /* 0x000fe20000004200 */
[C---:B------:R-:W-:Y:S03]  /*6120*/  HMMA.16816.F32.BF16 R108, R4.reuse, R34, R108 ;  /* 0x00000022046c723c */ /* 0x040fe6000004186c */
[----:B------:R-:W3:Y:S05]  /*6130*/  LDSM.16.MT88.4 R32, [R199+0x12800] ;  /* 0x01280000c720783b */ /* 0x000eea0000004200 */
[C---:B----4-:R-:W-:Y:S07]  /*6140*/  HMMA.16816.F32.BF16 R240, R4.reuse, R20, R140 ;  /* 0x0000001404f0723c */ /* 0x050fee000004188c */
[----:B------:R-:W-:Y:S01]  /*6150*/  MOV R140, R192 ;  /* 0x000000c0008c7202 */ /* 0x000fe20000000f00 */
[----:B------:R-:W-:Y:S01]  /*6160*/  HMMA.16816.F32.BF16 R236, R4, R16, R136 ;  /* 0x0000001004ec723c */ /* 0x000fe20000041888 */
[----:B------:R-:W4:Y:S01]  /*6170*/  LDSM.16.MT88.4 R16, [R198+0x14800] ;  /* 0x01480000c610783b */ /* 0x000f220000004200 */
[----:B------:R-:W-:Y:S01]  /*6180*/  IMAD.MOV.U32 R141, RZ, RZ, R191 ;  /* 0x000000ffff8d7224 */ /* 0x000fe200078e00bf */
[----:B------:R-:W-:Y:S01]  /*6190*/  MOV R143, R189 ;  /* 0x000000bd008f7202 */ /* 0x000fe20000000f00 */
[----:B------:R-:W-:-:S04]  /*61a0*/  IMAD.MOV.U32 R142, RZ, RZ, R190 ;  /* 0x000000ffff8e7224 */ /* 0x000fc800078e00be */
[C---:B-1----:R-:W-:Y:S07]  /*61b0*/  HMMA.16816.F32.BF16 R232, R4.reuse, R8, R72 ;  /* 0x0000000804e8723c */ /* 0x042fee0000041848 */
[----:B------:R-:W-:Y:S01]  /*61c0*/  IMAD.MOV.U32 R75, RZ, RZ, R188 ;  /* 0x000000ffff4b7224 */ /* 0x000fe200078e00bc */
[C---:B------:R-:W-:Y:S01]  /*61d0*/  HMMA.16816.F32.BF16 R192, R4.reuse, R10, R92 ;  /* 0x0000000a04c0723c */ /* 0x040fe2000004185c */
[----:B------:R-:W1:Y:S06]  /*61e0*/  LDSM.16.MT88.4 R8, [R200+0x14800] ;  /* 0x01480000c808783b */ /* 0x000e6c0000004200 */
[----:B------:R-:W-:Y:S01]  /*61f0*/  MOV R93, R249 ;  /* 0x000000f9005d7202 */ /* 0x000fe20000000f00 */
[----:B------:R-:W-:Y:S01]  /*6200*/  HMMA.16816.F32.BF16 R100, R4, R22, R100 ;  /* 0x000000160464723c */ /* 0x000fe20000041864 */
[----:B------:R-:W5:Y:S01]  /*6210*/  LDSM.16.MT88.4 R20, [R199+0x14800] ;  /* 0x01480000c714783b */ /* 0x000f620000004200 */
[----:B------:R-:W-:-:S02]  /*6220*/  IMAD.MOV.U32 R94, RZ, RZ, R40 ;  /* 0x000000ffff5e7224 */ /* 0x000fc400078e0028 */
[----:B------:R-:W-:Y:S02]  /*6230*/  IMAD.MOV.U32 R95, RZ, RZ, R41 ;  /* 0x000000ffff5f7224 */ /* 0x000fe400078e0029 */
[----:B------:R-:W-:Y:S02]  /*6240*/  IMAD.MOV.U32 R92, RZ, RZ, R59 ;  /* 0x000000ffff5c7224 */ /* 0x000fe400078e003b */
[C---:B--2---:R-:W-:Y:S07]  /*6250*/  HMMA.16816.F32.BF16 R188, R4.reuse, R30, R88 ;  /* 0x0000001e04bc723c */ /* 0x044fee0000041858 */
[----:B------:R-:W-:Y:S01]  /*6260*/  MOV R89, R146 ;  /* 0x0000009200597202 */ /* 0x000fe20000000f00 */
[----:B------:R-:W-:Y:S01]  /*6270*/  IMAD.MOV.U32 R88, RZ, RZ, R147 ;  /* 0x000000ffff587224 */ /* 0x000fe200078e0093 */
[----:B---3--:R-:W-:Y:S01]  /*6280*/  HMMA.16816.F32.BF16 R156, R4, R34, R156 ;  /* 0x00000022049c723c */ /* 0x008fe2000004189c */
[----:B------:R-:W-:Y:S01]  /*6290*/  MOV R90, R251 ;  /* 0x000000fb005a7202 */ /* 0x000fe20000000f00 */
[----:B------:R-:W-:-:S05]  /*62a0*/  IMAD.MOV.U32 R91, RZ, RZ, R250 ;  /* 0x000000ffff5b7224 */ /* 0x000fca00078e00fa */
[----:B------:R-:W-:Y:S01]  /*62b0*/  IMAD.MOV.U32 R35, RZ, RZ, R142 ;  /* 0x000000ffff237224 */ /* 0x000fe200078e008e */
[----:B------:R-:W-:Y:S01]  /*62c0*/  HMMA.16816.F32.BF16 R144, R4, R32, R132 ;  /* 0x000000200490723c */ /* 0x000fe20000041884 */
[----:B------:R-:W-:-:S06]  /*62d0*/  IMAD.MOV.U32 R34, RZ, RZ, R143 ;  /* 0x000000ffff227224 */ /* 0x000fcc00078e008f */
[----:B------:R-:W-:Y:S01]  /*62e0*/  IMAD.MOV.U32 R33, RZ, RZ, R140 ;  /* 0x000000ffff217224 */ /* 0x000fe200078e008c */
[----:B------:R-:W-:Y:S01]  /*62f0*/  MOV R32, R141 ;  /* 0x0000008d00207202 */ /* 0x000fe20000000f00 */
[C---:B------:R-:W-:Y:S07]  /*6300*/  HMMA.16816.F32.BF16 R136, R4.reuse, R26, R84 ;  /* 0x0000001a0488723c */ /* 0x040fee0000041854 */
[----:B------:R-:W-:Y:S01]  /*6310*/  IMAD.MOV.U32 R86, RZ, RZ, R0 ;  /* 0x000000ffff567224 */ /* 0x000fe200078e0000 */
[C---:B------:R-:W-:Y:S01]  /*6320*/  HMMA.16816.F32.BF16 R140, R4.reuse, R24, R128 ;  /* 0x00000018048c723c */ /* 0x040fe20000041880 */
[----:B------:R-:W2:Y:S01]  /*6330*/  LDSM.16.MT88.4 R24, [R197+0x16800] ;  /* 0x01680000c518783b */ /* 0x000ea20000004200 */
[----:B------:R-:W-:Y:S01]  /*6340*/  MOV R0, UR30 ;  /* 0x0000001e00007c02 */ /* 0x000fe20008000f00 */
[----:B------:R-:W-:Y:S01]  /*6350*/  IMAD.MOV.U32 R85, RZ, RZ, R13 ;  /* 0x000000ffff557224 */ /* 0x000fe200078e000d */
[----:B------:R-:W-:Y:S01]  /*6360*/  MOV R84, R14 ;  /* 0x0000000e00547202 */ /* 0x000fe20000000f00 */
[----:B------:R-:W-:Y:S01]  /*6370*/  IMAD.MOV.U32 R14, RZ, RZ, R248 ;  /* 0x000000ffff0e7224 */ /* 0x000fe200078e00f8 */
[----:B------:R-:W-:Y:S01]  /*6380*/  LOP3.LUT R0, R167, UR19, R0, 0x96, !PT ;  /* 0x00000013a7007c12 */ /* 0x000fe2000f8e9600 */
[----:B------:R-:W-:Y:S01]  /*6390*/  FFMA.FTZ R13, R165, c[0x0][0x23c], -R12 ;  /* 0x00008f00a50d7a23 */ /* 0x000fe2000001080c */
[----:B----4-:R-:W-:Y:S01]  /*63a0*/  HMMA.16816.F32.BF16 R132, R4, R16, R124 ;  /* 0x000000100484723c */ /* 0x010fe2000004187c */
[----:B------:R-:W-:Y:S01]  /*63b0*/  MOV R87, R75 ;  /* 0x0000004b00577202 */ /* 0x000fe20000000f00 */
[----:B------:R-:W-:Y:S01]  /*63c0*/  IMAD.MOV.U32 R167, RZ, RZ, R84 ;  /* 0x000000ffffa77224 */ /* 0x000fe200078e0054 */
[----:B------:R-:W-:-:S05]  /*63d0*/  MOV R84, R35 ;  /* 0x0000002300547202 */ /* 0x000fca0000000f00 */
[C---:B-1----:R-:W-:Y:S07]  /*63e0*/  HMMA.16816.F32.BF16 R124, R4.reuse, R8, R60 ;  /* 0x00000008047c723c */ /* 0x042fee000004183c */
[----:B------:R-:W-:Y:S01]  /*63f0*/  IMAD.WIDE.U32 R8, R0, -0x326172a9, RZ ;  /* 0xcd9e8d5700087825 */ /* 0x000fe200078e00ff */
[----:B------:R-:W-:Y:S01]  /*6400*/  HMMA.16816.F32.BF16 R228, R4, R28, R68 ;  /* 0x0000001c04e4723c */ /* 0x000fe20000041844 */
[----:B------:R-:W1:Y:S03]  /*6410*/  LDSM.16.MT88.4 R28, [R200+0x16800] ;  /* 0x01680000c81c783b */ /* 0x000e660000004200 */
[----:B------:R-:W-:-:S02]  /*6420*/  LOP3.LUT R9, R9, UR5, R64, 0x96, !PT ;  /* 0x0000000509097c12 */ /* 0x000fc4000f8e9640 */
[----:B------:R-:W-:Y:S02]  /*6430*/  LOP3.LUT R0, R57, UR4, R8, 0x96, !PT ;  /* 0x0000000439007c12 */ /* 0x000fe4000f8e9608 */
[C---:B------:R-:W-:Y:S01]  /*6440*/  HMMA.16816.F32.BF16 R128, R4.reuse, R18, R80 ;  /* 0x000000120480723c */ /* 0x040fe20000041850 */
[----:B------:R-:W-:Y:S01]  /*6450*/  IMAD.WIDE.U32 R8, R9, -0x2daee0ad, RZ ;  /* 0xd2511f5309087825 */ /* 0x000fe200078e00ff */
[----:B------:R-:W3:Y:S04]  /*6460*/  LDSM.16.MT88.4 R16, [R198+0x16800] ;  /* 0x01680000c610783b */ /* 0x000ee80000004200 */
[----:B------:R-:W-:Y:S02]  /*6470*/  LOP3.LUT R9, R9, UR29, R66, 0x96, !PT ;  /* 0x0000001d09097c12 */ /* 0x000fe4000f8e9642 */
[C---:B------:R-:W-:Y:S07]  /*6480*/  HMMA.16816.F32.BF16 R248, R4.reuse, R10, R48 ;  /* 0x0000000a04f8723c */ /* 0x040fee0000041830 */
[----:B------:R-:W-:Y:S01]  /*6490*/  IMAD.WIDE.U32 R10, R0, -0x2daee0ad, RZ ;  /* 0xd2511f53000a7825 */ /* 0x000fe200078e00ff */
[----:B-----5:R-:W-:Y:S04]  /*64a0*/  HMMA.16816.F32.BF16 R80, R4, R20, R52 ;  /* 0x000000140450723c */ /* 0x020fe80000041834 */
[----:B------:R-:W-:Y:S01]  /*64b0*/  LOP3.LUT R0, R11, UR22, R8, 0x96, !PT ;  /* 0x000000160b007c12 */ /* 0x000fe2000f8e9608 */
[----:B------:R-:W-:-:S03]  /*64c0*/  IMAD.WIDE.U32 R8, R9, -0x326172a9, RZ ;  /* 0xcd9e8d5709087825 */ /* 0x000fc600078e00ff */
[C---:B------:R-:W-:Y:S01]  /*64d0*/  HMMA.16816.F32.BF16 R120, R4.reuse, R22, R120 ;  /* 0x000000160478723c */ /* 0x040fe20000041878 */
[----:B------:R-:W4:Y:S01]  /*64e0*/  LDSM.16.MT88.4 R20, [R199+0x16800] ;  /* 0x01680000c714783b */ /* 0x000f220000004200 */
[----:B------:R-:W-:Y:S02]  /*64f0*/  FFMA.FTZ R11, R170, c[0x0][0x23c], -R12 ;  /* 0x00008f00aa0b7a23 */ /* 0x000fe4000001080c */
[----:B------:R-:W-:Y:S02]  /*6500*/  IMAD.MOV.U32 R55, RZ, RZ, R58 ;  /* 0x000000ffff377224 */ /* 0x000fe400078e003a */
[----:B------:R-:W-:Y:S01]  /*6510*/  IMAD.MOV.U32 R54, RZ, RZ, R87 ;  /* 0x000000ffff367224 */ /* 0x000fe200078e0057 */
[----:B------:R-:W-:Y:S01]  /*6520*/  MOV R87, R88 ;  /* 0x0000005800577202 */ /* 0x000fe20000000f00 */
[----:B--2---:R-:W-:Y:S01]  /*6530*/  HMMA.16816.F32.BF16 R68, R4, R26, R36 ;  /* 0x0000001a0444723c */ /* 0x004fe20000041824 */
[----:B------:R-:W-:Y:S02]  /*6540*/  IMAD.MOV.U32 R88, RZ, RZ, R89 ;  /* 0x000000ffff587224 */ /* 0x000fe400078e0059 */
[----:B------:R-:W-:-:S04]  /*6550*/  IMAD.MOV.U32 R89, RZ, RZ, R15 ;  /* 0x000000ffff597224 */ /* 0x000fc800078e000f */
[----:B------:R-:W-:Y:S01]  /*6560*/  IMAD.WIDE.U32 R38, R0, -0x326172a9, RZ ;  /* 0xcd9e8d5700267825 */ /* 0x000fe200078e00ff */
[----:B------:R-:W-:Y:S01]  /*6570*/  LOP3.LUT R0, R9, UR27, R56, 0x96, !PT ;  /* 0x0000001b09007c12 */ /* 0x000fe2000f8e9638 */
[C---:B------:R-:W-:Y:S01]  /*6580*/  HMMA.16816.F32.BF16 R72, R4.reuse, R24, R160 ;  /* 0x000000180448723c */ /* 0x040fe200000418a0 */
[----:B------:R2:W-:Y:S01]  /*6590*/  MUFU.EX2 R162, R13 ;  /* 0x0000000d00a27308 */ /* 0x0005e20000000800 */
[----:B------:R-:W-:Y:S05]  /*65a0*/  LDSM.16.MT88.4 R24, [R198+0x11000] ;  /* 0x01100000c618783b */ /* 0x000fea0000004200 */
[----:B------:R-:W-:Y:S01]  /*65b0*/  MOV R161, R55 ;  /* 0x0000003700a17202 */ /* 0x000fe20000000f00 */
[----:B-1----:R-:W-:Y:S01]  /*65c0*/  HMMA.16816.F32.BF16 R48, R4, R30, R176 ;  /* 0x0000001e0430723c */ /* 0x002fe200000418b0 */
[----:B------:R1:W5:Y:S01]  /*65d0*/  MUFU.EX2 R163, R11 ;  /* 0x0000000b00a37308 */ /* 0x0003620000000800 */
[----:B------:R-:W-:-:S06]  /*65e0*/  IMAD.MOV.U32 R55, RZ, RZ, R34 ;  /* 0x000000ffff377224 */ /* 0x000fcc00078e0022 */
[----:B---3--:R-:W-:Y:S01]  /*65f0*/  HMMA.16816.F32.BF16 R60, R4, R18, R44 ;  /* 0x00000012043c723c */ /* 0x008fe2000004182c */
[----:B--2---:R-:W-:Y:S01]  /*6600*/  LOP3.LUT R13, R39, UR21, R8, 0x96, !PT ;  /* 0x00000015270d7c12 */ /* 0x004fe2000f8e9608 */
[----:B------:R-:W-:-:S04]  /*6610*/  IMAD.WIDE.U32 R8, R0, -0x2daee0ad, RZ ;  /* 0xd2511f5300087825 */ /* 0x000fc800078e00ff */
[--C-:B------:R-:W-:Y:S02]  /*6620*/  FFMA.FTZ R0, R224, c[0x0][0x23c], -R12.reuse ;  /* 0x00008f00e0007a23 */ /* 0x100fe4000001080c */
[----:B------:R-:W-:Y:S01]  /*6630*/  IMAD.WIDE.U32 R40, R13, -0x2daee0ad, RZ ;  /* 0xd2511f530d287825 */ /* 0x000fe200078e00ff */
[----:B----4-:R-:W-:Y:S01]  /*6640*/  HMMA.16816.F32.BF16 R44, R4, R20, R180 ;  /* 0x00000014042c723c */ /* 0x010fe200000418b4 */
[----:B------:R2:W3:Y:S02]  /*6650*/  MUFU.EX2 R52, R0 ;  /* 0x0000000000347308 */ /* 0x0004e40000000800 */
[----:B-1----:R-:W-:Y:S01]  /*6660*/  FFMA.FTZ R11, R171, c[0x0][0x23c], -R12 ;  /* 0x00008f00ab0b7a23 */ /* 0x002fe2000001080c */
[----:B------:R-:W-:-:S03]  /*6670*/  LOP3.LUT R8, R41, UR13, R8, 0x96, !PT ;  /* 0x0000000d29087c12 */ /* 0x000fc6000f8e9608 */
[----:B-----5:R-:W-:Y:S01]  /*6680*/  IMAD.MOV.U32 R181, RZ, RZ, R163 ;  /* 0x000000ffffb57224 */ /* 0x020fe200078e00a3 */
[----:B------:R-:W-:Y:S01]  /*6690*/  HMMA.16816.F32.BF16 R64, R4, R16, R172 ;  /* 0x000000100440723c */ /* 0x000fe200000418ac */
[----:B------:R-:W1:Y:S01]  /*66a0*/  MUFU.EX2 R53, R11 ;  /* 0x0000000b00357308 */ /* 0x000e620000000800 */
[----:B------:R-:W-:-:S04]  /*66b0*/  IMAD.MOV.U32 R163, RZ, RZ, R167 ;  /* 0x000000ffffa37224 */ /* 0x000fc800078e00a7 */
[----:B------:R-:W-:Y:S02]  /*66c0*/  IMAD.MOV.U32 R165, RZ, RZ, R163 ;  /* 0x000000ffffa57224 */ /* 0x000fe400078e00a3 */
[----:B------:R-:W-:Y:S01]  /*66d0*/  HMMA.16816.F32.BF16 R56, R4, R28, R116 ;  /* 0x0000001c0438723c */ /* 0x000fe20000041874 */
[----:B--2---:R-:W-:Y:S01]  /*66e0*/  LOP3.LUT R0, R9, UR20, R10, 0x96, !PT ;  /* 0x0000001409007c12 */ /* 0x004fe2000f8e960a */
[----:B------:R-:W-:Y:S01]  /*66f0*/  IMAD.WIDE.U32 R8, R8, -0x326172a9, RZ ;  /* 0xcd9e8d5708087825 */ /* 0x000fe200078e00ff */
[----:B------:R-:W2:Y:S03]  /*6700*/  LDSM.16.MT88.4 R28, [R200+0x11000] ;  /* 0x01100000c81c783b */ /* 0x000ea60000004200 */
[----:B---3--:R-:W-:Y:S01]  /*6710*/  IMAD.MOV.U32 R178, RZ, RZ, R52 ;  /* 0x000000ffffb27224 */ /* 0x008fe200078e0034 */
[--C-:B------:R-:W-:Y:S01]  /*6720*/  SHF.R.U32.HI R15, RZ, 0x10, R8.reuse ;  /* 0x00000010ff0f7819 */ /* 0x100fe20000011608 */
[----:B------:R-:W-:Y:S01]  /*6730*/  IMAD.MOV.U32 R52, RZ, RZ, R85 ;  /* 0x000000ffff347224 */ /* 0x000fe200078e0055 */
[----:B------:R-:W-:Y:S01]  /*6740*/  SHF.R.U32.HI R16, RZ, 0x18, R8 ;  /* 0x00000018ff107819 */ /* 0x000fe20000011608 */
[----:B-1----:R-:W-:Y:S01]  /*6750*/  IMAD.MOV.U32 R179, RZ, RZ, R53 ;  /* 0x000000ffffb37224 */ /* 0x002fe200078e0035 */
[----:B------:R-:W-:Y:S01]  /*6760*/  MOV R53, R86 ;  /* 0x0000005600357202 */ /* 0x000fe20000000f00 */
[--C-:B------:R-:W-:Y:S01]  /*6770*/  FFMA.FTZ R11, R225, c[0x0][0x23c], -R2.reuse ;  /* 0x00008f00e10b7a23 */ /* 0x100fe20000010802 */
[----:B------:R-:W-:Y:S01]  /*6780*/  MOV R167, R52 ;  /* 0x0000003400a77202 */ /* 0x000fe20000000f00 */
[----:B------:R-:W-:Y:S01]  /*6790*/  IMAD.WIDE.U32 R36, R0, -0x326172a9, RZ ;  /* 0xcd9e8d5700247825 */ /* 0x000fe200078e00ff */
[----:B------:R-:W-:Y:S01]  /*67a0*/  LOP3.LUT R0, R8, 0xffff, RZ, 0xc0, !PT ;  /* 0x0000ffff08007812 */ /* 0x000fe200078ec0ff */
[----:B------:R1:W3:Y:S01]  /*67b0*/  MUFU.EX2 R160, R11 ;  /* 0x0000000b00a07308 */ /* 0x0002e20000000800 */
[----:B------:R-:W-:Y:S01]  /*67c0*/  MOV R118, R95 ;  /* 0x0000005f00767202 */ /* 0x000fe20000000f00 */
[----:B------:R-:W-:-:S02]  /*67d0*/  FFMA.FTZ R10, R226, c[0x0][0x23c], -R2 ;  /* 0x00008f00e20a7a23 */ /* 0x000fc40000010802 */
[----:B------:R-:W-:Y:S02]  /*67e0*/  IMAD.MOV.U32 R85, RZ, RZ, R32 ;  /* 0x000000ffff557224 */ /* 0x000fe400078e0020 */
[----:B------:R-:W-:Y:S02]  /*67f0*/  IMAD.MOV.U32 R86, RZ, RZ, R33 ;  /* 0x000000ffff567224 */ /* 0x000fe400078e0021 */
[----:B------:R4:W5:Y:S01]  /*6800*/  MUFU.EX2 R172, R10 ;  /* 0x0000000a00ac7308 */ /* 0x0009620000000800 */
[----:B------:R-:W-:Y:S01]  /*6810*/  IMAD.MOV.U32 R52, RZ, RZ, R53 ;  /* 0x000000ffff347224 */ /* 0x000fe200078e0035 */
[----:B------:R-:W-:Y:S01]  /*6820*/  LDSM.16.MT88.4 R32, [R197+0x11000] ;  /* 0x01100000c520783b */ /* 0x000fe20000004200 */
[----:B------:R-:W-:Y:S01]  /*6830*/  IMAD.MOV.U32 R53, RZ, RZ, R54 ;  /* 0x000000ffff357224 */ /* 0x000fe200078e0036 */
[----:B------:R-:W-:Y:S01]  /*6840*/  MOV R54, R55 ;  /* 0x0000003700367202 */ /* 0x000fe20000000f00 */
[----:B------:R-:W-:Y:S01]  /*6850*/  IMAD.MOV.U32 R55, RZ, RZ, R84 ;  /* 0x000000ffff377224 */ /* 0x000fe200078e0054 */
[----:B------:R-:W-:Y:S01]  /*6860*/  MOV R226, R52 ;  /* 0x0000003400e27202 */ /* 0x000fe20000000f00 */
[----:B------:R-:W-:Y:S01]  /*6870*/  IMAD.MOV.U32 R84, RZ, RZ, R85 ;  /* 0x000000ffff547224 */ /* 0x000fe200078e0055 */
[----:B-1----:R-:W-:Y:S01]  /*6880*/  LOP3.LUT R11, R8, 0xff, RZ, 0xc0, !PT ;  /* 0x000000ff080b7812 */ /* 0x002fe200078ec0ff */
[----:B------:R-:W-:Y:S01]  /*6890*/  IMAD.MOV.U32 R177, RZ, RZ, R167 ;  /* 0x000000ffffb17224 */ /* 0x000fe200078e00a7 */
[----:B------:R-:W-:Y:S01]  /*68a0*/  MOV R85, R86 ;  /* 0x0000005600557202 */ /* 0x000fe20000000f00 */
[----:B------:R-:W-:Y:S01]  /*68b0*/  IMAD.MOV.U32 R86, RZ, RZ, R87 ;  /* 0x000000ffff567224 */ /* 0x000fe200078e0057 */
[----:B---3--:R-:W-:Y:S01]  /*68c0*/  MOV R180, R160 ;  /* 0x000000a000b47202 */ /* 0x008fe20000000f00 */
[----:B------:R-:W-:Y:S01]  /*68d0*/  IMAD.MOV.U32 R87, RZ, RZ, R88 ;  /* 0x000000ffff577224 */ /* 0x000fe200078e0058 */
[----:B------:R-:W-:Y:S01]  /*68e0*/  MOV R88, R89 ;  /* 0x0000005900587202 */ /* 0x000fe20000000f00 */
[----:B------:R-:W-:Y:S01]  /*68f0*/  IMAD.MOV.U32 R89, RZ, RZ, R90 ;  /* 0x000000ffff597224 */ /* 0x000fe200078e005a */
[----:B----4-:R-:W-:Y:S01]  /*6900*/  SHF.R.U32.HI R10, RZ, 0x8, R0 ;  /* 0x00000008ff0a7819 */ /* 0x010fe20000011600 */
[----:B------:R-:W-:Y:S01]  /*6910*/  IMAD.MOV.U32 R90, RZ, RZ, R91 ;  /* 0x000000ffff5a7224 */ /* 0x000fe200078e005b */
[----:B------:R-:W-:Y:S01]  /*6920*/  LOP3.LUT R0, R9, UR7, R36, 0x96, !PT ;  /* 0x0000000709007c12 */ /* 0x000fe2000f8e9624 */
[----:B------:R-:W-:Y:S01]  /*6930*/  FFMA.FTZ R9, R227, c[0x0][0x23c], -R2 ;  /* 0x00008f00e3097a23 */ /* 0x000fe20000010802 */
[----:B------:R-:W-:Y:S01]  /*6940*/  PRMT R17, R11, 0x5410, R10 ;  /* 0x000054100b117816 */ /* 0x000fe2000000000a */
[----:B------:R-:W-:Y:S01]  /*6950*/  FFMA.FTZ R11, R161, c[0x0][0x23c], -R2 ;  /* 0x00008f00a10b7a23 */ /* 0x000fe20000010802 */
[C---:B------:R-:W-:Y:S01]  /*6960*/  LOP3.LUT R8, R0.reuse, 0xffff, RZ, 0xc0, !PT ;  /* 0x0000ffff00087812 */ /* 0x040fe200078ec0ff */
[----:B------:R1:W-:Y:S01]  /*6970*/  MUFU.EX2 R171, R9 ;  /* 0x0000000900ab7308 */ /* 0x0003e20000000800 */
[----:B------:R-:W-:Y:S01]  /*6980*/  MOV R91, R92 ;  /* 0x0000005c005b7202 */ /* 0x000fe20000000f00 */
[----:B------:R-:W-:Y:S01]  /*6990*/  IMAD.MOV.U32 R92, RZ, RZ, R93 ;  /* 0x000000ffff5c7224 */ /* 0x000fe200078e005d */
[----:B------:R-:W-:Y:S01]  /*69a0*/  SHF.R.U32.HI R13, RZ, 0x18, R0 ;  /* 0x00000018ff0d7819 */ /* 0x000fe20000011600 */
[----:B------:R-:W-:Y:S01]  /*69b0*/  IMAD.MOV.U32 R93, RZ, RZ, R14 ;  /* 0x000000ffff5d7224 */ /* 0x000fe200078e000e */
[----:B------:R-:W-:Y:S01]  /*69c0*/  LOP3.LUT R14, R0, 0xff, RZ, 0xc0, !PT ;  /* 0x000000ff000e7812 */ /* 0x000fe200078ec0ff */
[----:B------:R-:W-:Y:S01]  /*69d0*/  IMAD.MOV.U32 R227, RZ, RZ, R53 ;  /* 0x000000ffffe37224 */ /* 0x000fe200078e0035 */
[----:B------:R-:W-:Y:S01]  /*69e0*/  SHF.R.U32.HI R10, RZ, 0x8, R8 ;  /* 0x00000008ff0a7819 */ /* 0x000fe20000011608 */
[----:B------:R-:W3:Y:S01]  /*69f0*/  MUFU.EX2 R176, R11 ;  /* 0x0000000b00b07308 */ /* 0x000ee20000000800 */
[----:B------:R-:W-:Y:S01]  /*6a00*/  IMAD.MOV.U32 R183, RZ, RZ, R54 ;  /* 0x000000ffffb77224 */ /* 0x000fe200078e0036 */
[----:B------:R-:W-:Y:S01]  /*6a10*/  MOV R167, R55 ;  /* 0x0000003700a77202 */ /* 0x000fe20000000f00 */
[----:B------:R-:W-:Y:S01]  /*6a20*/  IMAD.MOV.U32 R160, RZ, RZ, R88 ;  /* 0x000000ffffa07224 */ /* 0x000fe200078e0058 */
[----:B------:R-:W-:Y:S01]  /*6a30*/  PRMT R10, R14, 0x5410, R10 ;  /* 0x000054100e0a7816 */ /* 0x000fe2000000000a */
[----:B------:R-:W-:Y:S01]  /*6a40*/  HMMA.16816.F32.BF16 R52, R4, R22, R184 ;  /* 0x000000160434723c */ /* 0x000fe200000418b8 */
[----:B------:R-:W-:Y:S01]  /*6a50*/  MOV R14, R162 ;  /* 0x000000a2000e7202 */ /* 0x000fe20000000f00 */
[----:B------:R-:W-:Y:S01]  /*6a60*/  IMAD.MOV.U32 R162, RZ, RZ, R90 ;  /* 0x000000ffffa27224 */ /* 0x000fe200078e005a */
[----:B-1----:R-:W-:Y:S01]  /*6a70*/  SHF.R.U32.HI R9, RZ, 0x10, R0 ;  /* 0x00000010ff097819 */ /* 0x002fe20000011600 */
[----:B------:R-:W-:Y:S01]  /*6a80*/  IMAD.MOV.U32 R173, RZ, RZ, R91 ;  /* 0x000000ffffad7224 */ /* 0x000fe200078e005b */
[----:B------:R-:W-:Y:S01]  /*6a90*/  LOP3.LUT R0, R15, 0xff, RZ, 0xc0, !PT ;  /* 0x000000ff0f007812 */ /* 0x000fe200078ec0ff */
[----:B------:R-:W-:Y:S01]  /*6aa0*/  IMAD.MOV.U32 R224, RZ, RZ, R93 ;  /* 0x000000ffffe07224 */ /* 0x000fe200078e005d */
[----:B------:R-:W-:Y:S01]  /*6ab0*/  LOP3.LUT R8, R9, 0xff, RZ, 0xc0, !PT ;  /* 0x000000ff09087812 */ /* 0x000fe200078ec0ff */
[--C-:B------:R-:W-:Y:S01]  /*6ac0*/  HSET2.LE.AND R7, R17, R166.reuse, PT ;  /* 0x000000a611077233 */ /* 0x100fe20003803000 */
[----:B------:R-:W-:Y:S01]  /*6ad0*/  PRMT R0, R0, 0x5410, R16 ;  /* 0x0000541000007816 */ /* 0x000fe20000000010 */
[----:B------:R-:W-:Y:S01]  /*6ae0*/  IMAD.MOV.U32 R119, RZ, RZ, R94 ;  /* 0x000000ffff777224 */ /* 0x000fe200078e005e */
[----:B------:R-:W-:Y:S01]  /*6af0*/  PRMT R8, R8, 0x5410, R13 ;  /* 0x0000541008087816 */ /* 0x000fe2000000000d */
[----:B------:R-:W-:Y:S01]  /*6b00*/  LDSM.16.MT88.4 R20, [R197+0x13000] ;  /* 0x01300000c514783b */ /* 0x000fe20000004200 */
[----:B-----5:R-:W-:Y:S01]  /*6b10*/  F2FP.BF16.PACK_AB R6, R172, R180 ;  /* 0x000000b4ac06723e */ /* 0x020fe200000010ff */
[--C-:B------:R-:W-:Y:S01]  /*6b20*/  HSET2.LE.AND R9, R0, R166.reuse, PT ;  /* 0x000000a600097233 */ /* 0x100fe20003803000 */
[----:B------:R-:W-:Y:S01]  /*6b30*/  F2FP.BF16.PACK_AB R4, R181, R14 ;  /* 0x0000000eb504723e */ /* 0x000fe200000010ff */
[--C-:B------:R-:W-:Y:S01]  /*6b40*/  HSET2.LE.AND R5, R8, R166.reuse, PT ;  /* 0x000000a608057233 */ /* 0x100fe20003803000 */
[----:B------:R-:W-:Y:S01]  /*6b50*/  F2FP.BF16.PACK_AB R8, R178, R179 ;  /* 0x000000b3b208723e */ /* 0x000fe200000010ff */
[----:B------:R-:W-:Y:S01]  /*6b60*/  HSET2.LE.AND R0, R10, R166, PT ;  /* 0x000000a60a007233 */ /* 0x000fe20003803000 */
[----:B---3--:R-:W-:Y:S01]  /*6b70*/  F2FP.BF16.PACK_AB R10, R176, R171 ;  /* 0x000000abb00a723e */ /* 0x008fe200000010ff */
[----:B------:R-:W-:Y:S01]  /*6b80*/  IMAD.MOV.U32 R182, RZ, RZ, R84 ;  /* 0x000000ffffb67224 */ /* 0x000fe200078e0054 */
[----:B------:R-:W-:Y:S01]  /*6b90*/  LOP3.LUT R5, R5, R6, RZ, 0xc0, !PT ;  /* 0x0000000605057212 */ /* 0x000fe200078ec0ff */
[----:B------:R-:W-:Y:S01]  /*6ba0*/  IMAD.MOV.U32 R170, RZ, RZ, R85 ;  /* 0x000000ffffaa7224 */ /* 0x000fe200078e0055 */
[----:B------:R-:W-:Y:S01]  /*6bb0*/  LOP3.LUT R6, R7, R8, RZ, 0xc0, !PT ;  /* 0x0000000807067212 */ /* 0x000fe200078ec0ff */
[----:B------:R-:W-:Y:S01]  /*6bc0*/  IMAD.MOV.U32 R174, RZ, RZ, R87 ;  /* 0x000000ffffae7224 */ /* 0x000fe200078e0057 */
[----:B------:R-:W-:Y:S01]  /*6bd0*/  LOP3.LUT R7, R9, R10, RZ, 0xc0, !PT ;  /* 0x0000000a09077212 */ /* 0x000fe200078ec0ff */
[----:B------:R-:W-:Y:S01]  /*6be0*/  IMAD.MOV.U32 R184, RZ, RZ, R99 ;  /* 0x000000ffffb87224 */ /* 0x000fe200078e0063 */
[----:B------:R-:W1:Y:S01]  /*6bf0*/  LDSM.16.MT88.4 R8, [R199+0x11000] ;  /* 0x01100000c708783b */ /* 0x000e620000004200 */
[----:B------:R-:W-:Y:S01]  /*6c00*/  LOP3.LUT R4, R0, R4, RZ, 0xc0, !PT ;  /* 0x0000000400047212 */ /* 0x000fe200078ec0ff */
[----:B------:R-:W-:Y:S01]  /*6c10*/  IMAD.MOV.U32 R185, RZ, RZ, R98 ;  /* 0x000000ffffb97224 */ /* 0x000fe200078e0062 */
[----:B------:R-:W-:Y:S01]  /*6c20*/  MOV R161, R89 ;  /* 0x0000005900a17202 */ /* 0x000fe20000000f00 */
[----:B------:R-:W-:Y:S01]  /*6c30*/  IMAD.MOV.U32 R187, RZ, RZ, R96 ;  /* 0x000000ffffbb7224 */ /* 0x000fe200078e0060 */
[----:B------:R-:W-:Y:S01]  /*6c40*/  MOV R163, R92 ;  /* 0x0000005c00a37202 */ /* 0x000fe20000000f00 */
[----:B------:R-:W-:Y:S01]  /*6c50*/  LDSM.16.MT88.4 R16, [R197+0x15000] ;  /* 0x01500000c510783b */ /* 0x000fe20000004200 */
[----:B------:R-:W-:Y:S01]  /*6c60*/  MOV R175, R86 ;  /* 0x0000005600af7202 */ /* 0x000fe20000000f00 */
[----:B--2---:R-:W-:Y:S01]  /*6c70*/  HMMA.16816.F32.BF16 R88, R4, R28, R244 ;  /* 0x0000001c0458723c */ /* 0x004fe200000418f4 */
[----:B------:R-:W-:Y:S01]  /*6c80*/  MOV R186, R97 ;  /* 0x0000006100ba7202 */ /* 0x000fe20000000f00 */
[----:B------:R-:W-:Y:S01]  /*6c90*/  IMAD.MOV.U32 R13, RZ, RZ, R183 ;  /* 0x000000ffff0d7224 */ /* 0x000fe200078e00b7 */
[----:B------:R-:W-:Y:S01]  /*6ca0*/  MOV R225, R119 ;  /* 0x0000007700e17202 */ /* 0x000fe20000000f00 */
[----:B------:R-:W-:Y:S01]  /*6cb0*/  IMAD.MOV.U32 R15, RZ, RZ, R177 ;  /* 0x000000ffff0f7224 */ /* 0x000fe200078e00b1 */
[----:B------:R-:W-:-:S02]  /*6cc0*/  MOV R0, R182 ;  /* 0x000000b600007202 */ /* 0x000fc40000000f00 */
[----:B------:R-:W-:Y:S01]  /*6cd0*/  IMAD.MOV.U32 R247, RZ, RZ, R118 ;  /* 0x000000fffff77224 */ /* 0x000fe200078e0076 */
[C---:B------:R-:W-:Y:S01]  /*6ce0*/  HMMA.16816.F32.BF16 R92, R4.reuse, R30, R104 ;  /* 0x0000001e045c723c */ /* 0x040fe20000041868 */
[----:B------:R-:W2:Y:S01]  /*6cf0*/  LDSM.16.MT88.4 R28, [R200+0x13000] ;  /* 0x01300000c81c783b */ /* 0x000ea20000004200 */
[----:B------:R-:W-:Y:S01]  /*6d00*/  FFMA.FTZ R0, R0, c[0x0][0x23c], -R12 ;  /* 0x00008f0000007a23 */ /* 0x000fe2000001080c */
[----:B------:R-:W-:Y:S01]  /*6d10*/  MOV R245, R178 ;  /* 0x000000b200f57202 */ /* 0x000fe20000000f00 */
[----:B------:R-:W-:Y:S02]  /*6d20*/  IMAD.MOV.U32 R246, RZ, RZ, R176 ;  /* 0x000000fffff67224 */ /* 0x000fe400078e00b0 */
[----:B------:R-:W-:Y:S02]  /*6d30*/  IMAD.MOV.U32 R244, RZ, RZ, R179 ;  /* 0x000000fffff47224 */ /* 0x000fe400078e00b3 */
[C---:B------:R-:W-:Y:S08]  /*6d40*/  HMMA.16816.F32.BF16 R76, R4.reuse, R24, R76 ;  /* 0x00000018044c723c */ /* 0x040ff0000004184c */
        /* <DEDUP_REMOVED lines=11> */
[C---:B------:R-:W-:Y:S08]  /*6e00*/  HMMA.16816.F32.BF16 R152, R4.reuse, R32, R152 ;  /* 0x000000200498723c */ /* 0x040ff00000041898 */
[C---:B------:R-:W-:Y:S08]  /*6e10*/  HMMA.16816.F32.BF16 R32, R4.reuse, R34, R112 ;  /* 0x000000220420723c */ /* 0x040ff00000041870 */
[C---:B---3--:R-:W-:Y:S08]  /*6e20*/  HMMA.16816.F32.BF16 R112, R4.reuse, R24, R232 ;  /* 0x000000180470723c */ /* 0x048ff000000418e8 */
[C---:B-1----:R-:W-:Y:S07]  /*6e30*/  HMMA.16816.F32.BF16 R240, R4.reuse, R8, R144 ;  /* 0x0000000804f0723c */ /* 0x042fee0000041890 */
[----:B------:R-:W-:Y:S01]  /*6e40*/  IMAD.MOV.U32 R147, RZ, RZ, R227 ;  /* 0x000000ffff937224 */ /* 0x000fe200078e00e3 */
[----:B------:R-:W-:Y:S01]  /*6e50*/  HMMA.16816.F32.BF16 R232, R4, R10, R156 ;  /* 0x0000000a04e8723c */ /* 0x000fe2000004189c */
[----:B------:R-:W1:Y:S01]  /*6e60*/  LDSM.16.MT88.4 R8, [R199+0x15000] ;  /* 0x01500000c708783b */ /* 0x000e620000004200 */
[----:B------:R-:W-:Y:S01]  /*6e70*/  MOV R146, R226 ;  /* 0x000000e200927202 */ /* 0x000fe20000000f00 */
[----:B------:R-:W-:-:S02]  /*6e80*/  IMAD.MOV.U32 R145, RZ, RZ, R180 ;  /* 0x000000ffff917224 */ /* 0x000fc400078e00b4 */
[----:B------:R-:W-:Y:S02]  /*6e90*/  IMAD.MOV.U32 R144, RZ, RZ, R181 ;  /* 0x000000ffff907224 */ /* 0x000fe400078e00b5 */
[----:B------:R-:W-:Y:S01]  /*6ea0*/  IMAD.MOV.U32 R156, RZ, RZ, R225 ;  /* 0x000000ffff9c7224 */ /* 0x000fe200078e00e1 */
[----:B------:R-:W-:Y:S01]  /*6eb0*/  HMMA.16816.F32.BF16 R116, R4, R26, R192 ;  /* 0x0000001a0474723c */ /* 0x000fe200000418c0 */
[----:B------:R-:W3:Y:S01]  /*6ec0*/  LDSM.16.MT88.4 R24, [R200+0x17000] ;  /* 0x01700000c818783b */ /* 0x000ee20000004200 */
[----:B------:R-:W-:Y:S01]  /*6ed0*/  MOV R157, R224 ;  /* 0x000000e0009d7202 */ /* 0x000fe20000000f00 */
[----:B------:R-:W-:Y:S02]  /*6ee0*/  IMAD.MOV.U32 R158, RZ, RZ, R172 ;  /* 0x000000ffff9e7224 */ /* 0x000fe400078e00ac */
[----:B------:R-:W-:-:S03]  /*6ef0*/  IMAD.MOV.U32 R159, RZ, RZ, R173 ;  /* 0x000000ffff9f7224 */ /* 0x000fc600078e00ad */
[C---:B------:R-:W-:Y:S08]  /*6f00*/  HMMA.16816.F32.BF16 R224, R4.reuse, R16, R140 ;  /* 0x0000001004e0723c */ /* 0x040ff0000004188c */
[C---:B------:R-:W-:Y:S01]  /*6f10*/  HMMA.16816.F32.BF16 R140, R4.reuse, R18, R136 ;  /* 0x00000012048c723c */ /* 0x040fe20000041888 */
[----:B------:R-:W5:Y:S06]  /*6f20*/  LDSM.16.MT88.4 R16, [R197+0x17000] ;  /* 0x01700000c510783b */ /* 0x000f6c0000004200 */
[----:B------:R-:W-:Y:S01]  /*6f30*/  MOV R138, R174 ;  /* 0x000000ae008a7202 */ /* 0x000fe20000000f00 */
[----:B------:R-:W-:Y:S01]  /*6f40*/  IMAD.MOV.U32 R139, RZ, RZ, R175 ;  /* 0x000000ffff8b7224 */ /* 0x000fe200078e00af */
[----:B----4-:R-:W-:Y:S03]  /*6f50*/  HMMA.16816.F32.BF16 R192, R4, R20, R132 ;  /* 0x0000001404c0723c */ /* 0x010fe60000041884 */
[----:B------:R-:W-:Y:S01]  /*6f60*/  IMAD.MOV.U32 R137, RZ, RZ, R138 ;  /* 0x000000ffff897224 */ /* 0x000fe200078e008a */
[----:B------:R-:W-:Y:S01]  /*6f70*/  MOV R138, R139 ;  /* 0x0000008b008a7202 */ /* 0x000fe20000000f00 */
[----:B------:R-:W-:-:S02]  /*6f80*/  IMAD.MOV.U32 R139, RZ, RZ, R156 ;  /* 0x000000ffff8b7224 */ /* 0x000fc400078e009c */
[----:B------:R-:W-:Y:S01]  /*6f90*/  IMAD.MOV.U32 R156, RZ, RZ, R157 ;  /* 0x000000ffff9c7224 */ /* 0x000fe200078e009d */
[----:B------:R-:W-:Y:S01]  /*6fa0*/  MOV R157, R158 ;  /* 0x0000009e009d7202 */ /* 0x000fe20000000f00 */
[C---:B------:R-:W-:Y:S01]  /*6fb0*/  HMMA.16816.F32.BF16 R188, R4.reuse, R22, R128 ;  /* 0x0000001604bc723c */ /* 0x040fe20000041880 */
[----:B------:R-:W-:Y:S01]  /*6fc0*/  IMAD.MOV.U32 R158, RZ, RZ, R159 ;  /* 0x000000ffff9e7224 */ /* 0x000fe200078e009f */
[----:B------:R-:W4:Y:S01]  /*6fd0*/  LDSM.16.MT88.4 R20, [R198+0x17000] ;  /* 0x01700000c614783b */ /* 0x000f220000004200 */
[----:B------:R-:W-:Y:S01]  /*6fe0*/  IMAD.MOV.U32 R159, RZ, RZ, R144 ;  /* 0x000000ffff9f7224 */ /* 0x000fe200078e0090 */
[----:B------:R-:W-:Y:S01]  /*6ff0*/  MOV R144, R145 ;  /* 0x0000009100907202 */ /* 0x000fe20000000f00 */
[----:B------:R-:W-:Y:S02]  /*7000*/  IMAD.MOV.U32 R145, RZ, RZ, R14 ;  /* 0x000000ffff917224 */ /* 0x000fe400078e000e */
[----:B------:R-:W-:Y:S01]  /*7010*/  IMAD.MOV.U32 R14, RZ, RZ, R170 ;  /* 0x000000ffff0e7224 */ /* 0x000fe200078e00aa */
[C---:B--2---:R-:W-:Y:S01]  /*7020*/  HMMA.16816.F32.BF16 R180, R4.reuse, R28, R124 ;  /* 0x0000001c04b4723c */ /* 0x044fe2000004187c */
[----:B------:R2:W-:Y:S01]  /*7030*/  MUFU.EX2 R170, R0 ;  /* 0x0000000000aa7308 */ /* 0x0005e20000000800 */
[----:B------:R-:W-:Y:S01]  /*7040*/  IMAD.MOV.U32 R129, RZ, RZ, R139 ;  /* 0x000000ffff817224 */ /* 0x000fe200078e008b */
[----:B------:R-:W-:Y:S01]  /*7050*/  MOV R128, R138 ;  /* 0x0000008a00807202 */ /* 0x000fe20000000f00 */
[----:B------:R-:W-:Y:S01]  /*7060*/  IMAD.MOV.U32 R139, RZ, RZ, R145 ;  /* 0x000000ffff8b7224 */ /* 0x000fe200078e0091 */
[----:B------:R-:W-:Y:S01]  /*7070*/  MOV R131, R157 ;  /* 0x0000009d00837202 */ /* 0x000fe20000000f00 */
[----:B------:R-:W-:Y:S01]  /*7080*/  IMAD.MOV.U32 R145, RZ, RZ, R151 ;  /* 0x000000ffff917224 */ /* 0x000fe200078e0097 */
[----:B------:R-:W-:Y:S01]  /*7090*/  MOV R138, R144 ;  /* 0x00000090008a7202 */ /* 0x000fe20000000f00 */
[----:B------:R-:W-:Y:S01]  /*70a0*/  HMMA.16816.F32.BF16 R184, R4, R30, R248 ;  /* 0x0000001e04b8723c */ /* 0x000fe200000418f8 */
[----:B------:R-:W4:Y:S01]  /*70b0*/  LDSM.16.MT88.4 R28, [R199+0x17000] ;  /* 0x01700000c71c783b */ /* 0x000f220000004200 */
[----:B------:R-:W-:Y:S01]  /*70c0*/  IMAD.MOV.U32 R130, RZ, RZ, R156 ;  /* 0x000000ffff827224 */ /* 0x000fe200078e009c */
[----:B------:R-:W-:Y:S01]  /*70d0*/  MOV R157, R160 ;  /* 0x000000a0009d7202 */ /* 0x000fe20000000f00 */
[----:B------:R-:W-:Y:S01]  /*70e0*/  IMAD.MOV.U32 R136, RZ, RZ, R158 ;  /* 0x000000ffff887224 */ /* 0x000fe200078e009e */
[----:B------:R-:W-:Y:S01]  /*70f0*/  MOV R144, R163 ;  /* 0x000000a300907202 */ /* 0x000fe20000000f00 */
[----:B------:R-:W-:-:S02]  /*7100*/  IMAD.MOV.U32 R156, RZ, RZ, R14 ;  /* 0x000000ffff9c7224 */ /* 0x000fc400078e000e */
[C---:B-1----:R-:W-:Y:S01]  /*7110*/  HMMA.16816.F32.BF16 R176, R4.reuse, R8, R80 ;  /* 0x0000000804b0723c */ /* 0x042fe20000041850 */
[--C-:B--2---:R-:W-:Y:S02]  /*7120*/  FFMA.FTZ R0, R247, c[0x0][0x23c], -R12.reuse ;  /* 0x00008f00f7007a23 */ /* 0x104fe4000001080c */
[----:B------:R-:W-:Y:S02]  /*7130*/  IMAD.MOV.U32 R158, RZ, RZ, R161 ;  /* 0x000000ffff9e7224 */ /* 0x000fe400078e00a1 */
[----:B------:R1:W2:Y:S01]  /*7140*/  MUFU.EX2 R247, R0 ;  /* 0x0000000000f77308 */ /* 0x0002a20000000800 */
[----:B------:R-:W-:Y:S02]  /*7150*/  IMAD.MOV.U32 R251, RZ, RZ, R129 ;  /* 0x000000fffffb7224 */ /* 0x000fe400078e0081 */
[----:B------:R-:W-:Y:S01]  /*7160*/  FFMA.FTZ R8, R137, c[0x0][0x23c], -R12 ;  /* 0x00008f0089087a23 */ /* 0x000fe2000001080c */
[----:B------:R-:W-:Y:S01]  /*7170*/  HMMA.16816.F32.BF16 R172, R4, R10, R120 ;  /* 0x0000000a04ac723c */ /* 0x000fe20000041878 */
[----:B------:R-:W-:-:S02]  /*7180*/  IMAD.MOV.U32 R137, RZ, RZ, R159 ;  /* 0x000000ffff897224 */ /* 0x000fc400078e009f */
[----:B------:R-:W-:Y:S01]  /*7190*/  IMAD.MOV.U32 R159, RZ, RZ, R162 ;  /* 0x000000ffff9f7224 */ /* 0x000fe200078e00a2 */
[----:B------:R2:W-:Y:S01]  /*71a0*/  MUFU.EX2 R151, R8 ;  /* 0x0000000800977308 */ /* 0x0005e20000000800 */
[----:B------:R-:W-:Y:S01]  /*71b0*/  IMAD.MOV.U32 R129, RZ, RZ, R131 ;  /* 0x000000ffff817224 */ /* 0x000fe200078e0083 */
[----:B------:R-:W-:Y:S01]  /*71c0*/  MOV R131, R137 ;  /* 0x0000008900837202 */ /* 0x000fe20000000f00 */
[----:B------:R-:W-:Y:S01]  /*71d0*/  FFMA.FTZ R10, R150, c[0x0][0x23c], -R12 ;  /* 0x00008f00960a7a23 */ /* 0x000fe2000001080c */
[C---:B---3--:R-:W-:Y:S01]  /*71e0*/  HMMA.16816.F32.BF16 R160, R4.reuse, R24, R56 ;  /* 0x0000001804a0723c */ /* 0x048fe20000041838 */
[----:B------:R-:W-:Y:S01]  /*71f0*/  FFMA.FTZ R11, R128, c[0x0][0x23c], -R2 ;  /* 0x00008f00800b7a23 */ /* 0x000fe20000010802 */
[----:B------:R-:W-:Y:S01]  /*7200*/  MOV R128, R130 ;  /* 0x0000008200807202 */ /* 0x000fe20000000f00 */
[----:B------:R-:W-:Y:S01]  /*7210*/  IMAD.MOV.U32 R130, RZ, RZ, R136 ;  /* 0x000000ffff827224 */ /* 0x000fe200078e0088 */
[----:B-1----:R-:W-:Y:S01]  /*7220*/  LOP3.LUT R0, R37, UR14, R38, 0x96, !PT ;  /* 0x0000000e25007c12 */ /* 0x002fe2000f8e9626 */
[----:B------:R-:W-:Y:S01]  /*7230*/  IMAD.MOV.U32 R136, RZ, RZ, R138 ;  /* 0x000000ffff887224 */ /* 0x000fe200078e008a */
[----:B------:R1:W-:Y:S01]  /*7240*/  MUFU.EX2 R150, R10 ;  /* 0x0000000a00967308 */ /* 0x0003e20000000800 */
[----:B------:R-:W-:Y:S01]  /*7250*/  IMAD.MOV.U32 R137, RZ, RZ, R139 ;  /* 0x000000ffff897224 */ /* 0x000fe200078e008b */
[----:B------:R-:W-:Y:S01]  /*7260*/  MOV R138, R156 ;  /* 0x0000009c008a7202 */ /* 0x000fe20000000f00 */
[----:B------:R-:W-:Y:S01]  /*7270*/  IMAD.MOV.U32 R139, RZ, RZ, R157 ;  /* 0x000000ffff8b7224 */ /* 0x000fe200078e009d */
[----:B------:R-:W-:Y:S01]  /*7280*/  MOV R157, R159 ;  /* 0x0000009f009d7202 */ /* 0x000fe20000000f00 */
[----:B------:R-:W-:Y:S01]  /*7290*/  IMAD.MOV.U32 R156, RZ, RZ, R158 ;  /* 0x000000ffff9c7224 */ /* 0x000fe200078e009e */
[----:B------:R-:W3:Y:S01]  /*72a0*/  LDSM.16.MT88.4 R56, [R199+0x11800] ;  /* 0x01180000c738783b */ /* 0x000ee20000004200 */
[----:B--2---:R-:W-:Y:S01]  /*72b0*/  IMAD.WIDE.U32 R8, R0, -0x2daee0ad, RZ ;  /* 0xd2511f5300087825 */ /* 0x004fe200078e00ff */
[----:B------:R-:W-:Y:S01]  /*72c0*/  MOV R123, R130 ;  /* 0x00000082007b7202 */ /* 0x000fe20000000f00 */
[C---:B-----5:R-:W-:Y:S01]  /*72d0*/  HMMA.16816.F32.BF16 R124, R4.reuse, R16, R72 ;  /* 0x00000010047c723c */ /* 0x060fe20000041848 */
[----:B------:R-:W-:Y:S01]  /*72e0*/  MOV R248, R137 ;  /* 0x0000008900f87202 */ /* 0x000fe20000000f00 */
[----:B------:R-:W-:Y:S01]  /*72f0*/  IMAD.MOV.U32 R158, RZ, RZ, R144 ;  /* 0x000000ffff9e7224 */ /* 0x000fe200078e0090 */
[C---:B------:R-:W-:Y:S01]  /*7300*/  LOP3.LUT R0, R8.reuse, 0xffff, RZ, 0xc0, !PT ;  /* 0x0000ffff08007812 */ /* 0x040fe200078ec0ff */
[----:B------:R-:W-:Y:S01]  /*7310*/  IMAD.MOV.U32 R159, RZ, RZ, R145 ;  /* 0x000000ffff9f7224 */ /* 0x000fe200078e0091 */
[----:B------:R-:W-:Y:S01]  /*7320*/  LOP3.LUT R14, R8, 0xff, RZ, 0xc0, !PT ;  /* 0x000000ff080e7812 */ /* 0x000fe200078ec0ff */
[----:B------:R-:W-:Y:S01]  /*7330*/  IMAD.MOV.U32 R145, RZ, RZ, R149 ;  /* 0x000000ffff917224 */ /* 0x000fe200078e0095 */
[----:B-1----:R-:W-:Y:S01]  /*7340*/  SHF.R.U32.HI R10, RZ, 0x10, R8 ;  /* 0x00000010ff0a7819 */ /* 0x002fe20000011608 */
[----:B------:R1:W-:Y:S01]  /*7350*/  MUFU.EX2 R149, R11 ;  /* 0x0000000b00957308 */ /* 0x0003e20000000800 */
[----:B------:R-:W-:Y:S01]  /*7360*/  SHF.R.U32.HI R12, RZ, 0x8, R0 ;  /* 0x00000008ff0c7819 */ /* 0x000fe20000011600 */
[----:B------:R-:W-:Y:S01]  /*7370*/  IMAD.MOV.U32 R250, RZ, RZ, R131 ;  /* 0x000000fffffa7224 */ /* 0x000fe200078e0083 */
[----:B------:R-:W-:Y:S01]  /*7380*/  MOV R144, R13 ;  /* 0x0000000d00907202 */ /* 0x000fe20000000f00 */
[----:B------:R-:W-:Y:S01]  /*7390*/  IMAD.MOV.U32 R80, RZ, RZ, R138 ;  /* 0x000000ffff507224 */ /* 0x000fe200078e008a */
[----:B------:R-:W-:Y:S01]  /*73a0*/  LOP3.LUT R0, R9, UR6, R40, 0x96, !PT ;  /* 0x0000000609007c12 */ /* 0x000fe2000f8e9628 */
[----:B------:R-:W-:Y:S01]  /*73b0*/  FFMA.FTZ R9, R15, c[0x0][0x23c], -R2 ;  /* 0x00008f000f097a23 */ /* 0x000fe20000010802 */
[----:B------:R-:W-:Y:S01]  /*73c0*/  SHF.R.U32.HI R13, RZ, 0x18, R8 ;  /* 0x00000018ff0d7819 */ /* 0x000fe20000011608 */
[----:B------:R-:W-:Y:S01]  /*73d0*/  FFMA.FTZ R8, R251, c[0x0][0x23c], -R2 ;  /* 0x00008f00fb087a23 */ /* 0x000fe20000010802 */
[----:B------:R-:W-:Y:S01]  /*73e0*/  LOP3.LUT R10, R10, 0xff, RZ, 0xc0, !PT ;  /* 0x000000ff0a0a7812 */ /* 0x000fe200078ec0ff */
[----:B------:R-:W-:Y:S01]  /*73f0*/  IMAD.MOV.U32 R81, RZ, RZ, R139 ;  /* 0x000000ffff517224 */ /* 0x000fe200078e008b */
[----:B------:R-:W-:Y:S01]  /*7400*/  PRMT R12, R14, 0x5410, R12 ;  /* 0x000054100e0c7816 */ /* 0x000fe2000000000c */
[----:B------:R2:W5:Y:S01]  /*7410*/  MUFU.EX2 R15, R8 ;  /* 0x00000008000f7308 */ /* 0x0005620000000800 */
[----:B------:R-:W-:Y:S01]  /*7420*/  PRMT R13, R10, 0x5410, R13 ;  /* 0x000054100a0d7816 */ /* 0x000fe2000000000d */
[----:B------:R-:W-:Y:S01]  /*7430*/  IMAD.MOV.U32 R130, RZ, RZ, R144 ;  /* 0x000000ffff827224 */ /* 0x000fe200078e0090 */
[----:B------:R-:W-:Y:S01]  /*7440*/  LOP3.LUT R10, R0, 0xff, RZ, 0xc0, !PT ;  /* 0x000000ff000a7812 */ /* 0x000fe200078ec0ff */
[----:B-1----:R-:W-:Y:S01]  /*7450*/  FFMA.FTZ R11, R128, c[0x0][0x23c], -R2 ;  /* 0x00008f00800b7a23 */ /* 0x002fe20000010802 */
[----:B------:R-:W-:Y:S01]  /*7460*/  LOP3.LUT R2, R0, 0xffff, RZ, 0xc0, !PT ;  /* 0x0000ffff00027812 */ /* 0x000fe200078ec0ff */
[----:B------:R-:W-:Y:S01]  /*7470*/  IMAD.MOV.U32 R131, RZ, RZ, R145 ;  /* 0x000000ffff837224 */ /* 0x000fe200078e0091 */
[----:B------:R-:W-:Y:S01]  /*7480*/  MOV R138, R146 ;  /* 0x00000092008a7202 */ /* 0x000fe20000000f00 */
[----:B------:R1:W-:Y:S01]  /*7490*/  MUFU.EX2 R14, R9 ;  /* 0x00000009000e7308 */ /* 0x0003e20000000800 */
[----:B------:R-:W-:Y:S01]  /*74a0*/  IMAD.MOV.U32 R139, RZ, RZ, R147 ;  /* 0x000000ffff8b7224 */ /* 0x000fe200078e0093 */
[C---:B----4-:R-:W-:Y:S01]  /*74b0*/  HMMA.16816.F32.BF16 R132, R4.reuse, R20, R64 ;  /* 0x000000140484723c */ /* 0x050fe20000041840 */
[----:B------:R-:W-:Y:S01]  /*74c0*/  MOV R82, R156 ;  /* 0x0000009c00527202 */ /* 0x000fe20000000f00 */
[----:B------:R-:W-:Y:S01]  /*74d0*/  IMAD.MOV.U32 R83, RZ, RZ, R157 ;  /* 0x000000ffff537224 */ /* 0x000fe200078e009d */
[----:B------:R-:W-:Y:S01]  /*74e0*/  MOV R137, R43 ;  /* 0x0000002b00897202 */ /* 0x000fe20000000f00 */
[----:B------:R-:W-:Y:S01]  /*74f0*/  IMAD.MOV.U32 R249, RZ, RZ, R136 ;  /* 0x000000fffff97224 */ /* 0x000fe200078e0088 */
[----:B------:R-:W-:Y:S01]  /*7500*/  MOV R121, R81 ;  /* 0x0000005100797202 */ /* 0x000fe20000000f00 */
[----:B------:R-:W4:Y:S01]  /*7510*/  MUFU.EX2 R11, R11 ;  /* 0x0000000b000b7308 */ /* 0x000f220000000800 */
[----:B--2---:R-:W-:Y:S01]  /*7520*/  SHF.R.U32.HI R8, RZ, 0x10, R0 ;  /* 0x00000010ff087819 */ /* 0x004fe20000011600 */
[----:B------:R-:W-:Y:S01]  /*7530*/  HMMA.16816.F32.BF16 R144, R4, R28, R44 ;  /* 0x0000001c0490723c */ /* 0x000fe2000004182c */
[----:B------:R-:W-:Y:S01]  /*7540*/  IMAD.MOV.U32 R136, RZ, RZ, R42 ;  /* 0x000000ffff887224 */ /* 0x000fe200078e002a */
[----:B------:R-:W-:Y:S01]  /*7550*/  LDSM.16.MT88.4 R64, [R197+0x13800] ;  /* 0x01380000c540783b */ /* 0x000fe20000004200 */
[----:B------:R-:W-:-:S02]  /*7560*/  IMAD.MOV.U32 R122, RZ, RZ, R82 ;  /* 0x000000ffff7a7224 */ /* 0x000fc400078e0052 */
[----:B------:R-:W-:Y:S01]  /*7570*/  IMAD.MOV.U32 R251, RZ, RZ, R129 ;  /* 0x000000fffffb7224 */ /* 0x000fe200078e0081 */
[----:B-1----:R-:W-:Y:S01]  /*7580*/  SHF.R.U32.HI R9, RZ, 0x18, R0 ;  /* 0x00000018ff097819 */ /* 0x002fe20000011600 */
[----:B------:R-:W1:Y:S01]  /*7590*/  LDSM.16.MT88.4 R40, [R198+0x11800] ;  /* 0x01180000c628783b */ /* 0x000e620000004200 */
[----:B------:R-:W-:Y:S01]  /*75a0*/  SHF.R.U32.HI R0, RZ, 0x8, R2 ;  /* 0x00000008ff007819 */ /* 0x000fe20000011602 */
[C---:B------:R-:W-:Y:S01]  /*75b0*/  HMMA.16816.F32.BF16 R16, R4.reuse, R18, R68 ;  /* 0x000000120410723c */ /* 0x040fe20000041844 */
[----:B------:R-:W-:Y:S01]  /*75c0*/  LOP3.LUT R2, R8, 0xff, RZ, 0xc0, !PT ;  /* 0x000000ff08027812 */ /* 0x000fe200078ec0ff */
[----:B------:R-:W-:Y:S01]  /*75d0*/  IMAD.MOV.U32 R8, RZ, RZ, R123 ;  /* 0x000000ffff087224 */ /* 0x000fe200078e007b */
[----:B------:R-:W-:Y:S01]  /*75e0*/  PRMT R0, R10, 0x5410, R0 ;  /* 0x000054100a007816 */ /* 0x000fe20000000000 */
[----:B------:R-:W-:Y:S01]  /*75f0*/  IMAD.MOV.U32 R10, RZ, RZ, R80 ;  /* 0x000000ffff0a7224 */ /* 0x000fe200078e0050 */
[----:B------:R-:W-:Y:S01]  /*7600*/  MOV R129, R159 ;  /* 0x0000009f00817202 */ /* 0x000fe20000000f00 */
[----:B------:R-:W-:Y:S01]  /*7610*/  IMAD.MOV.U32 R123, RZ, RZ, R83 ;  /* 0x000000ffff7b7224 */ /* 0x000fe200078e0053 */
[----:B------:R-:W-:Y:S01]  /*7620*/  LDSM.16.MT88.4 R72, [R198+0x13800] ;  /* 0x01380000c648783b */ /* 0x000fe20000004200 */
[C---:B------:R-:W-:Y:S01]  /*7630*/  HMMA.16816.F32.BF16 R20, R4.reuse, R22, R60 ;  /* 0x000000160414723c */ /* 0x040fe2000004183c */
[--C-:B------:R-:W-:Y:S01]  /*7640*/  HSET2.LE.AND R0, R0, R166.reuse, PT ;  /* 0x000000a600007233 */ /* 0x100fe20003803000 */
[----:B------:R-:W-:Y:S01]  /*7650*/  IMAD.MOV.U32 R128, RZ, RZ, R158 ;  /* 0x000000ffff807224 */ /* 0x000fe200078e009e */
[----:B------:R-:W2:Y:S04]  /*7660*/  LDSM.16.MT88.4 R80, [R200+0x13800] ;  /* 0x01380000c850783b */ /* 0x000ea80000004200 */
[----:B------:R-:W1:Y:S01]  /*7670*/  LDSM.16.MT88.4 R156, [R197+0x11800] ;  /* 0x01180000c59c783b */ /* 0x000e620000004200 */
[C---:B------:R-:W-:Y:S03]  /*7680*/  HMMA.16816.F32.BF16 R24, R4.reuse, R26, R48 ;  /* 0x0000001a0418723c */ /* 0x040fe60000041830 */
[----:B------:R-:W1:Y:S05]  /*7690*/  LDSM.16.MT88.4 R48, [R200+0x11800] ;  /* 0x01180000c830783b */ /* 0x000e6a0000004200 */
[----:B------:R-:W-:Y:S07]  /*76a0*/  HMMA.16816.F32.BF16 R28, R4, R30, R52 ;  /* 0x0000001e041c723c */ /* 0x000fee0000041834 */
[----:B------:R-:W-:Y:S01]  /*76b0*/  PRMT R4, R2, 0x5410, R9 ;  /* 0x0000541002047816 */ /* 0x000fe20000000009 */
[--C-:B------:R-:W-:Y:S01]  /*76c0*/  HSET2.LE.AND R6, R13, R166.reuse, PT ;  /* 0x000000a60d067233 */ /* 0x100fe20003803000 */
[----:B------:R-:W-:Y:S01]  /*76d0*/  F2FP.BF16.PACK_AB R2, R247, R170 ;  /* 0x000000aaf702723e */ /* 0x000fe200000010ff */
[----:B------:R-:W-:Y:S01]  /*76e0*/  IMAD.MOV.U32 R13, RZ, RZ, R137 ;  /* 0x000000ffff0d7224 */ /* 0x000fe200078e0089 */
[----:B------:R-:W-:Y:S01]  /*76f0*/  MOV R9, R131 ;  /* 0x0000008300097202 */ /* 0x000fe20000000f00 */
[----:B------:R-:W-:Y:S01]  /*7700*/  IMAD.MOV.U32 R131, RZ, RZ, R164 ;  /* 0x000000ffff837224 */ /* 0x000fe200078e00a4 */
[--C-:B------:R-:W-:Y:S01]  /*7710*/  HSET2.LE.AND R4, R4, R166.reuse, PT ;  /* 0x000000a604047233 */ /* 0x100fe20003803000 */
[----:B------:R-:W-:Y:S01]  /*7720*/  LOP3.LUT R164, R0, R2, RZ, 0xc0, !PT ;  /* 0x0000000200a47212 */ /* 0x000fe200078ec0ff */
[----:B------:R-:W-:Y:S01]  /*7730*/  HSET2.LE.AND R5, R12, R166, PT ;  /* 0x000000a60c057233 */ /* 0x000fe20003803000 */
[----:B-----5:R-:W-:Y:S01]  /*7740*/  F2FP.BF16.PACK_AB R0, R15, R149 ;  /* 0x000000950f00723e */ /* 0x020fe200000010ff */
[----:B------:R-:W-:Y:S01]  /*7750*/  IMAD.MOV.U32 R12, RZ, RZ, R136 ;  /* 0x000000ffff0c7224 */ /* 0x000fe200078e0088 */
[----:B------:R-:W-:Y:S01]  /*7760*/  MOV R137, R165 ;  /* 0x000000a500897202 */ /* 0x000fe20000000f00 */
[----:B------:R-:W-:Y:S01]  /*7770*/  IMAD.MOV.U32 R136, RZ, RZ, R167 ;  /* 0x000000ffff887224 */ /* 0x000fe200078e00a7 */
[----:B------:R-:W-:-:S02]  /*7780*/  LOP3.LUT R165, R4, R0, RZ, 0xc0, !PT ;  /* 0x0000000004a57212 */ /* 0x000fc400078ec0ff */
[----:B------:R-:W-:Y:S02]  /*7790*/  F2FP.BF16.PACK_AB R2, R150, R151 ;  /* 0x000000979602723e */ /* 0x000fe400000010ff */
[----:B----4-:R-:W-:Y:S02]  /*77a0*/  F2FP.BF16.PACK_AB R0, R11, R14 ;  /* 0x0000000e0b00723e */ /* 0x010fe400000010ff */
[----:B------:R-:W-:Y:S01]  /*77b0*/  LOP3.LUT R166, R5, R2, RZ, 0xc0, !PT ;  /* 0x0000000205a67212 */ /* 0x000fe200078ec0ff */
[----:B------:R-:W-:Y:S01]  /*77c0*/  IMAD.MOV.U32 R2, RZ, RZ, R130 ;  /* 0x000000ffff027224 */ /* 0x000fe200078e0082 */
[----:B------:R-:W-:Y:S01]  /*77d0*/  LOP3.LUT R167, R6, R0, RZ, 0xc0, !PT ;  /* 0x0000000006a77212 */ /* 0x000fe200078ec0ff */
[----:B------:R-:W-:Y:S01]  /*77e0*/  IMAD.MOV.U32 R0, RZ, RZ, R129 ;  /* 0x000000ffff007224 */ /* 0x000fe200078e0081 */
[----:B------:R-:W-:Y:S05]  /*77f0*/  LDSM.16.MT88.4 R4, [R199+0x17800] ;  /* 0x01780000c704783b */ /* 0x000fea0000004200 */
[C---:B---3--:R-:W-:Y:S01]  /*7800*/  HMMA.16816.F32.BF16 R52, R164.reuse, R56, R96 ;  /* 0x00000038a434723c */ /* 0x048fe20000041860 */
[----:B------:R-:W3:Y:S07]  /*7810*/  LDSM.16.MT88.4 R96, [R197+0x15800] ;  /* 0x01580000c560783b */ /* 0x000eee0000004200 */
[C---:B-1----:R-:W-:Y:S08]  /*7820*/  HMMA.16816.F32.BF16 R36, R164.reuse, R40, R76 ;  /* 0x00000028a424723c */ /* 0x042ff0000004184c */
[C---:B--2---:R-:W-:Y:S07]  /*7830*/  HMMA.16816.F32.BF16 R76, R164.reuse, R80, R228 ;  /* 0x00000050a44c723c */ /* 0x044fee00000418e4 */
[----:B------:R-:W-:Y:S01]  /*7840*/  MOV R228, R131 ;  /* 0x0000008300e47202 */ /* 0x000fe20000000f00 */
[----:B------:R-:W-:Y:S01]  /*7850*/  HMMA.16816.F32.BF16 R80, R164, R82, R236 ;  /* 0x00000052a450723c */ /* 0x000fe200000418ec */
[----:B------:R-:W-:Y:S01]  /*7860*/  IMAD.MOV.U32 R229, RZ, RZ, R136 ;  /* 0x000000ffffe57224 */ /* 0x000fe200078e0088 */
[----:B------:R-:W-:Y:S01]  /*7870*/  MOV R231, R138 ;  /* 0x0000008a00e77202 */ /* 0x000fe20000000f00 */
[----:B------:R-:W-:-:S02]  /*7880*/  IMAD.MOV.U32 R230, RZ, RZ, R137 ;  /* 0x000000ffffe67224 */ /* 0x000fc400078e0089 */
[----:B------:R-:W-:Y:S02]  /*7890*/  FADD.FTZ R0, R0, R228 ;  /* 0x000000e400007221 */ /* 0x000fe40000010000 */
[----:B------:R-:W-:Y:S01]  /*78a0*/  IMAD.MOV.U32 R239, RZ, RZ, R139 ;  /* 0x000000ffffef7224 */ /* 0x000fe200078e008b */
[----:B------:R-:W-:Y:S01]  /*78b0*/  HMMA.16816.F32.BF16 R152, R164, R156, R152 ;  /* 0x0000009ca498723c */ /* 0x000fe20000041898 */
[----:B------:R-:W-:Y:S01]  /*78c0*/  FADD.FTZ R0, R230, R0 ;  /* 0x00000000e6007221 */ /* 0x000fe20000010000 */
[----:B------:R-:W-:Y:S01]  /*78d0*/  LDSM.16.MT88.4 R136, [R198+0x17800] ;  /* 0x01780000c688783b */ /* 0x000fe20000004200 */
[----:B------:R-:W-:-:S04]  /*78e0*/  FADD.FTZ R2, R2, R239 ;  /* 0x000000ef02027221 */ /* 0x000fc80000010000 */
[----:B------:R-:W-:Y:S01]  /*78f0*/  FADD.FTZ R2, R229, R2 ;  /* 0x00000002e5027221 */ /* 0x000fe20000010000 */
[----:B------:R-:W-:Y:S03]  /*7900*/  HMMA.16816.F32.BF16 R156, R164, R158, R32 ;  /* 0x0000009ea49c723c */ /* 0x000fe60000041820 */
[----:B------:R-:W-:-:S04]  /*7910*/  FADD.FTZ R2, R231, R2 ;  /* 0x00000002e7027221 */ /* 0x000fc80000010000 */
[----:B------:R-:W-:Y:S01]  /*7920*/  MOV R32, R128 ;  /* 0x0000008000207202 */ /* 0x000fe20000000f00 */
[C---:B------:R-:W-:Y:S01]  /*7930*/  HMMA.16816.F32.BF16 R44, R164.reuse, R48, R88 ;  /* 0x00000030a42c723c */ /* 0x040fe20000041858 */
[----:B------:R-:W-:Y:S01]  /*7940*/  IMAD.MOV.U32 R34, RZ, RZ, R122 ;  /* 0x000000ffff227224 */ /* 0x000fe200078e007a */
[----:B------:R-:W-:Y:S01]  /*7950*/  MOV R35, R121 ;  /* 0x0000007900237202 */ /* 0x000fe20000000f00 */
[----:B------:R-:W-:Y:S01]  /*7960*/  IMAD.MOV.U32 R33, RZ, RZ, R123 ;  /* 0x000000ffff217224 */ /* 0x000fe200078e007b */
[----:B------:R-:W1:Y:S01]  /*7970*/  LDSM.16.MT88.4 R88, [R199+0x13800] ;  /* 0x01380000c758783b */ /* 0x000e620000004200 */
[----:B------:R-:W-:Y:S02]  /*7980*/  FADD.FTZ R0, R32, R0 ;  /* 0x0000000020007221 */ /* 0x000fe40000010000 */
[----:B------:R-:W-:Y:S01]  /*7990*/  FADD.FTZ R2, R33, R2 ;  /* 0x0000000221027221 */ /* 0x000fe20000010000 */
[----:B------:R-:W-:Y:S01]  /*79a0*/  HMMA.16816.F32.BF16 R48, R164, R50, R92 ;  /* 0x00000032a430723c */ /* 0x000fe2000004185c */
[----:B------:R-:W-:Y:S01]  /*79b0*/  LDSM.16.MT88.4 R120, [R199+0x15800] ;  /* 0x01580000c778783b */ /* 0x000fe20000004200 */
[----:B------:R-:W-:-:S02]  /*79c0*/  FADD.FTZ R0, R34, R0 ;  /* 0x0000000022007221 */ /* 0x000fc40000010000 */
[----:B------:R-:W-:Y:S01]  /*79d0*/  FADD.FTZ R2, R35, R2 ;  /* 0x0000000223027221 */ /* 0x000fe20000010000 */
[----:B------:R-:W-:Y:S01]  /*79e0*/  LDSM.16.MT88.4 R128, [R197+0x17800] ;  /* 0x01780000c580783b */ /* 0x000fe20000004200 */
[----:B------:R-:W-:Y:S02]  /*79f0*/  FADD.FTZ R0, R13, R0 ;  /* 0x000000000d007221 */ /* 0x000fe40000010000 */
[C---:B---3--:R-:W-:Y:S01]  /*7a00*/  HMMA.16816.F32.BF16 R92, R164.reuse, R96, R224 ;  /* 0x00000060a45c723c */ /* 0x048fe200000418e0 */
[----:B------:R-:W-:Y:S02]  /*7a10*/  FADD.FTZ R2, R12, R2 ;  /* 0x000000020c027221 */ /* 0x000fe40000010000 */
[----:B------:R-:W-:Y:S02]  /*7a20*/  FADD.FTZ R0, R9, R0 ;  /* 0x0000000009007221 */ /* 0x000fe40000010000 */
[----:B------:R-:W-:Y:S02]  /*7a30*/  FADD.FTZ R2, R10, R2 ;  /* 0x000000020a027221 */ /* 0x000fe40000010000 */
[----:B------:R-:W-:Y:S01]  /*7a40*/  FADD.FTZ R0, R8, R0 ;  /* 0x0000000008007221 */ /* 0x000fe20000010000 */
[----:B------:R-:W-:Y:S01]  /*7a50*/  HMMA.16816.F32.BF16 R60, R164, R64, R104 ;  /* 0x00000040a43c723c */ /* 0x000fe20000041868 */
[----:B------:R-:W2:Y:S01]  /*7a60*/  LDSM.16.MT88.4 R104, [R198+0x15800] ;  /* 0x01580000c668783b */ /* 0x000ea20000004200 */
[----:B------:R-:W-:-:S02]  /*7a70*/  FADD.FTZ R2, R248, R2 ;  /* 0x00000002f8027221 */ /* 0x000fc40000010000 */
[----:B------:R-:W-:Y:S02]  /*7a80*/  FADD.FTZ R0, R249, R0 ;  /* 0x00000000f9007221 */ /* 0x000fe40000010000 */
[----:B------:R-:W-:Y:S02]  /*7a90*/  FADD.FTZ R2, R250, R2 ;  /* 0x00000002fa027221 */ /* 0x000fe40000010000 */
[----:B------:R-:W-:Y:S01]  /*7aa0*/  HMMA.16816.F32.BF16 R68, R164, R72, R112 ;  /* 0x00000048a444723c */ /* 0x000fe20000041870 */
[----:B------:R-:W3:Y:S01]  /*7ab0*/  LDSM.16.MT88.4 R112, [R200+0x15800] ;  /* 0x01580000c870783b */ /* 0x000ee20000004200 */
[----:B------:R-:W-:Y:S02]  /*7ac0*/  FADD.FTZ R0, R251, R0 ;  /* 0x00000000fb007221 */ /* 0x000fe40000010000 */
[----:B------:R-:W-:Y:S02]  /*7ad0*/  FADD.FTZ R2, R244, R2 ;  /* 0x00000002f4027221 */ /* 0x000fe40000010000 */
[----:B------:R-:W-:-:S02]  /*7ae0*/  FADD.FTZ R0, R171, R0 ;  /* 0x00000000ab007221 */ /* 0x000fc40000010000 */
[C---:B------:R-:W-:Y:S01]  /*7af0*/  HMMA.16816.F32.BF16 R96, R164.reuse, R98, R140 ;  /* 0x00000062a460723c */ /* 0x040fe2000004188c */
[----:B------:R-:W4:Y:S01]  /*7b00*/  LDSM.16.MT88.4 R140, [R200+0x17800] ;  /* 0x01780000c88c783b */ /* 0x000f220000004200 */
        /* <DEDUP_REMOVED lines=11> */
[----:B------:R-:W-:-:S05]  /*7bc0*/  FADD.FTZ R248, R11, R0 ;  /* 0x000000000bf87221 */ /* 0x000fca0000010000 */
[C---:B------:R-:W-:Y:S08]  /*7bd0*/  HMMA.16816.F32.BF16 R64, R164.reuse, R66, R108 ;  /* 0x00000042a440723c */ /* 0x040ff0000004186c */
[C---:B------:R-:W-:Y:S08]  /*7be0*/  HMMA.16816.F32.BF16 R72, R164.reuse, R74, R116 ;  /* 0x0000004aa448723c */ /* 0x040ff00000041874 */
[C---:B-1----:R-:W-:Y:S08]  /*7bf0*/  HMMA.16816.F32.BF16 R84, R164.reuse, R88, R240 ;  /* 0x00000058a454723c */ /* 0x042ff000000418f0 */
[C---:B--2---:R-:W-:Y:S08]  /*7c00*/  HMMA.16816.F32.BF16 R100, R164.reuse, R104, R192 ;  /* 0x00000068a464723c */ /* 0x044ff000000418c0 */
[C---:B---3--:R-:W-:Y:S08]  /*7c10*/  HMMA.16816.F32.BF16 R108, R164.reuse, R112, R180 ;  /* 0x00000070a46c723c */ /* 0x048ff000000418b4 */
        /* <DEDUP_REMOVED lines=14> */
[----:B------:R-:W2:Y:S01]  /*7d00*/  LDL.64 R8, [R1] ;  /* 0x0000000001087983 */ /* 0x000ea20000100a00 */
[----:B------:R-:W-:Y:S01]  /*7d10*/  USHF.R.S32.HI UR30, URZ, 0x1f, UR23 ;  /* 0x0000001f3f1e7899 */ /* 0x000fe20008011417 */
[----:B------:R-:W-:Y:S01]  /*7d20*/  IMAD.U32 R6, RZ, RZ, UR23 ;  /* 0x00000017ff067e24 */ /* 0x000fe2000f8e00ff */
[----:B------:R-:W-:Y:S01]  /*7d30*/  ULDC.64 UR6, c[0x0][0x1b0] ;  /* 0x00006c0000067ab9 */ /* 0x000fe20000000a00 */
[----:B------:R-:W3:Y:S01]  /*7d40*/  LDL R250, [R1+0x10] ;  /* 0x0000100001fa7983 */ /* 0x000ee20000100800 */
[----:B------:R-:W-:Y:S01]  /*7d50*/  ULDC.64 UR4, c[0x0][0x1b8] ;  /* 0x00006e0000047ab9 */ /* 0x000fe20000000a00 */
[----:B------:R-:W-:Y:S01]  /*7d60*/  IMAD.U32 R0, RZ, RZ, UR23 ;  /* 0x00000017ff007e24 */ /* 0x000fe2000f8e00ff */
[----:B------:R-:W-:Y:S01]  /*7d70*/  UIMAD UR6, UR30, UR6, URZ ;  /* 0x000000061e0672a4 */ /* 0x000fe2000f8e023f */
[----:B------:R-:W4:Y:S01]  /*7d80*/  LDL R251, [R1+0x14] ;  /* 0x0000140001fb7983 */ /* 0x000f220000100800 */
[----:B------:R-:W-:Y:S01]  /*7d90*/  UIMAD UR4, UR30, UR4, URZ ;  /* 0x000000041e0472a4 */ /* 0x000fe2000f8e023f */
[----:B------:R-:W1:Y:S01]  /*7da0*/  LDC.U8 R249, c[0x0][0x2d8] ;  /* 0x0000b600fff97b82 */ /* 0x000e620000000000 */
[----:B------:R-:W-:Y:S01]  /*7db0*/  UIMAD UR6, UR23, UR7, UR6 ;  /* 0x00000007170672a4 */ /* 0x000fe2000f8e0206 */
[----:B------:R-:W5:Y:S01]  /*7dc0*/  LDL.LU R244, [R1+0x2c] ;  /* 0x00002c0001f47983 */ /* 0x000f620000300800 */
[----:B------:R-:W-:Y:S01]  /*7dd0*/  UIMAD UR4, UR23, UR5, UR4 ;  /* 0x00000005170472a4 */ /* 0x000fe2000f8e0204 */
[----:B------:R-:W-:Y:S01]  /*7de0*/  SHF.R.S32.HI R225, RZ, 0x1f, R168 ;  /* 0x0000001fffe17819 */ /* 0x000fe200000114a8 */
[----:B------:R-:W-:Y:S01]  /*7df0*/  IMAD.MOV.U32 R150, RZ, RZ, R3 ;  /* 0x000000ffff967224 */ /* 0x000fe200078e0003 */
[----:B------:R-:W3:Y:S01]  /*7e00*/  LDL.LU R245, [R1+0x34] ;  /* 0x0000340001f57983 */ /* 0x000ee20000300800 */
[----:B------:R-:W-:Y:S01]  /*7e10*/  IADD3 R230, P2, R168, 0x10, RZ ;  /* 0x00000010a8e67810 */ /* 0x000fe20007f5e0ff */
[----:B------:R-:W-:Y:S01]  /*7e20*/  IMAD.MOV.U32 R149, RZ, RZ, R148 ;  /* 0x000000ffff957224 */ /* 0x000fe200078e0094 */
[----:B------:R-:W-:Y:S01]  /*7e30*/  ISETP.GE.AND P4, PT, R252, c[0x0][0x220], PT ;  /* 0x00008800fc007a0c */ /* 0x000fe20003f86270 */
[----:B------:R-:W4:Y:S01]  /*7e40*/  LDL.LU R246, [R1+0x30] ;  /* 0x0000300001f67983 */ /* 0x000f220000300800 */
[----:B------:R-:W-:Y:S01]  /*7e50*/  IMAD.U32 R2, RZ, RZ, UR4 ;  /* 0x00000004ff027e24 */ /* 0x000fe2000f8e00ff */
[----:B------:R-:W-:Y:S01]  /*7e60*/  ULDC.64 UR4, c[0x0][0x1a0] ;  /* 0x0000680000047ab9 */ /* 0x000fe20000000a00 */
[----:B------:R-:W-:Y:S01]  /*7e70*/  IMAD.X R231, RZ, RZ, R225, P2 ;  /* 0x000000ffffe77224 */ /* 0x000fe200010e06e1 */
[----:B------:R-:W-:Y:S01]  /*7e80*/  ULEA.HI.SX32 UR23, UR8, 0xfffffffe, 0x1a ;  /* 0xfffffffe08177891 */ /* 0x000fe2000f8fd23f */
[----:B------:R-:W-:Y:S01]  /*7e90*/  IMAD.MOV.U32 R224, RZ, RZ, R168 ;  /* 0x000000ffffe07224 */ /* 0x000fe200078e00a8 */
[----:B------:R-:W-:-:S02]  /*7ea0*/  ULEA.HI.SX32 UR8, UR8, 0xfffffffd, 0x1a ;  /* 0xfffffffd08087891 */ /* 0x000fc4000f8fd23f */
[----:B------:R-:W-:Y:S01]  /*7eb0*/  UMOV UR31, URZ ;  /* 0x0000003f001f7c82 */ /* 0x000fe20008000000 */
[----:B-1----:R-:W-:Y:S02]  /*7ec0*/  PRMT R249, R249, 0x7054, R249 ;  /* 0x00007054f9f97816 */ /* 0x002fe400000000f9 */
[--C-:B--2---:R-:W-:Y:S01]  /*7ed0*/  SHF.R.S32.HI R5, RZ, 0x1f, R8.reuse ;  /* 0x0000001fff057819 */ /* 0x104fe20000011408 */
[----:B------:R-:W-:-:S04]  /*7ee0*/  IMAD.MOV.U32 R4, RZ, RZ, R8 ;  /* 0x000000ffff047224 */ /* 0x000fc800078e0008 */
[----:B------:R-:W-:-:S04]  /*7ef0*/  IMAD.WIDE.U32 R6, R6, c[0x0][0x1b0], R4 ;  /* 0x00006c0006067a25 */ /* 0x000fc800078e0004 */
[----:B------:R-:W-:Y:S01]  /*7f00*/  IMAD.WIDE.U32 R4, R0, c[0x0][0x1b8], R4 ;  /* 0x00006e0000047a25 */ /* 0x000fe200078e0004 */
[----:B------:R-:W-:Y:S01]  /*7f10*/  IADD3 R234, P1, R6, UR26, RZ ;  /* 0x0000001a06ea7c10 */ /* 0x000fe2000ff3e0ff */
[----:B------:R-:W-:Y:S02]  /*7f20*/  USHF.L.U32 UR26, UR4, 0x4, URZ ;  /* 0x00000004041a7899 */ /* 0x000fe4000800063f */
[----:B------:R-:W-:Y:S01]  /*7f30*/  IMAD.U32 R0, RZ, RZ, UR6 ;  /* 0x00000006ff007e24 */ /* 0x000fe2000f8e00ff */
[----:B------:R-:W-:Y:S02]  /*7f40*/  IADD3 R232, P0, R4, UR28, RZ ;  /* 0x0000001c04e87c10 */ /* 0x000fe4000ff1e0ff */
[----:B---3--:R-:W-:Y:S02]  /*7f50*/  ISETP.GE.AND P5, PT, R250, c[0x0][0x220], PT ;  /* 0x00008800fa007a0c */ /* 0x008fe40003fa6270 */
[----:B------:R-:W-:Y:S02]  /*7f60*/  IADD3.X R6, R0, UR24, R7, P1, !PT ;  /* 0x0000001800067c10 */ /* 0x000fe40008ffe407 */
[----:B------:R-:W-:-:S02]  /*7f70*/  IADD3.X R4, R2, UR25, R5, P0, !PT ;  /* 0x0000001902047c10 */ /* 0x000fc400087fe405 */
[----:B----4-:R-:W-:Y:S01]  /*7f80*/  ISETP.GE.AND P3, PT, R251, c[0x0][0x220], PT ;  /* 0x00008800fb007a0c */ /* 0x010fe20003f66270 */
[----:B-----5:R-:W-:Y:S01]  /*7f90*/  IMAD.WIDE.U32 R250, R244, -0x326172a9, RZ ;  /* 0xcd9e8d57f4fa7825 */ /* 0x020fe200078e00ff */
[----:B------:R-:W-:Y:S01]  /*7fa0*/  LEA R235, P1, R234, c[0x0][0x168], 0x1 ;  /* 0x00005a00eaeb7a11 */ /* 0x000fe200078208ff */
[----:B------:R-:W-:Y:S01]  /*7fb0*/  USHF.L.U64.HI UR25, UR4, 0x4, UR5 ;  /* 0x0000000404197899 */ /* 0x000fe20008010205 */
[----:B------:R-:W-:Y:S02]  /*7fc0*/  LEA R233, P0, R232, c[0x0][0x170], 0x1 ;  /* 0x00005c00e8e97a11 */ /* 0x000fe400078008ff */
[----:B------:R-:W-:Y:S02]  /*7fd0*/  LEA.HI.X R234, R234, c[0x0][0x16c], R6, 0x1, P1 ;  /* 0x00005b00eaea7a11 */ /* 0x000fe400008f0c06 */
[----:B------:R-:W-:Y:S02]  /*7fe0*/  LEA.HI.X R232, R232, c[0x0][0x174], R4, 0x1, P0 ;  /* 0x00005d00e8e87a11 */ /* 0x000fe400000f0c04 */
[----:B------:R-:W-:-:S02]  /*7ff0*/  IADD3 R228, P1, R168, 0x20, RZ ;  /* 0x00000020a8e47810 */ /* 0x000fc40007f3e0ff */
[----:B------:R-:W-:Y:S02]  /*8000*/  IADD3 R226, P0, R168, 0x30, RZ ;  /* 0x00000030a8e27810 */ /* 0x000fe40007f1e0ff */
[----:B------:R-:W-:Y:S01]  /*8010*/  LOP3.LUT R236, R251, R246, RZ, 0x3c, !PT ;  /* 0x000000f6fbec7212 */ /* 0x000fe200078e3cff */
[----:B------:R-:W-:Y:S01]  /*8020*/  IMAD.WIDE.U32 R238, R245, -0x2daee0ad, RZ ;  /* 0xd2511f53f5ee7825 */ /* 0x000fe200078e00ff */
[----:B------:R-:W-:-:S03]  /*8030*/  ISETP.GE.AND P6, PT, R8, c[0x0][0x220], PT ;  /* 0x0000880008007a0c */ /* 0x000fc60003fc6270 */
[--C-:B------:R-:W-:Y:S02]  /*8040*/  IMAD.X R229, RZ, RZ, R225.reuse, P1 ;  /* 0x000000ffffe57224 */ /* 0x100fe400008e06e1 */
[----:B------:R-:W-:Y:S02]  /*8050*/  IMAD.X R227, RZ, RZ, R225, P0 ;  /* 0x000000ffffe37224 */ /* 0x000fe400000e06e1 */
[----:B------:R-:W-:Y:S01]  /*8060*/  IMAD.WIDE.U32 R236, R236, -0x2daee0ad, RZ ;  /* 0xd2511f53ecec7825 */ /* 0x000fe200078e00ff */
[----:B------:R-:W-:Y:S05]  /*8070*/  BRA `(.L_x_560) ;  /* 0x000006e000007947 */ /* 0x000fea0003800000 */
.L_x_562:
[----:B------:R-:W2:Y:S01]  /*8080*/  LDL.64 R242, [R1+0x20] ;  /* 0x0000200001f27983 */ /* 0x000ea20000100a00 */
[----:B------:R-:W-:Y:S02]  /*8090*/  ULDC.64 UR6, c[0x0][0x198] ;  /* 0x0000660000067ab9 */ /* 0x000fe40000000a00 */
[----:B------:R-:W-:Y:S01]  /*80a0*/  UIADD3 UR28, UR23, -0x1, -UR31 ;  /* 0xffffffff171c7890 */ /* 0x000fe2000fffe81f */
        /* <DEDUP_REMOVED lines=11> */
[----:B---3--:R-:W-:Y:S02]  /*8160*/  LEA.HI.X R174, R174, R241, R0, 0x6, P2 ;  /* 0x000000f1aeae7211 */ /* 0x008fe400010f3400 */
        /* <DEDUP_REMOVED lines=95> */
.L_x_560:
        /* <DEDUP_REMOVED lines=46> */
[-C--:B------:R-:W-:Y:S02]  /*8a40*/  LEA R6, P1, R16, R233.reuse, 0x1 ;  /* 0x000000e910067211 */ /* 0x080fe400078208ff */
        /* <DEDUP_REMOVED lines=120> */
[----:B------:R-:W-:Y:S05]  /*91d0*/  LDSM.16.M88.4 R192, [R202+0x8000] ;  /* 0x00800000cac0783b */ /* 0x000fea0000000200 */
[C---:B------:R-:W-:Y:S08]  /*91e0*/  HMMA.16816.F32.BF16 R8, R32.reuse, R10, RZ ;  /* 0x0000000a2008723c */ /* 0x040ff000000418ff */
[C---:B---3--:R-:W-:Y:S08]  /*91f0*/  HMMA.16816.F32.BF16 R12, R32.reuse, R16, RZ ;  /* 0x00000010200c723c */ /* 0x048ff000000418ff */
[C---:B------:R-:W-:Y:S08]  /*9200*/  HMMA.16816.F32.BF16 R16, R32.reuse, R18, RZ ;  /* 0x000000122010723c */ /* 0x040ff000000418ff */
[C---:B-1----:R-:W-:Y:S08]  /*9210*/  HMMA.16816.F32.BF16 R20, R32.reuse, R24, RZ ;  /* 0x000000182014723c */ /* 0x042ff000000418ff */
[C---:B------:R-:W-:Y:S08]  /*9220*/  HMMA.16816.F32.BF16 R24, R32.reuse, R26, RZ ;  /* 0x0000001a2018723c */ /* 0x040ff000000418ff */
[C---:B--2---:R-:W-:Y:S08]  /*9230*/  HMMA.16816.F32.BF16 R28, R32.reuse, R168, RZ ;  /* 0x000000a8201c723c */ /* 0x044ff000000418ff */
[----:B------:R-:W-:Y:S01]  /*9240*/  HMMA.16816.F32.BF16 R32, R32, R170, RZ ;  /* 0x000000aa2020723c */ /* 0x000fe200000418ff */
[----:B------:R-:W1:Y:S07]  /*9250*/  LDSM.16.M88.4 R168, [R206] ;  /* 0x00000000cea8783b */ /* 0x000e6e0000000200 */
[C---:B-----5:R-:W-:Y:S08]  /*9260*/  HMMA.16816.F32.BF16 R4, R172.reuse, R176, R4 ;  /* 0x000000b0ac04723c */ /* 0x060ff00000041804 */
[C---:B------:R-:W-:Y:S01]  /*9270*/  HMMA.16816.F32.BF16 R8, R172.reuse, R178, R8 ;  /* 0x000000b2ac08723c */ /* 0x040fe20000041808 */
[----:B------:R-:W2:Y:S07]  /*9280*/  LDSM.16.M88.4 R176, [R202+0x8800] ;  /* 0x00880000cab0783b */ /* 0x000eae0000000200 */
[C---:B------:R-:W-:Y:S08]  /*9290*/  HMMA.16816.F32.BF16 R12, R172.reuse, R180, R12 ;  /* 0x000000b4ac0c723c */ /* 0x040ff0000004180c */
[C---:B------:R-:W-:Y:S01]  /*92a0*/  HMMA.16816.F32.BF16 R16, R172.reuse, R182, R16 ;  /* 0x000000b6ac10723c */ /* 0x040fe20000041810 */
[----:B------:R-:W3:Y:S07]  /*92b0*/  LDSM.16.M88.4 R180, [R202+0x9000] ;  /* 0x00900000cab4783b */ /* 0x000eee0000000200 */
[C---:B------:R-:W-:Y:S08]  /*92c0*/  HMMA.16816.F32.BF16 R20, R172.reuse, R184, R20 ;  /* 0x000000b8ac14723c */ /* 0x040ff00000041814 */
[C---:B------:R-:W-:Y:S01]  /*92d0*/  HMMA.16816.F32.BF16 R24, R172.reuse, R186, R24 ;  /* 0x000000baac18723c */ /* 0x040fe20000041818 */
[----:B------:R-:W-:Y:S07]  /*92e0*/  LDSM.16.M88.4 R184, [R205] ;  /* 0x00000000cdb8783b */ /* 0x000fee0000000200 */
[C---:B------:R-:W-:Y:S08]  /*92f0*/  HMMA.16816.F32.BF16 R28, R172.reuse, R188, R28 ;  /* 0x000000bcac1c723c */ /* 0x040ff0000004181c */
[----:B------:R-:W-:Y:S01]  /*9300*/  HMMA.16816.F32.BF16 R32, R172, R190, R32 ;  /* 0x000000beac20723c */ /* 0x000fe20000041820 */
[----:B------:R-:W4:Y:S04]  /*9310*/  LDSM.16.M88.4 R172, [R202+0x9800] ;  /* 0x00980000caac783b */ /* 0x000f280000000200 */
[----:B------:R-:W5:Y:S03]  /*9320*/  LDSM.16.M88.4 R188, [R201] ;  /* 0x00000000c9bc783b */ /* 0x000f660000000200 */
        /* <DEDUP_REMOVED lines=11> */
[----:B------:R-:W2:Y:S04]  /*93e0*/  LDSM.16.M88.4 R168, [R201+0x1000] ;  /* 0x00100000c9a8783b */ /* 0x000ea80000000200 */
[----:B------:R-:W3:Y:S03]  /*93f0*/  LDSM.16.M88.4 R172, [R201+0x1800] ;  /* 0x00180000c9ac783b */ /* 0x000ee60000000200 */
[C---:B-----5:R-:W-:Y:S08]  /*9400*/  HMMA.16816.F32.BF16 R4, R184.reuse, R188, R4 ;  /* 0x000000bcb804723c */ /* 0x060ff00000041804 */
        /* <DEDUP_REMOVED lines=8> */
[C---:B---3--:R-:W-:Y:S08]  /*9490*/  HMMA.16816.F32.BF16 R28, R184.reuse, R172, R28 ;  /* 0x000000acb81c723c */ /* 0x048ff0000004181c */
[----:B------:R-:W-:Y:S01]  /*94a0*/  HMMA.16816.F32.BF16 R32, R184, R174, R32 ;  /* 0x000000aeb820723c */ /* 0x000fe20000041820 */
[----:B------:R-:W-:Y:S04]  /*94b0*/  LDSM.16.M88.4 R172, [R204+0x2000] ;  /* 0x00200000ccac783b */ /* 0x000fe80000000200 */
[----:B------:R-:W-:Y:S03]  /*94c0*/  LDSM.16.M88.4 R184, [R218] ;  /* 0x00000000dab8783b */ /* 0x000fe60000000200 */
[C---:B------:R-:W-:Y:S08]  /*94d0*/  HMMA.16816.F32.BF16 R4, R176.reuse, R180, R4 ;  /* 0x000000b4b004723c */ /* 0x040ff00000041804 */
        /* <DEDUP_REMOVED lines=140> */
[C---:B--2---:R-:W-:Y:S07]  /*9da0*/  HMMA.16816.F32.BF16 R28, R180.reuse, R168, R28 ;  /* 0x000000a8b41c723c */ /* 0x044fee000004181c */
        /* <DEDUP_REMOVED lines=12> */
[C---:B---3--:R-:W-:Y:S04]  /*9e70*/  HMMA.16816.F32.BF16 R12, R172.reuse, R184, R12 ;  /* 0x000000b8ac0c723c */ /* 0x048fe8000004180c */
[----:B------:R-:W-:Y:S02]  /*9e80*/  IMAD R0, R171, c[0x0][0x198], RZ ;  /* 0x00006600ab007a24 */ /* 0x000fe400078e02ff */
[----:B------:R-:W-:Y:S02]  /*9e90*/  IMAD.IADD R148, R169, 0x1, R148 ;  /* 0x00000001a9947824 */ /* 0x000fe400078e0294 */
[C---:B------:R-:W-:Y:S04]  /*9ea0*/  HMMA.16816.F32.BF16 R16, R172.reuse, R186, R16 ;  /* 0x000000baac10723c */ /* 0x040fe80000041810 */
[C---:B------:R-:W-:Y:S02]  /*9eb0*/  IMAD R0, R170.reuse, c[0x0][0x19c], R0 ;  /* 0x00006700aa007a24 */ /* 0x040fe400078e0200 */
[----:B------:R-:W-:Y:S01]  /*9ec0*/  IMAD.WIDE.U32 R180, R170, c[0x0][0x198], RZ ;  /* 0x00006600aab47a25 */ /* 0x000fe200078e00ff */
[CC--:B------:R-:W-:Y:S01]  /*9ed0*/  LEA R170, P0, R168.reuse, R235.reuse, 0x1 ;  /* 0x000000eba8aa7211 */ /* 0x0c0fe200078008ff */
[C---:B----4-:R-:W-:Y:S04]  /*9ee0*/  HMMA.16816.F32.BF16 R20, R172.reuse, R188, R20 ;  /* 0x000000bcac14723c */ /* 0x050fe80000041814 */
[-C--:B------:R-:W-:Y:S01]  /*9ef0*/  LEA.HI.X R171, R168, R234.reuse, R148, 0x1, P0 ;  /* 0x000000eaa8ab7211 */ /* 0x080fe200000f0c94 */
[----:B------:R-:W-:Y:S01]  /*9f00*/  IMAD.WIDE.U32 R178, R2, c[0x0][0x198], RZ ;  /* 0x0000660002b27a25 */ /* 0x000fe200078e00ff */
[----:B------:R-:W-:Y:S02]  /*9f10*/  ISETP.LT.AND P0, PT, RZ, UR30, PT ;  /* 0x0000001eff007c0c */ /* 0x000fe4000bf01270 */
[C---:B------:R-:W-:Y:S04]  /*9f20*/  HMMA.16816.F32.BF16 R24, R172.reuse, R190, R24 ;  /* 0x000000beac18723c */ /* 0x040fe80000041818 */
[----:B------:R-:W-:Y:S01]  /*9f30*/  IMAD R2, R177, c[0x0][0x198], RZ ;  /* 0x00006600b1027a24 */ /* 0x000fe200078e02ff */
[CC--:B------:R-:W-:Y:S01]  /*9f40*/  LEA R168, P2, R178.reuse, R235.reuse, 0x1 ;  /* 0x000000ebb2a87211 */ /* 0x0c0fe200078408ff */
[----:B------:R-:W-:Y:S02]  /*9f50*/  IMAD.IADD R0, R181, 0x1, R0 ;  /* 0x00000001b5007824 */ /* 0x000fe400078e0200 */
[C---:B-1----:R-:W-:Y:S04]  /*9f60*/  HMMA.16816.F32.BF16 R28, R172.reuse, R192, R28 ;  /* 0x000000c0ac1c723c */ /* 0x042fe8000004181c */
[----:B------:R-:W-:Y:S04]  /*9f70*/  IMAD.IADD R3, R179, 0x1, R3 ;  /* 0x00000001b3037824 */ /* 0x000fe800078e0203 */
[----:B------:R-:W-:Y:S04]  /*9f80*/  HMMA.16816.F32.BF16 R32, R172, R194, R32 ;  /* 0x000000c2ac20723c */ /* 0x000fe80000041820 */
[-C--:B------:R-:W-:Y:S03]  /*9f90*/  LEA.HI.X R169, R178, R234.reuse, R3, 0x1, P2 ;  /* 0x000000eab2a97211 */ /* 0x080fe600010f0c03 */
[-C--:B------:R-:W-:Y:S01]  /*9fa0*/  LEA R172, P1, R180, R235.reuse, 0x1 ;  /* 0x000000ebb4ac7211 */ /* 0x080fe200078208ff */
[----:B------:R-:W-:Y:S04]  /*9fb0*/  IMAD.WIDE.U32 R174, R176, c[0x0][0x198], RZ ;  /* 0x00006600b0ae7a25 */ /* 0x000fe800078e00ff */
[-C--:B------:R-:W-:Y:S01]  /*9fc0*/  LEA.HI.X R173, R180, R234.reuse, R0, 0x1, P1 ;  /* 0x000000eab4ad7211 */ /* 0x080fe200008f0c00 */
[----:B------:R-:W-:Y:S01]  /*9fd0*/  IMAD R176, R176, c[0x0][0x19c], R2 ;  /* 0x00006700b0b07a24 */ /* 0x000fe200078e0202 */
[C---:B------:R-:W-:Y:S03]  /*9fe0*/  LEA R2, P1, R174.reuse, R235, 0x1 ;  /* 0x000000ebae027211 */ /* 0x040fe600078208ff */
[----:B------:R-:W-:Y:S05]  /*9ff0*/  IMAD.IADD R176, R175, 0x1, R176 ;  /* 0x00000001afb07824 */ /* 0x000fea00078e02b0 */
[----:B------:R-:W-:Y:S01]  /*a000*/  LEA.HI.X R3, R174, R234, R176, 0x1, P1 ;  /* 0x000000eaae037211 */ /* 0x000fe200008f0cb0 */
[----:B------:R-:W-:-:S05]  /*a010*/  @P0 BRA `(.L_x_562) ;  /* 0xffffe06000000947 */ /* 0x000fca000383ffff */
.L_x_561:
[----:B------:R-:W-:Y:S01]  /*a020*/  FMNMX.FTZ R0, R4, R149, !PT ;  /* 0x0000009504007209 */ /* 0x000fe20007810000 */
[----:B------:R-:W-:Y:S01]  /*a030*/  USHF.L.U32 UR30, UR30, 0x1, URZ ;  /* 0x000000011e1e7899 */ /* 0x000fe2000800063f */
[----:B-1----:R-:W-:Y:S01]  /*a040*/  LDSM.16.MT88.4 R172, [R197+0x10000] ;  /* 0x01000000c5ac783b */ /* 0x002fe20000004200 */
[----:B------:R-:W-:Y:S01]  /*a050*/  UIADD3 UR6, UR19, -0x4498517b, URZ ;  /* 0xbb67ae8513067890 */ /* 0x000fe2000fffe03f */
[----:B------:R-:W-:Y:S01]  /*a060*/  FMNMX.FTZ R0, R5, R0, !PT ;  /* 0x0000000005007209 */ /* 0x000fe20007810000 */
[----:B------:R-:W-:Y:S02]  /*a070*/  UIADD3 UR24, UR18, 0x3c6ef372, URZ ;  /* 0x3c6ef37212187890 */ /* 0x000fe4000fffe03f */
[----:B------:R-:W-:Y:S01]  /*a080*/  UIADD3 UR7, UR18, -0x4ab325aa, URZ ;  /* 0xb54cda5612077890 */ /* 0x000fe2000fffe03f */
[----:B------:R-:W-:Y:S01]  /*a090*/  FMNMX.FTZ R0, R8, R0, !PT ;  /* 0x0000000008007209 */ /* 0x000fe20007810000 */
[----:B------:R-:W-:Y:S01]  /*a0a0*/  UIADD3 UR28, UR19, 0x646e171e, URZ ;  /* 0x646e171e131c7890 */ /* 0x000fe2000fffe03f */
[----:B------:R-:W-:Y:S01]  /*a0b0*/  LDSM.16.MT88.4 R176, [R198+0x10000] ;  /* 0x01000000c6b0783b */ /* 0x000fe20000004200 */
[----:B------:R-:W-:Y:S01]  /*a0c0*/  UIADD3 UR31, UR31, 0x1, URZ ;  /* 0x000000011f1f7890 */ /* 0x000fe2000fffe03f */
[----:B------:R-:W-:Y:S04]  /*a0d0*/  FMNMX.FTZ R0, R9, R0, !PT ;  /* 0x0000000009007209 */ /* 0x000fe80007810000 */
        /* <DEDUP_REMOVED lines=25> */
[----:B------:R-:W-:Y:S04]  /*a270*/  FMNMX.FTZ R0, R30, R0, !PT ;  /* 0x000000001e007209 */ /* 0x000fe80007810000 */
[----:B------:R-:W-:Y:S04]  /*a280*/  FMNMX.FTZ R0, R31, R0, !PT ;  /* 0x000000001f007209 */ /* 0x000fe80007810000 */
[----:B------:R-:W-:Y:S04]  /*a290*/  FMNMX.FTZ R0, R34, R0, !PT ;  /* 0x0000000022007209 */ /* 0x000fe80007810000 */
[----:B------:R-:W-:Y:S05]  /*a2a0*/  FMNMX.FTZ R0, R35, R0, !PT ;  /* 0x0000000023007209 */ /* 0x000fea0007810000 */
[----:B------:R-:W1:Y:S02]  /*a2b0*/  SHFL.BFLY PT, R2, R0, 0x2, 0x1f ;  /* 0x0c401f0000027f89 */ /* 0x000e6400000e0000 */
[----:B-1----:R-:W-:Y:S02]  /*a2c0*/  FMNMX.FTZ R0, R0, R2, !PT ;  /* 0x0000000200007209 */ /* 0x002fe40007810000 */
[----:B------:R-:W-:Y:S04]  /*a2d0*/  FMNMX.FTZ R148, R148, R3, !PT ;  /* 0x0000000394947209 */ /* 0x000fe80007810000 */
[----:B------:R-:W1:Y:S08]  /*a2e0*/  SHFL.BFLY PT, R3, R0, 0x1, 0x1f ;  /* 0x0c201f0000037f89 */ /* 0x000e7000000e0000 */
[----:B------:R-:W2:Y:S01]  /*a2f0*/  SHFL.BFLY PT, R151, R148, 0x1, 0x1f ;  /* 0x0c201f0094977f89 */ /* 0x000ea200000e0000 */
[----:B-1----:R-:W-:Y:S02]  /*a300*/  FMNMX.FTZ R3, R0, R3, !PT ;  /* 0x0000000300037209 */ /* 0x002fe40007810000 */
[----:B------:R-:W-:Y:S01]  /*a310*/  LOP3.LUT R0, R237, UR6, R238, 0x96, !PT ;  /* 0x00000006ed007c12 */ /* 0x000fe2000f8e96ee */
[----:B------:R-:W-:Y:S02]  /*a320*/  UIADD3 UR6, UR18, -0x61c88647, URZ ;  /* 0x9e3779b912067890 */ /* 0x000fe4000fffe03f */
[C---:B------:R-:W-:Y:S02]  /*a330*/  FMUL.FTZ R181, R3.reuse, c[0x0][0x23c] ;  /* 0x00008f0003b57a20 */ /* 0x040fe40000410000 */
[----:B------:R-:W-:Y:S01]  /*a340*/  IMAD.WIDE.U32 R188, R0, -0x326172a9, RZ ;  /* 0xcd9e8d5700bc7825 */ /* 0x000fe200078e00ff */
[----:B--2---:R-:W-:Y:S02]  /*a350*/  FMNMX.FTZ R148, R148, R151, !PT ;  /* 0x0000009794947209 */ /* 0x004fe40007810000 */
[----:B------:R-:W-:Y:S02]  /*a360*/  MOV R151, UR19 ;  /* 0x0000001300977c02 */ /* 0x000fe40008000f00 */
[C---:B------:R-:W-:Y:S01]  /*a370*/  FSETP.NEU.FTZ.AND P1, PT, R148.reuse, -INF , PT ;  /* 0xff8000009400780b */ /* 0x040fe20003f3d000 */
[C---:B------:R-:W-:Y:S02]  /*a380*/  FMUL.FTZ R180, R148.reuse, c[0x0][0x23c] ;  /* 0x00008f0094b47a20 */ /* 0x040fe40000410000 */
[----:B------:R-:W-:Y:S03]  /*a390*/  FADD.FTZ R2, -R148, R149 ;  /* 0x0000009594027221 */ /* 0x000fe60000010100 */
[----:B------:R-:W-:Y:S01]  /*a3a0*/  FSEL R180, R180, RZ, P1 ;  /* 0x000000ffb4b47208 */ /* 0x000fe20000800000 */
[----:B------:R-:W-:Y:S01]  /*a3b0*/  FMUL.FTZ R2, R2, c[0x0][0x23c] ;  /* 0x00008f0002027a20 */ /* 0x000fe20000410000 */
[----:B------:R-:W-:Y:S03]  /*a3c0*/  FSETP.NEU.FTZ.AND P1, PT, R3, -INF , PT ;  /* 0xff8000000300780b */ /* 0x000fe60003f3d000 */
[--C-:B------:R-:W-:Y:S01]  /*a3d0*/  FFMA.FTZ R9, R9, c[0x0][0x23c], -R180.reuse ;  /* 0x00008f0009097a23 */ /* 0x100fe200000108b4 */
[----:B------:R-:W-:Y:S01]  /*a3e0*/  FSEL R181, R181, RZ, P1 ;  /* 0x000000ffb5b57208 */ /* 0x000fe20000800000 */
[--C-:B------:R-:W-:Y:S01]  /*a3f0*/  FFMA.FTZ R149, R8, c[0x0][0x23c], -R180.reuse ;  /* 0x00008f0008957a23 */ /* 0x100fe200000108b4 */
[----:B------:R-:W-:Y:S01]  /*a400*/  LOP3.LUT R8, R239, UR30, R151, 0x96, !PT ;  /* 0x0000001eef087c12 */ /* 0x000fe2000f8e9697 */
[----:B------:R1:W-:Y:S01]  /*a410*/  MUFU.EX2 R245, R9 ;  /* 0x0000000900f57308 */ /* 0x0003e20000000800 */
[--C-:B------:R-:W-:Y:S01]  /*a420*/  FFMA.FTZ R4, R4, c[0x0][0x23c], -R180.reuse ;  /* 0x00008f0004047a23 */ /* 0x100fe200000108b4 */
[----:B------:R-:W-:Y:S01]  /*a430*/  UIADD3 UR30, UR30, 0x1, URZ ;  /* 0x000000011e1e7890 */ /* 0x000fe2000fffe03f */
[----:B------:R-:W-:Y:S02]  /*a440*/  FFMA.FTZ R5, R5, c[0x0][0x23c], -R180 ;  /* 0x00008f0005057a23 */ /* 0x000fe400000108b4 */
[----:B------:R-:W-:Y:S04]  /*a450*/  IMAD.WIDE.U32 R168, R8, -0x326172a9, RZ ;  /* 0xcd9e8d5708a87825 */ /* 0x000fe800078e00ff */
[--C-:B------:R-:W-:Y:S01]  /*a460*/  FFMA.FTZ R6, R6, c[0x0][0x23c], -R181.reuse ;  /* 0x00008f0006067a23 */ /* 0x100fe200000108b5 */
[----:B------:R-:W-:Y:S01]  /*a470*/  LOP3.LUT R8, R169, UR6, R250, 0x96, !PT ;  /* 0x00000006a9087c12 */ /* 0x000fe2000f8e96fa */
[----:B------:R2:W-:Y:S01]  /*a480*/  MUFU.EX2 R242, R4 ;  /* 0x0000000400f27308 */ /* 0x0005e20000000800 */
[----:B------:R-:W-:Y:S01]  /*a490*/  LOP3.LUT R168, R189, UR24, R168, 0x96, !PT ;  /* 0x00000018bda87c12 */ /* 0x000fe2000f8e96a8 */
[--C-:B------:R-:W-:Y:S02]  /*a4a0*/  FFMA.FTZ R11, R11, c[0x0][0x23c], -R181.reuse ;  /* 0x00008f000b0b7a23 */ /* 0x100fe400000108b5 */
[--C-:B------:R-:W-:Y:S02]  /*a4b0*/  FFMA.FTZ R7, R7, c[0x0][0x23c], -R181.reuse ;  /* 0x00008f0007077a23 */ /* 0x100fe400000108b5 */
[----:B------:R-:W-:Y:S04]  /*a4c0*/  IMAD.WIDE.U32 R168, R168, -0x2daee0ad, RZ ;  /* 0xd2511f53a8a87825 */ /* 0x000fe800078e00ff */
[----:B------:R3:W-:Y:S01]  /*a4d0*/  MUFU.EX2 R241, R5 ;  /* 0x0000000500f17308 */ /* 0x0007e20000000800 */
[--C-:B------:R-:W-:Y:S02]  /*a4e0*/  FFMA.FTZ R10, R10, c[0x0][0x23c], -R181.reuse ;  /* 0x00008f000a0a7a23 */ /* 0x100fe400000108b5 */
[----:B-1----:R-:W-:Y:S04]  /*a4f0*/  IMAD.WIDE.U32 R8, R8, -0x2daee0ad, RZ ;  /* 0xd2511f5308087825 */ /* 0x002fe800078e00ff */
[--C-:B------:R-:W-:Y:S01]  /*a500*/  FFMA.FTZ R26, R26, c[0x0][0x23c], -R181.reuse ;  /* 0x00008f001a1a7a23 */ /* 0x100fe200000108b5 */
[----:B------:R-:W-:Y:S01]  /*a510*/  LOP3.LUT R0, R169, UR22, R8, 0x96, !PT ;  /* 0x00000016a9007c12 */ /* 0x000fe2000f8e9608 */
[--C-:B------:R-:W-:Y:S01]  /*a520*/  FFMA.FTZ R27, R27, c[0x0][0x23c], -R181.reuse ;  /* 0x00008f001b1b7a23 */ /* 0x100fe200000108b5 */
[----:B------:R-:W-:Y:S01]  /*a530*/  LOP3.LUT R9, R9, UR29, R236, 0x96, !PT ;  /* 0x0000001d09097c12 */ /* 0x000fe2000f8e96ec */
[----:B------:R1:W-:Y:S01]  /*a540*/  MUFU.EX2 R240, R6 ;  /* 0x0000000600f07308 */ /* 0x0003e20000000800 */
[--C-:B------:R-:W-:Y:S02]  /*a550*/  FFMA.FTZ R16, R16, c[0x0][0x23c], -R180.reuse ;  /* 0x00008f0010107a23 */ /* 0x100fe400000108b4 */
[----:B------:R-:W-:Y:S04]  /*a560*/  IMAD.WIDE.U32 R184, R0, -0x326172a9, RZ ;  /* 0xcd9e8d5700b87825 */ /* 0x000fe800078e00ff */
[----:B------:R-:W-:Y:S03]  /*a570*/  IMAD.WIDE.U32 R8, R9, -0x326172a9, RZ ;  /* 0xcd9e8d5709087825 */ /* 0x000fe600078e00ff */
[----:B------:R4:W-:Y:S01]  /*a580*/  MUFU.EX2 R246, R149 ;  /* 0x0000009500f67308 */ /* 0x0009e20000000800 */
[----:B------:R-:W-:Y:S01]  /*a590*/  FFMA.FTZ R17, R17, c[0x0][0x23c], -R180 ;  /* 0x00008f0011117a23 */ /* 0x000fe200000108b4 */
[----:B------:R-:W-:Y:S01]  /*a5a0*/  LOP3.LUT R0, R185, UR21, R8, 0x96, !PT ;  /* 0x00000015b9007c12 */ /* 0x000fe2000f8e9608 */
[--C-:B------:R-:W-:Y:S01]  /*a5b0*/  FFMA.FTZ R18, R18, c[0x0][0x23c], -R181.reuse ;  /* 0x00008f0012127a23 */ /* 0x100fe200000108b5 */
[----:B------:R-:W-:Y:S01]  /*a5c0*/  LOP3.LUT R9, R9, UR27, R188, 0x96, !PT ;  /* 0x0000001b09097c12 */ /* 0x000fe2000f8e96bc */
[--C-:B------:R-:W-:Y:S02]  /*a5d0*/  FFMA.FTZ R19, R19, c[0x0][0x23c], -R181.reuse ;  /* 0x00008f0013137a23 */ /* 0x100fe400000108b5 */
[----:B------:R-:W-:Y:S03]  /*a5e0*/  IMAD.WIDE.U32 R186, R0, -0x2daee0ad, RZ ;  /* 0xd2511f5300ba7825 */ /* 0x000fe600078e00ff */
[----:B------:R5:W-:Y:S01]  /*a5f0*/  MUFU.EX2 R243, R11 ;  /* 0x0000000b00f37308 */ /* 0x000be20000000800 */
[----:B------:R-:W-:Y:S04]  /*a600*/  IMAD.WIDE.U32 R8, R9, -0x2daee0ad, RZ ;  /* 0xd2511f5309087825 */ /* 0x000fe800078e00ff */
[----:B------:R-:W-:Y:S01]  /*a610*/  FADD.FTZ R0, -R3, R150 ;  /* 0x0000009603007221 */ /* 0x000fe20000010100 */
[----:B--2---:R-:W-:Y:S01]  /*a620*/  LOP3.LUT R4, R187, UR13, R8, 0x96, !PT ;  /* 0x0000000dbb047c12 */ /* 0x004fe2000f8e9608 */
[--C-:B------:R-:W-:Y:S01]  /*a630*/  FFMA.FTZ R14, R14, c[0x0][0x23c], -R181.reuse ;  /* 0x00008f000e0e7a23 */ /* 0x100fe200000108b5 */
[----:B------:R-:W-:Y:S01]  /*a640*/  LOP3.LUT R8, R9, UR20, R168, 0x96, !PT ;  /* 0x0000001409087c12 */ /* 0x000fe2000f8e96a8 */
[----:B------:R-:W-:Y:S01]  /*a650*/  FMUL.FTZ R0, R0, c[0x0][0x23c] ;  /* 0x00008f0000007a20 */ /* 0x000fe20000410000 */
[----:B------:R2:W-:Y:S01]  /*a660*/  MUFU.EX2 R195, R7 ;  /* 0x0000000700c37308 */ /* 0x0005e20000000800 */
[----:B---3--:R-:W-:Y:S04]  /*a670*/  IMAD.WIDE.U32 R4, R4, -0x326172a9, RZ ;  /* 0xcd9e8d5704047825 */ /* 0x008fe800078e00ff */
[----:B------:R-:W-:Y:S01]  /*a680*/  IMAD.WIDE.U32 R182, R8, -0x326172a9, RZ ;  /* 0xcd9e8d5708b67825 */ /* 0x000fe200078e00ff */
[C---:B-1----:R-:W-:Y:S02]  /*a690*/  LOP3.LUT R6, R4.reuse, 0xffff, RZ, 0xc0, !PT ;  /* 0x0000ffff04067812 */ /* 0x042fe400078ec0ff */
[----:B------:R-:W-:Y:S01]  /*a6a0*/  SHF.R.U32.HI R8, RZ, 0x10, R4 ;  /* 0x00000010ff087819 */ /* 0x000fe20000011604 */
[--C-:B------:R-:W-:Y:S01]  /*a6b0*/  FFMA.FTZ R15, R15, c[0x0][0x23c], -R181.reuse ;  /* 0x00008f000f0f7a23 */ /* 0x100fe200000108b5 */
[----:B------:R1:W-:Y:S01]  /*a6c0*/  MUFU.EX2 R244, R10 ;  /* 0x0000000a00f47308 */ /* 0x0003e20000000800 */
[----:B------:R-:W-:Y:S01]  /*a6d0*/  LOP3.LUT R5, R5, UR7, R182, 0x96, !PT ;  /* 0x0000000705057c12 */ /* 0x000fe2000f8e96b6 */
[--C-:B------:R-:W-:Y:S01]  /*a6e0*/  FFMA.FTZ R25, R25, c[0x0][0x23c], -R180.reuse ;  /* 0x00008f0019197a23 */ /* 0x100fe200000108b4 */
[----:B----4-:R-:W-:Y:S01]  /*a6f0*/  LOP3.LUT R149, R4, 0xff, RZ, 0xc0, !PT ;  /* 0x000000ff04957812 */ /* 0x010fe200078ec0ff */
[----:B------:R-:W-:Y:S01]  /*a700*/  FFMA.FTZ R28, R28, c[0x0][0x23c], -R180 ;  /* 0x00008f001c1c7a23 */ /* 0x000fe200000108b4 */
[----:B-----5:R-:W-:Y:S01]  /*a710*/  SHF.R.U32.HI R11, RZ, 0x18, R4 ;  /* 0x00000018ff0b7819 */ /* 0x020fe20000011604 */
[--C-:B------:R-:W-:Y:S01]  /*a720*/  FFMA.FTZ R30, R30, c[0x0][0x23c], -R181.reuse ;  /* 0x00008f001e1e7a23 */ /* 0x100fe200000108b5 */
[----:B------:R-:W-:Y:S01]  /*a730*/  LOP3.LUT R4, R5, 0xffff, RZ, 0xc0, !PT ;  /* 0x0000ffff05047812 */ /* 0x000fe200078ec0ff */
[----:B------:R-:W-:Y:S01]  /*a740*/  FFMA.FTZ R31, R31, c[0x0][0x23c], -R181 ;  /* 0x00008f001f1f7a23 */ /* 0x000fe200000108b5 */
[----:B------:R-:W-:Y:S01]  /*a750*/  LOP3.LUT R9, R8, 0xff, RZ, 0xc0, !PT ;  /* 0x000000ff08097812 */ /* 0x000fe200078ec0ff */
[----:B------:R-:W3:Y:S01]  /*a760*/  MUFU.EX2 R2, R2 ;  /* 0x0000000200027308 */ /* 0x000ee20000000800 */
[----:B------:R-:W-:Y:S01]  /*a770*/  LOP3.LUT R8, R5, 0xff, RZ, 0xc0, !PT ;  /* 0x000000ff05087812 */ /* 0x000fe200078ec0ff */
[--C-:B------:R-:W-:Y:S01]  /*a780*/  FFMA.FTZ R29, R29, c[0x0][0x23c], -R180.reuse ;  /* 0x00008f001d1d7a23 */ /* 0x100fe200000108b4 */
[----:B------:R-:W-:Y:S01]  /*a790*/  PRMT R9, R9, 0x5410, R11 ;  /* 0x0000541009097816 */ /* 0x000fe2000000000b */
[----:B------:R-:W-:Y:S01]  /*a7a0*/  FFMA.FTZ R32, R32, c[0x0][0x23c], -R180 ;  /* 0x00008f0020207a23 */ /* 0x000fe200000108b4 */
[----:B--2---:R-:W-:Y:S01]  /*a7b0*/  SHF.R.U32.HI R7, RZ, 0x10, R5 ;  /* 0x00000010ff077819 */ /* 0x004fe20000011605 */
[----:B------:R-:W-:Y:S01]  /*a7c0*/  FFMA.FTZ R34, R34, c[0x0][0x23c], -R181 ;  /* 0x00008f0022227a23 */ /* 0x000fe200000108b5 */
[----:B------:R-:W-:Y:S01]  /*a7d0*/  LOP3.LUT R150, R183, UR14, R184, 0x96, !PT ;  /* 0x0000000eb7967c12 */ /* 0x000fe2000f8e96b8 */
[--C-:B------:R-:W-:Y:S01]  /*a7e0*/  HSET2.LE.AND R171, R9, R249.reuse, PT ;  /* 0x000000f909ab7233 */ /* 0x100fe20003803000 */
[--C-:B------:R-:W-:Y:S01]  /*a7f0*/  FFMA.FTZ R12, R12, c[0x0][0x23c], -R180.reuse ;  /* 0x00008f000c0c7a23 */ /* 0x100fe200000108b4 */
[----:B------:R-:W2:Y:S01]  /*a800*/  MUFU.EX2 R0, R0 ;  /* 0x0000000000007308 */ /* 0x000ea20000000800 */
[----:B------:R-:W-:Y:S02]  /*a810*/  FFMA.FTZ R13, R13, c[0x0][0x23c], -R180 ;  /* 0x00008f000d0d7a23 */ /* 0x000fe400000108b4 */
[----:B------:R-:W-:Y:S01]  /*a820*/  IMAD.WIDE.U32 R150, R150, -0x2daee0ad, RZ ;  /* 0xd2511f5396967825 */ /* 0x000fe200078e00ff */
[----:B-1----:R-:W-:Y:S02]  /*a830*/  SHF.R.U32.HI R10, RZ, 0x8, R6 ;  /* 0x00000008ff0a7819 */ /* 0x002fe40000011606 */
[----:B------:R-:W-:Y:S01]  /*a840*/  SHF.R.U32.HI R6, RZ, 0x18, R5 ;  /* 0x00000018ff067819 */ /* 0x000fe20000011605 */
[----:B------:R-:W-:Y:S01]  /*a850*/  FFMA.FTZ R24, R24, c[0x0][0x23c], -R180 ;  /* 0x00008f0018187a23 */ /* 0x000fe200000108b4 */
[----:B------:R-:W-:Y:S01]  /*a860*/  SHF.R.U32.HI R5, RZ, 0x8, R4 ;  /* 0x00000008ff057819 */ /* 0x000fe20000011604 */
[----:B------:R-:W-:Y:S01]  /*a870*/  FFMA.FTZ R20, R20, c[0x0][0x23c], -R180 ;  /* 0x00008f0014147a23 */ /* 0x000fe200000108b4 */
[----:B------:R-:W-:Y:S01]  /*a880*/  LOP3.LUT R4, R7, 0xff, RZ, 0xc0, !PT ;  /* 0x000000ff07047812 */ /* 0x000fe200078ec0ff */
[----:B------:R-:W-:Y:S01]  /*a890*/  MUFU.EX2 R182, R26 ;  /* 0x0000001a00b67308 */ /* 0x000fe20000000800 */
[----:B------:R-:W-:Y:S01]  /*a8a0*/  PRMT R10, R149, 0x5410, R10 ;  /* 0x00005410950a7816 */ /* 0x000fe2000000000a */
[----:B------:R-:W-:Y:S01]  /*a8b0*/  FFMA.FTZ R21, R21, c[0x0][0x23c], -R180 ;  /* 0x00008f0015157a23 */ /* 0x000fe200000108b4 */
[----:B------:R-:W-:Y:S01]  /*a8c0*/  PRMT R5, R8, 0x5410, R5 ;  /* 0x0000541008057816 */ /* 0x000fe20000000005 */
[----:B---3--:R-:W-:Y:S01]  /*a8d0*/  FMUL.FTZ R8, R2, R156 ;  /* 0x0000009c02087220 */ /* 0x008fe20000410000 */
[----:B------:R-:W-:Y:S01]  /*a8e0*/  PRMT R4, R4, 0x5410, R6 ;  /* 0x0000541004047816 */ /* 0x000fe20000000006 */
[--C-:B------:R-:W-:Y:S01]  /*a8f0*/  HSET2.LE.AND R170, R10, R249.reuse, PT ;  /* 0x000000f90aaa7233 */ /* 0x100fe20003803000 */
[----:B------:R-:W-:Y:S01]  /*a900*/  F2FP.BF16.PACK_AB R6, R241, R242 ;  /* 0x000000f2f106723e */ /* 0x000fe200000010ff */
[--C-:B------:R-:W-:Y:S01]  /*a910*/  HSET2.LE.AND R168, R5, R249.reuse, PT ;  /* 0x000000f905a87233 */ /* 0x100fe20003803000 */
[----:B------:R-:W-:Y:S01]  /*a920*/  F2FP.BF16.PACK_AB R5, R243, R244 ;  /* 0x000000f4f305723e */ /* 0x000fe200000010ff */
[--C-:B------:R-:W-:Y:S01]  /*a930*/  HSET2.LE.AND R169, R4, R249.reuse, PT ;  /* 0x000000f904a97233 */ /* 0x100fe20003803000 */
[----:B------:R-:W-:Y:S01]  /*a940*/  F2FP.BF16.PACK_AB R4, R245, R246 ;  /* 0x000000f6f504723e */ /* 0x000fe200000010ff */
[----:B------:R-:W-:Y:S01]  /*a950*/  FMUL.FTZ R9, R2, R157 ;  /* 0x0000009d02097220 */ /* 0x000fe20000410000 */
[----:B------:R-:W-:Y:S01]  /*a960*/  F2FP.BF16.PACK_AB R7, R195, R240 ;  /* 0x000000f0c307723e */ /* 0x000fe200000010ff */
[----:B--2---:R-:W-:Y:S01]  /*a970*/  FMUL.FTZ R10, R0, R158 ;  /* 0x0000009e000a7220 */ /* 0x004fe20000410000 */
[----:B------:R-:W-:Y:S01]  /*a980*/  LOP3.LUT R170, R170, R4, RZ, 0xc0, !PT ;  /* 0x00000004aaaa7212 */ /* 0x000fe200078ec0ff */
[C---:B------:R-:W-:Y:S01]  /*a990*/  FMUL.FTZ R4, R2.reuse, R152 ;  /* 0x0000009802047220 */ /* 0x040fe20000410000 */
[----:B------:R-:W-:Y:S01]  /*a9a0*/  LOP3.LUT R171, R171, R5, RZ, 0xc0, !PT ;  /* 0x00000005abab7212 */ /* 0x000fe200078ec0ff */
[----:B------:R-:W-:Y:S01]  /*a9b0*/  FMUL.FTZ R5, R2, R153 ;  /* 0x0000009902057220 */ /* 0x000fe20000410000 */
[----:B------:R-:W-:Y:S01]  /*a9c0*/  LOP3.LUT R168, R168, R6, RZ, 0xc0, !PT ;  /* 0x00000006a8a87212 */ /* 0x000fe200078ec0ff */
[C---:B------:R-:W-:Y:S01]  /*a9d0*/  FMUL.FTZ R6, R0.reuse, R154 ;  /* 0x0000009a00067220 */ /* 0x040fe20000410000 */
[----:B------:R-:W-:Y:S01]  /*a9e0*/  LOP3.LUT R169, R169, R7, RZ, 0xc0, !PT ;  /* 0x00000007a9a97212 */ /* 0x000fe200078ec0ff */
[C---:B------:R-:W-:Y:S01]  /*a9f0*/  FMUL.FTZ R7, R0.reuse, R155 ;  /* 0x0000009b00077220 */ /* 0x040fe20000410000 */
[----:B------:R1:W-:Y:S01]  /*aa00*/  MUFU.EX2 R194, R16 ;  /* 0x0000001000c27308 */ /* 0x0003e20000000800 */
[----:B------:R-:W2:Y:S01]  /*aa10*/  LDSM.16.MT88.4 R152, [R200+0x10000] ;  /* 0x01000000c898783b */ /* 0x000ea20000004200 */
[----:B------:R-:W-:Y:S02]  /*aa20*/  FMUL.FTZ R11, R0, R159 ;  /* 0x0000009f000b7220 */ /* 0x000fe40000410000 */
[C---:B------:R-:W-:Y:S02]  /*aa30*/  FMUL.FTZ R36, R2.reuse, R36 ;  /* 0x0000002402247220 */ /* 0x040fe40000410000 */
[C---:B------:R-:W-:Y:S03]  /*aa40*/  HMMA.16816.F32.BF16 R4, R168.reuse, R172, R4 ;  /* 0x000000aca804723c */ /* 0x040fe60000041804 */
[----:B------:R-:W3:Y:S01]  /*aa50*/  LDSM.16.MT88.4 R156, [R199+0x10000] ;  /* 0x01000000c79c783b */ /* 0x000ee20000004200 */
[----:B------:R4:W-:Y:S01]  /*aa60*/  MUFU.EX2 R193, R17 ;  /* 0x0000001100c17308 */ /* 0x0009e20000000800 */
[----:B------:R-:W-:Y:S02]  /*aa70*/  FMUL.FTZ R37, R2, R37 ;  /* 0x0000002502257220 */ /* 0x000fe40000410000 */
[C---:B------:R-:W-:Y:S01]  /*aa80*/  FMUL.FTZ R38, R0.reuse, R38 ;  /* 0x0000002600267220 */ /* 0x040fe20000410000 */
[C---:B------:R-:W-:Y:S03]  /*aa90*/  HMMA.16816.F32.BF16 R8, R168.reuse, R174, R8 ;  /* 0x000000aea808723c */ /* 0x040fe60000041808 */
[----:B------:R-:W5:Y:S01]  /*aaa0*/  LDSM.16.MT88.4 R172, [R197+0x12000] ;  /* 0x01200000c5ac783b */ /* 0x000f620000004200 */
[----:B------:R-:W-:Y:S02]  /*aab0*/  FMUL.FTZ R39, R0, R39 ;  /* 0x0000002700277220 */ /* 0x000fe40000410000 */
[C---:B------:R-:W-:Y:S01]  /*aac0*/  FMUL.FTZ R40, R2.reuse, R40 ;  /* 0x0000002802287220 */ /* 0x040fe20000410000 */
[----:B------:R2:W-:Y:S01]  /*aad0*/  MUFU.EX2 R192, R18 ;  /* 0x0000001200c07308 */ /* 0x0005e20000000800 */
[----:B------:R-:W-:Y:S03]  /*aae0*/  FMUL.FTZ R41, R2, R41 ;  /* 0x0000002902297220 */ /* 0x000fe60000410000 */
[C---:B------:R-:W-:Y:S03]  /*aaf0*/  HMMA.16816.F32.BF16 R36, R168.reuse, R176, R36 ;  /* 0x000000b0a824723c */ /* 0x040fe60000041824 */
[C---:B------:R-:W-:Y:S02]  /*ab00*/  FMUL.FTZ R42, R0.reuse, R42 ;  /* 0x0000002a002a7220 */ /* 0x040fe40000410000 */
[----:B------:R-:W-:Y:S01]  /*ab10*/  FMUL.FTZ R43, R0, R43 ;  /* 0x0000002b002b7220 */ /* 0x000fe20000410000 */
[----:B------:R3:W-:Y:S01]  /*ab20*/  MUFU.EX2 R191, R19 ;  /* 0x0000001300bf7308 */ /* 0x0007e20000000800 */
[----:B-1----:R-:W-:Y:S01]  /*ab30*/  FMUL.FTZ R16, R2, R160 ;  /* 0x000000a002107220 */ /* 0x002fe20000410000 */
[----:B------:R-:W-:Y:S01]  /*ab40*/  LOP3.LUT R176, R150, 0xff, RZ, 0xc0, !PT ;  /* 0x000000ff96b07812 */ /* 0x000fe200078ec0ff */
[C---:B----4-:R-:W-:Y:S03]  /*ab50*/  FMUL.FTZ R17, R2.reuse, R161 ;  /* 0x000000a102117220 */ /* 0x050fe60000410000 */
[C---:B------:R-:W-:Y:S03]  /*ab60*/  HMMA.16816.F32.BF16 R40, R168.reuse, R178, R40 ;  /* 0x000000b2a828723c */ /* 0x040fe60000041828 */
[C---:B------:R-:W-:Y:S01]  /*ab70*/  FMUL.FTZ R44, R2.reuse, R44 ;  /* 0x0000002c022c7220 */ /* 0x040fe20000410000 */
[----:B------:R-:W-:Y:S01]  /*ab80*/  MUFU.EX2 R179, R27 ;  /* 0x0000001b00b37308 */ /* 0x000fe20000000800 */
[----:B------:R-:W-:Y:S02]  /*ab90*/  FMUL.FTZ R45, R2, R45 ;  /* 0x0000002d022d7220 */ /* 0x000fe40000410000 */
[C---:B------:R-:W-:Y:S02]  /*aba0*/  FMUL.FTZ R46, R0.reuse, R46 ;  /* 0x0000002e002e7220 */ /* 0x040fe40000410000 */
[C---:B------:R-:W-:Y:S03]  /*abb0*/  FMUL.FTZ R47, R0.reuse, R47 ;  /* 0x0000002f002f7220 */ /* 0x040fe60000410000 */
[----:B--2---:R-:W-:Y:S02]  /*abc0*/  FMUL.FTZ R18, R0, R162 ;  /* 0x000000a200127220 */ /* 0x004fe40000410000 */
[C---:B------:R-:W-:Y:S01]  /*abd0*/  FMUL.FTZ R48, R2.reuse, R48 ;  /* 0x0000003002307220 */ /* 0x040fe20000410000 */
[----:B------:R1:W-:Y:S01]  /*abe0*/  MUFU.EX2 R185, R15 ;  /* 0x0000000f00b97308 */ /* 0x0003e20000000800 */
[C---:B------:R-:W-:Y:S03]  /*abf0*/  HMMA.16816.F32.BF16 R44, R168.reuse, R152, R44 ;  /* 0x00000098a82c723c */ /* 0x040fe6000004182c */
[----:B------:R-:W-:Y:S02]  /*ac00*/  FMUL.FTZ R49, R2, R49 ;  /* 0x0000003102317220 */ /* 0x000fe40000410000 */
[C---:B------:R-:W-:Y:S02]  /*ac10*/  FMUL.FTZ R50, R0.reuse, R50 ;  /* 0x0000003200327220 */ /* 0x040fe40000410000 */
[C---:B------:R-:W-:Y:S02]  /*ac20*/  FMUL.FTZ R51, R0.reuse, R51 ;  /* 0x0000003300337220 */ /* 0x040fe40000410000 */
[----:B---3--:R-:W-:Y:S01]  /*ac30*/  FMUL.FTZ R19, R0, R163 ;  /* 0x000000a300137220 */ /* 0x008fe20000410000 */
[----:B------:R-:W-:Y:S01]  /*ac40*/  MUFU.EX2 R183, R25 ;  /* 0x0000001900b77308 */ /* 0x000fe20000000800 */
[----:B------:R-:W-:Y:S01]  /*ac50*/  LDSM.16.MT88.4 R160, [R197+0x10800] ;  /* 0x01080000c5a0783b */ /* 0x000fe20000004200 */
[C---:B------:R-:W-:Y:S02]  /*ac60*/  FMUL.FTZ R52, R2.reuse, R52 ;  /* 0x0000003402347220 */ /* 0x040fe40000410000 */
[C---:B------:R-:W-:Y:S03]  /*ac70*/  HMMA.16816.F32.BF16 R48, R168.reuse, R154, R48 ;  /* 0x0000009aa830723c */ /* 0x040fe60000041830 */
[----:B------:R-:W-:Y:S02]  /*ac80*/  FMUL.FTZ R53, R2, R53 ;  /* 0x0000003502357220 */ /* 0x000fe40000410000 */
[----:B------:R-:W2:Y:S01]  /*ac90*/  LDSM.16.MT88.4 R152, [R198+0x12000] ;  /* 0x01200000c698783b */ /* 0x000ea20000004200 */
[C---:B------:R-:W-:Y:S01]  /*aca0*/  FMUL.FTZ R54, R0.reuse, R54 ;  /* 0x0000003600367220 */ /* 0x040fe20000410000 */
[----:B------:R3:W-:Y:S01]  /*acb0*/  MUFU.EX2 R190, R12 ;  /* 0x0000000c00be7308 */ /* 0x0007e20000000800 */
[C---:B------:R-:W-:Y:S04]  /*acc0*/  FMUL.FTZ R55, R0.reuse, R55 ;  /* 0x0000003700377220 */ /* 0x040fe80000410000 */
[----:B-1----:R-:W-:Y:S02]  /*acd0*/  FMUL.FTZ R15, R0, R167 ;  /* 0x000000a7000f7220 */ /* 0x002fe40000410000 */
[C---:B------:R-:W-:Y:S01]  /*ace0*/  FMUL.FTZ R56, R2.reuse, R56 ;  /* 0x0000003802387220 */ /* 0x040fe20000410000 */
[C---:B------:R-:W-:Y:S02]  /*acf0*/  HMMA.16816.F32.BF16 R52, R168.reuse, R156, R52 ;  /* 0x0000009ca834723c */ /* 0x040fe40000041834 */
[----:B------:R1:W4:Y:S01]  /*ad00*/  MUFU.EX2 R187, R13 ;  /* 0x0000000d00bb7308 */ /* 0x0003220000000800 */
[----:B------:R-:W-:Y:S02]  /*ad10*/  FMUL.FTZ R57, R2, R57 ;  /* 0x0000003902397220 */ /* 0x000fe40000410000 */
[C---:B------:R-:W-:Y:S02]  /*ad20*/  FMUL.FTZ R58, R0.reuse, R58 ;  /* 0x0000003a003a7220 */ /* 0x040fe40000410000 */
[----:B------:R-:W-:Y:S02]  /*ad30*/  FMUL.FTZ R59, R0, R59 ;  /* 0x0000003b003b7220 */ /* 0x000fe40000410000 */
[C---:B------:R-:W-:Y:S03]  /*ad40*/  FMUL.FTZ R60, R2.reuse, R60 ;  /* 0x0000003c023c7220 */ /* 0x040fe60000410000 */
[----:B------:R-:W-:Y:S01]  /*ad50*/  FMUL.FTZ R61, R2, R61 ;  /* 0x0000003d023d7220 */ /* 0x000fe20000410000 */
[----:B------:R-:W-:Y:S01]  /*ad60*/  MUFU.EX2 R184, R24 ;  /* 0x0000001800b87308 */ /* 0x000fe20000000800 */
[C---:B------:R-:W-:Y:S01]  /*ad70*/  HMMA.16816.F32.BF16 R56, R168.reuse, R158, R56 ;  /* 0x0000009ea838723c */ /* 0x040fe20000041838 */
[----:B------:R-:W4:Y:S02]  /*ad80*/  LDSM.16.MT88.4 R156, [R200+0x12000] ;  /* 0x01200000c89c783b */ /* 0x000f240000004200 */
[C---:B------:R-:W-:Y:S01]  /*ad90*/  FMUL.FTZ R62, R0.reuse, R62 ;  /* 0x0000003e003e7220 */ /* 0x040fe20000410000 */
[----:B---3--:R-:W-:Y:S01]  /*ada0*/  LOP3.LUT R12, R151, UR28, R186, 0x96, !PT ;  /* 0x0000001c970c7c12 */ /* 0x008fe2000f8e96ba */
[----:B------:R-:W-:Y:S02]  /*adb0*/  FMUL.FTZ R63, R0, R63 ;  /* 0x0000003f003f7220 */ /* 0x000fe40000410000 */
[C---:B------:R-:W-:Y:S01]  /*adc0*/  FMUL.FTZ R64, R2.reuse, R64 ;  /* 0x0000004002407220 */ /* 0x040fe20000410000 */
[--C-:B------:R-:W-:Y:S01]  /*add0*/  SHF.R.U32.HI R149, RZ, 0x10, R12.reuse ;  /* 0x00000010ff957819 */ /* 0x100fe2000001160c */
[----:B------:R-:W-:Y:S01]  /*ade0*/  FMUL.FTZ R65, R2, R65 ;  /* 0x0000004102417220 */ /* 0x000fe20000410000 */
[----:B------:R3:W2:Y:S02]  /*adf0*/  MUFU.EX2 R186, R14 ;  /* 0x0000000e00ba7308 */ /* 0x0006a40000000800 */
[C---:B-----5:R-:W-:Y:S03]  /*ae00*/  HMMA.16816.F32.BF16 R60, R168.reuse, R172, R60 ;  /* 0x000000aca83c723c */ /* 0x060fe6000004183c */
[----:B------:R-:W-:Y:S01]  /*ae10*/  FMUL.FTZ R66, R0, R66 ;  /* 0x0000004200427220 */ /* 0x000fe20000410000 */
[----:B-1----:R-:W-:Y:S01]  /*ae20*/  LOP3.LUT R13, R150, 0xffff, RZ, 0xc0, !PT ;  /* 0x0000ffff960d7812 */ /* 0x002fe200078ec0ff */
[----:B------:R-:W-:Y:S01]  /*ae30*/  FMUL.FTZ R67, R0, R67 ;  /* 0x0000004300437220 */ /* 0x000fe20000410000 */
[----:B------:R-:W-:Y:S01]  /*ae40*/  SHF.R.U32.HI R151, RZ, 0x18, R12 ;  /* 0x00000018ff977819 */ /* 0x000fe2000001160c */
[C---:B------:R-:W-:Y:S01]  /*ae50*/  FMUL.FTZ R68, R2.reuse, R68 ;  /* 0x0000004402447220 */ /* 0x040fe20000410000 */
[----:B------:R-:W1:Y:S01]  /*ae60*/  MUFU.EX2 R178, R20 ;  /* 0x0000001400b27308 */ /* 0x000e620000000800 */
[----:B------:R-:W-:Y:S03]  /*ae70*/  FMUL.FTZ R69, R2, R69 ;  /* 0x0000004502457220 */ /* 0x000fe60000410000 */
[C---:B------:R-:W-:Y:S01]  /*ae80*/  HMMA.16816.F32.BF16 R64, R168.reuse, R174, R64 ;  /* 0x000000aea840723c */ /* 0x040fe20000041840 */
[----:B------:R-:W5:Y:S02]  /*ae90*/  LDSM.16.MT88.4 R172, [R199+0x12000] ;  /* 0x01200000c7ac783b */ /* 0x000f640000004200 */
[C---:B------:R-:W-:Y:S01]  /*aea0*/  FMUL.FTZ R70, R0.reuse, R70 ;  /* 0x0000004600467220 */ /* 0x040fe20000410000 */
[----:B------:R-:W-:Y:S01]  /*aeb0*/  LOP3.LUT R149, R149, 0xff, RZ, 0xc0, !PT ;  /* 0x000000ff95957812 */ /* 0x000fe200078ec0ff */
[----:B------:R-:W-:Y:S01]  /*aec0*/  FMUL.FTZ R71, R0, R71 ;  /* 0x0000004700477220 */ /* 0x000fe20000410000 */
[----:B------:R-:W-:Y:S01]  /*aed0*/  MUFU.EX2 R177, R21 ;  /* 0x0000001500b17308 */ /* 0x000fe20000000800 */
[C---:B------:R-:W-:Y:S01]  /*aee0*/  FMUL.FTZ R72, R2.reuse, R72 ;  /* 0x0000004802487220 */ /* 0x040fe20000410000 */
[----:B------:R-:W-:Y:S01]  /*aef0*/  PRMT R149, R149, 0x5410, R151 ;  /* 0x0000541095957816 */ /* 0x000fe20000000097 */
[----:B------:R-:W-:Y:S03]  /*af00*/  FMUL.FTZ R73, R2, R73 ;  /* 0x0000004902497220 */ /* 0x000fe60000410000 */
[C---:B--2---:R-:W-:Y:S03]  /*af10*/  HMMA.16816.F32.BF16 R68, R168.reuse, R152, R68 ;  /* 0x00000098a844723c */ /* 0x044fe60000041844 */
[C---:B------:R-:W-:Y:S01]  /*af20*/  FMUL.FTZ R74, R0.reuse, R74 ;  /* 0x0000004a004a7220 */ /* 0x040fe20000410000 */
[----:B----4-:R-:W-:Y:S01]  /*af30*/  F2FP.BF16.PACK_AB R151, R187, R190 ;  /* 0x000000bebb97723e */ /* 0x010fe200000010ff */
[C---:B------:R-:W-:Y:S02]  /*af40*/  FMUL.FTZ R75, R0.reuse, R75 ;  /* 0x0000004b004b7220 */ /* 0x040fe40000410000 */
[----:B---3--:R-:W-:Y:S02]  /*af50*/  FMUL.FTZ R14, R0, R166 ;  /* 0x000000a6000e7220 */ /* 0x008fe40000410000 */
[C---:B------:R-:W-:Y:S03]  /*af60*/  FMUL.FTZ R76, R2.reuse, R76 ;  /* 0x0000004c024c7220 */ /* 0x040fe60000410000 */
[C---:B------:R-:W-:Y:S01]  /*af70*/  HMMA.16816.F32.BF16 R72, R168.reuse, R154, R72 ;  /* 0x0000009aa848723c */ /* 0x040fe20000041848 */
[----:B------:R-:W2:Y:S02]  /*af80*/  LDSM.16.MT88.4 R152, [R197+0x14000] ;  /* 0x01400000c598783b */ /* 0x000ea40000004200 */
[----:B------:R-:W-:Y:S02]  /*af90*/  FMUL.FTZ R77, R2, R77 ;  /* 0x0000004d024d7220 */ /* 0x000fe40000410000 */
[C---:B------:R-:W-:Y:S02]  /*afa0*/  FMUL.FTZ R78, R0.reuse, R78 ;  /* 0x0000004e004e7220 */ /* 0x040fe40000410000 */
[----:B------:R-:W-:Y:S02]  /*afb0*/  FMUL.FTZ R79, R0, R79 ;  /* 0x0000004f004f7220 */ /* 0x000fe40000410000 */
[C---:B------:R-:W-:Y:S03]  /*afc0*/  FMUL.FTZ R80, R2.reuse, R80 ;  /* 0x0000005002507220 */ /* 0x040fe60000410000 */
[----:B------:R-:W-:Y:S02]  /*afd0*/  FMUL.FTZ R81, R2, R81 ;  /* 0x0000005102517220 */ /* 0x000fe40000410000 */
[C---:B------:R-:W-:Y:S03]  /*afe0*/  HMMA.16816.F32.BF16 R76, R168.reuse, R156, R76 ;  /* 0x0000009ca84c723c */ /* 0x040fe6000004184c */
        /* <DEDUP_REMOVED lines=10> */
[C---:B-----5:R-:W-:Y:S03]  /*b090*/  HMMA.16816.F32.BF16 R84, R168.reuse, R172, R84 ;  /* 0x000000aca854723c */ /* 0x060fe60000041854 */
        /* <DEDUP_REMOVED lines=74> */
[C---:B------:R-:W-:Y:S01]  /*b540*/  FMUL.FTZ R144, R2.reuse, R144 ;  /* 0x0000009002907220 */ /* 0x040fe20000410000 */
[C---:B--2---:R-:W-:Y:S04]  /*b550*/  HMMA.16816.F32.BF16 R16, R168.reuse, R152, R16 ;  /* 0x00000098a810723c */ /* 0x044fe80000041810 */
[----:B------:R-:W-:Y:S02]  /*b560*/  FMUL.FTZ R145, R2, R145 ;  /* 0x0000009102917220 */ /* 0x000fe40000410000 */
[C---:B------:R-:W-:Y:S01]  /*b570*/  FMUL.FTZ R146, R0.reuse, R146 ;  /* 0x0000009200927220 */ /* 0x040fe20000410000 */
[----:B------:R-:W-:Y:S01]  /*b580*/  SHF.R.U32.HI R153, RZ, 0x10, R150 ;  /* 0x00000010ff997819 */ /* 0x000fe20000011696 */
[C---:B------:R-:W-:Y:S04]  /*b590*/  HMMA.16816.F32.BF16 R140, R168.reuse, R154, R140 ;  /* 0x0000009aa88c723c */ /* 0x040fe8000004188c */
[----:B------:R-:W-:Y:S01]  /*b5a0*/  FMUL.FTZ R147, R0, R147 ;  /* 0x0000009300937220 */ /* 0x000fe20000410000 */
[----:B------:R-:W-:Y:S01]  /*b5b0*/  LOP3.LUT R152, R12, 0xff, RZ, 0xc0, !PT ;  /* 0x000000ff0c987812 */ /* 0x000fe200078ec0ff */
[----:B------:R-:W-:Y:S01]  /*b5c0*/  FFMA.FTZ R180, R33, c[0x0][0x23c], -R180 ;  /* 0x00008f0021b47a23 */ /* 0x000fe200000108b4 */
[----:B------:R-:W-:Y:S01]  /*b5d0*/  SHF.R.U32.HI R154, RZ, 0x8, R13 ;  /* 0x00000008ff9a7819 */ /* 0x000fe2000001160d */
[----:B------:R-:W-:Y:S01]  /*b5e0*/  FFMA.FTZ R22, R22, c[0x0][0x23c], -R181 ;  /* 0x00008f0016167a23 */ /* 0x000fe200000108b5 */
[----:B------:R-:W-:Y:S02]  /*b5f0*/  LOP3.LUT R13, R12, 0xffff, RZ, 0xc0, !PT ;  /* 0x0000ffff0c0d7812 */ /* 0x000fe400078ec0ff */
[C---:B---3--:R-:W-:Y:S01]  /*b600*/  HMMA.16816.F32.BF16 R144, R168.reuse, R156, R144 ;  /* 0x0000009ca890723c */ /* 0x048fe20000041890 */
[----:B------:R-:W-:Y:S02]  /*b610*/  MUFU.EX2 R180, R180 ;  /* 0x000000b400b47308 */ /* 0x000fe40000000800 */
[----:B------:R-:W-:Y:S01]  /*b620*/  SHF.R.U32.HI R155, RZ, 0x18, R150 ;  /* 0x00000018ff9b7819 */ /* 0x000fe20000011696 */
[C---:B------:R-:W-:Y:S01]  /*b630*/  FMUL.FTZ R12, R2.reuse, R164 ;  /* 0x000000a4020c7220 */ /* 0x040fe20000410000 */
[----:B------:R-:W-:Y:S01]  /*b640*/  SHF.R.U32.HI R150, RZ, 0x8, R13 ;  /* 0x00000008ff967819 */ /* 0x000fe2000001160d */
[----:B------:R-:W-:Y:S01]  /*b650*/  FMUL.FTZ R13, R2, R165 ;  /* 0x000000a5020d7220 */ /* 0x000fe20000410000 */
[----:B------:R-:W-:Y:S01]  /*b660*/  LOP3.LUT R153, R153, 0xff, RZ, 0xc0, !PT ;  /* 0x000000ff99997812 */ /* 0x000fe200078ec0ff */
[----:B------:R-:W-:Y:S01]  /*b670*/  FFMA.FTZ R23, R23, c[0x0][0x23c], -R181 ;  /* 0x00008f0017177a23 */ /* 0x000fe200000108b5 */
[----:B------:R-:W-:Y:S02]  /*b680*/  PRMT R154, R176, 0x5410, R154 ;  /* 0x00005410b09a7816 */ /* 0x000fe4000000009a */
[----:B------:R-:W2:Y:S01]  /*b690*/  MUFU.EX2 R176, R22 ;  /* 0x0000001600b07308 */ /* 0x000ea20000000800 */
[----:B------:R-:W-:Y:S01]  /*b6a0*/  PRMT R153, R153, 0x5410, R155 ;  /* 0x0000541099997816 */ /* 0x000fe2000000009b */
[----:B------:R-:W-:Y:S01]  /*b6b0*/  HMMA.16816.F32.BF16 R12, R168, R158, R12 ;  /* 0x0000009ea80c723c */ /* 0x000fe2000004180c */
[----:B------:R-:W3:Y:S02]  /*b6c0*/  LDSM.16.MT88.4 R156, [R200+0x10800] ;  /* 0x01080000c89c783b */ /* 0x000ee40000004200 */
[----:B------:R-:W-:Y:S01]  /*b6d0*/  PRMT R152, R152, 0x5410, R150 ;  /* 0x0000541098987816 */ /* 0x000fe20000000096 */
[--C-:B------:R-:W-:Y:S01]  /*b6e0*/  HSET2.LE.AND R154, R154, R249.reuse, PT ;  /* 0x000000f99a9a7233 */ /* 0x100fe20003803000 */
[----:B------:R-:W-:Y:S01]  /*b6f0*/  F2FP.BF16.PACK_AB R164, R185, R186 ;  /* 0x000000bab9a4723e */ /* 0x000fe200000010ff */
[--C-:B------:R-:W-:Y:S01]  /*b700*/  HSET2.LE.AND R155, R153, R249.reuse, PT ;  /* 0x000000f9999b7233 */ /* 0x100fe20003803000 */
[----:B------:R-:W-:Y:S01]  /*b710*/  F2FP.BF16.PACK_AB R150, R191, R192 ;  /* 0x000000c0bf96723e */ /* 0x000fe200000010ff */
[--C-:B------:R-:W-:Y:S01]  /*b720*/  HSET2.LE.AND R152, R152, R249.reuse, PT ;  /* 0x000000f998987233 */ /* 0x100fe20003803000 */
[----:B------:R-:W-:Y:S03]  /*b730*/  LDSM.16.MT88.4 R168, [R197+0x12800] ;  /* 0x01280000c5a8783b */ /* 0x000fe60000004200 */
[--C-:B------:R-:W-:Y:S01]  /*b740*/  HSET2.LE.AND R153, R149, R249.reuse, PT ;  /* 0x000000f995997233 */ /* 0x100fe20003803000 */
[----:B------:R-:W-:Y:S01]  /*b750*/  F2FP.BF16.PACK_AB R149, R193, R194 ;  /* 0x000000c2c195723e */ /* 0x000fe200000010ff */
[----:B------:R-:W-:Y:S01]  /*b760*/  FFMA.FTZ R181, R35, c[0x0][0x23c], -R181 ;  /* 0x00008f0023b57a23 */ /* 0x000fe200000108b5 */
[----:B------:R-:W-:Y:S01]  /*b770*/  LOP3.LUT R155, R155, R150, RZ, 0xc0, !PT ;  /* 0x000000969b9b7212 */ /* 0x000fe200078ec0ff */
[----:B------:R-:W-:Y:S01]  /*b780*/  FFMA.FTZ R2, R2, R247, R242 ;  /* 0x000000f702027223 */ /* 0x000fe200000100f2 */
[----:B------:R-:W-:Y:S01]  /*b790*/  LOP3.LUT R154, R154, R149, RZ, 0xc0, !PT ;  /* 0x000000959a9a7212 */ /* 0x000fe200078ec0ff */
[----:B------:R-:W-:Y:S01]  /*b7a0*/  FFMA.FTZ R0, R0, R248, R240 ;  /* 0x000000f800007223 */ /* 0x000fe200000100f0 */
[----:B------:R-:W-:Y:S01]  /*b7b0*/  LOP3.LUT R152, R152, R151, RZ, 0xc0, !PT ;  /* 0x0000009798987212 */ /* 0x000fe200078ec0ff */
[----:B------:R-:W-:Y:S01]  /*b7c0*/  MUFU.EX2 R181, R181 ;  /* 0x000000b500b57308 */ /* 0x000fe20000000800 */
[----:B------:R-:W-:Y:S01]  /*b7d0*/  LOP3.LUT R153, R153, R164, RZ, 0xc0, !PT ;  /* 0x000000a499997212 */ /* 0x000fe200078ec0ff */
[----:B------:R-:W-:Y:S01]  /*b7e0*/  FADD.FTZ R2, R241, R2 ;  /* 0x00000002f1027221 */ /* 0x000fe20000010000 */
[----:B------:R-:W5:Y:S01]  /*b7f0*/  LDSM.16.MT88.4 R164, [R199+0x10800] ;  /* 0x01080000c7a4783b */ /* 0x000f620000004200 */
[----:B------:R-:W-:Y:S01]  /*b800*/  MOV R149, UR30 ;  /* 0x0000001e00957c02 */ /* 0x000fe20008000f00 */
[----:B------:R-:W-:Y:S02]  /*b810*/  FADD.FTZ R0, R195, R0 ;  /* 0x00000000c3007221 */ /* 0x000fe40000010000 */
[----:B------:R-:W-:Y:S01]  /*b820*/  FADD.FTZ R2, R246, R2 ;  /* 0x00000002f6027221 */ /* 0x000fe20000010000 */
[C---:B------:R-:W-:Y:S05]  /*b830*/  HMMA.16816.F32.BF16 R4, R152.reuse, R160, R4 ;  /* 0x000000a09804723c */ /* 0x040fea0000041804 */
[----:B------:R-:W-:Y:S01]  /*b840*/  LOP3.LUT R149, R239, UR19, R149, 0x96, !PT ;  /* 0x00000013ef957c12 */ /* 0x000fe2000f8e9695 */
[----:B------:R-:W-:Y:S02]  /*b850*/  FADD.FTZ R0, R244, R0 ;  /* 0x00000000f4007221 */ /* 0x000fe40000010000 */
[C---:B------:R-:W-:Y:S01]  /*b860*/  HMMA.16816.F32.BF16 R8, R152.reuse, R162, R8 ;  /* 0x000000a29808723c */ /* 0x040fe20000041808 */
[----:B------:R-:W1:Y:S03]  /*b870*/  LDSM.16.MT88.4 R160, [R198+0x12800] ;  /* 0x01280000c6a0783b */ /* 0x000e660000004200 */
[----:B------:R-:W-:Y:S02]  /*b880*/  FADD.FTZ R2, R245, R2 ;  /* 0x00000002f5027221 */ /* 0x000fe40000010000 */
[----:B------:R-:W-:Y:S02]  /*b890*/  FADD.FTZ R0, R243, R0 ;  /* 0x00000000f3007221 */ /* 0x000fe40000010000 */
[C---:B----4-:R-:W-:Y:S04]  /*b8a0*/  HMMA.16816.F32.BF16 R36, R152.reuse, R172, R36 ;  /* 0x000000ac9824723c */ /* 0x050fe80000041824 */
[----:B------:R-:W-:Y:S02]  /*b8b0*/  FADD.FTZ R2, R190, R2 ;  /* 0x00000002be027221 */ /* 0x000fe40000010000 */
[----:B------:R-:W-:Y:S02]  /*b8c0*/  FADD.FTZ R0, R186, R0 ;  /* 0x00000000ba007221 */ /* 0x000fe40000010000 */
[C---:B------:R-:W-:Y:S01]  /*b8d0*/  HMMA.16816.F32.BF16 R40, R152.reuse, R174, R40 ;  /* 0x000000ae9828723c */ /* 0x040fe20000041828 */
[----:B------:R-:W4:Y:S03]  /*b8e0*/  LDSM.16.MT88.4 R172, [R200+0x12800] ;  /* 0x01280000c8ac783b */ /* 0x000f260000004200 */
[----:B------:R-:W-:Y:S02]  /*b8f0*/  FADD.FTZ R2, R187, R2 ;  /* 0x00000002bb027221 */ /* 0x000fe40000010000 */
[----:B------:R-:W-:Y:S02]  /*b900*/  FADD.FTZ R0, R185, R0 ;  /* 0x00000000b9007221 */ /* 0x000fe40000010000 */
[C---:B---3--:R-:W-:Y:S04]  /*b910*/  HMMA.16816.F32.BF16 R44, R152.reuse, R156, R44 ;  /* 0x0000009c982c723c */ /* 0x048fe8000004182c */
[----:B------:R-:W-:Y:S02]  /*b920*/  FADD.FTZ R2, R194, R2 ;  /* 0x00000002c2027221 */ /* 0x000fe40000010000 */
[----:B------:R-:W-:Y:S02]  /*b930*/  FADD.FTZ R0, R192, R0 ;  /* 0x00000000c0007221 */ /* 0x000fe40000010000 */
[C---:B------:R-:W-:Y:S01]  /*b940*/  HMMA.16816.F32.BF16 R48, R152.reuse, R158, R48 ;  /* 0x0000009e9830723c */ /* 0x040fe20000041830 */
[----:B------:R-:W3:Y:S03]  /*b950*/  LDSM.16.MT88.4 R156, [R199+0x12800] ;  /* 0x01280000c79c783b */ /* 0x000ee60000004200 */
[----:B------:R-:W-:Y:S02]  /*b960*/  FADD.FTZ R2, R193, R2 ;  /* 0x00000002c1027221 */ /* 0x000fe40000010000 */
[----:B------:R-:W-:Y:S02]  /*b970*/  FADD.FTZ R0, R191, R0 ;  /* 0x00000000bf007221 */ /* 0x000fe40000010000 */
[C---:B-----5:R-:W-:Y:S04]  /*b980*/  HMMA.16816.F32.BF16 R52, R152.reuse, R164, R52 ;  /* 0x000000a49834723c */ /* 0x060fe80000041834 */
[----:B-1----:R-:W-:Y:S02]  /*b990*/  FADD.FTZ R2, R178, R2 ;  /* 0x00000002b2027221 */ /* 0x002fe40000010000 */
[----:B--2---:R-:W-:Y:S02]  /*b9a0*/  FADD.FTZ R0, R176, R0 ;  /* 0x00000000b0007221 */ /* 0x004fe40000010000 */
[C---:B------:R-:W-:Y:S01]  /*b9b0*/  HMMA.16816.F32.BF16 R56, R152.reuse, R166, R56 ;  /* 0x000000a69838723c */ /* 0x040fe20000041838 */
[----:B------:R-:W1:Y:S03]  /*b9c0*/  LDSM.16.MT88.4 R164, [R197+0x14800] ;  /* 0x01480000c5a4783b */ /* 0x000e660000004200 */
[----:B------:R-:W-:Y:S04]  /*b9d0*/  FADD.FTZ R2, R177, R2 ;  /* 0x00000002b1027221 */ /* 0x000fe80000010000 */
[C---:B------:R-:W-:Y:S04]  /*b9e0*/  HMMA.16816.F32.BF16 R60, R152.reuse, R168, R60 ;  /* 0x000000a8983c723c */ /* 0x040fe8000004183c */
[----:B------:R-:W-:Y:S04]  /*b9f0*/  FADD.FTZ R2, R184, R2 ;  /* 0x00000002b8027221 */ /* 0x000fe80000010000 */
[C---:B------:R-:W-:Y:S01]  /*ba00*/  HMMA.16816.F32.BF16 R64, R152.reuse, R170, R64 ;  /* 0x000000aa9840723c */ /* 0x040fe20000041840 */
[----:B------:R-:W2:Y:S03]  /*ba10*/  LDSM.16.MT88.4 R168, [R198+0x14800] ;  /* 0x01480000c6a8783b */ /* 0x000ea60000004200 */
[----:B------:R-:W-:Y:S04]  /*ba20*/  FADD.FTZ R2, R183, R2 ;  /* 0x00000002b7027221 */ /* 0x000fe80000010000 */
[C---:B------:R-:W-:Y:S08]  /*ba30*/  HMMA.16816.F32.BF16 R68, R152.reuse, R160, R68 ;  /* 0x000000a09844723c */ /* 0x040ff00000041844 */
[C---:B------:R-:W-:Y:S01]  /*ba40*/  HMMA.16816.F32.BF16 R72, R152.reuse, R162, R72 ;  /* 0x000000a29848723c */ /* 0x040fe20000041848 */
[----:B------:R-:W5:Y:S07]  /*ba50*/  LDSM.16.MT88.4 R160, [R200+0x14800] ;  /* 0x01480000c8a0783b */ /* 0x000f6e0000004200 */
[C---:B----4-:R-:W-:Y:S08]  /*ba60*/  HMMA.16816.F32.BF16 R76, R152.reuse, R172, R76 ;  /* 0x000000ac984c723c */ /* 0x050ff0000004184c */
        /* <DEDUP_REMOVED lines=8> */
[C---:B------:R-:W-:Y:S07]  /*baf0*/  HMMA.16816.F32.BF16 R104, R152.reuse, R170, R104 ;  /* 0x000000aa9868723c */ /* 0x040fee0000041868 */
[----:B------:R-:W-:Y:S01]  /*bb00*/  IMAD.WIDE.U32 R170, R149, -0x326172a9, RZ ;  /* 0xcd9e8d5795aa7825 */ /* 0x000fe200078e00ff */
[C---:B-----5:R-:W-:Y:S04]  /*bb10*/  HMMA.16816.F32.BF16 R108, R152.reuse, R160, R108 ;  /* 0x000000a0986c723c */ /* 0x060fe8000004186c */
[----:B------:R-:W-:Y:S02]  /*bb20*/  LOP3.LUT R150, R171, UR6, R250, 0x96, !PT ;  /* 0x00000006ab967c12 */ /* 0x000fe4000f8e96fa */
[----:B------:R-:W-:Y:S02]  /*bb30*/  LOP3.LUT R170, R189, UR24, R170, 0x96, !PT ;  /* 0x00000018bdaa7c12 */ /* 0x000fe4000f8e96aa */
[C---:B------:R-:W-:Y:S01]  /*bb40*/  HMMA.16816.F32.BF16 R112, R152.reuse, R162, R112 ;  /* 0x000000a29870723c */ /* 0x040fe20000041870 */
[----:B------:R-:W2:Y:S03]  /*bb50*/  LDSM.16.MT88.4 R160, [R198+0x16800] ;  /* 0x01680000c6a0783b */ /* 0x000ea60000004200 */
[----:B------:R-:W-:Y:S04]  /*bb60*/  IMAD.WIDE.U32 R170, R170, -0x2daee0ad, RZ ;  /* 0xd2511f53aaaa7825 */ /* 0x000fe800078e00ff */
[C---:B---3--:R-:W-:Y:S04]  /*bb70*/  HMMA.16816.F32.BF16 R116, R152.reuse, R156, R116 ;  /* 0x0000009c9874723c */ /* 0x048fe80000041874 */
[----:B------:R-:W-:Y:S04]  /*bb80*/  IMAD.WIDE.U32 R150, R150, -0x2daee0ad, RZ ;  /* 0xd2511f5396967825 */ /* 0x000fe800078e00ff */
[C---:B------:R-:W-:Y:S01]  /*bb90*/  HMMA.16816.F32.BF16 R120, R152.reuse, R158, R120 ;  /* 0x0000009e9878723c */ /* 0x040fe20000041878 */
[----:B------:R-:W3:Y:S03]  /*bba0*/  LDSM.16.MT88.4 R156, [R200+0x16800] ;  /* 0x01680000c89c783b */ /* 0x000ee60000004200 */
[----:B------:R-:W-:Y:S02]  /*bbb0*/  LOP3.LUT R149, R171, UR22, R150, 0x96, !PT ;  /* 0x00000016ab957c12 */ /* 0x000fe4000f8e9696 */
[----:B------:R-:W-:Y:S01]  /*bbc0*/  LOP3.LUT R151, R151, UR29, R236, 0x96, !PT ;  /* 0x0000001d97977c12 */ /* 0x000fe2000f8e96ec */
[----:B------:R-:W-:Y:S01]  /*bbd0*/  MUFU.EX2 R171, R29 ;  /* 0x0000001d00ab7308 */ /* 0x000fe20000000800 */
[C---:B-1----:R-:W-:Y:S04]  /*bbe0*/  HMMA.16816.F32.BF16 R124, R152.reuse, R164, R124 ;  /* 0x000000a4987c723c */ /* 0x042fe8000004187c */
[----:B------:R-:W-:Y:S04]  /*bbf0*/  IMAD.WIDE.U32 R150, R151, -0x326172a9, RZ ;  /* 0xcd9e8d5797967825 */ /* 0x000fe800078e00ff */
[C---:B------:R-:W-:Y:S04]  /*bc00*/  HMMA.16816.F32.BF16 R128, R152.reuse, R166, R128 ;  /* 0x000000a69880723c */ /* 0x040fe80000041880 */
[----:B------:R-:W-:Y:S01]  /*bc10*/  IMAD.WIDE.U32 R174, R149, -0x326172a9, RZ ;  /* 0xcd9e8d5795ae7825 */ /* 0x000fe200078e00ff */
[----:B------:R-:W-:Y:S03]  /*bc20*/  LOP3.LUT R168, R151, UR27, R188, 0x96, !PT ;  /* 0x0000001b97a87c12 */ /* 0x000fe6000f8e96bc */
[C---:B--2---:R-:W-:Y:S04]  /*bc30*/  HMMA.16816.F32.BF16 R132, R152.reuse, R160, R132 ;  /* 0x000000a09884723c */ /* 0x044fe80000041884 */
[----:B------:R-:W-:Y:S01]  /*bc40*/  LOP3.LUT R150, R175, UR21, R150, 0x96, !PT ;  /* 0x00000015af967c12 */ /* 0x000fe2000f8e9696 */
[----:B------:R-:W-:Y:S01]  /*bc50*/  IMAD.WIDE.U32 R168, R168, -0x2daee0ad, RZ ;  /* 0xd2511f53a8a87825 */ /* 0x000fe200078e00ff */
[----:B------:R-:W1:Y:S02]  /*bc60*/  MUFU.EX2 R175, R23 ;  /* 0x0000001700af7308 */ /* 0x000e640000000800 */
[C---:B------:R-:W-:Y:S01]  /*bc70*/  HMMA.16816.F32.BF16 R136, R152.reuse, R162, R136 ;  /* 0x000000a29888723c */ /* 0x040fe20000041888 */
[----:B------:R-:W-:Y:S03]  /*bc80*/  LDSM.16.MT88.4 R160, [R197+0x11000] ;  /* 0x01100000c5a0783b */ /* 0x000fe60000004200 */
[----:B------:R-:W-:Y:S04]  /*bc90*/  IMAD.WIDE.U32 R172, R150, -0x2daee0ad, RZ ;  /* 0xd2511f5396ac7825 */ /* 0x000fe800078e00ff */
[C---:B---3--:R-:W-:Y:S04]  /*bca0*/  HMMA.16816.F32.BF16 R16, R152.reuse, R156, R16 ;  /* 0x0000009c9810723c */ /* 0x048fe80000041810 */
[----:B------:R-:W-:Y:S02]  /*bcb0*/  LOP3.LUT R150, R173, UR13, R168, 0x96, !PT ;  /* 0x0000000dad967c12 */ /* 0x000fe4000f8e96a8 */
[----:B------:R-:W-:Y:S01]  /*bcc0*/  LOP3.LUT R168, R169, UR20, R170, 0x96, !PT ;  /* 0x00000014a9a87c12 */ /* 0x000fe2000f8e96aa */
[----:B------:R-:W2:Y:S01]  /*bcd0*/  MUFU.EX2 R173, R28 ;  /* 0x0000001c00ad7308 */ /* 0x000ea20000000800 */
[C---:B------:R-:W-:Y:S01]  /*bce0*/  HMMA.16816.F32.BF16 R140, R152.reuse, R158, R140 ;  /* 0x0000009e988c723c */ /* 0x040fe2000004188c */
[----:B------:R-:W-:Y:S03]  /*bcf0*/  LDSM.16.MT88.4 R156, [R198+0x11000] ;  /* 0x01100000c69c783b */ /* 0x000fe60000004200 */
[----:B------:R-:W-:Y:S04]  /*bd00*/  IMAD.WIDE.U32 R150, R150, -0x326172a9, RZ ;  /* 0xcd9e8d5796967825 */ /* 0x000fe800078e00ff */
[----:B------:R-:W-:Y:S01]  /*bd10*/  IMAD.WIDE.U32 R168, R168, -0x326172a9, RZ ;  /* 0xcd9e8d57a8a87825 */ /* 0x000fe200078e00ff */
[C---:B------:R-:W-:Y:S01]  /*bd20*/  LOP3.LUT R24, R150.reuse, 0xffff, RZ, 0xc0, !PT ;  /* 0x0000ffff96187812 */ /* 0x040fe200078ec0ff */
[----:B------:R-:W3:Y:S02]  /*bd30*/  MUFU.EX2 R170, R30 ;  /* 0x0000001e00aa7308 */ /* 0x000ee40000000800 */
[----:B------:R-:W-:Y:S01]  /*bd40*/  LOP3.LUT R25, R150, 0xff, RZ, 0xc0, !PT ;  /* 0x000000ff96197812 */ /* 0x000fe200078ec0ff */
[----:B-1----:R-:W-:Y:S01]  /*bd50*/  FADD.FTZ R0, R175, R0 ;  /* 0x00000000af007221 */ /* 0x002fe20000010000 */
[----:B------:R-:W-:Y:S02]  /*bd60*/  SHF.R.U32.HI R24, RZ, 0x8, R24 ;  /* 0x00000008ff187819 */ /* 0x000fe40000011618 */
[----:B------:R-:W-:Y:S01]  /*bd70*/  SHF.R.U32.HI R149, RZ, 0x10, R150 ;  /* 0x00000010ff957819 */ /* 0x000fe20000011696 */
[----:B------:R-:W-:Y:S01]  /*bd80*/  FADD.FTZ R0, R182, R0 ;  /* 0x00000000b6007221 */ /* 0x000fe20000010000 */
[----:B------:R-:W-:Y:S02]  /*bd90*/  PRMT R165, R25, 0x5410, R24 ;  /* 0x0000541019a57816 */ /* 0x000fe40000000018 */
[----:B------:R-:W1:Y:S01]  /*bda0*/  LDSM.16.MT88.4 R24, [R199+0x16800] ;  /* 0x01680000c718783b */ /* 0x000e620000004200 */
[----:B------:R-:W-:Y:S01]  /*bdb0*/  LOP3.LUT R20, R151, UR7, R168, 0x96, !PT ;  /* 0x0000000797147c12 */ /* 0x000fe2000f8e96a8 */
[----:B------:R-:W-:Y:S01]  /*bdc0*/  FADD.FTZ R0, R179, R0 ;  /* 0x00000000b3007221 */ /* 0x000fe20000010000 */
[----:B------:R-:W-:Y:S01]  /*bdd0*/  SHF.R.U32.HI R150, RZ, 0x18, R150 ;  /* 0x00000018ff967819 */ /* 0x000fe20000011696 */
[--C-:B------:R-:W-:Y:S01]  /*bde0*/  HSET2.LE.AND R22, R165, R249.reuse, PT ;  /* 0x000000f9a5167233 */ /* 0x100fe20003803000 */
[----:B------:R-:W-:Y:S01]  /*bdf0*/  LOP3.LUT R149, R149, 0xff, RZ, 0xc0, !PT ;  /* 0x000000ff95957812 */ /* 0x000fe200078ec0ff */
[----:B------:R-:W4:Y:S01]  /*be00*/  MUFU.EX2 R168, R31 ;  /* 0x0000001f00a87308 */ /* 0x000f220000000800 */
[C---:B------:R-:W-:Y:S01]  /*be10*/  LOP3.LUT R21, R20.reuse, 0xffff, RZ, 0xc0, !PT ;  /* 0x0000ffff14157812 */ /* 0x040fe200078ec0ff */
[----:B--2---:R-:W-:Y:S01]  /*be20*/  FADD.FTZ R2, R173, R2 ;  /* 0x00000002ad027221 */ /* 0x004fe20000010000 */
[----:B------:R-:W-:Y:S02]  /*be30*/  PRMT R164, R149, 0x5410, R150 ;  /* 0x0000541095a47816 */ /* 0x000fe40000000096 */
[----:B------:R-:W-:Y:S01]  /*be40*/  SHF.R.U32.HI R150, RZ, 0x10, R20 ;  /* 0x00000010ff967819 */ /* 0x000fe20000011614 */
[----:B------:R-:W-:Y:S01]  /*be50*/  FADD.FTZ R2, R171, R2 ;  /* 0x00000002ab027221 */ /* 0x000fe20000010000 */
[----:B------:R-:W-:Y:S01]  /*be60*/  SHF.R.U32.HI R21, RZ, 0x8, R21 ;  /* 0x00000008ff157819 */ /* 0x000fe20000011615 */
[--C-:B------:R-:W-:Y:S01]  /*be70*/  HSET2.LE.AND R23, R164, R249.reuse, PT ;  /* 0x000000f9a4177233 */ /* 0x100fe20003803000 */
[----:B------:R-:W-:Y:S01]  /*be80*/  LOP3.LUT R151, R20, 0xff, RZ, 0xc0, !PT ;  /* 0x000000ff14977812 */ /* 0x000fe200078ec0ff */
[----:B---3--:R-:W-:Y:S01]  /*be90*/  FADD.FTZ R0, R170, R0 ;  /* 0x00000000aa007221 */ /* 0x008fe20000010000 */
[----:B------:R-:W-:Y:S02]  /*bea0*/  SHF.R.U32.HI R149, RZ, 0x18, R20 ;  /* 0x00000018ff957819 */ /* 0x000fe40000011614 */
[----:B------:R-:W-:Y:S02]  /*beb0*/  LOP3.LUT R20, R150, 0xff, RZ, 0xc0, !PT ;  /* 0x000000ff96147812 */ /* 0x000fe400078ec0ff */
[----:B------:R-:W-:Y:S02]  /*bec0*/  PRMT R151, R151, 0x5410, R21 ;  /* 0x0000541097977816 */ /* 0x000fe40000000015 */
[----:B------:R-:W-:Y:S02]  /*bed0*/  PRMT R149, R20, 0x5410, R149 ;  /* 0x0000541014957816 */ /* 0x000fe40000000095 */
[----:B------:R-:W-:Y:S02]  /*bee0*/  F2FP.BF16.PACK_AB R20, R183, R184 ;  /* 0x000000b8b714723e */ /* 0x000fe400000010ff */
[----:B------:R-:W-:Y:S01]  /*bef0*/  F2FP.BF16.PACK_AB R21, R179, R182 ;  /* 0x000000b6b315723e */ /* 0x000fe200000010ff */
[--C-:B------:R-:W-:Y:S01]  /*bf00*/  HSET2.LE.AND R149, R149, R249.reuse, PT ;  /* 0x000000f995957233 */ /* 0x100fe20003803000 */
[----:B------:R-:W-:Y:S01]  /*bf10*/  LOP3.LUT R22, R22, R20, RZ, 0xc0, !PT ;  /* 0x0000001416167212 */ /* 0x000fe200078ec0ff */
[--C-:B------:R-:W-:Y:S01]  /*bf20*/  HSET2.LE.AND R20, R151, R249.reuse, PT ;  /* 0x000000f997147233 */ /* 0x100fe20003803000 */
[----:B------:R-:W-:Y:S01]  /*bf30*/  LOP3.LUT R23, R23, R21, RZ, 0xc0, !PT ;  /* 0x0000001517177212 */ /* 0x000fe200078ec0ff */
[----:B------:R-:W2:Y:S01]  /*bf40*/  MUFU.EX2 R151, R32 ;  /* 0x0000002000977308 */ /* 0x000ea20000000800 */
[----:B------:R-:W-:Y:S01]  /*bf50*/  F2FP.BF16.PACK_AB R21, R177, R178 ;  /* 0x000000b2b115723e */ /* 0x000fe200000010ff */
[----:B----4-:R-:W-:Y:S01]  /*bf60*/  FADD.FTZ R0, R168, R0 ;  /* 0x00000000a8007221 */ /* 0x010fe20000010000 */
[----:B------:R-:W-:Y:S02]  /*bf70*/  F2FP.BF16.PACK_AB R150, R175, R176 ;  /* 0x000000b0af96723e */ /* 0x000fe400000010ff */
[----:B------:R-:W-:Y:S02]  /*bf80*/  LOP3.LUT R20, R20, R21, RZ, 0xc0, !PT ;  /* 0x0000001514147212 */ /* 0x000fe400078ec0ff */
[----:B------:R-:W-:Y:S01]  /*bf90*/  LOP3.LUT R21, R149, R150, RZ, 0xc0, !PT ;  /* 0x0000009695157212 */ /* 0x000fe200078ec0ff */
[C---:B-1----:R-:W-:Y:S02]  /*bfa0*/  HMMA.16816.F32.BF16 R144, R152.reuse, R24, R144 ;  /* 0x000000189890723c */ /* 0x042fe40000041890 */
[----:B------:R-:W1:Y:S06]  /*bfb0*/  MUFU.EX2 R150, R34 ;  /* 0x0000002200967308 */ /* 0x000e6c0000000800 */
[----:B------:R-:W-:Y:S01]  /*bfc0*/  HMMA.16816.F32.BF16 R12, R152, R26, R12 ;  /* 0x0000001a980c723c */ /* 0x000fe2000004180c */
[----:B------:R-:W3:Y:S07]  /*bfd0*/  LDSM.16.MT88.4 R24, [R200+0x11000] ;  /* 0x01100000c818783b */ /* 0x000eee0000004200 */
[C---:B------:R-:W-:Y:S01]  /*bfe0*/  HMMA.16816.F32.BF16 R4, R20.reuse, R160, R4 ;  /* 0x000000a01404723c */ /* 0x040fe20000041804 */
[----:B------:R-:W4:Y:S04]  /*bff0*/  LDSM.16.MT88.4 R152, [R199+0x11000] ;  /* 0x01100000c798783b */ /* 0x000f280000004200 */
[----:B--2---:R-:W-:Y:S03]  /*c000*/  FADD.FTZ R2, R151, R2 ;  /* 0x0000000297027221 */ /* 0x004fe60000010000 */
[C---:B------:R-:W-:Y:S01]  /*c010*/  HMMA.16816.F32.BF16 R8, R20.reuse, R162, R8 ;  /* 0x000000a21408723c */ /* 0x040fe20000041808 */
[----:B------:R-:W2:Y:S03]  /*c020*/  LDSM.16.MT88.4 R160, [R197+0x13000] ;  /* 0x01300000c5a0783b */ /* 0x000ea60000004200 */
[----:B-1----:R-:W-:Y:S02]  /*c030*/  FADD.FTZ R0, R150, R0 ;  /* 0x0000000096007221 */ /* 0x002fe40000010000 */
[----:B------:R-:W-:Y:S02]  /*c040*/  FADD.FTZ R247, R180, R2 ;  /* 0x00000002b4f77221 */ /* 0x000fe40000010000 */
[C---:B------:R-:W-:Y:S04]  /*c050*/  HMMA.16816.F32.BF16 R36, R20.reuse, R156, R36 ;  /* 0x0000009c1424723c */ /* 0x040fe80000041824 */
[----:B------:R-:W-:Y:S04]  /*c060*/  FADD.FTZ R248, R181, R0 ;  /* 0x00000000b5f87221 */ /* 0x000fe80000010000 */
        /* <DEDUP_REMOVED lines=29> */
[C---:B----4-:R-:W-:Y:S08]  /*c240*/  HMMA.16816.F32.BF16 R116, R20.reuse, R152, R116 ;  /* 0x000000981474723c */ /* 0x050ff00000041874 */
[C---:B------:R-:W-:Y:S01]  /*c250*/  HMMA.16816.F32.BF16 R120, R20.reuse, R154, R120 ;  /* 0x0000009a1478723c */ /* 0x040fe20000041878 */
[----:B------:R-:W3:Y:S07]  /*c260*/  LDSM.16.MT88.4 R152, [R199+0x17000] ;  /* 0x01700000c798783b */ /* 0x000eee0000004200 */
[C---:B--2---:R-:W-:Y:S08]  /*c270*/  HMMA.16816.F32.BF16 R124, R20.reuse, R160, R124 ;  /* 0x000000a0147c723c */ /* 0x044ff0000004187c */
[C---:B------:R-:W-:Y:S08]  /*c280*/  HMMA.16816.F32.BF16 R128, R20.reuse, R162, R128 ;  /* 0x000000a21480723c */ /* 0x040ff00000041880 */
[C---:B-1----:R-:W-:Y:S07]  /*c290*/  HMMA.16816.F32.BF16 R132, R20.reuse, R24, R132 ;  /* 0x000000181484723c */ /* 0x042fee0000041884 */
[----:B------:R-:W-:Y:S01]  /*c2a0*/  LOP3.LUT R24, R169, UR14, R174, 0x96, !PT ;  /* 0x0000000ea9187c12 */ /* 0x000fe2000f8e96ae */
[C---:B------:R-:W-:Y:S04]  /*c2b0*/  HMMA.16816.F32.BF16 R136, R20.reuse, R26, R136 ;  /* 0x0000001a1488723c */ /* 0x040fe80000041888 */
[----:B------:R-:W-:Y:S04]  /*c2c0*/  IMAD.WIDE.U32 R24, R24, -0x2daee0ad, RZ ;  /* 0xd2511f5318187825 */ /* 0x000fe800078e00ff */
[C---:B------:R-:W-:Y:S04]  /*c2d0*/  HMMA.16816.F32.BF16 R16, R20.reuse, R156, R16 ;  /* 0x0000009c1410723c */ /* 0x040fe80000041810 */
[----:B------:R-:W-:Y:S02]  /*c2e0*/  LOP3.LUT R28, R25, UR28, R172, 0x96, !PT ;  /* 0x0000001c191c7c12 */ /* 0x000fe4000f8e96ac */
[C---:B------:R-:W-:Y:S02]  /*c2f0*/  LOP3.LUT R31, R24.reuse, 0xffff, RZ, 0xc0, !PT ;  /* 0x0000ffff181f7812 */ /* 0x040fe400078ec0ff */
[C---:B------:R-:W-:Y:S01]  /*c300*/  HMMA.16816.F32.BF16 R140, R20.reuse, R158, R140 ;  /* 0x0000009e148c723c */ /* 0x040fe2000004188c */
[----:B------:R-:W1:Y:S03]  /*c310*/  LDSM.16.MT88.4 R156, [R197+0x11800] ;  /* 0x01180000c59c783b */ /* 0x000e660000004200 */
[--C-:B------:R-:W-:Y:S02]  /*c320*/  SHF.R.U32.HI R30, RZ, 0x10, R24.reuse ;  /* 0x00000010ff1e7819 */ /* 0x100fe40000011618 */
[----:B------:R-:W-:Y:S02]  /*c330*/  LOP3.LUT R166, R24, 0xff, RZ, 0xc0, !PT ;  /* 0x000000ff18a67812 */ /* 0x000fe400078ec0ff */
[C---:B---3--:R-:W-:Y:S04]  /*c340*/  HMMA.16816.F32.BF16 R144, R20.reuse, R152, R144 ;  /* 0x000000981490723c */ /* 0x048fe80000041890 */
[----:B------:R-:W-:Y:S02]  /*c350*/  SHF.R.U32.HI R149, RZ, 0x18, R24 ;  /* 0x00000018ff957819 */ /* 0x000fe40000011618 */
[----:B------:R-:W-:Y:S01]  /*c360*/  LOP3.LUT R29, R28, 0xffff, RZ, 0xc0, !PT ;  /* 0x0000ffff1c1d7812 */ /* 0x000fe200078ec0ff */
[----:B------:R-:W2:Y:S01]  /*c370*/  LDSM.16.MT88.4 R24, [R198+0x11800] ;  /* 0x01180000c618783b */ /* 0x000ea20000004200 */
[----:B------:R-:W-:Y:S04]  /*c380*/  HMMA.16816.F32.BF16 R12, R20, R154, R12 ;  /* 0x0000009a140c723c */ /* 0x000fe8000004180c */
[--C-:B------:R-:W-:Y:S02]  /*c390*/  SHF.R.U32.HI R32, RZ, 0x10, R28.reuse ;  /* 0x00000010ff207819 */ /* 0x100fe4000001161c */
[----:B------:R-:W-:Y:S01]  /*c3a0*/  SHF.R.U32.HI R31, RZ, 0x8, R31 ;  /* 0x00000008ff1f7819 */ /* 0x000fe2000001161f */
[----:B------:R-:W-:Y:S01]  /*c3b0*/  LDSM.16.MT88.4 R20, [R199+0x11800] ;  /* 0x01180000c714783b */ /* 0x000fe20000004200 */
[----:B------:R-:W-:Y:S04]  /*c3c0*/  LOP3.LUT R30, R30, 0xff, RZ, 0xc0, !PT ;  /* 0x000000ff1e1e7812 */ /* 0x000fe800078ec0ff */
[----:B------:R-:W-:Y:S02]  /*c3d0*/  LOP3.LUT R35, R28, 0xff, RZ, 0xc0, !PT ;  /* 0x000000ff1c237812 */ /* 0x000fe400078ec0ff */
[----:B------:R-:W-:Y:S02]  /*c3e0*/  SHF.R.U32.HI R34, RZ, 0x18, R28 ;  /* 0x00000018ff227819 */ /* 0x000fe4000001161c */
[----:B------:R-:W-:Y:S02]  /*c3f0*/  SHF.R.U32.HI R33, RZ, 0x8, R29 ;  /* 0x00000008ff217819 */ /* 0x000fe4000001161d */
[----:B------:R-:W-:Y:S02]  /*c400*/  LOP3.LUT R32, R32, 0xff, RZ, 0xc0, !PT ;  /* 0x000000ff20207812 */ /* 0x000fe400078ec0ff */
[----:B------:R-:W-:Y:S02]  /*c410*/  PRMT R166, R166, 0x5410, R31 ;  /* 0x00005410a6a67816 */ /* 0x000fe4000000001f */
[----:B------:R-:W-:Y:S02]  /*c420*/  PRMT R149, R30, 0x5410, R149 ;  /* 0x000054101e957816 */ /* 0x000fe40000000095 */
[----:B------:R-:W-:Y:S01]  /*c430*/  PRMT R33, R35, 0x5410, R33 ;  /* 0x0000541023217816 */ /* 0x000fe20000000021 */
[--C-:B------:R-:W-:Y:S01]  /*c440*/  HSET2.LE.AND R166, R166, R249.reuse, PT ;  /* 0x000000f9a6a67233 */ /* 0x100fe20003803000 */
[----:B------:R-:W-:Y:S01]  /*c450*/  PRMT R32, R32, 0x5410, R34 ;  /* 0x0000541020207816 */ /* 0x000fe20000000022 */
[--C-:B------:R-:W-:Y:S01]  /*c460*/  HSET2.LE.AND R167, R149, R249.reuse, PT ;  /* 0x000000f995a77233 */ /* 0x100fe20003803000 */
[----:B------:R-:W-:Y:S01]  /*c470*/  F2FP.BF16.PACK_AB R34, R180, R151 ;  /* 0x00000097b422723e */ /* 0x000fe200000010ff */
[--C-:B------:R-:W-:Y:S01]  /*c480*/  HSET2.LE.AND R164, R33, R249.reuse, PT ;  /* 0x000000f921a47233 */ /* 0x100fe20003803000 */
[----:B------:R-:W-:Y:S01]  /*c490*/  F2FP.BF16.PACK_AB R33, R168, R170 ;  /* 0x000000aaa821723e */ /* 0x000fe200000010ff */
[----:B------:R-:W-:Y:S01]  /*c4a0*/  HSET2.LE.AND R165, R32, R249, PT ;  /* 0x000000f920a57233 */ /* 0x000fe20003803000 */
[----:B------:R-:W-:Y:S01]  /*c4b0*/  F2FP.BF16.PACK_AB R32, R171, R173 ;  /* 0x000000adab20723e */ /* 0x000fe200000010ff */
[----:B------:R-:W3:Y:S01]  /*c4c0*/  LDSM.16.MT88.4 R28, [R200+0x11800] ;  /* 0x01180000c81c783b */ /* 0x000ee20000004200 */
[----:B------:R-:W-:Y:S02]  /*c4d0*/  F2FP.BF16.PACK_AB R35, R181, R150 ;  /* 0x00000096b523723e */ /* 0x000fe400000010ff */
[----:B------:R-:W-:Y:S02]  /*c4e0*/  LOP3.LUT R164, R164, R32, RZ, 0xc0, !PT ;  /* 0x00000020a4a47212 */ /* 0x000fe400078ec0ff */
[----:B------:R-:W-:Y:S02]  /*c4f0*/  LOP3.LUT R165, R165, R33, RZ, 0xc0, !PT ;  /* 0x00000021a5a57212 */ /* 0x000fe400078ec0ff */
[----:B------:R-:W-:Y:S02]  /*c500*/  LOP3.LUT R166, R166, R34, RZ, 0xc0, !PT ;  /* 0x00000022a6a67212 */ /* 0x000fe400078ec0ff */
[----:B------:R-:W-:Y:S02]  /*c510*/  LOP3.LUT R167, R167, R35, RZ, 0xc0, !PT ;  /* 0x00000023a7a77212 */ /* 0x000fe400078ec0ff */
[----:B------:R-:W-:Y:S01]  /*c520*/  LDSM.16.MT88.4 R32, [R199+0x13800] ;  /* 0x01380000c720783b */ /* 0x000fe20000004200 */
[----:B------:R-:W-:Y:S02]  /*c530*/  MOV R150, R3 ;  /* 0x0000000300967202 */ /* 0x000fe40000000f00 */
[----:B------:R-:W-:Y:S02]  /*c540*/  MOV R149, R148 ;  /* 0x0000009400957202 */ /* 0x000fe40000000f00 */
[C---:B-1----:R-:W-:Y:S03]  /*c550*/  HMMA.16816.F32.BF16 R152, R164.reuse, R156, R4 ;  /* 0x0000009ca498723c */ /* 0x042fe60000041804 */
[----:B------:R-:W1:Y:S05]  /*c560*/  LDSM.16.MT88.4 R4, [R197+0x13800] ;  /* 0x01380000c504783b */ /* 0x000e6a0000004200 */
[C---:B------:R-:W-:Y:S03]  /*c570*/  HMMA.16816.F32.BF16 R156, R164.reuse, R158, R8 ;  /* 0x0000009ea49c723c */ /* 0x040fe60000041808 */
[----:B------:R-:W4:Y:S05]  /*c580*/  LDSM.16.MT88.4 R8, [R198+0x13800] ;  /* 0x01380000c608783b */ /* 0x000f2a0000004200 */
        /* <DEDUP_REMOVED lines=27> */
[C---:B----4-:R-:W-:Y:S08]  /*c740*/  HMMA.16816.F32.BF16 R108, R164.reuse, R8, R108 ;  /* 0x00000008a46c723c */ /* 0x050ff0000004186c */
[C---:B------:R-:W-:Y:S08]  /*c750*/  HMMA.16816.F32.BF16 R112, R164.reuse, R10, R112 ;  /* 0x0000000aa470723c */ /* 0x040ff00000041870 */
[C---:B------:R-:W-:Y:S08]  /*c760*/  HMMA.16816.F32.BF16 R116, R164.reuse, R20, R116 ;  /* 0x00000014a474723c */ /* 0x040ff00000041874 */
[C---:B------:R-:W-:Y:S08]  /*c770*/  HMMA.16816.F32.BF16 R120, R164.reuse, R22, R120 ;  /* 0x00000016a478723c */ /* 0x040ff00000041878 */
[C---:B--2---:R-:W-:Y:S08]  /*c780*/  HMMA.16816.F32.BF16 R124, R164.reuse, R24, R124 ;  /* 0x00000018a47c723c */ /* 0x044ff0000004187c */
[C---:B------:R-:W-:Y:S08]  /*c790*/  HMMA.16816.F32.BF16 R128, R164.reuse, R26, R128 ;  /* 0x0000001aa480723c */ /* 0x040ff00000041880 */
[C---:B-----5:R-:W-:Y:S08]  /*c7a0*/  HMMA.16816.F32.BF16 R132, R164.reuse, R32, R132 ;  /* 0x00000020a484723c */ /* 0x060ff00000041884 */
[C---:B------:R-:W-:Y:S08]  /*c7b0*/  HMMA.16816.F32.BF16 R136, R164.reuse, R34, R136 ;  /* 0x00000022a488723c */ /* 0x040ff00000041888 */
[C---:B---3--:R-:W-:Y:S08]  /*c7c0*/  HMMA.16816.F32.BF16 R160, R164.reuse, R28, R16 ;  /* 0x0000001ca4a0723c */ /* 0x048ff00000041810 */
[C---:B------:R-:W-:Y:S08]  /*c7d0*/  HMMA.16816.F32.BF16 R140, R164.reuse, R30, R140 ;  /* 0x0000001ea48c723c */ /* 0x040ff0000004188c */
[C---:B-1----:R-:W-:Y:S08]  /*c7e0*/  HMMA.16816.F32.BF16 R144, R164.reuse, R4, R144 ;  /* 0x00000004a490723c */ /* 0x042ff00000041890 */
[----:B------:R-:W-:Y:S01]  /*c7f0*/  HMMA.16816.F32.BF16 R164, R164, R6, R12 ;  /* 0x00000006a4a4723c */ /* 0x000fe2000004180c */
[----:B------:R-:W-:-:S07]  /*c800*/  @P0 BRA `(.L_x_560) ;  /* 0xffffbf5000000947 */ /* 0x000fce000383ffff */
.L_x_559:
[----:B------:R-:W1:Y:S01]  /*c810*/  SHFL.BFLY PT, R2, R247, 0x2, 0x1f ;  /* 0x0c401f00f7027f89 */ /* 0x000e6200000e0000 */
[----:B------:R-:W2:Y:S01]  /*c820*/  S2UR UR6, SR_CTAID.Y ;  /* 0x00000000000679c3 */ /* 0x000ea20000002600 */
[----:B------:R-:W-:Y:S01]  /*c830*/  UISETP.NE.AND UP0, UPT, UR10, -0x1, UPT ;  /* 0xffffffff0a00788c */ /* 0x000fe2000bf05270 */
[----:B------:R-:W-:Y:S01]  /*c840*/  BSSY B0, `(.L_x_563) ;  /* 0x0000191000007945 */ /* 0x000fe20003800000 */
[----:B------:R-:W3:Y:S01]  /*c850*/  SHFL.BFLY PT, R0, R248, 0x2, 0x1f ;  /* 0x0c401f00f8007f89 */ /* 0x000ee200000e0000 */
[----:B------:R-:W-:-:S02]  /*c860*/  ULDC.64 UR4, c[0x0][0x1e8] ;  /* 0x00007a0000047ab9 */ /* 0x000fc40000000a00 */
[----:B------:R-:W-:Y:S01]  /*c870*/  ULDC.U8 UR9, c[0x0][0x328] ;  /* 0x0000ca0000097ab9 */ /* 0x000fe20000000000 */
[----:B------:R-:W4:Y:S01]  /*c880*/  S2R R173, SR_TID.X ;  /* 0x0000000000ad7919 */ /* 0x000f220000002100 */
[----:B------:R-:W-:Y:S01]  /*c890*/  UISETP.NE.AND UP3, UPT, UR9, URZ, UPT ;  /* 0x0000003f0900728c */ /* 0x000fe2000bf65270 */
[----:B------:R-:W5:Y:S01]  /*c8a0*/  S2UR UR11, SR_CTAID.Z ;  /* 0x00000000000b79c3 */ /* 0x000f620000002700 */
[----:B------:R-:W-:Y:S02]  /*c8b0*/  ULDC UR8, c[0x0][0x214] ;  /* 0x0000850000087ab9 */ /* 0x000fe40000000800 */
[----:B------:R-:W-:-:S04]  /*c8c0*/  @UP0 UIMAD.WIDE.U32 UR18, UR10, UR4, URZ ;  /* 0x000000040a1202a5 */ /* 0x000fc8000f8e003f */
        /* <DEDUP_REMOVED lines=10> */
[----:B------:R-:W-:Y:S01]  /*c970*/  ULDC.U8 UR4, c[0x0][0x329] ;  /* 0x0000ca4000047ab9 */ /* 0x000fe20000000000 */
[----:B------:R-:W-:Y:S01]  /*c980*/  LEA.HI R172, R174, R173, RZ, 0x2 ;  /* 0x000000adaeac7211 */ /* 0x000fe200078f10ff */
[----:B------:R-:W-:-:S02]  /*c990*/  UISETP.NE.AND UP2, UPT, UR4, URZ, UPT ;  /* 0x0000003f0400728c */ /* 0x000fc4000bf45270 */
[----:B------:R-:W-:Y:S01]  /*c9a0*/  UISETP.EQ.AND UP3, UPT, UR4, URZ, UP3 ;  /* 0x0000003f0400728c */ /* 0x000fe20009f62270 */
[----:B------:R-:W-:Y:S01]  /*c9b0*/  SHF.R.S32.HI R17, RZ, 0x2, R172 ;  /* 0x00000002ff117819 */ /* 0x000fe200000114ac */
[----:B------:R-:W-:Y:S02]  /*c9c0*/  @!UP0 UIMAD UR13, UR6, UR5, UR13 ;  /* 0x00000005060d82a4 */ /* 0x000fe4000f8e020d */
[----:B------:R-:W-:Y:S02]  /*c9d0*/  ULDC UR4, c[0x0][0x1c0] ;  /* 0x0000700000047ab9 */ /* 0x000fe40000000800 */
[----:B------:R-:W-:Y:S02]  /*c9e0*/  ULDC UR5, c[0x0][0x234] ;  /* 0x00008d0000057ab9 */ /* 0x000fe40000000800 */
[----:B------:R-:W-:Y:S02]  /*c9f0*/  @!UP0 UIADD3 UR7, UR23, UR13, URZ ;  /* 0x0000000d17078290 */ /* 0x000fe4000fffe03f */
[----:B------:R-:W-:Y:S01]  /*ca00*/  @!UP2 UISETP.NE.AND UP1, UPT, UR9, URZ, UPT ;  /* 0x0000003f0900a28c */ /* 0x000fe2000bf25270 */
[----:B------:R-:W3:Y:S01]  /*ca10*/  S2UR UR9, SR_CTAID.X ;  /* 0x00000000000979c3 */ /* 0x000ee20000002500 */
[----:B------:R-:W-:Y:S01]  /*ca20*/  @UP2 ULDC UR19, c[0x0][0x210] ;  /* 0x0000840000132ab9 */ /* 0x000fe20000000800 */
[----:B-1----:R-:W-:Y:S01]  /*ca30*/  FADD.FTZ R149, R2, R5 ;  /* 0x0000000502957221 */ /* 0x002fe20000010000 */
[----:B------:R-:W-:Y:S01]  /*ca40*/  MOV R2, 0x3f800000 ;  /* 0x3f80000000027802 */ /* 0x000fe20000000f00 */
[----:B------:R-:W-:Y:S01]  /*ca50*/  @UP2 UIMAD UR19, UR19, UR8, URZ ;  /* 0x00000008131322a4 */ /* 0x000fe2000f8e023f */
[----:B--2---:R-:W-:-:S02]  /*ca60*/  FADD.FTZ R150, R0, R4 ;  /* 0x0000000400967221 */ /* 0x004fc40000010000 */
[----:B------:R-:W-:Y:S01]  /*ca70*/  FSETP.NE.FTZ.AND P4, PT, R149, RZ, PT ;  /* 0x000000ff9500720b */ /* 0x000fe20003f95000 */
[----:B------:R-:W-:Y:S01]  /*ca80*/  @!UP2 USEL UR19, UR8, UR5, !UP1 ;  /* 0x000000050813a287 */ /* 0x000fe2000c800000 */
[----:B------:R-:W-:Y:S01]  /*ca90*/  MOV R0, 0x3f800000 ;  /* 0x3f80000000007802 */ /* 0x000fe20000000f00 */
[----:B------:R-:W-:Y:S01]  /*caa0*/  @UP2 UMOV UR14, 0x1 ;  /* 0x00000001000e2882 */ /* 0x000fe20000000000 */
[----:B------:R-:W-:Y:S01]  /*cab0*/  FSETP.NE.FTZ.AND P3, PT, R150, RZ, PT ;  /* 0x000000ff9600720b */ /* 0x000fe20003f75000 */
[----:B------:R-:W-:Y:S01]  /*cac0*/  @!UP2 UIMAD UR14, UR19, UR4, URZ ;  /* 0x00000004130ea2a4 */ /* 0x000fe2000f8e023f */
[----:B------:R-:W-:Y:S01]  /*cad0*/  SHF.R.S32.HI R4, RZ, 0x1f, R172 ;  /* 0x0000001fff047819 */ /* 0x000fe200000114ac */
[----:B------:R-:W-:Y:S02]  /*cae0*/  @UP3 UIMAD UR21, UR6, UR8, URZ ;  /* 0x00000008061532a4 */ /* 0x000fe4000f8e023f */
[----:B------:R-:W-:Y:S01]  /*caf0*/  @UP2 ULDC UR20, c[0x0][0x210] ;  /* 0x0000840000142ab9 */ /* 0x000fe20000000800 */
[----:B------:R-:W-:Y:S01]  /*cb00*/  LEA.HI R4, R4, R17, RZ, 0x3 ;  /* 0x0000001104047211 */ /* 0x000fe200078f18ff */
[----:B------:R-:W-:-:S02]  /*cb10*/  UIMAD UR4, UR6, UR14, URZ ;  /* 0x0000000e060472a4 */ /* 0x000fc4000f8e023f */
[----:B------:R-:W1:Y:S01]  /*cb20*/  @P4 MUFU.RCP R2, R149 ;  /* 0x0000009500024308 */ /* 0x000e620000001000 */
[----:B------:R-:W-:Y:S01]  /*cb30*/  LOP3.LUT R4, R4, 0xfffffff8, RZ, 0xc0, !PT ;  /* 0xfffffff804047812 */ /* 0x000fe200078ec0ff */
[----:B------:R-:W-:Y:S02]  /*cb40*/  @!UP2 UMOV UR20, 0x1 ;  /* 0x000000010014a882 */ /* 0x000fe40000000000 */
[----:B------:R-:W-:Y:S01]  /*cb50*/  @UP3 USEL UR21, UR21, UR10, !UP0 ;  /* 0x0000000a15153287 */ /* 0x000fe2000c000000 */
[----:B------:R-:W-:Y:S01]  /*cb60*/  IADD3 R17, R17, -R4, RZ ;  /* 0x8000000411117210 */ /* 0x000fe20007ffe0ff */
[----:B---3--:R-:W-:Y:S02]  /*cb70*/  UIMAD UR5, UR9, UR20, URZ ;  /* 0x00000014090572a4 */ /* 0x008fe4000f8e023f */
[----:B------:R-:W2:Y:S01]  /*cb80*/  @P3 MUFU.RCP R0, R150 ;  /* 0x0000009600003308 */ /* 0x000ea20000001000 */
[----:B------:R-:W-:Y:S01]  /*cb90*/  R2P PR, R17, 0x6 ;  /* 0x0000000611007804 */ /* 0x000fe20000000000 */
[----:B------:R-:W-:-:S02]  /*cba0*/  USEL UR4, UR4, URZ, !UP3 ;  /* 0x0000003f04047287 */ /* 0x000fc4000d800000 */
[----:B------:R-:W-:Y:S02]  /*cbb0*/  USHF.L.U32 UR5, UR5, 0x6, URZ ;  /* 0x0000000605057899 */ /* 0x000fe4000800063f */
[----:B-----5:R-:W-:Y:S01]  /*cbc0*/  UIMAD UR19, UR11, UR19, UR4 ;  /* 0x000000130b1372a4 */ /* 0x020fe2000f8e0204 */
[----:B-1----:R-:W-:Y:S01]  /*cbd0*/  FMUL.FTZ R2, R2, c[0x0][0x2dc] ;  /* 0x0000b70002027a20 */ /* 0x002fe20000410000 */
[----:B------:R-:W-:Y:S02]  /*cbe0*/  @!UP3 UMOV UR24, URZ ;  /* 0x0000003f0018bc82 */ /* 0x000fe40008000000 */
[----:B------:R-:W-:Y:S01]  /*cbf0*/  @UP3 UMOV UR24, UR21 ;  /* 0x0000001500183c82 */ /* 0x000fe20008000000 */
[C---:B------:R-:W-:Y:S01]  /*cc00*/  FMUL.FTZ R171, R2.reuse, R152 ;  /* 0x0000009802ab7220 */ /* 0x040fe20000410000 */
[----:B------:R-:W-:Y:S01]  /*cc10*/  @!UP3 UMOV UR25, URZ ;  /* 0x0000003f0019bc82 */ /* 0x000fe20008000000 */
[----:B------:R-:W-:Y:S01]  /*cc20*/  FMUL.FTZ R5, R2, R153 ;  /* 0x0000009902057220 */ /* 0x000fe20000410000 */
[----:B------:R-:W-:Y:S01]  /*cc30*/  USHF.R.S32.HI UR4, URZ, 0x1f, UR5 ;  /* 0x0000001f3f047899 */ /* 0x000fe20008011405 */
[----:B--2---:R-:W-:Y:S01]  /*cc40*/  FMUL.FTZ R0, R0, c[0x0][0x2dc] ;  /* 0x0000b70000007a20 */ /* 0x004fe20000410000 */
[----:B------:R-:W-:Y:S01]  /*cc50*/  @UP3 USHF.R.S32.HI UR25, URZ, 0x1f, UR21 ;  /* 0x0000001f3f193899 */ /* 0x000fe20008011415 */
[C---:B------:R-:W-:Y:S01]  /*cc60*/  FMUL.FTZ R170, R2.reuse, R156 ;  /* 0x0000009c02aa7220 */ /* 0x040fe20000410000 */
[----:B------:R-:W-:Y:S01]  /*cc70*/  F2FP.BF16.PACK_AB R5, R5, R171 ;  /* 0x000000ab0505723e */ /* 0x000fe200000010ff */
[C---:B------:R-:W-:Y:S01]  /*cc80*/  FMUL.FTZ R7, R2.reuse, R157 ;  /* 0x0000009d02077220 */ /* 0x040fe20000410000 */
[----:B------:R-:W-:Y:S01]  /*cc90*/  USHF.R.S32.HI UR6, URZ, 0x1f, UR19 ;  /* 0x0000001f3f067899 */ /* 0x000fe20008011413 */
[C---:B------:R-:W-:Y:S01]  /*cca0*/  FMUL.FTZ R169, R2.reuse, R36 ;  /* 0x0000002402a97220 */ /* 0x040fe20000410000 */
[----:B------:R-:W-:Y:S01]  /*ccb0*/  UIADD3 UR5, UP2, UP1, UR5, UR24, UR19 ;  /* 0x0000001805057290 */ /* 0x000fe2000f95e013 */
[C---:B------:R-:W-:Y:S01]  /*ccc0*/  FMUL.FTZ R168, R2.reuse, R40 ;  /* 0x0000002802a87220 */ /* 0x040fe20000410000 */
[----:B------:R-:W-:Y:S01]  /*ccd0*/  F2FP.BF16.PACK_AB R7, R7, R170 ;  /* 0x000000aa0707723e */ /* 0x000fe200000010ff */
[C---:B------:R-:W-:Y:S01]  /*cce0*/  FMUL.FTZ R157, R2.reuse, R44 ;  /* 0x0000002c029d7220 */ /* 0x040fe20000410000 */
[----:B------:R-:W-:Y:S01]  /*ccf0*/  UIADD3.X UR4, UR4, UR25, UR6, UP2, UP1 ;  /* 0x0000001904047290 */ /* 0x000fe200097e2406 */
[C---:B------:R-:W-:Y:S01]  /*cd00*/  FMUL.FTZ R156, R2.reuse, R48 ;  /* 0x00000030029c7220 */ /* 0x040fe20000410000 */
[----:B------:R-:W-:Y:S01]  /*cd10*/  @!UP0 UMOV UR18, UR22 ;  /* 0x0000001600128c82 */ /* 0x000fe20008000000 */
[----:B------:R-:W-:-:S02]  /*cd20*/  FMUL.FTZ R153, R2, R52 ;  /* 0x0000003402997220 */ /* 0x000fc40000410000 */
        /* <DEDUP_REMOVED lines=15> */
[----:B------:R-:W-:Y:S01]  /*ce20*/  FMUL.FTZ R26, R2, R68 ;  /* 0x00000044021a7220 */ /* 0x000fe20000410000 */
[----:B------:R-:W-:Y:S01]  /*ce30*/  F2FP.BF16.PACK_AB R68, R22, R153 ;  /* 0x000000991644723e */ /* 0x000fe200000010ff */
[C---:B------:R-:W-:Y:S02]  /*ce40*/  FMUL.FTZ R60, R2.reuse, R69 ;  /* 0x00000045023c7220 */ /* 0x040fe40000410000 */
[----:B------:R-:W-:-:S02]  /*ce50*/  FMUL.FTZ R72, R2, R72 ;  /* 0x0000004802487220 */ /* 0x000fc40000410000 */
[----:B------:R-:W-:Y:S01]  /*ce60*/  FMUL.FTZ R73, R2, R73 ;  /* 0x0000004902497220 */ /* 0x000fe20000410000 */
[----:B------:R-:W-:Y:S01]  /*ce70*/  F2FP.BF16.PACK_AB R60, R60, R26 ;  /* 0x0000001a3c3c723e */ /* 0x000fe200000010ff */
[C---:B------:R-:W-:Y:S02]  /*ce80*/  FMUL.FTZ R76, R2.reuse, R76 ;  /* 0x0000004c024c7220 */ /* 0x040fe40000410000 */
        /* <DEDUP_REMOVED lines=49> */
[----:B------:R-:W-:Y:S02]  /*d1a0*/  FMUL.FTZ R165, R2, R165 ;  /* 0x000000a502a57220 */ /* 0x000fe40000410000 */
[----:B------:R-:W-:-:S02]  /*d1b0*/  FMUL.FTZ R54, R0, R54 ;  /* 0x0000003600367220 */ /* 0x000fc40000410000 */
[C---:B------:R-:W-:Y:S01]  /*d1c0*/  FMUL.FTZ R2, R0.reuse, R55 ;  /* 0x0000003700027220 */ /* 0x040fe20000410000 */
[----:B------:R-:W-:Y:S01]  /*d1d0*/  F2FP.BF16.PACK_AB R18, R165, R164 ;  /* 0x000000a4a512723e */ /* 0x000fe200000010ff */
[C---:B------:R-:W-:Y:S02]  /*d1e0*/  FMUL.FTZ R65, R0.reuse, R59 ;  /* 0x0000003b00417220 */ /* 0x040fe40000410000 */
[C---:B------:R-:W-:Y:S02]  /*d1f0*/  FMUL.FTZ R62, R0.reuse, R62 ;  /* 0x0000003e003e7220 */ /* 0x040fe40000410000 */
        /* <DEDUP_REMOVED lines=8> */
[----:B------:R-:W-:Y:S01]  /*d280*/  FMUL.FTZ R61, R0, R67 ;  /* 0x00000043003d7220 */ /* 0x000fe20000410000 */
[----:B------:R-:W-:Y:S01]  /*d290*/  F2FP.BF16.PACK_AB R67, R2, R54 ;  /* 0x000000360243723e */ /* 0x000fe200000010ff */
[C---:B------:R-:W-:Y:S01]  /*d2a0*/  FMUL.FTZ R6, R0.reuse, R70 ;  /* 0x0000004600067220 */ /* 0x040fe20000410000 */
[----:B------:R-:W-:Y:S01]  /*d2b0*/  SHF.L.U32 R2, R17, 0x6, RZ ;  /* 0x0000000611027819 */ /* 0x000fe200000006ff */
[----:B------:R-:W-:Y:S01]  /*d2c0*/  FMUL.FTZ R59, R0, R71 ;  /* 0x00000047003b7220 */ /* 0x000fe20000410000 */
[----:B------:R-:W-:Y:S01]  /*d2d0*/  LEA.HI R71, R174, R173, RZ, 0x5 ;  /* 0x000000adae477211 */ /* 0x000fe200078f28ff */
[----:B------:R-:W-:Y:S01]  /*d2e0*/  FMUL.FTZ R154, R0, R154 ;  /* 0x0000009a009a7220 */ /* 0x000fe20000410000 */
[----:B------:R-:W-:Y:S01]  /*d2f0*/  LOP3.LUT R2, R2, 0x1c0, RZ, 0xc0, !PT ;  /* 0x000001c002027812 */ /* 0x000fe200078ec0ff */
[C---:B------:R-:W-:Y:S01]  /*d300*/  FMUL.FTZ R4, R0.reuse, R155 ;  /* 0x0000009b00047220 */ /* 0x040fe20000410000 */
[----:B------:R-:W-:Y:S01]  /*d310*/  F2FP.BF16.PACK_AB R59, R59, R6 ;  /* 0x000000063b3b723e */ /* 0x000fe200000010ff */
[C---:B------:R-:W-:Y:S01]  /*d320*/  FMUL.FTZ R158, R0.reuse, R158 ;  /* 0x0000009e009e7220 */ /* 0x040fe20000410000 */
[----:B------:R-:W-:Y:S01]  /*d330*/  SHF.R.S32.HI R15, RZ, 0x5, R71 ;  /* 0x00000005ff0f7819 */ /* 0x000fe20000011447 */
[C---:B------:R-:W-:Y:S01]  /*d340*/  FMUL.FTZ R9, R0.reuse, R159 ;  /* 0x0000009f00097220 */ /* 0x040fe20000410000 */
[----:B------:R-:W-:Y:S01]  /*d350*/  LOP3.LUT R6, R17, 0x1, RZ, 0xc0, !PT ;  /* 0x0000000111067812 */ /* 0x000fe200078ec0ff */
[----:B------:R-:W-:Y:S01]  /*d360*/  FMUL.FTZ R38, R0, R38 ;  /* 0x0000002600267220 */ /* 0x000fe20000410000 */
[----:B------:R-:W-:Y:S01]  /*d370*/  LEA.HI R2, R2, R2, RZ, 0x1d ;  /* 0x0000000202027211 */ /* 0x000fe200078fe8ff */
[----:B------:R-:W-:Y:S01]  /*d380*/  FMUL.FTZ R42, R0, R42 ;  /* 0x0000002a002a7220 */ /* 0x000fe20000410000 */
[----:B------:R-:W-:Y:S01]  /*d390*/  ISETP.NE.U32.AND P0, PT, R6, 0x1, PT ;  /* 0x000000010600780c */ /* 0x000fe20003f05070 */
[C---:B------:R-:W-:Y:S01]  /*d3a0*/  FMUL.FTZ R46, R0.reuse, R46 ;  /* 0x0000002e002e7220 */ /* 0x040fe20000410000 */
[----:B------:R-:W-:Y:S01]  /*d3b0*/  MOV R6, 0x20 ;  /* 0x0000002000067802 */ /* 0x000fe20000000f00 */
[----:B------:R-:W-:Y:S01]  /*d3c0*/  FMUL.FTZ R50, R0, R50 ;  /* 0x0000003200327220 */ /* 0x000fe20000410000 */
[----:B------:R-:W-:Y:S01]  /*d3d0*/  F2FP.BF16.PACK_AB R4, R4, R154 ;  /* 0x0000009a0404723e */ /* 0x000fe200000010ff */
[----:B------:R-:W-:Y:S01]  /*d3e0*/  FMUL.FTZ R58, R0, R58 ;  /* 0x0000003a003a7220 */ /* 0x000fe20000410000 */
[----:B------:R-:W-:Y:S01]  /*d3f0*/  SEL R6, R6, 0xffffffe0, !P1 ;  /* 0xffffffe006067807 */ /* 0x000fe20004800000 */
[C---:B------:R-:W-:Y:S01]  /*d400*/  FMUL.FTZ R10, R0.reuse, R66 ;  /* 0x00000042000a7220 */ /* 0x040fe20000410000 */
[----:B------:R-:W-:Y:S01]  /*d410*/  F2FP.BF16.PACK_AB R9, R9, R158 ;  /* 0x0000009e0909723e */ /* 0x000fe200000010ff */
[C---:B------:R-:W-:Y:S01]  /*d420*/  FMUL.FTZ R74, R0.reuse, R74 ;  /* 0x0000004a004a7220 */ /* 0x040fe20000410000 */
[----:B------:R-:W-:Y:S01]  /*d430*/  F2FP.BF16.PACK_AB R13, R13, R38 ;  /* 0x000000260d0d723e */ /* 0x000fe200000010ff */
[C---:B------:R-:W-:Y:S01]  /*d440*/  FMUL.FTZ R57, R0.reuse, R75 ;  /* 0x0000004b00397220 */ /* 0x040fe20000410000 */
[----:B------:R-:W-:Y:S01]  /*d450*/  F2FP.BF16.PACK_AB R61, R61, R10 ;  /* 0x0000000a3d3d723e */ /* 0x000fe200000010ff */
[C---:B------:R-:W-:Y:S01]  /*d460*/  FMUL.FTZ R78, R0.reuse, R78 ;  /* 0x0000004e004e7220 */ /* 0x040fe20000410000 */
[----:B------:R-:W-:Y:S01]  /*d470*/  MOV R10, 0x40 ;  /* 0x00000040000a7802 */ /* 0x000fe20000000f00 */
[C---:B------:R-:W-:Y:S01]  /*d480*/  FMUL.FTZ R55, R0.reuse, R79 ;  /* 0x0000004f00377220 */ /* 0x040fe20000410000 */
[----:B------:R-:W-:Y:S01]  /*d490*/  F2FP.BF16.PACK_AB R11, R11, R42 ;  /* 0x0000002a0b0b723e */ /* 0x000fe200000010ff */
[----:B------:R-:W-:Y:S01]  /*d4a0*/  FMUL.FTZ R82, R0, R82 ;  /* 0x0000005200527220 */ /* 0x000fe20000410000 */
[----:B------:R-:W-:Y:S01]  /*d4b0*/  SEL R10, R10, 0xffffffc0, !P2 ;  /* 0xffffffc00a0a7807 */ /* 0x000fe20005000000 */
[----:B------:R-:W-:Y:S01]  /*d4c0*/  FMUL.FTZ R53, R0, R83 ;  /* 0x0000005300357220 */ /* 0x000fe20000410000 */
[----:B------:R-:W-:Y:S01]  /*d4d0*/  F2FP.BF16.PACK_AB R16, R16, R46 ;  /* 0x0000002e1010723e */ /* 0x000fe200000010ff */
[----:B------:R-:W-:Y:S01]  /*d4e0*/  FMUL.FTZ R86, R0, R86 ;  /* 0x0000005600567220 */ /* 0x000fe20000410000 */
[----:B------:R-:W-:Y:S01]  /*d4f0*/  F2FP.BF16.PACK_AB R70, R24, R156 ;  /* 0x0000009c1846723e */ /* 0x000fe200000010ff */
        /* <DEDUP_REMOVED lines=65> */
[----:B------:R-:W-:Y:S02]  /*d910*/  LOP3.LUT R0, R172, 0x3ffffffc, RZ, 0xc0, !PT ;  /* 0x3ffffffcac007812 */ /* 0x000fe400078ec0ff */
[----:B------:R-:W-:Y:S02]  /*d920*/  F2FP.BF16.PACK_AB R19, R19, R146 ;  /* 0x000000921313723e */ /* 0x000fe400000010ff */
[----:B------:R-:W-:Y:S02]  /*d930*/  IADD3 R0, -R0, R173, RZ ;  /* 0x000000ad00007210 */ /* 0x000fe40007ffe1ff */
[----:B------:R-:W-:Y:S02]  /*d940*/  F2FP.BF16.PACK_AB R17, R167, R166 ;  /* 0x000000a6a711723e */ /* 0x000fe400000010ff */
[----:B------:R-:W-:-:S04]  /*d950*/  LEA R0, R15, R0, 0x9 ;  /* 0x000000000f007211 */ /* 0x000fc800078e48ff */
[----:B------:R-:W-:-:S04]  /*d960*/  LEA R0, R0, R2, 0x1 ;  /* 0x0000000200007211 */ /* 0x000fc800078e08ff */
[----:B------:R-:W-:-:S04]  /*d970*/  SHF.L.U32 R0, R0, 0x1, RZ ;  /* 0x0000000100007819 */ /* 0x000fc800000006ff */
[C---:B------:R-:W-:Y:S01]  /*d980*/  IADD3 R2, R0.reuse, -0x10, RZ ;  /* 0xfffffff000027810 */ /* 0x040fe20007ffe0ff */
[----:B------:R1:W-:Y:S01]  /*d990*/  STS [R0], R5 ;  /* 0x0000000500007388 */ /* 0x0003e20000000800 */
[----:B------:R-:W-:-:S03]  /*d9a0*/  @P0 IADD3 R2, R0, 0x10, RZ ;  /* 0x0000001000020810 */ /* 0x000fc60007ffe0ff */
[----:B------:R2:W-:Y:S04]  /*d9b0*/  STS [R0+0x400], R4 ;  /* 0x0004000400007388 */ /* 0x0005e80000000800 */
[----:B------:R3:W-:Y:S04]  /*d9c0*/  STS [R2], R7 ;  /* 0x0000000702007388 */ /* 0x0007e80000000800 */
[----:B------:R4:W-:Y:S01]  /*d9d0*/  STS [R2+0x400], R9 ;  /* 0x0004000902007388 */ /* 0x0009e20000000800 */
[----:B-1----:R-:W-:Y:S02]  /*d9e0*/  IADD3 R5, R0, R6, RZ ;  /* 0x0000000600057210 */ /* 0x002fe40007ffe0ff */
[----:B--2---:R-:W-:-:S03]  /*d9f0*/  IADD3 R4, R6, R2, RZ ;  /* 0x0000000206047210 */ /* 0x004fc60007ffe0ff */
[----:B------:R1:W-:Y:S01]  /*da00*/  STS [R5], R8 ;  /* 0x0000000805007388 */ /* 0x0003e20000000800 */
[----:B---3--:R-:W-:-:S03]  /*da10*/  IADD3 R7, R5, R10, RZ ;  /* 0x0000000a05077210 */ /* 0x008fc60007ffe0ff */
[----:B------:R-:W-:Y:S01]  /*da20*/  STS [R5+0x400], R13 ;  /* 0x0004000d05007388 */ /* 0x000fe20000000800 */
[----:B------:R-:W-:Y:S02]  /*da30*/  IADD3 R6, R4, R10, RZ ;  /* 0x0000000a04067210 */ /* 0x000fe40007ffe0ff */
[----:B----4-:R-:W-:Y:S01]  /*da40*/  IADD3 R9, R10, R2, RZ ;  /* 0x000000020a097210 */ /* 0x010fe20007ffe0ff */
[----:B------:R-:W-:Y:S04]  /*da50*/  STS [R4], R12 ;  /* 0x0000000c04007388 */ /* 0x000fe80000000800 */
[----:B------:R-:W-:Y:S01]  /*da60*/  STS [R4+0x400], R11 ;  /* 0x0004000b04007388 */ /* 0x000fe20000000800 */
[----:B-1----:R-:W-:-:S05]  /*da70*/  IADD3 R8, R0, R10, RZ ;  /* 0x0000000a00087210 */ /* 0x002fca0007ffe0ff */
        /* <DEDUP_REMOVED lines=60> */
[----:B------:R-:W-:Y:S02]  /*de40*/  IADD3 R2, R15, -R2, RZ ;  /* 0x800000020f027210 */ /* 0x000fe40007ffe0ff */
        /* <DEDUP_REMOVED lines=11> */
[----:B-----5:R-:W-:Y:S01]  /*df00*/  SHF.R.S32.HI R6, RZ, 0x1f, R0 ;  /* 0x0000001fff067819 */ /* 0x020fe20000011400 */
        /* <DEDUP_REMOVED lines=36> */
.L_x_564:
[----:B--234-:R-:W-:Y:S05]  /*e150*/  BSYNC B0 ;  /* 0x0000000000007941 */ /* 0x01cfea0003800000 */
.L_x_563:
[----:B------:R-:W2:Y:S04]  /*e160*/  LDL.64 R80, [R1] ;  /* 0x0000000001507983 */ /* 0x000ea80000100a00 */
[----:B------:R3:W5:Y:S04]  /*e170*/  LDL R15, [R1+0x10] ;  /* 0x00001000010f7983 */ /* 0x0007680000100800 */
[----:B------:R3:W5:Y:S01]  /*e180*/  LDL R14, [R1+0x14] ;  /* 0x00001400010e7983 */ /* 0x0007620000100800 */
[----:B------:R-:W-:Y:S01]  /*e190*/  LEA.HI R13, R174, R173, RZ, 0x3 ;  /* 0x000000adae0d7211 */ /* 0x000fe200078f18ff */
[----:B------:R-:W-:Y:S01]  /*e1a0*/  UIMAD UR9, UR9, -0x40, UR15 ;  /* 0xffffffc0090978a4 */ /* 0x000fe2000f8e020f */
[----:B------:R-:W-:Y:S01]  /*e1b0*/  BSSY B0, `(.L_x_565) ;  /* 0x0000024000007945 */ /* 0x000fe20003800000 */
[----:B------:R-:W4:Y:S01]  /*e1c0*/  S2R R0, SR_TID.X ;  /* 0x0000000000007919 */ /* 0x000f220000002100 */
[----:B------:R-:W-:Y:S01]  /*e1d0*/  SHF.R.S32.HI R3, RZ, 0x3, R13 ;  /* 0x00000003ff037819 */ /* 0x000fe2000001140d */
[----:B------:R-:W-:-:S02]  /*e1e0*/  USHF.R.S32.HI UR6, URZ, 0x1f, UR11 ;  /* 0x0000001f3f067899 */ /* 0x000fc4000801140b */
[----:B------:R-:W1:Y:S01]  /*e1f0*/  S2R R10, SR_CTAID.Z ;  /* 0x00000000000a7919 */ /* 0x000e620000002700 */
[----:B------:R-:W-:Y:S02]  /*e200*/  ULDC.64 UR4, c[0x0][0x1f0] ;  /* 0x00007c0000047ab9 */ /* 0x000fe40000000a00 */
[----:B------:R-:W-:-:S04]  /*e210*/  UIMAD UR4, UR6, UR4, URZ ;  /* 0x00000004060472a4 */ /* 0x000fc8000f8e023f */
[----:B------:R-:W-:Y:S01]  /*e220*/  UIMAD UR4, UR11, UR5, UR4 ;  /* 0x000000050b0472a4 */ /* 0x000fe2000f8e0204 */
[----:B----4-:R-:W-:-:S04]  /*e230*/  SHF.R.S32.HI R2, RZ, 0x1f, R0 ;  /* 0x0000001fff027819 */ /* 0x010fc80000011400 */
[----:B------:R-:W-:-:S04]  /*e240*/  LEA.HI R2, R2, R0, RZ, 0x3 ;  /* 0x0000000002027211 */ /* 0x000fc800078f18ff */
[----:B------:R-:W-:Y:S02]  /*e250*/  SHF.R.S32.HI R2, RZ, 0x3, R2 ;  /* 0x00000003ff027819 */ /* 0x000fe40000011402 */
[----:B--2---:R-:W-:Y:S02]  /*e260*/  SHF.R.S32.HI R0, RZ, 0x1f, R80 ;  /* 0x0000001fff007819 */ /* 0x004fe40000011450 */
[----:B------:R-:W-:-:S04]  /*e270*/  IADD3 R4, P0, R80, UR18, RZ ;  /* 0x0000001250047c10 */ /* 0x000fc8000ff1e0ff */
[----:B------:R-:W-:Y:S02]  /*e280*/  IADD3.X R5, R0, UR7, RZ, P0, !PT ;  /* 0x0000000700057c10 */ /* 0x000fe400087fe4ff */
[----:B------:R-:W-:Y:S02]  /*e290*/  ISETP.GE.AND P0, PT, R3, UR9, PT ;  /* 0x0000000903007c0c */ /* 0x000fe4000bf06270 */
[----:B------:R-:W-:Y:S01]  /*e2a0*/  SHF.R.S32.HI R3, RZ, 0x1f, R2 ;  /* 0x0000001fff037819 */ /* 0x000fe20000011402 */
[----:B-1----:R-:W-:-:S04]  /*e2b0*/  IMAD.WIDE.U32 R10, R10, c[0x0][0x1f0], R4 ;  /* 0x00007c000a0a7a25 */ /* 0x002fc800078e0004 */
[----:B------:R-:W-:Y:S01]  /*e2c0*/  IMAD.U32 R4, RZ, RZ, UR12 ;  /* 0x0000000cff047e24 */ /* 0x000fe2000f8e00ff */
[----:B------:R-:W-:-:S03]  /*e2d0*/  IADD3 R9, R11, UR4, RZ ;  /* 0x000000040b097c10 */ /* 0x000fc6000fffe0ff */
[----:B------:R-:W-:Y:S02]  /*e2e0*/  IMAD.WIDE R4, R4, 0x40, R2 ;  /* 0x0000004004047825 */ /* 0x000fe400078e0202 */
        /* <DEDUP_REMOVED lines=13> */
[----:B------:R1:W-:Y:S04]  /*e3c0*/  @!P3 STG.E.128 [R2.64+0x80], R24 ;  /* 0x000080180200b986 */ /* 0x0003e8000c101d10 */
[----:B------:R1:W-:Y:S04]  /*e3d0*/  @!P2 STG.E.128 [R2.64+0x100], R20 ;  /* 0x000100140200a986 */ /* 0x0003e8000c101d10 */
[----:B------:R1:W-:Y:S02]  /*e3e0*/  @!P1 STG.E.128 [R2.64+0x180], R16 ;  /* 0x0001801002009986 */ /* 0x0003e4000c101d10 */
.L_x_566:
[----:B---3--:R-:W-:Y:S05]  /*e3f0*/  BSYNC B0 ;  /* 0x0000000000007941 */ /* 0x008fea0003800000 */
.L_x_565:
[----:B------:R-:W-:Y:S01]  /*e400*/  LEA.HI.SX32 R0, R13, 0x10, 0x1d ;  /* 0x000000100d007811 */ /* 0x000fe200078feaff */
[----:B------:R-:W-:Y:S03]  /*e410*/  BSSY B0, `(.L_x_567) ;  /* 0x0000015000007945 */ /* 0x000fe60003800000 */
[----:B------:R-:W-:-:S13]  /*e420*/  ISETP.GE.AND P0, PT, R0, UR9, PT ;  /* 0x0000000900007c0c */ /* 0x000fda000bf06270 */
[----:B------:R-:W-:Y:S05]  /*e430*/  @P0 BRA `(.L_x_568) ;  /* 0x0000012000000947 */ /* 0x000fea0003800000 */
[----:B------:R-:W-:Y:S01]  /*e440*/  IADD3 R12, P0, R4, 0x10, RZ ;  /* 0x00000010040c7810 */ /* 0x000fe20007f1e0ff */
[----:B-1----:R-:W-:Y:S01]  /*e450*/  IMAD.MOV.U32 R2, RZ, RZ, R10 ;  /* 0x000000ffff027224 */ /* 0x002fe200078e000a */
        /* <DEDUP_REMOVED lines=13> */
[----:B------:R1:W-:Y:S04]  /*e530*/  @!P2 STG.E.128 [R2.64+0x80], R40 ;  /* 0x000080280200a986 */ /* 0x0003e8000c101d10 */
[----:B------:R1:W-:Y:S04]  /*e540*/  @!P1 STG.E.128 [R2.64+0x100], R36 ;  /* 0x0001002402009986 */ /* 0x0003e8000c101d10 */
[----:B------:R1:W-:Y:S02]  /*e550*/  @!P0 STG.E.128 [R2.64+0x180], R32 ;  /* 0x0001802002008986 */ /* 0x0003e4000c101d10 */
.L_x_568:
[----:B------:R-:W-:Y:S05]  /*e560*/  BSYNC B0 ;  /* 0x0000000000007941 */ /* 0x000fea0003800000 */
.L_x_567:
        /* <DEDUP_REMOVED lines=22> */
.L_x_570:
[----:B------:R-:W-:Y:S05]  /*e6d0*/  BSYNC B0 ;  /* 0x0000000000007941 */ /* 0x000fea0003800000 */
.L_x_569:
[----:B------:R-:W-:-:S04]  /*e6e0*/  LEA.HI.SX32 R0, R13, 0x30, 0x1d ;  /* 0x000000300d007811 */ /* 0x000fc800078feaff */
[----:B------:R-:W-:-:S13]  /*e6f0*/  ISETP.GE.AND P0, PT, R0, UR9, PT ;  /* 0x0000000900007c0c */ /* 0x000fda000bf06270 */
[----:B------:R-:W-:Y:S05]  /*e700*/  @P0 EXIT ;  /* 0x000000000000094d */ /* 0x000fea0003800000 */
[----:B------:R-:W-:Y:S01]  /*e710*/  IADD3 R6, P0, R4, 0x30, RZ ;  /* 0x0000003004067810 */ /* 0x000fe20007f1e0ff */
[----:B-1----:R-:W-:Y:S01]  /*e720*/  IMAD.MOV.U32 R2, RZ, RZ, R10 ;  /* 0x000000ffff027224 */ /* 0x002fe200078e000a */
        /* <DEDUP_REMOVED lines=18> */
.L_x_529:
[----:B------:R-:W-:Y:S01]  /*e850*/  UISETP.NE.AND UP4, UPT, UR10, -0x1, UPT ;  /* 0xffffffff0a00788c */ /* 0x000fe2000bf85270 */
[----:B------:R-:W-:Y:S01]  /*e860*/  LEA.HI R6, R10, R99, RZ, 0x3 ;  /* 0x000000630a067211 */ /* 0x000fe200078f18ff */
[----:B------:R-:W-:Y:S01]  /*e870*/  ULDC.U8 UR19, c[0x0][0x329] ;  /* 0x0000ca4000137ab9 */ /* 0x000fe20000000000 */
[----:B------:R-:W1:Y:S01]  /*e880*/  S2R R12, SR_CTAID.Z ;  /* 0x00000000000c7919 */ /* 0x000e620000002700 */
[----:B------:R-:W-:Y:S01]  /*e890*/  UISETP.NE.AND UP3, UPT, UR19, URZ, UPT ;  /* 0x0000003f1300728c */ /* 0x000fe2000bf65270 */
[----:B------:R-:W-:Y:S01]  /*e8a0*/  LOP3.LUT R0, R6, 0xfffffff8, RZ, 0xc0, !PT ;  /* 0xfffffff806007812 */ /* 0x000fe200078ec0ff */
[----:B------:R-:W-:Y:S01]  /*e8b0*/  ULDC.64 UR4, c[0x0][0x1e0] ;  /* 0x0000780000047ab9 */ /* 0x000fe20000000a00 */
[----:B------:R-:W-:Y:S01]  /*e8c0*/  SHF.R.S32.HI R6, RZ, 0x3, R6 ;  /* 0x00000003ff067819 */ /* 0x000fe20000011406 */
[----:B------:R-:W-:Y:S01]  /*e8d0*/  ULDC.64 UR6, c[0x0][0x1e8] ;  /* 0x00007a0000067ab9 */ /* 0x000fe20000000a00 */
[----:B------:R-:W-:Y:S01]  /*e8e0*/  IMAD.U32 R4, RZ, RZ, UR12 ;  /* 0x0000000cff047e24 */ /* 0x000fe2000f8e00ff */
[----:B------:R-:W-:Y:S01]  /*e8f0*/  USHF.R.S32.HI UR18, URZ, 0x1f, UR11 ;  /* 0x0000001f3f127899 */ /* 0x000fe2000801140b */
[----:B------:R-:W-:Y:S01]  /*e900*/  IMAD.IADD R15, R99, 0x1, -R0 ;  /* 0x00000001630f7824 */ /* 0x000fe200078e0a00 */
[----:B------:R-:W-:Y:S01]  /*e910*/  @!UP4 USHF.R.S32.HI UR22, URZ, 0x1f, UR20 ;  /* 0x0000001f3f16c899 */ /* 0x000fe20008011414 */
[--C-:B------:R-:W-:Y:S01]  /*e920*/  SHF.R.S32.HI R7, RZ, 0x1f, R6.reuse ;  /* 0x0000001fff077819 */ /* 0x100fe20000011406 */
[----:B------:R-:W-:Y:S01]  /*e930*/  @UP4 UIMAD.WIDE.U32 UR8, UR10, UR6, URZ ;  /* 0x000000060a0842a5 */ /* 0x000fe2000f8e003f */
[----:B------:R-:W-:Y:S01]  /*e940*/  IMAD.SHL.U32 R0, R15, 0x8, RZ ;  /* 0x000000080f007824 */ /* 0x000fe200078e00ff */
[----:B------:R-:W-:Y:S01]  /*e950*/  @!UP4 UIMAD UR22, UR22, UR4, URZ ;  /* 0x000000041616c2a4 */ /* 0x000fe2000f8e023f */
[----:B------:R-:W-:Y:S01]  /*e960*/  BSSY B0, `(.L_x_571) ;  /* 0x0000040000007945 */ /* 0x000fe20003800000 */
[----:B------:R-:W-:Y:S01]  /*e970*/  ULDC.U8 UR21, c[0x0][0x328] ;  /* 0x0000ca0000157ab9 */ /* 0x000fe20000000000 */
[----:B------:R-:W-:Y:S01]  /*e980*/  IMAD.WIDE R4, R4, 0x40, R6 ;  /* 0x0000004004047825 */ /* 0x000fe200078e0206 */
[----:B------:R-:W-:Y:S01]  /*e990*/  @!UP4 UIMAD.WIDE.U32 UR24, UR20, UR4, URZ ;  /* 0x000000041418c2a5 */ /* 0x000fe2000f8e003f */
[C---:B------:R-:W-:Y:S01]  /*e9a0*/  IADD3 R19, R0.reuse, 0x40, RZ ;  /* 0x0000004000137810 */ /* 0x040fe20007ffe0ff */
[----:B------:R-:W-:Y:S01]  /*e9b0*/  @!UP4 UIMAD UR22, UR20, UR5, UR22 ;  /* 0x000000051416c2a4 */ /* 0x000fe2000f8e0216 */
[C---:B------:R-:W-:Y:S01]  /*e9c0*/  IADD3 R18, R0.reuse, 0x80, RZ ;  /* 0x0000008000127810 */ /* 0x040fe20007ffe0ff */
[----:B------:R-:W-:Y:S01]  /*e9d0*/  UISETP.NE.AND UP2, UPT, UR21, URZ, UPT ;  /* 0x0000003f1500728c */ /* 0x000fe2000bf45270 */
[----:B------:R-:W-:Y:S01]  /*e9e0*/  IADD3 R17, R0, 0xc0, RZ ;  /* 0x000000c000117810 */ /* 0x000fe20007ffe0ff */
[----:B------:R-:W-:-:S02]  /*e9f0*/  ULDC.64 UR4, c[0x0][0x1f0] ;  /* 0x00007c0000047ab9 */ /* 0x000fc40000000a00 */
[----:B------:R-:W-:Y:S02]  /*ea00*/  UIMAD UR4, UR18, UR4, URZ ;  /* 0x00000004120472a4 */ /* 0x000fe4000f8e023f */
[----:B------:R-:W-:Y:S02]  /*ea10*/  @!UP3 UISETP.NE.AND UP1, UPT, UR21, URZ, UPT ;  /* 0x0000003f1500b28c */ /* 0x000fe4000bf25270 */
[----:B------:R-:W-:Y:S02]  /*ea20*/  @UP4 UMOV UR18, UR8 ;  /* 0x0000000800124c82 */ /* 0x000fe40008000000 */
[----:B------:R-:W-:Y:S02]  /*ea30*/  @UP4 UIMAD UR7, UR10, UR7, UR9 ;  /* 0x000000070a0742a4 */ /* 0x000fe4000f8e0209 */
[----:B------:R-:W-:Y:S02]  /*ea40*/  ULDC UR14, c[0x0][0x214] ;  /* 0x00008500000e7ab9 */ /* 0x000fe40000000800 */
[----:B------:R-:W-:-:S02]  /*ea50*/  @UP3 ULDC UR8, c[0x0][0x210] ;  /* 0x0000840000083ab9 */ /* 0x000fc40000000800 */
[----:B------:R-:W-:Y:S02]  /*ea60*/  UISETP.EQ.AND UP2, UPT, UR19, URZ, UP2 ;  /* 0x0000003f1300728c */ /* 0x000fe40009742270 */
[----:B------:R-:W-:Y:S02]  /*ea70*/  ULDC UR9, c[0x0][0x234] ;  /* 0x00008d0000097ab9 */ /* 0x000fe40000000800 */
[----:B------:R-:W-:Y:S02]  /*ea80*/  @UP3 UIMAD UR8, UR8, UR14, URZ ;  /* 0x0000000e080832a4 */ /* 0x000fe4000f8e023f */
[----:B------:R-:W-:Y:S02]  /*ea90*/  @!UP3 USEL UR8, UR14, UR9, !UP1 ;  /* 0x000000090e08b287 */ /* 0x000fe4000c800000 */
[----:B------:R-:W-:Y:S02]  /*eaa0*/  UISETP.NE.OR UP0, UPT, UR10, -0x1, !UP2 ;  /* 0xffffffff0a00788c */ /* 0x000fe4000d705670 */
[----:B------:R-:W-:-:S02]  /*eab0*/  ULDC UR6, c[0x0][0x1c0] ;  /* 0x0000700000067ab9 */ /* 0x000fc40000000800 */
[----:B------:R-:W-:Y:S02]  /*eac0*/  @UP3 UMOV UR23, 0x1 ;  /* 0x0000000100173882 */ /* 0x000fe40000000000 */
[----:B------:R-:W-:Y:S02]  /*ead0*/  @!UP3 UIMAD UR23, UR8, UR6, URZ ;  /* 0x000000060817b2a4 */ /* 0x000fe4000f8e023f */
[----:B------:R-:W-:Y:S02]  /*eae0*/  @!UP4 UMOV UR18, UR24 ;  /* 0x000000180012cc82 */ /* 0x000fe40008000000 */
[----:B------:R-:W-:Y:S01]  /*eaf0*/  @!UP4 UIADD3 UR7, UR25, UR22, URZ ;  /* 0x000000161907c290 */ /* 0x000fe2000fffe03f */
[----:B------:R-:W-:Y:S01]  /*eb00*/  IADD3 R2, P0, R0, UR18, RZ ;  /* 0x0000001200027c10 */ /* 0x000fe2000ff1e0ff */
[----:B------:R-:W-:Y:S02]  /*eb10*/  UIADD3 UR15, -UR13, UR15, URZ ;  /* 0x0000000f0d0f7290 */ /* 0x000fe4000fffe13f */
[----:B------:R-:W-:-:S02]  /*eb20*/  UIMAD UR23, UR20, UR23, URZ ;  /* 0x00000017141772a4 */ /* 0x000fc4000f8e023f */
[----:B------:R-:W-:Y:S01]  /*eb30*/  @!UP0 UIMAD UR10, UR20, UR14, URZ ;  /* 0x0000000e140a82a4 */ /* 0x000fe2000f8e023f */
[----:B------:R-:W-:Y:S01]  /*eb40*/  LEA.HI.X.SX32 R3, R0, UR7, 0x1, P0 ;  /* 0x0000000700037c11 */ /* 0x000fe200080f0eff */
[----:B------:R-:W-:Y:S01]  /*eb50*/  USEL UR23, UR23, URZ, !UP2 ;  /* 0x0000003f17177287 */ /* 0x000fe2000d000000 */
[----:B------:R-:W-:Y:S01]  /*eb60*/  ISETP.GE.AND P0, PT, R6, UR15, PT ;  /* 0x0000000f06007c0c */ /* 0x000fe2000bf06270 */
[----:B------:R-:W-:Y:S02]  /*eb70*/  @UP3 ULDC UR26, c[0x0][0x210] ;  /* 0x00008400001a3ab9 */ /* 0x000fe40000000800 */
[----:B------:R-:W-:Y:S01]  /*eb80*/  @!UP3 UMOV UR26, 0x1 ;  /* 0x00000001001ab882 */ /* 0x000fe20000000000 */
[----:B-1----:R-:W-:Y:S01]  /*eb90*/  IMAD.WIDE.U32 R12, R12, c[0x0][0x1f0], R2 ;  /* 0x00007c000c0c7a25 */ /* 0x002fe200078e0002 */
[----:B------:R-:W-:Y:S02]  /*eba0*/  UIMAD UR8, UR11, UR8, UR23 ;  /* 0x000000080b0872a4 */ /* 0x000fe4000f8e0217 */
[----:B------:R-:W-:-:S02]  /*ebb0*/  UIMAD UR13, UR13, UR26, URZ ;  /* 0x0000001a0d0d72a4 */ /* 0x000fc4000f8e023f */
[----:B------:R-:W-:Y:S02]  /*ebc0*/  @!UP2 UMOV UR28, URZ ;  /* 0x0000003f001cac82 */ /* 0x000fe40008000000 */
[----:B------:R-:W-:Y:S02]  /*ebd0*/  @UP2 UMOV UR28, UR10 ;  /* 0x0000000a001c2c82 */ /* 0x000fe40008000000 */
[----:B------:R-:W-:Y:S02]  /*ebe0*/  UIMAD UR4, UR11, UR5, UR4 ;  /* 0x000000050b0472a4 */ /* 0x000fe4000f8e0204 */
[----:B------:R-:W-:Y:S02]  /*ebf0*/  @!UP2 UMOV UR29, URZ ;  /* 0x0000003f001dac82 */ /* 0x000fe40008000000 */
[----:B------:R-:W-:Y:S02]  /*ec00*/  USHF.R.S32.HI UR7, URZ, 0x1f, UR8 ;  /* 0x0000001f3f077899 */ /* 0x000fe40008011408 */
[----:B------:R-:W-:Y:S01]  /*ec10*/  @UP2 USHF.R.S32.HI UR29, URZ, 0x1f, UR10 ;  /* 0x0000001f3f1d2899 */ /* 0x000fe2000801140a */
        /* <DEDUP_REMOVED lines=20> */
.L_x_572:
[----:B------:R-:W-:Y:S05]  /*ed60*/  BSYNC B0 ;  /* 0x0000000000007941 */ /* 0x000fea0003800000 */
.L_x_571:
        /* <DEDUP_REMOVED lines=22> */
.L_x_574:
[----:B------:R-:W-:Y:S05]  /*eed0*/  BSYNC B0 ;  /* 0x0000000000007941 */ /* 0x000fea0003800000 */
.L_x_573:
        /* <DEDUP_REMOVED lines=22> */
.L_x_576:
[----:B------:R-:W-:Y:S05]  /*f040*/  BSYNC B0 ;  /* 0x0000000000007941 */ /* 0x000fea0003800000 */
.L_x_575:
        /* <DEDUP_REMOVED lines=21> */
.L_x_578:
[----:B------:R-:W-:Y:S05]  /*f1a0*/  BSYNC B0 ;  /* 0x0000000000007941 */ /* 0x000fea0003800000 */
.L_x_577:
        /* <DEDUP_REMOVED lines=35> */
.L_x_579:
        /* <DEDUP_REMOVED lines=10> */
.L_x_2034:


//--------------------- .text._ZN5flash16flash_fwd_kernelI23Flash_fwd_kernel_traitsILi256ELi64ELi64ELi4ELb0ELb0EN7cutlass10bfloat16_tE19Flash_kernel_traitsILi256ELi64ELi64ELi4ES3_EELb1ELb0ELb1ELb0ELb0ELb0ELb0ELb0EEEvNS_16Flash_fwd_paramsE --------------------------
	.section	.text._ZN5flash16flash_fwd_kernelI23Flash_fwd_kernel_traitsILi256ELi64ELi64ELi4ELb0ELb0EN7cutlass10bfloat16_tE19Flash_kernel_traitsILi256ELi64ELi64ELi4ES3_EELb1ELb0ELb1ELb0ELb0ELb0ELb0ELb0EEEvNS_16Flash_fwd_paramsE,"ax",@progbits
	.sectioninfo	@"SHI_REGISTERS=255"
	.align	128
        .global         _ZN5flash16flash_fwd_kernelI23Flash_fwd_kernel_traitsILi256ELi64ELi64ELi4ELb0ELb0EN7cutlass10bfloat16_tE19Flash_kernel_traitsILi256ELi64ELi64ELi4ES3_EELb1ELb0ELb1ELb0ELb0ELb0ELb0ELb0EEEvNS_16Flash_fwd_paramsE
        .type           _ZN5flash16flash_fwd_kernelI23Flash_fwd_kernel_traitsILi256ELi64ELi64ELi4ELb0ELb0EN7cutlass10bfloat16_tE19Flash_kernel_traitsILi256ELi64ELi64ELi4ES3_EELb1ELb0ELb1ELb0ELb0ELb0ELb0ELb0EEEvNS_16Flash_fwd_paramsE,@function
        .size           _ZN5flash16flash_fwd_kernelI23Flash_fwd_kernel_traitsILi256ELi64ELi64ELi4ELb0ELb0EN7cutlass10bfloat16_tE19Flash_kernel_traitsILi256ELi64ELi64ELi4ES3_EELb1ELb0ELb1ELb0ELb0ELb0ELb0ELb0EEEvNS_16Flash_fwd_paramsE,(.L_x_2035 - _ZN5flash16flash_fwd_kernelI23Flash_fwd_kernel_traitsILi256ELi64ELi64ELi4ELb0ELb0EN7cutlass10bfloat16_tE19Flash_kernel_traitsILi256ELi64ELi64ELi4ES3_EELb1ELb0ELb1ELb0ELb0ELb0ELb0ELb0EEEvNS_16Flash_fwd_paramsE)
        .other          _ZN5flash16flash_fwd_kernelI23Flash_fwd_kernel_traitsILi256ELi64ELi64ELi4ELb0ELb0EN7cutlass10bfloat16_tE19Flash_kernel_traitsILi256ELi64ELi64ELi4ES3_EELb1ELb0ELb1ELb0ELb0ELb0ELb0ELb0EEEvNS_16Flash_fwd_paramsE,@"STO_CUDA_ENTRY STV_DEFAULT"
_ZN5flash16flash_fwd_kernelI23Flash_fwd_kernel_traitsILi256ELi64ELi64ELi4ELb0ELb0EN7cutlass10bfloat16_tE19Flash_kernel_traitsILi256ELi64ELi64ELi4ES3_EELb1ELb0ELb1ELb0ELb0ELb0ELb0ELb0EEEvNS_16Flash_fwd_paramsE:
.text._ZN5flash16flash_fwd_kernelI23Flash_fwd_kernel_traitsILi256ELi64ELi64ELi4ELb0ELb0EN7cutlass10bfloat16_tE19Flash_kernel_traitsILi256ELi64ELi64ELi4ES3_EELb1ELb0ELb1ELb0ELb0ELb0ELb0ELb0EEEvNS_16Flash_fwd_paramsE:
        /* <DEDUP_REMOVED lines=14> */
[----:B------:R-:W3:Y:S04]  /*00e0*/  @P2 LDG.E.64 R4, [R4.64] ;  /* 0x0000001804042981 */ /* 0x000ee8000c1e1b00 */
[----:B------:R-:W4:Y:S01]  /*00f0*/  @P2 LDG.E.64 R8, [R2.64] ;  /* 0x0000001802082981 */ /* 0x000f22000c1e1b00 */
[----:B------:R-:W5:Y:S01]  /*0100*/  S2UR UR7, SR_CTAID.Y ;  /* 0x00000000000779c3 */ /* 0x000f620000002600 */
[----:B------:R-:W-:Y:S02]  /*0110*/  UISETP.NE.U32.AND UP2, UPT, URZ, UR8, UPT ;  /* 0x000000083f00728c */ /* 0x000fe4000bf45070 */
[----:B------:R-:W-:Y:S02]  /*0120*/  UISETP.NE.U32.AND UP1, UPT, URZ, UR4, UPT ;  /* 0x000000043f00728c */ /* 0x000fe4000bf25070 */
[----:B------:R-:W-:-:S02]  /*0130*/  UISETP.NE.AND.EX UP2, UPT, URZ, UR9, UPT, UP2 ;  /* 0x000000093f00728c */ /* 0x000fc4000bf45320 */
[----:B------:R-:W-:Y:S01]  /*0140*/  UMOV UR31, 0x4 ;  /* 0x00000004001f7882 */ /* 0x000fe20000000000 */
[----:B------:R-:W1:Y:S01]  /*0150*/  S2UR UR10, SR_CTAID.Z ;  /* 0x00000000000a79c3 */ /* 0x000e620000002700 */
[----:B------:R-:W-:Y:S02]  /*0160*/  ULDC.64 UR8, c[0x0][0x240] ;  /* 0x0000900000087ab9 */ /* 0x000fe40000000a00 */
[----:B------:R-:W-:Y:S01]  /*0170*/  PLOP3.LUT P0, PT, PT, PT, UP2, 0x80, 0x0 ;  /* 0x000000000000781c */ /* 0x000fe20003f0f028 */
[----:B------:R-:W-:-:S03]  /*0180*/  UISETP.NE.AND.EX UP1, UPT, URZ, UR5, UPT, UP1 ;  /* 0x000000053f00728c */ /* 0x000fc6000bf25310 */
[----:B------:R-:W-:Y:S02]  /*0190*/  ULDC.64 UR4, c[0x0][0x248] ;  /* 0x0000920000047ab9 */ /* 0x000fe40000000a00 */
[----:B------:R-:W-:Y:S02]  /*01a0*/  UISETP.EQ.U32.AND UP0, UPT, URZ, UR4, UPT ;  /* 0x000000043f00728c */ /* 0x000fe4000bf02070 */
[----:B-----5:R-:W-:-:S06]  /*01b0*/  UIMAD.WIDE UR8, UR7, UR31, UR8 ;  /* 0x0000001f070872a5 */ /* 0x020fcc000f8e0208 */
[----:B------:R-:W-:Y:S01]  /*01c0*/  IMAD.U32 R12, RZ, RZ, UR8 ;  /* 0x00000008ff0c7e24 */ /* 0x000fe2000f8e00ff */
[----:B-1----:R-:W-:Y:S01]  /*01d0*/  ULOP3.LUT UR6, UR10, UR22, UR7, 0xfe, !UPT ;  /* 0x000000160a067292 */ /* 0x002fe2000f8efe07 */
[----:B------:R-:W-:-:S05]  /*01e0*/  IMAD.U32 R13, RZ, RZ, UR9 ;  /* 0x00000009ff0d7e24 */ /* 0x000fca000f8e00ff */
[----:B--2---:R-:W-:Y:S01]  /*01f0*/  LOP3.LUT P3, RZ, R80, UR6, RZ, 0xfc, !PT ;  /* 0x0000000650ff7c12 */ /* 0x004fe2000f86fcff */
[----:B------:R-:W-:Y:S02]  /*0200*/  ULDC.U8 UR6, c[0x0][0x312] ;  /* 0x0000c48000067ab9 */ /* 0x000fe40000000000 */
[----:B------:R-:W-:-:S04]  /*0210*/  UISETP.NE.AND UP3, UPT, UR6, URZ, UPT ;  /* 0x0000003f0600728c */ /* 0x000fc8000bf65270 */
[----:B------:R-:W-:-:S06]  /*0220*/  UISETP.EQ.OR.EX UP0, UPT, URZ, UR5, !UP3, UP0 ;  /* 0x000000053f00728c */ /* 0x000fcc000df02700 */
[----:B------:R-:W-:Y:S02]  /*0230*/  @!P3 IMAD.MOV.U32 R6, RZ, RZ, c[0x0][0x308] ;  /* 0x0000c200ff06b624 */ /* 0x000fe400078e00ff */
[----:B------:R-:W-:Y:S01]  /*0240*/  @!P3 IMAD.MOV.U32 R7, RZ, RZ, c[0x0][0x30c] ;  /* 0x0000c300ff07b624 */ /* 0x000fe200078e00ff */
[----:B------:R-:W-:Y:S02]  /*0250*/  ULDC.64 UR4, c[0x0][0x248] ;  /* 0x0000920000047ab9 */ /* 0x000fe40000000a00 */
[----:B------:R-:W-:Y:S02]  /*0260*/  UIMAD.WIDE UR4, UR7, UR31, UR4 ;  /* 0x0000001f070472a5 */ /* 0x000fe4000f8e0204 */
[----:B------:R-:W-:Y:S02]  /*0270*/  ULDC.64 UR8, c[0x0][0x250] ;  /* 0x0000940000087ab9 */ /* 0x000fe40000000a00 */
[----:B------:R-:W-:-:S06]  /*0280*/  @UP1 UIMAD.WIDE UR8, UR7, UR31, UR8 ;  /* 0x0000001f070812a5 */ /* 0x000fcc000f8e0208 */
[----:B------:R-:W-:Y:S02]  /*0290*/  IMAD.U32 R10, RZ, RZ, UR8 ;  /* 0x00000008ff0a7e24 */ /* 0x000fe4000f8e00ff */
[----:B------:R-:W-:Y:S01]  /*02a0*/  IMAD.U32 R11, RZ, RZ, UR9 ;  /* 0x00000009ff0b7e24 */ /* 0x000fe2000f8e00ff */
[----:B---3--:R-:W1:Y:S01]  /*02b0*/  @P2 R2UR UR32, R4 ;  /* 0x00000000042023c2 */ /* 0x008e6200000e0000 */
[----:B----4-:R-:W-:-:S07]  /*02c0*/  @P2 IADD3 R2, P1, R8, c[0x0][0x300], RZ ;  /* 0x0000c00008022a10 */ /* 0x010fce0007f3e0ff */
[----:B------:R-:W2:Y:S01]  /*02d0*/  @P2 R2UR UR33, R5 ;  /* 0x00000000052123c2 */ /* 0x000ea200000e0000 */
[----:B------:R-:W-:Y:S02]  /*02e0*/  @P2 IADD3.X R3, RZ, R9, RZ, P1, !PT ;  /* 0x00000009ff032210 */ /* 0x000fe40000ffe4ff */
[----:B------:R-:W-:-:S03]  /*02f0*/  PLOP3.LUT P2, PT, PT, PT, UP0, 0x80, 0x0 ;  /* 0x000000000000781c */ /* 0x000fc60003f4f008 */
[----:B------:R-:W-:Y:S01]  /*0300*/  @!P3 STG.E.64 [R6.64+0x8], R2 ;  /* 0x000008020600b986 */ /* 0x000fe2000c101b18 */
[----:B-1----:R-:W-:Y:S02]  /*0310*/  IMAD.U32 R4, RZ, RZ, UR32 ;  /* 0x00000020ff047e24 */ /* 0x002fe4000f8e00ff */
[----:B--2---:R-:W-:-:S05]  /*0320*/  IMAD.U32 R5, RZ, RZ, UR33 ;  /* 0x00000021ff057e24 */ /* 0x004fca000f8e00ff */
[----:B------:R1:W-:Y:S04]  /*0330*/  @!P3 STG.E.64 [R6.64], R4 ;  /* 0x000000040600b986 */ /* 0x0003e8000c101b18 */
[----:B------:R-:W2:Y:S04]  /*0340*/  @P0 LDG.E R9, [R12.64] ;  /* 0x000000180c090981 */ /* 0x000ea8000c1e1900 */
[----:B------:R-:W3:Y:S01]  /*0350*/  @P0 LDG.E R8, [R12.64+0x4] ;  /* 0x000004180c080981 */ /* 0x000ee2000c1e1900 */
[----:B------:R-:W-:Y:S02]  /*0360*/  PLOP3.LUT P1, PT, PT, PT, UP1, 0x80, 0x0 ;  /* 0x000000000000781c */ /* 0x000fe40003f2f018 */
[----:B-1----:R-:W-:Y:S01]  /*0370*/  MOV R4, UR4 ;  /* 0x0000000400047c02 */ /* 0x002fe20008000f00 */
[----:B------:R-:W-:-:S10]  /*0380*/  IMAD.U32 R5, RZ, RZ, UR5 ;  /* 0x00000005ff057e24 */ /* 0x000fd4000f8e00ff */
[----:B------:R1:W4:Y:S04]  /*0390*/  @P1 LDG.E R6, [R10.64] ;  /* 0x000000180a061981 */ /* 0x000328000c1e1900 */
[----:B------:R-:W5:Y:S01]  /*03a0*/  @!P2 LDG.E R0, [R4.64] ;  /* 0x000000180400a981 */ /* 0x000f62000c1e1900 */
[----:B------:R-:W-:Y:S01]  /*03b0*/  UMOV UR21, 0xffffffff ;  /* 0xffffffff00157882 */ /* 0x000fe20000000000 */
[----:B------:R-:W-:Y:S01]  /*03c0*/  SHF.R.S32.HI R7, RZ, 0x1f, R80 ;  /* 0x0000001fff077819 */ /* 0x000fe20000011450 */
[----:B------:R-:W-:Y:S02]  /*03d0*/  UMOV UR16, 0xffffffff ;  /* 0xffffffff00107882 */ /* 0x000fe40000000000 */
[----:B------:R-:W-:Y:S01]  /*03e0*/  ULDC UR4, c[0x0][0x1c0] ;  /* 0x0000700000047ab9 */ /* 0x000fe20000000800 */
[----:B------:R-:W-:Y:S01]  /*03f0*/  LEA.HI R83, R7, R80, RZ, 0x5 ;  /* 0x0000005007537211 */ /* 0x000fe200078f28ff */
[----:B------:R-:W-:-:S02]  /*0400*/  UIMAD UR4, UR7, UR4, UR10 ;  /* 0x00000004070472a4 */ /* 0x000fc4000f8e020a */
[----:B------:R-:W-:Y:S02]  /*0410*/  UMOV UR11, URZ ;  /* 0x0000003f000b7c82 */ /* 0x000fe40008000000 */
[----:B------:R-:W-:-:S04]  /*0420*/  USHF.L.U32 UR5, UR4, 0x5, URZ ;  /* 0x0000000504057899 */ /* 0x000fc8000800063f */
[----:B------:R-:W-:Y:S01]  /*0430*/  USHF.R.S32.HI UR4, URZ, 0x1f, UR5 ;  /* 0x0000001f3f047899 */ /* 0x000fe20008011405 */
[----:B-1----:R-:W-:-:S05]  /*0440*/  LOP3.LUT R11, R83, 0xffffffe0, RZ, 0xc0, !PT ;  /* 0xffffffe0530b7812 */ /* 0x002fca00078ec0ff */
[----:B------:R-:W-:Y:S01]  /*0450*/  IMAD.IADD R10, R80, 0x1, -R11 ;  /* 0x00000001500a7824 */ /* 0x000fe200078e0a0b */
[----:B--2---:R-:W1:Y:S08]  /*0460*/  @P0 R2UR UR21, R9 ;  /* 0x00000000091503c2 */ /* 0x004e7000000e0000 */
[----:B---3--:R-:W1:Y:S08]  /*0470*/  @P0 R2UR UR23, R8 ;  /* 0x00000000081703c2 */ /* 0x008e7000000e0000 */
[----:B----4-:R2:W3:Y:S01]  /*0480*/  @P1 R2UR UR11, R6 ;  /* 0x00000000060b13c2 */ /* 0x0104e200000e0000 */
[----:B------:R-:W-:-:S02]  /*0490*/  IADD3 R165, P1, P0, R2, UR5, R10 ;  /* 0x0000000502a57c10 */ /* 0x000fc4000f83e00a */
[----:B------:R-:W-:Y:S01]  /*04a0*/  SHF.R.S32.HI R2, RZ, 0x1f, R10 ;  /* 0x0000001fff027819 */ /* 0x000fe2000001140a */
[----:B-1----:R-:W-:-:S03]  /*04b0*/  @UP2 UIADD3 UR23, UR23, -UR21, URZ ;  /* 0x8000001517172290 */ /* 0x002fc6000fffe03f */
[----:B------:R-:W-:Y:S01]  /*04c0*/  IADD3.X R2, R3, UR4, R2, P1, P0 ;  /* 0x0000000403027c10 */ /* 0x000fe20008fe0402 */
[----:B-----5:R2:W1:Y:S01]  /*04d0*/  @!P2 R2UR UR16, R0 ;  /* 0x000000000010a3c2 */ /* 0x02046200000e0000 */
[----:B------:R-:W-:Y:S02]  /*04e0*/  ISETP.NE.U32.AND P2, PT, RZ, c[0x0][0x248], PT ;  /* 0x00009200ff007a0c */ /* 0x000fe40003f45070 */
[----:B------:R-:W-:Y:S02]  /*04f0*/  @!UP2 ULDC UR23, c[0x0][0x214] ;  /* 0x000085000017aab9 */ /* 0x000fe40000000800 */
[----:B------:R-:W-:-:S13]  /*0500*/  ISETP.NE.AND.EX P2, PT, RZ, c[0x0][0x24c], PT, P2 ;  /* 0x00009300ff007a0c */ /* 0x000fda0003f45320 */
[----:B-123--:R-:W-:Y:S05]  /*0510*/  @!P2 BRA `(.L_x_580) ;  /* 0x000000700000a947 */ /* 0x00efea0003800000 */
[----:B------:R-:W-:-:S13]  /*0520*/  PLOP3.LUT P0, PT, PT, PT, UP3, 0x80, 0x0 ;  /* 0x000000000000781c */ /* 0x000fda0003f0f038 */
[----:B------:R-:W2:Y:S04]  /*0530*/  @P0 LDG.E R0, [R4.64+0x4] ;  /* 0x0000041804000981 */ /* 0x000ea8000c1e1900 */
[----:B------:R-:W3:Y:S01]  /*0540*/  @!P0 LDG.E R3, [R4.64] ;  /* 0x0000001804038981 */ /* 0x000ee2000c1e1900 */
[----:B--2---:R-:W1:Y:S02]  /*0550*/  @P0 R2UR UR6, R0 ;  /* 0x00000000000603c2 */ /* 0x004e6400000e0000 */
[----:B-1----:R-:W-:-:S11]  /*0560*/  @UP3 UIADD3 UR6, UR6, -UR16, URZ ;  /* 0x8000001006063290 */ /* 0x002fd6000fffe03f */
[----:B---3--:R1:W2:Y:S02]  /*0570*/  @!P0 R2UR UR6, R3 ;  /* 0x00000000030683c2 */ /* 0x0082a400000e0000 */
[----:B-12---:R-:W-:Y:S05]  /*0580*/  BRA `(.L_x_581) ;  /* 0x0000001000007947 */ /* 0x006fea0003800000 */
.L_x_580:
[----:B------:R-:W-:Y:S02]  /*0590*/  ULDC UR6, c[0x0][0x218] ;  /* 0x0000860000067ab9 */ /* 0x000fe40000000800 */
.L_x_581:
        /* <DEDUP_REMOVED lines=45> */
[----:B------:R-:W-:Y:S01]  /*0870*/  LEA.HI R7, R7, R80, RZ, 0x3 ;  /* 0x0000005007077211 */ /* 0x000fe200078f18ff */
[----:B------:R-:W-:Y:S01]  /*0880*/  ULDC.64 UR12, c[0x0][0x1e8] ;  /* 0x00007a00000c7ab9 */ /* 0x000fe20000000a00 */
[----:B------:R-:W1:Y:S01]  /*0890*/  S2R R10, SR_CTAID.Z ;  /* 0x00000000000a7919 */ /* 0x000e620000002700 */
[----:B------:R-:W-:Y:S01]  /*08a0*/  ULDC.64 UR4, c[0x0][0x1e0] ;  /* 0x0000780000047ab9 */ /* 0x000fe20000000a00 */
[----:B------:R-:W-:Y:S01]  /*08b0*/  LOP3.LUT R3, R7, 0xfffffff8, RZ, 0xc0, !PT ;  /* 0xfffffff807037812 */ /* 0x000fe200078ec0ff */
[----:B------:R-:W-:Y:S01]  /*08c0*/  USHF.R.S32.HI UR17, URZ, 0x1f, UR10 ;  /* 0x0000001f3f117899 */ /* 0x000fe2000801140a */
[----:B------:R-:W-:Y:S01]  /*08d0*/  SHF.R.S32.HI R14, RZ, 0x3, R7 ;  /* 0x00000003ff0e7819 */ /* 0x000fe20000011407 */
[----:B------:R-:W-:Y:S01]  /*08e0*/  ULDC UR11, c[0x0][0x214] ;  /* 0x00008500000b7ab9 */ /* 0x000fe20000000800 */
[----:B------:R-:W-:Y:S01]  /*08f0*/  IMAD.U32 R17, RZ, RZ, UR22 ;  /* 0x00000016ff117e24 */ /* 0x000fe2000f8e00ff */
[----:B------:R-:W-:Y:S01]  /*0900*/  ULDC UR9, c[0x0][0x234] ;  /* 0x00008d0000097ab9 */ /* 0x000fe20000000800 */
[----:B------:R-:W-:Y:S01]  /*0910*/  IMAD.IADD R80, R80, 0x1, -R3 ;  /* 0x0000000150507824 */ /* 0x000fe200078e0a03 */
[----:B------:R-:W-:Y:S01]  /*0920*/  @UP0 UIMAD.WIDE.U32 UR14, UR21, UR12, URZ ;  /* 0x0000000c150e02a5 */ /* 0x000fe2000f8e003f */
[--C-:B------:R-:W-:Y:S01]  /*0930*/  SHF.R.S32.HI R15, RZ, 0x1f, R14.reuse ;  /* 0x0000001fff0f7819 */ /* 0x100fe2000001140e */
[----:B------:R-:W-:Y:S01]  /*0940*/  @!UP0 USHF.R.S32.HI UR16, URZ, 0x1f, UR7 ;  /* 0x0000001f3f108899 */ /* 0x000fe20008011407 */
[----:B------:R-:W-:Y:S01]  /*0950*/  IMAD.SHL.U32 R9, R80, 0x8, RZ ;  /* 0x0000000850097824 */ /* 0x000fe200078e00ff */
[----:B------:R-:W-:Y:S01]  /*0960*/  ULDC.U8 UR12, c[0x0][0x329] ;  /* 0x0000ca40000c7ab9 */ /* 0x000fe20000000000 */
[----:B------:R-:W-:Y:S01]  /*0970*/  BSSY B0, `(.L_x_583) ;  /* 0x000003f000007945 */ /* 0x000fe20003800000 */
[----:B------:R-:W-:Y:S01]  /*0980*/  UISETP.NE.AND UP2, UPT, UR12, URZ, UPT ;  /* 0x0000003f0c00728c */ /* 0x000fe2000bf45270 */
[----:B------:R-:W-:Y:S01]  /*0990*/  IMAD.WIDE R16, R17, 0x40, R14 ;  /* 0x0000004011107825 */ /* 0x000fe200078e020e */
[----:B------:R-:W-:Y:S01]  /*09a0*/  @UP0 UIMAD UR13, UR21, UR13, UR15 ;  /* 0x0000000d150d02a4 */ /* 0x000fe2000f8e020f */
[C---:B------:R-:W-:Y:S01]  /*09b0*/  IADD3 R8, R9.reuse, 0x40, RZ ;  /* 0x0000004009087810 */ /* 0x040fe20007ffe0ff */
[----:B------:R-:W-:Y:S01]  /*09c0*/  @!UP0 UIMAD UR16, UR16, UR4, URZ ;  /* 0x00000004101082a4 */ /* 0x000fe2000f8e023f */
[C---:B------:R-:W-:Y:S01]  /*09d0*/  IADD3 R7, R9.reuse, 0x80, RZ ;  /* 0x0000008009077810 */ /* 0x040fe20007ffe0ff */
[----:B------:R-:W-:Y:S01]  /*09e0*/  ULDC.U8 UR15, c[0x0][0x328] ;  /* 0x0000ca00000f7ab9 */ /* 0x000fe20000000000 */
[----:B------:R-:W-:Y:S01]  /*09f0*/  IADD3 R6, R9, 0xc0, RZ ;  /* 0x000000c009067810 */ /* 0x000fe20007ffe0ff */
[----:B------:R-:W-:-:S02]  /*0a00*/  UISETP.NE.AND UP3, UPT, UR15, URZ, UPT ;  /* 0x0000003f0f00728c */ /* 0x000fc4000bf65270 */
[----:B------:R-:W-:Y:S02]  /*0a10*/  @!UP0 UIMAD.WIDE.U32 UR18, UR7, UR4, URZ ;  /* 0x00000004071282a5 */ /* 0x000fe4000f8e003f */
[----:B------:R-:W-:Y:S02]  /*0a20*/  UISETP.EQ.AND UP3, UPT, UR12, URZ, UP3 ;  /* 0x0000003f0c00728c */ /* 0x000fe40009f62270 */
[----:B------:R-:W-:Y:S02]  /*0a30*/  @!UP2 UISETP.NE.AND UP1, UPT, UR15, URZ, UPT ;  /* 0x0000003f0f00a28c */ /* 0x000fe4000bf25270 */
[----:B------:R-:W-:Y:S02]  /*0a40*/  @UP2 ULDC UR12, c[0x0][0x210] ;  /* 0x00008400000c2ab9 */ /* 0x000fe40000000800 */
[----:B------:R-:W-:Y:S02]  /*0a50*/  @!UP0 UIMAD UR16, UR7, UR5, UR16 ;  /* 0x00000005071082a4 */ /* 0x000fe4000f8e0210 */
[----:B------:R-:W-:-:S02]  /*0a60*/  @UP2 UIMAD UR12, UR12, UR11, URZ ;  /* 0x0000000b0c0c22a4 */ /* 0x000fc4000f8e023f */
[----:B------:R-:W-:Y:S02]  /*0a70*/  ULDC.64 UR4, c[0x0][0x1f0] ;  /* 0x00007c0000047ab9 */ /* 0x000fe40000000a00 */
[----:B------:R-:W-:Y:S02]  /*0a80*/  @!UP2 USEL UR12, UR11, UR9, !UP1 ;  /* 0x000000090b0ca287 */ /* 0x000fe4000c800000 */
[----:B------:R-:W-:Y:S02]  /*0a90*/  ULDC UR6, c[0x0][0x1c0] ;  /* 0x0000700000067ab9 */ /* 0x000fe40000000800 */
[----:B------:R-:W-:Y:S02]  /*0aa0*/  UIMAD UR4, UR17, UR4, URZ ;  /* 0x00000004110472a4 */ /* 0x000fe4000f8e023f */
[----:B------:R-:W-:Y:S02]  /*0ab0*/  @!UP0 UMOV UR14, UR18 ;  /* 0x00000012000e8c82 */ /* 0x000fe40008000000 */
[----:B------:R-:W-:Y:S01]  /*0ac0*/  @UP2 UMOV UR17, 0x1 ;  /* 0x0000000100112882 */ /* 0x000fe20000000000 */
[----:B------:R-:W-:Y:S01]  /*0ad0*/  IADD3 R2, P0, R9, UR14, RZ ;  /* 0x0000000e09027c10 */ /* 0x000fe2000ff1e0ff */
[----:B------:R-:W-:-:S02]  /*0ae0*/  @!UP2 UIMAD UR17, UR12, UR6, URZ ;  /* 0x000000060c11a2a4 */ /* 0x000fc4000f8e023f */
[----:B------:R-:W-:Y:S02]  /*0af0*/  @!UP0 UIADD3 UR13, UR19, UR16, URZ ;  /* 0x00000010130d8290 */ /* 0x000fe4000fffe03f */
[----:B------:R-:W-:Y:S02]  /*0b00*/  UIADD3 UR23, -UR8, UR23, URZ ;  /* 0x0000001708177290 */ /* 0x000fe4000fffe13f */
[----:B------:R-:W-:Y:S02]  /*0b10*/  @UP3 UIMAD UR15, UR7, UR11, URZ ;  /* 0x0000000b070f32a4 */ /* 0x000fe4000f8e023f */
[----:B------:R-:W-:Y:S01]  /*0b20*/  UIMAD UR17, UR7, UR17, URZ ;  /* 0x00000011071172a4 */ /* 0x000fe2000f8e023f */
[----:B------:R-:W-:Y:S01]  /*0b30*/  LEA.HI.X.SX32 R3, R9, UR13, 0x1, P0 ;  /* 0x0000000d09037c11 */ /* 0x000fe200080f0eff */
[----:B------:R-:W-:Y:S01]  /*0b40*/  @UP3 USEL UR15, UR15, UR21, !UP0 ;  /* 0x000000150f0f3287 */ /* 0x000fe2000c000000 */
[----:B------:R-:W-:Y:S01]  /*0b50*/  ISETP.GE.AND P0, PT, R14, UR23, PT ;  /* 0x000000170e007c0c */ /* 0x000fe2000bf06270 */
[----:B------:R-:W-:-:S02]  /*0b60*/  @UP2 ULDC UR20, c[0x0][0x210] ;  /* 0x0000840000142ab9 */ /* 0x000fc40000000800 */
[----:B------:R-:W-:Y:S01]  /*0b70*/  USEL UR17, UR17, URZ, !UP3 ;  /* 0x0000003f11117287 */ /* 0x000fe2000d800000 */
[----:B-1----:R-:W-:Y:S01]  /*0b80*/  IMAD.WIDE.U32 R10, R10, c[0x0][0x1f0], R2 ;  /* 0x00007c000a0a7a25 */ /* 0x002fe200078e0002 */
[----:B------:R-:W-:Y:S02]  /*0b90*/  @!UP2 UMOV UR20, 0x1 ;  /* 0x000000010014a882 */ /* 0x000fe40000000000 */
[----:B------:R-:W-:Y:S02]  /*0ba0*/  UIMAD UR8, UR8, UR20, URZ ;  /* 0x00000014080872a4 */ /* 0x000fe4000f8e023f */
[----:B------:R-:W-:Y:S02]  /*0bb0*/  UIMAD UR12, UR10, UR12, UR17 ;  /* 0x0000000c0a0c72a4 */ /* 0x000fe4000f8e0211 */
[----:B------:R-:W-:Y:S02]  /*0bc0*/  @!UP3 UMOV UR26, URZ ;  /* 0x0000003f001abc82 */ /* 0x000fe40008000000 */
[----:B------:R-:W-:-:S02]  /*0bd0*/  @UP3 UMOV UR26, UR15 ;  /* 0x0000000f001a3c82 */ /* 0x000fc40008000000 */
[----:B------:R-:W-:Y:S02]  /*0be0*/  UIMAD UR4, UR10, UR5, UR4 ;  /* 0x000000050a0472a4 */ /* 0x000fe4000f8e0204 */
[----:B------:R-:W-:Y:S02]  /*0bf0*/  @!UP3 UMOV UR27, URZ ;  /* 0x0000003f001bbc82 */ /* 0x000fe40008000000 */
[----:B------:R-:W-:Y:S02]  /*0c00*/  USHF.R.S32.HI UR6, URZ, 0x1f, UR8 ;  /* 0x0000001f3f067899 */ /* 0x000fe40008011408 */
[----:B------:R-:W-:Y:S01]  /*0c10*/  @UP3 USHF.R.S32.HI UR27, URZ, 0x1f, UR15 ;  /* 0x0000001f3f1b3899 */ /* 0x000fe2000801140f */
        /* <DEDUP_REMOVED lines=20> */
.L_x_584:
[----:B------:R-:W-:Y:S05]  /*0d60*/  BSYNC B0 ;  /* 0x0000000000007941 */ /* 0x000fea0003800000 */
.L_x_583:
        /* <DEDUP_REMOVED lines=22> */
.L_x_586:
[----:B------:R-:W-:Y:S05]  /*0ed0*/  BSYNC B0 ;  /* 0x0000000000007941 */ /* 0x000fea0003800000 */
.L_x_585:
        /* <DEDUP_REMOVED lines=22> */
.L_x_588:
[----:B------:R-:W-:Y:S05]  /*1040*/  BSYNC B0 ;  /* 0x0000000000007941 */ /* 0x000fea0003800000 */
.L_x_587:
        /* <DEDUP_REMOVED lines=21> */
.L_x_590:
[----:B------:R-:W-:Y:S05]  /*11a0*/  BSYNC B0 ;  /* 0x0000000000007941 */ /* 0x000fea0003800000 */
.L_x_589:
        /* <DEDUP_REMOVED lines=35> */
.L_x_582:
[----:B------:R-:W-:Y:S02]  /*13e0*/  UISETP.NE.AND UP1, UPT, UR21, -0x1, UPT ;  /* 0xffffffff1500788c */ /* 0x000fe4000bf25270 */
[----:B------:R-:W-:Y:S02]  /*13f0*/  UISETP.NE.AND UP0, UPT, UR16, -0x1, UPT ;  /* 0xffffffff1000788c */ /* 0x000fe4000bf05270 */
[----:B------:R-:W-:Y:S02]  /*1400*/  ULDC.64 UR12, c[0x0][0x190] ;  /* 0x00006400000c7ab9 */ /* 0x000fe40000000a00 */
[----:B------:R-:W-:Y:S02]  /*1410*/  ULDC.64 UR4, c[0x0][0x178] ;  /* 0x00005e0000047ab9 */ /* 0x000fe40000000a00 */
[----:B------:R-:W-:Y:S01]  /*1420*/  PLOP3.LUT P0, PT, PT, PT, UP0, 0x80, 0x0 ;  /* 0x000000000000781c */ /* 0x000fe20003f0f008 */
[----:B------:R-:W-:-:S02]  /*1430*/  ULDC.64 UR26, c[0x0][0x198] ;  /* 0x00006600001a7ab9 */ /* 0x000fc40000000a00 */
[----:B------:R-:W-:Y:S02]  /*1440*/  @UP1 UIMAD.WIDE.U32 UR28, UR21, UR12, URZ ;  /* 0x0000000c151c12a5 */ /* 0x000fe4000f8e003f */
[----:B------:R-:W-:Y:S02]  /*1450*/  @!UP1 USHF.R.S32.HI UR12, URZ, 0x1f, UR7 ;  /* 0x0000001f3f0c9899 */ /* 0x000fe40008011407 */
[----:B------:R-:W-:Y:S02]  /*1460*/  @UP1 UIMAD UR6, UR21, UR13, UR29 ;  /* 0x0000000d150612a4 */ /* 0x000fe4000f8e021d */
[----:B------:R-:W-:Y:S02]  /*1470*/  @UP0 UIADD3 UR13, UR11, UR16, URZ ;  /* 0x000000100b0d0290 */ /* 0x000fe4000fffe03f */
[----:B------:R-:W-:Y:S02]  /*1480*/  @!UP1 UIMAD UR12, UR12, UR4, URZ ;  /* 0x000000040c0c92a4 */ /* 0x000fe4000f8e023f */
[----:B------:R-:W-:-:S02]  /*1490*/  @!UP1 UIMAD.WIDE.U32 UR18, UR7, UR4, URZ ;  /* 0x00000004071292a5 */ /* 0x000fc4000f8e003f */
[----:B------:R-:W-:Y:S02]  /*14a0*/  @UP0 UIMAD.WIDE.U32 UR34, UR13, UR26, URZ ;  /* 0x0000001a0d2202a5 */ /* 0x000fe4000f8e003f */
        /* <DEDUP_REMOVED lines=18> */
[----:B------:R-:W-:-:S03]  /*15d0*/  UIADD3 UR27, UR29, UR5, URZ ;  /* 0x000000051d1b7290 */ /* 0x000fc6000fffe03f */
.L_x_591:
        /* <DEDUP_REMOVED lines=15> */
[----:B--2---:R-:W-:-:S07]  /*16d0*/  UIMAD.WIDE.U32 UR12, UR13, UR4, URZ ;  /* 0x000000040d0c72a5 */ /* 0x004fce000f8e003f */
[----:B------:R-:W-:Y:S02]  /*16e0*/  UMOV UR26, UR13 ;  /* 0x0000000d001a7c82 */ /* 0x000fe40008000000 */
[----:B------:R-:W-:-:S04]  /*16f0*/  UIADD3 UR12, -UR26, URZ, URZ ;  /* 0x0000003f1a0c7290 */ /* 0x000fc8000fffe13f */
[----:B------:R-:W-:-:S03]  /*1700*/  UIMAD UR4, UR5, UR12, UR4 ;  /* 0x0000000c050472a4 */ /* 0x000fc6000f8e0204 */
[----:B------:R-:W-:Y:S02]  /*1710*/  ULDC UR12, c[0x0][0x1c8] ;  /* 0x00007200000c7ab9 */ /* 0x000fe40000000800 */
[----:B------:R-:W-:-:S11]  /*1720*/  UISETP.GT.U32.AND UP1, UPT, UR5, UR4, UPT ;  /* 0x000000040500728c */ /* 0x000fd6000bf24070 */
[----:B------:R-:W-:Y:S02]  /*1730*/  @!UP1 UIADD3 UR4, UR4, -UR5, URZ ;  /* 0x8000000504049290 */ /* 0x000fe4000fffe03f */
[----:B------:R-:W-:Y:S02]  /*1740*/  @!UP1 UIADD3 UR26, UR26, 0x1, URZ ;  /* 0x000000011a1a9890 */ /* 0x000fe4000fffe03f */
[----:B------:R-:W-:Y:S02]  /*1750*/  UISETP.GE.U32.AND UP2, UPT, UR4, UR5, UPT ;  /* 0x000000050400728c */ /* 0x000fe4000bf46070 */
[----:B------:R-:W-:-:S04]  /*1760*/  ULOP3.LUT UR4, UR10, UR12, URZ, 0x3c, !UPT ;  /* 0x0000000c0a047292 */ /* 0x000fc8000f8e3c3f */
[----:B------:R-:W-:-:S03]  /*1770*/  UISETP.GE.AND UP1, UPT, UR4, URZ, UPT ;  /* 0x0000003f0400728c */ /* 0x000fc6000bf26270 */
[----:B------:R-:W-:Y:S02]  /*1780*/  ULDC.64 UR4, c[0x0][0x1a0] ;  /* 0x0000680000047ab9 */ /* 0x000fe40000000a00 */
[----:B------:R-:W-:Y:S02]  /*1790*/  @UP2 UIADD3 UR26, UR26, 0x1, URZ ;  /* 0x000000011a1a2890 */ /* 0x000fe4000fffe03f */
[----:B------:R-:W-:Y:S02]  /*17a0*/  UISETP.NE.AND UP2, UPT, URZ, UR12, UPT ;  /* 0x0000000c3f00728c */ /* 0x000fe4000bf45270 */
[----:B------:R-:W-:Y:S02]  /*17b0*/  @UP0 UIMAD.WIDE.U32 UR18, UR16, UR4, URZ ;  /* 0x00000004101202a5 */ /* 0x000fe4000f8e003f */
[----:B------:R-:W-:Y:S02]  /*17c0*/  @!UP1 UIADD3 UR26, -UR26, URZ, URZ ;  /* 0x0000003f1a1a9290 */ /* 0x000fe4000fffe13f */
[----:B------:R-:W-:-:S03]  /*17d0*/  @UP0 UIMAD UR29, UR16, UR5, UR19 ;  /* 0x00000005101d02a4 */ /* 0x000fc6000f8e0213 */
[----:B------:R-:W-:Y:S02]  /*17e0*/  @UP0 UMOV UR30, UR18 ;  /* 0x00000012001e0c82 */ /* 0x000fe40008000000 */
[----:B------:R-:W-:Y:S02]  /*17f0*/  @!UP2 ULOP3.LUT UR26, URZ, UR12, URZ, 0x33, !UPT ;  /* 0x0000000c3f1aa292 */ /* 0x000fe4000f8e333f */
[----:B------:R-:W-:Y:S02]  /*1800*/  USHF.R.S32.HI UR12, URZ, 0x1f, UR10 ;  /* 0x0000001f3f0c7899 */ /* 0x000fe4000801140a */
[----:B------:R-:W-:Y:S01]  /*1810*/  USHF.R.S32.HI UR13, URZ, 0x1f, UR26 ;  /* 0x0000001f3f0d7899 */ /* 0x000fe2000801141a */
[----:B------:R-:W-:Y:S05]  /*1820*/  @P0 BRA `(.L_x_592) ;  /* 0x000000e000000947 */ /* 0x000fea0003800000 */
[----:B------:R-:W-:Y:S02]  /*1830*/  USHF.R.S32.HI UR16, URZ, 0x1f, UR11 ;  /* 0x0000001f3f107899 */ /* 0x000fe4000801140b */
[----:B------:R-:W-:Y:S02]  /*1840*/  ULDC.64 UR4, c[0x0][0x1a0] ;  /* 0x0000680000047ab9 */ /* 0x000fe40000000a00 */
[----:B------:R-:W-:-:S02]  /*1850*/  UIMAD UR16, UR16, UR4, URZ ;  /* 0x00000004101072a4 */ /* 0x000fc4000f8e023f */
[----:B------:R-:W-:Y:S02]  /*1860*/  UIMAD.WIDE.U32 UR18, UR11, UR4, URZ ;  /* 0x000000040b1272a5 */ /* 0x000fe4000f8e003f */
[----:B------:R-:W-:Y:S02]  /*1870*/  UIMAD UR16, UR11, UR5, UR16 ;  /* 0x000000050b1072a4 */ /* 0x000fe4000f8e0210 */
[----:B------:R-:W-:Y:S02]  /*1880*/  USHF.R.S32.HI UR11, URZ, 0x1f, UR7 ;  /* 0x0000001f3f0b7899 */ /* 0x000fe40008011407 */
[----:B------:R-:W-:Y:S02]  /*1890*/  UIADD3 UR17, UR19, UR16, URZ ;  /* 0x0000001013117290 */ /* 0x000fe4000fffe03f */
[----:B------:R-:W-:Y:S02]  /*18a0*/  ULDC.64 UR4, c[0x0][0x188] ;  /* 0x0000620000047ab9 */ /* 0x000fe40000000a00 */
[----:B------:R-:W-:-:S02]  /*18b0*/  UMOV UR16, UR18 ;  /* 0x0000001200107c82 */ /* 0x000fc40008000000 */
[----:B------:R-:W-:Y:S02]  /*18c0*/  UIMAD UR11, UR11, UR4, URZ ;  /* 0x000000040b0b72a4 */ /* 0x000fe4000f8e023f */
[----:B------:R-:W-:Y:S02]  /*18d0*/  UIMAD.WIDE.U32 UR16, UR7, UR4, UR16 ;  /* 0x00000004071072a5 */ /* 0x000fe4000f8e0010 */
[----:B------:R-:W-:-:S04]  /*18e0*/  UIMAD UR5, UR7, UR5, UR11 ;  /* 0x00000005070572a4 */ /* 0x000fc8000f8e020b */
[----:B------:R-:W-:Y:S02]  /*18f0*/  UIADD3 UR29, UR17, UR5, URZ ;  /* 0x00000005111d7290 */ /* 0x000fe4000fffe03f */
[----:B------:R-:W-:Y:S02]  /*1900*/  UMOV UR30, UR16 ;  /* 0x00000010001e7c82 */ /* 0x000fe40008000000 */
.L_x_592:
[CC--:B------:R-:W-:Y:S01]  /*1910*/  LEA.HI R5, R7.reuse, R80.reuse, RZ, 0x4 ;  /* 0x0000005007057211 */ /* 0x0c0fe200078f20ff */
[----:B------:R-:W1:Y:S01]  /*1920*/  S2R R16, SR_CTAID.Z ;  /* 0x0000000000107919 */ /* 0x000e620000002700 */
[----:B------:R-:W-:Y:S01]  /*1930*/  LEA.HI R14, R7, R80, RZ, 0x3 ;  /* 0x00000050070e7211 */ /* 0x000fe200078f18ff */
[----:B------:R-:W-:Y:S01]  /*1940*/  ULDC.64 UR4, c[0x0][0x1b8] ;  /* 0x00006e0000047ab9 */ /* 0x000fe20000000a00 */
[----:B------:R-:W-:Y:S01]  /*1950*/  SHF.R.S32.HI R4, RZ, 0x4, R5 ;  /* 0x00000004ff047819 */ /* 0x000fe20000011405 */
[----:B------:R-:W-:Y:S01]  /*1960*/  UIMAD UR4, UR13, UR4, URZ ;  /* 0x000000040d0472a4 */ /* 0x000fe2000f8e023f */
[----:B------:R-:W-:Y:S01]  /*1970*/  LOP3.LUT R3, R14, 0xfffffff8, RZ, 0xc0, !PT ;  /* 0xfffffff80e037812 */ /* 0x000fe200078ec0ff */
[----:B------:R-:W-:Y:S01]  /*1980*/  IMAD.U32 R236, RZ, RZ, UR26 ;  /* 0x0000001affec7e24 */ /* 0x000fe2000f8e00ff */
[----:B------:R-:W-:Y:S01]  /*1990*/  LEA.HI R229, R5, R4, RZ, 0x1 ;  /* 0x0000000405e57211 */ /* 0x000fe200078f08ff */
[----:B------:R-:W-:Y:S01]  /*19a0*/  IMAD.U32 R198, RZ, RZ, UR26 ;  /* 0x0000001affc67e24 */ /* 0x000fe2000f8e00ff */
[----:B------:R-:W-:Y:S01]  /*19b0*/  SHF.R.S32.HI R14, RZ, 0x3, R14 ;  /* 0x00000003ff0e7819 */ /* 0x000fe2000001140e */
[----:B------:R-:W-:Y:S01]  /*19c0*/  IMAD.IADD R0, R80, 0x1, -R3 ;  /* 0x0000000150007824 */ /* 0x000fe200078e0a03 */
[----:B------:R-:W-:Y:S01]  /*19d0*/  LOP3.LUT R229, R229, 0xfffffffe, RZ, 0xc0, !PT ;  /* 0xfffffffee5e57812 */ /* 0x000fe200078ec0ff */
[----:B------:R-:W-:Y:S01]  /*19e0*/  IMAD.U32 R19, RZ, RZ, UR22 ;  /* 0x00000016ff137e24 */ /* 0x000fe2000f8e00ff */
[----:B------:R-:W-:Y:S01]  /*19f0*/  LOP3.LUT R5, R5, 0xfffffff0, RZ, 0xc0, !PT ;  /* 0xfffffff005057812 */ /* 0x000fe200078ec0ff */
[----:B------:R-:W-:Y:S01]  /*1a00*/  IMAD.SHL.U32 R3, R14, 0x40, RZ ;  /* 0x000000400e037824 */ /* 0x000fe200078e00ff */
[----:B------:R-:W-:Y:S01]  /*1a10*/  SHF.R.S32.HI R15, RZ, 0x1f, R14 ;  /* 0x0000001fff0f7819 */ /* 0x000fe2000001140e */
[----:B------:R-:W-:Y:S01]  /*1a20*/  IMAD.IADD R229, R4, 0x1, -R229 ;  /* 0x0000000104e57824 */ /* 0x000fe200078e0ae5 */
[----:B------:R-:W-:Y:S01]  /*1a30*/  LEA.HI R7, R7, R80, RZ, 0x6 ;  /* 0x0000005007077211 */ /* 0x000fe200078f30ff */
[----:B------:R-:W-:Y:S01]  /*1a40*/  IMAD.SHL.U32 R244, R0, 0x8, RZ ;  /* 0x0000000800f47824 */ /* 0x000fe200078e00ff */
[----:B------:R-:W-:Y:S01]  /*1a50*/  LOP3.LUT R3, R3, 0x1c0, RZ, 0xc0, !PT ;  /* 0x000001c003037812 */ /* 0x000fe200078ec0ff */
[----:B------:R-:W-:Y:S01]  /*1a60*/  IMAD.IADD R4, R80, 0x1, -R5 ;  /* 0x0000000150047824 */ /* 0x000fe200078e0a05 */
[----:B------:R-:W-:Y:S01]  /*1a70*/  BSSY B0, `(.L_x_593) ;  /* 0x0000061000007945 */ /* 0x000fe20003800000 */
[----:B------:R-:W-:Y:S01]  /*1a80*/  IMAD R9, R15, c[0x0][0x198], RZ ;  /* 0x000066000f097a24 */ /* 0x000fe200078e02ff */
[----:B------:R-:W-:Y:S01]  /*1a90*/  LOP3.LUT R5, R3, 0x38, R244, 0xf8, !PT ;  /* 0x0000003803057812 */ /* 0x000fe200078ef8f4 */
[----:B------:R-:W-:Y:S01]  /*1aa0*/  IMAD.SHL.U32 R7, R7, 0x8, RZ ;  /* 0x0000000807077824 */ /* 0x000fe200078e00ff */
[----:B------:R-:W-:Y:S01]  /*1ab0*/  SHF.R.U32.HI R234, RZ, 0x3, R3 ;  /* 0x00000003ffea7819 */ /* 0x000fe20000011603 */
[----:B------:R-:W-:Y:S01]  /*1ac0*/  IMAD.SHL.U32 R8, R229, 0x8, RZ ;  /* 0x00000008e5087824 */ /* 0x000fe200078e00ff */
[----:B------:R-:W-:Y:S01]  /*1ad0*/  SHF.R.S32.HI R3, RZ, 0x1f, R4 ;  /* 0x0000001fff037819 */ /* 0x000fe20000011404 */
[----:B------:R-:W-:Y:S01]  /*1ae0*/  IMAD.WIDE R18, R19, 0x40, R14 ;  /* 0x0000004013127825 */ /* 0x000fe200078e020e */
[----:B------:R-:W-:-:S02]  /*1af0*/  SHF.R.S32.HI R245, RZ, 0x1f, R244 ;  /* 0x0000001ffff57819 */ /* 0x000fc400000114f4 */
[----:B------:R-:W-:Y:S02]  /*1b00*/  LEA.HI R3, R3, R4, RZ, 0x3 ;  /* 0x0000000403037211 */ /* 0x000fe400078f18ff */
[----:B------:R-:W-:Y:S01]  /*1b10*/  IADD3 R20, P0, R244, UR14, RZ ;  /* 0x0000000ef4147c10 */ /* 0x000fe2000ff1e0ff */
[----:B------:R-:W-:Y:S01]  /*1b20*/  IMAD.WIDE.U32 R12, R14, c[0x0][0x198], R244 ;  /* 0x000066000e0c7a25 */ /* 0x000fe200078e00f4 */
[----:B------:R-:W-:Y:S02]  /*1b30*/  LOP3.LUT R234, R5, R234, RZ, 0x3c, !PT ;  /* 0x000000ea05ea7212 */ /* 0x000fe400078e3cff */
[C---:B------:R-:W-:Y:S01]  /*1b40*/  LOP3.LUT R5, R3.reuse, 0xfffffff8, RZ, 0xc0, !PT ;  /* 0xfffffff803057812 */ /* 0x040fe200078ec0ff */
[----:B------:R-:W-:Y:S01]  /*1b50*/  IMAD.SHL.U32 R3, R3, 0x40, RZ ;  /* 0x0000004003037824 */ /* 0x000fe200078e00ff */
[----:B------:R-:W-:Y:S01]  /*1b60*/  IADD3.X R21, R245, UR6, RZ, P0, !PT ;  /* 0x00000006f5157c10 */ /* 0x000fe200087fe4ff */
[----:B------:R-:W-:Y:S01]  /*1b70*/  ULDC.64 UR6, c[0x0][0x1b0] ;  /* 0x00006c0000067ab9 */ /* 0x000fe20000000a00 */
[----:B------:R-:W-:Y:S01]  /*1b80*/  IADD3 R12, P0, R12, UR28, RZ ;  /* 0x0000001c0c0c7c10 */ /* 0x000fe2000ff1e0ff */
[----:B------:R-:W-:Y:S01]  /*1b90*/  IMAD.IADD R5, R4, 0x1, -R5 ;  /* 0x0000000104057824 */ /* 0x000fe200078e0a05 */
[----:B------:R-:W-:Y:S01]  /*1ba0*/  UIMAD UR6, UR13, UR6, URZ ;  /* 0x000000060d0672a4 */ /* 0x000fe2000f8e023f */
[----:B------:R-:W-:Y:S01]  /*1bb0*/  IMAD R4, R14, c[0x0][0x19c], R9 ;  /* 0x000067000e047a24 */ /* 0x000fe200078e0209 */
[----:B------:R-:W-:Y:S01]  /*1bc0*/  LOP3.LUT R234, R234, 0xfffffe00, R7, 0xf8, !PT ;  /* 0xfffffe00eaea7812 */ /* 0x000fe200078ef807 */
[----:B-1----:R-:W-:Y:S01]  /*1bd0*/  IMAD.WIDE.U32 R16, R16, c[0x0][0x1a8], R20 ;  /* 0x00006a0010107a25 */ /* 0x002fe200078e0014 */
[----:B------:R-:W-:Y:S01]  /*1be0*/  UIMAD UR7, UR26, UR7, UR6 ;  /* 0x000000071a0772a4 */ /* 0x000fe2000f8e0206 */
[C---:B------:R-:W-:Y:S01]  /*1bf0*/  LOP3.LUT P2, RZ, R5.reuse, 0x4, RZ, 0xc0, !PT ;  /* 0x0000000405ff7812 */ /* 0x040fe2000784c0ff */
[----:B------:R-:W-:Y:S01]  /*1c00*/  UIMAD UR6, UR26, UR5, UR4 ;  /* 0x000000051a0672a4 */ /* 0x000fe2000f8e0204 */
[----:B------:R-:W-:Y:S01]  /*1c10*/  LOP3.LUT P1, RZ, R5, 0x2, RZ, 0xc0, !PT ;  /* 0x0000000205ff7812 */ /* 0x000fe2000782c0ff */
[----:B------:R-:W-:Y:S01]  /*1c20*/  IMAD R7, R15, c[0x0][0x1a0], RZ ;  /* 0x000068000f077a24 */ /* 0x000fe200078e02ff */
[----:B------:R-:W-:Y:S01]  /*1c30*/  ULDC.64 UR4, c[0x0][0x1a8] ;  /* 0x00006a0000047ab9 */ /* 0x000fe20000000a00 */
[C---:B------:R-:W-:Y:S01]  /*1c40*/  IMAD.WIDE.U32 R20, R14.reuse, c[0x0][0x1a0], R244 ;  /* 0x000068000e147a25 */ /* 0x040fe200078e00f4 */
[----:B------:R-:W-:Y:S01]  /*1c50*/  IADD3.X R13, R13, UR27, R4, P0, !PT ;  /* 0x0000001b0d0d7c10 */ /* 0x000fe200087fe404 */
[----:B------:R-:W-:Y:S01]  /*1c60*/  UIMAD UR12, UR12, UR4, URZ ;  /* 0x000000040c0c72a4 */ /* 0x000fe2000f8e023f */
[----:B------:R-:W-:Y:S01]  /*1c70*/  SHF.R.S32.HI R83, RZ, 0x5, R83 ;  /* 0x00000005ff537819 */ /* 0x000fe20000011453 */
[----:B------:R-:W-:Y:S01]  /*1c80*/  IMAD.SHL.U32 R5, R5, 0x40, RZ ;  /* 0x0000004005057824 */ /* 0x000fe200078e00ff */
[----:B------:R-:W-:Y:S01]  /*1c90*/  UIADD3 UR4, -UR8, UR23, URZ ;  /* 0x0000001708047290 */ /* 0x000fe2000fffe13f */
[----:B------:R-:W-:Y:S01]  /*1ca0*/  IMAD R4, R14, c[0x0][0x1a4], R7 ;  /* 0x000069000e047a24 */ /* 0x000fe200078e0207 */
[----:B------:R-:W-:Y:S01]  /*1cb0*/  IADD3 R6, P0, R20, UR30, RZ ;  /* 0x0000001e14067c10 */ /* 0x000fe2000ff1e0ff */
[----:B------:R-:W-:Y:S01]  /*1cc0*/  UIMAD UR5, UR10, UR5, UR12 ;  /* 0x000000050a0572a4 */ /* 0x000fe2000f8e020c */
[----:B------:R-:W-:Y:S01]  /*1cd0*/  LOP3.LUT R5, R5, 0x1c0, RZ, 0xc0, !PT ;  /* 0x000001c005057812 */ /* 0x000fe200078ec0ff */
[----:B------:R-:W-:Y:S01]  /*1ce0*/  IMAD.WIDE.U32 R236, R236, c[0x0][0x1b0], R12 ;  /* 0x00006c00ecec7a25 */ /* 0x000fe200078e000c */
[----:B------:R-:W-:-:S02]  /*1cf0*/  IADD3.X R7, R21, UR29, R4, P0, !PT ;  /* 0x0000001d15077c10 */ /* 0x000fc400087fe404 */
[----:B------:R-:W-:Y:S01]  /*1d00*/  LOP3.LUT R8, R5, 0x8, R8, 0xf8, !PT ;  /* 0x0000000805087812 */ /* 0x000fe200078ef808 */
[----:B------:R-:W-:Y:S01]  /*1d10*/  IMAD.SHL.U32 R234, R234, 0x2, RZ ;  /* 0x00000002eaea7824 */ /* 0x000fe200078e00ff */
[----:B------:R-:W-:Y:S01]  /*1d20*/  ISETP.GE.AND P0, PT, R14, UR4, PT ;  /* 0x000000040e007c0c */ /* 0x000fe2000bf06270 */
[----:B------:R-:W-:Y:S01]  /*1d30*/  IMAD.WIDE.U32 R198, R198, c[0x0][0x1b8], R6 ;  /* 0x00006e00c6c67a25 */ /* 0x000fe200078e0006 */
[----:B------:R-:W-:Y:S02]  /*1d40*/  SHF.R.U32.HI R5, RZ, 0x3, R5 ;  /* 0x00000003ff057819 */ /* 0x000fe40000011605 */
[----:B------:R-:W-:Y:S02]  /*1d50*/  IADD3 R13, R17, UR5, RZ ;  /* 0x00000005110d7c10 */ /* 0x000fe4000fffe0ff */
[----:B------:R-:W-:Y:S01]  /*1d60*/  LOP3.LUT R4, R8, R5, RZ, 0x3c, !PT ;  /* 0x0000000508047212 */ /* 0x000fe200078e3cff */
[----:B------:R-:W-:Y:S01]  /*1d70*/  IMAD.MOV.U32 R5, RZ, RZ, 0x10 ;  /* 0x00000010ff057424 */ /* 0x000fe200078e00ff */
[----:B------:R-:W-:-:S02]  /*1d80*/  IADD3 R239, R237, UR7, RZ ;  /* 0x00000007edef7c10 */ /* 0x000fc4000fffe0ff */
[----:B------:R-:W-:Y:S01]  /*1d90*/  LOP3.LUT R4, R4, 0xfffffe00, R3, 0xf8, !PT ;  /* 0xfffffe0004047812 */ /* 0x000fe200078ef803 */
[----:B------:R-:W-:Y:S01]  /*1da0*/  IMAD.MOV.U32 R3, RZ, RZ, 0x20 ;  /* 0x00000020ff037424 */ /* 0x000fe200078e00ff */
[----:B------:R-:W-:Y:S02]  /*1db0*/  IADD3 R201, R199, UR6, RZ ;  /* 0x00000006c7c97c10 */ /* 0x000fe4000fffe0ff */
[C---:B------:R-:W-:Y:S02]  /*1dc0*/  IADD3 R233, R244.reuse, 0x40, RZ ;  /* 0x00000040f4e97810 */ /* 0x040fe40007ffe0ff */
[C---:B------:R-:W-:Y:S02]  /*1dd0*/  IADD3 R232, R244.reuse, 0x80, RZ ;  /* 0x00000080f4e87810 */ /* 0x040fe40007ffe0ff */
[----:B------:R-:W-:Y:S02]  /*1de0*/  IADD3 R231, R244, 0xc0, RZ ;  /* 0x000000c0f4e77810 */ /* 0x000fe40007ffe0ff */
[----:B------:R-:W-:-:S02]  /*1df0*/  SEL R5, R5, 0xfffffff0, !P1 ;  /* 0xfffffff005057807 */ /* 0x000fc40004800000 */
        /* <DEDUP_REMOVED lines=40> */
.L_x_594:
[----:B------:R-:W-:Y:S05]  /*2080*/  BSYNC B0 ;  /* 0x0000000000007941 */ /* 0x000fea0003800000 */
.L_x_593:
        /* <DEDUP_REMOVED lines=45> */
.L_x_596:
[----:B------:R-:W-:Y:S05]  /*2360*/  BSYNC B0 ;  /* 0x0000000000007941 */ /* 0x000fea0003800000 */
.L_x_595:
        /* <DEDUP_REMOVED lines=45> */
.L_x_598:
[----:B------:R-:W-:Y:S05]  /*2640*/  BSYNC B0 ;  /* 0x0000000000007941 */ /* 0x000fea0003800000 */
.L_x_597:
        /* <DEDUP_REMOVED lines=20> */
[C---:B-1----:R-:W-:Y:S01]  /*2790*/  @!P4 LEA R20, P3, R16.reuse, c[0x0][0x160], 0x1 ;  /* 0x000058001014ca11 */ /* 0x042fe200078608ff */
        /* <DEDUP_REMOVED lines=27> */
.L_x_600:
[----:B------:R-:W-:Y:S05]  /*2950*/  BSYNC B0 ;  /* 0x0000000000007941 */ /* 0x000fea0003800000 */
.L_x_599:
        /* <DEDUP_REMOVED lines=10> */
[----:B-1----:R-:W-:-:S05]  /*2a00*/  IADD3 R21, R19, UR4, RZ ;  /* 0x0000000413157c10 */ /* 0x002fca000fffe0ff */
        /* <DEDUP_REMOVED lines=34> */
.L_x_602:
[----:B------:R-:W-:Y:S05]  /*2c30*/  BSYNC B0 ;  /* 0x0000000000007941 */ /* 0x000fea0003800000 */
.L_x_601:
        /* <DEDUP_REMOVED lines=41> */
.L_x_604:
[----:B------:R-:W-:Y:S05]  /*2ed0*/  BSYNC B0 ;  /* 0x0000000000007941 */ /* 0x000fea0003800000 */
.L_x_603:
        /* <DEDUP_REMOVED lines=40> */
.L_x_606:
[----:B------:R-:W-:Y:S05]  /*3160*/  BSYNC B0 ;  /* 0x0000000000007941 */ /* 0x000fea0003800000 */
.L_x_605:
[----:B------:R-:W-:Y:S01]  /*3170*/  ISETP.GE.AND P0, PT, R6, UR11, PT ;  /* 0x0000000b06007c0c */ /* 0x000fe2000bf06270 */
[----:B------:R-:W-:Y:S01]  /*3180*/  ULDC.64 UR4, c[0x0][0x1a0] ;  /* 0x0000680000047ab9 */ /* 0x000fe20000000a00 */
[----:B------:R-:W-:Y:S01]  /*3190*/  BSSY B0, `(.L_x_607) ;  /* 0x000002b000007945 */ /* 0x000fe20003800000 */
[----:B------:R-:W-:Y:S02]  /*31a0*/  USHF.L.U64.HI UR18, UR4, UR18, UR5 ;  /* 0x0000001204127299 */ /* 0x000fe40008010205 */
[----:B------:R-:W-:-:S08]  /*31b0*/  USHF.L.U32 UR19, UR4, 0x6, URZ ;  /* 0x0000000604137899 */ /* 0x000fd0000800063f */
        /* <DEDUP_REMOVED lines=40> */
.L_x_608:
[----:B------:R-:W-:Y:S05]  /*3440*/  BSYNC B0 ;  /* 0x0000000000007941 */ /* 0x000fea0003800000 */
.L_x_607:
[----:B------:R-:W0:Y:S01]  /*3450*/  LDGDEPBAR ;  /* 0x00000000000079af */ /* 0x000e220000000000 */
[----:B------:R-:W-:Y:S01]  /*3460*/  ISETP.GE.AND P0, PT, R14, UR11, PT ;  /* 0x0000000b0e007c0c */ /* 0x000fe2000bf06270 */
[----:B------:R-:W-:Y:S01]  /*3470*/  UIMAD UR5, UR18, UR34, URZ ;  /* 0x00000022120572a4 */ /* 0x000fe2000f8e023f */
[----:B-12---:R-:W-:Y:S01]  /*3480*/  IMAD.U32 R13, RZ, RZ, UR34 ;  /* 0x00000022ff0d7e24 */ /* 0x006fe2000f8e00ff */
[----:B------:R-:W-:Y:S01]  /*3490*/  SHF.R.S32.HI R81, RZ, 0x1f, R10 ;  /* 0x0000001fff517819 */ /* 0x000fe2000001140a */
[----:B------:R-:W-:Y:S01]  /*34a0*/  IMAD.MOV.U32 R200, RZ, RZ, R198 ;  /* 0x000000ffffc87224 */ /* 0x000fe200078e00c6 */
[----:B------:R-:W-:Y:S01]  /*34b0*/  UIMAD UR5, UR6, UR19, UR5 ;  /* 0x00000013060572a4 */ /* 0x000fe2000f8e0205 */
[----:B------:R-:W-:Y:S01]  /*34c0*/  IMAD.U32 R196, RZ, RZ, UR22 ;  /* 0x00000016ffc47e24 */ /* 0x000fe2000f8e00ff */
[----:B------:R-:W-:Y:S01]  /*34d0*/  LEA.HI R81, R81, R10, RZ, 0x2 ;  /* 0x0000000a51517211 */ /* 0x000fe200078f10ff */
[----:B------:R-:W-:Y:S01]  /*34e0*/  IMAD.WIDE.U32 R12, R13, UR19, R200 ;  /* 0x000000130d0c7c25 */ /* 0x000fe2000f8e00c8 */
[----:B------:R-:W-:Y:S01]  /*34f0*/  UIADD3 UR6, UR32, -0x4ab325aa, URZ ;  /* 0xb54cda5620067890 */ /* 0x000fe2000fffe03f */
[----:B------:R-:W-:Y:S01]  /*3500*/  BSSY B0, `(.L_x_609) ;  /* 0x000002c000007945 */ /* 0x000fe20003800000 */
[----:B------:R-:W-:Y:S01]  /*3510*/  SHF.R.S32.HI R81, RZ, 0x2, R81 ;  /* 0x00000002ff517819 */ /* 0x000fe20000011451 */
[----:B------:R-:W-:Y:S01]  /*3520*/  IMAD R196, R196, 0x4, R83 ;  /* 0x00000004c4c47824 */ /* 0x000fe200078e0253 */
        /* <DEDUP_REMOVED lines=41> */
.L_x_610:
[----:B------:R-:W-:Y:S05]  /*37c0*/  BSYNC B0 ;  /* 0x0000000000007941 */ /* 0x000fea0003800000 */
.L_x_609:
        /* <DEDUP_REMOVED lines=45> */
.L_x_612:
[----:B------:R-:W-:Y:S05]  /*3aa0*/  BSYNC B0 ;  /* 0x0000000000007941 */ /* 0x000fea0003800000 */
.L_x_611:
        /* <DEDUP_REMOVED lines=10> */
[----:B--2---:R-:W-:Y:S01]  /*3b50*/  IMAD.MOV.U32 R11, RZ, RZ, c[0x0][0x1a4] ;  /* 0x00006900ff0b7624 */ /* 0x004fe200078e00ff */
        /* <DEDUP_REMOVED lines=33> */
.L_x_614:
[----:B------:R-:W-:Y:S05]  /*3d70*/  BSYNC B0 ;  /* 0x0000000000007941 */ /* 0x000fea0003800000 */
.L_x_613:
[----:B------:R-:W-:Y:S01]  /*3d80*/  ISETP.GE.AND P0, PT, R6, UR11, PT ;  /* 0x0000000b06007c0c */ /* 0x000fe2000bf06270 */
[----:B------:R-:W-:Y:S01]  /*3d90*/  UIADD3 UR11, UR9, 0x1, -UR23 ;  /* 0x00000001090b7890 */ /* 0x000fe2000fffe817 */
[----:B------:R-:W1:Y:S01]  /*3da0*/  LDC.U8 R6, c[0x0][0x2d8] ;  /* 0x0000b600ff067b82 */ /* 0x000e620000000000 */
[----:B------:R-:W-:Y:S01]  /*3db0*/  ULDC UR5, c[0x0][0x2e4] ;  /* 0x0000b90000057ab9 */ /* 0x000fe20000000800 */
[----:B------:R-:W-:Y:S01]  /*3dc0*/  BSSY B0, `(.L_x_615) ;  /* 0x0000030000007945 */ /* 0x000fe20003800000 */
[----:B------:R-:W-:Y:S02]  /*3dd0*/  ULDC UR4, c[0x0][0x2e8] ;  /* 0x0000ba0000047ab9 */ /* 0x000fe40000000800 */
[----:B------:R-:W-:Y:S02]  /*3de0*/  UIADD3 UR5, UR9, -UR5, -UR23 ;  /* 0x8000000509057290 */ /* 0x000fe4000fffe817 */
[----:B------:R-:W-:-:S04]  /*3df0*/  UIADD3 UR11, UR11, UR4, URZ ;  /* 0x000000040b0b7290 */ /* 0x000fc8000fffe03f */
[----:B------:R2:W-:Y:S04]  /*3e00*/  @P0 STS.128 [R234+0x11800], RZ ;  /* 0x011800ffea000388 */ /* 0x0005e80000000c00 */
[----:B------:R2:W-:Y:S04]  /*3e10*/  @P0 STS.128 [R234+0x13800], RZ ;  /* 0x013800ffea000388 */ /* 0x0005e80000000c00 */
[----:B------:R2:W-:Y:S04]  /*3e20*/  @P0 STS.128 [R234+0x15800], RZ ;  /* 0x015800ffea000388 */ /* 0x0005e80000000c00 */
[----:B------:R2:W-:Y:S01]  /*3e30*/  @P0 STS.128 [R234+0x17800], RZ ;  /* 0x017800ffea000388 */ /* 0x0005e20000000c00 */
[----:B------:R-:W-:Y:S05]  /*3e40*/  @P0 BRA `(.L_x_616) ;  /* 0x0000027000000947 */ /* 0x000fea0003800000 */
[----:B-1----:R-:W-:Y:S01]  /*3e50*/  ISETP.GE.AND P5, PT, R244, c[0x0][0x220], PT ;  /* 0x00008800f4007a0c */ /* 0x002fe20003fa6270 */
        /* <DEDUP_REMOVED lines=10> */
[C---:B--2---:R-:W-:Y:S02]  /*3f00*/  @!P5 LEA R18, P6, R16.reuse, c[0x0][0x170], 0x1 ;  /* 0x00005c001012da11 */ /* 0x044fe400078c08ff */
        /* <DEDUP_REMOVED lines=27> */
.L_x_616:
[----:B-1----:R-:W-:Y:S05]  /*40c0*/  BSYNC B0 ;  /* 0x0000000000007941 */ /* 0x002fea0003800000 */
.L_x_615:
[C---:B------:R-:W-:Y:S01]  /*40d0*/  IMAD.SHL.U32 R8, R0.reuse, 0x40, RZ ;  /* 0x0000004000087824 */ /* 0x040fe200078e00ff */
[----:B------:R-:W-:Y:S01]  /*40e0*/  R2P PR, R0, 0x6 ;  /* 0x0000000600007804 */ /* 0x000fe20000000000 */
[----:B------:R-:W-:Y:S01]  /*40f0*/  IMAD.SHL.U32 R14, R14, 0x8, RZ ;  /* 0x000000080e0e7824 */ /* 0x000fe200078e00ff */
[----:B------:R-:W0:Y:S01]  /*4100*/  LDGDEPBAR ;  /* 0x00000000000079af */ /* 0x000e220000000000 */
[----:B------:R-:W-:Y:S01]  /*4110*/  IMAD R230, R83, 0x400, R4 ;  /* 0x0000040053e67824 */ /* 0x000fe200078e0204 */
[----:B------:R-:W-:Y:S01]  /*4120*/  LOP3.LUT R9, R8, 0x1c0, RZ, 0xc0, !PT ;  /* 0x000001c008097812 */ /* 0x000fe200078ec0ff */
[----:B------:R-:W-:Y:S01]  /*4130*/  IMAD.SHL.U32 R243, R80, 0x2, RZ ;  /* 0x0000000250f37824 */ /* 0x000fe200078e00ff */
[----:B------:R-:W-:Y:S01]  /*4140*/  UISETP.GT.AND UP0, UPT, UR34, UR15, UPT ;  /* 0x0000000f2200728c */ /* 0x000fe2000bf04270 */
[----:B------:R-:W-:Y:S01]  /*4150*/  IMAD.SHL.U32 R230, R230, 0x2, RZ ;  /* 0x00000002e6e67824 */ /* 0x000fe200078e00ff */
[----:B------:R-:W-:Y:S01]  /*4160*/  LOP3.LUT R8, R9, 0x8, R14, 0xf8, !PT ;  /* 0x0000000809087812 */ /* 0x000fe200078ef80e */
[----:B------:R-:W-:Y:S01]  /*4170*/  UIADD3 UR37, UR33, 0x646e171e, URZ ;  /* 0x646e171e21257890 */ /* 0x000fe2000fffe03f */
[----:B------:R-:W-:Y:S01]  /*4180*/  SHF.R.U32.HI R9, RZ, 0x3, R9 ;  /* 0x00000003ff097819 */ /* 0x000fe20000011609 */
[--C-:B------:R-:W-:Y:S01]  /*4190*/  IMAD R228, R5, 0x2, R230.reuse ;  /* 0x0000000205e47824 */ /* 0x100fe200078e02e6 */
[----:B------:R-:W-:Y:S01]  /*41a0*/  LDSM.16.M88.4 R32, [R230] ;  /* 0x00000000e620783b */ /* 0x000fe20000000200 */
[C---:B------:R-:W-:Y:S01]  /*41b0*/  IMAD R226, R3.reuse, 0x2, R230 ;  /* 0x0000000203e27824 */ /* 0x040fe200078e02e6 */
[----:B------:R-:W-:Y:S01]  /*41c0*/  LOP3.LUT R8, R8, R9, RZ, 0x3c, !PT ;  /* 0x0000000908087212 */ /* 0x000fe200078e3cff */
[----:B------:R-:W-:Y:S01]  /*41d0*/  IMAD R225, R3, 0x2, R228 ;  /* 0x0000000203e17824 */ /* 0x000fe200078e02e4 */
[----:B------:R-:W-:Y:S01]  /*41e0*/  LDSM.16.M88.4 R56, [R228] ;  /* 0x00000000e438783b */ /* 0x000fe20000000200 */
[----:B------:R-:W-:-:S02]  /*41f0*/  LOP3.LUT R243, R243, 0x6, RZ, 0xc0, !PT ;  /* 0x00000006f3f37812 */ /* 0x000fc400078ec0ff */
[----:B------:R-:W-:Y:S01]  /*4200*/  IMAD R229, R229, 0x200, R8 ;  /* 0x00000200e5e57824 */ /* 0x000fe200078e0208 */
[----:B------:R-:W-:Y:S03]  /*4210*/  LDSM.16.M88.4 R28, [R226] ;  /* 0x00000000e21c783b */ /* 0x000fe60000000200 */
[----:B------:R-:W-:-:S05]  /*4220*/  IMAD.SHL.U32 R229, R229, 0x2, RZ ;  /* 0x00000002e5e57824 */ /* 0x000fca00078e00ff */
[----:B------:R-:W1:Y:S01]  /*4230*/  LDSM.16.M88.4 R12, [R229+0x8000] ;  /* 0x00800000e50c783b */ /* 0x000e620000000200 */
[C---:B------:R-:W-:Y:S02]  /*4240*/  IADD3 R0, R229.reuse, 0x8000, RZ ;  /* 0x00008000e5007810 */ /* 0x040fe40007ffe0ff */
[----:B------:R-:W-:Y:S01]  /*4250*/  IADD3 R227, R229, 0x8020, RZ ;  /* 0x00008020e5e37810 */ /* 0x000fe20007ffe0ff */
[----:B------:R-:W5:Y:S01]  /*4260*/  LDSM.16.M88.4 R68, [R229+0x8800] ;  /* 0x00880000e544783b */ /* 0x000f620000000200 */
[----:B------:R-:W-:Y:S01]  /*4270*/  @P1 IADD3 R227, R0, -0x20, RZ ;  /* 0xffffffe000e31810 */ /* 0x000fe20007ffe0ff */
[----:B------:R-:W-:Y:S02]  /*4280*/  IMAD.MOV.U32 R0, RZ, RZ, 0x40 ;  /* 0x00000040ff007424 */ /* 0x000fe400078e00ff */
[----:B------:R-:W2:Y:S01]  /*4290*/  LDSM.16.M88.4 R40, [R229+0x9000] ;  /* 0x00900000e528783b */ /* 0x000ea20000000200 */
[C---:B------:R-:W-:Y:S02]  /*42a0*/  IADD3 R219, R227.reuse, 0x800, RZ ;  /* 0x00000800e3db7810 */ /* 0x040fe40007ffe0ff */
[----:B------:R-:W-:Y:S01]  /*42b0*/  SEL R0, R0, 0xffffffc0, !P2 ;  /* 0xffffffc000007807 */ /* 0x000fe20005000000 */
[----:B------:R-:W3:Y:S01]  /*42c0*/  LDSM.16.M88.4 R64, [R229+0x9800] ;  /* 0x00980000e540783b */ /* 0x000ee20000000200 */
[----:B------:R-:W-:-:S02]  /*42d0*/  IADD3 R218, R227, 0x1000, RZ ;  /* 0x00001000e3da7810 */ /* 0x000fc40007ffe0ff */
[----:B------:R-:W-:Y:S01]  /*42e0*/  IADD3 R217, R227, 0x1800, RZ ;  /* 0x00001800e3d97810 */ /* 0x000fe20007ffe0ff */
[----:B--2---:R-:W2:Y:S01]  /*42f0*/  LDSM.16.M88.4 R20, [R227] ;  /* 0x00000000e314783b */ /* 0x004ea20000000200 */
[----:B------:R-:W-:Y:S01]  /*4300*/  IMAD.IADD R223, R229, 0x1, R0 ;  /* 0x00000001e5df7824 */ /* 0x000fe200078e0200 */
[----:B------:R-:W-:Y:S01]  /*4310*/  IADD3 R215, R227, 0x2000, RZ ;  /* 0x00002000e3d77810 */ /* 0x000fe20007ffe0ff */
[----:B------:R-:W-:Y:S01]  /*4320*/  IMAD.IADD R216, R0, 0x1, R227 ;  /* 0x0000000100d87824 */ /* 0x000fe200078e02e3 */
[----:B------:R-:W4:Y:S01]  /*4330*/  LDSM.16.M88.4 R60, [R227+0x800] ;  /* 0x00080000e33c783b */ /* 0x000f220000000200 */
[----:B------:R-:W-:Y:S02]  /*4340*/  LEA R0, R83, UR8, 0x4 ;  /* 0x0000000853007c11 */ /* 0x000fe4000f8e20ff */
[C---:B------:R-:W-:Y:S01]  /*4350*/  IADD3 R214, R227.reuse, 0x2800, RZ ;  /* 0x00002800e3d67810 */ /* 0x040fe20007ffe0ff */
[----:B------:R-:W2:Y:S01]  /*4360*/  LDSM.16.M88.4 R48, [R227+0x1800] ;  /* 0x00180000e330783b */ /* 0x000ea20000000200 */
[----:B------:R-:W-:Y:S01]  /*4370*/  IADD3 R213, R227, 0x3000, RZ ;  /* 0x00003000e3d57810 */ /* 0x000fe20007ffe0ff */
[----:B------:R-:W-:Y:S01]  /*4380*/  IMAD.IADD R81, R81, 0x1, R0 ;  /* 0x0000000151517824 */ /* 0x000fe200078e0200 */
[C---:B------:R-:W-:Y:S01]  /*4390*/  IADD3 R212, R227.reuse, 0x3800, RZ ;  /* 0x00003800e3d47810 */ /* 0x040fe20007ffe0ff */
[----:B------:R-:W2:Y:S01]  /*43a0*/  LDSM.16.M88.4 R52, [R227+0x1000] ;  /* 0x00100000e334783b */ /* 0x000ea20000000200 */
[----:B------:R-:W-:-:S02]  /*43b0*/  IADD3 R211, R227, 0x4000, RZ ;  /* 0x00004000e3d37810 */ /* 0x000fc40007ffe0ff */
[C---:B------:R-:W-:Y:S01]  /*43c0*/  IADD3 R240, R81.reuse, 0x8, RZ ;  /* 0x0000000851f07810 */ /* 0x040fe20007ffe0ff */
[----:B------:R-:W2:Y:S01]  /*43d0*/  LDSM.16.M88.4 R24, [R223+0x8000] ;  /* 0x00800000df18783b */ /* 0x000ea20000000200 */
[C---:B------:R-:W-:Y:S02]  /*43e0*/  IADD3 R241, R81.reuse, UR11, RZ ;  /* 0x0000000b51f17c10 */ /* 0x040fe4000fffe0ff */
[C---:B------:R-:W-:Y:S01]  /*43f0*/  IADD3 R235, R240.reuse, UR11, RZ ;  /* 0x0000000bf0eb7c10 */ /* 0x040fe2000fffe0ff */
[----:B------:R-:W-:Y:S01]  /*4400*/  LDSM.16.M88.4 R76, [R223+0x9000] ;  /* 0x00900000df4c783b */ /* 0x000fe20000000200 */
[----:B------:R-:W-:Y:S02]  /*4410*/  IADD3 R242, R81, UR5, RZ ;  /* 0x0000000551f27c10 */ /* 0x000fe4000fffe0ff */
[----:B------:R-:W-:Y:S01]  /*4420*/  IMNMX R241, R241, UR9, PT ;  /* 0x00000009f1f17c17 */ /* 0x000fe2000b800200 */
[----:B-1----:R-:W-:Y:S01]  /*4430*/  HMMA.16816.F32.BF16 R16, R32, R12, RZ ;  /* 0x0000000c2010723c */ /* 0x002fe200000418ff */
[----:B------:R-:W-:Y:S01]  /*4440*/  LDSM.16.M88.4 R72, [R223+0x9800] ;  /* 0x00980000df48783b */ /* 0x000fe20000000200 */
[----:B------:R-:W-:-:S02]  /*4450*/  IADD3 R240, R240, UR5, RZ ;  /* 0x00000005f0f07c10 */ /* 0x000fc4000fffe0ff */
[----:B------:R-:W-:Y:S02]  /*4460*/  IMNMX R235, R235, UR9, PT ;  /* 0x00000009ebeb7c17 */ /* 0x000fe4000b800200 */
[----:B------:R-:W-:Y:S02]  /*4470*/  IMNMX R242, RZ, R242, !PT ;  /* 0x000000f2fff27217 */ /* 0x000fe40007800200 */
[C---:B------:R-:W-:Y:S01]  /*4480*/  HMMA.16816.F32.BF16 R12, R32.reuse, R14, RZ ;  /* 0x0000000e200c723c */ /* 0x040fe200000418ff */
[----:B------:R-:W-:Y:S02]  /*4490*/  IMNMX R240, RZ, R240, !PT ;  /* 0x000000f0fff07217 */ /* 0x000fe40007800200 */
[C---:B------:R-:W-:Y:S02]  /*44a0*/  IADD3 R210, R227.reuse, 0x4800, RZ ;  /* 0x00004800e3d27810 */ /* 0x040fe40007ffe0ff */
[C---:B------:R-:W-:Y:S02]  /*44b0*/  IADD3 R209, R227.reuse, 0x5000, RZ ;  /* 0x00005000e3d17810 */ /* 0x040fe40007ffe0ff */
[C---:B------:R-:W-:Y:S01]  /*44c0*/  IADD3 R208, R227.reuse, 0x5800, RZ ;  /* 0x00005800e3d07810 */ /* 0x040fe20007ffe0ff */
[----:B-----5:R-:W-:Y:S01]  /*44d0*/  HMMA.16816.F32.BF16 R8, R32, R68, RZ ;  /* 0x000000442008723c */ /* 0x020fe200000418ff */
[----:B------:R-:W-:-:S02]  /*44e0*/  IADD3 R207, R227, 0x6000, RZ ;  /* 0x00006000e3cf7810 */ /* 0x000fc40007ffe0ff */
[C---:B------:R-:W-:Y:S02]  /*44f0*/  IADD3 R206, R227.reuse, 0x6800, RZ ;  /* 0x00006800e3ce7810 */ /* 0x040fe40007ffe0ff */
[C---:B------:R-:W-:Y:S02]  /*4500*/  IADD3 R205, R227.reuse, 0x7000, RZ ;  /* 0x00007000e3cd7810 */ /* 0x040fe40007ffe0ff */
[----:B------:R-:W-:Y:S01]  /*4510*/  IADD3 R204, R227, 0x7800, RZ ;  /* 0x00007800e3cc7810 */ /* 0x000fe20007ffe0ff */
[C---:B------:R-:W-:Y:S08]  /*4520*/  HMMA.16816.F32.BF16 R68, R32.reuse, R70, RZ ;  /* 0x000000462044723c */ /* 0x040ff000000418ff */
[C---:B------:R-:W-:Y:S08]  /*4530*/  HMMA.16816.F32.BF16 R44, R32.reuse, R40, RZ ;  /* 0x00000028202c723c */ /* 0x040ff000000418ff */
[C---:B------:R-:W-:Y:S08]  /*4540*/  HMMA.16816.F32.BF16 R40, R32.reuse, R42, RZ ;  /* 0x0000002a2028723c */ /* 0x040ff000000418ff */
[C---:B---3--:R-:W-:Y:S08]  /*4550*/  HMMA.16816.F32.BF16 R36, R32.reuse, R64, RZ ;  /* 0x000000402024723c */ /* 0x048ff000000418ff */
[----:B------:R-:W-:Y:S01]  /*4560*/  HMMA.16816.F32.BF16 R32, R32, R66, RZ ;  /* 0x000000422020723c */ /* 0x000fe200000418ff */
[----:B------:R-:W-:Y:S07]  /*4570*/  LDSM.16.M88.4 R64, [R225] ;  /* 0x00000000e140783b */ /* 0x000fee0000000200 */
[C---:B--2---:R-:W-:Y:S08]  /*4580*/  HMMA.16816.F32.BF16 R16, R56.reuse, R20, R16 ;  /* 0x000000143810723c */ /* 0x044ff00000041810 */
[C---:B------:R-:W-:Y:S01]  /*4590*/  HMMA.16816.F32.BF16 R12, R56.reuse, R22, R12 ;  /* 0x00000016380c723c */ /* 0x040fe2000004180c */
[----:B------:R-:W1:Y:S07]  /*45a0*/  LDSM.16.M88.4 R20, [R223+0x8800] ;  /* 0x00880000df14783b */ /* 0x000e6e0000000200 */
[C---:B----4-:R-:W-:Y:S08]  /*45b0*/  HMMA.16816.F32.BF16 R8, R56.reuse, R60, R8 ;  /* 0x0000003c3808723c */ /* 0x050ff00000041808 */
[C---:B------:R-:W-:Y:S01]  /*45c0*/  HMMA.16816.F32.BF16 R68, R56.reuse, R62, R68 ;  /* 0x0000003e3844723c */ /* 0x040fe20000041844 */
[----:B------:R-:W2:Y:S07]  /*45d0*/  LDSM.16.M88.4 R60, [R216] ;  /* 0x00000000d83c783b */ /* 0x000eae0000000200 */
[C---:B------:R-:W-:Y:S08]  /*45e0*/  HMMA.16816.F32.BF16 R36, R56.reuse, R48, R36 ;  /* 0x000000303824723c */ /* 0x040ff00000041824 */
[C---:B------:R-:W-:Y:S01]  /*45f0*/  HMMA.16816.F32.BF16 R48, R56.reuse, R50, R32 ;  /* 0x000000323830723c */ /* 0x040fe20000041820 */
[----:B------:R-:W3:Y:S07]  /*4600*/  LDSM.16.M88.4 R32, [R216+0x800] ;  /* 0x00080000d820783b */ /* 0x000eee0000000200 */
[C---:B------:R-:W-:Y:S08]  /*4610*/  HMMA.16816.F32.BF16 R44, R56.reuse, R52, R44 ;  /* 0x00000034382c723c */ /* 0x040ff0000004182c */
[----:B------:R-:W-:Y:S01]  /*4620*/  HMMA.16816.F32.BF16 R40, R56, R54, R40 ;  /* 0x000000363828723c */ /* 0x000fe20000041828 */
[----:B------:R-:W-:Y:S04]  /*4630*/  LDSM.16.M88.4 R52, [R216+0x1800] ;  /* 0x00180000d834783b */ /* 0x000fe80000000200 */
[----:B------:R-:W-:Y:S03]  /*4640*/  LDSM.16.M88.4 R56, [R229+0xa800] ;  /* 0x00a80000e538783b */ /* 0x000fe60000000200 */
[C---:B------:R-:W-:Y:S08]  /*4650*/  HMMA.16816.F32.BF16 R16, R28.reuse, R24, R16 ;  /* 0x000000181c10723c */ /* 0x040ff00000041810 */
[C---:B------:R-:W-:Y:S01]  /*4660*/  HMMA.16816.F32.BF16 R12, R28.reuse, R26, R12 ;  /* 0x0000001a1c0c723c */ /* 0x040fe2000004180c */
[----:B------:R-:W4:Y:S07]  /*4670*/  LDSM.16.M88.4 R24, [R216+0x1000] ;  /* 0x00100000d818783b */ /* 0x000f2e0000000200 */
[C---:B-1----:R-:W-:Y:S08]  /*4680*/  HMMA.16816.F32.BF16 R8, R28.reuse, R20, R8 ;  /* 0x000000141c08723c */ /* 0x042ff00000041808 */
[C---:B------:R-:W-:Y:S01]  /*4690*/  HMMA.16816.F32.BF16 R68, R28.reuse, R22, R68 ;  /* 0x000000161c44723c */ /* 0x040fe20000041844 */
[----:B------:R-:W-:Y:S07]  /*46a0*/  LDSM.16.M88.4 R20, [R229+0xa000] ;  /* 0x00a00000e514783b */ /* 0x000fee0000000200 */
[C---:B------:R-:W-:Y:S08]  /*46b0*/  HMMA.16816.F32.BF16 R44, R28.reuse, R76, R44 ;  /* 0x0000004c1c2c723c */ /* 0x040ff0000004182c */
[C---:B------:R-:W-:Y:S01]  /*46c0*/  HMMA.16816.F32.BF16 R40, R28.reuse, R78, R40 ;  /* 0x0000004e1c28723c */ /* 0x040fe20000041828 */
[----:B------:R-:W-:Y:S07]  /*46d0*/  LDSM.16.M88.4 R76, [R223+0xf800] ;  /* 0x00f80000df4c783b */ /* 0x000fee0000000200 */
[C---:B------:R-:W-:Y:S08]  /*46e0*/  HMMA.16816.F32.BF16 R36, R28.reuse, R72, R36 ;  /* 0x000000481c24723c */ /* 0x040ff00000041824 */
[----:B------:R-:W-:Y:S01]  /*46f0*/  HMMA.16816.F32.BF16 R48, R28, R74, R48 ;  /* 0x0000004a1c30723c */ /* 0x000fe20000041830 */
        /* <DEDUP_REMOVED lines=8> */
[C---:B------:R-:W-:Y:S01]  /*4780*/  HMMA.16816.F32.BF16 R72, R64.reuse, R26, R40 ;  /* 0x0000001a4048723c */ /* 0x040fe20000041828 */
[----:B------:R-:W-:Y:S04]  /*4790*/  LDSM.16.M88.4 R40, [R228+0x2000] ;  /* 0x00200000e428783b */ /* 0x000fe80000000200 */
[----:B------:R-:W4:Y:S03]  /*47a0*/  LDSM.16.M88.4 R24, [R227+0x2000] ;  /* 0x00200000e318783b */ /* 0x000f260000000200 */
[C---:B------:R-:W-:Y:S08]  /*47b0*/  HMMA.16816.F32.BF16 R36, R64.reuse, R52, R36 ;  /* 0x000000344024723c */ /* 0x040ff00000041824 */
[----:B------:R-:W-:Y:S01]  /*47c0*/  HMMA.16816.F32.BF16 R48, R64, R54, R48 ;  /* 0x000000364030723c */ /* 0x000fe20000041830 */
[----:B------:R-:W5:Y:S04]  /*47d0*/  LDSM.16.M88.4 R52, [R227+0x2800] ;  /* 0x00280000e334783b */ /* 0x000f680000000200 */
[----:B------:R-:W-:Y:S03]  /*47e0*/  LDSM.16.M88.4 R64, [R225+0x2000] ;  /* 0x00200000e140783b */ /* 0x000fe60000000200 */
        /* <DEDUP_REMOVED lines=9> */
[C---:B---3--:R-:W-:Y:S08]  /*4880*/  HMMA.16816.F32.BF16 R36, R28.reuse, R32, R36 ;  /* 0x000000201c24723c */ /* 0x048ff00000041824 */
[----:B------:R-:W-:Y:S01]  /*4890*/  HMMA.16816.F32.BF16 R48, R28, R34, R48 ;  /* 0x000000221c30723c */ /* 0x000fe20000041830 */
[----:B------:R-:W2:Y:S04]  /*48a0*/  LDSM.16.M88.4 R28, [R227+0x3800] ;  /* 0x00380000e31c783b */ /* 0x000ea80000000200 */
[----:B------:R-:W-:Y:S03]  /*48b0*/  LDSM.16.M88.4 R32, [R223+0xa000] ;  /* 0x00a00000df20783b */ /* 0x000fe60000000200 */
[C---:B----4-:R-:W-:Y:S08]  /*48c0*/  HMMA.16816.F32.BF16 R16, R40.reuse, R24, R16 ;  /* 0x000000182810723c */ /* 0x050ff00000041810 */
[C---:B------:R-:W-:Y:S01]  /*48d0*/  HMMA.16816.F32.BF16 R12, R40.reuse, R26, R12 ;  /* 0x0000001a280c723c */ /* 0x040fe2000004180c */
[----:B------:R-:W3:Y:S07]  /*48e0*/  LDSM.16.M88.4 R24, [R223+0xa800] ;  /* 0x00a80000df18783b */ /* 0x000eee0000000200 */
[C---:B-----5:R-:W-:Y:S08]  /*48f0*/  HMMA.16816.F32.BF16 R8, R40.reuse, R52, R8 ;  /* 0x000000342808723c */ /* 0x060ff00000041808 */
[C---:B------:R-:W-:Y:S01]  /*4900*/  HMMA.16816.F32.BF16 R68, R40.reuse, R54, R68 ;  /* 0x000000362844723c */ /* 0x040fe20000041844 */
[----:B------:R-:W4:Y:S07]  /*4910*/  LDSM.16.M88.4 R52, [R223+0xb800] ;  /* 0x00b80000df34783b */ /* 0x000f2e0000000200 */
[C---:B-1----:R-:W-:Y:S08]  /*4920*/  HMMA.16816.F32.BF16 R44, R40.reuse, R20, R44 ;  /* 0x00000014282c723c */ /* 0x042ff0000004182c */
[C---:B--2---:R-:W-:Y:S08]  /*4930*/  HMMA.16816.F32.BF16 R36, R40.reuse, R28, R36 ;  /* 0x0000001c2824723c */ /* 0x044ff00000041824 */
[C---:B------:R-:W-:Y:S01]  /*4940*/  HMMA.16816.F32.BF16 R72, R40.reuse, R22, R72 ;  /* 0x000000162848723c */ /* 0x040fe20000041848 */
[----:B------:R-:W1:Y:S07]  /*4950*/  LDSM.16.M88.4 R20, [R216+0x2000] ;  /* 0x00200000d814783b */ /* 0x000e6e0000000200 */
[----:B------:R-:W-:Y:S01]  /*4960*/  HMMA.16816.F32.BF16 R48, R40, R30, R48 ;  /* 0x0000001e2830723c */ /* 0x000fe20000041830 */
[----:B------:R-:W2:Y:S04]  /*4970*/  LDSM.16.M88.4 R40, [R216+0x2800] ;  /* 0x00280000d828783b */ /* 0x000ea80000000200 */
[----:B------:R-:W-:Y:S03]  /*4980*/  LDSM.16.M88.4 R28, [R216+0x3000] ;  /* 0x00300000d81c783b */ /* 0x000fe60000000200 */
[C---:B---3--:R-:W-:Y:S08]  /*4990*/  HMMA.16816.F32.BF16 R8, R56.reuse, R24, R8 ;  /* 0x000000183808723c */ /* 0x048ff00000041808 */
[C---:B------:R-:W-:Y:S01]  /*49a0*/  HMMA.16816.F32.BF16 R68, R56.reuse, R26, R68 ;  /* 0x0000001a3844723c */ /* 0x040fe20000041844 */
[----:B------:R-:W3:Y:S07]  /*49b0*/  LDSM.16.M88.4 R24, [R216+0x3800] ;  /* 0x00380000d818783b */ /* 0x000eee0000000200 */
[C---:B------:R-:W-:Y:S08]  /*49c0*/  HMMA.16816.F32.BF16 R16, R56.reuse, R32, R16 ;  /* 0x000000203810723c */ /* 0x040ff00000041810 */
[C---:B------:R-:W-:Y:S01]  /*49d0*/  HMMA.16816.F32.BF16 R12, R56.reuse, R34, R12 ;  /* 0x00000022380c723c */ /* 0x040fe2000004180c */
[----:B------:R-:W-:Y:S07]  /*49e0*/  LDSM.16.M88.4 R32, [R229+0xc000] ;  /* 0x00c00000e520783b */ /* 0x000fee0000000200 */
[C---:B----4-:R-:W-:Y:S08]  /*49f0*/  HMMA.16816.F32.BF16 R36, R56.reuse, R52, R36 ;  /* 0x000000343824723c */ /* 0x050ff00000041824 */
[C---:B------:R-:W-:Y:S08]  /*4a00*/  HMMA.16816.F32.BF16 R44, R56.reuse, R60, R44 ;  /* 0x0000003c382c723c */ /* 0x040ff0000004182c */
[C---:B------:R-:W-:Y:S08]  /*4a10*/  HMMA.16816.F32.BF16 R72, R56.reuse, R62, R72 ;  /* 0x0000003e3848723c */ /* 0x040ff00000041848 */
[----:B------:R-:W-:Y:S01]  /*4a20*/  HMMA.16816.F32.BF16 R52, R56, R54, R48 ;  /* 0x000000363834723c */ /* 0x000fe20000041830 */
[----:B------:R-:W-:Y:S04]  /*4a30*/  LDSM.16.M88.4 R48, [R230+0x4000] ;  /* 0x00400000e630783b */ /* 0x000fe80000000200 */
[----:B------:R-:W4:Y:S03]  /*4a40*/  LDSM.16.M88.4 R56, [R229+0xc800] ;  /* 0x00c80000e538783b */ /* 0x000f260000000200 */
[C---:B-1----:R-:W-:Y:S08]  /*4a50*/  HMMA.16816.F32.BF16 R16, R64.reuse, R20, R16 ;  /* 0x000000144010723c */ /* 0x042ff00000041810 */
[C---:B------:R-:W-:Y:S01]  /*4a60*/  HMMA.16816.F32.BF16 R12, R64.reuse, R22, R12 ;  /* 0x00000016400c723c */ /* 0x040fe2000004180c */
[----:B------:R-:W1:Y:S07]  /*4a70*/  LDSM.16.M88.4 R20, [R229+0xd000] ;  /* 0x00d00000e514783b */ /* 0x000e6e0000000200 */
[C---:B--2---:R-:W-:Y:S08]  /*4a80*/  HMMA.16816.F32.BF16 R8, R64.reuse, R40, R8 ;  /* 0x000000284008723c */ /* 0x044ff00000041808 */
[C---:B------:R-:W-:Y:S01]  /*4a90*/  HMMA.16816.F32.BF16 R68, R64.reuse, R42, R68 ;  /* 0x0000002a4044723c */ /* 0x040fe20000041844 */
[----:B------:R-:W-:Y:S07]  /*4aa0*/  LDSM.16.M88.4 R40, [R228+0x4000] ;  /* 0x00400000e428783b */ /* 0x000fee0000000200 */
[C---:B---3--:R-:W-:Y:S01]  /*4ab0*/  HMMA.16816.F32.BF16 R60, R64.reuse, R24, R36 ;  /* 0x00000018403c723c */ /* 0x048fe20000041824 */
[----:B------:R-:W-:Y:S07]  /*4ac0*/  LDSM.16.M88.4 R36, [R227+0x4000] ;  /* 0x00400000e324783b */ /* 0x000fee0000000200 */
[C---:B------:R-:W-:Y:S01]  /*4ad0*/  HMMA.16816.F32.BF16 R52, R64.reuse, R26, R52 ;  /* 0x0000001a4034723c */ /* 0x040fe20000041834 */
[----:B------:R-:W2:Y:S07]  /*4ae0*/  LDSM.16.M88.4 R24, [R227+0x4800] ;  /* 0x00480000e318783b */ /* 0x000eae0000000200 */
[C---:B------:R-:W-:Y:S08]  /*4af0*/  HMMA.16816.F32.BF16 R44, R64.reuse, R28, R44 ;  /* 0x0000001c402c723c */ /* 0x040ff0000004182c */
[----:B------:R-:W-:Y:S01]  /*4b00*/  HMMA.16816.F32.BF16 R72, R64, R30, R72 ;  /* 0x0000001e4048723c */ /* 0x000fe20000041848 */
[----:B------:R-:W3:Y:S04]  /*4b10*/  LDSM.16.M88.4 R28, [R229+0xd800] ;  /* 0x00d80000e51c783b */ /* 0x000ee80000000200 */
[----:B------:R-:W5:Y:S03]  /*4b20*/  LDSM.16.M88.4 R64, [R227+0x5000] ;  /* 0x00500000e340783b */ /* 0x000f660000000200 */
[C---:B----4-:R-:W-:Y:S08]  /*4b30*/  HMMA.16816.F32.BF16 R8, R48.reuse, R56, R8 ;  /* 0x000000383008723c */ /* 0x050ff00000041808 */
[C---:B------:R-:W-:Y:S01]  /*4b40*/  HMMA.16816.F32.BF16 R68, R48.reuse, R58, R68 ;  /* 0x0000003a3044723c */ /* 0x040fe20000041844 */
[----:B------:R-:W-:Y:S07]  /*4b50*/  LDSM.16.M88.4 R56, [R226+0x4000] ;  /* 0x00400000e238783b */ /* 0x000fee0000000200 */
[C---:B------:R-:W-:Y:S08]  /*4b60*/  HMMA.16816.F32.BF16 R16, R48.reuse, R32, R16 ;  /* 0x000000203010723c */ /* 0x040ff00000041810 */
[C---:B------:R-:W-:Y:S01]  /*4b70*/  HMMA.16816.F32.BF16 R12, R48.reuse, R34, R12 ;  /* 0x00000022300c723c */ /* 0x040fe2000004180c */
[----:B------:R-:W4:Y:S07]  /*4b80*/  LDSM.16.M88.4 R32, [R227+0x5800] ;  /* 0x00580000e320783b */ /* 0x000f2e0000000200 */
[C---:B-1----:R-:W-:Y:S08]  /*4b90*/  HMMA.16816.F32.BF16 R44, R48.reuse, R20, R44 ;  /* 0x00000014302c723c */ /* 0x042ff0000004182c */
[----:B------:R-:W-:Y:S01]  /*4ba0*/  HMMA.16816.F32.BF16 R72, R48, R22, R72 ;  /* 0x000000163048723c */ /* 0x000fe20000041848 */
[----:B------:R-:W1:Y:S07]  /*4bb0*/  LDSM.16.M88.4 R20, [R223+0xc000] ;  /* 0x00c00000df14783b */ /* 0x000e6e0000000200 */
[C---:B--2---:R-:W-:Y:S08]  /*4bc0*/  HMMA.16816.F32.BF16 R8, R40.reuse, R24, R8 ;  /* 0x000000182808723c */ /* 0x044ff00000041808 */
[----:B------:R-:W-:Y:S01]  /*4bd0*/  HMMA.16816.F32.BF16 R68, R40, R26, R68 ;  /* 0x0000001a2844723c */ /* 0x000fe20000041844 */
[----:B------:R-:W2:Y:S07]  /*4be0*/  LDSM.16.M88.4 R24, [R223+0xd000] ;  /* 0x00d00000df18783b */ /* 0x000eae0000000200 */
[----:B---3--:R-:W-:Y:S08]  /*4bf0*/  HMMA.16816.F32.BF16 R60, R48, R28, R60 ;  /* 0x0000001c303c723c */ /* 0x008ff0000004183c */
[C---:B------:R-:W-:Y:S08]  /*4c00*/  HMMA.16816.F32.BF16 R16, R40.reuse, R36, R16 ;  /* 0x000000242810723c */ /* 0x040ff00000041810 */
[----:B------:R-:W-:Y:S01]  /*4c10*/  HMMA.16816.F32.BF16 R12, R40, R38, R12 ;  /* 0x00000026280c723c */ /* 0x000fe2000004180c */
[----:B------:R-:W-:Y:S07]  /*4c20*/  LDSM.16.M88.4 R36, [R216+0x4000] ;  /* 0x00400000d824783b */ /* 0x000fee0000000200 */
[----:B------:R-:W-:Y:S01]  /*4c30*/  HMMA.16816.F32.BF16 R52, R48, R30, R52 ;  /* 0x0000001e3034723c */ /* 0x000fe20000041834 */
[----:B------:R-:W3:Y:S04]  /*4c40*/  LDSM.16.M88.4 R28, [R223+0xc800] ;  /* 0x00c80000df1c783b */ /* 0x000ee80000000200 */
[----:B------:R-:W-:Y:S03]  /*4c50*/  LDSM.16.M88.4 R48, [R225+0x4000] ;  /* 0x00400000e130783b */ /* 0x000fe60000000200 */
[C---:B-----5:R-:W-:Y:S08]  /*4c60*/  HMMA.16816.F32.BF16 R44, R40.reuse, R64, R44 ;  /* 0x00000040282c723c */ /* 0x060ff0000004182c */
[C---:B------:R-:W-:Y:S01]  /*4c70*/  HMMA.16816.F32.BF16 R72, R40.reuse, R66, R72 ;  /* 0x000000422848723c */ /* 0x040fe20000041848 */
[----:B------:R-:W5:Y:S07]  /*4c80*/  LDSM.16.M88.4 R64, [R223+0xd800] ;  /* 0x00d80000df40783b */ /* 0x000f6e0000000200 */
[----:B----4-:R-:W-:Y:S08]  /*4c90*/  HMMA.16816.F32.BF16 R60, R40, R32, R60 ;  /* 0x00000020283c723c */ /* 0x010ff0000004183c */
[C---:B-1----:R-:W-:Y:S08]  /*4ca0*/  HMMA.16816.F32.BF16 R16, R56.reuse, R20, R16 ;  /* 0x000000143810723c */ /* 0x042ff00000041810 */
[----:B------:R-:W-:Y:S01]  /*4cb0*/  HMMA.16816.F32.BF16 R12, R56, R22, R12 ;  /* 0x00000016380c723c */ /* 0x000fe2000004180c */
[----:B------:R-:W-:Y:S07]  /*4cc0*/  LDSM.16.M88.4 R20, [R216+0x5000] ;  /* 0x00500000d814783b */ /* 0x000fee0000000200 */
[----:B------:R-:W-:Y:S01]  /*4cd0*/  HMMA.16816.F32.BF16 R52, R40, R34, R52 ;  /* 0x000000222834723c */ /* 0x000fe20000041834 */
[----:B------:R-:W1:Y:S04]  /*4ce0*/  LDSM.16.M88.4 R32, [R216+0x4800] ;  /* 0x00480000d820783b */ /* 0x000e680000000200 */
[----:B------:R-:W-:Y:S03]  /*4cf0*/  LDSM.16.M88.4 R40, [R229+0xf000] ;  /* 0x00f00000e528783b */ /* 0x000fe60000000200 */
[C---:B--2---:R-:W-:Y:S08]  /*4d00*/  HMMA.16816.F32.BF16 R44, R56.reuse, R24, R44 ;  /* 0x00000018382c723c */ /* 0x044ff0000004182c */
[C---:B------:R-:W-:Y:S01]  /*4d10*/  HMMA.16816.F32.BF16 R72, R56.reuse, R26, R72 ;  /* 0x0000001a3848723c */ /* 0x040fe20000041848 */
[----:B------:R-:W2:Y:S07]  /*4d20*/  LDSM.16.M88.4 R24, [R216+0x5800] ;  /* 0x00580000d818783b */ /* 0x000eae0000000200 */
[C---:B---3--:R-:W-:Y:S08]  /*4d30*/  HMMA.16816.F32.BF16 R8, R56.reuse, R28, R8 ;  /* 0x0000001c3808723c */ /* 0x048ff00000041808 */
[C---:B------:R-:W-:Y:S01]  /*4d40*/  HMMA.16816.F32.BF16 R68, R56.reuse, R30, R68 ;  /* 0x0000001e3844723c */ /* 0x040fe20000041844 */
[----:B------:R-:W-:Y:S07]  /*4d50*/  LDSM.16.M88.4 R28, [R229+0xe000] ;  /* 0x00e00000e51c783b */ /* 0x000fee0000000200 */
[----:B-----5:R-:W-:Y:S08]  /*4d60*/  HMMA.16816.F32.BF16 R60, R56, R64, R60 ;  /* 0x00000040383c723c */ /* 0x020ff0000004183c */
[C---:B------:R-:W-:Y:S08]  /*4d70*/  HMMA.16816.F32.BF16 R16, R48.reuse, R36, R16 ;  /* 0x000000243010723c */ /* 0x040ff00000041810 */
[----:B------:R-:W-:Y:S01]  /*4d80*/  HMMA.16816.F32.BF16 R12, R48, R38, R12 ;  /* 0x00000026300c723c */ /* 0x000fe2000004180c */
[----:B------:R-:W3:Y:S07]  /*4d90*/  LDSM.16.M88.4 R36, [R230+0x6000] ;  /* 0x00600000e624783b */ /* 0x000eee0000000200 */
[----:B------:R-:W-:Y:S01]  /*4da0*/  HMMA.16816.F32.BF16 R52, R56, R66, R52 ;  /* 0x000000423834723c */ /* 0x000fe20000041834 */
[----:B------:R-:W4:Y:S07]  /*4db0*/  LDSM.16.M88.4 R56, [R229+0xe800] ;  /* 0x00e80000e538783b */ /* 0x000f2e0000000200 */
[C---:B-1----:R-:W-:Y:S08]  /*4dc0*/  HMMA.16816.F32.BF16 R8, R48.reuse, R32, R8 ;  /* 0x000000203008723c */ /* 0x042ff00000041808 */
[C---:B------:R-:W-:Y:S01]  /*4dd0*/  HMMA.16816.F32.BF16 R68, R48.reuse, R34, R68 ;  /* 0x000000223044723c */ /* 0x040fe20000041844 */
[----:B------:R-:W1:Y:S07]  /*4de0*/  LDSM.16.M88.4 R32, [R229+0xf800] ;  /* 0x00f80000e520783b */ /* 0x000e6e0000000200 */
[C---:B------:R-:W-:Y:S08]  /*4df0*/  HMMA.16816.F32.BF16 R44, R48.reuse, R20, R44 ;  /* 0x00000014302c723c */ /* 0x040ff0000004182c */
[C---:B------:R-:W-:Y:S01]  /*4e00*/  HMMA.16816.F32.BF16 R72, R48.reuse, R22, R72 ;  /* 0x000000163048723c */ /* 0x040fe20000041848 */
[----:B------:R-:W-:Y:S07]  /*4e10*/  LDSM.16.M88.4 R20, [R227+0x6000] ;  /* 0x00600000e314783b */ /* 0x000fee0000000200 */
[C---:B--2---:R-:W-:Y:S01]  /*4e20*/  HMMA.16816.F32.BF16 R64, R48.reuse, R24, R60 ;  /* 0x000000183040723c */ /* 0x044fe2000004183c */
[----:B------:R-:W2:Y:S07]  /*4e30*/  LDSM.16.M88.4 R60, [R228+0x6000] ;  /* 0x00600000e43c783b */ /* 0x000eae0000000200 */
[----:B------:R-:W-:Y:S01]  /*4e40*/  HMMA.16816.F32.BF16 R52, R48, R26, R52 ;  /* 0x0000001a3034723c */ /* 0x000fe20000041834 */
[----:B------:R-:W5:Y:S04]  /*4e50*/  LDSM.16.M88.4 R24, [R227+0x6800] ;  /* 0x00680000e318783b */ /* 0x000f680000000200 */
[----:B------:R-:W-:Y:S03]  /*4e60*/  LDSM.16.M88.4 R48, [R223+0xf000] ;  /* 0x00f00000df30783b */ /* 0x000fe60000000200 */
[C---:B---3--:R-:W-:Y:S08]  /*4e70*/  HMMA.16816.F32.BF16 R16, R36.reuse, R28, R16 ;  /* 0x0000001c2410723c */ /* 0x048ff00000041810 */
[C---:B------:R-:W-:Y:S01]  /*4e80*/  HMMA.16816.F32.BF16 R12, R36.reuse, R30, R12 ;  /* 0x0000001e240c723c */ /* 0x040fe2000004180c */
[----:B------:R-:W3:Y:S07]  /*4e90*/  LDSM.16.M88.4 R28, [R227+0x7000] ;  /* 0x00700000e31c783b */ /* 0x000eee0000000200 */
[C---:B----4-:R-:W-:Y:S08]  /*4ea0*/  HMMA.16816.F32.BF16 R8, R36.reuse, R56, R8 ;  /* 0x000000382408723c */ /* 0x050ff00000041808 */
[C---:B------:R-:W-:Y:S08]  /*4eb0*/  HMMA.16816.F32.BF16 R68, R36.reuse, R58, R68 ;  /* 0x0000003a2444723c */ /* 0x040ff00000041844 */
        /* <DEDUP_REMOVED lines=8> */
[C---:B------:R-:W-:Y:S01]  /*4f40*/  HMMA.16816.F32.BF16 R12, R60.reuse, R22, R12 ;  /* 0x000000163c0c723c */ /* 0x040fe2000004180c */
[----:B------:R-:W2:Y:S07]  /*4f50*/  LDSM.16.M88.4 R20, [R223+0xe800] ;  /* 0x00e80000df14783b */ /* 0x000eae0000000200 */
[C---:B-----5:R-:W-:Y:S08]  /*4f60*/  HMMA.16816.F32.BF16 R8, R60.reuse, R24, R8 ;  /* 0x000000183c08723c */ /* 0x060ff00000041808 */
[C---:B------:R-:W-:Y:S01]  /*4f70*/  HMMA.16816.F32.BF16 R68, R60.reuse, R26, R68 ;  /* 0x0000001a3c44723c */ /* 0x040fe20000041844 */
[----:B------:R-:W-:Y:S07]  /*4f80*/  LDSM.16.M88.4 R24, [R225+0x6000] ;  /* 0x00600000e118783b */ /* 0x000fee0000000200 */
[----:B---3--:R-:W-:Y:S01]  /*4f90*/  HMMA.16816.F32.BF16 R56, R60, R28, R44 ;  /* 0x0000001c3c38723c */ /* 0x008fe2000004182c */
[----:B------:R-:W3:Y:S07]  /*4fa0*/  LDSM.16.M88.4 R44, [R216+0x6000] ;  /* 0x00600000d82c783b */ /* 0x000eee0000000200 */
[C---:B-1----:R-:W-:Y:S08]  /*4fb0*/  HMMA.16816.F32.BF16 R16, R36.reuse, R32, R16 ;  /* 0x000000202410723c */ /* 0x042ff00000041810 */
[C---:B------:R-:W-:Y:S07]  /*4fc0*/  HMMA.16816.F32.BF16 R12, R36.reuse, R34, R12 ;  /* 0x00000022240c723c */ /* 0x040fee000004180c */
[----:B------:R-:W-:Y:S01]  /*4fd0*/  IMAD.U32 R34, RZ, RZ, UR34 ;  /* 0x00000022ff227e24 */ /* 0x000fe2000f8e00ff */
[----:B--2---:R-:W-:Y:S03]  /*4fe0*/  HMMA.16816.F32.BF16 R8, R36, R20, R8 ;  /* 0x000000142408723c */ /* 0x004fe60000041808 */
[----:B------:R-:W-:-:S05]  /*4ff0*/  IMAD R34, R34, 0x40, R243 ;  /* 0x0000004022227824 */ /* 0x000fca00078e02f3 */
[----:B------:R-:W-:Y:S01]  /*5000*/  HMMA.16816.F32.BF16 R68, R36, R22, R68 ;  /* 0x000000162444723c */ /* 0x000fe20000041844 */
[----:B------:R-:W1:Y:S01]  /*5010*/  LDSM.16.M88.4 R20, [R216+0x6800] ;  /* 0x00680000d814783b */ /* 0x000e620000000200 */
[C---:B------:R-:W-:Y:S02]  /*5020*/  IADD3 R0, R34.reuse, 0x1, RZ ;  /* 0x0000000122007810 */ /* 0x040fe40007ffe0ff */
[-C--:B------:R-:W-:Y:S02]  /*5030*/  ISETP.GE.AND P0, PT, R34, R241.reuse, PT ;  /* 0x000000f12200720c */ /* 0x080fe40003f06270 */
[C---:B------:R-:W-:Y:S02]  /*5040*/  ISETP.GE.AND P6, PT, R0.reuse, R241, PT ;  /* 0x000000f10000720c */ /* 0x040fe40003fc6270 */
[----:B------:R-:W-:Y:S01]  /*5050*/  HMMA.16816.F32.BF16 R72, R60, R30, R72 ;  /* 0x0000001e3c48723c */ /* 0x000fe20000041848 */
[----:B------:R-:W2:Y:S01]  /*5060*/  LDSM.16.M88.4 R28, [R216+0x7000] ;  /* 0x00700000d81c783b */ /* 0x000ea20000000200 */
[----:B------:R-:W-:-:S02]  /*5070*/  ISETP.GE.AND P2, PT, R0, R235, PT ;  /* 0x000000eb0000720c */ /* 0x000fc40003f46270 */
[C---:B------:R-:W-:Y:S02]  /*5080*/  ISETP.LT.OR P6, PT, R0.reuse, R242, P6 ;  /* 0x000000f20000720c */ /* 0x040fe400037c1670 */
[----:B------:R-:W-:Y:S02]  /*5090*/  ISETP.LT.OR P2, PT, R0, R240, P2 ;  /* 0x000000f00000720c */ /* 0x000fe40001741670 */
[----:B------:R-:W-:Y:S01]  /*50a0*/  HMMA.16816.F32.BF16 R64, R60, R40, R64 ;  /* 0x000000283c40723c */ /* 0x000fe20000041840 */
[C---:B------:R-:W-:Y:S02]  /*50b0*/  ISETP.LT.OR P0, PT, R34.reuse, R242, P0 ;  /* 0x000000f22200720c */ /* 0x040fe40000701670 */
[C---:B------:R-:W-:Y:S02]  /*50c0*/  IADD3 R32, R34.reuse, 0x8, RZ ;  /* 0x0000000822207810 */ /* 0x040fe40007ffe0ff */
[C---:B------:R-:W-:Y:S02]  /*50d0*/  IADD3 R0, R34.reuse, 0x9, RZ ;  /* 0x0000000922007810 */ /* 0x040fe40007ffe0ff */
[----:B------:R-:W-:Y:S01]  /*50e0*/  IADD3 R35, R34, 0x10, RZ ;  /* 0x0000001022237810 */ /* 0x000fe20007ffe0ff */
[----:B---3--:R-:W-:Y:S01]  /*50f0*/  HMMA.16816.F32.BF16 R16, R24, R44, R16 ;  /* 0x0000002c1810723c */ /* 0x008fe20000041810 */
[----:B------:R-:W-:-:S02]  /*5100*/  ISETP.GE.AND P1, PT, R32, R241, PT ;  /* 0x000000f12000720c */ /* 0x000fc40003f26270 */
[----:B------:R-:W-:Y:S02]  /*5110*/  ISETP.GE.AND P4, PT, R32, R235, PT ;  /* 0x000000eb2000720c */ /* 0x000fe40003f86270 */
[----:B------:R-:W-:Y:S02]  /*5120*/  ISETP.GE.AND P5, PT, R0, R241, PT ;  /* 0x000000f10000720c */ /* 0x000fe40003fa6270 */
[----:B------:R-:W-:Y:S01]  /*5130*/  ISETP.GE.AND P3, PT, R34, R235, PT ;  /* 0x000000eb2200720c */ /* 0x000fe20003f66270 */
[----:B------:R-:W-:Y:S01]  /*5140*/  HMMA.16816.F32.BF16 R52, R60, R42, R52 ;  /* 0x0000002a3c34723c */ /* 0x000fe20000041834 */
[C---:B------:R-:W-:Y:S02]  /*5150*/  ISETP.LT.OR P1, PT, R32.reuse, R242, P1 ;  /* 0x000000f22000720c */ /* 0x040fe40000f21670 */
[----:B------:R-:W-:Y:S02]  /*5160*/  ISETP.LT.OR P4, PT, R32, R240, P4 ;  /* 0x000000f02000720c */ /* 0x000fe40002781670 */
[----:B------:R-:W-:-:S02]  /*5170*/  IADD3 R33, R34, 0x11, RZ ;  /* 0x0000001122217810 */ /* 0x000fc40007ffe0ff */
[----:B------:R-:W-:Y:S01]  /*5180*/  ISETP.LT.OR P5, PT, R0, R242, P5 ;  /* 0x000000f20000720c */ /* 0x000fe20002fa1670 */
[----:B------:R-:W-:Y:S01]  /*5190*/  HMMA.16816.F32.BF16 R56, R36, R48, R56 ;  /* 0x000000302438723c */ /* 0x000fe20000041838 */
[----:B------:R-:W-:-:S07]  /*51a0*/  ISETP.LT.OR P3, PT, R34, R240, P3 ;  /* 0x000000f02200720c */ /* 0x000fce0001f61670 */
[C---:B-1----:R-:W-:Y:S01]  /*51b0*/  HMMA.16816.F32.BF16 R8, R24.reuse, R20, R8 ;  /* 0x000000141808723c */ /* 0x042fe20000041808 */
[----:B------:R-:W-:Y:S02]  /*51c0*/  FSEL R16, R16, -INF , !P0 ;  /* 0xff80000010107808 */ /* 0x000fe40004000000 */
[C---:B------:R-:W-:Y:S02]  /*51d0*/  ISETP.GE.AND P0, PT, R0.reuse, R235, PT ;  /* 0x000000eb0000720c */ /* 0x040fe40003f06270 */
[----:B------:R-:W-:Y:S02]  /*51e0*/  FSEL R32, R17, -INF , !P6 ;  /* 0xff80000011207808 */ /* 0x000fe40007000000 */
[----:B------:R-:W-:Y:S01]  /*51f0*/  ISETP.LT.OR P0, PT, R0, R240, P0 ;  /* 0x000000f00000720c */ /* 0x000fe20000701670 */
[----:B------:R-:W-:Y:S01]  /*5200*/  HMMA.16816.F32.BF16 R68, R24, R22, R68 ;  /* 0x000000161844723c */ /* 0x000fe20000041844 */
[----:B------:R-:W1:Y:S01]  /*5210*/  LDSM.16.M88.4 R20, [R216+0x7800] ;  /* 0x00780000d814783b */ /* 0x000e620000000200 */
[----:B------:R-:W-:Y:S01]  /*5220*/  IADD3 R17, R34, 0x19, RZ ;  /* 0x0000001922117810 */ /* 0x000fe20007ffe0ff */
[----:B------:R-:W-:-:S04]  /*5230*/  DEPBAR.LE SB0, 0x0 ;  /* 0x000080000000791a */ /* 0x000fc80000000000 */
[----:B------:R-:W-:Y:S01]  /*5240*/  BAR.SYNC.DEFER_BLOCKING 0x0 ;  /* 0x0000000000007b1d */ /* 0x000fe20000010000 */
[----:B------:R-:W-:Y:S01]  /*5250*/  HMMA.16816.F32.BF16 R12, R24, R46, R12 ;  /* 0x0000002e180c723c */ /* 0x000fe2000004180c */
[----:B------:R-:W-:Y:S02]  /*5260*/  ISETP.GE.AND P6, PT, R33, R241, PT ;  /* 0x000000f12100720c */ /* 0x000fe40003fc6270 */
[----:B------:R-:W-:Y:S02]  /*5270*/  FSEL R18, R18, -INF , !P3 ;  /* 0xff80000012127808 */ /* 0x000fe40005800000 */
[----:B------:R-:W-:Y:S02]  /*5280*/  ISETP.GE.AND P3, PT, R35, R235, PT ;  /* 0x000000eb2300720c */ /* 0x000fe40003f66270 */
[----:B------:R-:W-:Y:S01]  /*5290*/  ISETP.LT.OR P6, PT, R33, R242, P6 ;  /* 0x000000f22100720c */ /* 0x000fe200037c1670 */
[----:B------:R-:W-:Y:S01]  /*52a0*/  HMMA.16816.F32.BF16 R72, R36, R50, R72 ;  /* 0x000000322448723c */ /* 0x000fe20000041848 */
[----:B------:R-:W-:-:S07]  /*52b0*/  ISETP.LT.OR P3, PT, R35, R240, P3 ;  /* 0x000000f02300720c */ /* 0x000fce0001f61670 */
[C---:B------:R-:W-:Y:S08]  /*52c0*/  HMMA.16816.F32.BF16 R64, R36.reuse, R76, R64 ;  /* 0x0000004c2440723c */ /* 0x040ff00000041840 */
[----:B------:R-:W-:Y:S01]  /*52d0*/  HMMA.16816.F32.BF16 R52, R36, R78, R52 ;  /* 0x0000004e2434723c */ /* 0x000fe20000041834 */
[----:B------:R-:W-:Y:S02]  /*52e0*/  FSEL R0, R12, -INF , !P1 ;  /* 0xff8000000c007808 */ /* 0x000fe40004800000 */
[----:B------:R-:W-:-:S02]  /*52f0*/  FSEL R15, R15, -INF , !P0 ;  /* 0xff8000000f0f7808 */ /* 0x000fc40004000000 */
[----:B------:R-:W-:Y:S02]  /*5300*/  ISETP.GE.AND P1, PT, R33, R235, PT ;  /* 0x000000eb2100720c */ /* 0x000fe40003f26270 */
[----:B------:R-:W-:Y:S01]  /*5310*/  FSEL R37, R19, -INF , !P2 ;  /* 0xff80000013257808 */ /* 0x000fe20005000000 */
[C---:B--2---:R-:W-:Y:S01]  /*5320*/  HMMA.16816.F32.BF16 R56, R24.reuse, R28, R56 ;  /* 0x0000001c1838723c */ /* 0x044fe20000041838 */
[CC--:B------:R-:W-:Y:S02]  /*5330*/  ISETP.GE.AND P2, PT, R35.reuse, R241.reuse, PT ;  /* 0x000000f12300720c */ /* 0x0c0fe40003f46270 */
[----:B------:R-:W-:Y:S02]  /*5340*/  IADD3 R19, R34, 0x18, RZ ;  /* 0x0000001822137810 */ /* 0x000fe40007ffe0ff */
[----:B------:R-:W-:Y:S02]  /*5350*/  ISETP.LT.OR P2, PT, R35, R242, P2 ;  /* 0x000000f22300720c */ /* 0x000fe40001741670 */
[----:B------:R-:W-:Y:S01]  /*5360*/  FSEL R39, R14, -INF , !P4 ;  /* 0xff8000000e277808 */ /* 0x000fe20006000000 */
[----:B------:R-:W-:Y:S01]  /*5370*/  HMMA.16816.F32.BF16 R72, R24, R30, R72 ;  /* 0x0000001e1848723c */ /* 0x000fe20000041848 */
[----:B------:R-:W-:-:S02]  /*5380*/  ISETP.GE.AND P0, PT, R19, R241, PT ;  /* 0x000000f11300720c */ /* 0x000fc40003f06270 */
[----:B------:R-:W-:Y:S02]  /*5390*/  ISETP.GE.AND P4, PT, R19, R235, PT ;  /* 0x000000eb1300720c */ /* 0x000fe40003f86270 */
[----:B------:R-:W-:Y:S02]  /*53a0*/  FSEL R36, R13, -INF , !P5 ;  /* 0xff8000000d247808 */ /* 0x000fe40006800000 */
[----:B------:R-:W-:Y:S01]  /*53b0*/  FSEL R12, R8, -INF , !P2 ;  /* 0xff800000080c7808 */ /* 0x000fe20005000000 */
[----:B-1----:R-:W-:Y:S01]  /*53c0*/  HMMA.16816.F32.BF16 R64, R24, R20, R64 ;  /* 0x000000141840723c */ /* 0x002fe20000041840 */
[C---:B------:R-:W-:Y:S02]  /*53d0*/  ISETP.GE.AND P5, PT, R17.reuse, R241, PT ;  /* 0x000000f11100720c */ /* 0x040fe40003fa6270 */
[----:B------:R-:W-:Y:S02]  /*53e0*/  ISETP.GE.AND P2, PT, R17, R235, PT ;  /* 0x000000eb1100720c */ /* 0x000fe40003f46270 */
[----:B------:R-:W-:-:S02]  /*53f0*/  ISETP.LT.OR P1, PT, R33, R240, P1 ;  /* 0x000000f02100720c */ /* 0x000fc40000f21670 */
[C---:B------:R-:W-:Y:S01]  /*5400*/  ISETP.LT.OR P0, PT, R19.reuse, R242, P0 ;  /* 0x000000f21300720c */ /* 0x040fe20000701670 */
[----:B------:R-:W-:Y:S01]  /*5410*/  HMMA.16816.F32.BF16 R52, R24, R22, R52 ;  /* 0x000000161834723c */ /* 0x000fe20000041834 */
[----:B------:R-:W-:Y:S02]  /*5420*/  ISETP.LT.OR P4, PT, R19, R240, P4 ;  /* 0x000000f01300720c */ /* 0x000fe40002781670 */
[C---:B------:R-:W-:Y:S02]  /*5430*/  IADD3 R19, R34.reuse, 0x20, RZ ;  /* 0x0000002022137810 */ /* 0x040fe40007ffe0ff */
[----:B------:R-:W-:Y:S02]  /*5440*/  IADD3 R13, R34, 0x21, RZ ;  /* 0x00000021220d7810 */ /* 0x000fe40007ffe0ff */
[C---:B------:R-:W-:Y:S02]  /*5450*/  ISETP.LT.OR P5, PT, R17.reuse, R242, P5 ;  /* 0x000000f21100720c */ /* 0x040fe40002fa1670 */
[----:B------:R-:W-:-:S02]  /*5460*/  ISETP.LT.OR P2, PT, R17, R240, P2 ;  /* 0x000000f01100720c */ /* 0x000fc40001741670 */
[----:B------:R-:W-:Y:S02]  /*5470*/  FSEL R14, R9, -INF , !P6 ;  /* 0xff800000090e7808 */ /* 0x000fe40007000000 */
[----:B------:R-:W-:Y:S02]  /*5480*/  FSEL R17, R11, -INF , !P1 ;  /* 0xff8000000b117808 */ /* 0x000fe40004800000 */
[----:B------:R-:W-:Y:S02]  /*5490*/  FSEL R8, R68, -INF , !P0 ;  /* 0xff80000044087808 */ /* 0x000fe40004000000 */
[-C--:B------:R-:W-:Y:S02]  /*54a0*/  ISETP.GE.AND P1, PT, R19, R241.reuse, PT ;  /* 0x000000f11300720c */ /* 0x080fe40003f26270 */
[C---:B------:R-:W-:Y:S02]  /*54b0*/  ISETP.GE.AND P6, PT, R13.reuse, R241, PT ;  /* 0x000000f10d00720c */ /* 0x040fe40003fc6270 */
[----:B------:R-:W-:-:S02]  /*54c0*/  ISETP.GE.AND P0, PT, R13, R235, PT ;  /* 0x000000eb0d00720c */ /* 0x000fc40003f06270 */
[----:B------:R-:W-:Y:S02]  /*54d0*/  FSEL R33, R10, -INF , !P3 ;  /* 0xff8000000a217808 */ /* 0x000fe40005800000 */
[C---:B------:R-:W-:Y:S02]  /*54e0*/  ISETP.GE.AND P3, PT, R19.reuse, R235, PT ;  /* 0x000000eb1300720c */ /* 0x040fe40003f66270 */
[-C--:B------:R-:W-:Y:S02]  /*54f0*/  ISETP.LT.OR P1, PT, R19, R242.reuse, P1 ;  /* 0x000000f21300720c */ /* 0x080fe40000f21670 */
[C---:B------:R-:W-:Y:S02]  /*5500*/  ISETP.LT.OR P6, PT, R13.reuse, R242, P6 ;  /* 0x000000f20d00720c */ /* 0x040fe400037c1670 */
[----:B------:R-:W-:Y:S02]  /*5510*/  ISETP.LT.OR P0, PT, R13, R240, P0 ;  /* 0x000000f00d00720c */ /* 0x000fe40000701670 */
[----:B------:R-:W-:-:S02]  /*5520*/  IADD3 R13, R34, 0x28, RZ ;  /* 0x00000028220d7810 */ /* 0x000fc40007ffe0ff */
[----:B------:R-:W-:Y:S02]  /*5530*/  IADD3 R11, R34, 0x29, RZ ;  /* 0x00000029220b7810 */ /* 0x000fe40007ffe0ff */
[----:B------:R-:W-:Y:S02]  /*5540*/  ISETP.LT.OR P3, PT, R19, R240, P3 ;  /* 0x000000f01300720c */ /* 0x000fe40001f61670 */
[----:B------:R-:W-:Y:S02]  /*5550*/  FSEL R10, R69, -INF , !P5 ;  /* 0xff800000450a7808 */ /* 0x000fe40006800000 */
[----:B------:R-:W-:Y:S02]  /*5560*/  FSEL R19, R71, -INF , !P2 ;  /* 0xff80000047137808 */ /* 0x000fe40005000000 */
[----:B------:R-:W-:Y:S02]  /*5570*/  FSEL R176, R56, -INF , !P1 ;  /* 0xff80000038b07808 */ /* 0x000fe40004800000 */
[----:B------:R-:W-:-:S02]  /*5580*/  FSEL R9, R70, -INF , !P4 ;  /* 0xff80000046097808 */ /* 0x000fc40006000000 */
[-C--:B------:R-:W-:Y:S02]  /*5590*/  ISETP.GE.AND P2, PT, R13, R241.reuse, PT ;  /* 0x000000f10d00720c */ /* 0x080fe40003f46270 */
[C---:B------:R-:W-:Y:S02]  /*55a0*/  ISETP.GE.AND P5, PT, R11.reuse, R241, PT ;  /* 0x000000f10b00720c */ /* 0x040fe40003fa6270 */
[-C--:B------:R-:W-:Y:S02]  /*55b0*/  ISETP.GE.AND P1, PT, R11, R235.reuse, PT ;  /* 0x000000eb0b00720c */ /* 0x080fe40003f26270 */
[C---:B------:R-:W-:Y:S02]  /*55c0*/  ISETP.GE.AND P4, PT, R13.reuse, R235, PT ;  /* 0x000000eb0d00720c */ /* 0x040fe40003f86270 */
[-C--:B------:R-:W-:Y:S02]  /*55d0*/  ISETP.LT.OR P2, PT, R13, R242.reuse, P2 ;  /* 0x000000f20d00720c */ /* 0x080fe40001741670 */
[----:B------:R-:W-:-:S02]  /*55e0*/  ISETP.LT.OR P5, PT, R11, R242, P5 ;  /* 0x000000f20b00720c */ /* 0x000fc40002fa1670 */
[-C--:B------:R-:W-:Y:S02]  /*55f0*/  ISETP.LT.OR P1, PT, R11, R240.reuse, P1 ;  /* 0x000000f00b00720c */ /* 0x080fe40000f21670 */
[----:B------:R-:W-:Y:S02]  /*5600*/  ISETP.LT.OR P4, PT, R13, R240, P4 ;  /* 0x000000f00d00720c */ /* 0x000fe40002781670 */
[C---:B------:R-:W-:Y:S02]  /*5610*/  IADD3 R11, R34.reuse, 0x31, RZ ;  /* 0x00000031220b7810 */ /* 0x040fe40007ffe0ff */
[----:B------:R-:W-:Y:S02]  /*5620*/  IADD3 R13, R34, 0x30, RZ ;  /* 0x00000030220d7810 */ /* 0x000fe40007ffe0ff */
[----:B------:R-:W-:Y:S02]  /*5630*/  FSEL R186, R57, -INF , !P6 ;  /* 0xff80000039ba7808 */ /* 0x000fe40007000000 */
[----:B------:R-:W-:-:S02]  /*5640*/  FSEL R184, R72, -INF , !P2 ;  /* 0xff80000048b87808 */ /* 0x000fc40005000000 */
[----:B------:R-:W-:Y:S02]  /*5650*/  FSEL R181, R59, -INF , !P0 ;  /* 0xff8000003bb57808 */ /* 0x000fe40004000000 */
[C---:B------:R-:W-:Y:S02]  /*5660*/  ISETP.GE.AND P6, PT, R11.reuse, R241, PT ;  /* 0x000000f10b00720c */ /* 0x040fe40003fc6270 */
[----:B------:R-:W-:Y:S02]  /*5670*/  ISETP.GE.AND P2, PT, R11, R235, PT ;  /* 0x000000eb0b00720c */ /* 0x000fe40003f46270 */
[----:B------:R-:W-:Y:S02]  /*5680*/  ISETP.GE.AND P0, PT, R13, R241, PT ;  /* 0x000000f10d00720c */ /* 0x000fe40003f06270 */
[C---:B------:R-:W-:Y:S02]  /*5690*/  ISETP.LT.OR P6, PT, R11.reuse, R242, P6 ;  /* 0x000000f20b00720c */ /* 0x040fe400037c1670 */
[----:B------:R-:W-:-:S02]  /*56a0*/  ISETP.LT.OR P2, PT, R11, R240, P2 ;  /* 0x000000f00b00720c */ /* 0x000fc40001741670 */
[----:B------:R-:W-:Y:S02]  /*56b0*/  ISETP.LT.OR P0, PT, R13, R242, P0 ;  /* 0x000000f20d00720c */ /* 0x000fe40000701670 */
[C---:B------:R-:W-:Y:S02]  /*56c0*/  IADD3 R11, R34.reuse, 0x38, RZ ;  /* 0x00000038220b7810 */ /* 0x040fe40007ffe0ff */
[----:B------:R-:W-:Y:S02]  /*56d0*/  IADD3 R34, R34, 0x39, RZ ;  /* 0x0000003922227810 */ /* 0x000fe40007ffe0ff */
[----:B------:R-:W-:Y:S02]  /*56e0*/  FSEL R182, R64, -INF , !P0 ;  /* 0xff80000040b67808 */ /* 0x000fe40004000000 */
[----:B------:R-:W-:Y:S02]  /*56f0*/  ISETP.GE.AND P0, PT, R34, R235, PT ;  /* 0x000000eb2200720c */ /* 0x000fe40003f06270 */
[----:B------:R-:W-:-:S02]  /*5700*/  FSEL R187, R58, -INF , !P3 ;  /* 0xff8000003abb7808 */ /* 0x000fc40005800000 */
[----:B------:R-:W-:Y:S02]  /*5710*/  ISETP.LT.OR P0, PT, R34, R240, P0 ;  /* 0x000000f02200720c */ /* 0x000fe40000701670 */
[----:B------:R-:W-:Y:S02]  /*5720*/  FSEL R183, R74, -INF , !P4 ;  /* 0xff8000004ab77808 */ /* 0x000fe40006000000 */
[----:B------:R-:W-:Y:S02]  /*5730*/  FSEL R24, R55, -INF , !P0 ;  /* 0xff80000037187808 */ /* 0x000fe40004000000 */
[----:B------:R-:W-:Y:S02]  /*5740*/  PLOP3.LUT P0, PT, PT, PT, UP0, 0x80, 0x0 ;  /* 0x000000000000781c */ /* 0x000fe40003f0f008 */
[----:B------:R-:W-:Y:S02]  /*5750*/  FSEL R178, R73, -INF , !P5 ;  /* 0xff80000049b27808 */ /* 0x000fe40006800000 */
[----:B------:R-:W-:-:S02]  /*5760*/  FSEL R185, R75, -INF , !P1 ;  /* 0xff8000004bb97808 */ /* 0x000fc40004800000 */
[----:B------:R-:W-:Y:S02]  /*5770*/  ISETP.GE.AND P3, PT, R13, R235, PT ;  /* 0x000000eb0d00720c */ /* 0x000fe40003f66270 */
[CC--:B------:R-:W-:Y:S02]  /*5780*/  ISETP.GE.AND P5, PT, R11.reuse, R241.reuse, PT ;  /* 0x000000f10b00720c */ /* 0x0c0fe40003fa6270 */
[----:B------:R-:W-:Y:S02]  /*5790*/  ISETP.GE.AND P4, PT, R34, R241, PT ;  /* 0x000000f12200720c */ /* 0x000fe40003f86270 */
[----:B------:R-:W-:Y:S02]  /*57a0*/  ISETP.GE.AND P1, PT, R11, R235, PT ;  /* 0x000000eb0b00720c */ /* 0x000fe40003f26270 */
[----:B------:R-:W-:Y:S02]  /*57b0*/  ISETP.LT.OR P3, PT, R13, R240, P3 ;  /* 0x000000f00d00720c */ /* 0x000fe40001f61670 */
[----:B------:R-:W-:-:S02]  /*57c0*/  ISETP.LT.OR P5, PT, R11, R242, P5 ;  /* 0x000000f20b00720c */ /* 0x000fc40002fa1670 */
[----:B------:R-:W-:Y:S02]  /*57d0*/  ISETP.LT.OR P1, PT, R11, R240, P1 ;  /* 0x000000f00b00720c */ /* 0x000fe40000f21670 */
[----:B------:R-:W-:Y:S02]  /*57e0*/  ISETP.LT.OR P4, PT, R34, R242, P4 ;  /* 0x000000f22200720c */ /* 0x000fe40002781670 */
[----:B------:R-:W-:Y:S02]  /*57f0*/  FSEL R29, R66, -INF , !P3 ;  /* 0xff800000421d7808 */ /* 0x000fe40005800000 */
[----:B------:R-:W-:Y:S02]  /*5800*/  FSEL R180, R65, -INF , !P6 ;  /* 0xff80000041b47808 */ /* 0x000fe40007000000 */
[----:B------:R-:W-:Y:S02]  /*5810*/  FSEL R27, R67, -INF , !P2 ;  /* 0xff800000431b7808 */ /* 0x000fe40005000000 */
[----:B------:R-:W-:-:S02]  /*5820*/  FSEL R30, R52, -INF , !P5 ;  /* 0xff800000341e7808 */ /* 0x000fc40006800000 */
        /* <DEDUP_REMOVED lines=42> */
[C---:B------:R-:W-:Y:S02]  /*5ad0*/  @!P4 LEA R46, P1, R22.reuse, c[0x0][0x168], 0x1 ;  /* 0x00005a00162eca11 */ /* 0x040fe400078208ff */
[C-C-:B------:R-:W-:Y:S01]  /*5ae0*/  @!P5 LEA.HI.X R49, R22.reuse, c[0x0][0x16c], R11.reuse, 0x1, P2 ;  /* 0x00005b001631da11 */ /* 0x140fe200010f0c0b */
        /* <DEDUP_REMOVED lines=17> */
[----:B------:R1:W-:Y:S01]  /*5c00*/  @!P5 LDGSTS.E.BYPASS.LTC128B.128 [R234+0xa800], [R48.64+0x80] ;  /* 0x0a80008030eadfae */ /* 0x0003e2000b901d58 */
[----:B----4-:R-:W-:-:S03]  /*5c10*/  IADD3 R20, P1, R22, UR17, RZ ;  /* 0x0000001116147c10 */ /* 0x010fc6000ff3e0ff */
[----:B------:R4:W-:Y:S01]  /*5c20*/  @P4 STS.128 [R234+0xc800], RZ ;  /* 0x00c800ffea004388 */ /* 0x0009e20000000c00 */
[----:B---3--:R-:W-:-:S03]  /*5c30*/  @!P6 LEA R42, P2, R20, c[0x0][0x168], 0x1 ;  /* 0x00005a00142aea11 */ /* 0x008fc600078408ff */
[----:B------:R-:W-:Y:S01]  /*5c40*/  @!PT LDS RZ, [RZ] ;  /* 0x00000000fffff984 */ /* 0x000fe20000000800 */
[----:B------:R-:W-:Y:S01]  /*5c50*/  @!PT LDS RZ, [RZ] ;  /* 0x00000000fffff984 */ /* 0x000fe20000000800 */
[----:B------:R-:W-:Y:S01]  /*5c60*/  @!PT LDS RZ, [RZ] ;  /* 0x00000000fffff984 */ /* 0x000fe20000000800 */
[----:B------:R3:W-:Y:S01]  /*5c70*/  @!P4 LDGSTS.E.BYPASS.LTC128B.128 [R234+0xc800], [R46.64+0x100] ;  /* 0x0c8001002eeacfae */ /* 0x0007e2000b901d58 */
[----:B------:R-:W-:Y:S02]  /*5c80*/  IADD3.X R11, R11, UR16, RZ, P1, !PT ;  /* 0x000000100b0b7c10 */ /* 0x000fe40008ffe4ff */
[C---:B-----5:R-:W-:Y:S01]  /*5c90*/  @!P5 LEA R40, P1, R20.reuse, c[0x0][0x168], 0x1 ;  /* 0x00005a001428da11 */ /* 0x060fe200078208ff */
[----:B------:R4:W-:Y:S01]  /*5ca0*/  @P3 STS.128 [R234+0xe800], RZ ;  /* 0x00e800ffea003388 */ /* 0x0009e20000000c00 */
[C-C-:B------:R-:W-:Y:S02]  /*5cb0*/  @!P6 LEA.HI.X R43, R20.reuse, c[0x0][0x16c], R11.reuse, 0x1, P2 ;  /* 0x00005b00142bea11 */ /* 0x140fe400010f0c0b */
[C-C-:B------:R-:W-:Y:S01]  /*5cc0*/  @!P5 LEA.HI.X R41, R20.reuse, c[0x0][0x16c], R11.reuse, 0x1, P1 ;  /* 0x00005b001429da11 */ /* 0x140fe200008f0c0b */
[----:B------:R-:W-:Y:S01]  /*5cd0*/  @!PT LDS RZ, [RZ] ;  /* 0x00000000fffff984 */ /* 0x000fe20000000800 */
[----:B------:R-:W-:Y:S01]  /*5ce0*/  @!PT LDS RZ, [RZ] ;  /* 0x00000000fffff984 */ /* 0x000fe20000000800 */
[----:B------:R-:W-:Y:S01]  /*5cf0*/  @!PT LDS RZ, [RZ] ;  /* 0x00000000fffff984 */ /* 0x000fe20000000800 */
[----:B------:R5:W-:Y:S01]  /*5d00*/  @!P3 LDGSTS.E.BYPASS.LTC128B.128 [R234+0xe800], [R44.64+0x180] ;  /* 0x0e8001802ceabfae */ /* 0x000be2000b901d58 */
[C---:B------:R-:W-:Y:S02]  /*5d10*/  @!P3 LEA R22, P1, R20.reuse, c[0x0][0x168], 0x1 ;  /* 0x00005a001416ba11 */ /* 0x040fe400078208ff */
[C---:B--2---:R-:W-:Y:S01]  /*5d20*/  @!P4 LEA R34, P2, R20.reuse, c[0x0][0x168], 0x1 ;  /* 0x00005a001422ca11 */ /* 0x044fe200078408ff */
        /* <DEDUP_REMOVED lines=8> */
[----:B------:R4:W-:Y:S01]  /*5db0*/  @P5 STS.128 [R234+0xb000], RZ ;  /* 0x00b000ffea005388 */ /* 0x0009e20000000c00 */
[----:B------:R-:W-:Y:S02]  /*5dc0*/  IADD3.X R20, R11, UR16, RZ, P2, !PT ;  /* 0x000000100b147c10 */ /* 0x000fe400097fe4ff */
[C---:B-1----:R-:W-:Y:S01]  /*5dd0*/  @!P5 LEA R48, P2, R7.reuse, c[0x0][0x168], 0x1 ;  /* 0x00005a000730da11 */ /* 0x042fe200078408ff */
[----:B------:R-:W-:Y:S01]  /*5de0*/  @!PT LDS RZ, [RZ] ;  /* 0x00000000fffff984 */ /* 0x000fe20000000800 */
[----:B------:R-:W-:Y:S01]  /*5df0*/  @!PT LDS RZ, [RZ] ;  /* 0x00000000fffff984 */ /* 0x000fe20000000800 */
[----:B------:R-:W-:Y:S01]  /*5e00*/  @!PT LDS RZ, [RZ] ;  /* 0x00000000fffff984 */ /* 0x000fe20000000800 */
[----:B------:R4:W-:Y:S01]  /*5e10*/  @!P5 LDGSTS.E.BYPASS.LTC128B.128 [R234+0xb000], [R40.64+0x80] ;  /* 0x0b00008028eadfae */ /* 0x0009e2000b901d58 */
[----:B---3--:R-:W-:-:S03]  /*5e20*/  @!P6 LEA R46, P1, R7, c[0x0][0x168], 0x1 ;  /* 0x00005a00072eea11 */ /* 0x008fc600078208ff */
[----:B------:R4:W-:Y:S01]  /*5e30*/  @P4 STS.128 [R234+0xd000], RZ ;  /* 0x00d000ffea004388 */ /* 0x0009e20000000c00 */
[C-C-:B------:R-:W-:Y:S02]  /*5e40*/  @!P5 LEA.HI.X R49, R7.reuse, c[0x0][0x16c], R20.reuse, 0x1, P2 ;  /* 0x00005b000731da11 */ /* 0x140fe400010f0c14 */
        /* <DEDUP_REMOVED lines=35> */
.L_x_619:
[----:B------:R-:W-:Y:S05]  /*6080*/  BSYNC B0 ;  /* 0x0000000000007941 */ /* 0x000fea0003800000 */
.L_x_618:
[----:B------:R-:W0:Y:S02]  /*6090*/  LDGDEPBAR ;  /* 0x00000000000079af */ /* 0x000e240000000000 */
.L_x_617:
[----:B------:R-:W-:Y:S01]  /*60a0*/  FMNMX.FTZ R7, R16, R32, !PT ;  /* 0x0000002010077209 */ /* 0x000fe20007810000 */
[----:B------:R-:W-:Y:S01]  /*60b0*/  IMAD.WIDE.U32 R192, R196, -0x326172a9, RZ ;  /* 0xcd9e8d57c4c07825 */ /* 0x000fe200078e00ff */
[----:B-1--4-:R-:W-:Y:S01]  /*60c0*/  FMNMX.FTZ R22, R18, R37, !PT ;  /* 0x0000002512167209 */ /* 0x012fe20007810000 */
[----:B------:R-:W-:Y:S01]  /*60d0*/  USHF.L.U32 UR4, UR34, 0x1, URZ ;  /* 0x0000000122047899 */ /* 0x000fe2000800063f */
[----:B------:R-:W-:Y:S01]  /*60e0*/  FMNMX.FTZ R7, R0, R7, !PT ;  /* 0x0000000700077209 */ /* 0x000fe20007810000 */
[----:B------:R-:W-:Y:S01]  /*60f0*/  UIADD3 UR35, UR33, -0x4498517b, URZ ;  /* 0xbb67ae8521237890 */ /* 0x000fe2000fffe03f */
[----:B------:R-:W-:Y:S01]  /*6100*/  FMNMX.FTZ R22, R39, R22, !PT ;  /* 0x0000001627167209 */ /* 0x000fe20007810000 */
[----:B------:R-:W-:Y:S01]  /*6110*/  IMAD.WIDE.U32 R194, R165, -0x2daee0ad, RZ ;  /* 0xd2511f53a5c27825 */ /* 0x000fe200078e00ff */
[----:B------:R-:W-:Y:S01]  /*6120*/  FMNMX.FTZ R7, R36, R7, !PT ;  /* 0x0000000724077209 */ /* 0x000fe20007810000 */
[----:B------:R-:W-:Y:S01]  /*6130*/  UIADD3 UR36, UR32, -0x61c88647, URZ ;  /* 0x9e3779b920247890 */ /* 0x000fe2000fffe03f */
[----:B------:R-:W-:Y:S01]  /*6140*/  FMNMX.FTZ R22, R15, R22, !PT ;  /* 0x000000160f167209 */ /* 0x000fe20007810000 */
[----:B------:R-:W-:Y:S01]  /*6150*/  UIADD3 UR7, UR32, 0x3c6ef372, URZ ;  /* 0x3c6ef37220077890 */ /* 0x000fe2000fffe03f */
[----:B------:R-:W-:Y:S01]  /*6160*/  FMNMX.FTZ R7, R12, R7, !PT ;  /* 0x000000070c077209 */ /* 0x000fe20007810000 */
[----:B------:R-:W-:Y:S01]  /*6170*/  UIADD3 UR14, UR33, 0x76cf5d0a, URZ ;  /* 0x76cf5d0a210e7890 */ /* 0x000fe2000fffe03f */
[----:B------:R-:W-:Y:S01]  /*6180*/  FMNMX.FTZ R22, R33, R22, !PT ;  /* 0x0000001621167209 */ /* 0x000fe20007810000 */
[----:B------:R-:W-:Y:S01]  /*6190*/  UIADD3 UR12, UR33, 0x32370b8f, URZ ;  /* 0x32370b8f210c7890 */ /* 0x000fe2000fffe03f */
[----:B------:R-:W-:Y:S01]  /*61a0*/  FMNMX.FTZ R7, R14, R7, !PT ;  /* 0x000000070e077209 */ /* 0x000fe20007810000 */
[----:B------:R-:W-:Y:S01]  /*61b0*/  UIADD3 UR13, UR32, -0x255992d5, URZ ;  /* 0xdaa66d2b200d7890 */ /* 0x000fe2000fffe03f */
[----:B------:R-:W-:Y:S01]  /*61c0*/  FMNMX.FTZ R22, R17, R22, !PT ;  /* 0x0000001611167209 */ /* 0x000fe20007810000 */
[----:B------:R-:W-:Y:S01]  /*61d0*/  UIADD3 UR11, UR32, 0x78dde6e4, URZ ;  /* 0x78dde6e4200b7890 */ /* 0x000fe2000fffe03f */
[----:B------:R-:W-:Y:S01]  /*61e0*/  FMNMX.FTZ R7, R8, R7, !PT ;  /* 0x0000000708077209 */ /* 0x000fe20007810000 */
[----:B------:R-:W-:Y:S01]  /*61f0*/  UIADD3 UR8, UR33, -0x56f99767, URZ ;  /* 0xa906689921087890 */ /* 0x000fe2000fffe03f */
[----:B------:R-:W-:Y:S01]  /*6200*/  FMNMX.FTZ R22, R9, R22, !PT ;  /* 0x0000001609167209 */ /* 0x000fe20007810000 */
[----:B------:R-:W-:Y:S01]  /*6210*/  UIADD3 UR10, UR33, -0x126145ec, URZ ;  /* 0xed9eba14210a7890 */ /* 0x000fe2000fffe03f */
[----:B------:R-:W-:Y:S01]  /*6220*/  FMNMX.FTZ R7, R10, R7, !PT ;  /* 0x000000070a077209 */ /* 0x000fe20007810000 */
[----:B------:R-:W-:Y:S01]  /*6230*/  IMAD.SHL.U32 R224, R4, 0x2, RZ ;  /* 0x0000000204e07824 */ /* 0x000fe200078e00ff */
[----:B------:R-:W-:Y:S01]  /*6240*/  FMNMX.FTZ R22, R19, R22, !PT ;  /* 0x0000001613167209 */ /* 0x000fe20007810000 */
[----:B------:R-:W-:Y:S01]  /*6250*/  UIADD3 UR9, UR32, 0x1715609d, URZ ;  /* 0x1715609d20097890 */ /* 0x000fe2000fffe03f */
[----:B------:R-:W-:Y:S01]  /*6260*/  FMNMX.FTZ R7, R176, R7, !PT ;  /* 0x00000007b0077209 */ /* 0x000fe20007810000 */
[--C-:B------:R-:W-:Y:S01]  /*6270*/  IMAD R222, R5, 0x2, R224.reuse ;  /* 0x0000000205de7824 */ /* 0x100fe200078e02e0 */
[----:B------:R-:W-:Y:S01]  /*6280*/  FMNMX.FTZ R22, R187, R22, !PT ;  /* 0x00000016bb167209 */ /* 0x000fe20007810000 */
[C---:B------:R-:W-:Y:S01]  /*6290*/  IMAD R221, R3.reuse, 0x2, R224 ;  /* 0x0000000203dd7824 */ /* 0x040fe200078e02e0 */
[----:B------:R-:W-:Y:S01]  /*62a0*/  FMNMX.FTZ R7, R186, R7, !PT ;  /* 0x00000007ba077209 */ /* 0x000fe20007810000 */
[----:B------:R-:W-:Y:S01]  /*62b0*/  IMAD R220, R3, 0x2, R222 ;  /* 0x0000000203dc7824 */ /* 0x000fe200078e02de */
        /* <DEDUP_REMOVED lines=15> */
[----:B------:R-:W-:Y:S01]  /*63b0*/  LOP3.LUT R197, R2, UR32, RZ, 0x3c, !PT ;  /* 0x0000002002c57c12 */ /* 0x000fe2000f8e3cff */
[----:B------:R-:W-:Y:S01]  /*63c0*/  LDSM.16.MT88.4 R56, [R221+0x12000] ;  /* 0x01200000dd38783b */ /* 0x000fe20000004200 */
[----:B------:R-:W-:Y:S02]  /*63d0*/  FMNMX.FTZ R20, R28, R7, !PT ;  /* 0x000000071c147209 */ /* 0x000fe40007810000 */
[----:B------:R-:W-:Y:S01]  /*63e0*/  FMNMX.FTZ R7, R25, R22, !PT ;  /* 0x0000001619077209 */ /* 0x000fe20007810000 */
[----:B------:R-:W-:Y:S01]  /*63f0*/  LDSM.16.MT88.4 R64, [R220+0x12000] ;  /* 0x01200000dc40783b */ /* 0x000fe20000004200 */
[----:B------:R-:W-:-:S02]  /*6400*/  LOP3.LUT R190, R193, R197, RZ, 0x3c, !PT ;  /* 0x000000c5c1be7212 */ /* 0x000fc400078e3cff */
[----:B------:R-:W-:Y:S01]  /*6410*/  FMNMX.FTZ R22, R24, R7, !PT ;  /* 0x0000000718167209 */ /* 0x000fe20007810000 */
[----:B------:R-:W1:Y:S01]  /*6420*/  SHFL.BFLY PT, R13, R20, 0x2, 0x1f ;  /* 0x0c401f00140d7f89 */ /* 0x000e6200000e0000 */
[----:B------:R-:W-:Y:S01]  /*6430*/  IMAD.U32 R7, RZ, RZ, UR4 ;  /* 0x00000004ff077e24 */ /* 0x000fe2000f8e00ff */
[----:B------:R-:W-:Y:S01]  /*6440*/  PRMT R250, R6, 0x7054, R6 ;  /* 0x0000705406fa7816 */ /* 0x000fe20000000006 */
[----:B------:R-:W-:Y:S01]  /*6450*/  IMAD.WIDE.U32 R190, R190, -0x2daee0ad, RZ ;  /* 0xd2511f53bebe7825 */ /* 0x000fe200078e00ff */
[----:B------:R-:W2:Y:S01]  /*6460*/  SHFL.BFLY PT, R11, R22, 0x2, 0x1f ;  /* 0x0c401f00160b7f89 */ /* 0x000ea200000e0000 */
[----:B------:R-:W-:Y:S01]  /*6470*/  UIADD3 UR4, UR4, 0x1, URZ ;  /* 0x0000000104047890 */ /* 0x000fe2000fffe03f */
[----:B------:R-:W-:Y:S02]  /*6480*/  LOP3.LUT R7, R195, UR33, R7, 0x96, !PT ;  /* 0x00000021c3077c12 */ /* 0x000fe4000f8e9607 */
[----:B------:R-:W-:Y:S01]  /*6490*/  LOP3.LUT R188, R191, UR35, R194, 0x96, !PT ;  /* 0x00000023bfbc7c12 */ /* 0x000fe2000f8e96c2 */
[----:B------:R-:W-:Y:S02]  /*64a0*/  LDSM.16.MT88.4 R72, [R224+0x14000] ;  /* 0x01400000e048783b */ /* 0x000fe40000004200 */
[----:B------:R-:W-:-:S02]  /*64b0*/  IMAD.WIDE.U32 R40, R7, -0x326172a9, RZ ;  /* 0xcd9e8d5707287825 */ /* 0x000fc400078e00ff */
[----:B------:R-:W-:Y:S02]  /*64c0*/  LDSM.16.MT88.4 R80, [R222+0x14000] ;  /* 0x01400000de50783b */ /* 0x000fe40000004200 */
[----:B------:R-:W-:Y:S01]  /*64d0*/  IMAD.WIDE.U32 R188, R188, -0x326172a9, RZ ;  /* 0xcd9e8d57bcbc7825 */ /* 0x000fe200078e00ff */
[----:B------:R-:W-:Y:S01]  /*64e0*/  LOP3.LUT R7, R41, UR36, R192, 0x96, !PT ;  /* 0x0000002429077c12 */ /* 0x000fe2000f8e96c0 */
[----:B------:R-:W-:Y:S02]  /*64f0*/  LDSM.16.MT88.4 R88, [R221+0x14000] ;  /* 0x01400000dd58783b */ /* 0x000fe40000004200 */
[----:B------:R-:W-:Y:S01]  /*6500*/  IMAD.U32 R194, RZ, RZ, UR4 ;  /* 0x00000004ffc27e24 */ /* 0x000fe2000f8e00ff */
[----:B------:R-:W-:Y:S01]  /*6510*/  LOP3.LUT R40, R189, UR7, R40, 0x96, !PT ;  /* 0x00000007bd287c12 */ /* 0x000fe2000f8e9628 */
[----:B------:R-:W-:Y:S01]  /*6520*/  IMAD.WIDE.U32 R34, R7, -0x2daee0ad, RZ ;  /* 0xd2511f5307227825 */ /* 0x000fe200078e00ff */
[----:B------:R-:W-:Y:S01]  /*6530*/  LDSM.16.MT88.4 R96, [R220+0x14000] ;  /* 0x01400000dc60783b */ /* 0x000fe20000004200 */
[----:B-1----:R-:W-:-:S02]  /*6540*/  FMNMX.FTZ R13, R20, R13, !PT ;  /* 0x0000000d140d7209 */ /* 0x002fc40007810000 */
[----:B------:R-:W-:Y:S01]  /*6550*/  IMAD.WIDE.U32 R40, R40, -0x2daee0ad, RZ ;  /* 0xd2511f5328287825 */ /* 0x000fe200078e00ff */
[----:B------:R-:W-:Y:S01]  /*6560*/  LDSM.16.MT88.4 R104, [R224+0x16000] ;  /* 0x01600000e068783b */ /* 0x000fe20000004200 */
[----:B------:R-:W-:Y:S02]  /*6570*/  LOP3.LUT R194, R195, UR33, R194, 0x96, !PT ;  /* 0x00000021c3c27c12 */ /* 0x000fe4000f8e96c2 */
[----:B--2---:R-:W-:Y:S01]  /*6580*/  FMNMX.FTZ R22, R22, R11, !PT ;  /* 0x0000000b16167209 */ /* 0x004fe20007810000 */
[----:B------:R-:W1:Y:S01]  /*6590*/  SHFL.BFLY PT, R2, R13, 0x1, 0x1f ;  /* 0x0c201f000d027f89 */ /* 0x000e6200000e0000 */
[----:B------:R-:W-:Y:S01]  /*65a0*/  LOP3.LUT R11, R35, UR14, R190, 0x96, !PT ;  /* 0x0000000e230b7c12 */ /* 0x000fe2000f8e96be */
[----:B------:R-:W-:Y:S01]  /*65b0*/  IMAD.WIDE.U32 R194, R194, -0x326172a9, RZ ;  /* 0xcd9e8d57c2c27825 */ /* 0x000fe200078e00ff */
[----:B------:R-:W-:Y:S01]  /*65c0*/  LOP3.LUT R34, R41, UR12, R34, 0x96, !PT ;  /* 0x0000000c29227c12 */ /* 0x000fe2000f8e9622 */
[----:B------:R-:W2:Y:S02]  /*65d0*/  SHFL.BFLY PT, R7, R22, 0x1, 0x1f ;  /* 0x0c201f0016077f89 */ /* 0x000ea400000e0000 */
[----:B------:R-:W-:Y:S01]  /*65e0*/  IMAD.WIDE.U32 R20, R11, -0x326172a9, RZ ;  /* 0xcd9e8d570b147825 */ /* 0x000fe200078e00ff */
[----:B------:R-:W-:Y:S01]  /*65f0*/  LOP3.LUT R192, R195, UR36, R192, 0x96, !PT ;  /* 0x00000024c3c07c12 */ /* 0x000fe2000f8e96c0 */
[----:B------:R-:W-:Y:S02]  /*6600*/  LDSM.16.MT88.4 R112, [R222+0x16000] ;  /* 0x01600000de70783b */ /* 0x000fe40000004200 */
[----:B------:R-:W-:Y:S01]  /*6610*/  IMAD.WIDE.U32 R34, R34, -0x326172a9, RZ ;  /* 0xcd9e8d5722227825 */ /* 0x000fe200078e00ff */
[----:B------:R-:W-:Y:S01]  /*6620*/  LOP3.LUT R11, R21, UR13, R188, 0x96, !PT ;  /* 0x0000000d150b7c12 */ /* 0x000fe2000f8e96bc */
[----:B------:R-:W-:Y:S02]  /*6630*/  LDSM.16.MT88.4 R120, [R221+0x16000] ;  /* 0x01600000dd78783b */ /* 0x000fe40000004200 */
[----:B------:R-:W-:Y:S01]  /*6640*/  IMAD.WIDE.U32 R192, R192, -0x2daee0ad, RZ ;  /* 0xd2511f53c0c07825 */ /* 0x000fe200078e00ff */
[----:B------:R-:W-:-:S03]  /*6650*/  LOP3.LUT R20, R35, UR11, R20, 0x96, !PT ;  /* 0x0000000b23147c12 */ /* 0x000fc6000f8e9614 */
[----:B------:R-:W-:Y:S01]  /*6660*/  IMAD.WIDE.U32 R42, R11, -0x2daee0ad, RZ ;  /* 0xd2511f530b2a7825 */ /* 0x000fe200078e00ff */
[----:B------:R-:W-:-:S03]  /*6670*/  LOP3.LUT R191, R193, UR14, R190, 0x96, !PT ;  /* 0x0000000ec1bf7c12 */ /* 0x000fc6000f8e96be */
[----:B------:R-:W-:Y:S01]  /*6680*/  IMAD.WIDE.U32 R20, R20, -0x2daee0ad, RZ ;  /* 0xd2511f5314147825 */ /* 0x000fe200078e00ff */
[----:B-1----:R-:W-:-:S04]  /*6690*/  FMNMX.FTZ R2, R13, R2, !PT ;  /* 0x000000020d027209 */ /* 0x002fc80007810000 */
[C---:B------:R-:W-:Y:S01]  /*66a0*/  FSETP.NEU.FTZ.AND P1, PT, R2.reuse, -INF , PT ;  /* 0xff8000000200780b */ /* 0x040fe20003f3d000 */
[----:B------:R-:W-:-:S05]  /*66b0*/  FMUL.FTZ R31, R2, c[0x0][0x23c] ;  /* 0x00008f00021f7a20 */ /* 0x000fca0000410000 */
[----:B------:R-:W-:-:S05]  /*66c0*/  FSEL R31, R31, RZ, P1 ;  /* 0x000000ff1f1f7208 */ /* 0x000fca0000800000 */
[--C-:B------:R-:W-:Y:S01]  /*66d0*/  FFMA.FTZ R171, R0, c[0x0][0x23c], -R31.reuse ;  /* 0x00008f0000ab7a23 */ /* 0x100fe2000001081f */
[----:B--2---:R-:W-:Y:S01]  /*66e0*/  FMNMX.FTZ R0, R22, R7, !PT ;  /* 0x0000000716007209 */ /* 0x004fe20007810000 */
[--C-:B------:R-:W-:Y:S01]  /*66f0*/  FFMA.FTZ R173, R16, c[0x0][0x23c], -R31.reuse ;  /* 0x00008f0010ad7a23 */ /* 0x100fe2000001081f */
[----:B------:R-:W-:Y:S01]  /*6700*/  LOP3.LUT R7, R21, UR8, R42, 0x96, !PT ;  /* 0x0000000815077c12 */ /* 0x000fe2000f8e962a */
[----:B------:R-:W-:Y:S01]  /*6710*/  FFMA.FTZ R170, R32, c[0x0][0x23c], -R31 ;  /* 0x00008f0020aa7a23 */ /* 0x000fe2000001081f */
[----:B------:R-:W-:Y:S01]  /*6720*/  LOP3.LUT R22, R43, UR10, R40, 0x96, !PT ;  /* 0x0000000a2b167c12 */ /* 0x000fe2000f8e9628 */
[C---:B------:R-:W-:Y:S01]  /*6730*/  FMUL.FTZ R26, R0.reuse, c[0x0][0x23c] ;  /* 0x00008f00001a7a20 */ /* 0x040fe20000410000 */
[----:B------:R-:W-:Y:S01]  /*6740*/  FSETP.NEU.FTZ.AND P1, PT, R0, -INF , PT ;  /* 0xff8000000000780b */ /* 0x000fe20003f3d000 */
[----:B------:R-:W-:Y:S01]  /*6750*/  IMAD.WIDE.U32 R40, R7, -0x326172a9, RZ ;  /* 0xcd9e8d5707287825 */ /* 0x000fe200078e00ff */
[----:B------:R-:W-:Y:S02]  /*6760*/  MUFU.EX2 R173, R173 ;  /* 0x000000ad00ad7308 */ /* 0x000fe40000000800 */
[----:B------:R-:W-:Y:S01]  /*6770*/  FSEL R26, R26, RZ, P1 ;  /* 0x000000ff1a1a7208 */ /* 0x000fe20000800000 */
[----:B------:R-:W-:Y:S01]  /*6780*/  IMAD.WIDE.U32 R22, R22, -0x326172a9, RZ ;  /* 0xcd9e8d5716167825 */ /* 0x000fe200078e00ff */
[----:B------:R-:W-:-:S02]  /*6790*/  LOP3.LUT R16, R40, 0xffff, RZ, 0xc0, !PT ;  /* 0x0000ffff28107812 */ /* 0x000fc400078ec0ff */
[----:B------:R-:W-:Y:S01]  /*67a0*/  LOP3.LUT R7, R40, 0xff, RZ, 0xc0, !PT ;  /* 0x000000ff28077812 */ /* 0x000fe200078ec0ff */
[----:B------:R-:W-:Y:S01]  /*67b0*/  FFMA.FTZ R172, R18, c[0x0][0x23c], -R26 ;  /* 0x00008f0012ac7a23 */ /* 0x000fe2000001081a */
[----:B------:R-:W-:Y:S01]  /*67c0*/  SHF.R.U32.HI R16, RZ, 0x8, R16 ;  /* 0x00000008ff107819 */ /* 0x000fe20000011610 */
[----:B------:R-:W-:Y:S01]  /*67d0*/  FFMA.FTZ R175, R37, c[0x0][0x23c], -R26 ;  /* 0x00008f0025af7a23 */ /* 0x000fe2000001081a */
[----:B------:R-:W-:Y:S01]  /*67e0*/  LOP3.LUT R4, R41, UR6, R22, 0x96, !PT ;  /* 0x0000000629047c12 */ /* 0x000fe2000f8e9616 */
[----:B------:R-:W1:Y:S01]  /*67f0*/  MUFU.EX2 R170, R170 ;  /* 0x000000aa00aa7308 */ /* 0x000e620000000800 */
[----:B------:R-:W-:Y:S01]  /*6800*/  PRMT R5, R7, 0x5410, R16 ;  /* 0x0000541007057816 */ /* 0x000fe20000000010 */
[--C-:B------:R-:W-:Y:S01]  /*6810*/  FFMA.FTZ R166, R36, c[0x0][0x23c], -R31.reuse ;  /* 0x00008f0024a67a23 */ /* 0x100fe2000001081f */
[C---:B------:R-:W-:Y:S01]  /*6820*/  LOP3.LUT R16, R4.reuse, 0xffff, RZ, 0xc0, !PT ;  /* 0x0000ffff04107812 */ /* 0x040fe200078ec0ff */
[--C-:B------:R-:W-:Y:S01]  /*6830*/  FFMA.FTZ R174, R39, c[0x0][0x23c], -R26.reuse ;  /* 0x00008f0027ae7a23 */ /* 0x100fe2000001081a */
[----:B------:R-:W-:Y:S01]  /*6840*/  LOP3.LUT R7, R4, 0xff, RZ, 0xc0, !PT ;  /* 0x000000ff04077812 */ /* 0x000fe200078ec0ff */
[----:B------:R-:W-:Y:S01]  /*6850*/  FFMA.FTZ R167, R15, c[0x0][0x23c], -R26 ;  /* 0x00008f000fa77a23 */ /* 0x000fe2000001081a */
[----:B------:R-:W-:Y:S01]  /*6860*/  SHF.R.U32.HI R129, RZ, 0x10, R4 ;  /* 0x00000010ff817819 */ /* 0x000fe20000011604 */
[----:B------:R-:W-:Y:S01]  /*6870*/  MUFU.EX2 R172, R172 ;  /* 0x000000ac00ac7308 */ /* 0x000fe20000000800 */
[----:B------:R-:W-:Y:S01]  /*6880*/  SHF.R.U32.HI R16, RZ, 0x8, R16 ;  /* 0x00000008ff107819 */ /* 0x000fe20000011610 */
[--C-:B------:R-:W-:Y:S01]  /*6890*/  FFMA.FTZ R35, R8, c[0x0][0x23c], -R31.reuse ;  /* 0x00008f0008237a23 */ /* 0x100fe2000001081f */
[----:B------:R-:W-:Y:S01]  /*68a0*/  SHF.R.U32.HI R4, RZ, 0x18, R4 ;  /* 0x00000018ff047819 */ /* 0x000fe20000011604 */
[--C-:B------:R-:W-:Y:S01]  /*68b0*/  FFMA.FTZ R32, R10, c[0x0][0x23c], -R31.reuse ;  /* 0x00008f000a207a23 */ /* 0x100fe2000001081f */
[----:B------:R-:W-:Y:S01]  /*68c0*/  LOP3.LUT R129, R129, 0xff, RZ, 0xc0, !PT ;  /* 0x000000ff81817812 */ /* 0x000fe200078ec0ff */
[--C-:B------:R-:W-:Y:S01]  /*68d0*/  HSET2.LE.AND R130, R5, R250.reuse, PT ;  /* 0x000000fa05827233 */ /* 0x100fe20003803000 */
[----:B------:R-:W-:Y:S01]  /*68e0*/  PRMT R7, R7, 0x5410, R16 ;  /* 0x0000541007077816 */ /* 0x000fe20000000010 */
[----:B------:R-:W2:Y:S01]  /*68f0*/  MUFU.EX2 R175, R175 ;  /* 0x000000af00af7308 */ /* 0x000ea20000000800 */
[----:B------:R-:W-:Y:S01]  /*6900*/  SHF.R.U32.HI R18, RZ, 0x10, R40 ;  /* 0x00000010ff127819 */ /* 0x000fe20000011628 */
[--C-:B------:R-:W-:Y:S01]  /*6910*/  FFMA.FTZ R169, R12, c[0x0][0x23c], -R31.reuse ;  /* 0x00008f000ca97a23 */ /* 0x100fe2000001081f */
[----:B------:R-:W-:Y:S01]  /*6920*/  PRMT R129, R129, 0x5410, R4 ;  /* 0x0000541081817816 */ /* 0x000fe20000000004 */
[--C-:B------:R-:W-:Y:S01]  /*6930*/  HSET2.LE.AND R128, R7, R250.reuse, PT ;  /* 0x000000fa07807233 */ /* 0x100fe20003803000 */
[----:B------:R-:W-:Y:S01]  /*6940*/  SHF.R.U32.HI R131, RZ, 0x18, R40 ;  /* 0x00000018ff837819 */ /* 0x000fe20000011628 */
[----:B------:R-:W-:Y:S01]  /*6950*/  FFMA.FTZ R164, R14, c[0x0][0x23c], -R31 ;  /* 0x00008f000ea47a23 */ /* 0x000fe2000001081f */
[----:B------:R-:W-:Y:S01]  /*6960*/  LOP3.LUT R18, R18, 0xff, RZ, 0xc0, !PT ;  /* 0x000000ff12127812 */ /* 0x000fe200078ec0ff */
[----:B------:R-:W-:Y:S01]  /*6970*/  MUFU.EX2 R171, R171 ;  /* 0x000000ab00ab7308 */ /* 0x000fe20000000800 */
[----:B------:R-:W-:Y:S01]  /*6980*/  LOP3.LUT R22, R23, UR9, R34, 0x96, !PT ;  /* 0x0000000917167c12 */ /* 0x000fe2000f8e9622 */
[--C-:B------:R-:W-:Y:S01]  /*6990*/  HSET2.LE.AND R129, R129, R250.reuse, PT ;  /* 0x000000fa81817233 */ /* 0x100fe20003803000 */
[----:B-1----:R-:W-:Y:S01]  /*69a0*/  F2FP.BF16.PACK_AB R3, R170, R173 ;  /* 0x000000adaa03723e */ /* 0x002fe200000010ff */
[--C-:B------:R-:W-:Y:S01]  /*69b0*/  FFMA.FTZ R34, R9, c[0x0][0x23c], -R26.reuse ;  /* 0x00008f0009227a23 */ /* 0x100fe2000001081a */
[----:B------:R-:W-:Y:S01]  /*69c0*/  PRMT R131, R18, 0x5410, R131 ;  /* 0x0000541012837816 */ /* 0x000fe20000000083 */
[----:B------:R-:W-:Y:S01]  /*69d0*/  IMAD.WIDE.U32 R22, R22, -0x2daee0ad, RZ ;  /* 0xd2511f5316167825 */ /* 0x000fe200078e00ff */
[----:B------:R-:W-:Y:S01]  /*69e0*/  LOP3.LUT R128, R128, R3, RZ, 0xc0, !PT ;  /* 0x0000000380807212 */ /* 0x000fe200078ec0ff */
[----:B------:R-:W1:Y:S01]  /*69f0*/  MUFU.EX2 R166, R166 ;  /* 0x000000a600a67308 */ /* 0x000e620000000800 */
[----:B--2---:R-:W-:Y:S01]  /*6a00*/  F2FP.BF16.PACK_AB R4, R175, R172 ;  /* 0x000000acaf04723e */ /* 0x004fe200000010ff */
[----:B------:R-:W-:Y:S01]  /*6a10*/  FFMA.FTZ R3, R19, c[0x0][0x23c], -R26 ;  /* 0x00008f0013037a23 */ /* 0x000fe2000001081a */
[--C-:B------:R-:W-:Y:S01]  /*6a20*/  HSET2.LE.AND R131, R131, R250.reuse, PT ;  /* 0x000000fa83837233 */ /* 0x100fe20003803000 */
[----:B------:R-:W-:Y:S01]  /*6a30*/  LOP3.LUT R20, R23, UR37, R20, 0x96, !PT ;  /* 0x0000002517147c12 */ /* 0x000fe2000f8e9614 */
[----:B------:R-:W2:Y:S01]  /*6a40*/  LDSM.16.MT88.4 R12, [R220+0x16000] ;  /* 0x01600000dc0c783b */ /* 0x000ea20000004200 */
[----:B------:R-:W-:Y:S01]  /*6a50*/  LOP3.LUT R129, R129, R4, RZ, 0xc0, !PT ;  /* 0x0000000481817212 */ /* 0x000fe200078ec0ff */
[----:B------:R-:W-:Y:S01]  /*6a60*/  FFMA.FTZ R168, R33, c[0x0][0x23c], -R26 ;  /* 0x00008f0021a87a23 */ /* 0x000fe2000001081a */
[----:B------:R-:W-:Y:S01]  /*6a70*/  MUFU.EX2 R174, R174 ;  /* 0x000000ae00ae7308 */ /* 0x000fe20000000800 */
[----:B------:R-:W-:Y:S01]  /*6a80*/  LOP3.LUT R4, R22, 0xffff, RZ, 0xc0, !PT ;  /* 0x0000ffff16047812 */ /* 0x000fe200078ec0ff */
[----:B------:R-:W3:Y:S01]  /*6a90*/  LDSM.16.MT88.4 R40, [R224+0x12000] ;  /* 0x01200000e028783b */ /* 0x000ee20000004200 */
[----:B------:R-:W-:Y:S01]  /*6aa0*/  SHF.R.U32.HI R7, RZ, 0x18, R22 ;  /* 0x00000018ff077819 */ /* 0x000fe20000011616 */
[----:B------:R-:W-:Y:S01]  /*6ab0*/  FFMA.FTZ R33, R17, c[0x0][0x23c], -R26 ;  /* 0x00008f0011217a23 */ /* 0x000fe2000001081a */
[----:B------:R-:W-:Y:S01]  /*6ac0*/  SHF.R.U32.HI R4, RZ, 0x8, R4 ;  /* 0x00000008ff047819 */ /* 0x000fe20000011604 */
[----:B------:R-:W4:Y:S01]  /*6ad0*/  LDSM.16.MT88.4 R8, [R224+0x10800] ;  /* 0x01080000e008783b */ /* 0x000f220000004200 */
[----:B------:R-:W-:Y:S01]  /*6ae0*/  LOP3.LUT R19, R20, 0xffff, RZ, 0xc0, !PT ;  /* 0x0000ffff14137812 */ /* 0x000fe200078ec0ff */
[----:B------:R-:W5:Y:S01]  /*6af0*/  MUFU.EX2 R167, R167 ;  /* 0x000000a700a77308 */ /* 0x000f620000000800 */
[----:B-1----:R-:W-:Y:S01]  /*6b00*/  F2FP.BF16.PACK_AB R5, R166, R171 ;  /* 0x000000aba605723e */ /* 0x002fe200000010ff */
[--C-:B------:R-:W-:Y:S01]  /*6b10*/  FFMA.FTZ R176, R176, c[0x0][0x23c], -R31.reuse ;  /* 0x00008f00b0b07a23 */ /* 0x100fe2000001081f */
[----:B------:R-:W-:Y:S01]  /*6b20*/  LOP3.LUT R16, R20, 0xff, RZ, 0xc0, !PT ;  /* 0x000000ff14107812 */ /* 0x000fe200078ec0ff */
[--C-:B------:R-:W-:Y:S01]  /*6b30*/  FFMA.FTZ R179, R186, c[0x0][0x23c], -R31.reuse ;  /* 0x00008f00bab37a23 */ /* 0x100fe2000001081f */
[----:B------:R-:W-:Y:S01]  /*6b40*/  LOP3.LUT R130, R130, R5, RZ, 0xc0, !PT ;  /* 0x0000000582827212 */ /* 0x000fe200078ec0ff */
[----:B------:R-:W-:Y:S01]  /*6b50*/  FFMA.FTZ R177, R184, c[0x0][0x23c], -R31 ;  /* 0x00008f00b8b17a23 */ /* 0x000fe2000001081f */
[----:B------:R-:W-:Y:S01]  /*6b60*/  LOP3.LUT R5, R22, 0xff, RZ, 0xc0, !PT ;  /* 0x000000ff16057812 */ /* 0x000fe200078ec0ff */
[----:B------:R-:W-:Y:S01]  /*6b70*/  MUFU.EX2 R35, R35 ;  /* 0x0000002300237308 */ /* 0x000fe20000000800 */
[----:B------:R-:W-:Y:S01]  /*6b80*/  SHF.R.U32.HI R19, RZ, 0x8, R19 ;  /* 0x00000008ff137819 */ /* 0x000fe20000011613 */
[----:B------:R-:W-:Y:S01]  /*6b90*/  FFMA.FTZ R184, R187, c[0x0][0x23c], -R26 ;  /* 0x00008f00bbb87a23 */ /* 0x000fe2000001081a */
[----:B------:R-:W-:Y:S01]  /*6ba0*/  PRMT R5, R5, 0x5410, R4 ;  /* 0x0000541005057816 */ /* 0x000fe20000000004 */
[----:B------:R-:W-:Y:S01]  /*6bb0*/  FFMA.FTZ R181, R181, c[0x0][0x23c], -R26 ;  /* 0x00008f00b5b57a23 */ /* 0x000fe2000001081a */
[----:B------:R-:W-:Y:S01]  /*6bc0*/  SHF.R.U32.HI R17, RZ, 0x18, R20 ;  /* 0x00000018ff117819 */ /* 0x000fe20000011614 */
[----:B------:R-:W-:Y:S01]  /*6bd0*/  FFMA.FTZ R178, R178, c[0x0][0x23c], -R31 ;  /* 0x00008f00b2b27a23 */ /* 0x000fe2000001081f */
[----:B------:R-:W-:Y:S01]  /*6be0*/  PRMT R19, R16, 0x5410, R19 ;  /* 0x0000541010137816 */ /* 0x000fe20000000013 */
[----:B------:R-:W1:Y:S01]  /*6bf0*/  MUFU.EX2 R32, R32 ;  /* 0x0000002000207308 */ /* 0x000e620000000800 */
[----:B-----5:R-:W-:Y:S01]  /*6c00*/  F2FP.BF16.PACK_AB R6, R167, R174 ;  /* 0x000000aea706723e */ /* 0x020fe200000010ff */
[----:B------:R-:W-:Y:S01]  /*6c10*/  HSET2.LE.AND R5, R5, R250, PT ;  /* 0x000000fa05057233 */ /* 0x000fe20003803000 */
[----:B------:R-:W-:-:S02]  /*6c20*/  FFMA.FTZ R183, R183, c[0x0][0x23c], -R26 ;  /* 0x00008f00b7b77a23 */ /* 0x000fc4000001081a */
[----:B------:R-:W-:Y:S01]  /*6c30*/  LOP3.LUT R131, R131, R6, RZ, 0xc0, !PT ;  /* 0x0000000683837212 */ /* 0x000fe200078ec0ff */
[----:B------:R-:W-:Y:S01]  /*6c40*/  FFMA.FTZ R186, R185, c[0x0][0x23c], -R26 ;  /* 0x00008f00b9ba7a23 */ /* 0x000fe2000001081a */
[----:B------:R-:W-:Y:S01]  /*6c50*/  SHF.R.U32.HI R6, RZ, 0x10, R22 ;  /* 0x00000010ff067819 */ /* 0x000fe20000011616 */
[----:B------:R-:W-:Y:S01]  /*6c60*/  MUFU.EX2 R34, R34 ;  /* 0x0000002200227308 */ /* 0x000fe20000000800 */
[--C-:B------:R-:W-:Y:S02]  /*6c70*/  FFMA.FTZ R185, R180, c[0x0][0x23c], -R31.reuse ;  /* 0x00008f00b4b97a23 */ /* 0x100fe4000001081f */
[----:B------:R-:W-:Y:S01]  /*6c80*/  LOP3.LUT R4, R6, 0xff, RZ, 0xc0, !PT ;  /* 0x000000ff06047812 */ /* 0x000fe200078ec0ff */
[C---:B------:R-:W-:Y:S01]  /*6c90*/  HMMA.16816.F32.BF16 R160, R128.reuse, R156, RZ ;  /* 0x0000009c80a0723c */ /* 0x040fe200000418ff */
[----:B------:R-:W-:Y:S01]  /*6ca0*/  SHF.R.U32.HI R6, RZ, 0x10, R20 ;  /* 0x00000010ff067819 */ /* 0x000fe20000011614 */
[----:B------:R-:W-:Y:S01]  /*6cb0*/  FFMA.FTZ R182, R182, c[0x0][0x23c], -R31 ;  /* 0x00008f00b6b67a23 */ /* 0x000fe2000001081f */
[----:B------:R-:W-:Y:S01]  /*6cc0*/  PRMT R7, R4, 0x5410, R7 ;  /* 0x0000541004077816 */ /* 0x000fe20000000007 */
[----:B------:R-:W5:Y:S01]  /*6cd0*/  MUFU.EX2 R3, R3 ;  /* 0x0000000300037308 */ /* 0x000f620000000800 */
[----:B------:R-:W-:Y:S01]  /*6ce0*/  LOP3.LUT R6, R6, 0xff, RZ, 0xc0, !PT ;  /* 0x000000ff06067812 */ /* 0x000fe200078ec0ff */
[--C-:B------:R-:W-:Y:S01]  /*6cf0*/  HSET2.LE.AND R4, R19, R250.reuse, PT ;  /* 0x000000fa13047233 */ /* 0x100fe20003803000 */
[----:B-1----:R-:W-:Y:S01]  /*6d00*/  F2FP.BF16.PACK_AB R18, R32, R35 ;  /* 0x000000232012723e */ /* 0x002fe200000010ff */
[--C-:B------:R-:W-:Y:S01]  /*6d10*/  HSET2.LE.AND R7, R7, R250.reuse, PT ;  /* 0x000000fa07077233 */ /* 0x100fe20003803000 */
[----:B------:R-:W-:Y:S01]  /*6d20*/  PRMT R17, R6, 0x5410, R17 ;  /* 0x0000541006117816 */ /* 0x000fe20000000011 */
[----:B------:R-:W-:Y:S01]  /*6d30*/  HMMA.16816.F32.BF16 R156, R128, R158, RZ ;  /* 0x0000009e809c723c */ /* 0x000fe200000418ff */
[----:B------:R-:W-:Y:S01]  /*6d40*/  LOP3.LUT R6, R5, R18, RZ, 0xc0, !PT ;  /* 0x0000001205067212 */ /* 0x000fe200078ec0ff */
[----:B------:R-:W-:Y:S01]  /*6d50*/  MUFU.EX2 R169, R169 ;  /* 0x000000a900a97308 */ /* 0x000fe20000000800 */
[----:B------:R-:W-:Y:S01]  /*6d60*/  LDSM.16.MT88.4 R20, [R222+0x10800] ;  /* 0x01080000de14783b */ /* 0x000fe20000004200 */
[----:B------:R-:W-:Y:S01]  /*6d70*/  HSET2.LE.AND R5, R17, R250, PT ;  /* 0x000000fa11057233 */ /* 0x000fe20003803000 */
[----:B------:R-:W-:-:S02]  /*6d80*/  FFMA.FTZ R180, R30, c[0x0][0x23c], -R31 ;  /* 0x00008f001eb47a23 */ /* 0x000fc4000001081f */
[----:B------:R-:W-:Y:S01]  /*6d90*/  FADD.FTZ R170, R173, R170 ;  /* 0x000000aaadaa7221 */ /* 0x000fe20000010000 */
[C---:B------:R-:W-:Y:S01]  /*6da0*/  HMMA.16816.F32.BF16 R144, R128.reuse, R140, RZ ;  /* 0x0000008c8090723c */ /* 0x040fe200000418ff */
[----:B------:R-:W-:Y:S01]  /*6db0*/  FADD.FTZ R175, R172, R175 ;  /* 0x000000afacaf7221 */ /* 0x000fe20000010000 */
[----:B-----5:R-:W-:Y:S01]  /*6dc0*/  F2FP.BF16.PACK_AB R16, R3, R34 ;  /* 0x000000220310723e */ /* 0x020fe200000010ff */
[----:B------:R-:W1:Y:S01]  /*6dd0*/  MUFU.EX2 R164, R164 ;  /* 0x000000a400a47308 */ /* 0x000e620000000800 */
[----:B------:R-:W-:Y:S02]  /*6de0*/  FADD.FTZ R171, R171, R170 ;  /* 0x000000aaabab7221 */ /* 0x000fe40000010000 */
[----:B------:R-:W-:Y:S01]  /*6df0*/  LOP3.LUT R7, R7, R16, RZ, 0xc0, !PT ;  /* 0x0000001007077212 */ /* 0x000fe200078ec0ff */
[----:B------:R-:W-:Y:S01]  /*6e00*/  FADD.FTZ R174, R174, R175 ;  /* 0x000000afaeae7221 */ /* 0x000fe20000010000 */
[----:B------:R-:W5:Y:S01]  /*6e10*/  LDSM.16.MT88.4 R16, [R221+0x10800] ;  /* 0x01080000dd10783b */ /* 0x000f620000004200 */
[----:B------:R-:W-:Y:S01]  /*6e20*/  HMMA.16816.F32.BF16 R140, R128, R142, RZ ;  /* 0x0000008e808c723c */ /* 0x000fe200000418ff */
[----:B------:R-:W-:Y:S01]  /*6e30*/  FADD.FTZ R166, R166, R171 ;  /* 0x000000aba6a67221 */ /* 0x000fe20000010000 */
[----:B------:R-:W-:Y:S01]  /*6e40*/  MUFU.EX2 R168, R168 ;  /* 0x000000a800a87308 */ /* 0x000fe20000000800 */
[----:B------:R-:W-:-:S05]  /*6e50*/  FADD.FTZ R167, R167, R174 ;  /* 0x000000aea7a77221 */ /* 0x000fca0000010000 */
[C---:B--2---:R-:W-:Y:S02]  /*6e60*/  HMMA.16816.F32.BF16 R124, R128.reuse, R12, RZ ;  /* 0x0000000c807c723c */ /* 0x044fe400000418ff */
[----:B------:R-:W2:Y:S05]  /*6e70*/  MUFU.EX2 R33, R33 ;  /* 0x0000002100217308 */ /* 0x000eaa0000000800 */
[----:B-1----:R-:W-:Y:S01]  /*6e80*/  F2FP.BF16.PACK_AB R13, R164, R169 ;  /* 0x000000a9a40d723e */ /* 0x002fe200000010ff */
[----:B------:R-:W-:Y:S01]  /*6e90*/  HMMA.16816.F32.BF16 R152, R128, R148, RZ ;  /* 0x000000948098723c */ /* 0x000fe200000418ff */
[----:B------:R-:W-:Y:S01]  /*6ea0*/  FADD.FTZ R169, R169, R166 ;  /* 0x000000a6a9a97221 */ /* 0x000fe20000010000 */
[----:B------:R-:W-:Y:S01]  /*6eb0*/  MUFU.EX2 R176, R176 ;  /* 0x000000b000b07308 */ /* 0x000fe20000000800 */
[----:B------:R-:W-:-:S02]  /*6ec0*/  LOP3.LUT R4, R4, R13, RZ, 0xc0, !PT ;  /* 0x0000000d04047212 */ /* 0x000fc400078ec0ff */
[----:B------:R-:W-:-:S03]  /*6ed0*/  FADD.FTZ R164, R164, R169 ;  /* 0x000000a9a4a47221 */ /* 0x000fc60000010000 */
[C---:B------:R-:W-:Y:S01]  /*6ee0*/  HMMA.16816.F32.BF16 R136, R128.reuse, R132, RZ ;  /* 0x000000848088723c */ /* 0x040fe200000418ff */
[----:B------:R-:W-:Y:S01]  /*6ef0*/  FADD.FTZ R35, R35, R164 ;  /* 0x000000a423237221 */ /* 0x000fe20000010000 */
[----:B--2---:R-:W-:Y:S01]  /*6f00*/  F2FP.BF16.PACK_AB R12, R33, R168 ;  /* 0x000000a8210c723e */ /* 0x004fe200000010ff */
[----:B------:R-:W1:Y:S01]  /*6f10*/  MUFU.EX2 R179, R179 ;  /* 0x000000b300b37308 */ /* 0x000e620000000800 */
[----:B------:R-:W-:Y:S02]  /*6f20*/  FADD.FTZ R168, R168, R167 ;  /* 0x000000a7a8a87221 */ /* 0x000fe40000010000 */
[----:B------:R-:W-:Y:S01]  /*6f30*/  LOP3.LUT R5, R5, R12, RZ, 0xc0, !PT ;  /* 0x0000000c05057212 */ /* 0x000fe200078ec0ff */
[----:B------:R-:W-:Y:S01]  /*6f40*/  FADD.FTZ R35, R32, R35 ;  /* 0x0000002320237221 */ /* 0x000fe20000010000 */
[----:B---3--:R-:W-:Y:S01]  /*6f50*/  HMMA.16816.F32.BF16 R36, R128, R40, RZ ;  /* 0x000000288024723c */ /* 0x008fe200000418ff */
[----:B------:R-:W-:Y:S02]  /*6f60*/  FADD.FTZ R33, R33, R168 ;  /* 0x000000a821217221 */ /* 0x000fe40000010000 */
[----:B------:R-:W-:Y:S02]  /*6f70*/  MUFU.EX2 R184, R184 ;  /* 0x000000b800b87308 */ /* 0x000fe40000000800 */
[----:B------:R-:W-:-:S03]  /*6f80*/  FADD.FTZ R34, R34, R33 ;  /* 0x0000002122227221 */ /* 0x000fc60000010000 */
[C---:B------:R-:W-:Y:S01]  /*6f90*/  HMMA.16816.F32.BF16 R44, R128.reuse, R48, RZ ;  /* 0x00000030802c723c */ /* 0x040fe200000418ff */
[----:B------:R-:W-:Y:S02]  /*6fa0*/  FADD.FTZ R3, R3, R34 ;  /* 0x0000002203037221 */ /* 0x000fe40000010000 */
[----:B------:R-:W2:Y:S05]  /*6fb0*/  MUFU.EX2 R181, R181 ;  /* 0x000000b500b57308 */ /* 0x000eaa0000000800 */
[C---:B------:R-:W-:Y:S03]  /*6fc0*/  HMMA.16816.F32.BF16 R52, R128.reuse, R56, RZ ;  /* 0x000000388034723c */ /* 0x040fe600000418ff */
[----:B------:R-:W-:Y:S05]  /*6fd0*/  MUFU.EX2 R177, R177 ;  /* 0x000000b100b17308 */ /* 0x000fea0000000800 */
[C---:B------:R-:W-:Y:S03]  /*6fe0*/  HMMA.16816.F32.BF16 R60, R128.reuse, R64, RZ ;  /* 0x00000040803c723c */ /* 0x040fe600000418ff */
[----:B------:R-:W3:Y:S05]  /*6ff0*/  MUFU.EX2 R178, R178 ;  /* 0x000000b200b27308 */ /* 0x000eea0000000800 */
[C---:B------:R-:W-:Y:S03]  /*7000*/  HMMA.16816.F32.BF16 R68, R128.reuse, R72, RZ ;  /* 0x000000488044723c */ /* 0x040fe600000418ff */
[----:B------:R-:W-:Y:S05]  /*7010*/  MUFU.EX2 R183, R183 ;  /* 0x000000b700b77308 */ /* 0x000fea0000000800 */
[C---:B------:R-:W-:Y:S03]  /*7020*/  HMMA.16816.F32.BF16 R76, R128.reuse, R80, RZ ;  /* 0x00000050804c723c */ /* 0x040fe600000418ff */
[----:B------:R-:W1:Y:S05]  /*7030*/  MUFU.EX2 R186, R186 ;  /* 0x000000ba00ba7308 */ /* 0x000e6a0000000800 */
[C---:B------:R-:W-:Y:S03]  /*7040*/  HMMA.16816.F32.BF16 R84, R128.reuse, R88, RZ ;  /* 0x000000588054723c */ /* 0x040fe600000418ff */
[----:B------:R-:W-:Y:S05]  /*7050*/  MUFU.EX2 R182, R182 ;  /* 0x000000b600b67308 */ /* 0x000fea0000000800 */
[C---:B------:R-:W-:Y:S03]  /*7060*/  HMMA.16816.F32.BF16 R92, R128.reuse, R96, RZ ;  /* 0x00000060805c723c */ /* 0x040fe600000418ff */
[----:B------:R-:W-:Y:S05]  /*7070*/  MUFU.EX2 R185, R185 ;  /* 0x000000b900b97308 */ /* 0x000fea0000000800 */
[C---:B------:R-:W-:Y:S03]  /*7080*/  HMMA.16816.F32.BF16 R100, R128.reuse, R104, RZ ;  /* 0x000000688064723c */ /* 0x040fe600000418ff */
[----:B------:R-:W-:Y:S05]  /*7090*/  MUFU.EX2 R180, R180 ;  /* 0x000000b400b47308 */ /* 0x000fea0000000800 */
        /* <DEDUP_REMOVED lines=15> */
[----:B------:R-:W-:Y:S01]  /*7190*/  HMMA.16816.F32.BF16 R128, R128, R14, RZ ;  /* 0x0000000e8080723c */ /* 0x000fe200000418ff */
[----:B------:R-:W1:Y:S07]  /*71a0*/  LDSM.16.MT88.4 R12, [R220+0x10800] ;  /* 0x01080000dc0c783b */ /* 0x000e6e0000004200 */
[C---:B----4-:R-:W-:Y:S08]  /*71b0*/  HMMA.16816.F32.BF16 R160, R4.reuse, R8, R160 ;  /* 0x0000000804a0723c */ /* 0x050ff000000418a0 */
[C---:B------:R-:W-:Y:S01]  /*71c0*/  HMMA.16816.F32.BF16 R156, R4.reuse, R10, R156 ;  /* 0x0000000a049c723c */ /* 0x040fe2000004189c */
[----:B------:R-:W4:Y:S07]  /*71d0*/  LDSM.16.MT88.4 R8, [R224+0x12800] ;  /* 0x01280000e008783b */ /* 0x000f2e0000004200 */
[C---:B-----5:R-:W-:Y:S08]  /*71e0*/  HMMA.16816.F32.BF16 R144, R4.reuse, R16, R144 ;  /* 0x000000100490723c */ /* 0x060ff00000041890 */
[C---:B------:R-:W-:Y:S01]  /*71f0*/  HMMA.16816.F32.BF16 R140, R4.reuse, R18, R140 ;  /* 0x00000012048c723c */ /* 0x040fe2000004188c */
[----:B------:R-:W5:Y:S07]  /*7200*/  LDSM.16.MT88.4 R16, [R221+0x12800] ;  /* 0x01280000dd10783b */ /* 0x000f6e0000004200 */
[C---:B------:R-:W-:Y:S08]  /*7210*/  HMMA.16816.F32.BF16 R152, R4.reuse, R20, R152 ;  /* 0x000000140498723c */ /* 0x040ff00000041898 */
        /* <DEDUP_REMOVED lines=23> */
[C---:B--2---:R-:W-:Y:S07]  /*7390*/  HMMA.16816.F32.BF16 R76, R4.reuse, R20, R76 ;  /* 0x00000014044c723c */ /* 0x044fee000004184c */
[----:B------:R-:W-:Y:S01]  /*73a0*/  LOP3.LUT R20, R189, UR7, R194, 0x96, !PT ;  /* 0x00000007bd147c12 */ /* 0x000fe2000f8e96c2 */
[----:B-1----:R-:W-:Y:S04]  /*73b0*/  HMMA.16816.F32.BF16 R92, R4, R12, R92 ;  /* 0x0000000c045c723c */ /* 0x002fe8000004185c */
[----:B------:R-:W-:-:S04]  /*73c0*/  IMAD.WIDE.U32 R20, R20, -0x2daee0ad, RZ ;  /* 0xd2511f5314147825 */ /* 0x000fc800078e00ff */
[----:B------:R-:W-:Y:S01]  /*73d0*/  HMMA.16816.F32.BF16 R96, R4, R14, R96 ;  /* 0x0000000e0460723c */ /* 0x000fe20000041860 */
[----:B------:R-:W1:Y:S01]  /*73e0*/  LDSM.16.MT88.4 R12, [R221+0x16800] ;  /* 0x01680000dd0c783b */ /* 0x000e620000004200 */
[----:B------:R-:W-:-:S06]  /*73f0*/  LOP3.LUT R190, R21, UR12, R192, 0x96, !PT ;  /* 0x0000000c15be7c12 */ /* 0x000fcc000f8e96c0 */
[C---:B----4-:R-:W-:Y:S08]  /*7400*/  HMMA.16816.F32.BF16 R100, R4.reuse, R8, R100 ;  /* 0x000000080464723c */ /* 0x050ff00000041864 */
[C---:B------:R-:W-:Y:S01]  /*7410*/  HMMA.16816.F32.BF16 R104, R4.reuse, R10, R104 ;  /* 0x0000000a0468723c */ /* 0x040fe20000041868 */
[----:B------:R-:W2:Y:S07]  /*7420*/  LDSM.16.MT88.4 R8, [R220+0x16800] ;  /* 0x01680000dc08783b */ /* 0x000eae0000004200 */
[C---:B-----5:R-:W-:Y:S07]  /*7430*/  HMMA.16816.F32.BF16 R108, R4.reuse, R16, R108 ;  /* 0x00000010046c723c */ /* 0x060fee000004186c */
[----:B------:R-:W-:Y:S01]  /*7440*/  IMAD.WIDE.U32 R16, R191, -0x326172a9, RZ ;  /* 0xcd9e8d57bf107825 */ /* 0x000fe200078e00ff */
[----:B------:R-:W-:Y:S03]  /*7450*/  HMMA.16816.F32.BF16 R80, R4, R22, R80 ;  /* 0x000000160450723c */ /* 0x000fe60000041850 */
[----:B------:R-:W-:Y:S01]  /*7460*/  IMAD.WIDE.U32 R190, R190, -0x326172a9, RZ ;  /* 0xcd9e8d57bebe7825 */ /* 0x000fe200078e00ff */
[----:B------:R-:W-:-:S04]  /*7470*/  LOP3.LUT R189, R17, UR13, R188, 0x96, !PT ;  /* 0x0000000d11bd7c12 */ /* 0x000fc8000f8e96bc */
[----:B------:R-:W-:Y:S01]  /*7480*/  LOP3.LUT R188, R191, UR11, R16, 0x96, !PT ;  /* 0x0000000bbfbc7c12 */ /* 0x000fe2000f8e9610 */
[----:B------:R-:W-:Y:S01]  /*7490*/  IMAD.WIDE.U32 R16, R189, -0x2daee0ad, RZ ;  /* 0xd2511f53bd107825 */ /* 0x000fe200078e00ff */
[----:B-1----:R-:W-:Y:S03]  /*74a0*/  HMMA.16816.F32.BF16 R116, R4, R12, R116 ;  /* 0x0000000c0474723c */ /* 0x002fe60000041874 */
[----:B------:R-:W-:Y:S01]  /*74b0*/  IMAD.WIDE.U32 R188, R188, -0x2daee0ad, RZ ;  /* 0xd2511f53bcbc7825 */ /* 0x000fe200078e00ff */
[----:B------:R-:W-:-:S04]  /*74c0*/  LOP3.LUT R192, R17, UR10, R20, 0x96, !PT ;  /* 0x0000000a11c07c12 */ /* 0x000fc8000f8e9614 */
[----:B------:R-:W-:Y:S01]  /*74d0*/  LOP3.LUT R16, R189, UR8, R16, 0x96, !PT ;  /* 0x00000008bd107c12 */ /* 0x000fe2000f8e9610 */
[----:B------:R-:W-:Y:S01]  /*74e0*/  IMAD.WIDE.U32 R192, R192, -0x326172a9, RZ ;  /* 0xcd9e8d57c0c07825 */ /* 0x000fe200078e00ff */
[----:B------:R-:W-:Y:S03]  /*74f0*/  HMMA.16816.F32.BF16 R120, R4, R14, R120 ;  /* 0x0000000e0478723c */ /* 0x000fe60000041878 */
[----:B------:R-:W-:Y:S01]  /*7500*/  IMAD.WIDE.U32 R22, R16, -0x326172a9, RZ ;  /* 0xcd9e8d5710167825 */ /* 0x000fe200078e00ff */
[----:B------:R-:W-:-:S03]  /*7510*/  LOP3.LUT R190, R193, UR9, R190, 0x96, !PT ;  /* 0x00000009c1be7c12 */ /* 0x000fc6000f8e96be */
[----:B------:R-:W-:Y:S01]  /*7520*/  FFMA.FTZ R189, R29, c[0x0][0x23c], -R26 ;  /* 0x00008f001dbd7a23 */ /* 0x000fe2000001081a */
[----:B------:R-:W-:Y:S01]  /*7530*/  LOP3.LUT R16, R23, UR6, R192, 0x96, !PT ;  /* 0x0000000617107c12 */ /* 0x000fe2000f8e96c0 */
[C---:B--2---:R-:W-:Y:S01]  /*7540*/  HMMA.16816.F32.BF16 R124, R4.reuse, R8, R124 ;  /* 0x00000008047c723c */ /* 0x044fe2000004187c */
[----:B------:R-:W-:Y:S01]  /*7550*/  LOP3.LUT R20, R22, 0xffff, RZ, 0xc0, !PT ;  /* 0x0000ffff16147812 */ /* 0x000fe200078ec0ff */
[----:B------:R-:W-:Y:S01]  /*7560*/  IMAD.WIDE.U32 R190, R190, -0x2daee0ad, RZ ;  /* 0xd2511f53bebe7825 */ /* 0x000fe200078e00ff */
[C---:B------:R-:W-:Y:S01]  /*7570*/  LOP3.LUT R12, R16.reuse, 0xffff, RZ, 0xc0, !PT ;  /* 0x0000ffff100c7812 */ /* 0x040fe200078ec0ff */
[----:B------:R-:W-:Y:S01]  /*7580*/  MUFU.EX2 R189, R189 ;  /* 0x000000bd00bd7308 */ /* 0x000fe20000000800 */
[----:B------:R-:W-:Y:S02]  /*7590*/  LOP3.LUT R21, R16, 0xff, RZ, 0xc0, !PT ;  /* 0x000000ff10157812 */ /* 0x000fe400078ec0ff */
[----:B------:R-:W-:Y:S01]  /*75a0*/  SHF.R.U32.HI R12, RZ, 0x8, R12 ;  /* 0x00000008ff0c7819 */ /* 0x000fe2000001160c */
[----:B------:R-:W-:Y:S01]  /*75b0*/  HMMA.16816.F32.BF16 R112, R4, R18, R112 ;  /* 0x000000120470723c */ /* 0x000fe20000041870 */
[----:B------:R-:W-:-:S02]  /*75c0*/  SHF.R.U32.HI R9, RZ, 0x10, R16 ;  /* 0x00000010ff097819 */ /* 0x000fc40000011610 */
[----:B------:R-:W-:Y:S02]  /*75d0*/  PRMT R21, R21, 0x5410, R12 ;  /* 0x0000541015157816 */ /* 0x000fe4000000000c */
[----:B------:R-:W1:Y:S01]  /*75e0*/  LDSM.16.MT88.4 R12, [R224+0x11000] ;  /* 0x01100000e00c783b */ /* 0x000e620000004200 */
[----:B------:R-:W-:Y:S02]  /*75f0*/  SHF.R.U32.HI R16, RZ, 0x18, R16 ;  /* 0x00000018ff107819 */ /* 0x000fe40000011610 */
[----:B------:R-:W-:Y:S01]  /*7600*/  LOP3.LUT R9, R9, 0xff, RZ, 0xc0, !PT ;  /* 0x000000ff09097812 */ /* 0x000fe200078ec0ff */
[----:B------:R-:W-:Y:S01]  /*7610*/  HMMA.16816.F32.BF16 R128, R4, R10, R128 ;  /* 0x0000000a0480723c */ /* 0x000fe20000041880 */
[----:B------:R-:W-:Y:S02]  /*7620*/  SHF.R.U32.HI R23, RZ, 0x10, R22 ;  /* 0x00000010ff177819 */ /* 0x000fe40000011616 */
[----:B------:R-:W-:Y:S02]  /*7630*/  PRMT R9, R9, 0x5410, R16 ;  /* 0x0000541009097816 */ /* 0x000fe40000000010 */
[----:B------:R-:W-:Y:S01]  /*7640*/  LOP3.LUT R187, R22, 0xff, RZ, 0xc0, !PT ;  /* 0x000000ff16bb7812 */ /* 0x000fe200078ec0ff */
[----:B------:R-:W-:Y:S01]  /*7650*/  LDSM.16.MT88.4 R16, [R222+0x11000] ;  /* 0x01100000de10783b */ /* 0x000fe20000004200 */
[--C-:B------:R-:W-:Y:S01]  /*7660*/  HSET2.LE.AND R4, R21, R250.reuse, PT ;  /* 0x000000fa15047233 */ /* 0x100fe20003803000 */
[----:B------:R-:W-:Y:S01]  /*7670*/  SHF.R.U32.HI R22, RZ, 0x18, R22 ;  /* 0x00000018ff167819 */ /* 0x000fe20000011616 */
[----:B------:R-:W-:Y:S01]  /*7680*/  HSET2.LE.AND R5, R9, R250, PT ;  /* 0x000000fa09057233 */ /* 0x000fe20003803000 */
[----:B------:R-:W-:Y:S01]  /*7690*/  F2FP.BF16.PACK_AB R9, R179, R176 ;  /* 0x000000b0b309723e */ /* 0x000fe200000010ff */
[----:B------:R-:W-:Y:S01]  /*76a0*/  FADD.FTZ R176, R176, R35 ;  /* 0x00000023b0b07221 */ /* 0x000fe20000010000 */
[----:B------:R-:W-:-:S02]  /*76b0*/  SHF.R.U32.HI R20, RZ, 0x8, R20 ;  /* 0x00000008ff147819 */ /* 0x000fc40000011614 */
[----:B------:R-:W-:Y:S01]  /*76c0*/  LOP3.LUT R4, R4, R9, RZ, 0xc0, !PT ;  /* 0x0000000904047212 */ /* 0x000fe200078ec0ff */
[----:B------:R-:W-:Y:S01]  /*76d0*/  FADD.FTZ R176, R179, R176 ;  /* 0x000000b0b3b07221 */ /* 0x000fe20000010000 */
[----:B------:R-:W2:Y:S01]  /*76e0*/  LDSM.16.MT88.4 R8, [R221+0x11000] ;  /* 0x01100000dd08783b */ /* 0x000ea20000004200 */
[----:B------:R-:W-:Y:S02]  /*76f0*/  LOP3.LUT R7, R23, 0xff, RZ, 0xc0, !PT ;  /* 0x000000ff17077812 */ /* 0x000fe400078ec0ff */
[----:B------:R-:W-:Y:S01]  /*7700*/  F2FP.BF16.PACK_AB R6, R181, R184 ;  /* 0x000000b8b506723e */ /* 0x000fe200000010ff */
[----:B------:R-:W-:Y:S01]  /*7710*/  FADD.FTZ R184, R184, R3 ;  /* 0x00000003b8b87221 */ /* 0x000fe20000010000 */
[----:B------:R-:W-:Y:S02]  /*7720*/  PRMT R187, R187, 0x5410, R20 ;  /* 0x00005410bbbb7816 */ /* 0x000fe40000000014 */
[----:B------:R-:W-:Y:S01]  /*7730*/  PRMT R7, R7, 0x5410, R22 ;  /* 0x0000541007077816 */ /* 0x000fe20000000016 */
[----:B------:R-:W-:Y:S01]  /*7740*/  FADD.FTZ R184, R181, R184 ;  /* 0x000000b8b5b87221 */ /* 0x000fe20000010000 */
[----:B------:R-:W-:Y:S01]  /*7750*/  LOP3.LUT R5, R5, R6, RZ, 0xc0, !PT ;  /* 0x0000000605057212 */ /* 0x000fe200078ec0ff */
[--C-:B------:R-:W-:Y:S01]  /*7760*/  HSET2.LE.AND R6, R187, R250.reuse, PT ;  /* 0x000000fabb067233 */ /* 0x100fe20003803000 */
[----:B---3--:R-:W-:Y:S01]  /*7770*/  F2FP.BF16.PACK_AB R21, R178, R177 ;  /* 0x000000b1b215723e */ /* 0x008fe200000010ff */
[----:B------:R-:W-:Y:S01]  /*7780*/  HSET2.LE.AND R7, R7, R250, PT ;  /* 0x000000fa07077233 */ /* 0x000fe20003803000 */
[----:B------:R-:W-:Y:S01]  /*7790*/  F2FP.BF16.PACK_AB R20, R186, R183 ;  /* 0x000000b7ba14723e */ /* 0x000fe200000010ff */
[----:B------:R-:W-:Y:S01]  /*77a0*/  FFMA.FTZ R187, R28, c[0x0][0x23c], -R31 ;  /* 0x00008f001cbb7a23 */ /* 0x000fe2000001081f */
[----:B------:R-:W-:Y:S01]  /*77b0*/  LOP3.LUT R6, R6, R21, RZ, 0xc0, !PT ;  /* 0x0000001506067212 */ /* 0x000fe200078ec0ff */
[----:B------:R-:W-:Y:S01]  /*77c0*/  LDSM.16.MT88.4 R28, [R221+0x11800] ;  /* 0x01180000dd1c783b */ /* 0x000fe20000004200 */
[----:B------:R-:W-:Y:S01]  /*77d0*/  LOP3.LUT R7, R7, R20, RZ, 0xc0, !PT ;  /* 0x0000001407077212 */ /* 0x000fe200078ec0ff */
[----:B------:R-:W-:-:S02]  /*77e0*/  FADD.FTZ R177, R177, R176 ;  /* 0x000000b0b1b17221 */ /* 0x000fc40000010000 */
[----:B------:R-:W3:Y:S01]  /*77f0*/  LDSM.16.MT88.4 R20, [R220+0x11000] ;  /* 0x01100000dc14783b */ /* 0x000ee20000004200 */
[----:B------:R-:W-:Y:S01]  /*7800*/  MUFU.EX2 R187, R187 ;  /* 0x000000bb00bb7308 */ /* 0x000fe20000000800 */
        /* <DEDUP_REMOVED lines=13> */
[C---:B-1----:R-:W-:Y:S08]  /*78e0*/  HMMA.16816.F32.BF16 R36, R4.reuse, R12, R36 ;  /* 0x0000000c0424723c */ /* 0x042ff00000041824 */
[C---:B------:R-:W-:Y:S01]  /*78f0*/  HMMA.16816.F32.BF16 R40, R4.reuse, R14, R40 ;  /* 0x0000000e0428723c */ /* 0x040fe20000041828 */
[----:B------:R-:W1:Y:S07]  /*7900*/  LDSM.16.MT88.4 R12, [R224+0x15000] ;  /* 0x01500000e00c783b */ /* 0x000e6e0000004200 */
[C---:B--2---:R-:W-:Y:S08]  /*7910*/  HMMA.16816.F32.BF16 R52, R4.reuse, R8, R52 ;  /* 0x000000080434723c */ /* 0x044ff00000041834 */
[C---:B------:R-:W-:Y:S01]  /*7920*/  HMMA.16816.F32.BF16 R56, R4.reuse, R10, R56 ;  /* 0x0000000a0438723c */ /* 0x040fe20000041838 */
[----:B------:R-:W2:Y:S07]  /*7930*/  LDSM.16.MT88.4 R8, [R221+0x15000] ;  /* 0x01500000dd08783b */ /* 0x000eae0000004200 */
        /* <DEDUP_REMOVED lines=15> */
[C---:B-1----:R-:W-:Y:S08]  /*7a30*/  HMMA.16816.F32.BF16 R100, R4.reuse, R12, R100 ;  /* 0x0000000c0464723c */ /* 0x042ff00000041864 */
[C---:B------:R-:W-:Y:S01]  /*7a40*/  HMMA.16816.F32.BF16 R104, R4.reuse, R14, R104 ;  /* 0x0000000e0468723c */ /* 0x040fe20000041868 */
[----:B------:R-:W1:Y:S07]  /*7a50*/  LDSM.16.MT88.4 R12, [R220+0x17000] ;  /* 0x01700000dc0c783b */ /* 0x000e6e0000004200 */
[C---:B------:R-:W-:Y:S01]  /*7a60*/  HMMA.16816.F32.BF16 R80, R4.reuse, R18, R80 ;  /* 0x000000120450723c */ /* 0x040fe20000041850 */
[----:B------:R-:W4:Y:S07]  /*7a70*/  LDSM.16.MT88.4 R16, [R222+0x17000] ;  /* 0x01700000de10783b */ /* 0x000f2e0000004200 */
[C---:B--2---:R-:W-:Y:S07]  /*7a80*/  HMMA.16816.F32.BF16 R116, R4.reuse, R8, R116 ;  /* 0x000000080474723c */ /* 0x044fee0000041874 */
[----:B------:R-:W-:Y:S01]  /*7a90*/  LOP3.LUT R8, R190, 0xffff, RZ, 0xc0, !PT ;  /* 0x0000ffffbe087812 */ /* 0x000fe200078ec0ff */
[----:B---3--:R-:W-:Y:S03]  /*7aa0*/  HMMA.16816.F32.BF16 R92, R4, R20, R92 ;  /* 0x00000014045c723c */ /* 0x008fe6000004185c */
[----:B------:R-:W-:-:S04]  /*7ab0*/  SHF.R.U32.HI R8, RZ, 0x8, R8 ;  /* 0x00000008ff087819 */ /* 0x000fc80000011608 */
[----:B------:R-:W-:Y:S01]  /*7ac0*/  LOP3.LUT R21, R190, 0xff, RZ, 0xc0, !PT ;  /* 0x000000ffbe157812 */ /* 0x000fe200078ec0ff */
[C---:B------:R-:W-:Y:S01]  /*7ad0*/  HMMA.16816.F32.BF16 R120, R4.reuse, R10, R120 ;  /* 0x0000000a0478723c */ /* 0x040fe20000041878 */
[----:B------:R-:W-:Y:S01]  /*7ae0*/  LOP3.LUT R20, R191, UR37, R188, 0x96, !PT ;  /* 0x00000025bf147c12 */ /* 0x000fe2000f8e96bc */
[----:B------:R-:W-:Y:S01]  /*7af0*/  FFMA.FTZ R188, R27, c[0x0][0x23c], -R26 ;  /* 0x00008f001bbc7a23 */ /* 0x000fe2000001081a */
[----:B------:R-:W-:Y:S01]  /*7b00*/  PRMT R21, R21, 0x5410, R8 ;  /* 0x0000541015157816 */ /* 0x000fe20000000008 */
[----:B------:R-:W-:Y:S01]  /*7b10*/  FFMA.FTZ R191, R25, c[0x0][0x23c], -R26 ;  /* 0x00008f0019bf7a23 */ /* 0x000fe2000001081a */
[----:B------:R-:W2:Y:S01]  /*7b20*/  LDSM.16.MT88.4 R8, [R222+0x11800] ;  /* 0x01180000de08783b */ /* 0x000ea20000004200 */
[----:B------:R-:W-:Y:S02]  /*7b30*/  LOP3.LUT R193, R20, 0xff, RZ, 0xc0, !PT ;  /* 0x000000ff14c17812 */ /* 0x000fe400078ec0ff */
[C---:B------:R-:W-:Y:S01]  /*7b40*/  HMMA.16816.F32.BF16 R96, R4.reuse, R22, R96 ;  /* 0x000000160460723c */ /* 0x040fe20000041860 */
[----:B------:R-:W-:Y:S06]  /*7b50*/  MUFU.EX2 R188, R188 ;  /* 0x000000bc00bc7308 */ /* 0x000fec0000000800 */
[--C-:B------:R-:W-:Y:S01]  /*7b60*/  SHF.R.U32.HI R23, RZ, 0x10, R190.reuse ;  /* 0x00000010ff177819 */ /* 0x100fe200000116be */
[----:B-1----:R-:W-:Y:S01]  /*7b70*/  HMMA.16816.F32.BF16 R124, R4, R12, R124 ;  /* 0x0000000c047c723c */ /* 0x002fe2000004187c */
[----:B------:R-:W-:Y:S01]  /*7b80*/  SHF.R.U32.HI R22, RZ, 0x18, R190 ;  /* 0x00000018ff167819 */ /* 0x000fe200000116be */
[----:B------:R-:W-:Y:S01]  /*7b90*/  FFMA.FTZ R190, R24, c[0x0][0x23c], -R26 ;  /* 0x00008f0018be7a23 */ /* 0x000fe2000001081a */
[----:B------:R-:W-:Y:S01]  /*7ba0*/  MUFU.EX2 R191, R191 ;  /* 0x000000bf00bf7308 */ /* 0x000fe20000000800 */
[----:B------:R-:W-:-:S03]  /*7bb0*/  SHF.R.U32.HI R24, RZ, 0x10, R20 ;  /* 0x00000010ff187819 */ /* 0x000fc60000011614 */
[----:B------:R-:W-:Y:S01]  /*7bc0*/  LOP3.LUT R12, R20, 0xffff, RZ, 0xc0, !PT ;  /* 0x0000ffff140c7812 */ /* 0x000fe200078ec0ff */
[C---:B----4-:R-:W-:Y:S01]  /*7bd0*/  HMMA.16816.F32.BF16 R108, R4.reuse, R16, R108 ;  /* 0x00000010046c723c */ /* 0x050fe2000004186c */
[----:B------:R-:W-:Y:S02]  /*7be0*/  LOP3.LUT R13, R23, 0xff, RZ, 0xc0, !PT ;  /* 0x000000ff170d7812 */ /* 0x000fe400078ec0ff */
[----:B------:R-:W1:Y:S01]  /*7bf0*/  MUFU.EX2 R190, R190 ;  /* 0x000000be00be7308 */ /* 0x000e620000000800 */
[----:B------:R-:W-:Y:S02]  /*7c00*/  SHF.R.U32.HI R20, RZ, 0x18, R20 ;  /* 0x00000018ff147819 */ /* 0x000fe40000011614 */
[----:B------:R-:W-:Y:S02]  /*7c10*/  SHF.R.U32.HI R12, RZ, 0x8, R12 ;  /* 0x00000008ff0c7819 */ /* 0x000fe4000001160c */
[----:B------:R-:W-:Y:S01]  /*7c20*/  LOP3.LUT R23, R24, 0xff, RZ, 0xc0, !PT ;  /* 0x000000ff18177812 */ /* 0x000fe200078ec0ff */
[----:B------:R-:W-:Y:S01]  /*7c30*/  HMMA.16816.F32.BF16 R112, R4, R18, R112 ;  /* 0x000000120470723c */ /* 0x000fe20000041870 */
[----:B------:R-:W-:Y:S01]  /*7c40*/  PRMT R13, R13, 0x5410, R22 ;  /* 0x000054100d0d7816 */ /* 0x000fe20000000016 */
[----:B------:R-:W3:Y:S01]  /*7c50*/  LDSM.16.MT88.4 R16, [R224+0x11800] ;  /* 0x01180000e010783b */ /* 0x000ee20000004200 */
[----:B------:R-:W-:-:S02]  /*7c60*/  PRMT R193, R193, 0x5410, R12 ;  /* 0x00005410c1c17816 */ /* 0x000fc4000000000c */
[----:B------:R-:W-:Y:S01]  /*7c70*/  PRMT R23, R23, 0x5410, R20 ;  /* 0x0000541017177816 */ /* 0x000fe20000000014 */
[----:B------:R-:W-:Y:S02]  /*7c80*/  LDSM.16.MT88.4 R24, [R220+0x11800] ;  /* 0x01180000dc18783b */ /* 0x000fe40000004200 */
[----:B------:R-:W-:Y:S01]  /*7c90*/  HMMA.16816.F32.BF16 R128, R4, R14, R128 ;  /* 0x0000000e0480723c */ /* 0x000fe20000041880 */
[----:B-1----:R-:W-:-:S06]  /*7ca0*/  F2FP.BF16.PACK_AB R12, R190, R191 ;  /* 0x000000bfbe0c723e */ /* 0x002fcc00000010ff */
[--C-:B------:R-:W-:Y:S01]  /*7cb0*/  HSET2.LE.AND R6, R21, R250.reuse, PT ;  /* 0x000000fa15067233 */ /* 0x100fe20003803000 */
[----:B------:R-:W-:Y:S01]  /*7cc0*/  F2FP.BF16.PACK_AB R15, R185, R182 ;  /* 0x000000b6b90f723e */ /* 0x000fe200000010ff */
[--C-:B------:R-:W-:Y:S01]  /*7cd0*/  HSET2.LE.AND R7, R13, R250.reuse, PT ;  /* 0x000000fa0d077233 */ /* 0x100fe20003803000 */
[----:B------:R-:W-:Y:S01]  /*7ce0*/  F2FP.BF16.PACK_AB R14, R188, R189 ;  /* 0x000000bdbc0e723e */ /* 0x000fe200000010ff */
[--C-:B------:R-:W-:Y:S01]  /*7cf0*/  HSET2.LE.AND R4, R193, R250.reuse, PT ;  /* 0x000000fac1047233 */ /* 0x100fe20003803000 */
[----:B------:R-:W-:Y:S01]  /*7d00*/  F2FP.BF16.PACK_AB R13, R187, R180 ;  /* 0x000000b4bb0d723e */ /* 0x000fe200000010ff */
[----:B------:R-:W-:Y:S01]  /*7d10*/  HSET2.LE.AND R5, R23, R250, PT ;  /* 0x000000fa17057233 */ /* 0x000fe20003803000 */
[----:B------:R-:W-:Y:S01]  /*7d20*/  LOP3.LUT R7, R7, R12, RZ, 0xc0, !PT ;  /* 0x0000000c07077212 */ /* 0x000fe200078ec0ff */
[----:B------:R-:W-:Y:S01]  /*7d30*/  LDSM.16.MT88.4 R20, [R222+0x13800] ;  /* 0x01380000de14783b */ /* 0x000fe20000004200 */
[----:B------:R-:W-:Y:S01]  /*7d40*/  LOP3.LUT R4, R4, R15, RZ, 0xc0, !PT ;  /* 0x0000000f04047212 */ /* 0x000fe200078ec0ff */
[----:B------:R-:W-:Y:S01]  /*7d50*/  FADD.FTZ R182, R182, R177 ;  /* 0x000000b1b6b67221 */ /* 0x000fe20000010000 */
[----:B------:R-:W-:Y:S01]  /*7d60*/  LOP3.LUT R5, R5, R14, RZ, 0xc0, !PT ;  /* 0x0000000e05057212 */ /* 0x000fe200078ec0ff */
[----:B------:R-:W-:Y:S01]  /*7d70*/  FADD.FTZ R189, R189, R186 ;  /* 0x000000babdbd7221 */ /* 0x000fe20000010000 */
[----:B------:R-:W-:Y:S01]  /*7d80*/  LOP3.LUT R6, R6, R13, RZ, 0xc0, !PT ;  /* 0x0000000d06067212 */ /* 0x000fe200078ec0ff */
[----:B------:R-:W-:Y:S01]  /*7d90*/  FADD.FTZ R185, R185, R182 ;  /* 0x000000b6b9b97221 */ /* 0x000fe20000010000 */
[----:B------:R-:W1:Y:S01]  /*7da0*/  LDSM.16.MT88.4 R12, [R224+0x13800] ;  /* 0x01380000e00c783b */ /* 0x000e620000004200 */
[----:B------:R-:W-:-:S02]  /*7db0*/  FADD.FTZ R188, R188, R189 ;  /* 0x000000bdbcbc7221 */ /* 0x000fc40000010000 */
[----:B------:R-:W-:Y:S02]  /*7dc0*/  FADD.FTZ R180, R180, R185 ;  /* 0x000000b9b4b47221 */ /* 0x000fe40000010000 */
[----:B--2---:R-:W-:Y:S01]  /*7dd0*/  HMMA.16816.F32.BF16 R152, R4, R8, R152 ;  /* 0x000000080498723c */ /* 0x004fe20000041898 */
[----:B------:R-:W-:Y:S02]  /*7de0*/  FADD.FTZ R191, R191, R188 ;  /* 0x000000bcbfbf7221 */ /* 0x000fe40000010000 */
[----:B------:R-:W-:Y:S02]  /*7df0*/  FADD.FTZ R167, R187, R180 ;  /* 0x000000b4bba77221 */ /* 0x000fe40000010000 */
[----:B------:R-:W-:-:S03]  /*7e00*/  FADD.FTZ R166, R190, R191 ;  /* 0x000000bfbea67221 */ /* 0x000fc60000010000 */
[C---:B------:R-:W-:Y:S01]  /*7e10*/  HMMA.16816.F32.BF16 R148, R4.reuse, R10, R148 ;  /* 0x0000000a0494723c */ /* 0x040fe20000041894 */
[----:B------:R-:W2:Y:S07]  /*7e20*/  LDSM.16.MT88.4 R8, [R220+0x13800] ;  /* 0x01380000dc08783b */ /* 0x000eae0000004200 */
[C---:B---3--:R-:W-:Y:S08]  /*7e30*/  HMMA.16816.F32.BF16 R160, R4.reuse, R16, R160 ;  /* 0x0000001004a0723c */ /* 0x048ff000000418a0 */
        /* <DEDUP_REMOVED lines=44> */
[----:B------:R-:W-:Y:S01]  /*8100*/  IMAD.U32 R16, RZ, RZ, UR34 ;  /* 0x00000022ff107e24 */ /* 0x000fe2000f8e00ff */
[----:B------:R-:W-:Y:S01]  /*8110*/  UIMAD UR4, UR18, UR34, URZ ;  /* 0x00000022120472a4 */ /* 0x000fe2000f8e023f */
[----:B------:R-:W-:Y:S01]  /*8120*/  ISETP.GE.AND P4, PT, R233, c[0x0][0x220], PT ;  /* 0x00008800e9007a0c */ /* 0x000fe20003f86270 */
[----:B------:R-:W-:Y:S01]  /*8130*/  IMAD.MOV.U32 R4, RZ, RZ, R198 ;  /* 0x000000ffff047224 */ /* 0x000fe200078e00c6 */
[----:B------:R-:W-:Y:S01]  /*8140*/  ISETP.GE.AND P3, PT, R232, c[0x0][0x220], PT ;  /* 0x00008800e8007a0c */ /* 0x000fe20003f66270 */
[----:B------:R-:W-:Y:S01]  /*8150*/  IMAD.MOV.U32 R5, RZ, RZ, R201 ;  /* 0x000000ffff057224 */ /* 0x000fe200078e00c9 */
[----:B------:R-:W-:Y:S01]  /*8160*/  UIMAD UR4, UR5, UR19, UR4 ;  /* 0x00000013050472a4 */ /* 0x000fe2000f8e0204 */
[----:B------:R-:W-:Y:S01]  /*8170*/  ISETP.GE.AND P2, PT, R231, c[0x0][0x220], PT ;  /* 0x00008800e7007a0c */ /* 0x000fe20003f46270 */
[----:B------:R-:W-:Y:S01]  /*8180*/  UISETP.GT.AND UP0, UPT, UR34, UR15, UPT ;  /* 0x0000000f2200728c */ /* 0x000fe2000bf04270 */
[----:B------:R-:W-:-:S05]  /*8190*/  IMAD.WIDE.U32 R16, R16, UR19, R4 ;  /* 0x0000001310107c25 */ /* 0x000fca000f8e0004 */
[----:B------:R-:W-:Y:S02]  /*81a0*/  IADD3 R5, R17, UR4, RZ ;  /* 0x0000000411057c10 */ /* 0x000fe4000fffe0ff */
[C---:B------:R-:W-:Y:S02]  /*81b0*/  @!P5 LEA R14, P6, R16.reuse, c[0x0][0x170], 0x1 ;  /* 0x00005c00100eda11 */ /* 0x040fe400078c08ff */
[C---:B------:R-:W-:Y:S02]  /*81c0*/  @!P4 LEA R10, P1, R16.reuse, c[0x0][0x170], 0x1 ;  /* 0x00005c00100aca11 */ /* 0x040fe400078208ff */
[C---:B------:R-:W-:Y:S02]  /*81d0*/  @!P3 LEA R8, P0, R16.reuse, c[0x0][0x170], 0x1 ;  /* 0x00005c001008ba11 */ /* 0x040fe400078008ff */
[C---:B------:R-:W-:Y:S01]  /*81e0*/  @!P5 LEA.HI.X R15, R16.reuse, c[0x0][0x174], R5, 0x1, P6 ;  /* 0x00005d00100fda11 */ /* 0x040fe200030f0c05 */
[----:B------:R-:W-:Y:S01]  /*81f0*/  @P5 STS.128 [R234+0x10000], RZ ;  /* 0x010000ffea005388 */ /* 0x000fe20000000c00 */
[----:B------:R-:W-:-:S02]  /*8200*/  IADD3 R3, P6, R16, UR20, RZ ;  /* 0x0000001410037c10 */ /* 0x000fc4000ffde0ff */
[C-C-:B------:R-:W-:Y:S01]  /*8210*/  @!P4 LEA.HI.X R11, R16.reuse, c[0x0][0x174], R5.reuse, 0x1, P1 ;  /* 0x00005d00100bca11 */ /* 0x140fe200008f0c05 */
[----:B------:R-:W-:Y:S01]  /*8220*/  @!PT LDS RZ, [RZ] ;  /* 0x00000000fffff984 */ /* 0x000fe20000000800 */
[----:B------:R-:W-:Y:S01]  /*8230*/  @!PT LDS RZ, [RZ] ;  /* 0x00000000fffff984 */ /* 0x000fe20000000800 */
[----:B------:R-:W-:Y:S01]  /*8240*/  @!PT LDS RZ, [RZ] ;  /* 0x00000000fffff984 */ /* 0x000fe20000000800 */
[----:B------:R1:W-:Y:S01]  /*8250*/  @!P5 LDGSTS.E.BYPASS.LTC128B.128 [R234+0x10000], [R14.64] ;  /* 0x100000000eeadfae */ /* 0x0003e2000b901d58 */
[C---:B------:R-:W-:Y:S02]  /*8260*/  @!P3 LEA.HI.X R9, R16.reuse, c[0x0][0x174], R5, 0x1, P0 ;  /* 0x00005d001009ba11 */ /* 0x040fe400000f0c05 */
[----:B------:R-:W-:Y:S01]  /*8270*/  @!P2 LEA R6, P1, R16, c[0x0][0x170], 0x1 ;  /* 0x00005c001006aa11 */ /* 0x000fe200078208ff */
[----:B------:R-:W-:Y:S01]  /*8280*/  @P4 STS.128 [R234+0x12000], RZ ;  /* 0x012000ffea004388 */ /* 0x000fe20000000c00 */
[----:B------:R-:W-:Y:S02]  /*8290*/  IADD3.X R4, R5, UR31, RZ, P6, !PT ;  /* 0x0000001f05047c10 */ /* 0x000fe4000b7fe4ff */
[C---:B------:R-:W-:Y:S01]  /*82a0*/  @!P5 LEA R12, P0, R3.reuse, c[0x0][0x170], 0x1 ;  /* 0x00005c00030cda11 */ /* 0x040fe200078008ff */
[----:B------:R-:W-:Y:S01]  /*82b0*/  @!PT LDS RZ, [RZ] ;  /* 0x00000000fffff984 */ /* 0x000fe20000000800 */
[----:B------:R-:W-:Y:S01]  /*82c0*/  @!PT LDS RZ, [RZ] ;  /* 0x00000000fffff984 */ /* 0x000fe20000000800 */
[----:B------:R-:W-:Y:S01]  /*82d0*/  @!PT LDS RZ, [RZ] ;  /* 0x00000000fffff984 */ /* 0x000fe20000000800 */
[----:B------:R2:W-:Y:S01]  /*82e0*/  @!P4 LDGSTS.E.BYPASS.LTC128B.128 [R234+0x12000], [R10.64+0x80] ;  /* 0x120000800aeacfae */ /* 0x0005e2000b901d58 */
[----:B------:R-:W-:-:S02]  /*82f0*/  @!P4 LEA R20, P6, R3, c[0x0][0x170], 0x1 ;  /* 0x00005c000314ca11 */ /* 0x000fc400078c08ff */
[----:B------:R-:W-:Y:S01]  /*8300*/  @!P2 LEA.HI.X R7, R16, c[0x0][0x174], R5, 0x1, P1 ;  /* 0x00005d001007aa11 */ /* 0x000fe200008f0c05 */
[----:B------:R-:W-:Y:S01]  /*8310*/  @P3 STS.128 [R234+0x14000], RZ ;  /* 0x014000ffea003388 */ /* 0x000fe20000000c00 */
[C-C-:B------:R-:W-:Y:S02]  /*8320*/  @!P5 LEA.HI.X R13, R3.reuse, c[0x0][0x174], R4.reuse, 0x1, P0 ;  /* 0x00005d00030dda11 */ /* 0x140fe400000f0c04 */
[C---:B------:R-:W-:Y:S01]  /*8330*/  @!P3 LEA R18, P1, R3.reuse, c[0x0][0x170], 0x1 ;  /* 0x00005c000312ba11 */ /* 0x040fe200078208ff */
[----:B------:R-:W-:Y:S01]  /*8340*/  @!PT LDS RZ, [RZ] ;  /* 0x00000000fffff984 */ /* 0x000fe20000000800 */
[----:B------:R-:W-:Y:S01]  /*8350*/  @!PT LDS RZ, [RZ] ;  /* 0x00000000fffff984 */ /* 0x000fe20000000800 */
[----:B------:R-:W-:Y:S01]  /*8360*/  @!PT LDS RZ, [RZ] ;  /* 0x00000000fffff984 */ /* 0x000fe20000000800 */
[----:B------:R2:W-:Y:S01]  /*8370*/  @!P3 LDGSTS.E.BYPASS.LTC128B.128 [R234+0x14000], [R8.64+0x100] ;  /* 0x1400010008eabfae */ /* 0x0005e2000b901d58 */
        /* <DEDUP_REMOVED lines=8> */
[----:B------:R3:W-:Y:S01]  /*8400*/  @!P2 LDGSTS.E.BYPASS.LTC128B.128 [R234+0x16000], [R6.64+0x180] ;  /* 0x1600018006eaafae */ /* 0x0007e2000b901d58 */
[----:B------:R-:W-:Y:S02]  /*8410*/  @!P2 LEA.HI.X R17, R3, c[0x0][0x174], R4, 0x1, P0 ;  /* 0x00005d000311aa11 */ /* 0x000fe400000f0c04 */
[----:B------:R-:W-:Y:S01]  /*8420*/  IADD3.X R4, R4, UR31, RZ, P6, !PT ;  /* 0x0000001f04047c10 */ /* 0x000fe2000b7fe4ff */
[----:B------:R-:W-:Y:S01]  /*8430*/  @P5 STS.128 [R234+0x10800], RZ ;  /* 0x010800ffea005388 */ /* 0x000fe20000000c00 */
[C---:B------:R-:W-:Y:S02]  /*8440*/  @!P5 LEA R28, P0, R5.reuse, c[0x0][0x170], 0x1 ;  /* 0x00005c00051cda11 */ /* 0x040fe400078008ff */
[C---:B------:R-:W-:Y:S01]  /*8450*/  @!P4 LEA R26, P6, R5.reuse, c[0x0][0x170], 0x1 ;  /* 0x00005c00051aca11 */ /* 0x040fe200078c08ff */
[----:B------:R-:W-:Y:S01]  /*8460*/  @!PT LDS RZ, [RZ] ;  /* 0x00000000fffff984 */ /* 0x000fe20000000800 */
[----:B------:R-:W-:Y:S01]  /*8470*/  @!PT LDS RZ, [RZ] ;  /* 0x00000000fffff984 */ /* 0x000fe20000000800 */
[----:B------:R-:W-:Y:S01]  /*8480*/  @!PT LDS RZ, [RZ] ;  /* 0x00000000fffff984 */ /* 0x000fe20000000800 */
[----:B------:R1:W-:Y:S01]  /*8490*/  @!P5 LDGSTS.E.BYPASS.LTC128B.128 [R234+0x10800], [R12.64] ;  /* 0x108000000ceadfae */ /* 0x0003e2000b901d58 */
        /* <DEDUP_REMOVED lines=9> */
[C---:B------:R-:W-:Y:S02]  /*8530*/  IADD3 R3, P6, R5.reuse, UR20, RZ ;  /* 0x0000001405037c10 */ /* 0x040fe4000ffde0ff */
[C-C-:B------:R-:W-:Y:S01]  /*8540*/  @!P3 LEA.HI.X R23, R5.reuse, c[0x0][0x174], R4.reuse, 0x1, P1 ;  /* 0x00005d000517ba11 */ /* 0x140fe200008f0c04 */
[----:B------:R-:W-:Y:S01]  /*8550*/  @P3 STS.128 [R234+0x14800], RZ ;  /* 0x014800ffea003388 */ /* 0x000fe20000000c00 */
[----:B------:R-:W-:-:S02]  /*8560*/  @!P2 LEA.HI.X R25, R5, c[0x0][0x174], R4, 0x1, P0 ;  /* 0x00005d000519aa11 */ /* 0x000fc400000f0c04 */
[----:B------:R-:W-:Y:S01]  /*8570*/  IADD3.X R4, R4, UR31, RZ, P6, !PT ;  /* 0x0000001f04047c10 */ /* 0x000fe2000b7fe4ff */
[----:B------:R-:W-:Y:S01]  /*8580*/  @!PT LDS RZ, [RZ] ;  /* 0x00000000fffff984 */ /* 0x000fe20000000800 */
[----:B------:R-:W-:Y:S01]  /*8590*/  @!PT LDS RZ, [RZ] ;  /* 0x00000000fffff984 */ /* 0x000fe20000000800 */
[----:B------:R-:W-:Y:S01]  /*85a0*/  @!PT LDS RZ, [RZ] ;  /* 0x00000000fffff984 */ /* 0x000fe20000000800 */
[----:B------:R5:W-:Y:S01]  /*85b0*/  @!P3 LDGSTS.E.BYPASS.LTC128B.128 [R234+0x14800], [R18.64+0x100] ;  /* 0x1480010012eabfae */ /* 0x000be2000b901d58 */
[C---:B------:R-:W-:Y:S02]  /*85c0*/  @!P5 LEA R32, P0, R3.reuse, c[0x0][0x170], 0x1 ;  /* 0x00005c000320da11 */ /* 0x040fe400078008ff */
[C---:B------:R-:W-:Y:S01]  /*85d0*/  @!P4 LEA R30, P6, R3.reuse, c[0x0][0x170], 0x1 ;  /* 0x00005c00031eca11 */ /* 0x040fe200078c08ff */
[----:B------:R-:W-:Y:S01]  /*85e0*/  @P2 STS.128 [R234+0x16800], RZ ;  /* 0x016800ffea002388 */ /* 0x000fe20000000c00 */
[C---:B------:R-:W-:Y:S02]  /*85f0*/  @!P3 LEA R170, P1, R3.reuse, c[0x0][0x170], 0x1 ;  /* 0x00005c0003aaba11 */ /* 0x040fe400078208ff */
[C---:B------:R-:W-:Y:S01]  /*8600*/  @!P5 LEA.HI.X R33, R3.reuse, c[0x0][0x174], R4, 0x1, P0 ;  /* 0x00005d000321da11 */ /* 0x040fe200000f0c04 */
[----:B------:R-:W-:Y:S01]  /*8610*/  @!PT LDS RZ, [RZ] ;  /* 0x00000000fffff984 */ /* 0x000fe20000000800 */
[----:B------:R-:W-:Y:S01]  /*8620*/  @!PT LDS RZ, [RZ] ;  /* 0x00000000fffff984 */ /* 0x000fe20000000800 */
[----:B------:R-:W-:Y:S01]  /*8630*/  @!PT LDS RZ, [RZ] ;  /* 0x00000000fffff984 */ /* 0x000fe20000000800 */
[----:B------:R5:W-:Y:S01]  /*8640*/  @!P2 LDGSTS.E.BYPASS.LTC128B.128 [R234+0x16800], [R16.64+0x180] ;  /* 0x1680018010eaafae */ /* 0x000be2000b901d58 */
[----:B------:R-:W-:-:S02]  /*8650*/  @!P2 LEA R168, P0, R3, c[0x0][0x170], 0x1 ;  /* 0x00005c0003a8aa11 */ /* 0x000fc400078008ff */
[C-C-:B------:R-:W-:Y:S01]  /*8660*/  @!P4 LEA.HI.X R31, R3.reuse, c[0x0][0x174], R4.reuse, 0x1, P6 ;  /* 0x00005d00031fca11 */ /* 0x140fe200030f0c04 */
[----:B------:R-:W-:Y:S01]  /*8670*/  @P5 STS.128 [R234+0x11000], RZ ;  /* 0x011000ffea005388 */ /* 0x000fe20000000c00 */
[C-C-:B------:R-:W-:Y:S02]  /*8680*/  @!P3 LEA.HI.X R171, R3.reuse, c[0x0][0x174], R4.reuse, 0x1, P1 ;  /* 0x00005d0003abba11 */ /* 0x140fe400008f0c04 */
[----:B------:R-:W-:Y:S01]  /*8690*/  @!P2 LEA.HI.X R169, R3, c[0x0][0x174], R4, 0x1, P0 ;  /* 0x00005d0003a9aa11 */ /* 0x000fe200000f0c04 */
[----:B------:R-:W-:Y:S01]  /*86a0*/  @!PT LDS RZ, [RZ] ;  /* 0x00000000fffff984 */ /* 0x000fe20000000800 */
[----:B------:R-:W-:Y:S01]  /*86b0*/  @!PT LDS RZ, [RZ] ;  /* 0x00000000fffff984 */ /* 0x000fe20000000800 */
[----:B------:R-:W-:Y:S01]  /*86c0*/  @!PT LDS RZ, [RZ] ;  /* 0x00000000fffff984 */ /* 0x000fe20000000800 */
[----:B------:R1:W-:Y:S01]  /*86d0*/  @!P5 LDGSTS.E.BYPASS.LTC128B.128 [R234+0x11000], [R28.64] ;  /* 0x110000001ceadfae */ /* 0x0003e2000b901d58 */
[----:B------:R-:W-:-:S03]  /*86e0*/  PLOP3.LUT P0, PT, PT, PT, UP0, 0x80, 0x0 ;  /* 0x000000000000781c */ /* 0x000fc60003f0f008 */
        /* <DEDUP_REMOVED lines=37> */
[----:B-1----:R-:W5:Y:S04]  /*8940*/  LDSM.16.M88.4 R12, [R229+0x8800] ;  /* 0x00880000e50c783b */ /* 0x002f680000000200 */
[----:B---3--:R-:W1:Y:S04]  /*8950*/  LDSM.16.M88.4 R4, [R229+0x9000] ;  /* 0x00900000e504783b */ /* 0x008e680000000200 */
[----:B------:R-:W3:Y:S04]  /*8960*/  LDSM.16.M88.4 R32, [R229+0x9800] ;  /* 0x00980000e520783b */ /* 0x000ee80000000200 */
[----:B------:R-:W-:Y:S04]  /*8970*/  LDSM.16.M88.4 R172, [R228] ;  /* 0x00000000e4ac783b */ /* 0x000fe80000000200 */
[----:B------:R-:W1:Y:S04]  /*8980*/  LDSM.16.M88.4 R28, [R227] ;  /* 0x00000000e31c783b */ /* 0x000e680000000200 */
[----:B------:R-:W1:Y:S04]  /*8990*/  LDSM.16.M88.4 R192, [R219] ;  /* 0x00000000dbc0783b */ /* 0x000e680000000200 */
[----:B------:R-:W1:Y:S04]  /*89a0*/  LDSM.16.M88.4 R188, [R218] ;  /* 0x00000000dabc783b */ /* 0x000e680000000200 */
[----:B------:R-:W1:Y:S04]  /*89b0*/  LDSM.16.M88.4 R176, [R217] ;  /* 0x00000000d9b0783b */ /* 0x000e680000000200 */
[----:B--2---:R-:W-:Y:S01]  /*89c0*/  LDSM.16.M88.4 R168, [R223+0x8800] ;  /* 0x00880000dfa8783b */ /* 0x004fe20000000200 */
[C---:B----4-:R-:W-:Y:S03]  /*89d0*/  HMMA.16816.F32.BF16 R24, R180.reuse, R20, RZ ;  /* 0x00000014b418723c */ /* 0x050fe600000418ff */
[----:B------:R-:W0:Y:S05]  /*89e0*/  LDGDEPBAR ;  /* 0x00000000000079af */ /* 0x000e2a0000000000 */
[C---:B------:R-:W-:Y:S08]  /*89f0*/  HMMA.16816.F32.BF16 R20, R180.reuse, R22, RZ ;  /* 0x00000016b414723c */ /* 0x040ff000000418ff */
[C---:B-----5:R-:W-:Y:S08]  /*8a00*/  HMMA.16816.F32.BF16 R16, R180.reuse, R12, RZ ;  /* 0x0000000cb410723c */ /* 0x060ff000000418ff */
[C---:B------:R-:W-:Y:S08]  /*8a10*/  HMMA.16816.F32.BF16 R12, R180.reuse, R14, RZ ;  /* 0x0000000eb40c723c */ /* 0x040ff000000418ff */
[C---:B-1----:R-:W-:Y:S08]  /*8a20*/  HMMA.16816.F32.BF16 R8, R180.reuse, R4, RZ ;  /* 0x00000004b408723c */ /* 0x042ff000000418ff */
[C---:B------:R-:W-:Y:S08]  /*8a30*/  HMMA.16816.F32.BF16 R4, R180.reuse, R6, RZ ;  /* 0x00000006b404723c */ /* 0x040ff000000418ff */
[C---:B---3--:R-:W-:Y:S08]  /*8a40*/  HMMA.16816.F32.BF16 R184, R180.reuse, R32, RZ ;  /* 0x00000020b4b8723c */ /* 0x048ff000000418ff */
[----:B------:R-:W-:Y:S01]  /*8a50*/  HMMA.16816.F32.BF16 R180, R180, R34, RZ ;  /* 0x00000022b4b4723c */ /* 0x000fe200000418ff */
[----:B------:R-:W-:Y:S07]  /*8a60*/  LDSM.16.M88.4 R32, [R226] ;  /* 0x00000000e220783b */ /* 0x000fee0000000200 */
[C---:B------:R-:W-:Y:S08]  /*8a70*/  HMMA.16816.F32.BF16 R24, R172.reuse, R28, R24 ;  /* 0x0000001cac18723c */ /* 0x040ff00000041818 */
[C---:B------:R-:W-:Y:S01]  /*8a80*/  HMMA.16816.F32.BF16 R20, R172.reuse, R30, R20 ;  /* 0x0000001eac14723c */ /* 0x040fe20000041814 */
[----:B------:R-:W1:Y:S07]  /*8a90*/  LDSM.16.M88.4 R28, [R223+0x8000] ;  /* 0x00800000df1c783b */ /* 0x000e6e0000000200 */
[C---:B------:R-:W-:Y:S08]  /*8aa0*/  HMMA.16816.F32.BF16 R16, R172.reuse, R192, R16 ;  /* 0x000000c0ac10723c */ /* 0x040ff00000041810 */
        /* <DEDUP_REMOVED lines=20> */
[----:B------:R-:W2:Y:S04]  /*8bf0*/  LDSM.16.M88.4 R32, [R216+0x1800] ;  /* 0x00180000d820783b */ /* 0x000ea80000000200 */
[----:B------:R-:W-:Y:S03]  /*8c00*/  LDSM.16.M88.4 R188, [R229+0xb800] ;  /* 0x00b80000e5bc783b */ /* 0x000fe60000000200 */
[C---:B-1----:R-:W-:Y:S08]  /*8c10*/  HMMA.16816.F32.BF16 R24, R28.reuse, R176, R24 ;  /* 0x000000b01c18723c */ /* 0x042ff00000041818 */
[C---:B------:R-:W-:Y:S01]  /*8c20*/  HMMA.16816.F32.BF16 R20, R28.reuse, R178, R20 ;  /* 0x000000b21c14723c */ /* 0x040fe20000041814 */
[----:B------:R-:W-:Y:S07]  /*8c30*/  LDSM.16.M88.4 R176, [R229+0xa800] ;  /* 0x00a80000e5b0783b */ /* 0x000fee0000000200 */
[C---:B----4-:R-:W-:Y:S08]  /*8c40*/  HMMA.16816.F32.BF16 R16, R28.reuse, R168, R16 ;  /* 0x000000a81c10723c */ /* 0x050ff00000041810 */
[C---:B------:R-:W-:Y:S01]  /*8c50*/  HMMA.16816.F32.BF16 R12, R28.reuse, R170, R12 ;  /* 0x000000aa1c0c723c */ /* 0x040fe2000004180c */
[----:B------:R-:W1:Y:S07]  /*8c60*/  LDSM.16.M88.4 R168, [R230+0x2000] ;  /* 0x00200000e6a8783b */ /* 0x000e6e0000000200 */
[C---:B------:R-:W-:Y:S08]  /*8c70*/  HMMA.16816.F32.BF16 R8, R28.reuse, R172, R8 ;  /* 0x000000ac1c08723c */ /* 0x040ff00000041808 */
[C---:B------:R-:W-:Y:S01]  /*8c80*/  HMMA.16816.F32.BF16 R4, R28.reuse, R174, R4 ;  /* 0x000000ae1c04723c */ /* 0x040fe20000041804 */
[----:B------:R-:W3:Y:S07]  /*8c90*/  LDSM.16.M88.4 R172, [R229+0xb000] ;  /* 0x00b00000e5ac783b */ /* 0x000eee0000000200 */
[C---:B--2---:R-:W-:Y:S08]  /*8ca0*/  HMMA.16816.F32.BF16 R184, R28.reuse, R32, R184 ;  /* 0x000000201cb8723c */ /* 0x044ff000000418b8 */
[----:B------:R-:W-:Y:S01]  /*8cb0*/  HMMA.16816.F32.BF16 R180, R28, R34, R180 ;  /* 0x000000221cb4723c */ /* 0x000fe200000418b4 */
[----:B------:R-:W-:Y:S04]  /*8cc0*/  LDSM.16.M88.4 R28, [R228+0x2000] ;  /* 0x00200000e41c783b */ /* 0x000fe80000000200 */
[----:B------:R-:W2:Y:S03]  /*8cd0*/  LDSM.16.M88.4 R32, [R215] ;  /* 0x00000000d720783b */ /* 0x000ea60000000200 */
[C---:B-1----:R-:W-:Y:S08]  /*8ce0*/  HMMA.16816.F32.BF16 R16, R168.reuse, R176, R16 ;  /* 0x000000b0a810723c */ /* 0x042ff00000041810 */
[C---:B------:R-:W-:Y:S01]  /*8cf0*/  HMMA.16816.F32.BF16 R12, R168.reuse, R178, R12 ;  /* 0x000000b2a80c723c */ /* 0x040fe2000004180c */
[----:B------:R-:W1:Y:S07]  /*8d00*/  LDSM.16.M88.4 R176, [R214] ;  /* 0x00000000d6b0783b */ /* 0x000e6e0000000200 */
[C---:B---3--:R-:W-:Y:S08]  /*8d10*/  HMMA.16816.F32.BF16 R8, R168.reuse, R172, R8 ;  /* 0x000000aca808723c */ /* 0x048ff00000041808 */
[C---:B------:R-:W-:Y:S01]  /*8d20*/  HMMA.16816.F32.BF16 R4, R168.reuse, R174, R4 ;  /* 0x000000aea804723c */ /* 0x040fe20000041804 */
[----:B------:R-:W3:Y:S07]  /*8d30*/  LDSM.16.M88.4 R172, [R213] ;  /* 0x00000000d5ac783b */ /* 0x000eee0000000200 */
[C---:B------:R-:W-:Y:S08]  /*8d40*/  HMMA.16816.F32.BF16 R24, R168.reuse, R192, R24 ;  /* 0x000000c0a818723c */ /* 0x040ff00000041818 */
[C---:B------:R-:W-:Y:S01]  /*8d50*/  HMMA.16816.F32.BF16 R20, R168.reuse, R194, R20 ;  /* 0x000000c2a814723c */ /* 0x040fe20000041814 */
[----:B------:R-:W-:Y:S07]  /*8d60*/  LDSM.16.M88.4 R192, [R223+0xa000] ;  /* 0x00a00000dfc0783b */ /* 0x000fee0000000200 */
[C---:B------:R-:W-:Y:S08]  /*8d70*/  HMMA.16816.F32.BF16 R184, R168.reuse, R188, R184 ;  /* 0x000000bca8b8723c */ /* 0x040ff000000418b8 */
[----:B------:R-:W-:Y:S01]  /*8d80*/  HMMA.16816.F32.BF16 R180, R168, R190, R180 ;  /* 0x000000bea8b4723c */ /* 0x000fe200000418b4 */
[----:B------:R-:W4:Y:S04]  /*8d90*/  LDSM.16.M88.4 R168, [R212] ;  /* 0x00000000d4a8783b */ /* 0x000f280000000200 */
        /* <DEDUP_REMOVED lines=13> */
[----:B------:R-:W-:Y:S03]  /*8e70*/  LDSM.16.M88.4 R28, [R225+0x2000] ;  /* 0x00200000e11c783b */ /* 0x000fe60000000200 */
[C---:B--2---:R-:W-:Y:S08]  /*8e80*/  HMMA.16816.F32.BF16 R24, R32.reuse, R192, R24 ;  /* 0x000000c02018723c */ /* 0x044ff00000041818 */
[C---:B-1----:R-:W-:Y:S08]  /*8e90*/  HMMA.16816.F32.BF16 R16, R32.reuse, R176, R16 ;  /* 0x000000b02010723c */ /* 0x042ff00000041810 */
[C---:B------:R-:W-:Y:S01]  /*8ea0*/  HMMA.16816.F32.BF16 R12, R32.reuse, R178, R12 ;  /* 0x000000b2200c723c */ /* 0x040fe2000004180c */
[----:B------:R-:W1:Y:S07]  /*8eb0*/  LDSM.16.M88.4 R176, [R216+0x2800] ;  /* 0x00280000d8b0783b */ /* 0x000e6e0000000200 */
[C---:B---3--:R-:W-:Y:S08]  /*8ec0*/  HMMA.16816.F32.BF16 R8, R32.reuse, R172, R8 ;  /* 0x000000ac2008723c */ /* 0x048ff00000041808 */
[C---:B------:R-:W-:Y:S01]  /*8ed0*/  HMMA.16816.F32.BF16 R4, R32.reuse, R174, R4 ;  /* 0x000000ae2004723c */ /* 0x040fe20000041804 */
[----:B------:R-:W2:Y:S07]  /*8ee0*/  LDSM.16.M88.4 R172, [R216+0x3000] ;  /* 0x00300000d8ac783b */ /* 0x000eae0000000200 */
[C---:B----4-:R-:W-:Y:S08]  /*8ef0*/  HMMA.16816.F32.BF16 R184, R32.reuse, R168, R184 ;  /* 0x000000a820b8723c */ /* 0x050ff000000418b8 */
[C---:B------:R-:W-:Y:S01]  /*8f00*/  HMMA.16816.F32.BF16 R180, R32.reuse, R170, R180 ;  /* 0x000000aa20b4723c */ /* 0x040fe200000418b4 */
[----:B------:R-:W3:Y:S07]  /*8f10*/  LDSM.16.M88.4 R168, [R216+0x3800] ;  /* 0x00380000d8a8783b */ /* 0x000eee0000000200 */
[----:B------:R-:W-:Y:S01]  /*8f20*/  HMMA.16816.F32.BF16 R20, R32, R194, R20 ;  /* 0x000000c22014723c */ /* 0x000fe20000041814 */
[----:B------:R-:W-:Y:S04]  /*8f30*/  LDSM.16.M88.4 R32, [R230+0x4000] ;  /* 0x00400000e620783b */ /* 0x000fe80000000200 */
[----:B------:R-:W-:Y:S03]  /*8f40*/  LDSM.16.M88.4 R192, [R229+0xc000] ;  /* 0x00c00000e5c0783b */ /* 0x000fe60000000200 */
        /* <DEDUP_REMOVED lines=21> */
[----:B------:R-:W-:Y:S07]  /*90a0*/  LDSM.16.M88.4 R192, [R223+0xc000] ;  /* 0x00c00000dfc0783b */ /* 0x000fee0000000200 */
[C---:B---3--:R-:W-:Y:S08]  /*90b0*/  HMMA.16816.F32.BF16 R184, R32.reuse, R168, R184 ;  /* 0x000000a820b8723c */ /* 0x048ff000000418b8 */
        /* <DEDUP_REMOVED lines=32> */
[C---:B-----5:R-:W-:Y:S08]  /*92c0*/  HMMA.16816.F32.BF16 R16, R168.reuse, R192, R16 ;  /* 0x000000c0a810723c */ /* 0x060ff00000041810 */
[C---:B------:R-:W-:Y:S01]  /*92d0*/  HMMA.16816.F32.BF16 R12, R168.reuse, R194, R12 ;  /* 0x000000c2a80c723c */ /* 0x040fe2000004180c */
[----:B------:R-:W-:Y:S07]  /*92e0*/  LDSM.16.M88.4 R192, [R228+0x6000] ;  /* 0x00600000e4c0783b */ /* 0x000fee0000000200 */
[C---:B----4-:R-:W-:Y:S08]  /*92f0*/  HMMA.16816.F32.BF16 R8, R168.reuse, R188, R8 ;  /* 0x000000bca808723c */ /* 0x050ff00000041808 */
[C---:B------:R-:W-:Y:S01]  /*9300*/  HMMA.16816.F32.BF16 R4, R168.reuse, R190, R4 ;  /* 0x000000bea804723c */ /* 0x040fe20000041804 */
[----:B------:R-:W4:Y:S07]  /*9310*/  LDSM.16.M88.4 R188, [R229+0xf000] ;  /* 0x00f00000e5bc783b */ /* 0x000f2e0000000200 */
[C---:B-1----:R-:W-:Y:S08]  /*9320*/  HMMA.16816.F32.BF16 R184, R168.reuse, R176, R184 ;  /* 0x000000b0a8b8723c */ /* 0x042ff000000418b8 */
[----:B------:R-:W-:Y:S01]  /*9330*/  HMMA.16816.F32.BF16 R180, R168, R178, R180 ;  /* 0x000000b2a8b4723c */ /* 0x000fe200000418b4 */
[----:B------:R-:W1:Y:S04]  /*9340*/  LDSM.16.M88.4 R176, [R229+0xf800] ;  /* 0x00f80000e5b0783b */ /* 0x000e680000000200 */
[----:B------:R-:W5:Y:S03]  /*9350*/  LDSM.16.M88.4 R168, [R207] ;  /* 0x00000000cfa8783b */ /* 0x000f660000000200 */
[C---:B--2---:R-:W-:Y:S08]  /*9360*/  HMMA.16816.F32.BF16 R24, R172.reuse, R32, R24 ;  /* 0x00000020ac18723c */ /* 0x044ff00000041818 */
[C---:B------:R-:W-:Y:S01]  /*9370*/  HMMA.16816.F32.BF16 R20, R172.reuse, R34, R20 ;  /* 0x00000022ac14723c */ /* 0x040fe20000041814 */
[----:B------:R-:W2:Y:S07]  /*9380*/  LDSM.16.M88.4 R32, [R206] ;  /* 0x00000000ce20783b */ /* 0x000eae0000000200 */
[C---:B---3--:R-:W-:Y:S08]  /*9390*/  HMMA.16816.F32.BF16 R16, R172.reuse, R28, R16 ;  /* 0x0000001cac10723c */ /* 0x048ff00000041810 */
[C---:B------:R-:W-:Y:S01]  /*93a0*/  HMMA.16816.F32.BF16 R12, R172.reuse, R30, R12 ;  /* 0x0000001eac0c723c */ /* 0x040fe2000004180c */
[----:B------:R-:W3:Y:S07]  /*93b0*/  LDSM.16.M88.4 R28, [R205] ;  /* 0x00000000cd1c783b */ /* 0x000eee0000000200 */
[C---:B----4-:R-:W-:Y:S08]  /*93c0*/  HMMA.16816.F32.BF16 R8, R172.reuse, R188, R8 ;  /* 0x000000bcac08723c */ /* 0x050ff00000041808 */
[C---:B------:R-:W-:Y:S01]  /*93d0*/  HMMA.16816.F32.BF16 R4, R172.reuse, R190, R4 ;  /* 0x000000beac04723c */ /* 0x040fe20000041804 */
[----:B------:R-:W4:Y:S07]  /*93e0*/  LDSM.16.M88.4 R188, [R204] ;  /* 0x00000000ccbc783b */ /* 0x000f2e0000000200 */
[C---:B-1----:R-:W-:Y:S08]  /*93f0*/  HMMA.16816.F32.BF16 R184, R172.reuse, R176, R184 ;  /* 0x000000b0acb8723c */ /* 0x042ff000000418b8 */
[----:B------:R-:W-:Y:S01]  /*9400*/  HMMA.16816.F32.BF16 R180, R172, R178, R180 ;  /* 0x000000b2acb4723c */ /* 0x000fe200000418b4 */
[----:B------:R-:W-:Y:S04]  /*9410*/  LDSM.16.M88.4 R176, [R226+0x6000] ;  /* 0x00600000e2b0783b */ /* 0x000fe80000000200 */
[----:B------:R-:W1:Y:S03]  /*9420*/  LDSM.16.M88.4 R172, [R223+0xe000] ;  /* 0x00e00000dfac783b */ /* 0x000e660000000200 */
[C---:B-----5:R-:W-:Y:S08]  /*9430*/  HMMA.16816.F32.BF16 R24, R192.reuse, R168, R24 ;  /* 0x000000a8c018723c */ /* 0x060ff00000041818 */
[C---:B------:R-:W-:Y:S01]  /*9440*/  HMMA.16816.F32.BF16 R20, R192.reuse, R170, R20 ;  /* 0x000000aac014723c */ /* 0x040fe20000041814 */
[----:B------:R-:W5:Y:S07]  /*9450*/  LDSM.16.M88.4 R168, [R223+0xe800] ;  /* 0x00e80000dfa8783b */ /* 0x000f6e0000000200 */
        /* <DEDUP_REMOVED lines=13> */
[C---:B-----5:R-:W-:Y:S08]  /*9530*/  HMMA.16816.F32.BF16 R16, R176.reuse, R168, R16 ;  /* 0x000000a8b010723c */ /* 0x060ff00000041810 */
[C---:B------:R-:W-:Y:S01]  /*9540*/  HMMA.16816.F32.BF16 R12, R176.reuse, R170, R12 ;  /* 0x000000aab00c723c */ /* 0x040fe2000004180c */
[----:B------:R-:W4:Y:S07]  /*9550*/  LDSM.16.M88.4 R168, [R216+0x6000] ;  /* 0x00600000d8a8783b */ /* 0x000f2e0000000200 */
[C---:B--2---:R-:W-:Y:S08]  /*9560*/  HMMA.16816.F32.BF16 R8, R176.reuse, R32, R8 ;  /* 0x00000020b008723c */ /* 0x044ff00000041808 */
[----:B------:R-:W-:Y:S01]  /*9570*/  HMMA.16816.F32.BF16 R4, R176, R34, R4 ;  /* 0x00000022b004723c */ /* 0x000fe20000041804 */
[----:B------:R-:W2:Y:S01]  /*9580*/  LDSM.16.M88.4 R32, [R216+0x6800] ;  /* 0x00680000d820783b */ /* 0x000ea20000000200 */
[----:B------:R-:W-:-:S06]  /*9590*/  DEPBAR.LE SB0, 0x0 ;  /* 0x000080000000791a */ /* 0x000fcc0000000000 */
[C---:B---3--:R-:W-:Y:S08]  /*95a0*/  HMMA.16816.F32.BF16 R184, R176.reuse, R28, R184 ;  /* 0x0000001cb0b8723c */ /* 0x048ff000000418b8 */
[----:B------:R-:W-:Y:S08]  /*95b0*/  HMMA.16816.F32.BF16 R180, R176, R30, R180 ;  /* 0x0000001eb0b4723c */ /* 0x000ff000000418b4 */
[C---:B-1----:R-:W-:Y:S08]  /*95c0*/  HMMA.16816.F32.BF16 R8, R172.reuse, R192, R8 ;  /* 0x000000c0ac08723c */ /* 0x042ff00000041808 */
[C---:B----4-:R-:W-:Y:S08]  /*95d0*/  HMMA.16816.F32.BF16 R24, R172.reuse, R168, R24 ;  /* 0x000000a8ac18723c */ /* 0x050ff00000041818 */
[C---:B------:R-:W-:Y:S08]  /*95e0*/  HMMA.16816.F32.BF16 R20, R172.reuse, R170, R20 ;  /* 0x000000aaac14723c */ /* 0x040ff00000041814 */
[C---:B--2---:R-:W-:Y:S08]  /*95f0*/  HMMA.16816.F32.BF16 R16, R172.reuse, R32, R16 ;  /* 0x00000020ac10723c */ /* 0x044ff00000041810 */
[C---:B------:R-:W-:Y:S08]  /*9600*/  HMMA.16816.F32.BF16 R12, R172.reuse, R34, R12 ;  /* 0x00000022ac0c723c */ /* 0x040ff0000004180c */
[C---:B------:R-:W-:Y:S08]  /*9610*/  HMMA.16816.F32.BF16 R4, R172.reuse, R194, R4 ;  /* 0x000000c2ac04723c */ /* 0x040ff00000041804 */
[C---:B------:R-:W-:Y:S08]  /*9620*/  HMMA.16816.F32.BF16 R184, R172.reuse, R188, R184 ;  /* 0x000000bcacb8723c */ /* 0x040ff000000418b8 */
        /* <DEDUP_REMOVED lines=38> */
[----:B------:R-:W-:-:S02]  /*9890*/  IADD3 R29, P6, R3, UR17, RZ ;  /* 0x00000011031d7c10 */ /* 0x000fc4000ffde0ff */
        /* <DEDUP_REMOVED lines=96> */
.L_x_623:
[----:B------:R-:W-:Y:S05]  /*9ea0*/  BSYNC B0 ;  /* 0x0000000000007941 */ /* 0x000fea0003800000 */
.L_x_622:
[----:B------:R-:W0:Y:S02]  /*9eb0*/  LDGDEPBAR ;  /* 0x00000000000079af */ /* 0x000e240000000000 */
.L_x_621:
[----:B-1----:R-:W-:Y:S01]  /*9ec0*/  IMAD.U32 R32, RZ, RZ, UR34 ;  /* 0x00000022ff207e24 */ /* 0x002fe2000f8e00ff */
[----:B------:R-:W-:Y:S01]  /*9ed0*/  USHF.L.U32 UR4, UR34, 0x1, URZ ;  /* 0x0000000122047899 */ /* 0x000fe2000800063f */
[----:B------:R-:W-:-:S04]  /*9ee0*/  IMAD.WIDE.U32 R168, R196, -0x326172a9, RZ ;  /* 0xcd9e8d57c4a87825 */ /* 0x000fc800078e00ff */
[----:B------:R-:W-:Y:S02]  /*9ef0*/  IMAD R32, R32, 0x40, R243 ;  /* 0x0000004020207824 */ /* 0x000fe400078e02f3 */
[----:B------:R-:W-:-:S03]  /*9f00*/  IMAD.WIDE.U32 R248, R165, -0x2daee0ad, RZ ;  /* 0xd2511f53a5f87825 */ /* 0x000fc600078e00ff */
        /* <DEDUP_REMOVED lines=15> */
[----:B------:R-:W-:Y:S02]  /*a000*/  FSEL R3, R26, -INF , !P3 ;  /* 0xff8000001a037808 */ /* 0x000fe40005800000 */
[----:B------:R-:W-:Y:S02]  /*a010*/  FSEL R33, R25, -INF , !P6 ;  /* 0xff80000019217808 */ /* 0x000fe40007000000 */
[----:B------:R-:W-:-:S02]  /*a020*/  ISETP.GE.AND P3, PT, R28, R241, PT ;  /* 0x000000f11c00720c */ /* 0x000fc40003f66270 */
[----:B------:R-:W-:Y:S02]  /*a030*/  ISETP.GE.AND P6, PT, R28, R235, PT ;  /* 0x000000eb1c00720c */ /* 0x000fe40003fc6270 */
[----:B------:R-:W-:Y:S02]  /*a040*/  IADD3 R29, R32, 0x9, RZ ;  /* 0x00000009201d7810 */ /* 0x000fe40007ffe0ff */
[----:B------:R-:W-:Y:S02]  /*a050*/  FSEL R31, R24, -INF , !P0 ;  /* 0xff800000181f7808 */ /* 0x000fe40004000000 */
[----:B------:R-:W-:Y:S02]  /*a060*/  IADD3 R24, R32, 0x11, RZ ;  /* 0x0000001120187810 */ /* 0x000fe40007ffe0ff */
[C---:B------:R-:W-:Y:S02]  /*a070*/  ISETP.LT.OR P3, PT, R28.reuse, R242, P3 ;  /* 0x000000f21c00720c */ /* 0x040fe40001f61670 */
[----:B------:R-:W-:-:S02]  /*a080*/  ISETP.LT.OR P6, PT, R28, R240, P6 ;  /* 0x000000f01c00720c */ /* 0x000fc400037c1670 */
[----:B------:R-:W-:Y:S02]  /*a090*/  IADD3 R26, R32, 0x18, RZ ;  /* 0x00000018201a7810 */ /* 0x000fe40007ffe0ff */
[----:B------:R-:W-:Y:S02]  /*a0a0*/  ISETP.GE.AND P4, PT, R29, R241, PT ;  /* 0x000000f11d00720c */ /* 0x000fe40003f86270 */
[----:B------:R-:W-:Y:S02]  /*a0b0*/  FSEL R28, R27, -INF , !P2 ;  /* 0xff8000001b1c7808 */ /* 0x000fe40005000000 */
[----:B------:R-:W-:Y:S02]  /*a0c0*/  FSEL R25, R20, -INF , !P5 ;  /* 0xff80000014197808 */ /* 0x000fe40006800000 */
[----:B------:R-:W-:Y:S02]  /*a0d0*/  ISETP.GE.AND P0, PT, R29, R235, PT ;  /* 0x000000eb1d00720c */ /* 0x000fe40003f06270 */
[----:B------:R-:W-:-:S02]  /*a0e0*/  ISETP.GE.AND P2, PT, R24, R241, PT ;  /* 0x000000f11800720c */ /* 0x000fc40003f46270 */
[----:B------:R-:W-:Y:S02]  /*a0f0*/  ISETP.GE.AND P5, PT, R24, R235, PT ;  /* 0x000000eb1800720c */ /* 0x000fe40003fa6270 */
[----:B------:R-:W-:Y:S02]  /*a100*/  FSEL R30, R22, -INF , !P1 ;  /* 0xff800000161e7808 */ /* 0x000fe40004800000 */
[----:B------:R-:W-:Y:S02]  /*a110*/  ISETP.GE.AND P1, PT, R26, R241, PT ;  /* 0x000000f11a00720c */ /* 0x000fe40003f26270 */
[C---:B------:R-:W-:Y:S02]  /*a120*/  ISETP.LT.OR P4, PT, R29.reuse, R242, P4 ;  /* 0x000000f21d00720c */ /* 0x040fe40002781670 */
[----:B------:R-:W-:Y:S02]  /*a130*/  ISETP.LT.OR P0, PT, R29, R240, P0 ;  /* 0x000000f01d00720c */ /* 0x000fe40000701670 */
[----:B------:R-:W-:-:S02]  /*a140*/  ISETP.LT.OR P2, PT, R24, R242, P2 ;  /* 0x000000f21800720c */ /* 0x000fc40001741670 */
[----:B------:R-:W-:Y:S02]  /*a150*/  ISETP.LT.OR P5, PT, R24, R240, P5 ;  /* 0x000000f01800720c */ /* 0x000fe40002fa1670 */
[----:B------:R-:W-:Y:S02]  /*a160*/  IADD3 R24, R32, 0x19, RZ ;  /* 0x0000001920187810 */ /* 0x000fe40007ffe0ff */
[----:B------:R-:W-:Y:S02]  /*a170*/  ISETP.LT.OR P1, PT, R26, R242, P1 ;  /* 0x000000f21a00720c */ /* 0x000fe40000f21670 */
[----:B------:R-:W-:Y:S02]  /*a180*/  FSEL R29, R21, -INF , !P4 ;  /* 0xff800000151d7808 */ /* 0x000fe40006000000 */
[----:B------:R-:W-:Y:S02]  /*a190*/  FSEL R188, R23, -INF , !P0 ;  /* 0xff80000017bc7808 */ /* 0x000fe40004000000 */
[----:B------:R-:W-:-:S02]  /*a1a0*/  IADD3 R20, R32, 0x20, RZ ;  /* 0x0000002020147810 */ /* 0x000fc40007ffe0ff */
[----:B------:R-:W-:Y:S02]  /*a1b0*/  FSEL R21, R16, -INF , !P3 ;  /* 0xff80000010157808 */ /* 0x000fe40005800000 */
[----:B------:R-:W-:Y:S02]  /*a1c0*/  ISETP.GE.AND P4, PT, R26, R235, PT ;  /* 0x000000eb1a00720c */ /* 0x000fe40003f86270 */
[C---:B------:R-:W-:Y:S02]  /*a1d0*/  ISETP.GE.AND P0, PT, R24.reuse, R241, PT ;  /* 0x000000f11800720c */ /* 0x040fe40003f06270 */
[----:B------:R-:W-:Y:S02]  /*a1e0*/  ISETP.GE.AND P3, PT, R24, R235, PT ;  /* 0x000000eb1800720c */ /* 0x000fe40003f66270 */
[----:B------:R-:W-:Y:S02]  /*a1f0*/  FSEL R23, R17, -INF , !P2 ;  /* 0xff80000011177808 */ /* 0x000fe40005000000 */
[----:B------:R-:W-:-:S02]  /*a200*/  FSEL R17, R12, -INF , !P1 ;  /* 0xff8000000c117808 */ /* 0x000fc40004800000 */
[----:B------:R-:W-:Y:S02]  /*a210*/  FSEL R22, R18, -INF , !P6 ;  /* 0xff80000012167808 */ /* 0x000fe40007000000 */
[----:B------:R-:W-:Y:S02]  /*a220*/  FMNMX.FTZ R12, R2, R31, !PT ;  /* 0x0000001f020c7209 */ /* 0x000fe40007810000 */
[C---:B------:R-:W-:Y:S02]  /*a230*/  ISETP.GE.AND P6, PT, R20.reuse, R241, PT ;  /* 0x000000f11400720c */ /* 0x040fe40003fc6270 */
[----:B------:R-:W-:Y:S02]  /*a240*/  ISETP.GE.AND P2, PT, R20, R235, PT ;  /* 0x000000eb1400720c */ /* 0x000fe40003f46270 */
[----:B------:R-:W-:Y:S02]  /*a250*/  ISETP.LT.OR P4, PT, R26, R240, P4 ;  /* 0x000000f01a00720c */ /* 0x000fe40002781670 */
[----:B------:R-:W-:-:S02]  /*a260*/  ISETP.LT.OR P0, PT, R24, R242, P0 ;  /* 0x000000f21800720c */ /* 0x000fc40000701670 */
[----:B------:R-:W-:Y:S02]  /*a270*/  ISETP.LT.OR P3, PT, R24, R240, P3 ;  /* 0x000000f01800720c */ /* 0x000fe40001f61670 */
[----:B------:R-:W-:Y:S02]  /*a280*/  IADD3 R24, R32, 0x28, RZ ;  /* 0x0000002820187810 */ /* 0x000fe40007ffe0ff */
[----:B------:R-:W-:Y:S02]  /*a290*/  FMNMX.FTZ R12, R33, R12, !PT ;  /* 0x0000000c210c7209 */ /* 0x000fe40007810000 */
[C---:B------:R-:W-:Y:S02]  /*a2a0*/  ISETP.LT.OR P6, PT, R20.reuse, R242, P6 ;  /* 0x000000f21400720c */ /* 0x040fe400037c1670 */
[----:B------:R-:W-:Y:S02]  /*a2b0*/  ISETP.LT.OR P2, PT, R20, R240, P2 ;  /* 0x000000f01400720c */ /* 0x000fe40001741670 */
[----:B------:R-:W-:-:S02]  /*a2c0*/  FSEL R16, R19, -INF , !P5 ;  /* 0xff80000013107808 */ /* 0x000fc40006800000 */
[----:B------:R-:W-:Y:S02]  /*a2d0*/  FSEL R20, R14, -INF , !P4 ;  /* 0xff8000000e147808 */ /* 0x000fe40006000000 */
[----:B------:R-:W-:Y:S02]  /*a2e0*/  FSEL R19, R13, -INF , !P0 ;  /* 0xff8000000d137808 */ /* 0x000fe40004000000 */
[C---:B------:R-:W-:Y:S02]  /*a2f0*/  ISETP.GE.AND P4, PT, R24.reuse, R241, PT ;  /* 0x000000f11800720c */ /* 0x040fe40003f86270 */
[----:B------:R-:W-:Y:S02]  /*a300*/  ISETP.GE.AND P0, PT, R24, R235, PT ;  /* 0x000000eb1800720c */ /* 0x000fe40003f06270 */
[----:B------:R-:W-:Y:S02]  /*a310*/  FMNMX.FTZ R12, R25, R12, !PT ;  /* 0x0000000c190c7209 */ /* 0x000fe40007810000 */
[----:B------:R-:W-:-:S02]  /*a320*/  IADD3 R18, R32, 0x21, RZ ;  /* 0x0000002120127810 */ /* 0x000fc40007ffe0ff */
[C---:B------:R-:W-:Y:S02]  /*a330*/  ISETP.LT.OR P4, PT, R24.reuse, R242, P4 ;  /* 0x000000f21800720c */ /* 0x040fe40002781670 */
[----:B------:R-:W-:Y:S02]  /*a340*/  ISETP.LT.OR P0, PT, R24, R240, P0 ;  /* 0x000000f01800720c */ /* 0x000fe40000701670 */
[----:B------:R-:W-:Y:S02]  /*a350*/  FMNMX.FTZ R24, R29, R12, !PT ;  /* 0x0000000c1d187209 */ /* 0x000fe40007810000 */
[C---:B------:R-:W-:Y:S02]  /*a360*/  ISETP.GE.AND P5, PT, R18.reuse, R241, PT ;  /* 0x000000f11200720c */ /* 0x040fe40003fa6270 */
[----:B------:R-:W-:Y:S02]  /*a370*/  ISETP.GE.AND P1, PT, R18, R235, PT ;  /* 0x000000eb1200720c */ /* 0x000fe40003f26270 */
[----:B------:R-:W-:-:S02]  /*a380*/  FMNMX.FTZ R24, R21, R24, !PT ;  /* 0x0000001815187209 */ /* 0x000fc40007810000 */
[C---:B------:R-:W-:Y:S02]  /*a390*/  ISETP.LT.OR P5, PT, R18.reuse, R242, P5 ;  /* 0x000000f21200720c */ /* 0x040fe40002fa1670 */
[----:B------:R-:W-:Y:S02]  /*a3a0*/  ISETP.LT.OR P1, PT, R18, R240, P1 ;  /* 0x000000f01200720c */ /* 0x000fe40000f21670 */
[----:B------:R-:W-:Y:S02]  /*a3b0*/  FSEL R18, R15, -INF , !P3 ;  /* 0xff8000000f127808 */ /* 0x000fe40005800000 */
[----:B------:R-:W-:Y:S02]  /*a3c0*/  IADD3 R15, R32, 0x29, RZ ;  /* 0x00000029200f7810 */ /* 0x000fe40007ffe0ff */
[----:B------:R-:W-:Y:S02]  /*a3d0*/  FMNMX.FTZ R24, R23, R24, !PT ;  /* 0x0000001817187209 */ /* 0x000fe40007810000 */
[----:B------:R-:W-:-:S02]  /*a3e0*/  FSEL R193, R8, -INF , !P6 ;  /* 0xff80000008c17808 */ /* 0x000fc40007000000 */
[----:B------:R-:W-:Y:S02]  /*a3f0*/  ISETP.GE.AND P3, PT, R15, R241, PT ;  /* 0x000000f10f00720c */ /* 0x000fe40003f66270 */
[----:B------:R-:W-:Y:S02]  /*a400*/  FSEL R195, R9, -INF , !P5 ;  /* 0xff80000009c37808 */ /* 0x000fe40006800000 */
[----:B------:R-:W-:Y:S02]  /*a410*/  FMNMX.FTZ R8, R17, R24, !PT ;  /* 0x0000001811087209 */ /* 0x000fe40007810000 */
[----:B------:R-:W-:Y:S02]  /*a420*/  FMNMX.FTZ R9, R0, R3, !PT ;  /* 0x0000000300097209 */ /* 0x000fe40007810000 */
[----:B------:R-:W-:Y:S02]  /*a430*/  ISETP.LT.OR P3, PT, R15, R242, P3 ;  /* 0x000000f20f00720c */ /* 0x000fe40001f61670 */
[----:B------:R-:W-:-:S02]  /*a440*/  FMNMX.FTZ R8, R19, R8, !PT ;  /* 0x0000000813087209 */ /* 0x000fc40007810000 */
[----:B------:R-:W-:Y:S02]  /*a450*/  FMNMX.FTZ R9, R28, R9, !PT ;  /* 0x000000091c097209 */ /* 0x000fe40007810000 */
[----:B------:R-:W-:Y:S02]  /*a460*/  IADD3 R14, R32, 0x30, RZ ;  /* 0x00000030200e7810 */ /* 0x000fe40007ffe0ff */
[----:B------:R-:W-:Y:S02]  /*a470*/  FMNMX.FTZ R8, R193, R8, !PT ;  /* 0x00000008c1087209 */ /* 0x000fe40007810000 */
[----:B------:R-:W-:Y:S02]  /*a480*/  FSEL R189, R5, -INF , !P3 ;  /* 0xff80000005bd7808 */ /* 0x000fe40005800000 */
[----:B------:R-:W-:Y:S02]  /*a490*/  FMNMX.FTZ R5, R30, R9, !PT ;  /* 0x000000091e057209 */ /* 0x000fe40007810000 */
[----:B------:R-:W-:-:S02]  /*a4a0*/  FSEL R191, R4, -INF , !P4 ;  /* 0xff80000004bf7808 */ /* 0x000fc40006000000 */
[----:B------:R-:W-:Y:S02]  /*a4b0*/  IADD3 R13, R32, 0x31, RZ ;  /* 0x00000031200d7810 */ /* 0x000fe40007ffe0ff */
[----:B------:R-:W-:Y:S02]  /*a4c0*/  ISETP.GE.AND P6, PT, R14, R241, PT ;  /* 0x000000f10e00720c */ /* 0x000fe40003fc6270 */
[----:B------:R-:W-:Y:S02]  /*a4d0*/  FMNMX.FTZ R4, R195, R8, !PT ;  /* 0x00000008c3047209 */ /* 0x000fe40007810000 */
[----:B------:R-:W-:Y:S02]  /*a4e0*/  FMNMX.FTZ R5, R188, R5, !PT ;  /* 0x00000005bc057209 */ /* 0x000fe40007810000 */
[----:B------:R-:W-:Y:S02]  /*a4f0*/  IADD3 R12, R32, 0x38, RZ ;  /* 0x00000038200c7810 */ /* 0x000fe40007ffe0ff */
[----:B------:R-:W-:-:S02]  /*a500*/  ISETP.GE.AND P5, PT, R13, R241, PT ;  /* 0x000000f10d00720c */ /* 0x000fc40003fa6270 */
[----:B------:R-:W-:Y:S02]  /*a510*/  ISETP.LT.OR P6, PT, R14, R242, P6 ;  /* 0x000000f20e00720c */ /* 0x000fe400037c1670 */
[----:B------:R-:W-:Y:S02]  /*a520*/  FMNMX.FTZ R4, R191, R4, !PT ;  /* 0x00000004bf047209 */ /* 0x000fe40007810000 */
[----:B------:R-:W-:Y:S02]  /*a530*/  FMNMX.FTZ R5, R22, R5, !PT ;  /* 0x0000000516057209 */ /* 0x000fe40007810000 */
[----:B------:R-:W-:Y:S02]  /*a540*/  IADD3 R32, R32, 0x39, RZ ;  /* 0x0000003920207810 */ /* 0x000fe40007ffe0ff */
[----:B------:R-:W-:Y:S02]  /*a550*/  ISETP.GE.AND P4, PT, R12, R241, PT ;  /* 0x000000f10c00720c */ /* 0x000fe40003f86270 */
[----:B------:R-:W-:-:S02]  /*a560*/  ISETP.LT.OR P5, PT, R13, R242, P5 ;  /* 0x000000f20d00720c */ /* 0x000fc40002fa1670 */
[----:B------:R-:W-:Y:S02]  /*a570*/  FSEL R175, R184, -INF , !P6 ;  /* 0xff800000b8af7808 */ /* 0x000fe40007000000 */
[----:B------:R-:W-:Y:S02]  /*a580*/  FMNMX.FTZ R4, R189, R4, !PT ;  /* 0x00000004bd047209 */ /* 0x000fe40007810000 */
[----:B------:R-:W-:Y:S02]  /*a590*/  FMNMX.FTZ R5, R16, R5, !PT ;  /* 0x0000000510057209 */ /* 0x000fe40007810000 */
[----:B------:R-:W-:Y:S02]  /*a5a0*/  ISETP.GE.AND P3, PT, R32, R241, PT ;  /* 0x000000f12000720c */ /* 0x000fe40003f66270 */
[----:B------:R-:W-:Y:S02]  /*a5b0*/  ISETP.LT.OR P4, PT, R12, R242, P4 ;  /* 0x000000f20c00720c */ /* 0x000fe40002781670 */
[----:B------:R-:W-:-:S02]  /*a5c0*/  FSEL R176, R185, -INF , !P5 ;  /* 0xff800000b9b07808 */ /* 0x000fc40006800000 */
[----:B------:R-:W-:Y:S02]  /*a5d0*/  FMNMX.FTZ R9, R175, R4, !PT ;  /* 0x00000004af097209 */ /* 0x000fe40007810000 */
[----:B------:R-:W-:Y:S02]  /*a5e0*/  FMNMX.FTZ R5, R20, R5, !PT ;  /* 0x0000000514057209 */ /* 0x000fe40007810000 */
[----:B------:R-:W-:Y:S02]  /*a5f0*/  ISETP.LT.OR P3, PT, R32, R242, P3 ;  /* 0x000000f22000720c */ /* 0x000fe40001f61670 */
[----:B------:R-:W-:Y:S02]  /*a600*/  FSEL R177, R180, -INF , !P4 ;  /* 0xff800000b4b17808 */ /* 0x000fe40006000000 */
[----:B------:R-:W-:Y:S02]  /*a610*/  FMNMX.FTZ R4, R176, R9, !PT ;  /* 0x00000009b0047209 */ /* 0x000fe40007810000 */
[----:B------:R-:W-:-:S02]  /*a620*/  FSEL R246, R10, -INF , !P2 ;  /* 0xff8000000af67808 */ /* 0x000fc40005000000 */
[----:B------:R-:W-:Y:S02]  /*a630*/  FMNMX.FTZ R5, R18, R5, !PT ;  /* 0x0000000512057209 */ /* 0x000fe40007810000 */
[----:B------:R-:W-:Y:S02]  /*a640*/  FSEL R179, R181, -INF , !P3 ;  /* 0xff800000b5b37808 */ /* 0x000fe40005800000 */
[----:B------:R-:W-:Y:S02]  /*a650*/  FMNMX.FTZ R4, R177, R4, !PT ;  /* 0x00000004b1047209 */ /* 0x000fe40007810000 */
[----:B------:R-:W-:Y:S02]  /*a660*/  ISETP.GE.AND P2, PT, R15, R235, PT ;  /* 0x000000eb0f00720c */ /* 0x000fe40003f46270 */
[----:B------:R-:W-:Y:S02]  /*a670*/  FSEL R202, R11, -INF , !P1 ;  /* 0xff8000000bca7808 */ /* 0x000fe40004800000 */
[----:B------:R-:W-:-:S02]  /*a680*/  FMNMX.FTZ R5, R246, R5, !PT ;  /* 0x00000005f6057209 */ /* 0x000fc40007810000 */
[----:B------:R-:W-:Y:S02]  /*a690*/  FMNMX.FTZ R4, R179, R4, !PT ;  /* 0x00000004b3047209 */ /* 0x000fe40007810000 */
[-C--:B------:R-:W-:Y:S02]  /*a6a0*/  ISETP.LT.OR P2, PT, R15, R240.reuse, P2 ;  /* 0x000000f00f00720c */ /* 0x080fe40001741670 */
[----:B------:R-:W-:Y:S02]  /*a6b0*/  ISETP.GE.AND P1, PT, R14, R235, PT ;  /* 0x000000eb0e00720c */ /* 0x000fe40003f26270 */
[----:B------:R-:W-:Y:S02]  /*a6c0*/  FSEL R192, R6, -INF , !P0 ;  /* 0xff80000006c07808 */ /* 0x000fe40004000000 */
[----:B------:R-:W-:Y:S02]  /*a6d0*/  FMNMX.FTZ R9, R202, R5, !PT ;  /* 0x00000005ca097209 */ /* 0x000fe40007810000 */
[----:B------:R-:W-:Y:S01]  /*a6e0*/  FSEL R194, R7, -INF , !P2 ;  /* 0xff80000007c27808 */ /* 0x000fe20005000000 */
[----:B------:R-:W1:Y:S01]  /*a6f0*/  SHFL.BFLY PT, R5, R4, 0x2, 0x1f ;  /* 0x0c401f0004057f89 */ /* 0x000e6200000e0000 */
[----:B------:R-:W-:-:S02]  /*a700*/  ISETP.LT.OR P1, PT, R14, R240, P1 ;  /* 0x000000f00e00720c */ /* 0x000fc40000f21670 */
[C---:B------:R-:W-:Y:S02]  /*a710*/  ISETP.GE.AND P0, PT, R13.reuse, R235, PT ;  /* 0x000000eb0d00720c */ /* 0x040fe40003f06270 */
[----:B------:R-:W-:Y:S02]  /*a720*/  FMNMX.FTZ R7, R192, R9, !PT ;  /* 0x00000009c0077209 */ /* 0x000fe40007810000 */
[----:B------:R-:W-:Y:S02]  /*a730*/  ISETP.GE.AND P2, PT, R12, R235, PT ;  /* 0x000000eb0c00720c */ /* 0x000fe40003f46270 */
[----:B------:R-:W-:Y:S02]  /*a740*/  ISETP.LT.OR P0, PT, R13, R240, P0 ;  /* 0x000000f00d00720c */ /* 0x000fe40000701670 */
[----:B------:R-:W-:Y:S02]  /*a750*/  FSEL R178, R186, -INF , !P1 ;  /* 0xff800000bab27808 */ /* 0x000fe40004800000 */
[----:B------:R-:W-:-:S02]  /*a760*/  FMNMX.FTZ R7, R194, R7, !PT ;  /* 0x00000007c2077209 */ /* 0x000fc40007810000 */
[-C--:B------:R-:W-:Y:S02]  /*a770*/  ISETP.LT.OR P2, PT, R12, R240.reuse, P2 ;  /* 0x000000f00c00720c */ /* 0x080fe40001741670 */
[----:B------:R-:W-:Y:S02]  /*a780*/  ISETP.GE.AND P1, PT, R32, R235, PT ;  /* 0x000000eb2000720c */ /* 0x000fe40003f26270 */
[----:B------:R-:W-:Y:S02]  /*a790*/  FSEL R180, R187, -INF , !P0 ;  /* 0xff800000bbb47808 */ /* 0x000fe40004000000 */
[----:B------:R-:W-:Y:S02]  /*a7a0*/  FMNMX.FTZ R7, R178, R7, !PT ;  /* 0x00000007b2077209 */ /* 0x000fe40007810000 */
[----:B------:R-:W-:Y:S02]  /*a7b0*/  ISETP.LT.OR P1, PT, R32, R240, P1 ;  /* 0x000000f02000720c */ /* 0x000fe40000f21670 */
[----:B------:R-:W-:-:S02]  /*a7c0*/  FSEL R172, R182, -INF , !P2 ;  /* 0xff800000b6ac7808 */ /* 0x000fc40005000000 */
[----:B------:R-:W-:Y:S02]  /*a7d0*/  FMNMX.FTZ R7, R180, R7, !PT ;  /* 0x00000007b4077209 */ /* 0x000fe40007810000 */
[----:B------:R-:W-:Y:S02]  /*a7e0*/  FSEL R174, R183, -INF , !P1 ;  /* 0xff800000b7ae7808 */ /* 0x000fe40004800000 */
[----:B------:R-:W-:Y:S02]  /*a7f0*/  FMNMX.FTZ R7, R172, R7, !PT ;  /* 0x00000007ac077209 */ /* 0x000fe40007810000 */
[----:B------:R-:W-:Y:S02]  /*a800*/  LOP3.LUT R6, R169, R197, RZ, 0x3c, !PT ;  /* 0x000000c5a9067212 */ /* 0x000fe400078e3cff */
[----:B------:R-:W-:Y:S02]  /*a810*/  FMNMX.FTZ R9, R174, R7, !PT ;  /* 0x00000007ae097209 */ /* 0x000fe40007810000 */
[----:B-1----:R-:W-:Y:S01]  /*a820*/  FMNMX.FTZ R7, R4, R5, !PT ;  /* 0x0000000504077209 */ /* 0x002fe20007810000 */
[----:B------:R-:W-:Y:S01]  /*a830*/  IMAD.U32 R5, RZ, RZ, UR4 ;  /* 0x00000004ff057e24 */ /* 0x000fe2000f8e00ff */
[----:B------:R-:W-:Y:S01]  /*a840*/  UIADD3 UR4, UR4, 0x1, URZ ;  /* 0x0000000104047890 */ /* 0x000fe2000fffe03f */
[----:B------:R-:W1:Y:S01]  /*a850*/  SHFL.BFLY PT, R4, R9, 0x2, 0x1f ;  /* 0x0c401f0009047f89 */ /* 0x000e6200000e0000 */
[----:B------:R-:W-:-:S02]  /*a860*/  IMAD.WIDE.U32 R34, R6, -0x2daee0ad, RZ ;  /* 0xd2511f5306227825 */ /* 0x000fc400078e00ff */
[----:B------:R-:W-:Y:S01]  /*a870*/  LOP3.LUT R5, R249, UR33, R5, 0x96, !PT ;  /* 0x00000021f9057c12 */ /* 0x000fe2000f8e9605 */
[----:B------:R-:W2:Y:S02]  /*a880*/  SHFL.BFLY PT, R170, R7, 0x1, 0x1f ;  /* 0x0c201f0007aa7f89 */ /* 0x000ea400000e0000 */
[----:B------:R-:W-:Y:S02]  /*a890*/  LOP3.LUT R248, R35, UR35, R248, 0x96, !PT ;  /* 0x0000002323f87c12 */ /* 0x000fe4000f8e96f8 */
[----:B------:R-:W-:-:S04]  /*a8a0*/  IMAD.WIDE.U32 R10, R5, -0x326172a9, RZ ;  /* 0xcd9e8d57050a7825 */ /* 0x000fc800078e00ff */
[----:B------:R-:W-:Y:S01]  /*a8b0*/  IMAD.WIDE.U32 R248, R248, -0x326172a9, RZ ;  /* 0xcd9e8d57f8f87825 */ /* 0x000fe200078e00ff */
[----:B------:R-:W-:-:S04]  /*a8c0*/  LOP3.LUT R5, R11, UR36, R168, 0x96, !PT ;  /* 0x000000240b057c12 */ /* 0x000fc8000f8e96a8 */
[----:B------:R-:W-:Y:S02]  /*a8d0*/  LOP3.LUT R8, R249, UR7, R10, 0x96, !PT ;  /* 0x00000007f9087c12 */ /* 0x000fe4000f8e960a */
[----:B-1----:R-:W-:-:S03]  /*a8e0*/  FMNMX.FTZ R4, R9, R4, !PT ;  /* 0x0000000409047209 */ /* 0x002fc60007810000 */
[----:B------:R-:W-:Y:S01]  /*a8f0*/  IMAD.WIDE.U32 R8, R8, -0x2daee0ad, RZ ;  /* 0xd2511f5308087825 */ /* 0x000fe200078e00ff */
[----:B--2---:R-:W-:Y:S01]  /*a900*/  FMNMX.FTZ R170, R7, R170, !PT ;  /* 0x000000aa07aa7209 */ /* 0x004fe20007810000 */
[----:B------:R-:W1:Y:S02]  /*a910*/  SHFL.BFLY PT, R169, R4, 0x1, 0x1f ;  /* 0x0c201f0004a97f89 */ /* 0x000e6400000e0000 */
[----:B------:R-:W-:Y:S01]  /*a920*/  IMAD.WIDE.U32 R6, R5, -0x2daee0ad, RZ ;  /* 0xd2511f5305067825 */ /* 0x000fe200078e00ff */
[----:B------:R-:W-:-:S03]  /*a930*/  FSETP.NEU.FTZ.AND P1, PT, R170, -INF , PT ;  /* 0xff800000aa00780b */ /* 0x000fc60003f3d000 */
[----:B------:R-:W-:Y:S01]  /*a940*/  FMUL.FTZ R182, R170, c[0x0][0x23c] ;  /* 0x00008f00aab67a20 */ /* 0x000fe20000410000 */
[----:B------:R-:W-:Y:S02]  /*a950*/  LOP3.LUT R5, R7, UR14, R34, 0x96, !PT ;  /* 0x0000000e07057c12 */ /* 0x000fe4000f8e9622 */
[----:B------:R-:W-:Y:S02]  /*a960*/  LOP3.LUT R6, R9, UR12, R6, 0x96, !PT ;  /* 0x0000000c09067c12 */ /* 0x000fe4000f8e9606 */
[----:B------:R-:W-:Y:S01]  /*a970*/  FSEL R182, R182, RZ, P1 ;  /* 0x000000ffb6b67208 */ /* 0x000fe20000800000 */
[----:B------:R-:W-:Y:S01]  /*a980*/  IMAD.WIDE.U32 R26, R5, -0x326172a9, RZ ;  /* 0xcd9e8d57051a7825 */ /* 0x000fe200078e00ff */
[----:B------:R-:W-:-:S03]  /*a990*/  FSEL R15, R170, RZ, P1 ;  /* 0x000000ffaa0f7208 */ /* 0x000fc60000800000 */
[----:B------:R-:W-:Y:S01]  /*a9a0*/  IMAD.WIDE.U32 R6, R6, -0x326172a9, RZ ;  /* 0xcd9e8d5706067825 */ /* 0x000fe200078e00ff */
[----:B------:R-:W-:-:S03]  /*a9b0*/  LOP3.LUT R5, R27, UR13, R248, 0x96, !PT ;  /* 0x0000000d1b057c12 */ /* 0x000fc6000f8e96f8 */
[----:B------:R-:W-:Y:S01]  /*a9c0*/  FFMA.FTZ R164, R33, c[0x0][0x23c], -R182 ;  /* 0x00008f0021a47a23 */ /* 0x000fe200000108b6 */
[----:B------:R-:W-:Y:S01]  /*a9d0*/  LOP3.LUT R26, R7, UR11, R26, 0x96, !PT ;  /* 0x0000000b071a7c12 */ /* 0x000fe2000f8e961a */
[----:B------:R-:W-:Y:S01]  /*a9e0*/  IMAD.WIDE.U32 R10, R5, -0x2daee0ad, RZ ;  /* 0xd2511f53050a7825 */ /* 0x000fe200078e00ff */
[----:B-1----:R-:W-:-:S03]  /*a9f0*/  FMNMX.FTZ R169, R4, R169, !PT ;  /* 0x000000a904a97209 */ /* 0x002fc60007810000 */
[----:B------:R-:W-:Y:S01]  /*aa00*/  IMAD.WIDE.U32 R26, R26, -0x2daee0ad, RZ ;  /* 0xd2511f531a1a7825 */ /* 0x000fe200078e00ff */
[----:B------:R-:W-:Y:S01]  /*aa10*/  LOP3.LUT R5, R11, UR10, R8, 0x96, !PT ;  /* 0x0000000a0b057c12 */ /* 0x000fe2000f8e9608 */
[----:B------:R-:W-:Y:S01]  /*aa20*/  MUFU.EX2 R164, R164 ;  /* 0x000000a400a47308 */ /* 0x000fe20000000800 */
[C---:B------:R-:W-:Y:S01]  /*aa30*/  FSETP.NEU.FTZ.AND P0, PT, R169.reuse, -INF , PT ;  /* 0xff800000a900780b */ /* 0x040fe20003f1d000 */
[----:B------:R-:W-:Y:S01]  /*aa40*/  FMUL.FTZ R173, R169, c[0x0][0x23c] ;  /* 0x00008f00a9ad7a20 */ /* 0x000fe20000410000 */
[----:B------:R-:W-:Y:S01]  /*aa50*/  LOP3.LUT R4, R27, UR8, R10, 0x96, !PT ;  /* 0x000000081b047c12 */ /* 0x000fe2000f8e960a */
[----:B------:R-:W-:Y:S01]  /*aa60*/  IMAD.WIDE.U32 R8, R5, -0x326172a9, RZ ;  /* 0xcd9e8d5705087825 */ /* 0x000fe200078e00ff */
[----:B------:R-:W-:Y:S02]  /*aa70*/  FSEL R11, R169, RZ, P0 ;  /* 0x000000ffa90b7208 */ /* 0x000fe40000000000 */
[----:B------:R-:W-:Y:S01]  /*aa80*/  FSEL R173, R173, RZ, P0 ;  /* 0x000000ffadad7208 */ /* 0x000fe20000000000 */
[----:B------:R-:W-:Y:S01]  /*aa90*/  IMAD.WIDE.U32 R12, R4, -0x326172a9, RZ ;  /* 0xcd9e8d57040c7825 */ /* 0x000fe200078e00ff */
[----:B------:R-:W-:-:S03]  /*aaa0*/  LOP3.LUT R24, R9, UR9, R6, 0x96, !PT ;  /* 0x0000000909187c12 */ /* 0x000fc6000f8e9606 */
[--C-:B------:R-:W-:Y:S01]  /*aab0*/  FFMA.FTZ R33, R3, c[0x0][0x23c], -R173.reuse ;  /* 0x00008f0003217a23 */ /* 0x100fe200000108ad */
[----:B------:R-:W-:Y:S01]  /*aac0*/  LOP3.LUT R4, R13, UR6, R8, 0x96, !PT ;  /* 0x000000060d047c12 */ /* 0x000fe2000f8e9608 */
[--C-:B------:R-:W-:Y:S01]  /*aad0*/  FFMA.FTZ R32, R30, c[0x0][0x23c], -R173.reuse ;  /* 0x00008f001e207a23 */ /* 0x100fe200000108ad */
[--C-:B------:R-:W-:Y:S01]  /*aae0*/  SHF.R.U32.HI R8, RZ, 0x10, R12.reuse ;  /* 0x00000010ff087819 */ /* 0x100fe2000001160c */
[--C-:B------:R-:W-:Y:S01]  /*aaf0*/  FFMA.FTZ R3, R188, c[0x0][0x23c], -R173.reuse ;  /* 0x00008f00bc037a23 */ /* 0x100fe200000108ad */
[----:B------:R-:W-:Y:S01]  /*ab00*/  SHF.R.U32.HI R7, RZ, 0x18, R12 ;  /* 0x00000018ff077819 */ /* 0x000fe2000001160c */
[--C-:B------:R-:W-:Y:S01]  /*ab10*/  FFMA.FTZ R168, R31, c[0x0][0x23c], -R182.reuse ;  /* 0x00008f001fa87a23 */ /* 0x100fe200000108b6 */
[----:B------:R-:W-:Y:S01]  /*ab20*/  MUFU.EX2 R33, R33 ;  /* 0x0000002100217308 */ /* 0x000fe20000000800 */
[--C-:B------:R-:W-:Y:S01]  /*ab30*/  FFMA.FTZ R35, R25, c[0x0][0x23c], -R182.reuse ;  /* 0x00008f0019237a23 */ /* 0x100fe200000108b6 */
[----:B------:R-:W-:Y:S01]  /*ab40*/  LOP3.LUT R8, R8, 0xff, RZ, 0xc0, !PT ;  /* 0x000000ff08087812 */ /* 0x000fe200078ec0ff */
[----:B------:R-:W-:Y:S01]  /*ab50*/  FFMA.FTZ R34, R29, c[0x0][0x23c], -R182 ;  /* 0x00008f001d227a23 */ /* 0x000fe200000108b6 */
[----:B------:R-:W-:Y:S01]  /*ab60*/  SHF.R.U32.HI R5, RZ, 0x10, R4 ;  /* 0x00000010ff057819 */ /* 0x000fe20000011604 */
[----:B------:R-:W-:Y:S01]  /*ab70*/  FFMA.FTZ R28, R28, c[0x0][0x23c], -R173 ;  /* 0x00008f001c1c7a23 */ /* 0x000fe200000108ad */
[----:B------:R-:W-:Y:S01]  /*ab80*/  LOP3.LUT R6, R4, 0xffff, RZ, 0xc0, !PT ;  /* 0x0000ffff04067812 */ /* 0x000fe200078ec0ff */
[----:B------:R-:W-:Y:S01]  /*ab90*/  FADD.FTZ R15, R2, -R15 ;  /* 0x8000000f020f7221 */ /* 0x000fe20000010000 */
[----:B------:R-:W-:Y:S01]  /*aba0*/  MUFU.EX2 R32, R32 ;  /* 0x0000002000207308 */ /* 0x000fe20000000800 */
[----:B------:R-:W-:Y:S01]  /*abb0*/  FADD.FTZ R2, R0, -R11 ;  /* 0x8000000b00027221 */ /* 0x000fe20000010000 */
[----:B------:R-:W-:Y:S01]  /*abc0*/  LOP3.LUT R10, R12, 0xffff, RZ, 0xc0, !PT ;  /* 0x0000ffff0c0a7812 */ /* 0x000fe200078ec0ff */
[----:B------:R-:W-:Y:S01]  /*abd0*/  FMUL.FTZ R171, R15, c[0x0][0x23c] ;  /* 0x00008f000fab7a20 */ /* 0x000fe20000410000 */
[----:B------:R-:W-:Y:S01]  /*abe0*/  LOP3.LUT R13, R4, 0xff, RZ, 0xc0, !PT ;  /* 0x000000ff040d7812 */ /* 0x000fe200078ec0ff */
[----:B------:R-:W-:Y:S01]  /*abf0*/  FMUL.FTZ R2, R2, c[0x0][0x23c] ;  /* 0x00008f0002027a20 */ /* 0x000fe20000410000 */
[----:B------:R-:W-:Y:S01]  /*ac00*/  PRMT R7, R8, 0x5410, R7 ;  /* 0x0000541008077816 */ /* 0x000fe20000000007 */
[----:B------:R-:W-:Y:S01]  /*ac10*/  FFMA.FTZ R181, R17, c[0x0][0x23c], -R182 ;  /* 0x00008f0011b57a23 */ /* 0x000fe200000108b6 */
[----:B------:R-:W1:Y:S01]  /*ac20*/  MUFU.EX2 R3, R3 ;  /* 0x0000000300037308 */ /* 0x000e620000000800 */
[----:B------:R-:W-:Y:S01]  /*ac30*/  SHF.R.U32.HI R4, RZ, 0x18, R4 ;  /* 0x00000018ff047819 */ /* 0x000fe20000011604 */
[----:B------:R-:W-:Y:S01]  /*ac40*/  FFMA.FTZ R186, R19, c[0x0][0x23c], -R182 ;  /* 0x00008f0013ba7a23 */ /* 0x000fe200000108b6 */
[----:B------:R-:W-:Y:S01]  /*ac50*/  LOP3.LUT R5, R5, 0xff, RZ, 0xc0, !PT ;  /* 0x000000ff05057812 */ /* 0x000fe200078ec0ff */
[--C-:B------:R-:W-:Y:S01]  /*ac60*/  HSET2.LE.AND R7, R7, R250.reuse, PT ;  /* 0x000000fa07077233 */ /* 0x100fe20003803000 */
[----:B------:R-:W-:Y:S01]  /*ac70*/  SHF.R.U32.HI R6, RZ, 0x8, R6 ;  /* 0x00000008ff067819 */ /* 0x000fe20000011606 */
[----:B------:R-:W-:Y:S01]  /*ac80*/  IMAD.WIDE.U32 R24, R24, -0x2daee0ad, RZ ;  /* 0xd2511f5318187825 */ /* 0x000fe200078e00ff */
[----:B------:R-:W-:Y:S01]  /*ac90*/  LOP3.LUT R9, R12, 0xff, RZ, 0xc0, !PT ;  /* 0x000000ff0c097812 */ /* 0x000fe200078ec0ff */
[----:B------:R-:W2:Y:S01]  /*aca0*/  MUFU.EX2 R168, R168 ;  /* 0x000000a800a87308 */ /* 0x000ea20000000800 */
[----:B------:R-:W-:Y:S01]  /*acb0*/  SHF.R.U32.HI R10, RZ, 0x8, R10 ;  /* 0x00000008ff0a7819 */ /* 0x000fe2000001160a */
[----:B------:R-:W-:Y:S01]  /*acc0*/  FFMA.FTZ R184, R21, c[0x0][0x23c], -R182 ;  /* 0x00008f0015b87a23 */ /* 0x000fe200000108b6 */
[----:B------:R-:W-:Y:S01]  /*acd0*/  PRMT R5, R5, 0x5410, R4 ;  /* 0x0000541005057816 */ /* 0x000fe20000000004 */
[----:B------:R-:W-:Y:S01]  /*ace0*/  FFMA.FTZ R183, R23, c[0x0][0x23c], -R182 ;  /* 0x00008f0017b77a23 */ /* 0x000fe200000108b6 */
[----:B------:R-:W-:Y:S01]  /*acf0*/  PRMT R13, R13, 0x5410, R6 ;  /* 0x000054100d0d7816 */ /* 0x000fe20000000006 */
[--C-:B------:R-:W-:Y:S01]  /*ad00*/  FFMA.FTZ R185, R22, c[0x0][0x23c], -R173.reuse ;  /* 0x00008f0016b97a23 */ /* 0x100fe200000108ad */
[----:B------:R-:W-:Y:S01]  /*ad10*/  PRMT R9, R9, 0x5410, R10 ;  /* 0x0000541009097816 */ /* 0x000fe2000000000a */
[----:B------:R-:W-:Y:S01]  /*ad20*/  MUFU.EX2 R35, R35 ;  /* 0x0000002300237308 */ /* 0x000fe20000000800 */
[----:B-1----:R-:W-:Y:S01]  /*ad30*/  F2FP.BF16.PACK_AB R4, R3, R32 ;  /* 0x000000200304723e */ /* 0x002fe200000010ff */
[--C-:B------:R-:W-:Y:S01]  /*ad40*/  HSET2.LE.AND R5, R5, R250.reuse, PT ;  /* 0x000000fa05057233 */ /* 0x100fe20003803000 */
[--C-:B------:R-:W-:Y:S01]  /*ad50*/  FFMA.FTZ R188, R20, c[0x0][0x23c], -R173.reuse ;  /* 0x00008f0014bc7a23 */ /* 0x100fe200000108ad */
[--C-:B------:R-:W-:Y:S01]  /*ad60*/  HSET2.LE.AND R6, R9, R250.reuse, PT ;  /* 0x000000fa09067233 */ /* 0x100fe20003803000 */
[----:B------:R-:W-:Y:S01]  /*ad70*/  LOP3.LUT R7, R7, R4, RZ, 0xc0, !PT ;  /* 0x0000000407077212 */ /* 0x000fe200078ec0ff */
[----:B------:R-:W-:Y:S01]  /*ad80*/  HSET2.LE.AND R4, R13, R250, PT ;  /* 0x000000fa0d047233 */ /* 0x000fe20003803000 */
[----:B------:R-:W1:Y:S01]  /*ad90*/  LDSM.16.MT88.4 R8, [R224+0x10000] ;  /* 0x01000000e008783b */ /* 0x000e620000004200 */
[----:B------:R-:W3:Y:S01]  /*ada0*/  MUFU.EX2 R34, R34 ;  /* 0x0000002200227308 */ /* 0x000ee20000000800 */
[----:B--2---:R-:W-:Y:S01]  /*adb0*/  F2FP.BF16.PACK_AB R13, R164, R168 ;  /* 0x000000a8a40d723e */ /* 0x004fe200000010ff */
[--C-:B------:R-:W-:Y:S01]  /*adc0*/  FFMA.FTZ R187, R18, c[0x0][0x23c], -R173.reuse ;  /* 0x00008f0012bb7a23 */ /* 0x100fe200000108ad */
[----:B------:R-:W-:Y:S01]  /*add0*/  LOP3.LUT R26, R25, UR37, R26, 0x96, !PT ;  /* 0x00000025191a7c12 */ /* 0x000fe2000f8e961a */
[--C-:B------:R-:W-:Y:S01]  /*ade0*/  FFMA.FTZ R190, R16, c[0x0][0x23c], -R173.reuse ;  /* 0x00008f0010be7a23 */ /* 0x100fe200000108ad */
[----:B------:R-:W-:Y:S01]  /*adf0*/  LOP3.LUT R4, R4, R13, RZ, 0xc0, !PT ;  /* 0x0000000d04047212 */ /* 0x000fe200078ec0ff */
[----:B------:R-:W-:Y:S01]  /*ae00*/  LDSM.16.MT88.4 R16, [R220+0x10800] ;  /* 0x01080000dc10783b */ /* 0x000fe20000004200 */
[----:B------:R-:W-:Y:S01]  /*ae10*/  FFMA.FTZ R202, R202, c[0x0][0x23c], -R173 ;  /* 0x00008f00caca7a23 */ /* 0x000fe200000108ad */
[----:B------:R-:W2:Y:S01]  /*ae20*/  MUFU.EX2 R0, R28 ;  /* 0x0000001c00007308 */ /* 0x000ea20000000800 */
[--C-:B------:R-:W-:Y:S01]  /*ae30*/  FFMA.FTZ R189, R189, c[0x0][0x23c], -R182.reuse ;  /* 0x00008f00bdbd7a23 */ /* 0x100fe200000108b6 */
[----:B------:R-:W-:Y:S01]  /*ae40*/  LDSM.16.MT88.4 R20, [R221+0x10800] ;  /* 0x01080000dd14783b */ /* 0x000fe20000004200 */
[----:B------:R-:W-:-:S02]  /*ae50*/  FFMA.FTZ R175, R175, c[0x0][0x23c], -R182 ;  /* 0x00008f00afaf7a23 */ /* 0x000fc400000108b6 */
[--C-:B------:R-:W-:Y:S02]  /*ae60*/  FFMA.FTZ R176, R176, c[0x0][0x23c], -R182.reuse ;  /* 0x00008f00b0b07a23 */ /* 0x100fe400000108b6 */
[----:B------:R-:W-:Y:S01]  /*ae70*/  FFMA.FTZ R177, R177, c[0x0][0x23c], -R182 ;  /* 0x00008f00b1b17a23 */ /* 0x000fe200000108b6 */
[----:B---3--:R-:W-:Y:S01]  /*ae80*/  F2FP.BF16.PACK_AB R15, R34, R35 ;  /* 0x00000023220f723e */ /* 0x008fe200000010ff */
[----:B------:R-:W3:Y:S01]  /*ae90*/  MUFU.EX2 R171, R171 ;  /* 0x000000ab00ab7308 */ /* 0x000ee20000000800 */
[----:B------:R-:W-:Y:S02]  /*aea0*/  FFMA.FTZ R178, R178, c[0x0][0x23c], -R173 ;  /* 0x00008f00b2b27a23 */ /* 0x000fe400000108ad */
[----:B------:R-:W-:Y:S02]  /*aeb0*/  LOP3.LUT R6, R6, R15, RZ, 0xc0, !PT ;  /* 0x0000000f06067212 */ /* 0x000fe400078ec0ff */
[----:B--2---:R-:W-:-:S03]  /*aec0*/  F2FP.BF16.PACK_AB R12, R0, R33 ;  /* 0x00000021000c723e */ /* 0x004fc600000010ff */
[----:B------:R-:W2:Y:S01]  /*aed0*/  MUFU.EX2 R2, R2 ;  /* 0x0000000200027308 */ /* 0x000ea20000000800 */
[----:B------:R-:W-:Y:S01]  /*aee0*/  LDSM.16.MT88.4 R28, [R224+0x10800] ;  /* 0x01080000e01c783b */ /* 0x000fe20000004200 */
[----:B------:R-:W-:-:S03]  /*aef0*/  LOP3.LUT R5, R5, R12, RZ, 0xc0, !PT ;  /* 0x0000000c05057212 */ /* 0x000fc600078ec0ff */
[----:B------:R-:W4:Y:S01]  /*af00*/  LDSM.16.MT88.4 R12, [R222+0x10000] ;  /* 0x01000000de0c783b */ /* 0x000f220000004200 */
[-C--:B---3--:R-:W-:Y:S02]  /*af10*/  FMUL.FTZ R160, R160, R171.reuse ;  /* 0x000000aba0a07220 */ /* 0x088fe40000410000 */
[----:B------:R-:W-:Y:S01]  /*af20*/  MUFU.EX2 R181, R181 ;  /* 0x000000b500b57308 */ /* 0x000fe20000000800 */
[-C--:B------:R-:W-:Y:S02]  /*af30*/  FMUL.FTZ R161, R161, R171.reuse ;  /* 0x000000aba1a17220 */ /* 0x080fe40000410000 */
[-C--:B------:R-:W-:Y:S02]  /*af40*/  FMUL.FTZ R156, R156, R171.reuse ;  /* 0x000000ab9c9c7220 */ /* 0x080fe40000410000 */
[----:B------:R-:W-:Y:S02]  /*af50*/  FMUL.FTZ R157, R157, R171 ;  /* 0x000000ab9d9d7220 */ /* 0x000fe40000410000 */
[-C--:B--2---:R-:W-:Y:S01]  /*af60*/  FMUL.FTZ R162, R162, R2.reuse ;  /* 0x00000002a2a27220 */ /* 0x084fe20000410000 */
[----:B------:R-:W2:Y:S01]  /*af70*/  MUFU.EX2 R186, R186 ;  /* 0x000000ba00ba7308 */ /* 0x000ea20000000800 */
[----:B------:R-:W-:-:S02]  /*af80*/  FMUL.FTZ R163, R163, R2 ;  /* 0x00000002a3a37220 */ /* 0x000fc40000410000 */
[-C--:B------:R-:W-:Y:S02]  /*af90*/  FMUL.FTZ R158, R158, R2.reuse ;  /* 0x000000029e9e7220 */ /* 0x080fe40000410000 */
[-C--:B------:R-:W-:Y:S02]  /*afa0*/  FMUL.FTZ R159, R159, R2.reuse ;  /* 0x000000029f9f7220 */ /* 0x080fe40000410000 */
[-C--:B------:R-:W-:Y:S01]  /*afb0*/  FMUL.FTZ R152, R152, R171.reuse ;  /* 0x000000ab98987220 */ /* 0x080fe20000410000 */
[----:B-1----:R-:W-:Y:S01]  /*afc0*/  HMMA.16816.F32.BF16 R160, R4, R8, R160 ;  /* 0x0000000804a0723c */ /* 0x002fe200000418a0 */
[----:B------:R-:W-:Y:S01]  /*afd0*/  FMUL.FTZ R153, R153, R171 ;  /* 0x000000ab99997220 */ /* 0x000fe20000410000 */
[----:B------:R-:W-:Y:S01]  /*afe0*/  MUFU.EX2 R184, R184 ;  /* 0x000000b800b87308 */ /* 0x000fe20000000800 */
[-C--:B------:R-:W-:Y:S02]  /*aff0*/  FMUL.FTZ R154, R154, R2.reuse ;  /* 0x000000029a9a7220 */ /* 0x080fe40000410000 */
[----:B------:R-:W-:-:S02]  /*b000*/  FMUL.FTZ R155, R155, R2 ;  /* 0x000000029b9b7220 */ /* 0x000fc40000410000 */
[-C--:B------:R-:W-:Y:S01]  /*b010*/  FMUL.FTZ R148, R148, R171.reuse ;  /* 0x000000ab94947220 */ /* 0x080fe20000410000 */
[----:B------:R-:W-:Y:S01]  /*b020*/  HMMA.16816.F32.BF16 R156, R4, R10, R156 ;  /* 0x0000000a049c723c */ /* 0x000fe2000004189c */
[-C--:B------:R-:W-:Y:S01]  /*b030*/  FMUL.FTZ R149, R149, R171.reuse ;  /* 0x000000ab95957220 */ /* 0x080fe20000410000 */
[----:B------:R-:W1:Y:S01]  /*b040*/  LDSM.16.MT88.4 R8, [R221+0x10000] ;  /* 0x01000000dd08783b */ /* 0x000e620000004200 */
[-C--:B------:R-:W-:Y:S01]  /*b050*/  FMUL.FTZ R150, R150, R2.reuse ;  /* 0x0000000296967220 */ /* 0x080fe20000410000 */
[----:B------:R-:W-:Y:S01]  /*b060*/  MUFU.EX2 R183, R183 ;  /* 0x000000b700b77308 */ /* 0x000fe20000000800 */
[----:B------:R-:W-:Y:S02]  /*b070*/  FMUL.FTZ R151, R151, R2 ;  /* 0x0000000297977220 */ /* 0x000fe40000410000 */
[-C--:B------:R-:W-:Y:S02]  /*b080*/  FMUL.FTZ R144, R144, R171.reuse ;  /* 0x000000ab90907220 */ /* 0x080fe40000410000 */
[----:B------:R-:W-:-:S02]  /*b090*/  FMUL.FTZ R145, R145, R171 ;  /* 0x000000ab91917220 */ /* 0x000fc40000410000 */
[-C--:B------:R-:W-:Y:S01]  /*b0a0*/  FMUL.FTZ R146, R146, R2.reuse ;  /* 0x0000000292927220 */ /* 0x080fe20000410000 */
[C---:B----4-:R-:W-:Y:S01]  /*b0b0*/  HMMA.16816.F32.BF16 R152, R4.reuse, R12, R152 ;  /* 0x0000000c0498723c */ /* 0x050fe20000041898 */
[-C--:B------:R-:W-:Y:S01]  /*b0c0*/  FMUL.FTZ R147, R147, R2.reuse ;  /* 0x0000000293937220 */ /* 0x080fe20000410000 */
[----:B------:R-:W-:Y:S01]  /*b0d0*/  MUFU.EX2 R185, R185 ;  /* 0x000000b900b97308 */ /* 0x000fe20000000800 */
[-C--:B------:R-:W-:Y:S02]  /*b0e0*/  FMUL.FTZ R140, R140, R171.reuse ;  /* 0x000000ab8c8c7220 */ /* 0x080fe40000410000 */
[-C--:B------:R-:W-:Y:S02]  /*b0f0*/  FMUL.FTZ R141, R141, R171.reuse ;  /* 0x000000ab8d8d7220 */ /* 0x080fe40000410000 */
[-C--:B------:R-:W-:Y:S01]  /*b100*/  FMUL.FTZ R142, R142, R2.reuse ;  /* 0x000000028e8e7220 */ /* 0x080fe20000410000 */
[----:B------:R-:W-:Y:S01]  /*b110*/  HMMA.16816.F32.BF16 R148, R4, R14, R148 ;  /* 0x0000000e0494723c */ /* 0x000fe20000041894 */
[----:B------:R-:W3:Y:S01]  /*b120*/  LDSM.16.MT88.4 R12, [R220+0x10000] ;  /* 0x01000000dc0c783b */ /* 0x000ee20000004200 */
[----:B------:R-:W-:Y:S01]  /*b130*/  FMUL.FTZ R143, R143, R2 ;  /* 0x000000028f8f7220 */ /* 0x000fe20000410000 */
[----:B------:R-:W-:Y:S01]  /*b140*/  MUFU.EX2 R188, R188 ;  /* 0x000000bc00bc7308 */ /* 0x000fe20000000800 */
[----:B------:R-:W-:-:S02]  /*b150*/  FMUL.FTZ R136, R136, R171 ;  /* 0x000000ab88887220 */ /* 0x000fc40000410000 */
[-C--:B------:R-:W-:Y:S02]  /*b160*/  FMUL.FTZ R137, R137, R171.reuse ;  /* 0x000000ab89897220 */ /* 0x080fe40000410000 */
[-C--:B------:R-:W-:Y:S02]  /*b170*/  FMUL.FTZ R138, R138, R2.reuse ;  /* 0x000000028a8a7220 */ /* 0x080fe40000410000 */
[-C--:B------:R-:W-:Y:S01]  /*b180*/  FMUL.FTZ R139, R139, R2.reuse ;  /* 0x000000028b8b7220 */ /* 0x080fe20000410000 */
[----:B------:R-:W4:Y:S01]  /*b190*/  MUFU.EX2 R187, R187 ;  /* 0x000000bb00bb7308 */ /* 0x000f220000000800 */
[-C--:B------:R-:W-:Y:S02]  /*b1a0*/  FMUL.FTZ R132, R132, R171.reuse ;  /* 0x000000ab84847220 */ /* 0x080fe40000410000 */
[----:B------:R-:W-:Y:S02]  /*b1b0*/  FMUL.FTZ R133, R133, R171 ;  /* 0x000000ab85857220 */ /* 0x000fe40000410000 */
[----:B------:R-:W-:-:S02]  /*b1c0*/  FMUL.FTZ R134, R134, R2 ;  /* 0x0000000286867220 */ /* 0x000fc40000410000 */
[-C--:B------:R-:W-:Y:S01]  /*b1d0*/  FMUL.FTZ R135, R135, R2.reuse ;  /* 0x0000000287877220 */ /* 0x080fe20000410000 */
[----:B------:R-:W5:Y:S01]  /*b1e0*/  MUFU.EX2 R190, R190 ;  /* 0x000000be00be7308 */ /* 0x000f620000000800 */
[-C--:B------:R-:W-:Y:S01]  /*b1f0*/  FMUL.FTZ R36, R36, R171.reuse ;  /* 0x000000ab24247220 */ /* 0x080fe20000410000 */
[C---:B-1----:R-:W-:Y:S01]  /*b200*/  HMMA.16816.F32.BF16 R144, R4.reuse, R8, R144 ;  /* 0x000000080490723c */ /* 0x042fe20000041890 */
[-C--:B------:R-:W-:Y:S02]  /*b210*/  FMUL.FTZ R37, R37, R171.reuse ;  /* 0x000000ab25257220 */ /* 0x080fe40000410000 */
[-C--:B------:R-:W-:Y:S02]  /*b220*/  FMUL.FTZ R38, R38, R2.reuse ;  /* 0x0000000226267220 */ /* 0x080fe40000410000 */
[----:B------:R-:W-:Y:S01]  /*b230*/  FMUL.FTZ R39, R39, R2 ;  /* 0x0000000227277220 */ /* 0x000fe20000410000 */
[----:B------:R-:W-:Y:S01]  /*b240*/  MUFU.EX2 R202, R202 ;  /* 0x000000ca00ca7308 */ /* 0x000fe20000000800 */
[-C--:B------:R-:W-:Y:S01]  /*b250*/  FMUL.FTZ R40, R40, R171.reuse ;  /* 0x000000ab28287220 */ /* 0x080fe20000410000 */
[----:B------:R-:W-:Y:S01]  /*b260*/  HMMA.16816.F32.BF16 R140, R4, R10, R140 ;  /* 0x0000000a048c723c */ /* 0x000fe2000004188c */
[----:B------:R-:W1:Y:S01]  /*b270*/  LDSM.16.MT88.4 R8, [R224+0x12000] ;  /* 0x01200000e008783b */ /* 0x000e620000004200 */
[----:B------:R-:W-:-:S02]  /*b280*/  FMUL.FTZ R41, R41, R171 ;  /* 0x000000ab29297220 */ /* 0x000fc40000410000 */
[-C--:B------:R-:W-:Y:S02]  /*b290*/  FMUL.FTZ R42, R42, R2.reuse ;  /* 0x000000022a2a7220 */ /* 0x080fe40000410000 */
[-C--:B------:R-:W-:Y:S01]  /*b2a0*/  FMUL.FTZ R43, R43, R2.reuse ;  /* 0x000000022b2b7220 */ /* 0x080fe20000410000 */
[----:B------:R-:W-:Y:S01]  /*b2b0*/  MUFU.EX2 R189, R189 ;  /* 0x000000bd00bd7308 */ /* 0x000fe20000000800 */
[-C--:B------:R-:W-:Y:S02]  /*b2c0*/  FMUL.FTZ R44, R44, R171.reuse ;  /* 0x000000ab2c2c7220 */ /* 0x080fe40000410000 */
[-C--:B------:R-:W-:Y:S01]  /*b2d0*/  FMUL.FTZ R45, R45, R171.reuse ;  /* 0x000000ab2d2d7220 */ /* 0x080fe20000410000 */
[----:B---3--:R-:W-:Y:S01]  /*b2e0*/  HMMA.16816.F32.BF16 R136, R4, R12, R136 ;  /* 0x0000000c0488723c */ /* 0x008fe20000041888 */
[-C--:B------:R-:W-:Y:S02]  /*b2f0*/  FMUL.FTZ R46, R46, R2.reuse ;  /* 0x000000022e2e7220 */ /* 0x080fe40000410000 */
[----:B------:R-:W-:Y:S01]  /*b300*/  FMUL.FTZ R47, R47, R2 ;  /* 0x000000022f2f7220 */ /* 0x000fe20000410000 */
[----:B------:R-:W-:Y:S01]  /*b310*/  MUFU.EX2 R175, R175 ;  /* 0x000000af00af7308 */ /* 0x000fe20000000800 */
[----:B------:R-:W-:-:S02]  /*b320*/  FMUL.FTZ R48, R48, R171 ;  /* 0x000000ab30307220 */ /* 0x000fc40000410000 */
[-C--:B------:R-:W-:Y:S01]  /*b330*/  FMUL.FTZ R49, R49, R171.reuse ;  /* 0x000000ab31317220 */ /* 0x080fe20000410000 */
[----:B------:R-:W-:Y:S01]  /*b340*/  HMMA.16816.F32.BF16 R132, R4, R14, R132 ;  /* 0x0000000e0484723c */ /* 0x000fe20000041884 */
[----:B------:R-:W3:Y:S01]  /*b350*/  LDSM.16.MT88.4 R12, [R222+0x12000] ;  /* 0x01200000de0c783b */ /* 0x000ee20000004200 */
[-C--:B------:R-:W-:Y:S02]  /*b360*/  FMUL.FTZ R50, R50, R2.reuse ;  /* 0x0000000232327220 */ /* 0x080fe40000410000 */
[-C--:B------:R-:W-:Y:S01]  /*b370*/  FMUL.FTZ R51, R51, R2.reuse ;  /* 0x0000000233337220 */ /* 0x080fe20000410000 */
[----:B------:R-:W-:Y:S01]  /*b380*/  MUFU.EX2 R176, R176 ;  /* 0x000000b000b07308 */ /* 0x000fe20000000800 */
[-C--:B------:R-:W-:Y:S02]  /*b390*/  FMUL.FTZ R52, R52, R171.reuse ;  /* 0x000000ab34347220 */ /* 0x080fe40000410000 */
[----:B------:R-:W-:Y:S02]  /*b3a0*/  FMUL.FTZ R53, R53, R171 ;  /* 0x000000ab35357220 */ /* 0x000fe40000410000 */
[----:B------:R-:W-:-:S02]  /*b3b0*/  FMUL.FTZ R54, R54, R2 ;  /* 0x0000000236367220 */ /* 0x000fc40000410000 */
[-C--:B------:R-:W-:Y:S01]  /*b3c0*/  FMUL.FTZ R55, R55, R2.reuse ;  /* 0x0000000237377220 */ /* 0x080fe20000410000 */
[----:B------:R-:W-:Y:S01]  /*b3d0*/  MUFU.EX2 R177, R177 ;  /* 0x000000b100b17308 */ /* 0x000fe20000000800 */
[-C--:B------:R-:W-:Y:S02]  /*b3e0*/  FMUL.FTZ R56, R56, R171.reuse ;  /* 0x000000ab38387220 */ /* 0x080fe40000410000 */
[-C--:B------:R-:W-:Y:S02]  /*b3f0*/  FMUL.FTZ R57, R57, R171.reuse ;  /* 0x000000ab39397220 */ /* 0x080fe40000410000 */
[-C--:B------:R-:W-:Y:S02]  /*b400*/  FMUL.FTZ R58, R58, R2.reuse ;  /* 0x000000023a3a7220 */ /* 0x080fe40000410000 */
[----:B------:R-:W-:Y:S01]  /*b410*/  FMUL.FTZ R59, R59, R2 ;  /* 0x000000023b3b7220 */ /* 0x000fe20000410000 */
[----:B------:R-:W-:Y:S01]  /*b420*/  MUFU.EX2 R178, R178 ;  /* 0x000000b200b27308 */ /* 0x000fe20000000800 */
[----:B-1----:R-:W-:Y:S01]  /*b430*/  HMMA.16816.F32.BF16 R36, R4, R8, R36 ;  /* 0x000000080424723c */ /* 0x002fe20000041824 */
[----:B------:R-:W-:-:S02]  /*b440*/  FMUL.FTZ R60, R60, R171 ;  /* 0x000000ab3c3c7220 */ /* 0x000fc40000410000 */
[-C--:B------:R-:W-:Y:S02]  /*b450*/  FMUL.FTZ R61, R61, R171.reuse ;  /* 0x000000ab3d3d7220 */ /* 0x080fe40000410000 */
[-C--:B------:R-:W-:Y:S02]  /*b460*/  FMUL.FTZ R62, R62, R2.reuse ;  /* 0x000000023e3e7220 */ /* 0x080fe40000410000 */
[-C--:B------:R-:W-:Y:S01]  /*b470*/  FMUL.FTZ R63, R63, R2.reuse ;  /* 0x000000023f3f7220 */ /* 0x080fe20000410000 */
[----:B------:R-:W-:Y:S01]  /*b480*/  HMMA.16816.F32.BF16 R40, R4, R10, R40 ;  /* 0x0000000a0428723c */ /* 0x000fe20000041828 */
[----:B------:R-:W1:Y:S01]  /*b490*/  LDSM.16.MT88.4 R8, [R221+0x12000] ;  /* 0x01200000dd08783b */ /* 0x000e620000004200 */
[-C--:B------:R-:W-:Y:S02]  /*b4a0*/  FMUL.FTZ R64, R64, R171.reuse ;  /* 0x000000ab40407220 */ /* 0x080fe40000410000 */
[----:B------:R-:W-:Y:S02]  /*b4b0*/  FMUL.FTZ R65, R65, R171 ;  /* 0x000000ab41417220 */ /* 0x000fe40000410000 */
[----:B------:R-:W-:-:S02]  /*b4c0*/  FMUL.FTZ R66, R66, R2 ;  /* 0x0000000242427220 */ /* 0x000fc40000410000 */
[-C--:B------:R-:W-:Y:S02]  /*b4d0*/  FMUL.FTZ R67, R67, R2.reuse ;  /* 0x0000000243437220 */ /* 0x080fe40000410000 */
[-C--:B------:R-:W-:Y:S01]  /*b4e0*/  FMUL.FTZ R68, R68, R171.reuse ;  /* 0x000000ab44447220 */ /* 0x080fe20000410000 */
[C---:B---3--:R-:W-:Y:S01]  /*b4f0*/  HMMA.16816.F32.BF16 R44, R4.reuse, R12, R44 ;  /* 0x0000000c042c723c */ /* 0x048fe2000004182c */
[-C--:B------:R-:W-:Y:S02]  /*b500*/  FMUL.FTZ R69, R69, R171.reuse ;  /* 0x000000ab45457220 */ /* 0x080fe40000410000 */
[-C--:B------:R-:W-:Y:S02]  /*b510*/  FMUL.FTZ R70, R70, R2.reuse ;  /* 0x0000000246467220 */ /* 0x080fe40000410000 */
[----:B------:R-:W-:Y:S02]  /*b520*/  FMUL.FTZ R71, R71, R2 ;  /* 0x0000000247477220 */ /* 0x000fe40000410000 */
        /* <DEDUP_REMOVED lines=12> */
[-C--:B------:R-:W-:Y:S01]  /*b5f0*/  FMUL.FTZ R82, R82, R2.reuse ;  /* 0x0000000252527220 */ /* 0x080fe20000410000 */
[----:B-1----:R-:W-:Y:S01]  /*b600*/  HMMA.16816.F32.BF16 R52, R4, R8, R52 ;  /* 0x000000080434723c */ /* 0x002fe20000041834 */
[----:B------:R-:W-:Y:S02]  /*b610*/  FMUL.FTZ R83, R83, R2 ;  /* 0x0000000253537220 */ /* 0x000fe40000410000 */
[-C--:B------:R-:W-:Y:S02]  /*b620*/  FMUL.FTZ R84, R84, R171.reuse ;  /* 0x000000ab54547220 */ /* 0x080fe40000410000 */
[----:B------:R-:W-:-:S02]  /*b630*/  FMUL.FTZ R85, R85, R171 ;  /* 0x000000ab55557220 */ /* 0x000fc40000410000 */
[-C--:B------:R-:W-:Y:S01]  /*b640*/  FMUL.FTZ R86, R86, R2.reuse ;  /* 0x0000000256567220 */ /* 0x080fe20000410000 */
[C---:B------:R-:W-:Y:S01]  /*b650*/  HMMA.16816.F32.BF16 R56, R4.reuse, R10, R56 ;  /* 0x0000000a0438723c */ /* 0x040fe20000041838 */
[----:B------:R-:W1:Y:S01]  /*b660*/  LDSM.16.MT88.4 R8, [R224+0x14000] ;  /* 0x01400000e008783b */ /* 0x000e620000004200 */
[-C--:B------:R-:W-:Y:S02]  /*b670*/  FMUL.FTZ R87, R87, R2.reuse ;  /* 0x0000000257577220 */ /* 0x080fe40000410000 */
[-C--:B------:R-:W-:Y:S02]  /*b680*/  FMUL.FTZ R88, R88, R171.reuse ;  /* 0x000000ab58587220 */ /* 0x080fe40000410000 */
[-C--:B------:R-:W-:Y:S02]  /*b690*/  FMUL.FTZ R89, R89, R171.reuse ;  /* 0x000000ab59597220 */ /* 0x080fe40000410000 */
[-C--:B------:R-:W-:Y:S02]  /*b6a0*/  FMUL.FTZ R90, R90, R2.reuse ;  /* 0x000000025a5a7220 */ /* 0x080fe40000410000 */
[----:B------:R-:W-:Y:S01]  /*b6b0*/  FMUL.FTZ R91, R91, R2 ;  /* 0x000000025b5b7220 */ /* 0x000fe20000410000 */
[----:B---3--:R-:W-:Y:S01]  /*b6c0*/  HMMA.16816.F32.BF16 R60, R4, R12, R60 ;  /* 0x0000000c043c723c */ /* 0x008fe2000004183c */
[----:B------:R-:W-:-:S02]  /*b6d0*/  FMUL.FTZ R92, R92, R171 ;  /* 0x000000ab5c5c7220 */ /* 0x000fc40000410000 */
[-C--:B------:R-:W-:Y:S02]  /*b6e0*/  FMUL.FTZ R93, R93, R171.reuse ;  /* 0x000000ab5d5d7220 */ /* 0x080fe40000410000 */
[-C--:B------:R-:W-:Y:S02]  /*b6f0*/  FMUL.FTZ R94, R94, R2.reuse ;  /* 0x000000025e5e7220 */ /* 0x080fe40000410000 */
[-C--:B------:R-:W-:Y:S01]  /*b700*/  FMUL.FTZ R95, R95, R2.reuse ;  /* 0x000000025f5f7220 */ /* 0x080fe20000410000 */
[----:B------:R-:W-:Y:S01]  /*b710*/  HMMA.16816.F32.BF16 R64, R4, R14, R64 ;  /* 0x0000000e0440723c */ /* 0x000fe20000041840 */
[----:B------:R-:W3:Y:S01]  /*b720*/  LDSM.16.MT88.4 R12, [R222+0x14000] ;  /* 0x01400000de0c783b */ /* 0x000ee20000004200 */
        /* <DEDUP_REMOVED lines=20> */
[-C--:B------:R-:W-:Y:S02]  /*b870*/  FMUL.FTZ R113, R113, R171.reuse ;  /* 0x000000ab71717220 */ /* 0x080fe40000410000 */
[-C--:B------:R-:W-:Y:S01]  /*b880*/  FMUL.FTZ R114, R114, R2.reuse ;  /* 0x0000000272727220 */ /* 0x080fe20000410000 */
[----:B---3--:R-:W-:Y:S01]  /*b890*/  HMMA.16816.F32.BF16 R76, R4, R12, R76 ;  /* 0x0000000c044c723c */ /* 0x008fe2000004184c */
[----:B------:R-:W-:Y:S02]  /*b8a0*/  FMUL.FTZ R115, R115, R2 ;  /* 0x0000000273737220 */ /* 0x000fe40000410000 */
[----:B------:R-:W-:-:S02]  /*b8b0*/  FMUL.FTZ R116, R116, R171 ;  /* 0x000000ab74747220 */ /* 0x000fc40000410000 */
[-C--:B------:R-:W-:Y:S02]  /*b8c0*/  FMUL.FTZ R117, R117, R171.reuse ;  /* 0x000000ab75757220 */ /* 0x080fe40000410000 */
[-C--:B------:R-:W-:Y:S01]  /*b8d0*/  FMUL.FTZ R118, R118, R2.reuse ;  /* 0x0000000276767220 */ /* 0x080fe20000410000 */
[----:B------:R-:W-:Y:S01]  /*b8e0*/  HMMA.16816.F32.BF16 R80, R4, R14, R80 ;  /* 0x0000000e0450723c */ /* 0x000fe20000041850 */
[----:B------:R-:W3:Y:S01]  /*b8f0*/  LDSM.16.MT88.4 R12, [R220+0x14000] ;  /* 0x01400000dc0c783b */ /* 0x000ee20000004200 */
        /* <DEDUP_REMOVED lines=13> */
[----:B------:R-:W-:Y:S02]  /*b9d0*/  FMUL.FTZ R131, R131, R2 ;  /* 0x0000000283837220 */ /* 0x000fe40000410000 */
[----:B------:R-:W-:Y:S01]  /*b9e0*/  FFMA.FTZ R167, R167, R171, R168 ;  /* 0x000000aba7a77223 */ /* 0x000fe200000100a8 */
[----:B------:R-:W-:Y:S01]  /*b9f0*/  HMMA.16816.F32.BF16 R88, R4, R10, R88 ;  /* 0x0000000a0458723c */ /* 0x000fe20000041858 */
[----:B------:R-:W1:Y:S02]  /*ba00*/  LDSM.16.MT88.4 R8, [R224+0x16000] ;  /* 0x01600000e008783b */ /* 0x000e640000004200 */
[----:B------:R-:W-:-:S05]  /*ba10*/  FADD.FTZ R164, R164, R167 ;  /* 0x000000a7a4a47221 */ /* 0x000fca0000010000 */
[C---:B---3--:R-:W-:Y:S08]  /*ba20*/  HMMA.16816.F32.BF16 R92, R4.reuse, R12, R92 ;  /* 0x0000000c045c723c */ /* 0x048ff0000004185c */
[C---:B------:R-:W-:Y:S01]  /*ba30*/  HMMA.16816.F32.BF16 R96, R4.reuse, R14, R96 ;  /* 0x0000000e0460723c */ /* 0x040fe20000041860 */
[----:B------:R-:W3:Y:S07]  /*ba40*/  LDSM.16.MT88.4 R12, [R222+0x16000] ;  /* 0x01600000de0c783b */ /* 0x000eee0000004200 */
[C---:B-1----:R-:W-:Y:S08]  /*ba50*/  HMMA.16816.F32.BF16 R100, R4.reuse, R8, R100 ;  /* 0x000000080464723c */ /* 0x042ff00000041864 */
[C---:B------:R-:W-:Y:S01]  /*ba60*/  HMMA.16816.F32.BF16 R104, R4.reuse, R10, R104 ;  /* 0x0000000a0468723c */ /* 0x040fe20000041868 */
[----:B------:R-:W1:Y:S07]  /*ba70*/  LDSM.16.MT88.4 R8, [R221+0x16000] ;  /* 0x01600000dd08783b */ /* 0x000e6e0000004200 */
[C---:B---3--:R-:W-:Y:S08]  /*ba80*/  HMMA.16816.F32.BF16 R108, R4.reuse, R12, R108 ;  /* 0x0000000c046c723c */ /* 0x048ff0000004186c */
[C---:B------:R-:W-:Y:S01]  /*ba90*/  HMMA.16816.F32.BF16 R112, R4.reuse, R14, R112 ;  /* 0x0000000e0470723c */ /* 0x040fe20000041870 */
[----:B------:R-:W3:Y:S07]  /*baa0*/  LDSM.16.MT88.4 R12, [R220+0x16000] ;  /* 0x01600000dc0c783b */ /* 0x000eee0000004200 */
[C---:B-1----:R-:W-:Y:S07]  /*bab0*/  HMMA.16816.F32.BF16 R116, R4.reuse, R8, R116 ;  /* 0x000000080474723c */ /* 0x042fee0000041874 */
[----:B------:R-:W-:Y:S01]  /*bac0*/  SHF.R.U32.HI R9, RZ, 0x18, R26 ;  /* 0x00000018ff097819 */ /* 0x000fe2000001161a */
[----:B------:R-:W-:Y:S01]  /*bad0*/  HMMA.16816.F32.BF16 R120, R4, R10, R120 ;  /* 0x0000000a0478723c */ /* 0x000fe20000041878 */
[----:B--2---:R-:W-:-:S06]  /*bae0*/  F2FP.BF16.PACK_AB R8, R186, R181 ;  /* 0x000000b5ba08723e */ /* 0x004fcc00000010ff */
[----:B------:R-:W-:Y:S02]  /*baf0*/  LOP3.LUT R11, R26, 0xffff, RZ, 0xc0, !PT ;  /* 0x0000ffff1a0b7812 */ /* 0x000fe400078ec0ff */
[----:B----4-:R-:W-:Y:S01]  /*bb00*/  F2FP.BF16.PACK_AB R10, R187, R188 ;  /* 0x000000bcbb0a723e */ /* 0x010fe200000010ff */
[----:B---3--:R-:W-:Y:S01]  /*bb10*/  HMMA.16816.F32.BF16 R124, R4, R12, R124 ;  /* 0x0000000c047c723c */ /* 0x008fe2000004187c */
[----:B------:R-:W-:-:S07]  /*bb20*/  SHF.R.U32.HI R11, RZ, 0x8, R11 ;  /* 0x00000008ff0b7819 */ /* 0x000fce000001160b */
[----:B------:R-:W-:Y:S01]  /*bb30*/  HMMA.16816.F32.BF16 R128, R4, R14, R128 ;  /* 0x0000000e0480723c */ /* 0x000fe20000041880 */
[----:B------:R-:W1:Y:S06]  /*bb40*/  LDSM.16.MT88.4 R12, [R222+0x12800] ;  /* 0x01280000de0c783b */ /* 0x000e6c0000004200 */
[C---:B------:R-:W-:Y:S02]  /*bb50*/  LOP3.LUT R4, R24.reuse, 0xffff, RZ, 0xc0, !PT ;  /* 0x0000ffff18047812 */ /* 0x040fe400078ec0ff */
[----:B------:R-:W-:Y:S02]  /*bb60*/  LOP3.LUT R7, R24, 0xff, RZ, 0xc0, !PT ;  /* 0x000000ff18077812 */ /* 0x000fe400078ec0ff */
[----:B------:R-:W-:-:S02]  /*bb70*/  SHF.R.U32.HI R4, RZ, 0x8, R4 ;  /* 0x00000008ff047819 */ /* 0x000fc40000011604 */
[----:B------:R-:W-:Y:S02]  /*bb80*/  SHF.R.U32.HI R5, RZ, 0x10, R24 ;  /* 0x00000010ff057819 */ /* 0x000fe40000011618 */
[----:B------:R-:W-:Y:S02]  /*bb90*/  SHF.R.U32.HI R6, RZ, 0x10, R26 ;  /* 0x00000010ff067819 */ /* 0x000fe4000001161a */
[----:B------:R-:W-:Y:S02]  /*bba0*/  PRMT R7, R7, 0x5410, R4 ;  /* 0x0000541007077816 */ /* 0x000fe40000000004 */
[----:B------:R-:W-:Y:S02]  /*bbb0*/  SHF.R.U32.HI R24, RZ, 0x18, R24 ;  /* 0x00000018ff187819 */ /* 0x000fe40000011618 */
[----:B------:R-:W-:Y:S01]  /*bbc0*/  LOP3.LUT R5, R5, 0xff, RZ, 0xc0, !PT ;  /* 0x000000ff05057812 */ /* 0x000fe200078ec0ff */
[----:B------:R-:W-:Y:S01]  /*bbd0*/  HSET2.LE.AND R7, R7, R250, PT ;  /* 0x000000fa07077233 */ /* 0x000fe20003803000 */
[----:B------:R-:W-:-:S02]  /*bbe0*/  LOP3.LUT R4, R26, 0xff, RZ, 0xc0, !PT ;  /* 0x000000ff1a047812 */ /* 0x000fc400078ec0ff */
[----:B------:R-:W-:Y:S02]  /*bbf0*/  LOP3.LUT R6, R6, 0xff, RZ, 0xc0, !PT ;  /* 0x000000ff06067812 */ /* 0x000fe400078ec0ff */
[----:B------:R-:W-:Y:S02]  /*bc00*/  PRMT R5, R5, 0x5410, R24 ;  /* 0x0000541005057816 */ /* 0x000fe40000000018 */
[----:B------:R-:W-:Y:S01]  /*bc10*/  PRMT R11, R4, 0x5410, R11 ;  /* 0x00005410040b7816 */ /* 0x000fe2000000000b */
[----:B------:R-:W-:Y:S01]  /*bc20*/  LDSM.16.MT88.4 R24, [R222+0x10800] ;  /* 0x01080000de18783b */ /* 0x000fe20000004200 */
[----:B------:R-:W-:Y:S01]  /*bc30*/  PRMT R9, R6, 0x5410, R9 ;  /* 0x0000541006097816 */ /* 0x000fe20000000009 */
[--C-:B------:R-:W-:Y:S01]  /*bc40*/  HSET2.LE.AND R5, R5, R250.reuse, PT ;  /* 0x000000fa05057233 */ /* 0x100fe20003803000 */
[----:B------:R-:W-:Y:S01]  /*bc50*/  LOP3.LUT R6, R7, R8, RZ, 0xc0, !PT ;  /* 0x0000000807067212 */ /* 0x000fe200078ec0ff */
[--C-:B------:R-:W-:Y:S01]  /*bc60*/  HSET2.LE.AND R4, R11, R250.reuse, PT ;  /* 0x000000fa0b047233 */ /* 0x100fe20003803000 */
[----:B------:R-:W-:Y:S01]  /*bc70*/  F2FP.BF16.PACK_AB R11, R183, R184 ;  /* 0x000000b8b70b723e */ /* 0x000fe200000010ff */
[----:B------:R-:W-:Y:S01]  /*bc80*/  HSET2.LE.AND R9, R9, R250, PT ;  /* 0x000000fa09097233 */ /* 0x000fe20003803000 */
[----:B-----5:R-:W-:-:S02]  /*bc90*/  F2FP.BF16.PACK_AB R8, R190, R185 ;  /* 0x000000b9be08723e */ /* 0x020fc400000010ff */
[----:B------:R-:W-:Y:S02]  /*bca0*/  LOP3.LUT R7, R5, R10, RZ, 0xc0, !PT ;  /* 0x0000000a05077212 */ /* 0x000fe400078ec0ff */
[----:B------:R-:W-:Y:S02]  /*bcb0*/  LOP3.LUT R4, R4, R11, RZ, 0xc0, !PT ;  /* 0x0000000b04047212 */ /* 0x000fe400078ec0ff */
[----:B------:R-:W-:Y:S02]  /*bcc0*/  LOP3.LUT R5, R9, R8, RZ, 0xc0, !PT ;  /* 0x0000000809057212 */ /* 0x000fe400078ec0ff */
[----:B------:R-:W2:Y:S05]  /*bcd0*/  LDSM.16.MT88.4 R8, [R224+0x12800] ;  /* 0x01280000e008783b */ /* 0x000eaa0000004200 */
[C---:B------:R-:W-:Y:S08]  /*bce0*/  HMMA.16816.F32.BF16 R136, R4.reuse, R16, R136 ;  /* 0x000000100488723c */ /* 0x040ff00000041888 */
[C---:B------:R-:W-:Y:S01]  /*bcf0*/  HMMA.16816.F32.BF16 R132, R4.reuse, R18, R132 ;  /* 0x000000120484723c */ /* 0x040fe20000041884 */
[----:B------:R-:W3:Y:S07]  /*bd00*/  LDSM.16.MT88.4 R16, [R222+0x14800] ;  /* 0x01480000de10783b */ /* 0x000eee0000004200 */
[C---:B------:R-:W-:Y:S08]  /*bd10*/  HMMA.16816.F32.BF16 R160, R4.reuse, R28, R160 ;  /* 0x0000001c04a0723c */ /* 0x040ff000000418a0 */
[C---:B------:R-:W-:Y:S01]  /*bd20*/  HMMA.16816.F32.BF16 R156, R4.reuse, R30, R156 ;  /* 0x0000001e049c723c */ /* 0x040fe2000004189c */
[----:B------:R-:W-:Y:S07]  /*bd30*/  LDSM.16.MT88.4 R28, [R221+0x12800] ;  /* 0x01280000dd1c783b */ /* 0x000fee0000004200 */
[C---:B-1----:R-:W-:Y:S08]  /*bd40*/  HMMA.16816.F32.BF16 R44, R4.reuse, R12, R44 ;  /* 0x0000000c042c723c */ /* 0x042ff0000004182c */
[C---:B--2---:R-:W-:Y:S08]  /*bd50*/  HMMA.16816.F32.BF16 R36, R4.reuse, R8, R36 ;  /* 0x000000080424723c */ /* 0x044ff00000041824 */
[C---:B------:R-:W-:Y:S01]  /*bd60*/  HMMA.16816.F32.BF16 R40, R4.reuse, R10, R40 ;  /* 0x0000000a0428723c */ /* 0x040fe20000041828 */
[----:B------:R-:W1:Y:S07]  /*bd70*/  LDSM.16.MT88.4 R8, [R221+0x14800] ;  /* 0x01480000dd08783b */ /* 0x000e6e0000004200 */
        /* <DEDUP_REMOVED lines=11> */
[C---:B------:R-:W-:Y:S07]  /*be30*/  HMMA.16816.F32.BF16 R52, R4.reuse, R28, R52 ;  /* 0x0000001c0434723c */ /* 0x040fee0000041834 */
[----:B------:R-:W-:Y:S01]  /*be40*/  IMAD.WIDE.U32 R28, R165, -0x2daee0ad, RZ ;  /* 0xd2511f53a51c7825 */ /* 0x000fe200078e00ff */
[C---:B--2---:R-:W-:Y:S07]  /*be50*/  HMMA.16816.F32.BF16 R100, R4.reuse, R12, R100 ;  /* 0x0000000c0464723c */ /* 0x044fee0000041864 */
[----:B------:R-:W-:Y:S01]  /*be60*/  IMAD.U32 R12, RZ, RZ, UR4 ;  /* 0x00000004ff0c7e24 */ /* 0x000fe2000f8e00ff */
[C---:B---3--:R-:W-:Y:S07]  /*be70*/  HMMA.16816.F32.BF16 R92, R4.reuse, R16, R92 ;  /* 0x00000010045c723c */ /* 0x048fee000004185c */
[----:B------:R-:W-:Y:S01]  /*be80*/  LOP3.LUT R16, R29, UR33, R12, 0x96, !PT ;  /* 0x000000211d107c12 */ /* 0x000fe2000f8e960c */
[----:B------:R-:W-:Y:S01]  /*be90*/  HMMA.16816.F32.BF16 R104, R4, R14, R104 ;  /* 0x0000000e0468723c */ /* 0x000fe20000041868 */
[----:B------:R-:W-:Y:S01]  /*bea0*/  IMAD.WIDE.U32 R28, R196, -0x326172a9, RZ ;  /* 0xcd9e8d57c41c7825 */ /* 0x000fe200078e00ff */
[----:B------:R-:W2:Y:S03]  /*beb0*/  LDSM.16.MT88.4 R12, [R221+0x16800] ;  /* 0x01680000dd0c783b */ /* 0x000ea60000004200 */
[----:B------:R-:W-:-:S03]  /*bec0*/  IMAD.WIDE.U32 R16, R16, -0x326172a9, RZ ;  /* 0xcd9e8d5710107825 */ /* 0x000fc600078e00ff */
[----:B------:R-:W-:Y:S02]  /*bed0*/  HMMA.16816.F32.BF16 R144, R4, R20, R144 ;  /* 0x000000140490723c */ /* 0x000fe40000041890 */
[----:B------:R-:W-:Y:S01]  /*bee0*/  LOP3.LUT R17, R17, UR36, R28, 0x96, !PT ;  /* 0x0000002411117c12 */ /* 0x000fe2000f8e961c */
[----:B------:R-:W-:Y:S01]  /*bef0*/  IMAD.WIDE.U32 R28, R196, -0x326172a9, RZ ;  /* 0xcd9e8d57c41c7825 */ /* 0x000fe200078e00ff */
[----:B------:R-:W-:-:S04]  /*bf00*/  LOP3.LUT R16, R249, UR7, R16, 0x96, !PT ;  /* 0x00000007f9107c12 */ /* 0x000fc8000f8e9610 */
[----:B-1----:R-:W-:Y:S01]  /*bf10*/  HMMA.16816.F32.BF16 R108, R4, R8, R108 ;  /* 0x00000008046c723c */ /* 0x002fe2000004186c */
[----:B------:R-:W-:-:S05]  /*bf20*/  LOP3.LUT R28, R29, R197, RZ, 0x3c, !PT ;  /* 0x000000c51d1c7212 */ /* 0x000fca00078e3cff */
[----:B------:R-:W-:Y:S02]  /*bf30*/  IMAD.WIDE.U32 R28, R28, -0x2daee0ad, RZ ;  /* 0xd2511f531c1c7825 */ /* 0x000fe400078e00ff */
[----:B------:R-:W-:Y:S01]  /*bf40*/  HMMA.16816.F32.BF16 R112, R4, R10, R112 ;  /* 0x0000000a0470723c */ /* 0x000fe20000041870 */
[----:B------:R-:W1:Y:S01]  /*bf50*/  LDSM.16.MT88.4 R8, [R220+0x16800] ;  /* 0x01680000dc08783b */ /* 0x000e620000004200 */
[----:B------:R-:W-:-:S06]  /*bf60*/  FFMA.FTZ R29, R195, c[0x0][0x23c], -R182 ;  /* 0x00008f00c31d7a23 */ /* 0x000fcc00000108b6 */
[C---:B------:R-:W-:Y:S01]  /*bf70*/  HMMA.16816.F32.BF16 R140, R4.reuse, R22, R140 ;  /* 0x00000016048c723c */ /* 0x040fe2000004188c */
[----:B------:R-:W3:Y:S01]  /*bf80*/  LDSM.16.MT88.4 R20, [R224+0x14800] ;  /* 0x01480000e014783b */ /* 0x000ee20000004200 */
[----:B------:R-:W-:Y:S06]  /*bf90*/  MUFU.EX2 R29, R29 ;  /* 0x0000001d001d7308 */ /* 0x000fec0000000800 */
[C---:B------:R-:W-:Y:S07]  /*bfa0*/  HMMA.16816.F32.BF16 R60, R4.reuse, R24, R60 ;  /* 0x00000018043c723c */ /* 0x040fee000004183c */
[----:B------:R-:W-:Y:S01]  /*bfb0*/  IMAD.WIDE.U32 R24, R17, -0x2daee0ad, RZ ;  /* 0xd2511f5311187825 */ /* 0x000fe200078e00ff */
[----:B------:R-:W-:Y:S03]  /*bfc0*/  HMMA.16816.F32.BF16 R96, R4, R18, R96 ;  /* 0x000000120460723c */ /* 0x000fe60000041860 */
[----:B------:R-:W-:-:S04]  /*bfd0*/  IMAD.WIDE.U32 R16, R16, -0x2daee0ad, RZ ;  /* 0xd2511f5310107825 */ /* 0x000fc800078e00ff */
[----:B------:R-:W-:Y:S01]  /*bfe0*/  LOP3.LUT R18, R25, UR14, R28, 0x96, !PT ;  /* 0x0000000e19127c12 */ /* 0x000fe2000f8e961c */
[----:B------:R-:W-:Y:S01]  /*bff0*/  HMMA.16816.F32.BF16 R64, R4, R26, R64 ;  /* 0x0000001a0440723c */ /* 0x000fe20000041840 */
[----:B------:R-:W-:Y:S01]  /*c000*/  LOP3.LUT R24, R17, UR12, R24, 0x96, !PT ;  /* 0x0000000c11187c12 */ /* 0x000fe2000f8e9618 */
[----:B------:R-:W-:-:S04]  /*c010*/  FFMA.FTZ R28, R193, c[0x0][0x23c], -R182 ;  /* 0x00008f00c11c7a23 */ /* 0x000fc800000108b6 */
[----:B------:R-:W-:Y:S02]  /*c020*/  IMAD.WIDE.U32 R24, R24, -0x326172a9, RZ ;  /* 0xcd9e8d5718187825 */ /* 0x000fe400078e00ff */
[----:B--2---:R-:W-:Y:S01]  /*c030*/  HMMA.16816.F32.BF16 R116, R4, R12, R116 ;  /* 0x0000000c0474723c */ /* 0x004fe20000041874 */
[----:B------:R-:W2:Y:S01]  /*c040*/  MUFU.EX2 R28, R28 ;  /* 0x0000001c001c7308 */ /* 0x000ea20000000800 */
[----:B------:R-:W-:-:S05]  /*c050*/  IMAD.WIDE.U32 R26, R18, -0x326172a9, RZ ;  /* 0xcd9e8d57121a7825 */ /* 0x000fca00078e00ff */
[----:B------:R-:W-:Y:S01]  /*c060*/  LOP3.LUT R18, R27, UR13, R248, 0x96, !PT ;  /* 0x0000000d1b127c12 */ /* 0x000fe2000f8e96f8 */
[----:B-1----:R-:W-:Y:S01]  /*c070*/  HMMA.16816.F32.BF16 R124, R4, R8, R124 ;  /* 0x00000008047c723c */ /* 0x002fe2000004187c */
[----:B------:R-:W-:-:S03]  /*c080*/  LOP3.LUT R26, R25, UR11, R26, 0x96, !PT ;  /* 0x0000000b191a7c12 */ /* 0x000fc6000f8e961a */
[----:B------:R-:W-:-:S04]  /*c090*/  IMAD.WIDE.U32 R18, R18, -0x2daee0ad, RZ ;  /* 0xd2511f5312127825 */ /* 0x000fc800078e00ff */
[----:B------:R-:W-:Y:S01]  /*c0a0*/  IMAD.WIDE.U32 R26, R26, -0x2daee0ad, RZ ;  /* 0xd2511f531a1a7825 */ /* 0x000fe200078e00ff */
[----:B------:R-:W-:Y:S01]  /*c0b0*/  LOP3.LUT R248, R19, UR10, R16, 0x96, !PT ;  /* 0x0000000a13f87c12 */ /* 0x000fe2000f8e9610 */
[----:B------:R-:W-:Y:S01]  /*c0c0*/  HMMA.16816.F32.BF16 R128, R4, R10, R128 ;  /* 0x0000000a0480723c */ /* 0x000fe20000041880 */
[----:B------:R-:W1:Y:S02]  /*c0d0*/  LDSM.16.MT88.4 R8, [R224+0x11000] ;  /* 0x01100000e008783b */ /* 0x000e640000004200 */
[----:B------:R-:W-:Y:S01]  /*c0e0*/  LOP3.LUT R12, R27, UR8, R18, 0x96, !PT ;  /* 0x000000081b0c7c12 */ /* 0x000fe2000f8e9612 */
[----:B------:R-:W-:-:S04]  /*c0f0*/  IMAD.WIDE.U32 R248, R248, -0x326172a9, RZ ;  /* 0xcd9e8d57f8f87825 */ /* 0x000fc800078e00ff */
[----:B------:R-:W-:Y:S01]  /*c100*/  HMMA.16816.F32.BF16 R120, R4, R14, R120 ;  /* 0x0000000e0478723c */ /* 0x000fe20000041878 */
[----:B------:R-:W-:-:S06]  /*c110*/  LOP3.LUT R24, R249, UR9, R24, 0x96, !PT ;  /* 0x00000009f9187c12 */ /* 0x000fcc000f8e9618 */
[----:B------:R-:W-:Y:S01]  /*c120*/  IMAD.WIDE.U32 R14, R12, -0x326172a9, RZ ;  /* 0xcd9e8d570c0e7825 */ /* 0x000fe200078e00ff */
[C---:B------:R-:W-:Y:S04]  /*c130*/  HMMA.16816.F32.BF16 R56, R4.reuse, R30, R56 ;  /* 0x0000001e0438723c */ /* 0x040fe80000041838 */
[----:B------:R-:W-:Y:S02]  /*c140*/  LOP3.LUT R16, R15, UR6, R248, 0x96, !PT ;  /* 0x000000060f107c12 */ /* 0x000fe4000f8e96f8 */
[----:B------:R-:W-:Y:S01]  /*c150*/  LOP3.LUT R13, R14, 0xffff, RZ, 0xc0, !PT ;  /* 0x0000ffff0e0d7812 */ /* 0x000fe200078ec0ff */
[----:B------:R-:W-:Y:S01]  /*c160*/  FFMA.FTZ R30, R191, c[0x0][0x23c], -R182 ;  /* 0x00008f00bf1e7a23 */ /* 0x000fe200000108b6 */
[C---:B---3--:R-:W-:Y:S01]  /*c170*/  HMMA.16816.F32.BF16 R68, R4.reuse, R20, R68 ;  /* 0x000000140444723c */ /* 0x048fe20000041844 */
[--C-:B------:R-:W-:Y:S01]  /*c180*/  FFMA.FTZ R31, R246, c[0x0][0x23c], -R173.reuse ;  /* 0x00008f00f61f7a23 */ /* 0x100fe200000108ad */
[--C-:B------:R-:W-:Y:S01]  /*c190*/  SHF.R.U32.HI R15, RZ, 0x10, R14.reuse ;  /* 0x00000010ff0f7819 */ /* 0x100fe2000001160e */
[--C-:B------:R-:W-:Y:S01]  /*c1a0*/  FFMA.FTZ R191, R192, c[0x0][0x23c], -R173.reuse ;  /* 0x00008f00c0bf7a23 */ /* 0x100fe200000108ad */
[----:B------:R-:W-:Y:S01]  /*c1b0*/  LOP3.LUT R12, R14, 0xff, RZ, 0xc0, !PT ;  /* 0x000000ff0e0c7812 */ /* 0x000fe200078ec0ff */
[----:B------:R-:W-:Y:S01]  /*c1c0*/  FFMA.FTZ R192, R194, c[0x0][0x23c], -R173 ;  /* 0x00008f00c2c07a23 */ /* 0x000fe200000108ad */
[----:B------:R-:W-:Y:S01]  /*c1d0*/  MUFU.EX2 R30, R30 ;  /* 0x0000001e001e7308 */ /* 0x000fe20000000800 */
[----:B------:R-:W-:Y:S01]  /*c1e0*/  SHF.R.U32.HI R13, RZ, 0x8, R13 ;  /* 0x00000008ff0d7819 */ /* 0x000fe2000001160d */
[----:B------:R-:W-:Y:S01]  /*c1f0*/  HMMA.16816.F32.BF16 R72, R4, R22, R72 ;  /* 0x000000160448723c */ /* 0x000fe20000041848 */
[----:B------:R-:W-:Y:S01]  /*c200*/  SHF.R.U32.HI R14, RZ, 0x18, R14 ;  /* 0x00000018ff0e7819 */ /* 0x000fe2000001160e */
[----:B------:R-:W-:Y:S01]  /*c210*/  FFMA.FTZ R182, R179, c[0x0][0x23c], -R182 ;  /* 0x00008f00b3b67a23 */ /* 0x000fe200000108b6 */
[----:B------:R-:W-:Y:S01]  /*c220*/  PRMT R13, R12, 0x5410, R13 ;  /* 0x000054100c0d7816 */ /* 0x000fe2000000000d */
[----:B------:R-:W-:-:S02]  /*c230*/  FFMA.FTZ R179, R180, c[0x0][0x23c], -R173 ;  /* 0x00008f00b4b37a23 */ /* 0x000fc400000108ad */
[----:B------:R-:W3:Y:S01]  /*c240*/  MUFU.EX2 R31, R31 ;  /* 0x0000001f001f7308 */ /* 0x000ee20000000800 */
[C---:B------:R-:W-:Y:S02]  /*c250*/  LOP3.LUT R5, R16.reuse, 0xffff, RZ, 0xc0, !PT ;  /* 0x0000ffff10057812 */ /* 0x040fe400078ec0ff */
[--C-:B------:R-:W-:Y:S02]  /*c260*/  SHF.R.U32.HI R6, RZ, 0x10, R16.reuse ;  /* 0x00000010ff067819 */ /* 0x100fe40000011610 */
[----:B------:R-:W-:Y:S02]  /*c270*/  LOP3.LUT R7, R15, 0xff, RZ, 0xc0, !PT ;  /* 0x000000ff0f077812 */ /* 0x000fe400078ec0ff */
[----:B------:R-:W-:Y:S01]  /*c280*/  LOP3.LUT R4, R16, 0xff, RZ, 0xc0, !PT ;  /* 0x000000ff10047812 */ /* 0x000fe200078ec0ff */
[----:B------:R-:W-:Y:S01]  /*c290*/  MUFU.EX2 R191, R191 ;  /* 0x000000bf00bf7308 */ /* 0x000fe20000000800 */
[----:B------:R-:W-:Y:S02]  /*c2a0*/  SHF.R.U32.HI R15, RZ, 0x8, R5 ;  /* 0x00000008ff0f7819 */ /* 0x000fe40000011605 */
[----:B------:R-:W-:-:S02]  /*c2b0*/  SHF.R.U32.HI R16, RZ, 0x18, R16 ;  /* 0x00000018ff107819 */ /* 0x000fc40000011610 */
[----:B------:R-:W-:Y:S01]  /*c2c0*/  LOP3.LUT R5, R6, 0xff, RZ, 0xc0, !PT ;  /* 0x000000ff06057812 */ /* 0x000fe200078ec0ff */
[--C-:B------:R-:W-:Y:S01]  /*c2d0*/  HSET2.LE.AND R6, R13, R250.reuse, PT ;  /* 0x000000fa0d067233 */ /* 0x100fe20003803000 */
[----:B------:R-:W-:Y:S01]  /*c2e0*/  PRMT R15, R4, 0x5410, R15 ;  /* 0x00005410040f7816 */ /* 0x000fe2000000000f */
[----:B------:R-:W4:Y:S01]  /*c2f0*/  MUFU.EX2 R192, R192 ;  /* 0x000000c000c07308 */ /* 0x000f220000000800 */
[----:B------:R-:W-:Y:S02]  /*c300*/  PRMT R5, R5, 0x5410, R16 ;  /* 0x0000541005057816 */ /* 0x000fe40000000010 */
[----:B------:R-:W-:Y:S01]  /*c310*/  PRMT R7, R7, 0x5410, R14 ;  /* 0x0000541007077816 */ /* 0x000fe2000000000e */
[--C-:B------:R-:W-:Y:S01]  /*c320*/  HSET2.LE.AND R4, R15, R250.reuse, PT ;  /* 0x000000fa0f047233 */ /* 0x100fe20003803000 */
[----:B--2---:R-:W-:Y:S01]  /*c330*/  F2FP.BF16.PACK_AB R15, R29, R28 ;  /* 0x0000001c1d0f723e */ /* 0x004fe200000010ff */
[--C-:B------:R-:W-:Y:S01]  /*c340*/  HSET2.LE.AND R5, R5, R250.reuse, PT ;  /* 0x000000fa05057233 */ /* 0x100fe20003803000 */
[----:B---3--:R-:W-:Y:S01]  /*c350*/  F2FP.BF16.PACK_AB R12, R202, R31 ;  /* 0x0000001fca0c723e */ /* 0x008fe200000010ff */
[----:B------:R-:W-:Y:S01]  /*c360*/  HSET2.LE.AND R7, R7, R250, PT ;  /* 0x000000fa07077233 */ /* 0x000fe20003803000 */
[----:B------:R-:W-:Y:S01]  /*c370*/  F2FP.BF16.PACK_AB R13, R189, R30 ;  /* 0x0000001ebd0d723e */ /* 0x000fe200000010ff */
[----:B------:R-:W2:Y:S01]  /*c380*/  LDSM.16.MT88.4 R16, [R222+0x11000] ;  /* 0x01100000de10783b */ /* 0x000ea20000004200 */
[----:B------:R-:W-:Y:S01]  /*c390*/  LOP3.LUT R4, R4, R15, RZ, 0xc0, !PT ;  /* 0x0000000f04047212 */ /* 0x000fe200078ec0ff */
[----:B------:R-:W-:Y:S01]  /*c3a0*/  MUFU.EX2 R182, R182 ;  /* 0x000000b600b67308 */ /* 0x000fe20000000800 */
[----:B------:R-:W-:-:S02]  /*c3b0*/  LOP3.LUT R5, R5, R12, RZ, 0xc0, !PT ;  /* 0x0000000c05057212 */ /* 0x000fc400078ec0ff */
[----:B------:R-:W-:Y:S02]  /*c3c0*/  LOP3.LUT R6, R6, R13, RZ, 0xc0, !PT ;  /* 0x0000000d06067212 */ /* 0x000fe400078ec0ff */
[----:B----4-:R-:W-:Y:S01]  /*c3d0*/  F2FP.BF16.PACK_AB R20, R192, R191 ;  /* 0x000000bfc014723e */ /* 0x010fe200000010ff */
[----:B------:R-:W3:Y:S02]  /*c3e0*/  LDSM.16.MT88.4 R12, [R221+0x11000] ;  /* 0x01100000dd0c783b */ /* 0x000ee40000004200 */
[----:B------:R-:W4:Y:S01]  /*c3f0*/  MUFU.EX2 R179, R179 ;  /* 0x000000b300b37308 */ /* 0x000f220000000800 */
[----:B------:R-:W-:Y:S02]  /*c400*/  LOP3.LUT R7, R7, R20, RZ, 0xc0, !PT ;  /* 0x0000001407077212 */ /* 0x000fe400078ec0ff */
[----:B------:R-:W-:Y:S05]  /*c410*/  LDSM.16.MT88.4 R20, [R221+0x15000] ;  /* 0x01500000dd14783b */ /* 0x000fea0000004200 */
[C---:B-1----:R-:W-:Y:S08]  /*c420*/  HMMA.16816.F32.BF16 R160, R4.reuse, R8, R160 ;  /* 0x0000000804a0723c */ /* 0x042ff000000418a0 */
[C---:B------:R-:W-:Y:S01]  /*c430*/  HMMA.16816.F32.BF16 R156, R4.reuse, R10, R156 ;  /* 0x0000000a049c723c */ /* 0x040fe2000004189c */
[----:B------:R-:W1:Y:S07]  /*c440*/  LDSM.16.MT88.4 R8, [R220+0x11000] ;  /* 0x01100000dc08783b */ /* 0x000e6e0000004200 */
[C---:B--2---:R-:W-:Y:S08]  /*c450*/  HMMA.16816.F32.BF16 R152, R4.reuse, R16, R152 ;  /* 0x000000100498723c */ /* 0x044ff00000041898 */
[C---:B---3--:R-:W-:Y:S08]  /*c460*/  HMMA.16816.F32.BF16 R144, R4.reuse, R12, R144 ;  /* 0x0000000c0490723c */ /* 0x048ff00000041890 */
[C---:B------:R-:W-:Y:S01]  /*c470*/  HMMA.16816.F32.BF16 R140, R4.reuse, R14, R140 ;  /* 0x0000000e048c723c */ /* 0x040fe2000004188c */
[----:B------:R-:W2:Y:S07]  /*c480*/  LDSM.16.MT88.4 R12, [R222+0x13000] ;  /* 0x01300000de0c783b */ /* 0x000eae0000004200 */
[C---:B------:R-:W-:Y:S01]  /*c490*/  HMMA.16816.F32.BF16 R148, R4.reuse, R18, R148 ;  /* 0x000000120494723c */ /* 0x040fe20000041894 */
[----:B------:R-:W3:Y:S07]  /*c4a0*/  LDSM.16.MT88.4 R16, [R224+0x13000] ;  /* 0x01300000e010783b */ /* 0x000eee0000004200 */
[C---:B-1----:R-:W-:Y:S08]  /*c4b0*/  HMMA.16816.F32.BF16 R136, R4.reuse, R8, R136 ;  /* 0x000000080488723c */ /* 0x042ff00000041888 */
[C---:B------:R-:W-:Y:S01]  /*c4c0*/  HMMA.16816.F32.BF16 R132, R4.reuse, R10, R132 ;  /* 0x0000000a0484723c */ /* 0x040fe20000041884 */
[----:B------:R-:W1:Y:S07]  /*c4d0*/  LDSM.16.MT88.4 R8, [R221+0x13000] ;  /* 0x01300000dd08783b */ /* 0x000e6e0000004200 */
[C---:B------:R-:W-:Y:S08]  /*c4e0*/  HMMA.16816.F32.BF16 R88, R4.reuse, R22, R88 ;  /* 0x000000160458723c */ /* 0x040ff00000041858 */
[C---:B------:R-:W-:Y:S07]  /*c4f0*/  HMMA.16816.F32.BF16 R84, R4.reuse, R20, R84 ;  /* 0x000000140454723c */ /* 0x040fee0000041854 */
[--C-:B------:R-:W-:Y:S01]  /*c500*/  FFMA.FTZ R20, R172, c[0x0][0x23c], -R173.reuse ;  /* 0x00008f00ac147a23 */ /* 0x100fe200000108ad */
[----:B--2---:R-:W-:Y:S01]  /*c510*/  HMMA.16816.F32.BF16 R44, R4, R12, R44 ;  /* 0x0000000c042c723c */ /* 0x004fe2000004182c */
[----:B------:R-:W-:-:S02]  /*c520*/  FFMA.FTZ R172, R174, c[0x0][0x23c], -R173 ;  /* 0x00008f00aeac7a23 */ /* 0x000fc400000108ad */
[----:B------:R2:W-:Y:S05]  /*c530*/  MUFU.EX2 R173, R20 ;  /* 0x0000001400ad7308 */ /* 0x0005ea0000000800 */
[C---:B------:R-:W-:Y:S01]  /*c540*/  HMMA.16816.F32.BF16 R48, R4.reuse, R14, R48 ;  /* 0x0000000e0430723c */ /* 0x040fe20000041830 */
[----:B------:R-:W5:Y:S02]  /*c550*/  LDSM.16.MT88.4 R12, [R224+0x15000] ;  /* 0x01500000e00c783b */ /* 0x000f640000004200 */
[----:B------:R-:W2:Y:S05]  /*c560*/  MUFU.EX2 R172, R172 ;  /* 0x000000ac00ac7308 */ /* 0x000eaa0000000800 */
[C---:B---3--:R-:W-:Y:S08]  /*c570*/  HMMA.16816.F32.BF16 R36, R4.reuse, R16, R36 ;  /* 0x000000100424723c */ /* 0x048ff00000041824 */
[C---:B-1----:R-:W-:Y:S08]  /*c580*/  HMMA.16816.F32.BF16 R52, R4.reuse, R8, R52 ;  /* 0x000000080434723c */ /* 0x042ff00000041834 */
[C---:B------:R-:W-:Y:S01]  /*c590*/  HMMA.16816.F32.BF16 R56, R4.reuse, R10, R56 ;  /* 0x0000000a0438723c */ /* 0x040fe20000041838 */
[----:B------:R-:W1:Y:S07]  /*c5a0*/  LDSM.16.MT88.4 R8, [R222+0x15000] ;  /* 0x01500000de08783b */ /* 0x000e6e0000004200 */
[C---:B------:R-:W-:Y:S01]  /*c5b0*/  HMMA.16816.F32.BF16 R40, R4.reuse, R18, R40 ;  /* 0x000000120428723c */ /* 0x040fe20000041828 */
[----:B------:R-:W3:Y:S07]  /*c5c0*/  LDSM.16.MT88.4 R16, [R220+0x13000] ;  /* 0x01300000dc10783b */ /* 0x000eee0000004200 */
[C---:B-----5:R-:W-:Y:S08]  /*c5d0*/  HMMA.16816.F32.BF16 R68, R4.reuse, R12, R68 ;  /* 0x0000000c0444723c */ /* 0x060ff00000041844 */
        /* <DEDUP_REMOVED lines=17> */
[C---:B-----5:R-:W-:Y:S07]  /*c6f0*/  HMMA.16816.F32.BF16 R116, R4.reuse, R12, R116 ;  /* 0x0000000c0474723c */ /* 0x060fee0000041874 */
[----:B------:R-:W-:Y:S01]  /*c700*/  IMAD.WIDE.U32 R12, R24, -0x2daee0ad, RZ ;  /* 0xd2511f53180c7825 */ /* 0x000fe200078e00ff */
[----:B------:R-:W-:Y:S04]  /*c710*/  HMMA.16816.F32.BF16 R120, R4, R14, R120 ;  /* 0x0000000e0478723c */ /* 0x000fe80000041878 */
[----:B------:R-:W-:-:S02]  /*c720*/  LOP3.LUT R26, R13, UR37, R26, 0x96, !PT ;  /* 0x000000250d1a7c12 */ /* 0x000fc4000f8e961a */
[----:B------:R-:W-:Y:S02]  /*c730*/  LOP3.LUT R22, R12, 0xffff, RZ, 0xc0, !PT ;  /* 0x0000ffff0c167812 */ /* 0x000fe400078ec0ff */
[----:B------:R-:W-:Y:S01]  /*c740*/  SHF.R.U32.HI R14, RZ, 0x10, R12 ;  /* 0x00000010ff0e7819 */ /* 0x000fe2000001160c */
[C---:B-1----:R-:W-:Y:S01]  /*c750*/  HMMA.16816.F32.BF16 R124, R4.reuse, R8, R124 ;  /* 0x00000008047c723c */ /* 0x042fe2000004187c */
[----:B------:R-:W-:Y:S02]  /*c760*/  SHF.R.U32.HI R22, RZ, 0x8, R22 ;  /* 0x00000008ff167819 */ /* 0x000fe40000011616 */
[----:B------:R-:W-:Y:S02]  /*c770*/  LOP3.LUT R21, R26, 0xffff, RZ, 0xc0, !PT ;  /* 0x0000ffff1a157812 */ /* 0x000fe400078ec0ff */
[----:B------:R-:W-:Y:S02]  /*c780*/  LOP3.LUT R13, R12, 0xff, RZ, 0xc0, !PT ;  /* 0x000000ff0c0d7812 */ /* 0x000fe400078ec0ff */
[--C-:B------:R-:W-:Y:S01]  /*c790*/  SHF.R.U32.HI R8, RZ, 0x10, R26.reuse ;  /* 0x00000010ff087819 */ /* 0x100fe2000001161a */
[----:B------:R-:W-:Y:S01]  /*c7a0*/  HMMA.16816.F32.BF16 R128, R4, R10, R128 ;  /* 0x0000000a0480723c */ /* 0x000fe20000041880 */
[----:B------:R-:W-:-:S02]  /*c7b0*/  SHF.R.U32.HI R15, RZ, 0x18, R26 ;  /* 0x00000018ff0f7819 */ /* 0x000fc4000001161a */
[----:B------:R-:W-:Y:S02]  /*c7c0*/  LOP3.LUT R8, R8, 0xff, RZ, 0xc0, !PT ;  /* 0x000000ff08087812 */ /* 0x000fe400078ec0ff */
[----:B------:R-:W-:Y:S02]  /*c7d0*/  LOP3.LUT R9, R14, 0xff, RZ, 0xc0, !PT ;  /* 0x000000ff0e097812 */ /* 0x000fe400078ec0ff */
[----:B------:R-:W-:Y:S02]  /*c7e0*/  PRMT R13, R13, 0x5410, R22 ;  /* 0x000054100d0d7816 */ /* 0x000fe40000000016 */
[----:B------:R-:W-:Y:S02]  /*c7f0*/  SHF.R.U32.HI R14, RZ, 0x8, R21 ;  /* 0x00000008ff0e7819 */ /* 0x000fe40000011615 */
[----:B--2---:R-:W1:Y:S01]  /*c800*/  LDSM.16.MT88.4 R20, [R221+0x11800] ;  /* 0x01180000dd14783b */ /* 0x004e620000004200 */
[----:B------:R-:W-:Y:S01]  /*c810*/  SHF.R.U32.HI R12, RZ, 0x18, R12 ;  /* 0x00000018ff0c7819 */ /* 0x000fe2000001160c */
[----:B------:R-:W-:Y:S01]  /*c820*/  HSET2.LE.AND R6, R13, R250, PT ;  /* 0x000000fa0d067233 */ /* 0x000fe20003803000 */
[----:B------:R-:W-:-:S02]  /*c830*/  PRMT R15, R8, 0x5410, R15 ;  /* 0x00005410080f7816 */ /* 0x000fc4000000000f */
[----:B------:R-:W-:Y:S02]  /*c840*/  LOP3.LUT R193, R26, 0xff, RZ, 0xc0, !PT ;  /* 0x000000ff1ac17812 */ /* 0x000fe400078ec0ff */
[----:B------:R-:W-:Y:S01]  /*c850*/  PRMT R9, R9, 0x5410, R12 ;  /* 0x0000541009097816 */ /* 0x000fe2000000000c */
[--C-:B------:R-:W-:Y:S01]  /*c860*/  HSET2.LE.AND R5, R15, R250.reuse, PT ;  /* 0x000000fa0f057233 */ /* 0x100fe20003803000 */
[----:B------:R-:W-:Y:S01]  /*c870*/  PRMT R193, R193, 0x5410, R14 ;  /* 0x00005410c1c17816 */ /* 0x000fe2000000000e */
[----:B------:R-:W-:Y:S01]  /*c880*/  LDSM.16.MT88.4 R24, [R222+0x11800] ;  /* 0x01180000de18783b */ /* 0x000fe20000004200 */
[----:B------:R-:W-:Y:S01]  /*c890*/  F2FP.BF16.PACK_AB R11, R176, R175 ;  /* 0x000000afb00b723e */ /* 0x000fe200000010ff */
[--C-:B------:R-:W-:Y:S01]  /*c8a0*/  HSET2.LE.AND R7, R9, R250.reuse, PT ;  /* 0x000000fa09077233 */ /* 0x100fe20003803000 */
[----:B----4-:R-:W-:Y:S01]  /*c8b0*/  F2FP.BF16.PACK_AB R10, R179, R178 ;  /* 0x000000b2b30a723e */ /* 0x010fe200000010ff */
[----:B------:R-:W2:Y:S01]  /*c8c0*/  LDSM.16.MT88.4 R12, [R220+0x11800] ;  /* 0x01180000dc0c783b */ /* 0x000ea20000004200 */
[----:B------:R-:W-:Y:S01]  /*c8d0*/  HSET2.LE.AND R4, R193, R250, PT ;  /* 0x000000fac1047233 */ /* 0x000fe20003803000 */
[----:B------:R-:W-:-:S02]  /*c8e0*/  F2FP.BF16.PACK_AB R9, R182, R177 ;  /* 0x000000b1b609723e */ /* 0x000fc400000010ff */
[----:B------:R-:W-:Y:S02]  /*c8f0*/  F2FP.BF16.PACK_AB R8, R172, R173 ;  /* 0x000000adac08723e */ /* 0x000fe400000010ff */
[----:B------:R-:W-:Y:S02]  /*c900*/  LOP3.LUT R4, R4, R11, RZ, 0xc0, !PT ;  /* 0x0000000b04047212 */ /* 0x000fe400078ec0ff */
[----:B------:R-:W-:Y:S02]  /*c910*/  LOP3.LUT R5, R5, R10, RZ, 0xc0, !PT ;  /* 0x0000000a05057212 */ /* 0x000fe400078ec0ff */
[----:B------:R-:W-:Y:S02]  /*c920*/  LOP3.LUT R6, R6, R9, RZ, 0xc0, !PT ;  /* 0x0000000906067212 */ /* 0x000fe400078ec0ff */
[----:B------:R-:W-:Y:S02]  /*c930*/  LOP3.LUT R7, R7, R8, RZ, 0xc0, !PT ;  /* 0x0000000807077212 */ /* 0x000fe400078ec0ff */
[----:B------:R-:W-:Y:S05]  /*c940*/  LDSM.16.MT88.4 R8, [R224+0x13800] ;  /* 0x01380000e008783b */ /* 0x000fea0000004200 */
[C---:B---3--:R-:W-:Y:S08]  /*c950*/  HMMA.16816.F32.BF16 R160, R4.reuse, R16, R160 ;  /* 0x0000001004a0723c */ /* 0x048ff000000418a0 */
[C---:B-1----:R-:W-:Y:S08]  /*c960*/  HMMA.16816.F32.BF16 R144, R4.reuse, R20, R144 ;  /* 0x000000140490723c */ /* 0x042ff00000041890 */
[C---:B------:R-:W-:Y:S01]  /*c970*/  HMMA.16816.F32.BF16 R140, R4.reuse, R22, R140 ;  /* 0x00000016048c723c */ /* 0x040fe2000004188c */
[----:B------:R-:W1:Y:S07]  /*c980*/  LDSM.16.MT88.4 R20, [R221+0x13800] ;  /* 0x01380000dd14783b */ /* 0x000e6e0000004200 */
        /* <DEDUP_REMOVED lines=20> */
[C---:B-1----:R-:W-:Y:S07]  /*cad0*/  HMMA.16816.F32.BF16 R84, R4.reuse, R20, R84 ;  /* 0x000000140454723c */ /* 0x042fee0000041854 */
[----:B------:R-:W-:Y:S01]  /*cae0*/  FFMA.FTZ R21, R166, R2, R33 ;  /* 0x00000002a6157223 */ /* 0x000fe20000010021 */
[----:B------:R-:W-:Y:S01]  /*caf0*/  HMMA.16816.F32.BF16 R60, R4, R24, R60 ;  /* 0x00000018043c723c */ /* 0x000fe2000004183c */
[----:B------:R-:W-:-:S02]  /*cb00*/  IMAD.MOV.U32 R2, RZ, RZ, R170 ;  /* 0x000000ffff027224 */ /* 0x000fc400078e00aa */
[----:B------:R-:W-:-:S04]  /*cb10*/  FADD.FTZ R21, R0, R21 ;  /* 0x0000001500157221 */ /* 0x000fc80000010000 */
[----:B------:R-:W-:Y:S01]  /*cb20*/  FADD.FTZ R0, R32, R21 ;  /* 0x0000001520007221 */ /* 0x000fe20000010000 */
[----:B------:R-:W-:Y:S01]  /*cb30*/  HMMA.16816.F32.BF16 R64, R4, R26, R64 ;  /* 0x0000001a0440723c */ /* 0x000fe20000041840 */
[----:B------:R-:W1:Y:S02]  /*cb40*/  LDSM.16.MT88.4 R24, [R220+0x15800] ;  /* 0x01580000dc18783b */ /* 0x000e640000004200 */
[----:B------:R-:W-:-:S04]  /*cb50*/  FADD.FTZ R0, R3, R0 ;  /* 0x0000000003007221 */ /* 0x000fc80000010000 */
[----:B------:R-:W-:Y:S01]  /*cb60*/  FADD.FTZ R3, R185, R0 ;  /* 0x00000000b9037221 */ /* 0x000fe20000010000 */
[----:B----4-:R-:W-:Y:S03]  /*cb70*/  HMMA.16816.F32.BF16 R76, R4, R8, R76 ;  /* 0x00000008044c723c */ /* 0x010fe6000004184c */
[----:B------:R-:W-:-:S05]  /*cb80*/  FADD.FTZ R3, R190, R3 ;  /* 0x00000003be037221 */ /* 0x000fca0000010000 */
[C---:B------:R-:W-:Y:S01]  /*cb90*/  HMMA.16816.F32.BF16 R80, R4.reuse, R10, R80 ;  /* 0x0000000a0450723c */ /* 0x040fe20000041850 */
[----:B------:R-:W4:Y:S07]  /*cba0*/  LDSM.16.MT88.4 R8, [R221+0x17800] ;  /* 0x01780000dd08783b */ /* 0x000f2e0000004200 */
[C---:B---3--:R-:W-:Y:S08]  /*cbb0*/  HMMA.16816.F32.BF16 R100, R4.reuse, R16, R100 ;  /* 0x000000100464723c */ /* 0x048ff00000041864 */
[C---:B------:R-:W-:Y:S01]  /*cbc0*/  HMMA.16816.F32.BF16 R104, R4.reuse, R18, R104 ;  /* 0x000000120468723c */ /* 0x040fe20000041868 */
[----:B------:R-:W3:Y:S07]  /*cbd0*/  LDSM.16.MT88.4 R16, [R220+0x17800] ;  /* 0x01780000dc10783b */ /* 0x000eee0000004200 */
[C---:B--2---:R-:W-:Y:S07]  /*cbe0*/  HMMA.16816.F32.BF16 R108, R4.reuse, R12, R108 ;  /* 0x0000000c046c723c */ /* 0x044fee000004186c */
[----:B------:R-:W-:Y:S01]  /*cbf0*/  FADD.FTZ R13, R35, R164 ;  /* 0x000000a4230d7221 */ /* 0x000fe20000010000 */
[----:B------:R-:W-:Y:S03]  /*cc00*/  HMMA.16816.F32.BF16 R88, R4, R22, R88 ;  /* 0x000000160458723c */ /* 0x000fe60000041858 */
[----:B------:R-:W-:-:S04]  /*cc10*/  FADD.FTZ R13, R34, R13 ;  /* 0x0000000d220d7221 */ /* 0x000fc80000010000 */
[----:B------:R-:W-:Y:S01]  /*cc20*/  FADD.FTZ R184, R184, R13 ;  /* 0x0000000db8b87221 */ /* 0x000fe20000010000 */
[----:B-1----:R-:W-:Y:S03]  /*cc30*/  HMMA.16816.F32.BF16 R92, R4, R24, R92 ;  /* 0x00000018045c723c */ /* 0x002fe6000004185c */
[----:B------:R-:W-:-:S04]  /*cc40*/  FADD.FTZ R0, R183, R184 ;  /* 0x000000b8b7007221 */ /* 0x000fc80000010000 */
        /* <DEDUP_REMOVED lines=11> */
[----:B----4-:R-:W-:Y:S01]  /*cd00*/  HMMA.16816.F32.BF16 R116, R4, R8, R116 ;  /* 0x000000080474723c */ /* 0x010fe20000041874 */
        /* <DEDUP_REMOVED lines=12> */
[----:B------:R-:W-:Y:S02]  /*cdd0*/  FADD.FTZ R166, R172, R173 ;  /* 0x000000adaca67221 */ /* 0x000fe40000010000 */
[----:B------:R-:W-:Y:S01]  /*cde0*/  IMAD.MOV.U32 R0, RZ, RZ, R169 ;  /* 0x000000ffff007224 */ /* 0x000fe200078e00a9 */
[----:B------:R-:W-:Y:S08]  /*cdf0*/  HMMA.16816.F32.BF16 R128, R4, R18, R128 ;  /* 0x000000120480723c */ /* 0x000ff00000041880 */
.L_x_620:
[----:B------:R-:W-:-:S06]  /*ce00*/  UISETP.GT.AND UP0, UPT, UR34, UR15, UPT ;  /* 0x0000000f2200728c */ /* 0x000fcc000bf04270 */
[----:B------:R-:W-:-:S13]  /*ce10*/  PLOP3.LUT P0, PT, PT, PT, UP0, 0x80, 0x0 ;  /* 0x000000000000781c */ /* 0x000fda0003f0f008 */
[----:B------:R-:W-:Y:S05]  /*ce20*/  @!P0 BRA `(.L_x_624) ;  /* 0x0000542000008947 */ /* 0x000fea0003800000 */
[----:B------:R-:W1:Y:S01]  /*ce30*/  S2R R7, SR_TID.X ;  /* 0x0000000000077919 */ /* 0x000e620000002100 */
[----:B------:R-:W-:Y:S01]  /*ce40*/  USHF.R.S32.HI UR35, URZ, 0x1f, UR26 ;  /* 0x0000001f3f237899 */ /* 0x000fe2000801141a */
[--C-:B------:R-:W-:Y:S01]  /*ce50*/  SHF.R.S32.HI R5, RZ, 0x1f, R244.reuse ;  /* 0x0000001fff057819 */ /* 0x100fe200000114f4 */
[----:B------:R-:W-:Y:S01]  /*ce60*/  ULDC.64 UR4, c[0x0][0x1b8] ;  /* 0x00006e0000047ab9 */ /* 0x000fe20000000a00 */
[----:B------:R-:W-:Y:S01]  /*ce70*/  IMAD.U32 R8, RZ, RZ, UR26 ;  /* 0x0000001aff087e24 */ /* 0x000fe2000f8e00ff */
[----:B------:R-:W-:Y:S01]  /*ce80*/  ULDC.64 UR6, c[0x0][0x1b0] ;  /* 0x00006c0000067ab9 */ /* 0x000fe20000000a00 */
[----:B------:R-:W-:Y:S01]  /*ce90*/  IMAD.MOV.U32 R4, RZ, RZ, R244 ;  /* 0x000000ffff047224 */ /* 0x000fe200078e00f4 */
[----:B------:R-:W-:Y:S01]  /*cea0*/  UIMAD UR4, UR35, UR4, URZ ;  /* 0x00000004230472a4 */ /* 0x000fe2000f8e023f */
[----:B------:R-:W-:Y:S01]  /*ceb0*/  IMAD.U32 R10, RZ, RZ, UR26 ;  /* 0x0000001aff0a7e24 */ /* 0x000fe2000f8e00ff */
[----:B------:R-:W-:Y:S01]  /*cec0*/  UIMAD UR6, UR35, UR6, URZ ;  /* 0x00000006230672a4 */ /* 0x000fe2000f8e023f */
[--C-:B------:R-:W-:Y:S01]  /*ced0*/  IMAD.WIDE.U32 R8, R8, c[0x0][0x1b8], R4.reuse ;  /* 0x00006e0008087a25 */ /* 0x100fe200078e0004 */
[----:B------:R-:W-:Y:S01]  /*cee0*/  UIMAD UR4, UR26, UR5, UR4 ;  /* 0x000000051a0472a4 */ /* 0x000fe2000f8e0204 */
[----:B------:R-:W-:Y:S01]  /*cef0*/  ISETP.GE.AND P5, PT, R244, c[0x0][0x220], PT ;  /* 0x00008800f4007a0c */ /* 0x000fe20003fa6270 */
[----:B------:R-:W-:Y:S01]  /*cf00*/  UIMAD UR6, UR26, UR7, UR6 ;  /* 0x000000071a0672a4 */ /* 0x000fe2000f8e0206 */
[----:B------:R-:W-:Y:S01]  /*cf10*/  IMAD.WIDE.U32 R10, R10, c[0x0][0x1b0], R4 ;  /* 0x00006c000a0a7a25 */ /* 0x000fe200078e0004 */
[----:B------:R-:W-:Y:S01]  /*cf20*/  IADD3 R3, P0, R8, UR30, RZ ;  /* 0x0000001e08037c10 */ /* 0x000fe2000ff1e0ff */
[----:B------:R-:W-:Y:S01]  /*cf30*/  UIADD3 UR26, UR34, -0x2, URZ ;  /* 0xfffffffe221a7890 */ /* 0x000fe2000fffe03f */
[----:B------:R-:W-:Y:S01]  /*cf40*/  ISETP.GE.AND P4, PT, R233, c[0x0][0x220], PT ;  /* 0x00008800e9007a0c */ /* 0x000fe20003f86270 */
[----:B------:R-:W-:Y:S01]  /*cf50*/  IMAD.U32 R246, RZ, RZ, UR4 ;  /* 0x00000004fff67e24 */ /* 0x000fe2000f8e00ff */
[----:B------:R-:W-:Y:S01]  /*cf60*/  IADD3 R5, P1, R10, UR28, RZ ;  /* 0x0000001c0a057c10 */ /* 0x000fe2000ff3e0ff */
[----:B------:R-:W-:Y:S01]  /*cf70*/  IMAD.U32 R248, RZ, RZ, UR6 ;  /* 0x00000006fff87e24 */ /* 0x000fe2000f8e00ff */
[----:B------:R-:W-:Y:S01]  /*cf80*/  ISETP.GE.AND P3, PT, R232, c[0x0][0x220], PT ;  /* 0x00008800e8007a0c */ /* 0x000fe20003f66270 */
[----:B------:R-:W-:Y:S01]  /*cf90*/  IMAD.MOV.U32 R164, RZ, RZ, R0 ;  /* 0x000000ffffa47224 */ /* 0x000fe200078e0000 */
[----:B------:R-:W-:Y:S01]  /*cfa0*/  IADD3.X R246, R246, UR29, R9, P0, !PT ;  /* 0x0000001df6f67c10 */ /* 0x000fe200087fe409 */
[----:B------:R-:W-:Y:S01]  /*cfb0*/  IMAD.WIDE.U32 R8, R165, -0x2daee0ad, RZ ;  /* 0xd2511f53a5087825 */ /* 0x000fe200078e00ff */
[----:B-1----:R-:W-:Y:S01]  /*cfc0*/  SHF.R.S32.HI R4, RZ, 0x1f, R7 ;  /* 0x0000001fff047819 */ /* 0x002fe20000011407 */
[----:B------:R-:W-:Y:S01]  /*cfd0*/  UIADD3 UR7, UR34, -0x1, URZ ;  /* 0xffffffff22077890 */ /* 0x000fe2000fffe03f */
[----:B------:R-:W-:Y:S01]  /*cfe0*/  IADD3.X R248, R248, UR27, R11, P1, !PT ;  /* 0x0000001bf8f87c10 */ /* 0x000fe20008ffe40b */
[----:B------:R-:W-:Y:S01]  /*cff0*/  UMOV UR27, URZ ;  /* 0x0000003f001b7c82 */ /* 0x000fe20008000000 */
[----:B------:R-:W-:-:S02]  /*d000*/  LEA.HI R4, R4, R7, RZ, 0x3 ;  /* 0x0000000704047211 */ /* 0x000fc400078f18ff */
[----:B------:R-:W-:Y:S02]  /*d010*/  LEA R247, P0, R3, c[0x0][0x170], 0x1 ;  /* 0x00005c0003f77a11 */ /* 0x000fe400078008ff */
[----:B------:R-:W-:Y:S02]  /*d020*/  SHF.R.S32.HI R14, RZ, 0x3, R4 ;  /* 0x00000003ff0e7819 */ /* 0x000fe40000011404 */
[----:B------:R-:W-:Y:S02]  /*d030*/  LEA R249, P1, R5, c[0x0][0x168], 0x1 ;  /* 0x00005a0005f97a11 */ /* 0x000fe400078208ff */
[----:B------:R-:W-:Y:S01]  /*d040*/  LEA.HI.X R246, R3, c[0x0][0x174], R246, 0x1, P0 ;  /* 0x00005d0003f67a11 */ /* 0x000fe200000f0cf6 */
[----:B------:R-:W-:Y:S01]  /*d050*/  IMAD.MOV.U32 R3, RZ, RZ, R2 ;  /* 0x000000ffff037224 */ /* 0x000fe200078e0002 */
[----:B------:R-:W-:Y:S02]  /*d060*/  SHF.R.S32.HI R15, RZ, 0x1f, R14 ;  /* 0x0000001fff0f7819 */ /* 0x000fe4000001140e */
[----:B------:R-:W-:-:S02]  /*d070*/  IADD3 R18, P2, R14, 0x10, RZ ;  /* 0x000000100e127810 */ /* 0x000fc40007f5e0ff */
[----:B------:R-:W-:Y:S01]  /*d080*/  LEA.HI.X R248, R5, c[0x0][0x16c], R248, 0x1, P1 ;  /* 0x00005b0005f87a11 */ /* 0x000fe200008f0cf8 */
[----:B------:R-:W-:Y:S01]  /*d090*/  IMAD.WIDE.U32 R4, R196, -0x326172a9, RZ ;  /* 0xcd9e8d57c4047825 */ /* 0x000fe200078e00ff */
[C---:B------:R-:W-:Y:S01]  /*d0a0*/  IADD3 R12, P0, R14.reuse, 0x30, RZ ;  /* 0x000000300e0c7810 */ /* 0x040fe20007f1e0ff */
[----:B------:R-:W-:Y:S01]  /*d0b0*/  STL.64 [R1+0x20], R14 ;  /* 0x0000200e01007387 */ /* 0x000fe20000100a00 */
[----:B------:R-:W-:Y:S01]  /*d0c0*/  IADD3 R16, P1, R14, 0x20, RZ ;  /* 0x000000200e107810 */ /* 0x000fe20007f3e0ff */
[--C-:B------:R-:W-:Y:S01]  /*d0d0*/  IMAD.X R19, RZ, RZ, R15.reuse, P2 ;  /* 0x000000ffff137224 */ /* 0x100fe200010e060f */
[----:B------:R-:W-:Y:S01]  /*d0e0*/  LOP3.LUT R197, R5, R197, RZ, 0x3c, !PT ;  /* 0x000000c505c57212 */ /* 0x000fe200078e3cff */
[--C-:B------:R-:W-:Y:S01]  /*d0f0*/  IMAD.X R13, RZ, RZ, R15.reuse, P0 ;  /* 0x000000ffff0d7224 */ /* 0x100fe200000e060f */
[----:B------:R-:W-:Y:S01]  /*d100*/  ISETP.GE.AND P2, PT, R231, c[0x0][0x220], PT ;  /* 0x00008800e7007a0c */ /* 0x000fe20003f46270 */
[----:B------:R-:W-:Y:S01]  /*d110*/  IMAD.X R17, RZ, RZ, R15, P1 ;  /* 0x000000ffff117224 */ /* 0x000fe200008e060f */
[----:B------:R-:W-:Y:S01]  /*d120*/  STL.64 [R1+0x38], R18 ;  /* 0x0000381201007387 */ /* 0x000fe20000100a00 */
[----:B------:R-:W-:-:S03]  /*d130*/  IMAD.WIDE.U32 R6, R197, -0x2daee0ad, RZ ;  /* 0xd2511f53c5067825 */ /* 0x000fc600078e00ff */
[----:B------:R-:W-:Y:S04]  /*d140*/  STL.64 [R1+0x28], R12 ;  /* 0x0000280c01007387 */ /* 0x000fe80000100a00 */
[----:B------:R-:W-:Y:S04]  /*d150*/  STL.64 [R1+0x30], R16 ;  /* 0x0000301001007387 */ /* 0x000fe80000100a00 */
[----:B------:R1:W-:Y:S04]  /*d160*/  STL.64 [R1+0x8], R4 ;  /* 0x0000080401007387 */ /* 0x0003e80000100a00 */
[----:B------:R2:W-:Y:S01]  /*d170*/  STL.64 [R1+0x10], R8 ;  /* 0x0000100801007387 */ /* 0x0005e20000100a00 */
[----:B-1----:R-:W-:-:S02]  /*d180*/  IMAD.MOV.U32 R4, RZ, RZ, R198 ;  /* 0x000000ffff047224 */ /* 0x002fc400078e00c6 */
[----:B------:R-:W-:-:S05]  /*d190*/  IMAD.MOV.U32 R5, RZ, RZ, R201 ;  /* 0x000000ffff057224 */ /* 0x000fca00078e00c9 */
[----:B------:R2:W-:Y:S04]  /*d1a0*/  STL.64 [R1+0x18], R4 ;  /* 0x0000180401007387 */ /* 0x0005e80000100a00 */
[----:B------:R2:W-:Y:S01]  /*d1b0*/  STL.64 [R1], R6 ;  /* 0x0000000601007387 */ /* 0x0005e20000100a00 */
[----:B------:R-:W-:Y:S05]  /*d1c0*/  BRA `(.L_x_625) ;  /* 0x000006c000007947 */ /* 0x000fea0003800000 */
.L_x_627:
        /* <DEDUP_REMOVED lines=12> */
[C---:B------:R-:W-:Y:S02]  /*d290*/  @!P5 LEA R172, P1, R169.reuse, c[0x0][0x168], 0x1 ;  /* 0x00005a00a9acda11 */ /* 0x040fe400078208ff */
[----:B------:R-:W-:Y:S02]  /*d2a0*/  IADD3 R165, P6, R169, UR17, RZ ;  /* 0x00000011a9a57c10 */ /* 0x000fe4000ffde0ff */
[----:B------:R-:W-:Y:S02]  /*d2b0*/  LEA.HI.X R168, R168, R239, R171, 0x6, P0 ;  /* 0x000000efa8a87211 */ /* 0x000fe400000f34ab */
[----:B------:R-:W-:Y:S02]  /*d2c0*/  IADD3 R0, P0, R165, UR17, RZ ;  /* 0x00000011a5007c10 */ /* 0x000fe4000ff1e0ff */
[----:B------:R-:W-:Y:S02]  /*d2d0*/  @!P5 LEA.HI.X R173, R169, c[0x0][0x16c], R168, 0x1, P1 ;  /* 0x00005b00a9adda11 */ /* 0x000fe400008f0ca8 */
[----:B------:R-:W-:Y:S02]  /*d2e0*/  IADD3.X R2, R168, UR16, RZ, P6, !PT ;  /* 0x00000010a8027c10 */ /* 0x000fe4000b7fe4ff */
[C---:B------:R-:W-:Y:S01]  /*d2f0*/  @!P5 LEA R170, P6, R165.reuse, c[0x0][0x168], 0x1 ;  /* 0x00005a00a5aada11 */ /* 0x040fe200078c08ff */
[----:B------:R-:W-:Y:S01]  /*d300*/  @!PT LDS RZ, [RZ] ;  /* 0x00000000fffff984 */ /* 0x000fe20000000800 */
[----:B------:R-:W-:Y:S01]  /*d310*/  @!PT LDS RZ, [RZ] ;  /* 0x00000000fffff984 */ /* 0x000fe20000000800 */
[----:B------:R-:W-:Y:S01]  /*d320*/  @!PT LDS RZ, [RZ] ;  /* 0x00000000fffff984 */ /* 0x000fe20000000800 */
[----:B------:R1:W-:Y:S01]  /*d330*/  @!P5 LDGSTS.E.BYPASS.LTC128B.128 [R234+0x8000], [R172.64] ;  /* 0x08000000aceadfae */ /* 0x0003e2000b901d58 */
[----:B------:R-:W-:Y:S02]  /*d340*/  IADD3.X R169, R2, UR16, RZ, P0, !PT ;  /* 0x0000001002a97c10 */ /* 0x000fe400087fe4ff */
[----:B------:R-:W-:Y:S01]  /*d350*/  @!P5 LEA.HI.X R171, R165, c[0x0][0x16c], R2, 0x1, P6 ;  /* 0x00005b00a5abda11 */ /* 0x000fe200030f0c02 */
[----:B------:R1:W-:Y:S01]  /*d360*/  @P4 STS.128 [R234+0xa000], RZ ;  /* 0x00a000ffea004388 */ /* 0x0003e20000000c00 */
[C---:B------:R-:W-:Y:S02]  /*d370*/  @!P5 LEA R176, P6, R0.reuse, c[0x0][0x168], 0x1 ;  /* 0x00005a0000b0da11 */ /* 0x040fe400078c08ff */
[C---:B------:R-:W-:Y:S01]  /*d380*/  IADD3 R168, P1, R0.reuse, UR17, RZ ;  /* 0x0000001100a87c10 */ /* 0x040fe2000ff3e0ff */
[----:B------:R-:W-:Y:S01]  /*d390*/  @!PT LDS RZ, [RZ] ;  /* 0x00000000fffff984 */ /* 0x000fe20000000800 */
[----:B------:R-:W-:Y:S01]  /*d3a0*/  @!PT LDS RZ, [RZ] ;  /* 0x00000000fffff984 */ /* 0x000fe20000000800 */
[----:B------:R-:W-:Y:S01]  /*d3b0*/  @!PT LDS RZ, [RZ] ;  /* 0x00000000fffff984 */ /* 0x000fe20000000800 */
[----:B------:R1:W-:Y:S01]  /*d3c0*/  @!P4 LDGSTS.E.BYPASS.LTC128B.128 [R234+0xa000], [R202.64+0x80] ;  /* 0x0a000080caeacfae */ /* 0x0003e2000b901d58 */
[----:B------:R-:W-:Y:S02]  /*d3d0*/  @!P5 LEA.HI.X R177, R0, c[0x0][0x16c], R169, 0x1, P6 ;  /* 0x00005b0000b1da11 */ /* 0x000fe400030f0ca9 */
[C---:B------:R-:W-:Y:S01]  /*d3e0*/  @!P5 LEA R174, P0, R168.reuse, c[0x0][0x168], 0x1 ;  /* 0x00005a00a8aeda11 */ /* 0x040fe200078008ff */
        /* <DEDUP_REMOVED lines=74> */
.L_x_625:
[----:B--2---:R-:W2:Y:S01]  /*d890*/  LDL.64 R4, [R1+0x18] ;  /* 0x0000180001047983 */ /* 0x004ea20000100a00 */
[----:B------:R-:W-:Y:S01]  /*d8a0*/  UIADD3 UR6, UR34, -0x1, URZ ;  /* 0xffffffff22067890 */ /* 0x000fe2000fffe03f */
[----:B------:R-:W-:Y:S04]  /*d8b0*/  DEPBAR.LE SB0, 0x0 ;  /* 0x000080000000791a */ /* 0x000fe80000000000 */
[----:B------:R-:W3:Y:S01]  /*d8c0*/  LDL.64 R8, [R1+0x20] ;  /* 0x0000200001087983 */ /* 0x000ee20000100a00 */
[----:B------:R-:W-:Y:S01]  /*d8d0*/  UIADD3 UR28, UR7, -UR27, URZ ;  /* 0x8000001b071c7290 */ /* 0x000fe2000fffe03f */
[----:B------:R-:W-:Y:S01]  /*d8e0*/  IMAD.U32 R2, RZ, RZ, UR6 ;  /* 0x00000006ff027e24 */ /* 0x000fe2000f8e00ff */
[----:B------:R-:W-:Y:S01]  /*d8f0*/  USHF.R.S32.HI UR5, URZ, 0x1f, UR6 ;  /* 0x0000001f3f057899 */ /* 0x000fe20008011406 */
[----:B------:R-:W4:Y:S01]  /*d900*/  LDL.64 R12, [R1+0x38] ;  /* 0x00003800010c7983 */ /* 0x000f220000100a00 */
[----:B------:R-:W-:Y:S02]  /*d910*/  UIMAD UR4, UR18, UR6, URZ ;  /* 0x00000006120472a4 */ /* 0x000fe4000f8e023f */
[----:B------:R-:W-:Y:S01]  /*d920*/  IMAD.U32 R0, RZ, RZ, UR28 ;  /* 0x0000001cff007e24 */ /* 0x000fe2000f8e00ff */
[----:B------:R-:W5:Y:S01]  /*d930*/  LDL.64 R16, [R1+0x30] ;  /* 0x0000300001107983 */ /* 0x000f620000100a00 */
[----:B------:R-:W-:Y:S02]  /*d940*/  UIMAD UR4, UR5, UR19, UR4 ;  /* 0x00000013050472a4 */ /* 0x000fe4000f8e0204 */
[----:B------:R-:W-:Y:S01]  /*d950*/  UISETP.GT.AND UP0, UPT, UR6, UR15, UPT ;  /* 0x0000000f0600728c */ /* 0x000fe2000bf04270 */
[----:B------:R-:W4:Y:S04]  /*d960*/  LDL.64 R20, [R1+0x28] ;  /* 0x0000280001147983 */ /* 0x000f280000100a00 */
[----:B------:R-:W-:Y:S06]  /*d970*/  BAR.SYNC.DEFER_BLOCKING 0x0 ;  /* 0x0000000000007b1d */ /* 0x000fec0000010000 */
[----:B------:R-:W-:Y:S01]  /*d980*/  @P5 STS.128 [R234+0x10000], RZ ;  /* 0x010000ffea005388 */ /* 0x000fe20000000c00 */
[----:B--2---:R-:W-:Y:S05]  /*d990*/  IMAD.WIDE.U32 R34, R2, UR19, R4 ;  /* 0x0000001302227c25 */ /* 0x004fea000f8e0004 */
[----:B------:R-:W-:Y:S01]  /*d9a0*/  IADD3 R252, R35, UR4, RZ ;  /* 0x0000000423fc7c10 */ /* 0x000fe2000fffe0ff */
[----:B------:R-:W-:Y:S01]  /*d9b0*/  UIADD3 UR4, UR26, -UR27, URZ ;  /* 0x8000001b1a047290 */ /* 0x000fe2000fffe03f */
[----:B---3--:R-:W-:Y:S02]  /*d9c0*/  LEA R202, P0, R0, R8, 0x6 ;  /* 0x0000000800ca7211 */ /* 0x008fe400078030ff */
[----:B------:R-:W-:Y:S02]  /*d9d0*/  IADD3 R251, P1, R34, UR20, RZ ;  /* 0x0000001422fb7c10 */ /* 0x000fe4000ff3e0ff */
[----:B------:R-:W-:Y:S01]  /*d9e0*/  LEA.HI.X.SX32 R203, R0, R9, 0x6, P0 ;  /* 0x0000000900cb7211 */ /* 0x000fe200000f36ff */
[----:B------:R-:W-:Y:S01]  /*d9f0*/  IMAD.WIDE.U32 R182, R202, c[0x0][0x1a0], RZ ;  /* 0x00006800cab67a25 */ /* 0x000fe200078e00ff */
[----:B------:R-:W-:Y:S02]  /*da00*/  IADD3.X R2, R252, UR31, RZ, P1, !PT ;  /* 0x0000001ffc027c10 */ /* 0x000fe40008ffe4ff */
[C---:B------:R-:W-:Y:S02]  /*da10*/  @!P5 LEA R26, P1, R251.reuse, c[0x0][0x170], 0x1 ;  /* 0x00005c00fb1ada11 */ /* 0x040fe400078208ff */
[C---:B------:R-:W-:Y:S02]  /*da20*/  IADD3 R165, P0, R251.reuse, UR20, RZ ;  /* 0x00000014fba57c10 */ /* 0x040fe4000ff1e0ff */
[----:B------:R-:W-:Y:S01]  /*da30*/  @!P5 LEA.HI.X R27, R251, c[0x0][0x174], R2, 0x1, P1 ;  /* 0x00005d00fb1bda11 */ /* 0x000fe200008f0c02 */
[----:B------:R-:W-:Y:S01]  /*da40*/  IMAD R251, R203, c[0x0][0x1a0], RZ ;  /* 0x00006800cbfb7a24 */ /* 0x000fe200078e02ff */
[----:B------:R-:W-:Y:S02]  /*da50*/  @!P5 LEA R30, P6, R34, c[0x0][0x170], 0x1 ;  /* 0x00005c00221eda11 */ /* 0x000fe400078c08ff */
[----:B------:R-:W-:Y:S01]  /*da60*/  IADD3.X R2, R2, UR31, RZ, P0, !PT ;  /* 0x0000001f02027c10 */ /* 0x000fe200087fe4ff */
[----:B------:R-:W-:Y:S01]  /*da70*/  IMAD R251, R202, c[0x0][0x1a4], R251 ;  /* 0x00006900cafb7a24 */ /* 0x000fe200078e02fb */
[----:B------:R-:W-:Y:S02]  /*da80*/  @!P5 LEA.HI.X R31, R34, c[0x0][0x174], R252, 0x1, P6 ;  /* 0x00005d00221fda11 */ /* 0x000fe400030f0cfc */
[----:B------:R-:W-:Y:S01]  /*da90*/  @!P5 LEA R34, P0, R165, c[0x0][0x170], 0x1 ;  /* 0x00005c00a522da11 */ /* 0x000fe200078008ff */
[----:B------:R-:W-:Y:S01]  /*daa0*/  IMAD.IADD R251, R183, 0x1, R251 ;  /* 0x00000001b7fb7824 */ /* 0x000fe200078e02fb */
[----:B----4-:R-:W-:Y:S01]  /*dab0*/  LEA R198, P6, R0, R12, 0x6 ;  /* 0x0000000c00c67211 */ /* 0x010fe200078c30ff */
[----:B------:R-:W-:Y:S01]  /*dac0*/  @!PT LDS RZ, [RZ] ;  /* 0x00000000fffff984 */ /* 0x000fe20000000800 */
[----:B------:R-:W-:Y:S01]  /*dad0*/  @!PT LDS RZ, [RZ] ;  /* 0x00000000fffff984 */ /* 0x000fe20000000800 */
[----:B------:R-:W-:Y:S01]  /*dae0*/  @!PT LDS RZ, [RZ] ;  /* 0x00000000fffff984 */ /* 0x000fe20000000800 */
[----:B------:R1:W-:Y:S01]  /*daf0*/  @!P5 LDGSTS.E.BYPASS.LTC128B.128 [R234+0x10000], [R30.64] ;  /* 0x100000001eeadfae */ /* 0x0003e2000b901d58 */
[C---:B------:R-:W-:Y:S02]  /*db00*/  @!P5 LEA.HI.X R35, R165.reuse, c[0x0][0x174], R2, 0x1, P0 ;  /* 0x00005d00a523da11 */ /* 0x040fe400000f0c02 */
[----:B------:R-:W-:Y:S01]  /*db10*/  LEA R178, P0, R182, R247, 0x1 ;  /* 0x000000f7b6b27211 */ /* 0x000fe200078008ff */
[----:B------:R-:W-:Y:S01]  /*db20*/  @P4 STS.128 [R234+0x12000], RZ ;  /* 0x012000ffea004388 */ /* 0x000fe20000000c00 */
[----:B------:R-:W-:Y:S02]  /*db30*/  LEA.HI.X.SX32 R199, R0, R13, 0x6, P6 ;  /* 0x0000000d00c77211 */ /* 0x000fe400030f36ff */
[----:B------:R-:W-:Y:S01]  /*db40*/  LEA.HI.X R179, R182, R246, R251, 0x1, P0 ;  /* 0x000000f6b6b37211 */ /* 0x000fe200000f0cfb */
[----:B------:R-:W-:Y:S01]  /*db50*/  IMAD.WIDE.U32 R182, R198, c[0x0][0x1a0], RZ ;  /* 0x00006800c6b67a25 */ /* 0x000fe200078e00ff */
[----:B------:R-:W-:Y:S02]  /*db60*/  @!P5 IADD3 R25, P1, R165, UR20, RZ ;  /* 0x00000014a519dc10 */ /* 0x000fe4000ff3e0ff */
[----:B------:R-:W-:Y:S01]  /*db70*/  LEA R194, P0, R0, R20, 0x6 ;  /* 0x0000001400c27211 */ /* 0x000fe200078030ff */
[----:B------:R-:W-:Y:S01]  /*db80*/  @!PT LDS RZ, [RZ] ;  /* 0x00000000fffff984 */ /* 0x000fe20000000800 */
[----:B------:R-:W-:Y:S01]  /*db90*/  @!PT LDS RZ, [RZ] ;  /* 0x00000000fffff984 */ /* 0x000fe20000000800 */
[----:B------:R-:W-:Y:S01]  /*dba0*/  @!PT LDS RZ, [RZ] ;  /* 0x00000000fffff984 */ /* 0x000fe20000000800 */
[----:B------:R2:W-:Y:S01]  /*dbb0*/  @!P4 LDGSTS.E.BYPASS.LTC128B.128 [R234+0x12000], [R178.64+0x80] ;  /* 0x12000080b2eacfae */ /* 0x0005e2000b901d58 */
[----:B------:R-:W-:Y:S01]  /*dbc0*/  IMAD R165, R199, c[0x0][0x1a0], RZ ;  /* 0x00006800c7a57a24 */ /* 0x000fe200078e02ff */
[----:B------:R-:W-:Y:S02]  /*dbd0*/  @!P5 IADD3.X R252, R2, UR31, RZ, P1, !PT ;  /* 0x0000001f02fcdc10 */ /* 0x000fe40008ffe4ff */
[----:B------:R-:W-:Y:S01]  /*dbe0*/  @P3 STS.128 [R234+0x14000], RZ ;  /* 0x014000ffea003388 */ /* 0x000fe20000000c00 */
[----:B------:R-:W-:Y:S01]  /*dbf0*/  IMAD R165, R198, c[0x0][0x1a4], R165 ;  /* 0x00006900c6a57a24 */ /* 0x000fe200078e02a5 */
[----:B------:R-:W-:Y:S01]  /*dc00*/  LEA R198, P6, R182, R247, 0x1 ;  /* 0x000000f7b6c67211 */ /* 0x000fe200078c08ff */
[----:B------:R-:W-:Y:S01]  /*dc10*/  IMAD.WIDE.U32 R28, R194, c[0x0][0x1a0], RZ ;  /* 0x00006800c21c7a25 */ /* 0x000fe200078e00ff */
[----:B------:R-:W-:Y:S01]  /*dc20*/  @!PT LDS RZ, [RZ] ;  /* 0x00000000fffff984 */ /* 0x000fe20000000800 */
[----:B------:R-:W-:Y:S01]  /*dc30*/  @!PT LDS RZ, [RZ] ;  /* 0x00000000fffff984 */ /* 0x000fe20000000800 */
[----:B------:R-:W-:Y:S01]  /*dc40*/  @!PT LDS RZ, [RZ] ;  /* 0x00000000fffff984 */ /* 0x000fe20000000800 */
[----:B------:R2:W-:Y:S01]  /*dc50*/  @!P3 LDGSTS.E.BYPASS.LTC128B.128 [R234+0x14000], [R178.64+0x100] ;  /* 0x14000100b2eabfae */ /* 0x0005e2000b901d58 */
[----:B------:R-:W-:Y:S02]  /*dc60*/  @!P5 LEA R202, P1, R25, c[0x0][0x170], 0x1 ;  /* 0x00005c0019cada11 */ /* 0x000fe400078208ff */
[----:B------:R-:W-:Y:S01]  /*dc70*/  IMAD.IADD R165, R183, 0x1, R165 ;  /* 0x00000001b7a57824 */ /* 0x000fe200078e02a5 */
[----:B------:R-:W-:Y:S01]  /*dc80*/  @P2 STS.128 [R234+0x16000], RZ ;  /* 0x016000ffea002388 */ /* 0x000fe20000000c00 */
[----:B------:R-:W-:Y:S02]  /*dc90*/  @!P5 LEA.HI.X R203, R25, c[0x0][0x174], R252, 0x1, P1 ;  /* 0x00005d0019cbda11 */ /* 0x000fe400008f0cfc */
[----:B-----5:R-:W-:Y:S01]  /*dca0*/  LEA R186, P1, R0, R16, 0x6 ;  /* 0x0000001000ba7211 */ /* 0x020fe200078230ff */
[----:B------:R-:W-:Y:S01]  /*dcb0*/  @!PT LDS RZ, [RZ] ;  /* 0x00000000fffff984 */ /* 0x000fe20000000800 */
[----:B------:R-:W-:Y:S01]  /*dcc0*/  @!PT LDS RZ, [RZ] ;  /* 0x00000000fffff984 */ /* 0x000fe20000000800 */
[----:B------:R-:W-:Y:S01]  /*dcd0*/  @!PT LDS RZ, [RZ] ;  /* 0x00000000fffff984 */ /* 0x000fe20000000800 */
[----:B------:R2:W-:Y:S01]  /*dce0*/  @!P2 LDGSTS.E.BYPASS.LTC128B.128 [R234+0x16000], [R178.64+0x180] ;  /* 0x16000180b2eaafae */ /* 0x0005e2000b901d58 */
[-C--:B------:R-:W-:Y:S02]  /*dcf0*/  LEA.HI.X R199, R182, R246.reuse, R165, 0x1, P6 ;  /* 0x000000f6b6c77211 */ /* 0x080fe400030f0ca5 */
[C---:B------:R-:W-:Y:S01]  /*dd00*/  LEA.HI.X.SX32 R187, R0.reuse, R17, 0x6, P1 ;  /* 0x0000001100bb7211 */ /* 0x040fe200008f36ff */
[----:B------:R-:W-:Y:S01]  /*dd10*/  @P5 STS.128 [R234+0x10800], RZ ;  /* 0x010800ffea005388 */ /* 0x000fe20000000c00 */
[----:B------:R-:W-:Y:S02]  /*dd20*/  LEA.HI.X.SX32 R195, R0, R21, 0x6, P0 ;  /* 0x0000001500c37211 */ /* 0x000fe400000f36ff */
[-C--:B------:R-:W-:Y:S01]  /*dd30*/  LEA R24, P0, R28, R247.reuse, 0x1 ;  /* 0x000000f71c187211 */ /* 0x080fe200078008ff */
[----:B------:R-:W-:Y:S01]  /*dd40*/  @!PT LDS RZ, [RZ] ;  /* 0x00000000fffff984 */ /* 0x000fe20000000800 */
[----:B------:R-:W-:Y:S01]  /*dd50*/  @!PT LDS RZ, [RZ] ;  /* 0x00000000fffff984 */ /* 0x000fe20000000800 */
[----:B------:R-:W-:Y:S01]  /*dd60*/  @!PT LDS RZ, [RZ] ;  /* 0x00000000fffff984 */ /* 0x000fe20000000800 */
[----:B------:R3:W-:Y:S01]  /*dd70*/  @!P5 LDGSTS.E.BYPASS.LTC128B.128 [R234+0x10800], [R26.64] ;  /* 0x108000001aeadfae */ /* 0x0007e2000b901d58 */
[----:B------:R-:W-:Y:S02]  /*dd80*/  IMAD R2, R187, c[0x0][0x1a0], RZ ;  /* 0x00006800bb027a24 */ /* 0x000fe400078e02ff */
[----:B------:R-:W-:Y:S01]  /*dd90*/  IMAD R0, R195, c[0x0][0x1a0], RZ ;  /* 0x00006800c3007a24 */ /* 0x000fe200078e02ff */
[----:B------:R-:W-:Y:S01]  /*dda0*/  @P4 STS.128 [R234+0x12800], RZ ;  /* 0x012800ffea004388 */ /* 0x000fe20000000c00 */
[C---:B------:R-:W-:Y:S02]  /*ddb0*/  IMAD R2, R186.reuse, c[0x0][0x1a4], R2 ;  /* 0x00006900ba027a24 */ /* 0x040fe400078e0202 */
[----:B------:R-:W-:Y:S01]  /*ddc0*/  IMAD.WIDE.U32 R186, R186, c[0x0][0x1a0], RZ ;  /* 0x00006800baba7a25 */ /* 0x000fe200078e00ff */
[----:B------:R-:W-:Y:S01]  /*ddd0*/  @!PT LDS RZ, [RZ] ;  /* 0x00000000fffff984 */ /* 0x000fe20000000800 */
[----:B------:R-:W-:Y:S01]  /*dde0*/  @!PT LDS RZ, [RZ] ;  /* 0x00000000fffff984 */ /* 0x000fe20000000800 */
[----:B------:R-:W-:Y:S01]  /*ddf0*/  @!PT LDS RZ, [RZ] ;  /* 0x00000000fffff984 */ /* 0x000fe20000000800 */
[----:B------:R4:W-:Y:S03]  /*de00*/  @!P4 LDGSTS.E.BYPASS.LTC128B.128 [R234+0x12800], [R198.64+0x80] ;  /* 0x12800080c6eacfae */ /* 0x0009e6000b901d58 */
[----:B------:R-:W-:Y:S01]  /*de10*/  IMAD.IADD R251, R187, 0x1, R2 ;  /* 0x00000001bbfb7824 */ /* 0x000fe200078e0202 */
[----:B------:R-:W-:Y:S01]  /*de20*/  @P3 STS.128 [R234+0x14800], RZ ;  /* 0x014800ffea003388 */ /* 0x000fe20000000c00 */
[----:B------:R-:W-:Y:S01]  /*de30*/  IMAD R0, R194, c[0x0][0x1a4], R0 ;  /* 0x00006900c2007a24 */ /* 0x000fe200078e0200 */
[C---:B------:R-:W-:Y:S02]  /*de40*/  LEA R194, P1, R186.reuse, R247, 0x1 ;  /* 0x000000f7bac27211 */ /* 0x040fe400078208ff */
[----:B------:R-:W-:Y:S01]  /*de50*/  @!PT LDS RZ, [RZ] ;  /* 0x00000000fffff984 */ /* 0x000fe20000000800 */
[----:B------:R-:W-:Y:S01]  /*de60*/  @!PT LDS RZ, [RZ] ;  /* 0x00000000fffff984 */ /* 0x000fe20000000800 */
[----:B------:R-:W-:Y:S01]  /*de70*/  @!PT LDS RZ, [RZ] ;  /* 0x00000000fffff984 */ /* 0x000fe20000000800 */
[----:B------:R4:W-:Y:S01]  /*de80*/  @!P3 LDGSTS.E.BYPASS.LTC128B.128 [R234+0x14800], [R198.64+0x100] ;  /* 0x14800100c6eabfae */ /* 0x0009e2000b901d58 */
[----:B------:R-:W-:Y:S01]  /*de90*/  IMAD.IADD R0, R29, 0x1, R0 ;  /* 0x000000011d007824 */ /* 0x000fe200078e0200 */
[-C--:B------:R-:W-:Y:S02]  /*dea0*/  LEA.HI.X R195, R186, R246.reuse, R251, 0x1, P1 ;  /* 0x000000f6bac37211 */ /* 0x080fe400008f0cfb */
[----:B------:R-:W-:Y:S02]  /*deb0*/  @P2 STS.128 [R234+0x16800], RZ ;  /* 0x016800ffea002388 */ /* 0x000fe40000000c00 */
[----:B------:R-:W-:Y:S02]  /*dec0*/  LEA.HI.X R25, R28, R246, R0, 0x1, P0 ;  /* 0x000000f61c197211 */ /* 0x000fe400000f0c00 */
[----:B------:R-:W-:Y:S01]  /*ded0*/  @!PT LDS RZ, [RZ] ;  /* 0x00000000fffff984 */ /* 0x000fe20000000800 */
[----:B------:R-:W-:Y:S01]  /*dee0*/  @!PT LDS RZ, [RZ] ;  /* 0x00000000fffff984 */ /* 0x000fe20000000800 */
[----:B------:R-:W-:Y:S01]  /*def0*/  @!PT LDS RZ, [RZ] ;  /* 0x00000000fffff984 */ /* 0x000fe20000000800 */
[----:B------:R4:W-:Y:S01]  /*df00*/  @!P2 LDGSTS.E.BYPASS.LTC128B.128 [R234+0x16800], [R198.64+0x180] ;  /* 0x16800180c6eaafae */ /* 0x0009e2000b901d58 */
[----:B------:R-:W-:Y:S03]  /*df10*/  MOV R0, UR4 ;  /* 0x0000000400007c02 */ /* 0x000fe60008000f00 */
        /* <DEDUP_REMOVED lines=42> */
[----:B--2---:R-:W2:Y:S04]  /*e1c0*/  LDSM.16.M88.4 R176, [R229+0x8800] ;  /* 0x00880000e5b0783b */ /* 0x004ea80000000200 */
[----:B------:R-:W2:Y:S04]  /*e1d0*/  LDSM.16.M88.4 R180, [R229+0x9000] ;  /* 0x00900000e5b4783b */ /* 0x000ea80000000200 */
[----:B------:R-:W0:Y:S04]  /*e1e0*/  LDGDEPBAR ;  /* 0x00000000000079af */ /* 0x000e280000000000 */
[----:B------:R-:W2:Y:S04]  /*e1f0*/  LDSM.16.M88.4 R184, [R229+0x9800] ;  /* 0x00980000e5b8783b */ /* 0x000ea80000000200 */
[----:B------:R-:W-:Y:S04]  /*e200*/  LDSM.16.M88.4 R188, [R228] ;  /* 0x00000000e4bc783b */ /* 0x000fe80000000200 */
[----:B-1----:R-:W1:Y:S04]  /*e210*/  LDSM.16.M88.4 R192, [R227] ;  /* 0x00000000e3c0783b */ /* 0x002e680000000200 */
[----:B----4-:R-:W4:Y:S04]  /*e220*/  LDSM.16.M88.4 R196, [R219] ;  /* 0x00000000dbc4783b */ /* 0x010f280000000200 */
[----:B------:R-:W1:Y:S01]  /*e230*/  LDSM.16.M88.4 R200, [R218] ;  /* 0x00000000dac8783b */ /* 0x000e620000000200 */
[C---:B---3--:R-:W-:Y:S07]  /*e240*/  HMMA.16816.F32.BF16 R4, R168.reuse, R172, RZ ;  /* 0x000000aca804723c */ /* 0x048fee00000418ff */
[----:B------:R-:W-:Y:S02]  /*e250*/  IMAD.MOV.U32 R172, RZ, RZ, R8 ;  /* 0x000000ffffac7224 */ /* 0x000fe400078e0008 */
[----:B------:R-:W-:Y:S02]  /*e260*/  IMAD.MOV.U32 R173, RZ, RZ, R9 ;  /* 0x000000ffffad7224 */ /* 0x000fe400078e0009 */
[C---:B------:R-:W-:Y:S07]  /*e270*/  HMMA.16816.F32.BF16 R8, R168.reuse, R174, RZ ;  /* 0x000000aea808723c */ /* 0x040fee00000418ff */
[----:B------:R-:W-:Y:S01]  /*e280*/  MOV R175, R13 ;  /* 0x0000000d00af7202 */ /* 0x000fe20000000f00 */
[----:B------:R-:W-:Y:S02]  /*e290*/  IMAD.MOV.U32 R174, RZ, RZ, R12 ;  /* 0x000000ffffae7224 */ /* 0x000fe400078e000c */
[C---:B--2---:R-:W-:Y:S07]  /*e2a0*/  HMMA.16816.F32.BF16 R12, R168.reuse, R176, RZ ;  /* 0x000000b0a80c723c */ /* 0x044fee00000418ff */
[----:B------:R-:W-:Y:S02]  /*e2b0*/  IMAD.MOV.U32 R176, RZ, RZ, R16 ;  /* 0x000000ffffb07224 */ /* 0x000fe400078e0010 */
[----:B------:R-:W-:Y:S02]  /*e2c0*/  IMAD.MOV.U32 R177, RZ, RZ, R17 ;  /* 0x000000ffffb17224 */ /* 0x000fe400078e0011 */
[C---:B------:R-:W-:Y:S07]  /*e2d0*/  HMMA.16816.F32.BF16 R16, R168.reuse, R178, RZ ;  /* 0x000000b2a810723c */ /* 0x040fee00000418ff */
[----:B------:R-:W-:Y:S02]  /*e2e0*/  IMAD.MOV.U32 R178, RZ, RZ, R20 ;  /* 0x000000ffffb27224 */ /* 0x000fe400078e0014 */
[----:B------:R-:W-:Y:S02]  /*e2f0*/  IMAD.MOV.U32 R179, RZ, RZ, R21 ;  /* 0x000000ffffb37224 */ /* 0x000fe400078e0015 */
[C---:B------:R-:W-:Y:S08]  /*e300*/  HMMA.16816.F32.BF16 R20, R168.reuse, R180, RZ ;  /* 0x000000b4a814723c */ /* 0x040ff000000418ff */
[C---:B------:R-:W-:Y:S01]  /*e310*/  HMMA.16816.F32.BF16 R24, R168.reuse, R182, RZ ;  /* 0x000000b6a818723c */ /* 0x040fe200000418ff */
[----:B------:R-:W-:Y:S07]  /*e320*/  LDSM.16.M88.4 R180, [R223+0x8800] ;  /* 0x00880000dfb4783b */ /* 0x000fee0000000200 */
[C---:B------:R-:W-:Y:S08]  /*e330*/  HMMA.16816.F32.BF16 R28, R168.reuse, R184, RZ ;  /* 0x000000b8a81c723c */ /* 0x040ff000000418ff */
[----:B-----5:R-:W-:Y:S01]  /*e340*/  HMMA.16816.F32.BF16 R32, R168, R186, RZ ;  /* 0x000000baa820723c */ /* 0x020fe200000418ff */
[----:B------:R-:W2:Y:S04]  /*e350*/  LDSM.16.M88.4 R168, [R217] ;  /* 0x00000000d9a8783b */ /* 0x000ea80000000200 */
[----:B------:R-:W-:Y:S03]  /*e360*/  LDSM.16.M88.4 R184, [R223+0x9000] ;  /* 0x00900000dfb8783b */ /* 0x000fe60000000200 */
[C---:B-1----:R-:W-:Y:S07]  /*e370*/  HMMA.16816.F32.BF16 R4, R188.reuse, R192, R4 ;  /* 0x000000c0bc04723c */ /* 0x042fee0000041804 */
[----:B------:R-:W-:Y:S01]  /*e380*/  IMAD.MOV.U32 R192, RZ, RZ, R178 ;  /* 0x000000ffffc07224 */ /* 0x000fe200078e00b2 */
[C---:B------:R-:W-:Y:S04]  /*e390*/  HMMA.16816.F32.BF16 R8, R188.reuse, R194, R8 ;  /* 0x000000c2bc08723c */ /* 0x040fe80000041808 */
[----:B------:R-:W-:Y:S04]  /*e3a0*/  IMAD.MOV.U32 R193, RZ, RZ, R179 ;  /* 0x000000ffffc17224 */ /* 0x000fe800078e00b3 */
[C---:B----4-:R-:W-:Y:S07]  /*e3b0*/  HMMA.16816.F32.BF16 R12, R188.reuse, R196, R12 ;  /* 0x000000c4bc0c723c */ /* 0x050fee000004180c */
[----:B------:R-:W-:Y:S01]  /*e3c0*/  MOV R196, R176 ;  /* 0x000000b000c47202 */ /* 0x000fe20000000f00 */
[C---:B------:R-:W-:Y:S04]  /*e3d0*/  HMMA.16816.F32.BF16 R16, R188.reuse, R198, R16 ;  /* 0x000000c6bc10723c */ /* 0x040fe80000041810 */
[----:B------:R-:W-:Y:S02]  /*e3e0*/  IMAD.MOV.U32 R197, RZ, RZ, R177 ;  /* 0x000000ffffc57224 */ /* 0x000fe400078e00b1 */
[----:B------:R-:W-:Y:S01]  /*e3f0*/  LDSM.16.M88.4 R176, [R223+0x8000] ;  /* 0x00800000dfb0783b */ /* 0x000fe20000000200 */
[----:B------:R-:W-:Y:S01]  /*e400*/  IMAD.MOV.U32 R198, RZ, RZ, R174 ;  /* 0x000000ffffc67224 */ /* 0x000fe200078e00ae */
[C---:B------:R-:W-:Y:S04]  /*e410*/  HMMA.16816.F32.BF16 R20, R188.reuse, R200, R20 ;  /* 0x000000c8bc14723c */ /* 0x040fe80000041814 */
[----:B------:R-:W-:Y:S01]  /*e420*/  IMAD.MOV.U32 R199, RZ, RZ, R175 ;  /* 0x000000ffffc77224 */ /* 0x000fe200078e00af */
[C---:B------:R-:W-:Y:S02]  /*e430*/  LEA R194, P6, R0.reuse, R198, 0x6 ;  /* 0x000000c600c27211 */ /* 0x040fe400078c30ff */
[----:B------:R-:W-:Y:S01]  /*e440*/  IMAD.MOV.U32 R200, RZ, RZ, R172 ;  /* 0x000000ffffc87224 */ /* 0x000fe200078e00ac */
[C---:B------:R-:W-:Y:S04]  /*e450*/  HMMA.16816.F32.BF16 R24, R188.reuse, R202, R24 ;  /* 0x000000cabc18723c */ /* 0x040fe80000041818 */
[----:B------:R-:W-:Y:S01]  /*e460*/  IMAD.MOV.U32 R201, RZ, RZ, R173 ;  /* 0x000000ffffc97224 */ /* 0x000fe200078e00ad */
[C---:B------:R-:W-:Y:S01]  /*e470*/  LEA.HI.X.SX32 R195, R0.reuse, R199, 0x6, P6 ;  /* 0x000000c700c37211 */ /* 0x040fe200030f36ff */
[----:B------:R-:W1:Y:S01]  /*e480*/  LDSM.16.M88.4 R172, [R226] ;  /* 0x00000000e2ac783b */ /* 0x000e620000000200 */
[----:B------:R-:W-:Y:S01]  /*e490*/  LEA R202, P0, R0, R200, 0x6 ;  /* 0x000000c800ca7211 */ /* 0x000fe200078030ff */
[C---:B--2---:R-:W-:Y:S04]  /*e4a0*/  HMMA.16816.F32.BF16 R28, R188.reuse, R168, R28 ;  /* 0x000000a8bc1c723c */ /* 0x044fe8000004181c */
[----:B------:R-:W-:Y:S01]  /*e4b0*/  IMAD.WIDE.U32 R198, R202, c[0x0][0x198], RZ ;  /* 0x00006600cac67a25 */ /* 0x000fe200078e00ff */
[----:B------:R-:W-:Y:S03]  /*e4c0*/  LEA.HI.X.SX32 R203, R0, R201, 0x6, P0 ;  /* 0x000000c900cb7211 */ /* 0x000fe600000f36ff */
[----:B------:R-:W-:Y:S01]  /*e4d0*/  HMMA.16816.F32.BF16 R32, R188, R170, R32 ;  /* 0x000000aabc20723c */ /* 0x000fe20000041820 */
[----:B------:R-:W2:Y:S03]  /*e4e0*/  LDSM.16.M88.4 R168, [R223+0x9800] ;  /* 0x00980000dfa8783b */ /* 0x000ea60000000200 */
[----:B------:R-:W-:Y:S01]  /*e4f0*/  IMAD R2, R203, c[0x0][0x198], RZ ;  /* 0x00006600cb027a24 */ /* 0x000fe200078e02ff */
[----:B------:R-:W-:Y:S03]  /*e500*/  LDSM.16.M88.4 R188, [R216+0x800] ;  /* 0x00080000d8bc783b */ /* 0x000fe60000000200 */
[----:B------:R-:W-:Y:S04]  /*e510*/  IMAD R2, R202, c[0x0][0x19c], R2 ;  /* 0x00006700ca027a24 */ /* 0x000fe800078e0202 */
[----:B------:R-:W-:Y:S01]  /*e520*/  IMAD.IADD R2, R199, 0x1, R2 ;  /* 0x00000001c7027824 */ /* 0x000fe200078e0202 */
        /* <DEDUP_REMOVED lines=18> */
[----:B------:R-:W4:Y:S07]  /*e650*/  LDSM.16.M88.4 R188, [R229+0xa800] ;  /* 0x00a80000e5bc783b */ /* 0x000f2e0000000200 */
[C---:B---3--:R-:W-:Y:S08]  /*e660*/  HMMA.16816.F32.BF16 R20, R176.reuse, R184, R20 ;  /* 0x000000b8b014723c */ /* 0x048ff00000041814 */
        /* <DEDUP_REMOVED lines=8> */
[----:B------:R-:W1:Y:S07]  /*e6f0*/  LDSM.16.M88.4 R180, [R215] ;  /* 0x00000000d7b4783b */ /* 0x000e6e0000000200 */
[C---:B----4-:R-:W-:Y:S08]  /*e700*/  HMMA.16816.F32.BF16 R12, R172.reuse, R188, R12 ;  /* 0x000000bcac0c723c */ /* 0x050ff0000004180c */
[C---:B------:R-:W-:Y:S01]  /*e710*/  HMMA.16816.F32.BF16 R16, R172.reuse, R190, R16 ;  /* 0x000000beac10723c */ /* 0x040fe20000041810 */
[----:B------:R-:W4:Y:S07]  /*e720*/  LDSM.16.M88.4 R188, [R214] ;  /* 0x00000000d6bc783b */ /* 0x000f2e0000000200 */
[C---:B---3--:R-:W-:Y:S08]  /*e730*/  HMMA.16816.F32.BF16 R20, R172.reuse, R184, R20 ;  /* 0x000000b8ac14723c */ /* 0x048ff00000041814 */
[C---:B------:R-:W-:Y:S01]  /*e740*/  HMMA.16816.F32.BF16 R24, R172.reuse, R186, R24 ;  /* 0x000000baac18723c */ /* 0x040fe20000041818 */
[----:B------:R-:W3:Y:S07]  /*e750*/  LDSM.16.M88.4 R184, [R213] ;  /* 0x00000000d5b8783b */ /* 0x000eee0000000200 */
[C---:B--2---:R-:W-:Y:S08]  /*e760*/  HMMA.16816.F32.BF16 R28, R172.reuse, R168, R28 ;  /* 0x000000a8ac1c723c */ /* 0x044ff0000004181c */
[----:B------:R-:W-:Y:S01]  /*e770*/  HMMA.16816.F32.BF16 R32, R172, R170, R32 ;  /* 0x000000aaac20723c */ /* 0x000fe20000041820 */
[----:B------:R-:W2:Y:S04]  /*e780*/  LDSM.16.M88.4 R168, [R212] ;  /* 0x00000000d4a8783b */ /* 0x000ea80000000200 */
[----:B------:R-:W-:Y:S03]  /*e790*/  LDSM.16.M88.4 R172, [R226+0x2000] ;  /* 0x00200000e2ac783b */ /* 0x000fe60000000200 */
[C---:B-1----:R-:W-:Y:S08]  /*e7a0*/  HMMA.16816.F32.BF16 R4, R176.reuse, R180, R4 ;  /* 0x000000b4b004723c */ /* 0x042ff00000041804 */
[C---:B------:R-:W-:Y:S01]  /*e7b0*/  HMMA.16816.F32.BF16 R8, R176.reuse, R182, R8 ;  /* 0x000000b6b008723c */ /* 0x040fe20000041808 */
[----:B------:R-:W1:Y:S07]  /*e7c0*/  LDSM.16.M88.4 R180, [R223+0xa000] ;  /* 0x00a00000dfb4783b */ /* 0x000e6e0000000200 */
[C---:B----4-:R-:W-:Y:S08]  /*e7d0*/  HMMA.16816.F32.BF16 R12, R176.reuse, R188, R12 ;  /* 0x000000bcb00c723c */ /* 0x050ff0000004180c */
        /* <DEDUP_REMOVED lines=124> */
[----:B------:R-:W2:Y:S01]  /*efa0*/  LDSM.16.M88.4 R168, [R216+0x7800] ;  /* 0x00780000d8a8783b */ /* 0x000ea20000000200 */
[----:B------:R-:W-:Y:S04]  /*efb0*/  DEPBAR.LE SB0, 0x0 ;  /* 0x000080000000791a */ /* 0x000fe80000000000 */
[----:B------:R-:W-:Y:S01]  /*efc0*/  BAR.SYNC.DEFER_BLOCKING 0x0 ;  /* 0x0000000000007b1d */ /* 0x000fe20000010000 */
[----:B------:R-:W-:Y:S01]  /*efd0*/  IMAD.WIDE.U32 R174, R194, c[0x0][0x198], RZ ;  /* 0x00006600c2ae7a25 */ /* 0x000fe200078e00ff */
[C---:B-1----:R-:W-:Y:S08]  /*efe0*/  HMMA.16816.F32.BF16 R4, R176.reuse, R180, R4 ;  /* 0x000000b4b004723c */ /* 0x042ff00000041804 */
[C---:B------:R-:W-:Y:S07]  /*eff0*/  HMMA.16816.F32.BF16 R8, R176.reuse, R182, R8 ;  /* 0x000000b6b008723c */ /* 0x040fee0000041808 */
[C---:B------:R-:W-:Y:S01]  /*f000*/  LEA R182, P0, R0.reuse, R192, 0x6 ;  /* 0x000000c000b67211 */ /* 0x040fe200078030ff */
[C---:B----4-:R-:W-:Y:S04]  /*f010*/  HMMA.16816.F32.BF16 R12, R176.reuse, R188, R12 ;  /* 0x000000bcb00c723c */ /* 0x050fe8000004180c */
[----:B------:R-:W-:Y:S01]  /*f020*/  LEA.HI.X.SX32 R183, R0, R193, 0x6, P0 ;  /* 0x000000c100b77211 */ /* 0x000fe200000f36ff */
[C---:B------:R-:W-:Y:S03]  /*f030*/  IMAD.WIDE.U32 R200, R182.reuse, c[0x0][0x198], RZ ;  /* 0x00006600b6c87a25 */ /* 0x040fe600078e00ff */
[C---:B------:R-:W-:Y:S04]  /*f040*/  HMMA.16816.F32.BF16 R16, R176.reuse, R190, R16 ;  /* 0x000000beb010723c */ /* 0x040fe80000041810 */
[----:B------:R-:W-:Y:S04]  /*f050*/  IMAD R165, R183, c[0x0][0x198], RZ ;  /* 0x00006600b7a57a24 */ /* 0x000fe800078e02ff */
[C---:B---3--:R-:W-:Y:S04]  /*f060*/  HMMA.16816.F32.BF16 R20, R176.reuse, R184, R20 ;  /* 0x000000b8b014723c */ /* 0x048fe80000041814 */
[----:B------:R-:W-:Y:S04]  /*f070*/  IMAD R165, R182, c[0x0][0x19c], R165 ;  /* 0x00006700b6a57a24 */ /* 0x000fe800078e02a5 */
[C---:B------:R-:W-:Y:S04]  /*f080*/  HMMA.16816.F32.BF16 R24, R176.reuse, R186, R24 ;  /* 0x000000bab018723c */ /* 0x040fe80000041818 */
[----:B------:R-:W-:Y:S03]  /*f090*/  IMAD.IADD R165, R201, 0x1, R165 ;  /* 0x00000001c9a57824 */ /* 0x000fe600078e02a5 */
[C---:B------:R-:W-:Y:S01]  /*f0a0*/  LEA R186, P1, R0.reuse, R196, 0x6 ;  /* 0x000000c400ba7211 */ /* 0x040fe200078230ff */
[C---:B--2---:R-:W-:Y:S04]  /*f0b0*/  HMMA.16816.F32.BF16 R28, R176.reuse, R168, R28 ;  /* 0x000000a8b01c723c */ /* 0x044fe8000004181c */
[----:B------:R-:W-:Y:S01]  /*f0c0*/  LEA.HI.X.SX32 R187, R0, R197, 0x6, P1 ;  /* 0x000000c500bb7211 */ /* 0x000fe200008f36ff */
[----:B------:R-:W-:Y:S01]  /*f0d0*/  IMAD R0, R195, c[0x0][0x198], RZ ;  /* 0x00006600c3007a24 */ /* 0x000fe200078e02ff */
[CC--:B------:R-:W-:Y:S02]  /*f0e0*/  LEA R202, P1, R198.reuse, R249.reuse, 0x1 ;  /* 0x000000f9c6ca7211 */ /* 0x0c0fe400078208ff */
[----:B------:R-:W-:Y:S04]  /*f0f0*/  HMMA.16816.F32.BF16 R32, R176, R170, R32 ;  /* 0x000000aab020723c */ /* 0x000fe80000041820 */
[-C--:B------:R-:W-:Y:S01]  /*f100*/  LEA.HI.X R203, R198, R248.reuse, R2, 0x1, P1 ;  /* 0x000000f8c6cb7211 */ /* 0x080fe200008f0c02 */
[----:B------:R-:W-:Y:S01]  /*f110*/  IMAD R0, R194, c[0x0][0x19c], R0 ;  /* 0x00006700c2007a24 */ /* 0x000fe200078e0200 */
[-C--:B------:R-:W-:Y:S01]  /*f120*/  LEA R182, P1, R200, R249.reuse, 0x1 ;  /* 0x000000f9c8b67211 */ /* 0x080fe200078208ff */
[----:B------:R-:W-:Y:S01]  /*f130*/  IMAD R251, R187, c[0x0][0x198], RZ ;  /* 0x00006600bbfb7a24 */ /* 0x000fe200078e02ff */
[-C--:B------:R-:W-:Y:S01]  /*f140*/  LEA R178, P0, R174, R249.reuse, 0x1 ;  /* 0x000000f9aeb27211 */ /* 0x080fe200078008ff */
[----:B------:R-:W-:Y:S03]  /*f150*/  IMAD.IADD R0, R175, 0x1, R0 ;  /* 0x00000001af007824 */ /* 0x000fe600078e0200 */
[-C--:B------:R-:W-:Y:S01]  /*f160*/  LEA.HI.X R183, R200, R248.reuse, R165, 0x1, P1 ;  /* 0x000000f8c8b77211 */ /* 0x080fe200008f0ca5 */
[----:B------:R-:W-:Y:S01]  /*f170*/  IMAD R251, R186, c[0x0][0x19c], R251 ;  /* 0x00006700bafb7a24 */ /* 0x000fe200078e02fb */
[-C--:B------:R-:W-:Y:S01]  /*f180*/  LEA.HI.X R179, R174, R248.reuse, R0, 0x1, P0 ;  /* 0x000000f8aeb37211 */ /* 0x080fe200000f0c00 */
[----:B------:R-:W-:Y:S01]  /*f190*/  IMAD.WIDE.U32 R194, R186, c[0x0][0x198], RZ ;  /* 0x00006600bac27a25 */ /* 0x000fe200078e00ff */
[----:B------:R-:W-:Y:S03]  /*f1a0*/  PLOP3.LUT P0, PT, PT, PT, UP0, 0x80, 0x0 ;  /* 0x000000000000781c */ /* 0x000fe60003f0f008 */
[----:B------:R-:W-:Y:S01]  /*f1b0*/  IMAD.IADD R251, R195, 0x1, R251 ;  /* 0x00000001c3fb7824 */ /* 0x000fe200078e02fb */
[C---:B------:R-:W-:Y:S04]  /*f1c0*/  LEA R186, P6, R194.reuse, R249, 0x1 ;  /* 0x000000f9c2ba7211 */ /* 0x040fe800078c08ff */
[----:B------:R-:W-:Y:S05]  /*f1d0*/  LEA.HI.X R187, R194, R248, R251, 0x1, P6 ;  /* 0x000000f8c2bb7211 */ /* 0x000fea00030f0cfb */
[----:B------:R-:W-:-:S05]  /*f1e0*/  @P0 BRA `(.L_x_627) ;  /* 0xffffdfe000000947 */ /* 0x000fca000383ffff */
.L_x_626:
[----:B------:R-:W-:Y:S01]  /*f1f0*/  IMAD.U32 R0, RZ, RZ, UR6 ;  /* 0x00000006ff007e24 */ /* 0x000fe2000f8e00ff */
[----:B------:R-:W-:Y:S02]  /*f200*/  USHF.L.U32 UR30, UR6, 0x1, URZ ;  /* 0x00000001061e7899 */ /* 0x000fe4000800063f */
[----:B------:R-:W-:Y:S01]  /*f210*/  UIADD3 UR4, UR33, -0x4498517b, URZ ;  /* 0xbb67ae8521047890 */ /* 0x000fe2000fffe03f */
[----:B------:R-:W-:Y:S01]  /*f220*/  IMAD R0, R0, 0x40, R243 ;  /* 0x0000004000007824 */ /* 0x000fe200078e02f3 */
[----:B------:R-:W-:Y:S02]  /*f230*/  UIADD3 UR5, UR32, -0x61c88647, URZ ;  /* 0x9e3779b920057890 */ /* 0x000fe4000fffe03f */
[----:B------:R-:W-:Y:S02]  /*f240*/  UIADD3 UR29, UR32, 0x3c6ef372, URZ ;  /* 0x3c6ef372201d7890 */ /* 0x000fe4000fffe03f */
[C---:B------:R-:W-:Y:S01]  /*f250*/  ISETP.GE.AND P0, PT, R0.reuse, R240, PT ;  /* 0x000000f00000720c */ /* 0x040fe20003f06270 */
[----:B------:R-:W-:Y:S01]  /*f260*/  UIADD3 UR28, UR32, -0x4ab325aa, URZ ;  /* 0xb54cda56201c7890 */ /* 0x000fe2000fffe03f */
[C---:B------:R-:W-:Y:S01]  /*f270*/  IADD3 R2, R0.reuse, 0x1, RZ ;  /* 0x0000000100027810 */ /* 0x040fe20007ffe0ff */
[----:B------:R-:W-:Y:S01]  /*f280*/  UISETP.GT.AND UP0, UPT, UR6, UR15, UPT ;  /* 0x0000000f0600728c */ /* 0x000fe2000bf04270 */
[C---:B------:R-:W-:Y:S01]  /*f290*/  IADD3 R168, R0.reuse, 0x8, RZ ;  /* 0x0000000800a87810 */ /* 0x040fe20007ffe0ff */
[----:B------:R-:W-:Y:S01]  /*f2a0*/  UIADD3 UR27, UR27, 0x1, URZ ;  /* 0x000000011b1b7890 */ /* 0x000fe2000fffe03f */
[C---:B------:R-:W-:Y:S01]  /*f2b0*/  ISETP.GE.OR P0, PT, R0.reuse, R235, !P0 ;  /* 0x000000eb0000720c */ /* 0x040fe20004706670 */
[----:B------:R-:W-:Y:S01]  /*f2c0*/  UMOV UR34, UR6 ;  /* 0x0000000600227c82 */ /* 0x000fe20008000000 */
[-C--:B------:R-:W-:Y:S02]  /*f2d0*/  ISETP.GE.AND P1, PT, R0, R242.reuse, PT ;  /* 0x000000f20000720c */ /* 0x080fe40003f26270 */
[-C--:B------:R-:W-:Y:S02]  /*f2e0*/  ISETP.GE.AND P6, PT, R2, R242.reuse, PT ;  /* 0x000000f20200720c */ /* 0x080fe40003fc6270 */
[----:B-1----:R-:W-:Y:S02]  /*f2f0*/  FSEL R171, R6, -INF , !P0 ;  /* 0xff80000006ab7808 */ /* 0x002fe40004000000 */
[-C--:B------:R-:W-:Y:S02]  /*f300*/  ISETP.GE.AND P0, PT, R168, R242.reuse, PT ;  /* 0x000000f2a800720c */ /* 0x080fe40003f06270 */
[C---:B------:R-:W-:Y:S02]  /*f310*/  IADD3 R165, R0.reuse, 0x9, RZ ;  /* 0x0000000900a57810 */ /* 0x040fe40007ffe0ff */
[-C--:B------:R-:W-:Y:S02]  /*f320*/  ISETP.GE.OR P1, PT, R0, R241.reuse, !P1 ;  /* 0x000000f10000720c */ /* 0x080fe40004f26670 */
[-C--:B------:R-:W-:Y:S02]  /*f330*/  ISETP.GE.OR P6, PT, R2, R241.reuse, !P6 ;  /* 0x000000f10200720c */ /* 0x080fe400077c6670 */
[-C--:B------:R-:W-:Y:S02]  /*f340*/  ISETP.GE.OR P0, PT, R168, R241.reuse, !P0 ;  /* 0x000000f1a800720c */ /* 0x080fe40004706670 */
[----:B------:R-:W-:Y:S02]  /*f350*/  FSEL R4, R4, -INF , !P1 ;  /* 0xff80000004047808 */ /* 0x000fe40004800000 */
[----:B------:R-:W-:Y:S02]  /*f360*/  FSEL R177, R5, -INF , !P6 ;  /* 0xff80000005b17808 */ /* 0x000fe40007000000 */
[C---:B------:R-:W-:Y:S02]  /*f370*/  ISETP.GE.AND P6, PT, R165.reuse, R242, PT ;  /* 0x000000f2a500720c */ /* 0x040fe40003fc6270 */
[----:B------:R-:W-:Y:S02]  /*f380*/  FSEL R175, R8, -INF , !P0 ;  /* 0xff80000008af7808 */ /* 0x000fe40004000000 */
[CC--:B------:R-:W-:Y:S02]  /*f390*/  ISETP.GE.AND P0, PT, R165.reuse, R240.reuse, PT ;  /* 0x000000f0a500720c */ /* 0x0c0fe40003f06270 */
[-C--:B------:R-:W-:Y:S02]  /*f3a0*/  ISETP.GE.AND P1, PT, R2, R240.reuse, PT ;  /* 0x000000f00200720c */ /* 0x080fe40003f26270 */
[C---:B------:R-:W-:Y:S02]  /*f3b0*/  ISETP.GE.OR P6, PT, R165.reuse, R241, !P6 ;  /* 0x000000f1a500720c */ /* 0x040fe400077c6670 */
[-C--:B------:R-:W-:Y:S02]  /*f3c0*/  ISETP.GE.OR P0, PT, R165, R235.reuse, !P0 ;  /* 0x000000eba500720c */ /* 0x080fe40004706670 */
[----:B------:R-:W-:Y:S02]  /*f3d0*/  IADD3 R5, R0, 0x11, RZ ;  /* 0x0000001100057810 */ /* 0x000fe40007ffe0ff */
[-C--:B------:R-:W-:Y:S02]  /*f3e0*/  ISETP.GE.OR P1, PT, R2, R235.reuse, !P1 ;  /* 0x000000eb0200720c */ /* 0x080fe40004f26670 */
[----:B------:R-:W-:Y:S02]  /*f3f0*/  IADD3 R2, R0, 0x10, RZ ;  /* 0x0000001000027810 */ /* 0x000fe40007ffe0ff */
[----:B------:R-:W-:Y:S02]  /*f400*/  FSEL R169, R7, -INF , !P1 ;  /* 0xff80000007a97808 */ /* 0x000fe40004800000 */
[----:B------:R-:W-:Y:S02]  /*f410*/  ISETP.GE.AND P1, PT, R168, R240, PT ;  /* 0x000000f0a800720c */ /* 0x000fe40003f26270 */
[----:B------:R-:W-:Y:S02]  /*f420*/  FSEL R173, R9, -INF , !P6 ;  /* 0xff80000009ad7808 */ /* 0x000fe40007000000 */
[-C--:B------:R-:W-:Y:S02]  /*f430*/  ISETP.GE.AND P6, PT, R2, R242.reuse, PT ;  /* 0x000000f20200720c */ /* 0x080fe40003fc6270 */
[----:B------:R-:W-:Y:S02]  /*f440*/  FSEL R11, R11, -INF , !P0 ;  /* 0xff8000000b0b7808 */ /* 0x000fe40004000000 */
[C---:B------:R-:W-:Y:S02]  /*f450*/  ISETP.GE.AND P0, PT, R5.reuse, R242, PT ;  /* 0x000000f20500720c */ /* 0x040fe40003f06270 */
[----:B------:R-:W-:Y:S02]  /*f460*/  ISETP.GE.OR P1, PT, R168, R235, !P1 ;  /* 0x000000eba800720c */ /* 0x000fe40004f26670 */
[-C--:B------:R-:W-:Y:S02]  /*f470*/  ISETP.GE.OR P6, PT, R2, R241.reuse, !P6 ;  /* 0x000000f10200720c */ /* 0x080fe400077c6670 */
[----:B------:R-:W-:Y:S02]  /*f480*/  IADD3 R6, R0, 0x18, RZ ;  /* 0x0000001800067810 */ /* 0x000fe40007ffe0ff */
[C---:B------:R-:W-:Y:S02]  /*f490*/  ISETP.GE.OR P0, PT, R5.reuse, R241, !P0 ;  /* 0x000000f10500720c */ /* 0x040fe40004706670 */
[----:B------:R-:W-:Y:S02]  /*f4a0*/  FSEL R197, R12, -INF , !P6 ;  /* 0xff8000000cc57808 */ /* 0x000fe40007000000 */
[----:B------:R-:W-:Y:S02]  /*f4b0*/  FSEL R9, R10, -INF , !P1 ;  /* 0xff8000000a097808 */ /* 0x000fe40004800000 */
[-C--:B------:R-:W-:Y:S02]  /*f4c0*/  ISETP.GE.AND P1, PT, R2, R240.reuse, PT ;  /* 0x000000f00200720c */ /* 0x080fe40003f26270 */
[----:B------:R-:W-:Y:S02]  /*f4d0*/  ISETP.GE.AND P6, PT, R5, R240, PT ;  /* 0x000000f00500720c */ /* 0x000fe40003fc6270 */
[----:B------:R-:W-:Y:S02]  /*f4e0*/  FSEL R190, R13, -INF , !P0 ;  /* 0xff8000000dbe7808 */ /* 0x000fe40004000000 */
[-C--:B------:R-:W-:Y:S02]  /*f4f0*/  ISETP.GE.AND P0, PT, R6, R242.reuse, PT ;  /* 0x000000f20600720c */ /* 0x080fe40003f06270 */
[-C--:B------:R-:W-:Y:S02]  /*f500*/  ISETP.GE.OR P1, PT, R2, R235.reuse, !P1 ;  /* 0x000000eb0200720c */ /* 0x080fe40004f26670 */
[----:B------:R-:W-:Y:S02]  /*f510*/  ISETP.GE.OR P6, PT, R5, R235, !P6 ;  /* 0x000000eb0500720c */ /* 0x000fe400077c6670 */
[----:B------:R-:W-:Y:S02]  /*f520*/  IADD3 R5, R0, 0x19, RZ ;  /* 0x0000001900057810 */ /* 0x000fe40007ffe0ff */
[-C--:B------:R-:W-:Y:S02]  /*f530*/  ISETP.GE.OR P0, PT, R6, R241.reuse, !P0 ;  /* 0x000000f10600720c */ /* 0x080fe40004706670 */
[----:B------:R-:W-:Y:S02]  /*f540*/  FSEL R192, R14, -INF , !P1 ;  /* 0xff8000000ec07808 */ /* 0x000fe40004800000 */
[----:B------:R-:W-:Y:S02]  /*f550*/  FSEL R199, R15, -INF , !P6 ;  /* 0xff8000000fc77808 */ /* 0x000fe40007000000 */
[----:B------:R-:W-:Y:S02]  /*f560*/  FSEL R186, R16, -INF , !P0 ;  /* 0xff80000010ba7808 */ /* 0x000fe40004000000 */
[C---:B------:R-:W-:Y:S02]  /*f570*/  ISETP.GE.AND P1, PT, R5.reuse, R242, PT ;  /* 0x000000f20500720c */ /* 0x040fe40003f26270 */
[-C--:B------:R-:W-:Y:S02]  /*f580*/  ISETP.GE.AND P6, PT, R6, R240.reuse, PT ;  /* 0x000000f00600720c */ /* 0x080fe40003fc6270 */
[C---:B------:R-:W-:Y:S02]  /*f590*/  ISETP.GE.AND P0, PT, R5.reuse, R240, PT ;  /* 0x000000f00500720c */ /* 0x040fe40003f06270 */
[----:B------:R-:W-:Y:S02]  /*f5a0*/  IADD3 R2, R0, 0x20, RZ ;  /* 0x0000002000027810 */ /* 0x000fe40007ffe0ff */
[C---:B------:R-:W-:Y:S02]  /*f5b0*/  ISETP.GE.OR P1, PT, R5.reuse, R241, !P1 ;  /* 0x000000f10500720c */ /* 0x040fe40004f26670 */
[-C--:B------:R-:W-:Y:S02]  /*f5c0*/  ISETP.GE.OR P6, PT, R6, R235.reuse, !P6 ;  /* 0x000000eb0600720c */ /* 0x080fe400077c6670 */
[----:B------:R-:W-:Y:S02]  /*f5d0*/  ISETP.GE.OR P0, PT, R5, R235, !P0 ;  /* 0x000000eb0500720c */ /* 0x000fe40004706670 */
[----:B------:R-:W-:Y:S02]  /*f5e0*/  IADD3 R5, R0, 0x21, RZ ;  /* 0x0000002100057810 */ /* 0x000fe40007ffe0ff */
[----:B------:R-:W-:Y:S02]  /*f5f0*/  FSEL R188, R18, -INF , !P6 ;  /* 0xff80000012bc7808 */ /* 0x000fe40007000000 */
[----:B------:R-:W-:Y:S02]  /*f600*/  FSEL R195, R19, -INF , !P0 ;  /* 0xff80000013c37808 */ /* 0x000fe40004000000 */
[C---:B------:R-:W-:Y:S02]  /*f610*/  ISETP.GE.AND P0, PT, R5.reuse, R242, PT ;  /* 0x000000f20500720c */ /* 0x040fe40003f06270 */
[C---:B------:R-:W-:Y:S02]  /*f620*/  ISETP.GE.AND P6, PT, R2.reuse, R240, PT ;  /* 0x000000f00200720c */ /* 0x040fe40003fc6270 */
[----:B------:R-:W-:Y:S02]  /*f630*/  ISETP.GE.OR P0, PT, R5, R241, !P0 ;  /* 0x000000f10500720c */ /* 0x000fe40004706670 */
[----:B------:R-:W-:Y:S02]  /*f640*/  ISETP.GE.OR P6, PT, R2, R235, !P6 ;  /* 0x000000eb0200720c */ /* 0x000fe400077c6670 */
[----:B------:R-:W-:Y:S02]  /*f650*/  IADD3 R6, R0, 0x28, RZ ;  /* 0x0000002800067810 */ /* 0x000fe40007ffe0ff */
[----:B------:R-:W-:Y:S02]  /*f660*/  FSEL R251, R21, -INF , !P0 ;  /* 0xff80000015fb7808 */ /* 0x000fe40004000000 */
[----:B------:R-:W-:Y:S02]  /*f670*/  FSEL R203, R22, -INF , !P6 ;  /* 0xff80000016cb7808 */ /* 0x000fe40007000000 */
[----:B------:R-:W-:Y:S02]  /*f680*/  FMNMX.FTZ R8, R4, R3, !PT ;  /* 0x0000000304087209 */ /* 0x000fe40007810000 */
[----:B------:R-:W-:Y:S02]  /*f690*/  FSEL R193, R17, -INF , !P1 ;  /* 0xff80000011c17808 */ /* 0x000fe40004800000 */
[-C--:B------:R-:W-:Y:S02]  /*f6a0*/  ISETP.GE.AND P1, PT, R2, R242.reuse, PT ;  /* 0x000000f20200720c */ /* 0x080fe40003f26270 */
[C---:B------:R-:W-:Y:S02]  /*f6b0*/  ISETP.GE.AND P0, PT, R6.reuse, R242, PT ;  /* 0x000000f20600720c */ /* 0x040fe40003f06270 */
[----:B------:R-:W-:Y:S02]  /*f6c0*/  ISETP.GE.AND P6, PT, R6, R240, PT ;  /* 0x000000f00600720c */ /* 0x000fe40003fc6270 */
[-C--:B------:R-:W-:Y:S02]  /*f6d0*/  ISETP.GE.OR P1, PT, R2, R241.reuse, !P1 ;  /* 0x000000f10200720c */ /* 0x080fe40004f26670 */
[C---:B------:R-:W-:Y:S02]  /*f6e0*/  ISETP.GE.OR P0, PT, R6.reuse, R241, !P0 ;  /* 0x000000f10600720c */ /* 0x040fe40004706670 */
[-C--:B------:R-:W-:Y:S02]  /*f6f0*/  ISETP.GE.OR P6, PT, R6, R235.reuse, !P6 ;  /* 0x000000eb0600720c */ /* 0x080fe400077c6670 */
[----:B------:R-:W-:Y:S02]  /*f700*/  FMNMX.FTZ R6, R177, R8, !PT ;  /* 0x00000008b1067209 */ /* 0x000fe40007810000 */
[----:B------:R-:W-:Y:S02]  /*f710*/  FSEL R194, R20, -INF , !P1 ;  /* 0xff80000014c27808 */ /* 0x000fe40004800000 */
[----:B------:R-:W-:Y:S02]  /*f720*/  ISETP.GE.AND P1, PT, R5, R240, PT ;  /* 0x000000f00500720c */ /* 0x000fe40003f26270 */
[----:B------:R-:W-:Y:S02]  /*f730*/  FMNMX.FTZ R6, R175, R6, !PT ;  /* 0x00000006af067209 */ /* 0x000fe40007810000 */
[----:B------:R-:W-:Y:S02]  /*f740*/  ISETP.GE.OR P1, PT, R5, R235, !P1 ;  /* 0x000000eb0500720c */ /* 0x000fe40004f26670 */
[----:B------:R-:W-:Y:S02]  /*f750*/  IADD3 R2, R0, 0x29, RZ ;  /* 0x0000002900027810 */ /* 0x000fe40007ffe0ff */
[----:B------:R-:W-:Y:S02]  /*f760*/  FMNMX.FTZ R6, R173, R6, !PT ;  /* 0x00000006ad067209 */ /* 0x000fe40007810000 */
[----:B------:R-:W-:Y:S02]  /*f770*/  FSEL R201, R23, -INF , !P1 ;  /* 0xff80000017c97808 */ /* 0x000fe40004800000 */
[----:B------:R-:W-:Y:S01]  /*f780*/  FMNMX.FTZ R7, R197, R6, !PT ;  /* 0x00000006c5077209 */ /* 0x000fe20007810000 */
[----:B------:R-:W-:Y:S01]  /*f790*/  LDSM.16.MT88.4 R20, [R222+0x10000] ;  /* 0x01000000de14783b */ /* 0x000fe20000004200 */
[----:B------:R-:W-:Y:S02]  /*f7a0*/  ISETP.GE.AND P1, PT, R2, R242, PT ;  /* 0x000000f20200720c */ /* 0x000fe40003f26270 */
[----:B------:R-:W-:Y:S02]  /*f7b0*/  FSEL R202, R24, -INF , !P0 ;  /* 0xff80000018ca7808 */ /* 0x000fe40004000000 */
[----:B------:R-:W-:Y:S02]  /*f7c0*/  IADD3 R5, R0, 0x30, RZ ;  /* 0x0000003000057810 */ /* 0x000fe40007ffe0ff */
[----:B------:R-:W-:Y:S02]  /*f7d0*/  ISETP.GE.OR P1, PT, R2, R241, !P1 ;  /* 0x000000f10200720c */ /* 0x000fe40004f26670 */
[----:B------:R-:W-:Y:S02]  /*f7e0*/  FMNMX.FTZ R7, R190, R7, !PT ;  /* 0x00000007be077209 */ /* 0x000fe40007810000 */
[-C--:B------:R-:W-:Y:S02]  /*f7f0*/  ISETP.GE.AND P0, PT, R2, R240.reuse, PT ;  /* 0x000000f00200720c */ /* 0x080fe40003f06270 */
[----:B------:R-:W-:Y:S02]  /*f800*/  FSEL R200, R25, -INF , !P1 ;  /* 0xff80000019c87808 */ /* 0x000fe40004800000 */
[----:B------:R-:W-:Y:S02]  /*f810*/  FSEL R198, R26, -INF , !P6 ;  /* 0xff8000001ac67808 */ /* 0x000fe40007000000 */
[C---:B------:R-:W-:Y:S02]  /*f820*/  ISETP.GE.AND P6, PT, R5.reuse, R240, PT ;  /* 0x000000f00500720c */ /* 0x040fe40003fc6270 */
[----:B------:R-:W-:Y:S02]  /*f830*/  ISETP.GE.OR P0, PT, R2, R235, !P0 ;  /* 0x000000eb0200720c */ /* 0x000fe40004706670 */
[C---:B------:R-:W-:Y:S02]  /*f840*/  ISETP.GE.AND P1, PT, R5.reuse, R242, PT ;  /* 0x000000f20500720c */ /* 0x040fe40003f26270 */
[----:B------:R-:W-:Y:S02]  /*f850*/  FMNMX.FTZ R2, R186, R7, !PT ;  /* 0x00000007ba027209 */ /* 0x000fe40007810000 */
[C---:B------:R-:W-:Y:S02]  /*f860*/  ISETP.GE.OR P6, PT, R5.reuse, R235, !P6 ;  /* 0x000000eb0500720c */ /* 0x040fe400077c6670 */
[-C--:B------:R-:W-:Y:S02]  /*f870*/  ISETP.GE.OR P1, PT, R5, R241.reuse, !P1 ;  /* 0x000000f10500720c */ /* 0x080fe40004f26670 */
[C---:B------:R-:W-:Y:S02]  /*f880*/  IADD3 R5, R0.reuse, 0x31, RZ ;  /* 0x0000003100057810 */ /* 0x040fe40007ffe0ff */
[----:B------:R-:W-:Y:S02]  /*f890*/  FMNMX.FTZ R13, R193, R2, !PT ;  /* 0x00000002c10d7209 */ /* 0x000fe40007810000 */
[----:B------:R-:W-:Y:S02]  /*f8a0*/  IADD3 R2, R0, 0x38, RZ ;  /* 0x0000003800027810 */ /* 0x000fe40007ffe0ff */
[----:B------:R-:W-:Y:S02]  /*f8b0*/  FSEL R191, R28, -INF , !P1 ;  /* 0xff8000001cbf7808 */ /* 0x000fe40004800000 */
[----:B------:R-:W-:Y:S02]  /*f8c0*/  FSEL R196, R27, -INF , !P0 ;  /* 0xff8000001bc47808 */ /* 0x000fe40004000000 */
[-C--:B------:R-:W-:Y:S02]  /*f8d0*/  ISETP.GE.AND P1, PT, R2, R242.reuse, PT ;  /* 0x000000f20200720c */ /* 0x080fe40003f26270 */
[CC--:B------:R-:W-:Y:S02]  /*f8e0*/  ISETP.GE.AND P0, PT, R5.reuse, R242.reuse, PT ;  /* 0x000000f20500720c */ /* 0x0c0fe40003f06270 */
[----:B------:R-:W-:Y:S02]  /*f8f0*/  IADD3 R0, R0, 0x39, RZ ;  /* 0x0000003900007810 */ /* 0x000fe40007ffe0ff */
[-C--:B------:R-:W-:Y:S02]  /*f900*/  ISETP.GE.OR P1, PT, R2, R241.reuse, !P1 ;  /* 0x000000f10200720c */ /* 0x080fe40004f26670 */
[-C--:B------:R-:W-:Y:S02]  /*f910*/  ISETP.GE.OR P0, PT, R5, R241.reuse, !P0 ;  /* 0x000000f10500720c */ /* 0x080fe40004706670 */
[----:B------:R-:W-:Y:S02]  /*f920*/  FSEL R183, R32, -INF , !P1 ;  /* 0xff80000020b77808 */ /* 0x000fe40004800000 */
[----:B------:R-:W-:Y:S02]  /*f930*/  FSEL R189, R29, -INF , !P0 ;  /* 0xff8000001dbd7808 */ /* 0x000fe40004000000 */
[C---:B------:R-:W-:Y:S02]  /*f940*/  ISETP.GE.AND P0, PT, R0.reuse, R242, PT ;  /* 0x000000f20000720c */ /* 0x040fe40003f06270 */
[CC--:B------:R-:W-:Y:S02]  /*f950*/  ISETP.GE.AND P1, PT, R5.reuse, R240.reuse, PT ;  /* 0x000000f00500720c */ /* 0x0c0fe40003f26270 */
[C---:B------:R-:W-:Y:S02]  /*f960*/  ISETP.GE.OR P0, PT, R0.reuse, R241, !P0 ;  /* 0x000000f10000720c */ /* 0x040fe40004706670 */
[-C--:B------:R-:W-:Y:S02]  /*f970*/  ISETP.GE.OR P1, PT, R5, R235.reuse, !P1 ;  /* 0x000000eb0500720c */ /* 0x080fe40004f26670 */
[----:B------:R-:W-:Y:S02]  /*f980*/  FSEL R181, R33, -INF , !P0 ;  /* 0xff80000021b57808 */ /* 0x000fe40004000000 */
[----:B------:R-:W-:Y:S01]  /*f990*/  FSEL R187, R31, -INF , !P1 ;  /* 0xff8000001fbb7808 */ /* 0x000fe20004800000 */
[----:B------:R-:W2:Y:S01]  /*f9a0*/  LDL.64 R32, [R1] ;  /* 0x0000000001207983 */ /* 0x000ea20000100a00 */
[-C--:B------:R-:W-:Y:S02]  /*f9b0*/  ISETP.GE.AND P1, PT, R0, R240.reuse, PT ;  /* 0x000000f00000720c */ /* 0x080fe40003f26270 */
[----:B------:R-:W-:Y:S02]  /*f9c0*/  ISETP.GE.AND P0, PT, R2, R240, PT ;  /* 0x000000f00200720c */ /* 0x000fe40003f06270 */
[-C--:B------:R-:W-:Y:S02]  /*f9d0*/  ISETP.GE.OR P1, PT, R0, R235.reuse, !P1 ;  /* 0x000000eb0000720c */ /* 0x080fe40004f26670 */
[----:B------:R-:W-:Y:S02]  /*f9e0*/  ISETP.GE.OR P0, PT, R2, R235, !P0 ;  /* 0x000000eb0200720c */ /* 0x000fe40004706670 */
[----:B------:R-:W-:Y:S02]  /*f9f0*/  FSEL R165, R35, -INF , !P1 ;  /* 0xff80000023a57808 */ /* 0x000fe40004800000 */
[----:B------:R-:W-:Y:S02]  /*fa00*/  FSEL R180, R34, -INF , !P0 ;  /* 0xff80000022b47808 */ /* 0x000fe40004000000 */
[----:B------:R-:W3:Y:S01]  /*fa10*/  LDL.64 R34, [R1+0x10] ;  /* 0x0000100001227983 */ /* 0x000ee20000100a00 */
[----:B------:R-:W-:Y:S02]  /*fa20*/  FSEL R185, R30, -INF , !P6 ;  /* 0xff8000001eb97808 */ /* 0x000fe40007000000 */
[----:B------:R-:W-:Y:S02]  /*fa30*/  FMNMX.FTZ R6, R171, R164, !PT ;  /* 0x000000a4ab067209 */ /* 0x000fe40007810000 */
[----:B------:R-:W-:Y:S01]  /*fa40*/  FMNMX.FTZ R8, R194, R13, !PT ;  /* 0x0000000dc2087209 */ /* 0x000fe20007810000 */
[----:B------:R-:W4:Y:S01]  /*fa50*/  LDL.64 R30, [R1+0x8] ;  /* 0x00000800011e7983 */ /* 0x000f220000100a00 */
        /* <DEDUP_REMOVED lines=23> */
[----:B------:R-:W5:Y:S01]  /*fbd0*/  SHFL.BFLY PT, R0, R7, 0x2, 0x1f ;  /* 0x0c401f0007007f89 */ /* 0x000f6200000e0000 */
[----:B-1----:R-:W-:Y:S07]  /*fbe0*/  FMNMX.FTZ R13, R2, R5, !PT ;  /* 0x00000005020d7209 */ /* 0x002fee0007810000 */
[----:B------:R-:W1:Y:S01]  /*fbf0*/  SHFL.BFLY PT, R6, R13, 0x1, 0x1f ;  /* 0x0c201f000d067f89 */ /* 0x000e6200000e0000 */
[----:B-----5:R-:W-:Y:S07]  /*fc00*/  FMNMX.FTZ R5, R7, R0, !PT ;  /* 0x0000000007057209 */ /* 0x020fee0007810000 */
[----:B------:R-:W5:Y:S01]  /*fc10*/  SHFL.BFLY PT, R0, R5, 0x1, 0x1f ;  /* 0x0c201f0005007f89 */ /* 0x000f6200000e0000 */
[----:B-1----:R-:W-:Y:S01]  /*fc20*/  FMNMX.FTZ R2, R13, R6, !PT ;  /* 0x000000060d027209 */ /* 0x002fe20007810000 */
[----:B------:R-:W-:Y:S03]  /*fc30*/  IMAD.U32 R6, RZ, RZ, UR33 ;  /* 0x00000021ff067e24 */ /* 0x000fe6000f8e00ff */
[C---:B------:R-:W-:Y:S01]  /*fc40*/  FSETP.NEU.FTZ.AND P1, PT, R2.reuse, -INF , PT ;  /* 0xff8000000200780b */ /* 0x040fe20003f3d000 */
[----:B------:R-:W-:Y:S05]  /*fc50*/  FMUL.FTZ R184, R2, c[0x0][0x23c] ;  /* 0x00008f0002b87a20 */ /* 0x000fea0000410000 */
[----:B------:R-:W-:Y:S05]  /*fc60*/  FSEL R184, R184, RZ, P1 ;  /* 0x000000ffb8b87208 */ /* 0x000fea0000800000 */
[--C-:B------:R-:W-:Y:S02]  /*fc70*/  FFMA.FTZ R176, R175, c[0x0][0x23c], -R184.reuse ;  /* 0x00008f00afb07a23 */ /* 0x100fe400000108b8 */
[--C-:B------:R-:W-:Y:S01]  /*fc80*/  FFMA.FTZ R175, R173, c[0x0][0x23c], -R184.reuse ;  /* 0x00008f00adaf7a23 */ /* 0x100fe200000108b8 */
[----:B-----5:R-:W-:Y:S01]  /*fc90*/  FMNMX.FTZ R0, R5, R0, !PT ;  /* 0x0000000005007209 */ /* 0x020fe20007810000 */
[--C-:B------:R-:W-:Y:S02]  /*fca0*/  FFMA.FTZ R178, R4, c[0x0][0x23c], -R184.reuse ;  /* 0x00008f0004b27a23 */ /* 0x100fe400000108b8 */
[----:B------:R-:W-:Y:S01]  /*fcb0*/  MUFU.EX2 R176, R176 ;  /* 0x000000b000b07308 */ /* 0x000fe20000000800 */
[--C-:B------:R-:W-:Y:S01]  /*fcc0*/  FFMA.FTZ R177, R177, c[0x0][0x23c], -R184.reuse ;  /* 0x00008f00b1b17a23 */ /* 0x100fe200000108b8 */
[C---:B------:R-:W-:Y:S01]  /*fcd0*/  FSETP.NEU.FTZ.AND P0, PT, R0.reuse, -INF , PT ;  /* 0xff8000000000780b */ /* 0x040fe20003f1d000 */
[----:B------:R-:W-:Y:S02]  /*fce0*/  FMUL.FTZ R182, R0, c[0x0][0x23c] ;  /* 0x00008f0000b67a20 */ /* 0x000fe40000410000 */
[--C-:B------:R-:W-:Y:S02]  /*fcf0*/  FFMA.FTZ R197, R197, c[0x0][0x23c], -R184.reuse ;  /* 0x00008f00c5c57a23 */ /* 0x100fe400000108b8 */
[--C-:B------:R-:W-:Y:S01]  /*fd00*/  FFMA.FTZ R190, R190, c[0x0][0x23c], -R184.reuse ;  /* 0x00008f00bebe7a23 */ /* 0x100fe200000108b8 */
[----:B------:R-:W-:Y:S01]  /*fd10*/  FSEL R182, R182, RZ, P0 ;  /* 0x000000ffb6b67208 */ /* 0x000fe20000000000 */
[--C-:B------:R-:W-:Y:S01]  /*fd20*/  FFMA.FTZ R194, R194, c[0x0][0x23c], -R184.reuse ;  /* 0x00008f00c2c27a23 */ /* 0x100fe200000108b8 */
[----:B------:R-:W-:Y:S01]  /*fd30*/  MUFU.EX2 R175, R175 ;  /* 0x000000af00af7308 */ /* 0x000fe20000000800 */
[----:B------:R-:W-:Y:S02]  /*fd40*/  FFMA.FTZ R251, R251, c[0x0][0x23c], -R184 ;  /* 0x00008f00fbfb7a23 */ /* 0x000fe400000108b8 */
        /* <DEDUP_REMOVED lines=9> */
[----:B------:R-:W-:Y:S01]  /*fde0*/  FFMA.FTZ R201, R201, c[0x0][0x23c], -R182 ;  /* 0x00008f00c9c97a23 */ /* 0x000fe200000108b6 */
[----:B------:R-:W1:Y:S01]  /*fdf0*/  MUFU.EX2 R172, R172 ;  /* 0x000000ac00ac7308 */ /* 0x000e620000000800 */
[--C-:B------:R-:W-:Y:S02]  /*fe00*/  FFMA.FTZ R186, R186, c[0x0][0x23c], -R184.reuse ;  /* 0x00008f00baba7a23 */ /* 0x100fe400000108b8 */
[----:B------:R-:W-:Y:S02]  /*fe10*/  FFMA.FTZ R193, R193, c[0x0][0x23c], -R184 ;  /* 0x00008f00c1c17a23 */ /* 0x000fe400000108b8 */
[--C-:B------:R-:W-:Y:S02]  /*fe20*/  FFMA.FTZ R185, R185, c[0x0][0x23c], -R182.reuse ;  /* 0x00008f00b9b97a23 */ /* 0x100fe400000108b6 */
[----:B------:R-:W-:Y:S02]  /*fe30*/  FFMA.FTZ R180, R180, c[0x0][0x23c], -R182 ;  /* 0x00008f00b4b47a23 */ /* 0x000fe400000108b6 */
[--C-:B------:R-:W-:Y:S01]  /*fe40*/  FFMA.FTZ R191, R191, c[0x0][0x23c], -R184.reuse ;  /* 0x00008f00bfbf7a23 */ /* 0x100fe200000108b8 */
[----:B------:R-:W-:Y:S01]  /*fe50*/  MUFU.EX2 R178, R178 ;  /* 0x000000b200b27308 */ /* 0x000fe20000000800 */
[----:B------:R-:W-:Y:S09]  /*fe60*/  FFMA.FTZ R183, R183, c[0x0][0x23c], -R184 ;  /* 0x00008f00b7b77a23 */ /* 0x000ff200000108b8 */
[----:B------:R-:W5:Y:S10]  /*fe70*/  MUFU.EX2 R177, R177 ;  /* 0x000000b100b17308 */ /* 0x000f740000000800 */
[----:B------:R-:W-:Y:S10]  /*fe80*/  MUFU.EX2 R179, R179 ;  /* 0x000000b300b37308 */ /* 0x000ff40000000800 */
        /* <DEDUP_REMOVED lines=10> */
[----:B------:R-:W-:Y:S01]  /*ff30*/  MUFU.EX2 R186, R186 ;  /* 0x000000ba00ba7308 */ /* 0x000fe20000000800 */
[----:B---3--:R-:W-:Y:S01]  /*ff40*/  LOP3.LUT R6, R35, UR30, R6, 0x96, !PT ;  /* 0x0000001e23067c12 */ /* 0x008fe2000f8e9606 */
[----:B------:R-:W-:Y:S01]  /*ff50*/  UIADD3 UR30, UR30, 0x1, URZ ;  /* 0x000000011e1e7890 */ /* 0x000fe2000fffe03f */
[----:B--2---:R-:W-:Y:S01]  /*ff60*/  LOP3.LUT R5, R33, UR4, R34, 0x96, !PT ;  /* 0x0000000421057c12 */ /* 0x004fe2000f8e9622 */
[----:B------:R-:W-:Y:S06]  /*ff70*/  UIADD3 UR4, UR33, 0x646e171e, URZ ;  /* 0x646e171e21047890 */ /* 0x000fec000fffe03f */
[----:B------:R-:W-:Y:S01]  /*ff80*/  MUFU.EX2 R193, R193 ;  /* 0x000000c100c17308 */ /* 0x000fe20000000800 */
[----:B------:R-:W-:Y:S04]  /*ff90*/  IMAD.WIDE.U32 R6, R6, -0x326172a9, RZ ;  /* 0xcd9e8d5706067825 */ /* 0x000fe800078e00ff */
[----:B------:R-:W-:Y:S01]  /*ffa0*/  IMAD.WIDE.U32 R28, R5, -0x326172a9, RZ ;  /* 0xcd9e8d57051c7825 */ /* 0x000fe200078e00ff */
[----:B----4-:R-:W-:Y:S04]  /*ffb0*/  LOP3.LUT R5, R7, UR5, R30, 0x96, !PT ;  /* 0x0000000507057c12 */ /* 0x010fe8000f8e961e */
[----:B------:R-:W-:Y:S01]  /*ffc0*/  LOP3.LUT R8, R29, UR29, R6, 0x96, !PT ;  /* 0x0000001d1d087c12 */ /* 0x000fe2000f8e9606 */
[----:B------:R-:W-:Y:S01]  /*ffd0*/  IMAD.WIDE.U32 R12, R5, -0x2daee0ad, RZ ;  /* 0xd2511f53050c7825 */ /* 0x000fe200078e00ff */
[----:B------:R-:W-:Y:S03]  /*ffe0*/  MUFU.EX2 R191, R191 ;  /* 0x000000bf00bf7308 */ /* 0x000fe60000000800 */
[----:B------:R-:W-:Y:S01]  /*fff0*/  IMAD.WIDE.U32 R8, R8, -0x2daee0ad, RZ ;  /* 0xd2511f5308087825 */ /* 0x000fe200078e00ff */
[----:B------:R-:W-:Y:S04]  /*10000*/  LOP3.LUT R6, R13, UR14, R32, 0x96, !PT ;  /* 0x0000000e0d067c12 */ /* 0x000fe8000f8e9620 */
[----:B------:R-:W-:Y:S01]  /*10010*/  LOP3.LUT R5, R9, UR12, R12, 0x96, !PT ;  /* 0x0000000c09057c12 */ /* 0x000fe2000f8e960c */
[----:B------:R-:W-:Y:S01]  /*10020*/  IMAD.WIDE.U32 R6, R6, -0x326172a9, RZ ;  /* 0xcd9e8d5706067825 */ /* 0x000fe200078e00ff */
[----:B------:R-:W2:Y:S01]  /*10030*/  LDSM.16.MT88.4 R12, [R224+0x10000] ;  /* 0x01000000e00c783b */ /* 0x000ea20000004200 */
[----:B------:R-:W-:Y:S02]  /*10040*/  MUFU.EX2 R185, R185 ;  /* 0x000000b900b97308 */ /* 0x000fe40000000800 */
[----:B------:R-:W-:Y:S01]  /*10050*/  IMAD.WIDE.U32 R24, R5, -0x326172a9, RZ ;  /* 0xcd9e8d5705187825 */ /* 0x000fe200078e00ff */
[----:B------:R-:W-:Y:S04]  /*10060*/  LOP3.LUT R4, R7, UR13, R28, 0x96, !PT ;  /* 0x0000000d07047c12 */ /* 0x000fe8000f8e961c */
[----:B------:R-:W-:Y:S01]  /*10070*/  LOP3.LUT R5, R25, UR11, R6, 0x96, !PT ;  /* 0x0000000b19057c12 */ /* 0x000fe2000f8e9606 */
[----:B------:R-:W-:Y:S01]  /*10080*/  IMAD.WIDE.U32 R6, R4, -0x2daee0ad, RZ ;  /* 0xd2511f5304067825 */ /* 0x000fe200078e00ff */
[----:B------:R-:W-:Y:S01]  /*10090*/  FSEL R4, R2, RZ, P1 ;  /* 0x000000ff02047208 */ /* 0x000fe20000800000 */
[----:B------:R-:W-:Y:S02]  /*100a0*/  MUFU.EX2 R183, R183 ;  /* 0x000000b700b77308 */ /* 0x000fe40000000800 */
[----:B------:R-:W-:Y:S05]  /*100b0*/  IMAD.WIDE.U32 R26, R5, -0x2daee0ad, RZ ;  /* 0xd2511f53051a7825 */ /* 0x000fea00078e00ff */
[----:B------:R-:W-:Y:S02]  /*100c0*/  LOP3.LUT R5, R27, UR8, R6, 0x96, !PT ;  /* 0x000000081b057c12 */ /* 0x000fe4000f8e9606 */
[----:B------:R-:W-:Y:S01]  /*100d0*/  LOP3.LUT R6, R7, UR10, R8, 0x96, !PT ;  /* 0x0000000a07067c12 */ /* 0x000fe2000f8e9608 */
[----:B------:R-:W-:Y:S02]  /*100e0*/  MUFU.EX2 R180, R180 ;  /* 0x000000b400b47308 */ /* 0x000fe40000000800 */
[----:B------:R-:W-:Y:S04]  /*100f0*/  IMAD.WIDE.U32 R10, R5, -0x326172a9, RZ ;  /* 0xcd9e8d57050a7825 */ /* 0x000fe800078e00ff */
[----:B------:R-:W-:Y:S01]  /*10100*/  FADD.FTZ R5, -R4, R3 ;  /* 0x0000000304057221 */ /* 0x000fe20000010100 */
[----:B------:R-:W-:Y:S01]  /*10110*/  FSEL R3, R0, RZ, P0 ;  /* 0x000000ff00037208 */ /* 0x000fe20000000000 */
[----:B------:R-:W-:Y:S01]  /*10120*/  IMAD.WIDE.U32 R18, R6, -0x326172a9, RZ ;  /* 0xcd9e8d5706127825 */ /* 0x000fe200078e00ff */
[C---:B------:R-:W-:Y:S02]  /*10130*/  LOP3.LUT R8, R10.reuse, 0xffff, RZ, 0xc0, !PT ;  /* 0x0000ffff0a087812 */ /* 0x040fe400078ec0ff */
[----:B------:R-:W-:Y:S01]  /*10140*/  SHF.R.U32.HI R9, RZ, 0x10, R10 ;  /* 0x00000010ff097819 */ /* 0x000fe2000001160a */
[----:B------:R-:W-:Y:S01]  /*10150*/  FMUL.FTZ R4, R5, c[0x0][0x23c] ;  /* 0x00008f0005047a20 */ /* 0x000fe20000410000 */
[----:B------:R-:W-:Y:S01]  /*10160*/  LOP3.LUT R7, R11, UR28, R18, 0x96, !PT ;  /* 0x0000001c0b077c12 */ /* 0x000fe2000f8e9612 */
[----:B------:R-:W-:Y:S01]  /*10170*/  FADD.FTZ R3, -R3, R164 ;  /* 0x000000a403037221 */ /* 0x000fe20000010100 */
[----:B------:R-:W-:Y:S01]  /*10180*/  LOP3.LUT R6, R10, 0xff, RZ, 0xc0, !PT ;  /* 0x000000ff0a067812 */ /* 0x000fe200078ec0ff */
[----:B------:R3:W4:Y:S01]  /*10190*/  MUFU.EX2 R164, R4 ;  /* 0x0000000400a47308 */ /* 0x0007220000000800 */
[----:B------:R-:W-:Y:S01]  /*101a0*/  SHF.R.U32.HI R5, RZ, 0x18, R10 ;  /* 0x00000018ff057819 */ /* 0x000fe2000001160a */
[----:B------:R-:W-:Y:S01]  /*101b0*/  FMUL.FTZ R3, R3, c[0x0][0x23c] ;  /* 0x00008f0003037a20 */ /* 0x000fe20000410000 */
[----:B------:R-:W-:Y:S02]  /*101c0*/  LOP3.LUT R10, R7, 0xffff, RZ, 0xc0, !PT ;  /* 0x0000ffff070a7812 */ /* 0x000fe400078ec0ff */
[----:B------:R-:W-:Y:S02]  /*101d0*/  SHF.R.U32.HI R11, RZ, 0x8, R8 ;  /* 0x00000008ff0b7819 */ /* 0x000fe40000011608 */
[----:B------:R-:W-:Y:S02]  /*101e0*/  LOP3.LUT R8, R9, 0xff, RZ, 0xc0, !PT ;  /* 0x000000ff09087812 */ /* 0x000fe400078ec0ff */
[--C-:B------:R-:W-:Y:S01]  /*101f0*/  SHF.R.U32.HI R9, RZ, 0x10, R7.reuse ;  /* 0x00000010ff097819 */ /* 0x100fe20000011607 */
[----:B------:R-:W2:Y:S01]  /*10200*/  MUFU.EX2 R3, R3 ;  /* 0x0000000300037308 */ /* 0x000ea20000000800 */
[----:B------:R-:W-:Y:S02]  /*10210*/  LOP3.LUT R16, R7, 0xff, RZ, 0xc0, !PT ;  /* 0x000000ff07107812 */ /* 0x000fe400078ec0ff */
[----:B------:R-:W-:Y:S02]  /*10220*/  SHF.R.U32.HI R17, RZ, 0x8, R10 ;  /* 0x00000008ff117819 */ /* 0x000fe4000001160a */
[----:B------:R-:W-:Y:S02]  /*10230*/  SHF.R.U32.HI R7, RZ, 0x18, R7 ;  /* 0x00000018ff077819 */ /* 0x000fe40000011607 */
[----:B------:R-:W-:Y:S02]  /*10240*/  PRMT R17, R16, 0x5410, R17 ;  /* 0x0000541010117816 */ /* 0x000fe40000000011 */
[----:B------:R-:W-:Y:S02]  /*10250*/  PRMT R11, R6, 0x5410, R11 ;  /* 0x00005410060b7816 */ /* 0x000fe4000000000b */
[----:B------:R-:W-:Y:S01]  /*10260*/  PRMT R5, R8, 0x5410, R5 ;  /* 0x0000541008057816 */ /* 0x000fe20000000005 */
[--C-:B------:R-:W-:Y:S01]  /*10270*/  HSET2.LE.AND R168, R17, R250.reuse, PT ;  /* 0x000000fa11a87233 */ /* 0x100fe20003803000 */
[----:B-1----:R-:W-:Y:S01]  /*10280*/  F2FP.BF16.PACK_AB R6, R172, R173 ;  /* 0x000000adac06723e */ /* 0x002fe200000010ff */
[--C-:B------:R-:W-:Y:S01]  /*10290*/  HSET2.LE.AND R170, R11, R250.reuse, PT ;  /* 0x000000fa0baa7233 */ /* 0x100fe20003803000 */
[----:B---3--:R-:W-:Y:S01]  /*102a0*/  LOP3.LUT R4, R9, 0xff, RZ, 0xc0, !PT ;  /* 0x000000ff09047812 */ /* 0x008fe200078ec0ff */
[--C-:B------:R-:W-:Y:S01]  /*102b0*/  HSET2.LE.AND R171, R5, R250.reuse, PT ;  /* 0x000000fa05ab7233 */ /* 0x100fe20003803000 */
[----:B-----5:R-:W-:Y:S01]  /*102c0*/  F2FP.BF16.PACK_AB R5, R177, R178 ;  /* 0x000000b2b105723e */ /* 0x020fe200000010ff */
[----:B----4-:R-:W-:Y:S01]  /*102d0*/  FMUL.FTZ R8, R164, R156 ;  /* 0x0000009ca4087220 */ /* 0x010fe20000410000 */
[----:B------:R-:W-:Y:S01]  /*102e0*/  PRMT R7, R4, 0x5410, R7 ;  /* 0x0000541004077816 */ /* 0x000fe20000000007 */
[----:B------:R-:W-:Y:S01]  /*102f0*/  FMUL.FTZ R9, R164, R157 ;  /* 0x0000009da4097220 */ /* 0x000fe20000410000 */
[----:B------:R-:W-:Y:S01]  /*10300*/  F2FP.BF16.PACK_AB R4, R174, R179 ;  /* 0x000000b3ae04723e */ /* 0x000fe200000010ff */
[----:B------:R-:W-:Y:S01]  /*10310*/  IMAD.MOV.U32 R156, RZ, RZ, R30 ;  /* 0x000000ffff9c7224 */ /* 0x000fe200078e001e */
[----:B------:R-:W-:Y:S01]  /*10320*/  LOP3.LUT R171, R171, R6, RZ, 0xc0, !PT ;  /* 0x00000006abab7212 */ /* 0x000fe200078ec0ff */
[--C-:B------:R-:W-:Y:S01]  /*10330*/  HSET2.LE.AND R169, R7, R250.reuse, PT ;  /* 0x000000fa07a97233 */ /* 0x100fe20003803000 */
[----:B------:R-:W-:Y:S01]  /*10340*/  F2FP.BF16.PACK_AB R7, R175, R176 ;  /* 0x000000b0af07723e */ /* 0x000fe200000010ff */
[C---:B--2---:R-:W-:Y:S01]  /*10350*/  FMUL.FTZ R6, R3.reuse, R162 ;  /* 0x000000a203067220 */ /* 0x044fe20000410000 */
[----:B------:R-:W-:Y:S01]  /*10360*/  LOP3.LUT R168, R168, R5, RZ, 0xc0, !PT ;  /* 0x00000005a8a87212 */ /* 0x000fe200078ec0ff */
[----:B------:R-:W-:Y:S01]  /*10370*/  FMUL.FTZ R5, R164, R161 ;  /* 0x000000a1a4057220 */ /* 0x000fe20000410000 */
[----:B------:R-:W-:Y:S01]  /*10380*/  LOP3.LUT R170, R170, R7, RZ, 0xc0, !PT ;  /* 0x00000007aaaa7212 */ /* 0x000fe200078ec0ff */
[----:B------:R-:W-:Y:S01]  /*10390*/  FMUL.FTZ R7, R3, R163 ;  /* 0x000000a303077220 */ /* 0x000fe20000410000 */
[----:B------:R-:W-:Y:S01]  /*103a0*/  LOP3.LUT R169, R169, R4, RZ, 0xc0, !PT ;  /* 0x00000004a9a97212 */ /* 0x000fe200078ec0ff */
[C---:B------:R-:W-:Y:S01]  /*103b0*/  FMUL.FTZ R4, R164.reuse, R160 ;  /* 0x000000a0a4047220 */ /* 0x040fe20000410000 */
[----:B------:R-:W-:Y:S01]  /*103c0*/  PLOP3.LUT P0, PT, PT, PT, UP0, 0x80, 0x0 ;  /* 0x000000000000781c */ /* 0x000fe20003f0f008 */
[----:B------:R-:W-:Y:S02]  /*103d0*/  IMAD.MOV.U32 R157, RZ, RZ, R31 ;  /* 0x000000ffff9d7224 */ /* 0x000fe400078e001f */
[----:B------:R-:W-:Y:S02]  /*103e0*/  IMAD.MOV.U32 R160, RZ, RZ, R28 ;  /* 0x000000ffffa07224 */ /* 0x000fe400078e001c */
[----:B------:R-:W-:Y:S01]  /*103f0*/  IMAD.MOV.U32 R161, RZ, RZ, R29 ;  /* 0x000000ffffa17224 */ /* 0x000fe200078e001d */
[C---:B------:R-:W-:Y:S01]  /*10400*/  HMMA.16816.F32.BF16 R4, R168.reuse, R12, R4 ;  /* 0x0000000ca804723c */ /* 0x040fe20000041804 */
[----:B------:R-:W1:Y:S04]  /*10410*/  LDSM.16.MT88.4 R28, [R221+0x10000] ;  /* 0x01000000dd1c783b */ /* 0x000e680000004200 */
[C---:B------:R-:W-:Y:S02]  /*10420*/  FMUL.FTZ R10, R3.reuse, R158 ;  /* 0x0000009e030a7220 */ /* 0x040fe40000410000 */
[C---:B------:R-:W-:Y:S02]  /*10430*/  FMUL.FTZ R11, R3.reuse, R159 ;  /* 0x0000009f030b7220 */ /* 0x040fe40000410000 */
[C---:B------:R-:W-:Y:S03]  /*10440*/  FMUL.FTZ R16, R164.reuse, R148 ;  /* 0x00000094a4107220 */ /* 0x040fe60000410000 */
[C---:B------:R-:W-:Y:S02]  /*10450*/  FMUL.FTZ R17, R164.reuse, R149 ;  /* 0x00000095a4117220 */ /* 0x040fe40000410000 */
[C---:B------:R-:W-:Y:S03]  /*10460*/  HMMA.16816.F32.BF16 R8, R168.reuse, R14, R8 ;  /* 0x0000000ea808723c */ /* 0x040fe60000041808 */
[C---:B------:R-:W-:Y:S02]  /*10470*/  FMUL.FTZ R12, R164.reuse, R152 ;  /* 0x00000098a40c7220 */ /* 0x040fe40000410000 */
[C---:B------:R-:W-:Y:S02]  /*10480*/  FMUL.FTZ R13, R164.reuse, R153 ;  /* 0x00000099a40d7220 */ /* 0x040fe40000410000 */
[C---:B------:R-:W-:Y:S02]  /*10490*/  FMUL.FTZ R14, R3.reuse, R154 ;  /* 0x0000009a030e7220 */ /* 0x040fe40000410000 */
[C---:B------:R-:W-:Y:S03]  /*104a0*/  FMUL.FTZ R15, R3.reuse, R155 ;  /* 0x0000009b030f7220 */ /* 0x040fe60000410000 */
[----:B------:R-:W-:Y:S02]  /*104b0*/  IMAD.MOV.U32 R158, RZ, RZ, R34 ;  /* 0x000000ffff9e7224 */ /* 0x000fe400078e0022 */
[----:B------:R-:W-:Y:S02]  /*104c0*/  IMAD.MOV.U32 R159, RZ, RZ, R35 ;  /* 0x000000ffff9f7224 */ /* 0x000fe400078e0023 */
[C---:B------:R-:W-:Y:S03]  /*104d0*/  HMMA.16816.F32.BF16 R12, R168.reuse, R20, R12 ;  /* 0x00000014a80c723c */ /* 0x040fe6000004180c */
[----:B------:R-:W-:Y:S02]  /*104e0*/  IMAD.MOV.U32 R154, RZ, RZ, R18 ;  /* 0x000000ffff9a7224 */ /* 0x000fe400078e0012 */
[C---:B------:R-:W-:Y:S02]  /*104f0*/  FMUL.FTZ R18, R3.reuse, R150 ;  /* 0x0000009603127220 */ /* 0x040fe40000410000 */
[----:B------:R-:W-:Y:S02]  /*10500*/  IMAD.MOV.U32 R155, RZ, RZ, R19 ;  /* 0x000000ffff9b7224 */ /* 0x000fe400078e0013 */
[C---:B------:R-:W-:Y:S02]  /*10510*/  FMUL.FTZ R19, R3.reuse, R151 ;  /* 0x0000009703137220 */ /* 0x040fe40000410000 */
[----:B------:R-:W2:Y:S01]  /*10520*/  LDSM.16.MT88.4 R148, [R220+0x10000] ;  /* 0x01000000dc94783b */ /* 0x000ea20000004200 */
[C---:B------:R-:W-:Y:S02]  /*10530*/  FMUL.FTZ R34, R3.reuse, R134 ;  /* 0x0000008603227220 */ /* 0x040fe40000410000 */
[C---:B------:R-:W-:Y:S02]  /*10540*/  FMUL.FTZ R35, R3.reuse, R135 ;  /* 0x0000008703237220 */ /* 0x040fe40000410000 */
[C---:B------:R-:W-:Y:S03]  /*10550*/  HMMA.16816.F32.BF16 R16, R168.reuse, R22, R16 ;  /* 0x00000016a810723c */ /* 0x040fe60000041810 */
[C---:B------:R-:W-:Y:S02]  /*10560*/  FMUL.FTZ R20, R164.reuse, R144 ;  /* 0x00000090a4147220 */ /* 0x040fe40000410000 */
[C---:B------:R-:W-:Y:S02]  /*10570*/  FMUL.FTZ R21, R164.reuse, R145 ;  /* 0x00000091a4157220 */ /* 0x040fe40000410000 */
[C---:B------:R-:W-:Y:S02]  /*10580*/  FMUL.FTZ R22, R3.reuse, R146 ;  /* 0x0000009203167220 */ /* 0x040fe40000410000 */
[C---:B------:R-:W-:Y:S03]  /*10590*/  FMUL.FTZ R23, R3.reuse, R147 ;  /* 0x0000009303177220 */ /* 0x040fe60000410000 */
[----:B------:R-:W-:Y:S02]  /*105a0*/  IMAD.MOV.U32 R144, RZ, RZ, R24 ;  /* 0x000000ffff907224 */ /* 0x000fe400078e0018 */
[C---:B------:R-:W-:Y:S02]  /*105b0*/  FMUL.FTZ R24, R164.reuse, R140 ;  /* 0x0000008ca4187220 */ /* 0x040fe40000410000 */
[C---:B-1----:R-:W-:Y:S03]  /*105c0*/  HMMA.16816.F32.BF16 R20, R168.reuse, R28, R20 ;  /* 0x0000001ca814723c */ /* 0x042fe60000041814 */
[----:B------:R-:W-:Y:S02]  /*105d0*/  IMAD.MOV.U32 R152, RZ, RZ, R26 ;  /* 0x000000ffff987224 */ /* 0x000fe400078e001a */
[C---:B------:R-:W-:Y:S02]  /*105e0*/  FMUL.FTZ R26, R3.reuse, R142 ;  /* 0x0000008e031a7220 */ /* 0x040fe40000410000 */
[----:B------:R-:W-:Y:S02]  /*105f0*/  IMAD.MOV.U32 R153, RZ, RZ, R27 ;  /* 0x000000ffff997224 */ /* 0x000fe400078e001b */
[C---:B------:R-:W-:Y:S03]  /*10600*/  FMUL.FTZ R27, R3.reuse, R143 ;  /* 0x0000008f031b7220 */ /* 0x040fe60000410000 */
[----:B------:R-:W-:Y:S02]  /*10610*/  IMAD.MOV.U32 R145, RZ, RZ, R25 ;  /* 0x000000ffff917224 */ /* 0x000fe400078e0019 */
[C---:B------:R-:W-:Y:S02]  /*10620*/  FMUL.FTZ R25, R164.reuse, R141 ;  /* 0x0000008da4197220 */ /* 0x040fe40000410000 */
[----:B------:R-:W1:Y:S01]  /*10630*/  LDSM.16.MT88.4 R140, [R224+0x12000] ;  /* 0x01200000e08c783b */ /* 0x000e620000004200 */
[C---:B------:R-:W-:Y:S02]  /*10640*/  FMUL.FTZ R28, R164.reuse, R136 ;  /* 0x00000088a41c7220 */ /* 0x040fe40000410000 */
[C---:B------:R-:W-:Y:S02]  /*10650*/  FMUL.FTZ R29, R164.reuse, R137 ;  /* 0x00000089a41d7220 */ /* 0x040fe40000410000 */
[C---:B------:R-:W-:Y:S03]  /*10660*/  HMMA.16816.F32.BF16 R24, R168.reuse, R30, R24 ;  /* 0x0000001ea818723c */ /* 0x040fe60000041818 */
[----:B------:R-:W-:Y:S02]  /*10670*/  IMAD.MOV.U32 R162, RZ, RZ, R32 ;  /* 0x000000ffffa27224 */ /* 0x000fe400078e0020 */
[C---:B------:R-:W-:Y:S02]  /*10680*/  FMUL.FTZ R32, R164.reuse, R132 ;  /* 0x00000084a4207220 */ /* 0x040fe40000410000 */
[----:B------:R-:W-:Y:S02]  /*10690*/  IMAD.MOV.U32 R163, RZ, RZ, R33 ;  /* 0x000000ffffa37224 */ /* 0x000fe400078e0021 */
[C---:B------:R-:W-:Y:S02]  /*106a0*/  FMUL.FTZ R33, R164.reuse, R133 ;  /* 0x00000085a4217220 */ /* 0x040fe40000410000 */
[----:B------:R-:W3:Y:S01]  /*106b0*/  LDSM.16.MT88.4 R132, [R222+0x12000] ;  /* 0x01200000de84783b */ /* 0x000ee20000004200 */
[C---:B------:R-:W-:Y:S02]  /*106c0*/  FMUL.FTZ R30, R3.reuse, R138 ;  /* 0x0000008a031e7220 */ /* 0x040fe40000410000 */
[C---:B------:R-:W-:Y:S02]  /*106d0*/  FMUL.FTZ R31, R3.reuse, R139 ;  /* 0x0000008b031f7220 */ /* 0x040fe40000410000 */
[C---:B------:R-:W-:Y:S02]  /*106e0*/  FMUL.FTZ R40, R164.reuse, R40 ;  /* 0x00000028a4287220 */ /* 0x040fe40000410000 */
[C---:B------:R-:W-:Y:S01]  /*106f0*/  FMUL.FTZ R41, R164.reuse, R41 ;  /* 0x00000029a4297220 */ /* 0x040fe20000410000 */
[----:B------:R-:W4:Y:S01]  /*10700*/  LDSM.16.MT88.4 R136, [R221+0x12000] ;  /* 0x01200000dd88783b */ /* 0x000f220000004200 */
[C---:B------:R-:W-:Y:S01]  /*10710*/  FMUL.FTZ R42, R3.reuse, R42 ;  /* 0x0000002a032a7220 */ /* 0x040fe20000410000 */
[C---:B--2---:R-:W-:Y:S03]  /*10720*/  HMMA.16816.F32.BF16 R28, R168.reuse, R148, R28 ;  /* 0x00000094a81c723c */ /* 0x044fe6000004181c */
[----:B------:R-:W-:Y:S02]  /*10730*/  FMUL.FTZ R43, R3, R43 ;  /* 0x0000002b032b7220 */ /* 0x000fe40000410000 */
[C---:B------:R-:W-:Y:S02]  /*10740*/  FMUL.FTZ R44, R164.reuse, R44 ;  /* 0x0000002ca42c7220 */ /* 0x040fe40000410000 */
[----:B------:R-:W-:Y:S01]  /*10750*/  F2FP.BF16.PACK_AB R148, R199, R192 ;  /* 0x000000c0c794723e */ /* 0x000fe200000010ff */
[C---:B------:R-:W-:Y:S04]  /*10760*/  HMMA.16816.F32.BF16 R32, R168.reuse, R150, R32 ;  /* 0x00000096a820723c */ /* 0x040fe80000041820 */
[C---:B------:R-:W-:Y:S02]  /*10770*/  FMUL.FTZ R36, R164.reuse, R36 ;  /* 0x00000024a4247220 */ /* 0x040fe40000410000 */
[C---:B------:R-:W-:Y:S02]  /*10780*/  FMUL.FTZ R37, R164.reuse, R37 ;  /* 0x00000025a4257220 */ /* 0x040fe40000410000 */
[C---:B------:R-:W-:Y:S04]  /*10790*/  FMUL.FTZ R38, R3.reuse, R38 ;  /* 0x0000002603267220 */ /* 0x040fe80000410000 */
[C---:B------:R-:W-:Y:S02]  /*107a0*/  FMUL.FTZ R39, R3.reuse, R39 ;  /* 0x0000002703277220 */ /* 0x040fe40000410000 */
[C---:B------:R-:W-:Y:S02]  /*107b0*/  FMUL.FTZ R45, R164.reuse, R45 ;  /* 0x0000002da42d7220 */ /* 0x040fe40000410000 */
[C---:B------:R-:W-:Y:S02]  /*107c0*/  FMUL.FTZ R46, R3.reuse, R46 ;  /* 0x0000002e032e7220 */ /* 0x040fe40000410000 */
[----:B------:R-:W-:Y:S01]  /*107d0*/  FMUL.FTZ R47, R3, R47 ;  /* 0x0000002f032f7220 */ /* 0x000fe20000410000 */
[C---:B-1----:R-:W-:Y:S03]  /*107e0*/  HMMA.16816.F32.BF16 R36, R168.reuse, R140, R36 ;  /* 0x0000008ca824723c */ /* 0x042fe60000041824 */
[C---:B------:R-:W-:Y:S02]  /*107f0*/  FMUL.FTZ R48, R164.reuse, R48 ;  /* 0x00000030a4307220 */ /* 0x040fe40000410000 */
[----:B------:R-:W-:Y:S02]  /*10800*/  FMUL.FTZ R49, R164, R49 ;  /* 0x00000031a4317220 */ /* 0x000fe40000410000 */
[----:B------:R-:W-:Y:S01]  /*10810*/  LOP3.LUT R140, R155, UR9, R144, 0x96, !PT ;  /* 0x000000099b8c7c12 */ /* 0x000fe2000f8e9690 */
[C---:B------:R-:W-:Y:S04]  /*10820*/  HMMA.16816.F32.BF16 R40, R168.reuse, R142, R40 ;  /* 0x0000008ea828723c */ /* 0x040fe80000041828 */
[----:B------:R-:W-:Y:S04]  /*10830*/  IMAD.WIDE.U32 R140, R140, -0x2daee0ad, RZ ;  /* 0xd2511f538c8c7825 */ /* 0x000fe800078e00ff */
[C---:B---3--:R-:W-:Y:S04]  /*10840*/  HMMA.16816.F32.BF16 R44, R168.reuse, R132, R44 ;  /* 0x00000084a82c723c */ /* 0x048fe8000004182c */
[----:B------:R-:W-:Y:S01]  /*10850*/  FMUL.FTZ R50, R3, R50 ;  /* 0x0000003203327220 */ /* 0x000fe20000410000 */
[----:B------:R-:W-:Y:S01]  /*10860*/  LOP3.LUT R145, R141, UR4, R152, 0x96, !PT ;  /* 0x000000048d917c12 */ /* 0x000fe2000f8e9698 */
[----:B------:R-:W-:Y:S02]  /*10870*/  FMUL.FTZ R51, R3, R51 ;  /* 0x0000003303337220 */ /* 0x000fe40000410000 */
[C---:B------:R-:W-:Y:S01]  /*10880*/  FMUL.FTZ R52, R164.reuse, R52 ;  /* 0x00000034a4347220 */ /* 0x040fe20000410000 */
[----:B------:R-:W-:Y:S03]  /*10890*/  LOP3.LUT R149, R145, 0xff, RZ, 0xc0, !PT ;  /* 0x000000ff91957812 */ /* 0x000fe600078ec0ff */
[C---:B------:R-:W-:Y:S01]  /*108a0*/  FMUL.FTZ R53, R164.reuse, R53 ;  /* 0x00000035a4357220 */ /* 0x040fe20000410000 */
[C---:B------:R-:W-:Y:S01]  /*108b0*/  HMMA.16816.F32.BF16 R48, R168.reuse, R134, R48 ;  /* 0x00000086a830723c */ /* 0x040fe20000041830 */
[----:B------:R-:W1:Y:S02]  /*108c0*/  LDSM.16.MT88.4 R132, [R220+0x12000] ;  /* 0x01200000dc84783b */ /* 0x000e640000004200 */
[C---:B------:R-:W-:Y:S02]  /*108d0*/  FMUL.FTZ R54, R3.reuse, R54 ;  /* 0x0000003603367220 */ /* 0x040fe40000410000 */
[C---:B------:R-:W-:Y:S02]  /*108e0*/  FMUL.FTZ R55, R3.reuse, R55 ;  /* 0x0000003703377220 */ /* 0x040fe40000410000 */
[C---:B------:R-:W-:Y:S02]  /*108f0*/  FMUL.FTZ R56, R164.reuse, R56 ;  /* 0x00000038a4387220 */ /* 0x040fe40000410000 */
[C---:B------:R-:W-:Y:S03]  /*10900*/  FMUL.FTZ R57, R164.reuse, R57 ;  /* 0x00000039a4397220 */ /* 0x040fe60000410000 */
[C---:B----4-:R-:W-:Y:S03]  /*10910*/  HMMA.16816.F32.BF16 R52, R168.reuse, R136, R52 ;  /* 0x00000088a834723c */ /* 0x050fe60000041834 */
[C---:B------:R-:W-:Y:S02]  /*10920*/  FMUL.FTZ R58, R3.reuse, R58 ;  /* 0x0000003a033a7220 */ /* 0x040fe40000410000 */
[C---:B------:R-:W-:Y:S02]  /*10930*/  FMUL.FTZ R59, R3.reuse, R59 ;  /* 0x0000003b033b7220 */ /* 0x040fe40000410000 */
[C---:B------:R-:W-:Y:S02]  /*10940*/  FMUL.FTZ R60, R164.reuse, R60 ;  /* 0x0000003ca43c7220 */ /* 0x040fe40000410000 */
[C---:B------:R-:W-:Y:S03]  /*10950*/  FMUL.FTZ R61, R164.reuse, R61 ;  /* 0x0000003da43d7220 */ /* 0x040fe60000410000 */
[C---:B------:R-:W-:Y:S01]  /*10960*/  HMMA.16816.F32.BF16 R56, R168.reuse, R138, R56 ;  /* 0x0000008aa838723c */ /* 0x040fe20000041838 */
[----:B------:R-:W2:Y:S02]  /*10970*/  LDSM.16.MT88.4 R136, [R224+0x14000] ;  /* 0x01400000e088783b */ /* 0x000ea40000004200 */
[C---:B------:R-:W-:Y:S02]  /*10980*/  FMUL.FTZ R62, R3.reuse, R62 ;  /* 0x0000003e033e7220 */ /* 0x040fe40000410000 */
[C---:B------:R-:W-:Y:S02]  /*10990*/  FMUL.FTZ R63, R3.reuse, R63 ;  /* 0x0000003f033f7220 */ /* 0x040fe40000410000 */
[C---:B------:R-:W-:Y:S02]  /*109a0*/  FMUL.FTZ R64, R164.reuse, R64 ;  /* 0x00000040a4407220 */ /* 0x040fe40000410000 */
[C---:B------:R-:W-:Y:S03]  /*109b0*/  FMUL.FTZ R65, R164.reuse, R65 ;  /* 0x00000041a4417220 */ /* 0x040fe60000410000 */
[C---:B------:R-:W-:Y:S02]  /*109c0*/  FMUL.FTZ R66, R3.reuse, R66 ;  /* 0x0000004203427220 */ /* 0x040fe40000410000 */
[C---:B------:R-:W-:Y:S02]  /*109d0*/  FMUL.FTZ R67, R3.reuse, R67 ;  /* 0x0000004303437220 */ /* 0x040fe40000410000 */
[C---:B------:R-:W-:Y:S01]  /*109e0*/  FMUL.FTZ R68, R164.reuse, R68 ;  /* 0x00000044a4447220 */ /* 0x040fe20000410000 */
[C---:B-1----:R-:W-:Y:S03]  /*109f0*/  HMMA.16816.F32.BF16 R60, R168.reuse, R132, R60 ;  /* 0x00000084a83c723c */ /* 0x042fe6000004183c */
[C---:B------:R-:W-:Y:S02]  /*10a00*/  FMUL.FTZ R69, R164.reuse, R69 ;  /* 0x00000045a4457220 */ /* 0x040fe40000410000 */
[C---:B------:R-:W-:Y:S02]  /*10a10*/  FMUL.FTZ R70, R3.reuse, R70 ;  /* 0x0000004603467220 */ /* 0x040fe40000410000 */
[C---:B------:R-:W-:Y:S01]  /*10a20*/  FMUL.FTZ R71, R3.reuse, R71 ;  /* 0x0000004703477220 */ /* 0x040fe20000410000 */
[C---:B------:R-:W-:Y:S01]  /*10a30*/  HMMA.16816.F32.BF16 R64, R168.reuse, R134, R64 ;  /* 0x00000086a840723c */ /* 0x040fe20000041840 */
[----:B------:R-:W1:Y:S03]  /*10a40*/  LDSM.16.MT88.4 R132, [R222+0x14000] ;  /* 0x01400000de84783b */ /* 0x000e660000004200 */
[C---:B------:R-:W-:Y:S02]  /*10a50*/  FMUL.FTZ R72, R164.reuse, R72 ;  /* 0x00000048a4487220 */ /* 0x040fe40000410000 */
[C---:B------:R-:W-:Y:S02]  /*10a60*/  FMUL.FTZ R73, R164.reuse, R73 ;  /* 0x00000049a4497220 */ /* 0x040fe40000410000 */
[C---:B------:R-:W-:Y:S04]  /*10a70*/  FMUL.FTZ R74, R3.reuse, R74 ;  /* 0x0000004a034a7220 */ /* 0x040fe80000410000 */
        /* <DEDUP_REMOVED lines=10> */
[C---:B------:R-:W-:Y:S04]  /*10b20*/  FMUL.FTZ R82, R3.reuse, R82 ;  /* 0x0000005203527220 */ /* 0x040fe80000410000 */
        /* <DEDUP_REMOVED lines=62> */
[----:B------:R-:W-:Y:S02]  /*10f10*/  FMUL.FTZ R125, R164, R125 ;  /* 0x0000007da47d7220 */ /* 0x000fe40000410000 */
[----:B------:R-:W-:Y:S01]  /*10f20*/  SHF.R.U32.HI R136, RZ, 0x10, R140 ;  /* 0x00000010ff887819 */ /* 0x000fe2000001168c */
[C---:B------:R-:W-:Y:S04]  /*10f30*/  HMMA.16816.F32.BF16 R120, R168.reuse, R138, R120 ;  /* 0x0000008aa878723c */ /* 0x040fe80000041878 */
[C---:B------:R-:W-:Y:S01]  /*10f40*/  FMUL.FTZ R126, R3.reuse, R126 ;  /* 0x0000007e037e7220 */ /* 0x040fe20000410000 */
[C---:B------:R-:W-:Y:S01]  /*10f50*/  LOP3.LUT R137, R140.reuse, 0xff, RZ, 0xc0, !PT ;  /* 0x000000ff8c897812 */ /* 0x040fe200078ec0ff */
[C---:B------:R-:W-:Y:S01]  /*10f60*/  FMUL.FTZ R127, R3.reuse, R127 ;  /* 0x0000007f037f7220 */ /* 0x040fe20000410000 */
[----:B------:R-:W-:Y:S01]  /*10f70*/  LOP3.LUT R138, R140, 0xffff, RZ, 0xc0, !PT ;  /* 0x0000ffff8c8a7812 */ /* 0x000fe200078ec0ff */
[----:B------:R-:W-:Y:S01]  /*10f80*/  FFMA.FTZ R178, R164, R167, R178 ;  /* 0x000000a7a4b27223 */ /* 0x000fe200000100b2 */
[----:B------:R-:W-:Y:S02]  /*10f90*/  SHF.R.U32.HI R139, RZ, 0x18, R140 ;  /* 0x00000018ff8b7819 */ /* 0x000fe4000001168c */
[----:B------:R-:W2:Y:S01]  /*10fa0*/  LDSM.16.MT88.4 R140, [R224+0x10800] ;  /* 0x01080000e08c783b */ /* 0x000ea20000004200 */
[----:B------:R-:W-:Y:S01]  /*10fb0*/  SHF.R.U32.HI R138, RZ, 0x8, R138 ;  /* 0x00000008ff8a7819 */ /* 0x000fe2000001168a */
[----:B------:R-:W-:Y:S01]  /*10fc0*/  FFMA.FTZ R179, R3, R166, R179 ;  /* 0x000000a603b37223 */ /* 0x000fe200000100b3 */
[----:B------:R-:W-:Y:S01]  /*10fd0*/  LOP3.LUT R136, R136, 0xff, RZ, 0xc0, !PT ;  /* 0x000000ff88887812 */ /* 0x000fe200078ec0ff */
[----:B------:R-:W-:Y:S01]  /*10fe0*/  FADD.FTZ R177, R177, R178 ;  /* 0x000000b2b1b17221 */ /* 0x000fe20000010000 */
[----:B------:R-:W-:Y:S01]  /*10ff0*/  PRMT R137, R137, 0x5410, R138 ;  /* 0x0000541089897816 */ /* 0x000fe2000000008a */
[C---:B-1----:R-:W-:Y:S03]  /*11000*/  HMMA.16816.F32.BF16 R124, R168.reuse, R132, R124 ;  /* 0x00000084a87c723c */ /* 0x042fe6000004187c */
[----:B------:R-:W-:Y:S01]  /*11010*/  PRMT R139, R136, 0x5410, R139 ;  /* 0x00005410888b7816 */ /* 0x000fe2000000008b */
[--C-:B------:R-:W-:Y:S01]  /*11020*/  HSET2.LE.AND R138, R137, R250.reuse, PT ;  /* 0x000000fa898a7233 */ /* 0x100fe20003803000 */
[----:B------:R-:W-:Y:S01]  /*11030*/  LOP3.LUT R136, R145, 0xffff, RZ, 0xc0, !PT ;  /* 0x0000ffff91887812 */ /* 0x000fe200078ec0ff */
[----:B------:R-:W-:Y:S01]  /*11040*/  FADD.FTZ R174, R174, R179 ;  /* 0x000000b3aeae7221 */ /* 0x000fe20000010000 */
[--C-:B------:R-:W-:Y:S01]  /*11050*/  SHF.R.U32.HI R132, RZ, 0x10, R145.reuse ;  /* 0x00000010ff847819 */ /* 0x100fe20000011691 */
[----:B------:R-:W-:Y:S04]  /*11060*/  HMMA.16816.F32.BF16 R128, R168, R134, R128 ;  /* 0x00000086a880723c */ /* 0x000fe80000041880 */
[----:B------:R-:W-:Y:S01]  /*11070*/  SHF.R.U32.HI R145, RZ, 0x18, R145 ;  /* 0x00000018ff917819 */ /* 0x000fe20000011691 */
[--C-:B------:R-:W-:Y:S01]  /*11080*/  HSET2.LE.AND R139, R139, R250.reuse, PT ;  /* 0x000000fa8b8b7233 */ /* 0x100fe20003803000 */
[----:B------:R-:W-:Y:S01]  /*11090*/  LOP3.LUT R132, R132, 0xff, RZ, 0xc0, !PT ;  /* 0x000000ff84847812 */ /* 0x000fe200078ec0ff */
[----:B------:R-:W-:Y:S01]  /*110a0*/  FFMA.FTZ R168, R202, c[0x0][0x23c], -R184 ;  /* 0x00008f00caa87a23 */ /* 0x000fe200000108b8 */
[----:B------:R-:W-:Y:S01]  /*110b0*/  SHF.R.U32.HI R136, RZ, 0x8, R136 ;  /* 0x00000008ff887819 */ /* 0x000fe20000011688 */
[----:B------:R-:W-:Y:S03]  /*110c0*/  FFMA.FTZ R169, R200, c[0x0][0x23c], -R184 ;  /* 0x00008f00c8a97a23 */ /* 0x000fe600000108b8 */
[----:B------:R-:W-:Y:S01]  /*110d0*/  PRMT R137, R132, 0x5410, R145 ;  /* 0x0000541084897816 */ /* 0x000fe20000000091 */
[----:B------:R-:W-:Y:S01]  /*110e0*/  MUFU.EX2 R168, R168 ;  /* 0x000000a800a87308 */ /* 0x000fe20000000800 */
[----:B------:R-:W1:Y:S01]  /*110f0*/  LDSM.16.MT88.4 R144, [R222+0x10800] ;  /* 0x01080000de90783b */ /* 0x000e620000004200 */
[----:B------:R-:W-:Y:S01]  /*11100*/  PRMT R149, R149, 0x5410, R136 ;  /* 0x0000541095957816 */ /* 0x000fe20000000088 */
[--C-:B------:R-:W-:Y:S01]  /*11110*/  FFMA.FTZ R170, R198, c[0x0][0x23c], -R182.reuse ;  /* 0x00008f00c6aa7a23 */ /* 0x100fe200000108b6 */
[----:B------:R-:W-:Y:S01]  /*11120*/  F2FP.BF16.PACK_AB R133, R193, R186 ;  /* 0x000000bac185723e */ /* 0x000fe200000010ff */
[--C-:B------:R-:W-:Y:S01]  /*11130*/  HSET2.LE.AND R137, R137, R250.reuse, PT ;  /* 0x000000fa89897233 */ /* 0x100fe20003803000 */
[----:B------:R-:W-:Y:S01]  /*11140*/  F2FP.BF16.PACK_AB R132, R195, R188 ;  /* 0x000000bcc384723e */ /* 0x000fe200000010ff */
[--C-:B------:R-:W-:Y:S01]  /*11150*/  HSET2.LE.AND R136, R149, R250.reuse, PT ;  /* 0x000000fa95887233 */ /* 0x100fe20003803000 */
[----:B------:R-:W-:Y:S01]  /*11160*/  LOP3.LUT R138, R138, R133, RZ, 0xc0, !PT ;  /* 0x000000858a8a7212 */ /* 0x000fe200078ec0ff */
[--C-:B------:R-:W-:Y:S01]  /*11170*/  FFMA.FTZ R171, R196, c[0x0][0x23c], -R182.reuse ;  /* 0x00008f00c4ab7a23 */ /* 0x100fe200000108b6 */
[----:B------:R-:W-:Y:S01]  /*11180*/  F2FP.BF16.PACK_AB R133, R190, R197 ;  /* 0x000000c5be85723e */ /* 0x000fe200000010ff */
[--C-:B------:R-:W-:Y:S01]  /*11190*/  FFMA.FTZ R196, R203, c[0x0][0x23c], -R182.reuse ;  /* 0x00008f00cbc47a23 */ /* 0x100fe200000108b6 */
[----:B------:R-:W-:Y:S01]  /*111a0*/  LOP3.LUT R139, R139, R132, RZ, 0xc0, !PT ;  /* 0x000000848b8b7212 */ /* 0x000fe200078ec0ff */
[----:B------:R-:W-:Y:S01]  /*111b0*/  MUFU.EX2 R169, R169 ;  /* 0x000000a900a97308 */ /* 0x000fe20000000800 */
[----:B------:R-:W-:Y:S01]  /*111c0*/  LOP3.LUT R136, R136, R133, RZ, 0xc0, !PT ;  /* 0x0000008588887212 */ /* 0x000fe200078ec0ff */
[--C-:B------:R-:W-:Y:S01]  /*111d0*/  FFMA.FTZ R200, R187, c[0x0][0x23c], -R182.reuse ;  /* 0x00008f00bbc87a23 */ /* 0x100fe200000108b6 */
[----:B------:R-:W3:Y:S01]  /*111e0*/  LDSM.16.MT88.4 R132, [R221+0x10800] ;  /* 0x01080000dd84783b */ /* 0x000ee20000004200 */
[----:B------:R-:W-:Y:S01]  /*111f0*/  LOP3.LUT R137, R137, R148, RZ, 0xc0, !PT ;  /* 0x0000009489897212 */ /* 0x000fe200078ec0ff */
[----:B------:R-:W-:Y:S02]  /*11200*/  FFMA.FTZ R182, R165, c[0x0][0x23c], -R182 ;  /* 0x00008f00a5b67a23 */ /* 0x000fe400000108b6 */
[--C-:B------:R-:W-:Y:S02]  /*11210*/  FFMA.FTZ R198, R189, c[0x0][0x23c], -R184.reuse ;  /* 0x00008f00bdc67a23 */ /* 0x100fe400000108b8 */
[----:B------:R-:W-:Y:S01]  /*11220*/  FFMA.FTZ R184, R181, c[0x0][0x23c], -R184 ;  /* 0x00008f00b5b87a23 */ /* 0x000fe200000108b8 */
[----:B------:R-:W-:Y:S01]  /*11230*/  MUFU.EX2 R196, R196 ;  /* 0x000000c400c47308 */ /* 0x000fe20000000800 */
[C---:B--2---:R-:W-:Y:S01]  /*11240*/  HMMA.16816.F32.BF16 R4, R136.reuse, R140, R4 ;  /* 0x0000008c8804723c */ /* 0x044fe20000041804 */
[----:B------:R-:W2:Y:S04]  /*11250*/  LDSM.16.MT88.4 R148, [R220+0x10800] ;  /* 0x01080000dc94783b */ /* 0x000ea80000004200 */
[----:B------:R-:W-:Y:S03]  /*11260*/  FADD.FTZ R176, R176, R177 ;  /* 0x000000b1b0b07221 */ /* 0x000fe60000010000 */
[C---:B------:R-:W-:Y:S01]  /*11270*/  HMMA.16816.F32.BF16 R8, R136.reuse, R142, R8 ;  /* 0x0000008e8808723c */ /* 0x040fe20000041808 */
[----:B------:R-:W4:Y:S01]  /*11280*/  LDSM.16.MT88.4 R140, [R224+0x12800] ;  /* 0x01280000e08c783b */ /* 0x000f220000004200 */
[----:B------:R-:W-:Y:S02]  /*11290*/  MUFU.EX2 R170, R170 ;  /* 0x000000aa00aa7308 */ /* 0x000fe40000000800 */
[----:B------:R-:W-:Y:S04]  /*112a0*/  FADD.FTZ R176, R175, R176 ;  /* 0x000000b0afb07221 */ /* 0x000fe80000010000 */
[----:B------:R-:W-:Y:S01]  /*112b0*/  FADD.FTZ R197, R197, R176 ;  /* 0x000000b0c5c57221 */ /* 0x000fe20000010000 */
[C---:B-1----:R-:W-:Y:S03]  /*112c0*/  HMMA.16816.F32.BF16 R12, R136.reuse, R144, R12 ;  /* 0x00000090880c723c */ /* 0x042fe6000004180c */
[----:B------:R-:W-:Y:S01]  /*112d0*/  MUFU.EX2 R171, R171 ;  /* 0x000000ab00ab7308 */ /* 0x000fe20000000800 */
[----:B------:R-:W-:Y:S04]  /*112e0*/  FADD.FTZ R197, R190, R197 ;  /* 0x000000c5bec57221 */ /* 0x000fe80000010000 */
[C---:B------:R-:W-:Y:S01]  /*112f0*/  HMMA.16816.F32.BF16 R16, R136.reuse, R146, R16 ;  /* 0x000000928810723c */ /* 0x040fe20000041810 */
[----:B------:R-:W-:Y:S03]  /*11300*/  LDSM.16.MT88.4 R144, [R221+0x12800] ;  /* 0x01280000dd90783b */ /* 0x000fe60000004200 */
[----:B------:R-:W-:Y:S01]  /*11310*/  FADD.FTZ R186, R186, R197 ;  /* 0x000000c5baba7221 */ /* 0x000fe20000010000 */
[----:B------:R-:W-:Y:S03]  /*11320*/  MUFU.EX2 R198, R198 ;  /* 0x000000c600c67308 */ /* 0x000fe60000000800 */
[C---:B---3--:R-:W-:Y:S04]  /*11330*/  HMMA.16816.F32.BF16 R20, R136.reuse, R132, R20 ;  /* 0x000000848814723c */ /* 0x048fe80000041814 */
[----:B------:R-:W-:Y:S03]  /*11340*/  FADD.FTZ R193, R193, R186 ;  /* 0x000000bac1c17221 */ /* 0x000fe60000010000 */
[----:B------:R-:W-:Y:S01]  /*11350*/  MUFU.EX2 R200, R200 ;  /* 0x000000c800c87308 */ /* 0x000fe20000000800 */
[C---:B------:R-:W-:Y:S01]  /*11360*/  HMMA.16816.F32.BF16 R24, R136.reuse, R134, R24 ;  /* 0x000000868818723c */ /* 0x040fe20000041818 */
[----:B------:R-:W1:Y:S07]  /*11370*/  LDSM.16.MT88.4 R132, [R222+0x12800] ;  /* 0x01280000de84783b */ /* 0x000e6e0000004200 */
[C---:B--2---:R-:W-:Y:S01]  /*11380*/  HMMA.16816.F32.BF16 R28, R136.reuse, R148, R28 ;  /* 0x00000094881c723c */ /* 0x044fe2000004181c */
[----:B------:R-:W2:Y:S07]  /*11390*/  MUFU.EX2 R184, R184 ;  /* 0x000000b800b87308 */ /* 0x000eae0000000800 */
[C---:B------:R-:W-:Y:S01]  /*113a0*/  HMMA.16816.F32.BF16 R32, R136.reuse, R150, R32 ;  /* 0x000000968820723c */ /* 0x040fe20000041820 */
[----:B------:R-:W3:Y:S02]  /*113b0*/  LDSM.16.MT88.4 R148, [R220+0x12800] ;  /* 0x01280000dc94783b */ /* 0x000ee40000004200 */
[----:B------:R-:W5:Y:S05]  /*113c0*/  MUFU.EX2 R181, R182 ;  /* 0x000000b600b57308 */ /* 0x000f6a0000000800 */
[C---:B----4-:R-:W-:Y:S08]  /*113d0*/  HMMA.16816.F32.BF16 R36, R136.reuse, R140, R36 ;  /* 0x0000008c8824723c */ /* 0x050ff00000041824 */
[C---:B------:R-:W-:Y:S01]  /*113e0*/  HMMA.16816.F32.BF16 R40, R136.reuse, R142, R40 ;  /* 0x0000008e8828723c */ /* 0x040fe20000041828 */
[----:B------:R-:W-:Y:S03]  /*113f0*/  LDSM.16.MT88.4 R140, [R222+0x14800] ;  /* 0x01480000de8c783b */ /* 0x000fe60000004200 */
[----:B--2---:R-:W-:Y:S04]  /*11400*/  F2FP.BF16.PACK_AB R3, R184, R183 ;  /* 0x000000b7b803723e */ /* 0x004fe800000010ff */
[C---:B-1----:R-:W-:Y:S08]  /*11410*/  HMMA.16816.F32.BF16 R44, R136.reuse, R132, R44 ;  /* 0x00000084882c723c */ /* 0x042ff0000004182c */
[C---:B------:R-:W-:Y:S01]  /*11420*/  HMMA.16816.F32.BF16 R48, R136.reuse, R134, R48 ;  /* 0x000000868830723c */ /* 0x040fe20000041830 */
[----:B------:R-:W1:Y:S07]  /*11430*/  LDSM.16.MT88.4 R132, [R224+0x14800] ;  /* 0x01480000e084783b */ /* 0x000e6e0000004200 */
[C---:B------:R-:W-:Y:S08]  /*11440*/  HMMA.16816.F32.BF16 R52, R136.reuse, R144, R52 ;  /* 0x000000908834723c */ /* 0x040ff00000041834 */
[C---:B------:R-:W-:Y:S01]  /*11450*/  HMMA.16816.F32.BF16 R56, R136.reuse, R146, R56 ;  /* 0x000000928838723c */ /* 0x040fe20000041838 */
[----:B------:R-:W2:Y:S07]  /*11460*/  LDSM.16.MT88.4 R144, [R221+0x14800] ;  /* 0x01480000dd90783b */ /* 0x000eae0000004200 */
[C---:B---3--:R-:W-:Y:S08]  /*11470*/  HMMA.16816.F32.BF16 R60, R136.reuse, R148, R60 ;  /* 0x00000094883c723c */ /* 0x048ff0000004183c */
        /* <DEDUP_REMOVED lines=8> */
[C---:B--2---:R-:W-:Y:S07]  /*11500*/  HMMA.16816.F32.BF16 R84, R136.reuse, R144, R84 ;  /* 0x000000908854723c */ /* 0x044fee0000041854 */
[----:B------:R-:W-:Y:S01]  /*11510*/  IMAD.U32 R144, RZ, RZ, UR30 ;  /* 0x0000001eff907e24 */ /* 0x000fe2000f8e00ff */
[C---:B------:R-:W-:Y:S08]  /*11520*/  HMMA.16816.F32.BF16 R88, R136.reuse, R146, R88 ;  /* 0x000000928858723c */ /* 0x040ff00000041858 */
[C---:B-1----:R-:W-:Y:S08]  /*11530*/  HMMA.16816.F32.BF16 R92, R136.reuse, R132, R92 ;  /* 0x00000084885c723c */ /* 0x042ff0000004185c */
[C---:B------:R-:W-:Y:S01]  /*11540*/  HMMA.16816.F32.BF16 R96, R136.reuse, R134, R96 ;  /* 0x000000868860723c */ /* 0x040fe20000041860 */
[----:B------:R-:W1:Y:S07]  /*11550*/  LDSM.16.MT88.4 R132, [R221+0x16800] ;  /* 0x01680000dd84783b */ /* 0x000e6e0000004200 */
[C---:B------:R-:W-:Y:S07]  /*11560*/  HMMA.16816.F32.BF16 R100, R136.reuse, R148, R100 ;  /* 0x000000948864723c */ /* 0x040fee0000041864 */
[----:B------:R-:W-:Y:S01]  /*11570*/  LOP3.LUT R148, R159, UR33, R144, 0x96, !PT ;  /* 0x000000219f947c12 */ /* 0x000fe2000f8e9690 */
[C---:B------:R-:W-:Y:S01]  /*11580*/  HMMA.16816.F32.BF16 R104, R136.reuse, R150, R104 ;  /* 0x000000968868723c */ /* 0x040fe20000041868 */
[----:B------:R-:W2:Y:S03]  /*11590*/  LDSM.16.MT88.4 R144, [R220+0x16800] ;  /* 0x01680000dc90783b */ /* 0x000ea60000004200 */
[----:B------:R-:W-:Y:S04]  /*115a0*/  IMAD.WIDE.U32 R148, R148, -0x326172a9, RZ ;  /* 0xcd9e8d5794947825 */ /* 0x000fe800078e00ff */
[C---:B---3--:R-:W-:Y:S07]  /*115b0*/  HMMA.16816.F32.BF16 R108, R136.reuse, R140, R108 ;  /* 0x0000008c886c723c */ /* 0x048fee000004186c */
[----:B------:R-:W-:Y:S01]  /*115c0*/  LOP3.LUT R141, R149, UR5, R156, 0x96, !PT ;  /* 0x00000005958d7c12 */ /* 0x000fe2000f8e969c */
[C---:B------:R-:W-:Y:S01]  /*115d0*/  HMMA.16816.F32.BF16 R112, R136.reuse, R142, R112 ;  /* 0x0000008e8870723c */ /* 0x040fe20000041870 */
[----:B------:R-:W-:Y:S03]  /*115e0*/  LDSM.16.MT88.4 R156, [R224+0x11800] ;  /* 0x01180000e09c783b */ /* 0x000fe60000004200 */
[----:B------:R-:W-:Y:S01]  /*115f0*/  LOP3.LUT R140, R161, UR29, R148, 0x96, !PT ;  /* 0x0000001da18c7c12 */ /* 0x000fe2000f8e9694 */
[----:B------:R-:W-:Y:S03]  /*11600*/  IMAD.WIDE.U32 R148, R141, -0x2daee0ad, RZ ;  /* 0xd2511f538d947825 */ /* 0x000fe600078e00ff */
[C---:B-1----:R-:W-:Y:S04]  /*11610*/  HMMA.16816.F32.BF16 R116, R136.reuse, R132, R116 ;  /* 0x000000848874723c */ /* 0x042fe80000041874 */
[----:B------:R-:W-:Y:S01]  /*11620*/  IMAD.WIDE.U32 R140, R140, -0x2daee0ad, RZ ;  /* 0xd2511f538c8c7825 */ /* 0x000fe200078e00ff */
[----:B------:R-:W-:Y:S03]  /*11630*/  LOP3.LUT R142, R149, UR14, R162, 0x96, !PT ;  /* 0x0000000e958e7c12 */ /* 0x000fe6000f8e96a2 */
[C---:B------:R-:W-:Y:S04]  /*11640*/  HMMA.16816.F32.BF16 R120, R136.reuse, R134, R120 ;  /* 0x000000868878723c */ /* 0x040fe80000041878 */
[----:B------:R-:W-:Y:S01]  /*11650*/  LOP3.LUT R148, R141, UR12, R148, 0x96, !PT ;  /* 0x0000000c8d947c12 */ /* 0x000fe2000f8e9694 */
[----:B------:R-:W-:Y:S03]  /*11660*/  IMAD.WIDE.U32 R142, R142, -0x326172a9, RZ ;  /* 0xcd9e8d578e8e7825 */ /* 0x000fe600078e00ff */
[C---:B--2---:R-:W-:Y:S04]  /*11670*/  HMMA.16816.F32.BF16 R124, R136.reuse, R144, R124 ;  /* 0x00000090887c723c */ /* 0x044fe8000004187c */
[----:B------:R-:W-:Y:S01]  /*11680*/  IMAD.WIDE.U32 R148, R148, -0x326172a9, RZ ;  /* 0xcd9e8d5794947825 */ /* 0x000fe200078e00ff */
[----:B------:R-:W-:Y:S02]  /*11690*/  LOP3.LUT R132, R143, UR13, R160, 0x96, !PT ;  /* 0x0000000d8f847c12 */ /* 0x000fe4000f8e96a0 */
[----:B------:R-:W-:Y:S01]  /*116a0*/  F2FP.BF16.PACK_AB R144, R201, R196 ;  /* 0x000000c4c990723e */ /* 0x000fe200000010ff */
[----:B------:R-:W-:Y:S01]  /*116b0*/  HMMA.16816.F32.BF16 R128, R136, R146, R128 ;  /* 0x000000928880723c */ /* 0x000fe20000041880 */
[----:B------:R-:W1:Y:S03]  /*116c0*/  LDSM.16.MT88.4 R136, [R224+0x11000] ;  /* 0x01100000e088783b */ /* 0x000e660000004200 */
[----:B------:R-:W-:Y:S01]  /*116d0*/  LOP3.LUT R150, R149, UR11, R142, 0x96, !PT ;  /* 0x0000000b95967c12 */ /* 0x000fe2000f8e968e */
[----:B------:R-:W-:Y:S04]  /*116e0*/  IMAD.WIDE.U32 R132, R132, -0x2daee0ad, RZ ;  /* 0xd2511f5384847825 */ /* 0x000fe800078e00ff */
[----:B------:R-:W-:Y:S03]  /*116f0*/  IMAD.WIDE.U32 R150, R150, -0x2daee0ad, RZ ;  /* 0xd2511f5396967825 */ /* 0x000fe600078e00ff */
[----:B------:R-:W-:Y:S02]  /*11700*/  LOP3.LUT R152, R133, UR10, R140, 0x96, !PT ;  /* 0x0000000a85987c12 */ /* 0x000fe4000f8e968c */
[----:B------:R-:W-:Y:S03]  /*11710*/  LOP3.LUT R132, R151, UR8, R132, 0x96, !PT ;  /* 0x0000000897847c12 */ /* 0x000fe6000f8e9684 */
[----:B------:R-:W-:Y:S04]  /*11720*/  IMAD.WIDE.U32 R152, R152, -0x326172a9, RZ ;  /* 0xcd9e8d5798987825 */ /* 0x000fe800078e00ff */
[----:B------:R-:W-:Y:S01]  /*11730*/  IMAD.WIDE.U32 R140, R132, -0x326172a9, RZ ;  /* 0xcd9e8d57848c7825 */ /* 0x000fe200078e00ff */
[----:B------:R-:W-:Y:S04]  /*11740*/  LOP3.LUT R148, R153, UR9, R148, 0x96, !PT ;  /* 0x0000000999947c12 */ /* 0x000fe8000f8e9694 */
[----:B------:R-:W-:Y:S01]  /*11750*/  LOP3.LUT R142, R140, 0xffff, RZ, 0xc0, !PT ;  /* 0x0000ffff8c8e7812 */ /* 0x000fe200078ec0ff */
[----:B------:R-:W-:Y:S01]  /*11760*/  IMAD.WIDE.U32 R148, R148, -0x2daee0ad, RZ ;  /* 0xd2511f5394947825 */ /* 0x000fe200078e00ff */
[----:B------:R-:W-:Y:S02]  /*11770*/  SHF.R.U32.HI R135, RZ, 0x10, R140 ;  /* 0x00000010ff877819 */ /* 0x000fe4000001168c */
[----:B------:R-:W-:Y:S02]  /*11780*/  LOP3.LUT R132, R141, UR28, R152, 0x96, !PT ;  /* 0x0000001c8d847c12 */ /* 0x000fe4000f8e9698 */
[----:B------:R-:W-:Y:S02]  /*11790*/  SHF.R.U32.HI R142, RZ, 0x8, R142 ;  /* 0x00000008ff8e7819 */ /* 0x000fe4000001168e */
[----:B------:R-:W-:Y:S02]  /*117a0*/  LOP3.LUT R133, R140, 0xff, RZ, 0xc0, !PT ;  /* 0x000000ff8c857812 */ /* 0x000fe400078ec0ff */
[----:B------:R-:W-:Y:S02]  /*117b0*/  SHF.R.U32.HI R140, RZ, 0x18, R140 ;  /* 0x00000018ff8c7819 */ /* 0x000fe4000001168c */
[----:B------:R-:W-:Y:S02]  /*117c0*/  LOP3.LUT R135, R135, 0xff, RZ, 0xc0, !PT ;  /* 0x000000ff87877812 */ /* 0x000fe400078ec0ff */
[C---:B------:R-:W-:Y:S02]  /*117d0*/  LOP3.LUT R134, R132.reuse, 0xffff, RZ, 0xc0, !PT ;  /* 0x0000ffff84867812 */ /* 0x040fe400078ec0ff */
[----:B------:R-:W-:Y:S02]  /*117e0*/  SHF.R.U32.HI R145, RZ, 0x10, R132 ;  /* 0x00000010ff917819 */ /* 0x000fe40000011684 */
[----:B------:R-:W-:Y:S02]  /*117f0*/  PRMT R133, R133, 0x5410, R142 ;  /* 0x0000541085857816 */ /* 0x000fe4000000008e */
[----:B------:R-:W-:Y:S02]  /*11800*/  PRMT R135, R135, 0x5410, R140 ;  /* 0x0000541087877816 */ /* 0x000fe4000000008c */
[----:B------:R-:W2:Y:S01]  /*11810*/  LDSM.16.MT88.4 R140, [R222+0x11000] ;  /* 0x01100000de8c783b */ /* 0x000ea20000004200 */
[----:B------:R-:W-:Y:S02]  /*11820*/  LOP3.LUT R147, R132, 0xff, RZ, 0xc0, !PT ;  /* 0x000000ff84937812 */ /* 0x000fe400078ec0ff */
[----:B------:R-:W-:Y:S01]  /*11830*/  SHF.R.U32.HI R134, RZ, 0x8, R134 ;  /* 0x00000008ff867819 */ /* 0x000fe20000011686 */
[--C-:B------:R-:W-:Y:S01]  /*11840*/  HSET2.LE.AND R135, R135, R250.reuse, PT ;  /* 0x000000fa87877233 */ /* 0x100fe20003803000 */
[----:B------:R-:W-:Y:S02]  /*11850*/  SHF.R.U32.HI R132, RZ, 0x18, R132 ;  /* 0x00000018ff847819 */ /* 0x000fe40000011684 */
[----:B------:R-:W-:Y:S02]  /*11860*/  LOP3.LUT R145, R145, 0xff, RZ, 0xc0, !PT ;  /* 0x000000ff91917812 */ /* 0x000fe400078ec0ff */
[----:B------:R-:W-:Y:S01]  /*11870*/  PRMT R147, R147, 0x5410, R134 ;  /* 0x0000541093937816 */ /* 0x000fe20000000086 */
[--C-:B------:R-:W-:Y:S01]  /*11880*/  HSET2.LE.AND R134, R133, R250.reuse, PT ;  /* 0x000000fa85867233 */ /* 0x100fe20003803000 */
[----:B------:R-:W-:Y:S02]  /*11890*/  PRMT R145, R145, 0x5410, R132 ;  /* 0x0000541091917816 */ /* 0x000fe40000000084 */
[----:B------:R-:W-:Y:S02]  /*118a0*/  F2FP.BF16.PACK_AB R133, R169, R168 ;  /* 0x000000a8a985723e */ /* 0x000fe400000010ff */
[----:B------:R-:W-:Y:S02]  /*118b0*/  F2FP.BF16.PACK_AB R132, R171, R170 ;  /* 0x000000aaab84723e */ /* 0x000fe400000010ff */
[----:B------:R-:W-:Y:S01]  /*118c0*/  LOP3.LUT R134, R134, R133, RZ, 0xc0, !PT ;  /* 0x0000008586867212 */ /* 0x000fe200078ec0ff */
[--C-:B------:R-:W-:Y:S01]  /*118d0*/  HSET2.LE.AND R133, R145, R250.reuse, PT ;  /* 0x000000fa91857233 */ /* 0x100fe20003803000 */
[----:B------:R-:W-:Y:S01]  /*118e0*/  LOP3.LUT R135, R135, R132, RZ, 0xc0, !PT ;  /* 0x0000008487877212 */ /* 0x000fe200078ec0ff */
[--C-:B------:R-:W-:Y:S01]  /*118f0*/  HSET2.LE.AND R132, R147, R250.reuse, PT ;  /* 0x000000fa93847233 */ /* 0x100fe20003803000 */
[----:B------:R-:W-:Y:S01]  /*11900*/  F2FP.BF16.PACK_AB R145, R251, R194 ;  /* 0x000000c2fb91723e */ /* 0x000fe200000010ff */
[----:B------:R-:W-:Y:S01]  /*11910*/  FADD.FTZ R194, R194, R193 ;  /* 0x000000c1c2c27221 */ /* 0x000fe20000010000 */
[----:B------:R-:W-:Y:S02]  /*11920*/  LOP3.LUT R133, R133, R144, RZ, 0xc0, !PT ;  /* 0x0000009085857212 */ /* 0x000fe400078ec0ff */
[----:B------:R-:W-:Y:S01]  /*11930*/  LOP3.LUT R132, R132, R145, RZ, 0xc0, !PT ;  /* 0x0000009184847212 */ /* 0x000fe200078ec0ff */
[----:B------:R-:W-:Y:S01]  /*11940*/  FADD.FTZ R251, R251, R194 ;  /* 0x000000c2fbfb7221 */ /* 0x000fe20000010000 */
[----:B------:R-:W3:Y:S03]  /*11950*/  LDSM.16.MT88.4 R144, [R221+0x11000] ;  /* 0x01100000dd90783b */ /* 0x000ee60000004200 */
[----:B------:R-:W-:Y:S02]  /*11960*/  FADD.FTZ R168, R168, R251 ;  /* 0x000000fba8a87221 */ /* 0x000fe40000010000 */
[C---:B-1----:R-:W-:Y:S05]  /*11970*/  HMMA.16816.F32.BF16 R4, R132.reuse, R136, R4 ;  /* 0x000000888404723c */ /* 0x042fea0000041804 */
[----:B------:R-:W-:Y:S03]  /*11980*/  FADD.FTZ R168, R169, R168 ;  /* 0x000000a8a9a87221 */ /* 0x000fe60000010000 */
        /* <DEDUP_REMOVED lines=38> */
[C---:B--2---:R-:W-:Y:S07]  /*11bf0*/  HMMA.16816.F32.BF16 R108, R132.reuse, R140, R108 ;  /* 0x0000008c846c723c */ /* 0x044fee000004186c */
[----:B------:R-:W-:Y:S01]  /*11c00*/  LOP3.LUT R140, R149, UR4, R150, 0x96, !PT ;  /* 0x00000004958c7c12 */ /* 0x000fe2000f8e9696 */
[C---:B------:R-:W-:Y:S04]  /*11c10*/  HMMA.16816.F32.BF16 R112, R132.reuse, R142, R112 ;  /* 0x0000008e8470723c */ /* 0x040fe80000041870 */
[----:B------:R-:W-:Y:S02]  /*11c20*/  LOP3.LUT R141, R148, 0xffff, RZ, 0xc0, !PT ;  /* 0x0000ffff948d7812 */ /* 0x000fe400078ec0ff */
[----:B------:R-:W-:Y:S02]  /*11c30*/  SHF.R.U32.HI R165, RZ, 0x10, R140 ;  /* 0x00000010ffa57819 */ /* 0x000fe4000001168c */
[--C-:B------:R-:W-:Y:S01]  /*11c40*/  SHF.R.U32.HI R142, RZ, 0x10, R148.reuse ;  /* 0x00000010ff8e7819 */ /* 0x100fe20000011694 */
[C---:B---3--:R-:W-:Y:S03]  /*11c50*/  HMMA.16816.F32.BF16 R116, R132.reuse, R144, R116 ;  /* 0x000000908474723c */ /* 0x048fe60000041874 */
[----:B------:R-:W-:Y:S02]  /*11c60*/  LOP3.LUT R142, R142, 0xff, RZ, 0xc0, !PT ;  /* 0x000000ff8e8e7812 */ /* 0x000fe400078ec0ff */
[----:B------:R-:W-:Y:S02]  /*11c70*/  LOP3.LUT R165, R165, 0xff, RZ, 0xc0, !PT ;  /* 0x000000ffa5a57812 */ /* 0x000fe400078ec0ff */
[----:B------:R-:W-:Y:S01]  /*11c80*/  SHF.R.U32.HI R145, RZ, 0x18, R148 ;  /* 0x00000018ff917819 */ /* 0x000fe20000011694 */
[C---:B------:R-:W-:Y:S04]  /*11c90*/  HMMA.16816.F32.BF16 R120, R132.reuse, R146, R120 ;  /* 0x000000928478723c */ /* 0x040fe80000041878 */
[----:B------:R-:W-:Y:S02]  /*11ca0*/  PRMT R145, R142, 0x5410, R145 ;  /* 0x000054108e917816 */ /* 0x000fe40000000091 */
[----:B------:R-:W-:Y:S02]  /*11cb0*/  LOP3.LUT R144, R140, 0xffff, RZ, 0xc0, !PT ;  /* 0x0000ffff8c907812 */ /* 0x000fe400078ec0ff */
[C---:B-1----:R-:W-:Y:S04]  /*11cc0*/  HMMA.16816.F32.BF16 R124, R132.reuse, R136, R124 ;  /* 0x00000088847c723c */ /* 0x042fe8000004187c */
[----:B------:R-:W-:Y:S01]  /*11cd0*/  LOP3.LUT R147, R148, 0xff, RZ, 0xc0, !PT ;  /* 0x000000ff94937812 */ /* 0x000fe200078ec0ff */
[--C-:B------:R-:W-:Y:S01]  /*11ce0*/  HSET2.LE.AND R167, R145, R250.reuse, PT ;  /* 0x000000fa91a77233 */ /* 0x100fe20003803000 */
[----:B------:R-:W1:Y:S01]  /*11cf0*/  LDSM.16.MT88.4 R148, [R222+0x11800] ;  /* 0x01180000de94783b */ /* 0x000e620000004200 */
[----:B------:R-:W-:Y:S01]  /*11d00*/  SHF.R.U32.HI R136, RZ, 0x8, R141 ;  /* 0x00000008ff887819 */ /* 0x000fe2000001168d */
[----:B------:R-:W-:Y:S04]  /*11d10*/  HMMA.16816.F32.BF16 R128, R132, R138, R128 ;  /* 0x0000008a8480723c */ /* 0x000fe80000041880 */
[----:B------:R-:W-:Y:S02]  /*11d20*/  LOP3.LUT R137, R140, 0xff, RZ, 0xc0, !PT ;  /* 0x000000ff8c897812 */ /* 0x000fe400078ec0ff */
[----:B------:R-:W-:Y:S01]  /*11d30*/  SHF.R.U32.HI R140, RZ, 0x18, R140 ;  /* 0x00000018ff8c7819 */ /* 0x000fe2000001168c */
[----:B------:R-:W-:Y:S01]  /*11d40*/  LDSM.16.MT88.4 R132, [R220+0x11800] ;  /* 0x01180000dc84783b */ /* 0x000fe20000004200 */
[----:B------:R-:W-:Y:S04]  /*11d50*/  SHF.R.U32.HI R144, RZ, 0x8, R144 ;  /* 0x00000008ff907819 */ /* 0x000fe80000011690 */
[----:B------:R-:W-:Y:S02]  /*11d60*/  PRMT R165, R165, 0x5410, R140 ;  /* 0x00005410a5a57816 */ /* 0x000fe4000000008c */
[----:B------:R-:W-:Y:S01]  /*11d70*/  PRMT R147, R147, 0x5410, R136 ;  /* 0x0000541093937816 */ /* 0x000fe20000000088 */
[----:B------:R-:W2:Y:S01]  /*11d80*/  LDSM.16.MT88.4 R140, [R221+0x11800] ;  /* 0x01180000dd8c783b */ /* 0x000ea20000004200 */
[----:B------:R-:W-:Y:S01]  /*11d90*/  PRMT R137, R137, 0x5410, R144 ;  /* 0x0000541089897816 */ /* 0x000fe20000000090 */
[--C-:B------:R-:W-:Y:S01]  /*11da0*/  HSET2.LE.AND R165, R165, R250.reuse, PT ;  /* 0x000000faa5a57233 */ /* 0x100fe20003803000 */
[----:B------:R-:W-:Y:S01]  /*11db0*/  F2FP.BF16.PACK_AB R138, R200, R185 ;  /* 0x000000b9c88a723e */ /* 0x000fe200000010ff */
[--C-:B------:R-:W-:Y:S01]  /*11dc0*/  HSET2.LE.AND R166, R147, R250.reuse, PT ;  /* 0x000000fa93a67233 */ /* 0x100fe20003803000 */
[----:B-----5:R-:W-:Y:S01]  /*11dd0*/  F2FP.BF16.PACK_AB R136, R181, R180 ;  /* 0x000000b4b588723e */ /* 0x020fe200000010ff */
[----:B------:R-:W-:Y:S01]  /*11de0*/  HSET2.LE.AND R164, R137, R250, PT ;  /* 0x000000fa89a47233 */ /* 0x000fe20003803000 */
[----:B------:R-:W-:Y:S01]  /*11df0*/  F2FP.BF16.PACK_AB R137, R198, R191 ;  /* 0x000000bfc689723e */ /* 0x000fe200000010ff */
[----:B------:R-:W-:Y:S01]  /*11e00*/  FADD.FTZ R191, R191, R168 ;  /* 0x000000a8bfbf7221 */ /* 0x000fe20000010000 */
[----:B------:R-:W-:Y:S02]  /*11e10*/  LOP3.LUT R165, R165, R138, RZ, 0xc0, !PT ;  /* 0x0000008aa5a57212 */ /* 0x000fe400078ec0ff */
[----:B------:R-:W-:Y:S01]  /*11e20*/  LOP3.LUT R164, R164, R137, RZ, 0xc0, !PT ;  /* 0x00000089a4a47212 */ /* 0x000fe200078ec0ff */
[----:B------:R-:W-:Y:S01]  /*11e30*/  FADD.FTZ R198, R198, R191 ;  /* 0x000000bfc6c67221 */ /* 0x000fe20000010000 */
[----:B------:R-:W-:Y:S01]  /*11e40*/  LOP3.LUT R166, R166, R3, RZ, 0xc0, !PT ;  /* 0x00000003a6a67212 */ /* 0x000fe200078ec0ff */
[----:B------:R-:W-:Y:S01]  /*11e50*/  FADD.FTZ R3, R173, R174 ;  /* 0x000000aead037221 */ /* 0x000fe20000010000 */
[----:B------:R-:W-:Y:S03]  /*11e60*/  LOP3.LUT R167, R167, R136, RZ, 0xc0, !PT ;  /* 0x00000088a7a77212 */ /* 0x000fe600078ec0ff */
[----:B------:R-:W-:Y:S04]  /*11e70*/  FADD.FTZ R3, R172, R3 ;  /* 0x00000003ac037221 */ /* 0x000fe80000010000 */
[C---:B------:R-:W-:Y:S01]  /*11e80*/  HMMA.16816.F32.BF16 R160, R164.reuse, R156, R4 ;  /* 0x0000009ca4a0723c */ /* 0x040fe20000041804 */
[----:B------:R-:W3:Y:S04]  /*11e90*/  LDSM.16.MT88.4 R4, [R224+0x13800] ;  /* 0x01380000e004783b */ /* 0x000ee80000004200 */
[----:B------:R-:W-:Y:S02]  /*11ea0*/  FADD.FTZ R192, R192, R3 ;  /* 0x00000003c0c07221 */ /* 0x000fe40000010000 */
[----:B------:R-:W-:Y:S01]  /*11eb0*/  IMAD.MOV.U32 R3, RZ, RZ, R2 ;  /* 0x000000ffff037224 */ /* 0x000fe200078e0002 */
[C---:B------:R-:W-:Y:S01]  /*11ec0*/  HMMA.16816.F32.BF16 R156, R164.reuse, R158, R8 ;  /* 0x0000009ea49c723c */ /* 0x040fe20000041808 */
[----:B------:R-:W4:Y:S03]  /*11ed0*/  LDSM.16.MT88.4 R8, [R222+0x13800] ;  /* 0x01380000de08783b */ /* 0x000f260000004200 */
[----:B------:R-:W-:Y:S04]  /*11ee0*/  FADD.FTZ R199, R199, R192 ;  /* 0x000000c0c7c77221 */ /* 0x000fe80000010000 */
[C---:B-1----:R-:W-:Y:S01]  /*11ef0*/  HMMA.16816.F32.BF16 R152, R164.reuse, R148, R12 ;  /* 0x00000094a498723c */ /* 0x042fe2000004180c */
[----:B------:R-:W1:Y:S03]  /*11f00*/  LDSM.16.MT88.4 R12, [R221+0x13800] ;  /* 0x01380000dd0c783b */ /* 0x000e660000004200 */
[----:B------:R-:W-:Y:S04]  /*11f10*/  FADD.FTZ R188, R188, R199 ;  /* 0x000000c7bcbc7221 */ /* 0x000fe80000010000 */
[C---:B------:R-:W-:Y:S01]  /*11f20*/  HMMA.16816.F32.BF16 R148, R164.reuse, R150, R16 ;  /* 0x00000096a494723c */ /* 0x040fe20000041810 */
[----:B------:R-:W5:Y:S03]  /*11f30*/  LDSM.16.MT88.4 R16, [R220+0x13800] ;  /* 0x01380000dc10783b */ /* 0x000f660000004200 */
[----:B------:R-:W-:Y:S04]  /*11f40*/  FADD.FTZ R195, R195, R188 ;  /* 0x000000bcc3c37221 */ /* 0x000fe80000010000 */
[C---:B--2---:R-:W-:Y:S01]  /*11f50*/  HMMA.16816.F32.BF16 R144, R164.reuse, R140, R20 ;  /* 0x0000008ca490723c */ /* 0x044fe20000041814 */
[----:B------:R-:W2:Y:S03]  /*11f60*/  LDSM.16.MT88.4 R20, [R224+0x15800] ;  /* 0x01580000e014783b */ /* 0x000ea60000004200 */
[----:B------:R-:W-:Y:S04]  /*11f70*/  FADD.FTZ R196, R196, R195 ;  /* 0x000000c3c4c47221 */ /* 0x000fe80000010000 */
[C---:B------:R-:W-:Y:S01]  /*11f80*/  HMMA.16816.F32.BF16 R140, R164.reuse, R142, R24 ;  /* 0x0000008ea48c723c */ /* 0x040fe20000041818 */
[----:B------:R-:W-:Y:S03]  /*11f90*/  LDSM.16.MT88.4 R24, [R224+0x17800] ;  /* 0x01780000e018783b */ /* 0x000fe60000004200 */
[----:B------:R-:W-:Y:S04]  /*11fa0*/  FADD.FTZ R201, R201, R196 ;  /* 0x000000c4c9c97221 */ /* 0x000fe80000010000 */
[C---:B------:R-:W-:Y:S08]  /*11fb0*/  HMMA.16816.F32.BF16 R136, R164.reuse, R132, R28 ;  /* 0x00000084a488723c */ /* 0x040ff0000004181c */
        /* <DEDUP_REMOVED lines=27> */
[C---:B--2---:R-:W-:Y:S08]  /*12170*/  HMMA.16816.F32.BF16 R116, R164.reuse, R20, R116 ;  /* 0x00000014a474723c */ /* 0x044ff00000041874 */
[C---:B------:R-:W-:Y:S08]  /*12180*/  HMMA.16816.F32.BF16 R120, R164.reuse, R22, R120 ;  /* 0x00000016a478723c */ /* 0x040ff00000041878 */
[C---:B---3--:R-:W-:Y:S07]  /*12190*/  HMMA.16816.F32.BF16 R124, R164.reuse, R4, R124 ;  /* 0x00000004a47c723c */ /* 0x048fee000004187c */
[----:B------:R-:W-:Y:S01]  /*121a0*/  FADD.FTZ R4, R170, R201 ;  /* 0x000000c9aa047221 */ /* 0x000fe20000010000 */
[----:B------:R-:W-:Y:S04]  /*121b0*/  HMMA.16816.F32.BF16 R128, R164, R6, R128 ;  /* 0x00000006a480723c */ /* 0x000fe80000041880 */
[----:B------:R-:W-:Y:S03]  /*121c0*/  FADD.FTZ R4, R171, R4 ;  /* 0x00000004ab047221 */ /* 0x000fe60000010000 */
[----:B------:R-:W-:Y:S02]  /*121d0*/  FADD.FTZ R167, R183, R198 ;  /* 0x000000c6b7a77221 */ /* 0x000fe40000010000 */
[----:B------:R-:W-:Y:S03]  /*121e0*/  FADD.FTZ R185, R185, R4 ;  /* 0x00000004b9b97221 */ /* 0x000fe60000010000 */
[----:B------:R-:W-:Y:S02]  /*121f0*/  FADD.FTZ R167, R184, R167 ;  /* 0x000000a7b8a77221 */ /* 0x000fe40000010000 */
[----:B------:R-:W-:Y:S02]  /*12200*/  FADD.FTZ R185, R200, R185 ;  /* 0x000000b9c8b97221 */ /* 0x000fe40000010000 */
[----:B------:R-:W-:Y:S02]  /*12210*/  IMAD.MOV.U32 R164, RZ, RZ, R0 ;  /* 0x000000ffffa47224 */ /* 0x000fe400078e0000 */
[----:B------:R-:W-:Y:S04]  /*12220*/  FADD.FTZ R166, R180, R185 ;  /* 0x000000b9b4a67221 */ /* 0x000fe80000010000 */
[----:B------:R-:W-:Y:S01]  /*12230*/  FADD.FTZ R166, R181, R166 ;  /* 0x000000a6b5a67221 */ /* 0x000fe20000010000 */
[----:B------:R-:W-:-:S05]  /*12240*/  @P0 BRA `(.L_x_625) ;  /* 0xffffb64000000947 */ /* 0x000fca000383ffff */
.L_x_624:
[----:B------:R-:W1:Y:S01]  /*12250*/  SHFL.BFLY PT, R4, R167, 0x2, 0x1f ;  /* 0x0c401f00a7047f89 */ /* 0x000e6200000e0000 */
[----:B------:R-:W-:Y:S01]  /*12260*/  MOV R10, 0x3f800000 ;  /* 0x3f800000000a7802 */ /* 0x000fe20000000f00 */
[----:B------:R-:W2:Y:S01]  /*12270*/  S2UR UR6, SR_CTAID.Y ;  /* 0x00000000000679c3 */ /* 0x000ea20000002600 */
[----:B------:R-:W-:Y:S01]  /*12280*/  MOV R11, 0x3f800000 ;  /* 0x3f800000000b7802 */ /* 0x000fe20000000f00 */
[----:B------:R-:W3:Y:S01]  /*12290*/  SHFL.BFLY PT, R3, R166, 0x2, 0x1f ;  /* 0x0c401f00a6037f89 */ /* 0x000ee200000e0000 */
[----:B------:R-:W-:Y:S01]  /*122a0*/  ULDC.U8 UR10, c[0x0][0x329] ;  /* 0x0000ca40000a7ab9 */ /* 0x000fe20000000000 */
[----:B------:R-:W-:Y:S01]  /*122b0*/  BSSY B0, `(.L_x_628) ;  /* 0x0000193000007945 */ /* 0x000fe20003800000 */
[----:B------:R-:W-:-:S02]  /*122c0*/  UISETP.NE.AND UP4, UPT, UR21, -0x1, UPT ;  /* 0xffffffff1500788c */ /* 0x000fc4000bf85270 */
[----:B------:R-:W-:Y:S02]  /*122d0*/  UISETP.NE.AND UP3, UPT, UR10, URZ, UPT ;  /* 0x0000003f0a00728c */ /* 0x000fe4000bf65270 */
[----:B------:R-:W-:Y:S02]  /*122e0*/  ULDC.U8 UR9, c[0x0][0x328] ;  /* 0x0000ca0000097ab9 */ /* 0x000fe40000000000 */
[----:B------:R-:W-:Y:S02]  /*122f0*/  ULDC.64 UR4, c[0x0][0x1e8] ;  /* 0x00007a0000047ab9 */ /* 0x000fe40000000a00 */
[----:B------:R-:W-:Y:S02]  /*12300*/  UISETP.NE.AND UP2, UPT, UR9, URZ, UPT ;  /* 0x0000003f0900728c */ /* 0x000fe4000bf45270 */
[----:B------:R-:W-:Y:S02]  /*12310*/  ULDC UR8, c[0x0][0x214] ;  /* 0x0000850000087ab9 */ /* 0x000fe40000000800 */
[----:B------:R-:W-:-:S02]  /*12320*/  @UP4 UIMAD.WIDE.U32 UR14, UR21, UR4, URZ ;  /* 0x00000004150e42a5 */ /* 0x000fc4000f8e003f */
[----:B------:R-:W-:Y:S01]  /*12330*/  @!UP3 UISETP.NE.AND UP1, UPT, UR9, URZ, UPT ;  /* 0x0000003f0900b28c */ /* 0x000fe2000bf25270 */
[----:B------:R-:W4:Y:S01]  /*12340*/  S2UR UR9, SR_CTAID.X ;  /* 0x00000000000979c3 */ /* 0x000f220000002500 */
[----:B------:R-:W-:Y:S01]  /*12350*/  @UP4 UIMAD UR7, UR21, UR5, UR15 ;  /* 0x00000005150742a4 */ /* 0x000fe2000f8e020f */
[----:B-1----:R-:W-:Y:S01]  /*12360*/  FADD.FTZ R7, R4, R167 ;  /* 0x000000a704077221 */ /* 0x002fe20000010000 */
[----:B------:R-:W-:Y:S01]  /*12370*/  UISETP.EQ.AND UP2, UPT, UR10, URZ, UP2 ;  /* 0x0000003f0a00728c */ /* 0x000fe20009742270 */
[----:B------:R-:W1:Y:S01]  /*12380*/  S2R R4, SR_TID.X ;  /* 0x0000000000047919 */ /* 0x000e620000002100 */
[----:B--2---:R-:W-:Y:S01]  /*12390*/  @!UP4 USHF.R.S32.HI UR12, URZ, 0x1f, UR6 ;  /* 0x0000001f3f0cc899 */ /* 0x004fe20008011406 */
[----:B---3--:R-:W-:Y:S01]  /*123a0*/  FADD.FTZ R8, R3, R166 ;  /* 0x000000a603087221 */ /* 0x008fe20000010000 */
[----:B------:R-:W-:Y:S01]  /*123b0*/  ULDC.64 UR4, c[0x0][0x1e0] ;  /* 0x0000780000047ab9 */ /* 0x000fe20000000a00 */
[----:B------:R-:W2:Y:S01]  /*123c0*/  SHFL.BFLY PT, R6, R7, 0x1, 0x1f ;  /* 0x0c201f0007067f89 */ /* 0x000ea200000e0000 */
[----:B------:R-:W3:Y:S01]  /*123d0*/  S2UR UR10, SR_CTAID.Z ;  /* 0x00000000000a79c3 */ /* 0x000ee20000002700 */
[----:B------:R-:W-:-:S02]  /*123e0*/  @!UP4 UIMAD UR12, UR12, UR4, URZ ;  /* 0x000000040c0cc2a4 */ /* 0x000fc4000f8e023f */
[----:B------:R-:W5:Y:S01]  /*123f0*/  SHFL.BFLY PT, R5, R8, 0x1, 0x1f ;  /* 0x0c201f0008057f89 */ /* 0x000f6200000e0000 */
[----:B------:R-:W-:Y:S02]  /*12400*/  @UP3 ULDC UR11, c[0x0][0x210] ;  /* 0x00008400000b3ab9 */ /* 0x000fe40000000800 */
[----:B------:R-:W-:Y:S02]  /*12410*/  @!UP4 UIMAD UR12, UR6, UR5, UR12 ;  /* 0x00000005060cc2a4 */ /* 0x000fe4000f8e020c */
[----:B------:R-:W-:Y:S02]  /*12420*/  @UP3 UIMAD UR11, UR11, UR8, URZ ;  /* 0x000000080b0b32a4 */ /* 0x000fe4000f8e023f */
[----:B------:R-:W-:Y:S02]  /*12430*/  ULDC UR5, c[0x0][0x234] ;  /* 0x00008d0000057ab9 */ /* 0x000fe40000000800 */
[----:B------:R-:W-:Y:S02]  /*12440*/  UISETP.NE.OR UP0, UPT, UR21, -0x1, !UP2 ;  /* 0xffffffff1500788c */ /* 0x000fe4000d705670 */
[----:B------:R-:W-:-:S02]  /*12450*/  @!UP3 USEL UR11, UR8, UR5, !UP1 ;  /* 0x00000005080bb287 */ /* 0x000fc4000c800000 */
[----:B------:R-:W-:Y:S02]  /*12460*/  @!UP4 UIMAD.WIDE.U32 UR16, UR6, UR4, URZ ;  /* 0x000000040610c2a5 */ /* 0x000fe4000f8e003f */
[----:B------:R-:W-:Y:S01]  /*12470*/  @UP3 UMOV UR13, 0x1 ;  /* 0x00000001000d3882 */ /* 0x000fe20000000000 */
[----:B-1----:R-:W-:Y:S01]  /*12480*/  SHF.R.S32.HI R3, RZ, 0x1f, R4 ;  /* 0x0000001fff037819 */ /* 0x002fe20000011404 */
[----:B------:R-:W-:Y:S02]  /*12490*/  ULDC UR4, c[0x0][0x1c0] ;  /* 0x0000700000047ab9 */ /* 0x000fe40000000800 */
[----:B------:R-:W-:Y:S01]  /*124a0*/  @!UP3 UIMAD UR13, UR11, UR4, URZ ;  /* 0x000000040b0db2a4 */ /* 0x000fe2000f8e023f */
[----:B--2---:R-:W-:Y:S01]  /*124b0*/  FADD.FTZ R6, R7, R6 ;  /* 0x0000000607067221 */ /* 0x004fe20000010000 */
[----:B------:R-:W-:Y:S01]  /*124c0*/  LEA.HI R9, R3, R4, RZ, 0x2 ;  /* 0x0000000403097211 */ /* 0x000fe200078f10ff */
[----:B------:R-:W-:Y:S01]  /*124d0*/  @UP3 ULDC UR15, c[0x0][0x210] ;  /* 0x00008400000f3ab9 */ /* 0x000fe20000000800 */
[----:B-----5:R-:W-:-:S02]  /*124e0*/  FADD.FTZ R5, R8, R5 ;  /* 0x0000000508057221 */ /* 0x020fc40000010000 */
[----:B------:R-:W-:Y:S01]  /*124f0*/  FSETP.NE.FTZ.AND P4, PT, R6, RZ, PT ;  /* 0x000000ff0600720b */ /* 0x000fe20003f95000 */
[----:B------:R-:W-:Y:S01]  /*12500*/  UIMAD UR4, UR6, UR13, URZ ;  /* 0x0000000d060472a4 */ /* 0x000fe2000f8e023f */
[--C-:B------:R-:W-:Y:S01]  /*12510*/  SHF.R.S32.HI R8, RZ, 0x2, R9.reuse ;  /* 0x00000002ff087819 */ /* 0x100fe20000011409 */
[----:B------:R-:W-:Y:S01]  /*12520*/  @!UP3 UMOV UR15, 0x1 ;  /* 0x00000001000fb882 */ /* 0x000fe20000000000 */
[----:B------:R-:W-:Y:S01]  /*12530*/  FSETP.NE.FTZ.AND P3, PT, R5, RZ, PT ;  /* 0x000000ff0500720b */ /* 0x000fe20003f75000 */
[----:B------:R-:W-:Y:S01]  /*12540*/  @!UP0 UIMAD UR21, UR6, UR8, URZ ;  /* 0x00000008061582a4 */ /* 0x000fe2000f8e023f */
[----:B------:R-:W-:Y:S01]  /*12550*/  SHF.R.S32.HI R7, RZ, 0x1f, R9 ;  /* 0x0000001fff077819 */ /* 0x000fe20000011409 */
[----:B----4-:R-:W-:Y:S01]  /*12560*/  UIMAD UR5, UR9, UR15, URZ ;  /* 0x0000000f090572a4 */ /* 0x010fe2000f8e023f */
[----:B------:R-:W-:Y:S01]  /*12570*/  LOP3.LUT R9, R9, 0x3ffffffc, RZ, 0xc0, !PT ;  /* 0x3ffffffc09097812 */ /* 0x000fe200078ec0ff */
[----:B------:R-:W-:Y:S01]  /*12580*/  USEL UR4, UR4, URZ, !UP2 ;  /* 0x0000003f04047287 */ /* 0x000fe2000d000000 */
[----:B------:R-:W-:Y:S01]  /*12590*/  LEA.HI R7, R7, R8, RZ, 0x3 ;  /* 0x0000000807077211 */ /* 0x000fe200078f18ff */
[----:B------:R-:W-:Y:S01]  /*125a0*/  USHF.L.U32 UR5, UR5, 0x6, URZ ;  /* 0x0000000605057899 */ /* 0x000fe2000800063f */
[----:B------:R-:W-:Y:S01]  /*125b0*/  IADD3 R9, -R9, R4, RZ ;  /* 0x0000000409097210 */ /* 0x000fe20007ffe1ff */
[----:B------:R-:W1:Y:S01]  /*125c0*/  @P4 MUFU.RCP R10, R6 ;  /* 0x00000006000a4308 */ /* 0x000e620000001000 */
[----:B------:R-:W-:Y:S01]  /*125d0*/  LOP3.LUT R7, R7, 0xfffffff8, RZ, 0xc0, !PT ;  /* 0xfffffff807077812 */ /* 0x000fe200078ec0ff */
[----:B---3--:R-:W-:-:S02]  /*125e0*/  UIMAD UR11, UR10, UR11, UR4 ;  /* 0x0000000b0a0b72a4 */ /* 0x008fc4000f8e0204 */
[----:B------:R-:W-:Y:S01]  /*125f0*/  @!UP2 UMOV UR18, URZ ;  /* 0x0000003f0012ac82 */ /* 0x000fe20008000000 */
[----:B------:R-:W-:Y:S01]  /*12600*/  IADD3 R7, R8, -R7, RZ ;  /* 0x8000000708077210 */ /* 0x000fe20007ffe0ff */
[----:B------:R-:W-:Y:S01]  /*12610*/  @UP2 UMOV UR18, UR21 ;  /* 0x0000001500122c82 */ /* 0x000fe20008000000 */
[----:B------:R-:W-:Y:S01]  /*12620*/  LEA.HI R8, R3, R4, RZ, 0x5 ;  /* 0x0000000403087211 */ /* 0x000fe200078f28ff */
[----:B------:R-:W2:Y:S01]  /*12630*/  @P3 MUFU.RCP R11, R5 ;  /* 0x00000005000b3308 */ /* 0x000ea20000001000 */
[C---:B------:R-:W-:Y:S01]  /*12640*/  SHF.L.U32 R12, R7.reuse, 0x6, RZ ;  /* 0x00000006070c7819 */ /* 0x040fe200000006ff */
[----:B------:R-:W-:Y:S01]  /*12650*/  @!UP2 UMOV UR19, URZ ;  /* 0x0000003f0013ac82 */ /* 0x000fe20008000000 */
[C---:B------:R-:W-:Y:S01]  /*12660*/  R2P PR, R7.reuse, 0x6 ;  /* 0x0000000607007804 */ /* 0x040fe20000000000 */
[----:B------:R-:W-:Y:S01]  /*12670*/  USHF.R.S32.HI UR4, URZ, 0x1f, UR5 ;  /* 0x0000001f3f047899 */ /* 0x000fe20008011405 */
[----:B------:R-:W-:Y:S01]  /*12680*/  LOP3.LUT R12, R12, 0x1c0, RZ, 0xc0, !PT ;  /* 0x000001c00c0c7812 */ /* 0x000fe200078ec0ff */
[----:B------:R-:W-:Y:S01]  /*12690*/  @UP2 USHF.R.S32.HI UR19, URZ, 0x1f, UR21 ;  /* 0x0000001f3f132899 */ /* 0x000fe20008011415 */
[----:B------:R-:W-:Y:S01]  /*126a0*/  LOP3.LUT R7, R7, 0x1, RZ, 0xc0, !PT ;  /* 0x0000000107077812 */ /* 0x000fe200078ec0ff */
[----:B-1----:R-:W-:Y:S01]  /*126b0*/  FMUL.FTZ R10, R10, c[0x0][0x2dc] ;  /* 0x0000b7000a0a7a20 */ /* 0x002fe20000410000 */
[----:B------:R-:W-:Y:S01]  /*126c0*/  LEA.HI R12, R12, R12, RZ, 0x1d ;  /* 0x0000000c0c0c7211 */ /* 0x000fe200078fe8ff */
[----:B------:R-:W1:Y:S01]  /*126d0*/  @P4 MUFU.LG2 R6, R6 ;  /* 0x0000000600064308 */ /* 0x000e620000000c00 */
[----:B------:R-:W-:Y:S01]  /*126e0*/  ISETP.NE.U32.AND P0, PT, R7, 0x1, PT ;  /* 0x000000010700780c */ /* 0x000fe20003f05070 */
[C---:B------:R-:W-:Y:S01]  /*126f0*/  FMUL.FTZ R160, R10.reuse, R160 ;  /* 0x000000a00aa07220 */ /* 0x040fe20000410000 */
[----:B------:R-:W-:Y:S01]  /*12700*/  MOV R7, 0x20 ;  /* 0x0000002000077802 */ /* 0x000fe20000000f00 */
        /* <DEDUP_REMOVED lines=11> */
[----:B------:R-:W-:Y:S01]  /*127c0*/  @!UP4 UIADD3 UR7, UR17, UR12, URZ ;  /* 0x0000000c1107c290 */ /* 0x000fe2000fffe03f */
        /* <DEDUP_REMOVED lines=87> */
[----:B------:R-:W-:Y:S01]  /*12d40*/  SHF.R.S32.HI R10, RZ, 0x5, R8 ;  /* 0x00000005ff0a7819 */ /* 0x000fe20000011408 */
[----:B--2---:R-:W-:Y:S01]  /*12d50*/  FMUL.FTZ R11, R11, c[0x0][0x2dc] ;  /* 0x0000b7000b0b7a20 */ /* 0x004fe20000410000 */
[----:B------:R-:W-:Y:S01]  /*12d60*/  F2FP.BF16.PACK_AB R124, R125, R124 ;  /* 0x0000007c7d7c723e */ /* 0x000fe200000010ff */
[----:B-1----:R-:W-:Y:S01]  /*12d70*/  @P4 FMUL.FTZ R77, R6, 0.69314718246459960938 ;  /* 0x3f317218064d4820 */ /* 0x002fe20000410000 */
[----:B------:R-:W-:Y:S01]  /*12d80*/  LEA R9, R10, R9, 0x9 ;  /* 0x000000090a097211 */ /* 0x000fe200078e48ff */
[----:B------:R-:W-:Y:S01]  /*12d90*/  FMUL.FTZ R162, R11, R162 ;  /* 0x000000a20ba27220 */ /* 0x000fe20000410000 */
[----:B------:R-:W-:Y:S01]  /*12da0*/  F2FP.BF16.PACK_AB R128, R129, R128 ;  /* 0x000000808180723e */ /* 0x000fe200000010ff */
[----:B------:R-:W-:Y:S01]  /*12db0*/  FMUL.FTZ R163, R11, R163 ;  /* 0x000000a30ba37220 */ /* 0x000fe20000410000 */
[----:B------:R-:W-:Y:S01]  /*12dc0*/  LEA R9, R9, R12, 0x1 ;  /* 0x0000000c09097211 */ /* 0x000fe200078e08ff */
[----:B------:R-:W-:Y:S01]  /*12dd0*/  FMUL.FTZ R158, R11, R158 ;  /* 0x0000009e0b9e7220 */ /* 0x000fe20000410000 */
[----:B------:R-:W-:Y:S01]  /*12de0*/  SEL R12, R7, 0xffffffe0, !P1 ;  /* 0xffffffe0070c7807 */ /* 0x000fe20004800000 */
[----:B------:R-:W-:Y:S01]  /*12df0*/  FMUL.FTZ R159, R11, R159 ;  /* 0x0000009f0b9f7220 */ /* 0x000fe20000410000 */
[----:B------:R-:W-:Y:S01]  /*12e00*/  SHF.L.U32 R9, R9, 0x1, RZ ;  /* 0x0000000109097819 */ /* 0x000fe200000006ff */
[C---:B------:R-:W-:Y:S01]  /*12e10*/  FMUL.FTZ R154, R11.reuse, R154 ;  /* 0x0000009a0b9a7220 */ /* 0x040fe20000410000 */
[----:B------:R-:W-:Y:S01]  /*12e20*/  MOV R7, 0x40 ;  /* 0x0000004000077802 */ /* 0x000fe20000000f00 */
[----:B------:R-:W-:Y:S01]  /*12e30*/  FMUL.FTZ R155, R11, R155 ;  /* 0x0000009b0b9b7220 */ /* 0x000fe20000410000 */
[----:B------:R-:W-:Y:S01]  /*12e40*/  IADD3 R13, R9, -0x10, RZ ;  /* 0xfffffff0090d7810 */ /* 0x000fe20007ffe0ff */
[----:B------:R-:W-:Y:S01]  /*12e50*/  FMUL.FTZ R150, R11, R150 ;  /* 0x000000960b967220 */ /* 0x000fe20000410000 */
[----:B------:R-:W-:Y:S01]  /*12e60*/  @P0 IADD3 R13, R9, 0x10, RZ ;  /* 0x00000010090d0810 */ /* 0x000fe20007ffe0ff */
[----:B------:R-:W-:Y:S01]  /*12e70*/  FMUL.FTZ R151, R11, R151 ;  /* 0x000000970b977220 */ /* 0x000fe20000410000 */
[----:B------:R-:W-:Y:S01]  /*12e80*/  F2FP.BF16.PACK_AB R162, R163, R162 ;  /* 0x000000a2a3a2723e */ /* 0x000fe200000010ff */
[----:B------:R-:W-:Y:S01]  /*12e90*/  FMUL.FTZ R146, R11, R146 ;  /* 0x000000920b927220 */ /* 0x000fe20000410000 */
[----:B------:R-:W-:Y:S01]  /*12ea0*/  SEL R14, R7, 0xffffffc0, !P2 ;  /* 0xffffffc0070e7807 */ /* 0x000fe20005000000 */
[----:B------:R-:W-:Y:S01]  /*12eb0*/  FMUL.FTZ R147, R11, R147 ;  /* 0x000000930b937220 */ /* 0x000fe20000410000 */
[----:B------:R-:W-:Y:S01]  /*12ec0*/  F2FP.BF16.PACK_AB R158, R159, R158 ;  /* 0x0000009e9f9e723e */ /* 0x000fe200000010ff */
[----:B------:R-:W-:Y:S01]  /*12ed0*/  FMUL.FTZ R142, R11, R142 ;  /* 0x0000008e0b8e7220 */ /* 0x000fe20000410000 */
[----:B------:R-:W-:Y:S01]  /*12ee0*/  F2FP.BF16.PACK_AB R154, R155, R154 ;  /* 0x0000009a9b9a723e */ /* 0x000fe200000010ff */
[----:B------:R-:W-:Y:S01]  /*12ef0*/  FMUL.FTZ R143, R11, R143 ;  /* 0x0000008f0b8f7220 */ /* 0x000fe20000410000 */
[----:B------:R-:W-:Y:S01]  /*12f00*/  IADD3 R15, R9, R12, RZ ;  /* 0x0000000c090f7210 */ /* 0x000fe20007ffe0ff */
[----:B------:R-:W-:Y:S01]  /*12f10*/  FMUL.FTZ R138, R11, R138 ;  /* 0x0000008a0b8a7220 */ /* 0x000fe20000410000 */
[----:B------:R-:W-:Y:S01]  /*12f20*/  F2FP.BF16.PACK_AB R150, R151, R150 ;  /* 0x000000969796723e */ /* 0x000fe200000010ff */
[C---:B------:R-:W-:Y:S01]  /*12f30*/  FMUL.FTZ R139, R11.reuse, R139 ;  /* 0x0000008b0b8b7220 */ /* 0x040fe20000410000 */
[----:B------:R-:W-:Y:S01]  /*12f40*/  IADD3 R17, R12, R13, RZ ;  /* 0x0000000d0c117210 */ /* 0x000fe20007ffe0ff */
[----:B------:R-:W-:Y:S01]  /*12f50*/  FMUL.FTZ R134, R11, R134 ;  /* 0x000000860b867220 */ /* 0x000fe20000410000 */
        /* <DEDUP_REMOVED lines=8> */
[----:B------:R-:W-:Y:S01]  /*12fe0*/  IADD3 R21, R14, R13, RZ ;  /* 0x0000000d0e157210 */ /* 0x000fe20007ffe0ff */
[C---:B------:R-:W-:Y:S01]  /*12ff0*/  FMUL.FTZ R43, R11.reuse, R43 ;  /* 0x0000002b0b2b7220 */ /* 0x040fe20000410000 */
[----:B------:R-:W-:Y:S01]  /*13000*/  STS [R9+0x400], R162 ;  /* 0x000400a209007388 */ /* 0x000fe20000000800 */
[----:B------:R-:W-:Y:S01]  /*13010*/  FMUL.FTZ R46, R11, R46 ;  /* 0x0000002e0b2e7220 */ /* 0x000fe20000410000 */
[----:B------:R-:W-:Y:S01]  /*13020*/  F2FP.BF16.PACK_AB R138, R139, R138 ;  /* 0x0000008a8b8a723e */ /* 0x000fe200000010ff */
[C---:B------:R-:W-:Y:S01]  /*13030*/  FMUL.FTZ R47, R11.reuse, R47 ;  /* 0x0000002f0b2f7220 */ /* 0x040fe20000410000 */
[----:B------:R-:W-:Y:S01]  /*13040*/  STS [R13], R156 ;  /* 0x0000009c0d007388 */ /* 0x000fe20000000800 */
[----:B------:R-:W-:Y:S01]  /*13050*/  FMUL.FTZ R50, R11, R50 ;  /* 0x000000320b327220 */ /* 0x000fe20000410000 */
[----:B------:R-:W-:Y:S01]  /*13060*/  IADD3 R23, R15, R14, RZ ;  /* 0x0000000e0f177210 */ /* 0x000fe20007ffe0ff */
[C---:B------:R-:W-:Y:S01]  /*13070*/  FMUL.FTZ R51, R11.reuse, R51 ;  /* 0x000000330b337220 */ /* 0x040fe20000410000 */
[----:B------:R-:W-:Y:S01]  /*13080*/  STS [R13+0x400], R158 ;  /* 0x0004009e0d007388 */ /* 0x000fe20000000800 */
[----:B------:R-:W-:Y:S01]  /*13090*/  FMUL.FTZ R54, R11, R54 ;  /* 0x000000360b367220 */ /* 0x000fe20000410000 */
[----:B------:R-:W-:Y:S01]  /*130a0*/  F2FP.BF16.PACK_AB R134, R135, R134 ;  /* 0x000000868786723e */ /* 0x000fe200000010ff */
[----:B------:R-:W-:Y:S01]  /*130b0*/  FMUL.FTZ R55, R11, R55 ;  /* 0x000000370b377220 */ /* 0x000fe20000410000 */
[----:B------:R-:W-:Y:S01]  /*130c0*/  STS [R15], R152 ;  /* 0x000000980f007388 */ /* 0x000fe20000000800 */
[----:B------:R-:W-:Y:S01]  /*130d0*/  IADD3 R25, R17, R14, RZ ;  /* 0x0000000e11197210 */ /* 0x000fe20007ffe0ff */
[----:B------:R-:W-:Y:S01]  /*130e0*/  FMUL.FTZ R58, R11, R58 ;  /* 0x0000003a0b3a7220 */ /* 0x000fe20000410000 */
[----:B------:R-:W-:Y:S01]  /*130f0*/  F2FP.BF16.PACK_AB R38, R39, R38 ;  /* 0x000000262726723e */ /* 0x000fe200000010ff */
[----:B------:R-:W-:Y:S01]  /*13100*/  STS [R15+0x400], R154 ;  /* 0x0004009a0f007388 */ /* 0x000fe20000000800 */
[----:B------:R-:W-:Y:S01]  /*13110*/  FMUL.FTZ R59, R11, R59 ;  /* 0x0000003b0b3b7220 */ /* 0x000fe20000410000 */
[----:B------:R-:W-:Y:S01]  /*13120*/  F2FP.BF16.PACK_AB R42, R43, R42 ;  /* 0x0000002a2b2a723e */ /* 0x000fe200000010ff */
[C---:B------:R-:W-:Y:S01]  /*13130*/  FMUL.FTZ R62, R11.reuse, R62 ;  /* 0x0000003e0b3e7220 */ /* 0x040fe20000410000 */
[----:B------:R-:W-:Y:S01]  /*13140*/  STS [R17], R148 ;  /* 0x0000009411007388 */ /* 0x000fe20000000800 */
[----:B------:R-:W-:Y:S01]  /*13150*/  FMUL.FTZ R63, R11, R63 ;  /* 0x0000003f0b3f7220 */ /* 0x000fe20000410000 */
[----:B------:R-:W-:Y:S01]  /*13160*/  F2FP.BF16.PACK_AB R46, R47, R46 ;  /* 0x0000002e2f2e723e */ /* 0x000fe200000010ff */
[C---:B------:R-:W-:Y:S01]  /*13170*/  FMUL.FTZ R66, R11.reuse, R66 ;  /* 0x000000420b427220 */ /* 0x040fe20000410000 */
        /* <DEDUP_REMOVED lines=67> */
[----:B---3--:R-:W-:Y:S01]  /*135b0*/  @P3 FMUL.FTZ R5, R5, 0.69314718246459960938 ;  /* 0x3f31721805053820 */ /* 0x008fe20000410000 */
[----:B------:R-:W-:Y:S01]  /*135c0*/  STS [R19+0x2000], R52 ;  /* 0x0020003413007388 */ /* 0x000fe20000000800 */
[----:B------:R-:W-:-:S02]  /*135d0*/  F2FP.BF16.PACK_AB R118, R119, R118 ;  /* 0x000000767776723e */ /* 0x000fc400000010ff */
[----:B------:R-:W-:Y:S01]  /*135e0*/  F2FP.BF16.PACK_AB R122, R123, R122 ;  /* 0x0000007a7b7a723e */ /* 0x000fe200000010ff */
[----:B------:R-:W-:Y:S01]  /*135f0*/  STS [R19+0x2400], R54 ;  /* 0x0024003613007388 */ /* 0x000fe20000000800 */
[----:B------:R-:W-:Y:S02]  /*13600*/  F2FP.BF16.PACK_AB R126, R127, R126 ;  /* 0x0000007e7f7e723e */ /* 0x000fe400000010ff */
[----:B------:R-:W-:Y:S01]  /*13610*/  F2FP.BF16.PACK_AB R11, R11, R130 ;  /* 0x000000820b0b723e */ /* 0x000fe200000010ff */
        /* <DEDUP_REMOVED lines=27> */
[----:B------:R-:W-:Y:S04]  /*137d0*/  STS [R15+0x6400], R110 ;  /* 0x0064006e0f007388 */ /* 0x000fe80000000800 */
[----:B------:R-:W-:Y:S04]  /*137e0*/  STS [R17+0x6000], R112 ;  /* 0x0060007011007388 */ /* 0x000fe80000000800 */
[----:B------:R-:W-:Y:S01]  /*137f0*/  STS [R17+0x6400], R114 ;  /* 0x0064007211007388 */ /* 0x000fe20000000800 */
[----:B-1----:R-:W-:-:S03]  /*13800*/  LOP3.LUT R9, R8, 0xffffffe0, RZ, 0xc0, !PT ;  /* 0xffffffe008097812 */ /* 0x002fc600078ec0ff */
[----:B------:R-:W-:Y:S01]  /*13810*/  STS [R19+0x6000], R116 ;  /* 0x0060007413007388 */ /* 0x000fe20000000800 */
[----:B------:R-:W-:-:S03]  /*13820*/  IADD3 R9, -R9, R4, RZ ;  /* 0x0000000409097210 */ /* 0x000fc60007ffe1ff */
[----:B------:R-:W-:Y:S01]  /*13830*/  STS [R19+0x6400], R118 ;  /* 0x0064007613007388 */ /* 0x000fe20000000800 */
[----:B------:R-:W-:Y:S02]  /*13840*/  LOP3.LUT P0, RZ, R9, 0x3, RZ, 0xc0, !PT ;  /* 0x0000000309ff7812 */ /* 0x000fe4000780c0ff */
[----:B------:R-:W-:Y:S01]  /*13850*/  SHF.R.S32.HI R9, RZ, 0x1f, R10 ;  /* 0x0000001fff097819 */ /* 0x000fe2000001140a */
[----:B------:R-:W-:Y:S03]  /*13860*/  STS [R21+0x6000], R120 ;  /* 0x0060007815007388 */ /* 0x000fe60000000800 */
[----:B------:R-:W-:Y:S01]  /*13870*/  LEA.HI R9, R9, R10, RZ, 0x2 ;  /* 0x0000000a09097211 */ /* 0x000fe200078f10ff */
[----:B------:R-:W-:Y:S03]  /*13880*/  STS [R21+0x6400], R122 ;  /* 0x0064007a15007388 */ /* 0x000fe60000000800 */
[----:B------:R-:W-:Y:S01]  /*13890*/  LOP3.LUT R9, R9, 0xffffffc, RZ, 0xc0, !PT ;  /* 0x0ffffffc09097812 */ /* 0x000fe200078ec0ff */
[----:B------:R-:W-:Y:S03]  /*138a0*/  STS [R23+0x6000], R124 ;  /* 0x0060007c17007388 */ /* 0x000fe60000000800 */
[----:B------:R-:W-:Y:S01]  /*138b0*/  IADD3 R10, R10, -R9, RZ ;  /* 0x800000090a0a7210 */ /* 0x000fe20007ffe0ff */
[----:B------:R-:W-:Y:S01]  /*138c0*/  STS [R23+0x6400], R126 ;  /* 0x0064007e17007388 */ /* 0x000fe20000000800 */
[----:B------:R-:W-:Y:S01]  /*138d0*/  MOV R9, 0x7f800000 ;  /* 0x7f80000000097802 */ /* 0x000fe20000000f00 */
[----:B------:R-:W-:-:S02]  /*138e0*/  @P4 FFMA.FTZ R9, R2, c[0x0][0x238], R77 ;  /* 0x00008e0002094a23 */ /* 0x000fc4000001004d */
[----:B------:R-:W-:Y:S04]  /*138f0*/  STS [R25+0x6000], R128 ;  /* 0x0060008019007388 */ /* 0x000fe80000000800 */
[----:B------:R1:W-:Y:S04]  /*13900*/  STS [R25+0x6400], R11 ;  /* 0x0064000b19007388 */ /* 0x0003e80000000800 */
[----:B------:R-:W-:Y:S06]  /*13910*/  BAR.SYNC.DEFER_BLOCKING 0x0 ;  /* 0x0000000000007b1d */ /* 0x000fec0000010000 */
[----:B------:R-:W2:Y:S04]  /*13920*/  S2R R7, SR_TID.X ;  /* 0x0000000000077919 */ /* 0x000ea80000002100 */
[----:B------:R3:W4:Y:S04]  /*13930*/  LDS.128 R68, [R234] ;  /* 0x00000000ea447984 */ /* 0x0007280000000c00 */
[----:B------:R3:W3:Y:S01]  /*13940*/  LDS.128 R64, [R234+0x800] ;  /* 0x00080000ea407984 */ /* 0x0006e20000000c00 */
[----:B--2---:R-:W-:-:S03]  /*13950*/  SHF.R.S32.HI R76, RZ, 0x1f, R7 ;  /* 0x0000001fff4c7819 */ /* 0x004fc60000011407 */
[----:B------:R2:W2:Y:S01]  /*13960*/  LDS.128 R60, [R234+0x1000] ;  /* 0x00100000ea3c7984 */ /* 0x0004a20000000c00 */
[----:B------:R-:W-:-:S03]  /*13970*/  LEA.HI R8, R76, R7, RZ, 0x5 ;  /* 0x000000074c087211 */ /* 0x000fc600078f28ff */
[----:B------:R2:W2:Y:S01]  /*13980*/  LDS.128 R56, [R234+0x1800] ;  /* 0x00180000ea387984 */ /* 0x0004a20000000c00 */
[----:B------:R-:W-:-:S03]  /*13990*/  LOP3.LUT R8, R8, 0xffffffe0, RZ, 0xc0, !PT ;  /* 0xffffffe008087812 */ /* 0x000fc600078ec0ff */
[----:B------:R2:W2:Y:S01]  /*139a0*/  LDS.128 R52, [R234+0x2000] ;  /* 0x00200000ea347984 */ /* 0x0004a20000000c00 */
[----:B------:R-:W-:-:S03]  /*139b0*/  IADD3 R8, -R8, R7, RZ ;  /* 0x0000000708087210 */ /* 0x000fc60007ffe1ff */
[----:B------:R2:W2:Y:S01]  /*139c0*/  LDS.128 R48, [R234+0x2800] ;  /* 0x00280000ea307984 */ /* 0x0004a20000000c00 */
[----:B-1----:R-:W-:-:S03]  /*139d0*/  SHF.R.S32.HI R11, RZ, 0x1f, R8 ;  /* 0x0000001fff0b7819 */ /* 0x002fc60000011408 */
        /* <DEDUP_REMOVED lines=32> */
.L_x_629:
[----:B--234-:R-:W-:Y:S05]  /*13be0*/  BSYNC B0 ;  /* 0x0000000000007941 */ /* 0x01cfea0003800000 */
.L_x_628:
[----:B------:R-:W2:Y:S01]  /*13bf0*/  S2R R0, SR_CTAID.Z ;  /* 0x0000000000007919 */ /* 0x000ea20000002700 */
[----:B------:R-:W-:Y:S01]  /*13c00*/  LEA.HI R4, R3, R4, RZ, 0x3 ;  /* 0x0000000403047211 */ /* 0x000fe200078f18ff */
[----:B------:R-:W-:Y:S01]  /*13c10*/  UIMAD UR9, UR9, -0x40, UR23 ;  /* 0xffffffc0090978a4 */ /* 0x000fe2000f8e0217 */
[----:B------:R-:W-:Y:S01]  /*13c20*/  LEA.HI R7, R76, R7, RZ, 0x3 ;  /* 0x000000074c077211 */ /* 0x000fe200078f18ff */
[----:B------:R-:W-:Y:S01]  /*13c30*/  USHF.R.S32.HI UR6, URZ, 0x1f, UR10 ;  /* 0x0000001f3f067899 */ /* 0x000fe2000801140a */
[----:B------:R-:W-:Y:S01]  /*13c40*/  SHF.R.S32.HI R2, RZ, 0x1f, R244 ;  /* 0x0000001fff027819 */ /* 0x000fe200000114f4 */
[----:B------:R-:W-:Y:S01]  /*13c50*/  ULDC.64 UR4, c[0x0][0x1f0] ;  /* 0x00007c0000047ab9 */ /* 0x000fe20000000a00 */
[----:B------:R-:W-:Y:S01]  /*13c60*/  IADD3 R6, P0, R244, UR14, RZ ;  /* 0x0000000ef4067c10 */ /* 0x000fe2000ff1e0ff */
[----:B------:R-:W-:Y:S01]  /*13c70*/  UIMAD UR4, UR6, UR4, URZ ;  /* 0x00000004060472a4 */ /* 0x000fe2000f8e023f */
[----:B------:R-:W-:Y:S01]  /*13c80*/  SHF.R.S32.HI R3, RZ, 0x3, R4 ;  /* 0x00000003ff037819 */ /* 0x000fe20000011404 */
[----:B------:R-:W-:Y:S01]  /*13c90*/  BSSY B0, `(.L_x_630) ;  /* 0x000001a000007945 */ /* 0x000fe20003800000 */
[----:B------:R-:W-:Y:S01]  /*13ca0*/  SHF.R.S32.HI R8, RZ, 0x3, R7 ;  /* 0x00000003ff087819 */ /* 0x000fe20000011407 */
[----:B------:R-:W-:Y:S01]  /*13cb0*/  UIMAD UR4, UR10, UR5, UR4 ;  /* 0x000000050a0472a4 */ /* 0x000fe2000f8e0204 */
[----:B------:R-:W-:Y:S01]  /*13cc0*/  IADD3.X R7, R2, UR7, RZ, P0, !PT ;  /* 0x0000000702077c10 */ /* 0x000fe200087fe4ff */
[----:B------:R-:W-:Y:S01]  /*13cd0*/  IMAD.U32 R2, RZ, RZ, UR22 ;  /* 0x00000016ff027e24 */ /* 0x000fe2000f8e00ff */
[----:B------:R-:W-:-:S02]  /*13ce0*/  ISETP.GE.AND P0, PT, R3, UR9, PT ;  /* 0x0000000903007c0c */ /* 0x000fc4000bf06270 */
[----:B------:R-:W-:-:S05]  /*13cf0*/  SHF.R.S32.HI R9, RZ, 0x1f, R8 ;  /* 0x0000001fff097819 */ /* 0x000fca0000011408 */
[----:B------:R-:W-:-:S04]  /*13d00*/  IMAD.WIDE R8, R2, 0x40, R8 ;  /* 0x0000004002087825 */ /* 0x000fc800078e0208 */
[----:B--2---:R-:W-:-:S05]  /*13d10*/  IMAD.WIDE.U32 R6, R0, c[0x0][0x1f0], R6 ;  /* 0x00007c0000067a25 */ /* 0x004fca00078e0006 */
        /* <DEDUP_REMOVED lines=15> */
[----:B-1----:R2:W-:Y:S04]  /*13e10*/  @!P1 STG.E.128 [R76.64+0x100], R36 ;  /* 0x000100244c009986 */ /* 0x0025e8000c101d18 */
[----:B------:R2:W-:Y:S02]  /*13e20*/  @!P0 STG.E.128 [R76.64+0x180], R20 ;  /* 0x000180144c008986 */ /* 0x0005e4000c101d18 */
.L_x_631:
[----:B------:R-:W-:Y:S05]  /*13e30*/  BSYNC B0 ;  /* 0x0000000000007941 */ /* 0x000fea0003800000 */
.L_x_630:
[----:B------:R-:W-:Y:S01]  /*13e40*/  LEA.HI.SX32 R0, R4, 0x10, 0x1d ;  /* 0x0000001004007811 */ /* 0x000fe200078feaff */
        /* <DEDUP_REMOVED lines=21> */
.L_x_633:
[----:B------:R-:W-:Y:S05]  /*13fa0*/  BSYNC B0 ;  /* 0x0000000000007941 */ /* 0x000fea0003800000 */
.L_x_632:
[----:B------:R-:W-:Y:S01]  /*13fb0*/  LEA.HI.SX32 R0, R4, 0x20, 0x1d ;  /* 0x0000002004007811 */ /* 0x000fe200078feaff */
        /* <DEDUP_REMOVED lines=21> */
.L_x_635:
[----:B------:R-:W-:Y:S05]  /*14110*/  BSYNC B0 ;  /* 0x0000000000007941 */ /* 0x000fea0003800000 */
.L_x_634:
        /* <DEDUP_REMOVED lines=23> */
.L_x_636:
        /* <DEDUP_REMOVED lines=15> */
.L_x_2035:


//--------------------- .text._ZN5flash16flash_fwd_kernelI23Flash_fwd_kernel_traitsILi256ELi64ELi64ELi4ELb0ELb0EN7cutlass10bfloat16_tE19Flash_kernel_traitsILi256ELi64ELi64ELi4ES3_EELb1ELb0ELb0ELb0ELb0ELb1ELb0ELb0EEEvNS_16Flash_fwd_paramsE --------------------------
	.section	.text._ZN5flash16flash_fwd_kernelI23Flash_fwd_kernel_traitsILi256ELi64ELi64ELi4ELb0ELb0EN7cutlass10bfloat16_tE19Flash_kernel_traitsILi256ELi64ELi64ELi4ES3_EELb1ELb0ELb0ELb0ELb0ELb1ELb0ELb0EEEvNS_16Flash_fwd_paramsE,"ax",@progbits
	.sectioninfo	@"SHI_REGISTERS=255"
	.align	128
        .global         _ZN5flash16flash_fwd_kernelI23Flash_fwd_kernel_traitsILi256ELi64ELi64ELi4ELb0ELb0EN7cutlass10bfloat16_tE19Flash_kernel_traitsILi256ELi64ELi64ELi4ES3_EELb1ELb0ELb0ELb0ELb0ELb1ELb0ELb0EEEvNS_16Flash_fwd_paramsE
        .type           _ZN5flash16flash_fwd_kernelI23Flash_fwd_kernel_traitsILi256ELi64ELi64ELi4ELb0ELb0EN7cutlass10bfloat16_tE19Flash_kernel_traitsILi256ELi64ELi64ELi4ES3_EELb1ELb0ELb0ELb0ELb0ELb1ELb0ELb0EEEvNS_16Flash_fwd_paramsE,@function
        .size           _ZN5flash16flash_fwd_kernelI23Flash_fwd_kernel_traitsILi256ELi64ELi64ELi4ELb0ELb0EN7cutlass10bfloat16_tE19Flash_kernel_traitsILi256ELi64ELi64ELi4ES3_EELb1ELb0ELb0ELb0ELb0ELb1ELb0ELb0EEEvNS_16Flash_fwd_paramsE,(.L_x_2036 - _ZN5flash16flash_fwd_kernelI23Flash_fwd_kernel_traitsILi256ELi64ELi64ELi4ELb0ELb0EN7cutlass10bfloat16_tE19Flash_kernel_traitsILi256ELi64ELi64ELi4ES3_EELb1ELb0ELb0ELb0ELb0ELb1ELb0ELb0EEEvNS_16Flash_fwd_paramsE)
        .other          _ZN5flash16flash_fwd_kernelI23Flash_fwd_kernel_traitsILi256ELi64ELi64ELi4ELb0ELb0EN7cutlass10bfloat16_tE19Flash_kernel_traitsILi256ELi64ELi64ELi4ES3_EELb1ELb0ELb0ELb0ELb0ELb1ELb0ELb0EEEvNS_16Flash_fwd_paramsE,@"STO_CUDA_ENTRY STV_DEFAULT"
_ZN5flash16flash_fwd_kernelI23Flash_fwd_kernel_traitsILi256ELi64ELi64ELi4ELb0ELb0EN7cutlass10bfloat16_tE19Flash_kernel_traitsILi256ELi64ELi64ELi4ES3_EELb1ELb0ELb0ELb0ELb0ELb1ELb0ELb0EEEvNS_16Flash_fwd_paramsE:
.text._ZN5flash16flash_fwd_kernelI23Flash_fwd_kernel_traitsILi256ELi64ELi64ELi4ELb0ELb0EN7cutlass10bfloat16_tE19Flash_kernel_traitsILi256ELi64ELi64ELi4ES3_EELb1ELb0ELb0ELb0ELb0ELb1ELb0ELb0EEEvNS_16Flash_fwd_paramsE:
        /* <DEDUP_REMOVED lines=49> */
[----:B------:R-:W-:Y:S01]  /*0310*/  ULDC.64 UR12, c[0x0][0x250] ;  /* 0x00009400000c7ab9 */ /* 0x000fe20000000a00 */
[----:B------:R-:W-:Y:S01]  /*0320*/  PLOP3.LUT P1, PT, PT, PT, UP1, 0x80, 0x0 ;  /* 0x000000000000781c */ /* 0x000fe20003f2f018 */
[----:B------:R-:W-:Y:S01]  /*0330*/  @UP1 UIMAD.WIDE UR12, UR10, UR7, UR12 ;  /* 0x000000070a0c12a5 */ /* 0x000fe2000f8e020c */
        /* <DEDUP_REMOVED lines=42> */
.L_x_637:
[----:B------:R-:W-:Y:S02]  /*05e0*/  ULDC UR6, c[0x0][0x218] ;  /* 0x0000860000067ab9 */ /* 0x000fe40000000800 */
.L_x_638:
        /* <DEDUP_REMOVED lines=27> */
[----:B------:R-:W-:Y:S01]  /*07a0*/  UISETP.NE.AND UP1, UPT, UR21, -0x1, UPT ;  /* 0xffffffff1500788c */ /* 0x000fe2000bf25270 */
[----:B------:R-:W1:Y:S01]  /*07b0*/  LDC.U8 R110, c[0x0][0x2d8] ;  /* 0x0000b600ff6e7b82 */ /* 0x000e620000000000 */
[----:B------:R-:W-:Y:S02]  /*07c0*/  UISETP.NE.AND UP0, UPT, UR13, -0x1, UPT ;  /* 0xffffffff0d00788c */ /* 0x000fe4000bf05270 */
[----:B------:R-:W-:Y:S02]  /*07d0*/  ULDC.64 UR4, c[0x0][0x190] ;  /* 0x0000640000047ab9 */ /* 0x000fe40000000a00 */
[----:B------:R-:W-:Y:S02]  /*07e0*/  ULDC.64 UR6, c[0x0][0x178] ;  /* 0x00005e0000067ab9 */ /* 0x000fe40000000a00 */
[----:B------:R-:W-:-:S03]  /*07f0*/  PLOP3.LUT P0, PT, PT, PT, UP0, 0x80, 0x0 ;  /* 0x000000000000781c */ /* 0x000fc60003f0f008 */
[----:B------:R-:W-:Y:S02]  /*0800*/  @!UP1 USHF.R.S32.HI UR14, URZ, 0x1f, UR10 ;  /* 0x0000001f3f0e9899 */ /* 0x000fe4000801140a */
[----:B------:R-:W-:Y:S02]  /*0810*/  @UP1 UIMAD.WIDE.U32 UR18, UR21, UR4, URZ ;  /* 0x00000004151212a5 */ /* 0x000fe4000f8e003f */
[----:B------:R-:W-:Y:S02]  /*0820*/  @UP0 UIADD3 UR15, UR12, UR13, URZ ;  /* 0x0000000d0c0f0290 */ /* 0x000fe4000fffe03f */
[----:B------:R-:W-:Y:S02]  /*0830*/  @!UP1 UIMAD UR14, UR14, UR6, URZ ;  /* 0x000000060e0e92a4 */ /* 0x000fe4000f8e023f */
[----:B------:R-:W-:Y:S02]  /*0840*/  @UP1 UIMAD UR11, UR21, UR5, UR19 ;  /* 0x00000005150b12a4 */ /* 0x000fe4000f8e0213 */
[----:B------:R-:W-:-:S02]  /*0850*/  @!UP1 UIMAD.WIDE.U32 UR16, UR10, UR6, URZ ;  /* 0x000000060a1092a5 */ /* 0x000fc4000f8e003f */
[----:B------:R-:W-:Y:S02]  /*0860*/  ULDC.64 UR4, c[0x0][0x198] ;  /* 0x0000660000047ab9 */ /* 0x000fe40000000a00 */
[----:B------:R-:W-:Y:S02]  /*0870*/  @UP0 UIMAD.WIDE.U32 UR26, UR15, UR4, URZ ;  /* 0x000000040f1a02a5 */ /* 0x000fe4000f8e003f */
[----:B------:R-:W-:Y:S02]  /*0880*/  @!UP1 UIMAD UR14, UR10, UR7, UR14 ;  /* 0x000000070a0e92a4 */ /* 0x000fe4000f8e020e */
[----:B------:R-:W-:Y:S02]  /*0890*/  @UP1 UMOV UR6, UR18 ;  /* 0x0000001200061c82 */ /* 0x000fe40008000000 */
[----:B------:R-:W-:Y:S02]  /*08a0*/  @!UP1 UIADD3 UR11, UR17, UR14, URZ ;  /* 0x0000000e110b9290 */ /* 0x000fe4000fffe03f */
[----:B------:R-:W-:-:S02]  /*08b0*/  @UP0 UIMAD UR7, UR15, UR5, UR27 ;  /* 0x000000050f0702a4 */ /* 0x000fc4000f8e021b */
[----:B------:R-:W-:Y:S02]  /*08c0*/  @!UP1 UMOV UR6, UR16 ;  /* 0x0000001000069c82 */ /* 0x000fe40008000000 */
[----:B------:R-:W-:Y:S01]  /*08d0*/  @UP0 UMOV UR14, UR26 ;  /* 0x0000001a000e0c82 */ /* 0x000fe20008000000 */
[----:B------:R-:W-:Y:S05]  /*08e0*/  @P0 BRA `(.L_x_640) ;  /* 0x000000d000000947 */ /* 0x000fea0003800000 */
[----:B-1----:R-:W-:Y:S02]  /*08f0*/  USHF.R.S32.HI UR14, URZ, 0x1f, UR12 ;  /* 0x0000001f3f0e7899 */ /* 0x002fe4000801140c */
        /* <DEDUP_REMOVED lines=12> */
.L_x_640:
[----:B-1----:R-:W-:Y:S01]  /*09c0*/  IABS R0, c[0x0][0x1c8] ;  /* 0x0000720000007a13 */ /* 0x002fe20000000000 */
        /* <DEDUP_REMOVED lines=45> */
.L_x_641:
[CC--:B------:R-:W-:Y:S01]  /*0ca0*/  LEA.HI R3, R27.reuse, R104.reuse, RZ, 0x3 ;  /* 0x000000681b037211 */ /* 0x0c0fe200078f18ff */
[----:B------:R-:W1:Y:S01]  /*0cb0*/  S2R R108, SR_CTAID.X ;  /* 0x00000000006c7919 */ /* 0x000e620000002500 */
[----:B------:R-:W-:Y:S01]  /*0cc0*/  LEA.HI R4, R27, R104, RZ, 0x6 ;  /* 0x000000681b047211 */ /* 0x000fe200078f30ff */
[----:B------:R-:W-:Y:S01]  /*0cd0*/  UIADD3 UR20, -UR20, UR22, URZ ;  /* 0x0000001614147290 */ /* 0x000fe2000fffe13f */
[----:B------:R-:W-:Y:S01]  /*0ce0*/  SHF.R.S32.HI R2, RZ, 0x3, R3 ;  /* 0x00000003ff027819 */ /* 0x000fe20000011403 */
[----:B------:R-:W2:Y:S01]  /*0cf0*/  S2R R9, SR_CTAID.Z ;  /* 0x0000000000097919 */ /* 0x000ea20000002700 */
[----:B------:R-:W-:Y:S01]  /*0d00*/  LOP3.LUT R3, R3, 0xfffffff8, RZ, 0xc0, !PT ;  /* 0xfffffff803037812 */ /* 0x000fe200078ec0ff */
[----:B------:R-:W-:Y:S01]  /*0d10*/  ULDC.64 UR4, c[0x0][0x1a8] ;  /* 0x00006a0000047ab9 */ /* 0x000fe20000000a00 */
[C---:B------:R-:W-:Y:S01]  /*0d20*/  IADD3 R22, R2.reuse, 0x10, RZ ;  /* 0x0000001002167810 */ /* 0x040fe20007ffe0ff */
[C---:B------:R-:W-:Y:S01]  /*0d30*/  IMAD.SHL.U32 R0, R2.reuse, 0x40, RZ ;  /* 0x0000004002007824 */ /* 0x040fe200078e00ff */
[----:B------:R-:W-:Y:S01]  /*0d40*/  IADD3 R21, R2, 0x20, RZ ;  /* 0x0000002002157810 */ /* 0x000fe20007ffe0ff */
[----:B------:R-:W-:Y:S01]  /*0d50*/  IMAD.IADD R25, R104, 0x1, -R3 ;  /* 0x0000000168197824 */ /* 0x000fe200078e0a03 */
[----:B------:R-:W-:Y:S01]  /*0d60*/  ISETP.GE.AND P1, PT, R22, UR20, PT ;  /* 0x0000001416007c0c */ /* 0x000fe2000bf26270 */
[----:B------:R-:W-:Y:S01]  /*0d70*/  UIMAD UR4, UR13, UR4, URZ ;  /* 0x000000040d0472a4 */ /* 0x000fe2000f8e023f */
[----:B------:R-:W-:Y:S01]  /*0d80*/  LOP3.LUT R0, R0, 0x1c0, RZ, 0xc0, !PT ;  /* 0x000001c000007812 */ /* 0x000fe200078ec0ff */
[----:B------:R-:W-:Y:S01]  /*0d90*/  IMAD.SHL.U32 R30, R25, 0x8, RZ ;  /* 0x00000008191e7824 */ /* 0x000fe200078e00ff */
[----:B------:R-:W-:Y:S01]  /*0da0*/  ISETP.GE.AND P2, PT, R21, UR20, PT ;  /* 0x0000001415007c0c */ /* 0x000fe2000bf46270 */
[----:B------:R-:W-:Y:S01]  /*0db0*/  UIMAD UR4, UR9, UR5, UR4 ;  /* 0x00000005090472a4 */ /* 0x000fe2000f8e0204 */
[----:B------:R-:W-:Y:S01]  /*0dc0*/  SHF.R.U32.HI R5, RZ, 0x3, R0 ;  /* 0x00000003ff057819 */ /* 0x000fe20000011600 */
[----:B------:R-:W-:Y:S01]  /*0dd0*/  ULEA.HI.SX32 UR9, UR29, 0xffffffff, 0x1a ;  /* 0xffffffff1d097891 */ /* 0x000fe2000f8fd23f */
[--C-:B------:R-:W-:Y:S01]  /*0de0*/  LOP3.LUT R3, R0, 0x38, R30.reuse, 0xf8, !PT ;  /* 0x0000003800037812 */ /* 0x100fe200078ef81e */
[----:B------:R-:W-:Y:S01]  /*0df0*/  IMAD.SHL.U32 R0, R4, 0x8, RZ ;  /* 0x0000000804007824 */ /* 0x000fe200078e00ff */
[--C-:B------:R-:W-:Y:S01]  /*0e00*/  SHF.R.S32.HI R31, RZ, 0x1f, R30.reuse ;  /* 0x0000001fff1f7819 */ /* 0x100fe2000001141e */
[----:B------:R-:W-:Y:S01]  /*0e10*/  IMAD.MOV.U32 R106, RZ, RZ, c[0x0][0x198] ;  /* 0x00006600ff6a7624 */ /* 0x000fe200078e00ff */
[----:B------:R-:W-:Y:S01]  /*0e20*/  LOP3.LUT R3, R3, R5, RZ, 0x3c, !PT ;  /* 0x0000000503037212 */ /* 0x000fe200078e3cff */
[----:B------:R-:W-:Y:S01]  /*0e30*/  IMAD.MOV.U32 R105, RZ, RZ, 0x6 ;  /* 0x00000006ff697424 */ /* 0x000fe200078e00ff */
[----:B------:R-:W-:Y:S01]  /*0e40*/  IADD3 R4, P4, R30, UR6, RZ ;  /* 0x000000061e047c10 */ /* 0x000fe2000ff9e0ff */
[C---:B------:R-:W-:Y:S01]  /*0e50*/  IMAD.WIDE.U32 R6, R2.reuse, c[0x0][0x198], R30 ;  /* 0x0000660002067a25 */ /* 0x040fe200078e001e */
[----:B------:R-:W-:Y:S01]  /*0e60*/  LOP3.LUT R235, R3, 0xfffffe00, R0, 0xf8, !PT ;  /* 0xfffffe0003eb7812 */ /* 0x000fe200078ef800 */
[----:B------:R-:W-:Y:S01]  /*0e70*/  STL.64 [R1+0x20], R30 ;  /* 0x0000201e01007387 */ /* 0x000fe20000100a00 */
[--C-:B------:R-:W-:Y:S01]  /*0e80*/  SHF.R.S32.HI R3, RZ, 0x1f, R2.reuse ;  /* 0x0000001fff037819 */ /* 0x100fe20000011402 */
[----:B------:R-:W-:Y:S01]  /*0e90*/  UIMAD UR6, UR9, -0x40, UR8 ;  /* 0xffffffc0090678a4 */ /* 0x000fe2000f8e0208 */
[C---:B------:R-:W-:Y:S01]  /*0ea0*/  IADD3 R26, R2.reuse, 0x30, RZ ;  /* 0x00000030021a7810 */ /* 0x040fe20007ffe0ff */
[----:B------:R-:W-:Y:S01]  /*0eb0*/  IMAD.SHL.U32 R235, R235, 0x2, RZ ;  /* 0x00000002ebeb7824 */ /* 0x000fe200078e00ff */
[----:B------:R-:W-:Y:S01]  /*0ec0*/  ISETP.GE.AND P3, PT, R2, UR20, PT ;  /* 0x0000001402007c0c */ /* 0x000fe2000bf66270 */
[----:B-1----:R-:W-:Y:S01]  /*0ed0*/  IMAD.WIDE R12, R108, 0x40, R2 ;  /* 0x000000406c0c7825 */ /* 0x002fe200078e0202 */
[----:B------:R-:W-:-:S02]  /*0ee0*/  IADD3.X R5, R31, UR11, RZ, P4, !PT ;  /* 0x0000000b1f057c10 */ /* 0x000fc4000a7fe4ff */
[----:B------:R-:W-:Y:S01]  /*0ef0*/  ISETP.GE.AND P0, PT, R26, UR20, PT ;  /* 0x000000141a007c0c */ /* 0x000fe2000bf06270 */
[----:B------:R-:W-:Y:S01]  /*0f00*/  IMAD R0, R3, c[0x0][0x198], RZ ;  /* 0x0000660003007a24 */ /* 0x000fe200078e02ff */
[C---:B------:R-:W-:Y:S01]  /*0f10*/  @!P1 IADD3 R16, P6, R12.reuse, 0x10, RZ ;  /* 0x000000100c109810 */ /* 0x040fe20007fde0ff */
[----:B--2---:R-:W-:Y:S01]  /*0f20*/  IMAD.WIDE.U32 R4, R9, c[0x0][0x1a8], R4 ;  /* 0x00006a0009047a25 */ /* 0x004fe200078e0004 */
[----:B------:R-:W-:Y:S01]  /*0f30*/  @!P2 IADD3 R14, P5, R12, 0x20, RZ ;  /* 0x000000200c0ea810 */ /* 0x000fe20007fbe0ff */
[----:B------:R1:W-:Y:S01]  /*0f40*/  STL.64 [R1+0x8], R12 ;  /* 0x0000080c01007387 */ /* 0x0003e20000100a00 */
[----:B------:R-:W-:Y:S01]  /*0f50*/  IADD3 R18, P4, R6, UR14, RZ ;  /* 0x0000000e06127c10 */ /* 0x000fe2000ff9e0ff */
[----:B------:R-:W-:Y:S01]  /*0f60*/  IMAD R0, R2, c[0x0][0x19c], R0 ;  /* 0x0000670002007a24 */ /* 0x000fe200078e0200 */
[----:B------:R-:W-:Y:S01]  /*0f70*/  IADD3 R5, R5, UR4, RZ ;  /* 0x0000000405057c10 */ /* 0x000fe2000fffe0ff */
[--C-:B------:R-:W-:Y:S01]  /*0f80*/  @!P1 IMAD.X R8, RZ, RZ, R13.reuse, P6 ;  /* 0x000000ffff089224 */ /* 0x100fe200030e060d */
[----:B------:R-:W-:Y:S01]  /*0f90*/  SHF.L.U64.HI R105, R106, R105, c[0x0][0x19c] ;  /* 0x000067006a697619 */ /* 0x000fe20000010269 */
[----:B------:R-:W-:Y:S01]  /*0fa0*/  @!P2 IMAD.X R6, RZ, RZ, R13, P5 ;  /* 0x000000ffff06a224 */ /* 0x000fe200028e060d */
[----:B------:R-:W-:Y:S01]  /*0fb0*/  IADD3.X R19, R7, UR7, R0, P4, !PT ;  /* 0x0000000707137c10 */ /* 0x000fe2000a7fe400 */
[----:B------:R-:W-:Y:S01]  /*0fc0*/  @!P3 IMAD R0, R13, c[0x0][0x190], RZ ;  /* 0x000064000d00ba24 */ /* 0x000fe200078e02ff */
[----:B------:R-:W-:Y:S01]  /*0fd0*/  @!P0 IADD3 R9, P4, R12, 0x30, RZ ;  /* 0x000000300c098810 */ /* 0x000fe20007f9e0ff */
[----:B------:R-:W-:Y:S01]  /*0fe0*/  @!P1 IMAD R8, R8, c[0x0][0x190], RZ ;  /* 0x0000640008089a24 */ /* 0x000fe200078e02ff */
[----:B------:R-:W-:Y:S01]  /*0ff0*/  ISETP.GE.AND P6, PT, R22, UR6, PT ;  /* 0x0000000616007c0c */ /* 0x000fe2000bfc6270 */
[----:B------:R-:W-:Y:S01]  /*1000*/  @!P2 IMAD R10, R6, c[0x0][0x190], RZ ;  /* 0x00006400060aaa24 */ /* 0x000fe200078e02ff */
[----:B------:R-:W-:Y:S01]  /*1010*/  USHF.R.S32.HI UR7, URZ, 0x1f, UR9 ;  /* 0x0000001f3f077899 */ /* 0x000fe20008011409 */
[C---:B------:R-:W-:Y:S01]  /*1020*/  @!P3 IMAD R0, R12.reuse, c[0x0][0x194], R0 ;  /* 0x000065000c00ba24 */ /* 0x040fe200078e0200 */
[----:B------:R-:W-:Y:S01]  /*1030*/  ULDC.64 UR4, c[0x0][0x1a0] ;  /* 0x0000680000047ab9 */ /* 0x000fe20000000a00 */
[----:B------:R-:W-:Y:S01]  /*1040*/  @!P3 IMAD.WIDE.U32 R6, R12, c[0x0][0x190], R4 ;  /* 0x000064000c06ba25 */ /* 0x000fe200078e0004 */
[----:B------:R-:W-:Y:S01]  /*1050*/  UIMAD.WIDE.U32 UR10, UR9, UR4, URZ ;  /* 0x00000004090a72a5 */ /* 0x000fe2000f8e003f */
[----:B------:R-:W-:-:S02]  /*1060*/  SHF.R.S32.HI R102, RZ, 0x5, R28 ;  /* 0x00000005ff667819 */ /* 0x000fc4000001141c */
[----:B------:R-:W-:Y:S02]  /*1070*/  @!P1 IMAD R24, R16, c[0x0][0x194], R8 ;  /* 0x0000650010189a24 */ /* 0x000fe400078e0208 */
[----:B------:R-:W-:Y:S02]  /*1080*/  @!P0 IMAD.X R8, RZ, RZ, R13, P4 ;  /* 0x000000ffff088224 */ /* 0x000fe400020e060d */
[----:B------:R-:W-:Y:S01]  /*1090*/  @!P2 IMAD R23, R14, c[0x0][0x194], R10 ;  /* 0x000065000e17aa24 */ /* 0x000fe200078e020a */
[----:B------:R-:W-:Y:S01]  /*10a0*/  @!P3 LEA R10, P4, R6, c[0x0][0x160], 0x1 ;  /* 0x00005800060aba11 */ /* 0x000fe200078808ff */
[----:B------:R-:W-:Y:S02]  /*10b0*/  @!P3 IMAD.IADD R0, R7, 0x1, R0 ;  /* 0x000000010700b824 */ /* 0x000fe400078e0200 */
[----:B------:R-:W-:-:S03]  /*10c0*/  @!P1 IMAD.WIDE.U32 R16, R16, c[0x0][0x190], R4 ;  /* 0x0000640010109a25 */ /* 0x000fc600078e0004 */
[----:B------:R-:W-:Y:S01]  /*10d0*/  @!P3 LEA.HI.X R11, R6, c[0x0][0x164], R0, 0x1, P4 ;  /* 0x00005900060bba11 */ /* 0x000fe200020f0c00 */
[----:B------:R-:W-:-:S04]  /*10e0*/  @!P2 IMAD.WIDE.U32 R14, R14, c[0x0][0x190], R4 ;  /* 0x000064000e0eaa25 */ /* 0x000fc800078e0004 */
[----:B-1----:R-:W-:Y:S01]  /*10f0*/  @!P0 IMAD.MOV.U32 R12, RZ, RZ, R4 ;  /* 0x000000ffff0c8224 */ /* 0x002fe200078e0004 */
[----:B------:R-:W-:Y:S01]  /*1100*/  @!P1 LEA R4, P5, R16, c[0x0][0x160], 0x1 ;  /* 0x0000580010049a11 */ /* 0x000fe200078a08ff */
[----:B------:R-:W-:Y:S01]  /*1110*/  @!P1 IMAD.IADD R0, R17, 0x1, R24 ;  /* 0x0000000111009824 */ /* 0x000fe200078e0218 */
[----:B------:R-:W-:Y:S01]  /*1120*/  @!PT LDS RZ, [RZ] ;  /* 0x00000000fffff984 */ /* 0x000fe20000000800 */
[----:B------:R-:W-:Y:S01]  /*1130*/  @!PT LDS RZ, [RZ] ;  /* 0x00000000fffff984 */ /* 0x000fe20000000800 */
[----:B------:R-:W-:Y:S01]  /*1140*/  @!PT LDS RZ, [RZ] ;  /* 0x00000000fffff984 */ /* 0x000fe20000000800 */
[----:B------:R1:W-:Y:S01]  /*1150*/  @!P3 LDGSTS.E.BYPASS.LTC128B.128 [R235], [R10.64] ;  /* 0x000000000aebbfae */ /* 0x0003e2000b901d58 */
[----:B------:R-:W-:Y:S02]  /*1160*/  @!P0 IMAD.MOV.U32 R13, RZ, RZ, R5 ;  /* 0x000000ffff0d8224 */ /* 0x000fe400078e0005 */
[----:B------:R-:W-:Y:S01]  /*1170*/  @!P0 IMAD R7, R8, c[0x0][0x190], RZ ;  /* 0x0000640008078a24 */ /* 0x000fe200078e02ff */
[----:B------:R-:W-:Y:S01]  /*1180*/  @!P2 LEA R8, P4, R14, c[0x0][0x160], 0x1 ;  /* 0x000058000e08aa11 */ /* 0x000fe200078808ff */
[----:B------:R-:W-:Y:S01]  /*1190*/  @!P2 IMAD.IADD R6, R15, 0x1, R23 ;  /* 0x000000010f06a824 */ /* 0x000fe200078e0217 */
[----:B------:R-:W-:Y:S01]  /*11a0*/  @!P1 LEA.HI.X R5, R16, c[0x0][0x164], R0, 0x1, P5 ;  /* 0x0000590010059a11 */ /* 0x000fe200028f0c00 */
[C---:B------:R-:W-:Y:S01]  /*11b0*/  @!P0 IMAD R7, R9.reuse, c[0x0][0x194], R7 ;  /* 0x0000650009078a24 */ /* 0x040fe200078e0207 */
[----:B------:R-:W-:Y:S01]  /*11c0*/  SHF.R.S32.HI R16, RZ, 0x1f, R20 ;  /* 0x0000001fff107819 */ /* 0x000fe20000011414 */
[----:B------:R-:W-:Y:S01]  /*11d0*/  @!P0 IMAD.WIDE.U32 R12, R9, c[0x0][0x190], R12 ;  /* 0x00006400090c8a25 */ /* 0x000fe200078e000c */
[----:B------:R-:W-:Y:S01]  /*11e0*/  @!P2 LEA.HI.X R9, R14, c[0x0][0x164], R6, 0x1, P4 ;  /* 0x000059000e09aa11 */ /* 0x000fe200020f0c06 */
[----:B------:R1:W-:Y:S01]  /*11f0*/  @!P3 LDGSTS.E.BYPASS.LTC128B.128 [R235+0x2000], [R10.64+0x80] ;  /* 0x020000800aebbfae */ /* 0x0003e2000b901d58 */
[----:B------:R-:W-:Y:S01]  /*1200*/  ISETP.GE.AND P5, PT, R21, UR6, PT ;  /* 0x0000000615007c0c */ /* 0x000fe2000bfa6270 */
[----:B------:R-:W-:Y:S01]  /*1210*/  @!P0 IMAD.IADD R7, R13, 0x1, R7 ;  /* 0x000000010d078824 */ /* 0x000fe200078e0207 */
[----:B------:R-:W-:Y:S01]  /*1220*/  @!P0 LEA R6, P4, R12, c[0x0][0x160], 0x1 ;  /* 0x000058000c068a11 */ /* 0x000fe200078808ff */
[----:B------:R-:W-:Y:S01]  /*1230*/  IMAD R0, R16, c[0x0][0x1b0], RZ ;  /* 0x00006c0010007a24 */ /* 0x000fe200078e02ff */
[----:B------:R1:W-:Y:S01]  /*1240*/  @!P3 LDGSTS.E.BYPASS.LTC128B.128 [R235+0x4000], [R10.64+0x100] ;  /* 0x040001000aebbfae */ /* 0x0003e2000b901d58 */
[----:B------:R-:W-:Y:S01]  /*1250*/  IMAD.WIDE.U32 R18, R20, c[0x0][0x1b0], R18 ;  /* 0x00006c0014127a25 */ /* 0x000fe200078e0012 */
[----:B------:R-:W-:-:S02]  /*1260*/  @!P0 LEA.HI.X R7, R12, c[0x0][0x164], R7, 0x1, P4 ;  /* 0x000059000c078a11 */ /* 0x000fc400020f0c07 */
[----:B------:R1:W-:Y:S01]  /*1270*/  @!P3 LDGSTS.E.BYPASS.LTC128B.128 [R235+0x6000], [R10.64+0x180] ;  /* 0x060001800aebbfae */ /* 0x0003e2000b901d58 */
[----:B------:R-:W-:Y:S02]  /*1280*/  IMAD R12, R20, c[0x0][0x1b4], R0 ;  /* 0x00006d00140c7a24 */ /* 0x000fe400078e0200 */
[C---:B------:R-:W-:Y:S01]  /*1290*/  IMAD.SHL.U32 R109, R106.reuse, 0x40, RZ ;  /* 0x000000406a6d7824 */ /* 0x040fe200078e00ff */
[----:B------:R2:W-:Y:S01]  /*12a0*/  @!P1 LDGSTS.E.BYPASS.LTC128B.128 [R235+0x800], [R4.64] ;  /* 0x0080000004eb9fae */ /* 0x0005e2000b901d58 */
[----:B------:R-:W-:Y:S02]  /*12b0*/  IMAD R0, R105, UR9, RZ ;  /* 0x0000000969007c24 */ /* 0x000fe4000f8e02ff */
[----:B------:R-:W-:Y:S01]  /*12c0*/  IMAD.IADD R249, R19, 0x1, R12 ;  /* 0x0000000113f97824 */ /* 0x000fe200078e020c */
[----:B------:R2:W-:Y:S01]  /*12d0*/  @!P1 LDGSTS.E.BYPASS.LTC128B.128 [R235+0x2800], [R4.64+0x80] ;  /* 0x0280008004eb9fae */ /* 0x0005e2000b901d58 */
[----:B------:R-:W-:Y:S02]  /*12e0*/  IMAD.MOV.U32 R248, RZ, RZ, R18 ;  /* 0x000000fffff87224 */ /* 0x000fe400078e0012 */
[----:B------:R-:W-:Y:S01]  /*12f0*/  IMAD R0, R109, UR7, R0 ;  /* 0x000000076d007c24 */ /* 0x000fe2000f8e0200 */
[----:B------:R2:W-:Y:S01]  /*1300*/  @!P1 LDGSTS.E.BYPASS.LTC128B.128 [R235+0x4800], [R4.64+0x100] ;  /* 0x0480010004eb9fae */ /* 0x0005e2000b901d58 */
[----:B------:R-:W-:Y:S01]  /*1310*/  IMAD.MOV.U32 R107, RZ, RZ, c[0x0][0x19c] ;  /* 0x00006700ff6b7624 */ /* 0x000fe200078e00ff */
[----:B------:R-:W-:Y:S01]  /*1320*/  UIMAD UR7, UR7, UR4, URZ ;  /* 0x00000004070772a4 */ /* 0x000fe2000f8e023f */
[----:B------:R-:W-:Y:S01]  /*1330*/  IMAD.WIDE.U32 R12, R106, 0x20, RZ ;  /* 0x000000206a0c7825 */ /* 0x000fe200078e00ff */
[----:B------:R2:W-:Y:S01]  /*1340*/  @!P1 LDGSTS.E.BYPASS.LTC128B.128 [R235+0x6800], [R4.64+0x180] ;  /* 0x0680018004eb9fae */ /* 0x0005e2000b901d58 */
[----:B------:R-:W-:Y:S01]  /*1350*/  ISETP.GE.AND P1, PT, R2, UR6, PT ;  /* 0x0000000602007c0c */ /* 0x000fe2000bf26270 */
[----:B------:R-:W-:Y:S01]  /*1360*/  UIMAD UR7, UR9, UR5, UR7 ;  /* 0x00000005090772a4 */ /* 0x000fe2000f8e0207 */
[----:B------:R-:W-:Y:S01]  /*1370*/  IMAD R3, R3, c[0x0][0x1a0], RZ ;  /* 0x0000680003037a24 */ /* 0x000fe200078e02ff */
[----:B------:R3:W-:Y:S01]  /*1380*/  @!P2 LDGSTS.E.BYPASS.LTC128B.128 [R235+0x1000], [R8.64] ;  /* 0x0100000008ebafae */ /* 0x0007e2000b901d58 */
[----:B------:R-:W-:Y:S01]  /*1390*/  IMAD.U32 R17, RZ, RZ, UR4 ;  /* 0x00000004ff117e24 */ /* 0x000fe2000f8e00ff */
[----:B------:R-:W-:-:S02]  /*13a0*/  UIADD3 UR7, UR11, UR7, URZ ;  /* 0x000000070b077290 */ /* 0x000fc4000fffe03f */
[----:B------:R3:W-:Y:S01]  /*13b0*/  @!P2 LDGSTS.E.BYPASS.LTC128B.128 [R235+0x3000], [R8.64+0x80] ;  /* 0x0300008008ebafae */ /* 0x0007e2000b901d58 */
[----:B-1----:R-:W-:-:S03]  /*13c0*/  IMAD.WIDE.U32 R10, R109, UR9, R248 ;  /* 0x000000096d0a7c25 */ /* 0x002fc6000f8e00f8 */
[----:B------:R3:W-:Y:S04]  /*13d0*/  @!P2 LDGSTS.E.BYPASS.LTC128B.128 [R235+0x5000], [R8.64+0x100] ;  /* 0x0500010008ebafae */ /* 0x0007e8000b901d58 */
[----:B------:R3:W-:Y:S01]  /*13e0*/  @!P2 LDGSTS.E.BYPASS.LTC128B.128 [R235+0x7000], [R8.64+0x180] ;  /* 0x0700018008ebafae */ /* 0x0007e2000b901d58 */
[----:B------:R-:W-:-:S03]  /*13f0*/  ISETP.GE.AND P2, PT, R21, UR6, PT ;  /* 0x0000000615007c0c */ /* 0x000fc6000bf46270 */
[----:B------:R1:W-:Y:S04]  /*1400*/  @!P0 LDGSTS.E.BYPASS.LTC128B.128 [R235+0x1800], [R6.64] ;  /* 0x0180000006eb8fae */ /* 0x0003e8000b901d58 */
[----:B------:R1:W-:Y:S01]  /*1410*/  @!P0 LDGSTS.E.BYPASS.LTC128B.128 [R235+0x3800], [R6.64+0x80] ;  /* 0x0380008006eb8fae */ /* 0x0003e2000b901d58 */
[----:B--2---:R-:W-:Y:S01]  /*1420*/  IMAD.IADD R5, R11, 0x1, R0 ;  /* 0x000000010b057824 */ /* 0x004fe200078e0200 */
[C---:B------:R-:W-:Y:S02]  /*1430*/  @!P6 LEA R0, P3, R106.reuse, R10, 0x4 ;  /* 0x0000000a6a00e211 */ /* 0x040fe400078620ff */
[----:B------:R1:W-:Y:S01]  /*1440*/  @!P0 LDGSTS.E.BYPASS.LTC128B.128 [R235+0x5800], [R6.64+0x100] ;  /* 0x0580010006eb8fae */ /* 0x0003e2000b901d58 */
[----:B------:R-:W-:Y:S01]  /*1450*/  IMAD.SHL.U32 R11, R107, 0x20, RZ ;  /* 0x000000206b0b7824 */ /* 0x000fe200078e00ff */
[----:B------:R-:W-:-:S02]  /*1460*/  @!P6 LEA.HI.X R4, R106, R5, R107, 0x4, P3 ;  /* 0x000000056a04e211 */ /* 0x000fc400018f246b */
[----:B------:R1:W-:Y:S01]  /*1470*/  @!P0 LDGSTS.E.BYPASS.LTC128B.128 [R235+0x7800], [R6.64+0x180] ;  /* 0x0780018006eb8fae */ /* 0x0003e2000b901d58 */
[----:B------:R-:W-:Y:S02]  /*1480*/  @!P6 LEA R14, P4, R0, c[0x0][0x168], 0x1 ;  /* 0x00005a00000eea11 */ /* 0x000fe400078808ff */
[----:B------:R-:W-:Y:S01]  /*1490*/  ISETP.GE.AND P3, PT, R22, UR6, PT ;  /* 0x0000000616007c0c */ /* 0x000fe2000bf66270 */
[----:B------:R-:W-:Y:S01]  /*14a0*/  STL.64 [R1], R18 ;  /* 0x0000001201007387 */ /* 0x000fe20000100a00 */
[----:B------:R-:W-:Y:S01]  /*14b0*/  @!P6 LEA.HI.X R15, R0, c[0x0][0x16c], R4, 0x1, P4 ;  /* 0x00005b00000fea11 */ /* 0x000fe200020f0c04 */
[----:B------:R-:W-:Y:S01]  /*14c0*/  IMAD R4, R2, c[0x0][0x1a4], R3 ;  /* 0x0000690002047a24 */ /* 0x000fe200078e0203 */
[----:B------:R-:W-:Y:S01]  /*14d0*/  @!P5 IADD3 R0, P0, R10, R12, RZ ;  /* 0x0000000c0a00d210 */ /* 0x000fe20007f1e0ff */
[----:B------:R-:W-:Y:S02]  /*14e0*/  IMAD R3, R16, c[0x0][0x1b8], RZ ;  /* 0x00006e0010037a24 */ /* 0x000fe400078e02ff */
[----:B---3--:R-:W-:Y:S01]  /*14f0*/  IMAD.WIDE.U32 R8, R2, c[0x0][0x1a0], R30 ;  /* 0x0000680002087a25 */ /* 0x008fe200078e001e */
[----:B------:R-:W-:-:S03]  /*1500*/  @!P5 IADD3.X R11, R5, R13, R11, P0, !PT ;  /* 0x0000000d050bd210 */ /* 0x000fc600007fe40b */
[----:B------:R-:W-:Y:S01]  /*1510*/  IMAD R16, R20, c[0x0][0x1bc], R3 ;  /* 0x00006f0014107a24 */ /* 0x000fe200078e0203 */
[----:B------:R-:W-:Y:S01]  /*1520*/  IADD3 R12, P0, R8, UR16, RZ ;  /* 0x00000010080c7c10 */ /* 0x000fe2000ff1e0ff */
[----:B------:R-:W-:-:S03]  /*1530*/  IMAD.U32 R3, RZ, RZ, UR7 ;  /* 0x00000007ff037e24 */ /* 0x000fc6000f8e00ff */
[----:B------:R-:W-:Y:S02]  /*1540*/  IADD3.X R13, R9, UR15, R4, P0, !PT ;  /* 0x0000000f090d7c10 */ /* 0x000fe400087fe404 */
[----:B------:R-:W-:-:S03]  /*1550*/  @!P5 LEA R8, P0, R0, c[0x0][0x168], 0x1 ;  /* 0x00005a000008da11 */ /* 0x000fc600078008ff */
[----:B------:R-:W-:Y:S01]  /*1560*/  IMAD.WIDE.U32 R250, R20, c[0x0][0x1b8], R12 ;  /* 0x00006e0014fa7a25 */ /* 0x000fe200078e000c */
[----:B------:R-:W-:Y:S02]  /*1570*/  @!P5 LEA.HI.X R9, R0, c[0x0][0x16c], R11, 0x1, P0 ;  /* 0x00005b000009da11 */ /* 0x000fe400000f0c0b */
[C---:B-1----:R-:W-:Y:S01]  /*1580*/  @!P1 LEA R6, P4, R10.reuse, c[0x0][0x168], 0x1 ;  /* 0x00005a000a069a11 */ /* 0x042fe200078808ff */
[----:B------:R-:W-:Y:S02]  /*1590*/  IMAD.U32 R12, RZ, RZ, UR10 ;  /* 0x0000000aff0c7e24 */ /* 0x000fe4000f8e00ff */
[----:B------:R-:W-:Y:S01]  /*15a0*/  IMAD.IADD R252, R251, 0x1, R16 ;  /* 0x00000001fbfc7824 */ /* 0x000fe200078e0210 */
[----:B------:R-:W-:Y:S01]  /*15b0*/  @!P1 LEA.HI.X R7, R10, c[0x0][0x16c], R5, 0x1, P4 ;  /* 0x00005b000a079a11 */ /* 0x000fe200020f0c05 */
[----:B------:R-:W-:Y:S01]  /*15c0*/  IMAD.U32 R13, RZ, RZ, UR11 ;  /* 0x0000000bff0d7e24 */ /* 0x000fe2000f8e00ff */
[----:B------:R-:W-:Y:S01]  /*15d0*/  ISETP.GE.AND P4, PT, R26, UR6, PT ;  /* 0x000000061a007c0c */ /* 0x000fe2000bf86270 */
[----:B------:R-:W-:-:S02]  /*15e0*/  UIMAD.WIDE.U32 UR10, UR4, 0x20, URZ ;  /* 0x00000020040a78a5 */ /* 0x000fc4000f8e003f */
[----:B------:R1:W-:Y:S04]  /*15f0*/  @!P1 LDGSTS.E.BYPASS.LTC128B.128 [R235+0x8000], [R6.64] ;  /* 0x0800000006eb9fae */ /* 0x0003e8000b901d58 */
[----:B------:R1:W-:Y:S04]  /*1600*/  @!P1 LDGSTS.E.BYPASS.LTC128B.128 [R235+0xa000], [R6.64+0x80] ;  /* 0x0a00008006eb9fae */ /* 0x0003e8000b901d58 */
[----:B------:R1:W-:Y:S02]  /*1610*/  @!P1 LDGSTS.E.BYPASS.LTC128B.128 [R235+0xc000], [R6.64+0x100] ;  /* 0x0c00010006eb9fae */ /* 0x0003e4000b901d58 */
[----:B------:R-:W-:-:S02]  /*1620*/  @!P4 IMAD.MOV.U32 R4, RZ, RZ, R10 ;  /* 0x000000ffff04c224 */ /* 0x000fc400078e000a */
[----:B------:R-:W-:Y:S01]  /*1630*/  @!P4 IMAD R0, R107, 0x30, RZ ;  /* 0x000000306b00c824 */ /* 0x000fe200078e02ff */
[----:B------:R1:W-:Y:S01]  /*1640*/  @!P1 LDGSTS.E.BYPASS.LTC128B.128 [R235+0xe000], [R6.64+0x180] ;  /* 0x0e00018006eb9fae */ /* 0x0003e2000b901d58 */
[----:B------:R-:W-:Y:S01]  /*1650*/  @!P4 IMAD.WIDE.U32 R10, R106, 0x30, R4 ;  /* 0x000000306a0ac825 */ /* 0x000fe200078e0004 */
[C---:B------:R-:W-:Y:S02]  /*1660*/  LEA R4, P0, R12.reuse, R250, 0x6 ;  /* 0x000000fa0c047211 */ /* 0x040fe400078030ff */
[----:B------:R2:W-:Y:S01]  /*1670*/  @!P6 LDGSTS.E.BYPASS.LTC128B.128 [R235+0x8800], [R14.64] ;  /* 0x088000000eebefae */ /* 0x0005e2000b901d58 */
[----:B------:R-:W-:Y:S01]  /*1680*/  @!P4 IMAD.IADD R0, R11, 0x1, R0 ;  /* 0x000000010b00c824 */ /* 0x000fe200078e0200 */
[----:B------:R-:W-:Y:S02]  /*1690*/  LEA.HI R11, R27, R104, RZ, 0x4 ;  /* 0x000000681b0b7211 */ /* 0x000fe400078f20ff */
[----:B------:R2:W-:Y:S01]  /*16a0*/  @!P6 LDGSTS.E.BYPASS.LTC128B.128 [R235+0xa800], [R14.64+0x80] ;  /* 0x0a8000800eebefae */ /* 0x0005e2000b901d58 */
[----:B------:R-:W-:Y:S01]  /*16b0*/  LEA.HI.X R5, R12, R252, R3, 0x6, P0 ;  /* 0x000000fc0c057211 */ /* 0x000fe200000f3403 */
[----:B------:R-:W-:Y:S01]  /*16c0*/  IMAD.SHL.U32 R12, R25, 0x40, RZ ;  /* 0x00000040190c7824 */ /* 0x000fe200078e00ff */
[----:B------:R-:W-:Y:S01]  /*16d0*/  SHF.R.S32.HI R3, RZ, 0x4, R11 ;  /* 0x00000004ff037819 */ /* 0x000fe2000001140b */
[----:B------:R2:W-:Y:S04]  /*16e0*/  @!P6 LDGSTS.E.BYPASS.LTC128B.128 [R235+0xc800], [R14.64+0x100] ;  /* 0x0c8001000eebefae */ /* 0x0005e8000b901d58 */
[----:B------:R2:W-:Y:S01]  /*16f0*/  @!P6 LDGSTS.E.BYPASS.LTC128B.128 [R235+0xe800], [R14.64+0x180] ;  /* 0x0e8001800eebefae */ /* 0x0005e2000b901d58 */
[----:B------:R-:W-:-:S03]  /*1700*/  ISETP.GE.AND P6, PT, R2, UR6, PT ;  /* 0x0000000602007c0c */ /* 0x000fc6000bfc6270 */
[----:B------:R3:W-:Y:S04]  /*1710*/  @!P5 LDGSTS.E.BYPASS.LTC128B.128 [R235+0x9000], [R8.64] ;  /* 0x0900000008ebdfae */ /* 0x0007e8000b901d58 */
[----:B------:R3:W-:Y:S01]  /*1720*/  @!P5 LDGSTS.E.BYPASS.LTC128B.128 [R235+0xb000], [R8.64+0x80] ;  /* 0x0b00008008ebdfae */ /* 0x0007e2000b901d58 */
[----:B-1----:R-:W-:-:S03]  /*1730*/  @!P4 LEA R6, P1, R10, c[0x0][0x168], 0x1 ;  /* 0x00005a000a06ca11 */ /* 0x002fc600078208ff */
[----:B------:R3:W-:Y:S01]  /*1740*/  @!P5 LDGSTS.E.BYPASS.LTC128B.128 [R235+0xd000], [R8.64+0x100] ;  /* 0x0d00010008ebdfae */ /* 0x0007e2000b901d58 */
[----:B------:R-:W-:-:S03]  /*1750*/  @!P4 LEA.HI.X R7, R10, c[0x0][0x16c], R0, 0x1, P1 ;  /* 0x00005b000a07ca11 */ /* 0x000fc600008f0c00 */
[----:B------:R3:W-:Y:S01]  /*1760*/  @!P5 LDGSTS.E.BYPASS.LTC128B.128 [R235+0xf000], [R8.64+0x180] ;  /* 0x0f00018008ebdfae */ /* 0x0007e2000b901d58 */
[C---:B------:R-:W-:Y:S01]  /*1770*/  LOP3.LUT R0, R11.reuse, 0xfffffff0, RZ, 0xc0, !PT ;  /* 0xfffffff00b007812 */ /* 0x040fe200078ec0ff */
[----:B------:R-:W-:Y:S01]  /*1780*/  IMAD.SHL.U32 R10, R2, 0x8, RZ ;  /* 0x00000008020a7824 */ /* 0x000fe200078e00ff */
[----:B------:R-:W-:Y:S01]  /*1790*/  LOP3.LUT R2, R12, 0x1c0, RZ, 0xc0, !PT ;  /* 0x000001c00c027812 */ /* 0x000fe200078ec0ff */
[----:B------:R1:W-:Y:S01]  /*17a0*/  @!P4 LDGSTS.E.BYPASS.LTC128B.128 [R235+0x9800], [R6.64] ;  /* 0x0980000006ebcfae */ /* 0x0003e2000b901d58 */
[----:B------:R-:W-:Y:S01]  /*17b0*/  LEA.HI R11, R11, R3, RZ, 0x1 ;  /* 0x000000030b0b7211 */ /* 0x000fe200078f08ff */
[----:B------:R-:W-:Y:S01]  /*17c0*/  IMAD.IADD R0, R104, 0x1, -R0 ;  /* 0x0000000168007824 */ /* 0x000fe200078e0a00 */
[----:B------:R-:W-:Y:S01]  /*17d0*/  ISETP.GE.AND P1, PT, R26, UR6, PT ;  /* 0x000000061a007c0c */ /* 0x000fe2000bf26270 */
[----:B------:R1:W-:Y:S01]  /*17e0*/  @!P4 LDGSTS.E.BYPASS.LTC128B.128 [R235+0xb800], [R6.64+0x80] ;  /* 0x0b80008006ebcfae */ /* 0x0003e2000b901d58 */
[----:B------:R-:W-:Y:S01]  /*17f0*/  LOP3.LUT R13, R2, 0x8, R10, 0xf8, !PT ;  /* 0x00000008020d7812 */ /* 0x000fe200078ef80a */
[----:B------:R-:W-:Y:S01]  /*1800*/  USHF.L.U32 UR6, UR5, 0x5, URZ ;  /* 0x0000000505067899 */ /* 0x000fe2000800063f */
[----:B------:R-:W-:Y:S01]  /*1810*/  SHF.R.S32.HI R16, RZ, 0x1f, R0 ;  /* 0x0000001fff107819 */ /* 0x000fe20000011400 */
[----:B------:R1:W-:Y:S01]  /*1820*/  @!P4 LDGSTS.E.BYPASS.LTC128B.128 [R235+0xd800], [R6.64+0x100] ;  /* 0x0d80010006ebcfae */ /* 0x0003e2000b901d58 */
[----:B------:R-:W-:Y:S01]  /*1830*/  LOP3.LUT R11, R11, 0xfffffffe, RZ, 0xc0, !PT ;  /* 0xfffffffe0b0b7812 */ /* 0x000fe200078ec0ff */
[----:B--2---:R-:W-:Y:S01]  /*1840*/  IMAD.U32 R14, RZ, RZ, UR4 ;  /* 0x00000004ff0e7e24 */ /* 0x004fe2000f8e00ff */
[----:B------:R-:W-:Y:S01]  /*1850*/  LEA.HI R16, R16, R0, RZ, 0x3 ;  /* 0x0000000010107211 */ /* 0x000fe200078f18ff */
[----:B------:R1:W-:Y:S01]  /*1860*/  @!P4 LDGSTS.E.BYPASS.LTC128B.128 [R235+0xf800], [R6.64+0x180] ;  /* 0x0f80018006ebcfae */ /* 0x0003e2000b901d58 */
[----:B------:R-:W-:Y:S01]  /*1870*/  SHF.R.U32.HI R10, RZ, 0x3, R2 ;  /* 0x00000003ff0a7819 */ /* 0x000fe20000011602 */
[----:B------:R-:W-:Y:S01]  /*1880*/  IMAD.U32 R15, RZ, RZ, UR5 ;  /* 0x00000005ff0f7e24 */ /* 0x000fe2000f8e00ff */
[----:B------:R-:W-:Y:S01]  /*1890*/  LOP3.LUT R12, R16, 0xfffffff8, RZ, 0xc0, !PT ;  /* 0xfffffff8100c7812 */ /* 0x000fe200078ec0ff */
[----:B------:R-:W0:Y:S01]  /*18a0*/  LDGDEPBAR ;  /* 0x00000000000079af */ /* 0x000e220000000000 */
[----:B------:R-:W-:Y:S01]  /*18b0*/  IMAD.IADD R2, R3, 0x1, -R11 ;  /* 0x0000000103027824 */ /* 0x000fe200078e0a0b */
[----:B------:R-:W-:Y:S01]  /*18c0*/  @!P3 LEA R14, P0, R14, R4, 0x4 ;  /* 0x000000040e0eb211 */ /* 0x000fe200078020ff */
[----:B------:R-:W-:Y:S01]  /*18d0*/  IMAD.U32 R3, RZ, RZ, UR6 ;  /* 0x00000006ff037e24 */ /* 0x000fe2000f8e00ff */
[----:B------:R-:W-:Y:S01]  /*18e0*/  VOTEU.ALL UP0, P1 ;  /* 0x00000000003f7886 */ /* 0x000fe20000800000 */
[----:B------:R-:W-:Y:S01]  /*18f0*/  IMAD.IADD R20, R0, 0x1, -R12 ;  /* 0x0000000100147824 */ /* 0x000fe200078e0a0c */
[----:B------:R-:W-:Y:S01]  /*1900*/  LOP3.LUT R0, R13, R10, RZ, 0x3c, !PT ;  /* 0x0000000a0d007212 */ /* 0x000fe200078e3cff */
[----:B------:R-:W-:Y:S01]  /*1910*/  IMAD.SHL.U32 R12, R2, 0x8, RZ ;  /* 0x00000008020c7824 */ /* 0x000fe200078e00ff */
[----:B------:R-:W-:Y:S01]  /*1920*/  @!P3 LEA.HI.X R13, R17, R5, R15, 0x4, P0 ;  /* 0x00000005110db211 */ /* 0x000fe200000f240f */
[----:B---3--:R-:W-:Y:S01]  /*1930*/  IMAD.U32 R8, RZ, RZ, UR4 ;  /* 0x00000004ff087e24 */ /* 0x008fe2000f8e00ff */
[----:B------:R-:W-:Y:S01]  /*1940*/  @!P2 IADD3 R11, P0, R4, UR10, RZ ;  /* 0x0000000a040bac10 */ /* 0x000fe2000ff1e0ff */
[----:B------:R-:W-:Y:S01]  /*1950*/  IMAD R0, R2, 0x200, R0 ;  /* 0x0000020002007824 */ /* 0x000fe200078e0200 */
[----:B------:R-:W-:Y:S01]  /*1960*/  @!UP0 UIMAD UR6, UR5, 0x30, URZ ;  /* 0x00000030050688a4 */ /* 0x000fe2000f8e023f */
[----:B------:R-:W-:Y:S01]  /*1970*/  IMAD.SHL.U32 R2, R20, 0x40, RZ ;  /* 0x0000004014027824 */ /* 0x000fe200078e00ff */
[----:B------:R-:W-:Y:S01]  /*1980*/  @!P2 IADD3.X R15, R5, UR11, R3, P0, !PT ;  /* 0x0000000b050fac10 */ /* 0x000fe200087fe403 */
[----:B------:R-:W-:Y:S01]  /*1990*/  @!P1 IMAD.WIDE.U32 R8, R8, 0x30, R4 ;  /* 0x0000003008089825 */ /* 0x000fe200078e0004 */
[----:B------:R-:W-:-:S02]  /*19a0*/  UISETP.GE.AND UP0, UPT, UR8, 0x41, UPT ;  /* 0x000000410800788c */ /* 0x000fc4000bf06270 */
[----:B------:R-:W-:Y:S01]  /*19b0*/  LOP3.LUT R10, R2, 0x1c0, RZ, 0xc0, !PT ;  /* 0x000001c0020a7812 */ /* 0x000fe200078ec0ff */
[----:B------:R-:W-:Y:S01]  /*19c0*/  IMAD.SHL.U32 R208, R0, 0x2, RZ ;  /* 0x0000000200d07824 */ /* 0x000fe200078e00ff */
[----:B------:R-:W-:Y:S01]  /*19d0*/  @!P3 LEA R2, P0, R14, c[0x0][0x170], 0x1 ;  /* 0x00005c000e02ba11 */ /* 0x000fe200078008ff */
[----:B------:R-:W-:Y:S01]  /*19e0*/  IMAD.MOV.U32 R0, RZ, RZ, 0x20 ;  /* 0x00000020ff007424 */ /* 0x000fe200078e00ff */
[----:B-1----:R-:W-:Y:S01]  /*19f0*/  @!P6 LEA R6, P4, R4, c[0x0][0x170], 0x1 ;  /* 0x00005c000406ea11 */ /* 0x002fe200078808ff */
[----:B------:R-:W-:-:S04]  /*1a00*/  DEPBAR.LE SB0, 0x0 ;  /* 0x000080000000791a */ /* 0x000fc80000000000 */
[----:B------:R-:W-:Y:S01]  /*1a10*/  BAR.SYNC.DEFER_BLOCKING 0x0 ;  /* 0x0000000000007b1d */ /* 0x000fe20000010000 */
[----:B------:R-:W-:Y:S02]  /*1a20*/  @!P3 LEA.HI.X R3, R14, c[0x0][0x174], R13, 0x1, P0 ;  /* 0x00005d000e03ba11 */ /* 0x000fe400000f0c0d */
[----:B------:R-:W-:Y:S02]  /*1a30*/  LOP3.LUT R13, R10, 0x8, R12, 0xf8, !PT ;  /* 0x000000080a0d7812 */ /* 0x000fe400078ef80c */
[----:B------:R-:W-:Y:S02]  /*1a40*/  @!P6 LEA.HI.X R7, R4, c[0x0][0x174], R5, 0x1, P4 ;  /* 0x00005d000407ea11 */ /* 0x000fe400020f0c05 */
[----:B------:R-:W-:Y:S01]  /*1a50*/  @!P1 IADD3 R12, R9, UR6, RZ ;  /* 0x00000006090c9c10 */ /* 0x000fe2000fffe0ff */
[----:B------:R-:W-:Y:S01]  /*1a60*/  IMAD.SHL.U32 R9, R16, 0x40, RZ ;  /* 0x0000004010097824 */ /* 0x000fe200078e00ff */
[----:B------:R-:W-:Y:S02]  /*1a70*/  SHF.R.U32.HI R5, RZ, 0x3, R10 ;  /* 0x00000003ff057819 */ /* 0x000fe4000001160a */
[----:B------:R-:W-:-:S02]  /*1a80*/  @!P2 LEA R4, P4, R11, c[0x0][0x170], 0x1 ;  /* 0x00005c000b04aa11 */ /* 0x000fc400078808ff */
[----:B------:R-:W-:Y:S02]  /*1a90*/  LOP3.LUT R100, R9, 0xfffffe00, RZ, 0xc0, !PT ;  /* 0xfffffe0009647812 */ /* 0x000fe400078ec0ff */
[----:B------:R-:W-:Y:S02]  /*1aa0*/  LOP3.LUT R101, R13, R5, RZ, 0x3c, !PT ;  /* 0x000000050d657212 */ /* 0x000fe400078e3cff */
[----:B------:R-:W-:Y:S02]  /*1ab0*/  @!P2 LEA.HI.X R5, R11, c[0x0][0x174], R15, 0x1, P4 ;  /* 0x00005d000b05aa11 */ /* 0x000fe400020f0c0f */
[----:B------:R-:W-:Y:S02]  /*1ac0*/  @!P1 LEA R10, P0, R8, c[0x0][0x170], 0x1 ;  /* 0x00005c00080a9a11 */ /* 0x000fe400078008ff */
[----:B------:R-:W-:Y:S02]  /*1ad0*/  IADD3 R219, R208, 0x8020, RZ ;  /* 0x00008020d0db7810 */ /* 0x000fe40007ffe0ff */
[----:B------:R-:W-:Y:S01]  /*1ae0*/  @!P1 LEA.HI.X R11, R8, c[0x0][0x174], R12, 0x1, P0 ;  /* 0x00005d00080b9a11 */ /* 0x000fe200000f0c0c */
        /* <DEDUP_REMOVED lines=19> */
[----:B------:R2:W-:Y:S01]  /*1c20*/  @!P3 LDGSTS.E.BYPASS.LTC128B.128 [R235+0x12800], [R2.64+0x80] ;  /* 0x1280008002ebbfae */ /* 0x0005e2000b901d58 */
[----:B-1----:R-:W-:-:S03]  /*1c30*/  IMAD R6, R102, 0x400, R100 ;  /* 0x0000040066067824 */ /* 0x002fc600078e0264 */
        /* <DEDUP_REMOVED lines=11> */
[----:B--2---:R-:W-:-:S03]  /*1cf0*/  IMAD.IADD R2, R101, 0x1, R6 ;  /* 0x0000000165027824 */ /* 0x004fc600078e0206 */
[----:B------:R1:W-:Y:S01]  /*1d00*/  @!P2 LDGSTS.E.BYPASS.LTC128B.128 [R235+0x15000], [R4.64+0x100] ;  /* 0x1500010004ebafae */ /* 0x0003e2000b901d58 */
[----:B------:R-:W-:Y:S02]  /*1d10*/  IMAD.SHL.U32 R3, R104, 0x2, RZ ;  /* 0x0000000268037824 */ /* 0x000fe400078e00ff */
[----:B------:R-:W-:Y:S01]  /*1d20*/  IMAD.SHL.U32 R215, R2, 0x2, RZ ;  /* 0x0000000202d77824 */ /* 0x000fe200078e00ff */
[----:B------:R1:W-:Y:S01]  /*1d30*/  @!P2 LDGSTS.E.BYPASS.LTC128B.128 [R235+0x17000], [R4.64+0x180] ;  /* 0x1700018004ebafae */ /* 0x0003e2000b901d58 */
[----:B------:R-:W-:Y:S02]  /*1d40*/  IADD3 R2, R208, 0x8000, RZ ;  /* 0x00008000d0027810 */ /* 0x000fe40007ffe0ff */
[----:B------:R-:W-:Y:S01]  /*1d50*/  LOP3.LUT R3, R3, 0x6, RZ, 0xc0, !PT ;  /* 0x0000000603037812 */ /* 0x000fe200078ec0ff */
        /* <DEDUP_REMOVED lines=9> */
[----:B-1----:R-:W-:-:S03]  /*1df0*/  IMAD.MOV.U32 R4, RZ, RZ, 0x10 ;  /* 0x00000010ff047424 */ /* 0x002fc600078e00ff */
[----:B------:R2:W-:Y:S04]  /*1e00*/  @!P1 LDGSTS.E.BYPASS.LTC128B.128 [R235+0x15800], [R10.64+0x100] ;  /* 0x158001000aeb9fae */ /* 0x0005e8000b901d58 */
[----:B------:R2:W-:Y:S01]  /*1e10*/  @!P1 LDGSTS.E.BYPASS.LTC128B.128 [R235+0x17800], [R10.64+0x180] ;  /* 0x178001800aeb9fae */ /* 0x0005e2000b901d58 */
[----:B------:R-:W-:-:S03]  /*1e20*/  R2P PR, R20, 0x6 ;  /* 0x0000000614007804 */ /* 0x000fc60000000000 */
[----:B------:R-:W-:Y:S02]  /*1e30*/  LDSM.16.M88.4 R16, [R208+0x8000] ;  /* 0x00800000d010783b */ /* 0x000fe40000000200 */
[----:B------:R-:W-:Y:S02]  /*1e40*/  SEL R4, R4, 0xfffffff0, !P1 ;  /* 0xfffffff004047807 */ /* 0x000fe40004800000 */
[----:B------:R-:W-:Y:S01]  /*1e50*/  SEL R0, R0, 0xffffffe0, !P2 ;  /* 0xffffffe000007807 */ /* 0x000fe20005000000 */
[----:B------:R-:W-:Y:S01]  /*1e60*/  LDSM.16.M88.4 R28, [R208+0x8800] ;  /* 0x00880000d01c783b */ /* 0x000fe20000000200 */
[----:B------:R-:W-:Y:S01]  /*1e70*/  R2P PR, R25, 0x6 ;  /* 0x0000000619007804 */ /* 0x000fe20000000000 */
[--C-:B------:R-:W-:Y:S02]  /*1e80*/  IMAD R216, R4, 0x2, R215.reuse ;  /* 0x0000000204d87824 */ /* 0x100fe400078e02d7 */
[----:B------:R-:W-:Y:S01]  /*1e90*/  LDSM.16.M88.4 R20, [R208+0x9800] ;  /* 0x00980000d014783b */ /* 0x000fe20000000200 */
[----:B------:R-:W-:-:S02]  /*1ea0*/  IMAD R218, R0, 0x2, R215 ;  /* 0x0000000200da7824 */ /* 0x000fc400078e02d7 */
[----:B------:R-:W-:Y:S01]  /*1eb0*/  IMAD R217, R0, 0x2, R216 ;  /* 0x0000000200d97824 */ /* 0x000fe200078e02d8 */
[----:B------:R-:W-:Y:S04]  /*1ec0*/  LDSM.16.M88.4 R24, [R208+0x9000] ;  /* 0x00900000d018783b */ /* 0x000fe80000000200 */
[----:B------:R-:W-:Y:S02]  /*1ed0*/  LDSM.16.M88.4 R12, [R216] ;  /* 0x00000000d80c783b */ /* 0x000fe40000000200 */
[----:B------:R-:W-:Y:S01]  /*1ee0*/  @P1 IADD3 R219, R2, -0x20, RZ ;  /* 0xffffffe002db1810 */ /* 0x000fe20007ffe0ff */
[----:B------:R-:W-:Y:S01]  /*1ef0*/  IMAD.MOV.U32 R2, RZ, RZ, 0x40 ;  /* 0x00000040ff027424 */ /* 0x000fe200078e00ff */
[----:B------:R-:W0:Y:S02]  /*1f00*/  LDGDEPBAR ;  /* 0x00000000000079af */ /* 0x000e240000000000 */
[----:B------:R-:W-:-:S02]  /*1f10*/  IADD3 R234, R219, 0x800, RZ ;  /* 0x00000800dbea7810 */ /* 0x000fc40007ffe0ff */
[----:B--2---:R-:W1:Y:S01]  /*1f20*/  LDSM.16.M88.4 R8, [R215] ;  /* 0x00000000d708783b */ /* 0x004e620000000200 */
[----:B------:R-:W-:Y:S02]  /*1f30*/  SEL R2, R2, 0xffffffc0, !P2 ;  /* 0xffffffc002027807 */ /* 0x000fe40005000000 */
[C---:B------:R-:W-:Y:S01]  /*1f40*/  IADD3 R233, R219.reuse, 0x1000, RZ ;  /* 0x00001000dbe97810 */ /* 0x040fe20007ffe0ff */
[----:B------:R-:W2:Y:S01]  /*1f50*/  LDSM.16.M88.4 R40, [R219] ;  /* 0x00000000db28783b */ /* 0x000ea20000000200 */
[C---:B------:R-:W-:Y:S01]  /*1f60*/  IADD3 R232, R219.reuse, 0x1800, RZ ;  /* 0x00001800dbe87810 */ /* 0x040fe20007ffe0ff */
[----:B------:R-:W-:Y:S01]  /*1f70*/  IMAD.IADD R214, R208, 0x1, R2 ;  /* 0x00000001d0d67824 */ /* 0x000fe200078e0202 */
[C---:B------:R-:W-:Y:S01]  /*1f80*/  IADD3 R231, R219.reuse, 0x2000, RZ ;  /* 0x00002000dbe77810 */ /* 0x040fe20007ffe0ff */
[----:B------:R-:W3:Y:S01]  /*1f90*/  LDSM.16.M88.4 R56, [R219+0x800] ;  /* 0x00080000db38783b */ /* 0x000ee20000000200 */
[----:B------:R-:W-:Y:S01]  /*1fa0*/  IMAD.IADD R213, R2, 0x1, R219 ;  /* 0x0000000102d57824 */ /* 0x000fe200078e02db */
[C---:B------:R-:W-:Y:S01]  /*1fb0*/  IADD3 R230, R219.reuse, 0x2800, RZ ;  /* 0x00002800dbe67810 */ /* 0x040fe20007ffe0ff */
[----:B------:R-:W-:Y:S01]  /*1fc0*/  IMAD.U32 R2, RZ, RZ, UR9 ;  /* 0x00000009ff027e24 */ /* 0x000fe2000f8e00ff */
[----:B------:R-:W4:Y:S01]  /*1fd0*/  LDSM.16.M88.4 R72, [R219+0x1800] ;  /* 0x00180000db48783b */ /* 0x000f220000000200 */
[----:B------:R-:W-:-:S02]  /*1fe0*/  IADD3 R229, R219, 0x3000, RZ ;  /* 0x00003000dbe57810 */ /* 0x000fc40007ffe0ff */
[----:B------:R-:W-:Y:S01]  /*1ff0*/  IMAD R2, R2, 0x40, R3 ;  /* 0x0000004002027824 */ /* 0x000fe200078e0203 */
[----:B------:R-:W5:Y:S01]  /*2000*/  LDSM.16.M88.4 R68, [R219+0x1000] ;  /* 0x00100000db44783b */ /* 0x000f620000000200 */
[C---:B------:R-:W-:Y:S02]  /*2010*/  IADD3 R228, R219.reuse, 0x3800, RZ ;  /* 0x00003800dbe47810 */ /* 0x040fe40007ffe0ff */
[----:B------:R-:W-:Y:S01]  /*2020*/  IADD3 R227, R219, 0x4000, RZ ;  /* 0x00004000dbe37810 */ /* 0x000fe20007ffe0ff */
[----:B------:R-:W-:Y:S01]  /*2030*/  LDSM.16.M88.4 R80, [R214+0x8000] ;  /* 0x00800000d650783b */ /* 0x000fe20000000200 */
[C---:B------:R-:W-:Y:S02]  /*2040*/  IADD3 R3, R2.reuse, 0x10, RZ ;  /* 0x0000001002037810 */ /* 0x040fe40007ffe0ff */
[C---:B------:R-:W-:Y:S01]  /*2050*/  IADD3 R7, R2.reuse, 0x1, RZ ;  /* 0x0000000102077810 */ /* 0x040fe20007ffe0ff */
[----:B------:R-:W-:Y:S01]  /*2060*/  LDSM.16.M88.4 R76, [R214+0x8800] ;  /* 0x00880000d64c783b */ /* 0x000fe20000000200 */
[----:B------:R-:W-:-:S02]  /*2070*/  IADD3 R6, R2, 0x8, RZ ;  /* 0x0000000802067810 */ /* 0x000fc40007ffe0ff */
[C---:B------:R-:W-:Y:S01]  /*2080*/  IADD3 R5, R2.reuse, 0x9, RZ ;  /* 0x0000000902057810 */ /* 0x040fe20007ffe0ff */
[----:B------:R-:W-:Y:S01]  /*2090*/  LDSM.16.M88.4 R88, [R214+0x9800] ;  /* 0x00980000d658783b */ /* 0x000fe20000000200 */
[----:B------:R-:W-:Y:S02]  /*20a0*/  ISETP.GE.AND P4, PT, R3, UR8, PT ;  /* 0x0000000803007c0c */ /* 0x000fe4000bf86270 */
[C---:B------:R-:W-:Y:S01]  /*20b0*/  IADD3 R3, R2.reuse, 0x11, RZ ;  /* 0x0000001102037810 */ /* 0x040fe20007ffe0ff */
[----:B------:R-:W-:Y:S01]  /*20c0*/  LDSM.16.M88.4 R84, [R214+0x9000] ;  /* 0x00900000d654783b */ /* 0x000fe20000000200 */
[----:B------:R-:W-:Y:S02]  /*20d0*/  ISETP.GE.AND P0, PT, R7, UR8, PT ;  /* 0x0000000807007c0c */ /* 0x000fe4000bf06270 */
[----:B------:R-:W-:Y:S01]  /*20e0*/  ISETP.GE.AND P1, PT, R2, UR8, PT ;  /* 0x0000000802007c0c */ /* 0x000fe2000bf26270 */
[----:B------:R-:W-:Y:S01]  /*20f0*/  LDSM.16.M88.4 R92, [R213] ;  /* 0x00000000d55c783b */ /* 0x000fe20000000200 */
[----:B------:R-:W-:-:S02]  /*2100*/  ISETP.GE.AND P6, PT, R6, UR8, PT ;  /* 0x0000000806007c0c */ /* 0x000fc4000bfc6270 */
[----:B------:R-:W-:Y:S01]  /*2110*/  ISETP.GE.AND P5, PT, R5, UR8, PT ;  /* 0x0000000805007c0c */ /* 0x000fe2000bfa6270 */
[C---:B-1----:R-:W-:Y:S01]  /*2120*/  HMMA.16816.F32.BF16 R32, R8.reuse, R16, RZ ;  /* 0x000000100820723c */ /* 0x042fe200000418ff */
[----:B------:R-:W-:Y:S01]  /*2130*/  LDSM.16.M88.4 R96, [R219+0x4000] ;  /* 0x00400000db60783b */ /* 0x000fe20000000200 */
[----:B------:R-:W-:Y:S02]  /*2140*/  ISETP.GE.AND P3, PT, R3, UR8, PT ;  /* 0x0000000803007c0c */ /* 0x000fe4000bf66270 */
[C---:B------:R-:W-:Y:S02]  /*2150*/  IADD3 R3, R2.reuse, 0x19, RZ ;  /* 0x0000001902037810 */ /* 0x040fe40007ffe0ff */
[----:B------:R-:W-:Y:S02]  /*2160*/  IADD3 R5, R2, 0x18, RZ ;  /* 0x0000001802057810 */ /* 0x000fe40007ffe0ff */
[----:B------:R-:W-:Y:S01]  /*2170*/  HMMA.16816.F32.BF16 R36, R8, R18, RZ ;  /* 0x000000120824723c */ /* 0x000fe200000418ff */
[----:B------:R-:W1:Y:S01]  /*2180*/  LDSM.16.M88.4 R16, [R218] ;  /* 0x00000000da10783b */ /* 0x000e620000000200 */
[----:B------:R-:W-:-:S02]  /*2190*/  ISETP.GE.AND P2, PT, R5, UR8, PT ;  /* 0x0000000805007c0c */ /* 0x000fc4000bf46270 */
[----:B------:R-:W-:Y:S02]  /*21a0*/  IADD3 R5, R2, 0x20, RZ ;  /* 0x0000002002057810 */ /* 0x000fe40007ffe0ff */
[C---:B------:R-:W-:Y:S02]  /*21b0*/  IADD3 R226, R219.reuse, 0x4800, RZ ;  /* 0x00004800dbe27810 */ /* 0x040fe40007ffe0ff */
[C---:B------:R-:W-:Y:S01]  /*21c0*/  HMMA.16816.F32.BF16 R48, R8.reuse, R30, RZ ;  /* 0x0000001e0830723c */ /* 0x040fe200000418ff */
[C---:B------:R-:W-:Y:S02]  /*21d0*/  IADD3 R225, R219.reuse, 0x5000, RZ ;  /* 0x00005000dbe17810 */ /* 0x040fe40007ffe0ff */
[C---:B------:R-:W-:Y:S02]  /*21e0*/  IADD3 R224, R219.reuse, 0x5800, RZ ;  /* 0x00005800dbe07810 */ /* 0x040fe40007ffe0ff */
[C---:B------:R-:W-:Y:S02]  /*21f0*/  IADD3 R223, R219.reuse, 0x6000, RZ ;  /* 0x00006000dbdf7810 */ /* 0x040fe40007ffe0ff */
[C---:B------:R-:W-:Y:S01]  /*2200*/  IADD3 R222, R219.reuse, 0x6800, RZ ;  /* 0x00006800dbde7810 */ /* 0x040fe20007ffe0ff */
[----:B------:R-:W-:Y:S01]  /*2210*/  HMMA.16816.F32.BF16 R64, R8, R20, RZ ;  /* 0x000000140840723c */ /* 0x000fe200000418ff */
[----:B------:R-:W-:-:S02]  /*2220*/  IADD3 R221, R219, 0x7000, RZ ;  /* 0x00007000dbdd7810 */ /* 0x000fc40007ffe0ff */
[----:B------:R-:W-:-:S05]  /*2230*/  IADD3 R220, R219, 0x7800, RZ ;  /* 0x00007800dbdc7810 */ /* 0x000fca0007ffe0ff */
[C---:B------:R-:W-:Y:S08]  /*2240*/  HMMA.16816.F32.BF16 R44, R8.reuse, R28, RZ ;  /* 0x0000001c082c723c */ /* 0x040ff000000418ff */
[C---:B------:R-:W-:Y:S08]  /*2250*/  HMMA.16816.F32.BF16 R20, R8.reuse, R22, RZ ;  /* 0x000000160814723c */ /* 0x040ff000000418ff */
[C---:B------:R-:W-:Y:S08]  /*2260*/  HMMA.16816.F32.BF16 R52, R8.reuse, R24, RZ ;  /* 0x000000180834723c */ /* 0x040ff000000418ff */
[----:B------:R-:W-:Y:S01]  /*2270*/  HMMA.16816.F32.BF16 R60, R8, R26, RZ ;  /* 0x0000001a083c723c */ /* 0x000fe200000418ff */
[----:B------:R-:W1:Y:S04]  /*2280*/  LDSM.16.M88.4 R8, [R217] ;  /* 0x00000000d908783b */ /* 0x000e680000000200 */
[----:B------:R-:W1:Y:S03]  /*2290*/  LDSM.16.M88.4 R24, [R213+0x800] ;  /* 0x00080000d518783b */ /* 0x000e660000000200 */
[C---:B--2---:R-:W-:Y:S08]  /*22a0*/  HMMA.16816.F32.BF16 R28, R12.reuse, R40, R32 ;  /* 0x000000280c1c723c */ /* 0x044ff00000041820 */
[C---:B------:R-:W-:Y:S08]  /*22b0*/  HMMA.16816.F32.BF16 R32, R12.reuse, R42, R36 ;  /* 0x0000002a0c20723c */ /* 0x040ff00000041824 */
[C---:B---3--:R-:W-:Y:S08]  /*22c0*/  HMMA.16816.F32.BF16 R40, R12.reuse, R58, R48 ;  /* 0x0000003a0c28723c */ /* 0x048ff00000041830 */
[C---:B----4-:R-:W-:Y:S08]  /*22d0*/  HMMA.16816.F32.BF16 R64, R12.reuse, R72, R64 ;  /* 0x000000480c40723c */ /* 0x050ff00000041840 */
[C---:B------:R-:W-:Y:S01]  /*22e0*/  HMMA.16816.F32.BF16 R36, R12.reuse, R56, R44 ;  /* 0x000000380c24723c */ /* 0x040fe2000004182c */
[----:B------:R-:W2:Y:S04]  /*22f0*/  LDSM.16.M88.4 R56, [R213+0x1800] ;  /* 0x00180000d538783b */ /* 0x000ea80000000200 */
[----:B------:R-:W3:Y:S03]  /*2300*/  LDSM.16.M88.4 R44, [R213+0x1000] ;  /* 0x00100000d52c783b */ /* 0x000ee60000000200 */
[C---:B------:R-:W-:Y:S01]  /*2310*/  HMMA.16816.F32.BF16 R20, R12.reuse, R74, R20 ;  /* 0x0000004a0c14723c */ /* 0x040fe20000041814 */
[----:B------:R-:W-:Y:S07]  /*2320*/  LDSM.16.M88.4 R72, [R208+0xa000] ;  /* 0x00a00000d048783b */ /* 0x000fee0000000200 */
[C---:B-----5:R-:W-:Y:S01]  /*2330*/  HMMA.16816.F32.BF16 R48, R12.reuse, R68, R52 ;  /* 0x000000440c30723c */ /* 0x060fe20000041834 */
[----:B------:R-:W-:Y:S07]  /*2340*/  LDSM.16.M88.4 R52, [R208+0xa800] ;  /* 0x00a80000d034783b */ /* 0x000fee0000000200 */
[----:B------:R-:W-:Y:S01]  /*2350*/  HMMA.16816.F32.BF16 R60, R12, R70, R60 ;  /* 0x000000460c3c723c */ /* 0x000fe2000004183c */
[----:B------:R-:W4:Y:S04]  /*2360*/  LDSM.16.M88.4 R12, [R215+0x2000] ;  /* 0x00200000d70c783b */ /* 0x000f280000000200 */
[----:B------:R-:W-:Y:S03]  /*2370*/  LDSM.16.M88.4 R68, [R219+0x3000] ;  /* 0x00300000db44783b */ /* 0x000fe60000000200 */
[C---:B-1----:R-:W-:Y:S08]  /*2380*/  HMMA.16816.F32.BF16 R28, R16.reuse, R80, R28 ;  /* 0x00000050101c723c */ /* 0x042ff0000004181c */
[C---:B------:R-:W-:Y:S01]  /*2390*/  HMMA.16816.F32.BF16 R32, R16.reuse, R82, R32 ;  /* 0x000000521020723c */ /* 0x040fe20000041820 */
[----:B------:R-:W1:Y:S07]  /*23a0*/  LDSM.16.M88.4 R80, [R208+0xb800] ;  /* 0x00b80000d050783b */ /* 0x000e6e0000000200 */
[C---:B------:R-:W-:Y:S08]  /*23b0*/  HMMA.16816.F32.BF16 R40, R16.reuse, R78, R40 ;  /* 0x0000004e1028723c */ /* 0x040ff00000041828 */
[C---:B------:R-:W-:Y:S08]  /*23c0*/  HMMA.16816.F32.BF16 R64, R16.reuse, R88, R64 ;  /* 0x000000581040723c */ /* 0x040ff00000041840 */
[C---:B------:R-:W-:Y:S01]  /*23d0*/  HMMA.16816.F32.BF16 R36, R16.reuse, R76, R36 ;  /* 0x0000004c1024723c */ /* 0x040fe20000041824 */
[----:B------:R-:W5:Y:S07]  /*23e0*/  LDSM.16.M88.4 R76, [R208+0xb000] ;  /* 0x00b00000d04c783b */ /* 0x000f6e0000000200 */
[C---:B------:R-:W-:Y:S01]  /*23f0*/  HMMA.16816.F32.BF16 R20, R16.reuse, R90, R20 ;  /* 0x0000005a1014723c */ /* 0x040fe20000041814 */
[----:B------:R-:W-:Y:S07]  /*2400*/  LDSM.16.M88.4 R88, [R219+0x2000] ;  /* 0x00200000db58783b */ /* 0x000fee0000000200 */
[C---:B------:R-:W-:Y:S08]  /*2410*/  HMMA.16816.F32.BF16 R48, R16.reuse, R84, R48 ;  /* 0x000000541030723c */ /* 0x040ff00000041830 */
[----:B------:R-:W-:Y:S01]  /*2420*/  HMMA.16816.F32.BF16 R60, R16, R86, R60 ;  /* 0x00000056103c723c */ /* 0x000fe2000004183c */
[----:B------:R-:W1:Y:S04]  /*2430*/  LDSM.16.M88.4 R16, [R216+0x2000] ;  /* 0x00200000d810783b */ /* 0x000e680000000200 */
[----:B------:R-:W-:Y:S03]  /*2440*/  LDSM.16.M88.4 R84, [R214+0xa000] ;  /* 0x00a00000d654783b */ /* 0x000fe60000000200 */
[C---:B------:R-:W-:Y:S08]  /*2450*/  HMMA.16816.F32.BF16 R28, R8.reuse, R92, R28 ;  /* 0x0000005c081c723c */ /* 0x040ff0000004181c */
[C---:B------:R-:W-:Y:S01]  /*2460*/  HMMA.16816.F32.BF16 R32, R8.reuse, R94, R32 ;  /* 0x0000005e0820723c */ /* 0x040fe20000041820 */
[----:B------:R-:W-:Y:S07]  /*2470*/  LDSM.16.M88.4 R92, [R208+0xc000] ;  /* 0x00c00000d05c783b */ /* 0x000fee0000000200 */
[C---:B------:R-:W-:Y:S08]  /*2480*/  HMMA.16816.F32.BF16 R40, R8.reuse, R26, R40 ;  /* 0x0000001a0828723c */ /* 0x040ff00000041828 */
[C---:B--2---:R-:W-:Y:S08]  /*2490*/  HMMA.16816.F32.BF16 R64, R8.reuse, R56, R64 ;  /* 0x000000380840723c */ /* 0x044ff00000041840 */
[C---:B------:R-:W-:Y:S08]  /*24a0*/  HMMA.16816.F32.BF16 R36, R8.reuse, R24, R36 ;  /* 0x000000180824723c */ /* 0x040ff00000041824 */
        /* <DEDUP_REMOVED lines=9> */
[C---:B------:R-:W-:Y:S08]  /*2540*/  HMMA.16816.F32.BF16 R40, R12.reuse, R54, R40 ;  /* 0x000000360c28723c */ /* 0x040ff00000041828 */
[C---:B-1----:R-:W-:Y:S08]  /*2550*/  HMMA.16816.F32.BF16 R64, R12.reuse, R80, R64 ;  /* 0x000000500c40723c */ /* 0x042ff00000041840 */
[C---:B------:R-:W-:Y:S01]  /*2560*/  HMMA.16816.F32.BF16 R36, R12.reuse, R52, R36 ;  /* 0x000000340c24723c */ /* 0x040fe20000041824 */
[----:B------:R-:W-:Y:S07]  /*2570*/  LDSM.16.M88.4 R52, [R213+0x2800] ;  /* 0x00280000d534783b */ /* 0x000fee0000000200 */
[C---:B------:R-:W-:Y:S01]  /*2580*/  HMMA.16816.F32.BF16 R24, R12.reuse, R82, R20 ;  /* 0x000000520c18723c */ /* 0x040fe20000041814 */
[----:B------:R-:W1:Y:S07]  /*2590*/  LDSM.16.M88.4 R80, [R214+0xb800] ;  /* 0x00b80000d650783b */ /* 0x000e6e0000000200 */
[C---:B-----5:R-:W-:Y:S08]  /*25a0*/  HMMA.16816.F32.BF16 R48, R12.reuse, R76, R48 ;  /* 0x0000004c0c30723c */ /* 0x060ff00000041830 */
[----:B------:R-:W-:Y:S01]  /*25b0*/  HMMA.16816.F32.BF16 R60, R12, R78, R60 ;  /* 0x0000004e0c3c723c */ /* 0x000fe2000004183c */
[----:B------:R-:W4:Y:S04]  /*25c0*/  LDSM.16.M88.4 R76, [R214+0xb000] ;  /* 0x00b00000d64c783b */ /* 0x000f280000000200 */
[----:B------:R-:W-:Y:S03]  /*25d0*/  LDSM.16.M88.4 R12, [R217+0x2000] ;  /* 0x00200000d90c783b */ /* 0x000fe60000000200 */
[C---:B------:R-:W-:Y:S08]  /*25e0*/  HMMA.16816.F32.BF16 R20, R16.reuse, R88, R28 ;  /* 0x000000581014723c */ /* 0x040ff0000004181c */
[C---:B------:R-:W-:Y:S01]  /*25f0*/  HMMA.16816.F32.BF16 R32, R16.reuse, R90, R32 ;  /* 0x0000005a1020723c */ /* 0x040fe20000041820 */
[----:B------:R-:W5:Y:S07]  /*2600*/  LDSM.16.M88.4 R88, [R213+0x2000] ;  /* 0x00200000d558783b */ /* 0x000f6e0000000200 */
[C---:B--2---:R-:W-:Y:S08]  /*2610*/  HMMA.16816.F32.BF16 R40, R16.reuse, R46, R40 ;  /* 0x0000002e1028723c */ /* 0x044ff00000041828 */
[C---:B---3--:R-:W-:Y:S08]  /*2620*/  HMMA.16816.F32.BF16 R64, R16.reuse, R72, R64 ;  /* 0x000000481040723c */ /* 0x048ff00000041840 */
[C---:B------:R-:W-:Y:S08]  /*2630*/  HMMA.16816.F32.BF16 R36, R16.reuse, R44, R36 ;  /* 0x0000002c1024723c */ /* 0x040ff00000041824 */
[C---:B------:R-:W-:Y:S01]  /*2640*/  HMMA.16816.F32.BF16 R28, R16.reuse, R74, R24 ;  /* 0x0000004a101c723c */ /* 0x040fe20000041818 */
[----:B------:R-:W2:Y:S07]  /*2650*/  LDSM.16.M88.4 R72, [R213+0x3800] ;  /* 0x00380000d548783b */ /* 0x000eae0000000200 */
[C---:B------:R-:W-:Y:S08]  /*2660*/  HMMA.16816.F32.BF16 R48, R16.reuse, R68, R48 ;  /* 0x000000441030723c */ /* 0x040ff00000041830 */
[----:B------:R-:W-:Y:S01]  /*2670*/  HMMA.16816.F32.BF16 R60, R16, R70, R60 ;  /* 0x00000046103c723c */ /* 0x000fe2000004183c */
[----:B------:R-:W3:Y:S04]  /*2680*/  LDSM.16.M88.4 R68, [R213+0x3000] ;  /* 0x00300000d544783b */ /* 0x000ee80000000200 */
[----:B------:R-:W-:Y:S03]  /*2690*/  LDSM.16.M88.4 R16, [R215+0x4000] ;  /* 0x00400000d710783b */ /* 0x000fe60000000200 */
[C---:B------:R-:W-:Y:S08]  /*26a0*/  HMMA.16816.F32.BF16 R24, R8.reuse, R84, R20 ;  /* 0x000000540818723c */ /* 0x040ff00000041814 */
[C---:B------:R-:W-:Y:S01]  /*26b0*/  HMMA.16816.F32.BF16 R20, R8.reuse, R86, R32 ;  /* 0x000000560814723c */ /* 0x040fe20000041820 */
[----:B------:R-:W-:Y:S07]  /*26c0*/  LDSM.16.M88.4 R84, [R208+0xd000] ;  /* 0x00d00000d054783b */ /* 0x000fee0000000200 */
[C---:B------:R-:W-:Y:S08]  /*26d0*/  HMMA.16816.F32.BF16 R40, R8.reuse, R58, R40 ;  /* 0x0000003a0828723c */ /* 0x040ff00000041828 */
[C---:B-1----:R-:W-:Y:S08]  /*26e0*/  HMMA.16816.F32.BF16 R64, R8.reuse, R80, R64 ;  /* 0x000000500840723c */ /* 0x042ff00000041840 */
[C---:B------:R-:W-:Y:S08]  /*26f0*/  HMMA.16816.F32.BF16 R36, R8.reuse, R56, R36 ;  /* 0x000000380824723c */ /* 0x040ff00000041824 */
[C---:B----4-:R-:W-:Y:S08]  /*2700*/  HMMA.16816.F32.BF16 R48, R8.reuse, R76, R48 ;  /* 0x0000004c0830723c */ /* 0x050ff00000041830 */
[----:B------:R-:W-:Y:S01]  /*2710*/  HMMA.16816.F32.BF16 R60, R8, R78, R60 ;  /* 0x0000004e083c723c */ /* 0x000fe2000004183c */
[----:B------:R-:W1:Y:S07]  /*2720*/  LDSM.16.M88.4 R76, [R208+0xc800] ;  /* 0x00c80000d04c783b */ /* 0x000e6e0000000200 */
[C---:B-----5:R-:W-:Y:S08]  /*2730*/  HMMA.16816.F32.BF16 R32, R12.reuse, R88, R24 ;  /* 0x000000580c20723c */ /* 0x060ff00000041818 */
[----:B------:R-:W-:Y:S01]  /*2740*/  HMMA.16816.F32.BF16 R20, R12, R90, R20 ;  /* 0x0000005a0c14723c */ /* 0x000fe20000041814 */
[----:B------:R-:W4:Y:S07]  /*2750*/  LDSM.16.M88.4 R88, [R208+0xd800] ;  /* 0x00d80000d058783b */ /* 0x000f2e0000000200 */
[----:B------:R-:W-:Y:S01]  /*2760*/  HMMA.16816.F32.BF16 R44, R8, R82, R28 ;  /* 0x00000052082c723c */ /* 0x000fe2000004181c */
[----:B------:R-:W5:Y:S04]  /*2770*/  LDSM.16.M88.4 R8, [R216+0x4000] ;  /* 0x00400000d808783b */ /* 0x000f680000000200 */
[----:B------:R-:W1:Y:S03]  /*2780*/  LDSM.16.M88.4 R80, [R219+0x5800] ;  /* 0x00580000db50783b */ /* 0x000e660000000200 */
[C---:B------:R-:W-:Y:S08]  /*2790*/  HMMA.16816.F32.BF16 R24, R12.reuse, R54, R40 ;  /* 0x000000360c18723c */ /* 0x040ff00000041828 */
[C---:B--2---:R-:W-:Y:S08]  /*27a0*/  HMMA.16816.F32.BF16 R64, R12.reuse, R72, R64 ;  /* 0x000000480c40723c */ /* 0x044ff00000041840 */
[C---:B------:R-:W-:Y:S08]  /*27b0*/  HMMA.16816.F32.BF16 R28, R12.reuse, R52, R36 ;  /* 0x000000340c1c723c */ /* 0x040ff00000041824 */
[C---:B---3--:R-:W-:Y:S08]  /*27c0*/  HMMA.16816.F32.BF16 R40, R12.reuse, R68, R48 ;  /* 0x000000440c28723c */ /* 0x048ff00000041830 */
[C---:B------:R-:W-:Y:S01]  /*27d0*/  HMMA.16816.F32.BF16 R60, R12.reuse, R70, R60 ;  /* 0x000000460c3c723c */ /* 0x040fe2000004183c */
[----:B------:R-:W2:Y:S07]  /*27e0*/  LDSM.16.M88.4 R68, [R219+0x4800] ;  /* 0x00480000db44783b */ /* 0x000eae0000000200 */
[----:B------:R-:W-:Y:S01]  /*27f0*/  HMMA.16816.F32.BF16 R56, R12, R74, R44 ;  /* 0x0000004a0c38723c */ /* 0x000fe2000004182c */
[----:B------:R-:W3:Y:S04]  /*2800*/  LDSM.16.M88.4 R72, [R219+0x5000] ;  /* 0x00500000db48783b */ /* 0x000ee80000000200 */
[----:B------:R-:W-:Y:S03]  /*2810*/  LDSM.16.M88.4 R12, [R218+0x4000] ;  /* 0x00400000da0c783b */ /* 0x000fe60000000200 */
[C---:B-1----:R-:W-:Y:S08]  /*2820*/  HMMA.16816.F32.BF16 R36, R16.reuse, R78, R24 ;  /* 0x0000004e1024723c */ /* 0x042ff00000041818 */
[C---:B------:R-:W-:Y:S08]  /*2830*/  HMMA.16816.F32.BF16 R48, R16.reuse, R94, R20 ;  /* 0x0000005e1030723c */ /* 0x040ff00000041814 */
[C---:B----4-:R-:W-:Y:S08]  /*2840*/  HMMA.16816.F32.BF16 R24, R16.reuse, R88, R64 ;  /* 0x000000581018723c */ /* 0x050ff00000041840 */
[C---:B------:R-:W-:Y:S01]  /*2850*/  HMMA.16816.F32.BF16 R44, R16.reuse, R76, R28 ;  /* 0x0000004c102c723c */ /* 0x040fe2000004181c */
[----:B------:R-:W-:Y:S07]  /*2860*/  LDSM.16.M88.4 R76, [R214+0xc800] ;  /* 0x00c80000d64c783b */ /* 0x000fee0000000200 */
[C---:B------:R-:W-:Y:S01]  /*2870*/  HMMA.16816.F32.BF16 R52, R16.reuse, R92, R32 ;  /* 0x0000005c1034723c */ /* 0x040fe20000041820 */
[----:B------:R-:W1:Y:S07]  /*2880*/  LDSM.16.M88.4 R92, [R214+0xc000] ;  /* 0x00c00000d65c783b */ /* 0x000e6e0000000200 */
[C---:B------:R-:W-:Y:S08]  /*2890*/  HMMA.16816.F32.BF16 R32, R16.reuse, R84, R40 ;  /* 0x000000541020723c */ /* 0x040ff00000041828 */
[C---:B------:R-:W-:Y:S01]  /*28a0*/  HMMA.16816.F32.BF16 R28, R16.reuse, R86, R60 ;  /* 0x00000056101c723c */ /* 0x040fe2000004183c */
[----:B------:R-:W4:Y:S04]  /*28b0*/  LDSM.16.M88.4 R84, [R214+0xd000] ;  /* 0x00d00000d654783b */ /* 0x000f280000000200 */
[----:B------:R-:W-:Y:S03]  /*28c0*/  LDSM.16.M88.4 R60, [R213+0x4800] ;  /* 0x00480000d53c783b */ /* 0x000fe60000000200 */
[----:B------:R-:W-:Y:S01]  /*28d0*/  HMMA.16816.F32.BF16 R20, R16, R90, R56 ;  /* 0x0000005a1014723c */ /* 0x000fe20000041838 */
[----:B------:R-:W-:Y:S07]  /*28e0*/  LDSM.16.M88.4 R88, [R208+0xe000] ;  /* 0x00e00000d058783b */ /* 0x000fee0000000200 */
[C---:B-----5:R-:W-:Y:S08]  /*28f0*/  HMMA.16816.F32.BF16 R40, R8.reuse, R98, R48 ;  /* 0x000000620828723c */ /* 0x060ff00000041830 */
[C---:B------:R-:W-:Y:S01]  /*2900*/  HMMA.16816.F32.BF16 R64, R8.reuse, R80, R24 ;  /* 0x000000500840723c */ /* 0x040fe20000041818 */
[----:B------:R-:W5:Y:S07]  /*2910*/  LDSM.16.M88.4 R24, [R214+0xd800] ;  /* 0x00d80000d618783b */ /* 0x000f6e0000000200 */
[C---:B--2---:R-:W-:Y:S08]  /*2920*/  HMMA.16816.F32.BF16 R56, R8.reuse, R68, R44 ;  /* 0x000000440838723c */ /* 0x044ff0000004182c */
[C---:B------:R-:W-:Y:S08]  /*2930*/  HMMA.16816.F32.BF16 R16, R8.reuse, R96, R52 ;  /* 0x000000600810723c */ /* 0x040ff00000041834 */
[C---:B------:R-:W-:Y:S01]  /*2940*/  HMMA.16816.F32.BF16 R52, R8.reuse, R70, R36 ;  /* 0x000000460834723c */ /* 0x040fe20000041824 */
[----:B------:R-:W-:Y:S07]  /*2950*/  LDSM.16.M88.4 R68, [R208+0xf800] ;  /* 0x00f80000d044783b */ /* 0x000fee0000000200 */
[C---:B---3--:R-:W-:Y:S01]  /*2960*/  HMMA.16816.F32.BF16 R48, R8.reuse, R72, R32 ;  /* 0x000000480830723c */ /* 0x048fe20000041820 */
[----:B------:R-:W-:Y:S07]  /*2970*/  LDSM.16.M88.4 R32, [R213+0x4000] ;  /* 0x00400000d520783b */ /* 0x000fee0000000200 */
[C---:B------:R-:W-:Y:S01]  /*2980*/  HMMA.16816.F32.BF16 R44, R8.reuse, R74, R28 ;  /* 0x0000004a082c723c */ /* 0x040fe2000004181c */
[----:B------:R-:W-:Y:S07]  /*2990*/  LDSM.16.M88.4 R72, [R213+0x5800] ;  /* 0x00580000d548783b */ /* 0x000fee0000000200 */
[----:B------:R-:W-:Y:S01]  /*29a0*/  HMMA.16816.F32.BF16 R28, R8, R82, R20 ;  /* 0x00000052081c723c */ /* 0x000fe20000041814 */
[----:B------:R-:W2:Y:S04]  /*29b0*/  LDSM.16.M88.4 R8, [R217+0x4000] ;  /* 0x00400000d908783b */ /* 0x000ea80000000200 */
[----:B------:R-:W-:Y:S03]  /*29c0*/  LDSM.16.M88.4 R80, [R219+0x7000] ;  /* 0x00700000db50783b */ /* 0x000fe60000000200 */
[C---:B-1----:R-:W-:Y:S08]  /*29d0*/  HMMA.16816.F32.BF16 R36, R12.reuse, R94, R40 ;  /* 0x0000005e0c24723c */ /* 0x042ff00000041828 */
[C---:B------:R-:W-:Y:S01]  /*29e0*/  HMMA.16816.F32.BF16 R40, R12.reuse, R76, R56 ;  /* 0x0000004c0c28723c */ /* 0x040fe20000041838 */
[----:B------:R-:W1:Y:S07]  /*29f0*/  LDSM.16.M88.4 R56, [R213+0x5000] ;  /* 0x00500000d538783b */ /* 0x000e6e0000000200 */
[C---:B------:R-:W-:Y:S01]  /*2a00*/  HMMA.16816.F32.BF16 R20, R12.reuse, R92, R16 ;  /* 0x0000005c0c14723c */ /* 0x040fe20000041810 */
[----:B------:R-:W3:Y:S04]  /*2a10*/  LDSM.16.M88.4 R16, [R215+0x6000] ;  /* 0x00600000d710783b */ /* 0x000ee80000000200 */
[----:B------:R-:W-:Y:S03]  /*2a20*/  LDSM.16.M88.4 R92, [R208+0xf000] ;  /* 0x00f00000d05c783b */ /* 0x000fe60000000200 */
[C---:B------:R-:W-:Y:S01]  /*2a30*/  HMMA.16816.F32.BF16 R52, R12.reuse, R78, R52 ;  /* 0x0000004e0c34723c */ /* 0x040fe20000041834 */
[----:B------:R-:W-:Y:S07]  /*2a40*/  LDSM.16.M88.4 R76, [R219+0x6800] ;  /* 0x00680000db4c783b */ /* 0x000fee0000000200 */
[C---:B----4-:R-:W-:Y:S08]  /*2a50*/  HMMA.16816.F32.BF16 R48, R12.reuse, R84, R48 ;  /* 0x000000540c30723c */ /* 0x050ff00000041830 */
[C---:B------:R-:W-:Y:S01]  /*2a60*/  HMMA.16816.F32.BF16 R44, R12.reuse, R86, R44 ;  /* 0x000000560c2c723c */ /* 0x040fe2000004182c */
[----:B------:R-:W4:Y:S07]  /*2a70*/  LDSM.16.M88.4 R84, [R208+0xe800] ;  /* 0x00e80000d054783b */ /* 0x000f2e0000000200 */
[C---:B-----5:R-:W-:Y:S08]  /*2a80*/  HMMA.16816.F32.BF16 R64, R12.reuse, R24, R64 ;  /* 0x000000180c40723c */ /* 0x060ff00000041840 */
[----:B------:R-:W-:Y:S08]  /*2a90*/  HMMA.16816.F32.BF16 R12, R12, R26, R28 ;  /* 0x0000001a0c0c723c */ /* 0x000ff0000004181c */
[C---:B--2---:R-:W-:Y:S08]  /*2aa0*/  HMMA.16816.F32.BF16 R28, R8.reuse, R32, R20 ;  /* 0x00000020081c723c */ /* 0x044ff00000041814 */
[C---:B------:R-:W-:Y:S08]  /*2ab0*/  HMMA.16816.F32.BF16 R24, R8.reuse, R34, R36 ;  /* 0x000000220818723c */ /* 0x040ff00000041824 */
[C---:B------:R-:W-:Y:S08]  /*2ac0*/  HMMA.16816.F32.BF16 R20, R8.reuse, R60, R40 ;  /* 0x0000003c0814723c */ /* 0x040ff00000041828 */
[C---:B------:R-:W-:Y:S08]  /*2ad0*/  HMMA.16816.F32.BF16 R40, R8.reuse, R62, R52 ;  /* 0x0000003e0828723c */ /* 0x040ff00000041834 */
[C---:B-1----:R-:W-:Y:S01]  /*2ae0*/  HMMA.16816.F32.BF16 R60, R8.reuse, R56, R48 ;  /* 0x00000038083c723c */ /* 0x042fe20000041830 */
[----:B------:R-:W-:Y:S07]  /*2af0*/  LDSM.16.M88.4 R48, [R219+0x6000] ;  /* 0x00600000db30783b */ /* 0x000fee0000000200 */
[C---:B------:R-:W-:Y:S01]  /*2b00*/  HMMA.16816.F32.BF16 R52, R8.reuse, R74, R12 ;  /* 0x0000004a0834723c */ /* 0x040fe2000004180c */
[----:B------:R-:W1:Y:S07]  /*2b10*/  LDSM.16.M88.4 R12, [R216+0x6000] ;  /* 0x00600000d80c783b */ /* 0x000e6e0000000200 */
[C---:B------:R-:W-:Y:S08]  /*2b20*/  HMMA.16816.F32.BF16 R56, R8.reuse, R58, R44 ;  /* 0x0000003a0838723c */ /* 0x040ff0000004182c */
[----:B------:R-:W-:Y:S01]  /*2b30*/  HMMA.16816.F32.BF16 R64, R8, R72, R64 ;  /* 0x000000480840723c */ /* 0x000fe20000041840 */
[----:B------:R-:W-:Y:S07]  /*2b40*/  LDSM.16.M88.4 R8, [R218+0x6000] ;  /* 0x00600000da08783b */ /* 0x000fee0000000200 */
[C---:B---3--:R-:W-:Y:S08]  /*2b50*/  HMMA.16816.F32.BF16 R44, R16.reuse, R88, R28 ;  /* 0x00000058102c723c */ /* 0x048ff0000004181c */
[C---:B------:R-:W-:Y:S01]  /*2b60*/  HMMA.16816.F32.BF16 R36, R16.reuse, R90, R24 ;  /* 0x0000005a1024723c */ /* 0x040fe20000041818 */
[----:B------:R-:W-:Y:S07]  /*2b70*/  LDSM.16.M88.4 R88, [R214+0xe000] ;  /* 0x00e00000d658783b */ /* 0x000fee0000000200 */
[C---:B----4-:R-:W-:Y:S08]  /*2b80*/  HMMA.16816.F32.BF16 R32, R16.reuse, R84, R20 ;  /* 0x000000541020723c */ /* 0x050ff00000041814 */
[C---:B------:R-:W-:Y:S01]  /*2b90*/  HMMA.16816.F32.BF16 R28, R16.reuse, R86, R40 ;  /* 0x00000056101c723c */ /* 0x040fe20000041828 */
[----:B------:R-:W2:Y:S07]  /*2ba0*/  LDSM.16.M88.4 R84, [R219+0x7800] ;  /* 0x00780000db54783b */ /* 0x000eae0000000200 */
[C---:B------:R-:W-:Y:S08]  /*2bb0*/  HMMA.16816.F32.BF16 R24, R16.reuse, R92, R60 ;  /* 0x0000005c1018723c */ /* 0x040ff0000004183c */
[C---:B------:R-:W-:Y:S08]  /*2bc0*/  HMMA.16816.F32.BF16 R20, R16.reuse, R94, R56 ;  /* 0x0000005e1014723c */ /* 0x040ff00000041838 */
[C---:B------:R-:W-:Y:S08]  /*2bd0*/  HMMA.16816.F32.BF16 R72, R16.reuse, R68, R64 ;  /* 0x000000441048723c */ /* 0x040ff00000041840 */
[----:B------:R-:W-:Y:S01]  /*2be0*/  HMMA.16816.F32.BF16 R64, R16, R70, R52 ;  /* 0x000000461040723c */ /* 0x000fe20000041834 */
[----:B------:R-:W-:Y:S04]  /*2bf0*/  LDSM.16.M88.4 R16, [R217+0x6000] ;  /* 0x00600000d910783b */ /* 0x000fe80000000200 */
[----:B------:R-:W-:Y:S03]  /*2c00*/  LDSM.16.M88.4 R68, [R213+0x6000] ;  /* 0x00600000d544783b */ /* 0x000fe60000000200 */
[C---:B-1----:R-:W-:Y:S01]  /*2c10*/  HMMA.16816.F32.BF16 R60, R12.reuse, R48, R44 ;  /* 0x000000300c3c723c */ /* 0x042fe2000004182c */
[----:B------:R-:W-:Y:S07]  /*2c20*/  LDSM.16.M88.4 R44, [R214+0xf000] ;  /* 0x00f00000d62c783b */ /* 0x000fee0000000200 */
[C---:B------:R-:W-:Y:S01]  /*2c30*/  HMMA.16816.F32.BF16 R36, R12.reuse, R50, R36 ;  /* 0x000000320c24723c */ /* 0x040fe20000041824 */
[----:B------:R-:W1:Y:S07]  /*2c40*/  LDSM.16.M88.4 R48, [R214+0xe800] ;  /* 0x00e80000d630783b */ /* 0x000e6e0000000200 */
[C---:B------:R-:W-:Y:S01]  /*2c50*/  HMMA.16816.F32.BF16 R56, R12.reuse, R76, R32 ;  /* 0x0000004c0c38723c */ /* 0x040fe20000041820 */
[----:B------:R-:W3:Y:S07]  /*2c60*/  LDSM.16.M88.4 R32, [R214+0xf800] ;  /* 0x00f80000d620783b */ /* 0x000eee0000000200 */
[C---:B------:R-:W-:Y:S08]  /*2c70*/  HMMA.16816.F32.BF16 R52, R12.reuse, R78, R28 ;  /* 0x0000004e0c34723c */ /* 0x040ff0000004181c */
[C---:B------:R-:W-:Y:S08]  /*2c80*/  HMMA.16816.F32.BF16 R40, R12.reuse, R80, R24 ;  /* 0x000000500c28723c */ /* 0x040ff00000041818 */
[C---:B------:R-:W-:Y:S08]  /*2c90*/  HMMA.16816.F32.BF16 R28, R12.reuse, R82, R20 ;  /* 0x000000520c1c723c */ /* 0x040ff00000041814 */
[C---:B--2---:R-:W-:Y:S01]  /*2ca0*/  HMMA.16816.F32.BF16 R20, R12.reuse, R86, R64 ;  /* 0x000000560c14723c */ /* 0x044fe20000041840 */
[----:B------:R-:W2:Y:S07]  /*2cb0*/  LDSM.16.M88.4 R64, [R213+0x6800] ;  /* 0x00680000d540783b */ /* 0x000eae0000000200 */
[----:B------:R-:W-:Y:S08]  /*2cc0*/  HMMA.16816.F32.BF16 R24, R12, R84, R72 ;  /* 0x000000540c18723c */ /* 0x000ff00000041848 */
[C---:B------:R-:W-:Y:S08]  /*2cd0*/  HMMA.16816.F32.BF16 R12, R8.reuse, R88, R60 ;  /* 0x00000058080c723c */ /* 0x040ff0000004183c */
[C---:B------:R-:W-:Y:S08]  /*2ce0*/  HMMA.16816.F32.BF16 R36, R8.reuse, R90, R36 ;  /* 0x0000005a0824723c */ /* 0x040ff00000041824 */
[C---:B-1----:R-:W-:Y:S08]  /*2cf0*/  HMMA.16816.F32.BF16 R60, R8.reuse, R50, R52 ;  /* 0x00000032083c723c */ /* 0x042ff00000041834 */
[C---:B------:R-:W-:Y:S08]  /*2d00*/  HMMA.16816.F32.BF16 R52, R8.reuse, R44, R40 ;  /* 0x0000002c0834723c */ /* 0x040ff00000041828 */
[C---:B---3--:R-:W-:Y:S01]  /*2d10*/  HMMA.16816.F32.BF16 R40, R8.reuse, R34, R20 ;  /* 0x000000220828723c */ /* 0x048fe20000041814 */
[----:B------:R-:W1:Y:S07]  /*2d20*/  LDSM.16.M88.4 R20, [R213+0x7000] ;  /* 0x00700000d514783b */ /* 0x000e6e0000000200 */
[C---:B------:R-:W-:Y:S08]  /*2d30*/  HMMA.16816.F32.BF16 R56, R8.reuse, R48, R56 ;  /* 0x000000300838723c */ /* 0x040ff00000041838 */
[C---:B------:R-:W-:Y:S08]  /*2d40*/  HMMA.16816.F32.BF16 R48, R8.reuse, R46, R28 ;  /* 0x0000002e0830723c */ /* 0x040ff0000004181c */
[----:B------:R-:W-:Y:S01]  /*2d50*/  HMMA.16816.F32.BF16 R44, R8, R32, R24 ;  /* 0x00000020082c723c */ /* 0x000fe20000041818 */
[----:B------:R-:W3:Y:S01]  /*2d60*/  LDSM.16.M88.4 R32, [R213+0x7800] ;  /* 0x00780000d520783b */ /* 0x000ee20000000200 */
[----:B------:R-:W-:-:S06]  /*2d70*/  DEPBAR.LE SB0, 0x0 ;  /* 0x000080000000791a */ /* 0x000fcc0000000000 */
[C---:B------:R-:W-:Y:S08]  /*2d80*/  HMMA.16816.F32.BF16 R12, R16.reuse, R68, R12 ;  /* 0x00000044100c723c */ /* 0x040ff0000004180c */
[C---:B------:R-:W-:Y:S08]  /*2d90*/  HMMA.16816.F32.BF16 R8, R16.reuse, R70, R36 ;  /* 0x000000461008723c */ /* 0x040ff00000041824 */
[C---:B--2---:R-:W-:Y:S08]  /*2da0*/  HMMA.16816.F32.BF16 R28, R16.reuse, R64, R56 ;  /* 0x00000040101c723c */ /* 0x044ff00000041838 */
[----:B------:R-:W-:Y:S01]  /*2db0*/  HMMA.16816.F32.BF16 R36, R16, R66, R60 ;  /* 0x000000421024723c */ /* 0x000fe2000004183c */
[----:B------:R-:W-:-:S02]  /*2dc0*/  FSEL R57, R14, -INF , !P1 ;  /* 0xff8000000e397808 */ /* 0x000fc40004800000 */
[----:B------:R-:W-:Y:S02]  /*2dd0*/  FSEL R56, R12, -INF , !P1 ;  /* 0xff8000000c387808 */ /* 0x000fe40004800000 */
[----:B------:R-:W-:Y:S02]  /*2de0*/  ISETP.GE.AND P1, PT, R3, UR8, PT ;  /* 0x0000000803007c0c */ /* 0x000fe4000bf26270 */
[----:B------:R-:W-:Y:S01]  /*2df0*/  FSEL R66, R15, -INF , !P0 ;  /* 0xff8000000f427808 */ /* 0x000fe20004000000 */
[----:B-1----:R-:W-:Y:S01]  /*2e00*/  HMMA.16816.F32.BF16 R24, R16, R20, R52 ;  /* 0x000000141018723c */ /* 0x002fe20000041834 */
[----:B------:R-:W-:-:S06]  /*2e10*/  IADD3 R3, R2, 0x21, RZ ;  /* 0x0000002102037810 */ /* 0x000fcc0007ffe0ff */
[----:B------:R-:W-:Y:S02]  /*2e20*/  FSEL R20, R13, -INF , !P0 ;  /* 0xff8000000d147808 */ /* 0x000fe40004000000 */
[C---:B------:R-:W-:Y:S01]  /*2e30*/  HMMA.16816.F32.BF16 R12, R16.reuse, R22, R48 ;  /* 0x00000016100c723c */ /* 0x040fe20000041830 */
[----:B------:R-:W-:Y:S02]  /*2e40*/  FSEL R53, R10, -INF , !P6 ;  /* 0xff8000000a357808 */ /* 0x000fe40007000000 */
[----:B------:R-:W-:Y:S02]  /*2e50*/  FSEL R52, R8, -INF , !P6 ;  /* 0xff80000008347808 */ /* 0x000fe40007000000 */
[----:B------:R-:W-:Y:S02]  /*2e60*/  FSEL R21, R9, -INF , !P5 ;  /* 0xff80000009157808 */ /* 0x000fe40006800000 */
[----:B------:R-:W-:Y:S02]  /*2e70*/  FSEL R22, R11, -INF , !P5 ;  /* 0xff8000000b167808 */ /* 0x000fe40006800000 */
[----:B---3--:R-:W-:Y:S01]  /*2e80*/  HMMA.16816.F32.BF16 R8, R16, R32, R44 ;  /* 0x000000201008723c */ /* 0x008fe2000004182c */
[----:B------:R-:W-:-:S02]  /*2e90*/  ISETP.GE.AND P6, PT, R3, UR8, PT ;  /* 0x0000000803007c0c */ /* 0x000fc4000bfc6270 */
[----:B------:R-:W-:Y:S02]  /*2ea0*/  IADD3 R3, R2, 0x29, RZ ;  /* 0x0000002902037810 */ /* 0x000fe40007ffe0ff */
[----:B------:R-:W-:Y:S02]  /*2eb0*/  FSEL R99, R30, -INF , !P4 ;  /* 0xff8000001e637808 */ /* 0x000fe40006000000 */
[----:B------:R-:W-:Y:S01]  /*2ec0*/  FSEL R96, R28, -INF , !P4 ;  /* 0xff8000001c607808 */ /* 0x000fe20006000000 */
[----:B------:R-:W-:Y:S01]  /*2ed0*/  HMMA.16816.F32.BF16 R16, R16, R34, R40 ;  /* 0x000000221010723c */ /* 0x000fe20000041828 */
[----:B------:R-:W-:Y:S02]  /*2ee0*/  ISETP.GE.AND P4, PT, R3, UR8, PT ;  /* 0x0000000803007c0c */ /* 0x000fe4000bf86270 */
[----:B------:R-:W-:Y:S02]  /*2ef0*/  IADD3 R3, R2, 0x31, RZ ;  /* 0x0000003102037810 */ /* 0x000fe40007ffe0ff */
[----:B------:R-:W-:-:S02]  /*2f00*/  FSEL R98, R38, -INF , !P2 ;  /* 0xff80000026627808 */ /* 0x000fc40005000000 */
[----:B------:R-:W-:Y:S02]  /*2f10*/  FSEL R84, R36, -INF , !P2 ;  /* 0xff80000024547808 */ /* 0x000fe40005000000 */
[----:B------:R-:W-:Y:S02]  /*2f20*/  ISETP.GE.AND P2, PT, R3, UR8, PT ;  /* 0x0000000803007c0c */ /* 0x000fe4000bf46270 */
[C---:B------:R-:W-:Y:S02]  /*2f30*/  IADD3 R3, R2.reuse, 0x38, RZ ;  /* 0x0000003802037810 */ /* 0x040fe40007ffe0ff */
[----:B------:R-:W-:Y:S02]  /*2f40*/  ISETP.GE.AND P0, PT, R5, UR8, PT ;  /* 0x0000000805007c0c */ /* 0x000fe4000bf06270 */
[----:B------:R-:W-:Y:S02]  /*2f50*/  IADD3 R5, R2, 0x28, RZ ;  /* 0x0000002802057810 */ /* 0x000fe40007ffe0ff */
[----:B------:R-:W-:-:S02]  /*2f60*/  FSEL R97, R39, -INF , !P1 ;  /* 0xff80000027617808 */ /* 0x000fc40004800000 */
[----:B------:R-:W-:Y:S02]  /*2f70*/  FSEL R67, R37, -INF , !P1 ;  /* 0xff80000025437808 */ /* 0x000fe40004800000 */
[----:B------:R-:W-:Y:S02]  /*2f80*/  ISETP.GE.AND P1, PT, R3, UR8, PT ;  /* 0x0000000803007c0c */ /* 0x000fe4000bf26270 */
[----:B------:R-:W-:Y:S02]  /*2f90*/  ISETP.GE.AND P5, PT, R5, UR8, PT ;  /* 0x0000000805007c0c */ /* 0x000fe4000bfa6270 */
[----:B------:R-:W-:Y:S02]  /*2fa0*/  IADD3 R5, R2, 0x30, RZ ;  /* 0x0000003002057810 */ /* 0x000fe40007ffe0ff */
[----:B------:R-:W-:Y:S02]  /*2fb0*/  FSEL R3, R16, -INF , !P1 ;  /* 0xff80000010037808 */ /* 0x000fe40004800000 */
[----:B------:R-:W-:-:S02]  /*2fc0*/  IADD3 R2, R2, 0x39, RZ ;  /* 0x0000003902027810 */ /* 0x000fc40007ffe0ff */
[----:B------:R-:W-:Y:S01]  /*2fd0*/  FSEL R192, R26, -INF , !P0 ;  /* 0xff8000001ac07808 */ /* 0x000fe20004000000 */
[----:B------:R1:W-:Y:S01]  /*2fe0*/  STL [R1+0x10], R3 ;  /* 0x0000100301007387 */ /* 0x0003e20000100800 */
[----:B------:R-:W-:Y:S02]  /*2ff0*/  FSEL R180, R24, -INF , !P0 ;  /* 0xff80000018b47808 */ /* 0x000fe40004000000 */
[----:B------:R-:W-:Y:S01]  /*3000*/  ISETP.GE.AND P0, PT, R2, UR8, PT ;  /* 0x0000000802007c0c */ /* 0x000fe2000bf06270 */
[----:B------:R-:W-:Y:S01]  /*3010*/  IMAD.IADD R2, R100, 0x1, R101 ;  /* 0x0000000164027824 */ /* 0x000fe200078e0265 */
[----:B------:R-:W-:Y:S02]  /*3020*/  FSEL R149, R31, -INF , !P3 ;  /* 0xff8000001f957808 */ /* 0x000fe40005800000 */
[----:B------:R-:W-:Y:S02]  /*3030*/  FSEL R204, R19, -INF , !P0 ;  /* 0xff80000013cc7808 */ /* 0x000fe40004000000 */
[----:B------:R-:W-:-:S02]  /*3040*/  FSEL R240, R17, -INF , !P0 ;  /* 0xff80000011f07808 */ /* 0x000fc40004000000 */
[----:B------:R-:W-:Y:S02]  /*3050*/  PLOP3.LUT P0, PT, PT, PT, UP0, 0x80, 0x0 ;  /* 0x000000000000781c */ /* 0x000fe40003f0f008 */
        /* <DEDUP_REMOVED lines=13> */
[----:B------:R-:W-:Y:S06]  /*3130*/  BAR.SYNC.DEFER_BLOCKING 0x0 ;  /* 0x0000000000007b1d */ /* 0x000fec0000010000 */
[----:B------:R-:W-:Y:S05]  /*3140*/  @!P0 BRA `(.L_x_642) ;  /* 0x0000024000008947 */ /* 0x000fea0003800000 */
[----:B-1----:R-:W-:Y:S01]  /*3150*/  ULEA.HI.SX32 UR7, UR29, 0xfffffffe, 0x1a ;  /* 0xfffffffe1d077891 */ /* 0x002fe2000f8fd23f */
[C---:B------:R-:W-:Y:S01]  /*3160*/  IMAD.SHL.U32 R12, R106.reuse, 0x20, RZ ;  /* 0x000000206a0c7824 */ /* 0x040fe200078e00ff */
[----:B------:R-:W-:-:S02]  /*3170*/  SHF.L.U64.HI R5, R106, 0x5, R107 ;  /* 0x000000056a057819 */ /* 0x000fc4000001026b */
        /* <DEDUP_REMOVED lines=8> */
[C---:B------:R-:W-:Y:S02]  /*3200*/  IADD3 R6, P2, R12.reuse, R8, RZ ;  /* 0x000000080c067210 */ /* 0x040fe40007f5e0ff */
        /* <DEDUP_REMOVED lines=24> */
.L_x_642:
[----:B-1----:R-:W-:Y:S04]  /*3390*/  STL [R1+0x34], R214 ;  /* 0x000034d601007387 */ /* 0x002fe80000100800 */
[----:B------:R-:W-:Y:S04]  /*33a0*/  STL [R1+0x30], R213 ;  /* 0x000030d501007387 */ /* 0x000fe80000100800 */
[----:B------:R1:W-:Y:S04]  /*33b0*/  STL [R1+0x2c], R208 ;  /* 0x00002cd001007387 */ /* 0x0003e80000100800 */
[----:B-1----:R-:W2:Y:S01]  /*33c0*/  LDL.LU R208, [R1+0x10] ;  /* 0x0000100001d07983 */ /* 0x002ea20000300800 */
[----:B------:R-:W-:Y:S01]  /*33d0*/  FMNMX.FTZ R3, R56, R20, !PT ;  /* 0x0000001438037209 */ /* 0x000fe20007810000 */
[----:B------:R-:W-:Y:S01]  /*33e0*/  IMAD R6, R108, 0x4, R102 ;  /* 0x000000046c067824 */ /* 0x000fe200078e0266 */
[----:B------:R-:W-:Y:S01]  /*33f0*/  USHF.L.U32 UR6, UR9, 0x1, URZ ;  /* 0x0000000109067899 */ /* 0x000fe2000800063f */
[----:B------:R-:W-:Y:S01]  /*3400*/  IMAD.WIDE.U32 R150, R111, -0x2daee0ad, RZ ;  /* 0xd2511f536f967825 */ /* 0x000fe200078e00ff */
[----:B------:R-:W-:Y:S01]  /*3410*/  FMNMX.FTZ R3, R52, R3, !PT ;  /* 0x0000000334037209 */ /* 0x000fe20007810000 */
[----:B------:R-:W-:Y:S01]  /*3420*/  UIADD3 UR16, UR31, -0x4498517b, URZ ;  /* 0xbb67ae851f107890 */ /* 0x000fe2000fffe03f */
[----:B------:R-:W-:Y:S01]  /*3430*/  STL [R1+0x18], R6 ;  /* 0x0000180601007387 */ /* 0x000fe20000100800 */
[----:B------:R-:W-:Y:S01]  /*3440*/  IMAD.WIDE.U32 R64, R6, -0x326172a9, RZ ;  /* 0xcd9e8d5706407825 */ /* 0x000fe200078e00ff */
[----:B------:R-:W-:Y:S01]  /*3450*/  FMNMX.FTZ R3, R21, R3, !PT ;  /* 0x0000000315037209 */ /* 0x000fe20007810000 */
[----:B------:R-:W-:Y:S01]  /*3460*/  UIADD3 UR17, UR30, -0x61c88647, URZ ;  /* 0x9e3779b91e117890 */ /* 0x000fe2000fffe03f */
[----:B------:R-:W-:Y:S01]  /*3470*/  SHF.L.U32 R209, R2, 0x1, RZ ;  /* 0x0000000102d17819 */ /* 0x000fe200000006ff */
[----:B------:R-:W-:Y:S01]  /*3480*/  UIADD3 UR15, UR30, 0x3c6ef372, URZ ;  /* 0x3c6ef3721e0f7890 */ /* 0x000fe2000fffe03f */
[----:B------:R-:W-:Y:S01]  /*3490*/  FMNMX.FTZ R3, R96, R3, !PT ;  /* 0x0000000360037209 */ /* 0x000fe20007810000 */
[----:B------:R-:W-:Y:S01]  /*34a0*/  UIADD3 UR14, UR31, 0x76cf5d0a, URZ ;  /* 0x76cf5d0a1f0e7890 */ /* 0x000fe2000fffe03f */
[----:B------:R-:W-:Y:S01]  /*34b0*/  IMAD R196, R110, 0x10000, R110 ;  /* 0x000100006ec47824 */ /* 0x000fe200078e026e */
[----:B------:R-:W-:Y:S01]  /*34c0*/  UIADD3 UR12, UR31, 0x32370b8f, URZ ;  /* 0x32370b8f1f0c7890 */ /* 0x000fe2000fffe03f */
[----:B------:R-:W-:Y:S01]  /*34d0*/  FMNMX.FTZ R3, R85, R3, !PT ;  /* 0x0000000355037209 */ /* 0x000fe20007810000 */
[----:B------:R-:W-:Y:S01]  /*34e0*/  UIADD3 UR13, UR30, -0x255992d5, URZ ;  /* 0xdaa66d2b1e0d7890 */ /* 0x000fe2000fffe03f */
[----:B------:R-:W-:Y:S01]  /*34f0*/  IMAD R210, R4, 0x2, R209 ;  /* 0x0000000204d27824 */ /* 0x000fe200078e02d1 */
[----:B------:R-:W-:Y:S01]  /*3500*/  UIADD3 UR11, UR30, 0x78dde6e4, URZ ;  /* 0x78dde6e41e0b7890 */ /* 0x000fe2000fffe03f */
[----:B------:R-:W-:Y:S01]  /*3510*/  FMNMX.FTZ R3, R84, R3, !PT ;  /* 0x0000000354037209 */ /* 0x000fe20007810000 */
[----:B------:R-:W-:Y:S01]  /*3520*/  UIADD3 UR8, UR31, -0x56f99767, URZ ;  /* 0xa90668991f087890 */ /* 0x000fe2000fffe03f */
[C---:B------:R-:W-:Y:S01]  /*3530*/  LEA R212, R0.reuse, R209, 0x1 ;  /* 0x000000d100d47211 */ /* 0x040fe200078e08ff */
[----:B------:R-:W-:Y:S01]  /*3540*/  UIADD3 UR10, UR31, -0x126145ec, URZ ;  /* 0xed9eba141f0a7890 */ /* 0x000fe2000fffe03f */
[----:B------:R-:W-:Y:S01]  /*3550*/  FMNMX.FTZ R5, R67, R3, !PT ;  /* 0x0000000343057209 */ /* 0x000fe20007810000 */
[----:B------:R-:W-:Y:S01]  /*3560*/  UIADD3 UR19, UR30, -0x4ab325aa, URZ ;  /* 0xb54cda561e137890 */ /* 0x000fe2000fffe03f */
[----:B------:R-:W-:Y:S01]  /*3570*/  FMNMX.FTZ R3, R57, R66, !PT ;  /* 0x0000004239037209 */ /* 0x000fe20007810000 */
[----:B------:R-:W-:Y:S01]  /*3580*/  IMAD R211, R0, 0x2, R210 ;  /* 0x0000000200d37824 */ /* 0x000fe200078e02d2 */
        /* <DEDUP_REMOVED lines=19> */
[----:B------:R-:W-:-:S03]  /*36c0*/  FMNMX.FTZ R3, R97, R3, !PT ;  /* 0x0000000361037209 */ /* 0x000fc60007810000 */
[----:B------:R-:W-:Y:S01]  /*36d0*/  LDSM.16.MT88.4 R28, [R211+0x12000] ;  /* 0x01200000d31c783b */ /* 0x000fe20000004200 */
[----:B------:R-:W-:-:S03]  /*36e0*/  FMNMX.FTZ R3, R192, R3, !PT ;  /* 0x00000003c0037209 */ /* 0x000fc60007810000 */
[----:B------:R-:W-:Y:S01]  /*36f0*/  LDSM.16.MT88.4 R32, [R212+0x12000] ;  /* 0x01200000d420783b */ /* 0x000fe20000004200 */
[----:B------:R-:W-:-:S04]  /*3700*/  FMNMX.FTZ R3, R193, R3, !PT ;  /* 0x00000003c1037209 */ /* 0x000fc80007810000 */
[----:B------:R-:W-:-:S04]  /*3710*/  FMNMX.FTZ R3, R194, R3, !PT ;  /* 0x00000003c2037209 */ /* 0x000fc80007810000 */
[----:B------:R-:W-:-:S04]  /*3720*/  FMNMX.FTZ R3, R195, R3, !PT ;  /* 0x00000003c3037209 */ /* 0x000fc80007810000 */
[----:B------:R-:W-:-:S04]  /*3730*/  FMNMX.FTZ R3, R189, R3, !PT ;  /* 0x00000003bd037209 */ /* 0x000fc80007810000 */
[----:B------:R-:W-:-:S04]  /*3740*/  FMNMX.FTZ R3, R241, R3, !PT ;  /* 0x00000003f1037209 */ /* 0x000fc80007810000 */
[----:B------:R-:W-:-:S04]  /*3750*/  FMNMX.FTZ R3, R190, R3, !PT ;  /* 0x00000003be037209 */ /* 0x000fc80007810000 */
[----:B------:R-:W-:-:S05]  /*3760*/  FMNMX.FTZ R3, R204, R3, !PT ;  /* 0x00000003cc037209 */ /* 0x000fca0007810000 */
[----:B------:R-:W1:Y:S02]  /*3770*/  SHFL.BFLY PT, R9, R3, 0x2, 0x1f ;  /* 0x0c401f0003097f89 */ /* 0x000e6400000e0000 */
[----:B-1----:R-:W-:Y:S02]  /*3780*/  FMNMX.FTZ R3, R3, R9, !PT ;  /* 0x0000000903037209 */ /* 0x002fe40007810000 */
[----:B--2---:R-:W-:-:S04]  /*3790*/  FMNMX.FTZ R148, R208, R148, !PT ;  /* 0x00000094d0947209 */ /* 0x004fc80007810000 */
[----:B------:R-:W-:-:S05]  /*37a0*/  FMNMX.FTZ R148, R240, R148, !PT ;  /* 0x00000094f0947209 */ /* 0x000fca0007810000 */
[----:B------:R-:W1:Y:S02]  /*37b0*/  SHFL.BFLY PT, R5, R148, 0x2, 0x1f ;  /* 0x0c401f0094057f89 */ /* 0x000e6400000e0000 */
[----:B-1----:R-:W-:Y:S02]  /*37c0*/  FMNMX.FTZ R148, R148, R5, !PT ;  /* 0x0000000594947209 */ /* 0x002fe40007810000 */
[----:B------:R-:W-:-:S03]  /*37d0*/  LOP3.LUT R5, R103, UR30, RZ, 0x3c, !PT ;  /* 0x0000001e67057c12 */ /* 0x000fc6000f8e3cff */
[----:B------:R-:W1:Y:S01]  /*37e0*/  SHFL.BFLY PT, R10, R148, 0x1, 0x1f ;  /* 0x0c201f00940a7f89 */ /* 0x000e6200000e0000 */
[----:B------:R-:W-:-:S03]  /*37f0*/  LOP3.LUT R6, R65, R5, RZ, 0x3c, !PT ;  /* 0x0000000541067212 */ /* 0x000fc600078e3cff */
[----:B------:R2:W-:Y:S02]  /*3800*/  STL [R1+0x14], R5 ;  /* 0x0000140501007387 */ /* 0x0005e40000100800 */
[----:B------:R-:W-:-:S05]  /*3810*/  IMAD.WIDE.U32 R86, R6, -0x2daee0ad, RZ ;  /* 0xd2511f5306567825 */ /* 0x000fca00078e00ff */
[----:B------:R-:W-:-:S05]  /*3820*/  LOP3.LUT R8, R87, UR16, R150, 0x96, !PT ;  /* 0x0000001057087c12 */ /* 0x000fca000f8e9696 */
[----:B------:R-:W-:Y:S01]  /*3830*/  IMAD.WIDE.U32 R58, R8, -0x326172a9, RZ ;  /* 0xcd9e8d57083a7825 */ /* 0x000fe200078e00ff */
[----:B-1----:R-:W-:Y:S02]  /*3840*/  FMNMX.FTZ R148, R148, R10, !PT ;  /* 0x0000000a94947209 */ /* 0x002fe40007810000 */
[----:B------:R-:W1:Y:S02]  /*3850*/  SHFL.BFLY PT, R10, R3, 0x1, 0x1f ;  /* 0x0c201f00030a7f89 */ /* 0x000e6400000e0000 */
[C---:B------:R-:W-:Y:S01]  /*3860*/  FSETP.NEU.FTZ.AND P1, PT, R148.reuse, -INF , PT ;  /* 0xff8000009400780b */ /* 0x040fe20003f3d000 */
[----:B--2---:R-:W-:Y:S01]  /*3870*/  IMAD.U32 R5, RZ, RZ, UR6 ;  /* 0x00000006ff057e24 */ /* 0x004fe2000f8e00ff */
[----:B------:R-:W-:Y:S01]  /*3880*/  UIADD3 UR6, UR6, 0x1, URZ ;  /* 0x0000000106067890 */ /* 0x000fe2000fffe03f */
[----:B------:R-:W-:-:S03]  /*3890*/  FMUL.FTZ R13, R148, c[0x0][0x23c] ;  /* 0x00008f00940d7a20 */ /* 0x000fc60000410000 */
[----:B------:R-:W-:Y:S02]  /*38a0*/  LOP3.LUT R5, R151, UR31, R5, 0x96, !PT ;  /* 0x0000001f97057c12 */ /* 0x000fe4000f8e9605 */
[----:B------:R-:W-:-:S03]  /*38b0*/  FSEL R13, R13, RZ, P1 ;  /* 0x000000ff0d0d7208 */ /* 0x000fc60000800000 */
[----:B------:R-:W-:-:S05]  /*38c0*/  IMAD.WIDE.U32 R6, R5, -0x326172a9, RZ ;  /* 0xcd9e8d5705067825 */ /* 0x000fca00078e00ff */
[----:B------:R-:W-:Y:S02]  /*38d0*/  LOP3.LUT R7, R7, UR17, R64, 0x96, !PT ;  /* 0x0000001107077c12 */ /* 0x000fe4000f8e9640 */
[----:B------:R-:W-:-:S03]  /*38e0*/  LOP3.LUT R8, R59, UR15, R6, 0x96, !PT ;  /* 0x0000000f3b087c12 */ /* 0x000fc6000f8e9606 */
[----:B------:R-:W-:Y:S01]  /*38f0*/  IMAD.WIDE.U32 R6, R7, -0x2daee0ad, RZ ;  /* 0xd2511f5307067825 */ /* 0x000fe200078e00ff */
[----:B-1----:R-:W-:-:S03]  /*3900*/  FMNMX.FTZ R3, R3, R10, !PT ;  /* 0x0000000a03037209 */ /* 0x002fc60007810000 */
[----:B------:R-:W-:Y:S01]  /*3910*/  IMAD.WIDE.U32 R8, R8, -0x2daee0ad, RZ ;  /* 0xd2511f5308087825 */ /* 0x000fe200078e00ff */
[----:B------:R-:W-:Y:S02]  /*3920*/  LOP3.LUT R7, R7, UR14, R86, 0x96, !PT ;  /* 0x0000000e07077c12 */ /* 0x000fe4000f8e9656 */
[C---:B------:R-:W-:Y:S01]  /*3930*/  FSETP.NEU.FTZ.AND P1, PT, R3.reuse, -INF , PT ;  /* 0xff8000000300780b */ /* 0x040fe20003f3d000 */
[----:B------:R-:W-:Y:S01]  /*3940*/  FMUL.FTZ R12, R3, c[0x0][0x23c] ;  /* 0x00008f00030c7a20 */ /* 0x000fe20000410000 */
[----:B------:R-:W-:Y:S01]  /*3950*/  LOP3.LUT R5, R9, UR12, R6, 0x96, !PT ;  /* 0x0000000c09057c12 */ /* 0x000fe2000f8e9606 */
[----:B------:R-:W-:-:S03]  /*3960*/  IMAD.WIDE.U32 R6, R7, -0x326172a9, RZ ;  /* 0xcd9e8d5707067825 */ /* 0x000fc600078e00ff */
[----:B------:R-:W-:Y:S01]  /*3970*/  FSEL R12, R12, RZ, P1 ;  /* 0x000000ff0c0c7208 */ /* 0x000fe20000800000 */
[----:B------:R-:W-:Y:S01]  /*3980*/  IMAD.WIDE.U32 R44, R5, -0x326172a9, RZ ;  /* 0xcd9e8d57052c7825 */ /* 0x000fe200078e00ff */
[----:B------:R-:W-:-:S03]  /*3990*/  LOP3.LUT R7, R7, UR13, R58, 0x96, !PT ;  /* 0x0000000d07077c12 */ /* 0x000fc6000f8e963a */
[----:B------:R-:W-:Y:S01]  /*39a0*/  FFMA.FTZ R9, R56, c[0x0][0x23c], -R13 ;  /* 0x00008f0038097a23 */ /* 0x000fe2000001080d */
[----:B------:R-:W-:Y:S01]  /*39b0*/  LOP3.LUT R5, R45, UR11, R6, 0x96, !PT ;  /* 0x0000000b2d057c12 */ /* 0x000fe2000f8e9606 */
[----:B------:R-:W-:Y:S02]  /*39c0*/  IMAD.WIDE.U32 R6, R7, -0x2daee0ad, RZ ;  /* 0xd2511f5307067825 */ /* 0x000fe400078e00ff */
[----:B------:R1:W-:Y:S02]  /*39d0*/  MUFU.EX2 R201, R9 ;  /* 0x0000000900c97308 */ /* 0x0003e40000000800 */
[----:B------:R-:W-:Y:S01]  /*39e0*/  IMAD.WIDE.U32 R46, R5, -0x2daee0ad, RZ ;  /* 0xd2511f53052e7825 */ /* 0x000fe200078e00ff */
[----:B------:R-:W-:-:S03]  /*39f0*/  LOP3.LUT R8, R7, UR10, R8, 0x96, !PT ;  /* 0x0000000a07087c12 */ /* 0x000fc6000f8e9608 */
[----:B------:R-:W-:Y:S01]  /*3a00*/  FFMA.FTZ R5, R52, c[0x0][0x23c], -R13 ;  /* 0x00008f0034057a23 */ /* 0x000fe2000001080d */
[----:B------:R-:W-:Y:S01]  /*3a10*/  LOP3.LUT R6, R47, UR8, R6, 0x96, !PT ;  /* 0x000000082f067c12 */ /* 0x000fe2000f8e9606 */
[----:B------:R-:W-:Y:S02]  /*3a20*/  IMAD.WIDE.U32 R14, R8, -0x326172a9, RZ ;  /* 0xcd9e8d57080e7825 */ /* 0x000fe400078e00ff */
[----:B------:R2:W-:Y:S02]  /*3a30*/  MUFU.EX2 R202, R5 ;  /* 0x0000000500ca7308 */ /* 0x0005e40000000800 */
[----:B------:R-:W-:-:S04]  /*3a40*/  IMAD.WIDE.U32 R6, R6, -0x326172a9, RZ ;  /* 0xcd9e8d5706067825 */ /* 0x000fc800078e00ff */
[----:B-1----:R-:W-:Y:S01]  /*3a50*/  FFMA.FTZ R9, R20, c[0x0][0x23c], -R13 ;  /* 0x00008f0014097a23 */ /* 0x002fe2000001080d */
[----:B------:R-:W-:Y:S01]  /*3a60*/  LOP3.LUT R10, R6, 0xff, RZ, 0xc0, !PT ;  /* 0x000000ff060a7812 */ /* 0x000fe200078ec0ff */
[----:B------:R-:W-:Y:S01]  /*3a70*/  FFMA.FTZ R2, R57, c[0x0][0x23c], -R12 ;  /* 0x00008f0039027a23 */ /* 0x000fe2000001080c */
[----:B------:R-:W-:Y:S01]  /*3a80*/  SHF.R.U32.HI R8, RZ, 0x10, R6 ;  /* 0x00000010ff087819 */ /* 0x000fe20000011606 */
[----:B------:R1:W-:Y:S01]  /*3a90*/  MUFU.EX2 R239, R9 ;  /* 0x0000000900ef7308 */ /* 0x0003e20000000800 */
[----:B------:R-:W-:Y:S01]  /*3aa0*/  FFMA.FTZ R4, R66, c[0x0][0x23c], -R12 ;  /* 0x00008f0042047a23 */ /* 0x000fe2000001080c */
[----:B------:R-:W-:Y:S01]  /*3ab0*/  SHF.R.U32.HI R11, RZ, 0x18, R6 ;  /* 0x00000018ff0b7819 */ /* 0x000fe20000011606 */
[----:B------:R-:W-:Y:S01]  /*3ac0*/  IMAD.MOV.U32 R66, RZ, RZ, R241 ;  /* 0x000000ffff427224 */ /* 0x000fe200078e00f1 */
[----:B------:R-:W-:Y:S01]  /*3ad0*/  LOP3.LUT R8, R8, 0xff, RZ, 0xc0, !PT ;  /* 0x000000ff08087812 */ /* 0x000fe200078ec0ff */
[----:B--2---:R-:W-:-:S03]  /*3ae0*/  FFMA.FTZ R5, R21, c[0x0][0x23c], -R13 ;  /* 0x00008f0015057a23 */ /* 0x004fc6000001080d */
[----:B------:R-:W-:Y:S01]  /*3af0*/  MUFU.EX2 R207, R2 ;  /* 0x0000000200cf7308 */ /* 0x000fe20000000800 */
[----:B------:R-:W-:-:S07]  /*3b00*/  PRMT R11, R8, 0x5410, R11 ;  /* 0x00005410080b7816 */ /* 0x000fce000000000b */
[----:B------:R2:W3:Y:S01]  /*3b10*/  MUFU.EX2 R213, R5 ;  /* 0x0000000500d57308 */ /* 0x0004e20000000800 */
[----:B-1----:R-:W-:Y:S02]  /*3b20*/  FFMA.FTZ R9, R53, c[0x0][0x23c], -R12 ;  /* 0x00008f0035097a23 */ /* 0x002fe4000001080c */
[----:B------:R-:W-:Y:S05]  /*3b30*/  LDSM.16.MT88.4 R52, [R210+0x12000] ;  /* 0x01200000d234783b */ /* 0x000fea0000004200 */
[----:B------:R1:W-:Y:S01]  /*3b40*/  MUFU.EX2 R203, R9 ;  /* 0x0000000900cb7308 */ /* 0x0003e20000000800 */
[----:B--2---:R-:W-:-:S07]  /*3b50*/  LOP3.LUT R5, R6, 0xffff, RZ, 0xc0, !PT ;  /* 0x0000ffff06057812 */ /* 0x004fce00078ec0ff */
[----:B------:R2:W-:Y:S01]  /*3b60*/  MUFU.EX2 R205, R4 ;  /* 0x0000000400cd7308 */ /* 0x0005e20000000800 */
[----:B------:R-:W-:Y:S02]  /*3b70*/  LOP3.LUT R6, R7, UR19, R14, 0x96, !PT ;  /* 0x0000001307067c12 */ /* 0x000fe4000f8e960e */
[----:B------:R-:W-:Y:S02]  /*3b80*/  SHF.R.U32.HI R5, RZ, 0x8, R5 ;  /* 0x00000008ff057819 */ /* 0x000fe40000011605 */
[----:B------:R-:W-:Y:S02]  /*3b90*/  SHF.R.U32.HI R2, RZ, 0x10, R6 ;  /* 0x00000010ff027819 */ /* 0x000fe40000011606 */
[----:B------:R-:W-:Y:S01]  /*3ba0*/  PRMT R10, R10, 0x5410, R5 ;  /* 0x000054100a0a7816 */ /* 0x000fe20000000005 */
[----:B------:R-:W-:Y:S01]  /*3bb0*/  FFMA.FTZ R5, R22, c[0x0][0x23c], -R12 ;  /* 0x00008f0016057a23 */ /* 0x000fe2000001080c */
[C---:B------:R-:W-:Y:S01]  /*3bc0*/  LOP3.LUT R0, R6.reuse, 0xffff, RZ, 0xc0, !PT ;  /* 0x0000ffff06007812 */ /* 0x040fe200078ec0ff */
[----:B------:R-:W4:Y:S01]  /*3bd0*/  LDSM.16.MT88.4 R20, [R209+0x10000] ;  /* 0x01000000d114783b */ /* 0x000f220000004200 */
[----:B-1----:R-:W-:Y:S01]  /*3be0*/  LOP3.LUT R9, R6, 0xff, RZ, 0xc0, !PT ;  /* 0x000000ff06097812 */ /* 0x002fe200078ec0ff */
[----:B------:R-:W1:Y:S01]  /*3bf0*/  MUFU.EX2 R214, R5 ;  /* 0x0000000500d67308 */ /* 0x000e620000000800 */
[----:B------:R-:W-:-:S02]  /*3c00*/  SHF.R.U32.HI R8, RZ, 0x18, R6 ;  /* 0x00000018ff087819 */ /* 0x000fc40000011606 */
[----:B------:R-:W-:Y:S01]  /*3c10*/  LOP3.LUT R6, R2, 0xff, RZ, 0xc0, !PT ;  /* 0x000000ff02067812 */ /* 0x000fe200078ec0ff */
[--C-:B--2---:R-:W-:Y:S01]  /*3c20*/  HSET2.LE.AND R4, R11, R196.reuse, PT ;  /* 0x000000c40b047233 */ /* 0x104fe20003803000 */
[----:B------:R-:W-:Y:S01]  /*3c30*/  SHF.R.U32.HI R7, RZ, 0x8, R0 ;  /* 0x00000008ff077819 */ /* 0x000fe20000011600 */
[----:B------:R-:W-:Y:S01]  /*3c40*/  HSET2.LE.AND R0, R10, R196, PT ;  /* 0x000000c40a007233 */ /* 0x000fe20003803000 */
[----:B------:R-:W-:Y:S02]  /*3c50*/  PRMT R6, R6, 0x5410, R8 ;  /* 0x0000541006067816 */ /* 0x000fe40000000008 */
[----:B---3--:R-:W-:Y:S02]  /*3c60*/  F2FP.BF16.PACK_AB R2, R213, R202 ;  /* 0x000000cad502723e */ /* 0x008fe400000010ff */
[----:B------:R-:W-:Y:S02]  /*3c70*/  PRMT R7, R9, 0x5410, R7 ;  /* 0x0000541009077816 */ /* 0x000fe40000000007 */
[----:B------:R-:W-:-:S02]  /*3c80*/  LOP3.LUT R10, R0, R2, RZ, 0xc0, !PT ;  /* 0x00000002000a7212 */ /* 0x000fc400078ec0ff */
[----:B------:R-:W-:Y:S01]  /*3c90*/  F2FP.BF16.PACK_AB R2, R239, R201 ;  /* 0x000000c9ef02723e */ /* 0x000fe200000010ff */
[----:B------:R-:W-:Y:S01]  /*3ca0*/  HSET2.LE.AND R0, R7, R196, PT ;  /* 0x000000c407007233 */ /* 0x000fe20003803000 */
[----:B-1----:R-:W-:-:S04]  /*3cb0*/  F2FP.BF16.PACK_AB R5, R214, R203 ;  /* 0x000000cbd605723e */ /* 0x002fc800000010ff */
[----:B------:R-:W-:Y:S01]  /*3cc0*/  LOP3.LUT R11, R4, R5, RZ, 0xc0, !PT ;  /* 0x00000005040b7212 */ /* 0x000fe200078ec0ff */
[----:B------:R-:W-:Y:S01]  /*3cd0*/  HSET2.LE.AND R4, R6, R196, PT ;  /* 0x000000c406047233 */ /* 0x000fe20003803000 */
[----:B------:R-:W-:Y:S02]  /*3ce0*/  F2FP.BF16.PACK_AB R5, R205, R207 ;  /* 0x000000cfcd05723e */ /* 0x000fe400000010ff */
[----:B------:R-:W-:Y:S01]  /*3cf0*/  LOP3.LUT R8, R0, R2, RZ, 0xc0, !PT ;  /* 0x0000000200087212 */ /* 0x000fe200078ec0ff */
[--C-:B------:R-:W-:Y:S01]  /*3d00*/  FFMA.FTZ R0, R96, c[0x0][0x23c], -R13.reuse ;  /* 0x00008f0060007a23 */ /* 0x100fe2000001080d */
[----:B------:R-:W-:Y:S01]  /*3d10*/  LOP3.LUT R9, R4, R5, RZ, 0xc0, !PT ;  /* 0x0000000504097212 */ /* 0x000fe200078ec0ff */
[--C-:B------:R-:W-:Y:S01]  /*3d20*/  FFMA.FTZ R2, R84, c[0x0][0x23c], -R13.reuse ;  /* 0x00008f0054027a23 */ /* 0x100fe2000001080d */
[----:B------:R-:W1:Y:S01]  /*3d30*/  LDSM.16.MT88.4 R4, [R212+0x14000] ;  /* 0x01400000d404783b */ /* 0x000e620000004200 */
[----:B------:R2:W3:Y:S04]  /*3d40*/  MUFU.EX2 R56, R0 ;  /* 0x0000000000387308 */ /* 0x0004e80000000800 */
[C---:B------:R-:W-:Y:S08]  /*3d50*/  HMMA.16816.F32.BF16 R128, R8.reuse, R24, RZ ;  /* 0x000000180880723c */ /* 0x040ff000000418ff */
[----:B----4-:R-:W-:Y:S01]  /*3d60*/  HMMA.16816.F32.BF16 R152, R8, R20, RZ ;  /* 0x000000140898723c */ /* 0x010fe200000418ff */
[----:B--2---:R-:W-:-:S02]  /*3d70*/  FFMA.FTZ R0, R85, c[0x0][0x23c], -R13 ;  /* 0x00008f0055007a23 */ /* 0x004fc4000001080d */
[----:B---3--:R-:W-:-:S05]  /*3d80*/  IMAD.MOV.U32 R85, RZ, RZ, R56 ;  /* 0x000000ffff557224 */ /* 0x008fca00078e0038 */
[C---:B------:R-:W-:Y:S01]  /*3d90*/  HMMA.16816.F32.BF16 R120, R8.reuse, R22, RZ ;  /* 0x000000160878723c */ /* 0x040fe200000418ff */
[----:B------:R-:W2:Y:S01]  /*3da0*/  LDSM.16.MT88.4 R20, [R211+0x14000] ;  /* 0x01400000d314783b */ /* 0x000ea20000004200 */
[----:B------:R3:W-:Y:S06]  /*3db0*/  MUFU.EX2 R238, R0 ;  /* 0x0000000000ee7308 */ /* 0x0007ec0000000800 */
[C---:B------:R-:W-:Y:S01]  /*3dc0*/  HMMA.16816.F32.BF16 R88, R8.reuse, R26, RZ ;  /* 0x0000001a0858723c */ /* 0x040fe200000418ff */
[----:B------:R-:W4:Y:S07]  /*3dd0*/  LDSM.16.MT88.4 R24, [R210+0x16000] ;  /* 0x01600000d218783b */ /* 0x000f2e0000004200 */
[----:B------:R-:W-:Y:S01]  /*3de0*/  HMMA.16816.F32.BF16 R136, R8, R60, RZ ;  /* 0x0000003c0888723c */ /* 0x000fe200000418ff */
[----:B---3--:R-:W-:-:S07]  /*3df0*/  LOP3.LUT R0, R15, UR9, R44, 0x96, !PT ;  /* 0x000000090f007c12 */ /* 0x008fce000f8e962c */
[C---:B------:R-:W-:Y:S08]  /*3e00*/  HMMA.16816.F32.BF16 R104, R8.reuse, R62, RZ ;  /* 0x0000003e0868723c */ /* 0x040ff000000418ff */
[C---:B------:R-:W-:Y:S01]  /*3e10*/  HMMA.16816.F32.BF16 R124, R8.reuse, R16, RZ ;  /* 0x00000010087c723c */ /* 0x040fe200000418ff */
[----:B------:R3:W2:Y:S07]  /*3e20*/  MUFU.EX2 R17, R2 ;  /* 0x0000000200117308 */ /* 0x0006ae0000000800 */
[C---:B-1----:R-:W-:Y:S07]  /*3e30*/  HMMA.16816.F32.BF16 R60, R8.reuse, R4, RZ ;  /* 0x00000004083c723c */ /* 0x042fee00000418ff */
[----:B------:R-:W-:Y:S01]  /*3e40*/  IMAD.WIDE.U32 R4, R0, -0x2daee0ad, RZ ;  /* 0xd2511f5300047825 */ /* 0x000fe200078e00ff */
[----:B------:R-:W-:Y:S03]  /*3e50*/  HMMA.16816.F32.BF16 R144, R8, R48, RZ ;  /* 0x000000300890723c */ /* 0x000fe600000418ff */
[----:B---3--:R-:W-:Y:S01]  /*3e60*/  FFMA.FTZ R2, R67, c[0x0][0x23c], -R13 ;  /* 0x00008f0043027a23 */ /* 0x008fe2000001080d */
[----:B------:R-:W-:-:S02]  /*3e70*/  LOP3.LUT R0, R4, 0xffff, RZ, 0xc0, !PT ;  /* 0x0000ffff04007812 */ /* 0x000fc400078ec0ff */
[----:B------:R-:W-:Y:S01]  /*3e80*/  LOP3.LUT R14, R4, 0xff, RZ, 0xc0, !PT ;  /* 0x000000ff040e7812 */ /* 0x000fe200078ec0ff */
[----:B------:R1:W3:Y:S01]  /*3e90*/  MUFU.EX2 R191, R2 ;  /* 0x0000000200bf7308 */ /* 0x0002e20000000800 */
[----:B------:R-:W-:Y:S01]  /*3ea0*/  HMMA.16816.F32.BF16 R112, R8, R50, RZ ;  /* 0x000000320870723c */ /* 0x000fe200000418ff */
[----:B------:R-:W-:-:S07]  /*3eb0*/  MOV R67, R240 ;  /* 0x000000f000437202 */ /* 0x000fce0000000f00 */
[C---:B------:R-:W-:Y:S07]  /*3ec0*/  HMMA.16816.F32.BF16 R48, R8.reuse, R6, RZ ;  /* 0x000000060830723c */ /* 0x040fee00000418ff */
[----:B------:R-:W-:Y:S01]  /*3ed0*/  FFMA.FTZ R6, R99, c[0x0][0x23c], -R12 ;  /* 0x00008f0063067a23 */ /* 0x000fe2000001080c */
[----:B-1----:R-:W-:Y:S01]  /*3ee0*/  SHF.R.U32.HI R2, RZ, 0x10, R4 ;  /* 0x00000010ff027819 */ /* 0x002fe20000011604 */
[----:B------:R-:W-:Y:S01]  /*3ef0*/  HMMA.16816.F32.BF16 R76, R8, R36, RZ ;  /* 0x00000024084c723c */ /* 0x000fe200000418ff */
[----:B------:R-:W-:Y:S01]  /*3f00*/  SHF.R.U32.HI R7, RZ, 0x8, R0 ;  /* 0x00000008ff077819 */ /* 0x000fe20000011600 */
[----:B------:R1:W-:Y:S01]  /*3f10*/  MUFU.EX2 R236, R6 ;  /* 0x0000000600ec7308 */ /* 0x0003e20000000800 */
[----:B------:R-:W-:Y:S01]  /*3f20*/  LOP3.LUT R0, R5, UR18, R46, 0x96, !PT ;  /* 0x0000001205007c12 */ /* 0x000fe2000f8e962e */
[----:B------:R-:W-:Y:S01]  /*3f30*/  FFMA.FTZ R5, R97, c[0x0][0x23c], -R12 ;  /* 0x00008f0061057a23 */ /* 0x000fe2000001080c */
[----:B------:R-:W-:-:S02]  /*3f40*/  PRMT R15, R14, 0x5410, R7 ;  /* 0x000054100e0f7816 */ /* 0x000fc40000000007 */
[----:B------:R-:W-:Y:S01]  /*3f50*/  LOP3.LUT R14, R0, 0xff, RZ, 0xc0, !PT ;  /* 0x000000ff000e7812 */ /* 0x000fe200078ec0ff */
[----:B------:R-:W-:Y:S01]  /*3f60*/  HMMA.16816.F32.BF16 R116, R8, R38, RZ ;  /* 0x000000260874723c */ /* 0x000fe200000418ff */
[----:B------:R-:W3:Y:S01]  /*3f70*/  LDSM.16.MT88.4 R36, [R209+0x16000] ;  /* 0x01600000d124783b */ /* 0x000ee20000004200 */
[----:B------:R2:W-:Y:S01]  /*3f80*/  MUFU.EX2 R200, R5 ;  /* 0x0000000500c87308 */ /* 0x0005e20000000800 */
[----:B------:R-:W-:-:S05]  /*3f90*/  SHF.R.U32.HI R7, RZ, 0x18, R0 ;  /* 0x00000018ff077819 */ /* 0x000fca0000011600 */
[----:B------:R-:W-:Y:S01]  /*3fa0*/  HMMA.16816.F32.BF16 R72, R8, R52, RZ ;  /* 0x000000340848723c */ /* 0x000fe200000418ff */
[----:B-1----:R-:W-:Y:S02]  /*3fb0*/  SHF.R.U32.HI R6, RZ, 0x18, R4 ;  /* 0x00000018ff067819 */ /* 0x002fe40000011604 */
[----:B------:R-:W-:Y:S01]  /*3fc0*/  LOP3.LUT R4, R2, 0xff, RZ, 0xc0, !PT ;  /* 0x000000ff02047812 */ /* 0x000fe200078ec0ff */
[----:B------:R-:W-:-:S04]  /*3fd0*/  FFMA.FTZ R2, R98, c[0x0][0x23c], -R12 ;  /* 0x00008f0062027a23 */ /* 0x000fc8000001080c */
[C---:B------:R-:W-:Y:S01]  /*3fe0*/  HMMA.16816.F32.BF16 R100, R8.reuse, R54, RZ ;  /* 0x000000360864723c */ /* 0x040fe200000418ff */
[----:B------:R1:W1:Y:S01]  /*3ff0*/  MUFU.EX2 R84, R2 ;  /* 0x0000000200547308 */ /* 0x0002620000000800 */
[----:B--2---:R-:W-:Y:S01]  /*4000*/  FFMA.FTZ R5, R149, c[0x0][0x23c], -R12 ;  /* 0x00008f0095057a23 */ /* 0x004fe2000001080c */
[----:B------:R-:W-:Y:S02]  /*4010*/  MOV R149, R17 ;  /* 0x0000001100957202 */ /* 0x000fe40000000f00 */
[----:B------:R-:W-:Y:S02]  /*4020*/  PRMT R16, R4, 0x5410, R6 ;  /* 0x0000541004107816 */ /* 0x000fe40000000006 */
[----:B------:R-:W-:Y:S01]  /*4030*/  SHF.R.U32.HI R4, RZ, 0x10, R0 ;  /* 0x00000010ff047819 */ /* 0x000fe20000011600 */
[----:B------:R-:W-:Y:S01]  /*4040*/  HMMA.16816.F32.BF16 R140, R8, R40, RZ ;  /* 0x00000028088c723c */ /* 0x000fe200000418ff */
[----:B------:R2:W2:Y:S02]  /*4050*/  MUFU.EX2 R188, R5 ;  /* 0x0000000500bc7308 */ /* 0x0004a40000000800 */
[----:B------:R-:W-:-:S05]  /*4060*/  LOP3.LUT R4, R4, 0xff, RZ, 0xc0, !PT ;  /* 0x000000ff04047812 */ /* 0x000fca00078ec0ff */
[C---:B------:R-:W-:Y:S01]  /*4070*/  HMMA.16816.F32.BF16 R108, R8.reuse, R42, RZ ;  /* 0x0000002a086c723c */ /* 0x040fe200000418ff */
[----:B------:R-:W4:Y:S01]  /*4080*/  LDSM.16.MT88.4 R40, [R212+0x16000] ;  /* 0x01600000d428783b */ /* 0x000f220000004200 */
[----:B-1----:R-:W-:Y:S01]  /*4090*/  LOP3.LUT R2, R0, 0xffff, RZ, 0xc0, !PT ;  /* 0x0000ffff00027812 */ /* 0x002fe200078ec0ff */
[----:B------:R-:W-:Y:S01]  /*40a0*/  HSET2.LE.AND R0, R15, R196, PT ;  /* 0x000000c40f007233 */ /* 0x000fe20003803000 */
[----:B------:R-:W-:Y:S02]  /*40b0*/  MOV R15, R207 ;  /* 0x000000cf000f7202 */ /* 0x000fe40000000f00 */
[----:B------:R-:W-:Y:S02]  /*40c0*/  SHF.R.U32.HI R6, RZ, 0x8, R2 ;  /* 0x00000008ff067819 */ /* 0x000fe40000011602 */
[----:B------:R-:W-:Y:S01]  /*40d0*/  HMMA.16816.F32.BF16 R52, R8, R20, RZ ;  /* 0x000000140834723c */ /* 0x000fe200000418ff */
[----:B---3--:R-:W-:Y:S02]  /*40e0*/  F2FP.BF16.PACK_AB R2, R191, R149 ;  /* 0x00000095bf02723e */ /* 0x008fe400000010ff */
[----:B--2---:R-:W-:-:S02]  /*40f0*/  PRMT R5, R14, 0x5410, R6 ;  /* 0x000054100e057816 */ /* 0x004fc40000000006 */
[----:B------:R-:W-:Y:S01]  /*4100*/  LOP3.LUT R6, R0, R2, RZ, 0xc0, !PT ;  /* 0x0000000200067212 */ /* 0x000fe200078ec0ff */
[--C-:B------:R-:W-:Y:S01]  /*4110*/  HSET2.LE.AND R0, R16, R196.reuse, PT ;  /* 0x000000c410007233 */ /* 0x100fe20003803000 */
[----:B------:R-:W-:Y:S01]  /*4120*/  PRMT R14, R4, 0x5410, R7 ;  /* 0x00005410040e7816 */ /* 0x000fe20000000007 */
[C---:B------:R-:W-:Y:S01]  /*4130*/  HMMA.16816.F32.BF16 R156, R8.reuse, R22, RZ ;  /* 0x00000016089c723c */ /* 0x040fe200000418ff */
[----:B------:R-:W1:Y:S01]  /*4140*/  LDSM.16.MT88.4 R20, [R211+0x16000] ;  /* 0x01600000d314783b */ /* 0x000e620000004200 */
[----:B------:R-:W-:Y:S01]  /*4150*/  F2FP.BF16.PACK_AB R2, R200, R84 ;  /* 0x00000054c802723e */ /* 0x000fe200000010ff */
[--C-:B------:R-:W-:Y:S01]  /*4160*/  HSET2.LE.AND R4, R5, R196.reuse, PT ;  /* 0x000000c405047233 */ /* 0x100fe20003803000 */
[----:B------:R-:W-:Y:S02]  /*4170*/  F2FP.BF16.PACK_AB R5, R238, R85 ;  /* 0x00000055ee05723e */ /* 0x000fe400000010ff */
[----:B------:R-:W-:Y:S01]  /*4180*/  LOP3.LUT R7, R0, R2, RZ, 0xc0, !PT ;  /* 0x0000000200077212 */ /* 0x000fe200078ec0ff */
[----:B------:R-:W-:Y:S01]  /*4190*/  HSET2.LE.AND R0, R14, R196, PT ;  /* 0x000000c40e007233 */ /* 0x000fe20003803000 */
[----:B------:R-:W-:Y:S01]  /*41a0*/  HMMA.16816.F32.BF16 R80, R8, R18, RZ ;  /* 0x000000120850723c */ /* 0x000fe200000418ff */
[----:B------:R-:W2:Y:S01]  /*41b0*/  LDSM.16.MT88.4 R16, [R209+0x12800] ;  /* 0x01280000d110783b */ /* 0x000ea20000004200 */
[----:B------:R-:W-:Y:S01]  /*41c0*/  F2FP.BF16.PACK_AB R2, R188, R236 ;  /* 0x000000ecbc02723e */ /* 0x000fe200000010ff */
[----:B------:R-:W-:Y:S01]  /*41d0*/  IMAD.MOV.U32 R14, RZ, RZ, R239 ;  /* 0x000000ffff0e7224 */ /* 0x000fe200078e00ef */
[----:B------:R-:W-:-:S02]  /*41e0*/  LOP3.LUT R4, R4, R5, RZ, 0xc0, !PT ;  /* 0x0000000504047212 */ /* 0x000fc400078ec0ff */
[----:B------:R-:W-:Y:S01]  /*41f0*/  LOP3.LUT R5, R0, R2, RZ, 0xc0, !PT ;  /* 0x0000000200057212 */ /* 0x000fe200078ec0ff */
[----:B------:R-:W-:Y:S01]  /*4200*/  IMAD.MOV.U32 R2, RZ, RZ, R238 ;  /* 0x000000ffff027224 */ /* 0x000fe200078e00ee */
[----:B----4-:R-:W-:Y:S01]  /*4210*/  HMMA.16816.F32.BF16 R168, R8, R24, RZ ;  /* 0x0000001808a8723c */ /* 0x010fe200000418ff */
[----:B------:R-:W-:-:S07]  /*4220*/  MOV R0, R237 ;  /* 0x000000ed00007202 */ /* 0x000fce0000000f00 */
[C---:B------:R-:W-:Y:S01]  /*4230*/  HMMA.16816.F32.BF16 R44, R8.reuse, R26, RZ ;  /* 0x0000001a082c723c */ /* 0x040fe200000418ff */
[----:B------:R-:W3:Y:S07]  /*4240*/  LDSM.16.MT88.4 R24, [R212+0x10800] ;  /* 0x01080000d418783b */ /* 0x000eee0000004200 */
[C---:B------:R-:W-:Y:S08]  /*4250*/  HMMA.16816.F32.BF16 R132, R8.reuse, R28, RZ ;  /* 0x0000001c0884723c */ /* 0x040ff000000418ff */
[C---:B------:R-:W-:Y:S01]  /*4260*/  HMMA.16816.F32.BF16 R160, R8.reuse, R30, RZ ;  /* 0x0000001e08a0723c */ /* 0x040fe200000418ff */
[----:B------:R-:W4:Y:S07]  /*4270*/  LDSM.16.MT88.4 R28, [R209+0x10800] ;  /* 0x01080000d11c783b */ /* 0x000f2e0000004200 */
[C---:B------:R-:W-:Y:S08]  /*4280*/  HMMA.16816.F32.BF16 R164, R8.reuse, R36, RZ ;  /* 0x0000002408a4723c */ /* 0x040ff000000418ff */
[C---:B------:R-:W-:Y:S08]  /*4290*/  HMMA.16816.F32.BF16 R68, R8.reuse, R32, RZ ;  /* 0x000000200844723c */ /* 0x040ff000000418ff */
[C---:B------:R-:W-:Y:S01]  /*42a0*/  HMMA.16816.F32.BF16 R92, R8.reuse, R34, RZ ;  /* 0x00000022085c723c */ /* 0x040fe200000418ff */
[----:B------:R-:W2:Y:S07]  /*42b0*/  LDSM.16.MT88.4 R32, [R210+0x10800] ;  /* 0x01080000d220783b */ /* 0x000eae0000004200 */
[C---:B------:R-:W-:Y:S08]  /*42c0*/  HMMA.16816.F32.BF16 R36, R8.reuse, R38, RZ ;  /* 0x000000260824723c */ /* 0x040ff000000418ff */
[C---:B------:R-:W-:Y:S08]  /*42d0*/  HMMA.16816.F32.BF16 R96, R8.reuse, R40, RZ ;  /* 0x000000280860723c */ /* 0x040ff000000418ff */
[C---:B------:R-:W-:Y:S07]  /*42e0*/  HMMA.16816.F32.BF16 R172, R8.reuse, R42, RZ ;  /* 0x0000002a08ac723c */ /* 0x040fee00000418ff */
[----:B------:R-:W-:Y:S01]  /*42f0*/  IMAD.MOV.U32 R42, RZ, RZ, R205 ;  /* 0x000000ffff2a7224 */ /* 0x000fe200078e00cd */
[----:B-1----:R-:W-:Y:S01]  /*4300*/  HMMA.16816.F32.BF16 R176, R8, R20, RZ ;  /* 0x0000001408b0723c */ /* 0x002fe200000418ff */
[----:B------:R-:W-:-:S07]  /*4310*/  IMAD.MOV.U32 R43, RZ, RZ, R202 ;  /* 0x000000ffff2b7224 */ /* 0x000fce00078e00ca */
[----:B------:R-:W-:Y:S01]  /*4320*/  HMMA.16816.F32.BF16 R184, R8, R22, RZ ;  /* 0x0000001608b8723c */ /* 0x000fe200000418ff */
[----:B------:R-:W1:Y:S04]  /*4330*/  LDSM.16.MT88.4 R8, [R210+0x12800] ;  /* 0x01280000d208783b */ /* 0x000e680000004200 */
[----:B------:R-:W1:Y:S03]  /*4340*/  LDSM.16.MT88.4 R20, [R211+0x10800] ;  /* 0x01080000d314783b */ /* 0x000e660000004200 */
[C---:B--2---:R-:W-:Y:S08]  /*4350*/  HMMA.16816.F32.BF16 R104, R4.reuse, R18, R104 ;  /* 0x000000120468723c */ /* 0x044ff00000041868 */
[C---:B---3--:R-:W-:Y:S08]  /*4360*/  HMMA.16816.F32.BF16 R144, R4.reuse, R24, R144 ;  /* 0x000000180490723c */ /* 0x048ff00000041890 */
[C---:B------:R-:W-:Y:S01]  /*4370*/  HMMA.16816.F32.BF16 R112, R4.reuse, R26, R112 ;  /* 0x0000001a0470723c */ /* 0x040fe20000041870 */
[----:B------:R-:W2:Y:S07]  /*4380*/  LDSM.16.MT88.4 R24, [R209+0x14800] ;  /* 0x01480000d118783b */ /* 0x000eae0000004200 */
[----:B----4-:R-:W-:Y:S01]  /*4390*/  HMMA.16816.F32.BF16 R152, R4, R28, R152 ;  /* 0x0000001c0498723c */ /* 0x010fe20000041898 */
[----:B------:R-:W-:-:S02]  /*43a0*/  IMAD.MOV.U32 R19, RZ, RZ, R106 ;  /* 0x000000ffff137224 */ /* 0x000fc400078e006a */
[----:B------:R-:W-:Y:S02]  /*43b0*/  IMAD.MOV.U32 R18, RZ, RZ, R107 ;  /* 0x000000ffff127224 */ /* 0x000fe400078e006b */
[----:B------:R-:W-:Y:S02]  /*43c0*/  IMAD.MOV.U32 R107, RZ, RZ, R236 ;  /* 0x000000ffff6b7224 */ /* 0x000fe400078e00ec */
[----:B------:R-:W-:Y:S01]  /*43d0*/  IMAD.MOV.U32 R106, RZ, RZ, R206 ;  /* 0x000000ffff6a7224 */ /* 0x000fe200078e00ce */
[----:B------:R-:W-:Y:S01]  /*43e0*/  HMMA.16816.F32.BF16 R196, R4, R30, R120 ;  /* 0x0000001e04c4723c */ /* 0x000fe20000041878 */
[----:B------:R-:W3:Y:S01]  /*43f0*/  LDSM.16.MT88.4 R28, [R212+0x12800] ;  /* 0x01280000d41c783b */ /* 0x000ee20000004200 */
[----:B------:R-:W-:Y:S01]  /*4400*/  IMAD.MOV.U32 R57, RZ, RZ, R145 ;  /* 0x000000ffff397224 */ /* 0x000fe200078e0091 */
[----:B------:R-:W-:Y:S01]  /*4410*/  MOV R41, R147 ;  /* 0x0000009300297202 */ /* 0x000fe20000000f00 */
[----:B------:R-:W-:Y:S02]  /*4420*/  IMAD.MOV.U32 R56, RZ, RZ, R146 ;  /* 0x000000ffff387224 */ /* 0x000fe400078e0092 */
[----:B------:R-:W-:-:S02]  /*4430*/  IMAD.MOV.U32 R40, RZ, RZ, R144 ;  /* 0x000000ffff287224 */ /* 0x000fc400078e0090 */
[C---:B------:R-:W-:Y:S07]  /*4440*/  HMMA.16816.F32.BF16 R240, R4.reuse, R16, R136 ;  /* 0x0000001004f0723c */ /* 0x040fee0000041888 */
[----:B------:R-:W-:Y:S01]  /*4450*/  MOV R17, R104 ;  /* 0x0000006800117202 */ /* 0x000fe20000000f00 */
[----:B------:R-:W-:Y:S01]  /*4460*/  IMAD.MOV.U32 R16, RZ, RZ, R105 ;  /* 0x000000ffff107224 */ /* 0x000fe200078e0069 */
[----:B------:R-:W-:Y:S01]  /*4470*/  HMMA.16816.F32.BF16 R76, R4, R32, R76 ;  /* 0x00000020044c723c */ /* 0x000fe2000004184c */
[----:B------:R-:W-:Y:S01]  /*4480*/  MOV R105, R204 ;  /* 0x000000cc00697202 */ /* 0x000fe20000000f00 */
[----:B------:R-:W-:-:S06]  /*4490*/  IMAD.MOV.U32 R104, RZ, RZ, R203 ;  /* 0x000000ffff687224 */ /* 0x000fcc00078e00cb */
[C---:B------:R-:W-:Y:S01]  /*44a0*/  HMMA.16816.F32.BF16 R116, R4.reuse, R34, R116 ;  /* 0x000000220474723c */ /* 0x040fe20000041874 */
[----:B------:R-:W4:Y:S07]  /*44b0*/  LDSM.16.MT88.4 R32, [R211+0x12800] ;  /* 0x01280000d320783b */ /* 0x000f2e0000004200 */
[C---:B-1----:R-:W-:Y:S07]  /*44c0*/  HMMA.16816.F32.BF16 R236, R4.reuse, R8, R72 ;  /* 0x0000000804ec723c */ /* 0x042fee0000041848 */
[----:B------:R-:W-:Y:S01]  /*44d0*/  IMAD.MOV.U32 R74, RZ, RZ, R191 ;  /* 0x000000ffff4a7224 */ /* 0x000fe200078e00bf */
[----:B------:R-:W-:Y:S01]  /*44e0*/  HMMA.16816.F32.BF16 R120, R4, R10, R100 ;  /* 0x0000000a0478723c */ /* 0x000fe20000041864 */
[----:B------:R-:W1:Y:S01]  /*44f0*/  LDSM.16.MT88.4 R8, [R212+0x14800] ;  /* 0x01480000d408783b */ /* 0x000e620000004200 */
[----:B------:R-:W-:Y:S01]  /*4500*/  MOV R75, R190 ;  /* 0x000000be004b7202 */ /* 0x000fe20000000f00 */
[----:B------:R-:W-:Y:S01]  /*4510*/  IMAD.MOV.U32 R73, RZ, RZ, R200 ;  /* 0x000000ffff497224 */ /* 0x000fe200078e00c8 */
[----:B------:R-:W-:-:S03]  /*4520*/  MOV R72, R201 ;  /* 0x000000c900487202 */ /* 0x000fc60000000f00 */
[----:B------:R-:W-:Y:S01]  /*4530*/  IMAD.MOV.U32 R100, RZ, RZ, R19 ;  /* 0x000000ffff647224 */ /* 0x000fe200078e0013 */
[----:B------:R-:W-:Y:S01]  /*4540*/  MOV R102, R17 ;  /* 0x0000001100667202 */ /* 0x000fe20000000f00 */
[----:B------:R-:W-:Y:S01]  /*4550*/  IMAD.MOV.U32 R101, RZ, RZ, R18 ;  /* 0x000000ffff657224 */ /* 0x000fe200078e0012 */
[C---:B------:R-:W-:Y:S01]  /*4560*/  HMMA.16816.F32.BF16 R244, R4.reuse, R20, R140 ;  /* 0x0000001404f4723c */ /* 0x040fe2000004188c */
[----:B------:R-:W-:Y:S02]  /*4570*/  IMAD.MOV.U32 R103, RZ, RZ, R16 ;  /* 0x000000ffff677224 */ /* 0x000fe400078e0010 */
[----:B------:R-:W1:Y:S05]  /*4580*/  LDSM.16.MT88.4 R16, [R210+0x14800] ;  /* 0x01480000d210783b */ /* 0x000e6a0000004200 */
[C---:B--2---:R-:W-:Y:S08]  /*4590*/  HMMA.16816.F32.BF16 R144, R4.reuse, R24, R128 ;  /* 0x000000180490723c */ /* 0x044ff00000041880 */
[C---:B------:R-:W-:Y:S01]  /*45a0*/  HMMA.16816.F32.BF16 R140, R4.reuse, R26, R88 ;  /* 0x0000001a048c723c */ /* 0x040fe20000041858 */
[----:B------:R-:W2:Y:S06]  /*45b0*/  LDSM.16.MT88.4 R24, [R209+0x16800] ;  /* 0x01680000d118783b */ /* 0x000eac0000004200 */
[----:B------:R-:W-:Y:S01]  /*45c0*/  IMAD.MOV.U32 R88, RZ, RZ, R101 ;  /* 0x000000ffff587224 */ /* 0x000fe200078e0065 */
[----:B------:R-:W-:Y:S01]  /*45d0*/  HMMA.16816.F32.BF16 R108, R4, R22, R108 ;  /* 0x00000016046c723c */ /* 0x000fe2000004186c */
[----:B------:R-:W2:Y:S01]  /*45e0*/  LDSM.16.MT88.4 R20, [R211+0x14800] ;  /* 0x01480000d314783b */ /* 0x000ea20000004200 */
[----:B------:R-:W-:-:S06]  /*45f0*/  MOV R89, R102 ;  /* 0x0000006600597202 */ /* 0x000fcc0000000f00 */
[C---:B---3--:R-:W-:Y:S07]  /*4600*/  HMMA.16816.F32.BF16 R204, R4.reuse, R28, R68 ;  /* 0x0000001c04cc723c */ /* 0x048fee0000041844 */
[----:B------:R-:W-:Y:S01]  /*4610*/  IMAD.MOV.U32 R70, RZ, RZ, R189 ;  /* 0x000000ffff467224 */ /* 0x000fe200078e00bd */
[----:B------:R-:W-:Y:S01]  /*4620*/  MOV R71, R188 ;  /* 0x000000bc00477202 */ /* 0x000fe20000000f00 */
[----:B----4-:R-:W-:Y:S02]  /*4630*/  HMMA.16816.F32.BF16 R200, R4, R32, R132 ;  /* 0x0000002004c8723c */ /* 0x010fe40000041884 */
[----:B------:R-:W-:Y:S01]  /*4640*/  IMAD.MOV.U32 R91, RZ, RZ, R70 ;  /* 0x000000ffff5b7224 */ /* 0x000fe200078e0046 */
[----:B------:R-:W-:-:S05]  /*4650*/  MOV R90, R71 ;  /* 0x00000047005a7202 */ /* 0x000fca0000000f00 */
[C---:B------:R-:W-:Y:S01]  /*4660*/  HMMA.16816.F32.BF16 R188, R4.reuse, R30, R92 ;  /* 0x0000001e04bc723c */ /* 0x040fe2000004185c */
[----:B------:R-:W-:Y:S06]  /*4670*/  LDSM.16.MT88.4 R28, [R212+0x16800] ;  /* 0x01680000d41c783b */ /* 0x000fec0000004200 */
[----:B------:R-:W-:Y:S01]  /*4680*/  IMAD.MOV.U32 R93, RZ, RZ, R106 ;  /* 0x000000ffff5d7224 */ /* 0x000fe200078e006a */
[----:B------:R-:W-:Y:S01]  /*4690*/  MOV R106, R0 ;  /* 0x00000000006a7202 */ /* 0x000fe20000000f00 */
[----:B------:R-:W-:Y:S01]  /*46a0*/  IMAD.U32 R0, RZ, RZ, UR6 ;  /* 0x00000006ff007e24 */ /* 0x000fe2000f8e00ff */
[----:B-1----:R-:W-:Y:S01]  /*46b0*/  HMMA.16816.F32.BF16 R128, R4, R8, R60 ;  /* 0x000000080480723c */ /* 0x002fe2000004183c */
[----:B------:R-:W-:Y:S01]  /*46c0*/  IMAD.MOV.U32 R92, RZ, RZ, R105 ;  /* 0x000000ffff5c7224 */ /* 0x000fe200078e0069 */
[----:B------:R-:W-:Y:S01]  /*46d0*/  MOV R95, R67 ;  /* 0x00000043005f7202 */ /* 0x000fe20000000f00 */
[----:B------:R-:W-:Y:S01]  /*46e0*/  IMAD.MOV.U32 R105, RZ, RZ, R2 ;  /* 0x000000ffff697224 */ /* 0x000fe200078e0002 */
[----:B------:R-:W-:Y:S01]  /*46f0*/  LOP3.LUT R0, R151, UR31, R0, 0x96, !PT ;  /* 0x0000001f97007c12 */ /* 0x000fe2000f8e9600 */
[----:B------:R-:W-:-:S02]  /*4700*/  IMAD.MOV.U32 R94, RZ, RZ, R66 ;  /* 0x000000ffff5e7224 */ /* 0x000fc400078e0042 */
[----:B------:R-:W-:Y:S01]  /*4710*/  IMAD.MOV.U32 R63, RZ, RZ, R72 ;  /* 0x000000ffff3f7224 */ /* 0x000fe200078e0048 */
[C---:B------:R-:W-:Y:S01]  /*4720*/  HMMA.16816.F32.BF16 R48, R4.reuse, R10, R48 ;  /* 0x0000000a0430723c */ /* 0x040fe20000041830 */
[----:B------:R-:W-:Y:S01]  /*4730*/  IMAD.WIDE.U32 R8, R0, -0x326172a9, RZ ;  /* 0xcd9e8d5700087825 */ /* 0x000fe200078e00ff */
[----:B------:R-:W-:Y:S02]  /*4740*/  MOV R62, R73 ;  /* 0x00000049003e7202 */ /* 0x000fe40000000f00 */
[----:B------:R-:W-:Y:S01]  /*4750*/  MOV R151, R63 ;  /* 0x0000003f00977202 */ /* 0x000fe20000000f00 */
[----:B------:R-:W-:Y:S01]  /*4760*/  IMAD.MOV.U32 R61, RZ, RZ, R74 ;  /* 0x000000ffff3d7224 */ /* 0x000fe200078e004a */
[----:B------:R-:W-:Y:S01]  /*4770*/  LOP3.LUT R2, R9, UR17, R64, 0x96, !PT ;  /* 0x0000001109027c12 */ /* 0x000fe2000f8e9640 */
[----:B------:R-:W-:Y:S01]  /*4780*/  IMAD.MOV.U32 R150, RZ, RZ, R62 ;  /* 0x000000ffff967224 */ /* 0x000fe200078e003e */
[----:B------:R-:W-:Y:S01]  /*4790*/  HMMA.16816.F32.BF16 R136, R4, R16, R124 ;  /* 0x000000100488723c */ /* 0x000fe2000004187c */
[----:B------:R-:W-:Y:S01]  /*47a0*/  LOP3.LUT R0, R59, UR15, R8, 0x96, !PT ;  /* 0x0000000f3b007c12 */ /* 0x000fe2000f8e9608 */
[----:B------:R-:W-:-:S02]  /*47b0*/  IMAD.MOV.U32 R87, RZ, RZ, R151 ;  /* 0x000000ffff577224 */ /* 0x000fc400078e0097 */
[----:B------:R-:W-:-:S04]  /*47c0*/  IMAD.WIDE.U32 R8, R2, -0x2daee0ad, RZ ;  /* 0xd2511f5302087825 */ /* 0x000fc800078e00ff */
[----:B------:R-:W-:Y:S01]  /*47d0*/  HMMA.16816.F32.BF16 R132, R4, R18, R80 ;  /* 0x000000120484723c */ /* 0x000fe20000041850 */
[----:B------:R-:W1:Y:S01]  /*47e0*/  LDSM.16.MT88.4 R16, [R210+0x16800] ;  /* 0x01680000d210783b */ /* 0x000e620000004200 */
[----:B------:R-:W-:Y:S01]  /*47f0*/  IMAD.WIDE.U32 R10, R0, -0x2daee0ad, RZ ;  /* 0xd2511f53000a7825 */ /* 0x000fe200078e00ff */
[----:B------:R-:W-:-:S03]  /*4800*/  LOP3.LUT R2, R9, UR14, R86, 0x96, !PT ;  /* 0x0000000e09027c12 */ /* 0x000fc6000f8e9656 */
[----:B------:R-:W-:Y:S01]  /*4810*/  IMAD.MOV.U32 R126, RZ, RZ, R100 ;  /* 0x000000ffff7e7224 */ /* 0x000fe200078e0064 */
[----:B------:R-:W-:Y:S01]  /*4820*/  LOP3.LUT R0, R11, UR12, R8, 0x96, !PT ;  /* 0x0000000c0b007c12 */ /* 0x000fe2000f8e9608 */
[----:B--2---:R-:W-:Y:S01]  /*4830*/  HMMA.16816.F32.BF16 R68, R4, R26, R36 ;  /* 0x0000001a0444723c */ /* 0x004fe20000041824 */
[----:B------:R-:W-:Y:S01]  /*4840*/  FFMA.FTZ R11, R181, c[0x0][0x23c], -R13 ;  /* 0x00008f00b50b7a23 */ /* 0x000fe2000001080d */
[----:B------:R-:W-:Y:S01]  /*4850*/  MOV R32, R49 ;  /* 0x0000003100207202 */ /* 0x000fe20000000f00 */
[----:B------:R-:W-:-:S04]  /*4860*/  IMAD.WIDE.U32 R8, R2, -0x326172a9, RZ ;  /* 0xcd9e8d5702087825 */ /* 0x000fc800078e00ff */
[----:B------:R-:W-:Y:S01]  /*4870*/  IMAD.WIDE.U32 R38, R0, -0x326172a9, RZ ;  /* 0xcd9e8d5700267825 */ /* 0x000fe200078e00ff */
[C---:B------:R-:W-:Y:S01]  /*4880*/  HMMA.16816.F32.BF16 R160, R4.reuse, R34, R160 ;  /* 0x0000002204a0723c */ /* 0x040fe200000418a0 */
[----:B------:R-:W-:Y:S02]  /*4890*/  LOP3.LUT R0, R9, UR13, R58, 0x96, !PT ;  /* 0x0000000d09007c12 */ /* 0x000fe4000f8e963a */
[----:B------:R-:W-:Y:S02]  /*48a0*/  IMAD.MOV.U32 R33, RZ, RZ, R48 ;  /* 0x000000ffff217224 */ /* 0x000fe400078e0030 */
[----:B------:R2:W3:Y:S01]  /*48b0*/  MUFU.EX2 R48, R11 ;  /* 0x0000000b00307308 */ /* 0x0004e20000000800 */
[----:B------:R-:W-:Y:S01]  /*48c0*/  IMAD.MOV.U32 R125, RZ, RZ, R103 ;  /* 0x000000ffff7d7224 */ /* 0x000fe200078e0067 */
[----:B------:R-:W-:Y:S01]  /*48d0*/  MOV R35, R104 ;  /* 0x0000006800237202 */ /* 0x000fe20000000f00 */
[----:B------:R-:W-:Y:S01]  /*48e0*/  IMAD.MOV.U32 R104, RZ, RZ, R14 ;  /* 0x000000ffff687224 */ /* 0x000fe200078e000e */
[----:B------:R-:W-:Y:S01]  /*48f0*/  HMMA.16816.F32.BF16 R100, R4, R20, R52 ;  /* 0x000000140464723c */ /* 0x000fe20000041834 */
[----:B------:R-:W-:-:S02]  /*4900*/  FFMA.FTZ R14, R180, c[0x0][0x23c], -R13 ;  /* 0x00008f00b40e7a23 */ /* 0x000fc4000001080d */
[----:B------:R-:W-:Y:S02]  /*4910*/  FFMA.FTZ R2, R182, c[0x0][0x23c], -R13 ;  /* 0x00008f00b6027a23 */ /* 0x000fe4000001080d */
[----:B------:R-:W-:Y:S02]  /*4920*/  IMAD.MOV.U32 R127, RZ, RZ, R75 ;  /* 0x000000ffff7f7224 */ /* 0x000fe400078e004b */
[----:B------:R-:W-:Y:S01]  /*4930*/  IMAD.MOV.U32 R53, RZ, RZ, R126 ;  /* 0x000000ffff357224 */ /* 0x000fe200078e007e */
[C---:B------:R-:W-:Y:S01]  /*4940*/  HMMA.16816.F32.BF16 R80, R4.reuse, R22, R156 ;  /* 0x000000160450723c */ /* 0x040fe2000004189c */
[----:B------:R-:W4:Y:S01]  /*4950*/  LDSM.16.MT88.4 R20, [R211+0x16800] ;  /* 0x01680000d314783b */ /* 0x000f220000004200 */
[----:B------:R-:W3:Y:S01]  /*4960*/  MUFU.EX2 R158, R14 ;  /* 0x0000000e009e7308 */ /* 0x000ee20000000800 */
[----:B------:R-:W-:Y:S01]  /*4970*/  MOV R54, R88 ;  /* 0x0000005800367202 */ /* 0x000fe20000000f00 */
[----:B------:R-:W-:Y:S01]  /*4980*/  IMAD.MOV.U32 R88, RZ, RZ, R40 ;  /* 0x000000ffff587224 */ /* 0x000fe200078e0028 */
[----:B--2---:R-:W-:Y:S01]  /*4990*/  LOP3.LUT R11, R39, UR11, R8, 0x96, !PT ;  /* 0x0000000b270b7c12 */ /* 0x004fe2000f8e9608 */
[----:B------:R-:W-:Y:S01]  /*49a0*/  IMAD.WIDE.U32 R8, R0, -0x2daee0ad, RZ ;  /* 0xd2511f5300087825 */ /* 0x000fe200078e00ff */
[----:B------:R-:W-:Y:S01]  /*49b0*/  MOV R126, R91 ;  /* 0x0000005b007e7202 */ /* 0x000fe20000000f00 */
[----:B------:R-:W-:Y:S01]  /*49c0*/  HMMA.16816.F32.BF16 R72, R4, R24, R164 ;  /* 0x000000180448723c */ /* 0x000fe200000418a4 */
[----:B------:R-:W-:Y:S01]  /*49d0*/  MOV R91, R41 ;  /* 0x00000029005b7202 */ /* 0x000fe20000000f00 */
[----:B------:R-:W-:Y:S01]  /*49e0*/  IMAD.WIDE.U32 R40, R11, -0x2daee0ad, RZ ;  /* 0xd2511f530b287825 */ /* 0x000fe200078e00ff */
[----:B------:R2:W-:Y:S01]  /*49f0*/  MUFU.EX2 R156, R2 ;  /* 0x00000002009c7308 */ /* 0x0005e20000000800 */
[----:B------:R-:W-:Y:S02]  /*4a00*/  LDSM.16.MT88.4 R24, [R210+0x11000] ;  /* 0x01100000d218783b */ /* 0x000fe40000004200 */
[----:B------:R-:W-:-:S02]  /*4a10*/  IMAD.MOV.U32 R55, RZ, RZ, R89 ;  /* 0x000000ffff377224 */ /* 0x000fc400078e0059 */
[----:B------:R-:W-:Y:S01]  /*4a20*/  FFMA.FTZ R0, R183, c[0x0][0x23c], -R13 ;  /* 0x00008f00b7007a23 */ /* 0x000fe2000001080d */
[C---:B-1----:R-:W-:Y:S01]  /*4a30*/  HMMA.16816.F32.BF16 R64, R4.reuse, R16, R168 ;  /* 0x000000100440723c */ /* 0x042fe200000418a8 */
[----:B------:R-:W-:Y:S01]  /*4a40*/  IMAD.MOV.U32 R34, RZ, RZ, R50 ;  /* 0x000000ffff227224 */ /* 0x000fe200078e0032 */
[----:B------:R-:W-:Y:S01]  /*4a50*/  MOV R182, R55 ;  /* 0x0000003700b67202 */ /* 0x000fe20000000f00 */
[----:B------:R1:W-:Y:S01]  /*4a60*/  MUFU.EX2 R166, R0 ;  /* 0x0000000000a67308 */ /* 0x0003e20000000800 */
[----:B------:R-:W4:Y:S01]  /*4a70*/  LDC.U8 R55, c[0x0][0x2d8] ;  /* 0x0000b600ff377b82 */ /* 0x000f220000000000 */
[----:B------:R-:W-:Y:S01]  /*4a80*/  IMAD.MOV.U32 R124, RZ, RZ, R51 ;  /* 0x000000ffff7c7224 */ /* 0x000fe200078e0033 */
[----:B------:R-:W-:Y:S01]  /*4a90*/  MOV R151, R34 ;  /* 0x0000002200977202 */ /* 0x000fe20000000f00 */
[----:B------:R-:W-:Y:S01]  /*4aa0*/  FFMA.FTZ R11, R192, c[0x0][0x23c], -R12 ;  /* 0x00008f00c00b7a23 */ /* 0x000fe2000001080c */
[----:B---3--:R-:W-:Y:S01]  /*4ab0*/  MOV R169, R48 ;  /* 0x0000003000a97202 */ /* 0x008fe20000000f00 */
[----:B------:R-:W-:Y:S01]  /*4ac0*/  IMAD.MOV.U32 R159, RZ, RZ, R61 ;  /* 0x000000ffff9f7224 */ /* 0x000fe200078e003d */
[----:B--2---:R-:W-:Y:S01]  /*4ad0*/  LOP3.LUT R2, R41, UR8, R8, 0x96, !PT ;  /* 0x0000000829027c12 */ /* 0x004fe2000f8e9608 */
[----:B------:R-:W-:Y:S01]  /*4ae0*/  HMMA.16816.F32.BF16 R48, R4, R30, R172 ;  /* 0x0000001e0430723c */ /* 0x000fe200000418ac */
[----:B------:R-:W-:Y:S01]  /*4af0*/  MUFU.EX2 R168, R11 ;  /* 0x0000000b00a87308 */ /* 0x000fe20000000800 */
[----:B------:R-:W-:Y:S01]  /*4b00*/  IMAD.MOV.U32 R52, RZ, RZ, R125 ;  /* 0x000000ffff347224 */ /* 0x000fe200078e007d */
[----:B------:R-:W-:Y:S01]  /*4b10*/  MOV R164, R159 ;  /* 0x0000009f00a47202 */ /* 0x000fe20000000f00 */
[----:B------:R-:W-:-:S02]  /*4b20*/  IMAD.MOV.U32 R125, RZ, RZ, R90 ;  /* 0x000000ffff7d7224 */ /* 0x000fc400078e005a */
[----:B------:R-:W-:Y:S01]  /*4b30*/  IMAD.MOV.U32 R89, RZ, RZ, R57 ;  /* 0x000000ffff597224 */ /* 0x000fe200078e0039 */
[----:B------:R-:W-:Y:S01]  /*4b40*/  MOV R171, R52 ;  /* 0x0000003400ab7202 */ /* 0x000fe20000000f00 */
[----:B------:R-:W-:Y:S01]  /*4b50*/  IMAD.MOV.U32 R175, RZ, RZ, R158 ;  /* 0x000000ffffaf7224 */ /* 0x000fe200078e009e */
[----:B-1----:R-:W-:Y:S01]  /*4b60*/  LOP3.LUT R0, R9, UR10, R10, 0x96, !PT ;  /* 0x0000000a09007c12 */ /* 0x002fe2000f8e960a */
[----:B------:R-:W-:Y:S01]  /*4b70*/  IMAD.WIDE.U32 R8, R2, -0x326172a9, RZ ;  /* 0xcd9e8d5702087825 */ /* 0x000fe200078e00ff */
[C---:B------:R-:W-:Y:S03]  /*4b80*/  HMMA.16816.F32.BF16 R60, R4.reuse, R18, R44 ;  /* 0x00000012043c723c */ /* 0x040fe6000004182c */
[----:B------:R-:W-:Y:S01]  /*4b90*/  IMAD.WIDE.U32 R36, R0, -0x326172a9, RZ ;  /* 0xcd9e8d5700247825 */ /* 0x000fe200078e00ff */
[C---:B------:R-:W-:Y:S02]  /*4ba0*/  LOP3.LUT R0, R8.reuse, 0xffff, RZ, 0xc0, !PT ;  /* 0x0000ffff08007812 */ /* 0x040fe400078ec0ff */
[----:B------:R-:W-:Y:S01]  /*4bb0*/  LOP3.LUT R10, R8, 0xff, RZ, 0xc0, !PT ;  /* 0x000000ff080a7812 */ /* 0x000fe200078ec0ff */
[----:B------:R-:W-:Y:S01]  /*4bc0*/  FFMA.FTZ R2, R193, c[0x0][0x23c], -R12 ;  /* 0x00008f00c1027a23 */ /* 0x000fe2000001080c */
[----:B------:R-:W-:Y:S01]  /*4bd0*/  SHF.R.U32.HI R16, RZ, 0x18, R8 ;  /* 0x00000018ff107819 */ /* 0x000fe20000011608 */
[----:B------:R-:W-:Y:S01]  /*4be0*/  IMAD.MOV.U32 R158, RZ, RZ, R92 ;  /* 0x000000ffff9e7224 */ /* 0x000fe200078e005c */
[----:B------:R-:W-:Y:S01]  /*4bf0*/  MOV R92, R93 ;  /* 0x0000005d005c7202 */ /* 0x000fe20000000f00 */
[----:B------:R-:W-:Y:S01]  /*4c00*/  IMAD.MOV.U32 R93, RZ, RZ, R94 ;  /* 0x000000ffff5d7224 */ /* 0x000fe200078e005e */
[----:B------:R1:W2:Y:S01]  /*4c10*/  MUFU.EX2 R170, R2 ;  /* 0x0000000200aa7308 */ /* 0x0002a20000000800 */
[----:B------:R-:W-:Y:S01]  /*4c20*/  IMAD.MOV.U32 R94, RZ, RZ, R95 ;  /* 0x000000ffff5e7224 */ /* 0x000fe200078e005f */
[----:B------:R-:W-:Y:S01]  /*4c30*/  MOV R95, R104 ;  /* 0x00000068005f7202 */ /* 0x000fe20000000f00 */
[----:B------:R-:W-:Y:S01]  /*4c40*/  IMAD.MOV.U32 R104, RZ, RZ, R105 ;  /* 0x000000ffff687224 */ /* 0x000fe200078e0069 */
[----:B----4-:R-:W-:Y:S01]  /*4c50*/  HMMA.16816.F32.BF16 R44, R4, R20, R176 ;  /* 0x00000014042c723c */ /* 0x010fe200000418b0 */
[----:B------:R-:W-:Y:S01]  /*4c60*/  IMAD.MOV.U32 R105, RZ, RZ, R106 ;  /* 0x000000ffff697224 */ /* 0x000fe200078e006a */
[----:B------:R-:W-:Y:S01]  /*4c70*/  MOV R106, R107 ;  /* 0x0000006b006a7202 */ /* 0x000fe20000000f00 */
[----:B------:R-:W-:Y:S01]  /*4c80*/  IMAD.MOV.U32 R107, RZ, RZ, R15 ;  /* 0x000000ffff6b7224 */ /* 0x000fe200078e000f */
[----:B------:R-:W-:Y:S01]  /*4c90*/  SHF.R.U32.HI R15, RZ, 0x10, R8 ;  /* 0x00000010ff0f7819 */ /* 0x000fe20000011608 */
[----:B------:R-:W-:-:S02]  /*4ca0*/  IMAD.MOV.U32 R90, RZ, RZ, R56 ;  /* 0x000000ffff5a7224 */ /* 0x000fc400078e0038 */
[----:B------:R-:W-:Y:S01]  /*4cb0*/  IMAD R19, R55, 0x10000, R55 ;  /* 0x0001000037137824 */ /* 0x000fe200078e0237 */
[C---:B------:R-:W-:Y:S01]  /*4cc0*/  HMMA.16816.F32.BF16 R56, R4.reuse, R28, R96 ;  /* 0x0000001c0438723c */ /* 0x040fe20000041860 */
[----:B------:R-:W-:Y:S01]  /*4cd0*/  IMAD.MOV.U32 R180, RZ, RZ, R150 ;  /* 0x000000ffffb47224 */ /* 0x000fe200078e0096 */
[----:B------:R-:W3:Y:S01]  /*4ce0*/  LDSM.16.MT88.4 R28, [R212+0x11000] ;  /* 0x01100000d41c783b */ /* 0x000ee20000004200 */
[----:B------:R-:W-:Y:S01]  /*4cf0*/  IMAD.MOV.U32 R181, RZ, RZ, R53 ;  /* 0x000000ffffb57224 */ /* 0x000fe200078e0035 */
[----:B-1----:R-:W-:Y:S01]  /*4d00*/  SHF.R.U32.HI R2, RZ, 0x8, R0 ;  /* 0x00000008ff027819 */ /* 0x002fe20000011600 */
[----:B------:R-:W-:Y:S01]  /*4d10*/  IMAD.MOV.U32 R86, RZ, RZ, R54 ;  /* 0x000000ffff567224 */ /* 0x000fe200078e0036 */
[----:B------:R-:W-:Y:S01]  /*4d20*/  LOP3.LUT R0, R9, UR19, R36, 0x96, !PT ;  /* 0x0000001309007c12 */ /* 0x000fe2000f8e9624 */
[----:B------:R-:W-:Y:S01]  /*4d30*/  FFMA.FTZ R9, R194, c[0x0][0x23c], -R12 ;  /* 0x00008f00c2097a23 */ /* 0x000fe2000001080c */
[----:B------:R-:W-:Y:S01]  /*4d40*/  PRMT R17, R10, 0x5410, R2 ;  /* 0x000054100a117816 */ /* 0x000fe20000000002 */
[----:B------:R-:W-:Y:S01]  /*4d50*/  FFMA.FTZ R10, R195, c[0x0][0x23c], -R12 ;  /* 0x00008f00c30a7a23 */ /* 0x000fe2000001080c */
[C---:B------:R-:W-:Y:S01]  /*4d60*/  LOP3.LUT R2, R0.reuse, 0xffff, RZ, 0xc0, !PT ;  /* 0x0000ffff00027812 */ /* 0x040fe200078ec0ff */
[----:B------:R1:W-:Y:S01]  /*4d70*/  MUFU.EX2 R167, R9 ;  /* 0x0000000900a77308 */ /* 0x0003e20000000800 */
[----:B------:R-:W-:Y:S01]  /*4d80*/  SHF.R.U32.HI R8, RZ, 0x10, R0 ;  /* 0x00000010ff087819 */ /* 0x000fe20000011600 */
[----:B------:R-:W-:Y:S01]  /*4d90*/  HMMA.16816.F32.BF16 R52, R4, R22, R184 ;  /* 0x000000160434723c */ /* 0x000fe200000418b8 */
[----:B------:R-:W-:Y:S01]  /*4da0*/  LOP3.LUT R14, R0, 0xff, RZ, 0xc0, !PT ;  /* 0x000000ff000e7812 */ /* 0x000fe200078ec0ff */
[----:B------:R-:W-:Y:S01]  /*4db0*/  IMAD.MOV.U32 R18, RZ, RZ, R180 ;  /* 0x000000ffff127224 */ /* 0x000fe200078e00b4 */
[----:B------:R-:W-:Y:S01]  /*4dc0*/  SHF.R.U32.HI R11, RZ, 0x18, R0 ;  /* 0x00000018ff0b7819 */ /* 0x000fe20000011600 */
[----:B------:R-:W-:Y:S01]  /*4dd0*/  IMAD.MOV.U32 R99, RZ, RZ, R181 ;  /* 0x000000ffff637224 */ /* 0x000fe200078e00b5 */
[----:B------:R-:W-:Y:S01]  /*4de0*/  LOP3.LUT R0, R15, 0xff, RZ, 0xc0, !PT ;  /* 0x000000ff0f007812 */ /* 0x000fe200078ec0ff */
[----:B------:R-:W4:Y:S01]  /*4df0*/  MUFU.EX2 R165, R10 ;  /* 0x0000000a00a57308 */ /* 0x000f220000000800 */
[----:B------:R-:W-:Y:S01]  /*4e00*/  MOV R97, R182 ;  /* 0x000000b600617202 */ /* 0x000fe20000000f00 */
[----:B------:R-:W-:Y:S01]  /*4e10*/  IMAD.MOV.U32 R182, RZ, RZ, R84 ;  /* 0x000000ffffb67224 */ /* 0x000fe200078e0054 */
[----:B------:R-:W-:Y:S01]  /*4e20*/  PRMT R0, R0, 0x5410, R16 ;  /* 0x0000541000007816 */ /* 0x000fe20000000010 */
[--C-:B------:R-:W-:Y:S01]  /*4e30*/  HSET2.LE.AND R7, R17, R19.reuse, PT ;  /* 0x0000001311077233 */ /* 0x100fe20003803000 */
[----:B------:R-:W-:Y:S01]  /*4e40*/  MOV R180, R214 ;  /* 0x000000d600b47202 */ /* 0x000fe20000000f00 */
[----:B------:R-:W-:Y:S01]  /*4e50*/  IMAD.MOV.U32 R150, RZ, RZ, R32 ;  /* 0x000000ffff967224 */ /* 0x000fe200078e0020 */
[----:B------:R3:W5:Y:S01]  /*4e60*/  LDL.LU R214, [R1+0x34] ;  /* 0x0000340001d67983 */ /* 0x0007620000300800 */
[----:B-1----:R-:W-:Y:S01]  /*4e70*/  SHF.R.U32.HI R9, RZ, 0x8, R2 ;  /* 0x00000008ff097819 */ /* 0x002fe20000011602 */
[----:B------:R-:W-:Y:S01]  /*4e80*/  IMAD.MOV.U32 R181, RZ, RZ, R85 ;  /* 0x000000ffffb57224 */ /* 0x000fe200078e0055 */
[----:B------:R-:W-:Y:S01]  /*4e90*/  LOP3.LUT R2, R8, 0xff, RZ, 0xc0, !PT ;  /* 0x000000ff08027812 */ /* 0x000fe200078ec0ff */
[----:B------:R-:W-:Y:S01]  /*4ea0*/  LDSM.16.MT88.4 R20, [R209+0x13000] ;  /* 0x01300000d114783b */ /* 0x000fe20000004200 */
[----:B------:R-:W-:Y:S01]  /*4eb0*/  PRMT R8, R14, 0x5410, R9 ;  /* 0x000054100e087816 */ /* 0x000fe20000000009 */
[--C-:B------:R-:W-:Y:S01]  /*4ec0*/  HSET2.LE.AND R9, R0, R19.reuse, PT ;  /* 0x0000001300097233 */ /* 0x100fe20003803000 */
[----:B------:R-:W-:Y:S01]  /*4ed0*/  PRMT R2, R2, 0x5410, R11 ;  /* 0x0000541002027816 */ /* 0x000fe2000000000b */
[----:B------:R-:W-:Y:S01]  /*4ee0*/  IMAD.MOV.U32 R172, RZ, RZ, R182 ;  /* 0x000000ffffac7224 */ /* 0x000fe200078e00b6 */
[----:B------:R-:W-:Y:S01]  /*4ef0*/  MOV R183, R86 ;  /* 0x0000005600b77202 */ /* 0x000fe20000000f00 */
[--C-:B------:R-:W-:Y:S01]  /*4f00*/  HSET2.LE.AND R0, R8, R19.reuse, PT ;  /* 0x0000001308007233 */ /* 0x100fe20003803000 */
[----:B------:R-:W-:Y:S01]  /*4f10*/  IMAD.MOV.U32 R157, RZ, RZ, R35 ;  /* 0x000000ffff9d7224 */ /* 0x000fe200078e0023 */
[----:B------:R-:W-:Y:S01]  /*4f20*/  HSET2.LE.AND R5, R2, R19, PT ;  /* 0x0000001302057233 */ /* 0x000fe20003803000 */
[----:B------:R-:W-:Y:S01]  /*4f30*/  MOV R19, R164 ;  /* 0x000000a400137202 */ /* 0x000fe20000000f00 */
[----:B------:R-:W-:-:S02]  /*4f40*/  IMAD.MOV.U32 R164, RZ, RZ, R213 ;  /* 0x000000ffffa47224 */ /* 0x000fc400078e00d5 */
[----:B------:R-:W-:Y:S01]  /*4f50*/  IMAD.MOV.U32 R182, RZ, RZ, R124 ;  /* 0x000000ffffb67224 */ /* 0x000fe200078e007c */
[----:B------:R1:W5:Y:S01]  /*4f60*/  LDL.LU R213, [R1+0x30] ;  /* 0x0000300001d57983 */ /* 0x0003620000300800 */
[----:B------:R-:W-:Y:S02]  /*4f70*/  IMAD.MOV.U32 R124, RZ, RZ, R208 ;  /* 0x000000ffff7c7224 */ /* 0x000fe400078e00d0 */
[----:B------:R-:W-:Y:S01]  /*4f80*/  IMAD.MOV.U32 R159, RZ, RZ, R33 ;  /* 0x000000ffff9f7224 */ /* 0x000fe200078e0021 */
[----:B------:R1:W5:Y:S01]  /*4f90*/  LDL.LU R208, [R1+0x2c] ;  /* 0x00002c0001d07983 */ /* 0x0003620000300800 */
[----:B--2---:R-:W-:Y:S01]  /*4fa0*/  F2FP.BF16.PACK_AB R6, R170, R168 ;  /* 0x000000a8aa06723e */ /* 0x004fe200000010ff */
[----:B------:R-:W-:Y:S01]  /*4fb0*/  IMAD.MOV.U32 R98, RZ, RZ, R171 ;  /* 0x000000ffff627224 */ /* 0x000fe200078e00ab */
[----:B------:R-:W-:Y:S02]  /*4fc0*/  F2FP.BF16.PACK_AB R8, R166, R156 ;  /* 0x0000009ca608723e */ /* 0x000fe400000010ff */
[----:B----4-:R-:W-:Y:S01]  /*4fd0*/  F2FP.BF16.PACK_AB R10, R165, R167 ;  /* 0x000000a7a50a723e */ /* 0x010fe200000010ff */
[----:B------:R-:W-:Y:S01]  /*4fe0*/  IMAD.MOV.U32 R187, RZ, RZ, R183 ;  /* 0x000000ffffbb7224 */ /* 0x000fe200078e00b7 */
[----:B------:R-:W-:Y:S01]  /*4ff0*/  LOP3.LUT R5, R5, R6, RZ, 0xc0, !PT ;  /* 0x0000000605057212 */ /* 0x000fe200078ec0ff */
[----:B------:R-:W-:Y:S01]  /*5000*/  IMAD.MOV.U32 R178, RZ, RZ, R180 ;  /* 0x000000ffffb27224 */ /* 0x000fe200078e00b4 */
[----:B------:R-:W-:Y:S01]  /*5010*/  LOP3.LUT R6, R7, R8, RZ, 0xc0, !PT ;  /* 0x0000000807067212 */ /* 0x000fe200078ec0ff */
[----:B------:R-:W-:Y:S01]  /*5020*/  IMAD.MOV.U32 R171, RZ, RZ, R87 ;  /* 0x000000ffffab7224 */ /* 0x000fe200078e0057 */
[----:B------:R-:W-:-:S02]  /*5030*/  LOP3.LUT R7, R9, R10, RZ, 0xc0, !PT ;  /* 0x0000000a09077212 */ /* 0x000fc400078ec0ff */
[----:B------:R-:W-:Y:S01]  /*5040*/  F2FP.BF16.PACK_AB R2, R169, R175 ;  /* 0x000000afa902723e */ /* 0x000fe200000010ff */
[----:B------:R-:W2:Y:S03]  /*5050*/  LDSM.16.MT88.4 R8, [R211+0x11000] ;  /* 0x01100000d308783b */ /* 0x000ea60000004200 */
[----:B------:R-:W-:Y:S01]  /*5060*/  LOP3.LUT R4, R0, R2, RZ, 0xc0, !PT ;  /* 0x0000000200047212 */ /* 0x000fe200078ec0ff */
[----:B------:R-:W-:Y:S01]  /*5070*/  IMAD.MOV.U32 R183, RZ, RZ, R151 ;  /* 0x000000ffffb77224 */ /* 0x000fe200078e0097 */
[----:B------:R-:W-:Y:S01]  /*5080*/  MOV R179, R181 ;  /* 0x000000b500b37202 */ /* 0x000fe20000000f00 */
[----:B------:R-:W-:Y:S01]  /*5090*/  IMAD.MOV.U32 R180, RZ, RZ, R94 ;  /* 0x000000ffffb47224 */ /* 0x000fe200078e005e */
[----:B------:R-:W-:Y:S01]  /*50a0*/  MOV R192, R150 ;  /* 0x0000009600c07202 */ /* 0x000fe20000000f00 */
[----:B------:R-:W-:Y:S01]  /*50b0*/  IMAD.MOV.U32 R150, RZ, RZ, R93 ;  /* 0x000000ffff967224 */ /* 0x000fe200078e005d */
[----:B------:R-:W-:Y:S01]  /*50c0*/  MOV R181, R92 ;  /* 0x0000005c00b57202 */ /* 0x000fe20000000f00 */
[C---:B---3--:R-:W-:Y:S01]  /*50d0*/  HMMA.16816.F32.BF16 R88, R4.reuse, R28, R88 ;  /* 0x0000001c0458723c */ /* 0x048fe20000041858 */
[----:B------:R-:W-:Y:S01]  /*50e0*/  MOV R151, R95 ;  /* 0x0000005f00977202 */ /* 0x000fe20000000f00 */
[----:B------:R-:W-:Y:S01]  /*50f0*/  IMAD.MOV.U32 R177, RZ, RZ, R164 ;  /* 0x000000ffffb17224 */ /* 0x000fe200078e00a4 */
[----:B------:R-:W-:Y:S01]  /*5100*/  MOV R176, R157 ;  /* 0x0000009d00b07202 */ /* 0x000fe20000000f00 */
[----:B------:R-:W-:Y:S01]  /*5110*/  IMAD.MOV.U32 R194, RZ, RZ, R158 ;  /* 0x000000ffffc27224 */ /* 0x000fe200078e009e */
[----:B------:R-:W-:Y:S03]  /*5120*/  LDSM.16.MT88.4 R32, [R209+0x11000] ;  /* 0x01100000d120783b */ /* 0x000fe60000004200 */
        /* <DEDUP_REMOVED lines=8> */
[----:B------:R-:W-:Y:S02]  /*51b0*/  IMAD.MOV.U32 R159, RZ, RZ, R104 ;  /* 0x000000ffff9f7224 */ /* 0x000fe400078e0068 */
[----:B------:R-:W-:Y:S02]  /*51c0*/  IMAD.MOV.U32 R164, RZ, RZ, R105 ;  /* 0x000000ffffa47224 */ /* 0x000fe400078e0069 */
[----:B------:R-:W-:-:S03]  /*51d0*/  IMAD.MOV.U32 R158, RZ, RZ, R107 ;  /* 0x000000ffff9e7224 */ /* 0x000fc600078e006b */
[C---:B------:R-:W-:Y:S01]  /*51e0*/  HMMA.16816.F32.BF16 R84, R4.reuse, R26, R116 ;  /* 0x0000001a0454723c */ /* 0x040fe20000041874 */
[----:B------:R-:W4:Y:S07]  /*51f0*/  LDSM.16.MT88.4 R24, [R210+0x13000] ;  /* 0x01300000d218783b */ /* 0x000f2e0000004200 */
[C---:B--2---:R-:W-:Y:S08]  /*5200*/  HMMA.16816.F32.BF16 R96, R4.reuse, R8, R244 ;  /* 0x000000080460723c */ /* 0x044ff000000418f4 */
[C---:B------:R-:W-:Y:S01]  /*5210*/  HMMA.16816.F32.BF16 R104, R4.reuse, R10, R108 ;  /* 0x0000000a0468723c */ /* 0x040fe2000004186c */
[----:B------:R-:W2:Y:S01]  /*5220*/  LDSM.16.MT88.4 R8, [R211+0x13000] ;  /* 0x01300000d308783b */ /* 0x000ea20000004200 */
        /* <DEDUP_REMOVED lines=9> */
[----:B------:R-:W-:-:S02]  /*52c0*/  IMAD.MOV.U32 R173, RZ, RZ, R19 ;  /* 0x000000ffffad7224 */ /* 0x000fc400078e0013 */
[----:B------:R-:W1:Y:S02]  /*52d0*/  LDSM.16.MT88.4 R16, [R209+0x15000] ;  /* 0x01500000d110783b */ /* 0x000e640000004200 */
[----:B------:R-:W-:Y:S01]  /*52e0*/  IMAD.MOV.U32 R184, RZ, RZ, R193 ;  /* 0x000000ffffb87224 */ /* 0x000fe200078e00c1 */
[C---:B------:R-:W-:Y:S01]  /*52f0*/  HMMA.16816.F32.BF16 R108, R4.reuse, R20, R240 ;  /* 0x00000014046c723c */ /* 0x040fe200000418f0 */
[----:B------:R-:W-:Y:S01]  /*5300*/  IMAD.MOV.U32 R185, RZ, RZ, R192 ;  /* 0x000000ffffb97224 */ /* 0x000fe200078e00c0 */
[----:B------:R-:W1:Y:S06]  /*5310*/  LDSM.16.MT88.4 R20, [R210+0x15000] ;  /* 0x01500000d214783b */ /* 0x000e6c0000004200 */
[C---:B---3--:R-:W-:Y:S08]  /*5320*/  HMMA.16816.F32.BF16 R124, R4.reuse, R28, R204 ;  /* 0x0000001c047c723c */ /* 0x048ff000000418cc */
[C---:B------:R-:W-:Y:S01]  /*5330*/  HMMA.16816.F32.BF16 R192, R4.reuse, R30, R188 ;  /* 0x0000001e04c0723c */ /* 0x040fe200000418bc */
[----:B------:R-:W3:Y:S07]  /*5340*/  LDSM.16.MT88.4 R28, [R212+0x15000] ;  /* 0x01500000d41c783b */ /* 0x000eee0000004200 */
[C---:B----4-:R-:W-:Y:S08]  /*5350*/  HMMA.16816.F32.BF16 R116, R4.reuse, R24, R236 ;  /* 0x000000180474723c */ /* 0x050ff000000418ec */
[C---:B--2---:R-:W-:Y:S08]  /*5360*/  HMMA.16816.F32.BF16 R236, R4.reuse, R8, R200 ;  /* 0x0000000804ec723c */ /* 0x044ff000000418c8 */
[C---:B------:R-:W-:Y:S01]  /*5370*/  HMMA.16816.F32.BF16 R204, R4.reuse, R10, R160 ;  /* 0x0000000a04cc723c */ /* 0x040fe200000418a0 */
[----:B------:R-:W2:Y:S07]  /*5380*/  LDSM.16.MT88.4 R8, [R211+0x15000] ;  /* 0x01500000d308783b */ /* 0x000eae0000004200 */
[----:B------:R-:W-:Y:S01]  /*5390*/  HMMA.16816.F32.BF16 R120, R4, R26, R120 ;  /* 0x0000001a0478723c */ /* 0x000fe20000041878 */
[----:B------:R-:W4:Y:S01]  /*53a0*/  LDSM.16.MT88.4 R24, [R212+0x17000] ;  /* 0x01700000d418783b */ /* 0x000f220000004200 */
[----:B------:R-:W-:Y:S01]  /*53b0*/  MOV R186, R183 ;  /* 0x000000b700ba7202 */ /* 0x000fe20000000f00 */
[----:B------:R-:W-:-:S02]  /*53c0*/  IMAD.MOV.U32 R187, RZ, RZ, R182 ;  /* 0x000000ffffbb7224 */ /* 0x000fc400078e00b6 */
[----:B------:R-:W-:Y:S01]  /*53d0*/  IMAD.MOV.U32 R0, RZ, RZ, R181 ;  /* 0x000000ffff007224 */ /* 0x000fe200078e00b5 */
[----:B------:R-:W-:Y:S01]  /*53e0*/  MOV R14, R180 ;  /* 0x000000b4000e7202 */ /* 0x000fe20000000f00 */
[----:B------:R-:W-:Y:S01]  /*53f0*/  IMAD.MOV.U32 R242, RZ, RZ, R174 ;  /* 0x000000fffff27224 */ /* 0x000fe200078e00ae */
[----:B------:R-:W-:Y:S01]  /*5400*/  HMMA.16816.F32.BF16 R152, R4, R32, R152 ;  /* 0x000000200498723c */ /* 0x000fe20000041898 */
[----:B------:R-:W-:Y:S01]  /*5410*/  FFMA.FTZ R0, R0, c[0x0][0x23c], -R13 ;  /* 0x00008f0000007a23 */ /* 0x000fe2000001080d */
[----:B------:R-:W-:Y:S01]  /*5420*/  MOV R244, R168 ;  /* 0x000000a800f47202 */ /* 0x000fe20000000f00 */
[----:B------:R-:W-:Y:S02]  /*5430*/  IMAD.MOV.U32 R240, RZ, RZ, R245 ;  /* 0x000000fffff07224 */ /* 0x000fe400078e00f5 */
[----:B------:R-:W-:-:S03]  /*5440*/  IMAD.MOV.U32 R243, RZ, RZ, R175 ;  /* 0x000000fffff37224 */ /* 0x000fc600078e00af */
[C---:B------:R-:W-:Y:S01]  /*5450*/  HMMA.16816.F32.BF16 R32, R4.reuse, R34, R196 ;  /* 0x000000220420723c */ /* 0x040fe200000418c4 */
[----:B------:R-:W-:Y:S01]  /*5460*/  IMAD.MOV.U32 R245, RZ, RZ, R169 ;  /* 0x000000fffff57224 */ /* 0x000fe200078e00a9 */
[----:B------:R2:W-:Y:S06]  /*5470*/  MUFU.EX2 R241, R0 ;  /* 0x0000000000f17308 */ /* 0x0005ec0000000800 */
[C---:B-1----:R-:W-:Y:S08]  /*5480*/  HMMA.16816.F32.BF16 R200, R4.reuse, R16, R144 ;  /* 0x0000001004c8723c */ /* 0x042ff00000041890 */
[----:B------:R-:W-:Y:S01]  /*5490*/  HMMA.16816.F32.BF16 R140, R4, R18, R140 ;  /* 0x00000012048c723c */ /* 0x000fe2000004188c */
[----:B------:R-:W1:Y:S01]  /*54a0*/  LDSM.16.MT88.4 R16, [R209+0x17000] ;  /* 0x01700000d110783b */ /* 0x000e620000004200 */
[----:B------:R-:W-:Y:S01]  /*54b0*/  IMAD.MOV.U32 R144, RZ, RZ, R246 ;  /* 0x000000ffff907224 */ /* 0x000fe200078e00f6 */
[----:B------:R-:W-:Y:S01]  /*54c0*/  MOV R145, R247 ;  /* 0x000000f700917202 */ /* 0x000fe20000000f00 */
[----:B------:R-:W-:-:S04]  /*54d0*/  IMAD.MOV.U32 R246, RZ, RZ, R170 ;  /* 0x000000fffff67224 */ /* 0x000fc800078e00aa */
[----:B------:R-:W-:Y:S01]  /*54e0*/  HMMA.16816.F32.BF16 R196, R4, R20, R136 ;  /* 0x0000001404c4723c */ /* 0x000fe20000041888 */
[----:B------:R-:W-:Y:S01]  /*54f0*/  MOV R247, R171 ;  /* 0x000000ab00f77202 */ /* 0x000fe20000000f00 */
[----:B--2---:R-:W-:-:S06]  /*5500*/  FFMA.FTZ R0, R240, c[0x0][0x23c], -R13 ;  /* 0x00008f00f0007a23 */ /* 0x004fcc000001080d */
[----:B------:R-:W-:Y:S01]  /*5510*/  HMMA.16816.F32.BF16 R188, R4, R22, R132 ;  /* 0x0000001604bc723c */ /* 0x000fe20000041884 */
[----:B------:R-:W2:Y:S01]  /*5520*/  LDSM.16.MT88.4 R20, [R210+0x17000] ;  /* 0x01700000d214783b */ /* 0x000ea20000004200 */
[----:B------:R-:W-:Y:S02]  /*5530*/  IMAD.MOV.U32 R137, RZ, RZ, R242 ;  /* 0x000000ffff897224 */ /* 0x000fe400078e00f2 */
[----:B------:R-:W-:-:S04]  /*5540*/  IMAD.MOV.U32 R242, RZ, RZ, R243 ;  /* 0x000000fffff27224 */ /* 0x000fc800078e00f3 */
[----:B---3--:R-:W-:Y:S01]  /*5550*/  HMMA.16816.F32.BF16 R180, R4, R28, R128 ;  /* 0x0000001c04b4723c */ /* 0x008fe20000041880 */
[----:B------:R-:W-:Y:S01]  /*5560*/  MOV R243, R244 ;  /* 0x000000f400f37202 */ /* 0x000fe20000000f00 */
[----:B------:R-:W-:-:S06]  /*5570*/  IMAD.MOV.U32 R244, RZ, RZ, R245 ;  /* 0x000000fffff47224 */ /* 0x000fcc00078e00f5 */
[C---:B------:R-:W-:Y:S01]  /*5580*/  HMMA.16816.F32.BF16 R184, R4.reuse, R30, R184 ;  /* 0x0000001e04b8723c */ /* 0x040fe200000418b8 */
[----:B------:R-:W3:Y:S01]  /*5590*/  LDSM.16.MT88.4 R28, [R211+0x17000] ;  /* 0x01700000d31c783b */ /* 0x000ee20000004200 */
[----:B------:R-:W-:Y:S01]  /*55a0*/  IMAD.MOV.U32 R245, RZ, RZ, R246 ;  /* 0x000000fffff57224 */ /* 0x000fe200078e00f6 */
[----:B------:R1:W1:Y:S01]  /*55b0*/  MUFU.EX2 R240, R0 ;  /* 0x0000000000f07308 */ /* 0x0002620000000800 */
[----:B------:R-:W-:Y:S01]  /*55c0*/  MOV R246, R247 ;  /* 0x000000f700f67202 */ /* 0x000fe20000000f00 */
[----:B------:R-:W-:Y:S02]  /*55d0*/  FFMA.FTZ R2, R2, c[0x0][0x23c], -R13 ;  /* 0x00008f0002027a23 */ /* 0x000fe4000001080d */
[----:B------:R-:W-:Y:S02]  /*55e0*/  IMAD.MOV.U32 R247, RZ, RZ, R164 ;  /* 0x000000fffff77224 */ /* 0x000fe400078e00a4 */
[----:B------:R-:W-:Y:S01]  /*55f0*/  IMAD.MOV.U32 R164, RZ, RZ, R157 ;  /* 0x000000ffffa47224 */ /* 0x000fe200078e009d */
[----:B------:R-:W-:Y:S01]  /*5600*/  MOV R157, R159 ;  /* 0x0000009f009d7202 */ /* 0x000fe20000000f00 */
[----:B------:R-:W-:Y:S01]  /*5610*/  IMAD.MOV.U32 R147, RZ, RZ, R176 ;  /* 0x000000ffff937224 */ /* 0x000fe200078e00b0 */
[----:B------:R-:W-:Y:S01]  /*5620*/  MOV R160, R178 ;  /* 0x000000b200a07202 */ /* 0x000fe20000000f00 */
[----:B------:R-:W-:Y:S01]  /*5630*/  IMAD.MOV.U32 R146, RZ, RZ, R177 ;  /* 0x000000ffff927224 */ /* 0x000fe200078e00b1 */
[----:B------:R-:W-:Y:S01]  /*5640*/  MOV R163, R173 ;  /* 0x000000ad00a37202 */ /* 0x000fe20000000f00 */
[----:B------:R-:W-:Y:S01]  /*5650*/  IMAD.MOV.U32 R161, RZ, RZ, R179 ;  /* 0x000000ffffa17224 */ /* 0x000fe200078e00b3 */
[----:B-1----:R-:W-:Y:S01]  /*5660*/  LOP3.LUT R0, R37, UR9, R38, 0x96, !PT ;  /* 0x0000000925007c12 */ /* 0x002fe2000f8e9626 */
[----:B------:R-:W-:Y:S01]  /*5670*/  IMAD.MOV.U32 R162, RZ, RZ, R172 ;  /* 0x000000ffffa27224 */ /* 0x000fe200078e00ac */
[----:B------:R-:W-:Y:S01]  /*5680*/  HMMA.16816.F32.BF16 R176, R4, R8, R100 ;  /* 0x0000000804b0723c */ /* 0x000fe20000041864 */
[----:B------:R-:W-:-:S02]  /*5690*/  IMAD.MOV.U32 R159, RZ, RZ, R151 ;  /* 0x000000ffff9f7224 */ /* 0x000fc400078e0097 */
[----:B------:R1:W-:Y:S01]  /*56a0*/  MUFU.EX2 R151, R2 ;  /* 0x0000000200977308 */ /* 0x0003e20000000800 */
[----:B------:R-:W-:-:S03]  /*56b0*/  IMAD.MOV.U32 R131, RZ, RZ, R144 ;  /* 0x000000ffff837224 */ /* 0x000fc600078e0090 */
[----:B------:R-:W-:Y:S01]  /*56c0*/  IMAD.WIDE.U32 R8, R0, -0x2daee0ad, RZ ;  /* 0xd2511f5300087825 */ /* 0x000fe200078e00ff */
[----:B------:R-:W-:Y:S01]  /*56d0*/  HMMA.16816.F32.BF16 R172, R4, R10, R80 ;  /* 0x0000000a04ac723c */ /* 0x000fe20000041850 */
[----:B------:R-:W2:Y:S02]  /*56e0*/  LDC.U8 R81, c[0x0][0x2d8] ;  /* 0x0000b600ff517b82 */ /* 0x000ea40000000000 */
[----:B------:R-:W-:Y:S02]  /*56f0*/  IMAD.MOV.U32 R136, RZ, RZ, R145 ;  /* 0x000000ffff887224 */ /* 0x000fe400078e0091 */
[----:B------:R-:W-:Y:S02]  /*5700*/  IMAD.MOV.U32 R130, RZ, RZ, R150 ;  /* 0x000000ffff827224 */ /* 0x000fe400078e0096 */
[----:B-1----:R-:W-:Y:S01]  /*5710*/  FFMA.FTZ R2, R14, c[0x0][0x23c], -R13 ;  /* 0x00008f000e027a23 */ /* 0x002fe2000001080d */
[----:B------:R-:W-:-:S03]  /*5720*/  LOP3.LUT R0, R8, 0xffff, RZ, 0xc0, !PT ;  /* 0x0000ffff08007812 */ /* 0x000fc600078ec0ff */
[----:B------:R1:W-:Y:S01]  /*5730*/  MUFU.EX2 R150, R2 ;  /* 0x0000000200967308 */ /* 0x0003e20000000800 */
[----:B------:R-:W-:Y:S01]  /*5740*/  FFMA.FTZ R10, R131, c[0x0][0x23c], -R12 ;  /* 0x00008f00830a7a23 */ /* 0x000fe2000001080c */
[----:B------:R-:W-:Y:S01]  /*5750*/  MOV R145, R160 ;  /* 0x000000a000917202 */ /* 0x000fe20000000f00 */
[----:B------:R-:W-:Y:S01]  /*5760*/  IMAD.MOV.U32 R144, RZ, RZ, R161 ;  /* 0x000000ffff907224 */ /* 0x000fe200078e00a1 */
[----:B------:R-:W-:Y:S01]  /*5770*/  MOV R138, R163 ;  /* 0x000000a3008a7202 */ /* 0x000fe20000000f00 */
[----:B------:R-:W-:Y:S01]  /*5780*/  IMAD.MOV.U32 R139, RZ, RZ, R162 ;  /* 0x000000ffff8b7224 */ /* 0x000fe200078e00a2 */
[----:B------:R-:W-:Y:S01]  /*5790*/  LOP3.LUT R14, R8, 0xff, RZ, 0xc0, !PT ;  /* 0x000000ff080e7812 */ /* 0x000fe200078ec0ff */
[----:B----4-:R-:W-:Y:S01]  /*57a0*/  HMMA.16816.F32.BF16 R160, R4, R24, R56 ;  /* 0x0000001804a0723c */ /* 0x010fe20000041838 */
[----:B------:R-:W-:Y:S01]  /*57b0*/  MOV R131, R136 ;  /* 0x0000008800837202 */ /* 0x000fe20000000f00 */
[----:B------:R-:W-:Y:S01]  /*57c0*/  IMAD.MOV.U32 R136, RZ, RZ, R242 ;  /* 0x000000ffff887224 */ /* 0x000fe200078e00f2 */
[--C-:B------:R-:W-:Y:S01]  /*57d0*/  SHF.R.U32.HI R13, RZ, 0x18, R8.reuse ;  /* 0x00000018ff0d7819 */ /* 0x100fe20000011608 */
[----:B------:R-:W-:Y:S01]  /*57e0*/  IMAD.MOV.U32 R242, RZ, RZ, R243 ;  /* 0x000000fffff27224 */ /* 0x000fe200078e00f3 */
[----:B-1----:R-:W-:-:S03]  /*57f0*/  SHF.R.U32.HI R2, RZ, 0x10, R8 ;  /* 0x00000010ff027819 */ /* 0x002fc60000011608 */
[----:B------:R-:W-:Y:S01]  /*5800*/  HMMA.16816.F32.BF16 R24, R4, R26, R48 ;  /* 0x0000001a0418723c */ /* 0x000fe20000041830 */
[----:B------:R-:W-:Y:S01]  /*5810*/  MOV R243, R244 ;  /* 0x000000f400f37202 */ /* 0x000fe20000000f00 */
[----:B------:R-:W1:Y:S01]  /*5820*/  LDSM.16.MT88.4 R48, [R212+0x11800] ;  /* 0x01180000d430783b */ /* 0x000e620000004200 */
[----:B------:R-:W-:Y:S01]  /*5830*/  LOP3.LUT R8, R2, 0xff, RZ, 0xc0, !PT ;  /* 0x000000ff02087812 */ /* 0x000fe200078ec0ff */
[----:B------:R-:W-:Y:S01]  /*5840*/  FFMA.FTZ R2, R130, c[0x0][0x23c], -R12 ;  /* 0x00008f0082027a23 */ /* 0x000fe2000001080c */
[----:B------:R-:W-:Y:S01]  /*5850*/  SHF.R.U32.HI R11, RZ, 0x8, R0 ;  /* 0x00000008ff0b7819 */ /* 0x000fe20000011600 */
[----:B------:R-:W-:Y:S01]  /*5860*/  IMAD.MOV.U32 R244, RZ, RZ, R245 ;  /* 0x000000fffff47224 */ /* 0x000fe200078e00f5 */
[----:B------:R-:W-:Y:S01]  /*5870*/  LOP3.LUT R0, R9, UR18, R40, 0x96, !PT ;  /* 0x0000001209007c12 */ /* 0x000fe2000f8e9628 */
[----:B------:R-:W-:Y:S01]  /*5880*/  IMAD.MOV.U32 R245, RZ, RZ, R246 ;  /* 0x000000fffff57224 */ /* 0x000fe200078e00f6 */
[----:B------:R-:W-:Y:S01]  /*5890*/  PRMT R13, R8, 0x5410, R13 ;  /* 0x00005410080d7816 */ /* 0x000fe2000000000d */
[----:B------:R-:W-:Y:S01]  /*58a0*/  FFMA.FTZ R8, R15, c[0x0][0x23c], -R12 ;  /* 0x00008f000f087a23 */ /* 0x000fe2000001080c */
[----:B------:R-:W-:Y:S01]  /*58b0*/  MOV R246, R247 ;  /* 0x000000f700f67202 */ /* 0x000fe20000000f00 */
[----:B------:R-:W-:Y:S01]  /*58c0*/  IMAD.MOV.U32 R247, RZ, RZ, R164 ;  /* 0x000000fffff77224 */ /* 0x000fe200078e00a4 */
[----:B------:R4:W-:Y:S01]  /*58d0*/  MUFU.EX2 R15, R2 ;  /* 0x00000002000f7308 */ /* 0x0009e20000000800 */
[----:B------:R-:W-:Y:S01]  /*58e0*/  IMAD.MOV.U32 R164, RZ, RZ, R157 ;  /* 0x000000ffffa47224 */ /* 0x000fe200078e009d */
[----:B------:R-:W-:Y:S01]  /*58f0*/  PRMT R14, R14, 0x5410, R11 ;  /* 0x000054100e0e7816 */ /* 0x000fe2000000000b */
[----:B------:R-:W-:Y:S01]  /*5900*/  FFMA.FTZ R11, R131, c[0x0][0x23c], -R12 ;  /* 0x00008f00830b7a23 */ /* 0x000fe2000001080c */
[----:B------:R-:W-:Y:S01]  /*5910*/  MOV R157, R149 ;  /* 0x00000095009d7202 */ /* 0x000fe20000000f00 */
[----:B--2---:R-:W-:Y:S01]  /*5920*/  IMAD R81, R81, 0x10000, R81 ;  /* 0x0001000051517824 */ /* 0x004fe200078e0251 */
[----:B------:R-:W-:Y:S01]  /*5930*/  SHF.R.U32.HI R9, RZ, 0x18, R0 ;  /* 0x00000018ff097819 */ /* 0x000fe20000011600 */
[----:B------:R-:W2:Y:S01]  /*5940*/  LDSM.16.MT88.4 R56, [R211+0x11800] ;  /* 0x01180000d338783b */ /* 0x000ea20000004200 */
[----:B------:R3:W1:Y:S01]  /*5950*/  MUFU.EX2 R149, R10 ;  /* 0x0000000a00957308 */ /* 0x0006620000000800 */
[----:B----4-:R-:W-:-:S07]  /*5960*/  LOP3.LUT R2, R0, 0xffff, RZ, 0xc0, !PT ;  /* 0x0000ffff00027812 */ /* 0x010fce00078ec0ff */
[----:B------:R4:W-:Y:S01]  /*5970*/  MUFU.EX2 R12, R8 ;  /* 0x00000008000c7308 */ /* 0x0009e20000000800 */
[----:B------:R-:W-:Y:S01]  /*5980*/  IMAD.MOV.U32 R131, RZ, RZ, R245 ;  /* 0x000000ffff837224 */ /* 0x000fe200078e00f5 */
[----:B---3--:R-:W-:-:S06]  /*5990*/  LOP3.LUT R10, R0, 0xff, RZ, 0xc0, !PT ;  /* 0x000000ff000a7812 */ /* 0x008fcc00078ec0ff */
[----:B------:R-:W3:Y:S01]  /*59a0*/  MUFU.EX2 R11, R11 ;  /* 0x0000000b000b7308 */ /* 0x000ee20000000800 */
[----:B------:R-:W-:Y:S01]  /*59b0*/  IMAD.MOV.U32 R130, RZ, RZ, R246 ;  /* 0x000000ffff827224 */ /* 0x000fe200078e00f6 */
[----:B------:R-:W-:Y:S02]  /*59c0*/  MOV R129, R247 ;  /* 0x000000f700817202 */ /* 0x000fe40000000f00 */
[----:B----4-:R-:W-:Y:S02]  /*59d0*/  SHF.R.U32.HI R8, RZ, 0x10, R0 ;  /* 0x00000010ff087819 */ /* 0x010fe40000011600 */
[----:B------:R-:W-:Y:S01]  /*59e0*/  SHF.R.U32.HI R0, RZ, 0x8, R2 ;  /* 0x00000008ff007819 */ /* 0x000fe20000011602 */
[----:B------:R-:W-:Y:S01]  /*59f0*/  IMAD.MOV.U32 R128, RZ, RZ, R164 ;  /* 0x000000ffff807224 */ /* 0x000fe200078e00a4 */
[----:B------:R-:W-:Y:S02]  /*5a00*/  LOP3.LUT R2, R8, 0xff, RZ, 0xc0, !PT ;  /* 0x000000ff08027812 */ /* 0x000fe400078ec0ff */
[----:B------:R-:W-:Y:S01]  /*5a10*/  PRMT R0, R10, 0x5410, R0 ;  /* 0x000054100a007816 */ /* 0x000fe20000000000 */
[----:B------:R-:W-:Y:S01]  /*5a20*/  IMAD.MOV.U32 R247, RZ, RZ, R165 ;  /* 0x000000fffff77224 */ /* 0x000fe200078e00a5 */
[----:B------:R-:W-:Y:S01]  /*5a30*/  MOV R246, R166 ;  /* 0x000000a600f67202 */ /* 0x000fe20000000f00 */
[----:B------:R-:W-:Y:S01]  /*5a40*/  IMAD.MOV.U32 R245, RZ, RZ, R167 ;  /* 0x000000fffff57224 */ /* 0x000fe200078e00a7 */
[----:B------:R-:W-:Y:S01]  /*5a50*/  HMMA.16816.F32.BF16 R168, R4, R16, R72 ;  /* 0x0000001004a8723c */ /* 0x000fe20000041848 */
[----:B------:R-:W-:-:S07]  /*5a60*/  HSET2.LE.AND R0, R0, R81, PT ;  /* 0x0000005100007233 */ /* 0x000fce0003803000 */
[C---:B------:R-:W-:Y:S01]  /*5a70*/  HMMA.16816.F32.BF16 R132, R4.reuse, R20, R64 ;  /* 0x000000140484723c */ /* 0x040fe20000041840 */
[----:B------:R-:W-:Y:S01]  /*5a80*/  IMAD.MOV.U32 R10, RZ, RZ, R136 ;  /* 0x000000ffff0a7224 */ /* 0x000fe200078e0088 */
[----:B------:R-:W-:Y:S01]  /*5a90*/  MOV R82, R157 ;  /* 0x0000009d00527202 */ /* 0x000fe20000000f00 */
[----:B------:R-:W-:Y:S01]  /*5aa0*/  IMAD.MOV.U32 R83, RZ, RZ, R242 ;  /* 0x000000ffff537224 */ /* 0x000fe200078e00f2 */
[----:B------:R-:W-:Y:S01]  /*5ab0*/  MOV R102, R42 ;  /* 0x0000002a00667202 */ /* 0x000fe20000000f00 */
[----:B------:R-:W-:Y:S01]  /*5ac0*/  IMAD.MOV.U32 R103, RZ, RZ, R43 ;  /* 0x000000ffff677224 */ /* 0x000fe200078e002b */
[----:B------:R-:W-:Y:S02]  /*5ad0*/  LDSM.16.MT88.4 R64, [R209+0x13800] ;  /* 0x01380000d140783b */ /* 0x000fe40000004200 */
[----:B------:R-:W-:Y:S01]  /*5ae0*/  HMMA.16816.F32.BF16 R164, R4, R28, R44 ;  /* 0x0000001c04a4723c */ /* 0x000fe2000004182c */
[----:B------:R-:W-:Y:S01]  /*5af0*/  IMAD.MOV.U32 R100, RZ, RZ, R158 ;  /* 0x000000ffff647224 */ /* 0x000fe200078e009e */
[----:B------:R-:W4:Y:S01]  /*5b00*/  LDSM.16.MT88.4 R40, [R210+0x11800] ;  /* 0x01180000d228783b */ /* 0x000f220000004200 */
[----:B------:R-:W-:-:S03]  /*5b10*/  IMAD.MOV.U32 R101, RZ, RZ, R159 ;  /* 0x000000ffff657224 */ /* 0x000fc600078e009f */
[----:B------:R-:W-:Y:S02]  /*5b20*/  LDSM.16.MT88.4 R72, [R210+0x13800] ;  /* 0x01380000d248783b */ /* 0x000fe40000004200 */
[C---:B------:R-:W-:Y:S08]  /*5b30*/  HMMA.16816.F32.BF16 R16, R4.reuse, R18, R68 ;  /* 0x000000120410723c */ /* 0x040ff00000041844 */
[C---:B------:R-:W-:Y:S08]  /*5b40*/  HMMA.16816.F32.BF16 R20, R4.reuse, R22, R60 ;  /* 0x000000160414723c */ /* 0x040ff0000004183c */
[----:B------:R-:W-:Y:S07]  /*5b50*/  HMMA.16816.F32.BF16 R28, R4, R30, R52 ;  /* 0x0000001e041c723c */ /* 0x000fee0000041834 */
[----:B------:R-:W-:Y:S01]  /*5b60*/  PRMT R4, R2, 0x5410, R9 ;  /* 0x0000541002047816 */ /* 0x000fe20000000009 */
[--C-:B------:R-:W-:Y:S01]  /*5b70*/  HSET2.LE.AND R6, R13, R81.reuse, PT ;  /* 0x000000510d067233 */ /* 0x100fe20003803000 */
[----:B------:R-:W-:Y:S01]  /*5b80*/  F2FP.BF16.PACK_AB R2, R240, R241 ;  /* 0x000000f1f002723e */ /* 0x000fe200000010ff */
[----:B------:R-:W-:Y:S01]  /*5b90*/  IMAD.MOV.U32 R13, RZ, RZ, R139 ;  /* 0x000000ffff0d7224 */ /* 0x000fe200078e008b */
[----:B------:R-:W-:Y:S01]  /*5ba0*/  MOV R139, R144 ;  /* 0x00000090008b7202 */ /* 0x000fe20000000f00 */
[--C-:B------:R-:W-:Y:S01]  /*5bb0*/  HSET2.LE.AND R4, R4, R81.reuse, PT ;  /* 0x0000005104047233 */ /* 0x100fe20003803000 */
[----:B------:R-:W-:Y:S01]  /*5bc0*/  LOP3.LUT R144, R0, R2, RZ, 0xc0, !PT ;  /* 0x0000000200907212 */ /* 0x000fe200078ec0ff */
[----:B------:R-:W-:Y:S01]  /*5bd0*/  HSET2.LE.AND R5, R14, R81, PT ;  /* 0x000000510e057233 */ /* 0x000fe20003803000 */
[----:B-1----:R-:W-:Y:S01]  /*5be0*/  F2FP.BF16.PACK_AB R0, R15, R149 ;  /* 0x000000950f00723e */ /* 0x002fe200000010ff */
[----:B------:R-:W-:-:S02]  /*5bf0*/  IMAD.MOV.U32 R14, RZ, RZ, R138 ;  /* 0x000000ffff0e7224 */ /* 0x000fc400078e008a */
[----:B------:R-:W-:Y:S01]  /*5c00*/  IMAD.MOV.U32 R138, RZ, RZ, R145 ;  /* 0x000000ffff8a7224 */ /* 0x000fe200078e0091 */
[----:B------:R-:W-:Y:S02]  /*5c10*/  LOP3.LUT R145, R4, R0, RZ, 0xc0, !PT ;  /* 0x0000000004917212 */ /* 0x000fe400078ec0ff */
[----:B------:R-:W-:Y:S02]  /*5c20*/  F2FP.BF16.PACK_AB R2, R150, R151 ;  /* 0x000000979602723e */ /* 0x000fe400000010ff */
[----:B---3--:R-:W-:Y:S01]  /*5c30*/  F2FP.BF16.PACK_AB R0, R11, R12 ;  /* 0x0000000c0b00723e */ /* 0x008fe200000010ff */
[----:B------:R-:W-:Y:S01]  /*5c40*/  IMAD.MOV.U32 R136, RZ, RZ, R147 ;  /* 0x000000ffff887224 */ /* 0x000fe200078e0093 */
[----:B------:R-:W-:Y:S02]  /*5c50*/  MOV R9, R137 ;  /* 0x0000008900097202 */ /* 0x000fe40000000f00 */
[----:B------:R-:W-:Y:S02]  /*5c60*/  MOV R137, R146 ;  /* 0x0000009200897202 */ /* 0x000fe40000000f00 */
[----:B------:R-:W-:-:S02]  /*5c70*/  LOP3.LUT R146, R5, R2, RZ, 0xc0, !PT ;  /* 0x0000000205927212 */ /* 0x000fc400078ec0ff */
[----:B------:R-:W-:Y:S01]  /*5c80*/  LOP3.LUT R147, R6, R0, RZ, 0xc0, !PT ;  /* 0x0000000006937212 */ /* 0x000fe200078ec0ff */
[----:B------:R-:W-:Y:S01]  /*5c90*/  IMAD.MOV.U32 R8, RZ, RZ, R83 ;  /* 0x000000ffff087224 */ /* 0x000fe200078e0053 */
[----:B------:R-:W-:Y:S01]  /*5ca0*/  MOV R71, R82 ;  /* 0x0000005200477202 */ /* 0x000fe20000000f00 */
[----:B------:R-:W-:Y:S01]  /*5cb0*/  IMAD.MOV.U32 R242, RZ, RZ, R243 ;  /* 0x000000fffff27224 */ /* 0x000fe200078e00f3 */
[----:B------:R-:W1:Y:S03]  /*5cc0*/  LDSM.16.MT88.4 R80, [R212+0x13800] ;  /* 0x01380000d450783b */ /* 0x000e660000004200 */
[----:B------:R-:W-:Y:S01]  /*5cd0*/  HMMA.16816.F32.BF16 R44, R144, R48, R88 ;  /* 0x00000030902c723c */ /* 0x000fe20000041858 */
[----:B------:R-:W3:Y:S01]  /*5ce0*/  LDSM.16.MT88.4 R88, [R211+0x13800] ;  /* 0x01380000d358783b */ /* 0x000ee20000004200 */
[----:B------:R-:W-:Y:S01]  /*5cf0*/  MOV R243, R244 ;  /* 0x000000f400f37202 */ /* 0x000fe20000000f00 */
[----:B------:R-:W-:-:S02]  /*5d00*/  IMAD.MOV.U32 R244, RZ, RZ, R156 ;  /* 0x000000fffff47224 */ /* 0x000fc400078e009c */
[----:B------:R-:W3:Y:S03]  /*5d10*/  LDSM.16.MT88.4 R156, [R209+0x11800] ;  /* 0x01180000d19c783b */ /* 0x000ee60000004200 */
[C---:B--2---:R-:W-:Y:S01]  /*5d20*/  HMMA.16816.F32.BF16 R52, R144.reuse, R56, R96 ;  /* 0x000000389034723c */ /* 0x044fe20000041860 */
[----:B------:R-:W2:Y:S01]  /*5d30*/  LDSM.16.MT88.4 R96, [R209+0x15800] ;  /* 0x01580000d160783b */ /* 0x000ea20000004200 */
[----:B------:R-:W-:Y:S01]  /*5d40*/  MOV R0, R130 ;  /* 0x0000008200007202 */ /* 0x000fe20000000f00 */
[----:B------:R-:W-:Y:S02]  /*5d50*/  IMAD.MOV.U32 R2, RZ, RZ, R131 ;  /* 0x000000ffff027224 */ /* 0x000fe400078e0083 */
[----:B------:R-:W-:Y:S03]  /*5d60*/  LDSM.16.MT88.4 R4, [R211+0x17800] ;  /* 0x01780000d304783b */ /* 0x000fe60000004200 */
[C---:B----4-:R-:W-:Y:S08]  /*5d70*/  HMMA.16816.F32.BF16 R36, R144.reuse, R40, R76 ;  /* 0x000000289024723c */ /* 0x050ff0000004184c */
[C---:B------:R-:W-:Y:S08]  /*5d80*/  HMMA.16816.F32.BF16 R40, R144.reuse, R42, R84 ;  /* 0x0000002a9028723c */ /* 0x040ff00000041854 */
[C---:B-1----:R-:W-:Y:S08]  /*5d90*/  HMMA.16816.F32.BF16 R76, R144.reuse, R80, R124 ;  /* 0x00000050904c723c */ /* 0x042ff0000004187c */
[C---:B---3--:R-:W-:Y:S07]  /*5da0*/  HMMA.16816.F32.BF16 R84, R144.reuse, R88, R236 ;  /* 0x000000589054723c */ /* 0x048fee00000418ec */
[----:B------:R-:W-:Y:S01]  /*5db0*/  MOV R237, R101 ;  /* 0x0000006500ed7202 */ /* 0x000fe20000000f00 */
[----:B------:R-:W-:Y:S01]  /*5dc0*/  IMAD.MOV.U32 R238, RZ, RZ, R102 ;  /* 0x000000ffffee7224 */ /* 0x000fe200078e0066 */
[----:B------:R-:W-:Y:S01]  /*5dd0*/  HMMA.16816.F32.BF16 R80, R144, R82, R192 ;  /* 0x000000529050723c */ /* 0x000fe200000418c0 */
[----:B------:R-:W-:-:S02]  /*5de0*/  MOV R239, R103 ;  /* 0x0000006700ef7202 */ /* 0x000fc40000000f00 */
[----:B------:R-:W-:Y:S02]  /*5df0*/  FADD.FTZ R2, R2, R237 ;  /* 0x000000ed02027221 */ /* 0x000fe40000010000 */
[----:B------:R-:W-:Y:S02]  /*5e00*/  FADD.FTZ R0, R0, R238 ;  /* 0x000000ee00007221 */ /* 0x000fe40000010000 */
[----:B------:R-:W-:Y:S01]  /*5e10*/  MOV R192, R136 ;  /* 0x0000008800c07202 */ /* 0x000fe20000000f00 */
[----:B------:R-:W-:Y:S01]  /*5e20*/  IMAD.MOV.U32 R193, RZ, RZ, R137 ;  /* 0x000000ffffc17224 */ /* 0x000fe200078e0089 */
[----:B------:R-:W-:Y:S01]  /*5e30*/  MOV R194, R138 ;  /* 0x0000008a00c27202 */ /* 0x000fe20000000f00 */
[----:B------:R-:W-:Y:S02]  /*5e40*/  FADD.FTZ R2, R239, R2 ;  /* 0x00000002ef027221 */ /* 0x000fe40000010000 */
[----:B------:R-:W-:Y:S01]  /*5e50*/  FADD.FTZ R0, R192, R0 ;  /* 0x00000000c0007221 */ /* 0x000fe20000010000 */
[----:B------:R-:W-:Y:S01]  /*5e60*/  HMMA.16816.F32.BF16 R152, R144, R156, R152 ;  /* 0x0000009c9098723c */ /* 0x000fe20000041898 */
[----:B------:R-:W-:-:S02]  /*5e70*/  IMAD.MOV.U32 R195, RZ, RZ, R139 ;  /* 0x000000ffffc37224 */ /* 0x000fc400078e008b */
[----:B------:R-:W-:Y:S01]  /*5e80*/  FADD.FTZ R2, R193, R2 ;  /* 0x00000002c1027221 */ /* 0x000fe20000010000 */
[----:B------:R-:W-:Y:S01]  /*5e90*/  LDSM.16.MT88.4 R136, [R210+0x17800] ;  /* 0x01780000d288783b */ /* 0x000fe20000004200 */
[----:B------:R-:W-:-:S03]  /*5ea0*/  FADD.FTZ R0, R194, R0 ;  /* 0x00000000c2007221 */ /* 0x000fc60000010000 */
[----:B------:R-:W-:Y:S01]  /*5eb0*/  HMMA.16816.F32.BF16 R156, R144, R158, R32 ;  /* 0x0000009e909c723c */ /* 0x000fe20000041820 */
[----:B------:R-:W-:-:S06]  /*5ec0*/  FADD.FTZ R2, R195, R2 ;  /* 0x00000002c3027221 */ /* 0x000fcc0000010000 */
[----:B------:R-:W-:Y:S01]  /*5ed0*/  MOV R35, R71 ;  /* 0x0000004700237202 */ /* 0x000fe20000000f00 */
[----:B------:R-:W-:Y:S01]  /*5ee0*/  IMAD.MOV.U32 R32, RZ, RZ, R129 ;  /* 0x000000ffff207224 */ /* 0x000fe200078e0081 */
[----:B------:R-:W-:Y:S01]  /*5ef0*/  HMMA.16816.F32.BF16 R48, R144, R50, R92 ;  /* 0x000000329030723c */ /* 0x000fe2000004185c */
[----:B------:R-:W-:Y:S01]  /*5f00*/  MOV R33, R128 ;  /* 0x0000008000217202 */ /* 0x000fe20000000f00 */
[----:B------:R-:W-:Y:S01]  /*5f10*/  IMAD.MOV.U32 R34, RZ, RZ, R100 ;  /* 0x000000ffff227224 */ /* 0x000fe200078e0064 */
[----:B------:R-:W-:Y:S01]  /*5f20*/  LDSM.16.MT88.4 R128, [R209+0x17800] ;  /* 0x01780000d180783b */ /* 0x000fe20000004200 */
[----:B------:R-:W-:-:S04]  /*5f30*/  FADD.FTZ R0, R32, R0 ;  /* 0x0000000020007221 */ /* 0x000fc80000010000 */
[----:B------:R-:W-:Y:S01]  /*5f40*/  HMMA.16816.F32.BF16 R60, R144, R64, R108 ;  /* 0x00000040903c723c */ /* 0x000fe2000004186c */
[----:B------:R-:W-:-:S07]  /*5f50*/  FADD.FTZ R2, R33, R2 ;  /* 0x0000000221027221 */ /* 0x000fce0000010000 */
[----:B------:R-:W-:Y:S01]  /*5f60*/  HMMA.16816.F32.BF16 R68, R144, R72, R116 ;  /* 0x000000489044723c */ /* 0x000fe20000041874 */
[----:B------:R-:W-:-:S07]  /*5f70*/  FADD.FTZ R0, R34, R0 ;  /* 0x0000000022007221 */ /* 0x000fce0000010000 */
[C---:B--2---:R-:W-:Y:S08]  /*5f80*/  HMMA.16816.F32.BF16 R92, R144.reuse, R96, R200 ;  /* 0x00000060905c723c */ /* 0x044ff000000418c8 */
[C---:B------:R-:W-:Y:S01]  /*5f90*/  HMMA.16816.F32.BF16 R56, R144.reuse, R58, R104 ;  /* 0x0000003a9038723c */ /* 0x040fe20000041868 */
[----:B------:R-:W1:Y:S07]  /*5fa0*/  LDSM.16.MT88.4 R104, [R210+0x15800] ;  /* 0x01580000d268783b */ /* 0x000e6e0000004200 */
[C---:B------:R-:W-:Y:S01]  /*5fb0*/  HMMA.16816.F32.BF16 R64, R144.reuse, R66, R112 ;  /* 0x000000429040723c */ /* 0x040fe20000041870 */
[----:B------:R-:W2:Y:S07]  /*5fc0*/  LDSM.16.MT88.4 R112, [R212+0x15800] ;  /* 0x01580000d470783b */ /* 0x000eae0000004200 */
[C---:B------:R-:W-:Y:S01]  /*5fd0*/  HMMA.16816.F32.BF16 R72, R144.reuse, R74, R120 ;  /* 0x0000004a9048723c */ /* 0x040fe20000041878 */
[----:B------:R-:W3:Y:S07]  /*5fe0*/  LDSM.16.MT88.4 R120, [R211+0x15800] ;  /* 0x01580000d378783b */ /* 0x000eee0000004200 */
[----:B------:R-:W-:Y:S01]  /*5ff0*/  HMMA.16816.F32.BF16 R96, R144, R98, R140 ;  /* 0x000000629060723c */ /* 0x000fe2000004188c */
[----:B------:R-:W4:Y:S01]  /*6000*/  LDSM.16.MT88.4 R140, [R212+0x17800] ;  /* 0x01780000d48c783b */ /* 0x000f220000004200 */
        /* <DEDUP_REMOVED lines=37> */
[----:B------:R-:W-:Y:S01]  /*6260*/  MOV R150, R3 ;  /* 0x0000000300967202 */ /* 0x000fe20000000f00 */
[----:B------:R-:W-:Y:S01]  /*6270*/  USHF.L.U64.HI UR23, UR4, 0x5, UR5 ;  /* 0x0000000504177899 */ /* 0x000fe20008010205 */
[----:B------:R-:W-:Y:S01]  /*6280*/  MOV R149, R148 ;  /* 0x0000009400957202 */ /* 0x000fe20000000f00 */
[----:B------:R-:W3:Y:S01]  /*6290*/  LDL.LU R245, [R1+0x18] ;  /* 0x0000180001f57983 */ /* 0x000ee20000300800 */
[----:B------:R-:W-:-:S02]  /*62a0*/  USHF.L.U32 UR27, UR4, 0x5, URZ ;  /* 0x00000005041b7899 */ /* 0x000fc4000800063f */
[----:B------:R-:W-:Y:S01]  /*62b0*/  ULEA.HI.SX32 UR29, UR29, 0xfffffffe, 0x1a ;  /* 0xfffffffe1d1d7891 */ /* 0x000fe2000f8fd23f */
[----:B------:R-:W4:Y:S01]  /*62c0*/  LDL.LU R243, [R1+0x14] ;  /* 0x0000140001f37983 */ /* 0x000f220000300800 */
[----:B------:R-:W1:Y:S01]  /*62d0*/  LDC.U8 R246, c[0x0][0x2d8] ;  /* 0x0000b600fff67b82 */ /* 0x000e620000000000 */
[----:B------:R-:W-:Y:S01]  /*62e0*/  ULDC.64 UR6, c[0x0][0x1a0] ;  /* 0x0000680000067ab9 */ /* 0x000fe20000000a00 */
[----:B-1----:R-:W-:Y:S01]  /*62f0*/  PRMT R246, R246, 0x7054, R246 ;  /* 0x00007054f6f67816 */ /* 0x002fe200000000f6 */
[----:B---3--:R-:W-:-:S05]  /*6300*/  IMAD.WIDE.U32 R244, R245, -0x326172a9, RZ ;  /* 0xcd9e8d57f5f47825 */ /* 0x008fca00078e00ff */
[----:B----4-:R-:W-:Y:S01]  /*6310*/  LOP3.LUT R236, R245, R243, RZ, 0x3c, !PT ;  /* 0x000000f3f5ec7212 */ /* 0x010fe200078e3cff */
[----:B--2---:R-:W-:-:S04]  /*6320*/  IMAD.WIDE.U32 R238, R247, -0x2daee0ad, RZ ;  /* 0xd2511f53f7ee7825 */ /* 0x004fc800078e00ff */
[----:B------:R-:W-:Y:S01]  /*6330*/  IMAD.WIDE.U32 R236, R236, -0x2daee0ad, RZ ;  /* 0xd2511f53ecec7825 */ /* 0x000fe200078e00ff */
[----:B------:R-:W-:Y:S05]  /*6340*/  BRA `(.L_x_644) ;  /* 0x000002c000007947 */ /* 0x000fea0003800000 */
.L_x_646:
[----:B------:R-:W2:Y:S01]  /*6350*/  LDL.64 R242, [R1] ;  /* 0x0000000001f27983 */ /* 0x000ea20000100a00 */
        /* <DEDUP_REMOVED lines=10> */
[----:B------:R-:W-:Y:S02]  /*6400*/  USHF.L.U32 UR26, UR4, 0x5, URZ ;  /* 0x00000005041a7899 */ /* 0x000fe4000800063f */
[----:B------:R-:W-:Y:S01]  /*6410*/  USHF.L.U64.HI UR4, UR4, 0x5, UR5 ;  /* 0x0000000504047899 */ /* 0x000fe20008010205 */
[----:B--2---:R-:W-:Y:S04]  /*6420*/  LEA R0, P1, R2, R242, 0x6 ;  /* 0x000000f202007211 */ /* 0x004fe800078230ff */
[----:B------:R-:W-:Y:S02]  /*6430*/  LEA R170, P2, R0, c[0x0][0x168], 0x1 ;  /* 0x00005a0000aa7a11 */ /* 0x000fe400078408ff */
        /* <DEDUP_REMOVED lines=29> */
.L_x_644:
        /* <DEDUP_REMOVED lines=10> */
[----:B------:R-:W-:Y:S04]  /*66b0*/  LEA R0, P0, R2, R250, 0x6 ;  /* 0x000000fa02007211 */ /* 0x000fe800078030ff */
        /* <DEDUP_REMOVED lines=30> */
[----:B-----5:R-:W-:Y:S04]  /*68a0*/  LDSM.16.M88.4 R16, [R208+0x8800] ;  /* 0x00880000d010783b */ /* 0x020fe80000000200 */
[----:B------:R-:W-:Y:S04]  /*68b0*/  LDSM.16.M88.4 R24, [R208+0x9000] ;  /* 0x00900000d018783b */ /* 0x000fe80000000200 */
[----:B------:R-:W-:Y:S04]  /*68c0*/  LDSM.16.M88.4 R168, [R208+0x9800] ;  /* 0x00980000d0a8783b */ /* 0x000fe80000000200 */
[----:B------:R-:W0:Y:S04]  /*68d0*/  LDGDEPBAR ;  /* 0x00000000000079af */ /* 0x000e280000000000 */
[----:B------:R-:W-:Y:S04]  /*68e0*/  LDSM.16.M88.4 R172, [R216] ;  /* 0x00000000d8ac783b */ /* 0x000fe80000000200 */
[----:B---3--:R-:W1:Y:S04]  /*68f0*/  LDSM.16.M88.4 R8, [R208+0x8000] ;  /* 0x00800000d008783b */ /* 0x008e680000000200 */
[----:B------:R-:W3:Y:S04]  /*6900*/  LDSM.16.M88.4 R176, [R219] ;  /* 0x00000000dbb0783b */ /* 0x000ee80000000200 */
[----:B------:R-:W4:Y:S04]  /*6910*/  LDSM.16.M88.4 R180, [R234] ;  /* 0x00000000eab4783b */ /* 0x000f280000000200 */
[----:B------:R-:W2:Y:S04]  /*6920*/  LDSM.16.M88.4 R184, [R233] ;  /* 0x00000000e9b8783b */ /* 0x000ea80000000200 */
[----:B------:R-:W2:Y:S04]  /*6930*/  LDSM.16.M88.4 R188, [R232] ;  /* 0x00000000e8bc783b */ /* 0x000ea80000000200 */
[----:B------:R-:W-:Y:S04]  /*6940*/  LDSM.16.M88.4 R192, [R218] ;  /* 0x00000000dac0783b */ /* 0x000fe80000000200 */
[----:B------:R-:W2:Y:S04]  /*6950*/  LDSM.16.M88.4 R196, [R214+0x8000] ;  /* 0x00800000d6c4783b */ /* 0x000ea80000000200 */
[----:B------:R-:W2:Y:S04]  /*6960*/  LDSM.16.M88.4 R200, [R214+0x8800] ;  /* 0x00880000d6c8783b */ /* 0x000ea80000000200 */
[----:B------:R-:W-:Y:S01]  /*6970*/  LDSM.16.M88.4 R204, [R214+0x9800] ;  /* 0x00980000d6cc783b */ /* 0x000fe20000000200 */
[C---:B-1----:R-:W-:Y:S08]  /*6980*/  HMMA.16816.F32.BF16 R4, R32.reuse, R8, RZ ;  /* 0x000000082004723c */ /* 0x042ff000000418ff */
[C---:B------:R-:W-:Y:S08]  /*6990*/  HMMA.16816.F32.BF16 R8, R32.reuse, R10, RZ ;  /* 0x0000000a2008723c */ /* 0x040ff000000418ff */
[C---:B------:R-:W-:Y:S08]  /*69a0*/  HMMA.16816.F32.BF16 R12, R32.reuse, R16, RZ ;  /* 0x00000010200c723c */ /* 0x040ff000000418ff */
[C---:B------:R-:W-:Y:S08]  /*69b0*/  HMMA.16816.F32.BF16 R16, R32.reuse, R18, RZ ;  /* 0x000000122010723c */ /* 0x040ff000000418ff */
[C---:B------:R-:W-:Y:S08]  /*69c0*/  HMMA.16816.F32.BF16 R20, R32.reuse, R24, RZ ;  /* 0x000000182014723c */ /* 0x040ff000000418ff */
[C---:B------:R-:W-:Y:S08]  /*69d0*/  HMMA.16816.F32.BF16 R24, R32.reuse, R26, RZ ;  /* 0x0000001a2018723c */ /* 0x040ff000000418ff */
[C---:B------:R-:W-:Y:S08]  /*69e0*/  HMMA.16816.F32.BF16 R28, R32.reuse, R168, RZ ;  /* 0x000000a8201c723c */ /* 0x040ff000000418ff */
[----:B------:R-:W-:Y:S01]  /*69f0*/  HMMA.16816.F32.BF16 R32, R32, R170, RZ ;  /* 0x000000aa2020723c */ /* 0x000fe200000418ff */
[----:B------:R-:W1:Y:S07]  /*6a00*/  LDSM.16.M88.4 R168, [R214+0x9000] ;  /* 0x00900000d6a8783b */ /* 0x000e6e0000000200 */
[C---:B---3--:R-:W-:Y:S08]  /*6a10*/  HMMA.16816.F32.BF16 R4, R172.reuse, R176, R4 ;  /* 0x000000b0ac04723c */ /* 0x048ff00000041804 */
[C---:B------:R-:W-:Y:S01]  /*6a20*/  HMMA.16816.F32.BF16 R8, R172.reuse, R178, R8 ;  /* 0x000000b2ac08723c */ /* 0x040fe20000041808 */
[----:B------:R-:W-:Y:S07]  /*6a30*/  LDSM.16.M88.4 R176, [R217] ;  /* 0x00000000d9b0783b */ /* 0x000fee0000000200 */
[C---:B----4-:R-:W-:Y:S08]  /*6a40*/  HMMA.16816.F32.BF16 R12, R172.reuse, R180, R12 ;  /* 0x000000b4ac0c723c */ /* 0x050ff0000004180c */
[C---:B------:R-:W-:Y:S01]  /*6a50*/  HMMA.16816.F32.BF16 R16, R172.reuse, R182, R16 ;  /* 0x000000b6ac10723c */ /* 0x040fe20000041810 */
[----:B------:R-:W3:Y:S07]  /*6a60*/  LDSM.16.M88.4 R180, [R213] ;  /* 0x00000000d5b4783b */ /* 0x000eee0000000200 */
[C---:B--2---:R-:W-:Y:S08]  /*6a70*/  HMMA.16816.F32.BF16 R20, R172.reuse, R184, R20 ;  /* 0x000000b8ac14723c */ /* 0x044ff00000041814 */
[C---:B------:R-:W-:Y:S01]  /*6a80*/  HMMA.16816.F32.BF16 R24, R172.reuse, R186, R24 ;  /* 0x000000baac18723c */ /* 0x040fe20000041818 */
[----:B------:R-:W2:Y:S07]  /*6a90*/  LDSM.16.M88.4 R184, [R213+0x800] ;  /* 0x00080000d5b8783b */ /* 0x000eae0000000200 */
[C---:B------:R-:W-:Y:S08]  /*6aa0*/  HMMA.16816.F32.BF16 R28, R172.reuse, R188, R28 ;  /* 0x000000bcac1c723c */ /* 0x040ff0000004181c */
[----:B------:R-:W-:Y:S01]  /*6ab0*/  HMMA.16816.F32.BF16 R32, R172, R190, R32 ;  /* 0x000000beac20723c */ /* 0x000fe20000041820 */
[----:B------:R-:W4:Y:S04]  /*6ac0*/  LDSM.16.M88.4 R172, [R213+0x1000] ;  /* 0x00100000d5ac783b */ /* 0x000f280000000200 */
        /* <DEDUP_REMOVED lines=16> */
[----:B------:R-:W-:Y:S07]  /*6bd0*/  LDSM.16.M88.4 R180, [R231] ;  /* 0x00000000e7b4783b */ /* 0x000fee0000000200 */
[C---:B--2---:R-:W-:Y:S08]  /*6be0*/  HMMA.16816.F32.BF16 R12, R176.reuse, R184, R12 ;  /* 0x000000b8b00c723c */ /* 0x044ff0000004180c */
[C---:B------:R-:W-:Y:S01]  /*6bf0*/  HMMA.16816.F32.BF16 R16, R176.reuse, R186, R16 ;  /* 0x000000bab010723c */ /* 0x040fe20000041810 */
[----:B------:R-:W-:Y:S07]  /*6c00*/  LDSM.16.M88.4 R184, [R230] ;  /* 0x00000000e6b8783b */ /* 0x000fee0000000200 */
[C---:B----4-:R-:W-:Y:S08]  /*6c10*/  HMMA.16816.F32.BF16 R20, R176.reuse, R172, R20 ;  /* 0x000000acb014723c */ /* 0x050ff00000041814 */
[C---:B------:R-:W-:Y:S01]  /*6c20*/  HMMA.16816.F32.BF16 R24, R176.reuse, R174, R24 ;  /* 0x000000aeb018723c */ /* 0x040fe20000041818 */
[----:B------:R-:W2:Y:S07]  /*6c30*/  LDSM.16.M88.4 R172, [R216+0x2000] ;  /* 0x00200000d8ac783b */ /* 0x000eae0000000200 */
[C---:B------:R-:W-:Y:S08]  /*6c40*/  HMMA.16816.F32.BF16 R28, R176.reuse, R188, R28 ;  /* 0x000000bcb01c723c */ /* 0x040ff0000004181c */
[----:B------:R-:W-:Y:S01]  /*6c50*/  HMMA.16816.F32.BF16 R32, R176, R190, R32 ;  /* 0x000000beb020723c */ /* 0x000fe20000041820 */
[----:B------:R-:W3:Y:S04]  /*6c60*/  LDSM.16.M88.4 R176, [R229] ;  /* 0x00000000e5b0783b */ /* 0x000ee80000000200 */
[----:B------:R-:W4:Y:S03]  /*6c70*/  LDSM.16.M88.4 R188, [R228] ;  /* 0x00000000e4bc783b */ /* 0x000f260000000200 */
[C---:B-1----:R-:W-:Y:S08]  /*6c80*/  HMMA.16816.F32.BF16 R4, R168.reuse, R196, R4 ;  /* 0x000000c4a804723c */ /* 0x042ff00000041804 */
[C---:B------:R-:W-:Y:S01]  /*6c90*/  HMMA.16816.F32.BF16 R8, R168.reuse, R198, R8 ;  /* 0x000000c6a808723c */ /* 0x040fe20000041808 */
[----:B------:R-:W-:Y:S07]  /*6ca0*/  LDSM.16.M88.4 R196, [R214+0xa000] ;  /* 0x00a00000d6c4783b */ /* 0x000fee0000000200 */
        /* <DEDUP_REMOVED lines=38> */
[----:B------:R-:W-:Y:S07]  /*6f10*/  LDSM.16.M88.4 R180, [R227] ;  /* 0x00000000e3b4783b */ /* 0x000fee0000000200 */
[C---:B------:R-:W-:Y:S08]  /*6f20*/  HMMA.16816.F32.BF16 R12, R176.reuse, R184, R12 ;  /* 0x000000b8b00c723c */ /* 0x040ff0000004180c */
[C---:B------:R-:W-:Y:S01]  /*6f30*/  HMMA.16816.F32.BF16 R16, R176.reuse, R186, R16 ;  /* 0x000000bab010723c */ /* 0x040fe20000041810 */
[----:B------:R-:W-:Y:S07]  /*6f40*/  LDSM.16.M88.4 R184, [R226] ;  /* 0x00000000e2b8783b */ /* 0x000fee0000000200 */
[C---:B---3--:R-:W-:Y:S08]  /*6f50*/  HMMA.16816.F32.BF16 R20, R176.reuse, R172, R20 ;  /* 0x000000acb014723c */ /* 0x048ff00000041814 */
[C---:B------:R-:W-:Y:S01]  /*6f60*/  HMMA.16816.F32.BF16 R24, R176.reuse, R174, R24 ;  /* 0x000000aeb018723c */ /* 0x040fe20000041818 */
[----:B------:R-:W2:Y:S07]  /*6f70*/  LDSM.16.M88.4 R172, [R216+0x4000] ;  /* 0x00400000d8ac783b */ /* 0x000eae0000000200 */
[C---:B----4-:R-:W-:Y:S08]  /*6f80*/  HMMA.16816.F32.BF16 R28, R176.reuse, R188, R28 ;  /* 0x000000bcb01c723c */ /* 0x050ff0000004181c */
        /* <DEDUP_REMOVED lines=81> */
[C---:B-1----:R-:W-:Y:S01]  /*74a0*/  HMMA.16816.F32.BF16 R4, R192.reuse, R196, R4 ;  /* 0x000000c4c004723c */ /* 0x042fe20000041804 */
[----:B------:R-:W-:Y:S04]  /*74b0*/  DEPBAR.LE SB0, 0x0 ;  /* 0x000080000000791a */ /* 0x000fe80000000000 */
[----:B------:R-:W-:Y:S03]  /*74c0*/  BAR.SYNC.DEFER_BLOCKING 0x0 ;  /* 0x0000000000007b1d */ /* 0x000fe60000010000 */
[C---:B------:R-:W-:Y:S08]  /*74d0*/  HMMA.16816.F32.BF16 R8, R192.reuse, R198, R8 ;  /* 0x000000c6c008723c */ /* 0x040ff00000041808 */
[C---:B------:R-:W-:Y:S08]  /*74e0*/  HMMA.16816.F32.BF16 R12, R192.reuse, R200, R12 ;  /* 0x000000c8c00c723c */ /* 0x040ff0000004180c */
[C---:B------:R-:W-:Y:S08]  /*74f0*/  HMMA.16816.F32.BF16 R16, R192.reuse, R202, R16 ;  /* 0x000000cac010723c */ /* 0x040ff00000041810 */
[C---:B------:R-:W-:Y:S08]  /*7500*/  HMMA.16816.F32.BF16 R20, R192.reuse, R168, R20 ;  /* 0x000000a8c014723c */ /* 0x040ff00000041814 */
[C---:B------:R-:W-:Y:S08]  /*7510*/  HMMA.16816.F32.BF16 R24, R192.reuse, R170, R24 ;  /* 0x000000aac018723c */ /* 0x040ff00000041818 */
[C---:B------:R-:W-:Y:S08]  /*7520*/  HMMA.16816.F32.BF16 R28, R192.reuse, R204, R28 ;  /* 0x000000ccc01c723c */ /* 0x040ff0000004181c */
[----:B------:R-:W-:Y:S08]  /*7530*/  HMMA.16816.F32.BF16 R32, R192, R206, R32 ;  /* 0x000000cec020723c */ /* 0x000ff00000041820 */
[C---:B--2---:R-:W-:Y:S08]  /*7540*/  HMMA.16816.F32.BF16 R4, R176.reuse, R180, R4 ;  /* 0x000000b4b004723c */ /* 0x044ff00000041804 */
[C---:B------:R-:W-:Y:S08]  /*7550*/  HMMA.16816.F32.BF16 R8, R176.reuse, R182, R8 ;  /* 0x000000b6b008723c */ /* 0x040ff00000041808 */
[C---:B------:R-:W-:Y:S08]  /*7560*/  HMMA.16816.F32.BF16 R12, R176.reuse, R184, R12 ;  /* 0x000000b8b00c723c */ /* 0x040ff0000004180c */
[C---:B------:R-:W-:Y:S08]  /*7570*/  HMMA.16816.F32.BF16 R16, R176.reuse, R186, R16 ;  /* 0x000000bab010723c */ /* 0x040ff00000041810 */
[C---:B---3--:R-:W-:Y:S08]  /*7580*/  HMMA.16816.F32.BF16 R20, R176.reuse, R172, R20 ;  /* 0x000000acb014723c */ /* 0x048ff00000041814 */
[C---:B------:R-:W-:Y:S08]  /*7590*/  HMMA.16816.F32.BF16 R24, R176.reuse, R174, R24 ;  /* 0x000000aeb018723c */ /* 0x040ff00000041818 */
[C---:B----4-:R-:W-:Y:S08]  /*75a0*/  HMMA.16816.F32.BF16 R28, R176.reuse, R188, R28 ;  /* 0x000000bcb01c723c */ /* 0x050ff0000004181c */
[----:B------:R-:W-:Y:S01]  /*75b0*/  HMMA.16816.F32.BF16 R32, R176, R190, R32 ;  /* 0x000000beb020723c */ /* 0x000fe20000041820 */
[----:B------:R-:W-:-:S07]  /*75c0*/  @P0 BRA `(.L_x_646) ;  /* 0xffffed8000000947 */ /* 0x000fce000383ffff */
.L_x_645:
[----:B------:R-:W-:Y:S01]  /*75d0*/  FMNMX.FTZ R0, R4, R149, !PT ;  /* 0x0000009504007209 */ /* 0x000fe20007810000 */
[----:B------:R-:W-:Y:S01]  /*75e0*/  USHF.L.U32 UR4, UR29, 0x1, URZ ;  /* 0x000000011d047899 */ /* 0x000fe2000800063f */
[----:B-1----:R-:W-:Y:S01]  /*75f0*/  LDSM.16.MT88.4 R172, [R209+0x10000] ;  /* 0x01000000d1ac783b */ /* 0x002fe20000004200 */
[----:B------:R-:W-:Y:S01]  /*7600*/  UIADD3 UR29, UR29, -0x1, URZ ;  /* 0xffffffff1d1d7890 */ /* 0x000fe2000fffe03f */
[----:B------:R-:W-:Y:S04]  /*7610*/  FMNMX.FTZ R0, R5, R0, !PT ;  /* 0x0000000005007209 */ /* 0x000fe80007810000 */
[----:B------:R-:W-:Y:S02]  /*7620*/  FMNMX.FTZ R0, R8, R0, !PT ;  /* 0x0000000008007209 */ /* 0x000fe40007810000 */
[----:B------:R-:W-:Y:S02]  /*7630*/  LDSM.16.MT88.4 R176, [R210+0x10000] ;  /* 0x01000000d2b0783b */ /* 0x000fe40000004200 */
        /* <DEDUP_REMOVED lines=38> */
[----:B------:R-:W-:Y:S02]  /*78a0*/  LOP3.LUT R151, R237, UR16, R238, 0x96, !PT ;  /* 0x00000010ed977c12 */ /* 0x000fe4000f8e96ee */
[C---:B------:R-:W-:Y:S01]  /*78b0*/  FSETP.NEU.FTZ.AND P1, PT, R148.reuse, -INF , PT ;  /* 0xff8000009400780b */ /* 0x040fe20003f3d000 */
[C---:B------:R-:W-:Y:S02]  /*78c0*/  FMUL.FTZ R188, R148.reuse, c[0x0][0x23c] ;  /* 0x00008f0094bc7a20 */ /* 0x040fe40000410000 */
[----:B------:R-:W-:Y:S01]  /*78d0*/  FADD.FTZ R2, -R148, R149 ;  /* 0x0000009594027221 */ /* 0x000fe20000010100 */
[----:B------:R-:W-:Y:S01]  /*78e0*/  MOV R149, UR4 ;  /* 0x0000000400957c02 */ /* 0x000fe20008000f00 */
[----:B------:R-:W-:Y:S01]  /*78f0*/  IMAD.WIDE.U32 R190, R151, -0x326172a9, RZ ;  /* 0xcd9e8d5797be7825 */ /* 0x000fe200078e00ff */
[----:B------:R-:W-:Y:S01]  /*7900*/  FSEL R188, R188, RZ, P1 ;  /* 0x000000ffbcbc7208 */ /* 0x000fe20000800000 */
[----:B------:R-:W-:Y:S01]  /*7910*/  UIADD3 UR4, UR4, 0x1, URZ ;  /* 0x0000000104047890 */ /* 0x000fe2000fffe03f */
[----:B------:R-:W-:Y:S01]  /*7920*/  FSETP.NEU.FTZ.AND P1, PT, R3, -INF , PT ;  /* 0xff8000000300780b */ /* 0x000fe20003f3d000 */
[----:B------:R-:W-:Y:S01]  /*7930*/  FMUL.FTZ R2, R2, c[0x0][0x23c] ;  /* 0x00008f0002027a20 */ /* 0x000fe20000410000 */
[----:B------:R-:W-:Y:S01]  /*7940*/  LOP3.LUT R149, R239, UR31, R149, 0x96, !PT ;  /* 0x0000001fef957c12 */ /* 0x000fe2000f8e9695 */
[--C-:B------:R-:W-:Y:S01]  /*7950*/  FFMA.FTZ R8, R8, c[0x0][0x23c], -R188.reuse ;  /* 0x00008f0008087a23 */ /* 0x100fe200000108bc */
[----:B------:R-:W-:Y:S01]  /*7960*/  FSEL R189, R189, RZ, P1 ;  /* 0x000000ffbdbd7208 */ /* 0x000fe20000800000 */
[----:B------:R-:W-:Y:S02]  /*7970*/  FFMA.FTZ R9, R9, c[0x0][0x23c], -R188 ;  /* 0x00008f0009097a23 */ /* 0x000fe400000108bc */
[----:B------:R1:W-:Y:S01]  /*7980*/  MUFU.EX2 R243, R8 ;  /* 0x0000000800f37308 */ /* 0x0003e20000000800 */
[----:B------:R-:W-:Y:S04]  /*7990*/  IMAD.WIDE.U32 R168, R149, -0x326172a9, RZ ;  /* 0xcd9e8d5795a87825 */ /* 0x000fe800078e00ff */
[--C-:B------:R-:W-:Y:S01]  /*79a0*/  FFMA.FTZ R10, R10, c[0x0][0x23c], -R189.reuse ;  /* 0x00008f000a0a7a23 */ /* 0x100fe200000108bd */
[----:B------:R-:W-:Y:S01]  /*79b0*/  LOP3.LUT R0, R169, UR17, R244, 0x96, !PT ;  /* 0x00000011a9007c12 */ /* 0x000fe2000f8e96f4 */
[--C-:B------:R-:W-:Y:S02]  /*79c0*/  FFMA.FTZ R11, R11, c[0x0][0x23c], -R189.reuse ;  /* 0x00008f000b0b7a23 */ /* 0x100fe400000108bd */
[--C-:B------:R-:W-:Y:S01]  /*79d0*/  FFMA.FTZ R4, R4, c[0x0][0x23c], -R188.reuse ;  /* 0x00008f0004047a23 */ /* 0x100fe200000108bc */
[----:B------:R2:W-:Y:S01]  /*79e0*/  MUFU.EX2 R242, R9 ;  /* 0x0000000900f27308 */ /* 0x0005e20000000800 */
[--C-:B------:R-:W-:Y:S02]  /*79f0*/  FFMA.FTZ R5, R5, c[0x0][0x23c], -R188.reuse ;  /* 0x00008f0005057a23 */ /* 0x100fe400000108bc */
[--C-:B------:R-:W-:Y:S02]  /*7a00*/  FFMA.FTZ R6, R6, c[0x0][0x23c], -R189.reuse ;  /* 0x00008f0006067a23 */ /* 0x100fe400000108bd */
[--C-:B------:R-:W-:Y:S02]  /*7a10*/  FFMA.FTZ R7, R7, c[0x0][0x23c], -R189.reuse ;  /* 0x00008f0007077a23 */ /* 0x100fe400000108bd */
[--C-:B------:R-:W-:Y:S02]  /*7a20*/  FFMA.FTZ R28, R28, c[0x0][0x23c], -R188.reuse ;  /* 0x00008f001c1c7a23 */ /* 0x100fe400000108bc */
[----:B------:R-:W-:Y:S01]  /*7a30*/  FFMA.FTZ R29, R29, c[0x0][0x23c], -R188 ;  /* 0x00008f001d1d7a23 */ /* 0x000fe200000108bc */
[----:B------:R3:W-:Y:S01]  /*7a40*/  MUFU.EX2 R207, R10 ;  /* 0x0000000a00cf7308 */ /* 0x0007e20000000800 */
[--C-:B------:R-:W-:Y:S02]  /*7a50*/  FFMA.FTZ R30, R30, c[0x0][0x23c], -R189.reuse ;  /* 0x00008f001e1e7a23 */ /* 0x100fe400000108bd */
[--C-:B------:R-:W-:Y:S01]  /*7a60*/  FFMA.FTZ R31, R31, c[0x0][0x23c], -R189.reuse ;  /* 0x00008f001f1f7a23 */ /* 0x100fe200000108bd */
[----:B-1----:R-:W-:Y:S01]  /*7a70*/  LOP3.LUT R8, R191, UR15, R168, 0x96, !PT ;  /* 0x0000000fbf087c12 */ /* 0x002fe2000f8e96a8 */
[----:B------:R-:W-:Y:S04]  /*7a80*/  IMAD.WIDE.U32 R168, R0, -0x2daee0ad, RZ ;  /* 0xd2511f5300a87825 */ /* 0x000fe800078e00ff */
[--C-:B------:R-:W-:Y:S01]  /*7a90*/  FFMA.FTZ R34, R34, c[0x0][0x23c], -R189.reuse ;  /* 0x00008f0022227a23 */ /* 0x100fe200000108bd */
[----:B------:R1:W-:Y:S01]  /*7aa0*/  MUFU.EX2 R206, R11 ;  /* 0x0000000b00ce7308 */ /* 0x0003e20000000800 */
[--C-:B------:R-:W-:Y:S02]  /*7ab0*/  FFMA.FTZ R16, R16, c[0x0][0x23c], -R188.reuse ;  /* 0x00008f0010107a23 */ /* 0x100fe400000108bc */
[----:B------:R-:W-:Y:S02]  /*7ac0*/  FFMA.FTZ R17, R17, c[0x0][0x23c], -R188 ;  /* 0x00008f0011117a23 */ /* 0x000fe400000108bc */
[----:B--2---:R-:W-:Y:S04]  /*7ad0*/  IMAD.WIDE.U32 R8, R8, -0x2daee0ad, RZ ;  /* 0xd2511f5308087825 */ /* 0x004fe800078e00ff */
[--C-:B------:R-:W-:Y:S01]  /*7ae0*/  FFMA.FTZ R18, R18, c[0x0][0x23c], -R189.reuse ;  /* 0x00008f0012127a23 */ /* 0x100fe200000108bd */
[----:B------:R2:W-:Y:S01]  /*7af0*/  MUFU.EX2 R205, R4 ;  /* 0x0000000400cd7308 */ /* 0x0005e20000000800 */
[----:B------:R-:W-:Y:S01]  /*7b00*/  LOP3.LUT R0, R9, UR12, R168, 0x96, !PT ;  /* 0x0000000c09007c12 */ /* 0x000fe2000f8e96a8 */
[--C-:B------:R-:W-:Y:S01]  /*7b10*/  FFMA.FTZ R19, R19, c[0x0][0x23c], -R189.reuse ;  /* 0x00008f0013137a23 */ /* 0x100fe200000108bd */
[----:B---3--:R-:W-:Y:S01]  /*7b20*/  LOP3.LUT R10, R169, UR14, R236, 0x96, !PT ;  /* 0x0000000ea90a7c12 */ /* 0x008fe2000f8e96ec */
[----:B------:R-:W-:Y:S02]  /*7b30*/  FFMA.FTZ R12, R12, c[0x0][0x23c], -R188 ;  /* 0x00008f000c0c7a23 */ /* 0x000fe400000108bc */
[----:B------:R-:W-:Y:S04]  /*7b40*/  IMAD.WIDE.U32 R180, R0, -0x326172a9, RZ ;  /* 0xcd9e8d5700b47825 */ /* 0x000fe800078e00ff */
[----:B------:R3:W-:Y:S01]  /*7b50*/  MUFU.EX2 R204, R5 ;  /* 0x0000000500cc7308 */ /* 0x0007e20000000800 */
[----:B------:R-:W-:Y:S04]  /*7b60*/  IMAD.WIDE.U32 R168, R10, -0x326172a9, RZ ;  /* 0xcd9e8d570aa87825 */ /* 0x000fe800078e00ff */
[--C-:B------:R-:W-:Y:S01]  /*7b70*/  FFMA.FTZ R14, R14, c[0x0][0x23c], -R189.reuse ;  /* 0x00008f000e0e7a23 */ /* 0x100fe200000108bd */
[----:B------:R-:W-:Y:S01]  /*7b80*/  LOP3.LUT R0, R181, UR11, R168, 0x96, !PT ;  /* 0x0000000bb5007c12 */ /* 0x000fe2000f8e96a8 */
[--C-:B------:R-:W-:Y:S01]  /*7b90*/  FFMA.FTZ R15, R15, c[0x0][0x23c], -R189.reuse ;  /* 0x00008f000f0f7a23 */ /* 0x100fe200000108bd */
[----:B------:R-:W-:Y:S01]  /*7ba0*/  LOP3.LUT R10, R169, UR13, R190, 0x96, !PT ;  /* 0x0000000da90a7c12 */ /* 0x000fe2000f8e96be */
[----:B------:R-:W-:Y:S01]  /*7bb0*/  FFMA.FTZ R25, R25, c[0x0][0x23c], -R188 ;  /* 0x00008f0019197a23 */ /* 0x000fe200000108bc */
[----:B------:R4:W-:Y:S01]  /*7bc0*/  MUFU.EX2 R203, R6 ;  /* 0x0000000600cb7308 */ /* 0x0009e20000000800 */
[----:B------:R-:W-:Y:S04]  /*7bd0*/  IMAD.WIDE.U32 R182, R0, -0x2daee0ad, RZ ;  /* 0xd2511f5300b67825 */ /* 0x000fe800078e00ff */
[----:B-1----:R-:W-:Y:S04]  /*7be0*/  IMAD.WIDE.U32 R10, R10, -0x2daee0ad, RZ ;  /* 0xd2511f530a0a7825 */ /* 0x002fe800078e00ff */
[----:B------:R-:W-:Y:S01]  /*7bf0*/  FADD.FTZ R0, -R3, R150 ;  /* 0x0000009603007221 */ /* 0x000fe20000010100 */
[----:B------:R1:W-:Y:S01]  /*7c00*/  MUFU.EX2 R202, R7 ;  /* 0x0000000700ca7308 */ /* 0x0003e20000000800 */
[----:B--2---:R-:W-:Y:S01]  /*7c10*/  LOP3.LUT R4, R183, UR8, R10, 0x96, !PT ;  /* 0x00000008b7047c12 */ /* 0x004fe2000f8e960a */
[--C-:B------:R-:W-:Y:S01]  /*7c20*/  FFMA.FTZ R27, R27, c[0x0][0x23c], -R189.reuse ;  /* 0x00008f001b1b7a23 */ /* 0x100fe200000108bd */
[----:B------:R-:W-:Y:S01]  /*7c30*/  LOP3.LUT R8, R11, UR10, R8, 0x96, !PT ;  /* 0x0000000a0b087c12 */ /* 0x000fe2000f8e9608 */
[----:B------:R-:W-:Y:S02]  /*7c40*/  FMUL.FTZ R0, R0, c[0x0][0x23c] ;  /* 0x00008f0000007a20 */ /* 0x000fe40000410000 */
[----:B---3--:R-:W-:Y:S04]  /*7c50*/  IMAD.WIDE.U32 R4, R4, -0x326172a9, RZ ;  /* 0xcd9e8d5704047825 */ /* 0x008fe800078e00ff */
[----:B------:R-:W-:Y:S01]  /*7c60*/  IMAD.WIDE.U32 R184, R8, -0x326172a9, RZ ;  /* 0xcd9e8d5708b87825 */ /* 0x000fe200078e00ff */
[----:B------:R-:W2:Y:S01]  /*7c70*/  MUFU.EX2 R2, R2 ;  /* 0x0000000200027308 */ /* 0x000ea20000000800 */
[----:B------:R-:W-:Y:S02]  /*7c80*/  SHF.R.U32.HI R11, RZ, 0x18, R4 ;  /* 0x00000018ff0b7819 */ /* 0x000fe40000011604 */
[----:B----4-:R-:W-:Y:S01]  /*7c90*/  LOP3.LUT R6, R4, 0xffff, RZ, 0xc0, !PT ;  /* 0x0000ffff04067812 */ /* 0x010fe200078ec0ff */
[----:B------:R-:W-:Y:S01]  /*7ca0*/  FFMA.FTZ R20, R20, c[0x0][0x23c], -R188 ;  /* 0x00008f0014147a23 */ /* 0x000fe200000108bc */
[----:B------:R-:W-:Y:S01]  /*7cb0*/  LOP3.LUT R5, R5, UR19, R184, 0x96, !PT ;  /* 0x0000001305057c12 */ /* 0x000fe2000f8e96b8 */
[----:B------:R-:W-:Y:S01]  /*7cc0*/  FFMA.FTZ R22, R22, c[0x0][0x23c], -R189 ;  /* 0x00008f0016167a23 */ /* 0x000fe200000108bd */
[----:B------:R-:W-:Y:S01]  /*7cd0*/  SHF.R.U32.HI R8, RZ, 0x10, R4 ;  /* 0x00000010ff087819 */ /* 0x000fe20000011604 */
[--C-:B------:R-:W-:Y:S01]  /*7ce0*/  FFMA.FTZ R13, R13, c[0x0][0x23c], -R188.reuse ;  /* 0x00008f000d0d7a23 */ /* 0x100fe200000108bc */
[----:B------:R-:W-:Y:S01]  /*7cf0*/  LOP3.LUT R149, R4, 0xff, RZ, 0xc0, !PT ;  /* 0x000000ff04957812 */ /* 0x000fe200078ec0ff */
[----:B------:R-:W3:Y:S01]  /*7d00*/  MUFU.EX2 R0, R0 ;  /* 0x0000000000007308 */ /* 0x000ee20000000800 */
[----:B------:R-:W-:Y:S01]  /*7d10*/  LOP3.LUT R4, R5, 0xffff, RZ, 0xc0, !PT ;  /* 0x0000ffff05047812 */ /* 0x000fe200078ec0ff */
[--C-:B------:R-:W-:Y:S01]  /*7d20*/  FFMA.FTZ R24, R24, c[0x0][0x23c], -R188.reuse ;  /* 0x00008f0018187a23 */ /* 0x100fe200000108bc */
[--C-:B-1----:R-:W-:Y:S01]  /*7d30*/  SHF.R.U32.HI R7, RZ, 0x10, R5.reuse ;  /* 0x00000010ff077819 */ /* 0x102fe20000011605 */
[----:B------:R-:W-:Y:S01]  /*7d40*/  FFMA.FTZ R21, R21, c[0x0][0x23c], -R188 ;  /* 0x00008f0015157a23 */ /* 0x000fe200000108bc */
[----:B------:R-:W-:Y:S01]  /*7d50*/  SHF.R.U32.HI R10, RZ, 0x8, R6 ;  /* 0x00000008ff0a7819 */ /* 0x000fe20000011606 */
[--C-:B------:R-:W-:Y:S01]  /*7d60*/  FFMA.FTZ R32, R32, c[0x0][0x23c], -R188.reuse ;  /* 0x00008f0020207a23 */ /* 0x100fe200000108bc */
[----:B------:R-:W-:Y:S01]  /*7d70*/  LOP3.LUT R9, R8, 0xff, RZ, 0xc0, !PT ;  /* 0x000000ff08097812 */ /* 0x000fe200078ec0ff */
[----:B------:R-:W-:Y:S01]  /*7d80*/  FFMA.FTZ R188, R33, c[0x0][0x23c], -R188 ;  /* 0x00008f0021bc7a23 */ /* 0x000fe200000108bc */
[----:B------:R-:W-:Y:S01]  /*7d90*/  LOP3.LUT R8, R5, 0xff, RZ, 0xc0, !PT ;  /* 0x000000ff05087812 */ /* 0x000fe200078ec0ff */
[----:B------:R1:W-:Y:S01]  /*7da0*/  MUFU.EX2 R201, R16 ;  /* 0x0000001000c97308 */ /* 0x0003e20000000800 */
[----:B------:R-:W-:Y:S02]  /*7db0*/  SHF.R.U32.HI R6, RZ, 0x18, R5 ;  /* 0x00000018ff067819 */ /* 0x000fe40000011605 */
[----:B------:R-:W-:Y:S01]  /*7dc0*/  SHF.R.U32.HI R5, RZ, 0x8, R4 ;  /* 0x00000008ff057819 */ /* 0x000fe20000011604 */
[C---:B--2---:R-:W-:Y:S01]  /*7dd0*/  FMUL.FTZ R36, R2.reuse, R36 ;  /* 0x0000002402247220 */ /* 0x044fe20000410000 */
[----:B------:R-:W-:Y:S01]  /*7de0*/  LOP3.LUT R4, R7, 0xff, RZ, 0xc0, !PT ;  /* 0x000000ff07047812 */ /* 0x000fe200078ec0ff */
[C---:B------:R-:W-:Y:S01]  /*7df0*/  FMUL.FTZ R37, R2.reuse, R37 ;  /* 0x0000002502257220 */ /* 0x040fe20000410000 */
[----:B------:R-:W-:Y:S01]  /*7e00*/  PRMT R10, R149, 0x5410, R10 ;  /* 0x00005410950a7816 */ /* 0x000fe2000000000a */
[C---:B------:R-:W-:Y:S01]  /*7e10*/  FMUL.FTZ R40, R2.reuse, R40 ;  /* 0x0000002802287220 */ /* 0x040fe20000410000 */
[----:B------:R-:W-:Y:S01]  /*7e20*/  PRMT R9, R9, 0x5410, R11 ;  /* 0x0000541009097816 */ /* 0x000fe2000000000b */
[----:B------:R-:W-:Y:S01]  /*7e30*/  FMUL.FTZ R41, R2, R41 ;  /* 0x0000002902297220 */ /* 0x000fe20000410000 */
[----:B------:R-:W-:Y:S01]  /*7e40*/  PRMT R5, R8, 0x5410, R5 ;  /* 0x0000541008057816 */ /* 0x000fe20000000005 */
[--C-:B------:R-:W-:Y:S01]  /*7e50*/  HSET2.LE.AND R170, R10, R246.reuse, PT ;  /* 0x000000f60aaa7233 */ /* 0x100fe20003803000 */
        /* <DEDUP_REMOVED lines=9> */
[----:B------:R-:W-:Y:S01]  /*7ef0*/  FMUL.FTZ R9, R2, R157 ;  /* 0x0000009d02097220 */ /* 0x000fe20000410000 */
[----:B------:R-:W-:Y:S01]  /*7f00*/  LOP3.LUT R170, R170, R4, RZ, 0xc0, !PT ;  /* 0x00000004aaaa7212 */ /* 0x000fe200078ec0ff */
[C---:B------:R-:W-:Y:S01]  /*7f10*/  FMUL.FTZ R4, R2.reuse, R152 ;  /* 0x0000009802047220 */ /* 0x040fe20000410000 */
[----:B------:R-:W-:Y:S01]  /*7f20*/  LOP3.LUT R171, R171, R5, RZ, 0xc0, !PT ;  /* 0x00000005abab7212 */ /* 0x000fe200078ec0ff */
[----:B------:R-:W-:Y:S01]  /*7f30*/  FMUL.FTZ R5, R2, R153 ;  /* 0x0000009902057220 */ /* 0x000fe20000410000 */
[----:B------:R-:W-:Y:S01]  /*7f40*/  LOP3.LUT R168, R168, R6, RZ, 0xc0, !PT ;  /* 0x00000006a8a87212 */ /* 0x000fe200078ec0ff */
[C---:B---3--:R-:W-:Y:S01]  /*7f50*/  FMUL.FTZ R6, R0.reuse, R154 ;  /* 0x0000009a00067220 */ /* 0x048fe20000410000 */
[----:B------:R-:W-:Y:S01]  /*7f60*/  LOP3.LUT R169, R169, R7, RZ, 0xc0, !PT ;  /* 0x00000007a9a97212 */ /* 0x000fe200078ec0ff */
[C---:B------:R-:W-:Y:S01]  /*7f70*/  FMUL.FTZ R7, R0.reuse, R155 ;  /* 0x0000009b00077220 */ /* 0x040fe20000410000 */
[----:B------:R-:W-:Y:S01]  /*7f80*/  LOP3.LUT R150, R185, UR9, R180, 0x96, !PT ;  /* 0x00000009b9967c12 */ /* 0x000fe2000f8e96b4 */
[----:B------:R-:W2:Y:S01]  /*7f90*/  LDSM.16.MT88.4 R152, [R212+0x10000] ;  /* 0x01000000d498783b */ /* 0x000ea20000004200 */
[C---:B------:R-:W-:Y:S01]  /*7fa0*/  FMUL.FTZ R10, R0.reuse, R158 ;  /* 0x0000009e000a7220 */ /* 0x040fe20000410000 */
[----:B------:R3:W4:Y:S01]  /*7fb0*/  MUFU.EX2 R200, R17 ;  /* 0x0000001100c87308 */ /* 0x0007220000000800 */
[----:B------:R-:W-:Y:S02]  /*7fc0*/  FMUL.FTZ R11, R0, R159 ;  /* 0x0000009f000b7220 */ /* 0x000fe40000410000 */
[C---:B------:R-:W-:Y:S03]  /*7fd0*/  HMMA.16816.F32.BF16 R4, R168.reuse, R172, R4 ;  /* 0x000000aca804723c */ /* 0x040fe60000041804 */
[----:B------:R-:W5:Y:S02]  /*7fe0*/  LDSM.16.MT88.4 R156, [R211+0x10000] ;  /* 0x01000000d39c783b */ /* 0x000f640000004200 */
[----:B-1----:R-:W-:Y:S02]  /*7ff0*/  FMUL.FTZ R16, R2, R160 ;  /* 0x000000a002107220 */ /* 0x002fe40000410000 */
[C---:B------:R-:W-:Y:S01]  /*8000*/  FMUL.FTZ R38, R0.reuse, R38 ;  /* 0x0000002600267220 */ /* 0x040fe20000410000 */
[C---:B------:R-:W-:Y:S01]  /*8010*/  HMMA.16816.F32.BF16 R8, R168.reuse, R174, R8 ;  /* 0x000000aea808723c */ /* 0x040fe20000041808 */
[----:B------:R1:W-:Y:S02]  /*8020*/  MUFU.EX2 R199, R18 ;  /* 0x0000001200c77308 */ /* 0x0003e40000000800 */
[----:B------:R-:W4:Y:S01]  /*8030*/  LDSM.16.MT88.4 R172, [R209+0x12000] ;  /* 0x01200000d1ac783b */ /* 0x000f220000004200 */
[C---:B------:R-:W-:Y:S02]  /*8040*/  FMUL.FTZ R39, R0.reuse, R39 ;  /* 0x0000002700277220 */ /* 0x040fe40000410000 */
[C---:B------:R-:W-:Y:S02]  /*8050*/  FMUL.FTZ R42, R0.reuse, R42 ;  /* 0x0000002a002a7220 */ /* 0x040fe40000410000 */
[----:B------:R-:W-:Y:S03]  /*8060*/  FMUL.FTZ R43, R0, R43 ;  /* 0x0000002b002b7220 */ /* 0x000fe60000410000 */
[C---:B------:R-:W-:Y:S01]  /*8070*/  HMMA.16816.F32.BF16 R36, R168.reuse, R176, R36 ;  /* 0x000000b0a824723c */ /* 0x040fe20000041824 */
[----:B------:R-:W-:Y:S01]  /*8080*/  LDSM.16.MT88.4 R184, [R210+0x14800] ;  /* 0x01480000d2b8783b */ /* 0x000fe20000004200 */
[----:B------:R5:W-:Y:S01]  /*8090*/  MUFU.EX2 R198, R19 ;  /* 0x0000001300c67308 */ /* 0x000be20000000800 */
[C---:B---3--:R-:W-:Y:S02]  /*80a0*/  FMUL.FTZ R17, R2.reuse, R161 ;  /* 0x000000a102117220 */ /* 0x048fe40000410000 */
[C---:B------:R-:W-:Y:S02]  /*80b0*/  FMUL.FTZ R44, R2.reuse, R44 ;  /* 0x0000002c022c7220 */ /* 0x040fe40000410000 */
[----:B------:R-:W-:Y:S01]  /*80c0*/  FMUL.FTZ R45, R2, R45 ;  /* 0x0000002d022d7220 */ /* 0x000fe20000410000 */
[C---:B------:R-:W-:Y:S04]  /*80d0*/  HMMA.16816.F32.BF16 R40, R168.reuse, R178, R40 ;  /* 0x000000b2a828723c */ /* 0x040fe80000041828 */
[C---:B------:R-:W-:Y:S01]  /*80e0*/  FMUL.FTZ R46, R0.reuse, R46 ;  /* 0x0000002e002e7220 */ /* 0x040fe20000410000 */
[----:B------:R-:W-:Y:S01]  /*80f0*/  MUFU.EX2 R197, R12 ;  /* 0x0000000c00c57308 */ /* 0x000fe20000000800 */
[C---:B------:R-:W-:Y:S02]  /*8100*/  FMUL.FTZ R47, R0.reuse, R47 ;  /* 0x0000002f002f7220 */ /* 0x040fe40000410000 */
[----:B-1----:R-:W-:Y:S04]  /*8110*/  FMUL.FTZ R18, R0, R162 ;  /* 0x000000a200127220 */ /* 0x002fe80000410000 */
[C---:B------:R-:W-:Y:S01]  /*8120*/  FMUL.FTZ R48, R2.reuse, R48 ;  /* 0x0000003002307220 */ /* 0x040fe20000410000 */
[C---:B--2---:R-:W-:Y:S02]  /*8130*/  HMMA.16816.F32.BF16 R44, R168.reuse, R152, R44 ;  /* 0x00000098a82c723c */ /* 0x044fe4000004182c */
[----:B------:R1:W-:Y:S01]  /*8140*/  MUFU.EX2 R194, R15 ;  /* 0x0000000f00c27308 */ /* 0x0003e20000000800 */
[----:B------:R-:W-:Y:S02]  /*8150*/  FMUL.FTZ R49, R2, R49 ;  /* 0x0000003102317220 */ /* 0x000fe40000410000 */
[C---:B------:R-:W-:Y:S02]  /*8160*/  FMUL.FTZ R50, R0.reuse, R50 ;  /* 0x0000003200327220 */ /* 0x040fe40000410000 */
[C---:B------:R-:W-:Y:S02]  /*8170*/  FMUL.FTZ R51, R0.reuse, R51 ;  /* 0x0000003300337220 */ /* 0x040fe40000410000 */
[----:B-----5:R-:W-:Y:S02]  /*8180*/  FMUL.FTZ R19, R0, R163 ;  /* 0x000000a300137220 */ /* 0x020fe40000410000 */
[----:B------:R-:W-:Y:S01]  /*8190*/  LDSM.16.MT88.4 R160, [R209+0x10800] ;  /* 0x01080000d1a0783b */ /* 0x000fe20000004200 */
[C---:B------:R-:W-:Y:S01]  /*81a0*/  FMUL.FTZ R52, R2.reuse, R52 ;  /* 0x0000003402347220 */ /* 0x040fe20000410000 */
[----:B------:R-:W-:Y:S01]  /*81b0*/  MUFU.EX2 R192, R25 ;  /* 0x0000001900c07308 */ /* 0x000fe20000000800 */
[C---:B------:R-:W-:Y:S03]  /*81c0*/  HMMA.16816.F32.BF16 R48, R168.reuse, R154, R48 ;  /* 0x0000009aa830723c */ /* 0x040fe60000041830 */
[----:B------:R-:W-:Y:S02]  /*81d0*/  FMUL.FTZ R53, R2, R53 ;  /* 0x0000003502357220 */ /* 0x000fe40000410000 */
[----:B------:R-:W2:Y:S01]  /*81e0*/  LDSM.16.MT88.4 R152, [R210+0x12000] ;  /* 0x01200000d298783b */ /* 0x000ea20000004200 */
[C---:B------:R-:W-:Y:S02]  /*81f0*/  FMUL.FTZ R54, R0.reuse, R54 ;  /* 0x0000003600367220 */ /* 0x040fe40000410000 */
[C---:B------:R-:W-:Y:S01]  /*8200*/  FMUL.FTZ R55, R0.reuse, R55 ;  /* 0x0000003700377220 */ /* 0x040fe20000410000 */
[----:B------:R-:W-:Y:S03]  /*8210*/  MUFU.EX2 R188, R188 ;  /* 0x000000bc00bc7308 */ /* 0x000fe60000000800 */
[----:B-1----:R-:W-:Y:S02]  /*8220*/  FMUL.FTZ R15, R0, R167 ;  /* 0x000000a7000f7220 */ /* 0x002fe40000410000 */
[C---:B------:R-:W-:Y:S01]  /*8230*/  FMUL.FTZ R56, R2.reuse, R56 ;  /* 0x0000003802387220 */ /* 0x040fe20000410000 */
[C---:B------:R-:W-:Y:S03]  /*8240*/  HMMA.16816.F32.BF16 R52, R168.reuse, R156, R52 ;  /* 0x0000009ca834723c */ /* 0x040fe60000041834 */
[----:B------:R-:W-:Y:S01]  /*8250*/  FMUL.FTZ R57, R2, R57 ;  /* 0x0000003902397220 */ /* 0x000fe20000410000 */
[----:B------:R1:W3:Y:S01]  /*8260*/  MUFU.EX2 R196, R13 ;  /* 0x0000000d00c47308 */ /* 0x0002e20000000800 */
[C---:B------:R-:W-:Y:S02]  /*8270*/  FMUL.FTZ R58, R0.reuse, R58 ;  /* 0x0000003a003a7220 */ /* 0x040fe40000410000 */
[----:B------:R-:W-:Y:S02]  /*8280*/  FMUL.FTZ R59, R0, R59 ;  /* 0x0000003b003b7220 */ /* 0x000fe40000410000 */
[C---:B------:R-:W-:Y:S03]  /*8290*/  FMUL.FTZ R60, R2.reuse, R60 ;  /* 0x0000003c023c7220 */ /* 0x040fe60000410000 */
[----:B------:R-:W-:Y:S02]  /*82a0*/  FMUL.FTZ R61, R2, R61 ;  /* 0x0000003d023d7220 */ /* 0x000fe40000410000 */
[C---:B------:R-:W-:Y:S01]  /*82b0*/  HMMA.16816.F32.BF16 R56, R168.reuse, R158, R56 ;  /* 0x0000009ea838723c */ /* 0x040fe20000041838 */
[----:B------:R-:W5:Y:S01]  /*82c0*/  LDSM.16.MT88.4 R156, [R212+0x12000] ;  /* 0x01200000d49c783b */ /* 0x000f620000004200 */
[----:B------:R1:W1:Y:S01]  /*82d0*/  MUFU.EX2 R195, R14 ;  /* 0x0000000e00c37308 */ /* 0x0002620000000800 */
[C---:B------:R-:W-:Y:S02]  /*82e0*/  FMUL.FTZ R62, R0.reuse, R62 ;  /* 0x0000003e003e7220 */ /* 0x040fe40000410000 */
[----:B------:R-:W-:Y:S02]  /*82f0*/  FMUL.FTZ R63, R0, R63 ;  /* 0x0000003f003f7220 */ /* 0x000fe40000410000 */
[C---:B------:R-:W-:Y:S02]  /*8300*/  FMUL.FTZ R64, R2.reuse, R64 ;  /* 0x0000004002407220 */ /* 0x040fe40000410000 */
[----:B------:R-:W-:Y:S03]  /*8310*/  FMUL.FTZ R65, R2, R65 ;  /* 0x0000004102417220 */ /* 0x000fe60000410000 */
[C---:B----4-:R-:W-:Y:S01]  /*8320*/  HMMA.16816.F32.BF16 R60, R168.reuse, R172, R60 ;  /* 0x000000aca83c723c */ /* 0x050fe2000004183c */
[----:B------:R4:W-:Y:S02]  /*8330*/  MUFU.EX2 R193, R24 ;  /* 0x0000001800c17308 */ /* 0x0009e40000000800 */
        /* <DEDUP_REMOVED lines=27> */
[----:B------:R-:W5:Y:S02]  /*84f0*/  LDSM.16.MT88.4 R156, [R210+0x14000] ;  /* 0x01400000d29c783b */ /* 0x000f640000004200 */
        /* <DEDUP_REMOVED lines=79> */
[----:B------:R-:W-:Y:S01]  /*89f0*/  IMAD.WIDE.U32 R150, R150, -0x2daee0ad, RZ ;  /* 0xd2511f5396967825 */ /* 0x000fe200078e00ff */
[C---:B--2---:R-:W-:Y:S04]  /*8a00*/  HMMA.16816.F32.BF16 R16, R168.reuse, R152, R16 ;  /* 0x00000098a810723c */ /* 0x044fe80000041810 */
[----:B------:R-:W-:Y:S01]  /*8a10*/  LOP3.LUT R12, R151, UR18, R182, 0x96, !PT ;  /* 0x00000012970c7c12 */ /* 0x000fe2000f8e96b6 */
[----:B------:R-:W-:Y:S01]  /*8a20*/  FMUL.FTZ R144, R2, R144 ;  /* 0x0000009002907220 */ /* 0x000fe20000410000 */
[----:B------:R-:W-:Y:S01]  /*8a30*/  LDSM.16.MT88.4 R180, [R209+0x14800] ;  /* 0x01480000d1b4783b */ /* 0x000fe20000004200 */
[--C-:B------:R-:W-:Y:S01]  /*8a40*/  SHF.R.U32.HI R176, RZ, 0x18, R150.reuse ;  /* 0x00000018ffb07819 */ /* 0x100fe20000011696 */
[C---:B------:R-:W-:Y:S04]  /*8a50*/  HMMA.16816.F32.BF16 R140, R168.reuse, R154, R140 ;  /* 0x0000009aa88c723c */ /* 0x040fe8000004188c */
[----:B------:R-:W-:Y:S01]  /*8a60*/  LOP3.LUT R149, R150, 0xffff, RZ, 0xc0, !PT ;  /* 0x0000ffff96957812 */ /* 0x000fe200078ec0ff */
[----:B------:R-:W-:Y:S01]  /*8a70*/  FMUL.FTZ R145, R2, R145 ;  /* 0x0000009102917220 */ /* 0x000fe20000410000 */
[----:B------:R-:W-:Y:S01]  /*8a80*/  SHF.R.U32.HI R13, RZ, 0x10, R150 ;  /* 0x00000010ff0d7819 */ /* 0x000fe20000011696 */
[C---:B------:R-:W-:Y:S01]  /*8a90*/  FMUL.FTZ R146, R0.reuse, R146 ;  /* 0x0000009200927220 */ /* 0x040fe20000410000 */
[--C-:B------:R-:W-:Y:S01]  /*8aa0*/  SHF.R.U32.HI R14, RZ, 0x10, R12.reuse ;  /* 0x00000010ff0e7819 */ /* 0x100fe2000001160c */
[----:B------:R-:W-:Y:S03]  /*8ab0*/  FMUL.FTZ R147, R0, R147 ;  /* 0x0000009300937220 */ /* 0x000fe60000410000 */
[----:B------:R-:W-:Y:S02]  /*8ac0*/  LOP3.LUT R155, R13, 0xff, RZ, 0xc0, !PT ;  /* 0x000000ff0d9b7812 */ /* 0x000fe400078ec0ff */
[----:B------:R-:W-:Y:S02]  /*8ad0*/  LOP3.LUT R13, R12, 0xffff, RZ, 0xc0, !PT ;  /* 0x0000ffff0c0d7812 */ /* 0x000fe400078ec0ff */
[----:B------:R-:W-:Y:S02]  /*8ae0*/  LOP3.LUT R151, R150, 0xff, RZ, 0xc0, !PT ;  /* 0x000000ff96977812 */ /* 0x000fe400078ec0ff */
[----:B------:R-:W-:Y:S02]  /*8af0*/  SHF.R.U32.HI R149, RZ, 0x8, R149 ;  /* 0x00000008ff957819 */ /* 0x000fe40000011695 */
[----:B------:R-:W-:Y:S02]  /*8b00*/  LOP3.LUT R153, R12, 0xff, RZ, 0xc0, !PT ;  /* 0x000000ff0c997812 */ /* 0x000fe400078ec0ff */
[----:B------:R-:W-:Y:S01]  /*8b10*/  SHF.R.U32.HI R152, RZ, 0x18, R12 ;  /* 0x00000018ff987819 */ /* 0x000fe2000001160c */
[----:B------:R-:W-:Y:S01]  /*8b20*/  FMUL.FTZ R12, R2, R164 ;  /* 0x000000a4020c7220 */ /* 0x000fe20000410000 */
[----:B------:R-:W-:Y:S01]  /*8b30*/  LOP3.LUT R150, R14, 0xff, RZ, 0xc0, !PT ;  /* 0x000000ff0e967812 */ /* 0x000fe200078ec0ff */
[C---:B------:R-:W-:Y:S01]  /*8b40*/  FMUL.FTZ R14, R0.reuse, R166 ;  /* 0x000000a6000e7220 */ /* 0x040fe20000410000 */
[----:B------:R-:W-:Y:S01]  /*8b50*/  PRMT R149, R151, 0x5410, R149 ;  /* 0x0000541097957816 */ /* 0x000fe20000000095 */
[----:B------:R-:W-:Y:S01]  /*8b60*/  FFMA.FTZ R0, R0, R241, R203 ;  /* 0x000000f100007223 */ /* 0x000fe200000100cb */
[----:B------:R-:W-:Y:S01]  /*8b70*/  SHF.R.U32.HI R151, RZ, 0x8, R13 ;  /* 0x00000008ff977819 */ /* 0x000fe2000001160d */
[----:B------:R-:W-:Y:S01]  /*8b80*/  FMUL.FTZ R13, R2, R165 ;  /* 0x000000a5020d7220 */ /* 0x000fe20000410000 */
[----:B------:R-:W-:Y:S01]  /*8b90*/  PRMT R155, R155, 0x5410, R176 ;  /* 0x000054109b9b7816 */ /* 0x000fe200000000b0 */
[--C-:B------:R-:W-:Y:S01]  /*8ba0*/  HSET2.LE.AND R154, R149, R246.reuse, PT ;  /* 0x000000f6959a7233 */ /* 0x100fe20003803000 */
[----:B------:R-:W-:Y:S01]  /*8bb0*/  PRMT R151, R153, 0x5410, R151 ;  /* 0x0000541099977816 */ /* 0x000fe20000000097 */
[----:B------:R-:W2:Y:S01]  /*8bc0*/  LDSM.16.MT88.4 R164, [R212+0x10800] ;  /* 0x01080000d4a4783b */ /* 0x000ea20000004200 */
[----:B------:R-:W-:Y:S01]  /*8bd0*/  PRMT R153, R150, 0x5410, R152 ;  /* 0x0000541096997816 */ /* 0x000fe20000000098 */
[----:B------:R-:W-:Y:S01]  /*8be0*/  FFMA.FTZ R2, R2, R240, R205 ;  /* 0x000000f002027223 */ /* 0x000fe200000100cd */
[C---:B-----5:R-:W-:Y:S03]  /*8bf0*/  HMMA.16816.F32.BF16 R12, R168.reuse, R156, R12 ;  /* 0x0000009ca80c723c */ /* 0x060fe6000004180c */
[----:B------:R-:W-:Y:S01]  /*8c00*/  F2FP.BF16.PACK_AB R149, R200, R201 ;  /* 0x000000c9c895723e */ /* 0x000fe200000010ff */
[--C-:B------:R-:W-:Y:S01]  /*8c10*/  HSET2.LE.AND R150, R151, R246.reuse, PT ;  /* 0x000000f697967233 */ /* 0x100fe20003803000 */
[----:B---3--:R-:W-:Y:S01]  /*8c20*/  F2FP.BF16.PACK_AB R152, R196, R197 ;  /* 0x000000c5c498723e */ /* 0x008fe200000010ff */
[--C-:B------:R-:W-:Y:S01]  /*8c30*/  HSET2.LE.AND R153, R153, R246.reuse, PT ;  /* 0x000000f699997233 */ /* 0x100fe20003803000 */
[----:B------:R-:W-:Y:S01]  /*8c40*/  LOP3.LUT R154, R154, R149, RZ, 0xc0, !PT ;  /* 0x000000959a9a7212 */ /* 0x000fe200078ec0ff */
[----:B------:R-:W-:Y:S01]  /*8c50*/  HMMA.16816.F32.BF16 R144, R168, R158, R144 ;  /* 0x0000009ea890723c */ /* 0x000fe20000041890 */
[----:B------:R-:W3:Y:S03]  /*8c60*/  LDSM.16.MT88.4 R176, [R211+0x10800] ;  /* 0x01080000d3b0783b */ /* 0x000ee60000004200 */
[--C-:B------:R-:W-:Y:S01]  /*8c70*/  HSET2.LE.AND R149, R155, R246.reuse, PT ;  /* 0x000000f69b957233 */ /* 0x100fe20003803000 */
[----:B------:R-:W-:Y:S01]  /*8c80*/  F2FP.BF16.PACK_AB R155, R198, R199 ;  /* 0x000000c7c69b723e */ /* 0x000fe200000010ff */
[----:B------:R-:W-:Y:S01]  /*8c90*/  FADD.FTZ R2, R204, R2 ;  /* 0x00000002cc027221 */ /* 0x000fe20000010000 */
[----:B------:R-:W-:Y:S01]  /*8ca0*/  F2FP.BF16.PACK_AB R151, R194, R195 ;  /* 0x000000c3c297723e */ /* 0x000fe200000010ff */
[----:B------:R-:W-:Y:S01]  /*8cb0*/  FADD.FTZ R0, R202, R0 ;  /* 0x00000000ca007221 */ /* 0x000fe20000010000 */
[----:B------:R-:W-:Y:S01]  /*8cc0*/  LOP3.LUT R155, R149, R155, RZ, 0xc0, !PT ;  /* 0x0000009b959b7212 */ /* 0x000fe200078ec0ff */
[----:B------:R-:W5:Y:S02]  /*8cd0*/  LDSM.16.MT88.4 R156, [R209+0x12800] ;  /* 0x01280000d19c783b */ /* 0x000f640000004200 */
[----:B------:R-:W-:Y:S01]  /*8ce0*/  LOP3.LUT R152, R150, R152, RZ, 0xc0, !PT ;  /* 0x0000009896987212 */ /* 0x000fe200078ec0ff */
[----:B------:R-:W-:Y:S01]  /*8cf0*/  FADD.FTZ R2, R243, R2 ;  /* 0x00000002f3027221 */ /* 0x000fe20000010000 */
[----:B------:R-:W-:Y:S01]  /*8d00*/  LOP3.LUT R153, R153, R151, RZ, 0xc0, !PT ;  /* 0x0000009799997212 */ /* 0x000fe200078ec0ff */
[----:B------:R-:W-:Y:S01]  /*8d10*/  FADD.FTZ R0, R207, R0 ;  /* 0x00000000cf007221 */ /* 0x000fe20000010000 */
[----:B------:R-:W-:Y:S01]  /*8d20*/  MOV R149, UR4 ;  /* 0x0000000400957c02 */ /* 0x000fe20008000f00 */
[----:B------:R-:W-:Y:S01]  /*8d30*/  FADD.FTZ R2, R242, R2 ;  /* 0x00000002f2027221 */ /* 0x000fe20000010000 */
[----:B------:R-:W-:Y:S01]  /*8d40*/  LDSM.16.MT88.4 R168, [R212+0x12800] ;  /* 0x01280000d4a8783b */ /* 0x000fe20000004200 */
[----:B------:R-:W-:Y:S01]  /*8d50*/  FADD.FTZ R0, R206, R0 ;  /* 0x00000000ce007221 */ /* 0x000fe20000010000 */
[----:B------:R-:W-:Y:S01]  /*8d60*/  LOP3.LUT R149, R239, UR31, R149, 0x96, !PT ;  /* 0x0000001fef957c12 */ /* 0x000fe2000f8e9695 */
[C---:B------:R-:W-:Y:S05]  /*8d70*/  HMMA.16816.F32.BF16 R4, R152.reuse, R160, R4 ;  /* 0x000000a09804723c */ /* 0x040fea0000041804 */
[----:B------:R-:W-:Y:S03]  /*8d80*/  IMAD.WIDE.U32 R150, R149, -0x326172a9, RZ ;  /* 0xcd9e8d5795967825 */ /* 0x000fe600078e00ff */
[C---:B------:R-:W-:Y:S01]  /*8d90*/  HMMA.16816.F32.BF16 R8, R152.reuse, R162, R8 ;  /* 0x000000a29808723c */ /* 0x040fe20000041808 */
[----:B------:R-:W5:Y:S03]  /*8da0*/  LDSM.16.MT88.4 R160, [R210+0x12800] ;  /* 0x01280000d2a0783b */ /* 0x000f660000004200 */
[----:B----4-:R-:W-:Y:S01]  /*8db0*/  LOP3.LUT R24, R191, UR15, R150, 0x96, !PT ;  /* 0x0000000fbf187c12 */ /* 0x010fe2000f8e9696 */
[----:B------:R-:W-:Y:S01]  /*8dc0*/  FADD.FTZ R2, R197, R2 ;  /* 0x00000002c5027221 */ /* 0x000fe20000010000 */
[----:B------:R-:W-:Y:S01]  /*8dd0*/  LOP3.LUT R149, R151, UR17, R244, 0x96, !PT ;  /* 0x0000001197957c12 */ /* 0x000fe2000f8e96f4 */
[----:B------:R-:W-:Y:S01]  /*8de0*/  FADD.FTZ R0, R195, R0 ;  /* 0x00000000c3007221 */ /* 0x000fe20000010000 */
[C---:B-1----:R-:W-:Y:S04]  /*8df0*/  HMMA.16816.F32.BF16 R36, R152.reuse, R172, R36 ;  /* 0x000000ac9824723c */ /* 0x042fe80000041824 */
[----:B------:R-:W-:Y:S04]  /*8e00*/  IMAD.WIDE.U32 R24, R24, -0x2daee0ad, RZ ;  /* 0xd2511f5318187825 */ /* 0x000fe800078e00ff */
[C---:B------:R-:W-:Y:S01]  /*8e10*/  HMMA.16816.F32.BF16 R40, R152.reuse, R174, R40 ;  /* 0x000000ae9828723c */ /* 0x040fe20000041828 */
[----:B------:R-:W1:Y:S03]  /*8e20*/  LDSM.16.MT88.4 R172, [R211+0x12800] ;  /* 0x01280000d3ac783b */ /* 0x000e660000004200 */
[----:B------:R-:W-:Y:S04]  /*8e30*/  IMAD.WIDE.U32 R150, R149, -0x2daee0ad, RZ ;  /* 0xd2511f5395967825 */ /* 0x000fe800078e00ff */
[C---:B--2---:R-:W-:Y:S04]  /*8e40*/  HMMA.16816.F32.BF16 R44, R152.reuse, R164, R44 ;  /* 0x000000a4982c723c */ /* 0x044fe8000004182c */
[--C-:B------:R-:W-:Y:S01]  /*8e50*/  FFMA.FTZ R149, R26, c[0x0][0x23c], -R189.reuse ;  /* 0x00008f001a957a23 */ /* 0x100fe200000108bd */
[----:B------:R-:W-:Y:S01]  /*8e60*/  LOP3.LUT R25, R25, UR12, R150, 0x96, !PT ;  /* 0x0000000c19197c12 */ /* 0x000fe2000f8e9696 */
[----:B------:R-:W-:Y:S01]  /*8e70*/  FADD.FTZ R2, R196, R2 ;  /* 0x00000002c4027221 */ /* 0x000fe20000010000 */
[----:B------:R-:W-:Y:S01]  /*8e80*/  LOP3.LUT R26, R151, UR14, R236, 0x96, !PT ;  /* 0x0000000e971a7c12 */ /* 0x000fe2000f8e96ec */
[C---:B------:R-:W-:Y:S01]  /*8e90*/  HMMA.16816.F32.BF16 R48, R152.reuse, R166, R48 ;  /* 0x000000a69830723c */ /* 0x040fe20000041830 */
[----:B------:R-:W2:Y:S01]  /*8ea0*/  LDSM.16.MT88.4 R164, [R212+0x14800] ;  /* 0x01480000d4a4783b */ /* 0x000ea20000004200 */
[----:B------:R-:W-:Y:S02]  /*8eb0*/  MUFU.EX2 R191, R149 ;  /* 0x0000009500bf7308 */ /* 0x000fe40000000800 */
[----:B------:R-:W-:Y:S04]  /*8ec0*/  IMAD.WIDE.U32 R150, R26, -0x326172a9, RZ ;  /* 0xcd9e8d571a967825 */ /* 0x000fe800078e00ff */
[C---:B---3--:R-:W-:Y:S04]  /*8ed0*/  HMMA.16816.F32.BF16 R52, R152.reuse, R176, R52 ;  /* 0x000000b09834723c */ /* 0x048fe80000041834 */
[----:B------:R-:W-:Y:S01]  /*8ee0*/  LOP3.LUT R26, R151, UR13, R190, 0x96, !PT ;  /* 0x0000000d971a7c12 */ /* 0x000fe2000f8e96be */
[----:B------:R-:W-:Y:S01]  /*8ef0*/  FADD.FTZ R0, R194, R0 ;  /* 0x00000000c2007221 */ /* 0x000fe20000010000 */
[----:B------:R3:W-:Y:S01]  /*8f00*/  MUFU.EX2 R190, R27 ;  /* 0x0000001b00be7308 */ /* 0x0007e20000000800 */
[----:B------:R-:W-:Y:S01]  /*8f10*/  FADD.FTZ R2, R201, R2 ;  /* 0x00000002c9027221 */ /* 0x000fe20000010000 */
[C---:B------:R-:W-:Y:S04]  /*8f20*/  HMMA.16816.F32.BF16 R56, R152.reuse, R178, R56 ;  /* 0x000000b29838723c */ /* 0x040fe80000041838 */
[----:B------:R-:W-:Y:S02]  /*8f30*/  FADD.FTZ R0, R199, R0 ;  /* 0x00000000c7007221 */ /* 0x000fe40000010000 */
[----:B------:R-:W-:Y:S02]  /*8f40*/  FADD.FTZ R2, R200, R2 ;  /* 0x00000002c8027221 */ /* 0x000fe40000010000 */
[C---:B-----5:R-:W-:Y:S04]  /*8f50*/  HMMA.16816.F32.BF16 R60, R152.reuse, R156, R60 ;  /* 0x0000009c983c723c */ /* 0x060fe8000004183c */
[----:B------:R-:W-:Y:S04]  /*8f60*/  IMAD.WIDE.U32 R178, R25, -0x326172a9, RZ ;  /* 0xcd9e8d5719b27825 */ /* 0x000fe800078e00ff */
[C---:B------:R-:W-:Y:S01]  /*8f70*/  HMMA.16816.F32.BF16 R64, R152.reuse, R158, R64 ;  /* 0x0000009e9840723c */ /* 0x040fe20000041840 */
[----:B------:R-:W4:Y:S03]  /*8f80*/  LDSM.16.MT88.4 R156, [R211+0x14800] ;  /* 0x01480000d39c783b */ /* 0x000f260000004200 */
[----:B------:R-:W-:Y:S01]  /*8f90*/  LOP3.LUT R25, R179, UR11, R150, 0x96, !PT ;  /* 0x0000000bb3197c12 */ /* 0x000fe2000f8e9696 */
[--C-:B------:R-:W-:Y:S01]  /*8fa0*/  FFMA.FTZ R150, R23, c[0x0][0x23c], -R189.reuse ;  /* 0x00008f0017967a23 */ /* 0x100fe200000108bd */
[----:B------:R-:W-:Y:S01]  /*8fb0*/  MUFU.EX2 R179, R31 ;  /* 0x0000001f00b37308 */ /* 0x000fe20000000800 */
[----:B---3--:R-:W-:Y:S01]  /*8fc0*/  IMAD.WIDE.U32 R26, R26, -0x2daee0ad, RZ ;  /* 0xd2511f531a1a7825 */ /* 0x008fe200078e00ff */
[C---:B------:R-:W-:Y:S04]  /*8fd0*/  HMMA.16816.F32.BF16 R68, R152.reuse, R160, R68 ;  /* 0x000000a09844723c */ /* 0x040fe80000041844 */
[----:B------:R-:W-:Y:S01]  /*8fe0*/  IMAD.WIDE.U32 R176, R25, -0x2daee0ad, RZ ;  /* 0xd2511f5319b07825 */ /* 0x000fe200078e00ff */
[----:B------:R-:W-:Y:S03]  /*8ff0*/  LOP3.LUT R149, R27, UR10, R24, 0x96, !PT ;  /* 0x0000000a1b957c12 */ /* 0x000fe6000f8e9618 */
[C---:B------:R-:W-:Y:S01]  /*9000*/  HMMA.16816.F32.BF16 R72, R152.reuse, R162, R72 ;  /* 0x000000a29848723c */ /* 0x040fe20000041848 */
[----:B------:R-:W3:Y:S03]  /*9010*/  LDSM.16.MT88.4 R160, [R209+0x16800] ;  /* 0x01680000d1a0783b */ /* 0x000ee60000004200 */
[----:B------:R-:W-:Y:S02]  /*9020*/  FFMA.FTZ R189, R35, c[0x0][0x23c], -R189 ;  /* 0x00008f0023bd7a23 */ /* 0x000fe400000108bd */
[----:B------:R-:W-:Y:S02]  /*9030*/  FADD.FTZ R0, R198, R0 ;  /* 0x00000000c6007221 */ /* 0x000fe40000010000 */
[C---:B------:R-:W-:Y:S02]  /*9040*/  HMMA.16816.F32.BF16 R76, R152.reuse, R168, R76 ;  /* 0x000000a8984c723c */ /* 0x040fe4000004184c */
[----:B------:R-:W-:Y:S06]  /*9050*/  MUFU.EX2 R189, R189 ;  /* 0x000000bd00bd7308 */ /* 0x000fec0000000800 */
[C---:B------:R-:W-:Y:S08]  /*9060*/  HMMA.16816.F32.BF16 R80, R152.reuse, R170, R80 ;  /* 0x000000aa9850723c */ /* 0x040ff00000041850 */
[C---:B-1----:R-:W-:Y:S08]  /*9070*/  HMMA.16816.F32.BF16 R84, R152.reuse, R172, R84 ;  /* 0x000000ac9854723c */ /* 0x042ff00000041854 */
[C---:B------:R-:W-:Y:S01]  /*9080*/  HMMA.16816.F32.BF16 R88, R152.reuse, R174, R88 ;  /* 0x000000ae9858723c */ /* 0x040fe20000041858 */
[----:B------:R-:W-:Y:S07]  /*9090*/  LDSM.16.MT88.4 R172, [R211+0x15000] ;  /* 0x01500000d3ac783b */ /* 0x000fee0000004200 */
[C---:B------:R-:W-:Y:S07]  /*90a0*/  HMMA.16816.F32.BF16 R92, R152.reuse, R180, R92 ;  /* 0x000000b4985c723c */ /* 0x040fee000004185c */
[----:B------:R-:W-:Y:S01]  /*90b0*/  IMAD.WIDE.U32 R180, R149, -0x326172a9, RZ ;  /* 0xcd9e8d5795b47825 */ /* 0x000fe200078e00ff */
[C---:B------:R-:W-:Y:S01]  /*90c0*/  HMMA.16816.F32.BF16 R96, R152.reuse, R182, R96 ;  /* 0x000000b69860723c */ /* 0x040fe20000041860 */
[----:B------:R-:W-:Y:S07]  /*90d0*/  MUFU.EX2 R183, R28 ;  /* 0x0000001c00b77308 */ /* 0x000fee0000000800 */
[C---:B------:R-:W-:Y:S03]  /*90e0*/  HMMA.16816.F32.BF16 R100, R152.reuse, R184, R100 ;  /* 0x000000b89864723c */ /* 0x040fe60000041864 */
[----:B------:R-:W-:Y:S05]  /*90f0*/  MUFU.EX2 R182, R29 ;  /* 0x0000001d00b67308 */ /* 0x000fea0000000800 */
[C---:B------:R-:W-:Y:S05]  /*9100*/  HMMA.16816.F32.BF16 R104, R152.reuse, R186, R104 ;  /* 0x000000ba9868723c */ /* 0x040fea0000041868 */
[----:B------:R1:W5:Y:S03]  /*9110*/  MUFU.EX2 R187, R20 ;  /* 0x0000001400bb7308 */ /* 0x0003660000000800 */
[C---:B--2---:R-:W-:Y:S07]  /*9120*/  HMMA.16816.F32.BF16 R108, R152.reuse, R164, R108 ;  /* 0x000000a4986c723c */ /* 0x044fee000004186c */
[----:B------:R-:W2:Y:S01]  /*9130*/  MUFU.EX2 R185, R22 ;  /* 0x0000001600b97308 */ /* 0x000ea20000000800 */
[C---:B------:R-:W-:Y:S01]  /*9140*/  HMMA.16816.F32.BF16 R112, R152.reuse, R166, R112 ;  /* 0x000000a69870723c */ /* 0x040fe20000041870 */
[----:B------:R-:W2:Y:S07]  /*9150*/  LDSM.16.MT88.4 R164, [R210+0x16800] ;  /* 0x01680000d2a4783b */ /* 0x000eae0000004200 */
[C---:B----4-:R-:W-:Y:S01]  /*9160*/  HMMA.16816.F32.BF16 R116, R152.reuse, R156, R116 ;  /* 0x0000009c9874723c */ /* 0x050fe20000041874 */
[----:B------:R-:W4:Y:S03]  /*9170*/  MUFU.EX2 R184, R150 ;  /* 0x0000009600b87308 */ /* 0x000f260000000800 */
[----:B-1----:R-:W-:Y:S01]  /*9180*/  LOP3.LUT R20, R177, UR8, R26, 0x96, !PT ;  /* 0x00000008b1147c12 */ /* 0x002fe2000f8e961a */
[----:B-----5:R-:W-:Y:S01]  /*9190*/  FADD.FTZ R2, R187, R2 ;  /* 0x00000002bb027221 */ /* 0x020fe20000010000 */
[----:B------:R-:W-:Y:S02]  /*91a0*/  LDSM.16.MT88.4 R24, [R211+0x16800] ;  /* 0x01680000d318783b */ /* 0x000fe40000004200 */
[C---:B------:R-:W-:Y:S03]  /*91b0*/  HMMA.16816.F32.BF16 R120, R152.reuse, R158, R120 ;  /* 0x0000009e9878723c */ /* 0x040fe60000041878 */
[----:B------:R1:W-:Y:S03]  /*91c0*/  MUFU.EX2 R177, R32 ;  /* 0x0000002000b17308 */ /* 0x0003e60000000800 */
[----:B------:R-:W5:Y:S02]  /*91d0*/  LDSM.16.MT88.4 R156, [R212+0x16800] ;  /* 0x01680000d49c783b */ /* 0x000f640000004200 */
[C---:B---3--:R-:W-:Y:S04]  /*91e0*/  HMMA.16816.F32.BF16 R124, R152.reuse, R160, R124 ;  /* 0x000000a0987c723c */ /* 0x048fe8000004187c */
[----:B--2---:R-:W-:Y:S01]  /*91f0*/  FADD.FTZ R0, R185, R0 ;  /* 0x00000000b9007221 */ /* 0x004fe20000010000 */
[----:B------:R2:W3:Y:S03]  /*9200*/  MUFU.EX2 R186, R21 ;  /* 0x0000001500ba7308 */ /* 0x0004e60000000800 */
[C---:B------:R-:W-:Y:S01]  /*9210*/  HMMA.16816.F32.BF16 R128, R152.reuse, R162, R128 ;  /* 0x000000a29880723c */ /* 0x040fe20000041880 */
[----:B------:R-:W5:Y:S03]  /*9220*/  LDSM.16.MT88.4 R160, [R209+0x11000] ;  /* 0x01100000d1a0783b */ /* 0x000f660000004200 */
[----:B----4-:R-:W-:Y:S04]  /*9230*/  FADD.FTZ R0, R184, R0 ;  /* 0x00000000b8007221 */ /* 0x010fe80000010000 */
[----:B------:R-:W-:Y:S01]  /*9240*/  FADD.FTZ R0, R191, R0 ;  /* 0x00000000bf007221 */ /* 0x000fe20000010000 */
[C---:B------:R-:W-:Y:S03]  /*9250*/  HMMA.16816.F32.BF16 R132, R152.reuse, R164, R132 ;  /* 0x000000a49884723c */ /* 0x040fe60000041884 */
[----:B-1----:R-:W-:Y:S01]  /*9260*/  LOP3.LUT R32, R181, UR9, R178, 0x96, !PT ;  /* 0x00000009b5207c12 */ /* 0x002fe2000f8e96b2 */
[----:B------:R-:W-:Y:S04]  /*9270*/  FADD.FTZ R0, R190, R0 ;  /* 0x00000000be007221 */ /* 0x000fe80000010000 */
[C---:B------:R-:W-:Y:S04]  /*9280*/  HMMA.16816.F32.BF16 R136, R152.reuse, R166, R136 ;  /* 0x000000a69888723c */ /* 0x040fe80000041888 */
[----:B--2---:R-:W-:Y:S04]  /*9290*/  IMAD.WIDE.U32 R20, R20, -0x326172a9, RZ ;  /* 0xcd9e8d5714147825 */ /* 0x004fe800078e00ff */
[----:B------:R-:W-:Y:S01]  /*92a0*/  IMAD.WIDE.U32 R32, R32, -0x2daee0ad, RZ ;  /* 0xd2511f5320207825 */ /* 0x000fe200078e00ff */
[----:B------:R-:W-:Y:S03]  /*92b0*/  LOP3.LUT R149, R20, 0xffff, RZ, 0xc0, !PT ;  /* 0x0000ffff14957812 */ /* 0x000fe600078ec0ff */
[----:B------:R-:W-:Y:S01]  /*92c0*/  LOP3.LUT R21, R21, UR19, R180, 0x96, !PT ;  /* 0x0000001315157c12 */ /* 0x000fe2000f8e96b4 */
[----:B---3--:R-:W-:Y:S01]  /*92d0*/  FADD.FTZ R2, R186, R2 ;  /* 0x00000002ba027221 */ /* 0x008fe20000010000 */
[C---:B-----5:R-:W-:Y:S01]  /*92e0*/  HMMA.16816.F32.BF16 R16, R152.reuse, R156, R16 ;  /* 0x0000009c9810723c */ /* 0x060fe20000041810 */
[----:B------:R-:W1:Y:S02]  /*92f0*/  MUFU.EX2 R180, R30 ;  /* 0x0000001e00b47308 */ /* 0x000e640000000800 */
[----:B------:R-:W-:Y:S01]  /*9300*/  SHF.R.U32.HI R164, RZ, 0x10, R20 ;  /* 0x00000010ffa47819 */ /* 0x000fe20000011614 */
[----:B------:R-:W-:Y:S01]  /*9310*/  FADD.FTZ R2, R193, R2 ;  /* 0x00000002c1027221 */ /* 0x000fe20000010000 */
[----:B------:R-:W-:Y:S02]  /*9320*/  LOP3.LUT R165, R20, 0xff, RZ, 0xc0, !PT ;  /* 0x000000ff14a57812 */ /* 0x000fe400078ec0ff */
[----:B------:R-:W-:Y:S01]  /*9330*/  SHF.R.U32.HI R151, RZ, 0x18, R20 ;  /* 0x00000018ff977819 */ /* 0x000fe20000011614 */
[C---:B------:R-:W-:Y:S01]  /*9340*/  HMMA.16816.F32.BF16 R140, R152.reuse, R158, R140 ;  /* 0x0000009e988c723c */ /* 0x040fe2000004188c */
[----:B------:R-:W2:Y:S03]  /*9350*/  LDSM.16.MT88.4 R156, [R210+0x11000] ;  /* 0x01100000d29c783b */ /* 0x000ea60000004200 */
[----:B------:R-:W-:Y:S01]  /*9360*/  LOP3.LUT R20, R21, 0xffff, RZ, 0xc0, !PT ;  /* 0x0000ffff15147812 */ /* 0x000fe200078ec0ff */
[----:B------:R-:W-:Y:S01]  /*9370*/  FADD.FTZ R2, R192, R2 ;  /* 0x00000002c0027221 */ /* 0x000fe20000010000 */
[----:B------:R-:W-:Y:S02]  /*9380*/  LOP3.LUT R22, R164, 0xff, RZ, 0xc0, !PT ;  /* 0x000000ffa4167812 */ /* 0x000fe400078ec0ff */
[C---:B------:R-:W-:Y:S04]  /*9390*/  HMMA.16816.F32.BF16 R12, R152.reuse, R24, R12 ;  /* 0x00000018980c723c */ /* 0x040fe8000004180c */
[----:B------:R-:W-:Y:S01]  /*93a0*/  SHF.R.U32.HI R23, RZ, 0x8, R149 ;  /* 0x00000008ff177819 */ /* 0x000fe20000011695 */
[----:B------:R-:W-:Y:S01]  /*93b0*/  FADD.FTZ R2, R183, R2 ;  /* 0x00000002b7027221 */ /* 0x000fe20000010000 */
[----:B------:R-:W-:Y:S02]  /*93c0*/  LOP3.LUT R149, R21, 0xff, RZ, 0xc0, !PT ;  /* 0x000000ff15957812 */ /* 0x000fe400078ec0ff */
[----:B------:R-:W-:Y:S01]  /*93d0*/  HMMA.16816.F32.BF16 R144, R152, R26, R144 ;  /* 0x0000001a9890723c */ /* 0x000fe20000041890 */
[----:B------:R-:W-:Y:S03]  /*93e0*/  LDSM.16.MT88.4 R152, [R210+0x13000] ;  /* 0x01300000d298783b */ /* 0x000fe60000004200 */
[----:B------:R-:W-:Y:S01]  /*93f0*/  SHF.R.U32.HI R20, RZ, 0x8, R20 ;  /* 0x00000008ff147819 */ /* 0x000fe20000011614 */
[----:B-1----:R-:W-:Y:S01]  /*9400*/  FADD.FTZ R0, R180, R0 ;  /* 0x00000000b4007221 */ /* 0x002fe20000010000 */
[----:B------:R-:W-:Y:S01]  /*9410*/  PRMT R168, R165, 0x5410, R23 ;  /* 0x00005410a5a87816 */ /* 0x000fe20000000017 */
[----:B------:R-:W-:Y:S01]  /*9420*/  FADD.FTZ R2, R182, R2 ;  /* 0x00000002b6027221 */ /* 0x000fe20000010000 */
[----:B------:R-:W-:Y:S01]  /*9430*/  PRMT R23, R22, 0x5410, R151 ;  /* 0x0000541016177816 */ /* 0x000fe20000000097 */
[----:B------:R-:W1:Y:S03]  /*9440*/  LDSM.16.MT88.4 R164, [R212+0x11000] ;  /* 0x01100000d4a4783b */ /* 0x000e660000004200 */
[----:B------:R-:W-:Y:S01]  /*9450*/  PRMT R151, R149, 0x5410, R20 ;  /* 0x0000541095977816 */ /* 0x000fe20000000014 */
[--C-:B------:R-:W-:Y:S01]  /*9460*/  HSET2.LE.AND R22, R168, R246.reuse, PT ;  /* 0x000000f6a8167233 */ /* 0x100fe20003803000 */
[--C-:B------:R-:W-:Y:S01]  /*9470*/  SHF.R.U32.HI R20, RZ, 0x10, R21.reuse ;  /* 0x00000010ff147819 */ /* 0x100fe20000011615 */
[--C-:B------:R-:W-:Y:S01]  /*9480*/  HSET2.LE.AND R23, R23, R246.reuse, PT ;  /* 0x000000f617177233 */ /* 0x100fe20003803000 */
[----:B------:R-:W-:Y:S01]  /*9490*/  SHF.R.U32.HI R150, RZ, 0x18, R21 ;  /* 0x00000018ff967819 */ /* 0x000fe20000011615 */
[----:B------:R-:W3:Y:S01]  /*94a0*/  LDSM.16.MT88.4 R168, [R211+0x11000] ;  /* 0x01100000d3a8783b */ /* 0x000ee20000004200 */
[----:B------:R-:W-:Y:S01]  /*94b0*/  LOP3.LUT R149, R20, 0xff, RZ, 0xc0, !PT ;  /* 0x000000ff14957812 */ /* 0x000fe200078ec0ff */
[----:B------:R-:W-:Y:S01]  /*94c0*/  FADD.FTZ R0, R179, R0 ;  /* 0x00000000b3007221 */ /* 0x000fe20000010000 */
[----:B------:R-:W-:Y:S01]  /*94d0*/  F2FP.BF16.PACK_AB R20, R192, R193 ;  /* 0x000000c1c014723e */ /* 0x000fe200000010ff */
[----:B------:R-:W-:Y:S01]  /*94e0*/  FADD.FTZ R2, R177, R2 ;  /* 0x00000002b1027221 */ /* 0x000fe20000010000 */
[----:B------:R-:W-:Y:S02]  /*94f0*/  PRMT R149, R149, 0x5410, R150 ;  /* 0x0000541095957816 */ /* 0x000fe40000000096 */
[----:B------:R-:W-:Y:S01]  /*9500*/  F2FP.BF16.PACK_AB R21, R190, R191 ;  /* 0x000000bfbe15723e */ /* 0x000fe200000010ff */
[----:B------:R-:W-:Y:S01]  /*9510*/  LDSM.16.MT88.4 R28, [R211+0x17000] ;  /* 0x01700000d31c783b */ /* 0x000fe20000004200 */
[----:B------:R-:W-:Y:S01]  /*9520*/  LOP3.LUT R22, R22, R20, RZ, 0xc0, !PT ;  /* 0x0000001416167212 */ /* 0x000fe200078ec0ff */
[--C-:B------:R-:W-:Y:S01]  /*9530*/  HSET2.LE.AND R24, R149, R246.reuse, PT ;  /* 0x000000f695187233 */ /* 0x100fe20003803000 */
[----:B------:R-:W-:Y:S01]  /*9540*/  LOP3.LUT R23, R23, R21, RZ, 0xc0, !PT ;  /* 0x0000001517177212 */ /* 0x000fe200078ec0ff */
[--C-:B------:R-:W-:Y:S01]  /*9550*/  HSET2.LE.AND R20, R151, R246.reuse, PT ;  /* 0x000000f697147233 */ /* 0x100fe20003803000 */
[----:B------:R-:W-:Y:S01]  /*9560*/  F2FP.BF16.PACK_AB R25, R184, R185 ;  /* 0x000000b9b819723e */ /* 0x000fe200000010ff */
[----:B------:R-:W-:Y:S01]  /*9570*/  FADD.FTZ R240, R188, R2 ;  /* 0x00000002bcf07221 */ /* 0x000fe20000010000 */
[----:B------:R-:W-:Y:S02]  /*9580*/  F2FP.BF16.PACK_AB R21, R186, R187 ;  /* 0x000000bbba15723e */ /* 0x000fe400000010ff */
[----:B------:R-:W-:Y:S02]  /*9590*/  LOP3.LUT R149, R33, UR18, R176, 0x96, !PT ;  /* 0x0000001221957c12 */ /* 0x000fe4000f8e96b0 */
[----:B------:R-:W-:Y:S01]  /*95a0*/  LOP3.LUT R20, R20, R21, RZ, 0xc0, !PT ;  /* 0x0000001514147212 */ /* 0x000fe200078ec0ff */
[----:B------:R-:W4:Y:S01]  /*95b0*/  MUFU.EX2 R176, R34 ;  /* 0x0000002200b07308 */ /* 0x000f220000000800 */
[----:B------:R-:W-:Y:S02]  /*95c0*/  LOP3.LUT R21, R24, R25, RZ, 0xc0, !PT ;  /* 0x0000001918157212 */ /* 0x000fe400078ec0ff */
[----:B------:R-:W5:Y:S01]  /*95d0*/  LDSM.16.MT88.4 R24, [R209+0x13000] ;  /* 0x01300000d118783b */ /* 0x000f620000004200 */
[----:B------:R-:W-:Y:S02]  /*95e0*/  LOP3.LUT R150, R32, 0xffff, RZ, 0xc0, !PT ;  /* 0x0000ffff20967812 */ /* 0x000fe400078ec0ff */
[----:B------:R-:W-:Y:S02]  /*95f0*/  SHF.R.U32.HI R151, RZ, 0x10, R32 ;  /* 0x00000010ff977819 */ /* 0x000fe40000011620 */
[C---:B------:R-:W-:Y:S05]  /*9600*/  HMMA.16816.F32.BF16 R4, R20.reuse, R160, R4 ;  /* 0x000000a01404723c */ /* 0x040fea0000041804 */
[----:B------:R-:W-:Y:S03]  /*9610*/  SHF.R.U32.HI R150, RZ, 0x8, R150 ;  /* 0x00000008ff967819 */ /* 0x000fe60000011696 */
[C---:B------:R-:W-:Y:S01]  /*9620*/  HMMA.16816.F32.BF16 R8, R20.reuse, R162, R8 ;  /* 0x000000a21408723c */ /* 0x040fe20000041808 */
[----:B------:R-:W-:Y:S07]  /*9630*/  LDSM.16.MT88.4 R160, [R211+0x13000] ;  /* 0x01300000d3a0783b */ /* 0x000fee0000004200 */
[C---:B--2---:R-:W-:Y:S04]  /*9640*/  HMMA.16816.F32.BF16 R36, R20.reuse, R156, R36 ;  /* 0x0000009c1424723c */ /* 0x044fe80000041824 */
[----:B----4-:R-:W-:Y:S04]  /*9650*/  FADD.FTZ R0, R176, R0 ;  /* 0x00000000b0007221 */ /* 0x010fe80000010000 */
[C---:B------:R-:W-:Y:S01]  /*9660*/  HMMA.16816.F32.BF16 R40, R20.reuse, R158, R40 ;  /* 0x0000009e1428723c */ /* 0x040fe20000041828 */
[----:B------:R-:W2:Y:S03]  /*9670*/  LDSM.16.MT88.4 R156, [R212+0x13000] ;  /* 0x01300000d49c783b */ /* 0x000ea60000004200 */
[----:B------:R-:W-:Y:S04]  /*9680*/  FADD.FTZ R241, R189, R0 ;  /* 0x00000000bdf17221 */ /* 0x000fe80000010000 */
        /* <DEDUP_REMOVED lines=20> */
[----:B------:R-:W-:Y:S07]  /*97d0*/  LDSM.16.MT88.4 R164, [R211+0x11800] ;  /* 0x01180000d3a4783b */ /* 0x000fee0000004200 */
[C---:B---3--:R-:W-:Y:S08]  /*97e0*/  HMMA.16816.F32.BF16 R100, R20.reuse, R168, R100 ;  /* 0x000000a81464723c */ /* 0x048ff00000041864 */
[C---:B------:R-:W-:Y:S01]  /*97f0*/  HMMA.16816.F32.BF16 R104, R20.reuse, R170, R104 ;  /* 0x000000aa1468723c */ /* 0x040fe20000041868 */
[----:B------:R-:W-:Y:S07]  /*9800*/  LDSM.16.MT88.4 R168, [R211+0x15800] ;  /* 0x01580000d3a8783b */ /* 0x000fee0000004200 */
[C---:B----4-:R-:W-:Y:S08]  /*9810*/  HMMA.16816.F32.BF16 R108, R20.reuse, R24, R108 ;  /* 0x00000018146c723c */ /* 0x050ff0000004186c */
[C---:B------:R-:W-:Y:S01]  /*9820*/  HMMA.16816.F32.BF16 R112, R20.reuse, R26, R112 ;  /* 0x0000001a1470723c */ /* 0x040fe20000041870 */
[----:B------:R-:W1:Y:S07]  /*9830*/  LDSM.16.MT88.4 R24, [R212+0x17000] ;  /* 0x01700000d418783b */ /* 0x000e6e0000004200 */
[C---:B------:R-:W-:Y:S08]  /*9840*/  HMMA.16816.F32.BF16 R116, R20.reuse, R172, R116 ;  /* 0x000000ac1474723c */ /* 0x040ff00000041874 */
[C---:B------:R-:W-:Y:S01]  /*9850*/  HMMA.16816.F32.BF16 R120, R20.reuse, R174, R120 ;  /* 0x000000ae1478723c */ /* 0x040fe20000041878 */
[----:B------:R-:W-:Y:S07]  /*9860*/  LDSM.16.MT88.4 R172, [R209+0x17800] ;  /* 0x01780000d1ac783b */ /* 0x000fee0000004200 */
[C---:B-----5:R-:W-:Y:S07]  /*9870*/  HMMA.16816.F32.BF16 R124, R20.reuse, R152, R124 ;  /* 0x00000098147c723c */ /* 0x060fee000004187c */
[----:B------:R-:W-:Y:S01]  /*9880*/  LOP3.LUT R153, R32, 0xff, RZ, 0xc0, !PT ;  /* 0x000000ff20997812 */ /* 0x000fe200078ec0ff */
[C---:B------:R-:W-:Y:S04]  /*9890*/  HMMA.16816.F32.BF16 R128, R20.reuse, R154, R128 ;  /* 0x0000009a1480723c */ /* 0x040fe80000041880 */
[----:B------:R-:W-:Y:S02]  /*98a0*/  SHF.R.U32.HI R152, RZ, 0x18, R32 ;  /* 0x00000018ff987819 */ /* 0x000fe40000011620 */
[----:B------:R-:W-:Y:S01]  /*98b0*/  LDSM.16.MT88.4 R32, [R210+0x11800] ;  /* 0x01180000d220783b */ /* 0x000fe20000004200 */
[----:B------:R-:W-:Y:S01]  /*98c0*/  PRMT R150, R153, 0x5410, R150 ;  /* 0x0000541099967816 */ /* 0x000fe20000000096 */
[C---:B--2---:R-:W-:Y:S08]  /*98d0*/  HMMA.16816.F32.BF16 R132, R20.reuse, R156, R132 ;  /* 0x0000009c1484723c */ /* 0x044ff00000041884 */
[C---:B------:R-:W-:Y:S01]  /*98e0*/  HMMA.16816.F32.BF16 R136, R20.reuse, R158, R136 ;  /* 0x0000009e1488723c */ /* 0x040fe20000041888 */
[----:B------:R-:W2:Y:S07]  /*98f0*/  LDSM.16.MT88.4 R156, [R209+0x11800] ;  /* 0x01180000d19c783b */ /* 0x000eae0000004200 */
[C---:B-1----:R-:W-:Y:S07]  /*9900*/  HMMA.16816.F32.BF16 R16, R20.reuse, R24, R16 ;  /* 0x000000181410723c */ /* 0x042fee0000041810 */
[C---:B------:R-:W-:Y:S01]  /*9910*/  LOP3.LUT R24, R149.reuse, 0xffff, RZ, 0xc0, !PT ;  /* 0x0000ffff95187812 */ /* 0x040fe200078ec0ff */
[C---:B------:R-:W-:Y:S04]  /*9920*/  HMMA.16816.F32.BF16 R140, R20.reuse, R26, R140 ;  /* 0x0000001a148c723c */ /* 0x040fe8000004188c */
[----:B------:R-:W-:Y:S02]  /*9930*/  LOP3.LUT R25, R149, 0xff, RZ, 0xc0, !PT ;  /* 0x000000ff95197812 */ /* 0x000fe400078ec0ff */
[----:B------:R-:W-:Y:S02]  /*9940*/  SHF.R.U32.HI R24, RZ, 0x8, R24 ;  /* 0x00000008ff187819 */ /* 0x000fe40000011618 */
[C---:B------:R-:W-:Y:S04]  /*9950*/  HMMA.16816.F32.BF16 R12, R20.reuse, R28, R12 ;  /* 0x0000001c140c723c */ /* 0x040fe8000004180c */
[----:B------:R-:W-:Y:S02]  /*9960*/  PRMT R25, R25, 0x5410, R24 ;  /* 0x0000541019197816 */ /* 0x000fe40000000018 */
[--C-:B------:R-:W-:Y:S02]  /*9970*/  SHF.R.U32.HI R24, RZ, 0x10, R149.reuse ;  /* 0x00000010ff187819 */ /* 0x100fe40000011695 */
[----:B------:R-:W-:Y:S01]  /*9980*/  HMMA.16816.F32.BF16 R144, R20, R30, R144 ;  /* 0x0000001e1490723c */ /* 0x000fe20000041890 */
[----:B------:R-:W1:Y:S03]  /*9990*/  LDSM.16.MT88.4 R20, [R209+0x13800] ;  /* 0x01380000d114783b */ /* 0x000e660000004200 */
[----:B------:R-:W-:Y:S02]  /*99a0*/  LOP3.LUT R27, R151, 0xff, RZ, 0xc0, !PT ;  /* 0x000000ff971b7812 */ /* 0x000fe400078ec0ff */
[----:B------:R-:W-:Y:S02]  /*99b0*/  SHF.R.U32.HI R149, RZ, 0x18, R149 ;  /* 0x00000018ff957819 */ /* 0x000fe40000011695 */
[----:B------:R-:W-:Y:S01]  /*99c0*/  LOP3.LUT R26, R24, 0xff, RZ, 0xc0, !PT ;  /* 0x000000ff181a7812 */ /* 0x000fe200078ec0ff */
[--C-:B------:R-:W-:Y:S03]  /*99d0*/  HSET2.LE.AND R24, R25, R246.reuse, PT ;  /* 0x000000f619187233 */ /* 0x100fe60003803000 */
[----:B------:R-:W-:Y:S01]  /*99e0*/  PRMT R151, R27, 0x5410, R152 ;  /* 0x000054101b977816 */ /* 0x000fe20000000098 */
[--C-:B------:R-:W-:Y:S01]  /*99f0*/  HSET2.LE.AND R27, R150, R246.reuse, PT ;  /* 0x000000f6961b7233 */ /* 0x100fe20003803000 */
[----:B------:R-:W-:Y:S02]  /*9a00*/  PRMT R26, R26, 0x5410, R149 ;  /* 0x000054101a1a7816 */ /* 0x000fe40000000095 */
[----:B------:R-:W-:Y:S01]  /*9a10*/  F2FP.BF16.PACK_AB R25, R182, R183 ;  /* 0x000000b7b619723e */ /* 0x000fe200000010ff */
[--C-:B------:R-:W-:Y:S01]  /*9a20*/  HSET2.LE.AND R29, R151, R246.reuse, PT ;  /* 0x000000f6971d7233 */ /* 0x100fe20003803000 */
[----:B------:R-:W-:Y:S02]  /*9a30*/  F2FP.BF16.PACK_AB R28, R188, R177 ;  /* 0x000000b1bc1c723e */ /* 0x000fe400000010ff */
[----:B------:R-:W-:Y:S01]  /*9a40*/  LOP3.LUT R24, R24, R25, RZ, 0xc0, !PT ;  /* 0x0000001918187212 */ /* 0x000fe200078ec0ff */
[----:B------:R-:W-:Y:S01]  /*9a50*/  HSET2.LE.AND R25, R26, R246, PT ;  /* 0x000000f61a197233 */ /* 0x000fe20003803000 */
[----:B------:R-:W-:Y:S02]  /*9a60*/  F2FP.BF16.PACK_AB R26, R179, R180 ;  /* 0x000000b4b31a723e */ /* 0x000fe400000010ff */
[----:B------:R-:W-:Y:S02]  /*9a70*/  F2FP.BF16.PACK_AB R149, R189, R176 ;  /* 0x000000b0bd95723e */ /* 0x000fe400000010ff */
[----:B------:R-:W-:Y:S02]  /*9a80*/  LOP3.LUT R25, R25, R26, RZ, 0xc0, !PT ;  /* 0x0000001a19197212 */ /* 0x000fe400078ec0ff */
[----:B------:R-:W-:Y:S02]  /*9a90*/  LOP3.LUT R26, R27, R28, RZ, 0xc0, !PT ;  /* 0x0000001c1b1a7212 */ /* 0x000fe400078ec0ff */
[----:B------:R-:W-:Y:S02]  /*9aa0*/  LOP3.LUT R27, R29, R149, RZ, 0xc0, !PT ;  /* 0x000000951d1b7212 */ /* 0x000fe400078ec0ff */
[----:B------:R-:W-:Y:S01]  /*9ab0*/  LDSM.16.MT88.4 R28, [R211+0x13800] ;  /* 0x01380000d31c783b */ /* 0x000fe20000004200 */
[----:B------:R-:W-:Y:S02]  /*9ac0*/  MOV R150, R3 ;  /* 0x0000000300967202 */ /* 0x000fe40000000f00 */
[----:B------:R-:W-:Y:S02]  /*9ad0*/  MOV R149, R148 ;  /* 0x0000009400957202 */ /* 0x000fe40000000f00 */
[C---:B--2---:R-:W-:Y:S03]  /*9ae0*/  HMMA.16816.F32.BF16 R152, R24.reuse, R156, R4 ;  /* 0x0000009c1898723c */ /* 0x044fe60000041804 */
[----:B------:R-:W2:Y:S05]  /*9af0*/  LDSM.16.MT88.4 R4, [R210+0x13800] ;  /* 0x01380000d204783b */ /* 0x000eaa0000004200 */
[C---:B------:R-:W-:Y:S03]  /*9b00*/  HMMA.16816.F32.BF16 R156, R24.reuse, R158, R8 ;  /* 0x0000009e189c723c */ /* 0x040fe60000041808 */
[----:B------:R-:W3:Y:S05]  /*9b10*/  LDSM.16.MT88.4 R8, [R212+0x13800] ;  /* 0x01380000d408783b */ /* 0x000eea0000004200 */
[C---:B------:R-:W-:Y:S08]  /*9b20*/  HMMA.16816.F32.BF16 R36, R24.reuse, R32, R36 ;  /* 0x000000201824723c */ /* 0x040ff00000041824 */
        /* <DEDUP_REMOVED lines=36> */
.L_x_643:
        /* <DEDUP_REMOVED lines=9> */
[----:B------:R-:W4:Y:S01]  /*9e00*/  S2UR UR10, SR_CTAID.Z ;  /* 0x00000000000a79c3 */ /* 0x000f220000002700 */
        /* <DEDUP_REMOVED lines=49> */
[----:B------:R-:W-:Y:S01]  /*a120*/  UIMAD UR14, UR10, UR14, UR4 ;  /* 0x0000000e0a0e72a4 */ /* 0x000fe2000f8e0204 */
        /* <DEDUP_REMOVED lines=344> */
.L_x_648:
[----:B--234-:R-:W-:Y:S05]  /*b6b0*/  BSYNC B0 ;  /* 0x0000000000007941 */ /* 0x01cfea0003800000 */
.L_x_647:
[----:B------:R-:W2:Y:S04]  /*b6c0*/  LDL.LU.64 R4, [R1+0x20] ;  /* 0x0000200001047983 */ /* 0x000ea80000300a00 */
[----:B------:R-:W3:Y:S04]  /*b6d0*/  S2R R3, SR_TID.X ;  /* 0x0000000000037919 */ /* 0x000ee80000002100 */
[----:B------:R-:W4:Y:S01]  /*b6e0*/  S2R R8, SR_CTAID.Z ;  /* 0x0000000000087919 */ /* 0x000f220000002700 */
[----:B------:R-:W-:-:S02]  /*b6f0*/  USHF.R.S32.HI UR6, URZ, 0x1f, UR10 ;  /* 0x0000001f3f067899 */ /* 0x000fc4000801140a */
[----:B------:R-:W-:Y:S01]  /*b700*/  ULDC.64 UR4, c[0x0][0x1f0] ;  /* 0x00007c0000047ab9 */ /* 0x000fe20000000a00 */
[----:B------:R1:W5:Y:S01]  /*b710*/  LDL.64 R12, [R1+0x8] ;  /* 0x00000800010c7983 */ /* 0x0003620000100a00 */
[----:B------:R-:W-:Y:S01]  /*b720*/  UIMAD UR4, UR6, UR4, URZ ;  /* 0x00000004060472a4 */ /* 0x000fe2000f8e023f */
[----:B------:R-:W-:Y:S03]  /*b730*/  BSSY B0, `(.L_x_649) ;  /* 0x0000016000007945 */ /* 0x000fe60003800000 */
[----:B------:R-:W-:Y:S01]  /*b740*/  UIMAD UR4, UR10, UR5, UR4 ;  /* 0x000000050a0472a4 */ /* 0x000fe2000f8e0204 */
[----:B---3--:R-:W-:-:S04]  /*b750*/  SHF.R.S32.HI R0, RZ, 0x1f, R3 ;  /* 0x0000001fff007819 */ /* 0x008fc80000011403 */
[----:B------:R-:W-:-:S04]  /*b760*/  LEA.HI R0, R0, R3, RZ, 0x3 ;  /* 0x0000000300007211 */ /* 0x000fc800078f18ff */
[----:B------:R-:W-:Y:S02]  /*b770*/  SHF.R.S32.HI R11, RZ, 0x3, R0 ;  /* 0x00000003ff0b7819 */ /* 0x000fe40000011400 */
[----:B--2---:R-:W-:-:S04]  /*b780*/  IADD3 R2, P0, R4, UR12, RZ ;  /* 0x0000000c04027c10 */ /* 0x004fc8000ff1e0ff */
[----:B------:R-:W-:Y:S02]  /*b790*/  IADD3.X R3, R5, UR7, RZ, P0, !PT ;  /* 0x0000000705037c10 */ /* 0x000fe400087fe4ff */
[----:B------:R-:W-:-:S03]  /*b7a0*/  ISETP.GE.AND P0, PT, R11, UR20, PT ;  /* 0x000000140b007c0c */ /* 0x000fc6000bf06270 */
[----:B----4-:R-:W-:-:S05]  /*b7b0*/  IMAD.WIDE.U32 R8, R8, c[0x0][0x1f0], R2 ;  /* 0x00007c0008087a25 */ /* 0x010fca00078e0002 */
[----:B------:R-:W-:-:S05]  /*b7c0*/  IADD3 R7, R9, UR4, RZ ;  /* 0x0000000409077c10 */ /* 0x000fca000fffe0ff */
[----:B------:R-:W-:Y:S05]  /*b7d0*/  @P0 BRA `(.L_x_650) ;  /* 0x000000b000000947 */ /* 0x000fea0003800000 */
[----:B-1----:R-:W-:Y:S01]  /*b7e0*/  MOV R6, R8 ;  /* 0x0000000800067202 */ /* 0x002fe20000000f00 */
        /* <DEDUP_REMOVED lines=10> */
.L_x_650:
[----:B-1----:R-:W-:Y:S05]  /*b890*/  BSYNC B0 ;  /* 0x0000000000007941 */ /* 0x002fea0003800000 */
.L_x_649:
[----:B------:R-:W-:Y:S01]  /*b8a0*/  IADD3 R0, R11, 0x10, RZ ;  /* 0x000000100b007810 */ /* 0x000fe20007ffe0ff */
[----:B------:R-:W-:Y:S03]  /*b8b0*/  BSSY B0, `(.L_x_651) ;  /* 0x0000011000007945 */ /* 0x000fe60003800000 */
[----:B------:R-:W-:-:S13]  /*b8c0*/  ISETP.GE.AND P0, PT, R0, UR20, PT ;  /* 0x0000001400007c0c */ /* 0x000fda000bf06270 */
[----:B------:R-:W-:Y:S05]  /*b8d0*/  @P0 BRA `(.L_x_652) ;  /* 0x000000e000000947 */ /* 0x000fea0003800000 */
[----:B-----5:R-:W-:Y:S01]  /*b8e0*/  IADD3 R10, P0, R12, 0x10, RZ ;  /* 0x000000100c0a7810 */ /* 0x020fe20007f1e0ff */
        /* <DEDUP_REMOVED lines=13> */
.L_x_652:
[----:B------:R-:W-:Y:S05]  /*b9c0*/  BSYNC B0 ;  /* 0x0000000000007941 */ /* 0x000fea0003800000 */
.L_x_651:
        /* <DEDUP_REMOVED lines=18> */
.L_x_654:
[----:B------:R-:W-:Y:S05]  /*baf0*/  BSYNC B0 ;  /* 0x0000000000007941 */ /* 0x000fea0003800000 */
.L_x_653:
[----:B------:R-:W-:-:S04]  /*bb00*/  IADD3 R0, R11, 0x30, RZ ;  /* 0x000000300b007810 */ /* 0x000fc80007ffe0ff */
[----:B------:R-:W-:-:S13]  /*bb10*/  ISETP.GE.AND P0, PT, R0, UR20, PT ;  /* 0x0000001400007c0c */ /* 0x000fda000bf06270 */
        /* <DEDUP_REMOVED lines=16> */
.L_x_639:
[----:B------:R-:W-:Y:S01]  /*bc20*/  UISETP.NE.AND UP4, UPT, UR21, -0x1, UPT ;  /* 0xffffffff1500788c */ /* 0x000fe2000bf85270 */
[----:B------:R-:W-:Y:S01]  /*bc30*/  LEA.HI R6, R27, R104, RZ, 0x3 ;  /* 0x000000681b067211 */ /* 0x000fe200078f18ff */
[----:B------:R-:W-:Y:S01]  /*bc40*/  ULDC.U8 UR14, c[0x0][0x329] ;  /* 0x0000ca40000e7ab9 */ /* 0x000fe20000000000 */
[----:B------:R-:W1:Y:S01]  /*bc50*/  S2R R12, SR_CTAID.Z ;  /* 0x00000000000c7919 */ /* 0x000e620000002700 */
[----:B------:R-:W-:Y:S01]  /*bc60*/  UISETP.NE.AND UP3, UPT, UR14, URZ, UPT ;  /* 0x0000003f0e00728c */ /* 0x000fe2000bf65270 */
[----:B------:R-:W-:Y:S01]  /*bc70*/  LOP3.LUT R0, R6, 0x1ffffff8, RZ, 0xc0, !PT ;  /* 0x1ffffff806007812 */ /* 0x000fe200078ec0ff */
[----:B------:R-:W-:Y:S01]  /*bc80*/  ULDC.64 UR6, c[0x0][0x1e8] ;  /* 0x00007a0000067ab9 */ /* 0x000fe20000000a00 */
[----:B------:R-:W2:Y:S01]  /*bc90*/  S2R R4, SR_CTAID.X ;  /* 0x0000000000047919 */ /* 0x000ea20000002500 */
[----:B------:R-:W-:Y:S01]  /*bca0*/  ULDC.U8 UR15, c[0x0][0x328] ;  /* 0x0000ca00000f7ab9 */ /* 0x000fe20000000000 */
[----:B------:R-:W-:Y:S01]  /*bcb0*/  SHF.R.S32.HI R6, RZ, 0x3, R6 ;  /* 0x00000003ff067819 */ /* 0x000fe20000011406 */
[----:B------:R-:W-:Y:S01]  /*bcc0*/  ULDC.64 UR4, c[0x0][0x1e0] ;  /* 0x0000780000047ab9 */ /* 0x000fe20000000a00 */
[----:B------:R-:W-:Y:S01]  /*bcd0*/  IMAD.IADD R0, R104, 0x1, -R0 ;  /* 0x0000000168007824 */ /* 0x000fe200078e0a00 */
[----:B------:R-:W-:Y:S01]  /*bce0*/  @UP4 UIMAD.WIDE.U32 UR12, UR21, UR6, URZ ;  /* 0x00000006150c42a5 */ /* 0x000fe2000f8e003f */
[----:B------:R-:W-:Y:S01]  /*bcf0*/  SHF.R.S32.HI R7, RZ, 0x1f, R6 ;  /* 0x0000001fff077819 */ /* 0x000fe20000011406 */
[----:B------:R-:W-:Y:S01]  /*bd00*/  @!UP4 USHF.R.S32.HI UR16, URZ, 0x1f, UR10 ;  /* 0x0000001f3f10c899 */ /* 0x000fe2000801140a */
[----:B------:R-:W-:Y:S01]  /*bd10*/  IMAD.SHL.U32 R0, R0, 0x8, RZ ;  /* 0x0000000800007824 */ /* 0x000fe200078e00ff */
[----:B------:R-:W-:Y:S01]  /*bd20*/  UISETP.NE.AND UP2, UPT, UR15, URZ, UPT ;  /* 0x0000003f0f00728c */ /* 0x000fe2000bf45270 */
[----:B------:R-:W-:Y:S01]  /*bd30*/  BSSY B0, `(.L_x_655) ;  /* 0x0000039000007945 */ /* 0x000fe20003800000 */
[----:B------:R-:W-:-:S02]  /*bd40*/  @!UP4 UIMAD UR16, UR16, UR4, URZ ;  /* 0x000000041010c2a4 */ /* 0x000fc4000f8e023f */
[----:B------:R-:W-:Y:S02]  /*bd50*/  @UP4 UIMAD UR7, UR21, UR7, UR13 ;  /* 0x00000007150742a4 */ /* 0x000fe4000f8e020d */
[----:B------:R-:W-:Y:S02]  /*bd60*/  USHF.R.S32.HI UR13, URZ, 0x1f, UR9 ;  /* 0x0000001f3f0d7899 */ /* 0x000fe40008011409 */
[----:B------:R-:W-:Y:S02]  /*bd70*/  @UP4 UMOV UR17, UR12 ;  /* 0x0000000c00114c82 */ /* 0x000fe40008000000 */
[----:B------:R-:W-:Y:S02]  /*bd80*/  @!UP3 UISETP.NE.AND UP1, UPT, UR15, URZ, UPT ;  /* 0x0000003f0f00b28c */ /* 0x000fe4000bf25270 */
[----:B------:R-:W-:Y:S02]  /*bd90*/  ULDC UR11, c[0x0][0x214] ;  /* 0x00008500000b7ab9 */ /* 0x000fe40000000800 */
[----:B------:R-:W-:Y:S01]  /*bda0*/  @UP3 ULDC UR12, c[0x0][0x210] ;  /* 0x00008400000c3ab9 */ /* 0x000fe20000000800 */
[----:B--2---:R-:W-:Y:S01]  /*bdb0*/  IMAD.WIDE R4, R4, 0x40, R6 ;  /* 0x0000004004047825 */ /* 0x004fe200078e0206 */
[----:B------:R-:W-:-:S02]  /*bdc0*/  UISETP.EQ.AND UP2, UPT, UR14, URZ, UP2 ;  /* 0x0000003f0e00728c */ /* 0x000fc40009742270 */
[----:B------:R-:W-:Y:S02]  /*bdd0*/  ULDC UR8, c[0x0][0x234] ;  /* 0x00008d0000087ab9 */ /* 0x000fe40000000800 */
[----:B------:R-:W-:Y:S02]  /*bde0*/  @!UP4 UIMAD.WIDE.U32 UR18, UR10, UR4, URZ ;  /* 0x000000040a12c2a5 */ /* 0x000fe4000f8e003f */
[----:B------:R-:W-:Y:S02]  /*bdf0*/  @!UP4 UIMAD UR16, UR10, UR5, UR16 ;  /* 0x000000050a10c2a4 */ /* 0x000fe4000f8e0210 */
[----:B------:R-:W-:Y:S02]  /*be00*/  @UP3 UIMAD UR12, UR12, UR11, URZ ;  /* 0x0000000b0c0c32a4 */ /* 0x000fe4000f8e023f */
[----:B------:R-:W-:Y:S02]  /*be10*/  ULDC.64 UR4, c[0x0][0x1f0] ;  /* 0x00007c0000047ab9 */ /* 0x000fe40000000a00 */
[----:B------:R-:W-:-:S02]  /*be20*/  @!UP3 USEL UR12, UR11, UR8, !UP1 ;  /* 0x000000080b0cb287 */ /* 0x000fc4000c800000 */
[----:B------:R-:W-:Y:S02]  /*be30*/  UISETP.NE.OR UP0, UPT, UR21, -0x1, !UP2 ;  /* 0xffffffff1500788c */ /* 0x000fe4000d705670 */
        /* <DEDUP_REMOVED lines=8> */
[----:B------:R-:W-:Y:S02]  /*bec0*/  UIMAD UR13, UR10, UR13, URZ ;  /* 0x0000000d0a0d72a4 */ /* 0x000fe4000f8e023f */
[----:B------:R-:W-:Y:S01]  /*bed0*/  @!UP0 UIMAD UR21, UR10, UR11, URZ ;  /* 0x0000000b0a1582a4 */ /* 0x000fe2000f8e023f */
[----:B------:R-:W-:Y:S01]  /*bee0*/  LEA.HI.X.SX32 R3, R0, UR7, 0x1, P0 ;  /* 0x0000000700037c11 */ /* 0x000fe200080f0eff */
[----:B------:R-:W-:Y:S01]  /*bef0*/  USEL UR13, UR13, URZ, !UP2 ;  /* 0x0000003f0d0d7287 */ /* 0x000fe2000d000000 */
[----:B------:R-:W-:Y:S01]  /*bf00*/  ISETP.GE.AND P0, PT, R6, UR22, PT ;  /* 0x0000001606007c0c */ /* 0x000fe2000bf06270 */
[----:B------:R-:W-:-:S02]  /*bf10*/  @UP3 ULDC UR14, c[0x0][0x210] ;  /* 0x00008400000e3ab9 */ /* 0x000fc40000000800 */
[----:B------:R-:W-:Y:S01]  /*bf20*/  @!UP3 UMOV UR14, 0x1 ;  /* 0x00000001000eb882 */ /* 0x000fe20000000000 */
[----:B-1----:R-:W-:Y:S01]  /*bf30*/  IMAD.WIDE.U32 R12, R12, c[0x0][0x1f0], R2 ;  /* 0x00007c000c0c7a25 */ /* 0x002fe200078e0002 */
[----:B------:R-:W-:Y:S02]  /*bf40*/  UIMAD UR13, UR9, UR12, UR13 ;  /* 0x0000000c090d72a4 */ /* 0x000fe4000f8e020d */
[----:B------:R-:W-:Y:S02]  /*bf50*/  UIMAD UR20, UR20, UR14, URZ ;  /* 0x0000000e141472a4 */ /* 0x000fe4000f8e023f */
[----:B------:R-:W-:Y:S02]  /*bf60*/  @!UP2 UMOV UR26, URZ ;  /* 0x0000003f001aac82 */ /* 0x000fe40008000000 */
[----:B------:R-:W-:Y:S02]  /*bf70*/  @UP2 UMOV UR26, UR21 ;  /* 0x00000015001a2c82 */ /* 0x000fe40008000000 */
[----:B------:R-:W-:-:S02]  /*bf80*/  UIMAD UR4, UR9, UR5, UR4 ;  /* 0x00000005090472a4 */ /* 0x000fc4000f8e0204 */
        /* <DEDUP_REMOVED lines=19> */
.L_x_656:
[----:B------:R-:W-:Y:S05]  /*c0c0*/  BSYNC B0 ;  /* 0x0000000000007941 */ /* 0x000fea0003800000 */
.L_x_655:
        /* <DEDUP_REMOVED lines=18> */
.L_x_658:
[----:B------:R-:W-:Y:S05]  /*c1f0*/  BSYNC B0 ;  /* 0x0000000000007941 */ /* 0x000fea0003800000 */
.L_x_657:
        /* <DEDUP_REMOVED lines=18> */
.L_x_660:
[----:B------:R-:W-:Y:S05]  /*c320*/  BSYNC B0 ;  /* 0x0000000000007941 */ /* 0x000fea0003800000 */
.L_x_659:
        /* <DEDUP_REMOVED lines=17> */
.L_x_662:
[----:B------:R-:W-:Y:S05]  /*c440*/  BSYNC B0 ;  /* 0x0000000000007941 */ /* 0x000fea0003800000 */
.L_x_661:
        /* <DEDUP_REMOVED lines=35> */
.L_x_663:
        /* <DEDUP_REMOVED lines=16> */
.L_x_2036:


//--------------------- .text._ZN5flash16flash_fwd_kernelI23Flash_fwd_kernel_traitsILi256ELi64ELi64ELi4ELb0ELb0EN7cutlass10bfloat16_tE19Flash_kernel_traitsILi256ELi64ELi64ELi4ES3_EELb0ELb0ELb0ELb0ELb0ELb1ELb1ELb0EEEvNS_16Flash_fwd_paramsE --------------------------
	.section	.text._ZN5flash16flash_fwd_kernelI23Flash_fwd_kernel_traitsILi256ELi64ELi64ELi4ELb0ELb0EN7cutlass10bfloat16_tE19Flash_kernel_traitsILi256ELi64ELi64ELi4ES3_EELb0ELb0ELb0ELb0ELb0ELb1ELb1ELb0EEEvNS_16Flash_fwd_paramsE,"ax",@progbits
	.sectioninfo	@"SHI_REGISTERS=255"
	.align	128
        .global         _ZN5flash16flash_fwd_kernelI23Flash_fwd_kernel_traitsILi256ELi64ELi64ELi4ELb0ELb0EN7cutlass10bfloat16_tE19Flash_kernel_traitsILi256ELi64ELi64ELi4ES3_EELb0ELb0ELb0ELb0ELb0ELb1ELb1ELb0EEEvNS_16Flash_fwd_paramsE
        .type           _ZN5flash16flash_fwd_kernelI23Flash_fwd_kernel_traitsILi256ELi64ELi64ELi4ELb0ELb0EN7cutlass10bfloat16_tE19Flash_kernel_traitsILi256ELi64ELi64ELi4ES3_EELb0ELb0ELb0ELb0ELb0ELb1ELb1ELb0EEEvNS_16Flash_fwd_paramsE,@function
        .size           _ZN5flash16flash_fwd_kernelI23Flash_fwd_kernel_traitsILi256ELi64ELi64ELi4ELb0ELb0EN7cutlass10bfloat16_tE19Flash_kernel_traitsILi256ELi64ELi64ELi4ES3_EELb0ELb0ELb0ELb0ELb0ELb1ELb1ELb0EEEvNS_16Flash_fwd_paramsE,(.L_x_2037 - _ZN5flash16flash_fwd_kernelI23Flash_fwd_kernel_traitsILi256ELi64ELi64ELi4ELb0ELb0EN7cutlass10bfloat16_tE19Flash_kernel_traitsILi256ELi64ELi64ELi4ES3_EELb0ELb0ELb0ELb0ELb0ELb1ELb1ELb0EEEvNS_16Flash_fwd_paramsE)
        .other          _ZN5flash16flash_fwd_kernelI23Flash_fwd_kernel_traitsILi256ELi64ELi64ELi4ELb0ELb0EN7cutlass10bfloat16_tE19Flash_kernel_traitsILi256ELi64ELi64ELi4ES3_EELb0ELb0ELb0ELb0ELb0ELb1ELb1ELb0EEEvNS_16Flash_fwd_paramsE,@"STO_CUDA_ENTRY STV_DEFAULT"
_ZN5flash16flash_fwd_kernelI23Flash_fwd_kernel_traitsILi256ELi64ELi64ELi4ELb0ELb0EN7cutlass10bfloat16_tE19Flash_kernel_traitsILi256ELi64ELi64ELi4ES3_EELb0ELb0ELb0ELb0ELb0ELb1ELb1ELb0EEEvNS_16Flash_fwd_paramsE:
.text._ZN5flash16flash_fwd_kernelI23Flash_fwd_kernel_traitsILi256ELi64ELi64ELi4ELb0ELb0EN7cutlass10bfloat16_tE19Flash_kernel_traitsILi256ELi64ELi64ELi4ES3_EELb0ELb0ELb0ELb0ELb0ELb1ELb1ELb0EEEvNS_16Flash_fwd_paramsE:
        /* <DEDUP_REMOVED lines=43> */
[----:B-----5:R3:W1:Y:S01]  /*02b0*/  @P0 R2UR UR14, R4 ;  /* 0x00000000040e03c2 */ /* 0x02066200000e0000 */
[----:B------:R-:W-:-:S04]  /*02c0*/  ISETP.NE.U32.AND P0, PT, RZ, c[0x0][0x248], PT ;  /* 0x00009200ff007a0c */ /* 0x000fc80003f05070 */
[----:B------:R-:W-:Y:S01]  /*02d0*/  ISETP.NE.AND.EX P0, PT, RZ, c[0x0][0x24c], PT, P0 ;  /* 0x00009300ff007a0c */ /* 0x000fe20003f05300 */
[----:B--2---:R-:W-:Y:S02]  /*02e0*/  @UP2 UIADD3 UR15, UR15, -UR9, URZ ;  /* 0x800000090f0f2290 */ /* 0x004fe4000fffe03f */
[----:B----4-:R3:W2:Y:S05]  /*02f0*/  @!P1 R2UR UR19, R5 ;  /* 0x00000000051393c2 */ /* 0x0106aa00000e0000 */
[----:B------:R-:W-:-:S05]  /*0300*/  @!UP2 ULDC UR15, c[0x0][0x214] ;  /* 0x00008500000faab9 */ /* 0x000fca0000000800 */
        /* <DEDUP_REMOVED lines=8> */
.L_x_664:
[----:B------:R-:W-:Y:S02]  /*0390*/  ULDC UR6, c[0x0][0x218] ;  /* 0x0000860000067ab9 */ /* 0x000fe40000000800 */
.L_x_665:
        /* <DEDUP_REMOVED lines=60> */
.L_x_667:
        /* <DEDUP_REMOVED lines=44> */
.L_x_668:
[----:B------:R-:W-:Y:S01]  /*0a20*/  SHF.R.S32.HI R5, RZ, 0x1f, R98 ;  /* 0x0000001fff057819 */ /* 0x000fe20000011462 */
[----:B------:R-:W1:Y:S01]  /*0a30*/  S2R R250, SR_CTAID.X ;  /* 0x0000000000fa7919 */ /* 0x000e620000002500 */
[----:B------:R-:W-:Y:S01]  /*0a40*/  UIADD3 UR12, -UR12, UR15, URZ ;  /* 0x0000000f0c0c7290 */ /* 0x000fe2000fffe13f */
[----:B------:R-:W-:Y:S01]  /*0a50*/  IMAD.MOV.U32 R93, RZ, RZ, c[0x0][0x198] ;  /* 0x00006600ff5d7624 */ /* 0x000fe200078e00ff */
[CC--:B------:R-:W-:Y:S01]  /*0a60*/  LEA.HI R3, R5.reuse, R98.reuse, RZ, 0x3 ;  /* 0x0000006205037211 */ /* 0x0c0fe200078f18ff */
[----:B------:R-:W2:Y:S01]  /*0a70*/  S2R R24, SR_CTAID.Z ;  /* 0x0000000000187919 */ /* 0x000ea20000002700 */
[----:B------:R-:W-:Y:S01]  /*0a80*/  ULDC.64 UR4, c[0x0][0x1a8] ;  /* 0x00006a0000047ab9 */ /* 0x000fe20000000a00 */
[----:B------:R-:W-:Y:S01]  /*0a90*/  LEA.HI R2, R5, R98, RZ, 0x6 ;  /* 0x0000006205027211 */ /* 0x000fe200078f30ff */
[----:B------:R-:W-:Y:S01]  /*0aa0*/  UIMAD UR4, UR19, UR4, URZ ;  /* 0x00000004130472a4 */ /* 0x000fe2000f8e023f */
[----:B------:R-:W-:Y:S01]  /*0ab0*/  SHF.R.S32.HI R10, RZ, 0x3, R3 ;  /* 0x00000003ff0a7819 */ /* 0x000fe20000011403 */
[----:B------:R-:W-:Y:S01]  /*0ac0*/  ULEA.HI.SX32 UR10, UR8, 0xffffffff, 0x1a ;  /* 0xffffffff080a7891 */ /* 0x000fe2000f8fd23f */
        /* <DEDUP_REMOVED lines=11> */
[----:B------:R-:W-:Y:S01]  /*0b80*/  IMAD.MOV.U32 R94, RZ, RZ, 0x6 ;  /* 0x00000006ff5e7424 */ /* 0x000fe200078e00ff */
[----:B------:R-:W-:Y:S01]  /*0b90*/  SHF.R.U32.HI R241, RZ, 0x3, R0 ;  /* 0x00000003fff17819 */ /* 0x000fe20000011600 */
[----:B------:R-:W-:Y:S01]  /*0ba0*/  IMAD.SHL.U32 R95, R93, 0x40, RZ ;  /* 0x000000405d5f7824 */ /* 0x000fe200078e00ff */
[----:B------:R-:W-:Y:S01]  /*0bb0*/  LOP3.LUT R0, R0, 0x38, R248, 0xf8, !PT ;  /* 0x0000003800007812 */ /* 0x000fe200078ef8f8 */
[----:B-1----:R-:W-:Y:S01]  /*0bc0*/  IMAD.WIDE R250, R250, 0x40, R10 ;  /* 0x00000040fafa7825 */ /* 0x002fe200078e020a */
[----:B------:R-:W-:-:S02]  /*0bd0*/  SHF.R.S32.HI R249, RZ, 0x1f, R248 ;  /* 0x0000001ffff97819 */ /* 0x000fc400000114f8 */
[----:B------:R-:W-:Y:S01]  /*0be0*/  LOP3.LUT R241, R0, R241, RZ, 0x3c, !PT ;  /* 0x000000f100f17212 */ /* 0x000fe200078e3cff */
[----:B------:R-:W-:Y:S01]  /*0bf0*/  IMAD R0, R11, c[0x0][0x198], RZ ;  /* 0x000066000b007a24 */ /* 0x000fe200078e02ff */
[----:B------:R-:W-:Y:S01]  /*0c00*/  IADD3 R12, P0, R248, UR6, RZ ;  /* 0x00000006f80c7c10 */ /* 0x000fe2000ff1e0ff */
[C---:B------:R-:W-:Y:S01]  /*0c10*/  IMAD.WIDE.U32 R8, R10.reuse, c[0x0][0x198], R248 ;  /* 0x000066000a087a25 */ /* 0x040fe200078e00f8 */
[C---:B------:R-:W-:Y:S01]  /*0c20*/  IADD3 R240, R10.reuse, 0x30, RZ ;  /* 0x000000300af07810 */ /* 0x040fe20007ffe0ff */
[----:B------:R-:W-:Y:S01]  /*0c30*/  UIMAD UR6, UR10, -0x40, UR13 ;  /* 0xffffffc00a0678a4 */ /* 0x000fe2000f8e020d */
[C---:B------:R-:W-:Y:S01]  /*0c40*/  ISETP.GE.AND P2, PT, R10.reuse, UR12, PT ;  /* 0x0000000c0a007c0c */ /* 0x040fe2000bf46270 */
[----:B------:R-:W-:Y:S01]  /*0c50*/  IMAD R0, R10, c[0x0][0x19c], R0 ;  /* 0x000067000a007a24 */ /* 0x000fe200078e0200 */
[----:B------:R-:W-:Y:S01]  /*0c60*/  IADD3.X R13, R249, UR18, RZ, P0, !PT ;  /* 0x00000012f90d7c10 */ /* 0x000fe200087fe4ff */
[----:B------:R-:W-:Y:S01]  /*0c70*/  IMAD.MOV.U32 R92, RZ, RZ, c[0x0][0x19c] ;  /* 0x00006700ff5c7624 */ /* 0x000fe200078e00ff */
[----:B------:R-:W-:-:S02]  /*0c80*/  ISETP.GE.AND P1, PT, R4, UR12, PT ;  /* 0x0000000c04007c0c */ /* 0x000fc4000bf26270 */
[----:B------:R-:W-:Y:S01]  /*0c90*/  IADD3 R244, P4, R8, UR20, RZ ;  /* 0x0000001408f47c10 */ /* 0x000fe2000ff9e0ff */
[----:B--2---:R-:W-:Y:S01]  /*0ca0*/  IMAD.WIDE.U32 R24, R24, c[0x0][0x1a8], R12 ;  /* 0x00006a0018187a25 */ /* 0x004fe200078e000c */
[----:B------:R-:W-:Y:S02]  /*0cb0*/  ISETP.GE.AND P0, PT, R240, UR12, PT ;  /* 0x0000000cf0007c0c */ /* 0x000fe4000bf06270 */
[----:B------:R-:W-:Y:S01]  /*0cc0*/  IADD3.X R245, R9, UR7, R0, P4, !PT ;  /* 0x0000000709f57c10 */ /* 0x000fe2000a7fe400 */
[--C-:B------:R-:W-:Y:S01]  /*0cd0*/  @!P3 IMAD.MOV.U32 R18, RZ, RZ, R24.reuse ;  /* 0x000000ffff12b224 */ /* 0x100fe200078e0018 */
[C---:B------:R-:W-:Y:S01]  /*0ce0*/  @!P3 IADD3 R14, P4, R250.reuse, 0x10, RZ ;  /* 0x00000010fa0eb810 */ /* 0x040fe20007f9e0ff */
[----:B------:R-:W-:Y:S01]  /*0cf0*/  @!P2 IMAD R6, R251, c[0x0][0x190], RZ ;  /* 0x00006400fb06aa24 */ /* 0x000fe200078e02ff */
[----:B------:R-:W-:Y:S01]  /*0d00*/  IADD3 R23, R25, UR4, RZ ;  /* 0x0000000419177c10 */ /* 0x000fe2000fffe0ff */
[----:B------:R-:W-:Y:S01]  /*0d10*/  @!P2 IMAD.MOV.U32 R22, RZ, RZ, R24 ;  /* 0x000000ffff16a224 */ /* 0x000fe200078e0018 */
[----:B------:R-:W-:Y:S01]  /*0d20*/  LOP3.LUT R241, R241, 0xfffffe00, R2, 0xf8, !PT ;  /* 0xfffffe00f1f17812 */ /* 0x000fe200078ef802 */
[----:B------:R-:W-:Y:S01]  /*0d30*/  @!P3 IMAD.X R12, RZ, RZ, R251, P4 ;  /* 0x000000ffff0cb224 */ /* 0x000fe200020e06fb */
[C---:B------:R-:W-:Y:S01]  /*0d40*/  @!P1 IADD3 R20, P5, R250.reuse, 0x20, RZ ;  /* 0x00000020fa149810 */ /* 0x040fe20007fbe0ff */
[--C-:B------:R-:W-:Y:S01]  /*0d50*/  @!P3 IMAD.MOV.U32 R19, RZ, RZ, R23.reuse ;  /* 0x000000ffff13b224 */ /* 0x100fe200078e0017 */
[----:B------:R-:W-:Y:S01]  /*0d60*/  SHF.L.U64.HI R94, R93, R94, c[0x0][0x19c] ;  /* 0x000067005d5e7619 */ /* 0x000fe2000001025e */
[--C-:B------:R-:W-:Y:S01]  /*0d70*/  @!P1 IMAD.MOV.U32 R17, RZ, RZ, R23.reuse ;  /* 0x000000ffff119224 */ /* 0x100fe200078e0017 */
[----:B------:R-:W-:Y:S01]  /*0d80*/  @!P0 IADD3 R8, P4, R250, 0x30, RZ ;  /* 0x00000030fa088810 */ /* 0x000fe20007f9e0ff */
[--C-:B------:R-:W-:Y:S01]  /*0d90*/  @!P0 IMAD.MOV.U32 R25, RZ, RZ, R23.reuse ;  /* 0x000000ffff198224 */ /* 0x100fe200078e0017 */
[----:B------:R-:W-:Y:S01]  /*0da0*/  USHF.R.S32.HI UR7, URZ, 0x1f, UR10 ;  /* 0x0000001f3f077899 */ /* 0x000fe2000801140a */
[----:B------:R-:W-:Y:S01]  /*0db0*/  @!P3 IMAD R12, R12, c[0x0][0x190], RZ ;  /* 0x000064000c0cba24 */ /* 0x000fe200078e02ff */
[----:B------:R-:W-:Y:S01]  /*0dc0*/  ISETP.GE.AND P6, PT, R10, UR6, PT ;  /* 0x000000060a007c0c */ /* 0x000fe2000bfc6270 */
[C---:B------:R-:W-:Y:S01]  /*0dd0*/  @!P2 IMAD R6, R250.reuse, c[0x0][0x194], R6 ;  /* 0x00006500fa06aa24 */ /* 0x040fe200078e0206 */
[----:B------:R-:W-:Y:S01]  /*0de0*/  ULDC.64 UR4, c[0x0][0x1a0] ;  /* 0x0000680000047ab9 */ /* 0x000fe20000000a00 */
[----:B------:R-:W-:Y:S01]  /*0df0*/  @!P2 IMAD.WIDE.U32 R22, R250, c[0x0][0x190], R22 ;  /* 0x00006400fa16aa25 */ /* 0x000fe200078e0016 */
[----:B------:R-:W-:-:S03]  /*0e00*/  UIMAD.WIDE.U32 UR18, UR10, UR4, URZ ;  /* 0x000000040a1272a5 */ /* 0x000fc6000f8e003f */
[----:B------:R-:W-:Y:S02]  /*0e10*/  @!P1 IMAD.X R0, RZ, RZ, R251, P5 ;  /* 0x000000ffff009224 */ /* 0x000fe400028e06fb */
[C---:B------:R-:W-:Y:S02]  /*0e20*/  @!P3 IMAD R12, R14.reuse, c[0x0][0x194], R12 ;  /* 0x000065000e0cba24 */ /* 0x040fe400078e020c */
[----:B------:R-:W-:Y:S01]  /*0e30*/  @!P3 IMAD.WIDE.U32 R14, R14, c[0x0][0x190], R18 ;  /* 0x000064000e0eba25 */ /* 0x000fe200078e0012 */
[----:B------:R-:W-:-:S03]  /*0e40*/  @!P2 LEA R18, P5, R22, c[0x0][0x160], 0x1 ;  /* 0x000058001612aa11 */ /* 0x000fc600078a08ff */
[----:B------:R-:W-:Y:S02]  /*0e50*/  @!P2 IMAD.IADD R6, R23, 0x1, R6 ;  /* 0x000000011706a824 */ /* 0x000fe400078e0206 */
[----:B------:R-:W-:Y:S02]  /*0e60*/  @!P1 IMAD R0, R0, c[0x0][0x190], RZ ;  /* 0x0000640000009a24 */ /* 0x000fe400078e02ff */
[----:B------:R-:W-:Y:S01]  /*0e70*/  @!P1 IMAD.MOV.U32 R16, RZ, RZ, R24 ;  /* 0x000000ffff109224 */ /* 0x000fe200078e0018 */
[----:B------:R-:W-:Y:S01]  /*0e80*/  @!P2 LEA.HI.X R19, R22, c[0x0][0x164], R6, 0x1, P5 ;  /* 0x000059001613aa11 */ /* 0x000fe200028f0c06 */
[----:B------:R-:W-:Y:S01]  /*0e90*/  @!P0 IMAD.X R2, RZ, RZ, R251, P4 ;  /* 0x000000ffff028224 */ /* 0x000fe200020e06fb */
[----:B------:R-:W-:Y:S01]  /*0ea0*/  SHF.R.S32.HI R6, RZ, 0x1f, R242 ;  /* 0x0000001fff067819 */ /* 0x000fe200000114f2 */
[C---:B------:R-:W-:Y:S01]  /*0eb0*/  @!P1 IMAD R0, R20.reuse, c[0x0][0x194], R0 ;  /* 0x0000650014009a24 */ /* 0x040fe200078e0200 */
[----:B------:R-:W-:Y:S01]  /*0ec0*/  ISETP.GE.AND P5, PT, R7, UR6, PT ;  /* 0x0000000607007c0c */ /* 0x000fe2000bfa6270 */
[----:B------:R-:W-:Y:S01]  /*0ed0*/  @!P1 IMAD.WIDE.U32 R20, R20, c[0x0][0x190], R16 ;  /* 0x0000640014149a25 */ /* 0x000fe200078e0010 */
[----:B------:R-:W-:-:S03]  /*0ee0*/  @!P3 LEA R16, P4, R14, c[0x0][0x160], 0x1 ;  /* 0x000058000e10ba11 */ /* 0x000fc600078808ff */
[----:B------:R-:W-:Y:S02]  /*0ef0*/  @!P3 IMAD.IADD R12, R15, 0x1, R12 ;  /* 0x000000010f0cb824 */ /* 0x000fe400078e020c */
[----:B------:R-:W-:Y:S02]  /*0f00*/  @!P0 IMAD R2, R2, c[0x0][0x190], RZ ;  /* 0x0000640002028a24 */ /* 0x000fe400078e02ff */
[----:B------:R-:W-:Y:S01]  /*0f10*/  IMAD R246, R6, c[0x0][0x1b0], RZ ;  /* 0x00006c0006f67a24 */ /* 0x000fe200078e02ff */
[----:B------:R-:W-:Y:S01]  /*0f20*/  @!P3 LEA.HI.X R17, R14, c[0x0][0x164], R12, 0x1, P4 ;  /* 0x000059000e11ba11 */ /* 0x000fe200020f0c0c */
[----:B------:R-:W-:Y:S01]  /*0f30*/  @!P0 IMAD R2, R8, c[0x0][0x194], R2 ;  /* 0x0000650008028a24 */ /* 0x000fe200078e0202 */
[----:B------:R-:W-:Y:S01]  /*0f40*/  @!P1 LEA R14, P4, R20, c[0x0][0x160], 0x1 ;  /* 0x00005800140e9a11 */ /* 0x000fe200078808ff */
[----:B------:R-:W-:Y:S02]  /*0f50*/  @!P1 IMAD.IADD R0, R21, 0x1, R0 ;  /* 0x0000000115009824 */ /* 0x000fe400078e0200 */
[----:B------:R-:W-:-:S03]  /*0f60*/  @!P0 IMAD.WIDE.U32 R8, R8, c[0x0][0x190], R24 ;  /* 0x0000640008088a25 */ /* 0x000fc600078e0018 */
[----:B------:R-:W-:Y:S01]  /*0f70*/  @!P1 LEA.HI.X R15, R20, c[0x0][0x164], R0, 0x1, P4 ;  /* 0x00005900140f9a11 */ /* 0x000fe200020f0c00 */
[----:B------:R-:W-:Y:S01]  /*0f80*/  IMAD R246, R242, c[0x0][0x1b4], R246 ;  /* 0x00006d00f2f67a24 */ /* 0x000fe200078e02f6 */
[----:B------:R-:W-:Y:S01]  /*0f90*/  @!P0 LEA R12, P4, R8, c[0x0][0x160], 0x1 ;  /* 0x00005800080c8a11 */ /* 0x000fe200078808ff */
[----:B------:R-:W-:-:S04]  /*0fa0*/  IMAD.WIDE.U32 R244, R242, c[0x0][0x1b0], R244 ;  /* 0x00006c00f2f47a25 */ /* 0x000fc800078e00f4 */
[----:B------:R-:W-:Y:S02]  /*0fb0*/  @!P0 IMAD.IADD R2, R9, 0x1, R2 ;  /* 0x0000000109028824 */ /* 0x000fe400078e0202 */
[----:B------:R-:W-:Y:S02]  /*0fc0*/  IMAD.IADD R247, R245, 0x1, R246 ;  /* 0x00000001f5f77824 */ /* 0x000fe400078e02f6 */
[----:B------:R-:W-:Y:S01]  /*0fd0*/  IMAD R0, R94, UR10, RZ ;  /* 0x0000000a5e007c24 */ /* 0x000fe2000f8e02ff */
[----:B------:R-:W-:Y:S01]  /*0fe0*/  @!P0 LEA.HI.X R13, R8, c[0x0][0x164], R2, 0x1, P4 ;  /* 0x00005900080d8a11 */ /* 0x000fe200020f0c02 */
[----:B------:R-:W-:Y:S01]  /*0ff0*/  IMAD.SHL.U32 R241, R241, 0x2, RZ ;  /* 0x00000002f1f17824 */ /* 0x000fe200078e00ff */
[----:B------:R-:W-:Y:S01]  /*1000*/  ISETP.GE.AND P4, PT, R4, UR6, PT ;  /* 0x0000000604007c0c */ /* 0x000fe2000bf86270 */
[----:B------:R-:W-:Y:S02]  /*1010*/  IMAD.MOV.U32 R246, RZ, RZ, R244 ;  /* 0x000000fffff67224 */ /* 0x000fe400078e00f4 */
[C---:B------:R-:W-:Y:S01]  /*1020*/  IMAD R0, R95.reuse, UR7, R0 ;  /* 0x000000075f007c24 */ /* 0x040fe2000f8e0200 */
[----:B------:R-:W-:Y:S01]  /*1030*/  @!PT LDS RZ, [RZ] ;  /* 0x00000000fffff984 */ /* 0x000fe20000000800 */
[----:B------:R-:W-:Y:S01]  /*1040*/  @!PT LDS RZ, [RZ] ;  /* 0x00000000fffff984 */ /* 0x000fe20000000800 */
[----:B------:R-:W-:Y:S01]  /*1050*/  @!PT LDS RZ, [RZ] ;  /* 0x00000000fffff984 */ /* 0x000fe20000000800 */
[----:B------:R1:W-:Y:S01]  /*1060*/  @!P2 LDGSTS.E.BYPASS.LTC128B.128 [R241], [R18.64] ;  /* 0x0000000012f1afae */ /* 0x0003e2000b901d50 */
[----:B------:R-:W-:Y:S01]  /*1070*/  IMAD.WIDE.U32 R8, R95, UR10, R246 ;  /* 0x0000000a5f087c25 */ /* 0x000fe2000f8e00f6 */
[----:B------:R-:W-:-:S02]  /*1080*/  UIMAD UR7, UR7, UR4, URZ ;  /* 0x00000004070772a4 */ /* 0x000fc4000f8e023f */
[----:B------:R1:W-:Y:S01]  /*1090*/  @!P2 LDGSTS.E.BYPASS.LTC128B.128 [R241+0x2000], [R18.64+0x80] ;  /* 0x0200008012f1afae */ /* 0x0003e2000b901d50 */
[----:B------:R-:W-:Y:S01]  /*10a0*/  IMAD.IADD R9, R9, 0x1, R0 ;  /* 0x0000000109097824 */ /* 0x000fe200078e0200 */
[----:B------:R-:W-:Y:S01]  /*10b0*/  UIMAD UR7, UR10, UR5, UR7 ;  /* 0x000000050a0772a4 */ /* 0x000fe2000f8e0207 */
[----:B------:R-:W-:Y:S01]  /*10c0*/  IMAD R239, R6, c[0x0][0x1b8], RZ ;  /* 0x00006e0006ef7a24 */ /* 0x000fe200078e02ff */
[----:B------:R1:W-:Y:S01]  /*10d0*/  @!P2 LDGSTS.E.BYPASS.LTC128B.128 [R241+0x4000], [R18.64+0x100] ;  /* 0x0400010012f1afae */ /* 0x0003e2000b901d50 */
[----:B------:R-:W-:Y:S01]  /*10e0*/  LEA.HI R6, R5, R98, RZ, 0x4 ;  /* 0x0000006205067211 */ /* 0x000fe200078f20ff */
[----:B------:R-:W-:Y:S01]  /*10f0*/  UIADD3 UR7, UR19, UR7, URZ ;  /* 0x0000000713077290 */ /* 0x000fe2000fffe03f */
[----:B------:R-:W-:Y:S01]  /*1100*/  IMAD R239, R242, c[0x0][0x1bc], R239 ;  /* 0x00006f00f2ef7a24 */ /* 0x000fe200078e02ef */
[----:B------:R1:W-:Y:S01]  /*1110*/  @!P2 LDGSTS.E.BYPASS.LTC128B.128 [R241+0x6000], [R18.64+0x180] ;  /* 0x0600018012f1afae */ /* 0x0003e2000b901d50 */
[----:B------:R-:W-:Y:S02]  /*1120*/  @!P5 LEA R2, P2, R93, R8, 0x4 ;  /* 0x000000085d02d211 */ /* 0x000fe400078420ff */
[----:B------:R-:W-:Y:S01]  /*1130*/  LEA.HI R5, R5, R98, RZ, 0x5 ;  /* 0x0000006205057211 */ /* 0x000fe200078f28ff */
[----:B------:R2:W-:Y:S01]  /*1140*/  @!P3 LDGSTS.E.BYPASS.LTC128B.128 [R241+0x800], [R16.64] ;  /* 0x0080000010f1bfae */ /* 0x0005e2000b901d50 */
[----:B------:R-:W-:-:S02]  /*1150*/  @!P5 LEA.HI.X R0, R93, R9, R92, 0x4, P2 ;  /* 0x000000095d00d211 */ /* 0x000fc400010f245c */
[----:B------:R-:W-:Y:S01]  /*1160*/  ISETP.GE.AND P2, PT, R7, UR6, PT ;  /* 0x0000000607007c0c */ /* 0x000fe2000bf46270 */
[----:B------:R2:W-:Y:S01]  /*1170*/  @!P3 LDGSTS.E.BYPASS.LTC128B.128 [R241+0x2800], [R16.64+0x80] ;  /* 0x0280008010f1bfae */ /* 0x0005e2000b901d50 */
[----:B------:R-:W-:Y:S01]  /*1180*/  IMAD R7, R11, c[0x0][0x1a0], RZ ;  /* 0x000068000b077a24 */ /* 0x000fe200078e02ff */
[----:B------:R-:W-:Y:S02]  /*1190*/  LOP3.LUT R11, R6, 0xfffffff0, RZ, 0xc0, !PT ;  /* 0xfffffff0060b7812 */ /* 0x000fe400078ec0ff */
[----:B------:R2:W-:Y:S01]  /*11a0*/  @!P3 LDGSTS.E.BYPASS.LTC128B.128 [R241+0x4800], [R16.64+0x100] ;  /* 0x0480010010f1bfae */ /* 0x0005e2000b901d50 */
[----:B------:R-:W-:Y:S01]  /*11b0*/  IMAD R7, R10, c[0x0][0x1a4], R7 ;  /* 0x000069000a077a24 */ /* 0x000fe200078e0207 */
[----:B------:R-:W-:Y:S01]  /*11c0*/  SHF.R.S32.HI R5, RZ, 0x5, R5 ;  /* 0x00000005ff057819 */ /* 0x000fe20000011405 */
[----:B------:R-:W-:Y:S01]  /*11d0*/  IMAD.IADD R11, R98, 0x1, -R11 ;  /* 0x00000001620b7824 */ /* 0x000fe200078e0a0b */
[----:B------:R2:W-:Y:S01]  /*11e0*/  @!P3 LDGSTS.E.BYPASS.LTC128B.128 [R241+0x6800], [R16.64+0x180] ;  /* 0x0680018010f1bfae */ /* 0x0005e2000b901d50 */
[----:B------:R-:W-:-:S03]  /*11f0*/  @!P5 LEA R20, P3, R2, c[0x0][0x168], 0x1 ;  /* 0x00005a000214da11 */ /* 0x000fc600078608ff */
[----:B------:R3:W-:Y:S01]  /*1200*/  @!P1 LDGSTS.E.BYPASS.LTC128B.128 [R241+0x1000], [R14.64] ;  /* 0x010000000ef19fae */ /* 0x0007e2000b901d50 */
[----:B------:R-:W-:Y:S01]  /*1210*/  @!P5 LEA.HI.X R21, R2, c[0x0][0x16c], R0, 0x1, P3 ;  /* 0x00005b000215da11 */ /* 0x000fe200018f0c00 */
[----:B------:R-:W-:Y:S01]  /*1220*/  IMAD.SHL.U32 R0, R92, 0x20, RZ ;  /* 0x000000205c007824 */ /* 0x000fe200078e00ff */
[C---:B------:R-:W-:Y:S01]  /*1230*/  @!P6 LEA R22, P3, R8.reuse, c[0x0][0x168], 0x1 ;  /* 0x00005a000816ea11 */ /* 0x040fe200078608ff */
[----:B------:R3:W-:Y:S03]  /*1240*/  @!P1 LDGSTS.E.BYPASS.LTC128B.128 [R241+0x3000], [R14.64+0x80] ;  /* 0x030000800ef19fae */ /* 0x0007e6000b901d50 */
[----:B------:R-:W-:Y:S01]  /*1250*/  @!P6 LEA.HI.X R23, R8, c[0x0][0x16c], R9, 0x1, P3 ;  /* 0x00005b000817ea11 */ /* 0x000fe200018f0c09 */
[----:B------:R3:W-:Y:S01]  /*1260*/  @!P1 LDGSTS.E.BYPASS.LTC128B.128 [R241+0x5000], [R14.64+0x100] ;  /* 0x050001000ef19fae */ /* 0x0007e2000b901d50 */
[----:B------:R-:W-:-:S03]  /*1270*/  ISETP.GE.AND P3, PT, R240, UR6, PT ;  /* 0x00000006f0007c0c */ /* 0x000fc6000bf66270 */
[----:B------:R3:W-:Y:S04]  /*1280*/  @!P1 LDGSTS.E.BYPASS.LTC128B.128 [R241+0x7000], [R14.64+0x180] ;  /* 0x070001800ef19fae */ /* 0x0007e8000b901d50 */
[----:B------:R4:W-:Y:S04]  /*1290*/  @!P0 LDGSTS.E.BYPASS.LTC128B.128 [R241+0x1800], [R12.64] ;  /* 0x018000000cf18fae */ /* 0x0009e8000b901d50 */
[----:B------:R4:W-:Y:S01]  /*12a0*/  @!P0 LDGSTS.E.BYPASS.LTC128B.128 [R241+0x3800], [R12.64+0x80] ;  /* 0x038000800cf18fae */ /* 0x0009e2000b901d50 */
[----:B--2---:R-:W-:-:S03]  /*12b0*/  IMAD.WIDE.U32 R16, R93, 0x20, RZ ;  /* 0x000000205d107825 */ /* 0x004fc600078e00ff */
[----:B------:R4:W-:Y:S02]  /*12c0*/  @!P0 LDGSTS.E.BYPASS.LTC128B.128 [R241+0x5800], [R12.64+0x100] ;  /* 0x058001000cf18fae */ /* 0x0009e4000b901d50 */
[----:B------:R-:W-:Y:S02]  /*12d0*/  @!P4 IADD3 R2, P1, R8, R16, RZ ;  /* 0x000000100802c210 */ /* 0x000fe40007f3e0ff */
[----:B------:R4:W-:Y:S02]  /*12e0*/  @!P0 LDGSTS.E.BYPASS.LTC128B.128 [R241+0x7800], [R12.64+0x180] ;  /* 0x078001800cf18fae */ /* 0x0009e4000b901d50 */
[----:B------:R-:W-:Y:S01]  /*12f0*/  @!P4 IADD3.X R0, R9, R17, R0, P1, !PT ;  /* 0x000000110900c210 */ /* 0x000fe20000ffe400 */
[----:B------:R-:W-:Y:S01]  /*1300*/  @!P3 IMAD.WIDE.U32 R8, R93, 0x30, R8 ;  /* 0x000000305d08b825 */ /* 0x000fe200078e0008 */
[----:B------:R2:W-:Y:S04]  /*1310*/  @!P6 LDGSTS.E.BYPASS.LTC128B.128 [R241+0x8000], [R22.64] ;  /* 0x0800000016f1efae */ /* 0x0005e8000b901d50 */
[----:B------:R2:W-:Y:S01]  /*1320*/  @!P6 LDGSTS.E.BYPASS.LTC128B.128 [R241+0xa000], [R22.64+0x80] ;  /* 0x0a00008016f1efae */ /* 0x0005e2000b901d50 */
[----:B---3--:R-:W-:-:S03]  /*1330*/  IMAD.WIDE.U32 R14, R10, c[0x0][0x1a0], R248 ;  /* 0x000068000a0e7a25 */ /* 0x008fc600078e00f8 */
[----:B------:R2:W-:Y:S02]  /*1340*/  @!P6 LDGSTS.E.BYPASS.LTC128B.128 [R241+0xc000], [R22.64+0x100] ;  /* 0x0c00010016f1efae */ /* 0x0005e4000b901d50 */
[----:B------:R-:W-:Y:S02]  /*1350*/  IADD3 R14, P1, R14, UR22, RZ ;  /* 0x000000160e0e7c10 */ /* 0x000fe4000ff3e0ff */
[----:B------:R2:W-:Y:S01]  /*1360*/  @!P6 LDGSTS.E.BYPASS.LTC128B.128 [R241+0xe000], [R22.64+0x180] ;  /* 0x0e00018016f1efae */ /* 0x0005e2000b901d50 */
[C---:B------:R-:W-:Y:S01]  /*1370*/  ISETP.GE.AND P6, PT, R10.reuse, UR6, PT ;  /* 0x000000060a007c0c */ /* 0x040fe2000bfc6270 */
[----:B------:R-:W-:Y:S01]  /*1380*/  IMAD.SHL.U32 R10, R10, 0x8, RZ ;  /* 0x000000080a0a7824 */ /* 0x000fe200078e00ff */
[----:B------:R-:W-:Y:S01]  /*1390*/  IADD3.X R15, R15, UR21, R7, P1, !PT ;  /* 0x000000150f0f7c10 */ /* 0x000fe20008ffe407 */
[----:B------:R2:W-:Y:S01]  /*13a0*/  @!P5 LDGSTS.E.BYPASS.LTC128B.128 [R241+0x8800], [R20.64] ;  /* 0x0880000014f1dfae */ /* 0x0005e2000b901d50 */
[----:B-1----:R-:W-:Y:S01]  /*13b0*/  @!P4 LEA R18, P1, R2, c[0x0][0x168], 0x1 ;  /* 0x00005a000212ca11 */ /* 0x002fe200078208ff */
[----:B------:R-:W-:-:S02]  /*13c0*/  IMAD.U32 R7, RZ, RZ, UR5 ;  /* 0x00000005ff077e24 */ /* 0x000fc4000f8e00ff */
[----:B------:R2:W-:Y:S01]  /*13d0*/  @!P5 LDGSTS.E.BYPASS.LTC128B.128 [R241+0xa800], [R20.64+0x80] ;  /* 0x0a80008014f1dfae */ /* 0x0005e2000b901d50 */
[----:B------:R-:W-:Y:S01]  /*13e0*/  @!P4 LEA.HI.X R19, R2, c[0x0][0x16c], R0, 0x1, P1 ;  /* 0x00005b000213ca11 */ /* 0x000fe200008f0c00 */
[----:B------:R-:W-:Y:S01]  /*13f0*/  @!P3 IMAD R2, R92, 0x30, RZ ;  /* 0x000000305c02b824 */ /* 0x000fe200078e02ff */
[----:B------:R-:W-:Y:S01]  /*1400*/  @!P3 LEA R16, P1, R8, c[0x0][0x168], 0x1 ;  /* 0x00005a000810ba11 */ /* 0x000fe200078208ff */
[----:B------:R2:W-:Y:S01]  /*1410*/  @!P5 LDGSTS.E.BYPASS.LTC128B.128 [R241+0xc800], [R20.64+0x100] ;  /* 0x0c80010014f1dfae */ /* 0x0005e2000b901d50 */
[----:B------:R-:W-:-:S03]  /*1420*/  IMAD.WIDE.U32 R242, R242, c[0x0][0x1b8], R14 ;  /* 0x00006e00f2f27a25 */ /* 0x000fc600078e000e */
[----:B------:R2:W-:Y:S01]  /*1430*/  @!P5 LDGSTS.E.BYPASS.LTC128B.128 [R241+0xe800], [R20.64+0x180] ;  /* 0x0e80018014f1dfae */ /* 0x0005e2000b901d50 */
[----:B------:R-:W-:Y:S02]  /*1440*/  @!P3 IMAD.IADD R2, R9, 0x1, R2 ;  /* 0x000000010902b824 */ /* 0x000fe400078e0202 */
[----:B----4-:R-:W-:Y:S01]  /*1450*/  IMAD.U32 R12, RZ, RZ, UR18 ;  /* 0x00000012ff0c7e24 */ /* 0x010fe2000f8e00ff */
[----:B------:R1:W-:Y:S01]  /*1460*/  @!P4 LDGSTS.E.BYPASS.LTC128B.128 [R241+0x9000], [R18.64] ;  /* 0x0900000012f1cfae */ /* 0x0003e2000b901d50 */
[----:B------:R-:W-:Y:S01]  /*1470*/  IMAD.U32 R0, RZ, RZ, UR7 ;  /* 0x00000007ff007e24 */ /* 0x000fe2000f8e00ff */
[----:B------:R-:W-:Y:S01]  /*1480*/  @!P3 LEA.HI.X R17, R8, c[0x0][0x16c], R2, 0x1, P1 ;  /* 0x00005b000811ba11 */ /* 0x000fe200008f0c02 */
[----:B------:R-:W-:Y:S01]  /*1490*/  IMAD.IADD R239, R243, 0x1, R239 ;  /* 0x00000001f3ef7824 */ /* 0x000fe200078e02ef */
[----:B------:R1:W-:Y:S01]  /*14a0*/  @!P4 LDGSTS.E.BYPASS.LTC128B.128 [R241+0xb000], [R18.64+0x80] ;  /* 0x0b00008012f1cfae */ /* 0x0003e2000b901d50 */
[----:B------:R-:W-:Y:S01]  /*14b0*/  LEA R14, P0, R12, R242, 0x6 ;  /* 0x000000f20c0e7211 */ /* 0x000fe200078030ff */
[----:B------:R-:W-:Y:S01]  /*14c0*/  IMAD.U32 R2, RZ, RZ, UR4 ;  /* 0x00000004ff027e24 */ /* 0x000fe2000f8e00ff */
[----:B------:R-:W-:Y:S01]  /*14d0*/  ISETP.GE.AND P1, PT, R4, UR6, PT ;  /* 0x0000000604007c0c */ /* 0x000fe2000bf26270 */
[----:B------:R1:W-:Y:S01]  /*14e0*/  @!P4 LDGSTS.E.BYPASS.LTC128B.128 [R241+0xd000], [R18.64+0x100] ;  /* 0x0d00010012f1cfae */ /* 0x0003e2000b901d50 */
[----:B------:R-:W-:Y:S01]  /*14f0*/  SHF.R.S32.HI R4, RZ, 0x1f, R11 ;  /* 0x0000001fff047819 */ /* 0x000fe2000001140b */
[----:B------:R-:W-:Y:S01]  /*1500*/  IMAD.SHL.U32 R9, R3, 0x40, RZ ;  /* 0x0000004003097824 */ /* 0x000fe200078e00ff */
[----:B------:R-:W-:Y:S01]  /*1510*/  LEA.HI.X R15, R12, R239, R0, 0x6, P0 ;  /* 0x000000ef0c0f7211 */ /* 0x000fe200000f3400 */
[----:B------:R1:W-:Y:S01]  /*1520*/  @!P4 LDGSTS.E.BYPASS.LTC128B.128 [R241+0xf000], [R18.64+0x180] ;  /* 0x0f00018012f1cfae */ /* 0x0003e2000b901d50 */
[----:B------:R-:W-:Y:S01]  /*1530*/  IMAD.U32 R8, RZ, RZ, UR4 ;  /* 0x00000004ff087e24 */ /* 0x000fe2000f8e00ff */
[----:B------:R-:W-:Y:S01]  /*1540*/  SHF.R.S32.HI R12, RZ, 0x4, R6 ;  /* 0x00000004ff0c7819 */ /* 0x000fe20000011406 */
[----:B------:R-:W-:Y:S01]  /*1550*/  IMAD.U32 R13, RZ, RZ, UR19 ;  /* 0x00000013ff0d7e24 */ /* 0x000fe2000f8e00ff */
[----:B------:R3:W-:Y:S01]  /*1560*/  @!P3 LDGSTS.E.BYPASS.LTC128B.128 [R241+0x9800], [R16.64] ;  /* 0x0980000010f1bfae */ /* 0x0007e2000b901d50 */
[----:B------:R-:W-:Y:S01]  /*1570*/  LEA.HI R4, R4, R11, RZ, 0x3 ;  /* 0x0000000b04047211 */ /* 0x000fe200078f18ff */
[----:B------:R-:W-:Y:S01]  /*1580*/  UIMAD.WIDE.U32 UR18, UR4, 0x20, URZ ;  /* 0x00000020041278a5 */ /* 0x000fe2000f8e003f */
[----:B------:R-:W-:Y:S01]  /*1590*/  @!P2 LEA R2, P0, R2, R14, 0x4 ;  /* 0x0000000e0202a211 */ /* 0x000fe200078020ff */
[----:B------:R3:W-:Y:S01]  /*15a0*/  @!P3 LDGSTS.E.BYPASS.LTC128B.128 [R241+0xb800], [R16.64+0x80] ;  /* 0x0b80008010f1bfae */ /* 0x0007e2000b901d50 */
[----:B------:R-:W-:Y:S01]  /*15b0*/  LOP3.LUT R9, R9, 0x1c0, RZ, 0xc0, !PT ;  /* 0x000001c009097812 */ /* 0x000fe200078ec0ff */
[----:B------:R-:W-:Y:S01]  /*15c0*/  IMAD.SHL.U32 R97, R4, 0x40, RZ ;  /* 0x0000004004617824 */ /* 0x000fe200078e00ff */
[----:B------:R-:W-:Y:S01]  /*15d0*/  LEA.HI R6, R6, R12, RZ, 0x1 ;  /* 0x0000000c06067211 */ /* 0x000fe200078f08ff */
[----:B------:R3:W-:Y:S01]  /*15e0*/  @!P3 LDGSTS.E.BYPASS.LTC128B.128 [R241+0xd800], [R16.64+0x100] ;  /* 0x0d80010010f1bfae */ /* 0x0007e2000b901d50 */
[----:B------:R-:W-:-:S02]  /*15f0*/  LOP3.LUT R0, R4, 0xfffffff8, RZ, 0xc0, !PT ;  /* 0xfffffff804007812 */ /* 0x000fc400078ec0ff */
[----:B------:R-:W-:Y:S01]  /*1600*/  @!P2 LEA.HI.X R7, R8, R15, R7, 0x4, P0 ;  /* 0x0000000f0807a211 */ /* 0x000fe200000f2407 */
[----:B------:R3:W-:Y:S01]  /*1610*/  @!P3 LDGSTS.E.BYPASS.LTC128B.128 [R241+0xf800], [R16.64+0x180] ;  /* 0x0f80018010f1bfae */ /* 0x0007e2000b901d50 */
[----:B------:R-:W-:Y:S01]  /*1620*/  ISETP.GE.AND P0, PT, R240, UR6, PT ;  /* 0x00000006f0007c0c */ /* 0x000fe2000bf06270 */
[----:B------:R-:W-:Y:S01]  /*1630*/  IMAD.IADD R0, R11, 0x1, -R0 ;  /* 0x000000010b007824 */ /* 0x000fe200078e0a00 */
[----:B------:R-:W-:Y:S01]  /*1640*/  LOP3.LUT R10, R9, 0x8, R10, 0xf8, !PT ;  /* 0x00000008090a7812 */ /* 0x000fe200078ef80a */
[----:B------:R-:W0:Y:S01]  /*1650*/  LDGDEPBAR ;  /* 0x00000000000079af */ /* 0x000e220000000000 */
[----:B------:R-:W-:Y:S01]  /*1660*/  LOP3.LUT R6, R6, 0xfffffffe, RZ, 0xc0, !PT ;  /* 0xfffffffe06067812 */ /* 0x000fe200078ec0ff */
[----:B------:R-:W-:Y:S01]  /*1670*/  USHF.L.U32 UR6, UR5, 0x5, URZ ;  /* 0x0000000505067899 */ /* 0x000fe2000800063f */
[----:B------:R-:W-:Y:S01]  /*1680*/  SHF.R.U32.HI R9, RZ, 0x3, R9 ;  /* 0x00000003ff097819 */ /* 0x000fe20000011609 */
[----:B------:R-:W-:Y:S01]  /*1690*/  IMAD.SHL.U32 R11, R0, 0x40, RZ ;  /* 0x00000040000b7824 */ /* 0x000fe200078e00ff */
[----:B------:R-:W-:Y:S01]  /*16a0*/  LOP3.LUT R97, R97, 0xfffffe00, RZ, 0xc0, !PT ;  /* 0xfffffe0061617812 */ /* 0x000fe200078ec0ff */
[----:B------:R-:W-:Y:S01]  /*16b0*/  IMAD.IADD R6, R12, 0x1, -R6 ;  /* 0x000000010c067824 */ /* 0x000fe200078e0a06 */
[----:B------:R-:W-:Y:S01]  /*16c0*/  LOP3.LUT R9, R10, R9, RZ, 0x3c, !PT ;  /* 0x000000090a097212 */ /* 0x000fe200078e3cff */
[----:B------:R-:W-:Y:S01]  /*16d0*/  IMAD.U32 R10, RZ, RZ, UR4 ;  /* 0x00000004ff0a7e24 */ /* 0x000fe2000f8e00ff */
[----:B------:R-:W-:Y:S01]  /*16e0*/  @!P6 LEA R12, P4, R14, c[0x0][0x170], 0x1 ;  /* 0x00005c000e0cea11 */ /* 0x000fe200078808ff */
[----:B------:R-:W-:Y:S01]  /*16f0*/  VOTEU.ALL UP0, P0 ;  /* 0x00000000003f7886 */ /* 0x000fe20000000000 */
[----:B------:R-:W-:Y:S01]  /*1700*/  LOP3.LUT R11, R11, 0x1c0, RZ, 0xc0, !PT ;  /* 0x000001c00b0b7812 */ /* 0x000fe200078ec0ff */
[----:B------:R-:W-:Y:S01]  /*1710*/  IMAD R237, R6, 0x200, R9 ;  /* 0x0000020006ed7824 */ /* 0x000fe200078e0209 */
[----:B------:R-:W-:Y:S01]  /*1720*/  @!P6 LEA.HI.X R13, R14, c[0x0][0x174], R15, 0x1, P4 ;  /* 0x00005d000e0dea11 */ /* 0x000fe200020f0c0f */
[----:B------:R-:W-:Y:S01]  /*1730*/  IMAD.SHL.U32 R9, R6, 0x8, RZ ;  /* 0x0000000806097824 */ /* 0x000fe200078e00ff */
[----:B------:R-:W-:Y:S01]  /*1740*/  @!P1 IADD3 R6, P3, R14, UR18, RZ ;  /* 0x000000120e069c10 */ /* 0x000fe2000ff7e0ff */
[----:B------:R-:W-:Y:S01]  /*1750*/  IMAD.U32 R8, RZ, RZ, UR6 ;  /* 0x00000006ff087e24 */ /* 0x000fe2000f8e00ff */
[----:B------:R-:W-:Y:S01]  /*1760*/  SHF.R.U32.HI R96, RZ, 0x3, R11 ;  /* 0x00000003ff607819 */ /* 0x000fe2000001160b */
[----:B------:R-:W-:Y:S01]  /*1770*/  @!UP0 UIMAD UR6, UR5, 0x30, URZ ;  /* 0x00000030050688a4 */ /* 0x000fe2000f8e023f */
[----:B------:R-:W-:Y:S01]  /*1780*/  LOP3.LUT R9, R11, 0x8, R9, 0xf8, !PT ;  /* 0x000000080b097812 */ /* 0x000fe200078ef809 */
[----:B------:R-:W-:Y:S01]  /*1790*/  @!P0 IMAD.WIDE.U32 R10, R10, 0x30, R14 ;  /* 0x000000300a0a8825 */ /* 0x000fe200078e000e */
[----:B------:R-:W-:Y:S01]  /*17a0*/  @!P1 IADD3.X R8, R15, UR19, R8, P3, !PT ;  /* 0x000000130f089c10 */ /* 0x000fe20009ffe408 */
[----:B------:R-:W-:Y:S01]  /*17b0*/  UISETP.GE.AND UP0, UPT, UR13, 0x41, UPT ;  /* 0x000000410d00788c */ /* 0x000fe2000bf06270 */
[----:B---3--:R-:W-:Y:S01]  /*17c0*/  @!P2 LEA R16, P4, R2, c[0x0][0x170], 0x1 ;  /* 0x00005c000210aa11 */ /* 0x008fe200078808ff */
[----:B------:R-:W-:-:S04]  /*17d0*/  DEPBAR.LE SB0, 0x0 ;  /* 0x000080000000791a */ /* 0x000fc80000000000 */
[----:B------:R-:W-:Y:S01]  /*17e0*/  BAR.SYNC.DEFER_BLOCKING 0x0 ;  /* 0x0000000000007b1d */ /* 0x000fe20000010000 */
[----:B------:R-:W-:Y:S01]  /*17f0*/  @!P2 LEA.HI.X R17, R2, c[0x0][0x174], R7, 0x1, P4 ;  /* 0x00005d000211aa11 */ /* 0x000fe200020f0c07 */
[----:B------:R-:W-:Y:S01]  /*1800*/  IMAD R5, R5, 0x400, R97 ;  /* 0x0000040005057824 */ /* 0x000fe200078e0261 */
[----:B-1----:R-:W-:Y:S01]  /*1810*/  @!P1 LEA R18, P4, R6, c[0x0][0x170], 0x1 ;  /* 0x00005c0006129a11 */ /* 0x002fe200078808ff */
[----:B------:R-:W-:Y:S01]  /*1820*/  IMAD.SHL.U32 R237, R237, 0x2, RZ ;  /* 0x00000002eded7824 */ /* 0x000fe200078e00ff */
[----:B------:R-:W-:Y:S02]  /*1830*/  LOP3.LUT R96, R9, R96, RZ, 0x3c, !PT ;  /* 0x0000006009607212 */ /* 0x000fe400078e3cff */
[----:B------:R-:W-:Y:S02]  /*1840*/  @!P0 LEA R14, P3, R10, c[0x0][0x170], 0x1 ;  /* 0x00005c000a0e8a11 */ /* 0x000fe400078608ff */
[----:B------:R-:W-:Y:S01]  /*1850*/  @!P1 LEA.HI.X R19, R6, c[0x0][0x174], R8, 0x1, P4 ;  /* 0x00005d0006139a11 */ /* 0x000fe200020f0c08 */
[----:B------:R-:W-:Y:S01]  /*1860*/  IMAD.IADD R238, R96, 0x1, R5 ;  /* 0x0000000160ee7824 */ /* 0x000fe200078e0205 */
[----:B------:R-:W-:-:S02]  /*1870*/  @!P0 IADD3 R2, R11, UR6, RZ ;  /* 0x000000060b028c10 */ /* 0x000fc4000fffe0ff */
[----:B------:R-:W-:Y:S01]  /*1880*/  IADD3 R235, R237, 0x8020, RZ ;  /* 0x00008020edeb7810 */ /* 0x000fe20007ffe0ff */
[----:B------:R-:W-:Y:S01]  /*1890*/  IMAD.SHL.U32 R238, R238, 0x2, RZ ;  /* 0x00000002eeee7824 */ /* 0x000fe200078e00ff */
[----:B------:R-:W-:Y:S01]  /*18a0*/  @!P0 LEA.HI.X R15, R10, c[0x0][0x174], R2, 0x1, P3 ;  /* 0x00005d000a0f8a11 */ /* 0x000fe200018f0c02 */
[----:B------:R-:W-:Y:S01]  /*18b0*/  IMAD.MOV.U32 R2, RZ, RZ, 0x10 ;  /* 0x00000010ff027424 */ /* 0x000fe200078e00ff */
        /* <DEDUP_REMOVED lines=54> */
[----:B------:R-:W-:Y:S02]  /*1c20*/  IADD3 R227, R235, 0x800, RZ ;  /* 0x00000800ebe37810 */ /* 0x000fe40007ffe0ff */
[----:B------:R-:W-:Y:S01]  /*1c30*/  SEL R3, R3, 0xffffffc0, !P2 ;  /* 0xffffffc003037807 */ /* 0x000fe20005000000 */
[----:B------:R1:W-:Y:S01]  /*1c40*/  @!P0 LDGSTS.E.BYPASS.LTC128B.128 [R241+0x17800], [R14.64+0x180] ;  /* 0x178001800ef18fae */ /* 0x0003e2000b901d50 */
[C---:B------:R-:W-:Y:S02]  /*1c50*/  IADD3 R226, R235.reuse, 0x1000, RZ ;  /* 0x00001000ebe27810 */ /* 0x040fe40007ffe0ff */
[----:B------:R-:W-:Y:S01]  /*1c60*/  IADD3 R225, R235, 0x1800, RZ ;  /* 0x00001800ebe17810 */ /* 0x000fe20007ffe0ff */
[----:B------:R-:W-:Y:S01]  /*1c70*/  LDSM.16.M88.4 R32, [R238] ;  /* 0x00000000ee20783b */ /* 0x000fe20000000200 */
[----:B------:R-:W-:Y:S01]  /*1c80*/  IMAD.IADD R231, R237, 0x1, R3 ;  /* 0x00000001ede77824 */ /* 0x000fe200078e0203 */
[----:B------:R-:W-:Y:S01]  /*1c90*/  IADD3 R223, R235, 0x2000, RZ ;  /* 0x00002000ebdf7810 */ /* 0x000fe20007ffe0ff */
[----:B------:R-:W-:Y:S01]  /*1ca0*/  IMAD.IADD R224, R3, 0x1, R235 ;  /* 0x0000000103e07824 */ /* 0x000fe200078e02eb */
[----:B---3--:R-:W3:Y:S01]  /*1cb0*/  LDSM.16.M88.4 R16, [R237+0x8000] ;  /* 0x00800000ed10783b */ /* 0x008ee20000000200 */
[----:B------:R-:W-:-:S02]  /*1cc0*/  IADD3 R222, R235, 0x2800, RZ ;  /* 0x00002800ebde7810 */ /* 0x000fc40007ffe0ff */
[C---:B------:R-:W-:Y:S01]  /*1cd0*/  IADD3 R221, R235.reuse, 0x3000, RZ ;  /* 0x00003000ebdd7810 */ /* 0x040fe20007ffe0ff */
[----:B------:R-:W-:Y:S01]  /*1ce0*/  LDSM.16.M88.4 R24, [R236] ;  /* 0x00000000ec18783b */ /* 0x000fe20000000200 */
[C---:B------:R-:W-:Y:S02]  /*1cf0*/  IADD3 R220, R235.reuse, 0x3800, RZ ;  /* 0x00003800ebdc7810 */ /* 0x040fe40007ffe0ff */
[C---:B------:R-:W-:Y:S01]  /*1d00*/  IADD3 R219, R235.reuse, 0x4000, RZ ;  /* 0x00004000ebdb7810 */ /* 0x040fe20007ffe0ff */
[----:B------:R-:W4:Y:S01]  /*1d10*/  LDSM.16.M88.4 R40, [R237+0x8800] ;  /* 0x00880000ed28783b */ /* 0x000f220000000200 */
[C---:B------:R-:W-:Y:S02]  /*1d20*/  IADD3 R218, R235.reuse, 0x4800, RZ ;  /* 0x00004800ebda7810 */ /* 0x040fe40007ffe0ff */
[C---:B------:R-:W-:Y:S01]  /*1d30*/  IADD3 R217, R235.reuse, 0x5000, RZ ;  /* 0x00005000ebd97810 */ /* 0x040fe20007ffe0ff */
[----:B------:R-:W-:Y:S01]  /*1d40*/  LDSM.16.M88.4 R52, [R237+0x9000] ;  /* 0x00900000ed34783b */ /* 0x000fe20000000200 */
[----:B------:R-:W-:-:S02]  /*1d50*/  IADD3 R216, R235, 0x5800, RZ ;  /* 0x00005800ebd87810 */ /* 0x000fc40007ffe0ff */
[C---:B------:R-:W-:Y:S01]  /*1d60*/  IADD3 R215, R235.reuse, 0x6000, RZ ;  /* 0x00006000ebd77810 */ /* 0x040fe20007ffe0ff */
[----:B--2---:R-:W-:Y:S01]  /*1d70*/  LDSM.16.M88.4 R20, [R237+0x9800] ;  /* 0x00980000ed14783b */ /* 0x004fe20000000200 */
[C---:B------:R-:W-:Y:S02]  /*1d80*/  IADD3 R214, R235.reuse, 0x6800, RZ ;  /* 0x00006800ebd67810 */ /* 0x040fe40007ffe0ff */
[C---:B------:R-:W-:Y:S01]  /*1d90*/  IADD3 R213, R235.reuse, 0x7000, RZ ;  /* 0x00007000ebd57810 */ /* 0x040fe20007ffe0ff */
[----:B-1----:R-:W1:Y:S01]  /*1da0*/  LDSM.16.M88.4 R12, [R235] ;  /* 0x00000000eb0c783b */ /* 0x002e620000000200 */
[----:B------:R-:W-:-:S03]  /*1db0*/  IADD3 R212, R235, 0x7800, RZ ;  /* 0x00007800ebd47810 */ /* 0x000fc60007ffe0ff */
[----:B------:R-:W-:Y:S04]  /*1dc0*/  LDSM.16.M88.4 R68, [R234] ;  /* 0x00000000ea44783b */ /* 0x000fe80000000200 */
[----:B------:R-:W2:Y:S04]  /*1dd0*/  LDSM.16.M88.4 R8, [R231+0x8000] ;  /* 0x00800000e708783b */ /* 0x000ea80000000200 */
[----:B------:R-:W5:Y:S04]  /*1de0*/  LDSM.16.M88.4 R48, [R235+0x800] ;  /* 0x00080000eb30783b */ /* 0x000f680000000200 */
[----:B------:R-:W2:Y:S01]  /*1df0*/  LDSM.16.M88.4 R44, [R235+0x1000] ;  /* 0x00100000eb2c783b */ /* 0x000ea20000000200 */
[C---:B---3--:R-:W-:Y:S03]  /*1e00*/  HMMA.16816.F32.BF16 R4, R32.reuse, R16, RZ ;  /* 0x000000102004723c */ /* 0x048fe600000418ff */
[----:B------:R-:W3:Y:S04]  /*1e10*/  LDSM.16.M88.4 R36, [R235+0x1800] ;  /* 0x00180000eb24783b */ /* 0x000ee80000000200 */
[----:B------:R-:W-:Y:S01]  /*1e20*/  LDSM.16.M88.4 R76, [R231+0x8800] ;  /* 0x00880000e74c783b */ /* 0x000fe20000000200 */
[C---:B------:R-:W-:Y:S03]  /*1e30*/  HMMA.16816.F32.BF16 R16, R32.reuse, R18, RZ ;  /* 0x000000122010723c */ /* 0x040fe600000418ff */
[----:B------:R-:W-:Y:S04]  /*1e40*/  LDSM.16.M88.4 R64, [R231+0x9000] ;  /* 0x00900000e740783b */ /* 0x000fe80000000200 */
[----:B------:R-:W-:Y:S01]  /*1e50*/  LDSM.16.M88.4 R60, [R231+0x9800] ;  /* 0x00980000e73c783b */ /* 0x000fe20000000200 */
[----:B----4-:R-:W-:Y:S03]  /*1e60*/  HMMA.16816.F32.BF16 R28, R32, R40, RZ ;  /* 0x00000028201c723c */ /* 0x010fe600000418ff */
[----:B------:R-:W-:Y:S04]  /*1e70*/  LDSM.16.M88.4 R80, [R234+0x4000] ;  /* 0x00400000ea50783b */ /* 0x000fe80000000200 */
[----:B------:R-:W-:Y:S01]  /*1e80*/  LDSM.16.M88.4 R88, [R237+0xe800] ;  /* 0x00e80000ed58783b */ /* 0x000fe20000000200 */
[----:B-1----:R-:W-:Y:S03]  /*1e90*/  HMMA.16816.F32.BF16 R4, R24, R12, R4 ;  /* 0x0000000c1804723c */ /* 0x002fe60000041804 */
[----:B------:R-:W-:Y:S04]  /*1ea0*/  LDSM.16.M88.4 R84, [R231+0xe000] ;  /* 0x00e00000e754783b */ /* 0x000fe80000000200 */
[----:B------:R-:W0:Y:S01]  /*1eb0*/  LDGDEPBAR ;  /* 0x00000000000079af */ /* 0x000e220000000000 */
[C---:B------:R-:W-:Y:S08]  /*1ec0*/  HMMA.16816.F32.BF16 R56, R32.reuse, R52, RZ ;  /* 0x000000342038723c */ /* 0x040ff000000418ff */
[C---:B------:R-:W-:Y:S08]  /*1ed0*/  HMMA.16816.F32.BF16 R40, R32.reuse, R42, RZ ;  /* 0x0000002a2028723c */ /* 0x040ff000000418ff */
[C---:B------:R-:W-:Y:S08]  /*1ee0*/  HMMA.16816.F32.BF16 R52, R32.reuse, R54, RZ ;  /* 0x000000362034723c */ /* 0x040ff000000418ff */
[C---:B------:R-:W-:Y:S08]  /*1ef0*/  HMMA.16816.F32.BF16 R72, R32.reuse, R20, RZ ;  /* 0x000000142048723c */ /* 0x040ff000000418ff */
[----:B------:R-:W-:Y:S01]  /*1f00*/  HMMA.16816.F32.BF16 R32, R32, R22, RZ ;  /* 0x000000162020723c */ /* 0x000fe200000418ff */
[----:B------:R-:W-:Y:S07]  /*1f10*/  LDSM.16.M88.4 R20, [R233] ;  /* 0x00000000e914783b */ /* 0x000fee0000000200 */
[----:B------:R-:W-:Y:S01]  /*1f20*/  HMMA.16816.F32.BF16 R16, R24, R14, R16 ;  /* 0x0000000e1810723c */ /* 0x000fe20000041810 */
[----:B------:R-:W1:Y:S07]  /*1f30*/  LDSM.16.M88.4 R12, [R224] ;  /* 0x00000000e00c783b */ /* 0x000e6e0000000200 */
[----:B--2---:R-:W-:Y:S08]  /*1f40*/  HMMA.16816.F32.BF16 R4, R68, R8, R4 ;  /* 0x000000084404723c */ /* 0x004ff00000041804 */
[C---:B-----5:R-:W-:Y:S08]  /*1f50*/  HMMA.16816.F32.BF16 R28, R24.reuse, R48, R28 ;  /* 0x00000030181c723c */ /* 0x060ff0000004181c */
        /* <DEDUP_REMOVED lines=8> */
[----:B------:R-:W-:Y:S03]  /*1fe0*/  LDSM.16.M88.4 R36, [R224+0x1800] ;  /* 0x00180000e024783b */ /* 0x000fe60000000200 */
[----:B------:R-:W-:Y:S01]  /*1ff0*/  HMMA.16816.F32.BF16 R16, R68, R10, R16 ;  /* 0x0000000a4410723c */ /* 0x000fe20000041810 */
[----:B------:R-:W2:Y:S07]  /*2000*/  LDSM.16.M88.4 R8, [R237+0xa000] ;  /* 0x00a00000ed08783b */ /* 0x000eae0000000200 */
[----:B-1----:R-:W-:Y:S08]  /*2010*/  HMMA.16816.F32.BF16 R4, R20, R12, R4 ;  /* 0x0000000c1404723c */ /* 0x002ff00000041804 */
        /* <DEDUP_REMOVED lines=10> */
[----:B------:R-:W-:Y:S01]  /*20c0*/  HMMA.16816.F32.BF16 R16, R20, R14, R16 ;  /* 0x0000000e1410723c */ /* 0x000fe20000041810 */
[----:B------:R-:W1:Y:S07]  /*20d0*/  LDSM.16.M88.4 R12, [R235+0x2000] ;  /* 0x00200000eb0c783b */ /* 0x000e6e0000000200 */
[----:B--2---:R-:W-:Y:S08]  /*20e0*/  HMMA.16816.F32.BF16 R4, R24, R8, R4 ;  /* 0x000000081804723c */ /* 0x004ff00000041804 */
        /* <DEDUP_REMOVED lines=40> */
[----:B------:R-:W-:Y:S01]  /*2370*/  HMMA.16816.F32.BF16 R68, R8, R62, R68 ;  /* 0x0000003e0844723c */ /* 0x000fe20000041844 */
[----:B------:R-:W-:Y:S07]  /*2380*/  LDSM.16.M88.4 R60, [R235+0x4000] ;  /* 0x00400000eb3c783b */ /* 0x000fee0000000200 */
[----:B------:R-:W-:Y:S01]  /*2390*/  HMMA.16816.F32.BF16 R16, R24, R14, R16 ;  /* 0x0000000e1810723c */ /* 0x000fe20000041810 */
[----:B------:R-:W1:Y:S07]  /*23a0*/  LDSM.16.M88.4 R12, [R236+0x4000] ;  /* 0x00400000ec0c783b */ /* 0x000e6e0000000200 */
[C---:B------:R-:W-:Y:S08]  /*23b0*/  HMMA.16816.F32.BF16 R28, R8.reuse, R76, R28 ;  /* 0x0000004c081c723c */ /* 0x040ff0000004181c */
[C---:B------:R-:W-:Y:S01]  /*23c0*/  HMMA.16816.F32.BF16 R40, R8.reuse, R78, R40 ;  /* 0x0000004e0828723c */ /* 0x040fe20000041828 */
[----:B------:R-:W-:Y:S07]  /*23d0*/  LDSM.16.M88.4 R76, [R231+0xc800] ;  /* 0x00c80000e74c783b */ /* 0x000fee0000000200 */
[C---:B------:R-:W-:Y:S08]  /*23e0*/  HMMA.16816.F32.BF16 R56, R8.reuse, R64, R56 ;  /* 0x000000400838723c */ /* 0x040ff00000041838 */
[----:B------:R-:W-:Y:S01]  /*23f0*/  HMMA.16816.F32.BF16 R52, R8, R66, R52 ;  /* 0x000000420834723c */ /* 0x000fe20000041834 */
[----:B------:R-:W3:Y:S04]  /*2400*/  LDSM.16.M88.4 R8, [R237+0xc800] ;  /* 0x00c80000ed08783b */ /* 0x000ee80000000200 */
[----:B------:R-:W-:Y:S03]  /*2410*/  LDSM.16.M88.4 R64, [R233+0x4000] ;  /* 0x00400000e940783b */ /* 0x000fe60000000200 */
[C---:B--2---:R-:W-:Y:S08]  /*2420*/  HMMA.16816.F32.BF16 R4, R32.reuse, R20, R4 ;  /* 0x000000142004723c */ /* 0x044ff00000041804 */
[----:B------:R-:W-:Y:S01]  /*2430*/  HMMA.16816.F32.BF16 R16, R32, R22, R16 ;  /* 0x000000162010723c */ /* 0x000fe20000041810 */
[----:B------:R-:W2:Y:S07]  /*2440*/  LDSM.16.M88.4 R20, [R231+0xc000] ;  /* 0x00c00000e714783b */ /* 0x000eae0000000200 */
[C---:B------:R-:W-:Y:S08]  /*2450*/  HMMA.16816.F32.BF16 R28, R24.reuse, R48, R28 ;  /* 0x00000030181c723c */ /* 0x040ff0000004181c */
[C---:B------:R-:W-:Y:S01]  /*2460*/  HMMA.16816.F32.BF16 R40, R24.reuse, R50, R40 ;  /* 0x000000321828723c */ /* 0x040fe20000041828 */
[----:B------:R-:W4:Y:S07]  /*2470*/  LDSM.16.M88.4 R48, [R237+0xd000] ;  /* 0x00d00000ed30783b */ /* 0x000f2e0000000200 */
[C---:B------:R-:W-:Y:S08]  /*2480*/  HMMA.16816.F32.BF16 R56, R24.reuse, R44, R56 ;  /* 0x0000002c1838723c */ /* 0x040ff00000041838 */
[----:B------:R-:W-:Y:S01]  /*2490*/  HMMA.16816.F32.BF16 R52, R24, R46, R52 ;  /* 0x0000002e1834723c */ /* 0x000fe20000041834 */
[----:B------:R-:W5:Y:S07]  /*24a0*/  LDSM.16.M88.4 R44, [R237+0xd800] ;  /* 0x00d80000ed2c783b */ /* 0x000f6e0000000200 */
[----:B-1----:R-:W-:Y:S08]  /*24b0*/  HMMA.16816.F32.BF16 R4, R12, R60, R4 ;  /* 0x0000003c0c04723c */ /* 0x002ff00000041804 */
[C---:B------:R-:W-:Y:S08]  /*24c0*/  HMMA.16816.F32.BF16 R72, R24.reuse, R36, R72 ;  /* 0x000000241848723c */ /* 0x040ff00000041848 */
[----:B------:R-:W-:Y:S01]  /*24d0*/  HMMA.16816.F32.BF16 R68, R24, R38, R68 ;  /* 0x000000261844723c */ /* 0x000fe20000041844 */
[----:B------:R-:W1:Y:S04]  /*24e0*/  LDSM.16.M88.4 R36, [R235+0x4800] ;  /* 0x00480000eb24783b */ /* 0x000e680000000200 */
[----:B------:R-:W1:Y:S03]  /*24f0*/  LDSM.16.M88.4 R24, [R224+0x4000] ;  /* 0x00400000e018783b */ /* 0x000e660000000200 */
[C---:B---3--:R-:W-:Y:S08]  /*2500*/  HMMA.16816.F32.BF16 R28, R32.reuse, R8, R28 ;  /* 0x00000008201c723c */ /* 0x048ff0000004181c */
[----:B------:R-:W-:Y:S01]  /*2510*/  HMMA.16816.F32.BF16 R40, R32, R10, R40 ;  /* 0x0000000a2028723c */ /* 0x000fe20000041828 */
[----:B------:R-:W3:Y:S07]  /*2520*/  LDSM.16.M88.4 R8, [R235+0x5000] ;  /* 0x00500000eb08783b */ /* 0x000eee0000000200 */
[----:B------:R-:W-:Y:S01]  /*2530*/  HMMA.16816.F32.BF16 R16, R12, R62, R16 ;  /* 0x0000003e0c10723c */ /* 0x000fe20000041810 */
[----:B------:R-:W-:Y:S07]  /*2540*/  LDSM.16.M88.4 R60, [R235+0x5800] ;  /* 0x00580000eb3c783b */ /* 0x000fee0000000200 */
[----:B--2---:R-:W-:Y:S08]  /*2550*/  HMMA.16816.F32.BF16 R4, R80, R20, R4 ;  /* 0x000000145004723c */ /* 0x004ff00000041804 */
[C---:B----4-:R-:W-:Y:S08]  /*2560*/  HMMA.16816.F32.BF16 R56, R32.reuse, R48, R56 ;  /* 0x000000302038723c */ /* 0x050ff00000041838 */
[C---:B------:R-:W-:Y:S01]  /*2570*/  HMMA.16816.F32.BF16 R52, R32.reuse, R50, R52 ;  /* 0x000000322034723c */ /* 0x040fe20000041834 */
[----:B------:R-:W-:Y:S07]  /*2580*/  LDSM.16.M88.4 R48, [R238+0x6000] ;  /* 0x00600000ee30783b */ /* 0x000fee0000000200 */
[C---:B-----5:R-:W-:Y:S08]  /*2590*/  HMMA.16816.F32.BF16 R72, R32.reuse, R44, R72 ;  /* 0x0000002c2048723c */ /* 0x060ff00000041848 */
[----:B------:R-:W-:Y:S01]  /*25a0*/  HMMA.16816.F32.BF16 R68, R32, R46, R68 ;  /* 0x0000002e2044723c */ /* 0x000fe20000041844 */
[----:B------:R-:W2:Y:S04]  /*25b0*/  LDSM.16.M88.4 R32, [R237+0xe000] ;  /* 0x00e00000ed20783b */ /* 0x000ea80000000200 */
[----:B------:R-:W-:Y:S03]  /*25c0*/  LDSM.16.M88.4 R44, [R235+0x6000] ;  /* 0x00600000eb2c783b */ /* 0x000fe60000000200 */
[----:B-1----:R-:W-:Y:S08]  /*25d0*/  HMMA.16816.F32.BF16 R28, R12, R36, R28 ;  /* 0x000000240c1c723c */ /* 0x002ff0000004181c */
[----:B------:R-:W-:Y:S01]  /*25e0*/  HMMA.16816.F32.BF16 R16, R80, R22, R16 ;  /* 0x000000165010723c */ /* 0x000fe20000041810 */
[----:B------:R-:W-:Y:S07]  /*25f0*/  LDSM.16.M88.4 R20, [R231+0xd000] ;  /* 0x00d00000e714783b */ /* 0x000fee0000000200 */
[----:B------:R-:W-:Y:S08]  /*2600*/  HMMA.16816.F32.BF16 R4, R64, R24, R4 ;  /* 0x000000184004723c */ /* 0x000ff00000041804 */
[C---:B------:R-:W-:Y:S01]  /*2610*/  HMMA.16816.F32.BF16 R40, R12.reuse, R38, R40 ;  /* 0x000000260c28723c */ /* 0x040fe20000041828 */
[----:B------:R-:W-:Y:S07]  /*2620*/  LDSM.16.M88.4 R36, [R236+0x6000] ;  /* 0x00600000ec24783b */ /* 0x000fee0000000200 */
[C---:B---3--:R-:W-:Y:S08]  /*2630*/  HMMA.16816.F32.BF16 R56, R12.reuse, R8, R56 ;  /* 0x000000080c38723c */ /* 0x048ff00000041838 */
[----:B------:R-:W-:Y:S01]  /*2640*/  HMMA.16816.F32.BF16 R52, R12, R10, R52 ;  /* 0x0000000a0c34723c */ /* 0x000fe20000041834 */
[----:B------:R-:W1:Y:S07]  /*2650*/  LDSM.16.M88.4 R8, [R224+0x4800] ;  /* 0x00480000e008783b */ /* 0x000e6e0000000200 */
[----:B------:R-:W-:Y:S08]  /*2660*/  HMMA.16816.F32.BF16 R28, R80, R76, R28 ;  /* 0x0000004c501c723c */ /* 0x000ff0000004181c */
[----:B------:R-:W-:Y:S01]  /*2670*/  HMMA.16816.F32.BF16 R16, R64, R26, R16 ;  /* 0x0000001a4010723c */ /* 0x000fe20000041810 */
[----:B------:R-:W3:Y:S07]  /*2680*/  LDSM.16.M88.4 R24, [R234+0x6000] ;  /* 0x00600000ea18783b */ /* 0x000eee0000000200 */
[----:B--2---:R-:W-:Y:S08]  /*2690*/  HMMA.16816.F32.BF16 R4, R48, R32, R4 ;  /* 0x000000203004723c */ /* 0x004ff00000041804 */
[----:B------:R-:W-:Y:S01]  /*26a0*/  HMMA.16816.F32.BF16 R40, R80, R78, R40 ;  /* 0x0000004e5028723c */ /* 0x000fe20000041828 */
[----:B------:R-:W-:Y:S07]  /*26b0*/  LDSM.16.M88.4 R76, [R231+0xd800] ;  /* 0x00d80000e74c783b */ /* 0x000fee0000000200 */
[----:B------:R-:W-:Y:S01]  /*26c0*/  HMMA.16816.F32.BF16 R16, R48, R34, R16 ;  /* 0x000000223010723c */ /* 0x000fe20000041810 */
[----:B------:R-:W2:Y:S07]  /*26d0*/  LDSM.16.M88.4 R32, [R235+0x6800] ;  /* 0x00680000eb20783b */ /* 0x000eae0000000200 */
[----:B-1----:R-:W-:Y:S08]  /*26e0*/  HMMA.16816.F32.BF16 R28, R64, R8, R28 ;  /* 0x00000008401c723c */ /* 0x002ff0000004181c */
[----:B------:R-:W-:Y:S08]  /*26f0*/  HMMA.16816.F32.BF16 R4, R36, R44, R4 ;  /* 0x0000002c2404723c */ /* 0x000ff00000041804 */
[----:B------:R-:W-:Y:S01]  /*2700*/  HMMA.16816.F32.BF16 R40, R64, R10, R40 ;  /* 0x0000000a4028723c */ /* 0x000fe20000041828 */
[----:B------:R-:W-:Y:S07]  /*2710*/  LDSM.16.M88.4 R8, [R224+0x6000] ;  /* 0x00600000e008783b */ /* 0x000fee0000000200 */
[C---:B------:R-:W-:Y:S08]  /*2720*/  HMMA.16816.F32.BF16 R72, R12.reuse, R60, R72 ;  /* 0x0000003c0c48723c */ /* 0x040ff00000041848 */
[----:B------:R-:W-:Y:S01]  /*2730*/  HMMA.16816.F32.BF16 R68, R12, R62, R68 ;  /* 0x0000003e0c44723c */ /* 0x000fe20000041844 */
[----:B------:R-:W1:Y:S04]  /*2740*/  LDSM.16.M88.4 R12, [R233+0x6000] ;  /* 0x00600000e90c783b */ /* 0x000e680000000200 */
[----:B------:R-:W4:Y:S03]  /*2750*/  LDSM.16.M88.4 R60, [R224+0x5000] ;  /* 0x00500000e03c783b */ /* 0x000f260000000200 */
[----:B------:R-:W-:Y:S08]  /*2760*/  HMMA.16816.F32.BF16 R28, R48, R88, R28 ;  /* 0x00000058301c723c */ /* 0x000ff0000004181c */
[----:B------:R-:W-:Y:S01]  /*2770*/  HMMA.16816.F32.BF16 R16, R36, R46, R16 ;  /* 0x0000002e2410723c */ /* 0x000fe20000041810 */
[----:B------:R-:W-:Y:S07]  /*2780*/  LDSM.16.M88.4 R44, [R237+0xf000] ;  /* 0x00f00000ed2c783b */ /* 0x000fee0000000200 */
[----:B---3--:R-:W-:Y:S08]  /*2790*/  HMMA.16816.F32.BF16 R4, R24, R84, R4 ;  /* 0x000000541804723c */ /* 0x008ff00000041804 */
[----:B------:R-:W-:Y:S08]  /*27a0*/  HMMA.16816.F32.BF16 R56, R80, R20, R56 ;  /* 0x000000145038723c */ /* 0x000ff00000041838 */
[----:B------:R-:W-:Y:S08]  /*27b0*/  HMMA.16816.F32.BF16 R40, R48, R90, R40 ;  /* 0x0000005a3028723c */ /* 0x000ff00000041828 */
[----:B------:R-:W-:Y:S01]  /*27c0*/  HMMA.16816.F32.BF16 R52, R80, R22, R52 ;  /* 0x000000165034723c */ /* 0x000fe20000041834 */
[----:B------:R-:W3:Y:S07]  /*27d0*/  LDSM.16.M88.4 R20, [R231+0xe800] ;  /* 0x00e80000e714783b */ /* 0x000eee0000000200 */
[----:B--2---:R-:W-:Y:S08]  /*27e0*/  HMMA.16816.F32.BF16 R28, R36, R32, R28 ;  /* 0x00000020241c723c */ /* 0x004ff0000004181c */
[----:B------:R-:W-:Y:S01]  /*27f0*/  HMMA.16816.F32.BF16 R16, R24, R86, R16 ;  /* 0x000000561810723c */ /* 0x000fe20000041810 */
[----:B------:R-:W-:Y:S07]  /*2800*/  LDSM.16.M88.4 R84, [R235+0x7000] ;  /* 0x00700000eb54783b */ /* 0x000fee0000000200 */
[----:B-1----:R-:W-:Y:S08]  /*2810*/  HMMA.16816.F32.BF16 R4, R12, R8, R4 ;  /* 0x000000080c04723c */ /* 0x002ff00000041804 */
[----:B----4-:R-:W-:Y:S08]  /*2820*/  HMMA.16816.F32.BF16 R56, R64, R60, R56 ;  /* 0x0000003c4038723c */ /* 0x010ff00000041838 */
[----:B------:R-:W-:Y:S01]  /*2830*/  HMMA.16816.F32.BF16 R40, R36, R34, R40 ;  /* 0x000000222428723c */ /* 0x000fe20000041828 */
[----:B------:R-:W1:Y:S07]  /*2840*/  LDSM.16.M88.4 R32, [R224+0x5800] ;  /* 0x00580000e020783b */ /* 0x000e6e0000000200 */
[----:B------:R-:W-:Y:S01]  /*2850*/  HMMA.16816.F32.BF16 R72, R80, R76, R72 ;  /* 0x0000004c5048723c */ /* 0x000fe20000041848 */
[----:B------:R-:W-:-:S02]  /*2860*/  FMUL.FTZ R5, R5, c[0x0][0x2ec] ;  /* 0x0000bb0005057a20 */ /* 0x000fc40000410000 */
[----:B------:R-:W-:Y:S02]  /*2870*/  FMUL.FTZ R6, R6, c[0x0][0x2ec] ;  /* 0x0000bb0006067a20 */ /* 0x000fe40000410000 */
[----:B------:R-:W-:Y:S02]  /*2880*/  FMUL.FTZ R3, R4, c[0x0][0x2ec] ;  /* 0x0000bb0004037a20 */ /* 0x000fe40000410000 */
[----:B------:R-:W-:Y:S01]  /*2890*/  FMUL.FTZ R60, R7, c[0x0][0x2ec] ;  /* 0x0000bb00073c7a20 */ /* 0x000fe20000410000 */
[----:B------:R-:W-:Y:S01]  /*28a0*/  HMMA.16816.F32.BF16 R76, R80, R78, R68 ;  /* 0x0000004e504c723c */ /* 0x000fe20000041844 */
[----:B------:R-:W2:Y:S02]  /*28b0*/  LDSM.16.M88.4 R68, [R224+0x6800] ;  /* 0x00680000e044783b */ /* 0x000ea40000000200 */
[----:B------:R-:W-:Y:S05]  /*28c0*/  MUFU.TANH R3, R3 ;  /* 0x0000000300037308 */ /* 0x000fea0000002400 */
[----:B---3--:R-:W-:Y:S03]  /*28d0*/  HMMA.16816.F32.BF16 R28, R24, R20, R28 ;  /* 0x00000014181c723c */ /* 0x008fe6000004181c */
[----:B------:R-:W-:Y:S05]  /*28e0*/  MUFU.TANH R60, R60 ;  /* 0x0000003c003c7308 */ /* 0x000fea0000002400 */
[----:B------:R-:W-:Y:S01]  /*28f0*/  HMMA.16816.F32.BF16 R16, R12, R10, R16 ;  /* 0x0000000a0c10723c */ /* 0x000fe20000041810 */
[----:B------:R-:W-:Y:S07]  /*2900*/  LDSM.16.M88.4 R8, [R231+0xf000] ;  /* 0x00f00000e708783b */ /* 0x000fee0000000200 */
[----:B------:R-:W-:Y:S01]  /*2910*/  HMMA.16816.F32.BF16 R56, R48, R44, R56 ;  /* 0x0000002c3038723c */ /* 0x000fe20000041838 */
[----:B------:R-:W-:Y:S07]  /*2920*/  MUFU.TANH R44, R5 ;  /* 0x00000005002c7308 */ /* 0x000fee0000002400 */
[C---:B------:R-:W-:Y:S01]  /*2930*/  HMMA.16816.F32.BF16 R52, R64.reuse, R62, R52 ;  /* 0x0000003e4034723c */ /* 0x040fe20000041834 */
[----:B------:R3:W4:Y:S07]  /*2940*/  MUFU.TANH R45, R6 ;  /* 0x00000006002d7308 */ /* 0x00072e0000002400 */
[----:B-1----:R-:W-:Y:S01]  /*2950*/  HMMA.16816.F32.BF16 R72, R64, R32, R72 ;  /* 0x000000204048723c */ /* 0x002fe20000041848 */
[----:B------:R-:W-:-:S02]  /*2960*/  FMUL.FTZ R16, R16, c[0x0][0x2ec] ;  /* 0x0000bb0010107a20 */ /* 0x000fc40000410000 */
[----:B------:R-:W-:Y:S02]  /*2970*/  FMUL.FTZ R17, R17, c[0x0][0x2ec] ;  /* 0x0000bb0011117a20 */ /* 0x000fe40000410000 */
[----:B------:R-:W-:Y:S01]  /*2980*/  FMUL.FTZ R18, R18, c[0x0][0x2ec] ;  /* 0x0000bb0012127a20 */ /* 0x000fe20000410000 */
[----:B------:R-:W-:Y:S01]  /*2990*/  MUFU.TANH R61, R16 ;  /* 0x00000010003d7308 */ /* 0x000fe20000002400 */
[----:B------:R-:W-:Y:S01]  /*29a0*/  FMUL.FTZ R33, R19, c[0x0][0x2ec] ;  /* 0x0000bb0013217a20 */ /* 0x000fe20000410000 */
[----:B------:R-:W-:Y:S01]  /*29b0*/  HMMA.16816.F32.BF16 R76, R64, R34, R76 ;  /* 0x00000022404c723c */ /* 0x000fe2000004184c */
[----:B---3--:R-:W1:Y:S05]  /*29c0*/  LDSM.16.M88.4 R4, [R237+0xf800] ;  /* 0x00f80000ed04783b */ /* 0x008e6a0000000200 */
[----:B------:R-:W3:Y:S02]  /*29d0*/  MUFU.TANH R32, R18 ;  /* 0x0000001200207308 */ /* 0x000ee40000002400 */
[----:B--2---:R-:W-:Y:S06]  /*29e0*/  HMMA.16816.F32.BF16 R28, R12, R68, R28 ;  /* 0x000000440c1c723c */ /* 0x004fec000004181c */
[----:B------:R-:W2:Y:S02]  /*29f0*/  MUFU.TANH R33, R33 ;  /* 0x0000002100217308 */ /* 0x000ea40000002400 */
[----:B------:R-:W-:Y:S06]  /*2a00*/  HMMA.16816.F32.BF16 R52, R48, R46, R52 ;  /* 0x0000002e3034723c */ /* 0x000fec0000041834 */
[----:B------:R5:W1:Y:S02]  /*2a10*/  MUFU.TANH R46, R17 ;  /* 0x00000011002e7308 */ /* 0x000a640000002400 */
[----:B------:R-:W-:Y:S08]  /*2a20*/  HMMA.16816.F32.BF16 R56, R36, R84, R56 ;  /* 0x000000542438723c */ /* 0x000ff00000041838 */
[----:B------:R-:W-:Y:S01]  /*2a30*/  FMUL.FTZ R28, R28, c[0x0][0x2ec] ;  /* 0x0000bb001c1c7a20 */ /* 0x000fe20000410000 */
[----:B------:R-:W-:Y:S01]  /*2a40*/  HMMA.16816.F32.BF16 R40, R24, R22, R40 ;  /* 0x000000161828723c */ /* 0x000fe20000041828 */
[----:B------:R-:W-:Y:S01]  /*2a50*/  FMUL.FTZ R29, R29, c[0x0][0x2ec] ;  /* 0x0000bb001d1d7a20 */ /* 0x000fe20000410000 */
[----:B------:R-:W-:Y:S01]  /*2a60*/  LDSM.16.M88.4 R20, [R224+0x7000] ;  /* 0x00700000e014783b */ /* 0x000fe20000000200 */
[----:B------:R-:W-:Y:S03]  /*2a70*/  MUFU.TANH R47, R28 ;  /* 0x0000001c002f7308 */ /* 0x000fe60000002400 */
[----:B-----5:R-:W5:Y:S02]  /*2a80*/  LDSM.16.M88.4 R16, [R235+0x7800] ;  /* 0x00780000eb10783b */ /* 0x020f640000000200 */
[C---:B-1----:R-:W-:Y:S03]  /*2a90*/  HMMA.16816.F32.BF16 R72, R48.reuse, R4, R72 ;  /* 0x000000043048723c */ /* 0x042fe60000041848 */
[----:B------:R1:W-:Y:S04]  /*2aa0*/  MUFU.TANH R62, R29 ;  /* 0x0000001d003e7308 */ /* 0x0003e80000002400 */
[----:B------:R-:W-:Y:S01]  /*2ab0*/  FMUL.FTZ R4, R30, c[0x0][0x2ec] ;  /* 0x0000bb001e047a20 */ /* 0x000fe20000410000 */
[----:B------:R-:W-:Y:S01]  /*2ac0*/  HMMA.16816.F32.BF16 R76, R48, R6, R76 ;  /* 0x00000006304c723c */ /* 0x000fe2000004184c */
[----:B------:R-:W-:-:S04]  /*2ad0*/  FMUL.FTZ R5, R31, c[0x0][0x2ec] ;  /* 0x0000bb001f057a20 */ /* 0x000fc80000410000 */
[----:B------:R-:W2:Y:S02]  /*2ae0*/  MUFU.TANH R4, R4 ;  /* 0x0000000400047308 */ /* 0x000ea40000002400 */
[----:B------:R-:W-:Y:S01]  /*2af0*/  IMAD.SHL.U32 R7, R98, 0x2, RZ ;  /* 0x0000000262077824 */ /* 0x000fe200078e00ff */
[----:B------:R-:W-:Y:S01]  /*2b00*/  HMMA.16816.F32.BF16 R52, R36, R86, R52 ;  /* 0x000000562434723c */ /* 0x000fe20000041834 */
[----:B------:R-:W-:Y:S01]  /*2b10*/  IMAD.U32 R6, RZ, RZ, UR10 ;  /* 0x0000000aff067e24 */ /* 0x000fe2000f8e00ff */
[----:B-1----:R-:W1:Y:S02]  /*2b20*/  LDSM.16.M88.4 R28, [R231+0xf800] ;  /* 0x00f80000e71c783b */ /* 0x002e640000000200 */
[----:B------:R-:W-:Y:S01]  /*2b30*/  LOP3.LUT R7, R7, 0x6, RZ, 0xc0, !PT ;  /* 0x0000000607077812 */ /* 0x000fe200078ec0ff */
[----:B------:R-:W1:Y:S03]  /*2b40*/  MUFU.TANH R5, R5 ;  /* 0x0000000500057308 */ /* 0x000e660000002400 */
[----:B------:R-:W-:Y:S08]  /*2b50*/  HMMA.16816.F32.BF16 R56, R24, R8, R56 ;  /* 0x000000081838723c */ /* 0x000ff00000041838 */
[----:B------:R-:W-:Y:S08]  /*2b60*/  HMMA.16816.F32.BF16 R40, R12, R70, R40 ;  /* 0x000000460c28723c */ /* 0x000ff00000041828 */
[C---:B-----5:R-:W-:Y:S08]  /*2b70*/  HMMA.16816.F32.BF16 R72, R36.reuse, R16, R72 ;  /* 0x000000102448723c */ /* 0x060ff00000041848 */
[----:B------:R-:W-:Y:S07]  /*2b80*/  HMMA.16816.F32.BF16 R76, R36, R18, R76 ;  /* 0x00000012244c723c */ /* 0x000fee000004184c */
[----:B------:R-:W-:Y:S01]  /*2b90*/  IMAD R18, R6, 0x40, R7 ;  /* 0x0000004006127824 */ /* 0x000fe200078e0207 */
[----:B------:R-:W-:Y:S01]  /*2ba0*/  HMMA.16816.F32.BF16 R52, R24, R10, R52 ;  /* 0x0000000a1834723c */ /* 0x000fe20000041834 */
[----:B------:R-:W5:Y:S01]  /*2bb0*/  LDSM.16.M88.4 R8, [R224+0x7800] ;  /* 0x00780000e008783b */ /* 0x000f620000000200 */
[----:B------:R-:W-:Y:S01]  /*2bc0*/  FMUL.FTZ R17, R42, c[0x0][0x2ec] ;  /* 0x0000bb002a117a20 */ /* 0x000fe20000410000 */
[----:B------:R-:W-:-:S04]  /*2bd0*/  DEPBAR.LE SB0, 0x0 ;  /* 0x000080000000791a */ /* 0x000fc80000000000 */
[C---:B------:R-:W-:Y:S01]  /*2be0*/  IADD3 R6, R18.reuse, 0x8, RZ ;  /* 0x0000000812067810 */ /* 0x040fe20007ffe0ff */
[C---:B-1----:R-:W-:Y:S01]  /*2bf0*/  HMMA.16816.F32.BF16 R72, R24.reuse, R28, R72 ;  /* 0x0000001c1848723c */ /* 0x042fe20000041848 */
[----:B------:R-:W-:Y:S01]  /*2c00*/  ISETP.GE.AND P2, PT, R18, UR13, PT ;  /* 0x0000000d12007c0c */ /* 0x000fe2000bf46270 */
[----:B------:R-:W-:Y:S01]  /*2c10*/  MUFU.TANH R17, R17 ;  /* 0x0000001100117308 */ /* 0x000fe20000002400 */
[----:B------:R-:W-:Y:S01]  /*2c20*/  ISETP.GE.AND P0, PT, R6, UR13, PT ;  /* 0x0000000d06007c0c */ /* 0x000fe2000bf06270 */
[----:B------:R-:W-:Y:S01]  /*2c30*/  FMUL.FTZ R16, R43, c[0x0][0x2ec] ;  /* 0x0000bb002b107a20 */ /* 0x000fe20000410000 */
[C---:B------:R-:W-:Y:S02]  /*2c40*/  IADD3 R6, R18.reuse, 0x11, RZ ;  /* 0x0000001112067810 */ /* 0x040fe40007ffe0ff */
[----:B------:R-:W-:Y:S01]  /*2c50*/  IADD3 R7, R18, 0x1, RZ ;  /* 0x0000000112077810 */ /* 0x000fe20007ffe0ff */
[----:B------:R-:W-:Y:S01]  /*2c60*/  HMMA.16816.F32.BF16 R76, R24, R30, R76 ;  /* 0x0000001e184c723c */ /* 0x000fe2000004184c */
[----:B------:R-:W-:Y:S01]  /*2c70*/  ISETP.GE.AND P4, PT, R6, UR13, PT ;  /* 0x0000000d06007c0c */ /* 0x000fe2000bf86270 */
[----:B------:R-:W-:Y:S01]  /*2c80*/  MUFU.TANH R16, R16 ;  /* 0x0000001000107308 */ /* 0x000fe20000002400 */
[----:B------:R-:W-:-:S02]  /*2c90*/  IADD3 R6, R18, 0x18, RZ ;  /* 0x0000001812067810 */ /* 0x000fc40007ffe0ff */
[----:B----4-:R-:W-:Y:S02]  /*2ca0*/  FSEL R45, R45, -INF , !P2 ;  /* 0xff8000002d2d7808 */ /* 0x010fe40005000000 */
[----:B------:R-:W-:Y:S01]  /*2cb0*/  ISETP.GE.AND P3, PT, R6, UR13, PT ;  /* 0x0000000d06007c0c */ /* 0x000fe2000bf66270 */
[C---:B------:R-:W-:Y:S01]  /*2cc0*/  HMMA.16816.F32.BF16 R56, R12.reuse, R20, R56 ;  /* 0x000000140c38723c */ /* 0x040fe20000041838 */
[----:B------:R-:W-:Y:S02]  /*2cd0*/  IADD3 R6, R18, 0x19, RZ ;  /* 0x0000001912067810 */ /* 0x000fe40007ffe0ff */
[----:B------:R-:W-:Y:S02]  /*2ce0*/  FSEL R3, R3, -INF , !P2 ;  /* 0xff80000003037808 */ /* 0x000fe40005000000 */
[----:B------:R-:W-:Y:S02]  /*2cf0*/  ISETP.GE.AND P1, PT, R7, UR13, PT ;  /* 0x0000000d07007c0c */ /* 0x000fe4000bf26270 */
[----:B------:R-:W-:Y:S01]  /*2d00*/  ISETP.GE.AND P2, PT, R6, UR13, PT ;  /* 0x0000000d06007c0c */ /* 0x000fe2000bf46270 */
[----:B------:R-:W-:Y:S01]  /*2d10*/  HMMA.16816.F32.BF16 R52, R12, R22, R52 ;  /* 0x000000160c34723c */ /* 0x000fe20000041834 */
[----:B------:R-:W-:Y:S01]  /*2d20*/  IADD3 R6, R18, 0x20, RZ ;  /* 0x0000002012067810 */ /* 0x000fe20007ffe0ff */
[----:B------:R-:W-:Y:S01]  /*2d30*/  FMUL.FTZ R20, R40, c[0x0][0x2ec] ;  /* 0x0000bb0028147a20 */ /* 0x000fe20000410000 */
[----:B------:R-:W-:Y:S01]  /*2d40*/  FSEL R60, R60, -INF , !P1 ;  /* 0xff8000003c3c7808 */ /* 0x000fe20004800000 */
[----:B------:R-:W-:Y:S01]  /*2d50*/  FMUL.FTZ R21, R41, c[0x0][0x2ec] ;  /* 0x0000bb0029157a20 */ /* 0x000fe20000410000 */
[----:B------:R-:W-:-:S02]  /*2d60*/  FSEL R44, R44, -INF , !P1 ;  /* 0xff8000002c2c7808 */ /* 0x000fc40004800000 */
[----:B------:R-:W-:Y:S01]  /*2d70*/  ISETP.GE.AND P1, PT, R6, UR13, PT ;  /* 0x0000000d06007c0c */ /* 0x000fe2000bf26270 */
[----:B------:R-:W-:Y:S01]  /*2d80*/  MUFU.TANH R20, R20 ;  /* 0x0000001400147308 */ /* 0x000fe20000002400 */
[C---:B-----5:R-:W-:Y:S01]  /*2d90*/  HMMA.16816.F32.BF16 R72, R12.reuse, R8, R72 ;  /* 0x000000080c48723c */ /* 0x060fe20000041848 */
[C---:B------:R-:W-:Y:S02]  /*2da0*/  IADD3 R6, R18.reuse, 0x21, RZ ;  /* 0x0000002112067810 */ /* 0x040fe40007ffe0ff */
[----:B------:R-:W-:Y:S02]  /*2db0*/  IADD3 R7, R18, 0x10, RZ ;  /* 0x0000001012077810 */ /* 0x000fe40007ffe0ff */
[----:B---3--:R-:W-:Y:S02]  /*2dc0*/  FSEL R32, R32, -INF , !P0 ;  /* 0xff80000020207808 */ /* 0x008fe40004000000 */
[----:B------:R-:W-:Y:S01]  /*2dd0*/  FMUL.FTZ R57, R57, c[0x0][0x2ec] ;  /* 0x0000bb0039397a20 */ /* 0x000fe20000410000 */
[----:B------:R-:W-:Y:S01]  /*2de0*/  HMMA.16816.F32.BF16 R76, R12, R10, R76 ;  /* 0x0000000a0c4c723c */ /* 0x000fe2000004184c */
[----:B------:R-:W-:Y:S01]  /*2df0*/  FMUL.FTZ R59, R59, c[0x0][0x2ec] ;  /* 0x0000bb003b3b7a20 */ /* 0x000fe20000410000 */
[----:B------:R-:W-:Y:S01]  /*2e00*/  IADD3 R8, R18, 0x9, RZ ;  /* 0x0000000912087810 */ /* 0x000fe20007ffe0ff */
[----:B------:R-:W-:Y:S01]  /*2e10*/  MUFU.TANH R184, R57 ;  /* 0x0000003900b87308 */ /* 0x000fe20000002400 */
[----:B------:R-:W-:Y:S01]  /*2e20*/  FSEL R61, R61, -INF , !P0 ;  /* 0xff8000003d3d7808 */ /* 0x000fe20004000000 */
[----:B------:R-:W-:Y:S01]  /*2e30*/  FMUL.FTZ R56, R56, c[0x0][0x2ec] ;  /* 0x0000bb0038387a20 */ /* 0x000fe20000410000 */
[----:B------:R-:W-:Y:S01]  /*2e40*/  ISETP.GE.AND P6, PT, R8, UR13, PT ;  /* 0x0000000d08007c0c */ /* 0x000fe2000bfc6270 */
[----:B------:R-:W-:Y:S01]  /*2e50*/  FMUL.FTZ R58, R58, c[0x0][0x2ec] ;  /* 0x0000bb003a3a7a20 */ /* 0x000fe20000410000 */
[----:B------:R-:W-:Y:S01]  /*2e60*/  ISETP.GE.AND P0, PT, R6, UR13, PT ;  /* 0x0000000d06007c0c */ /* 0x000fe2000bf06270 */
[----:B------:R-:W-:Y:S01]  /*2e70*/  FMUL.FTZ R52, R52, c[0x0][0x2ec] ;  /* 0x0000bb0034347a20 */ /* 0x000fe20000410000 */
[----:B------:R-:W-:Y:S01]  /*2e80*/  IADD3 R6, R18, 0x28, RZ ;  /* 0x0000002812067810 */ /* 0x000fe20007ffe0ff */
[----:B------:R-:W1:Y:S01]  /*2e90*/  MUFU.TANH R188, R59 ;  /* 0x0000003b00bc7308 */ /* 0x000e620000002400 */
[----:B------:R-:W-:Y:S01]  /*2ea0*/  ISETP.GE.AND P5, PT, R7, UR13, PT ;  /* 0x0000000d07007c0c */ /* 0x000fe2000bfa6270 */
[----:B------:R-:W-:Y:S01]  /*2eb0*/  FMUL.FTZ R53, R53, c[0x0][0x2ec] ;  /* 0x0000bb0035357a20 */ /* 0x000fe20000410000 */
[----:B--2---:R-:W-:Y:S01]  /*2ec0*/  FSEL R33, R33, -INF , !P6 ;  /* 0xff80000021217808 */ /* 0x004fe20007000000 */
[----:B------:R-:W-:Y:S01]  /*2ed0*/  FMUL.FTZ R54, R54, c[0x0][0x2ec] ;  /* 0x0000bb0036367a20 */ /* 0x000fe20000410000 */
[----:B------:R-:W-:Y:S01]  /*2ee0*/  FSEL R46, R46, -INF , !P6 ;  /* 0xff8000002e2e7808 */ /* 0x000fe20007000000 */
[----:B------:R-:W-:Y:S01]  /*2ef0*/  FMUL.FTZ R55, R55, c[0x0][0x2ec] ;  /* 0x0000bb0037377a20 */ /* 0x000fe20000410000 */
[----:B------:R-:W-:Y:S01]  /*2f00*/  ISETP.GE.AND P6, PT, R6, UR13, PT ;  /* 0x0000000d06007c0c */ /* 0x000fe2000bfc6270 */
[----:B------:R-:W2:Y:S01]  /*2f10*/  MUFU.TANH R21, R21 ;  /* 0x0000001500157308 */ /* 0x000ea20000002400 */
[----:B------:R-:W-:Y:S01]  /*2f20*/  IADD3 R6, R18, 0x29, RZ ;  /* 0x0000002912067810 */ /* 0x000fe20007ffe0ff */
[----:B------:R-:W-:Y:S01]  /*2f30*/  FMUL.FTZ R72, R72, c[0x0][0x2ec] ;  /* 0x0000bb0048487a20 */ /* 0x000fe20000410000 */
[----:B------:R-:W-:Y:S01]  /*2f40*/  FSEL R11, R4, -INF , !P5 ;  /* 0xff800000040b7808 */ /* 0x000fe20006800000 */
[----:B------:R-:W-:Y:S01]  /*2f50*/  FMUL.FTZ R73, R73, c[0x0][0x2ec] ;  /* 0x0000bb0049497a20 */ /* 0x000fe20000410000 */
[----:B------:R-:W-:Y:S01]  /*2f60*/  IADD3 R4, R18, 0x30, RZ ;  /* 0x0000003012047810 */ /* 0x000fe20007ffe0ff */
[----:B------:R-:W-:Y:S01]  /*2f70*/  FMUL.FTZ R74, R74, c[0x0][0x2ec] ;  /* 0x0000bb004a4a7a20 */ /* 0x000fe20000410000 */
[----:B------:R-:W-:Y:S01]  /*2f80*/  FSEL R7, R47, -INF , !P5 ;  /* 0xff8000002f077808 */ /* 0x000fe20006800000 */
[----:B------:R-:W-:Y:S01]  /*2f90*/  MUFU.TANH R183, R56 ;  /* 0x0000003800b77308 */ /* 0x000fe20000002400 */
[----:B------:R-:W-:Y:S01]  /*2fa0*/  FMUL.FTZ R75, R75, c[0x0][0x2ec] ;  /* 0x0000bb004b4b7a20 */ /* 0x000fe20000410000 */
[----:B------:R-:W-:Y:S01]  /*2fb0*/  ISETP.GE.AND P5, PT, R6, UR13, PT ;  /* 0x0000000d06007c0c */ /* 0x000fe2000bfa6270 */
[----:B------:R-:W-:Y:S01]  /*2fc0*/  FMUL.FTZ R76, R76, c[0x0][0x2ec] ;  /* 0x0000bb004c4c7a20 */ /* 0x000fe20000410000 */
[----:B------:R-:W-:Y:S01]  /*2fd0*/  FSEL R10, R5, -INF , !P4 ;  /* 0xff800000050a7808 */ /* 0x000fe20006000000 */
[----:B------:R-:W-:Y:S01]  /*2fe0*/  FMUL.FTZ R77, R77, c[0x0][0x2ec] ;  /* 0x0000bb004d4d7a20 */ /* 0x000fe20000410000 */
[----:B------:R-:W-:Y:S01]  /*2ff0*/  FSEL R6, R62, -INF , !P4 ;  /* 0xff8000003e067808 */ /* 0x000fe20006000000 */
[----:B------:R-:W-:Y:S01]  /*3000*/  FMUL.FTZ R78, R78, c[0x0][0x2ec] ;  /* 0x0000bb004e4e7a20 */ /* 0x000fe20000410000 */
[----:B------:R-:W3:Y:S01]  /*3010*/  MUFU.TANH R187, R58 ;  /* 0x0000003a00bb7308 */ /* 0x000ee20000002400 */
[----:B------:R-:W-:Y:S01]  /*3020*/  FMUL.FTZ R79, R79, c[0x0][0x2ec] ;  /* 0x0000bb004f4f7a20 */ /* 0x000fe20000410000 */
[----:B-1----:R-:W-:-:S02]  /*3030*/  FSEL R188, R188, -INF , !P0 ;  /* 0xff800000bcbc7808 */ /* 0x002fc40004000000 */
[----:B------:R-:W-:Y:S02]  /*3040*/  FSEL R184, R184, -INF , !P0 ;  /* 0xff800000b8b87808 */ /* 0x000fe40004000000 */
[----:B------:R-:W-:Y:S02]  /*3050*/  ISETP.GE.AND P4, PT, R4, UR13, PT ;  /* 0x0000000d04007c0c */ /* 0x000fe4000bf86270 */
[----:B------:R-:W1:Y:S01]  /*3060*/  MUFU.TANH R185, R52 ;  /* 0x0000003400b97308 */ /* 0x000e620000002400 */
[----:B------:R-:W-:Y:S02]  /*3070*/  PLOP3.LUT P0, PT, PT, PT, UP0, 0x80, 0x0 ;  /* 0x000000000000781c */ /* 0x000fe40003f0f008 */
[----:B------:R-:W-:Y:S02]  /*3080*/  IADD3 R4, R18, 0x31, RZ ;  /* 0x0000003112047810 */ /* 0x000fe40007ffe0ff */
[----:B------:R-:W-:Y:S02]  /*3090*/  FSEL R9, R17, -INF , !P3 ;  /* 0xff80000011097808 */ /* 0x000fe40005800000 */
[----:B------:R-:W-:Y:S01]  /*30a0*/  FSEL R5, R20, -INF , !P3 ;  /* 0xff80000014057808 */ /* 0x000fe20005800000 */
[----:B------:R-:W4:Y:S01]  /*30b0*/  MUFU.TANH R186, R53 ;  /* 0x0000003500ba7308 */ /* 0x000f220000002400 */
[----:B------:R-:W-:-:S02]  /*30c0*/  ISETP.GE.AND P3, PT, R4, UR13, PT ;  /* 0x0000000d04007c0c */ /* 0x000fc4000bf66270 */
[C---:B------:R-:W-:Y:S02]  /*30d0*/  IADD3 R4, R18.reuse, 0x38, RZ ;  /* 0x0000003812047810 */ /* 0x040fe40007ffe0ff */
[----:B------:R-:W-:Y:S02]  /*30e0*/  IADD3 R18, R18, 0x39, RZ ;  /* 0x0000003912127810 */ /* 0x000fe40007ffe0ff */
[----:B------:R-:W-:Y:S01]  /*30f0*/  FSEL R8, R16, -INF , !P2 ;  /* 0xff80000010087808 */ /* 0x000fe20005000000 */
[----:B------:R-:W5:Y:S01]  /*3100*/  MUFU.TANH R189, R54 ;  /* 0x0000003600bd7308 */ /* 0x000f620000002400 */
[----:B--2---:R-:W-:Y:S02]  /*3110*/  FSEL R12, R21, -INF , !P2 ;  /* 0xff800000150c7808 */ /* 0x004fe40005000000 */
[----:B---3--:R-:W-:Y:S02]  /*3120*/  FSEL R187, R187, -INF , !P1 ;  /* 0xff800000bbbb7808 */ /* 0x008fe40004800000 */
[----:B------:R-:W-:-:S02]  /*3130*/  FSEL R183, R183, -INF , !P1 ;  /* 0xff800000b7b77808 */ /* 0x000fc40004800000 */
[----:B------:R-:W-:Y:S01]  /*3140*/  ISETP.GE.AND P2, PT, R4, UR13, PT ;  /* 0x0000000d04007c0c */ /* 0x000fe2000bf46270 */
[----:B------:R-:W2:Y:S01]  /*3150*/  MUFU.TANH R190, R55 ;  /* 0x0000003700be7308 */ /* 0x000ea20000002400 */
[----:B------:R-:W-:Y:S01]  /*3160*/  ISETP.GE.AND P1, PT, R18, UR13, PT ;  /* 0x0000000d12007c0c */ /* 0x000fe2000bf26270 */
[----:B------:R-:W-:Y:S01]  /*3170*/  IMAD.IADD R4, R97, 0x1, R96 ;  /* 0x0000000161047824 */ /* 0x000fe200078e0260 */
[----:B-1----:R-:W-:Y:S02]  /*3180*/  FSEL R185, R185, -INF , !P6 ;  /* 0xff800000b9b97808 */ /* 0x002fe40007000000 */
[----:B----4-:R-:W-:-:S03]  /*3190*/  FSEL R186, R186, -INF , !P5 ;  /* 0xff800000baba7808 */ /* 0x010fc60006800000 */
[----:B------:R-:W1:Y:S01]  /*31a0*/  MUFU.TANH R196, R72 ;  /* 0x0000004800c47308 */ /* 0x000e620000002400 */
[----:B-----5:R-:W-:-:S07]  /*31b0*/  FSEL R189, R189, -INF , !P6 ;  /* 0xff800000bdbd7808 */ /* 0x020fce0007000000 */
[----:B------:R-:W3:Y:S01]  /*31c0*/  MUFU.TANH R195, R73 ;  /* 0x0000004900c37308 */ /* 0x000ee20000002400 */
[----:B--2---:R-:W-:-:S07]  /*31d0*/  FSEL R190, R190, -INF , !P5 ;  /* 0xff800000bebe7808 */ /* 0x004fce0006800000 */
[----:B------:R-:W2:Y:S01]  /*31e0*/  MUFU.TANH R191, R74 ;  /* 0x0000004a00bf7308 */ /* 0x000ea20000002400 */
[----:B-1----:R-:W-:-:S07]  /*31f0*/  FSEL R196, R196, -INF , !P4 ;  /* 0xff800000c4c47808 */ /* 0x002fce0006000000 */
[----:B------:R-:W1:Y:S01]  /*3200*/  MUFU.TANH R171, R75 ;  /* 0x0000004b00ab7308 */ /* 0x000e620000002400 */
[----:B---3--:R-:W-:-:S07]  /*3210*/  FSEL R195, R195, -INF , !P3 ;  /* 0xff800000c3c37808 */ /* 0x008fce0005800000 */
[----:B------:R-:W3:Y:S01]  /*3220*/  MUFU.TANH R194, R76 ;  /* 0x0000004c00c27308 */ /* 0x000ee20000002400 */
[----:B--2---:R-:W-:-:S07]  /*3230*/  FSEL R191, R191, -INF , !P4 ;  /* 0xff800000bfbf7808 */ /* 0x004fce0006000000 */
[----:B------:R-:W2:Y:S01]  /*3240*/  MUFU.TANH R170, R78 ;  /* 0x0000004e00aa7308 */ /* 0x000ea20000002400 */
[----:B-1----:R-:W-:-:S07]  /*3250*/  FSEL R171, R171, -INF , !P3 ;  /* 0xff800000abab7808 */ /* 0x002fce0005800000 */
[----:B------:R-:W1:Y:S01]  /*3260*/  MUFU.TANH R168, R79 ;  /* 0x0000004f00a87308 */ /* 0x000e620000002400 */
[----:B---3--:R-:W-:-:S07]  /*3270*/  FSEL R194, R194, -INF , !P2 ;  /* 0xff800000c2c27808 */ /* 0x008fce0005000000 */
[----:B------:R-:W3:Y:S01]  /*3280*/  MUFU.TANH R192, R77 ;  /* 0x0000004d00c07308 */ /* 0x000ee20000002400 */
[----:B--2---:R-:W-:Y:S02]  /*3290*/  FSEL R170, R170, -INF , !P2 ;  /* 0xff800000aaaa7808 */ /* 0x004fe40005000000 */
[----:B-1----:R-:W-:Y:S02]  /*32a0*/  FSEL R168, R168, -INF , !P1 ;  /* 0xff800000a8a87808 */ /* 0x002fe40004800000 */
[----:B---3--:R-:W-:Y:S01]  /*32b0*/  FSEL R192, R192, -INF , !P1 ;  /* 0xff800000c0c07808 */ /* 0x008fe20004800000 */
[----:B------:R-:W-:Y:S06]  /*32c0*/  BAR.SYNC.DEFER_BLOCKING 0x0 ;  /* 0x0000000000007b1d */ /* 0x000fec0000010000 */
[----:B------:R-:W-:Y:S05]  /*32d0*/  @!P0 BRA `(.L_x_669) ;  /* 0x0000024000008947 */ /* 0x000fea0003800000 */
[----:B------:R-:W-:Y:S01]  /*32e0*/  ULEA.HI.SX32 UR7, UR8, 0xfffffffe, 0x1a ;  /* 0xfffffffe08077891 */ /* 0x000fe2000f8fd23f */
        /* <DEDUP_REMOVED lines=35> */
.L_x_669:
        /* <DEDUP_REMOVED lines=47> */
[----:B------:R-:W5:Y:S04]  /*3810*/  LDSM.16.MT88.4 R64, [R228+0x12000] ;  /* 0x01200000e440783b */ /* 0x000f680000004200 */
[----:B------:R-:W3:Y:S01]  /*3820*/  LDSM.16.MT88.4 R72, [R232+0x14000] ;  /* 0x01400000e848783b */ /* 0x000ee20000004200 */
[----:B-1----:R-:W-:-:S03]  /*3830*/  FMNMX.FTZ R164, R15, R164, !PT ;  /* 0x000000a40fa47209 */ /* 0x002fc60007810000 */
[----:B------:R-:W1:Y:S01]  /*3840*/  LDSM.16.MT88.4 R80, [R230+0x14000] ;  /* 0x01400000e650783b */ /* 0x000e620000004200 */
[C---:B------:R-:W-:Y:S01]  /*3850*/  FSETP.NEU.FTZ.AND P1, PT, R164.reuse, -INF , PT ;  /* 0xff800000a400780b */ /* 0x040fe20003f3d000 */
[----:B------:R-:W-:Y:S02]  /*3860*/  FMUL.FTZ R193, R164, c[0x0][0x23c] ;  /* 0x00008f00a4c17a20 */ /* 0x000fe40000410000 */
[----:B------:R-:W1:Y:S03]  /*3870*/  LDSM.16.MT88.4 R88, [R229+0x14000] ;  /* 0x01400000e558783b */ /* 0x000e660000004200 */
[----:B------:R-:W-:Y:S01]  /*3880*/  FSEL R193, R193, RZ, P1 ;  /* 0x000000ffc1c17208 */ /* 0x000fe20000800000 */
[----:B------:R-:W1:Y:S04]  /*3890*/  LDSM.16.MT88.4 R96, [R228+0x14000] ;  /* 0x01400000e460783b */ /* 0x000e680000004200 */
[--C-:B------:R-:W-:Y:S01]  /*38a0*/  FFMA.FTZ R179, R3, c[0x0][0x23c], -R193.reuse ;  /* 0x00008f0003b37a23 */ /* 0x100fe200000108c1 */
[----:B--2---:R-:W-:Y:S01]  /*38b0*/  FMNMX.FTZ R3, R14, R13, !PT ;  /* 0x0000000d0e037209 */ /* 0x004fe20007810000 */
[--C-:B------:R-:W-:Y:S01]  /*38c0*/  FFMA.FTZ R178, R44, c[0x0][0x23c], -R193.reuse ;  /* 0x00008f002cb27a23 */ /* 0x100fe200000108c1 */
[----:B------:R-:W2:Y:S01]  /*38d0*/  LDSM.16.MT88.4 R104, [R232+0x16000] ;  /* 0x01600000e868783b */ /* 0x000ea20000004200 */
[--C-:B------:R-:W-:Y:S01]  /*38e0*/  FFMA.FTZ R177, R61, c[0x0][0x23c], -R193.reuse ;  /* 0x00008f003db17a23 */ /* 0x100fe200000108c1 */
[C---:B------:R-:W-:Y:S01]  /*38f0*/  FSETP.NEU.FTZ.AND P1, PT, R3.reuse, -INF , PT ;  /* 0xff8000000300780b */ /* 0x040fe20003f3d000 */
[----:B------:R-:W-:Y:S01]  /*3900*/  FMUL.FTZ R169, R3, c[0x0][0x23c] ;  /* 0x00008f0003a97a20 */ /* 0x000fe20000410000 */
[----:B------:R-:W1:Y:S01]  /*3910*/  LDSM.16.MT88.4 R112, [R230+0x16000] ;  /* 0x01600000e670783b */ /* 0x000e620000004200 */
[--C-:B------:R-:W-:Y:S01]  /*3920*/  FFMA.FTZ R173, R46, c[0x0][0x23c], -R193.reuse ;  /* 0x00008f002ead7a23 */ /* 0x100fe200000108c1 */
[----:B------:R-:W-:Y:S01]  /*3930*/  MUFU.EX2 R179, R179 ;  /* 0x000000b300b37308 */ /* 0x000fe20000000800 */
[--C-:B------:R-:W-:Y:S01]  /*3940*/  FFMA.FTZ R176, R7, c[0x0][0x23c], -R193.reuse ;  /* 0x00008f0007b07a23 */ /* 0x100fe200000108c1 */
[----:B------:R-:W-:Y:S01]  /*3950*/  FSEL R169, R169, RZ, P1 ;  /* 0x000000ffa9a97208 */ /* 0x000fe20000800000 */
[----:B------:R-:W1:Y:S01]  /*3960*/  LDSM.16.MT88.4 R120, [R229+0x16000] ;  /* 0x01600000e578783b */ /* 0x000e620000004200 */
[----:B------:R-:W-:-:S02]  /*3970*/  FFMA.FTZ R172, R6, c[0x0][0x23c], -R193 ;  /* 0x00008f0006ac7a23 */ /* 0x000fc400000108c1 */
[----:B------:R-:W-:Y:S01]  /*3980*/  FFMA.FTZ R167, R5, c[0x0][0x23c], -R193 ;  /* 0x00008f0005a77a23 */ /* 0x000fe200000108c1 */
[----:B------:R-:W-:Y:S01]  /*3990*/  LDSM.16.MT88.4 R20, [R232+0x12800] ;  /* 0x01280000e814783b */ /* 0x000fe20000004200 */
[--C-:B------:R-:W-:Y:S01]  /*39a0*/  FFMA.FTZ R181, R45, c[0x0][0x23c], -R169.reuse ;  /* 0x00008f002db57a23 */ /* 0x100fe200000108a9 */
[----:B------:R-:W3:Y:S01]  /*39b0*/  MUFU.EX2 R178, R178 ;  /* 0x000000b200b27308 */ /* 0x000ee20000000800 */
[--C-:B------:R-:W-:Y:S01]  /*39c0*/  FFMA.FTZ R180, R60, c[0x0][0x23c], -R169.reuse ;  /* 0x00008f003cb47a23 */ /* 0x100fe200000108a9 */
[----:B------:R-:W1:Y:S01]  /*39d0*/  LDSM.16.MT88.4 R4, [R228+0x16000] ;  /* 0x01600000e404783b */ /* 0x000e620000004200 */
[--C-:B------:R-:W-:Y:S02]  /*39e0*/  FFMA.FTZ R182, R32, c[0x0][0x23c], -R169.reuse ;  /* 0x00008f0020b67a23 */ /* 0x100fe400000108a9 */
[----:B------:R-:W-:Y:S01]  /*39f0*/  FFMA.FTZ R175, R33, c[0x0][0x23c], -R169 ;  /* 0x00008f0021af7a23 */ /* 0x000fe200000108a9 */
[----:B------:R-:W-:Y:S01]  /*3a00*/  LDSM.16.MT88.4 R28, [R230+0x10800] ;  /* 0x01080000e61c783b */ /* 0x000fe20000004200 */
[----:B------:R-:W-:Y:S01]  /*3a10*/  FFMA.FTZ R2, R12, c[0x0][0x23c], -R193 ;  /* 0x00008f000c027a23 */ /* 0x000fe200000108c1 */
[----:B------:R-:W-:Y:S01]  /*3a20*/  MUFU.EX2 R177, R177 ;  /* 0x000000b100b17308 */ /* 0x000fe20000000800 */
[--C-:B------:R-:W-:Y:S01]  /*3a30*/  FFMA.FTZ R174, R11, c[0x0][0x23c], -R169.reuse ;  /* 0x00008f000bae7a23 */ /* 0x100fe200000108a9 */
[----:B------:R-:W1:Y:S01]  /*3a40*/  LDSM.16.MT88.4 R12, [R232+0x10800] ;  /* 0x01080000e80c783b */ /* 0x000e620000004200 */
[----:B------:R-:W-:-:S02]  /*3a50*/  FFMA.FTZ R166, R10, c[0x0][0x23c], -R169 ;  /* 0x00008f000aa67a23 */ /* 0x000fc400000108a9 */
[--C-:B------:R-:W-:Y:S01]  /*3a60*/  FFMA.FTZ R165, R9, c[0x0][0x23c], -R169.reuse ;  /* 0x00008f0009a57a23 */ /* 0x100fe200000108a9 */
[----:B------:R-:W-:Y:S01]  /*3a70*/  LDSM.16.MT88.4 R24, [R229+0x10800] ;  /* 0x01080000e518783b */ /* 0x000fe20000004200 */
[----:B------:R-:W-:Y:S01]  /*3a80*/  FFMA.FTZ R0, R8, c[0x0][0x23c], -R169 ;  /* 0x00008f0008007a23 */ /* 0x000fe200000108a9 */
[----:B------:R-:W2:Y:S01]  /*3a90*/  MUFU.EX2 R173, R173 ;  /* 0x000000ad00ad7308 */ /* 0x000ea20000000800 */
[----:B---3--:R-:W-:Y:S01]  /*3aa0*/  F2FP.BF16.PACK_AB R128, R178, R179 ;  /* 0x000000b3b280723e */ /* 0x008fe200000010ff */
[----:B------:R-:W3:Y:S01]  /*3ab0*/  LDSM.16.MT88.4 R8, [R228+0x10800] ;  /* 0x01080000e408783b */ /* 0x000ee20000004200 */
[--C-:B------:R-:W-:Y:S02]  /*3ac0*/  FFMA.FTZ R183, R183, c[0x0][0x23c], -R193.reuse ;  /* 0x00008f00b7b77a23 */ /* 0x100fe400000108c1 */
[--C-:B------:R-:W-:Y:S01]  /*3ad0*/  FFMA.FTZ R184, R184, c[0x0][0x23c], -R193.reuse ;  /* 0x00008f00b8b87a23 */ /* 0x100fe200000108c1 */
[----:B------:R-:W-:Y:S01]  /*3ae0*/  LDSM.16.MT88.4 R16, [R230+0x12800] ;  /* 0x01280000e610783b */ /* 0x000fe20000004200 */
[--C-:B------:R-:W-:Y:S01]  /*3af0*/  FFMA.FTZ R185, R185, c[0x0][0x23c], -R193.reuse ;  /* 0x00008f00b9b97a23 */ /* 0x100fe200000108c1 */
[----:B------:R-:W-:Y:S01]  /*3b00*/  MUFU.EX2 R181, R181 ;  /* 0x000000b500b57308 */ /* 0x000fe20000000800 */
[----:B------:R-:W-:Y:S01]  /*3b10*/  FFMA.FTZ R186, R186, c[0x0][0x23c], -R193 ;  /* 0x00008f00baba7a23 */ /* 0x000fe200000108c1 */
[----:B------:R-:W-:Y:S01]  /*3b20*/  LDSM.16.MT88.4 R32, [R228+0x12800] ;  /* 0x01280000e420783b */ /* 0x000fe20000004200 */
[----:B------:R-:W-:-:S02]  /*3b30*/  FFMA.FTZ R187, R187, c[0x0][0x23c], -R169 ;  /* 0x00008f00bbbb7a23 */ /* 0x000fc400000108a9 */
[--C-:B------:R-:W-:Y:S02]  /*3b40*/  FFMA.FTZ R188, R188, c[0x0][0x23c], -R169.reuse ;  /* 0x00008f00bcbc7a23 */ /* 0x100fe400000108a9 */
[--C-:B------:R-:W-:Y:S01]  /*3b50*/  FFMA.FTZ R189, R189, c[0x0][0x23c], -R169.reuse ;  /* 0x00008f00bdbd7a23 */ /* 0x100fe200000108a9 */
[----:B------:R-:W4:Y:S01]  /*3b60*/  MUFU.EX2 R180, R180 ;  /* 0x000000b400b47308 */ /* 0x000f220000000800 */
[----:B--2---:R-:W-:Y:S01]  /*3b70*/  F2FP.BF16.PACK_AB R130, R173, R177 ;  /* 0x000000b1ad82723e */ /* 0x004fe200000010ff */
[----:B------:R-:W-:Y:S02]  /*3b80*/  FFMA.FTZ R190, R190, c[0x0][0x23c], -R169 ;  /* 0x00008f00bebe7a23 */ /* 0x000fe400000108a9 */
[--C-:B------:R-:W-:Y:S02]  /*3b90*/  FFMA.FTZ R196, R196, c[0x0][0x23c], -R193.reuse ;  /* 0x00008f00c4c47a23 */ /* 0x100fe400000108c1 */
[--C-:B------:R-:W-:Y:S02]  /*3ba0*/  FFMA.FTZ R195, R195, c[0x0][0x23c], -R193.reuse ;  /* 0x00008f00c3c37a23 */ /* 0x100fe400000108c1 */
[----:B------:R-:W-:Y:S01]  /*3bb0*/  MUFU.EX2 R182, R182 ;  /* 0x000000b600b67308 */ /* 0x000fe20000000800 */
[----:B------:R-:W-:-:S02]  /*3bc0*/  FFMA.FTZ R194, R194, c[0x0][0x23c], -R193 ;  /* 0x00008f00c2c27a23 */ /* 0x000fc400000108c1 */
[----:B------:R-:W-:Y:S02]  /*3bd0*/  FFMA.FTZ R192, R192, c[0x0][0x23c], -R193 ;  /* 0x00008f00c0c07a23 */ /* 0x000fe400000108c1 */
[--C-:B------:R-:W-:Y:S02]  /*3be0*/  FFMA.FTZ R191, R191, c[0x0][0x23c], -R169.reuse ;  /* 0x00008f00bfbf7a23 */ /* 0x100fe400000108a9 */
[--C-:B------:R-:W-:Y:S01]  /*3bf0*/  FFMA.FTZ R193, R171, c[0x0][0x23c], -R169.reuse ;  /* 0x00008f00abc17a23 */ /* 0x100fe200000108a9 */
[----:B------:R-:W2:Y:S01]  /*3c00*/  MUFU.EX2 R175, R175 ;  /* 0x000000af00af7308 */ /* 0x000ea20000000800 */
[----:B----4-:R-:W-:Y:S01]  /*3c10*/  F2FP.BF16.PACK_AB R129, R180, R181 ;  /* 0x000000b5b481723e */ /* 0x010fe200000010ff */
[--C-:B------:R-:W-:Y:S02]  /*3c20*/  FFMA.FTZ R197, R170, c[0x0][0x23c], -R169.reuse ;  /* 0x00008f00aac57a23 */ /* 0x100fe400000108a9 */
[----:B------:R-:W-:Y:S02]  /*3c30*/  FFMA.FTZ R252, R168, c[0x0][0x23c], -R169 ;  /* 0x00008f00a8fc7a23 */ /* 0x000fe400000108a9 */
[----:B------:R-:W-:Y:S01]  /*3c40*/  FADD.FTZ R178, R179, R178 ;  /* 0x000000b2b3b27221 */ /* 0x000fe20000010000 */
[----:B------:R-:W-:Y:S01]  /*3c50*/  LDSM.16.MT88.4 R168, [R229+0x13800] ;  /* 0x01380000e5a8783b */ /* 0x000fe20000004200 */
[----:B------:R-:W-:Y:S01]  /*3c60*/  MUFU.EX2 R176, R176 ;  /* 0x000000b000b07308 */ /* 0x000fe20000000800 */
[----:B------:R-:W-:-:S02]  /*3c70*/  FADD.FTZ R180, R181, R180 ;  /* 0x000000b4b5b47221 */ /* 0x000fc40000010000 */
[----:B------:R-:W-:-:S04]  /*3c80*/  FADD.FTZ R177, R177, R178 ;  /* 0x000000b2b1b17221 */ /* 0x000fc80000010000 */
[----:B------:R-:W-:Y:S01]  /*3c90*/  FADD.FTZ R177, R173, R177 ;  /* 0x000000b1adb17221 */ /* 0x000fe20000010000 */
[----:B--2---:R-:W-:Y:S01]  /*3ca0*/  F2FP.BF16.PACK_AB R131, R175, R182 ;  /* 0x000000b6af83723e */ /* 0x004fe200000010ff */
        /* <DEDUP_REMOVED lines=21> */
[C---:B-----5:R-:W-:Y:S02]  /*3e00*/  HMMA.16816.F32.BF16 R60, R128.reuse, R64, RZ ;  /* 0x00000040803c723c */ /* 0x060fe400000418ff */
[----:B------:R-:W-:Y:S06]  /*3e10*/  MUFU.EX2 R186, R186 ;  /* 0x000000ba00ba7308 */ /* 0x000fec0000000800 */
[C---:B------:R-:W-:Y:S02]  /*3e20*/  HMMA.16816.F32.BF16 R68, R128.reuse, R72, RZ ;  /* 0x000000488044723c */ /* 0x040fe400000418ff */
[----:B------:R-:W-:Y:S06]  /*3e30*/  MUFU.EX2 R187, R187 ;  /* 0x000000bb00bb7308 */ /* 0x000fec0000000800 */
[C---:B-1----:R-:W-:Y:S02]  /*3e40*/  HMMA.16816.F32.BF16 R76, R128.reuse, R80, RZ ;  /* 0x00000050804c723c */ /* 0x042fe400000418ff */
[----:B------:R-:W1:Y:S06]  /*3e50*/  MUFU.EX2 R188, R188 ;  /* 0x000000bc00bc7308 */ /* 0x000e6c0000000800 */
[C---:B------:R-:W-:Y:S02]  /*3e60*/  HMMA.16816.F32.BF16 R84, R128.reuse, R88, RZ ;  /* 0x000000588054723c */ /* 0x040fe400000418ff */
[----:B------:R-:W-:Y:S06]  /*3e70*/  MUFU.EX2 R189, R189 ;  /* 0x000000bd00bd7308 */ /* 0x000fec0000000800 */
[C---:B------:R-:W-:Y:S02]  /*3e80*/  HMMA.16816.F32.BF16 R92, R128.reuse, R96, RZ ;  /* 0x00000060805c723c */ /* 0x040fe400000418ff */
[----:B------:R-:W5:Y:S06]  /*3e90*/  MUFU.EX2 R190, R190 ;  /* 0x000000be00be7308 */ /* 0x000f6c0000000800 */
        /* <DEDUP_REMOVED lines=55> */
[----:B------:R-:W1:Y:S07]  /*4210*/  LDSM.16.MT88.4 R28, [R232+0x14800] ;  /* 0x01480000e81c783b */ /* 0x000e6e0000004200 */
        /* <DEDUP_REMOVED lines=20> */
[----:B------:R-:W-:Y:S07]  /*4360*/  LDSM.16.MT88.4 R28, [R228+0x13000] ;  /* 0x01300000e41c783b */ /* 0x000fee0000004200 */
[C---:B------:R-:W-:Y:S08]  /*4370*/  HMMA.16816.F32.BF16 R76, R4.reuse, R24, R76 ;  /* 0x00000018044c723c */ /* 0x040ff0000004184c */
        /* <DEDUP_REMOVED lines=14> */
[----:B-----5:R-:W-:Y:S01]  /*4460*/  F2FP.BF16.PACK_AB R7, R190, R189 ;  /* 0x000000bdbe07723e */ /* 0x020fe200000010ff */
[----:B------:R-:W-:-:S02]  /*4470*/  FADD.FTZ R187, R188, R187 ;  /* 0x000000bbbcbb7221 */ /* 0x000fc40000010000 */
[----:B------:R-:W-:Y:S02]  /*4480*/  FADD.FTZ R185, R185, R183 ;  /* 0x000000b7b9b97221 */ /* 0x000fe40000010000 */
[----:B------:R-:W-:Y:S02]  /*4490*/  FADD.FTZ R189, R189, R187 ;  /* 0x000000bbbdbd7221 */ /* 0x000fe40000010000 */
[C---:B--2---:R-:W-:Y:S01]  /*44a0*/  HMMA.16816.F32.BF16 R144, R4.reuse, R12, R144 ;  /* 0x0000000c0490723c */ /* 0x044fe20000041890 */
        /* <DEDUP_REMOVED lines=9> */
[----:B---3--:R-:W-:Y:S01]  /*4540*/  HMMA.16816.F32.BF16 R136, R4, R8, R136 ;  /* 0x000000080488723c */ /* 0x008fe20000041888 */
[----:B------:R-:W-:Y:S02]  /*4550*/  FADD.FTZ R189, R197, R189 ;  /* 0x000000bdc5bd7221 */ /* 0x000fe40000010000 */
[----:B------:R-:W-:-:S05]  /*4560*/  FADD.FTZ R0, R192, R185 ;  /* 0x000000b9c0007221 */ /* 0x000fca0000010000 */
[C---:B------:R-:W-:Y:S01]  /*4570*/  HMMA.16816.F32.BF16 R132, R4.reuse, R10, R132 ;  /* 0x0000000a0484723c */ /* 0x040fe20000041884 */
[----:B------:R-:W3:Y:S04]  /*4580*/  LDSM.16.MT88.4 R8, [R229+0x15000] ;  /* 0x01500000e508783b */ /* 0x000ee80000004200 */
[----:B------:R-:W-:Y:S03]  /*4590*/  STL [R1], R0 ;  /* 0x0000000001007387 */ /* 0x000fe60000100800 */
        /* <DEDUP_REMOVED lines=42> */
[----:B------:R-:W-:-:S02]  /*4840*/  F2FP.BF16.PACK_AB R4, R195, R196 ;  /* 0x000000c4c304723e */ /* 0x000fc400000010ff */
[----:B------:R-:W-:Y:S02]  /*4850*/  F2FP.BF16.PACK_AB R5, R193, R191 ;  /* 0x000000bfc105723e */ /* 0x000fe400000010ff */
[----:B------:R-:W-:Y:S02]  /*4860*/  F2FP.BF16.PACK_AB R6, R192, R194 ;  /* 0x000000c2c006723e */ /* 0x000fe400000010ff */
[C---:B------:R-:W-:Y:S01]  /*4870*/  F2FP.BF16.PACK_AB R7, R252.reuse, R197 ;  /* 0x000000c5fc07723e */ /* 0x040fe200000010ff */
[----:B------:R-:W-:-:S06]  /*4880*/  FADD.FTZ R252, R252, R189 ;  /* 0x000000bdfcfc7221 */ /* 0x000fcc0000010000 */
        /* <DEDUP_REMOVED lines=48> */
.L_x_673:
        /* <DEDUP_REMOVED lines=43> */
.L_x_671:
[----:B------:R-:W-:Y:S01]  /*4e40*/  USHF.R.S32.HI UR4, URZ, 0x1f, UR14 ;  /* 0x0000001f3f047899 */ /* 0x000fe2000801140e */
[----:B------:R-:W-:Y:S04]  /*4e50*/  DEPBAR.LE SB0, 0x0 ;  /* 0x000080000000791a */ /* 0x000fe80000000000 */
[----:B------:R-:W-:Y:S01]  /*4e60*/  UIMAD UR4, UR4, UR6, URZ ;  /* 0x00000006040472a4 */ /* 0x000fe2000f8e023f */
[----:B------:R-:W-:Y:S01]  /*4e70*/  BAR.SYNC.DEFER_BLOCKING 0x0 ;  /* 0x0000000000007b1d */ /* 0x000fe20000010000 */
[----:B------:R-:W-:Y:S02]  /*4e80*/  UIMAD.WIDE.U32 UR18, UR14, UR6, URZ ;  /* 0x000000060e1272a5 */ /* 0x000fe4000f8e003f */
[----:B------:R-:W-:Y:S04]  /*4e90*/  UIMAD UR4, UR14, UR7, UR4 ;  /* 0x000000070e0472a4 */ /* 0x000fe8000f8e0204 */
[----:B------:R-:W-:Y:S01]  /*4ea0*/  UIADD3 UR4, UR19, UR4, URZ ;  /* 0x0000000413047290 */ /* 0x000fe2000fffe03f */
[----:B------:R-:W-:Y:S02]  /*4eb0*/  MOV R8, UR18 ;  /* 0x0000001200087c02 */ /* 0x000fe40008000f00 */
[----:B------:R-:W-:Y:S02]  /*4ec0*/  MOV R9, UR19 ;  /* 0x0000001300097c02 */ /* 0x000fe40008000f00 */
[----:B------:R-:W-:Y:S02]  /*4ed0*/  LEA R4, P0, R8, R242, 0x6 ;  /* 0x000000f208047211 */ /* 0x000fe400078030ff */
[----:B------:R-:W-:Y:S02]  /*4ee0*/  MOV R3, UR4 ;  /* 0x0000000400037c02 */ /* 0x000fe40008000f00 */
        /* <DEDUP_REMOVED lines=11> */
[----:B------:R-:W-:Y:S03]  /*4fa0*/  IADD3.X R11, R9, UR10, RZ, P1, !PT ;  /* 0x0000000a090b7c10 */ /* 0x000fe60008ffe4ff */
[----:B------:R1:W-:Y:S01]  /*4fb0*/  LDGSTS.E.BYPASS.LTC128B.128 [R241+0x12000], [R6.64+0x80] ;  /* 0x1200008006f17fae */ /* 0x0003e2000b901d50 */
[----:B------:R-:W-:Y:S02]  /*4fc0*/  IADD3.X R5, R11, UR10, RZ, P0, !PT ;  /* 0x0000000a0b057c10 */ /* 0x000fe400087fe4ff */
[----:B------:R-:W-:Y:S03]  /*4fd0*/  ISETP.LT.AND P0, PT, RZ, UR14, PT ;  /* 0x0000000eff007c0c */ /* 0x000fe6000bf01270 */
[----:B------:R1:W-:Y:S06]  /*4fe0*/  LDGSTS.E.BYPASS.LTC128B.128 [R241+0x14000], [R6.64+0x100] ;  /* 0x1400010006f17fae */ /* 0x0003ec000b901d50 */
[----:B------:R1:W-:Y:S06]  /*4ff0*/  LDGSTS.E.BYPASS.LTC128B.128 [R241+0x16000], [R6.64+0x180] ;  /* 0x1600018006f17fae */ /* 0x0003ec000b901d50 */
[----:B------:R2:W-:Y:S06]  /*5000*/  LDGSTS.E.BYPASS.LTC128B.128 [R241+0x10800], [R8.64] ;  /* 0x1080000008f17fae */ /* 0x0005ec000b901d50 */
[----:B------:R2:W-:Y:S06]  /*5010*/  LDGSTS.E.BYPASS.LTC128B.128 [R241+0x12800], [R8.64+0x80] ;  /* 0x1280008008f17fae */ /* 0x0005ec000b901d50 */
        /* <DEDUP_REMOVED lines=10> */
[----:B------:R-:W-:Y:S06]  /*50c0*/  LDSM.16.M88.4 R32, [R238] ;  /* 0x00000000ee20783b */ /* 0x000fec0000000200 */
[----:B--2---:R-:W1:Y:S06]  /*50d0*/  LDSM.16.M88.4 R8, [R237+0x8000] ;  /* 0x00800000ed08783b */ /* 0x004e6c0000000200 */
[----:B------:R-:W2:Y:S06]  /*50e0*/  LDSM.16.M88.4 R16, [R237+0x8800] ;  /* 0x00880000ed10783b */ /* 0x000eac0000000200 */
[----:B------:R-:W3:Y:S06]  /*50f0*/  LDSM.16.M88.4 R24, [R237+0x9000] ;  /* 0x00900000ed18783b */ /* 0x000eec0000000200 */
[----:B------:R-:W0:Y:S06]  /*5100*/  LDGDEPBAR ;  /* 0x00000000000079af */ /* 0x000e2c0000000000 */
[----:B------:R-:W4:Y:S06]  /*5110*/  LDSM.16.M88.4 R164, [R237+0x9800] ;  /* 0x00980000eda4783b */ /* 0x000f2c0000000200 */
[----:B------:R-:W-:Y:S06]  /*5120*/  LDSM.16.M88.4 R168, [R236] ;  /* 0x00000000eca8783b */ /* 0x000fec0000000200 */
[----:B------:R-:W5:Y:S01]  /*5130*/  LDSM.16.M88.4 R172, [R235] ;  /* 0x00000000ebac783b */ /* 0x000f620000000200 */
[C---:B-1----:R-:W-:Y:S05]  /*5140*/  HMMA.16816.F32.BF16 R4, R32.reuse, R8, RZ ;  /* 0x000000082004723c */ /* 0x042fea00000418ff */
[----:B------:R-:W1:Y:S03]  /*5150*/  LDSM.16.M88.4 R176, [R227] ;  /* 0x00000000e3b0783b */ /* 0x000e660000000200 */
[C---:B------:R-:W-:Y:S03]  /*5160*/  HMMA.16816.F32.BF16 R8, R32.reuse, R10, RZ ;  /* 0x0000000a2008723c */ /* 0x040fe600000418ff */
[----:B------:R-:W1:Y:S06]  /*5170*/  LDSM.16.M88.4 R180, [R226] ;  /* 0x00000000e2b4783b */ /* 0x000e6c0000000200 */
[----:B------:R-:W1:Y:S01]  /*5180*/  LDSM.16.M88.4 R184, [R225] ;  /* 0x00000000e1b8783b */ /* 0x000e620000000200 */
[C---:B--2---:R-:W-:Y:S05]  /*5190*/  HMMA.16816.F32.BF16 R12, R32.reuse, R16, RZ ;  /* 0x00000010200c723c */ /* 0x044fea00000418ff */
[----:B------:R-:W-:Y:S03]  /*51a0*/  LDSM.16.M88.4 R188, [R234] ;  /* 0x00000000eabc783b */ /* 0x000fe60000000200 */
[C---:B------:R-:W-:Y:S03]  /*51b0*/  HMMA.16816.F32.BF16 R16, R32.reuse, R18, RZ ;  /* 0x000000122010723c */ /* 0x040fe600000418ff */
[----:B------:R-:W2:Y:S05]  /*51c0*/  LDSM.16.M88.4 R192, [R231+0x8000] ;  /* 0x00800000e7c0783b */ /* 0x000eaa0000000200 */
[C---:B---3--:R-:W-:Y:S01]  /*51d0*/  HMMA.16816.F32.BF16 R20, R32.reuse, R24, RZ ;  /* 0x000000182014723c */ /* 0x048fe200000418ff */
[----:B------:R-:W-:Y:S06]  /*51e0*/  LDSM.16.M88.4 R196, [R231+0x9000] ;  /* 0x00900000e7c4783b */ /* 0x000fec0000000200 */
[----:B------:R-:W-:Y:S01]  /*51f0*/  LDSM.16.M88.4 R200, [R231+0x9800] ;  /* 0x00980000e7c8783b */ /* 0x000fe20000000200 */
[C---:B------:R-:W-:Y:S05]  /*5200*/  HMMA.16816.F32.BF16 R24, R32.reuse, R26, RZ ;  /* 0x0000001a2018723c */ /* 0x040fea00000418ff */
[----:B------:R-:W-:Y:S03]  /*5210*/  LDSM.16.M88.4 R204, [R233] ;  /* 0x00000000e9cc783b */ /* 0x000fe60000000200 */
[C---:B----4-:R-:W-:Y:S03]  /*5220*/  HMMA.16816.F32.BF16 R28, R32.reuse, R164, RZ ;  /* 0x000000a4201c723c */ /* 0x050fe600000418ff */
[----:B------:R-:W-:Y:S05]  /*5230*/  LDSM.16.M88.4 R208, [R224] ;  /* 0x00000000e0d0783b */ /* 0x000fea0000000200 */
[----:B------:R-:W-:Y:S01]  /*5240*/  HMMA.16816.F32.BF16 R32, R32, R166, RZ ;  /* 0x000000a62020723c */ /* 0x000fe200000418ff */
[----:B------:R-:W3:Y:S07]  /*5250*/  LDSM.16.M88.4 R164, [R231+0x8800] ;  /* 0x00880000e7a4783b */ /* 0x000eee0000000200 */
[C---:B-----5:R-:W-:Y:S08]  /*5260*/  HMMA.16816.F32.BF16 R4, R168.reuse, R172, R4 ;  /* 0x000000aca804723c */ /* 0x060ff00000041804 */
[C---:B------:R-:W-:Y:S01]  /*5270*/  HMMA.16816.F32.BF16 R8, R168.reuse, R174, R8 ;  /* 0x000000aea808723c */ /* 0x040fe20000041808 */
[----:B------:R-:W-:Y:S07]  /*5280*/  LDSM.16.M88.4 R172, [R224+0x1000] ;  /* 0x00100000e0ac783b */ /* 0x000fee0000000200 */
        /* <DEDUP_REMOVED lines=8> */
[----:B------:R-:W1:Y:S06]  /*5310*/  LDSM.16.M88.4 R168, [R224+0x800] ;  /* 0x00080000e0a8783b */ /* 0x000e6c0000000200 */
[----:B------:R-:W4:Y:S01]  /*5320*/  LDSM.16.M88.4 R184, [R237+0xa000] ;  /* 0x00a00000edb8783b */ /* 0x000f220000000200 */
[C---:B--2---:R-:W-:Y:S08]  /*5330*/  HMMA.16816.F32.BF16 R4, R188.reuse, R192, R4 ;  /* 0x000000c0bc04723c */ /* 0x044ff00000041804 */
[C---:B------:R-:W-:Y:S01]  /*5340*/  HMMA.16816.F32.BF16 R8, R188.reuse, R194, R8 ;  /* 0x000000c2bc08723c */ /* 0x040fe20000041808 */
[----:B------:R-:W-:Y:S07]  /*5350*/  LDSM.16.M88.4 R192, [R237+0xb800] ;  /* 0x00b80000edc0783b */ /* 0x000fee0000000200 */
[C---:B---3--:R-:W-:Y:S08]  /*5360*/  HMMA.16816.F32.BF16 R12, R188.reuse, R164, R12 ;  /* 0x000000a4bc0c723c */ /* 0x048ff0000004180c */
[C---:B------:R-:W-:Y:S01]  /*5370*/  HMMA.16816.F32.BF16 R16, R188.reuse, R166, R16 ;  /* 0x000000a6bc10723c */ /* 0x040fe20000041810 */
[----:B------:R-:W2:Y:S07]  /*5380*/  LDSM.16.M88.4 R164, [R237+0xa800] ;  /* 0x00a80000eda4783b */ /* 0x000eae0000000200 */
[C---:B------:R-:W-:Y:S08]  /*5390*/  HMMA.16816.F32.BF16 R20, R188.reuse, R196, R20 ;  /* 0x000000c4bc14723c */ /* 0x040ff00000041814 */
[C---:B------:R-:W-:Y:S01]  /*53a0*/  HMMA.16816.F32.BF16 R24, R188.reuse, R198, R24 ;  /* 0x000000c6bc18723c */ /* 0x040fe20000041818 */
[----:B------:R-:W-:Y:S07]  /*53b0*/  LDSM.16.M88.4 R196, [R236+0x2000] ;  /* 0x00200000ecc4783b */ /* 0x000fee0000000200 */
[C---:B------:R-:W-:Y:S08]  /*53c0*/  HMMA.16816.F32.BF16 R28, R188.reuse, R200, R28 ;  /* 0x000000c8bc1c723c */ /* 0x040ff0000004181c */
[----:B------:R-:W-:Y:S01]  /*53d0*/  HMMA.16816.F32.BF16 R32, R188, R202, R32 ;  /* 0x000000cabc20723c */ /* 0x000fe20000041820 */
[----:B------:R-:W3:Y:S06]  /*53e0*/  LDSM.16.M88.4 R188, [R237+0xb000] ;  /* 0x00b00000edbc783b */ /* 0x000eec0000000200 */
[----:B------:R-:W5:Y:S01]  /*53f0*/  LDSM.16.M88.4 R200, [R223] ;  /* 0x00000000dfc8783b */ /* 0x000f620000000200 */
[C---:B------:R-:W-:Y:S08]  /*5400*/  HMMA.16816.F32.BF16 R4, R204.reuse, R208, R4 ;  /* 0x000000d0cc04723c */ /* 0x040ff00000041804 */
[C---:B------:R-:W-:Y:S01]  /*5410*/  HMMA.16816.F32.BF16 R8, R204.reuse, R210, R8 ;  /* 0x000000d2cc08723c */ /* 0x040fe20000041808 */
[----:B------:R-:W-:Y:S07]  /*5420*/  LDSM.16.M88.4 R208, [R231+0xa000] ;  /* 0x00a00000e7d0783b */ /* 0x000fee0000000200 */
[C---:B-1----:R-:W-:Y:S08]  /*5430*/  HMMA.16816.F32.BF16 R12, R204.reuse, R168, R12 ;  /* 0x000000a8cc0c723c */ /* 0x042ff0000004180c */
[C---:B------:R-:W-:Y:S01]  /*5440*/  HMMA.16816.F32.BF16 R16, R204.reuse, R170, R16 ;  /* 0x000000aacc10723c */ /* 0x040fe20000041810 */
[----:B------:R-:W1:Y:S07]  /*5450*/  LDSM.16.M88.4 R168, [R222] ;  /* 0x00000000dea8783b */ /* 0x000e6e0000000200 */
[C---:B------:R-:W-:Y:S08]  /*5460*/  HMMA.16816.F32.BF16 R20, R204.reuse, R172, R20 ;  /* 0x000000accc14723c */ /* 0x040ff00000041814 */
[C---:B------:R-:W-:Y:S01]  /*5470*/  HMMA.16816.F32.BF16 R24, R204.reuse, R174, R24 ;  /* 0x000000aecc18723c */ /* 0x040fe20000041818 */
[----:B------:R-:W1:Y:S07]  /*5480*/  LDSM.16.M88.4 R172, [R221] ;  /* 0x00000000ddac783b */ /* 0x000e6e0000000200 */
[C---:B------:R-:W-:Y:S08]  /*5490*/  HMMA.16816.F32.BF16 R28, R204.reuse, R176, R28 ;  /* 0x000000b0cc1c723c */ /* 0x040ff0000004181c */
[----:B------:R-:W-:Y:S01]  /*54a0*/  HMMA.16816.F32.BF16 R32, R204, R178, R32 ;  /* 0x000000b2cc20723c */ /* 0x000fe20000041820 */
[----:B------:R-:W1:Y:S06]  /*54b0*/  LDSM.16.M88.4 R176, [R220] ;  /* 0x00000000dcb0783b */ /* 0x000e6c0000000200 */
[----:B------:R-:W1:Y:S01]  /*54c0*/  LDSM.16.M88.4 R204, [R234+0x2000] ;  /* 0x00200000eacc783b */ /* 0x000e620000000200 */
[C---:B----4-:R-:W-:Y:S08]  /*54d0*/  HMMA.16816.F32.BF16 R4, R180.reuse, R184, R4 ;  /* 0x000000b8b404723c */ /* 0x050ff00000041804 */
[C---:B------:R-:W-:Y:S01]  /*54e0*/  HMMA.16816.F32.BF16 R8, R180.reuse, R186, R8 ;  /* 0x000000bab408723c */ /* 0x040fe20000041808 */
[----:B------:R-:W-:Y:S07]  /*54f0*/  LDSM.16.M88.4 R184, [R231+0xb800] ;  /* 0x00b80000e7b8783b */ /* 0x000fee0000000200 */
[C---:B--2---:R-:W-:Y:S08]  /*5500*/  HMMA.16816.F32.BF16 R12, R180.reuse, R164, R12 ;  /* 0x000000a4b40c723c */ /* 0x044ff0000004180c */
[C---:B------:R-:W-:Y:S01]  /*5510*/  HMMA.16816.F32.BF16 R16, R180.reuse, R166, R16 ;  /* 0x000000a6b410723c */ /* 0x040fe20000041810 */
[----:B------:R-:W2:Y:S07]  /*5520*/  LDSM.16.M88.4 R164, [R231+0xa800] ;  /* 0x00a80000e7a4783b */ /* 0x000eae0000000200 */
[C---:B---3--:R-:W-:Y:S08]  /*5530*/  HMMA.16816.F32.BF16 R20, R180.reuse, R188, R20 ;  /* 0x000000bcb414723c */ /* 0x048ff00000041814 */
[C---:B------:R-:W-:Y:S01]  /*5540*/  HMMA.16816.F32.BF16 R24, R180.reuse, R190, R24 ;  /* 0x000000beb418723c */ /* 0x040fe20000041818 */
[----:B------:R-:W-:Y:S07]  /*5550*/  LDSM.16.M88.4 R188, [R233+0x2000] ;  /* 0x00200000e9bc783b */ /* 0x000fee0000000200 */
[C---:B------:R-:W-:Y:S08]  /*5560*/  HMMA.16816.F32.BF16 R28, R180.reuse, R192, R28 ;  /* 0x000000c0b41c723c */ /* 0x040ff0000004181c */
[----:B------:R-:W-:Y:S01]  /*5570*/  HMMA.16816.F32.BF16 R32, R180, R194, R32 ;  /* 0x000000c2b420723c */ /* 0x000fe20000041820 */
[----:B------:R-:W3:Y:S06]  /*5580*/  LDSM.16.M88.4 R180, [R231+0xb000] ;  /* 0x00b00000e7b4783b */ /* 0x000eec0000000200 */
[----:B------:R-:W4:Y:S01]  /*5590*/  LDSM.16.M88.4 R192, [R224+0x2000] ;  /* 0x00200000e0c0783b */ /* 0x000f220000000200 */
        /* <DEDUP_REMOVED lines=8> */
[----:B------:R-:W5:Y:S07]  /*5620*/  LDSM.16.M88.4 R172, [R224+0x3000] ;  /* 0x00300000e0ac783b */ /* 0x000f6e0000000200 */
[C---:B------:R-:W-:Y:S08]  /*5630*/  HMMA.16816.F32.BF16 R28, R196.reuse, R176, R28 ;  /* 0x000000b0c41c723c */ /* 0x040ff0000004181c */
[----:B------:R-:W-:Y:S01]  /*5640*/  HMMA.16816.F32.BF16 R32, R196, R178, R32 ;  /* 0x000000b2c420723c */ /* 0x000fe20000041820 */
[----:B------:R-:W1:Y:S06]  /*5650*/  LDSM.16.M88.4 R176, [R224+0x3800] ;  /* 0x00380000e0b0783b */ /* 0x000e6c0000000200 */
[----:B------:R-:W1:Y:S01]  /*5660*/  LDSM.16.M88.4 R196, [R238+0x4000] ;  /* 0x00400000eec4783b */ /* 0x000e620000000200 */
[C---:B------:R-:W-:Y:S08]  /*5670*/  HMMA.16816.F32.BF16 R4, R204.reuse, R208, R4 ;  /* 0x000000d0cc04723c */ /* 0x040ff00000041804 */
[C---:B------:R-:W-:Y:S01]  /*5680*/  HMMA.16816.F32.BF16 R8, R204.reuse, R210, R8 ;  /* 0x000000d2cc08723c */ /* 0x040fe20000041808 */
[----:B------:R-:W-:Y:S07]  /*5690*/  LDSM.16.M88.4 R208, [R219] ;  /* 0x00000000dbd0783b */ /* 0x000fee0000000200 */
        /* <DEDUP_REMOVED lines=8> */
[----:B------:R-:W2:Y:S06]  /*5720*/  LDSM.16.M88.4 R184, [R237+0xd800] ;  /* 0x00d80000edb8783b */ /* 0x000eac0000000200 */
[----:B------:R-:W2:Y:S01]  /*5730*/  LDSM.16.M88.4 R204, [R236+0x4000] ;  /* 0x00400000eccc783b */ /* 0x000ea20000000200 */
[C---:B----4-:R-:W-:Y:S08]  /*5740*/  HMMA.16816.F32.BF16 R4, R188.reuse, R192, R4 ;  /* 0x000000c0bc04723c */ /* 0x050ff00000041804 */
[C---:B------:R-:W-:Y:S01]  /*5750*/  HMMA.16816.F32.BF16 R8, R188.reuse, R194, R8 ;  /* 0x000000c2bc08723c */ /* 0x040fe20000041808 */
[----:B------:R-:W-:Y:S07]  /*5760*/  LDSM.16.M88.4 R192, [R231+0xc000] ;  /* 0x00c00000e7c0783b */ /* 0x000fee0000000200 */
[C---:B-1----:R-:W-:Y:S08]  /*5770*/  HMMA.16816.F32.BF16 R12, R188.reuse, R168, R12 ;  /* 0x000000a8bc0c723c */ /* 0x042ff0000004180c */
[C---:B------:R-:W-:Y:S01]  /*5780*/  HMMA.16816.F32.BF16 R16, R188.reuse, R170, R16 ;  /* 0x000000aabc10723c */ /* 0x040fe20000041810 */
[----:B------:R-:W1:Y:S07]  /*5790*/  LDSM.16.M88.4 R168, [R218] ;  /* 0x00000000daa8783b */ /* 0x000e6e0000000200 */
[C---:B-----5:R-:W-:Y:S08]  /*57a0*/  HMMA.16816.F32.BF16 R20, R188.reuse, R172, R20 ;  /* 0x000000acbc14723c */ /* 0x060ff00000041814 */
[C---:B------:R-:W-:Y:S01]  /*57b0*/  HMMA.16816.F32.BF16 R24, R188.reuse, R174, R24 ;  /* 0x000000aebc18723c */ /* 0x040fe20000041818 */
[----:B------:R-:W4:Y:S07]  /*57c0*/  LDSM.16.M88.4 R172, [R217] ;  /* 0x00000000d9ac783b */ /* 0x000f2e0000000200 */
[C---:B------:R-:W-:Y:S08]  /*57d0*/  HMMA.16816.F32.BF16 R28, R188.reuse, R176, R28 ;  /* 0x000000b0bc1c723c */ /* 0x040ff0000004181c */
[----:B------:R-:W-:Y:S01]  /*57e0*/  HMMA.16816.F32.BF16 R32, R188, R178, R32 ;  /* 0x000000b2bc20723c */ /* 0x000fe20000041820 */
[----:B------:R-:W5:Y:S06]  /*57f0*/  LDSM.16.M88.4 R176, [R216] ;  /* 0x00000000d8b0783b */ /* 0x000f6c0000000200 */
[----:B------:R-:W1:Y:S01]  /*5800*/  LDSM.16.M88.4 R188, [R234+0x4000] ;  /* 0x00400000eabc783b */ /* 0x000e620000000200 */
[C---:B------:R-:W-:Y:S08]  /*5810*/  HMMA.16816.F32.BF16 R4, R196.reuse, R200, R4 ;  /* 0x000000c8c404723c */ /* 0x040ff00000041804 */
[C---:B------:R-:W-:Y:S01]  /*5820*/  HMMA.16816.F32.BF16 R8, R196.reuse, R202, R8 ;  /* 0x000000cac408723c */ /* 0x040fe20000041808 */
[----:B------:R-:W-:Y:S07]  /*5830*/  LDSM.16.M88.4 R200, [R224+0x4000] ;  /* 0x00400000e0c8783b */ /* 0x000fee0000000200 */
        /* <DEDUP_REMOVED lines=18> */
[----:B------:R-:W4:Y:S07]  /*5960*/  LDSM.16.M88.4 R172, [R224+0x5000] ;  /* 0x00500000e0ac783b */ /* 0x000f2e0000000200 */
[C---:B-----5:R-:W-:Y:S08]  /*5970*/  HMMA.16816.F32.BF16 R28, R204.reuse, R176, R28 ;  /* 0x000000b0cc1c723c */ /* 0x060ff0000004181c */
[----:B------:R-:W-:Y:S01]  /*5980*/  HMMA.16816.F32.BF16 R32, R204, R178, R32 ;  /* 0x000000b2cc20723c */ /* 0x000fe20000041820 */
[----:B------:R-:W5:Y:S06]  /*5990*/  LDSM.16.M88.4 R176, [R224+0x5800] ;  /* 0x00580000e0b0783b */ /* 0x000f6c0000000200 */
        /* <DEDUP_REMOVED lines=19> */
[----:B------:R-:W1:Y:S07]  /*5ad0*/  LDSM.16.M88.4 R168, [R214] ;  /* 0x00000000d6a8783b */ /* 0x000e6e0000000200 */
[C---:B----4-:R-:W-:Y:S08]  /*5ae0*/  HMMA.16816.F32.BF16 R20, R196.reuse, R172, R20 ;  /* 0x000000acc414723c */ /* 0x050ff00000041814 */
[C---:B------:R-:W-:Y:S01]  /*5af0*/  HMMA.16816.F32.BF16 R24, R196.reuse, R174, R24 ;  /* 0x000000aec418723c */ /* 0x040fe20000041818 */
[----:B------:R-:W4:Y:S07]  /*5b00*/  LDSM.16.M88.4 R172, [R213] ;  /* 0x00000000d5ac783b */ /* 0x000f2e0000000200 */
[C---:B-----5:R-:W-:Y:S08]  /*5b10*/  HMMA.16816.F32.BF16 R28, R196.reuse, R176, R28 ;  /* 0x000000b0c41c723c */ /* 0x060ff0000004181c */
        /* <DEDUP_REMOVED lines=17> */
[C---:B------:R-:W-:Y:S08]  /*5c30*/  HMMA.16816.F32.BF16 R8, R188.reuse, R194, R8 ;  /* 0x000000c2bc08723c */ /* 0x040ff00000041808 */
[C---:B-1----:R-:W-:Y:S08]  /*5c40*/  HMMA.16816.F32.BF16 R12, R188.reuse, R168, R12 ;  /* 0x000000a8bc0c723c */ /* 0x042ff0000004180c */
[C---:B------:R-:W-:Y:S08]  /*5c50*/  HMMA.16816.F32.BF16 R16, R188.reuse, R170, R16 ;  /* 0x000000aabc10723c */ /* 0x040ff00000041810 */
[C---:B----4-:R-:W-:Y:S08]  /*5c60*/  HMMA.16816.F32.BF16 R20, R188.reuse, R172, R20 ;  /* 0x000000acbc14723c */ /* 0x050ff00000041814 */
[C---:B------:R-:W-:Y:S08]  /*5c70*/  HMMA.16816.F32.BF16 R24, R188.reuse, R174, R24 ;  /* 0x000000aebc18723c */ /* 0x040ff00000041818 */
[C---:B-----5:R-:W-:Y:S08]  /*5c80*/  HMMA.16816.F32.BF16 R28, R188.reuse, R176, R28 ;  /* 0x000000b0bc1c723c */ /* 0x060ff0000004181c */
[----:B------:R-:W-:Y:S08]  /*5c90*/  HMMA.16816.F32.BF16 R32, R188, R178, R32 ;  /* 0x000000b2bc20723c */ /* 0x000ff00000041820 */
[C---:B------:R-:W-:Y:S08]  /*5ca0*/  HMMA.16816.F32.BF16 R4, R196.reuse, R200, R4 ;  /* 0x000000c8c404723c */ /* 0x040ff00000041804 */
[C---:B------:R-:W-:Y:S08]  /*5cb0*/  HMMA.16816.F32.BF16 R8, R196.reuse, R202, R8 ;  /* 0x000000cac408723c */ /* 0x040ff00000041808 */
[C---:B--2---:R-:W-:Y:S08]  /*5cc0*/  HMMA.16816.F32.BF16 R12, R196.reuse, R164, R12 ;  /* 0x000000a4c40c723c */ /* 0x044ff0000004180c */
[C---:B------:R-:W-:Y:S01]  /*5cd0*/  HMMA.16816.F32.BF16 R16, R196.reuse, R166, R16 ;  /* 0x000000a6c410723c */ /* 0x040fe20000041810 */
[----:B------:R-:W1:Y:S07]  /*5ce0*/  LDSM.16.M88.4 R164, [R224+0x6800] ;  /* 0x00680000e0a4783b */ /* 0x000e6e0000000200 */
[C---:B---3--:R-:W-:Y:S08]  /*5cf0*/  HMMA.16816.F32.BF16 R20, R196.reuse, R180, R20 ;  /* 0x000000b4c414723c */ /* 0x048ff00000041814 */
[C---:B------:R-:W-:Y:S08]  /*5d00*/  HMMA.16816.F32.BF16 R24, R196.reuse, R182, R24 ;  /* 0x000000b6c418723c */ /* 0x040ff00000041818 */
[C---:B------:R-:W-:Y:S08]  /*5d10*/  HMMA.16816.F32.BF16 R28, R196.reuse, R184, R28 ;  /* 0x000000b8c41c723c */ /* 0x040ff0000004181c */
[----:B------:R-:W-:Y:S08]  /*5d20*/  HMMA.16816.F32.BF16 R32, R196, R186, R32 ;  /* 0x000000bac420723c */ /* 0x000ff00000041820 */
[C---:B------:R-:W-:Y:S08]  /*5d30*/  HMMA.16816.F32.BF16 R4, R204.reuse, R208, R4 ;  /* 0x000000d0cc04723c */ /* 0x040ff00000041804 */
[C---:B------:R-:W-:Y:S08]  /*5d40*/  HMMA.16816.F32.BF16 R8, R204.reuse, R210, R8 ;  /* 0x000000d2cc08723c */ /* 0x040ff00000041808 */
[C---:B-1----:R-:W-:Y:S08]  /*5d50*/  HMMA.16816.F32.BF16 R12, R204.reuse, R164, R12 ;  /* 0x000000a4cc0c723c */ /* 0x042ff0000004180c */
[----:B------:R-:W-:Y:S01]  /*5d60*/  FMUL.FTZ R4, R4, c[0x0][0x2ec] ;  /* 0x0000bb0004047a20 */ /* 0x000fe20000410000 */
[C---:B------:R-:W-:Y:S03]  /*5d70*/  HMMA.16816.F32.BF16 R16, R204.reuse, R166, R16 ;  /* 0x000000a6cc10723c */ /* 0x040fe60000041810 */
[----:B------:R-:W1:Y:S01]  /*5d80*/  MUFU.TANH R183, R4 ;  /* 0x0000000400b77308 */ /* 0x000e620000002400 */
[----:B------:R-:W-:Y:S02]  /*5d90*/  FMUL.FTZ R5, R5, c[0x0][0x2ec] ;  /* 0x0000bb0005057a20 */ /* 0x000fe40000410000 */
[----:B------:R-:W-:Y:S02]  /*5da0*/  FMUL.FTZ R6, R6, c[0x0][0x2ec] ;  /* 0x0000bb0006067a20 */ /* 0x000fe40000410000 */
[----:B------:R-:W-:Y:S04]  /*5db0*/  FMUL.FTZ R7, R7, c[0x0][0x2ec] ;  /* 0x0000bb0007077a20 */ /* 0x000fe80000410000 */
[----:B------:R-:W-:Y:S01]  /*5dc0*/  FMUL.FTZ R8, R8, c[0x0][0x2ec] ;  /* 0x0000bb0008087a20 */ /* 0x000fe20000410000 */
[----:B------:R-:W2:Y:S01]  /*5dd0*/  MUFU.TANH R177, R5 ;  /* 0x0000000500b17308 */ /* 0x000ea20000002400 */
[----:B------:R-:W-:Y:S02]  /*5de0*/  FMUL.FTZ R9, R9, c[0x0][0x2ec] ;  /* 0x0000bb0009097a20 */ /* 0x000fe40000410000 */
[----:B------:R-:W-:Y:S02]  /*5df0*/  FMUL.FTZ R10, R10, c[0x0][0x2ec] ;  /* 0x0000bb000a0a7a20 */ /* 0x000fe40000410000 */
[----:B------:R-:W-:Y:S02]  /*5e00*/  FMUL.FTZ R11, R11, c[0x0][0x2ec] ;  /* 0x0000bb000b0b7a20 */ /* 0x000fe40000410000 */
[----:B------:R-:W-:Y:S02]  /*5e10*/  FMUL.FTZ R12, R12, c[0x0][0x2ec] ;  /* 0x0000bb000c0c7a20 */ /* 0x000fe40000410000 */
[----:B------:R-:W-:Y:S01]  /*5e20*/  FMUL.FTZ R13, R13, c[0x0][0x2ec] ;  /* 0x0000bb000d0d7a20 */ /* 0x000fe20000410000 */
[----:B------:R-:W3:Y:S01]  /*5e30*/  MUFU.TANH R182, R6 ;  /* 0x0000000600b67308 */ /* 0x000ee20000002400 */
[----:B------:R-:W-:Y:S02]  /*5e40*/  FMUL.FTZ R14, R14, c[0x0][0x2ec] ;  /* 0x0000bb000e0e7a20 */ /* 0x000fe40000410000 */
[----:B------:R-:W-:Y:S02]  /*5e50*/  FMUL.FTZ R15, R15, c[0x0][0x2ec] ;  /* 0x0000bb000f0f7a20 */ /* 0x000fe40000410000 */
[----:B------:R-:W-:Y:S02]  /*5e60*/  FMUL.FTZ R16, R16, c[0x0][0x2ec] ;  /* 0x0000bb0010107a20 */ /* 0x000fe40000410000 */
[----:B------:R-:W-:Y:S02]  /*5e70*/  FMUL.FTZ R17, R17, c[0x0][0x2ec] ;  /* 0x0000bb0011117a20 */ /* 0x000fe40000410000 */
[----:B------:R-:W-:Y:S01]  /*5e80*/  FMUL.FTZ R18, R18, c[0x0][0x2ec] ;  /* 0x0000bb0012127a20 */ /* 0x000fe20000410000 */
[----:B------:R4:W1:Y:S01]  /*5e90*/  MUFU.TANH R181, R7 ;  /* 0x0000000700b57308 */ /* 0x0008620000002400 */
[----:B------:R-:W-:Y:S09]  /*5ea0*/  FMUL.FTZ R19, R19, c[0x0][0x2ec] ;  /* 0x0000bb0013137a20 */ /* 0x000ff20000410000 */
[----:B------:R-:W1:Y:S10]  /*5eb0*/  MUFU.TANH R180, R8 ;  /* 0x0000000800b47308 */ /* 0x000e740000002400 */
[----:B------:R-:W1:Y:S01]  /*5ec0*/  MUFU.TANH R193, R9 ;  /* 0x0000000900c17308 */ /* 0x000e620000002400 */
[----:B----4-:R-:W4:Y:S09]  /*5ed0*/  LDSM.16.M88.4 R4, [R224+0x7000] ;  /* 0x00700000e004783b */ /* 0x010f320000000200 */
[----:B------:R-:W1:Y:S10]  /*5ee0*/  MUFU.TANH R192, R10 ;  /* 0x0000000a00c07308 */ /* 0x000e740000002400 */
[----:B------:R5:W1:Y:S10]  /*5ef0*/  MUFU.TANH R191, R11 ;  /* 0x0000000b00bf7308 */ /* 0x000a740000002400 */
[----:B------:R1:W1:Y:S10]  /*5f00*/  MUFU.TANH R175, R12 ;  /* 0x0000000c00af7308 */ /* 0x0002740000002400 */
[----:B------:R1:W1:Y:S01]  /*5f10*/  MUFU.TANH R174, R13 ;  /* 0x0000000d00ae7308 */ /* 0x0002620000002400 */
[----:B-----5:R-:W5:Y:S01]  /*5f20*/  LDSM.16.M88.4 R8, [R224+0x7800] ;  /* 0x00780000e008783b */ /* 0x020f620000000200 */
[----:B------:R-:W-:Y:S04]  /*5f30*/  DEPBAR.LE SB0, 0x0 ;  /* 0x000080000000791a */ /* 0x000fe80000000000 */
[C---:B----4-:R-:W-:Y:S04]  /*5f40*/  HMMA.16816.F32.BF16 R20, R204.reuse, R4, R20 ;  /* 0x00000004cc14723c */ /* 0x050fe80000041814 */
[----:B------:R4:W1:Y:S01]  /*5f50*/  MUFU.TANH R173, R14 ;  /* 0x0000000e00ad7308 */ /* 0x0008620000002400 */
[----:B------:R-:W-:Y:S03]  /*5f60*/  BAR.SYNC.DEFER_BLOCKING 0x0 ;  /* 0x0000000000007b1d */ /* 0x000fe60000010000 */
[C---:B------:R-:W-:Y:S06]  /*5f70*/  HMMA.16816.F32.BF16 R24, R204.reuse, R6, R24 ;  /* 0x00000006cc18723c */ /* 0x040fec0000041818 */
[----:B------:R4:W1:Y:S10]  /*5f80*/  MUFU.TANH R172, R15 ;  /* 0x0000000f00ac7308 */ /* 0x0008740000002400 */
[----:B------:R4:W1:Y:S01]  /*5f90*/  MUFU.TANH R171, R16 ;  /* 0x0000001000ab7308 */ /* 0x0008620000002400 */
[----:B------:R-:W-:Y:S02]  /*5fa0*/  FMUL.FTZ R20, R20, c[0x0][0x2ec] ;  /* 0x0000bb0014147a20 */ /* 0x000fe40000410000 */
[----:B------:R-:W-:Y:S02]  /*5fb0*/  FMUL.FTZ R21, R21, c[0x0][0x2ec] ;  /* 0x0000bb0015157a20 */ /* 0x000fe40000410000 */
[----:B------:R-:W-:Y:S02]  /*5fc0*/  FMUL.FTZ R22, R22, c[0x0][0x2ec] ;  /* 0x0000bb0016167a20 */ /* 0x000fe40000410000 */
[----:B------:R-:W-:Y:S03]  /*5fd0*/  FMUL.FTZ R23, R23, c[0x0][0x2ec] ;  /* 0x0000bb0017177a20 */ /* 0x000fe60000410000 */
[----:B------:R4:W1:Y:S01]  /*5fe0*/  MUFU.TANH R170, R17 ;  /* 0x0000001100aa7308 */ /* 0x0008620000002400 */
[----:B------:R-:W-:Y:S02]  /*5ff0*/  FMUL.FTZ R24, R24, c[0x0][0x2ec] ;  /* 0x0000bb0018187a20 */ /* 0x000fe40000410000 */
[----:B------:R-:W-:Y:S01]  /*6000*/  FMUL.FTZ R25, R25, c[0x0][0x2ec] ;  /* 0x0000bb0019197a20 */ /* 0x000fe20000410000 */
[C---:B-----5:R-:W-:Y:S03]  /*6010*/  HMMA.16816.F32.BF16 R28, R204.reuse, R8, R28 ;  /* 0x00000008cc1c723c */ /* 0x060fe6000004181c */
[----:B------:R-:W-:Y:S02]  /*6020*/  FMUL.FTZ R26, R26, c[0x0][0x2ec] ;  /* 0x0000bb001a1a7a20 */ /* 0x000fe40000410000 */
[----:B------:R-:W-:Y:S01]  /*6030*/  FMUL.FTZ R27, R27, c[0x0][0x2ec] ;  /* 0x0000bb001b1b7a20 */ /* 0x000fe20000410000 */
[----:B------:R4:W1:Y:S02]  /*6040*/  MUFU.TANH R169, R18 ;  /* 0x0000001200a97308 */ /* 0x0008640000002400 */
[----:B------:R-:W-:Y:S08]  /*6050*/  HMMA.16816.F32.BF16 R32, R204, R10, R32 ;  /* 0x0000000acc20723c */ /* 0x000ff00000041820 */
[----:B------:R4:W1:Y:S08]  /*6060*/  MUFU.TANH R168, R19 ;  /* 0x0000001300a87308 */ /* 0x0008700000002400 */
[----:B------:R-:W-:Y:S02]  /*6070*/  FMUL.FTZ R28, R28, c[0x0][0x2ec] ;  /* 0x0000bb001c1c7a20 */ /* 0x000fe40000410000 */
[----:B------:R4:W1:Y:S01]  /*6080*/  MUFU.TANH R210, R20 ;  /* 0x0000001400d27308 */ /* 0x0008620000002400 */
[----:B------:R-:W-:Y:S02]  /*6090*/  FMUL.FTZ R29, R29, c[0x0][0x2ec] ;  /* 0x0000bb001d1d7a20 */ /* 0x000fe40000410000 */
[----:B------:R-:W-:Y:S02]  /*60a0*/  FMUL.FTZ R30, R30, c[0x0][0x2ec] ;  /* 0x0000bb001e1e7a20 */ /* 0x000fe40000410000 */
[----:B------:R-:W-:Y:S02]  /*60b0*/  FMUL.FTZ R31, R31, c[0x0][0x2ec] ;  /* 0x0000bb001f1f7a20 */ /* 0x000fe40000410000 */
[----:B------:R-:W-:Y:S02]  /*60c0*/  FMUL.FTZ R32, R32, c[0x0][0x2ec] ;  /* 0x0000bb0020207a20 */ /* 0x000fe40000410000 */
[----:B------:R-:W-:Y:S01]  /*60d0*/  FMUL.FTZ R33, R33, c[0x0][0x2ec] ;  /* 0x0000bb0021217a20 */ /* 0x000fe20000410000 */
[----:B------:R4:W1:Y:S01]  /*60e0*/  MUFU.TANH R209, R21 ;  /* 0x0000001500d17308 */ /* 0x0008620000002400 */
[----:B------:R-:W-:Y:S02]  /*60f0*/  FMUL.FTZ R34, R34, c[0x0][0x2ec] ;  /* 0x0000bb0022227a20 */ /* 0x000fe40000410000 */
[----:B------:R-:W-:Y:S07]  /*6100*/  FMUL.FTZ R35, R35, c[0x0][0x2ec] ;  /* 0x0000bb0023237a20 */ /* 0x000fee0000410000 */
[----:B------:R4:W1:Y:S10]  /*6110*/  MUFU.TANH R208, R22 ;  /* 0x0000001600d07308 */ /* 0x0008740000002400 */
        /* <DEDUP_REMOVED lines=12> */
[----:B------:R4:W1:Y:S02]  /*61e0*/  MUFU.TANH R165, R35 ;  /* 0x0000002300a57308 */ /* 0x0008640000002400 */
[----:B-1234-:R-:W-:-:S05]  /*61f0*/  @P0 BRA `(.L_x_673) ;  /* 0xffffe99000000947 */ /* 0x01efca000383ffff */
.L_x_672:
        /* <DEDUP_REMOVED lines=17> */
[----:B------:R-:W2:Y:S01]  /*6310*/  LDL.LU R211, [R1] ;  /* 0x0000000001d37983 */ /* 0x000ea20000300800 */
        /* <DEDUP_REMOVED lines=20> */
[----:B------:R-:W3:Y:S01]  /*6460*/  SHFL.BFLY PT, R4, R3, 0x2, 0x1f ;  /* 0x0c401f0003047f89 */ /* 0x000ee200000e0000 */
[----:B-1----:R-:W-:Y:S07]  /*6470*/  FMNMX.FTZ R5, R5, R6, !PT ;  /* 0x0000000605057209 */ /* 0x002fee0007810000 */
[----:B------:R-:W1:Y:S01]  /*6480*/  SHFL.BFLY PT, R164, R5, 0x1, 0x1f ;  /* 0x0c201f0005a47f89 */ /* 0x000e6200000e0000 */
[----:B---3--:R-:W-:Y:S07]  /*6490*/  FMNMX.FTZ R4, R3, R4, !PT ;  /* 0x0000000403047209 */ /* 0x008fee0007810000 */
[----:B------:R-:W3:Y:S01]  /*64a0*/  SHFL.BFLY PT, R3, R4, 0x1, 0x1f ;  /* 0x0c201f0004037f89 */ /* 0x000ee200000e0000 */
[----:B-1----:R-:W-:Y:S04]  /*64b0*/  FMNMX.FTZ R164, R5, R164, !PT ;  /* 0x000000a405a47209 */ /* 0x002fe80007810000 */
[C---:B------:R-:W-:Y:S01]  /*64c0*/  FSETP.NEU.FTZ.AND P1, PT, R164.reuse, -INF , PT ;  /* 0xff800000a400780b */ /* 0x040fe20003f3d000 */
[C---:B------:R-:W-:Y:S02]  /*64d0*/  FMUL.FTZ R187, R164.reuse, c[0x0][0x23c] ;  /* 0x00008f00a4bb7a20 */ /* 0x040fe40000410000 */
[----:B------:R-:W-:Y:S01]  /*64e0*/  FADD.FTZ R2, -R164, R2 ;  /* 0x00000002a4027221 */ /* 0x000fe20000010100 */
[----:B---3--:R-:W-:Y:S02]  /*64f0*/  FMNMX.FTZ R3, R4, R3, !PT ;  /* 0x0000000304037209 */ /* 0x008fe40007810000 */
[----:B------:R-:W-:Y:S01]  /*6500*/  FSEL R187, R187, RZ, P1 ;  /* 0x000000ffbbbb7208 */ /* 0x000fe20000800000 */
[----:B------:R-:W-:Y:S01]  /*6510*/  FMUL.FTZ R2, R2, c[0x0][0x23c] ;  /* 0x00008f0002027a20 */ /* 0x000fe20000410000 */
[C---:B------:R-:W-:Y:S01]  /*6520*/  FSETP.NEU.FTZ.AND P1, PT, R3.reuse, -INF , PT ;  /* 0xff8000000300780b */ /* 0x040fe20003f3d000 */
[----:B------:R-:W-:Y:S02]  /*6530*/  FMUL.FTZ R4, R3, c[0x0][0x23c] ;  /* 0x00008f0003047a20 */ /* 0x000fe40000410000 */
[--C-:B------:R-:W-:Y:S02]  /*6540*/  FFMA.FTZ R185, R177, c[0x0][0x23c], -R187.reuse ;  /* 0x00008f00b1b97a23 */ /* 0x100fe400000108bb */
[----:B------:R-:W-:Y:S01]  /*6550*/  FADD.FTZ R0, -R3, R0 ;  /* 0x0000000003007221 */ /* 0x000fe20000010100 */
[----:B------:R-:W-:Y:S01]  /*6560*/  FSEL R177, R4, RZ, P1 ;  /* 0x000000ff04b17208 */ /* 0x000fe20000800000 */
[--C-:B------:R-:W-:Y:S01]  /*6570*/  FFMA.FTZ R186, R183, c[0x0][0x23c], -R187.reuse ;  /* 0x00008f00b7ba7a23 */ /* 0x100fe200000108bb */
[----:B------:R-:W1:Y:S01]  /*6580*/  MUFU.EX2 R2, R2 ;  /* 0x0000000200027308 */ /* 0x000e620000000800 */
[----:B------:R-:W-:Y:S02]  /*6590*/  FFMA.FTZ R184, R180, c[0x0][0x23c], -R187 ;  /* 0x00008f00b4b87a23 */ /* 0x000fe400000108bb */
[--C-:B------:R-:W-:Y:S02]  /*65a0*/  FFMA.FTZ R182, R182, c[0x0][0x23c], -R177.reuse ;  /* 0x00008f00b6b67a23 */ /* 0x100fe400000108b1 */
[----:B------:R-:W-:Y:S02]  /*65b0*/  FFMA.FTZ R181, R181, c[0x0][0x23c], -R177 ;  /* 0x00008f00b5b57a23 */ /* 0x000fe400000108b1 */
[----:B------:R-:W-:Y:S02]  /*65c0*/  FFMA.FTZ R183, R193, c[0x0][0x23c], -R187 ;  /* 0x00008f00c1b77a23 */ /* 0x000fe400000108bb */
[--C-:B------:R-:W-:Y:S01]  /*65d0*/  FFMA.FTZ R180, R192, c[0x0][0x23c], -R177.reuse ;  /* 0x00008f00c0b47a23 */ /* 0x100fe200000108b1 */
[----:B------:R-:W-:Y:S01]  /*65e0*/  MUFU.EX2 R186, R186 ;  /* 0x000000ba00ba7308 */ /* 0x000fe20000000800 */
[----:B------:R-:W-:Y:S02]  /*65f0*/  FFMA.FTZ R167, R191, c[0x0][0x23c], -R177 ;  /* 0x00008f00bfa77a23 */ /* 0x000fe400000108b1 */
[----:B------:R-:W-:Y:S02]  /*6600*/  FMUL.FTZ R0, R0, c[0x0][0x23c] ;  /* 0x00008f0000007a20 */ /* 0x000fe40000410000 */
[--C-:B------:R-:W-:Y:S02]  /*6610*/  FFMA.FTZ R191, R175, c[0x0][0x23c], -R187.reuse ;  /* 0x00008f00afbf7a23 */ /* 0x100fe400000108bb */
[----:B------:R-:W-:Y:S02]  /*6620*/  FFMA.FTZ R192, R174, c[0x0][0x23c], -R187 ;  /* 0x00008f00aec07a23 */ /* 0x000fe400000108bb */
[--C-:B------:R-:W-:Y:S01]  /*6630*/  FFMA.FTZ R193, R173, c[0x0][0x23c], -R177.reuse ;  /* 0x00008f00adc17a23 */ /* 0x100fe200000108b1 */
[----:B------:R-:W3:Y:S01]  /*6640*/  MUFU.EX2 R0, R0 ;  /* 0x0000000000007308 */ /* 0x000ee20000000800 */
[----:B------:R-:W-:Y:S02]  /*6650*/  FFMA.FTZ R194, R172, c[0x0][0x23c], -R177 ;  /* 0x00008f00acc27a23 */ /* 0x000fe400000108b1 */
[----:B------:R-:W-:Y:S01]  /*6660*/  LDSM.16.MT88.4 R172, [R232+0x14800] ;  /* 0x01480000e8ac783b */ /* 0x000fe20000004200 */
[C---:B-1----:R-:W-:Y:S02]  /*6670*/  FMUL.FTZ R4, R2.reuse, R160 ;  /* 0x000000a002047220 */ /* 0x042fe40000410000 */
[C---:B------:R-:W-:Y:S02]  /*6680*/  FMUL.FTZ R5, R2.reuse, R161 ;  /* 0x000000a102057220 */ /* 0x040fe40000410000 */
[C---:B------:R-:W-:Y:S02]  /*6690*/  FMUL.FTZ R8, R2.reuse, R156 ;  /* 0x0000009c02087220 */ /* 0x040fe40000410000 */
[----:B------:R-:W1:Y:S01]  /*66a0*/  MUFU.EX2 R185, R185 ;  /* 0x000000b900b97308 */ /* 0x000e620000000800 */
[C---:B------:R-:W-:Y:S02]  /*66b0*/  FMUL.FTZ R9, R2.reuse, R157 ;  /* 0x0000009d02097220 */ /* 0x040fe40000410000 */
[C---:B------:R-:W-:Y:S02]  /*66c0*/  FMUL.FTZ R16, R2.reuse, R148 ;  /* 0x0000009402107220 */ /* 0x040fe40000410000 */
[C---:B------:R-:W-:Y:S02]  /*66d0*/  FMUL.FTZ R17, R2.reuse, R149 ;  /* 0x0000009502117220 */ /* 0x040fe40000410000 */
[C---:B------:R-:W-:Y:S02]  /*66e0*/  FMUL.FTZ R24, R2.reuse, R140 ;  /* 0x0000008c02187220 */ /* 0x040fe40000410000 */
[C---:B------:R-:W-:Y:S01]  /*66f0*/  FMUL.FTZ R25, R2.reuse, R141 ;  /* 0x0000008d02197220 */ /* 0x040fe20000410000 */
[----:B------:R-:W-:Y:S01]  /*6700*/  MUFU.EX2 R182, R182 ;  /* 0x000000b600b67308 */ /* 0x000fe20000000800 */
[C---:B------:R-:W-:Y:S02]  /*6710*/  FMUL.FTZ R32, R2.reuse, R132 ;  /* 0x0000008402207220 */ /* 0x040fe40000410000 */
[----:B------:R-:W-:Y:S02]  /*6720*/  FMUL.FTZ R33, R2, R133 ;  /* 0x0000008502217220 */ /* 0x000fe40000410000 */
[C---:B---3--:R-:W-:Y:S02]  /*6730*/  FMUL.FTZ R6, R0.reuse, R162 ;  /* 0x000000a200067220 */ /* 0x048fe40000410000 */
[C---:B------:R-:W-:Y:S02]  /*6740*/  FMUL.FTZ R7, R0.reuse, R163 ;  /* 0x000000a300077220 */ /* 0x040fe40000410000 */
[C---:B------:R-:W-:Y:S01]  /*6750*/  FMUL.FTZ R10, R0.reuse, R158 ;  /* 0x0000009e000a7220 */ /* 0x040fe20000410000 */
[----:B------:R-:W3:Y:S01]  /*6760*/  MUFU.EX2 R181, R181 ;  /* 0x000000b500b57308 */ /* 0x000ee20000000800 */
[C---:B------:R-:W-:Y:S02]  /*6770*/  FMUL.FTZ R11, R0.reuse, R159 ;  /* 0x0000009f000b7220 */ /* 0x040fe40000410000 */
[C---:B------:R-:W-:Y:S01]  /*6780*/  FMUL.FTZ R18, R0.reuse, R150 ;  /* 0x0000009600127220 */ /* 0x040fe20000410000 */
[----:B-1----:R-:W-:Y:S01]  /*6790*/  F2FP.BF16.PACK_AB R160, R185, R186 ;  /* 0x000000bab9a0723e */ /* 0x002fe200000010ff */
[C---:B------:R-:W-:Y:S01]  /*67a0*/  FMUL.FTZ R19, R0.reuse, R151 ;  /* 0x0000009700137220 */ /* 0x040fe20000410000 */
[----:B------:R-:W-:Y:S01]  /*67b0*/  LDSM.16.MT88.4 R156, [R230+0x12800] ;  /* 0x01280000e69c783b */ /* 0x000fe20000004200 */
[C---:B------:R-:W-:Y:S02]  /*67c0*/  FMUL.FTZ R26, R0.reuse, R142 ;  /* 0x0000008e001a7220 */ /* 0x040fe40000410000 */
[C---:B------:R-:W-:Y:S01]  /*67d0*/  FMUL.FTZ R27, R0.reuse, R143 ;  /* 0x0000008f001b7220 */ /* 0x040fe20000410000 */
[----:B------:R-:W-:Y:S01]  /*67e0*/  MUFU.EX2 R184, R184 ;  /* 0x000000b800b87308 */ /* 0x000fe20000000800 */
[C---:B------:R-:W-:Y:S02]  /*67f0*/  FMUL.FTZ R34, R0.reuse, R134 ;  /* 0x0000008600227220 */ /* 0x040fe40000410000 */
[----:B------:R-:W-:Y:S01]  /*6800*/  FMUL.FTZ R35, R0, R135 ;  /* 0x0000008700237220 */ /* 0x000fe20000410000 */
[----:B------:R-:W-:Y:S01]  /*6810*/  LDSM.16.MT88.4 R140, [R228+0x12000] ;  /* 0x01200000e48c783b */ /* 0x000fe20000004200 */
[--C-:B------:R-:W-:Y:S02]  /*6820*/  FFMA.FTZ R196, R171, c[0x0][0x23c], -R187.reuse ;  /* 0x00008f00abc47a23 */ /* 0x100fe400000108bb */
[----:B------:R-:W-:Y:S02]  /*6830*/  FFMA.FTZ R195, R170, c[0x0][0x23c], -R187 ;  /* 0x00008f00aac37a23 */ /* 0x000fe400000108bb */
[--C-:B------:R-:W-:Y:S01]  /*6840*/  FFMA.FTZ R197, R169, c[0x0][0x23c], -R177.reuse ;  /* 0x00008f00a9c57a23 */ /* 0x100fe200000108b1 */
[----:B------:R-:W1:Y:S01]  /*6850*/  MUFU.EX2 R183, R183 ;  /* 0x000000b700b77308 */ /* 0x000e620000000800 */
[--C-:B------:R-:W-:Y:S01]  /*6860*/  FFMA.FTZ R198, R168, c[0x0][0x23c], -R177.reuse ;  /* 0x00008f00a8c67a23 */ /* 0x100fe200000108b1 */
[----:B------:R-:W-:Y:S01]  /*6870*/  LDSM.16.MT88.4 R132, [R229+0x12000] ;  /* 0x01200000e584783b */ /* 0x000fe20000004200 */
[----:B------:R-:W-:Y:S01]  /*6880*/  FFMA.FTZ R207, R179, c[0x0][0x23c], -R177 ;  /* 0x00008f00b3cf7a23 */ /* 0x000fe200000108b1 */
[----:B---3--:R-:W-:Y:S01]  /*6890*/  F2FP.BF16.PACK_AB R161, R181, R182 ;  /* 0x000000b6b5a1723e */ /* 0x008fe200000010ff */
[C---:B------:R-:W-:Y:S02]  /*68a0*/  FMUL.FTZ R36, R2.reuse, R36 ;  /* 0x0000002402247220 */ /* 0x040fe40000410000 */
[----:B------:R-:W-:Y:S02]  /*68b0*/  FMUL.FTZ R37, R2, R37 ;  /* 0x0000002502257220 */ /* 0x000fe40000410000 */
[C---:B------:R-:W-:Y:S01]  /*68c0*/  FMUL.FTZ R38, R0.reuse, R38 ;  /* 0x0000002600267220 */ /* 0x040fe20000410000 */
[----:B------:R-:W-:Y:S01]  /*68d0*/  MUFU.EX2 R180, R180 ;  /* 0x000000b400b47308 */ /* 0x000fe20000000800 */
[----:B------:R-:W-:Y:S01]  /*68e0*/  LDSM.16.MT88.4 R148, [R228+0x10800] ;  /* 0x01080000e494783b */ /* 0x000fe20000004200 */
[----:B------:R-:W-:Y:S02]  /*68f0*/  FMUL.FTZ R39, R0, R39 ;  /* 0x0000002700277220 */ /* 0x000fe40000410000 */
[C---:B------:R-:W-:Y:S02]  /*6900*/  FMUL.FTZ R40, R2.reuse, R40 ;  /* 0x0000002802287220 */ /* 0x040fe40000410000 */
[----:B------:R-:W-:Y:S02]  /*6910*/  FMUL.FTZ R41, R2, R41 ;  /* 0x0000002902297220 */ /* 0x000fe40000410000 */
[C---:B------:R-:W-:Y:S01]  /*6920*/  FMUL.FTZ R42, R0.reuse, R42 ;  /* 0x0000002a002a7220 */ /* 0x040fe20000410000 */
[----:B------:R-:W-:Y:S01]  /*6930*/  LDSM.16.MT88.4 R168, [R228+0x12800] ;  /* 0x01280000e4a8783b */ /* 0x000fe20000004200 */
[----:B------:R-:W3:Y:S01]  /*6940*/  MUFU.EX2 R167, R167 ;  /* 0x000000a700a77308 */ /* 0x000ee20000000800 */
[----:B------:R-:W-:Y:S02]  /*6950*/  FMUL.FTZ R43, R0, R43 ;  /* 0x0000002b002b7220 */ /* 0x000fe40000410000 */
[C---:B------:R-:W-:Y:S01]  /*6960*/  FMUL.FTZ R44, R2.reuse, R44 ;  /* 0x0000002c022c7220 */ /* 0x040fe20000410000 */
[----:B-1----:R-:W-:Y:S01]  /*6970*/  F2FP.BF16.PACK_AB R162, R183, R184 ;  /* 0x000000b8b7a2723e */ /* 0x002fe200000010ff */
[----:B------:R-:W-:Y:S02]  /*6980*/  FMUL.FTZ R45, R2, R45 ;  /* 0x0000002d022d7220 */ /* 0x000fe40000410000 */
[C---:B------:R-:W-:Y:S02]  /*6990*/  FMUL.FTZ R46, R0.reuse, R46 ;  /* 0x0000002e002e7220 */ /* 0x040fe40000410000 */
[----:B------:R-:W-:Y:S01]  /*69a0*/  FMUL.FTZ R47, R0, R47 ;  /* 0x0000002f002f7220 */ /* 0x000fe20000410000 */
[----:B------:R-:W-:Y:S01]  /*69b0*/  MUFU.EX2 R191, R191 ;  /* 0x000000bf00bf7308 */ /* 0x000fe20000000800 */
[C---:B------:R-:W-:Y:S02]  /*69c0*/  FMUL.FTZ R48, R2.reuse, R48 ;  /* 0x0000003002307220 */ /* 0x040fe40000410000 */
[----:B------:R-:W-:Y:S02]  /*69d0*/  FMUL.FTZ R49, R2, R49 ;  /* 0x0000003102317220 */ /* 0x000fe40000410000 */
[C---:B------:R-:W-:Y:S02]  /*69e0*/  FMUL.FTZ R50, R0.reuse, R50 ;  /* 0x0000003200327220 */ /* 0x040fe40000410000 */
[----:B------:R-:W-:Y:S02]  /*69f0*/  FMUL.FTZ R51, R0, R51 ;  /* 0x0000003300337220 */ /* 0x000fe40000410000 */
[C---:B------:R-:W-:Y:S01]  /*6a00*/  FMUL.FTZ R52, R2.reuse, R52 ;  /* 0x0000003402347220 */ /* 0x040fe20000410000 */
[----:B------:R-:W1:Y:S01]  /*6a10*/  MUFU.EX2 R192, R192 ;  /* 0x000000c000c07308 */ /* 0x000e620000000800 */
[----:B------:R-:W-:Y:S02]  /*6a20*/  FMUL.FTZ R53, R2, R53 ;  /* 0x0000003502357220 */ /* 0x000fe40000410000 */
[C---:B------:R-:W-:Y:S01]  /*6a30*/  FMUL.FTZ R54, R0.reuse, R54 ;  /* 0x0000003600367220 */ /* 0x040fe20000410000 */
[----:B---3--:R-:W-:Y:S01]  /*6a40*/  F2FP.BF16.PACK_AB R163, R167, R180 ;  /* 0x000000b4a7a3723e */ /* 0x008fe200000010ff */
[----:B------:R-:W-:Y:S02]  /*6a50*/  FMUL.FTZ R55, R0, R55 ;  /* 0x0000003700377220 */ /* 0x000fe40000410000 */
[C---:B------:R-:W-:Y:S02]  /*6a60*/  FMUL.FTZ R56, R2.reuse, R56 ;  /* 0x0000003802387220 */ /* 0x040fe40000410000 */
[----:B------:R-:W-:Y:S01]  /*6a70*/  FMUL.FTZ R57, R2, R57 ;  /* 0x0000003902397220 */ /* 0x000fe20000410000 */
[----:B------:R-:W-:Y:S01]  /*6a80*/  MUFU.EX2 R193, R193 ;  /* 0x000000c100c17308 */ /* 0x000fe20000000800 */
[C---:B------:R-:W-:Y:S05]  /*6a90*/  HMMA.16816.F32.BF16 R4, R160.reuse, R12, R4 ;  /* 0x0000000ca004723c */ /* 0x040fea0000041804 */
[----:B------:R-:W-:Y:S02]  /*6aa0*/  FMUL.FTZ R58, R0, R58 ;  /* 0x0000003a003a7220 */ /* 0x000fe40000410000 */
[C---:B------:R-:W-:Y:S01]  /*6ab0*/  FMUL.FTZ R12, R2.reuse, R152 ;  /* 0x00000098020c7220 */ /* 0x040fe20000410000 */
[C---:B------:R-:W-:Y:S01]  /*6ac0*/  HMMA.16816.F32.BF16 R8, R160.reuse, R14, R8 ;  /* 0x0000000ea008723c */ /* 0x040fe20000041808 */
[----:B------:R-:W3:Y:S03]  /*6ad0*/  MUFU.EX2 R194, R194 ;  /* 0x000000c200c27308 */ /* 0x000ee60000000800 */
[----:B------:R-:W-:Y:S02]  /*6ae0*/  FMUL.FTZ R13, R2, R153 ;  /* 0x00000099020d7220 */ /* 0x000fe40000410000 */
[C---:B------:R-:W-:Y:S02]  /*6af0*/  FMUL.FTZ R59, R0.reuse, R59 ;  /* 0x0000003b003b7220 */ /* 0x040fe40000410000 */
[C---:B------:R-:W-:Y:S03]  /*6b00*/  FMUL.FTZ R14, R0.reuse, R154 ;  /* 0x0000009a000e7220 */ /* 0x040fe60000410000 */
[----:B------:R-:W-:Y:S01]  /*6b10*/  MUFU.EX2 R196, R196 ;  /* 0x000000c400c47308 */ /* 0x000fe20000000800 */
[----:B------:R-:W-:Y:S02]  /*6b20*/  FMUL.FTZ R15, R0, R155 ;  /* 0x0000009b000f7220 */ /* 0x000fe40000410000 */
[----:B------:R-:W4:Y:S01]  /*6b30*/  LDSM.16.MT88.4 R152, [R228+0x10000] ;  /* 0x01000000e498783b */ /* 0x000f220000004200 */
[C---:B------:R-:W-:Y:S02]  /*6b40*/  FMUL.FTZ R60, R2.reuse, R60 ;  /* 0x0000003c023c7220 */ /* 0x040fe40000410000 */
[----:B------:R-:W-:Y:S02]  /*6b50*/  FMUL.FTZ R61, R2, R61 ;  /* 0x0000003d023d7220 */ /* 0x000fe40000410000 */
[C---:B------:R-:W-:Y:S02]  /*6b60*/  HMMA.16816.F32.BF16 R12, R160.reuse, R20, R12 ;  /* 0x00000014a00c723c */ /* 0x040fe4000004180c */
[----:B------:R-:W5:Y:S01]  /*6b70*/  MUFU.EX2 R195, R195 ;  /* 0x000000c300c37308 */ /* 0x000f620000000800 */
[C---:B------:R-:W-:Y:S02]  /*6b80*/  FMUL.FTZ R62, R0.reuse, R62 ;  /* 0x0000003e003e7220 */ /* 0x040fe40000410000 */
[----:B------:R-:W-:Y:S02]  /*6b90*/  FMUL.FTZ R63, R0, R63 ;  /* 0x0000003f003f7220 */ /* 0x000fe40000410000 */
[C---:B------:R-:W-:Y:S01]  /*6ba0*/  FMUL.FTZ R20, R2.reuse, R144 ;  /* 0x0000009002147220 */ /* 0x040fe20000410000 */
[C---:B------:R-:W-:Y:S04]  /*6bb0*/  HMMA.16816.F32.BF16 R16, R160.reuse, R22, R16 ;  /* 0x00000016a010723c */ /* 0x040fe80000041810 */
[C---:B------:R-:W-:Y:S01]  /*6bc0*/  FMUL.FTZ R21, R2.reuse, R145 ;  /* 0x0000009102157220 */ /* 0x040fe20000410000 */
[----:B------:R-:W-:Y:S01]  /*6bd0*/  MUFU.EX2 R197, R197 ;  /* 0x000000c500c57308 */ /* 0x000fe20000000800 */
[----:B------:R-:W-:Y:S02]  /*6be0*/  FMUL.FTZ R64, R2, R64 ;  /* 0x0000004002407220 */ /* 0x000fe40000410000 */
[C---:B------:R-:W-:Y:S04]  /*6bf0*/  FMUL.FTZ R22, R0.reuse, R146 ;  /* 0x0000009200167220 */ /* 0x040fe80000410000 */
[----:B------:R-:W-:Y:S02]  /*6c00*/  FMUL.FTZ R23, R0, R147 ;  /* 0x0000009300177220 */ /* 0x000fe40000410000 */
[----:B------:R-:W1:Y:S01]  /*6c10*/  LDSM.16.MT88.4 R144, [R232+0x12000] ;  /* 0x01200000e890783b */ /* 0x000e620000004200 */
[----:B------:R-:W-:Y:S01]  /*6c20*/  FMUL.FTZ R65, R2, R65 ;  /* 0x0000004102417220 */ /* 0x000fe20000410000 */
[----:B------:R-:W1:Y:S01]  /*6c30*/  MUFU.EX2 R198, R198 ;  /* 0x000000c600c67308 */ /* 0x000e620000000800 */
[C---:B------:R-:W-:Y:S02]  /*6c40*/  FMUL.FTZ R66, R0.reuse, R66 ;  /* 0x0000004200427220 */ /* 0x040fe40000410000 */
[C---:B------:R-:W-:Y:S03]  /*6c50*/  HMMA.16816.F32.BF16 R20, R160.reuse, R28, R20 ;  /* 0x0000001ca014723c */ /* 0x040fe60000041814 */
[----:B------:R-:W-:Y:S02]  /*6c60*/  FMUL.FTZ R67, R0, R67 ;  /* 0x0000004300437220 */ /* 0x000fe40000410000 */
[C---:B------:R-:W-:Y:S02]  /*6c70*/  FMUL.FTZ R68, R2.reuse, R68 ;  /* 0x0000004402447220 */ /* 0x040fe40000410000 */
[C---:B------:R-:W-:Y:S01]  /*6c80*/  FMUL.FTZ R28, R2.reuse, R136 ;  /* 0x00000088021c7220 */ /* 0x040fe20000410000 */
[C---:B------:R-:W-:Y:S01]  /*6c90*/  HMMA.16816.F32.BF16 R24, R160.reuse, R30, R24 ;  /* 0x0000001ea018723c */ /* 0x040fe20000041818 */
[----:B------:R-:W-:Y:S03]  /*6ca0*/  MUFU.EX2 R207, R207 ;  /* 0x000000cf00cf7308 */ /* 0x000fe60000000800 */
[C---:B------:R-:W-:Y:S02]  /*6cb0*/  FMUL.FTZ R29, R2.reuse, R137 ;  /* 0x00000089021d7220 */ /* 0x040fe40000410000 */
[----:B------:R-:W-:Y:S02]  /*6cc0*/  FMUL.FTZ R69, R2, R69 ;  /* 0x0000004502457220 */ /* 0x000fe40000410000 */
[C---:B------:R-:W-:Y:S04]  /*6cd0*/  FMUL.FTZ R30, R0.reuse, R138 ;  /* 0x0000008a001e7220 */ /* 0x040fe80000410000 */
[C---:B------:R-:W-:Y:S02]  /*6ce0*/  FMUL.FTZ R31, R0.reuse, R139 ;  /* 0x0000008b001f7220 */ /* 0x040fe40000410000 */
[----:B------:R-:W2:Y:S01]  /*6cf0*/  LDSM.16.MT88.4 R136, [R230+0x12000] ;  /* 0x01200000e688783b */ /* 0x000ea20000004200 */
[C---:B------:R-:W-:Y:S02]  /*6d00*/  FMUL.FTZ R70, R0.reuse, R70 ;  /* 0x0000004600467220 */ /* 0x040fe40000410000 */
[----:B------:R-:W-:Y:S02]  /*6d10*/  FMUL.FTZ R71, R0, R71 ;  /* 0x0000004700477220 */ /* 0x000fe40000410000 */
[C---:B----4-:R-:W-:Y:S03]  /*6d20*/  HMMA.16816.F32.BF16 R28, R160.reuse, R152, R28 ;  /* 0x00000098a01c723c */ /* 0x050fe6000004181c */
[C---:B------:R-:W-:Y:S02]  /*6d30*/  FMUL.FTZ R72, R2.reuse, R72 ;  /* 0x0000004802487220 */ /* 0x040fe40000410000 */
[----:B------:R-:W-:Y:S02]  /*6d40*/  FMUL.FTZ R73, R2, R73 ;  /* 0x0000004902497220 */ /* 0x000fe40000410000 */
[C---:B------:R-:W-:Y:S01]  /*6d50*/  FMUL.FTZ R74, R0.reuse, R74 ;  /* 0x0000004a004a7220 */ /* 0x040fe20000410000 */
[C---:B------:R-:W-:Y:S01]  /*6d60*/  HMMA.16816.F32.BF16 R32, R160.reuse, R154, R32 ;  /* 0x0000009aa020723c */ /* 0x040fe20000041820 */
[----:B------:R-:W-:Y:S03]  /*6d70*/  LDSM.16.MT88.4 R152, [R232+0x12800] ;  /* 0x01280000e898783b */ /* 0x000fe60000004200 */
[----:B------:R-:W-:Y:S02]  /*6d80*/  FMUL.FTZ R75, R0, R75 ;  /* 0x0000004b004b7220 */ /* 0x000fe40000410000 */
[C---:B------:R-:W-:Y:S02]  /*6d90*/  FMUL.FTZ R76, R2.reuse, R76 ;  /* 0x0000004c024c7220 */ /* 0x040fe40000410000 */
[C---:B-1----:R-:W-:Y:S04]  /*6da0*/  HMMA.16816.F32.BF16 R36, R160.reuse, R144, R36 ;  /* 0x00000090a024723c */ /* 0x042fe80000041824 */
[----:B------:R-:W-:Y:S02]  /*6db0*/  FMUL.FTZ R77, R2, R77 ;  /* 0x0000004d024d7220 */ /* 0x000fe40000410000 */
[C---:B------:R-:W-:Y:S02]  /*6dc0*/  FMUL.FTZ R78, R0.reuse, R78 ;  /* 0x0000004e004e7220 */ /* 0x040fe40000410000 */
[C---:B------:R-:W-:Y:S01]  /*6dd0*/  HMMA.16816.F32.BF16 R40, R160.reuse, R146, R40 ;  /* 0x00000092a028723c */ /* 0x040fe20000041828 */
[----:B------:R-:W-:Y:S03]  /*6de0*/  LDSM.16.MT88.4 R144, [R229+0x10800] ;  /* 0x01080000e590783b */ /* 0x000fe60000004200 */
        /* <DEDUP_REMOVED lines=22> */
[----:B------:R-:W4:Y:S03]  /*6f50*/  LDSM.16.MT88.4 R140, [R229+0x14000] ;  /* 0x01400000e58c783b */ /* 0x000f260000004200 */
        /* <DEDUP_REMOVED lines=57> */
[----:B------:R-:W-:Y:S03]  /*72f0*/  FMUL.FTZ R129, R2, R129 ;  /* 0x0000008102817220 */ /* 0x000fe60000410000 */
[C---:B--2---:R-:W-:Y:S03]  /*7300*/  HMMA.16816.F32.BF16 R124, R160.reuse, R132, R124 ;  /* 0x00000084a07c723c */ /* 0x044fe6000004187c */
[C---:B------:R-:W-:Y:S02]  /*7310*/  FMUL.FTZ R130, R0.reuse, R130 ;  /* 0x0000008200827220 */ /* 0x040fe40000410000 */
[----:B------:R-:W-:Y:S02]  /*7320*/  FMUL.FTZ R131, R0, R131 ;  /* 0x0000008300837220 */ /* 0x000fe40000410000 */
[----:B------:R-:W-:Y:S01]  /*7330*/  F2FP.BF16.PACK_AB R132, R192, R191 ;  /* 0x000000bfc084723e */ /* 0x000fe200000010ff */
[--C-:B------:R-:W-:Y:S01]  /*7340*/  FFMA.FTZ R204, R210, c[0x0][0x23c], -R187.reuse ;  /* 0x00008f00d2cc7a23 */ /* 0x100fe200000108bb */
[----:B---3--:R-:W-:Y:S03]  /*7350*/  F2FP.BF16.PACK_AB R133, R194, R193 ;  /* 0x000000c1c285723e */ /* 0x008fe600000010ff */
[----:B------:R-:W-:Y:S01]  /*7360*/  HMMA.16816.F32.BF16 R128, R160, R134, R128 ;  /* 0x00000086a080723c */ /* 0x000fe20000041880 */
[----:B------:R-:W2:Y:S01]  /*7370*/  LDSM.16.MT88.4 R160, [R229+0x12800] ;  /* 0x01280000e5a0783b */ /* 0x000ea20000004200 */
[----:B------:R-:W-:Y:S01]  /*7380*/  MUFU.EX2 R204, R204 ;  /* 0x000000cc00cc7308 */ /* 0x000fe20000000800 */
[----:B------:R-:W-:Y:S02]  /*7390*/  FFMA.FTZ R205, R209, c[0x0][0x23c], -R187 ;  /* 0x00008f00d1cd7a23 */ /* 0x000fe400000108bb */
[----:B------:R-:W-:Y:S02]  /*73a0*/  FFMA.FTZ R206, R208, c[0x0][0x23c], -R177 ;  /* 0x00008f00d0ce7a23 */ /* 0x000fe400000108b1 */
[----:B-----5:R-:W-:Y:S01]  /*73b0*/  F2FP.BF16.PACK_AB R134, R195, R196 ;  /* 0x000000c4c386723e */ /* 0x020fe200000010ff */
[----:B------:R-:W-:Y:S01]  /*73c0*/  FFMA.FTZ R208, R178, c[0x0][0x23c], -R187 ;  /* 0x00008f00b2d07a23 */ /* 0x000fe200000108bb */
[----:B------:R-:W-:Y:S03]  /*73d0*/  F2FP.BF16.PACK_AB R135, R198, R197 ;  /* 0x000000c5c687723e */ /* 0x000fe600000010ff */
[----:B------:R-:W-:Y:S01]  /*73e0*/  FFMA.FTZ R203, R203, c[0x0][0x23c], -R177 ;  /* 0x00008f00cbcb7a23 */ /* 0x000fe200000108b1 */
[----:B------:R-:W-:Y:S01]  /*73f0*/  MUFU.EX2 R205, R205 ;  /* 0x000000cd00cd7308 */ /* 0x000fe20000000800 */
[--C-:B------:R-:W-:Y:S02]  /*7400*/  FFMA.FTZ R202, R202, c[0x0][0x23c], -R187.reuse ;  /* 0x00008f00caca7a23 */ /* 0x100fe400000108bb */
[C---:B----4-:R-:W-:Y:S05]  /*7410*/  HMMA.16816.F32.BF16 R4, R132.reuse, R140, R4 ;  /* 0x0000008c8404723c */ /* 0x050fea0000041804 */
[----:B------:R-:W-:Y:S02]  /*7420*/  FFMA.FTZ R201, R201, c[0x0][0x23c], -R187 ;  /* 0x00008f00c9c97a23 */ /* 0x000fe400000108bb */
[--C-:B------:R-:W-:Y:S01]  /*7430*/  FFMA.FTZ R200, R200, c[0x0][0x23c], -R177.reuse ;  /* 0x00008f00c8c87a23 */ /* 0x100fe200000108b1 */
[C---:B------:R-:W-:Y:S01]  /*7440*/  HMMA.16816.F32.BF16 R8, R132.reuse, R142, R8 ;  /* 0x0000008e8408723c */ /* 0x040fe20000041808 */
[----:B------:R-:W3:Y:S01]  /*7450*/  LDSM.16.MT88.4 R140, [R230+0x14800] ;  /* 0x01480000e68c783b */ /* 0x000ee20000004200 */
[----:B------:R-:W4:Y:S02]  /*7460*/  MUFU.EX2 R206, R206 ;  /* 0x000000ce00ce7308 */ /* 0x000f240000000800 */
[----:B------:R-:W-:Y:S02]  /*7470*/  FFMA.FTZ R199, R199, c[0x0][0x23c], -R177 ;  /* 0x00008f00c7c77a23 */ /* 0x000fe400000108b1 */
[--C-:B------:R-:W-:Y:S02]  /*7480*/  FFMA.FTZ R189, R189, c[0x0][0x23c], -R187.reuse ;  /* 0x00008f00bdbd7a23 */ /* 0x100fe400000108bb */
[C---:B-1----:R-:W-:Y:S04]  /*7490*/  HMMA.16816.F32.BF16 R12, R132.reuse, R136, R12 ;  /* 0x00000088840c723c */ /* 0x042fe8000004180c */
[--C-:B------:R-:W-:Y:S01]  /*74a0*/  FFMA.FTZ R190, R190, c[0x0][0x23c], -R187.reuse ;  /* 0x00008f00bebe7a23 */ /* 0x100fe200000108bb */
[----:B------:R-:W1:Y:S01]  /*74b0*/  MUFU.EX2 R203, R203 ;  /* 0x000000cb00cb7308 */ /* 0x000e620000000800 */
[----:B------:R-:W-:Y:S02]  /*74c0*/  FFMA.FTZ R187, R176, c[0x0][0x23c], -R187 ;  /* 0x00008f00b0bb7a23 */ /* 0x000fe400000108bb */
[C---:B------:R-:W-:Y:S01]  /*74d0*/  HMMA.16816.F32.BF16 R16, R132.reuse, R138, R16 ;  /* 0x0000008a8410723c */ /* 0x040fe20000041810 */
[----:B------:R-:W5:Y:S03]  /*74e0*/  LDSM.16.MT88.4 R136, [R229+0x14800] ;  /* 0x01480000e588783b */ /* 0x000f660000004200 */
[--C-:B------:R-:W-:Y:S02]  /*74f0*/  FFMA.FTZ R188, R188, c[0x0][0x23c], -R177.reuse ;  /* 0x00008f00bcbc7a23 */ /* 0x100fe400000108b1 */
[--C-:B------:R-:W-:Y:S01]  /*7500*/  FFMA.FTZ R166, R166, c[0x0][0x23c], -R177.reuse ;  /* 0x00008f00a6a67a23 */ /* 0x100fe200000108b1 */
[----:B------:R-:W-:Y:S01]  /*7510*/  MUFU.EX2 R187, R187 ;  /* 0x000000bb00bb7308 */ /* 0x000fe20000000800 */
[C---:B------:R-:W-:Y:S04]  /*7520*/  HMMA.16816.F32.BF16 R20, R132.reuse, R144, R20 ;  /* 0x000000908414723c */ /* 0x040fe80000041814 */
[----:B------:R-:W-:Y:S02]  /*7530*/  FFMA.FTZ R177, R165, c[0x0][0x23c], -R177 ;  /* 0x00008f00a5b17a23 */ /* 0x000fe400000108b1 */
[----:B------:R-:W-:Y:S02]  /*7540*/  FFMA.FTZ R182, R0, R252, R182 ;  /* 0x000000fc00b67223 */ /* 0x000fe400000100b6 */
[C---:B------:R-:W-:Y:S01]  /*7550*/  HMMA.16816.F32.BF16 R24, R132.reuse, R146, R24 ;  /* 0x000000928418723c */ /* 0x040fe20000041818 */
[----:B------:R-:W1:Y:S01]  /*7560*/  LDSM.16.MT88.4 R144, [R228+0x14800] ;  /* 0x01480000e490783b */ /* 0x000e620000004200 */
[----:B------:R2:W-:Y:S02]  /*7570*/  MUFU.EX2 R165, R177 ;  /* 0x000000b100a57308 */ /* 0x0005e40000000800 */
[----:B------:R-:W-:Y:S01]  /*7580*/  FFMA.FTZ R186, R2, R211, R186 ;  /* 0x000000d302ba7223 */ /* 0x000fe200000100ba */
[----:B------:R-:W-:Y:S01]  /*7590*/  MOV R2, R164 ;  /* 0x000000a400027202 */ /* 0x000fe20000000f00 */
[----:B------:R-:W-:Y:S02]  /*75a0*/  FADD.FTZ R182, R181, R182 ;  /* 0x000000b6b5b67221 */ /* 0x000fe40000010000 */
[C---:B------:R-:W-:Y:S04]  /*75b0*/  HMMA.16816.F32.BF16 R28, R132.reuse, R148, R28 ;  /* 0x00000094841c723c */ /* 0x040fe8000004181c */
[----:B------:R-:W-:Y:S01]  /*75c0*/  MUFU.EX2 R202, R202 ;  /* 0x000000ca00ca7308 */ /* 0x000fe20000000800 */
[----:B------:R-:W-:Y:S02]  /*75d0*/  FADD.FTZ R186, R185, R186 ;  /* 0x000000bab9ba7221 */ /* 0x000fe40000010000 */
[----:B------:R-:W-:Y:S01]  /*75e0*/  FADD.FTZ R182, R180, R182 ;  /* 0x000000b6b4b67221 */ /* 0x000fe20000010000 */
[C---:B------:R-:W-:Y:S01]  /*75f0*/  HMMA.16816.F32.BF16 R32, R132.reuse, R150, R32 ;  /* 0x000000968420723c */ /* 0x040fe20000041820 */
[----:B------:R-:W1:Y:S03]  /*7600*/  LDSM.16.MT88.4 R148, [R232+0x16800] ;  /* 0x01680000e894783b */ /* 0x000e660000004200 */
[----:B------:R-:W-:Y:S02]  /*7610*/  FADD.FTZ R186, R184, R186 ;  /* 0x000000bab8ba7221 */ /* 0x000fe40000010000 */
[----:B------:R-:W1:Y:S01]  /*7620*/  MUFU.EX2 R201, R201 ;  /* 0x000000c900c97308 */ /* 0x000e620000000800 */
[----:B------:R-:W-:Y:S01]  /*7630*/  FADD.FTZ R167, R167, R182 ;  /* 0x000000b6a7a77221 */ /* 0x000fe20000010000 */
[C---:B------:R-:W-:Y:S01]  /*7640*/  HMMA.16816.F32.BF16 R36, R132.reuse, R152, R36 ;  /* 0x000000988424723c */ /* 0x040fe20000041824 */
[----:B--2---:R-:W-:Y:S03]  /*7650*/  LDSM.16.MT88.4 R176, [R228+0x15800] ;  /* 0x01580000e4b0783b */ /* 0x004fe60000004200 */
[----:B------:R-:W-:Y:S02]  /*7660*/  FADD.FTZ R183, R183, R186 ;  /* 0x000000bab7b77221 */ /* 0x000fe40000010000 */
[----:B------:R-:W-:Y:S02]  /*7670*/  FADD.FTZ R167, R193, R167 ;  /* 0x000000a7c1a77221 */ /* 0x000fe40000010000 */
[C---:B------:R-:W-:Y:S01]  /*7680*/  HMMA.16816.F32.BF16 R40, R132.reuse, R154, R40 ;  /* 0x0000009a8428723c */ /* 0x040fe20000041828 */
[----:B------:R-:W-:Y:S01]  /*7690*/  MUFU.EX2 R200, R200 ;  /* 0x000000c800c87308 */ /* 0x000fe20000000800 */
[----:B------:R-:W-:Y:S02]  /*76a0*/  LDSM.16.MT88.4 R152, [R228+0x11000] ;  /* 0x01100000e498783b */ /* 0x000fe40000004200 */
[----:B------:R-:W-:Y:S02]  /*76b0*/  FADD.FTZ R183, R191, R183 ;  /* 0x000000b7bfb77221 */ /* 0x000fe40000010000 */
[----:B------:R-:W-:Y:S02]  /*76c0*/  FADD.FTZ R194, R194, R167 ;  /* 0x000000a7c2c27221 */ /* 0x000fe40000010000 */
[C---:B------:R-:W-:Y:S03]  /*76d0*/  HMMA.16816.F32.BF16 R44, R132.reuse, R156, R44 ;  /* 0x0000009c842c723c */ /* 0x040fe6000004182c */
[----:B------:R-:W2:Y:S01]  /*76e0*/  MUFU.EX2 R199, R199 ;  /* 0x000000c700c77308 */ /* 0x000ea20000000800 */
[----:B------:R-:W-:Y:S02]  /*76f0*/  FADD.FTZ R192, R192, R183 ;  /* 0x000000b7c0c07221 */ /* 0x000fe40000010000 */
[----:B------:R-:W-:Y:S02]  /*7700*/  FADD.FTZ R194, R197, R194 ;  /* 0x000000c2c5c27221 */ /* 0x000fe40000010000 */
[C---:B------:R-:W-:Y:S01]  /*7710*/  HMMA.16816.F32.BF16 R48, R132.reuse, R158, R48 ;  /* 0x0000009e8430723c */ /* 0x040fe20000041830 */
[----:B------:R-:W-:Y:S03]  /*7720*/  LDSM.16.MT88.4 R156, [R230+0x13000] ;  /* 0x01300000e69c783b */ /* 0x000fe60000004200 */
[----:B------:R-:W-:Y:S01]  /*7730*/  FADD.FTZ R192, R196, R192 ;  /* 0x000000c0c4c07221 */ /* 0x000fe20000010000 */
[----:B------:R-:W1:Y:S01]  /*7740*/  MUFU.EX2 R189, R189 ;  /* 0x000000bd00bd7308 */ /* 0x000e620000000800 */
[----:B------:R-:W-:Y:S02]  /*7750*/  FADD.FTZ R198, R198, R194 ;  /* 0x000000c2c6c67221 */ /* 0x000fe40000010000 */
[C---:B------:R-:W-:Y:S04]  /*7760*/  HMMA.16816.F32.BF16 R52, R132.reuse, R160, R52 ;  /* 0x000000a08434723c */ /* 0x040fe80000041834 */
[----:B------:R-:W-:Y:S02]  /*7770*/  FADD.FTZ R195, R195, R192 ;  /* 0x000000c0c3c37221 */ /* 0x000fe40000010000 */
[----:B----4-:R-:W-:Y:S01]  /*7780*/  FADD.FTZ R198, R206, R198 ;  /* 0x000000c6cec67221 */ /* 0x010fe20000010000 */
[----:B------:R-:W4:Y:S01]  /*7790*/  MUFU.EX2 R190, R190 ;  /* 0x000000be00be7308 */ /* 0x000f220000000800 */
[C---:B------:R-:W-:Y:S01]  /*77a0*/  HMMA.16816.F32.BF16 R56, R132.reuse, R162, R56 ;  /* 0x000000a28438723c */ /* 0x040fe20000041838 */
[----:B------:R-:W-:Y:S03]  /*77b0*/  LDSM.16.MT88.4 R160, [R229+0x13000] ;  /* 0x01300000e5a0783b */ /* 0x000fe60000004200 */
[----:B------:R-:W-:Y:S04]  /*77c0*/  FADD.FTZ R195, R204, R195 ;  /* 0x000000c3ccc37221 */ /* 0x000fe80000010000 */
[C---:B------:R-:W-:Y:S01]  /*77d0*/  HMMA.16816.F32.BF16 R60, R132.reuse, R168, R60 ;  /* 0x000000a8843c723c */ /* 0x040fe2000004183c */
[----:B------:R-:W-:Y:S07]  /*77e0*/  MUFU.EX2 R188, R188 ;  /* 0x000000bc00bc7308 */ /* 0x000fee0000000800 */
[C---:B------:R-:W-:Y:S01]  /*77f0*/  HMMA.16816.F32.BF16 R64, R132.reuse, R170, R64 ;  /* 0x000000aa8440723c */ /* 0x040fe20000041840 */
[----:B------:R-:W-:Y:S02]  /*7800*/  LDSM.16.MT88.4 R168, [R228+0x13000] ;  /* 0x01300000e4a8783b */ /* 0x000fe40000004200 */
[----:B------:R-:W1:Y:S05]  /*7810*/  MUFU.EX2 R208, R208 ;  /* 0x000000d000d07308 */ /* 0x000e6a0000000800 */
[C---:B------:R-:W-:Y:S05]  /*7820*/  HMMA.16816.F32.BF16 R68, R132.reuse, R172, R68 ;  /* 0x000000ac8444723c */ /* 0x040fea0000041844 */
[----:B------:R-:W1:Y:S03]  /*7830*/  MUFU.EX2 R166, R166 ;  /* 0x000000a600a67308 */ /* 0x000e660000000800 */
[C---:B------:R-:W-:Y:S01]  /*7840*/  HMMA.16816.F32.BF16 R72, R132.reuse, R174, R72 ;  /* 0x000000ae8448723c */ /* 0x040fe20000041848 */
[----:B------:R-:W-:Y:S07]  /*7850*/  LDSM.16.MT88.4 R172, [R232+0x15000] ;  /* 0x01500000e8ac783b */ /* 0x000fee0000004200 */
        /* <DEDUP_REMOVED lines=19> */
[----:B------:R-:W-:Y:S01]  /*7990*/  HMMA.16816.F32.BF16 R128, R132, R146, R128 ;  /* 0x000000928480723c */ /* 0x000fe20000041880 */
[----:B------:R-:W1:Y:S06]  /*79a0*/  LDSM.16.MT88.4 R144, [R232+0x13000] ;  /* 0x01300000e890783b */ /* 0x000e6c0000004200 */
[C---:B------:R-:W-:Y:S01]  /*79b0*/  F2FP.BF16.PACK_AB R132, R205.reuse, R204 ;  /* 0x000000cccd84723e */ /* 0x040fe200000010ff */
[----:B------:R-:W-:Y:S01]  /*79c0*/  FADD.FTZ R205, R205, R195 ;  /* 0x000000c3cdcd7221 */ /* 0x000fe20000010000 */
[----:B------:R-:W-:Y:S03]  /*79d0*/  F2FP.BF16.PACK_AB R133, R203, R206 ;  /* 0x000000cecb85723e */ /* 0x000fe600000010ff */
[----:B------:R-:W-:Y:S01]  /*79e0*/  F2FP.BF16.PACK_AB R134, R201, R202 ;  /* 0x000000cac986723e */ /* 0x000fe200000010ff */
[----:B------:R-:W-:Y:S01]  /*79f0*/  FADD.FTZ R205, R202, R205 ;  /* 0x000000cdcacd7221 */ /* 0x000fe20000010000 */
[----:B--2---:R-:W-:Y:S01]  /*7a00*/  F2FP.BF16.PACK_AB R135, R199, R200 ;  /* 0x000000c8c787723e */ /* 0x004fe200000010ff */
[----:B------:R-:W-:Y:S02]  /*7a10*/  FADD.FTZ R203, R203, R198 ;  /* 0x000000c6cbcb7221 */ /* 0x000fe40000010000 */
[----:B------:R-:W-:Y:S02]  /*7a20*/  FADD.FTZ R201, R201, R205 ;  /* 0x000000cdc9c97221 */ /* 0x000fe40000010000 */
[----:B------:R-:W-:Y:S02]  /*7a30*/  FADD.FTZ R203, R200, R203 ;  /* 0x000000cbc8cb7221 */ /* 0x000fe40000010000 */
[C---:B---3--:R-:W-:Y:S03]  /*7a40*/  HMMA.16816.F32.BF16 R4, R132.reuse, R140, R4 ;  /* 0x0000008c8404723c */ /* 0x048fe60000041804 */
[----:B------:R-:W-:Y:S02]  /*7a50*/  FADD.FTZ R201, R189, R201 ;  /* 0x000000c9bdc97221 */ /* 0x000fe40000010000 */
[----:B------:R-:W-:Y:S02]  /*7a60*/  FADD.FTZ R199, R199, R203 ;  /* 0x000000cbc7c77221 */ /* 0x000fe40000010000 */
[----:B----4-:R-:W-:Y:S01]  /*7a70*/  FADD.FTZ R201, R190, R201 ;  /* 0x000000c9bec97221 */ /* 0x010fe20000010000 */
[C---:B------:R-:W-:Y:S01]  /*7a80*/  HMMA.16816.F32.BF16 R8, R132.reuse, R142, R8 ;  /* 0x0000008e8408723c */ /* 0x040fe20000041808 */
[----:B------:R-:W2:Y:S03]  /*7a90*/  LDSM.16.MT88.4 R140, [R230+0x15000] ;  /* 0x01500000e68c783b */ /* 0x000ea60000004200 */
[----:B------:R-:W-:Y:S02]  /*7aa0*/  FADD.FTZ R201, R208, R201 ;  /* 0x000000c9d0c97221 */ /* 0x000fe40000010000 */
[----:B------:R-:W-:Y:S02]  /*7ab0*/  FADD.FTZ R199, R188, R199 ;  /* 0x000000c7bcc77221 */ /* 0x000fe40000010000 */
[C---:B-----5:R-:W-:Y:S04]  /*7ac0*/  HMMA.16816.F32.BF16 R12, R132.reuse, R136, R12 ;  /* 0x00000088840c723c */ /* 0x060fe8000004180c */
[----:B------:R-:W-:Y:S02]  /*7ad0*/  FADD.FTZ R0, R187, R201 ;  /* 0x000000c9bb007221 */ /* 0x000fe40000010000 */
[----:B------:R-:W-:Y:S02]  /*7ae0*/  FADD.FTZ R199, R207, R199 ;  /* 0x000000c7cfc77221 */ /* 0x000fe40000010000 */
[C---:B------:R-:W-:Y:S01]  /*7af0*/  HMMA.16816.F32.BF16 R16, R132.reuse, R138, R16 ;  /* 0x0000008a8410723c */ /* 0x040fe20000041810 */
[----:B------:R-:W3:Y:S03]  /*7b00*/  LDSM.16.MT88.4 R136, [R229+0x15000] ;  /* 0x01500000e588783b */ /* 0x000ee60000004200 */
[----:B------:R-:W-:Y:S04]  /*7b10*/  FADD.FTZ R199, R166, R199 ;  /* 0x000000c7a6c77221 */ /* 0x000fe80000010000 */
[C---:B------:R-:W-:Y:S01]  /*7b20*/  HMMA.16816.F32.BF16 R20, R132.reuse, R148, R20 ;  /* 0x000000948414723c */ /* 0x040fe20000041814 */
[----:B------:R4:W-:Y:S03]  /*7b30*/  STL [R1], R0 ;  /* 0x0000000001007387 */ /* 0x0009e60000100800 */
[----:B------:R-:W-:Y:S04]  /*7b40*/  FADD.FTZ R252, R165, R199 ;  /* 0x000000c7a5fc7221 */ /* 0x000fe80000010000 */
[C---:B------:R-:W-:Y:S01]  /*7b50*/  HMMA.16816.F32.BF16 R24, R132.reuse, R150, R24 ;  /* 0x000000968418723c */ /* 0x040fe20000041818 */
[----:B------:R-:W-:Y:S07]  /*7b60*/  LDSM.16.MT88.4 R148, [R232+0x17000] ;  /* 0x01700000e894783b */ /* 0x000fee0000004200 */
[C---:B------:R-:W-:Y:S08]  /*7b70*/  HMMA.16816.F32.BF16 R28, R132.reuse, R152, R28 ;  /* 0x00000098841c723c */ /* 0x040ff0000004181c */
[C---:B------:R-:W-:Y:S04]  /*7b80*/  HMMA.16816.F32.BF16 R32, R132.reuse, R154, R32 ;  /* 0x0000009a8420723c */ /* 0x040fe80000041820 */
[----:B----4-:R-:W-:Y:S04]  /*7b90*/  MOV R0, R3 ;  /* 0x0000000300007202 */ /* 0x010fe80000000f00 */
[C---:B-1----:R-:W-:Y:S08]  /*7ba0*/  HMMA.16816.F32.BF16 R36, R132.reuse, R144, R36 ;  /* 0x000000908424723c */ /* 0x042ff00000041824 */
[C---:B------:R-:W-:Y:S01]  /*7bb0*/  HMMA.16816.F32.BF16 R40, R132.reuse, R146, R40 ;  /* 0x000000928428723c */ /* 0x040fe20000041828 */
[----:B------:R-:W1:Y:S07]  /*7bc0*/  LDSM.16.MT88.4 R144, [R228+0x15000] ;  /* 0x01500000e490783b */ /* 0x000e6e0000004200 */
[C---:B------:R-:W-:Y:S08]  /*7bd0*/  HMMA.16816.F32.BF16 R44, R132.reuse, R156, R44 ;  /* 0x0000009c842c723c */ /* 0x040ff0000004182c */
[C---:B------:R-:W-:Y:S01]  /*7be0*/  HMMA.16816.F32.BF16 R48, R132.reuse, R158, R48 ;  /* 0x0000009e8430723c */ /* 0x040fe20000041830 */
[----:B------:R-:W-:Y:S07]  /*7bf0*/  LDSM.16.MT88.4 R156, [R232+0x11800] ;  /* 0x01180000e89c783b */ /* 0x000fee0000004200 */
[C---:B------:R-:W-:Y:S08]  /*7c00*/  HMMA.16816.F32.BF16 R52, R132.reuse, R160, R52 ;  /* 0x000000a08434723c */ /* 0x040ff00000041834 */
[C---:B------:R-:W-:Y:S08]  /*7c10*/  HMMA.16816.F32.BF16 R56, R132.reuse, R162, R56 ;  /* 0x000000a28438723c */ /* 0x040ff00000041838 */
[C---:B------:R-:W-:Y:S07]  /*7c20*/  HMMA.16816.F32.BF16 R60, R132.reuse, R168, R60 ;  /* 0x000000a8843c723c */ /* 0x040fee000004183c */
[----:B------:R-:W-:Y:S01]  /*7c30*/  F2FP.BF16.PACK_AB R168, R190, R189 ;  /* 0x000000bdbea8723e */ /* 0x000fe200000010ff */
[C---:B------:R-:W-:Y:S04]  /*7c40*/  HMMA.16816.F32.BF16 R64, R132.reuse, R170, R64 ;  /* 0x000000aa8440723c */ /* 0x040fe80000041840 */
[----:B------:R-:W-:Y:S03]  /*7c50*/  F2FP.BF16.PACK_AB R169, R207, R188 ;  /* 0x000000bccfa9723e */ /* 0x000fe600000010ff */
[----:B------:R-:W-:Y:S01]  /*7c60*/  F2FP.BF16.PACK_AB R170, R187, R208 ;  /* 0x000000d0bbaa723e */ /* 0x000fe200000010ff */
[C---:B------:R-:W-:Y:S04]  /*7c70*/  HMMA.16816.F32.BF16 R68, R132.reuse, R172, R68 ;  /* 0x000000ac8444723c */ /* 0x040fe80000041844 */
[----:B------:R-:W-:Y:S04]  /*7c80*/  F2FP.BF16.PACK_AB R171, R165, R166 ;  /* 0x000000a6a5ab723e */ /* 0x000fe800000010ff */
        /* <DEDUP_REMOVED lines=18> */
[C---:B------:R-:W-:Y:S08]  /*7db0*/  HMMA.16816.F32.BF16 R120, R132.reuse, R138, R120 ;  /* 0x0000008a8478723c */ /* 0x040ff00000041878 */
[C---:B-1----:R-:W-:Y:S08]  /*7dc0*/  HMMA.16816.F32.BF16 R124, R132.reuse, R144, R124 ;  /* 0x00000090847c723c */ /* 0x042ff0000004187c */
[----:B------:R-:W-:Y:S08]  /*7dd0*/  HMMA.16816.F32.BF16 R128, R132, R146, R128 ;  /* 0x000000928480723c */ /* 0x000ff00000041880 */
[C---:B------:R-:W-:Y:S01]  /*7de0*/  HMMA.16816.F32.BF16 R160, R168.reuse, R156, R4 ;  /* 0x0000009ca8a0723c */ /* 0x040fe20000041804 */
[----:B------:R-:W1:Y:S07]  /*7df0*/  LDSM.16.MT88.4 R4, [R232+0x13800] ;  /* 0x01380000e804783b */ /* 0x000e6e0000004200 */
[C---:B------:R-:W-:Y:S01]  /*7e00*/  HMMA.16816.F32.BF16 R156, R168.reuse, R158, R8 ;  /* 0x0000009ea89c723c */ /* 0x040fe20000041808 */
[----:B------:R-:W3:Y:S07]  /*7e10*/  LDSM.16.MT88.4 R8, [R230+0x13800] ;  /* 0x01380000e608783b */ /* 0x000eee0000004200 */
[C---:B----4-:R-:W-:Y:S01]  /*7e20*/  HMMA.16816.F32.BF16 R152, R168.reuse, R148, R12 ;  /* 0x00000094a898723c */ /* 0x050fe2000004180c */
[----:B------:R-:W4:Y:S07]  /*7e30*/  LDSM.16.MT88.4 R12, [R229+0x13800] ;  /* 0x01380000e50c783b */ /* 0x000f2e0000004200 */
[C---:B------:R-:W-:Y:S01]  /*7e40*/  HMMA.16816.F32.BF16 R148, R168.reuse, R150, R16 ;  /* 0x00000096a894723c */ /* 0x040fe20000041810 */
[----:B------:R-:W5:Y:S07]  /*7e50*/  LDSM.16.MT88.4 R16, [R228+0x13800] ;  /* 0x01380000e410783b */ /* 0x000f6e0000004200 */
[C---:B--2---:R-:W-:Y:S01]  /*7e60*/  HMMA.16816.F32.BF16 R144, R168.reuse, R140, R20 ;  /* 0x0000008ca890723c */ /* 0x044fe20000041814 */
[----:B------:R-:W2:Y:S07]  /*7e70*/  LDSM.16.MT88.4 R20, [R232+0x15800] ;  /* 0x01580000e814783b */ /* 0x000eae0000004200 */
[C---:B------:R-:W-:Y:S01]  /*7e80*/  HMMA.16816.F32.BF16 R140, R168.reuse, R142, R24 ;  /* 0x0000008ea88c723c */ /* 0x040fe20000041818 */
[----:B------:R-:W2:Y:S07]  /*7e90*/  LDSM.16.MT88.4 R24, [R230+0x15800] ;  /* 0x01580000e618783b */ /* 0x000eae0000004200 */
[C---:B------:R-:W-:Y:S01]  /*7ea0*/  HMMA.16816.F32.BF16 R136, R168.reuse, R172, R28 ;  /* 0x000000aca888723c */ /* 0x040fe2000004181c */
[----:B------:R-:W2:Y:S07]  /*7eb0*/  LDSM.16.MT88.4 R28, [R229+0x15800] ;  /* 0x01580000e51c783b */ /* 0x000eae0000004200 */
        /* <DEDUP_REMOVED lines=26> */
[C---:B------:R-:W-:Y:S08]  /*8060*/  HMMA.16816.F32.BF16 R120, R168.reuse, R10, R120 ;  /* 0x0000000aa878723c */ /* 0x040ff00000041878 */
[C---:B----4-:R-:W-:Y:S08]  /*8070*/  HMMA.16816.F32.BF16 R124, R168.reuse, R12, R124 ;  /* 0x0000000ca87c723c */ /* 0x050ff0000004187c */
[----:B------:R-:W-:Y:S01]  /*8080*/  HMMA.16816.F32.BF16 R128, R168, R14, R128 ;  /* 0x0000000ea880723c */ /* 0x000fe20000041880 */
[----:B------:R-:W-:-:S07]  /*8090*/  @P0 BRA `(.L_x_671) ;  /* 0xffffcda000000947 */ /* 0x000fce000383ffff */
.L_x_670:
[----:B------:R-:W2:Y:S01]  /*80a0*/  LDL.LU R5, [R1] ;  /* 0x0000000001057983 */ /* 0x000ea20000300800 */
[----:B------:R-:W1:Y:S01]  /*80b0*/  S2UR UR6, SR_CTAID.Y ;  /* 0x00000000000679c3 */ /* 0x000e620000002600 */
[----:B------:R-:W-:Y:S01]  /*80c0*/  UISETP.NE.AND UP0, UPT, UR9, -0x1, UPT ;  /* 0xffffffff0900788c */ /* 0x000fe2000bf05270 */
[----:B------:R-:W-:Y:S01]  /*80d0*/  BSSY B0, `(.L_x_674) ;  /* 0x000018f000007945 */ /* 0x000fe20003800000 */
[----:B------:R-:W3:Y:S01]  /*80e0*/  SHFL.BFLY PT, R0, R252, 0x2, 0x1f ;  /* 0x0c401f00fc007f89 */ /* 0x000ee200000e0000 */
[----:B------:R-:W-:-:S02]  /*80f0*/  ULDC.64 UR4, c[0x0][0x1e8] ;  /* 0x00007a0000047ab9 */ /* 0x000fc40000000a00 */
[----:B------:R-:W-:Y:S01]  /*8100*/  ULDC UR8, c[0x0][0x214] ;  /* 0x0000850000087ab9 */ /* 0x000fe20000000800 */
[----:B------:R-:W4:Y:S01]  /*8110*/  S2R R6, SR_TID.X ;  /* 0x0000000000067919 */ /* 0x000f220000002100 */
[----:B------:R-:W5:Y:S01]  /*8120*/  S2UR UR10, SR_CTAID.X ;  /* 0x00000000000a79c3 */ /* 0x000f620000002500 */
[----:B------:R-:W-:Y:S02]  /*8130*/  UMOV UR24, URZ ;  /* 0x0000003f00187c82 */ /* 0x000fe40008000000 */
[----:B------:R-:W-:Y:S02]  /*8140*/  UMOV UR25, URZ ;  /* 0x0000003f00197c82 */ /* 0x000fe40008000000 */
[----:B------:R-:W-:-:S03]  /*8150*/  @UP0 UIMAD.WIDE.U32 UR18, UR9, UR4, URZ ;  /* 0x00000004091202a5 */ /* 0x000fc6000f8e003f */
[----:B------:R-:W5:Y:S01]  /*8160*/  S2UR UR11, SR_CTAID.Z ;  /* 0x00000000000b79c3 */ /* 0x000f620000002700 */
[----:B------:R-:W-:-:S03]  /*8170*/  @UP0 UIMAD UR7, UR9, UR5, UR19 ;  /* 0x00000005090702a4 */ /* 0x000fc6000f8e0213 */
[----:B------:R-:W-:Y:S02]  /*8180*/  ULDC.64 UR4, c[0x0][0x1e0] ;  /* 0x0000780000047ab9 */ /* 0x000fe40000000a00 */
[----:B-1----:R-:W-:Y:S02]  /*8190*/  @!UP0 USHF.R.S32.HI UR13, URZ, 0x1f, UR6 ;  /* 0x0000001f3f0d8899 */ /* 0x002fe40008011406 */
[----:B------:R-:W-:Y:S01]  /*81a0*/  @!UP0 UIMAD.WIDE.U32 UR22, UR6, UR4, URZ ;  /* 0x00000004061682a5 */ /* 0x000fe2000f8e003f */
[----:B---3--:R-:W-:Y:S01]  /*81b0*/  FADD.FTZ R252, R0, R252 ;  /* 0x000000fc00fc7221 */ /* 0x008fe20000010000 */
[----:B------:R-:W-:Y:S01]  /*81c0*/  @!UP0 UIMAD UR13, UR13, UR4, URZ ;  /* 0x000000040d0d82a4 */ /* 0x000fe2000f8e023f */
[----:B----4-:R-:W-:-:S03]  /*81d0*/  SHF.R.S32.HI R7, RZ, 0x1f, R6 ;  /* 0x0000001fff077819 */ /* 0x010fc60000011406 */
[----:B------:R-:W1:Y:S01]  /*81e0*/  SHFL.BFLY PT, R0, R252, 0x1, 0x1f ;  /* 0x0c201f00fc007f89 */ /* 0x000e6200000e0000 */
[----:B------:R-:W-:Y:S01]  /*81f0*/  ULDC.U8 UR4, c[0x0][0x329] ;  /* 0x0000ca4000047ab9 */ /* 0x000fe20000000000 */
[CC--:B------:R-:W-:Y:S01]  /*8200*/  LEA.HI R8, R7.reuse, R6.reuse, RZ, 0x2 ;  /* 0x0000000607087211 */ /* 0x0c0fe200078f10ff */
[----:B------:R-:W-:Y:S01]  /*8210*/  UISETP.NE.AND UP1, UPT, UR4, URZ, UPT ;  /* 0x0000003f0400728c */ /* 0x000fe2000bf25270 */
[----:B------:R-:W-:Y:S01]  /*8220*/  LEA.HI R7, R7, R6, RZ, 0x5 ;  /* 0x0000000607077211 */ /* 0x000fe200078f28ff */
[----:B------:R-:W-:Y:S01]  /*8230*/  @!UP0 UIMAD UR13, UR6, UR5, UR13 ;  /* 0x00000005060d82a4 */ /* 0x000fe2000f8e020d */
[--C-:B------:R-:W-:Y:S01]  /*8240*/  SHF.R.S32.HI R10, RZ, 0x2, R8.reuse ;  /* 0x00000002ff0a7819 */ /* 0x100fe20000011408 */
[----:B------:R-:W-:Y:S01]  /*8250*/  @!UP0 UMOV UR18, UR22 ;  /* 0x0000001600128c82 */ /* 0x000fe20008000000 */
[----:B------:R-:W-:Y:S01]  /*8260*/  SHF.R.S32.HI R9, RZ, 0x1f, R8 ;  /* 0x0000001fff097819 */ /* 0x000fe20000011408 */
[----:B------:R-:W-:Y:S01]  /*8270*/  ULDC.U8 UR5, c[0x0][0x328] ;  /* 0x0000ca0000057ab9 */ /* 0x000fe20000000000 */
[----:B------:R-:W-:Y:S01]  /*8280*/  LOP3.LUT R8, R8, 0x3ffffffc, RZ, 0xc0, !PT ;  /* 0x3ffffffc08087812 */ /* 0x000fe200078ec0ff */
[----:B------:R-:W-:Y:S01]  /*8290*/  UISETP.NE.AND UP2, UPT, UR5, URZ, UPT ;  /* 0x0000003f0500728c */ /* 0x000fe2000bf45270 */
[----:B------:R-:W-:Y:S01]  /*82a0*/  LEA.HI R9, R9, R10, RZ, 0x3 ;  /* 0x0000000a09097211 */ /* 0x000fe200078f18ff */
[----:B------:R-:W-:Y:S01]  /*82b0*/  @!UP0 UIADD3 UR7, UR23, UR13, URZ ;  /* 0x0000000d17078290 */ /* 0x000fe2000fffe03f */
[----:B------:R-:W-:Y:S01]  /*82c0*/  IADD3 R8, -R8, R6, RZ ;  /* 0x0000000608087210 */ /* 0x000fe20007ffe1ff */
[----:B------:R-:W-:Y:S01]  /*82d0*/  UISETP.NE.OR UP3, UPT, UR4, URZ, !UP2 ;  /* 0x0000003f0400728c */ /* 0x000fe2000d765670 */
[----:B------:R-:W-:Y:S01]  /*82e0*/  LOP3.LUT R9, R9, 0xfffffff8, RZ, 0xc0, !PT ;  /* 0xfffffff809097812 */ /* 0x000fe200078ec0ff */
[----:B------:R-:W-:-:S02]  /*82f0*/  @UP1 ULDC UR14, c[0x0][0x210] ;  /* 0x00008400000e1ab9 */ /* 0x000fc40000000800 */
[----:B------:R-:W-:Y:S01]  /*8300*/  ULDC UR5, c[0x0][0x234] ;  /* 0x00008d0000057ab9 */ /* 0x000fe20000000800 */
[----:B------:R-:W-:Y:S01]  /*8310*/  IADD3 R9, R10, -R9, RZ ;  /* 0x800000090a097210 */ /* 0x000fe20007ffe0ff */
[----:B------:R-:W-:Y:S01]  /*8320*/  @UP1 UIMAD UR14, UR14, UR8, URZ ;  /* 0x000000080e0e12a4 */ /* 0x000fe2000f8e023f */
[----:B------:R-:W-:Y:S01]  /*8330*/  SHF.R.S32.HI R10, RZ, 0x5, R7 ;  /* 0x00000005ff0a7819 */ /* 0x000fe20000011407 */
[----:B-1----:R-:W-:Y:S01]  /*8340*/  FADD.FTZ R0, R252, R0 ;  /* 0x00000000fc007221 */ /* 0x002fe20000010000 */
[C---:B------:R-:W-:Y:S01]  /*8350*/  SHF.L.U32 R11, R9.reuse, 0x6, RZ ;  /* 0x00000006090b7819 */ /* 0x040fe200000006ff */
[----:B------:R-:W-:Y:S01]  /*8360*/  @!UP1 USEL UR14, UR8, UR5, !UP2 ;  /* 0x00000005080e9287 */ /* 0x000fe2000d000000 */
[----:B------:R-:W-:Y:S01]  /*8370*/  LOP3.LUT R12, R9, 0x1, RZ, 0xc0, !PT ;  /* 0x00000001090c7812 */ /* 0x000fe200078ec0ff */
[----:B------:R-:W-:Y:S01]  /*8380*/  ULDC UR4, c[0x0][0x1c0] ;  /* 0x0000700000047ab9 */ /* 0x000fe20000000800 */
[----:B------:R-:W-:Y:S01]  /*8390*/  FSETP.NE.FTZ.AND P3, PT, R0, RZ, PT ;  /* 0x000000ff0000720b */ /* 0x000fe20003f75000 */
[----:B------:R-:W-:Y:S01]  /*83a0*/  @UP1 UMOV UR19, 0x1 ;  /* 0x0000000100131882 */ /* 0x000fe20000000000 */
[----:B------:R-:W-:Y:S01]  /*83b0*/  LOP3.LUT R11, R11, 0x1c0, RZ, 0xc0, !PT ;  /* 0x000001c00b0b7812 */ /* 0x000fe200078ec0ff */
[----:B------:R-:W-:Y:S01]  /*83c0*/  @!UP1 UIMAD UR19, UR14, UR4, URZ ;  /* 0x000000040e1392a4 */ /* 0x000fe2000f8e023f */
[----:B------:R-:W-:Y:S01]  /*83d0*/  LEA R8, R10, R8, 0x9 ;  /* 0x000000080a087211 */ /* 0x000fe200078e48ff */
[----:B------:R-:W-:Y:S01]  /*83e0*/  @!UP3 UIMAD UR21, UR6, UR8, URZ ;  /* 0x000000080615b2a4 */ /* 0x000fe2000f8e023f */
[----:B------:R-:W-:Y:S01]  /*83f0*/  LEA.HI R11, R11, R11, RZ, 0x1d ;  /* 0x0000000b0b0b7211 */ /* 0x000fe200078fe8ff */
[----:B------:R-:W-:Y:S01]  /*8400*/  @UP1 ULDC UR20, c[0x0][0x210] ;  /* 0x0000840000141ab9 */ /* 0x000fe20000000800 */
[----:B------:R-:W-:Y:S01]  /*8410*/  ISETP.NE.U32.AND P0, PT, R12, 0x1, PT ;  /* 0x000000010c00780c */ /* 0x000fe20003f05070 */
[----:B------:R-:W-:Y:S01]  /*8420*/  UIMAD UR4, UR6, UR19, URZ ;  /* 0x00000013060472a4 */ /* 0x000fe2000f8e023f */
[----:B------:R-:W-:Y:S01]  /*8430*/  LEA R8, R8, R11, 0x1 ;  /* 0x0000000b08087211 */ /* 0x000fe200078e08ff */
[----:B------:R-:W-:Y:S01]  /*8440*/  @!UP1 UMOV UR20, 0x1 ;  /* 0x0000000100149882 */ /* 0x000fe20000000000 */
[----:B------:R-:W-:Y:S01]  /*8450*/  MOV R12, 0x40 ;  /* 0x00000040000c7802 */ /* 0x000fe20000000f00 */
[----:B------:R-:W-:Y:S01]  /*8460*/  @!UP3 USEL UR21, UR21, UR9, !UP0 ;  /* 0x000000091515b287 */ /* 0x000fe2000c000000 */
[----:B------:R-:W-:Y:S01]  /*8470*/  SHF.L.U32 R8, R8, 0x1, RZ ;  /* 0x0000000108087819 */ /* 0x000fe200000006ff */
[----:B-----5:R-:W-:Y:S01]  /*8480*/  UIMAD UR5, UR10, UR20, URZ ;  /* 0x000000140a0572a4 */ /* 0x020fe2000f8e023f */
[----:B------:R-:W-:Y:S01]  /*8490*/  LOP3.LUT R7, R7, 0xffffffe0, RZ, 0xc0, !PT ;  /* 0xffffffe007077812 */ /* 0x000fe200078ec0ff */
[----:B------:R-:W-:Y:S01]  /*84a0*/  USEL UR4, UR4, URZ, UP3 ;  /* 0x0000003f04047287 */ /* 0x000fe20009800000 */
[C---:B------:R-:W-:Y:S01]  /*84b0*/  IADD3 R11, R8.reuse, -0x10, RZ ;  /* 0xfffffff0080b7810 */ /* 0x040fe20007ffe0ff */
[----:B------:R-:W-:Y:S01]  /*84c0*/  USHF.L.U32 UR5, UR5, 0x6, URZ ;  /* 0x0000000605057899 */ /* 0x000fe2000800063f */
[----:B------:R-:W-:Y:S01]  /*84d0*/  IADD3 R7, -R7, R6, RZ ;  /* 0x0000000607077210 */ /* 0x000fe20007ffe1ff */
[----:B------:R-:W-:Y:S01]  /*84e0*/  UIMAD UR14, UR11, UR14, UR4 ;  /* 0x0000000e0b0e72a4 */ /* 0x000fe2000f8e0204 */
[----:B------:R-:W-:Y:S01]  /*84f0*/  @P0 IADD3 R11, R8, 0x10, RZ ;  /* 0x00000010080b0810 */ /* 0x000fe20007ffe0ff */
[----:B------:R-:W-:Y:S01]  /*8500*/  @!UP3 UMOV UR24, UR21 ;  /* 0x000000150018bc82 */ /* 0x000fe20008000000 */
[----:B------:R-:W-:Y:S01]  /*8510*/  MOV R6, 0x7f800000 ;  /* 0x7f80000000067802 */ /* 0x000fe20000000f00 */
[----:B------:R-:W-:-:S02]  /*8520*/  USHF.R.S32.HI UR4, URZ, 0x1f, UR5 ;  /* 0x0000001f3f047899 */ /* 0x000fc40008011405 */
[----:B------:R-:W-:Y:S02]  /*8530*/  @!UP3 USHF.R.S32.HI UR25, URZ, 0x1f, UR21 ;  /* 0x0000001f3f19b899 */ /* 0x000fe40008011415 */
[----:B------:R-:W-:Y:S02]  /*8540*/  USHF.R.S32.HI UR6, URZ, 0x1f, UR14 ;  /* 0x0000001f3f067899 */ /* 0x000fe4000801140e */
[----:B------:R-:W-:-:S04]  /*8550*/  UIADD3 UR5, UP2, UP1, UR5, UR24, UR14 ;  /* 0x0000001805057290 */ /* 0x000fc8000f95e00e */
[----:B------:R-:W-:Y:S01]  /*8560*/  UIADD3.X UR4, UR4, UR25, UR6, UP2, UP1 ;  /* 0x0000001904047290 */ /* 0x000fe200097e2406 */
[----:B--2---:R-:W1:Y:S02]  /*8570*/  SHFL.BFLY PT, R4, R5, 0x2, 0x1f ;  /* 0x0c401f0005047f89 */ /* 0x004e6400000e0000 */
[----:B-1----:R-:W-:Y:S01]  /*8580*/  FADD.FTZ R4, R4, R5 ;  /* 0x0000000504047221 */ /* 0x002fe20000010000 */
[----:B------:R-:W-:-:S04]  /*8590*/  MOV R5, 0x3f800000 ;  /* 0x3f80000000057802 */ /* 0x000fc80000000f00 */
[----:B------:R-:W1:Y:S02]  /*85a0*/  SHFL.BFLY PT, R2, R4, 0x1, 0x1f ;  /* 0x0c201f0004027f89 */ /* 0x000e6400000e0000 */
[----:B------:R-:W2:Y:S02]  /*85b0*/  @P3 MUFU.RCP R5, R0 ;  /* 0x0000000000053308 */ /* 0x000ea40000001000 */
[C---:B--2---:R-:W-:Y:S02]  /*85c0*/  FMUL.FTZ R163, R5.reuse, R163 ;  /* 0x000000a305a37220 */ /* 0x044fe40000410000 */
[C---:B------:R-:W-:Y:S02]  /*85d0*/  FMUL.FTZ R162, R5.reuse, R162 ;  /* 0x000000a205a27220 */ /* 0x040fe40000410000 */
[C---:B------:R-:W-:Y:S02]  /*85e0*/  FMUL.FTZ R159, R5.reuse, R159 ;  /* 0x0000009f059f7220 */ /* 0x040fe40000410000 */
[----:B-1----:R-:W-:Y:S01]  /*85f0*/  FADD.FTZ R2, R4, R2 ;  /* 0x0000000204027221 */ /* 0x002fe20000010000 */
[----:B------:R-:W-:Y:S01]  /*8600*/  MOV R4, 0x3f800000 ;  /* 0x3f80000000047802 */ /* 0x000fe20000000f00 */
[----:B------:R-:W-:Y:S01]  /*8610*/  FMUL.FTZ R158, R5, R158 ;  /* 0x0000009e059e7220 */ /* 0x000fe20000410000 */
[----:B------:R-:W-:Y:S01]  /*8620*/  F2FP.BF16.PACK_AB R162, R163, R162 ;  /* 0x000000a2a3a2723e */ /* 0x000fe200000010ff */
[C---:B------:R-:W-:Y:S01]  /*8630*/  FMUL.FTZ R155, R5.reuse, R155 ;  /* 0x0000009b059b7220 */ /* 0x040fe20000410000 */
[----:B------:R-:W-:Y:S01]  /*8640*/  FSETP.NE.FTZ.AND P4, PT, R2, RZ, PT ;  /* 0x000000ff0200720b */ /* 0x000fe20003f95000 */
[----:B------:R-:W-:Y:S01]  /*8650*/  FMUL.FTZ R154, R5, R154 ;  /* 0x0000009a059a7220 */ /* 0x000fe20000410000 */
[----:B------:R-:W-:Y:S01]  /*8660*/  F2FP.BF16.PACK_AB R158, R159, R158 ;  /* 0x0000009e9f9e723e */ /* 0x000fe200000010ff */
[----:B------:R-:W-:Y:S01]  /*8670*/  FMUL.FTZ R151, R5, R151 ;  /* 0x0000009705977220 */ /* 0x000fe20000410000 */
[----:B------:R-:W-:Y:S01]  /*8680*/  R2P PR, R9, 0x6 ;  /* 0x0000000609007804 */ /* 0x000fe20000000000 */
[C---:B------:R-:W-:Y:S01]  /*8690*/  FMUL.FTZ R150, R5.reuse, R150 ;  /* 0x0000009605967220 */ /* 0x040fe20000410000 */
[----:B------:R-:W-:Y:S01]  /*86a0*/  MOV R9, 0x20 ;  /* 0x0000002000097802 */ /* 0x000fe20000000f00 */
[----:B------:R-:W-:Y:S01]  /*86b0*/  FMUL.FTZ R147, R5, R147 ;  /* 0x0000009305937220 */ /* 0x000fe20000410000 */
[----:B------:R-:W-:Y:S01]  /*86c0*/  F2FP.BF16.PACK_AB R154, R155, R154 ;  /* 0x0000009a9b9a723e */ /* 0x000fe200000010ff */
[----:B------:R-:W-:Y:S01]  /*86d0*/  FMUL.FTZ R146, R5, R146 ;  /* 0x0000009205927220 */ /* 0x000fe20000410000 */
[----:B------:R-:W-:Y:S01]  /*86e0*/  SEL R9, R9, 0xffffffe0, !P1 ;  /* 0xffffffe009097807 */ /* 0x000fe20004800000 */
[C---:B------:R-:W-:Y:S01]  /*86f0*/  FMUL.FTZ R143, R5.reuse, R143 ;  /* 0x0000008f058f7220 */ /* 0x040fe20000410000 */
[----:B------:R-:W-:Y:S01]  /*8700*/  SEL R12, R12, 0xffffffc0, !P2 ;  /* 0xffffffc00c0c7807 */ /* 0x000fe20005000000 */
[----:B------:R-:W1:Y:S01]  /*8710*/  @P4 MUFU.RCP R4, R2 ;  /* 0x0000000200044308 */ /* 0x000e620000001000 */
[C---:B------:R-:W-:Y:S01]  /*8720*/  FMUL.FTZ R142, R5.reuse, R142 ;  /* 0x0000008e058e7220 */ /* 0x040fe20000410000 */
[C---:B------:R-:W-:Y:S01]  /*8730*/  IADD3 R13, R8.reuse, R9, RZ ;  /* 0x00000009080d7210 */ /* 0x040fe20007ffe0ff */
        /* <DEDUP_REMOVED lines=11> */
[----:B------:R-:W-:Y:S01]  /*87f0*/  STS [R8+0x400], R162 ;  /* 0x000400a208007388 */ /* 0x000fe20000000800 */
[----:B------:R-:W-:Y:S01]  /*8800*/  FMUL.FTZ R43, R5, R43 ;  /* 0x0000002b052b7220 */ /* 0x000fe20000410000 */
[----:B------:R-:W-:Y:S01]  /*8810*/  IADD3 R15, R12, R11, RZ ;  /* 0x0000000b0c0f7210 */ /* 0x000fe20007ffe0ff */
[C---:B-1----:R-:W-:Y:S01]  /*8820*/  FMUL.FTZ R160, R4.reuse, R160 ;  /* 0x000000a004a07220 */ /* 0x042fe20000410000 */
[----:B------:R-:W-:Y:S01]  /*8830*/  F2FP.BF16.PACK_AB R138, R139, R138 ;  /* 0x0000008a8b8a723e */ /* 0x000fe200000010ff */
[C---:B------:R-:W-:Y:S01]  /*8840*/  FMUL.FTZ R161, R4.reuse, R161 ;  /* 0x000000a104a17220 */ /* 0x040fe20000410000 */
[----:B------:R-:W-:Y:S01]  /*8850*/  IADD3 R16, R13, R12, RZ ;  /* 0x0000000c0d107210 */ /* 0x000fe20007ffe0ff */
[C---:B------:R-:W-:Y:S01]  /*8860*/  FMUL.FTZ R156, R4.reuse, R156 ;  /* 0x0000009c049c7220 */ /* 0x040fe20000410000 */
[----:B------:R-:W-:Y:S01]  /*8870*/  F2FP.BF16.PACK_AB R134, R135, R134 ;  /* 0x000000868786723e */ /* 0x000fe200000010ff */
[C---:B------:R-:W-:Y:S01]  /*8880*/  FMUL.FTZ R157, R4.reuse, R157 ;  /* 0x0000009d049d7220 */ /* 0x040fe20000410000 */
[----:B------:R-:W-:Y:S01]  /*8890*/  F2FP.BF16.PACK_AB R160, R161, R160 ;  /* 0x000000a0a1a0723e */ /* 0x000fe200000010ff */
[C---:B------:R-:W-:Y:S01]  /*88a0*/  FMUL.FTZ R152, R4.reuse, R152 ;  /* 0x0000009804987220 */ /* 0x040fe20000410000 */
[----:B------:R-:W-:Y:S01]  /*88b0*/  IADD3 R12, R9, R12, RZ ;  /* 0x0000000c090c7210 */ /* 0x000fe20007ffe0ff */
[C---:B------:R-:W-:Y:S01]  /*88c0*/  FMUL.FTZ R153, R4.reuse, R153 ;  /* 0x0000009904997220 */ /* 0x040fe20000410000 */
[----:B------:R-:W-:Y:S01]  /*88d0*/  F2FP.BF16.PACK_AB R156, R157, R156 ;  /* 0x0000009c9d9c723e */ /* 0x000fe200000010ff */
[C---:B------:R-:W-:Y:S01]  /*88e0*/  FMUL.FTZ R148, R4.reuse, R148 ;  /* 0x0000009404947220 */ /* 0x040fe20000410000 */
[----:B------:R-:W-:Y:S01]  /*88f0*/  STS [R8], R160 ;  /* 0x000000a008007388 */ /* 0x000fe20000000800 */
[C---:B------:R-:W-:Y:S01]  /*8900*/  FMUL.FTZ R149, R4.reuse, R149 ;  /* 0x0000009504957220 */ /* 0x040fe20000410000 */
[----:B------:R-:W-:Y:S01]  /*8910*/  F2FP.BF16.PACK_AB R152, R153, R152 ;  /* 0x000000989998723e */ /* 0x000fe200000010ff */
[C---:B------:R-:W-:Y:S01]  /*8920*/  FMUL.FTZ R144, R4.reuse, R144 ;  /* 0x0000009004907220 */ /* 0x040fe20000410000 */
[----:B------:R-:W-:Y:S01]  /*8930*/  STS [R11], R156 ;  /* 0x0000009c0b007388 */ /* 0x000fe20000000800 */
[C---:B------:R-:W-:Y:S01]  /*8940*/  FMUL.FTZ R145, R4.reuse, R145 ;  /* 0x0000009104917220 */ /* 0x040fe20000410000 */
[----:B------:R-:W-:Y:S01]  /*8950*/  F2FP.BF16.PACK_AB R148, R149, R148 ;  /* 0x000000949594723e */ /* 0x000fe200000010ff */
[C---:B------:R-:W-:Y:S01]  /*8960*/  FMUL.FTZ R140, R4.reuse, R140 ;  /* 0x0000008c048c7220 */ /* 0x040fe20000410000 */
[----:B------:R-:W-:Y:S01]  /*8970*/  STS [R11+0x400], R158 ;  /* 0x0004009e0b007388 */ /* 0x000fe20000000800 */
        /* <DEDUP_REMOVED lines=11> */
[----:B------:R-:W-:Y:S01]  /*8a30*/  F2FP.BF16.PACK_AB R38, R39, R38 ;  /* 0x000000262726723e */ /* 0x000fe200000010ff */
[C---:B------:R-:W-:Y:S01]  /*8a40*/  FMUL.FTZ R37, R4.reuse, R37 ;  /* 0x0000002504257220 */ /* 0x040fe20000410000 */
[----:B------:R-:W-:Y:S01]  /*8a50*/  F2FP.BF16.PACK_AB R132, R133, R132 ;  /* 0x000000848584723e */ /* 0x000fe200000010ff */
[C---:B------:R-:W-:Y:S01]  /*8a60*/  FMUL.FTZ R40, R4.reuse, R40 ;  /* 0x0000002804287220 */ /* 0x040fe20000410000 */
[----:B------:R-:W-:Y:S01]  /*8a70*/  STS [R9], R148 ;  /* 0x0000009409007388 */ /* 0x000fe20000000800 */
[C---:B------:R-:W-:Y:S01]  /*8a80*/  FMUL.FTZ R41, R4.reuse, R41 ;  /* 0x0000002904297220 */ /* 0x040fe20000410000 */
[----:B------:R-:W-:Y:S01]  /*8a90*/  F2FP.BF16.PACK_AB R36, R37, R36 ;  /* 0x000000242524723e */ /* 0x000fe200000010ff */
[----:B------:R-:W-:Y:S01]  /*8aa0*/  FMUL.FTZ R42, R5, R42 ;  /* 0x0000002a052a7220 */ /* 0x000fe20000410000 */
[----:B------:R-:W-:Y:S01]  /*8ab0*/  STS [R9+0x400], R150 ;  /* 0x0004009609007388 */ /* 0x000fe20000000800 */
[C---:B------:R-:W-:Y:S01]  /*8ac0*/  FMUL.FTZ R44, R4.reuse, R44 ;  /* 0x0000002c042c7220 */ /* 0x040fe20000410000 */
[----:B------:R-:W-:Y:S01]  /*8ad0*/  F2FP.BF16.PACK_AB R40, R41, R40 ;  /* 0x000000282928723e */ /* 0x000fe200000010ff */
        /* <DEDUP_REMOVED lines=169> */
[----:B------:R-:W1:Y:S01]  /*9570*/  @P4 MUFU.LG2 R2, R2 ;  /* 0x0000000200024308 */ /* 0x000e620000000c00 */
[----:B------:R-:W-:Y:S01]  /*9580*/  FMUL.FTZ R4, R4, R129 ;  /* 0x0000008104047220 */ /* 0x000fe20000410000 */
[----:B------:R-:W-:Y:S01]  /*9590*/  F2FP.BF16.PACK_AB R126, R127, R126 ;  /* 0x0000007e7f7e723e */ /* 0x000fe200000010ff */
[----:B------:R-:W-:Y:S01]  /*95a0*/  FMUL.FTZ R5, R5, R130 ;  /* 0x0000008205057220 */ /* 0x000fe20000410000 */
[----:B------:R-:W-:Y:S01]  /*95b0*/  STS [R11+0x6000], R104 ;  /* 0x006000680b007388 */ /* 0x000fe20000000800 */
[----:B------:R-:W-:-:S02]  /*95c0*/  LOP3.LUT P0, RZ, R7, 0x3, RZ, 0xc0, !PT ;  /* 0x0000000307ff7812 */ /* 0x000fc4000780c0ff */
[----:B------:R-:W-:Y:S01]  /*95d0*/  F2FP.BF16.PACK_AB R4, R4, R128 ;  /* 0x000000800404723e */ /* 0x000fe200000010ff */
[----:B------:R-:W-:Y:S01]  /*95e0*/  STS [R11+0x6400], R106 ;  /* 0x0064006a0b007388 */ /* 0x000fe20000000800 */
[----:B------:R-:W-:-:S03]  /*95f0*/  F2FP.BF16.PACK_AB R5, R131, R5 ;  /* 0x000000058305723e */ /* 0x000fc600000010ff */
[----:B------:R-:W-:Y:S04]  /*9600*/  STS [R13+0x6000], R108 ;  /* 0x0060006c0d007388 */ /* 0x000fe80000000800 */
[----:B------:R-:W-:Y:S01]  /*9610*/  STS [R13+0x6400], R110 ;  /* 0x0064006e0d007388 */ /* 0x000fe20000000800 */
[----:B-1----:R-:W-:-:S03]  /*9620*/  @P4 FMUL.FTZ R2, R2, 0.69314718246459960938 ;  /* 0x3f31721802024820 */ /* 0x002fc60000410000 */
        /* <DEDUP_REMOVED lines=57> */
.L_x_675:
[----:B--234-:R-:W-:Y:S05]  /*99c0*/  BSYNC B0 ;  /* 0x0000000000007941 */ /* 0x01cfea0003800000 */
.L_x_674:
[----:B------:R-:W2:Y:S01]  /*99d0*/  S2R R3, SR_TID.X ;  /* 0x0000000000037919 */ /* 0x000ea20000002100 */
[----:B------:R-:W-:Y:S01]  /*99e0*/  IADD3 R4, P0, R248, UR18, RZ ;  /* 0x00000012f8047c10 */ /* 0x000fe2000ff1e0ff */
[----:B------:R-:W-:Y:S01]  /*99f0*/  USHF.R.S32.HI UR6, URZ, 0x1f, UR11 ;  /* 0x0000001f3f067899 */ /* 0x000fe2000801140b */
[----:B------:R-:W-:Y:S01]  /*9a00*/  BSSY B0, `(.L_x_676) ;  /* 0x0000018000007945 */ /* 0x000fe20003800000 */
[----:B------:R-:W3:Y:S01]  /*9a10*/  S2R R0, SR_CTAID.Z ;  /* 0x0000000000007919 */ /* 0x000ee20000002700 */
[----:B------:R-:W-:Y:S01]  /*9a20*/  IADD3.X R5, R249, UR7, RZ, P0, !PT ;  /* 0x00000007f9057c10 */ /* 0x000fe200087fe4ff */
[----:B------:R-:W-:-:S02]  /*9a30*/  ULDC.64 UR4, c[0x0][0x1f0] ;  /* 0x00007c0000047ab9 */ /* 0x000fc40000000a00 */
[----:B------:R-:W-:-:S04]  /*9a40*/  UIMAD UR4, UR6, UR4, URZ ;  /* 0x00000004060472a4 */ /* 0x000fc8000f8e023f */
[----:B------:R-:W-:Y:S01]  /*9a50*/  UIMAD UR4, UR11, UR5, UR4 ;  /* 0x000000050b0472a4 */ /* 0x000fe2000f8e0204 */
[----:B--2---:R-:W-:-:S04]  /*9a60*/  SHF.R.S32.HI R2, RZ, 0x1f, R3 ;  /* 0x0000001fff027819 */ /* 0x004fc80000011403 */
[----:B------:R-:W-:Y:S01]  /*9a70*/  LEA.HI R2, R2, R3, RZ, 0x3 ;  /* 0x0000000302027211 */ /* 0x000fe200078f18ff */
[----:B---3--:R-:W-:-:S03]  /*9a80*/  IMAD.WIDE.U32 R4, R0, c[0x0][0x1f0], R4 ;  /* 0x00007c0000047a25 */ /* 0x008fc600078e0004 */
        /* <DEDUP_REMOVED lines=11> */
[----:B------:R2:W-:Y:S04]  /*9b40*/  STG.E.128 [R10.64], R68 ;  /* 0x000000440a007986 */ /* 0x0005e8000c101d10 */
[----:B-1----:R2:W-:Y:S04]  /*9b50*/  STG.E.128 [R10.64+0x80], R52 ;  /* 0x000080340a007986 */ /* 0x0025e8000c101d10 */
[----:B------:R2:W-:Y:S04]  /*9b60*/  STG.E.128 [R10.64+0x100], R36 ;  /* 0x000100240a007986 */ /* 0x0005e8000c101d10 */
[----:B------:R2:W-:Y:S02]  /*9b70*/  STG.E.128 [R10.64+0x180], R20 ;  /* 0x000180140a007986 */ /* 0x0005e4000c101d10 */
.L_x_677:
[----:B------:R-:W-:Y:S05]  /*9b80*/  BSYNC B0 ;  /* 0x0000000000007941 */ /* 0x000fea0003800000 */
.L_x_676:
[----:B------:R-:W-:Y:S01]  /*9b90*/  IADD3 R0, R2, 0x10, RZ ;  /* 0x0000001002007810 */ /* 0x000fe20007ffe0ff */
[----:B------:R-:W-:Y:S03]  /*9ba0*/  BSSY B0, `(.L_x_678) ;  /* 0x0000011000007945 */ /* 0x000fe60003800000 */
[----:B------:R-:W-:-:S13]  /*9bb0*/  ISETP.GE.AND P0, PT, R0, UR12, PT ;  /* 0x0000000c00007c0c */ /* 0x000fda000bf06270 */
[----:B------:R-:W-:Y:S05]  /*9bc0*/  @P0 BRA `(.L_x_679) ;  /* 0x000000e000000947 */ /* 0x000fea0003800000 */
[----:B------:R-:W-:Y:S01]  /*9bd0*/  IADD3 R3, P0, R250, 0x10, RZ ;  /* 0x00000010fa037810 */ /* 0x000fe20007f1e0ff */
[----:B------:R-:W-:Y:S01]  /*9be0*/  IMAD.MOV.U32 R8, RZ, RZ, R4 ;  /* 0x000000ffff087224 */ /* 0x000fe200078e0004 */
[----:B------:R-:W-:-:S03]  /*9bf0*/  MOV R9, R7 ;  /* 0x0000000700097202 */ /* 0x000fc60000000f00 */
[----:B------:R-:W-:Y:S02]  /*9c00*/  IMAD.X R0, RZ, RZ, R251, P0 ;  /* 0x000000ffff007224 */ /* 0x000fe400000e06fb */
[----:B------:R-:W-:-:S04]  /*9c10*/  IMAD.WIDE.U32 R8, R3, c[0x0][0x1e8], R8 ;  /* 0x00007a0003087a25 */ /* 0x000fc800078e0008 */
[----:B------:R-:W-:Y:S01]  /*9c20*/  IMAD R0, R0, c[0x0][0x1e8], RZ ;  /* 0x00007a0000007a24 */ /* 0x000fe200078e02ff */
[----:B--2---:R-:W-:-:S03]  /*9c30*/  LEA R10, P0, R8, c[0x0][0x1d0], 0x1 ;  /* 0x00007400080a7a11 */ /* 0x004fc600078008ff */
[----:B------:R-:W-:-:S05]  /*9c40*/  IMAD R0, R3, c[0x0][0x1ec], R0 ;  /* 0x00007b0003007a24 */ /* 0x000fca00078e0200 */
[----:B------:R-:W-:-:S04]  /*9c50*/  IADD3 R0, R9, R0, RZ ;  /* 0x0000000009007210 */ /* 0x000fc80007ffe0ff */
[----:B------:R-:W-:-:S05]  /*9c60*/  LEA.HI.X R11, R8, c[0x0][0x1d4], R0, 0x1, P0 ;  /* 0x00007500080b7a11 */ /* 0x000fca00000f0c00 */
[----:B------:R2:W-:Y:S04]  /*9c70*/  STG.E.128 [R10.64], R64 ;  /* 0x000000400a007986 */ /* 0x0005e8000c101d10 */
[----:B-1----:R2:W-:Y:S04]  /*9c80*/  STG.E.128 [R10.64+0x80], R48 ;  /* 0x000080300a007986 */ /* 0x0025e8000c101d10 */
[----:B------:R2:W-:Y:S04]  /*9c90*/  STG.E.128 [R10.64+0x100], R32 ;  /* 0x000100200a007986 */ /* 0x0005e8000c101d10 */
[----:B------:R2:W-:Y:S02]  /*9ca0*/  STG.E.128 [R10.64+0x180], R16 ;  /* 0x000180100a007986 */ /* 0x0005e4000c101d10 */
.L_x_679:
[----:B------:R-:W-:Y:S05]  /*9cb0*/  BSYNC B0 ;  /* 0x0000000000007941 */ /* 0x000fea0003800000 */
.L_x_678:
        /* <DEDUP_REMOVED lines=18> */
.L_x_681:
[----:B------:R-:W-:Y:S05]  /*9de0*/  BSYNC B0 ;  /* 0x0000000000007941 */ /* 0x000fea0003800000 */
.L_x_680:
[----:B------:R-:W-:-:S13]  /*9df0*/  ISETP.GE.AND P0, PT, R240, UR12, PT ;  /* 0x0000000cf0007c0c */ /* 0x000fda000bf06270 */
[----:B------:R-:W-:Y:S05]  /*9e00*/  @P0 EXIT ;  /* 0x000000000000094d */ /* 0x000fea0003800000 */
[----:B------:R-:W-:Y:S01]  /*9e10*/  IADD3 R0, P0, R250, 0x30, RZ ;  /* 0x00000030fa007810 */ /* 0x000fe20007f1e0ff */
[----:B---3--:R-:W-:Y:S01]  /*9e20*/  IMAD.MOV.U32 R2, RZ, RZ, R4 ;  /* 0x000000ffff027224 */ /* 0x008fe200078e0004 */
        /* <DEDUP_REMOVED lines=9> */
[----:B-1----:R-:W-:Y:S04]  /*9ec0*/  STG.E.128 [R4.64+0x80], R40 ;  /* 0x0000802804007986 */ /* 0x002fe8000c101d10 */
[----:B------:R-:W-:Y:S04]  /*9ed0*/  STG.E.128 [R4.64+0x100], R24 ;  /* 0x0001001804007986 */ /* 0x000fe8000c101d10 */
[----:B------:R-:W-:Y:S01]  /*9ee0*/  STG.E.128 [R4.64+0x180], R72 ;  /* 0x0001804804007986 */ /* 0x000fe2000c101d10 */
[----:B------:R-:W-:Y:S05]  /*9ef0*/  EXIT ;  /* 0x000000000000794d */ /* 0x000fea0003800000 */
.L_x_666:
        /* <DEDUP_REMOVED lines=73> */
.L_x_683:
[----:B------:R-:W-:Y:S05]  /*a390*/  BSYNC B0 ;  /* 0x0000000000007941 */ /* 0x000fea0003800000 */
.L_x_682:
[----:B-1----:R-:W-:Y:S01]  /*a3a0*/  IADD3 R5, R6, 0x10, RZ ;  /* 0x0000001006057810 */ /* 0x002fe20007ffe0ff */
        /* <DEDUP_REMOVED lines=17> */
.L_x_685:
[----:B------:R-:W-:Y:S05]  /*a4c0*/  BSYNC B0 ;  /* 0x0000000000007941 */ /* 0x000fea0003800000 */
.L_x_684:
        /* <DEDUP_REMOVED lines=18> */
.L_x_687:
[----:B------:R-:W-:Y:S05]  /*a5f0*/  BSYNC B0 ;  /* 0x0000000000007941 */ /* 0x000fea0003800000 */
.L_x_686:
        /* <DEDUP_REMOVED lines=17> */
.L_x_689:
[----:B------:R-:W-:Y:S05]  /*a710*/  BSYNC B0 ;  /* 0x0000000000007941 */ /* 0x000fea0003800000 */
.L_x_688:
        /* <DEDUP_REMOVED lines=35> */
.L_x_690:
        /* <DEDUP_REMOVED lines=11> */
.L_x_2037:


//--------------------- .text._ZN5flash16flash_fwd_kernelI23Flash_fwd_kernel_traitsILi256ELi64ELi64ELi4ELb0ELb0EN7cutlass10bfloat16_tE19Flash_kernel_traitsILi256ELi64ELi64ELi4ES3_EELb1ELb0ELb0ELb1ELb0ELb0ELb0ELb0EEEvNS_16Flash_fwd_paramsE --------------------------
	.section	.text._ZN5flash16flash_fwd_kernelI23Flash_fwd_kernel_traitsILi256ELi64ELi64ELi4ELb0ELb0EN7cutlass10bfloat16_tE19Flash_kernel_traitsILi256ELi64ELi64ELi4ES3_EELb1ELb0ELb0ELb1ELb0ELb0ELb0ELb0EEEvNS_16Flash_fwd_paramsE,"ax",@progbits
	.sectioninfo	@"SHI_REGISTERS=255"
	.align	128
        .global         _ZN5flash16flash_fwd_kernelI23Flash_fwd_kernel_traitsILi256ELi64ELi64ELi4ELb0ELb0EN7cutlass10bfloat16_tE19Flash_kernel_traitsILi256ELi64ELi64ELi4ES3_EELb1ELb0ELb0ELb1ELb0ELb0ELb0ELb0EEEvNS_16Flash_fwd_paramsE
        .type           _ZN5flash16flash_fwd_kernelI23Flash_fwd_kernel_traitsILi256ELi64ELi64ELi4ELb0ELb0EN7cutlass10bfloat16_tE19Flash_kernel_traitsILi256ELi64ELi64ELi4ES3_EELb1ELb0ELb0ELb1ELb0ELb0ELb0ELb0EEEvNS_16Flash_fwd_paramsE,@function
        .size           _ZN5flash16flash_fwd_kernelI23Flash_fwd_kernel_traitsILi256ELi64ELi64ELi4ELb0ELb0EN7cutlass10bfloat16_tE19Flash_kernel_traitsILi256ELi64ELi64ELi4ES3_EELb1ELb0ELb0ELb1ELb0ELb0ELb0ELb0EEEvNS_16Flash_fwd_paramsE,(.L_x_2038 - _ZN5flash16flash_fwd_kernelI23Flash_fwd_kernel_traitsILi256ELi64ELi64ELi4ELb0ELb0EN7cutlass10bfloat16_tE19Flash_kernel_traitsILi256ELi64ELi64ELi4ES3_EELb1ELb0ELb0ELb1ELb0ELb0ELb0ELb0EEEvNS_16Flash_fwd_paramsE)
        .other          _ZN5flash16flash_fwd_kernelI23Flash_fwd_kernel_traitsILi256ELi64ELi64ELi4ELb0ELb0EN7cutlass10bfloat16_tE19Flash_kernel_traitsILi256ELi64ELi64ELi4ES3_EELb1ELb0ELb0ELb1ELb0ELb0ELb0ELb0EEEvNS_16Flash_fwd_paramsE,@"STO_CUDA_ENTRY STV_DEFAULT"
_ZN5flash16flash_fwd_kernelI23Flash_fwd_kernel_traitsILi256ELi64ELi64ELi4ELb0ELb0EN7cutlass10bfloat16_tE19Flash_kernel_traitsILi256ELi64ELi64ELi4ES3_EELb1ELb0ELb0ELb1ELb0ELb0ELb0ELb0EEEvNS_16Flash_fwd_paramsE:
.text._ZN5flash16flash_fwd_kernelI23Flash_fwd_kernel_traitsILi256ELi64ELi64ELi4ELb0ELb0EN7cutlass10bfloat16_tE19Flash_kernel_traitsILi256ELi64ELi64ELi4ES3_EELb1ELb0ELb0ELb1ELb0ELb0ELb0ELb0EEEvNS_16Flash_fwd_paramsE:
        /* <DEDUP_REMOVED lines=18> */
[----:B------:R-:W1:Y:S01]  /*0120*/  S2UR UR19, SR_CTAID.Y ;  /* 0x00000000001379c3 */ /* 0x000e620000002600 */
        /* <DEDUP_REMOVED lines=11> */
[----:B------:R-:W-:Y:S02]  /*01e0*/  UISETP.EQ.OR.EX UP0, UPT, URZ, UR5, !UP3, UP0 ;  /* 0x000000053f00728c */ /* 0x000fe4000df02700 */
[----:B-1----:R-:W-:-:S06]  /*01f0*/  ULOP3.LUT UR8, UR18, UR13, UR19, 0xfe, !UPT ;  /* 0x0000000d12087292 */ /* 0x002fcc000f8efe13 */
[----:B--2---:R-:W-:Y:S01]  /*0200*/  LOP3.LUT P3, RZ, R103, UR8, RZ, 0xfc, !PT ;  /* 0x0000000867ff7c12 */ /* 0x004fe2000f86fcff */
[----:B------:R-:W-:Y:S02]  /*0210*/  ULDC.64 UR8, c[0x0][0x240] ;  /* 0x0000900000087ab9 */ /* 0x000fe40000000a00 */
[----:B------:R-:W-:Y:S02]  /*0220*/  UIMAD.WIDE UR8, UR19, UR25, UR8 ;  /* 0x00000019130872a5 */ /* 0x000fe4000f8e0208 */
[----:B------:R-:W-:-:S08]  /*0230*/  ULDC.64 UR4, c[0x0][0x248] ;  /* 0x0000920000047ab9 */ /* 0x000fd00000000a00 */
[----:B------:R-:W-:Y:S02]  /*0240*/  @!P3 IMAD.MOV.U32 R10, RZ, RZ, c[0x0][0x308] ;  /* 0x0000c200ff0ab624 */ /* 0x000fe400078e00ff */
[----:B------:R-:W-:Y:S01]  /*0250*/  @!P3 IMAD.MOV.U32 R11, RZ, RZ, c[0x0][0x30c] ;  /* 0x0000c300ff0bb624 */ /* 0x000fe200078e00ff */
[----:B------:R-:W-:Y:S02]  /*0260*/  UIMAD.WIDE UR4, UR19, UR25, UR4 ;  /* 0x00000019130472a5 */ /* 0x000fe4000f8e0204 */
        /* <DEDUP_REMOVED lines=55> */
.L_x_691:
[----:B------:R-:W-:Y:S02]  /*05e0*/  ULDC UR6, c[0x0][0x218] ;  /* 0x0000860000067ab9 */ /* 0x000fe40000000800 */
.L_x_692:
        /* <DEDUP_REMOVED lines=61> */
.L_x_694:
        /* <DEDUP_REMOVED lines=31> */
[----:B------:R-:W-:Y:S02]  /*0bb0*/  @UP0 UIMAD.WIDE.U32 UR30, UR24, UR4, URZ ;  /* 0x00000004181e02a5 */ /* 0x000fe4000f8e003f */
[----:B------:R-:W-:Y:S02]  /*0bc0*/  @!UP1 UIADD3 UR8, -UR8, URZ, URZ ;  /* 0x0000003f08089290 */ /* 0x000fe4000fffe13f */
[----:B------:R-:W-:Y:S02]  /*0bd0*/  @!UP2 ULOP3.LUT UR8, URZ, UR7, URZ, 0x33, !UPT ;  /* 0x000000073f08a292 */ /* 0x000fe4000f8e333f */
[----:B------:R-:W-:-:S02]  /*0be0*/  @UP0 UIMAD UR24, UR24, UR5, UR31 ;  /* 0x00000005181802a4 */ /* 0x000fc4000f8e021f */
[----:B------:R-:W-:Y:S02]  /*0bf0*/  USHF.R.S32.HI UR29, URZ, 0x1f, UR8 ;  /* 0x0000001f3f1d7899 */ /* 0x000fe40008011408 */
        /* <DEDUP_REMOVED lines=15> */
.L_x_695:
        /* <DEDUP_REMOVED lines=9> */
[----:B------:R-:W-:Y:S01]  /*0d80*/  IMAD.U32 R10, RZ, RZ, UR13 ;  /* 0x0000000dff0a7e24 */ /* 0x000fe2000f8e00ff */
[----:B------:R-:W-:Y:S01]  /*0d90*/  SHF.R.S32.HI R168, RZ, 0x3, R0 ;  /* 0x00000003ffa87819 */ /* 0x000fe20000011400 */
[----:B------:R-:W-:Y:S01]  /*0da0*/  IMAD.IADD R28, R103, 0x1, -R2 ;  /* 0x00000001671c7824 */ /* 0x000fe200078e0a02 */
[----:B------:R-:W-:Y:S01]  /*0db0*/  LOP3.LUT R2, R4, 0xfffffff0, RZ, 0xc0, !PT ;  /* 0xfffffff004027812 */ /* 0x000fe200078ec0ff */
[----:B------:R-:W-:Y:S01]  /*0dc0*/  BSSY B0, `(.L_x_696) ;  /* 0x0000072000007945 */ /* 0x000fe20003800000 */
        /* <DEDUP_REMOVED lines=10> */
[----:B------:R-:W-:Y:S01]  /*0e70*/  SHF.R.S32.HI R101, RZ, 0x5, R14 ;  /* 0x00000005ff657819 */ /* 0x000fe2000001140e */
[----:B------:R-:W-:Y:S01]  /*0e80*/  IMAD.SHL.U32 R8, R8, 0x8, RZ ;  /* 0x0000000808087824 */ /* 0x000fe200078e00ff */
[----:B------:R-:W-:Y:S01]  /*0e90*/  LOP3.LUT R2, R0, 0x38, R112, 0xf8, !PT ;  /* 0x0000003800027812 */ /* 0x000fe200078ef870 */
[----:B------:R-:W-:Y:S01]  /*0ea0*/  IMAD.WIDE R10, R10, 0x40, R168 ;  /* 0x000000400a0a7825 */ /* 0x000fe200078e02a8 */
[----:B------:R-:W-:-:S02]  /*0eb0*/  SHF.R.U32.HI R0, RZ, 0x3, R0 ;  /* 0x00000003ff007819 */ /* 0x000fc40000011600 */
[----:B------:R-:W-:Y:S02]  /*0ec0*/  LEA.HI R12, R3, R6, RZ, 0x3 ;  /* 0x00000006030c7211 */ /* 0x000fe400078f18ff */
[--C-:B------:R-:W-:Y:S02]  /*0ed0*/  SHF.R.S32.HI R113, RZ, 0x1f, R112.reuse ;  /* 0x0000001fff717819 */ /* 0x100fe40000011470 */
[----:B------:R-:W-:Y:S02]  /*0ee0*/  LOP3.LUT R9, R2, R0, RZ, 0x3c, !PT ;  /* 0x0000000002097212 */ /* 0x000fe400078e3cff */
        /* <DEDUP_REMOVED lines=16> */
[----:B------:R-:W-:Y:S01]  /*0ff0*/  UIMAD UR27, UR8, UR5, UR4 ;  /* 0x00000005081b72a4 */ /* 0x000fe2000f8e0204 */
[----:B------:R-:W-:Y:S01]  /*1000*/  IMAD R6, R169, c[0x0][0x1a0], RZ ;  /* 0x00006800a9067a24 */ /* 0x000fe200078e02ff */
[----:B------:R-:W-:Y:S01]  /*1010*/  UIMAD UR7, UR8, UR7, UR6 ;  /* 0x00000007080772a4 */ /* 0x000fe2000f8e0206 */
[----:B------:R-:W-:Y:S01]  /*1020*/  IMAD.WIDE.U32 R2, R168, c[0x0][0x1a0], R112 ;  /* 0x00006800a8027a25 */ /* 0x000fe200078e0070 */
[----:B------:R-:W-:Y:S01]  /*1030*/  LOP3.LUT R0, R0, 0x1c0, RZ, 0xc0, !PT ;  /* 0x000001c000007812 */ /* 0x000fe200078ec0ff */
[----:B------:R1:W-:Y:S01]  /*1040*/  STL.64 [R1], R112 ;  /* 0x0000007001007387 */ /* 0x0003e20000100a00 */
[----:B------:R-:W-:Y:S01]  /*1050*/  IADD3 R108, R112, 0x80, RZ ;  /* 0x00000080706c7810 */ /* 0x000fe20007ffe0ff */
[----:B------:R-:W-:Y:S01]  /*1060*/  IMAD R6, R168, c[0x0][0x1a4], R6 ;  /* 0x00006900a8067a24 */ /* 0x000fe200078e0206 */
[----:B------:R-:W-:Y:S01]  /*1070*/  LOP3.LUT R7, R0, 0x8, R7, 0xf8, !PT ;  /* 0x0000000800077812 */ /* 0x000fe200078ef807 */
[----:B------:R-:W-:Y:S01]  /*1080*/  UIADD3 UR6, -UR14, UR16, URZ ;  /* 0x000000100e067290 */ /* 0x000fe2000fffe13f */
[----:B------:R-:W-:Y:S01]  /*1090*/  IADD3 R2, P0, R2, UR26, RZ ;  /* 0x0000001a02027c10 */ /* 0x000fe2000ff1e0ff */
[----:B------:R-:W-:Y:S01]  /*10a0*/  ULDC.64 UR4, c[0x0][0x1a8] ;  /* 0x00006a0000047ab9 */ /* 0x000fe20000000a00 */
[----:B------:R-:W-:Y:S01]  /*10b0*/  SHF.R.U32.HI R0, RZ, 0x3, R0 ;  /* 0x00000003ff007819 */ /* 0x000fe20000011600 */
[----:B------:R-:W-:Y:S01]  /*10c0*/  UIMAD UR4, UR17, UR4, URZ ;  /* 0x00000004110472a4 */ /* 0x000fe2000f8e023f */
[----:B------:R-:W-:Y:S01]  /*10d0*/  IADD3.X R3, R3, UR24, R6, P0, !PT ;  /* 0x0000001803037c10 */ /* 0x000fe200087fe406 */
[----:B------:R-:W-:Y:S01]  /*10e0*/  IMAD.U32 R6, RZ, RZ, UR8 ;  /* 0x00000008ff067e24 */ /* 0x000fe2000f8e00ff */
[----:B------:R-:W-:Y:S01]  /*10f0*/  LOP3.LUT R7, R7, R0, RZ, 0x3c, !PT ;  /* 0x0000000007077212 */ /* 0x000fe200078e3cff */
[----:B------:R-:W-:Y:S01]  /*1100*/  IMAD.U32 R0, RZ, RZ, UR8 ;  /* 0x00000008ff007e24 */ /* 0x000fe2000f8e00ff */
[----:B------:R-:W-:Y:S01]  /*1110*/  IADD3 R107, R112, 0xc0, RZ ;  /* 0x000000c0706b7810 */ /* 0x000fe20007ffe0ff */
[----:B------:R-:W-:Y:S01]  /*1120*/  IMAD.WIDE.U32 R26, R6, c[0x0][0x1b8], R2 ;  /* 0x00006e00061a7a25 */ /* 0x000fe200078e0002 */
[----:B------:R-:W-:Y:S01]  /*1130*/  ISETP.GE.AND P0, PT, R168, UR6, PT ;  /* 0x00000006a8007c0c */ /* 0x000fe2000bf06270 */
[----:B------:R-:W-:Y:S01]  /*1140*/  UIMAD UR4, UR18, UR5, UR4 ;  /* 0x00000005120472a4 */ /* 0x000fe2000f8e0204 */
[----:B------:R-:W-:Y:S01]  /*1150*/  LOP3.LUT R8, R9, 0xfffffe00, R8, 0xf8, !PT ;  /* 0xfffffe0009087812 */ /* 0x000fe200078ef808 */
[----:B------:R-:W-:Y:S01]  /*1160*/  IMAD.WIDE.U32 R30, R0, c[0x0][0x1b0], R4 ;  /* 0x00006c00001e7a25 */ /* 0x000fe200078e0004 */
[----:B------:R-:W-:-:S02]  /*1170*/  IADD3 R24, R27, UR27, RZ ;  /* 0x0000001b1b187c10 */ /* 0x000fc4000fffe0ff */
[----:B------:R-:W-:Y:S01]  /*1180*/  SEL R3, R23, 0xfffffff0, !P1 ;  /* 0xfffffff017037807 */ /* 0x000fe20004800000 */
[----:B------:R-:W-:Y:S01]  /*1190*/  IMAD.SHL.U32 R4, R12, 0x40, RZ ;  /* 0x000000400c047824 */ /* 0x000fe200078e00ff */
[----:B------:R1:W-:Y:S01]  /*11a0*/  STL.64 [R1+0x28], R30 ;  /* 0x0000281e01007387 */ /* 0x0003e20000100a00 */
[----:B------:R-:W-:Y:S01]  /*11b0*/  IADD3 R33, R31, UR7, RZ ;  /* 0x000000071f217c10 */ /* 0x000fe2000fffe0ff */
[----:B------:R-:W-:Y:S01]  /*11c0*/  IMAD.MOV.U32 R0, RZ, RZ, 0x20 ;  /* 0x00000020ff007424 */ /* 0x000fe200078e00ff */
[----:B------:R-:W-:Y:S01]  /*11d0*/  IADD3 R9, R19, UR4, RZ ;  /* 0x0000000413097c10 */ /* 0x000fe2000fffe0ff */
[----:B------:R1:W-:Y:S01]  /*11e0*/  STL.64 [R1+0x20], R26 ;  /* 0x0000201a01007387 */ /* 0x0003e20000100a00 */
[----:B------:R-:W-:Y:S01]  /*11f0*/  LOP3.LUT R4, R7, 0xfffffe00, R4, 0xf8, !PT ;  /* 0xfffffe0007047812 */ /* 0x000fe200078ef804 */
[----:B------:R-:W-:Y:S01]  /*1200*/  IMAD.SHL.U32 R222, R8, 0x2, RZ ;  /* 0x0000000208de7824 */ /* 0x000fe200078e00ff */
[----:B------:R-:W-:Y:S01]  /*1210*/  SEL R0, R0, 0xffffffe0, !P2 ;  /* 0xffffffe000007807 */ /* 0x000fe20005000000 */
[----:B------:R1:W-:Y:S04]  /*1220*/  STL [R1+0x18], R109 ;  /* 0x0000186d01007387 */ /* 0x0003e80000100800 */
[----:B------:R1:W-:Y:S04]  /*1230*/  STL [R1+0xc], R108 ;  /* 0x00000c6c01007387 */ /* 0x0003e80000100800 */
        /* <DEDUP_REMOVED lines=42> */
.L_x_697:
[----:B------:R-:W-:Y:S05]  /*14e0*/  BSYNC B0 ;  /* 0x0000000000007941 */ /* 0x000fea0003800000 */
.L_x_696:
        /* <DEDUP_REMOVED lines=45> */
.L_x_699:
[----:B------:R-:W-:Y:S05]  /*17c0*/  BSYNC B0 ;  /* 0x0000000000007941 */ /* 0x000fea0003800000 */
.L_x_698:
        /* <DEDUP_REMOVED lines=45> */
.L_x_701:
[----:B------:R-:W-:Y:S05]  /*1aa0*/  BSYNC B0 ;  /* 0x0000000000007941 */ /* 0x000fea0003800000 */
.L_x_700:
[----:B--2---:R-:W-:Y:S01]  /*1ab0*/  IADD3 R16, R168, 0x30, RZ ;  /* 0x00000030a8107810 */ /* 0x004fe20007ffe0ff */
        /* <DEDUP_REMOVED lines=47> */
.L_x_703:
[----:B------:R-:W-:Y:S05]  /*1db0*/  BSYNC B0 ;  /* 0x0000000000007941 */ /* 0x000fea0003800000 */
.L_x_702:
        /* <DEDUP_REMOVED lines=48> */
.L_x_705:
[----:B------:R-:W-:Y:S05]  /*20c0*/  BSYNC B0 ;  /* 0x0000000000007941 */ /* 0x000fea0003800000 */
.L_x_704:
        /* <DEDUP_REMOVED lines=41> */
.L_x_707:
[----:B------:R-:W-:Y:S05]  /*2360*/  BSYNC B0 ;  /* 0x0000000000007941 */ /* 0x000fea0003800000 */
.L_x_706:
[----:B------:R-:W-:Y:S01]  /*2370*/  ISETP.GE.AND P0, PT, R20, UR28, PT ;  /* 0x0000001c14007c0c */ /* 0x000fe2000bf06270 */
[----:B------:R-:W-:-:S12]  /*2380*/  BSSY B0, `(.L_x_708) ;  /* 0x0000027000007945 */ /* 0x000fd80003800000 */
[----:B------:R-:W-:Y:S05]  /*2390*/  @P0 BRA `(.L_x_709) ;  /* 0x0000025000000947 */ /* 0x000fea0003800000 */
[----:B------:R-:W-:Y:S01]  /*23a0*/  ISETP.GE.AND P5, PT, R112, c[0x0][0x220], PT ;  /* 0x0000880070007a0c */ /* 0x000fe20003fa6270 */
[----:B------:R-:W-:Y:S01]  /*23b0*/  IMAD.MOV.U32 R5, RZ, RZ, c[0x0][0x198] ;  /* 0x00006600ff057624 */ /* 0x000fe200078e00ff */
[----:B------:R-:W-:Y:S01]  /*23c0*/  ISETP.GE.AND P4, PT, R109, c[0x0][0x220], PT ;  /* 0x000088006d007a0c */ /* 0x000fe20003f86270 */
[----:B--2-4-:R-:W-:Y:S01]  /*23d0*/  IMAD.MOV.U32 R10, RZ, RZ, c[0x0][0x19c] ;  /* 0x00006700ff0a7624 */ /* 0x014fe200078e00ff */
        /* <DEDUP_REMOVED lines=33> */
.L_x_709:
[----:B------:R-:W-:Y:S05]  /*25f0*/  BSYNC B0 ;  /* 0x0000000000007941 */ /* 0x000fea0003800000 */
.L_x_708:
[----:B------:R-:W-:Y:S01]  /*2600*/  ISETP.GE.AND P0, PT, R16, UR28, PT ;  /* 0x0000001c10007c0c */ /* 0x000fe2000bf06270 */
[----:B------:R-:W-:-:S12]  /*2610*/  BSSY B0, `(.L_x_710) ;  /* 0x0000029000007945 */ /* 0x000fd80003800000 */
[----:B------:R-:W-:Y:S05]  /*2620*/  @P0 BRA `(.L_x_711) ;  /* 0x0000027000000947 */ /* 0x000fea0003800000 */
[----:B------:R-:W-:Y:S01]  /*2630*/  ISETP.GE.AND P5, PT, R112, c[0x0][0x220], PT ;  /* 0x0000880070007a0c */ /* 0x000fe20003fa6270 */
[----:B--2-4-:R-:W-:Y:S01]  /*2640*/  IMAD.MOV.U32 R12, RZ, RZ, c[0x0][0x198] ;  /* 0x00006600ff0c7624 */ /* 0x014fe200078e00ff */
        /* <DEDUP_REMOVED lines=37> */
.L_x_711:
[----:B------:R-:W-:Y:S05]  /*28a0*/  BSYNC B0 ;  /* 0x0000000000007941 */ /* 0x000fea0003800000 */
.L_x_710:
        /* <DEDUP_REMOVED lines=17> */
[----:B------:R-:W2:Y:S01]  /*29c0*/  @P0 MUFU.RCP R5, c[0x0][0x238] ;  /* 0x00008e0000050b08 */ /* 0x000ea20000001000 */
[----:B------:R-:W-:Y:S01]  /*29d0*/  ISETP.GE.AND P1, PT, R168, UR28, PT ;  /* 0x0000001ca8007c0c */ /* 0x000fe2000bf26270 */
[----:B------:R-:W-:Y:S02]  /*29e0*/  ULDC.64 UR4, c[0x0][0x1a0] ;  /* 0x0000680000047ab9 */ /* 0x000fe40000000a00 */
[----:B------:R-:W-:-:S05]  /*29f0*/  IMAD.U32 R7, RZ, RZ, UR7 ;  /* 0x00000007ff077e24 */ /* 0x000fca000f8e00ff */
[----:B------:R-:W2:Y:S01]  /*2a00*/  @P0 LDG.E R2, [R6.64] ;  /* 0x0000001406020981 */ /* 0x000ea2000c1e1900 */
        /* <DEDUP_REMOVED lines=8> */
[----:B------:R1:W-:Y:S04]  /*2a90*/  @P1 STS.128 [R222+0x10000], RZ ;  /* 0x010000ffde001388 */ /* 0x0003e80000000c00 */
[----:B------:R1:W-:Y:S04]  /*2aa0*/  @P1 STS.128 [R222+0x12000], RZ ;  /* 0x012000ffde001388 */ /* 0x0003e80000000c00 */
[----:B------:R1:W-:Y:S04]  /*2ab0*/  @P1 STS.128 [R222+0x14000], RZ ;  /* 0x014000ffde001388 */ /* 0x0003e80000000c00 */
[----:B------:R1:W-:Y:S01]  /*2ac0*/  @P1 STS.128 [R222+0x16000], RZ ;  /* 0x016000ffde001388 */ /* 0x0003e20000000c00 */
[----:B--2---:R-:W-:-:S04]  /*2ad0*/  @P0 FMUL.FTZ R2, R2, R5 ;  /* 0x0000000502020220 */ /* 0x004fc80000410000 */
[----:B------:R2:W5:Y:S01]  /*2ae0*/  @P0 R2UR UR6, R2 ;  /* 0x00000000020603c2 */ /* 0x00056200000e0000 */
[C---:B------:R-:W-:Y:S02]  /*2af0*/  LEA R6, P0, R8.reuse, R26, 0x6 ;  /* 0x0000001a08067211 */ /* 0x040fe400078030ff */
[----:B--2---:R-:W-:Y:S01]  /*2b00*/  MOV R2, UR4 ;  /* 0x0000000400027c02 */ /* 0x004fe20008000f00 */
[----:B------:R-:W-:Y:S02]  /*2b10*/  UMOV UR4, URZ ;  /* 0x0000003f00047c82 */ /* 0x000fe40008000000 */
[----:B-----5:R-:W-:Y:S01]  /*2b20*/  @UP1 UMOV UR4, UR6 ;  /* 0x0000000600041c82 */ /* 0x020fe20008000000 */
[----:B------:R-:W-:Y:S01]  /*2b30*/  LEA.HI.X R7, R8, R24, R2, 0x6, P0 ;  /* 0x0000001808077211 */ /* 0x000fe200000f3402 */
[----:B------:R-:W-:Y:S05]  /*2b40*/  @P1 BRA `(.L_x_713) ;  /* 0x0000021000001947 */ /* 0x000fea0003800000 */
[----:B-1----:R-:W-:Y:S02]  /*2b50*/  ISETP.GE.AND P5, PT, R112, c[0x0][0x220], PT ;  /* 0x0000880070007a0c */ /* 0x002fe40003fa6270 */
[----:B------:R-:W-:-:S02]  /*2b60*/  ISETP.GE.AND P4, PT, R109, c[0x0][0x220], PT ;  /* 0x000088006d007a0c */ /* 0x000fc40003f86270 */
[----:B------:R-:W-:Y:S02]  /*2b70*/  ISETP.GE.AND P2, PT, R108, c[0x0][0x220], PT ;  /* 0x000088006c007a0c */ /* 0x000fe40003f46270 */
[----:B------:R-:W-:-:S07]  /*2b80*/  ISETP.GE.AND P0, PT, R107, c[0x0][0x220], PT ;  /* 0x000088006b007a0c */ /* 0x000fce0003f06270 */
[C---:B----4-:R-:W-:Y:S01]  /*2b90*/  @!P5 LEA R12, P6, R6.reuse, c[0x0][0x170], 0x1 ;  /* 0x00005c00060cda11 */ /* 0x050fe200078c08ff */
        /* <DEDUP_REMOVED lines=28> */
.L_x_713:
[----:B-1----:R-:W-:Y:S05]  /*2d60*/  BSYNC B0 ;  /* 0x0000000000007941 */ /* 0x002fea0003800000 */
.L_x_712:
        /* <DEDUP_REMOVED lines=16> */
[C---:B----4-:R-:W-:Y:S02]  /*2e70*/  @!P5 LEA R12, P6, R2.reuse, c[0x0][0x170], 0x1 ;  /* 0x00005c00020cda11 */ /* 0x050fe400078c08ff */
        /* <DEDUP_REMOVED lines=27> */
.L_x_715:
[----:B------:R-:W-:Y:S05]  /*3030*/  BSYNC B0 ;  /* 0x0000000000007941 */ /* 0x000fea0003800000 */
.L_x_714:
        /* <DEDUP_REMOVED lines=44> */
.L_x_717:
[----:B------:R-:W-:Y:S05]  /*3300*/  BSYNC B0 ;  /* 0x0000000000007941 */ /* 0x000fea0003800000 */
.L_x_716:
        /* <DEDUP_REMOVED lines=9> */
[----:B--2-4-:R-:W-:Y:S01]  /*33a0*/  IMAD.MOV.U32 R12, RZ, RZ, c[0x0][0x1a0] ;  /* 0x00006800ff0c7624 */ /* 0x014fe200078e00ff */
        /* <DEDUP_REMOVED lines=36> */
.L_x_719:
[----:B-1----:R-:W-:Y:S05]  /*35f0*/  BSYNC B0 ;  /* 0x0000000000007941 */ /* 0x002fea0003800000 */
.L_x_718:
[C---:B------:R-:W-:Y:S01]  /*3600*/  IMAD.SHL.U32 R2, R28.reuse, 0x40, RZ ;  /* 0x000000401c027824 */ /* 0x040fe200078e00ff */
[----:B------:R-:W-:Y:S01]  /*3610*/  R2P PR, R28, 0x6 ;  /* 0x000000061c007804 */ /* 0x000fe20000000000 */
[----:B------:R-:W-:Y:S01]  /*3620*/  IMAD.SHL.U32 R5, R168, 0x8, RZ ;  /* 0x00000008a8057824 */ /* 0x000fe200078e00ff */
[----:B------:R-:W0:Y:S01]  /*3630*/  LDGDEPBAR ;  /* 0x00000000000079af */ /* 0x000e220000000000 */
[----:B------:R-:W-:Y:S01]  /*3640*/  IMAD.SHL.U32 R7, R103, 0x2, RZ ;  /* 0x0000000267077824 */ /* 0x000fe200078e00ff */
[----:B------:R-:W-:Y:S01]  /*3650*/  LOP3.LUT R2, R2, 0x1c0, RZ, 0xc0, !PT ;  /* 0x000001c002027812 */ /* 0x000fe200078ec0ff */
[----:B------:R-:W-:Y:S01]  /*3660*/  IMAD.U32 R6, RZ, RZ, UR15 ;  /* 0x0000000fff067e24 */ /* 0x000fe2000f8e00ff */
[----:B------:R-:W-:Y:S02]  /*3670*/  UISETP.GE.AND UP0, UPT, UR15, 0x41, UPT ;  /* 0x000000410f00788c */ /* 0x000fe4000bf06270 */
[----:B------:R-:W-:Y:S02]  /*3680*/  LOP3.LUT R5, R2, 0x8, R5, 0xf8, !PT ;  /* 0x0000000802057812 */ /* 0x000fe400078ef805 */
[----:B------:R-:W-:-:S02]  /*3690*/  SHF.R.U32.HI R2, RZ, 0x3, R2 ;  /* 0x00000003ff027819 */ /* 0x000fc40000011602 */
[----:B------:R-:W-:Y:S02]  /*36a0*/  LOP3.LUT R7, R7, 0x6, RZ, 0xc0, !PT ;  /* 0x0000000607077812 */ /* 0x000fe400078ec0ff */
[----:B------:R-:W-:Y:S01]  /*36b0*/  LOP3.LUT R2, R5, R2, RZ, 0x3c, !PT ;  /* 0x0000000205027212 */ /* 0x000fe200078e3cff */
[----:B------:R-:W-:-:S04]  /*36c0*/  IMAD R5, R101, 0x400, R4 ;  /* 0x0000040065057824 */ /* 0x000fc800078e0204 */
[----:B------:R-:W-:Y:S02]  /*36d0*/  IMAD R2, R22, 0x200, R2 ;  /* 0x0000020016027824 */ /* 0x000fe400078e0202 */
[----:B------:R-:W-:Y:S02]  /*36e0*/  IMAD.SHL.U32 R202, R5, 0x2, RZ ;  /* 0x0000000205ca7824 */ /* 0x000fe400078e00ff */
[----:B------:R-:W-:Y:S02]  /*36f0*/  IMAD.SHL.U32 R151, R2, 0x2, RZ ;  /* 0x0000000202977824 */ /* 0x000fe400078e00ff */
[--C-:B------:R-:W-:Y:S01]  /*3700*/  IMAD R203, R3, 0x2, R202.reuse ;  /* 0x0000000203cb7824 */ /* 0x100fe200078e02ca */
[----:B--2-4-:R-:W-:Y:S01]  /*3710*/  LDSM.16.M88.4 R8, [R202] ;  /* 0x00000000ca08783b */ /* 0x014fe20000000200 */
[C---:B------:R-:W-:Y:S01]  /*3720*/  IMAD R205, R0.reuse, 0x2, R202 ;  /* 0x0000000200cd7824 */ /* 0x040fe200078e02ca */
[C---:B------:R-:W-:Y:S01]  /*3730*/  IADD3 R2, R151.reuse, 0x8000, RZ ;  /* 0x0000800097027810 */ /* 0x040fe20007ffe0ff */
        /* <DEDUP_REMOVED lines=8> */
[----:B------:R-:W-:Y:S02]  /*37c0*/  IADD3 R220, R206, 0x1000, RZ ;  /* 0x00001000cedc7810 */ /* 0x000fe40007ffe0ff */
[----:B------:R-:W-:Y:S01]  /*37d0*/  SEL R2, R2, 0xffffffc0, !P2 ;  /* 0xffffffc002027807 */ /* 0x000fe20005000000 */
[----:B------:R-:W5:Y:S01]  /*37e0*/  LDSM.16.M88.4 R32, [R151+0x9800] ;  /* 0x009800009720783b */ /* 0x000f620000000200 */
[----:B------:R-:W-:-:S02]  /*37f0*/  IADD3 R219, R206, 0x1800, RZ ;  /* 0x00001800cedb7810 */ /* 0x000fc40007ffe0ff */
[C---:B------:R-:W-:Y:S01]  /*3800*/  IADD3 R218, R206.reuse, 0x2000, RZ ;  /* 0x00002000ceda7810 */ /* 0x040fe20007ffe0ff */
[----:B------:R-:W-:Y:S01]  /*3810*/  LDSM.16.M88.4 R12, [R203] ;  /* 0x00000000cb0c783b */ /* 0x000fe20000000200 */
[----:B------:R-:W-:Y:S01]  /*3820*/  IMAD.IADD R201, R151, 0x1, R2 ;  /* 0x0000000197c97824 */ /* 0x000fe200078e0202 */
[----:B------:R-:W-:Y:S01]  /*3830*/  IADD3 R217, R206, 0x2800, RZ ;  /* 0x00002800ced97810 */ /* 0x000fe20007ffe0ff */
[----:B------:R-:W-:Y:S01]  /*3840*/  IMAD.IADD R200, R2, 0x1, R206 ;  /* 0x0000000102c87824 */ /* 0x000fe200078e02ce */
[----:B------:R-:W3:Y:S01]  /*3850*/  LDSM.16.M88.4 R40, [R206] ;  /* 0x00000000ce28783b */ /* 0x000ee20000000200 */
[----:B------:R-:W-:Y:S02]  /*3860*/  SHF.R.S32.HI R2, RZ, 0x1f, R100 ;  /* 0x0000001fff027819 */ /* 0x000fe40000011464 */
[----:B------:R-:W-:Y:S01]  /*3870*/  IADD3 R216, R206, 0x3000, RZ ;  /* 0x00003000ced87810 */ /* 0x000fe20007ffe0ff */
[----:B------:R-:W-:Y:S01]  /*3880*/  LDSM.16.M88.4 R48, [R206+0x1000] ;  /* 0x00100000ce30783b */ /* 0x000fe20000000200 */
[----:B------:R-:W-:-:S02]  /*3890*/  LEA.HI R2, R2, R100, RZ, 0x2 ;  /* 0x0000006402027211 */ /* 0x000fc400078f10ff */
[C---:B------:R-:W-:Y:S01]  /*38a0*/  IADD3 R215, R206.reuse, 0x3800, RZ ;  /* 0x00003800ced77810 */ /* 0x040fe20007ffe0ff */
[----:B------:R-:W-:Y:S01]  /*38b0*/  LDSM.16.M88.4 R72, [R206+0x1800] ;  /* 0x00180000ce48783b */ /* 0x000fe20000000200 */
        /* <DEDUP_REMOVED lines=9> */
[----:B-1----:R-:W-:Y:S01]  /*3950*/  HMMA.16816.F32.BF16 R44, R8, R16, RZ ;  /* 0x00000010082c723c */ /* 0x002fe200000418ff */
[----:B------:R-:W-:Y:S01]  /*3960*/  LDSM.16.M88.4 R84, [R201+0x9000] ;  /* 0x00900000c954783b */ /* 0x000fe20000000200 */
[----:B------:R-:W-:Y:S01]  /*3970*/  IADD3 R114, R5, UR14, RZ ;  /* 0x0000000e05727c10 */ /* 0x000fe2000fffe0ff */
[----:B------:R-:W-:Y:S01]  /*3980*/  IMAD R2, R2, 0x40, R7 ;  /* 0x0000004002027824 */ /* 0x000fe200078e0207 */
[----:B------:R-:W-:Y:S01]  /*3990*/  IADD3 R210, R206, 0x6000, RZ ;  /* 0x00006000ced27810 */ /* 0x000fe20007ffe0ff */
[----:B------:R-:W-:Y:S01]  /*39a0*/  LDSM.16.M88.4 R88, [R201+0x9800] ;  /* 0x00980000c958783b */ /* 0x000fe20000000200 */
[----:B------:R-:W-:-:S02]  /*39b0*/  IADD3 R5, R6, -UR16, R114 ;  /* 0x8000001006057c10 */ /* 0x000fc4000fffe072 */
[C---:B------:R-:W-:Y:S01]  /*39c0*/  HMMA.16816.F32.BF16 R52, R8.reuse, R18, RZ ;  /* 0x000000120834723c */ /* 0x040fe200000418ff */
[----:B------:R-:W1:Y:S01]  /*39d0*/  LDSM.16.M88.4 R16, [R206+0x800] ;  /* 0x00080000ce10783b */ /* 0x000e620000000200 */
[----:B------:R-:W-:Y:S01]  /*39e0*/  ISETP.GE.AND P2, PT, R2, UR15, PT ;  /* 0x0000000f02007c0c */ /* 0x000fe2000bf46270 */
[----:B------:R-:W-:Y:S01]  /*39f0*/  IMAD.IADD R6, R5, 0x1, -R2 ;  /* 0x0000000105067824 */ /* 0x000fe200078e0a02 */
[C---:B------:R-:W-:Y:S01]  /*3a00*/  IADD3 R209, R206.reuse, 0x6800, RZ ;  /* 0x00006800ced17810 */ /* 0x040fe20007ffe0ff */
[----:B------:R-:W-:Y:S01]  /*3a10*/  LDSM.16.M88.4 R80, [R200+0x800] ;  /* 0x00080000c850783b */ /* 0x000fe20000000200 */
[----:B------:R-:W-:Y:S02]  /*3a20*/  IADD3 R208, R206, 0x7000, RZ ;  /* 0x00007000ced07810 */ /* 0x000fe40007ffe0ff */
[----:B--2---:R-:W-:Y:S01]  /*3a30*/  HMMA.16816.F32.BF16 R28, R8, R24, RZ ;  /* 0x00000018081c723c */ /* 0x004fe200000418ff */
[----:B------:R-:W-:Y:S01]  /*3a40*/  LDSM.16.M88.4 R92, [R200+0x1000] ;  /* 0x00100000c85c783b */ /* 0x000fe20000000200 */
[----:B------:R-:W-:-:S02]  /*3a50*/  IABS R6, R6 ;  /* 0x0000000600067213 */ /* 0x000fc40000000000 */
[----:B------:R-:W-:Y:S01]  /*3a60*/  IADD3 R207, R206, 0x7800, RZ ;  /* 0x00007800cecf7810 */ /* 0x000fe20007ffe0ff */
[----:B------:R-:W-:Y:S03]  /*3a70*/  LDSM.16.M88.4 R96, [R200+0x1800] ;  /* 0x00180000c860783b */ /* 0x000fe60000000200 */
[C---:B------:R-:W-:Y:S01]  /*3a80*/  HMMA.16816.F32.BF16 R24, R8.reuse, R26, RZ ;  /* 0x0000001a0818723c */ /* 0x040fe200000418ff */
[----:B------:R-:W-:Y:S07]  /*3a90*/  STL [R1+0x44], R114 ;  /* 0x0000447201007387 */ /* 0x000fee0000100800 */
[C---:B----4-:R-:W-:Y:S08]  /*3aa0*/  HMMA.16816.F32.BF16 R36, R8.reuse, R20, RZ ;  /* 0x000000140824723c */ /* 0x050ff000000418ff */
[C---:B------:R-:W-:Y:S08]  /*3ab0*/  HMMA.16816.F32.BF16 R20, R8.reuse, R22, RZ ;  /* 0x000000160814723c */ /* 0x040ff000000418ff */
[C---:B-----5:R-:W-:Y:S08]  /*3ac0*/  HMMA.16816.F32.BF16 R60, R8.reuse, R32, RZ ;  /* 0x00000020083c723c */ /* 0x060ff000000418ff */
[----:B------:R-:W-:Y:S01]  /*3ad0*/  HMMA.16816.F32.BF16 R68, R8, R34, RZ ;  /* 0x000000220844723c */ /* 0x000fe200000418ff */
[----:B------:R-:W2:Y:S07]  /*3ae0*/  LDSM.16.M88.4 R8, [R205] ;  /* 0x00000000cd08783b */ /* 0x000eae0000000200 */
[C---:B---3--:R-:W-:Y:S08]  /*3af0*/  HMMA.16816.F32.BF16 R56, R12.reuse, R40, R28 ;  /* 0x000000280c38723c */ /* 0x048ff0000004181c */
[C---:B------:R-:W-:Y:S08]  /*3b00*/  HMMA.16816.F32.BF16 R28, R12.reuse, R42, R24 ;  /* 0x0000002a0c1c723c */ /* 0x040ff00000041818 */
[C---:B-1----:R-:W-:Y:S08]  /*3b10*/  HMMA.16816.F32.BF16 R24, R12.reuse, R16, R36 ;  /* 0x000000100c18723c */ /* 0x042ff00000041824 */
[C---:B------:R-:W-:Y:S01]  /*3b20*/  HMMA.16816.F32.BF16 R20, R12.reuse, R18, R20 ;  /* 0x000000120c14723c */ /* 0x040fe20000041814 */
[----:B------:R-:W-:Y:S07]  /*3b30*/  LDSM.16.M88.4 R16, [R204] ;  /* 0x00000000cc10783b */ /* 0x000fee0000000200 */
[C---:B------:R-:W-:Y:S08]  /*3b40*/  HMMA.16816.F32.BF16 R32, R12.reuse, R48, R44 ;  /* 0x000000300c20723c */ /* 0x040ff0000004182c */
[C---:B------:R-:W-:Y:S01]  /*3b50*/  HMMA.16816.F32.BF16 R36, R12.reuse, R50, R52 ;  /* 0x000000320c24723c */ /* 0x040fe20000041834 */
[----:B------:R-:W1:Y:S07]  /*3b60*/  LDSM.16.M88.4 R48, [R200] ;  /* 0x00000000c830783b */ /* 0x000e6e0000000200 */
[C---:B------:R-:W-:Y:S01]  /*3b70*/  HMMA.16816.F32.BF16 R40, R12.reuse, R72, R60 ;  /* 0x000000480c28723c */ /* 0x040fe2000004183c */
[----:B------:R-:W-:Y:S07]  /*3b80*/  LDSM.16.M88.4 R60, [R151+0xa000] ;  /* 0x00a00000973c783b */ /* 0x000fee0000000200 */
[----:B------:R-:W-:Y:S01]  /*3b90*/  HMMA.16816.F32.BF16 R52, R12, R74, R68 ;  /* 0x0000004a0c34723c */ /* 0x000fe20000041844 */
[----:B------:R-:W3:Y:S04]  /*3ba0*/  LDSM.16.M88.4 R12, [R202+0x2000] ;  /* 0x00200000ca0c783b */ /* 0x000ee80000000200 */
[----:B------:R-:W4:Y:S03]  /*3bb0*/  LDSM.16.M88.4 R68, [R151+0xa800] ;  /* 0x00a800009744783b */ /* 0x000f260000000200 */
[C---:B--2---:R-:W-:Y:S01]  /*3bc0*/  HMMA.16816.F32.BF16 R56, R8.reuse, R64, R56 ;  /* 0x000000400838723c */ /* 0x044fe20000041838 */
[----:B------:R-:W2:Y:S07]  /*3bd0*/  LDSM.16.M88.4 R72, [R151+0xb000] ;  /* 0x00b000009748783b */ /* 0x000eae0000000200 */
[C---:B------:R-:W-:Y:S01]  /*3be0*/  HMMA.16816.F32.BF16 R44, R8.reuse, R66, R28 ;  /* 0x00000042082c723c */ /* 0x040fe2000004181c */
[----:B------:R-:W-:Y:S07]  /*3bf0*/  LDSM.16.M88.4 R64, [R206+0x2000] ;  /* 0x00200000ce40783b */ /* 0x000fee0000000200 */
[C---:B------:R-:W-:Y:S08]  /*3c00*/  HMMA.16816.F32.BF16 R28, R8.reuse, R76, R24 ;  /* 0x0000004c081c723c */ /* 0x040ff00000041818 */
[C---:B------:R-:W-:Y:S01]  /*3c10*/  HMMA.16816.F32.BF16 R24, R8.reuse, R78, R20 ;  /* 0x0000004e0818723c */ /* 0x040fe20000041814 */
[----:B------:R-:W-:Y:S07]  /*3c20*/  LDSM.16.M88.4 R76, [R206+0x2800] ;  /* 0x00280000ce4c783b */ /* 0x000fee0000000200 */
[C---:B------:R-:W-:Y:S08]  /*3c30*/  HMMA.16816.F32.BF16 R20, R8.reuse, R84, R32 ;  /* 0x000000540814723c */ /* 0x040ff00000041820 */
[C---:B------:R-:W-:Y:S01]  /*3c40*/  HMMA.16816.F32.BF16 R36, R8.reuse, R86, R36 ;  /* 0x000000560824723c */ /* 0x040fe20000041824 */
[----:B------:R-:W5:Y:S07]  /*3c50*/  LDSM.16.M88.4 R84, [R151+0xb800] ;  /* 0x00b800009754783b */ /* 0x000f6e0000000200 */
[C---:B------:R-:W-:Y:S08]  /*3c60*/  HMMA.16816.F32.BF16 R40, R8.reuse, R88, R40 ;  /* 0x000000580828723c */ /* 0x040ff00000041828 */
[----:B------:R-:W-:Y:S01]  /*3c70*/  HMMA.16816.F32.BF16 R52, R8, R90, R52 ;  /* 0x0000005a0834723c */ /* 0x000fe20000041834 */
[----:B------:R-:W2:Y:S04]  /*3c80*/  LDSM.16.M88.4 R8, [R203+0x2000] ;  /* 0x00200000cb08783b */ /* 0x000ea80000000200 */
[----:B------:R-:W-:Y:S03]  /*3c90*/  LDSM.16.M88.4 R88, [R151+0xd000] ;  /* 0x00d000009758783b */ /* 0x000fe60000000200 */
[C---:B-1----:R-:W-:Y:S08]  /*3ca0*/  HMMA.16816.F32.BF16 R56, R16.reuse, R48, R56 ;  /* 0x000000301038723c */ /* 0x042ff00000041838 */
[C---:B------:R-:W-:Y:S08]  /*3cb0*/  HMMA.16816.F32.BF16 R48, R16.reuse, R50, R44 ;  /* 0x000000321030723c */ /* 0x040ff0000004182c */
[C---:B------:R-:W-:Y:S08]  /*3cc0*/  HMMA.16816.F32.BF16 R44, R16.reuse, R80, R28 ;  /* 0x00000050102c723c */ /* 0x040ff0000004181c */
[C---:B------:R-:W-:Y:S01]  /*3cd0*/  HMMA.16816.F32.BF16 R32, R16.reuse, R82, R24 ;  /* 0x000000521020723c */ /* 0x040fe20000041818 */
[----:B------:R-:W-:Y:S07]  /*3ce0*/  LDSM.16.M88.4 R80, [R201+0xb800] ;  /* 0x00b80000c950783b */ /* 0x000fee0000000200 */
[C---:B------:R-:W-:Y:S08]  /*3cf0*/  HMMA.16816.F32.BF16 R28, R16.reuse, R92, R20 ;  /* 0x0000005c101c723c */ /* 0x040ff00000041814 */
[C---:B------:R-:W-:Y:S01]  /*3d00*/  HMMA.16816.F32.BF16 R24, R16.reuse, R94, R36 ;  /* 0x0000005e1018723c */ /* 0x040fe20000041824 */
[----:B------:R-:W1:Y:S04]  /*3d10*/  LDSM.16.M88.4 R36, [R206+0x3000] ;  /* 0x00300000ce24783b */ /* 0x000e680000000200 */
[----:B------:R-:W-:Y:S03]  /*3d20*/  LDSM.16.M88.4 R92, [R151+0xc000] ;  /* 0x00c00000975c783b */ /* 0x000fe60000000200 */
[C---:B------:R-:W-:Y:S08]  /*3d30*/  HMMA.16816.F32.BF16 R20, R16.reuse, R96, R40 ;  /* 0x000000601014723c */ /* 0x040ff00000041828 */
[----:B------:R-:W-:Y:S01]  /*3d40*/  HMMA.16816.F32.BF16 R16, R16, R98, R52 ;  /* 0x000000621010723c */ /* 0x000fe20000041834 */
[----:B------:R-:W-:Y:S07]  /*3d50*/  LDSM.16.M88.4 R96, [R206+0x4000] ;  /* 0x00400000ce60783b */ /* 0x000fee0000000200 */
[C---:B---3--:R-:W-:Y:S08]  /*3d60*/  HMMA.16816.F32.BF16 R56, R12.reuse, R60, R56 ;  /* 0x0000003c0c38723c */ /* 0x048ff00000041838 */
[C---:B------:R-:W-:Y:S08]  /*3d70*/  HMMA.16816.F32.BF16 R60, R12.reuse, R62, R48 ;  /* 0x0000003e0c3c723c */ /* 0x040ff00000041830 */
[C---:B----4-:R-:W-:Y:S08]  /*3d80*/  HMMA.16816.F32.BF16 R48, R12.reuse, R68, R44 ;  /* 0x000000440c30723c */ /* 0x050ff0000004182c */
[C---:B------:R-:W-:Y:S01]  /*3d90*/  HMMA.16816.F32.BF16 R44, R12.reuse, R70, R32 ;  /* 0x000000460c2c723c */ /* 0x040fe20000041820 */
[----:B------:R-:W-:Y:S07]  /*3da0*/  LDSM.16.M88.4 R68, [R201+0xa800] ;  /* 0x00a80000c944783b */ /* 0x000fee0000000200 */
[C---:B--2---:R-:W-:Y:S08]  /*3db0*/  HMMA.16816.F32.BF16 R32, R12.reuse, R74, R24 ;  /* 0x0000004a0c20723c */ /* 0x044ff00000041818 */
[C---:B-----5:R-:W-:Y:S08]  /*3dc0*/  HMMA.16816.F32.BF16 R24, R12.reuse, R84, R20 ;  /* 0x000000540c18723c */ /* 0x060ff00000041814 */
[C---:B------:R-:W-:Y:S01]  /*3dd0*/  HMMA.16816.F32.BF16 R40, R12.reuse, R72, R28 ;  /* 0x000000480c28723c */ /* 0x040fe2000004181c */
[----:B------:R-:W-:Y:S04]  /*3de0*/  LDSM.16.M88.4 R72, [R201+0xa000] ;  /* 0x00a00000c948783b */ /* 0x000fe80000000200 */
[----:B------:R-:W-:Y:S03]  /*3df0*/  LDSM.16.M88.4 R28, [R206+0x3800] ;  /* 0x00380000ce1c783b */ /* 0x000fe60000000200 */
[----:B------:R-:W-:Y:S01]  /*3e00*/  HMMA.16816.F32.BF16 R20, R12, R86, R16 ;  /* 0x000000560c14723c */ /* 0x000fe20000041810 */
[----:B------:R-:W2:Y:S04]  /*3e10*/  LDSM.16.M88.4 R16, [R205+0x2000] ;  /* 0x00200000cd10783b */ /* 0x000ea80000000200 */
[----:B------:R-:W3:Y:S03]  /*3e20*/  LDSM.16.M88.4 R84, [R201+0xb000] ;  /* 0x00b00000c954783b */ /* 0x000ee60000000200 */
[C---:B------:R-:W-:Y:S08]  /*3e30*/  HMMA.16816.F32.BF16 R12, R8.reuse, R64, R56 ;  /* 0x00000040080c723c */ /* 0x040ff00000041838 */
[C---:B------:R-:W-:Y:S08]  /*3e40*/  HMMA.16816.F32.BF16 R56, R8.reuse, R76, R48 ;  /* 0x0000004c0838723c */ /* 0x040ff00000041830 */
[C---:B------:R-:W-:Y:S08]  /*3e50*/  HMMA.16816.F32.BF16 R52, R8.reuse, R78, R44 ;  /* 0x0000004e0834723c */ /* 0x040ff0000004182c */
[C---:B------:R-:W-:Y:S08]  /*3e60*/  HMMA.16816.F32.BF16 R60, R8.reuse, R66, R60 ;  /* 0x00000042083c723c */ /* 0x040ff0000004183c */
[C---:B-1----:R-:W-:Y:S08]  /*3e70*/  HMMA.16816.F32.BF16 R76, R8.reuse, R38, R32 ;  /* 0x00000026084c723c */ /* 0x042ff00000041820 */
[----:B------:R-:W-:Y:S01]  /*3e80*/  HMMA.16816.F32.BF16 R64, R8, R36, R40 ;  /* 0x000000240840723c */ /* 0x000fe20000041828 */
[----:B------:R-:W-:Y:S04]  /*3e90*/  LDSM.16.M88.4 R40, [R200+0x2000] ;  /* 0x00200000c828783b */ /* 0x000fe80000000200 */
[----:B------:R-:W-:Y:S03]  /*3ea0*/  LDSM.16.M88.4 R36, [R200+0x2800] ;  /* 0x00280000c824783b */ /* 0x000fe60000000200 */
[----:B--2---:R-:W-:Y:S01]  /*3eb0*/  HMMA.16816.F32.BF16 R32, R16, R72, R12 ;  /* 0x000000481020723c */ /* 0x004fe2000004180c */
[----:B------:R-:W1:Y:S07]  /*3ec0*/  LDSM.16.M88.4 R12, [R204+0x2000] ;  /* 0x00200000cc0c783b */ /* 0x000e6e0000000200 */
[C---:B------:R-:W-:Y:S08]  /*3ed0*/  HMMA.16816.F32.BF16 R48, R8.reuse, R28, R24 ;  /* 0x0000001c0830723c */ /* 0x040ff00000041818 */
[----:B------:R-:W-:Y:S01]  /*3ee0*/  HMMA.16816.F32.BF16 R44, R8, R30, R20 ;  /* 0x0000001e082c723c */ /* 0x000fe20000041814 */
[----:B------:R-:W-:Y:S07]  /*3ef0*/  LDSM.16.M88.4 R8, [R202+0x4000] ;  /* 0x00400000ca08783b */ /* 0x000fee0000000200 */
[C---:B------:R-:W-:Y:S08]  /*3f00*/  HMMA.16816.F32.BF16 R24, R16.reuse, R68, R56 ;  /* 0x000000441018723c */ /* 0x040ff00000041838 */
[C---:B------:R-:W-:Y:S08]  /*3f10*/  HMMA.16816.F32.BF16 R20, R16.reuse, R70, R52 ;  /* 0x000000461014723c */ /* 0x040ff00000041834 */
[C---:B------:R-:W-:Y:S01]  /*3f20*/  HMMA.16816.F32.BF16 R28, R16.reuse, R74, R60 ;  /* 0x0000004a101c723c */ /* 0x040fe2000004183c */
[----:B------:R-:W2:Y:S04]  /*3f30*/  LDSM.16.M88.4 R60, [R200+0x3000] ;  /* 0x00300000c83c783b */ /* 0x000ea80000000200 */
[----:B------:R-:W-:Y:S03]  /*3f40*/  LDSM.16.M88.4 R72, [R151+0xc800] ;  /* 0x00c800009748783b */ /* 0x000fe60000000200 */
[C---:B---3--:R-:W-:Y:S01]  /*3f50*/  HMMA.16816.F32.BF16 R68, R16.reuse, R86, R76 ;  /* 0x000000561044723c */ /* 0x048fe2000004184c */
[----:B------:R-:W3:Y:S07]  /*3f60*/  LDSM.16.M88.4 R76, [R200+0x3800] ;  /* 0x00380000c84c783b */ /* 0x000eee0000000200 */
[C---:B------:R-:W-:Y:S01]  /*3f70*/  HMMA.16816.F32.BF16 R56, R16.reuse, R84, R64 ;  /* 0x000000541038723c */ /* 0x040fe20000041840 */
[----:B------:R-:W-:Y:S07]  /*3f80*/  LDSM.16.M88.4 R84, [R206+0x4800] ;  /* 0x00480000ce54783b */ /* 0x000fee0000000200 */
[C---:B------:R-:W-:Y:S08]  /*3f90*/  HMMA.16816.F32.BF16 R64, R16.reuse, R80, R48 ;  /* 0x000000501040723c */ /* 0x040ff00000041830 */
[----:B------:R-:W-:Y:S01]  /*3fa0*/  HMMA.16816.F32.BF16 R52, R16, R82, R44 ;  /* 0x000000521034723c */ /* 0x000fe2000004182c */
[----:B------:R-:W4:Y:S04]  /*3fb0*/  LDSM.16.M88.4 R80, [R151+0xd800] ;  /* 0x00d800009750783b */ /* 0x000f280000000200 */
[----:B------:R-:W5:Y:S03]  /*3fc0*/  LDSM.16.M88.4 R16, [R203+0x4000] ;  /* 0x00400000cb10783b */ /* 0x000f660000000200 */
[C---:B-1----:R-:W-:Y:S08]  /*3fd0*/  HMMA.16816.F32.BF16 R48, R12.reuse, R40, R32 ;  /* 0x000000280c30723c */ /* 0x042ff00000041820 */
[C---:B------:R-:W-:Y:S08]  /*3fe0*/  HMMA.16816.F32.BF16 R44, R12.reuse, R42, R28 ;  /* 0x0000002a0c2c723c */ /* 0x040ff0000004181c */
[C---:B------:R-:W-:Y:S08]  /*3ff0*/  HMMA.16816.F32.BF16 R40, R12.reuse, R36, R24 ;  /* 0x000000240c28723c */ /* 0x040ff00000041818 */
[C---:B------:R-:W-:Y:S08]  /*4000*/  HMMA.16816.F32.BF16 R36, R12.reuse, R38, R20 ;  /* 0x000000260c24723c */ /* 0x040ff00000041814 */
[C---:B--2---:R-:W-:Y:S08]  /*4010*/  HMMA.16816.F32.BF16 R32, R12.reuse, R60, R56 ;  /* 0x0000003c0c20723c */ /* 0x044ff00000041838 */
[C---:B------:R-:W-:Y:S08]  /*4020*/  HMMA.16816.F32.BF16 R28, R12.reuse, R62, R68 ;  /* 0x0000003e0c1c723c */ /* 0x040ff00000041844 */
[C---:B---3--:R-:W-:Y:S08]  /*4030*/  HMMA.16816.F32.BF16 R24, R12.reuse, R76, R64 ;  /* 0x0000004c0c18723c */ /* 0x048ff00000041840 */
[----:B------:R-:W-:Y:S08]  /*4040*/  HMMA.16816.F32.BF16 R20, R12, R78, R52 ;  /* 0x0000004e0c14723c */ /* 0x000ff00000041834 */
[C---:B------:R-:W-:Y:S01]  /*4050*/  HMMA.16816.F32.BF16 R12, R8.reuse, R92, R48 ;  /* 0x0000005c080c723c */ /* 0x040fe20000041830 */
[----:B------:R1:W2:Y:S07]  /*4060*/  I2F R92, R6 ;  /* 0x00000006005c7306 */ /* 0x0002ae0000201400 */
[C---:B------:R-:W-:Y:S01]  /*4070*/  HMMA.16816.F32.BF16 R60, R8.reuse, R94, R44 ;  /* 0x0000005e083c723c */ /* 0x040fe2000004182c */
[----:B------:R-:W-:Y:S07]  /*4080*/  LDSM.16.M88.4 R44, [R206+0x5800] ;  /* 0x00580000ce2c783b */ /* 0x000fee0000000200 */
[C---:B------:R-:W-:Y:S01]  /*4090*/  HMMA.16816.F32.BF16 R56, R8.reuse, R72, R40 ;  /* 0x000000480838723c */ /* 0x040fe20000041828 */
[----:B------:R-:W-:Y:S07]  /*40a0*/  LDSM.16.M88.4 R40, [R201+0xc000] ;  /* 0x00c00000c928783b */ /* 0x000fee0000000200 */
[C---:B------:R-:W-:Y:S01]  /*40b0*/  HMMA.16816.F32.BF16 R68, R8.reuse, R74, R36 ;  /* 0x0000004a0844723c */ /* 0x040fe20000041824 */
[----:B------:R-:W3:Y:S04]  /*40c0*/  LDSM.16.M88.4 R72, [R206+0x5000] ;  /* 0x00500000ce48783b */ /* 0x000ee80000000200 */
[----:B------:R-:W-:Y:S03]  /*40d0*/  LDSM.16.M88.4 R36, [R201+0xc800] ;  /* 0x00c80000c924783b */ /* 0x000fe60000000200 */
[C---:B------:R-:W-:Y:S08]  /*40e0*/  HMMA.16816.F32.BF16 R64, R8.reuse, R88, R32 ;  /* 0x000000580840723c */ /* 0x040ff00000041820 */
[C---:B------:R-:W-:Y:S08]  /*40f0*/  HMMA.16816.F32.BF16 R52, R8.reuse, R90, R28 ;  /* 0x0000005a0834723c */ /* 0x040ff0000004181c */
[C---:B----4-:R-:W-:Y:S08]  /*4100*/  HMMA.16816.F32.BF16 R76, R8.reuse, R80, R24 ;  /* 0x00000050084c723c */ /* 0x050ff00000041818 */
[----:B------:R-:W-:Y:S01]  /*4110*/  HMMA.16816.F32.BF16 R48, R8, R82, R20 ;  /* 0x000000520830723c */ /* 0x000fe20000041814 */
[----:B------:R-:W4:Y:S04]  /*4120*/  LDSM.16.M88.4 R8, [R205+0x4000] ;  /* 0x00400000cd08783b */ /* 0x000f280000000200 */
[----:B------:R-:W-:Y:S03]  /*4130*/  LDSM.16.M88.4 R80, [R200+0x4000] ;  /* 0x00400000c850783b */ /* 0x000fe60000000200 */
[C---:B-----5:R-:W-:Y:S01]  /*4140*/  HMMA.16816.F32.BF16 R32, R16.reuse, R96, R12 ;  /* 0x000000601020723c */ /* 0x060fe2000004180c */
[----:B------:R-:W-:Y:S07]  /*4150*/  LDSM.16.M88.4 R12, [R204+0x4000] ;  /* 0x00400000cc0c783b */ /* 0x000fee0000000200 */
[C---:B------:R-:W-:Y:S01]  /*4160*/  HMMA.16816.F32.BF16 R28, R16.reuse, R98, R60 ;  /* 0x00000062101c723c */ /* 0x040fe2000004183c */
[----:B------:R-:W-:Y:S07]  /*4170*/  LDSM.16.M88.4 R60, [R201+0xd800] ;  /* 0x00d80000c93c783b */ /* 0x000fee0000000200 */
[C---:B------:R-:W-:Y:S08]  /*4180*/  HMMA.16816.F32.BF16 R24, R16.reuse, R84, R56 ;  /* 0x000000541018723c */ /* 0x040ff00000041838 */
[C---:B------:R-:W-:Y:S01]  /*4190*/  HMMA.16816.F32.BF16 R20, R16.reuse, R86, R68 ;  /* 0x000000561014723c */ /* 0x040fe20000041844 */
[----:B------:R-:W5:Y:S07]  /*41a0*/  LDSM.16.M88.4 R68, [R201+0xd000] ;  /* 0x00d00000c944783b */ /* 0x000f6e0000000200 */
[C---:B---3--:R-:W-:Y:S08]  /*41b0*/  HMMA.16816.F32.BF16 R64, R16.reuse, R72, R64 ;  /* 0x000000481040723c */ /* 0x048ff00000041840 */
[C---:B------:R-:W-:Y:S01]  /*41c0*/  HMMA.16816.F32.BF16 R52, R16.reuse, R74, R52 ;  /* 0x0000004a1034723c */ /* 0x040fe20000041834 */
[----:B------:R-:W-:Y:S07]  /*41d0*/  LDSM.16.M88.4 R72, [R200+0x5800] ;  /* 0x00580000c848783b */ /* 0x000fee0000000200 */
[C---:B------:R-:W-:Y:S01]  /*41e0*/  HMMA.16816.F32.BF16 R56, R16.reuse, R44, R76 ;  /* 0x0000002c1038723c */ /* 0x040fe2000004184c */
[----:B------:R-:W3:Y:S07]  /*41f0*/  LDSM.16.M88.4 R76, [R200+0x4800] ;  /* 0x00480000c84c783b */ /* 0x000eee0000000200 */
[----:B------:R-:W-:Y:S08]  /*4200*/  HMMA.16816.F32.BF16 R16, R16, R46, R48 ;  /* 0x0000002e1010723c */ /* 0x000ff00000041830 */
[C---:B----4-:R-:W-:Y:S08]  /*4210*/  HMMA.16816.F32.BF16 R48, R8.reuse, R40, R32 ;  /* 0x000000280830723c */ /* 0x050ff00000041820 */
[C---:B------:R-:W-:Y:S08]  /*4220*/  HMMA.16816.F32.BF16 R44, R8.reuse, R42, R28 ;  /* 0x0000002a082c723c */ /* 0x040ff0000004181c */
[C---:B------:R-:W-:Y:S08]  /*4230*/  HMMA.16816.F32.BF16 R40, R8.reuse, R36, R24 ;  /* 0x000000240828723c */ /* 0x040ff00000041818 */
[C---:B------:R-:W-:Y:S01]  /*4240*/  HMMA.16816.F32.BF16 R32, R8.reuse, R38, R20 ;  /* 0x000000260820723c */ /* 0x040fe20000041814 */
[----:B------:R-:W4:Y:S07]  /*4250*/  LDSM.16.M88.4 R36, [R200+0x5000] ;  /* 0x00500000c824783b */ /* 0x000f2e0000000200 */
[C---:B-----5:R-:W-:Y:S01]  /*4260*/  HMMA.16816.F32.BF16 R28, R8.reuse, R68, R64 ;  /* 0x00000044081c723c */ /* 0x060fe20000041840 */
[----:B------:R-:W-:Y:S07]  /*4270*/  LDSM.16.M88.4 R64, [R151+0xe800] ;  /* 0x00e800009740783b */ /* 0x000fee0000000200 */
[C---:B------:R-:W-:Y:S01]  /*4280*/  HMMA.16816.F32.BF16 R24, R8.reuse, R70, R52 ;  /* 0x000000460818723c */ /* 0x040fe20000041834 */
[----:B------:R-:W-:Y:S07]  /*4290*/  LDSM.16.M88.4 R68, [R151+0xf000] ;  /* 0x00f000009744783b */ /* 0x000fee0000000200 */
[C---:B------:R-:W-:Y:S08]  /*42a0*/  HMMA.16816.F32.BF16 R20, R8.reuse, R60, R56 ;  /* 0x0000003c0814723c */ /* 0x040ff00000041838 */
[----:B------:R-:W-:Y:S01]  /*42b0*/  HMMA.16816.F32.BF16 R16, R8, R62, R16 ;  /* 0x0000003e0810723c */ /* 0x000fe20000041810 */
[----:B------:R-:W-:Y:S04]  /*42c0*/  LDSM.16.M88.4 R8, [R202+0x6000] ;  /* 0x00600000ca08783b */ /* 0x000fe80000000200 */
[----:B------:R-:W5:Y:S03]  /*42d0*/  LDSM.16.M88.4 R60, [R151+0xe000] ;  /* 0x00e00000973c783b */ /* 0x000f660000000200 */
[C---:B------:R-:W-:Y:S08]  /*42e0*/  HMMA.16816.F32.BF16 R56, R12.reuse, R80, R48 ;  /* 0x000000500c38723c */ /* 0x040ff00000041830 */
[C---:B------:R-:W-:Y:S01]  /*42f0*/  HMMA.16816.F32.BF16 R48, R12.reuse, R82, R44 ;  /* 0x000000520c30723c */ /* 0x040fe2000004182c */
[----:B------:R-:W-:Y:S07]  /*4300*/  LDSM.16.M88.4 R80, [R151+0xf800] ;  /* 0x00f800009750783b */ /* 0x000fee0000000200 */
[C---:B---3--:R-:W-:Y:S08]  /*4310*/  HMMA.16816.F32.BF16 R52, R12.reuse, R76, R40 ;  /* 0x0000004c0c34723c */ /* 0x048ff00000041828 */
[C---:B------:R-:W-:Y:S08]  /*4320*/  HMMA.16816.F32.BF16 R44, R12.reuse, R78, R32 ;  /* 0x0000004e0c2c723c */ /* 0x040ff00000041820 */
[C---:B----4-:R-:W-:Y:S08]  /*4330*/  HMMA.16816.F32.BF16 R40, R12.reuse, R36, R28 ;  /* 0x000000240c28723c */ /* 0x050ff0000004181c */
[C---:B------:R-:W-:Y:S01]  /*4340*/  HMMA.16816.F32.BF16 R36, R12.reuse, R38, R24 ;  /* 0x000000260c24723c */ /* 0x040fe20000041818 */
[----:B------:R-:W-:Y:S07]  /*4350*/  LDSM.16.M88.4 R24, [R206+0x6000] ;  /* 0x00600000ce18783b */ /* 0x000fee0000000200 */
[C---:B------:R-:W-:Y:S08]  /*4360*/  HMMA.16816.F32.BF16 R28, R12.reuse, R72, R20 ;  /* 0x000000480c1c723c */ /* 0x040ff00000041814 */
[----:B------:R-:W-:Y:S01]  /*4370*/  HMMA.16816.F32.BF16 R16, R12, R74, R16 ;  /* 0x0000004a0c10723c */ /* 0x000fe20000041810 */
[----:B------:R-:W3:Y:S07]  /*4380*/  LDSM.16.M88.4 R12, [R203+0x6000] ;  /* 0x00600000cb0c783b */ /* 0x000eee0000000200 */
[C---:B-----5:R-:W-:Y:S01]  /*4390*/  HMMA.16816.F32.BF16 R32, R8.reuse, R62, R48 ;  /* 0x0000003e0820723c */ /* 0x060fe20000041830 */
[----:B------:R-:W-:Y:S07]  /*43a0*/  LDSM.16.M88.4 R48, [R206+0x7800] ;  /* 0x00780000ce30783b */ /* 0x000fee0000000200 */
[C---:B------:R-:W-:Y:S08]  /*43b0*/  HMMA.16816.F32.BF16 R52, R8.reuse, R64, R52 ;  /* 0x000000400834723c */ /* 0x040ff00000041834 */
[C---:B------:R-:W-:Y:S07]  /*43c0*/  HMMA.16816.F32.BF16 R76, R8.reuse, R66, R44 ;  /* 0x00000042084c723c */ /* 0x040fee000004182c */
[----:B------:R-:W-:Y:S01]  /*43d0*/  IADD3 R44, R2, 0x1, RZ ;  /* 0x00000001022c7810 */ /* 0x000fe20007ffe0ff */
[----:B------:R-:W-:Y:S01]  /*43e0*/  HMMA.16816.F32.BF16 R64, R8, R68, R40 ;  /* 0x000000440840723c */ /* 0x000fe20000041828 */
[----:B------:R-:W4:Y:S02]  /*43f0*/  LDSM.16.M88.4 R40, [R206+0x6800] ;  /* 0x00680000ce28783b */ /* 0x000f240000000200 */
[----:B------:R-:W-:Y:S01]  /*4400*/  ISETP.GE.AND P1, PT, R44, UR15, PT ;  /* 0x0000000f2c007c0c */ /* 0x000fe2000bf26270 */
[----:B------:R-:W-:-:S04]  /*4410*/  IMAD.IADD R7, R5, 0x1, -R44 ;  /* 0x0000000105077824 */ /* 0x000fc800078e0a2c */
[----:B------:R-:W-:Y:S01]  /*4420*/  HMMA.16816.F32.BF16 R20, R8, R60, R56 ;  /* 0x0000003c0814723c */ /* 0x000fe20000041838 */
[----:B------:R-:W-:-:S04]  /*4430*/  IABS R7, R7 ;  /* 0x0000000700077213 */ /* 0x000fc80000000000 */
[----:B------:R5:W-:Y:S03]  /*4440*/  I2F R91, R7 ;  /* 0x00000007005b7306 */ /* 0x000be60000201400 */
[----:B------:R-:W-:Y:S01]  /*4450*/  HMMA.16816.F32.BF16 R72, R8, R70, R36 ;  /* 0x000000460848723c */ /* 0x000fe20000041824 */
[----:B------:R-:W2:Y:S07]  /*4460*/  LDSM.16.M88.4 R36, [R206+0x7000] ;  /* 0x00700000ce24783b */ /* 0x000eae0000000200 */
[----:B---3--:R-:W-:Y:S07]  /*4470*/  HMMA.16816.F32.BF16 R32, R12, R26, R32 ;  /* 0x0000001a0c20723c */ /* 0x008fee0000041820 */
[----:B------:R-:W-:Y:S01]  /*4480*/  IADD3 R26, R2, 0x8, RZ ;  /* 0x00000008021a7810 */ /* 0x000fe20007ffe0ff */
[----:B------:R-:W-:Y:S01]  /*4490*/  HMMA.16816.F32.BF16 R68, R8, R80, R28 ;  /* 0x000000500844723c */ /* 0x000fe2000004181c */
[----:B------:R-:W-:Y:S02]  /*44a0*/  LDSM.16.M88.4 R28, [R201+0xe000] ;  /* 0x00e00000c91c783b */ /* 0x000fe40000000200 */
[----:B------:R-:W-:Y:S01]  /*44b0*/  ISETP.GE.AND P0, PT, R26, UR15, PT ;  /* 0x0000000f1a007c0c */ /* 0x000fe2000bf06270 */
[----:B-1----:R-:W-:-:S04]  /*44c0*/  IMAD.IADD R6, R5, 0x1, -R26 ;  /* 0x0000000105067824 */ /* 0x002fc800078e0a1a */
[----:B------:R-:W-:Y:S01]  /*44d0*/  HMMA.16816.F32.BF16 R60, R8, R82, R16 ;  /* 0x00000052083c723c */ /* 0x000fe20000041810 */
[----:B------:R-:W1:Y:S01]  /*44e0*/  LDSM.16.M88.4 R16, [R205+0x6000] ;  /* 0x00600000cd10783b */ /* 0x000e620000000200 */
[----:B------:R-:W-:-:S05]  /*44f0*/  IABS R6, R6 ;  /* 0x0000000600067213 */ /* 0x000fca0000000000 */
[----:B-----5:R-:W-:Y:S01]  /*4500*/  IMAD.MOV.U32 R7, RZ, RZ, R6 ;  /* 0x000000ffff077224 */ /* 0x020fe200078e0006 */
[C---:B------:R-:W-:Y:S03]  /*4510*/  HMMA.16816.F32.BF16 R56, R12.reuse, R24, R20 ;  /* 0x000000180c38723c */ /* 0x040fe60000041814 */
[----:B------:R3:W5:Y:S04]  /*4520*/  I2F R89, R7 ;  /* 0x0000000700597306 */ /* 0x0007680000201400 */
[C---:B------:R-:W-:Y:S01]  /*4530*/  IADD3 R25, R2.reuse, 0x9, RZ ;  /* 0x0000000902197810 */ /* 0x040fe20007ffe0ff */
[----:B----4-:R-:W-:Y:S01]  /*4540*/  HMMA.16816.F32.BF16 R52, R12, R40, R52 ;  /* 0x000000280c34723c */ /* 0x010fe20000041834 */
[----:B------:R-:W-:-:S02]  /*4550*/  IADD3 R24, R2, 0x10, RZ ;  /* 0x0000001002187810 */ /* 0x000fc40007ffe0ff */
[C---:B------:R-:W-:Y:S01]  /*4560*/  IADD3 R22, R2.reuse, 0x11, RZ ;  /* 0x0000001102167810 */ /* 0x040fe20007ffe0ff */
[C---:B------:R-:W-:Y:S01]  /*4570*/  IMAD.IADD R8, R5.reuse, 0x1, -R25 ;  /* 0x0000000105087824 */ /* 0x040fe200078e0a19 */
[C---:B------:R-:W-:Y:S02]  /*4580*/  IADD3 R20, R2.reuse, 0x18, RZ ;  /* 0x0000001802147810 */ /* 0x040fe40007ffe0ff */
[C---:B------:R-:W-:Y:S01]  /*4590*/  IADD3 R23, R2.reuse, 0x19, RZ ;  /* 0x0000001902177810 */ /* 0x040fe20007ffe0ff */
[C---:B------:R-:W-:Y:S01]  /*45a0*/  HMMA.16816.F32.BF16 R76, R12.reuse, R42, R76 ;  /* 0x0000002a0c4c723c */ /* 0x040fe2000004184c */
[----:B------:R-:W-:Y:S01]  /*45b0*/  IABS R6, R8 ;  /* 0x0000000800067213 */ /* 0x000fe20000000000 */
[C---:B------:R-:W-:Y:S01]  /*45c0*/  IMAD.IADD R8, R5.reuse, 0x1, -R24 ;  /* 0x0000000105087824 */ /* 0x040fe200078e0a18 */
[----:B------:R-:W4:Y:S01]  /*45d0*/  LDSM.16.M88.4 R40, [R201+0xe800] ;  /* 0x00e80000c928783b */ /* 0x000f220000000200 */
[----:B------:R-:W-:Y:S02]  /*45e0*/  IADD3 R21, R2, 0x21, RZ ;  /* 0x0000002102157810 */ /* 0x000fe40007ffe0ff */
[----:B---3--:R-:W-:Y:S01]  /*45f0*/  IMAD.MOV.U32 R7, RZ, RZ, R6 ;  /* 0x000000ffff077224 */ /* 0x008fe200078e0006 */
[----:B------:R-:W-:Y:S01]  /*4600*/  IABS R6, R8 ;  /* 0x0000000800067213 */ /* 0x000fe20000000000 */
[----:B------:R-:W-:Y:S01]  /*4610*/  IMAD.IADD R8, R5, 0x1, -R22 ;  /* 0x0000000105087824 */ /* 0x000fe200078e0a16 */
[----:B--2---:R-:W-:Y:S01]  /*4620*/  HMMA.16816.F32.BF16 R84, R12, R36, R64 ;  /* 0x000000240c54723c */ /* 0x004fe20000041840 */
[----:B------:R2:W3:Y:S01]  /*4630*/  I2F R94, R7 ;  /* 0x00000007005e7306 */ /* 0x0004e20000201400 */
[----:B------:R-:W-:-:S02]  /*4640*/  ISETP.GE.AND P6, PT, R25, UR15, PT ;  /* 0x0000000f19007c0c */ /* 0x000fc4000bfc6270 */
[----:B------:R-:W-:Y:S02]  /*4650*/  ISETP.GE.AND P5, PT, R24, UR15, PT ;  /* 0x0000000f18007c0c */ /* 0x000fe4000bfa6270 */
[----:B------:R-:W-:Y:S02]  /*4660*/  ISETP.GE.AND P3, PT, R20, UR15, PT ;  /* 0x0000000f14007c0c */ /* 0x000fe4000bf66270 */
[----:B------:R-:W-:Y:S01]  /*4670*/  HMMA.16816.F32.BF16 R72, R12, R38, R72 ;  /* 0x000000260c48723c */ /* 0x000fe20000041848 */
[----:B------:R-:W-:Y:S01]  /*4680*/  LDSM.16.M88.4 R36, [R200+0x6000] ;  /* 0x00600000c824783b */ /* 0x000fe20000000200 */
[----:B------:R-:W-:-:S06]  /*4690*/  ISETP.GE.AND P4, PT, R22, UR15, PT ;  /* 0x0000000f16007c0c */ /* 0x000fcc000bf86270 */
[----:B------:R-:W-:Y:S01]  /*46a0*/  HMMA.16816.F32.BF16 R80, R12, R48, R68 ;  /* 0x000000300c50723c */ /* 0x000fe20000041844 */
[----:B--2---:R-:W-:Y:S01]  /*46b0*/  IMAD.MOV.U32 R7, RZ, RZ, R6 ;  /* 0x000000ffff077224 */ /* 0x004fe200078e0006 */
[----:B------:R-:W-:-:S03]  /*46c0*/  IABS R6, R8 ;  /* 0x0000000800067213 */ /* 0x000fc60000000000 */
[----:B------:R2:W-:Y:S03]  /*46d0*/  I2F R99, R7 ;  /* 0x0000000700637306 */ /* 0x0005e60000201400 */
[----:B------:R-:W-:Y:S01]  /*46e0*/  HMMA.16816.F32.BF16 R64, R12, R50, R60 ;  /* 0x000000320c40723c */ /* 0x000fe2000004183c */
[----:B------:R-:W3:Y:S04]  /*46f0*/  LDSM.16.M88.4 R48, [R201+0xf000] ;  /* 0x00f00000c930783b */ /* 0x000ee80000000200 */
[----:B------:R4:W-:Y:S02]  /*4700*/  I2F R96, R6 ;  /* 0x0000000600607306 */ /* 0x0009e40000201400 */
[----:B------:R-:W-:Y:S01]  /*4710*/  IADD3 R15, R2, 0x20, RZ ;  /* 0x00000020020f7810 */ /* 0x000fe20007ffe0ff */
[----:B-1----:R-:W-:Y:S04]  /*4720*/  HMMA.16816.F32.BF16 R60, R16, R28, R56 ;  /* 0x0000001c103c723c */ /* 0x002fe80000041838 */
[----:B------:R-:W-:-:S02]  /*4730*/  IMAD.IADD R8, R5, 0x1, -R15 ;  /* 0x0000000105087824 */ /* 0x000fc400078e0a0f */
[C---:B--2---:R-:W-:Y:S01]  /*4740*/  IMAD.IADD R7, R5.reuse, 0x1, -R20 ;  /* 0x0000000105077824 */ /* 0x044fe200078e0a14 */
[----:B------:R-:W-:Y:S01]  /*4750*/  IADD3 R28, R2, 0x28, RZ ;  /* 0x00000028021c7810 */ /* 0x000fe20007ffe0ff */
[----:B------:R-:W-:Y:S01]  /*4760*/  HMMA.16816.F32.BF16 R56, R16, R30, R32 ;  /* 0x0000001e1038723c */ /* 0x000fe20000041820 */
[----:B------:R-:W1:Y:S02]  /*4770*/  LDSM.16.M88.4 R32, [R201+0xf800] ;  /* 0x00f80000c920783b */ /* 0x000e640000000200 */
[----:B------:R-:W-:Y:S01]  /*4780*/  IABS R7, R7 ;  /* 0x0000000700077213 */ /* 0x000fe20000000000 */
[----:B----4-:R-:W-:-:S03]  /*4790*/  IMAD.IADD R6, R5, 0x1, -R23 ;  /* 0x0000000105067824 */ /* 0x010fc600078e0a17 */
[----:B------:R2:W-:Y:S01]  /*47a0*/  I2F R97, R7 ;  /* 0x0000000700617306 */ /* 0x0005e20000201400 */
[C---:B------:R-:W-:Y:S01]  /*47b0*/  IADD3 R31, R2.reuse, 0x29, RZ ;  /* 0x00000029021f7810 */ /* 0x040fe20007ffe0ff */
[----:B------:R-:W-:Y:S01]  /*47c0*/  HMMA.16816.F32.BF16 R52, R16, R40, R52 ;  /* 0x000000281034723c */ /* 0x000fe20000041834 */
[----:B------:R-:W-:Y:S02]  /*47d0*/  IABS R6, R6 ;  /* 0x0000000600067213 */ /* 0x000fe40000000000 */
[----:B------:R-:W-:-:S04]  /*47e0*/  IADD3 R30, R2, 0x30, RZ ;  /* 0x00000030021e7810 */ /* 0x000fc80007ffe0ff */
[C---:B------:R-:W-:Y:S01]  /*47f0*/  IADD3 R40, R2.reuse, 0x31, RZ ;  /* 0x0000003102287810 */ /* 0x040fe20007ffe0ff */
[----:B------:R-:W-:Y:S01]  /*4800*/  HMMA.16816.F32.BF16 R68, R16, R42, R76 ;  /* 0x0000002a1044723c */ /* 0x000fe2000004184c */
[----:B------:R-:W-:-:S03]  /*4810*/  IADD3 R41, R2, 0x39, RZ ;  /* 0x0000003902297810 */ /* 0x000fc60007ffe0ff */
[C---:B------:R-:W-:Y:S02]  /*4820*/  IMAD.IADD R12, R5.reuse, 0x1, -R40 ;  /* 0x00000001050c7824 */ /* 0x040fe400078e0a28 */
[----:B--2---:R-:W-:Y:S01]  /*4830*/  IMAD.MOV.U32 R7, RZ, RZ, R6 ;  /* 0x000000ffff077224 */ /* 0x004fe200078e0006 */
[----:B------:R-:W-:Y:S01]  /*4840*/  IABS R6, R8 ;  /* 0x0000000800067213 */ /* 0x000fe20000000000 */
[C---:B------:R-:W-:Y:S01]  /*4850*/  IMAD.IADD R8, R5.reuse, 0x1, -R21 ;  /* 0x0000000105087824 */ /* 0x040fe200078e0a15 */
[----:B------:R-:W-:Y:S01]  /*4860*/  IADD3 R43, R2, 0x38, RZ ;  /* 0x00000038022b7810 */ /* 0x000fe20007ffe0ff */
[----:B------:R2:W-:Y:S01]  /*4870*/  I2F R98, R7 ;  /* 0x0000000700627306 */ /* 0x0005e20000201400 */
[C---:B---3--:R-:W-:Y:S08]  /*4880*/  HMMA.16816.F32.BF16 R84, R16.reuse, R48, R84 ;  /* 0x000000301054723c */ /* 0x048ff00000041854 */
[----:B------:R-:W-:Y:S01]  /*4890*/  HMMA.16816.F32.BF16 R72, R16, R50, R72 ;  /* 0x000000321048723c */ /* 0x000fe20000041848 */
[----:B------:R-:W-:Y:S01]  /*48a0*/  LDSM.16.M88.4 R48, [R200+0x6800] ;  /* 0x00680000c830783b */ /* 0x000fe20000000200 */
[----:B--2---:R-:W-:Y:S01]  /*48b0*/  IMAD.MOV.U32 R7, RZ, RZ, R6 ;  /* 0x000000ffff077224 */ /* 0x004fe200078e0006 */
[----:B------:R-:W-:Y:S01]  /*48c0*/  IABS R6, R8 ;  /* 0x0000000800067213 */ /* 0x000fe20000000000 */
[----:B------:R-:W-:-:S04]  /*48d0*/  IMAD.IADD R8, R5, 0x1, -R28 ;  /* 0x0000000105087824 */ /* 0x000fc800078e0a1c */
[C---:B-1----:R-:W-:Y:S01]  /*48e0*/  HMMA.16816.F32.BF16 R80, R16.reuse, R32, R80 ;  /* 0x000000201050723c */ /* 0x042fe20000041850 */
[----:B------:R1:W-:Y:S07]  /*48f0*/  I2F R93, R7 ;  /* 0x00000007005d7306 */ /* 0x0003ee0000201400 */
[----:B------:R-:W-:Y:S01]  /*4900*/  HMMA.16816.F32.BF16 R64, R16, R34, R64 ;  /* 0x000000221040723c */ /* 0x000fe20000041840 */
[----:B-1----:R-:W-:Y:S01]  /*4910*/  IMAD.MOV.U32 R7, RZ, RZ, R6 ;  /* 0x000000ffff077224 */ /* 0x002fe200078e0006 */
[----:B------:R-:W-:-:S02]  /*4920*/  IABS R6, R8 ;  /* 0x0000000800067213 */ /* 0x000fc40000000000 */
        /* <DEDUP_REMOVED lines=13> */
[----:B------:R-:W-:Y:S01]  /*4a00*/  HMMA.16816.F32.BF16 R32, R8, R38, R56 ;  /* 0x000000260820723c */ /* 0x000fe20000041838 */
[----:B------:R-:W2:Y:S01]  /*4a10*/  LDSM.16.M88.4 R36, [R200+0x7000] ;  /* 0x00700000c824783b */ /* 0x000ea20000000200 */
[----:B-1----:R-:W-:Y:S01]  /*4a20*/  IMAD.MOV.U32 R7, RZ, RZ, R6 ;  /* 0x000000ffff077224 */ /* 0x002fe200078e0006 */
[----:B------:R-:W-:Y:S01]  /*4a30*/  IABS R6, R12 ;  /* 0x0000000c00067213 */ /* 0x000fe20000000000 */
[C---:B------:R-:W-:Y:S01]  /*4a40*/  IMAD.IADD R12, R5.reuse, 0x1, -R41 ;  /* 0x00000001050c7824 */ /* 0x040fe200078e0a29 */
[----:B------:R-:W-:-:S02]  /*4a50*/  IADD3 R5, R5, 0x8, RZ ;  /* 0x0000000805057810 */ /* 0x000fc40007ffe0ff */
[----:B------:R1:W-:Y:S08]  /*4a60*/  I2F R78, R7 ;  /* 0x00000007004e7306 */ /* 0x0003f00000201400 */
[----:B------:R-:W-:-:S05]  /*4a70*/  FFMA.FTZ R13, R92, -UR4, R16 ;  /* 0x800000045c0d7c23 */ /* 0x000fca0008010010 */
[----:B------:R-:W-:-:S04]  /*4a80*/  FSEL R58, R13, -INF , !P2 ;  /* 0xff8000000d3a7808 */ /* 0x000fc80005000000 */
[----:B-----5:R-:W-:-:S05]  /*4a90*/  FFMA.FTZ R13, R89, -UR4, R32 ;  /* 0x80000004590d7c23 */ /* 0x020fca0008010020 */
[----:B------:R-:W-:Y:S01]  /*4aa0*/  FSEL R59, R13, -INF , !P0 ;  /* 0xff8000000d3b7808 */ /* 0x000fe20004000000 */
[----:B------:R-:W-:Y:S02]  /*4ab0*/  FFMA.FTZ R13, R94, -UR4, R33 ;  /* 0x800000045e0d7c23 */ /* 0x000fe40008010021 */
[----:B-1----:R-:W-:Y:S01]  /*4ac0*/  IMAD.MOV.U32 R7, RZ, RZ, R6 ;  /* 0x000000ffff077224 */ /* 0x002fe200078e0006 */
[----:B------:R-:W-:Y:S01]  /*4ad0*/  IABS R6, R12 ;  /* 0x0000000c00067213 */ /* 0x000fe20000000000 */
[----:B------:R-:W-:Y:S01]  /*4ae0*/  IMAD.IADD R12, R5, 0x1, -R26 ;  /* 0x00000001050c7824 */ /* 0x000fe200078e0a1a */
[----:B------:R-:W-:Y:S01]  /*4af0*/  FSEL R56, R13, -INF , !P6 ;  /* 0xff8000000d387808 */ /* 0x000fe20007000000 */
[----:B------:R1:W-:Y:S08]  /*4b00*/  I2F R77, R7 ;  /* 0x00000007004d7306 */ /* 0x0003f00000201400 */
[----:B------:R3:W-:Y:S01]  /*4b10*/  I2F R76, R6 ;  /* 0x00000006004c7306 */ /* 0x0007e20000201400 */
[----:B-1----:R-:W-:-:S05]  /*4b20*/  IMAD.IADD R7, R5, 0x1, -R2 ;  /* 0x0000000105077824 */ /* 0x002fca00078e0a02 */
[----:B------:R-:W-:Y:S01]  /*4b30*/  IABS R7, R7 ;  /* 0x0000000700077213 */ /* 0x000fe20000000000 */
[----:B---3--:R-:W-:-:S03]  /*4b40*/  IMAD.IADD R6, R5, 0x1, -R44 ;  /* 0x0000000105067824 */ /* 0x008fc600078e0a2c */
[----:B------:R1:W3:Y:S01]  /*4b50*/  I2F R14, R7 ;  /* 0x00000007000e7306 */ /* 0x0002e20000201400 */
[----:B------:R-:W-:Y:S01]  /*4b60*/  HMMA.16816.F32.BF16 R44, R8, R48, R52 ;  /* 0x00000030082c723c */ /* 0x000fe20000041834 */
[----:B------:R-:W-:-:S07]  /*4b70*/  IABS R6, R6 ;  /* 0x0000000600067213 */ /* 0x000fce0000000000 */
[----:B------:R-:W-:Y:S01]  /*4b80*/  HMMA.16816.F32.BF16 R48, R8, R50, R68 ;  /* 0x000000320830723c */ /* 0x000fe20000041844 */
[----:B-1----:R-:W-:Y:S01]  /*4b90*/  IMAD.MOV.U32 R7, RZ, RZ, R6 ;  /* 0x000000ffff077224 */ /* 0x002fe200078e0006 */
[----:B------:R-:W-:Y:S01]  /*4ba0*/  IABS R6, R12 ;  /* 0x0000000c00067213 */ /* 0x000fe20000000000 */
[----:B---3--:R-:W-:Y:S02]  /*4bb0*/  FFMA.FTZ R12, R14, -UR4, R18 ;  /* 0x800000040e0c7c23 */ /* 0x008fe40008010012 */
[----:B------:R1:W3:Y:S01]  /*4bc0*/  I2F R27, R7 ;  /* 0x00000007001b7306 */ /* 0x0002e20000201400 */
[----:B------:R-:W-:Y:S02]  /*4bd0*/  FFMA.FTZ R14, R91, -UR4, R17 ;  /* 0x800000045b0e7c23 */ /* 0x000fe40008010011 */
[----:B------:R-:W-:Y:S02]  /*4be0*/  FSEL R62, R12, -INF , !P2 ;  /* 0xff8000000c3e7808 */ /* 0x000fe40005000000 */
[----:B------:R-:W-:-:S02]  /*4bf0*/  ISETP.GE.AND P2, PT, R23, UR15, PT ;  /* 0x0000000f17007c0c */ /* 0x000fc4000bf46270 */
[----:B------:R-:W-:Y:S01]  /*4c00*/  FSEL R57, R14, -INF , !P1 ;  /* 0xff8000000e397808 */ /* 0x000fe20004800000 */
[----:B------:R-:W4:Y:S03]  /*4c10*/  I2F R29, R6 ;  /* 0x00000006001d7306 */ /* 0x000f260000201400 */
[----:B------:R-:W-:-:S05]  /*4c20*/  FFMA.FTZ R14, R96, -UR4, R45 ;  /* 0x80000004600e7c23 */ /* 0x000fca000801002d */
[----:B------:R-:W-:Y:S01]  /*4c30*/  FSEL R140, R14, -INF , !P4 ;  /* 0xff8000000e8c7808 */ /* 0x000fe20006000000 */
[----:B-1----:R-:W-:Y:S02]  /*4c40*/  IMAD.IADD R7, R5, 0x1, -R25 ;  /* 0x0000000105077824 */ /* 0x002fe400078e0a19 */
[----:B---3--:R-:W-:Y:S02]  /*4c50*/  FFMA.FTZ R12, R27, -UR4, R19 ;  /* 0x800000041b0c7c23 */ /* 0x008fe40008010013 */
[----:B------:R-:W1:Y:S01]  /*4c60*/  LDSM.16.M88.4 R16, [R200+0x7800] ;  /* 0x00780000c810783b */ /* 0x000e620000000200 */
[----:B------:R-:W-:Y:S01]  /*4c70*/  IABS R2, R7 ;  /* 0x0000000700027213 */ /* 0x000fe20000000000 */
[----:B------:R-:W-:Y:S01]  /*4c80*/  IMAD.IADD R7, R5, 0x1, -R24 ;  /* 0x0000000105077824 */ /* 0x000fe200078e0a18 */
[----:B------:R-:W-:Y:S01]  /*4c90*/  FSEL R68, R12, -INF , !P1 ;  /* 0xff8000000c447808 */ /* 0x000fe20004800000 */
[----:B----4-:R-:W-:Y:S01]  /*4ca0*/  FFMA.FTZ R12, R29, -UR4, R34 ;  /* 0x800000041d0c7c23 */ /* 0x010fe20008010022 */
[----:B------:R-:W-:Y:S01]  /*4cb0*/  ISETP.GE.AND P1, PT, R15, UR15, PT ;  /* 0x0000000f0f007c0c */ /* 0x000fe2000bf26270 */
[----:B------:R-:W-:Y:S01]  /*4cc0*/  IMAD.MOV.U32 R6, RZ, RZ, R2 ;  /* 0x000000ffff067224 */ /* 0x000fe200078e0002 */
[----:B------:R-:W-:Y:S01]  /*4cd0*/  IABS R2, R7 ;  /* 0x0000000700027213 */ /* 0x000fe20000000000 */
[----:B------:R-:W-:Y:S01]  /*4ce0*/  IMAD.IADD R7, R5, 0x1, -R22 ;  /* 0x0000000105077824 */ /* 0x000fe200078e0a16 */
[----:B------:R-:W-:Y:S01]  /*4cf0*/  FSEL R61, R12, -INF , !P0 ;  /* 0xff8000000c3d7808 */ /* 0x000fe20004000000 */
[----:B------:R3:W4:Y:S01]  /*4d00*/  I2F R25, R6 ;  /* 0x0000000600197306 */ /* 0x0007220000201400 */
[----:B------:R-:W-:Y:S01]  /*4d10*/  ISETP.GE.AND P0, PT, R21, UR15, PT ;  /* 0x0000000f15007c0c */ /* 0x000fe2000bf06270 */
[----:B------:R-:W-:-:S04]  /*4d20*/  DEPBAR.LE SB0, 0x0 ;  /* 0x000080000000791a */ /* 0x000fc80000000000 */
[----:B---3--:R-:W-:Y:S01]  /*4d30*/  IMAD.MOV.U32 R6, RZ, RZ, R2 ;  /* 0x000000ffff067224 */ /* 0x008fe200078e0002 */
[----:B------:R-:W-:Y:S01]  /*4d40*/  IABS R2, R7 ;  /* 0x0000000700027213 */ /* 0x000fe20000000000 */
[----:B------:R-:W-:Y:S02]  /*4d50*/  IMAD.IADD R7, R5, 0x1, -R20 ;  /* 0x0000000105077824 */ /* 0x000fe400078e0a14 */
[----:B------:R3:W5:Y:S01]  /*4d60*/  I2F R24, R6 ;  /* 0x0000000600187306 */ /* 0x0007620000201400 */
[----:B----4-:R-:W-:Y:S02]  /*4d70*/  FFMA.FTZ R12, R25, -UR4, R35 ;  /* 0x80000004190c7c23 */ /* 0x010fe40008010023 */
[----:B--2---:R-:W-:Y:S03]  /*4d80*/  HMMA.16816.F32.BF16 R32, R8, R36, R84 ;  /* 0x000000240820723c */ /* 0x004fe60000041854 */
[----:B------:R-:W-:Y:S01]  /*4d90*/  FSEL R60, R12, -INF , !P6 ;  /* 0xff8000000c3c7808 */ /* 0x000fe20007000000 */
[----:B------:R-:W-:Y:S01]  /*4da0*/  BAR.SYNC.DEFER_BLOCKING 0x0 ;  /* 0x0000000000007b1d */ /* 0x000fe20000010000 */
[----:B------:R-:W-:-:S03]  /*4db0*/  ISETP.GE.AND P6, PT, R28, UR15, PT ;  /* 0x0000000f1c007c0c */ /* 0x000fc6000bfc6270 */
[C---:B------:R-:W-:Y:S01]  /*4dc0*/  HMMA.16816.F32.BF16 R36, R8.reuse, R38, R72 ;  /* 0x000000260824723c */ /* 0x040fe20000041848 */
[----:B---3--:R-:W-:Y:S01]  /*4dd0*/  IMAD.MOV.U32 R6, RZ, RZ, R2 ;  /* 0x000000ffff067224 */ /* 0x008fe200078e0002 */
[----:B------:R-:W-:Y:S01]  /*4de0*/  IABS R2, R7 ;  /* 0x0000000700027213 */ /* 0x000fe20000000000 */
[----:B------:R-:W-:Y:S02]  /*4df0*/  IMAD.IADD R7, R5, 0x1, -R23 ;  /* 0x0000000105077824 */ /* 0x000fe400078e0a17 */
[----:B------:R2:W3:Y:S01]  /*4e00*/  I2F R20, R6 ;  /* 0x0000000600147306 */ /* 0x0004e20000201400 */
[----:B-----5:R-:W-:Y:S02]  /*4e10*/  FFMA.FTZ R13, R24, -UR4, R46 ;  /* 0x80000004180d7c23 */ /* 0x020fe4000801002e */
[----:B-1----:R-:W-:Y:S03]  /*4e20*/  HMMA.16816.F32.BF16 R24, R8, R16, R80 ;  /* 0x000000100818723c */ /* 0x002fe60000041850 */
[----:B------:R-:W-:Y:S01]  /*4e30*/  FSEL R149, R13, -INF , !P5 ;  /* 0xff8000000d957808 */ /* 0x000fe20006800000 */
[----:B------:R-:W-:-:S04]  /*4e40*/  FFMA.FTZ R13, R97, -UR4, R48 ;  /* 0x80000004610d7c23 */ /* 0x000fc80008010030 */
[----:B------:R-:W-:Y:S01]  /*4e50*/  HMMA.16816.F32.BF16 R16, R8, R18, R64 ;  /* 0x000000120810723c */ /* 0x000fe20000041840 */
[----:B------:R-:W-:-:S07]  /*4e60*/  FSEL R146, R13, -INF , !P3 ;  /* 0xff8000000d927808 */ /* 0x000fce0005800000 */
[----:B------:R-:W-:Y:S02]  /*4e70*/  FFMA.FTZ R14, R88, -UR4, R37 ;  /* 0x80000004580e7c23 */ /* 0x000fe40008010025 */
[----:B--2---:R-:W-:Y:S01]  /*4e80*/  IMAD.MOV.U32 R6, RZ, RZ, R2 ;  /* 0x000000ffff067224 */ /* 0x004fe200078e0002 */
[----:B------:R-:W-:Y:S01]  /*4e90*/  IABS R2, R7 ;  /* 0x0000000700027213 */ /* 0x000fe20000000000 */
[----:B------:R-:W-:Y:S02]  /*4ea0*/  IMAD.IADD R7, R5, 0x1, -R15 ;  /* 0x0000000105077824 */ /* 0x000fe400078e0a0f */
[----:B------:R1:W2:Y:S01]  /*4eb0*/  I2F R42, R6 ;  /* 0x00000006002a7306 */ /* 0x0002a20000201400 */
[----:B---3--:R-:W-:Y:S02]  /*4ec0*/  FFMA.FTZ R12, R20, -UR4, R47 ;  /* 0x80000004140c7c23 */ /* 0x008fe4000801002f */
[----:B------:R-:W-:Y:S02]  /*4ed0*/  FFMA.FTZ R10, R98, -UR4, R49 ;  /* 0x80000004620a7c23 */ /* 0x000fe40008010031 */
[----:B------:R-:W-:Y:S01]  /*4ee0*/  FFMA.FTZ R15, R99, -UR4, R44 ;  /* 0x80000004630f7c23 */ /* 0x000fe2000801002c */
[----:B------:R-:W-:Y:S01]  /*4ef0*/  FSEL R150, R12, -INF , !P4 ;  /* 0xff8000000c967808 */ /* 0x000fe20006000000 */
[----:B------:R-:W-:Y:S01]  /*4f00*/  FFMA.FTZ R13, R79, -UR4, R24 ;  /* 0x800000044f0d7c23 */ /* 0x000fe20008010018 */
[----:B------:R-:W-:Y:S01]  /*4f10*/  ISETP.GE.AND P4, PT, R30, UR15, PT ;  /* 0x0000000f1e007c0c */ /* 0x000fe2000bf86270 */
[----:B------:R-:W-:Y:S01]  /*4f20*/  FFMA.FTZ R11, R93, -UR4, R32 ;  /* 0x800000045d0b7c23 */ /* 0x000fe20008010020 */
[----:B------:R-:W-:-:S02]  /*4f30*/  FSEL R66, R10, -INF , !P2 ;  /* 0xff8000000a427808 */ /* 0x000fc40005000000 */
[----:B------:R-:W-:Y:S02]  /*4f40*/  FSEL R100, R13, -INF , !P4 ;  /* 0xff8000000d647808 */ /* 0x000fe40006000000 */
[----:B------:R-:W-:Y:S01]  /*4f50*/  FSEL R132, R15, -INF , !P5 ;  /* 0xff8000000f847808 */ /* 0x000fe20006800000 */
[----:B------:R-:W-:Y:S01]  /*4f60*/  FFMA.FTZ R15, R90, -UR4, R36 ;  /* 0x800000045a0f7c23 */ /* 0x000fe20008010024 */
[----:B------:R-:W-:Y:S01]  /*4f70*/  FSEL R244, R11, -INF , !P1 ;  /* 0xff8000000bf47808 */ /* 0x000fe20004800000 */
[----:B-1----:R-:W-:Y:S01]  /*4f80*/  IMAD.MOV.U32 R6, RZ, RZ, R2 ;  /* 0x000000ffff067224 */ /* 0x002fe200078e0002 */
[----:B------:R-:W-:Y:S01]  /*4f90*/  IABS R2, R7 ;  /* 0x0000000700027213 */ /* 0x000fe20000000000 */
[----:B------:R-:W-:Y:S01]  /*4fa0*/  IMAD.IADD R7, R5, 0x1, -R21 ;  /* 0x0000000105077824 */ /* 0x000fe200078e0a15 */
[----:B------:R-:W-:Y:S01]  /*4fb0*/  ISETP.GE.AND P5, PT, R31, UR15, PT ;  /* 0x0000000f1f007c0c */ /* 0x000fe2000bfa6270 */
[----:B------:R1:W-:Y:S01]  /*4fc0*/  I2F R29, R6 ;  /* 0x00000006001d7306 */ /* 0x0003e20000201400 */
[----:B--2---:R-:W-:Y:S01]  /*4fd0*/  FFMA.FTZ R12, R42, -UR4, R50 ;  /* 0x800000042a0c7c23 */ /* 0x004fe20008010032 */
[----:B------:R-:W-:Y:S01]  /*4fe0*/  FSEL R171, R15, -INF , !P6 ;  /* 0xff8000000fab7808 */ /* 0x000fe20007000000 */
[----:B------:R-:W-:Y:S01]  /*4ff0*/  FFMA.FTZ R11, R78, -UR4, R25 ;  /* 0x800000044e0b7c23 */ /* 0x000fe20008010019 */
[----:B------:R-:W-:Y:S01]  /*5000*/  FSEL R223, R14, -INF , !P5 ;  /* 0xff8000000edf7808 */ /* 0x000fe20006800000 */
[----:B------:R-:W-:Y:S01]  /*5010*/  FFMA.FTZ R16, R77, -UR4, R16 ;  /* 0x800000044d107c23 */ /* 0x000fe20008010010 */
[----:B------:R-:W-:Y:S01]  /*5020*/  FSEL R147, R12, -INF , !P3 ;  /* 0xff8000000c937808 */ /* 0x000fe20005800000 */
[----:B------:R-:W-:Y:S01]  /*5030*/  FFMA.FTZ R17, R76, -UR4, R17 ;  /* 0x800000044c117c23 */ /* 0x000fe20008010011 */
[----:B------:R-:W-:-:S04]  /*5040*/  ISETP.GE.AND P3, PT, R40, UR15, PT ;  /* 0x0000000f28007c0c */ /* 0x000fc8000bf66270 */
[----:B------:R-:W-:Y:S01]  /*5050*/  FSEL R173, R11, -INF , !P3 ;  /* 0xff8000000bad7808 */ /* 0x000fe20005800000 */
[----:B-1----:R-:W-:Y:S01]  /*5060*/  IMAD.MOV.U32 R6, RZ, RZ, R2 ;  /* 0x000000ffff067224 */ /* 0x002fe200078e0002 */
[----:B------:R-:W-:Y:S01]  /*5070*/  IABS R2, R7 ;  /* 0x0000000700027213 */ /* 0x000fe20000000000 */
[C---:B------:R-:W-:Y:S02]  /*5080*/  IMAD.IADD R7, R5.reuse, 0x1, -R28 ;  /* 0x0000000105077824 */ /* 0x040fe400078e0a1c */
[----:B------:R1:W2:Y:S02]  /*5090*/  I2F R22, R6 ;  /* 0x0000000600167306 */ /* 0x0002a40000201400 */
[----:B-1----:R-:W-:Y:S01]  /*50a0*/  IMAD.MOV.U32 R6, RZ, RZ, R2 ;  /* 0x000000ffff067224 */ /* 0x002fe200078e0002 */
[----:B------:R-:W-:Y:S01]  /*50b0*/  IABS R2, R7 ;  /* 0x0000000700027213 */ /* 0x000fe20000000000 */
[----:B------:R-:W-:-:S04]  /*50c0*/  IMAD.IADD R7, R5, 0x1, -R31 ;  /* 0x0000000105077824 */ /* 0x000fc800078e0a1f */
[----:B------:R1:W-:Y:S01]  /*50d0*/  I2F R28, R6 ;  /* 0x00000006001c7306 */ /* 0x0003e20000201400 */
[----:B--2---:R-:W-:-:S05]  /*50e0*/  FFMA.FTZ R8, R22, -UR4, R34 ;  /* 0x8000000416087c23 */ /* 0x004fca0008010022 */
[----:B------:R-:W-:Y:S02]  /*50f0*/  FSEL R252, R8, -INF , !P1 ;  /* 0xff80000008fc7808 */ /* 0x000fe40004800000 */
        /* <DEDUP_REMOVED lines=14> */
[----:B------:R-:W-:Y:S02]  /*51e0*/  IMAD.IADD R7, R5, 0x1, -R43 ;  /* 0x0000000105077824 */ /* 0x000fe400078e0a2b */
[----:B------:R1:W2:Y:S01]  /*51f0*/  I2F R20, R6 ;  /* 0x0000000600147306 */ /* 0x0002a20000201400 */
[----:B---3--:R-:W-:-:S05]  /*5200*/  FFMA.FTZ R8, R21, -UR4, R39 ;  /* 0x8000000415087c23 */ /* 0x008fca0008010027 */
[----:B------:R-:W-:Y:S01]  /*5210*/  FSEL R247, R8, -INF , !P5 ;  /* 0xff80000008f77808 */ /* 0x000fe20006800000 */
[----:B-1----:R-:W-:Y:S01]  /*5220*/  IMAD.MOV.U32 R6, RZ, RZ, R2 ;  /* 0x000000ffff067224 */ /* 0x002fe200078e0002 */
[----:B------:R-:W-:Y:S01]  /*5230*/  IABS R2, R7 ;  /* 0x0000000700027213 */ /* 0x000fe20000000000 */
[----:B------:R-:W-:Y:S02]  /*5240*/  FFMA.FTZ R7, R29, -UR4, R51 ;  /* 0x800000041d077c23 */ /* 0x000fe40008010033 */
[----:B------:R1:W3:Y:S03]  /*5250*/  I2F R12, R6 ;  /* 0x00000006000c7306 */ /* 0x0002e60000201400 */
[----:B------:R-:W-:Y:S01]  /*5260*/  FSEL R67, R7, -INF , !P2 ;  /* 0xff80000007437808 */ /* 0x000fe20005000000 */
[----:B--2---:R-:W-:Y:S01]  /*5270*/  FFMA.FTZ R7, R20, -UR4, R26 ;  /* 0x8000000414077c23 */ /* 0x004fe2000801001a */
[----:B------:R-:W-:-:S04]  /*5280*/  ISETP.GE.AND P2, PT, R43, UR15, PT ;  /* 0x0000000f2b007c0c */ /* 0x000fc8000bf46270 */
[----:B------:R-:W-:Y:S01]  /*5290*/  FSEL R183, R16, -INF , !P2 ;  /* 0xff80000010b77808 */ /* 0x000fe20005000000 */
[----:B-1----:R-:W-:Y:S02]  /*52a0*/  IMAD.IADD R6, R5, 0x1, -R41 ;  /* 0x0000000105067824 */ /* 0x002fe400078e0a29 */
[----:B------:R-:W-:Y:S02]  /*52b0*/  IMAD.MOV.U32 R5, RZ, RZ, R2 ;  /* 0x000000ffff057224 */ /* 0x000fe400078e0002 */
[----:B---3--:R-:W-:Y:S01]  /*52c0*/  FFMA.FTZ R12, R12, -UR4, R27 ;  /* 0x800000040c0c7c23 */ /* 0x008fe2000801001b */
[----:B------:R-:W-:Y:S01]  /*52d0*/  IABS R2, R6 ;  /* 0x0000000600027213 */ /* 0x000fe20000000000 */
[----:B------:R1:W2:Y:S01]  /*52e0*/  I2F R9, R5 ;  /* 0x0000000500097306 */ /* 0x0002a20000201400 */
[----:B------:R-:W-:Y:S02]  /*52f0*/  FFMA.FTZ R6, R95, -UR4, R33 ;  /* 0x800000045f067c23 */ /* 0x000fe40008010021 */
[----:B------:R-:W-:-:S03]  /*5300*/  FSEL R177, R12, -INF , !P3 ;  /* 0xff8000000cb17808 */ /* 0x000fc60005800000 */
[----:B------:R-:W-:Y:S02]  /*5310*/  FSEL R170, R6, -INF , !P0 ;  /* 0xff80000006aa7808 */ /* 0x000fe40004000000 */
[----:B------:R-:W3:Y:S01]  /*5320*/  I2F R2, R2 ;  /* 0x0000000200027306 */ /* 0x000ee20000201400 */
[----:B-1----:R-:W-:Y:S02]  /*5330*/  FFMA.FTZ R5, R28, -UR4, R35 ;  /* 0x800000041c057c23 */ /* 0x002fe40008010023 */
[----:B--2---:R-:W-:-:S03]  /*5340*/  FFMA.FTZ R9, R9, -UR4, R18 ;  /* 0x8000000409097c23 */ /* 0x004fc60008010012 */
[----:B------:R-:W-:Y:S02]  /*5350*/  FSEL R245, R5, -INF , !P0 ;  /* 0xff80000005f57808 */ /* 0x000fe40004000000 */
[----:B------:R-:W-:Y:S01]  /*5360*/  FSEL R5, R7, -INF , !P4 ;  /* 0xff80000007057808 */ /* 0x000fe20006000000 */
[----:B---3--:R-:W-:Y:S01]  /*5370*/  FFMA.FTZ R2, R2, -UR4, R19 ;  /* 0x8000000402027c23 */ /* 0x008fe20008010013 */
[----:B------:R-:W-:-:S03]  /*5380*/  PLOP3.LUT P0, PT, PT, PT, UP0, 0x80, 0x0 ;  /* 0x000000000000781c */ /* 0x000fc60003f0f008 */
[----:B------:R1:W-:Y:S01]  /*5390*/  STL [R1+0x34], R5 ;  /* 0x0000340501007387 */ /* 0x0003e20000100800 */
[----:B------:R-:W-:-:S03]  /*53a0*/  FSEL R178, R2, -INF , !P1 ;  /* 0xff80000002b27808 */ /* 0x000fc60004800000 */
[----:B------:R2:W-:Y:S01]  /*53b0*/  STL [R1+0x8], R100 ;  /* 0x0000086401007387 */ /* 0x0005e20000100800 */
[----:B-1----:R-:W-:-:S05]  /*53c0*/  FSEL R5, R9, -INF , !P2 ;  /* 0xff80000009057808 */ /* 0x002fca0005000000 */
[----:B------:R2:W-:Y:S01]  /*53d0*/  STL [R1+0x38], R5 ;  /* 0x0000380501007387 */ /* 0x0005e20000100800 */
        /* <DEDUP_REMOVED lines=25> */
[C---:B--2---:R-:W-:Y:S02]  /*5570*/  IADD3 R5, P2, R6.reuse, UR27, RZ ;  /* 0x0000001b06057c10 */ /* 0x044fe4000ff5e0ff */
        /* <DEDUP_REMOVED lines=16> */
[----:B---3--:R-:W-:-:S03]  /*5680*/  @!P6 LEA R10, P1, R5, c[0x0][0x168], 0x1 ;  /* 0x00005a00050aea11 */ /* 0x008fc600078208ff */
[----:B------:R1:W-:Y:S01]  /*5690*/  @P6 STS.128 [R222+0x8800], RZ ;  /* 0x008800ffde006388 */ /* 0x0003e20000000c00 */
[C---:B------:R-:W-:Y:S02]  /*56a0*/  @!P6 LEA.HI.X R11, R5.reuse, c[0x0][0x16c], R6, 0x1, P1 ;  /* 0x00005b00050bea11 */ /* 0x040fe400008f0c06 */
[----:B--2---:R-:W-:-:S03]  /*56b0*/  @!P5 LEA R8, P2, R5, c[0x0][0x168], 0x1 ;  /* 0x00005a000508da11 */ /* 0x004fc600078408ff */
        /* <DEDUP_REMOVED lines=85> */
.L_x_722:
[----:B------:R-:W-:Y:S05]  /*5c10*/  BSYNC B0 ;  /* 0x0000000000007941 */ /* 0x000fea0003800000 */
.L_x_721:
[----:B------:R-:W0:Y:S02]  /*5c20*/  LDGDEPBAR ;  /* 0x00000000000079af */ /* 0x000e240000000000 */
.L_x_720:
        /* <DEDUP_REMOVED lines=10> */
[----:B------:R3:W-:Y:S04]  /*5cd0*/  STL [R1+0x58], R200 ;  /* 0x000058c801007387 */ /* 0x0007e80000100800 */
[----:B---3--:R-:W3:Y:S04]  /*5ce0*/  LDL.LU R200, [R1+0x34] ;  /* 0x0000340001c87983 */ /* 0x008ee80000300800 */
[----:B------:R-:W-:Y:S04]  /*5cf0*/  STL [R1+0x54], R169 ;  /* 0x000054a901007387 */ /* 0x000fe80000100800 */
[----:B------:R4:W-:Y:S04]  /*5d00*/  STL [R1+0x50], R168 ;  /* 0x000050a801007387 */ /* 0x0009e80000100800 */
[----:B----4-:R-:W4:Y:S01]  /*5d10*/  LDL.LU R168, [R1+0x38] ;  /* 0x0000380001a87983 */ /* 0x010f220000300800 */
[----:B------:R-:W-:Y:S01]  /*5d20*/  FMNMX.FTZ R2, R58, R57, !PT ;  /* 0x000000393a027209 */ /* 0x000fe20007810000 */
[----:B------:R-:W-:Y:S01]  /*5d30*/  IMAD.U32 R6, RZ, RZ, UR13 ;  /* 0x0000000dff067e24 */ /* 0x000fe2000f8e00ff */
[----:B------:R-:W-:Y:S01]  /*5d40*/  USHF.L.U32 UR18, UR29, 0x1, URZ ;  /* 0x000000011d127899 */ /* 0x000fe2000800063f */
[----:B------:R-:W-:Y:S01]  /*5d50*/  STL [R1+0x4c], R151 ;  /* 0x00004c9701007387 */ /* 0x000fe20000100800 */
[----:B------:R-:W-:Y:S01]  /*5d60*/  FMNMX.FTZ R2, R59, R2, !PT ;  /* 0x000000023b027209 */ /* 0x000fe20007810000 */
[----:B------:R-:W-:Y:S01]  /*5d70*/  IMAD R7, R6, 0x4, R101 ;  /* 0x0000000406077824 */ /* 0x000fe200078e0265 */
[----:B------:R-:W-:Y:S01]  /*5d80*/  UIADD3 UR33, UR23, -0x4498517b, URZ ;  /* 0xbb67ae8517217890 */ /* 0x000fe2000fffe03f */
[----:B------:R-:W-:Y:S01]  /*5d90*/  IMAD.WIDE.U32 R144, R106, -0x2daee0ad, RZ ;  /* 0xd2511f536a907825 */ /* 0x000fe200078e00ff */
[----:B------:R-:W-:Y:S01]  /*5da0*/  FMNMX.FTZ R2, R56, R2, !PT ;  /* 0x0000000238027209 */ /* 0x000fe20007810000 */
[----:B------:R-:W-:Y:S01]  /*5db0*/  UIADD3 UR6, UR22, -0x61c88647, URZ ;  /* 0x9e3779b916067890 */ /* 0x000fe2000fffe03f */
[----:B------:R-:W-:Y:S01]  /*5dc0*/  STL [R1+0x3c], R7 ;  /* 0x00003c0701007387 */ /* 0x000fe20000100800 */
[----:B------:R-:W-:Y:S01]  /*5dd0*/  IMAD.WIDE.U32 R54, R7, -0x326172a9, RZ ;  /* 0xcd9e8d5707367825 */ /* 0x000fe200078e00ff */
[----:B------:R-:W-:Y:S01]  /*5de0*/  FMNMX.FTZ R2, R132, R2, !PT ;  /* 0x0000000284027209 */ /* 0x000fe20007810000 */
[----:B------:R-:W-:-:S02]  /*5df0*/  UIADD3 UR32, UR22, 0x3c6ef372, URZ ;  /* 0x3c6ef37216207890 */ /* 0x000fc4000fffe03f */
[----:B------:R-:W-:Y:S01]  /*5e00*/  UIADD3 UR31, UR23, 0x76cf5d0a, URZ ;  /* 0x76cf5d0a171f7890 */ /* 0x000fe2000fffe03f */
[----:B------:R-:W-:Y:S01]  /*5e10*/  FMNMX.FTZ R2, R140, R2, !PT ;  /* 0x000000028c027209 */ /* 0x000fe20007810000 */
[----:B------:R-:W-:Y:S01]  /*5e20*/  UIADD3 UR29, UR23, 0x32370b8f, URZ ;  /* 0x32370b8f171d7890 */ /* 0x000fe2000fffe03f */
[----:B------:R-:W-:Y:S01]  /*5e30*/  IMAD.SHL.U32 R196, R4, 0x2, RZ ;  /* 0x0000000204c47824 */ /* 0x000fe200078e00ff */
[----:B------:R-:W-:Y:S01]  /*5e40*/  UIADD3 UR30, UR22, -0x255992d5, URZ ;  /* 0xdaa66d2b161e7890 */ /* 0x000fe2000fffe03f */
[----:B------:R-:W-:Y:S01]  /*5e50*/  FMNMX.FTZ R2, R146, R2, !PT ;  /* 0x0000000292027209 */ /* 0x000fe20007810000 */
[----:B------:R-:W-:Y:S01]  /*5e60*/  UIADD3 UR28, UR22, 0x78dde6e4, URZ ;  /* 0x78dde6e4161c7890 */ /* 0x000fe2000fffe03f */
[----:B------:R-:W-:Y:S01]  /*5e70*/  IMAD R197, R3, 0x2, R196 ;  /* 0x0000000203c57824 */ /* 0x000fe200078e02c4 */
[----:B------:R-:W-:Y:S01]  /*5e80*/  UIADD3 UR5, UR23, -0x56f99767, URZ ;  /* 0xa906689917057890 */ /* 0x000fe2000fffe03f */
[----:B------:R-:W-:Y:S01]  /*5e90*/  FMNMX.FTZ R2, R66, R2, !PT ;  /* 0x0000000242027209 */ /* 0x000fe20007810000 */
[----:B------:R-:W-:Y:S01]  /*5ea0*/  UIADD3 UR17, UR23, -0x126145ec, URZ ;  /* 0xed9eba1417117890 */ /* 0x000fe2000fffe03f */
[----:B------:R-:W-:Y:S01]  /*5eb0*/  LDSM.16.MT88.4 R28, [R196+0x10000] ;  /* 0x01000000c41c783b */ /* 0x000fe20000004200 */
[----:B------:R-:W-:Y:S01]  /*5ec0*/  UIADD3 UR9, UR22, -0x4ab325aa, URZ ;  /* 0xb54cda5616097890 */ /* 0x000fe2000fffe03f */
[----:B--2---:R-:W-:Y:S01]  /*5ed0*/  FMNMX.FTZ R5, R244, R2, !PT ;  /* 0x00000002f4057209 */ /* 0x004fe20007810000 */
[----:B------:R-:W-:Y:S01]  /*5ee0*/  IMAD R198, R0, 0x2, R197 ;  /* 0x0000000200c67824 */ /* 0x000fe200078e02c5 */
[----:B------:R-:W-:Y:S01]  /*5ef0*/  FMNMX.FTZ R2, R62, R68, !PT ;  /* 0x000000443e027209 */ /* 0x000fe20007810000 */
[----:B------:R-:W-:Y:S01]  /*5f00*/  LDSM.16.MT88.4 R40, [R196+0x12000] ;  /* 0x01200000c428783b */ /* 0x000fe20000004200 */
[----:B------:R-:W-:Y:S01]  /*5f10*/  FMNMX.FTZ R5, R170, R5, !PT ;  /* 0x00000005aa057209 */ /* 0x000fe20007810000 */
[----:B------:R-:W-:Y:S01]  /*5f20*/  IMAD R172, R102, 0x10000, R102 ;  /* 0x0001000066ac7824 */ /* 0x000fe200078e0266 */
[----:B------:R-:W-:Y:S01]  /*5f30*/  FMNMX.FTZ R2, R61, R2, !PT ;  /* 0x000000023d027209 */ /* 0x000fe20007810000 */
[----:B-1----:R-:W-:Y:S01]  /*5f40*/  LDSM.16.MT88.4 R16, [R196+0x14000] ;  /* 0x01400000c410783b */ /* 0x002fe20000004200 */
        /* <DEDUP_REMOVED lines=17> */
[----:B------:R-:W-:Y:S01]  /*6060*/  LEA R199, R0, R196, 0x1 ;  /* 0x000000c400c77211 */ /* 0x000fe200078e08ff */
[----:B------:R-:W1:Y:S01]  /*6070*/  SHFL.BFLY PT, R5, R148, 0x2, 0x1f ;  /* 0x0c401f0094057f89 */ /* 0x000e6200000e0000 */
[----:B------:R-:W-:-:S03]  /*6080*/  FMNMX.FTZ R2, R245, R2, !PT ;  /* 0x00000002f5027209 */ /* 0x000fc60007810000 */
[----:B------:R-:W-:Y:S01]  /*6090*/  LDSM.16.MT88.4 R32, [R199+0x12000] ;  /* 0x01200000c720783b */ /* 0x000fe20000004200 */
[----:B------:R-:W-:-:S03]  /*60a0*/  FMNMX.FTZ R2, R246, R2, !PT ;  /* 0x00000002f6027209 */ /* 0x000fc60007810000 */
[----:B------:R-:W-:Y:S01]  /*60b0*/  LDSM.16.MT88.4 R24, [R199+0x14000] ;  /* 0x01400000c718783b */ /* 0x000fe20000004200 */
[----:B------:R-:W-:Y:S02]  /*60c0*/  FMNMX.FTZ R2, R247, R2, !PT ;  /* 0x00000002f7027209 */ /* 0x000fe40007810000 */
        /* <DEDUP_REMOVED lines=8> */
[----:B-1----:R-:W-:-:S04]  /*6150*/  FMNMX.FTZ R148, R148, R9, !PT ;  /* 0x0000000994947209 */ /* 0x002fc80007810000 */
[C---:B------:R-:W-:Y:S01]  /*6160*/  FSETP.NEU.FTZ.AND P1, PT, R148.reuse, -INF , PT ;  /* 0xff8000009400780b */ /* 0x040fe20003f3d000 */
[----:B------:R-:W-:Y:S01]  /*6170*/  FMUL.FTZ R13, R148, c[0x0][0x23c] ;  /* 0x00008f00940d7a20 */ /* 0x000fe20000410000 */
[----:B--2---:R-:W-:Y:S01]  /*6180*/  MOV R5, UR18 ;  /* 0x0000001200057c02 */ /* 0x004fe20008000f00 */
[----:B------:R-:W-:-:S03]  /*6190*/  UIADD3 UR18, UR18, 0x1, URZ ;  /* 0x0000000112127890 */ /* 0x000fc6000fffe03f */
[----:B------:R-:W-:Y:S02]  /*61a0*/  LOP3.LUT R5, R145, UR23, R5, 0x96, !PT ;  /* 0x0000001791057c12 */ /* 0x000fe4000f8e9605 */
[----:B------:R-:W-:-:S03]  /*61b0*/  FSEL R13, R13, RZ, P1 ;  /* 0x000000ff0d0d7208 */ /* 0x000fc60000800000 */
[----:B------:R-:W-:-:S05]  /*61c0*/  IMAD.WIDE.U32 R6, R5, -0x326172a9, RZ ;  /* 0xcd9e8d5705067825 */ /* 0x000fca00078e00ff */
[----:B------:R-:W-:Y:S02]  /*61d0*/  LOP3.LUT R7, R7, UR6, R54, 0x96, !PT ;  /* 0x0000000607077c12 */ /* 0x000fe4000f8e9636 */
[----:B------:R-:W-:-:S03]  /*61e0*/  LOP3.LUT R8, R53, UR32, R6, 0x96, !PT ;  /* 0x0000002035087c12 */ /* 0x000fc6000f8e9606 */
[----:B------:R-:W-:-:S04]  /*61f0*/  IMAD.WIDE.U32 R6, R7, -0x2daee0ad, RZ ;  /* 0xd2511f5307067825 */ /* 0x000fc800078e00ff */
        /* <DEDUP_REMOVED lines=17> */
[--C-:B-1----:R-:W-:Y:S01]  /*6310*/  FFMA.FTZ R9, R57, c[0x0][0x23c], -R13.reuse ;  /* 0x00008f0039097a23 */ /* 0x102fe2000001080d */
[----:B------:R-:W-:Y:S02]  /*6320*/  LOP3.LUT R4, R7, UR9, R14, 0x96, !PT ;  /* 0x0000000907047c12 */ /* 0x000fe4000f8e960e */
[--C-:B------:R-:W-:Y:S01]  /*6330*/  SHF.R.U32.HI R11, RZ, 0x18, R6.reuse ;  /* 0x00000018ff0b7819 */ /* 0x100fe20000011606 */
[----:B------:R1:W1:Y:S01]  /*6340*/  MUFU.EX2 R151, R9 ;  /* 0x0000000900977308 */ /* 0x0002620000000800 */
[----:B--2---:R-:W-:Y:S02]  /*6350*/  FFMA.FTZ R5, R56, c[0x0][0x23c], -R13 ;  /* 0x00008f0038057a23 */ /* 0x004fe4000001080d */
[----:B------:R-:W-:Y:S05]  /*6360*/  LDSM.16.MT88.4 R56, [R197+0x10000] ;  /* 0x01000000c538783b */ /* 0x000fea0000004200 */
[----:B------:R2:W-:Y:S01]  /*6370*/  MUFU.EX2 R201, R5 ;  /* 0x0000000500c97308 */ /* 0x0005e20000000800 */
[----:B-1----:R-:W-:-:S02]  /*6380*/  SHF.R.U32.HI R9, RZ, 0x10, R6 ;  /* 0x00000010ff097819 */ /* 0x002fc40000011606 */
[----:B--2---:R-:W-:-:S04]  /*6390*/  LOP3.LUT R5, R6, 0xffff, RZ, 0xc0, !PT ;  /* 0x0000ffff06057812 */ /* 0x004fc800078ec0ff */
[----:B------:R-:W-:Y:S02]  /*63a0*/  SHF.R.U32.HI R5, RZ, 0x8, R5 ;  /* 0x00000008ff057819 */ /* 0x000fe40000011605 */
[----:B---3--:R-:W-:-:S04]  /*63b0*/  FMNMX.FTZ R2, R200, R2, !PT ;  /* 0x00000002c8027209 */ /* 0x008fc80007810000 */
[----:B------:R-:W-:-:S04]  /*63c0*/  FMNMX.FTZ R2, R177, R2, !PT ;  /* 0x00000002b1027209 */ /* 0x000fc80007810000 */
[----:B----4-:R-:W-:-:S04]  /*63d0*/  FMNMX.FTZ R2, R168, R2, !PT ;  /* 0x00000002a8027209 */ /* 0x010fc80007810000 */
[----:B------:R-:W-:-:S05]  /*63e0*/  FMNMX.FTZ R2, R178, R2, !PT ;  /* 0x00000002b2027209 */ /* 0x000fca0007810000 */
        /* <DEDUP_REMOVED lines=10> */
[--C-:B------:R-:W-:Y:S02]  /*6490*/  FFMA.FTZ R3, R60, c[0x0][0x23c], -R12.reuse ;  /* 0x00008f003c037a23 */ /* 0x100fe4000001080c */
[----:B------:R-:W2:Y:S05]  /*64a0*/  LDSM.16.MT88.4 R60, [R199+0x10000] ;  /* 0x01000000c73c783b */ /* 0x000eaa0000004200 */
[----:B------:R3:W-:Y:S01]  /*64b0*/  MUFU.EX2 R174, R7 ;  /* 0x0000000700ae7308 */ /* 0x0007e20000000800 */
[----:B-1----:R-:W-:Y:S01]  /*64c0*/  LOP3.LUT R8, R6, 0xff, RZ, 0xc0, !PT ;  /* 0x000000ff06087812 */ /* 0x002fe200078ec0ff */
[----:B------:R-:W-:-:S06]  /*64d0*/  FFMA.FTZ R6, R68, c[0x0][0x23c], -R12 ;  /* 0x00008f0044067a23 */ /* 0x000fcc000001080c */
[----:B------:R1:W4:Y:S01]  /*64e0*/  MUFU.EX2 R202, R3 ;  /* 0x0000000300ca7308 */ /* 0x0003220000000800 */
[----:B------:R-:W-:Y:S02]  /*64f0*/  PRMT R10, R8, 0x5410, R5 ;  /* 0x00005410080a7816 */ /* 0x000fe40000000005 */
[C---:B------:R-:W-:Y:S02]  /*6500*/  LOP3.LUT R5, R4.reuse, 0xffff, RZ, 0xc0, !PT ;  /* 0x0000ffff04057812 */ /* 0x040fe400078ec0ff */
[----:B---3--:R-:W-:Y:S01]  /*6510*/  LOP3.LUT R7, R9, 0xff, RZ, 0xc0, !PT ;  /* 0x000000ff09077812 */ /* 0x008fe200078ec0ff */
[----:B------:R-:W-:Y:S02]  /*6520*/  HSET2.LE.AND R0, R10, R172, PT ;  /* 0x000000ac0a007233 */ /* 0x000fe40003803000 */
[----:B------:R-:W3:Y:S01]  /*6530*/  MUFU.EX2 R175, R6 ;  /* 0x0000000600af7308 */ /* 0x000ee20000000800 */
[----:B------:R-:W-:Y:S02]  /*6540*/  LOP3.LUT R8, R4, 0xff, RZ, 0xc0, !PT ;  /* 0x000000ff04087812 */ /* 0x000fe400078ec0ff */
[----:B------:R-:W-:-:S02]  /*6550*/  SHF.R.U32.HI R5, RZ, 0x8, R5 ;  /* 0x00000008ff057819 */ /* 0x000fc40000011605 */
[----:B------:R-:W-:Y:S02]  /*6560*/  PRMT R7, R7, 0x5410, R11 ;  /* 0x0000541007077816 */ /* 0x000fe4000000000b */
[----:B------:R-:W-:Y:S02]  /*6570*/  PRMT R5, R8, 0x5410, R5 ;  /* 0x0000541008057816 */ /* 0x000fe40000000005 */
[--C-:B-1----:R-:W-:Y:S01]  /*6580*/  SHF.R.U32.HI R3, RZ, 0x10, R4.reuse ;  /* 0x00000010ff037819 */ /* 0x102fe20000011604 */
[--C-:B------:R-:W-:Y:S01]  /*6590*/  HSET2.LE.AND R7, R7, R172.reuse, PT ;  /* 0x000000ac07077233 */ /* 0x100fe20003803000 */
[----:B------:R-:W-:Y:S01]  /*65a0*/  SHF.R.U32.HI R4, RZ, 0x18, R4 ;  /* 0x00000018ff047819 */ /* 0x000fe20000011604 */
[----:B------:R-:W-:Y:S01]  /*65b0*/  HSET2.LE.AND R5, R5, R172, PT ;  /* 0x000000ac05057233 */ /* 0x000fe20003803000 */
[----:B------:R-:W-:Y:S02]  /*65c0*/  LOP3.LUT R3, R3, 0xff, RZ, 0xc0, !PT ;  /* 0x000000ff03037812 */ /* 0x000fe400078ec0ff */
[----:B------:R-:W-:-:S02]  /*65d0*/  F2FP.BF16.PACK_AB R8, R151, R192 ;  /* 0x000000c09708723e */ /* 0x000fc400000010ff */
[----:B------:R-:W-:Y:S02]  /*65e0*/  PRMT R3, R3, 0x5410, R4 ;  /* 0x0000541003037816 */ /* 0x000fe40000000004 */
[----:B----4-:R-:W-:Y:S02]  /*65f0*/  F2FP.BF16.PACK_AB R4, R202, R174 ;  /* 0x000000aeca04723e */ /* 0x010fe400000010ff */
[----:B---3--:R-:W-:Y:S01]  /*6600*/  F2FP.BF16.PACK_AB R10, R175, R180 ;  /* 0x000000b4af0a723e */ /* 0x008fe200000010ff */
[----:B------:R-:W-:Y:S01]  /*6610*/  HSET2.LE.AND R9, R3, R172, PT ;  /* 0x000000ac03097233 */ /* 0x000fe20003803000 */
[----:B------:R-:W-:Y:S02]  /*6620*/  F2FP.BF16.PACK_AB R3, R201, R176 ;  /* 0x000000b0c903723e */ /* 0x000fe400000010ff */
[----:B------:R-:W-:Y:S02]  /*6630*/  LOP3.LUT R7, R7, R4, RZ, 0xc0, !PT ;  /* 0x0000000407077212 */ /* 0x000fe400078ec0ff */
[----:B------:R-:W-:-:S02]  /*6640*/  LOP3.LUT R4, R5, R8, RZ, 0xc0, !PT ;  /* 0x0000000805047212 */ /* 0x000fc400078ec0ff */
[----:B------:R-:W-:Y:S01]  /*6650*/  LOP3.LUT R6, R0, R3, RZ, 0xc0, !PT ;  /* 0x0000000300067212 */ /* 0x000fe200078ec0ff */
[--C-:B------:R-:W-:Y:S01]  /*6660*/  FFMA.FTZ R0, R132, c[0x0][0x23c], -R13.reuse ;  /* 0x00008f0084007a23 */ /* 0x100fe2000001080d */
[----:B------:R-:W-:Y:S01]  /*6670*/  LOP3.LUT R5, R9, R10, RZ, 0xc0, !PT ;  /* 0x0000000a09057212 */ /* 0x000fe200078ec0ff */
[----:B------:R-:W-:Y:S01]  /*6680*/  FFMA.FTZ R3, R66, c[0x0][0x23c], -R13 ;  /* 0x00008f0042037a23 */ /* 0x000fe2000001080d */
[----:B------:R-:W1:Y:S01]  /*6690*/  LDSM.16.MT88.4 R8, [R197+0x14000] ;  /* 0x01400000c508783b */ /* 0x000e620000004200 */
[----:B------:R3:W-:Y:S01]  /*66a0*/  MUFU.EX2 R203, R0 ;  /* 0x0000000000cb7308 */ /* 0x0007e20000000800 */
[----:B------:R-:W-:-:S03]  /*66b0*/  IMAD.MOV.U32 R66, RZ, RZ, R192 ;  /* 0x000000ffff427224 */ /* 0x000fc600078e00c0 */
[C---:B------:R-:W-:Y:S04]  /*66c0*/  HMMA.16816.F32.BF16 R76, R4.reuse, R28, RZ ;  /* 0x0000001c044c723c */ /* 0x040fe800000418ff */
[----:B------:R4:W-:Y:S04]  /*66d0*/  MUFU.EX2 R209, R3 ;  /* 0x0000000300d17308 */ /* 0x0009e80000000800 */
[----:B------:R-:W-:Y:S01]  /*66e0*/  HMMA.16816.F32.BF16 R128, R4, R30, RZ ;  /* 0x0000001e0480723c */ /* 0x000fe200000418ff */
[----:B------:R-:W1:Y:S01]  /*66f0*/  LDSM.16.MT88.4 R28, [R198+0x14000] ;  /* 0x01400000c61c783b */ /* 0x000e620000004200 */
[----:B---3--:R-:W-:-:S06]  /*6700*/  FFMA.FTZ R0, R140, c[0x0][0x23c], -R13 ;  /* 0x00008f008c007a23 */ /* 0x008fcc000001080d */
[----:B------:R-:W-:Y:S01]  /*6710*/  HMMA.16816.F32.BF16 R68, R4, R40, RZ ;  /* 0x000000280444723c */ /* 0x000fe200000418ff */
[----:B------:R3:W-:Y:S01]  /*6720*/  MUFU.EX2 R179, R0 ;  /* 0x0000000000b37308 */ /* 0x0007e20000000800 */
[----:B----4-:R-:W-:Y:S02]  /*6730*/  FFMA.FTZ R3, R149, c[0x0][0x23c], -R12 ;  /* 0x00008f0095037a23 */ /* 0x010fe4000001080c */
[----:B------:R-:W-:-:S04]  /*6740*/  IMAD.MOV.U32 R149, RZ, RZ, R173 ;  /* 0x000000ffff957224 */ /* 0x000fc800078e00ad */
[C---:B------:R-:W-:Y:S01]  /*6750*/  HMMA.16816.F32.BF16 R104, R4.reuse, R42, RZ ;  /* 0x0000002a0468723c */ /* 0x040fe200000418ff */
[----:B------:R-:W-:Y:S07]  /*6760*/  MUFU.EX2 R204, R3 ;  /* 0x0000000300cc7308 */ /* 0x000fee0000000800 */
[----:B------:R-:W-:Y:S01]  /*6770*/  HMMA.16816.F32.BF16 R136, R4, R56, RZ ;  /* 0x000000380488723c */ /* 0x000fe200000418ff */
[----:B---3--:R-:W-:Y:S01]  /*6780*/  FFMA.FTZ R0, R146, c[0x0][0x23c], -R13 ;  /* 0x00008f0092007a23 */ /* 0x008fe2000001080d */
[----:B------:R-:W-:-:S03]  /*6790*/  MOV R146, R175 ;  /* 0x000000af00927202 */ /* 0x000fc60000000f00 */
[----:B------:R3:W4:Y:S03]  /*67a0*/  MUFU.EX2 R164, R0 ;  /* 0x0000000000a47308 */ /* 0x0007260000000800 */
[C---:B------:R-:W-:Y:S08]  /*67b0*/  HMMA.16816.F32.BF16 R124, R4.reuse, R58, RZ ;  /* 0x0000003a047c723c */ /* 0x040ff000000418ff */
[----:B------:R-:W-:Y:S01]  /*67c0*/  HMMA.16816.F32.BF16 R40, R4, R16, RZ ;  /* 0x000000100428723c */ /* 0x000fe200000418ff */
[----:B---3--:R-:W-:-:S07]  /*67d0*/  LOP3.LUT R0, R15, UR14, R48, 0x96, !PT ;  /* 0x0000000e0f007c12 */ /* 0x008fce000f8e9630 */
[C---:B------:R-:W-:Y:S01]  /*67e0*/  HMMA.16816.F32.BF16 R88, R4.reuse, R18, RZ ;  /* 0x000000120458723c */ /* 0x040fe200000418ff */
[----:B------:R-:W3:Y:S07]  /*67f0*/  LDSM.16.MT88.4 R16, [R197+0x16000] ;  /* 0x01600000c510783b */ /* 0x000eee0000004200 */
        /* <DEDUP_REMOVED lines=8> */
[----:B------:R-:W3:Y:S07]  /*6880*/  LDSM.16.MT88.4 R24, [R198+0x16000] ;  /* 0x01600000c618783b */ /* 0x000eee0000004200 */
[C---:B--2---:R-:W-:Y:S08]  /*6890*/  HMMA.16816.F32.BF16 R120, R4.reuse, R60, RZ ;  /* 0x0000003c0478723c */ /* 0x044ff000000418ff */
[C---:B------:R-:W-:Y:S08]  /*68a0*/  HMMA.16816.F32.BF16 R108, R4.reuse, R62, RZ ;  /* 0x0000003e046c723c */ /* 0x040ff000000418ff */
[C---:B------:R-:W-:Y:S08]  /*68b0*/  HMMA.16816.F32.BF16 R60, R4.reuse, R36, RZ ;  /* 0x00000024043c723c */ /* 0x040ff000000418ff */
[C---:B------:R-:W-:Y:S08]  /*68c0*/  HMMA.16816.F32.BF16 R100, R4.reuse, R38, RZ ;  /* 0x000000260464723c */ /* 0x040ff000000418ff */
[C---:B-1----:R-:W-:Y:S07]  /*68d0*/  HMMA.16816.F32.BF16 R36, R4.reuse, R8, RZ ;  /* 0x000000080424723c */ /* 0x042fee00000418ff */
[----:B------:R-:W-:Y:S01]  /*68e0*/  IMAD.WIDE.U32 R8, R0, -0x2daee0ad, RZ ;  /* 0xd2511f5300087825 */ /* 0x000fe200078e00ff */
[----:B------:R-:W-:Y:S04]  /*68f0*/  HMMA.16816.F32.BF16 R132, R4, R28, RZ ;  /* 0x0000001c0484723c */ /* 0x000fe800000418ff */
[----:B------:R-:W-:-:S02]  /*6900*/  LOP3.LUT R3, R8, 0xffff, RZ, 0xc0, !PT ;  /* 0x0000ffff08037812 */ /* 0x000fc400078ec0ff */
[----:B------:R-:W-:Y:S02]  /*6910*/  LOP3.LUT R0, R9, UR7, R50, 0x96, !PT ;  /* 0x0000000709007c12 */ /* 0x000fe4000f8e9632 */
[C---:B------:R-:W-:Y:S01]  /*6920*/  HMMA.16816.F32.BF16 R140, R4.reuse, R30, RZ ;  /* 0x0000001e048c723c */ /* 0x040fe200000418ff */
[----:B------:R-:W1:Y:S01]  /*6930*/  LDSM.16.MT88.4 R28, [R196+0x10800] ;  /* 0x01080000c41c783b */ /* 0x000e620000004200 */
[----:B------:R-:W-:Y:S02]  /*6940*/  SHF.R.U32.HI R9, RZ, 0x8, R3 ;  /* 0x00000008ff097819 */ /* 0x000fe40000011603 */
[----:B------:R-:W-:Y:S02]  /*6950*/  SHF.R.U32.HI R3, RZ, 0x10, R8 ;  /* 0x00000010ff037819 */ /* 0x000fe40000011608 */
[----:B------:R-:W-:Y:S02]  /*6960*/  SHF.R.U32.HI R15, RZ, 0x18, R0 ;  /* 0x00000018ff0f7819 */ /* 0x000fe40000011600 */
[----:B------:R-:W-:Y:S01]  /*6970*/  HMMA.16816.F32.BF16 R84, R4, R10, RZ ;  /* 0x0000000a0454723c */ /* 0x000fe200000418ff */
[----:B------:R-:W-:-:S02]  /*6980*/  LOP3.LUT R14, R3, 0xff, RZ, 0xc0, !PT ;  /* 0x000000ff030e7812 */ /* 0x000fc400078ec0ff */
[----:B------:R-:W-:-:S04]  /*6990*/  LOP3.LUT R3, R0, 0xffff, RZ, 0xc0, !PT ;  /* 0x0000ffff00037812 */ /* 0x000fc800078ec0ff */
[----:B------:R-:W-:Y:S01]  /*69a0*/  FFMA.FTZ R10, R147, c[0x0][0x23c], -R12 ;  /* 0x00008f00930a7a23 */ /* 0x000fe2000001080c */
[----:B------:R-:W-:Y:S01]  /*69b0*/  LOP3.LUT R11, R8, 0xff, RZ, 0xc0, !PT ;  /* 0x000000ff080b7812 */ /* 0x000fe200078ec0ff */
[C---:B---3--:R-:W-:Y:S01]  /*69c0*/  HMMA.16816.F32.BF16 R156, R4.reuse, R16, RZ ;  /* 0x00000010049c723c */ /* 0x048fe200000418ff */
[----:B------:R-:W-:Y:S01]  /*69d0*/  IMAD.MOV.U32 R147, RZ, RZ, R176 ;  /* 0x000000ffff937224 */ /* 0x000fe200078e00b0 */
[----:B------:R2:W-:Y:S01]  /*69e0*/  MUFU.EX2 R169, R10 ;  /* 0x0000000a00a97308 */ /* 0x0005e20000000800 */
[----:B------:R-:W-:Y:S01]  /*69f0*/  PRMT R11, R11, 0x5410, R9 ;  /* 0x000054100b0b7816 */ /* 0x000fe20000000009 */
[----:B------:R-:W-:Y:S01]  /*6a00*/  FFMA.FTZ R9, R150, c[0x0][0x23c], -R12 ;  /* 0x00008f0096097a23 */ /* 0x000fe2000001080c */
[----:B----4-:R-:W-:Y:S02]  /*6a10*/  MOV R150, R164 ;  /* 0x000000a400967202 */ /* 0x010fe40000000f00 */
[----:B------:R-:W-:Y:S01]  /*6a20*/  SHF.R.U32.HI R17, RZ, 0x18, R8 ;  /* 0x00000018ff117819 */ /* 0x000fe20000011608 */
[----:B------:R-:W-:Y:S01]  /*6a30*/  HMMA.16816.F32.BF16 R72, R4, R44, RZ ;  /* 0x0000002c0448723c */ /* 0x000fe200000418ff */
[----:B------:R-:W-:Y:S01]  /*6a40*/  SHF.R.U32.HI R8, RZ, 0x10, R0 ;  /* 0x00000010ff087819 */ /* 0x000fe20000011600 */
[----:B------:R3:W4:Y:S01]  /*6a50*/  MUFU.EX2 R210, R9 ;  /* 0x0000000900d27308 */ /* 0x0007220000000800 */
[----:B------:R-:W-:Y:S01]  /*6a60*/  LOP3.LUT R16, R0, 0xff, RZ, 0xc0, !PT ;  /* 0x000000ff00107812 */ /* 0x000fe200078ec0ff */
[----:B------:R-:W-:Y:S01]  /*6a70*/  HSET2.LE.AND R0, R11, R172, PT ;  /* 0x000000ac0b007233 */ /* 0x000fe20003803000 */
[----:B------:R-:W-:-:S03]  /*6a80*/  LOP3.LUT R8, R8, 0xff, RZ, 0xc0, !PT ;  /* 0x000000ff08087812 */ /* 0x000fc600078ec0ff */
[----:B------:R-:W-:Y:S01]  /*6a90*/  HMMA.16816.F32.BF16 R152, R4, R32, RZ ;  /* 0x000000200498723c */ /* 0x000fe200000418ff */
[----:B--2---:R-:W-:Y:S01]  /*6aa0*/  FFMA.FTZ R10, R67, c[0x0][0x23c], -R12 ;  /* 0x00008f00430a7a23 */ /* 0x004fe2000001080c */
[----:B------:R-:W-:-:S03]  /*6ab0*/  MOV R67, R183 ;  /* 0x000000b700437202 */ /* 0x000fc60000000f00 */
[----:B------:R2:W1:Y:S03]  /*6ac0*/  MUFU.EX2 R181, R10 ;  /* 0x0000000a00b57308 */ /* 0x0004660000000800 */
[----:B------:R-:W-:Y:S01]  /*6ad0*/  HMMA.16816.F32.BF16 R160, R4, R20, RZ ;  /* 0x0000001404a0723c */ /* 0x000fe200000418ff */
[----:B---3--:R-:W-:Y:S02]  /*6ae0*/  PRMT R9, R14, 0x5410, R17 ;  /* 0x000054100e097816 */ /* 0x008fe40000000011 */
[----:B------:R-:W-:Y:S02]  /*6af0*/  PRMT R14, R8, 0x5410, R15 ;  /* 0x00005410080e7816 */ /* 0x000fe4000000000f */
[----:B----4-:R-:W-:-:S03]  /*6b00*/  F2FP.BF16.PACK_AB R15, R210, R204 ;  /* 0x000000ccd20f723e */ /* 0x010fc600000010ff */
[----:B------:R-:W-:Y:S01]  /*6b10*/  HMMA.16816.F32.BF16 R164, R4, R22, RZ ;  /* 0x0000001604a4723c */ /* 0x000fe200000418ff */
[----:B------:R-:W3:Y:S01]  /*6b20*/  LDSM.16.MT88.4 R20, [R197+0x10800] ;  /* 0x01080000c514783b */ /* 0x000ee20000004200 */
[----:B------:R-:W-:Y:S01]  /*6b30*/  HSET2.LE.AND R14, R14, R172, PT ;  /* 0x000000ac0e0e7233 */ /* 0x000fe20003803000 */
[----:B--2---:R-:W-:-:S05]  /*6b40*/  SHF.R.U32.HI R10, RZ, 0x8, R3 ;  /* 0x00000008ff0a7819 */ /* 0x004fca0000011603 */
[C---:B------:R-:W-:Y:S01]  /*6b50*/  HMMA.16816.F32.BF16 R44, R4.reuse, R46, RZ ;  /* 0x0000002e042c723c */ /* 0x040fe200000418ff */
[----:B------:R-:W-:Y:S02]  /*6b60*/  F2FP.BF16.PACK_AB R3, R209, R150 ;  /* 0x00000096d103723e */ /* 0x000fe400000010ff */
[----:B------:R-:W-:Y:S02]  /*6b70*/  PRMT R11, R16, 0x5410, R10 ;  /* 0x00005410100b7816 */ /* 0x000fe4000000000a */
[----:B------:R-:W-:Y:S01]  /*6b80*/  LOP3.LUT R10, R0, R3, RZ, 0xc0, !PT ;  /* 0x00000003000a7212 */ /* 0x000fe200078ec0ff */
[--C-:B------:R-:W-:Y:S01]  /*6b90*/  HSET2.LE.AND R0, R9, R172.reuse, PT ;  /* 0x000000ac09007233 */ /* 0x100fe20003803000 */
[----:B------:R-:W-:Y:S01]  /*6ba0*/  F2FP.BF16.PACK_AB R9, R179, R203 ;  /* 0x000000cbb309723e */ /* 0x000fe200000010ff */
[----:B------:R-:W-:Y:S01]  /*6bb0*/  HMMA.16816.F32.BF16 R32, R4, R34, RZ ;  /* 0x000000220420723c */ /* 0x000fe200000418ff */
[----:B------:R-:W-:Y:S01]  /*6bc0*/  HSET2.LE.AND R8, R11, R172, PT ;  /* 0x000000ac0b087233 */ /* 0x000fe20003803000 */
[----:B-1----:R-:W-:-:S04]  /*6bd0*/  F2FP.BF16.PACK_AB R3, R181, R169 ;  /* 0x000000a9b503723e */ /* 0x002fc800000010ff */
[----:B------:R-:W-:Y:S02]  /*6be0*/  LOP3.LUT R8, R8, R9, RZ, 0xc0, !PT ;  /* 0x0000000908087212 */ /* 0x000fe400078ec0ff */
[C---:B------:R-:W-:Y:S01]  /*6bf0*/  HMMA.16816.F32.BF16 R48, R4.reuse, R18, RZ ;  /* 0x000000120430723c */ /* 0x040fe200000418ff */
[----:B------:R-:W1:Y:S01]  /*6c00*/  LDSM.16.MT88.4 R16, [R199+0x10800] ;  /* 0x01080000c710783b */ /* 0x000e620000004200 */
[----:B------:R-:W-:Y:S02]  /*6c10*/  LOP3.LUT R11, R0, R3, RZ, 0xc0, !PT ;  /* 0x00000003000b7212 */ /* 0x000fe400078ec0ff */
[----:B------:R-:W-:Y:S01]  /*6c20*/  LOP3.LUT R9, R14, R15, RZ, 0xc0, !PT ;  /* 0x0000000f0e097212 */ /* 0x000fe200078ec0ff */
[----:B------:R-:W-:Y:S02]  /*6c30*/  IMAD.MOV.U32 R15, RZ, RZ, R182 ;  /* 0x000000ffff0f7224 */ /* 0x000fe400078e00b6 */
[----:B------:R-:W-:Y:S01]  /*6c40*/  IMAD.MOV.U32 R14, RZ, RZ, R181 ;  /* 0x000000ffff0e7224 */ /* 0x000fe200078e00b5 */
[C---:B------:R-:W-:Y:S08]  /*6c50*/  HMMA.16816.F32.BF16 R184, R4.reuse, R24, RZ ;  /* 0x0000001804b8723c */ /* 0x040ff000000418ff */
[----:B------:R-:W-:Y:S01]  /*6c60*/  HMMA.16816.F32.BF16 R188, R4, R26, RZ ;  /* 0x0000001a04bc723c */ /* 0x000fe200000418ff */
[----:B------:R-:W2:Y:S04]  /*6c70*/  LDSM.16.MT88.4 R4, [R198+0x10800] ;  /* 0x01080000c604783b */ /* 0x000ea80000004200 */
[----:B------:R-:W4:Y:S03]  /*6c80*/  LDSM.16.MT88.4 R24, [R196+0x12800] ;  /* 0x01280000c418783b */ /* 0x000f260000004200 */
[C---:B------:R-:W-:Y:S08]  /*6c90*/  HMMA.16816.F32.BF16 R76, R8.reuse, R28, R76 ;  /* 0x0000001c084c723c */ /* 0x040ff0000004184c */
[C---:B------:R-:W-:Y:S01]  /*6ca0*/  HMMA.16816.F32.BF16 R240, R8.reuse, R30, R128 ;  /* 0x0000001e08f0723c */ /* 0x040fe20000041880 */
[----:B------:R-:W4:Y:S07]  /*6cb0*/  LDSM.16.MT88.4 R28, [R197+0x12800] ;  /* 0x01280000c51c783b */ /* 0x000f2e0000004200 */
[C---:B---3--:R-:W-:Y:S08]  /*6cc0*/  HMMA.16816.F32.BF16 R136, R8.reuse, R20, R136 ;  /* 0x000000140888723c */ /* 0x048ff00000041888 */
[C---:B------:R-:W-:Y:S08]  /*6cd0*/  HMMA.16816.F32.BF16 R236, R8.reuse, R22, R124 ;  /* 0x0000001608ec723c */ /* 0x040ff0000004187c */
[C---:B-1----:R-:W-:Y:S08]  /*6ce0*/  HMMA.16816.F32.BF16 R120, R8.reuse, R16, R120 ;  /* 0x000000100878723c */ /* 0x042ff00000041878 */
[----:B--2---:R-:W-:Y:S01]  /*6cf0*/  HMMA.16816.F32.BF16 R20, R8, R4, R72 ;  /* 0x000000040814723c */ /* 0x004fe20000041848 */
[----:B------:R-:W-:Y:S01]  /*6d00*/  IMAD.MOV.U32 R208, RZ, RZ, R136 ;  /* 0x000000ffffd07224 */ /* 0x000fe200078e0088 */
[----:B------:R-:W-:Y:S01]  /*6d10*/  MOV R206, R138 ;  /* 0x0000008a00ce7202 */ /* 0x000fe20000000f00 */
[----:B------:R-:W-:-:S02]  /*6d20*/  IMAD.MOV.U32 R207, RZ, RZ, R137 ;  /* 0x000000ffffcf7224 */ /* 0x000fc400078e0089 */
[----:B------:R-:W-:-:S03]  /*6d30*/  IMAD.MOV.U32 R205, RZ, RZ, R139 ;  /* 0x000000ffffcd7224 */ /* 0x000fc600078e008b */
[C---:B------:R-:W-:Y:S01]  /*6d40*/  HMMA.16816.F32.BF16 R228, R8.reuse, R6, R44 ;  /* 0x0000000608e4723c */ /* 0x040fe2000004182c */
[----:B------:R-:W1:Y:S06]  /*6d50*/  LDSM.16.MT88.4 R4, [R199+0x12800] ;  /* 0x01280000c704783b */ /* 0x000e6c0000004200 */
[----:B------:R-:W-:Y:S01]  /*6d60*/  MOV R46, R179 ;  /* 0x000000b3002e7202 */ /* 0x000fe20000000f00 */
[----:B------:R-:W-:Y:S01]  /*6d70*/  HMMA.16816.F32.BF16 R232, R8, R18, R108 ;  /* 0x0000001208e8723c */ /* 0x000fe2000004186c */
[----:B------:R-:W2:Y:S01]  /*6d80*/  LDSM.16.MT88.4 R16, [R198+0x12800] ;  /* 0x01280000c610783b */ /* 0x000ea20000004200 */
[----:B------:R-:W-:Y:S01]  /*6d90*/  MOV R131, R122 ;  /* 0x0000007a00837202 */ /* 0x000fe20000000f00 */
[----:B------:R-:W-:Y:S01]  /*6da0*/  IMAD.MOV.U32 R130, RZ, RZ, R123 ;  /* 0x000000ffff827224 */ /* 0x000fe200078e007b */
[----:B------:R-:W-:Y:S01]  /*6db0*/  MOV R128, R121 ;  /* 0x0000007900807202 */ /* 0x000fe20000000f00 */
[----:B------:R-:W-:-:S02]  /*6dc0*/  IMAD.MOV.U32 R129, RZ, RZ, R120 ;  /* 0x000000ffff817224 */ /* 0x000fc400078e0078 */
[----:B------:R-:W-:Y:S01]  /*6dd0*/  IMAD.MOV.U32 R45, RZ, RZ, R178 ;  /* 0x000000ffff2d7224 */ /* 0x000fe200078e00b2 */
[----:B------:R-:W-:Y:S01]  /*6de0*/  MOV R3, R20 ;  /* 0x0000001400037202 */ /* 0x000fe20000000f00 */
[----:B------:R-:W-:Y:S01]  /*6df0*/  IMAD.MOV.U32 R73, RZ, RZ, R22 ;  /* 0x000000ffff497224 */ /* 0x000fe200078e0016 */
[C---:B----4-:R-:W-:Y:S01]  /*6e00*/  HMMA.16816.F32.BF16 R120, R8.reuse, R26, R104 ;  /* 0x0000001a0878723c */ /* 0x050fe20000041868 */
[----:B------:R-:W-:Y:S02]  /*6e10*/  IMAD.MOV.U32 R72, RZ, RZ, R23 ;  /* 0x000000ffff487224 */ /* 0x000fe400078e0017 */
[----:B------:R-:W-:Y:S02]  /*6e20*/  IMAD.MOV.U32 R0, RZ, RZ, R21 ;  /* 0x000000ffff007224 */ /* 0x000fe400078e0015 */
[----:B------:R-:W-:Y:S02]  /*6e30*/  IMAD.MOV.U32 R44, RZ, RZ, R177 ;  /* 0x000000ffff2c7224 */ /* 0x000fe400078e00b1 */
[----:B------:R-:W-:Y:S01]  /*6e40*/  IMAD.MOV.U32 R105, RZ, RZ, R130 ;  /* 0x000000ffff697224 */ /* 0x000fe200078e0082 */
[----:B------:R-:W-:Y:S01]  /*6e50*/  HMMA.16816.F32.BF16 R20, R8, R28, R60 ;  /* 0x0000001c0814723c */ /* 0x000fe2000004183c */
[----:B------:R-:W-:Y:S01]  /*6e60*/  MOV R106, R129 ;  /* 0x00000081006a7202 */ /* 0x000fe20000000f00 */
[----:B------:R-:W-:-:S02]  /*6e70*/  IMAD.MOV.U32 R107, RZ, RZ, R174 ;  /* 0x000000ffff6b7224 */ /* 0x000fc400078e00ae */
[----:B------:R-:W-:-:S03]  /*6e80*/  IMAD.MOV.U32 R47, RZ, RZ, R180 ;  /* 0x000000ffff2f7224 */ /* 0x000fc600078e00b4 */
[----:B------:R-:W-:Y:S01]  /*6e90*/  IMAD.MOV.U32 R63, RZ, RZ, R131 ;  /* 0x000000ffff3f7224 */ /* 0x000fe200078e0083 */
[----:B------:R-:W-:Y:S01]  /*6ea0*/  HMMA.16816.F32.BF16 R108, R8, R24, R68 ;  /* 0x00000018086c723c */ /* 0x000fe20000041844 */
[----:B------:R-:W3:Y:S01]  /*6eb0*/  LDSM.16.MT88.4 R24, [R197+0x14800] ;  /* 0x01480000c518783b */ /* 0x000ee20000004200 */
[----:B------:R-:W-:Y:S02]  /*6ec0*/  IMAD.MOV.U32 R62, RZ, RZ, R128 ;  /* 0x000000ffff3e7224 */ /* 0x000fe400078e0080 */
[----:B------:R-:W-:-:S04]  /*6ed0*/  IMAD.MOV.U32 R61, RZ, RZ, R3 ;  /* 0x000000ffff3d7224 */ /* 0x000fc800078e0003 */
[C---:B-1----:R-:W-:Y:S08]  /*6ee0*/  HMMA.16816.F32.BF16 R116, R8.reuse, R4, R116 ;  /* 0x000000040874723c */ /* 0x042ff00000041874 */
[----:B------:R-:W-:Y:S01]  /*6ef0*/  HMMA.16816.F32.BF16 R224, R8, R6, R96 ;  /* 0x0000000608e0723c */ /* 0x000fe20000041860 */
[----:B------:R-:W1:Y:S01]  /*6f00*/  LDSM.16.MT88.4 R4, [R199+0x14800] ;  /* 0x01480000c704783b */ /* 0x000e620000004200 */
[----:B------:R-:W-:Y:S01]  /*6f10*/  MOV R60, R23 ;  /* 0x00000017003c7202 */ /* 0x000fe20000000f00 */
[----:B------:R-:W-:Y:S01]  /*6f20*/  IMAD.MOV.U32 R29, RZ, RZ, R20 ;  /* 0x000000ffff1d7224 */ /* 0x000fe200078e0014 */
[----:B------:R-:W-:Y:S01]  /*6f30*/  MOV R104, R21 ;  /* 0x0000001500687202 */ /* 0x000fe20000000f00 */
[----:B------:R-:W-:-:S02]  /*6f40*/  IMAD.MOV.U32 R28, RZ, RZ, R22 ;  /* 0x000000ffff1c7224 */ /* 0x000fc400078e0016 */
[----:B------:R-:W4:Y:S01]  /*6f50*/  LDSM.16.MT88.4 R20, [R196+0x14800] ;  /* 0x01480000c414783b */ /* 0x000f220000004200 */
[----:B--2---:R-:W-:Y:S01]  /*6f60*/  HMMA.16816.F32.BF16 R248, R8, R16, R56 ;  /* 0x0000001008f8723c */ /* 0x004fe20000041838 */
[----:B------:R-:W-:Y:S01]  /*6f70*/  MOV R98, R45 ;  /* 0x0000002d00627202 */ /* 0x000fe20000000f00 */
[----:B------:R-:W-:Y:S02]  /*6f80*/  IMAD.MOV.U32 R97, RZ, RZ, R44 ;  /* 0x000000ffff617224 */ /* 0x000fe400078e002c */
[----:B------:R-:W-:-:S04]  /*6f90*/  IMAD.MOV.U32 R99, RZ, RZ, R46 ;  /* 0x000000ffff637224 */ /* 0x000fc800078e002e */
        /* <DEDUP_REMOVED lines=14> */
[----:B------:R-:W-:Y:S01]  /*7080*/  MOV R93, R69 ;  /* 0x00000045005d7202 */ /* 0x000fe20000000f00 */
[----:B------:R-:W-:Y:S01]  /*7090*/  IMAD.MOV.U32 R102, RZ, RZ, R0 ;  /* 0x000000ffff667224 */ /* 0x000fe200078e0000 */
[----:B------:R-:W-:Y:S01]  /*70a0*/  MOV R0, UR18 ;  /* 0x0000001200007c02 */ /* 0x000fe20008000f00 */
[----:B------:R-:W-:Y:S01]  /*70b0*/  IMAD.MOV.U32 R100, RZ, RZ, R60 ;  /* 0x000000ffff647224 */ /* 0x000fe200078e003c */
[----:B------:R-:W-:Y:S01]  /*70c0*/  MOV R101, R29 ;  /* 0x0000001d00657202 */ /* 0x000fe20000000f00 */
[----:B------:R-:W-:Y:S01]  /*70d0*/  IMAD.MOV.U32 R103, RZ, RZ, R73 ;  /* 0x000000ffff677224 */ /* 0x000fe200078e0049 */
[----:B------:R-:W-:Y:S01]  /*70e0*/  LOP3.LUT R0, R145, UR23, R0, 0x96, !PT ;  /* 0x0000001791007c12 */ /* 0x000fe2000f8e9600 */
[----:B---3--:R-:W-:Y:S01]  /*70f0*/  HMMA.16816.F32.BF16 R172, R8, R24, R36 ;  /* 0x0000001808ac723c */ /* 0x008fe20000041824 */
[----:B------:R-:W-:Y:S01]  /*7100*/  MOV R60, R72 ;  /* 0x00000048003c7202 */ /* 0x000fe20000000f00 */
[----:B------:R-:W-:Y:S01]  /*7110*/  IMAD.MOV.U32 R145, RZ, RZ, R101 ;  /* 0x000000ffff917224 */ /* 0x000fe200078e0065 */
[----:B------:R-:W3:Y:S01]  /*7120*/  LDSM.16.MT88.4 R28, [R199+0x16800] ;  /* 0x01680000c71c783b */ /* 0x000ee20000004200 */
[----:B------:R-:W-:-:S02]  /*7130*/  IMAD.MOV.U32 R96, RZ, RZ, R70 ;  /* 0x000000ffff607224 */ /* 0x000fc400078e0046 */
[----:B------:R-:W-:Y:S02]  /*7140*/  IMAD.MOV.U32 R116, RZ, RZ, R47 ;  /* 0x000000ffff747224 */ /* 0x000fe400078e002f */
[C---:B-1----:R-:W-:Y:S01]  /*7150*/  HMMA.16816.F32.BF16 R128, R8.reuse, R4, R80 ;  /* 0x000000040880723c */ /* 0x042fe20000041850 */
[----:B------:R-:W-:Y:S02]  /*7160*/  IMAD.MOV.U32 R38, RZ, RZ, R94 ;  /* 0x000000ffff267224 */ /* 0x000fe400078e005e */
[----:B------:R-:W-:Y:S02]  /*7170*/  IMAD.MOV.U32 R39, RZ, RZ, R95 ;  /* 0x000000ffff277224 */ /* 0x000fe400078e005f */
[----:B------:R-:W-:Y:S02]  /*7180*/  IMAD.MOV.U32 R95, RZ, RZ, R105 ;  /* 0x000000ffff5f7224 */ /* 0x000fe400078e0069 */
[----:B------:R-:W-:Y:S01]  /*7190*/  IMAD.WIDE.U32 R4, R0, -0x326172a9, RZ ;  /* 0xcd9e8d5700047825 */ /* 0x000fe200078e00ff */
[C---:B----4-:R-:W-:Y:S03]  /*71a0*/  HMMA.16816.F32.BF16 R176, R8.reuse, R22, R88 ;  /* 0x0000001608b0723c */ /* 0x050fe60000041858 */
[----:B------:R-:W-:Y:S01]  /*71b0*/  IMAD.MOV.U32 R105, RZ, RZ, R210 ;  /* 0x000000ffff697224 */ /* 0x000fe200078e00d2 */
[----:B------:R-:W-:Y:S01]  /*71c0*/  LOP3.LUT R3, R5, UR6, R54, 0x96, !PT ;  /* 0x0000000605037c12 */ /* 0x000fe2000f8e9636 */
[----:B------:R1:W5:Y:S01]  /*71d0*/  LDL.LU R210, [R1+0x80] ;  /* 0x0000800001d27983 */ /* 0x0003620000300800 */
[----:B------:R-:W-:Y:S01]  /*71e0*/  LOP3.LUT R0, R53, UR32, R4, 0x96, !PT ;  /* 0x0000002035007c12 */ /* 0x000fe2000f8e9604 */
[----:B------:R-:W-:Y:S01]  /*71f0*/  IMAD.MOV.U32 R91, RZ, RZ, R68 ;  /* 0x000000ffff5b7224 */ /* 0x000fe200078e0044 */
[----:B--2---:R-:W-:Y:S01]  /*7200*/  HMMA.16816.F32.BF16 R72, R8, R18, R140 ;  /* 0x000000120848723c */ /* 0x004fe2000004188c */
[----:B------:R-:W-:Y:S01]  /*7210*/  IMAD.WIDE.U32 R4, R3, -0x2daee0ad, RZ ;  /* 0xd2511f5303047825 */ /* 0x000fe200078e00ff */
[----:B------:R-:W-:-:S02]  /*7220*/  MOV R89, R93 ;  /* 0x0000005d00597202 */ /* 0x000fc40000000f00 */
[----:B------:R-:W-:Y:S01]  /*7230*/  MOV R88, R100 ;  /* 0x0000006400587202 */ /* 0x000fe20000000f00 */
[----:B------:R-:W-:Y:S01]  /*7240*/  IMAD.MOV.U32 R90, RZ, RZ, R91 ;  /* 0x000000ffff5a7224 */ /* 0x000fe200078e005b */
[----:B------:R-:W-:Y:S01]  /*7250*/  LOP3.LUT R3, R5, UR31, R64, 0x96, !PT ;  /* 0x0000001f05037c12 */ /* 0x000fe2000f8e9640 */
[----:B------:R-:W-:Y:S01]  /*7260*/  IMAD.MOV.U32 R142, RZ, RZ, R118 ;  /* 0x000000ffff8e7224 */ /* 0x000fe200078e0076 */
[C---:B------:R-:W-:Y:S01]  /*7270*/  HMMA.16816.F32.BF16 R136, R8.reuse, R26, R84 ;  /* 0x0000001a0888723c */ /* 0x040fe20000041854 */
        /* <DEDUP_REMOVED lines=10> */
[C---:B------:R-:W-:Y:S01]  /*7320*/  HMMA.16816.F32.BF16 R180, R8.reuse, R20, R40 ;  /* 0x0000001408b4723c */ /* 0x040fe20000041828 */
[----:B------:R-:W-:Y:S01]  /*7330*/  IMAD.MOV.U32 R85, RZ, RZ, R207 ;  /* 0x000000ffff557224 */ /* 0x000fe200078e00cf */
        /* <DEDUP_REMOVED lines=13> */
[----:B------:R-:W-:Y:S01]  /*7410*/  IMAD.MOV.U32 R144, RZ, RZ, R96 ;  /* 0x000000ffff907224 */ /* 0x000fe200078e0060 */
[----:B------:R-:W-:Y:S01]  /*7420*/  MOV R96, R116 ;  /* 0x0000007400607202 */ /* 0x000fe20000000f00 */
[----:B------:R-:W-:Y:S01]  /*7430*/  IMAD.MOV.U32 R117, RZ, RZ, R204 ;  /* 0x000000ffff757224 */ /* 0x000fe200078e00cc */
[----:B------:R-:W2:Y:S01]  /*7440*/  LDSM.16.MT88.4 R20, [R196+0x16800] ;  /* 0x01680000c414783b */ /* 0x000ea20000004200 */
[----:B------:R-:W-:Y:S01]  /*7450*/  FFMA.FTZ R5, R244, c[0x0][0x23c], -R13 ;  /* 0x00008f00f4057a23 */ /* 0x000fe2000001080d */
        /* <DEDUP_REMOVED lines=12> */
[----:B------:R-:W4:Y:S01]  /*7520*/  MUFU.EX2 R16, R5 ;  /* 0x0000000500107308 */ /* 0x000f220000000800 */
[----:B------:R-:W-:Y:S01]  /*7530*/  IMAD.WIDE.U32 R6, R0, -0x2daee0ad, RZ ;  /* 0xd2511f5300067825 */ /* 0x000fe200078e00ff */
[----:B------:R1:W5:Y:S02]  /*7540*/  LDL.LU R201, [R1+0x5c] ;  /* 0x00005c0001c97983 */ /* 0x0003640000300800 */
[C---:B---3--:R-:W-:Y:S01]  /*7550*/  HMMA.16816.F32.BF16 R44, R8.reuse, R30, R164 ;  /* 0x0000001e082c723c */ /* 0x048fe200000418a4 */
[----:B------:R-:W-:Y:S01]  /*7560*/  IMAD.MOV.U32 R101, RZ, RZ, R102 ;  /* 0x000000ffff657224 */ /* 0x000fe200078e0066 */
[----:B------:R-:W3:Y:S01]  /*7570*/  LDL.LU R105, [R1+0x8] ;  /* 0x0000080001697983 */ /* 0x000ee20000300800 */
[----:B------:R-:W-:Y:S01]  /*7580*/  LOP3.LUT R0, R7, UR29, R4, 0x96, !PT ;  /* 0x0000001d07007c12 */ /* 0x000fe2000f8e9604 */
[----:B------:R-:W-:Y:S01]  /*7590*/  IMAD.MOV.U32 R100, RZ, RZ, R61 ;  /* 0x000000ffff647224 */ /* 0x000fe200078e003d */
[----:B------:R-:W-:Y:S01]  /*75a0*/  MOV R102, R103 ;  /* 0x0000006700667202 */ /* 0x000fe20000000f00 */
[----:B------:R-:W1:Y:S01]  /*75b0*/  LDSM.16.MT88.4 R24, [R197+0x16800] ;  /* 0x01680000c518783b */ /* 0x000e620000004200 */
[----:B------:R-:W-:Y:S01]  /*75c0*/  IMAD.MOV.U32 R103, RZ, RZ, R60 ;  /* 0x000000ffff677224 */ /* 0x000fe200078e003c */
[----:B------:R-:W-:Y:S01]  /*75d0*/  HMMA.16816.F32.BF16 R40, R8, R28, R160 ;  /* 0x0000001c0828723c */ /* 0x000fe200000418a0 */
[----:B------:R-:W-:Y:S01]  /*75e0*/  IMAD.WIDE.U32 R36, R0, -0x326172a9, RZ ;  /* 0xcd9e8d5700247825 */ /* 0x000fe200078e00ff */
[----:B----4-:R-:W-:-:S03]  /*75f0*/  MOV R166, R16 ;  /* 0x0000001000a67202 */ /* 0x010fc60000000f00 */
[----:B------:R-:W-:-:S04]  /*7600*/  IMAD.WIDE.U32 R4, R3, -0x326172a9, RZ ;  /* 0xcd9e8d5703047825 */ /* 0x000fc800078e00ff */
[----:B------:R-:W-:Y:S01]  /*7610*/  FFMA.FTZ R0, R170, c[0x0][0x23c], -R13 ;  /* 0x00008f00aa007a23 */ /* 0x000fe2000001080d */
[----:B------:R-:W-:Y:S01]  /*7620*/  LOP3.LUT R3, R5, UR30, R52, 0x96, !PT ;  /* 0x0000001e05037c12 */ /* 0x000fe2000f8e9634 */
[----:B------:R-:W-:Y:S02]  /*7630*/  IMAD.MOV.U32 R94, RZ, RZ, R63 ;  /* 0x000000ffff5e7224 */ /* 0x000fe400078e003f */
[----:B------:R4:W1:Y:S01]  /*7640*/  MUFU.EX2 R17, R0 ;  /* 0x0000000000117308 */ /* 0x0008620000000800 */
[C---:B--2---:R-:W-:Y:S08]  /*7650*/  HMMA.16816.F32.BF16 R64, R8.reuse, R22, R32 ;  /* 0x000000160840723c */ /* 0x044ff00000041820 */
[----:B------:R-:W-:Y:S01]  /*7660*/  HMMA.16816.F32.BF16 R68, R8, R20, R152 ;  /* 0x000000140844723c */ /* 0x000fe20000041898 */
[----:B------:R-:W2:Y:S01]  /*7670*/  LDSM.16.MT88.4 R20, [R198+0x16800] ;  /* 0x01680000c614783b */ /* 0x000ea20000004200 */
[----:B----4-:R-:W-:Y:S01]  /*7680*/  LOP3.LUT R0, R37, UR28, R4, 0x96, !PT ;  /* 0x0000001c25007c12 */ /* 0x010fe2000f8e9604 */
[----:B------:R-:W-:-:S04]  /*7690*/  IMAD.WIDE.U32 R4, R3, -0x2daee0ad, RZ ;  /* 0xd2511f5303047825 */ /* 0x000fc800078e00ff */
[----:B------:R-:W-:Y:S02]  /*76a0*/  FFMA.FTZ R3, R171, c[0x0][0x23c], -R13 ;  /* 0x00008f00ab037a23 */ /* 0x000fe4000001080d */
[----:B------:R-:W-:Y:S02]  /*76b0*/  IMAD.WIDE.U32 R34, R0, -0x2daee0ad, RZ ;  /* 0xd2511f5300227825 */ /* 0x000fe400078e00ff */
[----:B------:R4:W4:Y:S01]  /*76c0*/  MUFU.EX2 R18, R3 ;  /* 0x0000000300127308 */ /* 0x0009220000000800 */
[----:B-1----:R-:W-:Y:S01]  /*76d0*/  HMMA.16816.F32.BF16 R56, R8, R24, R156 ;  /* 0x000000180838723c */ /* 0x002fe2000004189c */
[----:B------:R-:W-:Y:S01]  /*76e0*/  IMAD.MOV.U32 R165, RZ, RZ, R17 ;  /* 0x000000ffffa57224 */ /* 0x000fe200078e0011 */
[----:B------:R-:W-:-:S06]  /*76f0*/  LOP3.LUT R0, R35, UR5, R4, 0x96, !PT ;  /* 0x0000000523007c12 */ /* 0x000fcc000f8e9604 */
[----:B------:R-:W-:Y:S01]  /*7700*/  HMMA.16816.F32.BF16 R48, R8, R26, R48 ;  /* 0x0000001a0830723c */ /* 0x000fe20000041830 */
[----:B------:R-:W-:Y:S01]  /*7710*/  LDSM.16.MT88.4 R24, [R197+0x11000] ;  /* 0x01100000c518783b */ /* 0x000fe20000004200 */
[----:B----4-:R-:W-:Y:S01]  /*7720*/  LOP3.LUT R3, R5, UR17, R6, 0x96, !PT ;  /* 0x0000001105037c12 */ /* 0x010fe2000f8e9606 */
[----:B------:R-:W-:Y:S02]  /*7730*/  FFMA.FTZ R5, R223, c[0x0][0x23c], -R13 ;  /* 0x00008f00df057a23 */ /* 0x000fe4000001080d */
[----:B------:R-:W-:Y:S02]  /*7740*/  IMAD.MOV.U32 R164, RZ, RZ, R18 ;  /* 0x000000ffffa47224 */ /* 0x000fe400078e0012 */
[----:B------:R1:W4:Y:S01]  /*7750*/  MUFU.EX2 R158, R5 ;  /* 0x00000005009e7308 */ /* 0x0003220000000800 */
[----:B------:R-:W-:Y:S01]  /*7760*/  IMAD.WIDE.U32 R32, R3, -0x326172a9, RZ ;  /* 0xcd9e8d5703207825 */ /* 0x000fe200078e00ff */
[----:B------:R-:W2:Y:S03]  /*7770*/  LDSM.16.MT88.4 R16, [R196+0x11000] ;  /* 0x01100000c410783b */ /* 0x000ea60000004200 */
[----:B------:R-:W-:-:S02]  /*7780*/  FFMA.FTZ R6, R246, c[0x0][0x23c], -R12 ;  /* 0x00008f00f6067a23 */ /* 0x000fc4000001080c */
[----:B-1----:R-:W-:-:S04]  /*7790*/  IMAD.WIDE.U32 R4, R0, -0x326172a9, RZ ;  /* 0xcd9e8d5700047825 */ /* 0x002fc800078e00ff */
[----:B------:R-:W-:Y:S01]  /*77a0*/  FFMA.FTZ R0, R252, c[0x0][0x23c], -R12 ;  /* 0x00008f00fc007a23 */ /* 0x000fe2000001080c */
[C---:B------:R-:W-:Y:S02]  /*77b0*/  LOP3.LUT R3, R4.reuse, 0xffff, RZ, 0xc0, !PT ;  /* 0x0000ffff04037812 */ /* 0x040fe400078ec0ff */
[----:B------:R-:W-:Y:S01]  /*77c0*/  LOP3.LUT R15, R4, 0xff, RZ, 0xc0, !PT ;  /* 0x000000ff040f7812 */ /* 0x000fe200078ec0ff */
[----:B------:R1:W-:Y:S01]  /*77d0*/  MUFU.EX2 R252, R0 ;  /* 0x0000000000fc7308 */ /* 0x0003e20000000800 */
[--C-:B------:R-:W-:Y:S02]  /*77e0*/  SHF.R.U32.HI R7, RZ, 0x10, R4.reuse ;  /* 0x00000010ff077819 */ /* 0x100fe40000011604 */
[----:B------:R-:W-:Y:S01]  /*77f0*/  MOV R159, R38 ;  /* 0x00000026009f7202 */ /* 0x000fe20000000f00 */
[----:B------:R-:W-:Y:S01]  /*7800*/  IMAD.MOV.U32 R38, RZ, RZ, R117 ;  /* 0x000000ffff267224 */ /* 0x000fe200078e0075 */
[----:B------:R-:W-:Y:S01]  /*7810*/  MOV R162, R140 ;  /* 0x0000008c00a27202 */ /* 0x000fe20000000f00 */
[----:B------:R-:W-:Y:S01]  /*7820*/  IMAD.MOV.U32 R157, RZ, RZ, R145 ;  /* 0x000000ffff9d7224 */ /* 0x000fe200078e0091 */
[----:B------:R-:W-:-:S02]  /*7830*/  SHF.R.U32.HI R14, RZ, 0x18, R4 ;  /* 0x00000018ff0e7819 */ /* 0x000fc40000011604 */
[----:B-1----:R-:W-:Y:S01]  /*7840*/  LOP3.LUT R0, R5, UR9, R32, 0x96, !PT ;  /* 0x0000000905007c12 */ /* 0x002fe2000f8e9620 */
[----:B------:R-:W-:-:S04]  /*7850*/  FFMA.FTZ R5, R245, c[0x0][0x23c], -R12 ;  /* 0x00008f00f5057a23 */ /* 0x000fc8000001080c */
[----:B------:R1:W1:Y:S01]  /*7860*/  MUFU.EX2 R223, R5 ;  /* 0x0000000500df7308 */ /* 0x0002620000000800 */
[----:B------:R-:W-:Y:S01]  /*7870*/  MOV R145, R116 ;  /* 0x0000007400917202 */ /* 0x000fe20000000f00 */
[----:B------:R-:W-:Y:S01]  /*7880*/  IMAD.MOV.U32 R117, RZ, RZ, R104 ;  /* 0x000000ffff757224 */ /* 0x000fe200078e0068 */
[----:B------:R-:W-:Y:S01]  /*7890*/  LOP3.LUT R4, R7, 0xff, RZ, 0xc0, !PT ;  /* 0x000000ff07047812 */ /* 0x000fe200078ec0ff */
[----:B------:R-:W-:Y:S01]  /*78a0*/  IMAD.MOV.U32 R104, RZ, RZ, R150 ;  /* 0x000000ffff687224 */ /* 0x000fe200078e0096 */
[----:B------:R-:W-:-:S03]  /*78b0*/  MOV R116, R119 ;  /* 0x0000007700747202 */ /* 0x000fc60000000f00 */
[----:B------:R2:W-:Y:S01]  /*78c0*/  MUFU.EX2 R171, R6 ;  /* 0x0000000600ab7308 */ /* 0x0005e20000000800 */
[----:B------:R-:W-:Y:S02]  /*78d0*/  MOV R119, R106 ;  /* 0x0000006a00777202 */ /* 0x000fe40000000f00 */
[----:B-1----:R-:W-:Y:S02]  /*78e0*/  SHF.R.U32.HI R5, RZ, 0x8, R3 ;  /* 0x00000008ff057819 */ /* 0x002fe40000011603 */
[C---:B------:R-:W-:Y:S01]  /*78f0*/  LOP3.LUT R3, R0.reuse, 0xffff, RZ, 0xc0, !PT ;  /* 0x0000ffff00037812 */ /* 0x040fe200078ec0ff */
[----:B------:R-:W-:Y:S01]  /*7900*/  IMAD.MOV.U32 R150, RZ, RZ, R200 ;  /* 0x000000ffff967224 */ /* 0x000fe200078e00c8 */
[----:B------:R-:W-:Y:S01]  /*7910*/  MOV R106, R169 ;  /* 0x000000a9006a7202 */ /* 0x000fe20000000f00 */
[----:B------:R-:W-:Y:S01]  /*7920*/  IMAD.MOV.U32 R161, RZ, RZ, R38 ;  /* 0x000000ffffa17224 */ /* 0x000fe200078e0026 */
[----:B------:R1:W5:Y:S01]  /*7930*/  LDL.LU R200, [R1+0x58] ;  /* 0x0000580001c87983 */ /* 0x0003620000300800 */
[----:B--2---:R-:W-:Y:S01]  /*7940*/  PRMT R6, R15, 0x5410, R5 ;  /* 0x000054100f067816 */ /* 0x004fe20000000005 */
[----:B------:R-:W-:Y:S01]  /*7950*/  FFMA.FTZ R5, R247, c[0x0][0x23c], -R12 ;  /* 0x00008f00f7057a23 */ /* 0x000fe2000001080c */
[----:B------:R-:W-:Y:S01]  /*7960*/  LOP3.LUT R7, R0, 0xff, RZ, 0xc0, !PT ;  /* 0x000000ff00077812 */ /* 0x000fe200078ec0ff */
[----:B------:R-:W-:Y:S01]  /*7970*/  IMAD.MOV.U32 R28, RZ, RZ, R162 ;  /* 0x000000ffff1c7224 */ /* 0x000fe200078e00a2 */
[----:B------:R-:W-:Y:S01]  /*7980*/  SHF.R.U32.HI R3, RZ, 0x8, R3 ;  /* 0x00000008ff037819 */ /* 0x000fe20000011603 */
[----:B------:R-:W-:Y:S01]  /*7990*/  IMAD.MOV.U32 R38, RZ, RZ, R149 ;  /* 0x000000ffff267224 */ /* 0x000fe200078e0095 */
[----:B------:R2:W1:Y:S01]  /*79a0*/  MUFU.EX2 R170, R5 ;  /* 0x0000000500aa7308 */ /* 0x0004620000000800 */
[----:B------:R1:W5:Y:S01]  /*79b0*/  LDL.LU R169, [R1+0x54] ;  /* 0x0000540001a97983 */ /* 0x0003620000300800 */
[----:B------:R-:W-:Y:S01]  /*79c0*/  IMAD.MOV.U32 R162, RZ, RZ, R39 ;  /* 0x000000ffffa27224 */ /* 0x000fe200078e0027 */
[----:B------:R-:W-:Y:S01]  /*79d0*/  MOV R149, R168 ;  /* 0x000000a800957202 */ /* 0x000fe20000000f00 */
[----:B------:R-:W-:Y:S01]  /*79e0*/  IMAD.MOV.U32 R39, RZ, RZ, R151 ;  /* 0x000000ffff277224 */ /* 0x000fe200078e0097 */
[----:B------:R-:W-:Y:S01]  /*79f0*/  PRMT R14, R4, 0x5410, R14 ;  /* 0x00005410040e7816 */ /* 0x000fe2000000000e */
[----:B------:R1:W5:Y:S01]  /*7a00*/  LDL.LU R168, [R1+0x50] ;  /* 0x0000500001a87983 */ /* 0x0003620000300800 */
[----:B------:R-:W-:-:S03]  /*7a10*/  SHF.R.U32.HI R4, RZ, 0x10, R0 ;  /* 0x00000010ff047819 */ /* 0x000fc60000011600 */
[----:B------:R1:W5:Y:S01]  /*7a20*/  LDL.LU R151, [R1+0x4c] ;  /* 0x00004c0001977983 */ /* 0x0003620000300800 */
[----:B------:R-:W-:Y:S02]  /*7a30*/  PRMT R3, R7, 0x5410, R3 ;  /* 0x0000541007037816 */ /* 0x000fe40000000003 */
[----:B------:R-:W-:Y:S02]  /*7a40*/  LOP3.LUT R4, R4, 0xff, RZ, 0xc0, !PT ;  /* 0x000000ff04047812 */ /* 0x000fe400078ec0ff */
[----:B--2---:R-:W-:Y:S01]  /*7a50*/  SHF.R.U32.HI R5, RZ, 0x18, R0 ;  /* 0x00000018ff057819 */ /* 0x004fe20000011600 */
[--C-:B------:R-:W-:Y:S01]  /*7a60*/  HSET2.LE.AND R0, R3, R142.reuse, PT ;  /* 0x0000008e03007233 */ /* 0x100fe20003803000 */
[----:B------:R-:W-:Y:S02]  /*7a70*/  F2FP.BF16.PACK_AB R3, R165, R166 ;  /* 0x000000a6a503723e */ /* 0x000fe400000010ff */
[----:B------:R-:W-:Y:S01]  /*7a80*/  PRMT R5, R4, 0x5410, R5 ;  /* 0x0000541004057816 */ /* 0x000fe20000000005 */
[----:B------:R-:W-:Y:S01]  /*7a90*/  HMMA.16816.F32.BF16 R60, R8, R20, R184 ;  /* 0x00000014083c723c */ /* 0x000fe200000418b8 */
[----:B------:R-:W-:Y:S01]  /*7aa0*/  LOP3.LUT R4, R0, R3, RZ, 0xc0, !PT ;  /* 0x0000000300047212 */ /* 0x000fe200078ec0ff */
[--C-:B------:R-:W-:Y:S01]  /*7ab0*/  HSET2.LE.AND R6, R6, R142.reuse, PT ;  /* 0x0000008e06067233 */ /* 0x100fe20003803000 */
[----:B----4-:R-:W-:Y:S01]  /*7ac0*/  F2FP.BF16.PACK_AB R7, R158, R164 ;  /* 0x000000a49e07723e */ /* 0x010fe200000010ff */
[----:B------:R-:W-:Y:S01]  /*7ad0*/  HSET2.LE.AND R0, R5, R142, PT ;  /* 0x0000008e05007233 */ /* 0x000fe20003803000 */
[----:B------:R-:W-:-:S03]  /*7ae0*/  F2FP.BF16.PACK_AB R3, R223, R252 ;  /* 0x000000fcdf03723e */ /* 0x000fc600000010ff */
[----:B------:R-:W-:Y:S01]  /*7af0*/  HMMA.16816.F32.BF16 R52, R8, R22, R188 ;  /* 0x000000160834723c */ /* 0x000fe200000418bc */
[----:B------:R-:W-:Y:S01]  /*7b00*/  LOP3.LUT R6, R6, R7, RZ, 0xc0, !PT ;  /* 0x0000000706067212 */ /* 0x000fe200078ec0ff */
[----:B------:R-:W-:Y:S01]  /*7b10*/  IMAD.MOV.U32 R132, RZ, RZ, R88 ;  /* 0x000000ffff847224 */ /* 0x000fe200078e0058 */
[----:B------:R-:W-:Y:S01]  /*7b20*/  LOP3.LUT R5, R0, R3, RZ, 0xc0, !PT ;  /* 0x0000000300057212 */ /* 0x000fe200078ec0ff */
[----:B------:R-:W-:Y:S01]  /*7b30*/  IMAD.MOV.U32 R133, RZ, RZ, R89 ;  /* 0x000000ffff857224 */ /* 0x000fe200078e0059 */
[----:B------:R-:W-:Y:S01]  /*7b40*/  MOV R134, R90 ;  /* 0x0000005a00867202 */ /* 0x000fe20000000f00 */
[----:B------:R-:W-:Y:S01]  /*7b50*/  IMAD.MOV.U32 R135, RZ, RZ, R91 ;  /* 0x000000ffff877224 */ /* 0x000fe200078e005b */
[----:B------:R-:W-:Y:S01]  /*7b60*/  HSET2.LE.AND R8, R14, R142, PT ;  /* 0x0000008e0e087233 */ /* 0x000fe20003803000 */
[----:B-1----:R-:W-:Y:S01]  /*7b70*/  F2FP.BF16.PACK_AB R9, R170, R171 ;  /* 0x000000abaa09723e */ /* 0x002fe200000010ff */
[----:B------:R-:W-:Y:S03]  /*7b80*/  LDSM.16.MT88.4 R20, [R199+0x11000] ;  /* 0x01100000c714783b */ /* 0x000fe60000004200 */
[----:B------:R-:W-:-:S02]  /*7b90*/  LOP3.LUT R7, R8, R9, RZ, 0xc0, !PT ;  /* 0x0000000908077212 */ /* 0x000fc400078ec0ff */
[----:B------:R-:W1:Y:S05]  /*7ba0*/  LDSM.16.MT88.4 R8, [R198+0x11000] ;  /* 0x01100000c608783b */ /* 0x000e6a0000004200 */
[C---:B------:R-:W-:Y:S08]  /*7bb0*/  HMMA.16816.F32.BF16 R152, R4.reuse, R16, R76 ;  /* 0x000000100498723c */ /* 0x040ff0000004184c */
[C---:B------:R-:W-:Y:S01]  /*7bc0*/  HMMA.16816.F32.BF16 R76, R4.reuse, R18, R240 ;  /* 0x00000012044c723c */ /* 0x040fe200000418f0 */
[----:B------:R-:W2:Y:S07]  /*7bd0*/  LDSM.16.MT88.4 R16, [R196+0x13000] ;  /* 0x01300000c410783b */ /* 0x000eae0000004200 */
[C---:B------:R-:W-:Y:S08]  /*7be0*/  HMMA.16816.F32.BF16 R84, R4.reuse, R24, R84 ;  /* 0x000000180454723c */ /* 0x040ff00000041854 */
[----:B------:R-:W-:Y:S01]  /*7bf0*/  HMMA.16816.F32.BF16 R88, R4, R26, R236 ;  /* 0x0000001a0458723c */ /* 0x000fe200000418ec */
[----:B------:R-:W4:Y:S01]  /*7c00*/  LDSM.16.MT88.4 R24, [R197+0x13000] ;  /* 0x01300000c518783b */ /* 0x000f220000004200 */
[----:B------:R-:W-:Y:S01]  /*7c10*/  MOV R156, R132 ;  /* 0x00000084009c7202 */ /* 0x000fe20000000f00 */
[----:B------:R-:W-:-:S02]  /*7c20*/  IMAD.MOV.U32 R132, RZ, RZ, R133 ;  /* 0x000000ffff847224 */ /* 0x000fc400078e0085 */
[----:B------:R-:W-:Y:S01]  /*7c30*/  IMAD.MOV.U32 R133, RZ, RZ, R134 ;  /* 0x000000ffff857224 */ /* 0x000fe200078e0086 */
[----:B------:R-:W-:Y:S01]  /*7c40*/  MOV R134, R135 ;  /* 0x0000008700867202 */ /* 0x000fe20000000f00 */
[----:B------:R-:W-:Y:S02]  /*7c50*/  IMAD.MOV.U32 R35, RZ, RZ, R143 ;  /* 0x000000ffff237224 */ /* 0x000fe400078e008f */
[----:B------:R-:W-:Y:S01]  /*7c60*/  IMAD.MOV.U32 R163, RZ, RZ, R141 ;  /* 0x000000ffffa37224 */ /* 0x000fe200078e008d */
[----:B------:R-:W-:Y:S01]  /*7c70*/  MOV R141, R97 ;  /* 0x00000061008d7202 */ /* 0x000fe20000000f00 */
[----:B------:R-:W-:Y:S02]  /*7c80*/  IMAD.MOV.U32 R135, RZ, RZ, R144 ;  /* 0x000000ffff877224 */ /* 0x000fe400078e0090 */
[----:B------:R-:W-:Y:S02]  /*7c90*/  IMAD.MOV.U32 R140, RZ, RZ, R96 ;  /* 0x000000ffff8c7224 */ /* 0x000fe400078e0060 */
        /* <DEDUP_REMOVED lines=13> */
[----:B------:R-:W-:-:S02]  /*7d70*/  IMAD.MOV.U32 R141, RZ, RZ, R104 ;  /* 0x000000ffff8d7224 */ /* 0x000fc400078e0068 */
[----:B------:R-:W-:Y:S01]  /*7d80*/  IMAD.MOV.U32 R145, RZ, RZ, R107 ;  /* 0x000000ffff917224 */ /* 0x000fe200078e006b */
[----:B------:R-:W-:Y:S01]  /*7d90*/  MOV R163, R116 ;  /* 0x0000007400a37202 */ /* 0x000fe20000000f00 */
[----:B------:R-:W-:Y:S02]  /*7da0*/  IMAD.MOV.U32 R15, RZ, RZ, R157 ;  /* 0x000000ffff0f7224 */ /* 0x000fe400078e009d */
[----:B------:R-:W-:Y:S01]  /*7db0*/  IMAD.MOV.U32 R167, RZ, RZ, R244 ;  /* 0x000000ffffa77224 */ /* 0x000fe200078e00f4 */
[----:B------:R-:W-:Y:S01]  /*7dc0*/  MOV R244, R119 ;  /* 0x0000007700f47202 */ /* 0x000fe20000000f00 */
[----:B------:R-:W-:Y:S01]  /*7dd0*/  IMAD.MOV.U32 R156, RZ, RZ, R117 ;  /* 0x000000ffff9c7224 */ /* 0x000fe200078e0075 */
[----:B------:R-:W-:Y:S01]  /*7de0*/  HMMA.16816.F32.BF16 R92, R4, R20, R92 ;  /* 0x00000014045c723c */ /* 0x000fe2000004185c */
[----:B------:R-:W-:-:S07]  /*7df0*/  IMAD.MOV.U32 R157, RZ, RZ, R118 ;  /* 0x000000ffff9d7224 */ /* 0x000fce00078e0076 */
[C---:B------:R-:W-:Y:S01]  /*7e00*/  HMMA.16816.F32.BF16 R96, R4.reuse, R22, R232 ;  /* 0x000000160460723c */ /* 0x040fe200000418e8 */
[----:B------:R-:W-:Y:S07]  /*7e10*/  LDSM.16.MT88.4 R20, [R199+0x13000] ;  /* 0x01300000c714783b */ /* 0x000fee0000004200 */
[C---:B--2---:R-:W-:Y:S08]  /*7e20*/  HMMA.16816.F32.BF16 R116, R4.reuse, R18, R120 ;  /* 0x000000120474723c */ /* 0x044ff00000041878 */
[C---:B----4-:R-:W-:Y:S01]  /*7e30*/  HMMA.16816.F32.BF16 R120, R4.reuse, R24, R28 ;  /* 0x000000180478723c */ /* 0x050fe2000004181c */
[----:B------:R-:W-:Y:S07]  /*7e40*/  LDSM.16.MT88.4 R28, [R197+0x15000] ;  /* 0x01500000c51c783b */ /* 0x000fee0000004200 */
[----:B------:R-:W-:Y:S01]  /*7e50*/  HMMA.16816.F32.BF16 R124, R4, R26, R124 ;  /* 0x0000001a047c723c */ /* 0x000fe2000004187c */
[----:B------:R-:W-:Y:S01]  /*7e60*/  LDSM.16.MT88.4 R24, [R199+0x15000] ;  /* 0x01500000c718783b */ /* 0x000fe20000004200 */
[----:B---3--:R-:W-:-:S06]  /*7e70*/  IMAD.MOV.U32 R143, RZ, RZ, R105 ;  /* 0x000000ffff8f7224 */ /* 0x008fcc00078e0069 */
[C---:B------:R-:W-:Y:S01]  /*7e80*/  HMMA.16816.F32.BF16 R104, R4.reuse, R10, R228 ;  /* 0x0000000a0468723c */ /* 0x040fe200000418e4 */
[----:B------:R-:W1:Y:S07]  /*7e90*/  LDSM.16.MT88.4 R8, [R198+0x13000] ;  /* 0x01300000c608783b */ /* 0x000e6e0000004200 */
[----:B------:R-:W-:Y:S01]  /*7ea0*/  HMMA.16816.F32.BF16 R108, R4, R16, R108 ;  /* 0x00000010046c723c */ /* 0x000fe2000004186c */
[----:B------:R-:W2:Y:S01]  /*7eb0*/  LDSM.16.MT88.4 R16, [R196+0x15000] ;  /* 0x01500000c410783b */ /* 0x000ea20000004200 */
[----:B------:R-:W-:Y:S01]  /*7ec0*/  MOV R187, R160 ;  /* 0x000000a000bb7202 */ /* 0x000fe20000000f00 */
[----:B------:R-:W-:Y:S01]  /*7ed0*/  IMAD.MOV.U32 R160, RZ, RZ, R161 ;  /* 0x000000ffffa07224 */ /* 0x000fe200078e00a1 */
[----:B------:R-:W-:Y:S01]  /*7ee0*/  MOV R184, R246 ;  /* 0x000000f600b87202 */ /* 0x000fe20000000f00 */
[----:B------:R-:W-:Y:S01]  /*7ef0*/  IMAD.MOV.U32 R191, RZ, RZ, R15 ;  /* 0x000000ffffbf7224 */ /* 0x000fe200078e000f */
[----:B------:R-:W-:Y:S01]  /*7f00*/  MOV R161, R244 ;  /* 0x000000f400a17202 */ /* 0x000fe20000000f00 */
[----:B------:R-:W-:-:S02]  /*7f10*/  IMAD.MOV.U32 R186, RZ, RZ, R245 ;  /* 0x000000ffffba7224 */ /* 0x000fc400078e00f5 */
[----:B------:R-:W-:Y:S02]  /*7f20*/  IMAD.MOV.U32 R15, RZ, RZ, R162 ;  /* 0x000000ffff0f7224 */ /* 0x000fe400078e00a2 */
[----:B------:R-:W-:Y:S02]  /*7f30*/  IMAD.MOV.U32 R185, RZ, RZ, R167 ;  /* 0x000000ffffb97224 */ /* 0x000fe400078e00a7 */
[----:B------:R-:W-:Y:S01]  /*7f40*/  IMAD.MOV.U32 R162, RZ, RZ, R141 ;  /* 0x000000ffffa27224 */ /* 0x000fe200078e008d */
        /* <DEDUP_REMOVED lines=8> */
[----:B------:R-:W-:Y:S02]  /*7fd0*/  IMAD.MOV.U32 R39, RZ, RZ, R147 ;  /* 0x000000ffff277224 */ /* 0x000fe400078e0093 */
[----:B------:R-:W-:Y:S01]  /*7fe0*/  IMAD.MOV.U32 R38, RZ, RZ, R146 ;  /* 0x000000ffff267224 */ /* 0x000fe200078e0092 */
[C---:B-1----:R-:W-:Y:S08]  /*7ff0*/  HMMA.16816.F32.BF16 R244, R4.reuse, R8, R248 ;  /* 0x0000000804f4723c */ /* 0x042ff000000418f8 */
[C---:B------:R-:W-:Y:S01]  /*8000*/  HMMA.16816.F32.BF16 R248, R4.reuse, R10, R192 ;  /* 0x0000000a04f8723c */ /* 0x040fe200000418c0 */
[----:B------:R-:W1:Y:S07]  /*8010*/  LDSM.16.MT88.4 R8, [R198+0x15000] ;  /* 0x01500000c608783b */ /* 0x000e6e0000004200 */
[C---:B------:R-:W-:Y:S08]  /*8020*/  HMMA.16816.F32.BF16 R144, R4.reuse, R22, R224 ;  /* 0x000000160490723c */ /* 0x040ff000000418e0 */
[C---:B------:R-:W-:Y:S08]  /*8030*/  HMMA.16816.F32.BF16 R224, R4.reuse, R24, R128 ;  /* 0x0000001804e0723c */ /* 0x040ff00000041880 */
[C---:B------:R-:W-:Y:S01]  /*8040*/  HMMA.16816.F32.BF16 R192, R4.reuse, R26, R112 ;  /* 0x0000001a04c0723c */ /* 0x040fe20000041870 */
[----:B------:R-:W-:Y:S07]  /*8050*/  LDSM.16.MT88.4 R24, [R199+0x17000] ;  /* 0x01700000c718783b */ /* 0x000fee0000004200 */
[C---:B--2---:R-:W-:Y:S08]  /*8060*/  HMMA.16816.F32.BF16 R240, R4.reuse, R16, R180 ;  /* 0x0000001004f0723c */ /* 0x044ff000000418b4 */
[----:B------:R-:W-:Y:S01]  /*8070*/  HMMA.16816.F32.BF16 R232, R4, R18, R176 ;  /* 0x0000001204e8723c */ /* 0x000fe200000418b0 */
[----:B------:R-:W2:Y:S01]  /*8080*/  LDSM.16.MT88.4 R16, [R196+0x17000] ;  /* 0x01700000c410783b */ /* 0x000ea20000004200 */
[----:B------:R-:W-:-:S02]  /*8090*/  FFMA.FTZ R0, R141, c[0x0][0x23c], -R13 ;  /* 0x00008f008d007a23 */ /* 0x000fc4000001080d */
[----:B------:R-:W-:Y:S02]  /*80a0*/  IMAD.MOV.U32 R141, RZ, RZ, R150 ;  /* 0x000000ffff8d7224 */ /* 0x000fe400078e0096 */
[----:B------:R3:W-:Y:S01]  /*80b0*/  MUFU.EX2 R150, R0 ;  /* 0x0000000000967308 */ /* 0x0007e20000000800 */
[----:B------:R-:W-:Y:S01]  /*80c0*/  MOV R179, R186 ;  /* 0x000000ba00b37202 */ /* 0x000fe20000000f00 */
[----:B------:R-:W-:Y:S01]  /*80d0*/  HMMA.16816.F32.BF16 R236, R4, R28, R172 ;  /* 0x0000001c04ec723c */ /* 0x000fe200000418ac */
[----:B------:R-:W-:-:S06]  /*80e0*/  MOV R176, R191 ;  /* 0x000000bf00b07202 */ /* 0x000fcc0000000f00 */
[----:B------:R-:W-:Y:S01]  /*80f0*/  IMAD.MOV.U32 R29, RZ, RZ, R187 ;  /* 0x000000ffff1d7224 */ /* 0x000fe200078e00bb */
[----:B------:R-:W-:Y:S01]  /*8100*/  HMMA.16816.F32.BF16 R228, R4, R30, R136 ;  /* 0x0000001e04e4723c */ /* 0x000fe20000041888 */
[----:B---3--:R-:W-:Y:S01]  /*8110*/  FFMA.FTZ R0, R143, c[0x0][0x23c], -R13 ;  /* 0x00008f008f007a23 */ /* 0x008fe2000001080d */
[----:B------:R-:W-:-:S05]  /*8120*/  MOV R143, R149 ;  /* 0x00000095008f7202 */ /* 0x000fca0000000f00 */
[----:B------:R-:W-:Y:S01]  /*8130*/  IMAD.MOV.U32 R137, RZ, RZ, R3 ;  /* 0x000000ffff897224 */ /* 0x000fe200078e0003 */
[----:B------:R-:W-:Y:S01]  /*8140*/  LOP3.LUT R3, R33, UR14, R36, 0x96, !PT ;  /* 0x0000000e21037c12 */ /* 0x000fe2000f8e9624 */
[----:B------:R3:W-:Y:S01]  /*8150*/  MUFU.EX2 R149, R0 ;  /* 0x0000000000957308 */ /* 0x0007e20000000800 */
        /* <DEDUP_REMOVED lines=8> */
[----:B------:R-:W-:Y:S01]  /*81e0*/  IMAD.WIDE.U32 R8, R3, -0x2daee0ad, RZ ;  /* 0xd2511f5303087825 */ /* 0x000fe200078e00ff */
[C---:B------:R-:W-:Y:S01]  /*81f0*/  HMMA.16816.F32.BF16 R132, R4.reuse, R20, R132 ;  /* 0x000000140484723c */ /* 0x040fe20000041884 */
[----:B------:R-:W1:Y:S02]  /*8200*/  LDSM.16.MT88.4 R20, [R197+0x17000] ;  /* 0x01700000c514783b */ /* 0x000e640000004200 */
[----:B---3--:R-:W-:Y:S01]  /*8210*/  FFMA.FTZ R0, R29, c[0x0][0x23c], -R13 ;  /* 0x00008f001d007a23 */ /* 0x008fe2000001080d */
[----:B------:R-:W-:Y:S01]  /*8220*/  MOV R83, R143 ;  /* 0x0000008f00537202 */ /* 0x000fe20000000f00 */
[----:B------:R-:W3:Y:S01]  /*8230*/  LDSM.16.MT88.4 R28, [R198+0x17000] ;  /* 0x01700000c61c783b */ /* 0x000ee20000004200 */
[----:B------:R-:W-:Y:S01]  /*8240*/  FFMA.FTZ R3, R141, c[0x0][0x23c], -R12 ;  /* 0x00008f008d037a23 */ /* 0x000fe2000001080c */
[----:B------:R4:W-:Y:S01]  /*8250*/  MUFU.EX2 R35, R0 ;  /* 0x0000000000237308 */ /* 0x0009e20000000800 */
[----:B------:R-:W-:Y:S02]  /*8260*/  IMAD.MOV.U32 R178, RZ, RZ, R185 ;  /* 0x000000ffffb27224 */ /* 0x000fe400078e00b9 */
[----:B------:R-:W-:Y:S01]  /*8270*/  IMAD.MOV.U32 R129, RZ, RZ, R176 ;  /* 0x000000ffff817224 */ /* 0x000fe200078e00b0 */
[----:B------:R-:W-:Y:S01]  /*8280*/  HMMA.16816.F32.BF16 R184, R4, R10, R72 ;  /* 0x0000000a04b8723c */ /* 0x000fe20000041848 */
[----:B------:R-:W-:-:S02]  /*8290*/  IMAD.MOV.U32 R112, RZ, RZ, R142 ;  /* 0x000000ffff707224 */ /* 0x000fc400078e008e */
[----:B------:R-:W-:Y:S01]  /*82a0*/  IMAD.MOV.U32 R136, RZ, RZ, R137 ;  /* 0x000000ffff887224 */ /* 0x000fe200078e0089 */
[----:B------:R2:W-:Y:S01]  /*82b0*/  MUFU.EX2 R32, R3 ;  /* 0x0000000300207308 */ /* 0x0005e20000000800 */
[----:B------:R-:W-:Y:S01]  /*82c0*/  IMAD.MOV.U32 R137, RZ, RZ, R138 ;  /* 0x000000ffff897224 */ /* 0x000fe200078e008a */
[----:B------:R-:W-:Y:S01]  /*82d0*/  MOV R138, R139 ;  /* 0x0000008b008a7202 */ /* 0x000fe20000000f00 */
[----:B------:R-:W-:Y:S01]  /*82e0*/  IMAD.MOV.U32 R130, RZ, RZ, R177 ;  /* 0x000000ffff827224 */ /* 0x000fe200078e00b1 */
[C---:B------:R-:W-:Y:S01]  /*82f0*/  LOP3.LUT R10, R8.reuse, 0xffff, RZ, 0xc0, !PT ;  /* 0x0000ffff080a7812 */ /* 0x040fe200078ec0ff */
[----:B----4-:R-:W-:Y:S01]  /*8300*/  FFMA.FTZ R0, R159, c[0x0][0x23c], -R13 ;  /* 0x00008f009f007a23 */ /* 0x010fe2000001080d */
[----:B------:R-:W-:Y:S01]  /*8310*/  LOP3.LUT R15, R8, 0xff, RZ, 0xc0, !PT ;  /* 0x000000ff080f7812 */ /* 0x000fe200078ec0ff */
[----:B------:R-:W-:Y:S01]  /*8320*/  IMAD.MOV.U32 R159, RZ, RZ, R140 ;  /* 0x000000ffff9f7224 */ /* 0x000fe200078e008c */
[----:B--2---:R-:W-:Y:S01]  /*8330*/  HMMA.16816.F32.BF16 R172, R4, R18, R64 ;  /* 0x0000001204ac723c */ /* 0x004fe20000041840 */
[----:B------:R2:W-:Y:S01]  /*8340*/  MUFU.EX2 R33, R0 ;  /* 0x0000000000217308 */ /* 0x0005e20000000800 */
[----:B------:R-:W-:Y:S01]  /*8350*/  IMAD.MOV.U32 R139, RZ, RZ, R14 ;  /* 0x000000ffff8b7224 */ /* 0x000fe200078e000e */
[----:B------:R-:W-:Y:S01]  /*8360*/  SHF.R.U32.HI R13, RZ, 0x10, R8 ;  /* 0x00000010ff0d7819 */ /* 0x000fe20000011608 */
[----:B------:R-:W-:Y:S01]  /*8370*/  LDSM.16.MT88.4 R72, [R197+0x13800] ;  /* 0x01380000c548783b */ /* 0x000fe20000004200 */
[----:B------:R-:W-:-:S03]  /*8380*/  FFMA.FTZ R3, R129, c[0x0][0x23c], -R12 ;  /* 0x00008f0081037a23 */ /* 0x000fc6000001080c */
[C---:B------:R-:W-:Y:S01]  /*8390*/  HMMA.16816.F32.BF16 R140, R4.reuse, R24, R40 ;  /* 0x00000018048c723c */ /* 0x040fe20000041828 */
[----:B------:R-:W4:Y:S01]  /*83a0*/  LDSM.16.MT88.4 R40, [R197+0x11800] ;  /* 0x01180000c528783b */ /* 0x000f220000004200 */
[----:B------:R-:W-:Y:S01]  /*83b0*/  SHF.R.U32.HI R14, RZ, 0x18, R8 ;  /* 0x00000018ff0e7819 */ /* 0x000fe20000011608 */
[----:B------:R-:W-:Y:S01]  /*83c0*/  IMAD.MOV.U32 R113, RZ, RZ, R130 ;  /* 0x000000ffff717224 */ /* 0x000fe200078e0082 */
[----:B------:R-:W-:Y:S01]  /*83d0*/  SHF.R.U32.HI R8, RZ, 0x8, R10 ;  /* 0x00000008ff087819 */ /* 0x000fe2000001160a */
[----:B------:R1:W1:Y:S03]  /*83e0*/  MUFU.EX2 R19, R3 ;  /* 0x0000000300137308 */ /* 0x0002660000000800 */
[----:B------:R-:W-:Y:S01]  /*83f0*/  HMMA.16816.F32.BF16 R180, R4, R16, R68 ;  /* 0x0000001004b4723c */ /* 0x000fe20000041844 */
[----:B--2---:R-:W-:Y:S01]  /*8400*/  LOP3.LUT R0, R9, UR7, R34, 0x96, !PT ;  /* 0x0000000709007c12 */ /* 0x004fe2000f8e9622 */
[----:B------:R-:W-:Y:S01]  /*8410*/  LDSM.16.MT88.4 R64, [R196+0x13800] ;  /* 0x01380000c440783b */ /* 0x000fe20000004200 */
[----:B------:R-:W-:Y:S01]  /*8420*/  LOP3.LUT R10, R13, 0xff, RZ, 0xc0, !PT ;  /* 0x000000ff0d0a7812 */ /* 0x000fe200078ec0ff */
[----:B------:R-:W-:Y:S01]  /*8430*/  FFMA.FTZ R9, R83, c[0x0][0x23c], -R12 ;  /* 0x00008f0053097a23 */ /* 0x000fe2000001080c */
[----:B------:R-:W-:-:S02]  /*8440*/  SHF.R.U32.HI R11, RZ, 0x10, R0 ;  /* 0x00000010ff0b7819 */ /* 0x000fc40000011600 */
[----:B------:R-:W-:Y:S01]  /*8450*/  PRMT R13, R15, 0x5410, R8 ;  /* 0x000054100f0d7816 */ /* 0x000fe20000000008 */
[----:B------:R-:W-:Y:S01]  /*8460*/  FFMA.FTZ R8, R113, c[0x0][0x23c], -R12 ;  /* 0x00008f0071087a23 */ /* 0x000fe2000001080c */
[C---:B------:R-:W-:Y:S02]  /*8470*/  LOP3.LUT R17, R0.reuse, 0xff, RZ, 0xc0, !PT ;  /* 0x000000ff00117812 */ /* 0x040fe400078ec0ff */
[----:B-1----:R-:W-:Y:S02]  /*8480*/  LOP3.LUT R3, R0, 0xffff, RZ, 0xc0, !PT ;  /* 0x0000ffff00037812 */ /* 0x002fe400078ec0ff */
[----:B------:R-:W-:Y:S02]  /*8490*/  SHF.R.U32.HI R16, RZ, 0x18, R0 ;  /* 0x00000018ff107819 */ /* 0x000fe40000011600 */
[----:B------:R-:W-:Y:S01]  /*84a0*/  SHF.R.U32.HI R0, RZ, 0x8, R3 ;  /* 0x00000008ff007819 */ /* 0x000fe20000011603 */
[----:B------:R1:W-:Y:S01]  /*84b0*/  MUFU.EX2 R18, R9 ;  /* 0x0000000900127308 */ /* 0x0003e20000000800 */
[----:B------:R-:W-:Y:S01]  /*84c0*/  LOP3.LUT R3, R11, 0xff, RZ, 0xc0, !PT ;  /* 0x000000ff0b037812 */ /* 0x000fe200078ec0ff */
[----:B------:R-:W-:Y:S01]  /*84d0*/  IMAD.MOV.U32 R129, RZ, RZ, R160 ;  /* 0x000000ffff817224 */ /* 0x000fe200078e00a0 */
[----:B------:R-:W-:Y:S01]  /*84e0*/  MOV R81, R112 ;  /* 0x0000007000517202 */ /* 0x000fe20000000f00 */
[----:B------:R-:W-:Y:S01]  /*84f0*/  IMAD.MOV.U32 R160, RZ, RZ, R159 ;  /* 0x000000ffffa07224 */ /* 0x000fe200078e009f */
[----:B------:R-:W-:-:S03]  /*8500*/  PRMT R0, R17, 0x5410, R0 ;  /* 0x0000541011007816 */ /* 0x000fc60000000000 */
[----:B------:R2:W2:Y:S01]  /*8510*/  MUFU.EX2 R12, R8 ;  /* 0x00000008000c7308 */ /* 0x0004a20000000800 */
[----:B------:R-:W-:Y:S01]  /*8520*/  PRMT R3, R3, 0x5410, R16 ;  /* 0x0000541003037816 */ /* 0x000fe20000000010 */
[--C-:B------:R-:W-:Y:S01]  /*8530*/  HSET2.LE.AND R0, R0, R81.reuse, PT ;  /* 0x0000005100007233 */ /* 0x100fe20003803000 */
[----:B------:R-:W-:Y:S01]  /*8540*/  MOV R83, R164 ;  /* 0x000000a400537202 */ /* 0x000fe20000000f00 */
[----:B------:R-:W-:Y:S01]  /*8550*/  IMAD.MOV.U32 R164, RZ, RZ, R160 ;  /* 0x000000ffffa47224 */ /* 0x000fe200078e00a0 */
[----:B------:R-:W-:Y:S01]  /*8560*/  PRMT R11, R10, 0x5410, R14 ;  /* 0x000054100a0b7816 */ /* 0x000fe2000000000e */
[----:B------:R-:W-:Y:S01]  /*8570*/  IMAD.MOV.U32 R112, RZ, RZ, R165 ;  /* 0x000000ffff707224 */ /* 0x000fe200078e00a5 */
[----:B------:R-:W-:Y:S01]  /*8580*/  MOV R113, R166 ;  /* 0x000000a600717202 */ /* 0x000fe20000000f00 */
[----:B------:R-:W-:Y:S01]  /*8590*/  IMAD.MOV.U32 R166, RZ, RZ, R162 ;  /* 0x000000ffffa67224 */ /* 0x000fe200078e00a2 */
[----:B------:R-:W-:Y:S01]  /*85a0*/  MOV R165, R161 ;  /* 0x000000a100a57202 */ /* 0x000fe20000000f00 */
[----:B------:R-:W-:Y:S01]  /*85b0*/  IMAD.MOV.U32 R16, RZ, RZ, R164 ;  /* 0x000000ffff107224 */ /* 0x000fe200078e00a4 */
[----:B-1----:R-:W-:Y:S01]  /*85c0*/  F2FP.BF16.PACK_AB R9, R19, R32 ;  /* 0x000000201309723e */ /* 0x002fe200000010ff */
[--C-:B--2---:R-:W-:Y:S01]  /*85d0*/  HSET2.LE.AND R8, R3, R81.reuse, PT ;  /* 0x0000005103087233 */ /* 0x104fe20003803000 */
[----:B------:R-:W-:Y:S01]  /*85e0*/  F2FP.BF16.PACK_AB R3, R149, R150 ;  /* 0x000000969503723e */ /* 0x000fe200000010ff */
[----:B------:R-:W-:Y:S01]  /*85f0*/  HSET2.LE.AND R10, R13, R81, PT ;  /* 0x000000510d0a7233 */ /* 0x000fe20003803000 */
[----:B------:R-:W-:-:S02]  /*8600*/  MOV R13, R165 ;  /* 0x000000a5000d7202 */ /* 0x000fc40000000f00 */
[----:B------:R-:W-:Y:S01]  /*8610*/  LOP3.LUT R164, R0, R3, RZ, 0xc0, !PT ;  /* 0x0000000300a47212 */ /* 0x000fe200078ec0ff */
[----:B------:R-:W-:Y:S01]  /*8620*/  HSET2.LE.AND R11, R11, R81, PT ;  /* 0x000000510b0b7233 */ /* 0x000fe20003803000 */
[----:B------:R-:W-:Y:S02]  /*8630*/  F2FP.BF16.PACK_AB R0, R33, R35 ;  /* 0x000000232100723e */ /* 0x000fe400000010ff */
[----:B------:R-:W-:Y:S02]  /*8640*/  LOP3.LUT R165, R8, R9, RZ, 0xc0, !PT ;  /* 0x0000000908a57212 */ /* 0x000fe400078ec0ff */
[----:B------:R-:W-:Y:S02]  /*8650*/  F2FP.BF16.PACK_AB R3, R12, R18 ;  /* 0x000000120c03723e */ /* 0x000fe400000010ff */
[----:B------:R-:W-:Y:S02]  /*8660*/  MOV R114, R158 ;  /* 0x0000009e00727202 */ /* 0x000fe40000000f00 */
[----:B------:R-:W-:-:S02]  /*8670*/  MOV R8, R166 ;  /* 0x000000a600087202 */ /* 0x000fc40000000f00 */
[----:B------:R-:W-:Y:S01]  /*8680*/  LOP3.LUT R166, R10, R0, RZ, 0xc0, !PT ;  /* 0x000000000aa67212 */ /* 0x000fe200078ec0ff */
[----:B------:R-:W-:Y:S01]  /*8690*/  IMAD.MOV.U32 R10, RZ, RZ, R167 ;  /* 0x000000ffff0a7224 */ /* 0x000fe200078e00a7 */
[----:B------:R-:W-:Y:S01]  /*86a0*/  LOP3.LUT R167, R11, R3, RZ, 0xc0, !PT ;  /* 0x000000030ba77212 */ /* 0x000fe200078ec0ff */
[----:B------:R-:W-:Y:S01]  /*86b0*/  IMAD.MOV.U32 R82, RZ, RZ, R114 ;  /* 0x000000ffff527224 */ /* 0x000fe200078e0072 */
[----:B------:R-:W-:Y:S02]  /*86c0*/  MOV R131, R178 ;  /* 0x000000b200837202 */ /* 0x000fe40000000f00 */
[----:B------:R-:W-:Y:S01]  /*86d0*/  MOV R114, R163 ;  /* 0x000000a300727202 */ /* 0x000fe20000000f00 */
[C---:B------:R-:W-:Y:S08]  /*86e0*/  HMMA.16816.F32.BF16 R176, R4.reuse, R20, R56 ;  /* 0x0000001404b0723c */ /* 0x040ff00000041838 */
[----:B------:R-:W-:Y:S01]  /*86f0*/  HMMA.16816.F32.BF16 R24, R4, R26, R44 ;  /* 0x0000001a0418723c */ /* 0x000fe2000004182c */
[----:B------:R-:W-:Y:S01]  /*8700*/  IMAD.MOV.U32 R115, RZ, RZ, R131 ;  /* 0x000000ffff737224 */ /* 0x000fe200078e0083 */
[----:B------:R-:W-:-:S06]  /*8710*/  MOV R130, R156 ;  /* 0x0000009c00827202 */ /* 0x000fcc0000000f00 */
[----:B---3--:R-:W-:Y:S01]  /*8720*/  HMMA.16816.F32.BF16 R160, R4, R28, R60 ;  /* 0x0000001c04a0723c */ /* 0x008fe2000004183c */
[----:B------:R-:W-:Y:S01]  /*8730*/  IMAD.MOV.U32 R34, RZ, RZ, R82 ;  /* 0x000000ffff227224 */ /* 0x000fe200078e0052 */
[----:B------:R-:W-:-:S06]  /*8740*/  MOV R15, R83 ;  /* 0x00000053000f7202 */ /* 0x000fcc0000000f00 */
[C---:B------:R-:W-:Y:S01]  /*8750*/  HMMA.16816.F32.BF16 R20, R4.reuse, R22, R48 ;  /* 0x000000160414723c */ /* 0x040fe20000041830 */
[----:B------:R-:W-:Y:S01]  /*8760*/  IMAD.MOV.U32 R131, RZ, RZ, R157 ;  /* 0x000000ffff837224 */ /* 0x000fe200078e009d */
[----:B------:R-:W1:Y:S04]  /*8770*/  LDSM.16.MT88.4 R48, [R199+0x11800] ;  /* 0x01180000c730783b */ /* 0x000e680000004200 */
[----:B------:R-:W2:Y:S02]  /*8780*/  LDSM.16.MT88.4 R156, [R196+0x11800] ;  /* 0x01180000c49c783b */ /* 0x000ea40000004200 */
[----:B------:R-:W-:Y:S02]  /*8790*/  HMMA.16816.F32.BF16 R28, R4, R30, R52 ;  /* 0x0000001e041c723c */ /* 0x000fe40000041834 */
[----:B------:R-:W-:Y:S04]  /*87a0*/  LDSM.16.MT88.4 R56, [R198+0x11800] ;  /* 0x01180000c638783b */ /* 0x000fe80000004200 */
[----:B------:R-:W-:Y:S01]  /*87b0*/  LDSM.16.MT88.4 R80, [R199+0x13800] ;  /* 0x01380000c750783b */ /* 0x000fe20000004200 */
[----:B------:R-:W-:Y:S01]  /*87c0*/  IMAD.MOV.U32 R5, RZ, RZ, R38 ;  /* 0x000000ffff057224 */ /* 0x000fe200078e0026 */
[----:B------:R-:W-:-:S02]  /*87d0*/  MOV R6, R39 ;  /* 0x0000002700067202 */ /* 0x000fc40000000f00 */
[C---:B----4-:R-:W-:Y:S08]  /*87e0*/  HMMA.16816.F32.BF16 R36, R164.reuse, R40, R84 ;  /* 0x00000028a424723c */ /* 0x050ff00000041854 */
[C---:B------:R-:W-:Y:S01]  /*87f0*/  HMMA.16816.F32.BF16 R40, R164.reuse, R42, R88 ;  /* 0x0000002aa428723c */ /* 0x040fe20000041858 */
        /* <DEDUP_REMOVED lines=10> */
[----:B------:R-:W-:Y:S04]  /*88a0*/  LDSM.16.MT88.4 R112, [R199+0x15800] ;  /* 0x01580000c770783b */ /* 0x000fe80000004200 */
[----:B------:R-:W-:Y:S03]  /*88b0*/  LDSM.16.MT88.4 R120, [R198+0x15800] ;  /* 0x01580000c678783b */ /* 0x000fe60000004200 */
[C---:B-1----:R-:W-:Y:S01]  /*88c0*/  HMMA.16816.F32.BF16 R44, R164.reuse, R48, R92 ;  /* 0x00000030a42c723c */ /* 0x042fe2000004185c */
[----:B------:R-:W-:Y:S07]  /*88d0*/  LDSM.16.MT88.4 R128, [R196+0x17800] ;  /* 0x01780000c480783b */ /* 0x000fee0000004200 */
[C---:B--2---:R-:W-:Y:S08]  /*88e0*/  HMMA.16816.F32.BF16 R152, R164.reuse, R156, R152 ;  /* 0x0000009ca498723c */ /* 0x044ff00000041898 */
[C---:B---3--:R-:W-:Y:S08]  /*88f0*/  HMMA.16816.F32.BF16 R84, R164.reuse, R88, R244 ;  /* 0x00000058a454723c */ /* 0x048ff000000418f4 */
[----:B------:R-:W-:Y:S07]  /*8900*/  HMMA.16816.F32.BF16 R88, R164, R90, R248 ;  /* 0x0000005aa458723c */ /* 0x000fee00000418f8 */
[----:B------:R-:W-:Y:S01]  /*8910*/  MOV R249, R5 ;  /* 0x0000000500f97202 */ /* 0x000fe20000000f00 */
[----:B------:R-:W-:Y:S01]  /*8920*/  IMAD.MOV.U32 R248, RZ, RZ, R4 ;  /* 0x000000fffff87224 */ /* 0x000fe200078e0004 */
[----:B------:R-:W-:Y:S01]  /*8930*/  MOV R251, R7 ;  /* 0x0000000700fb7202 */ /* 0x000fe20000000f00 */
[----:B------:R-:W-:-:S02]  /*8940*/  IMAD.MOV.U32 R250, RZ, RZ, R6 ;  /* 0x000000fffffa7224 */ /* 0x000fc400078e0006 */
[----:B------:R-:W-:Y:S01]  /*8950*/  FADD.FTZ R3, R3, R248 ;  /* 0x000000f803037221 */ /* 0x000fe20000010000 */
[----:B------:R-:W-:Y:S01]  /*8960*/  MOV R245, R137 ;  /* 0x0000008900f57202 */ /* 0x000fe20000000f00 */
[----:B------:R-:W-:Y:S02]  /*8970*/  FADD.FTZ R0, R0, R249 ;  /* 0x000000f900007221 */ /* 0x000fe40000010000 */
[----:B------:R-:W-:Y:S01]  /*8980*/  IMAD.MOV.U32 R244, RZ, RZ, R136 ;  /* 0x000000fffff47224 */ /* 0x000fe200078e0088 */
[----:B------:R-:W-:Y:S01]  /*8990*/  MOV R247, R139 ;  /* 0x0000008b00f77202 */ /* 0x000fe20000000f00 */
[----:B------:R-:W-:Y:S01]  /*89a0*/  FADD.FTZ R3, R250, R3 ;  /* 0x00000003fa037221 */ /* 0x000fe20000010000 */
[----:B------:R-:W-:Y:S01]  /*89b0*/  HMMA.16816.F32.BF16 R156, R164, R158, R76 ;  /* 0x0000009ea49c723c */ /* 0x000fe2000004184c */
[----:B------:R-:W-:Y:S01]  /*89c0*/  FADD.FTZ R0, R251, R0 ;  /* 0x00000000fb007221 */ /* 0x000fe20000010000 */
[----:B------:R-:W-:Y:S01]  /*89d0*/  LDSM.16.MT88.4 R4, [R198+0x17800] ;  /* 0x01780000c604783b */ /* 0x000fe20000004200 */
[----:B------:R-:W-:-:S02]  /*89e0*/  IMAD.MOV.U32 R246, RZ, RZ, R138 ;  /* 0x000000fffff67224 */ /* 0x000fc400078e008a */
[----:B------:R-:W-:Y:S01]  /*89f0*/  FADD.FTZ R3, R244, R3 ;  /* 0x00000003f4037221 */ /* 0x000fe20000010000 */
[----:B------:R-:W-:Y:S01]  /*8a00*/  LDSM.16.MT88.4 R136, [R197+0x17800] ;  /* 0x01780000c588783b */ /* 0x000fe20000004200 */
[----:B------:R-:W-:Y:S01]  /*8a10*/  FADD.FTZ R0, R245, R0 ;  /* 0x00000000f5007221 */ /* 0x000fe20000010000 */
[----:B------:R-:W-:Y:S01]  /*8a20*/  HMMA.16816.F32.BF16 R52, R164, R56, R100 ;  /* 0x00000038a434723c */ /* 0x000fe20000041864 */
[----:B------:R-:W-:Y:S02]  /*8a30*/  FADD.FTZ R3, R246, R3 ;  /* 0x00000003f6037221 */ /* 0x000fe40000010000 */
[----:B------:R-:W-:-:S05]  /*8a40*/  FADD.FTZ R0, R247, R0 ;  /* 0x00000000f7007221 */ /* 0x000fca0000010000 */
[----:B------:R-:W-:Y:S01]  /*8a50*/  HMMA.16816.F32.BF16 R76, R164, R80, R132 ;  /* 0x00000050a44c723c */ /* 0x000fe20000041884 */
[----:B------:R-:W-:-:S07]  /*8a60*/  FADD.FTZ R3, R11, R3 ;  /* 0x000000030b037221 */ /* 0x000fce0000010000 */
[----:B------:R-:W-:Y:S01]  /*8a70*/  HMMA.16816.F32.BF16 R48, R164, R50, R96 ;  /* 0x00000032a430723c */ /* 0x000fe20000041860 */
[----:B------:R-:W1:Y:S01]  /*8a80*/  LDSM.16.MT88.4 R96, [R196+0x15800] ;  /* 0x01580000c460783b */ /* 0x000e620000004200 */
[----:B------:R-:W-:-:S06]  /*8a90*/  FADD.FTZ R0, R10, R0 ;  /* 0x000000000a007221 */ /* 0x000fcc0000010000 */
[C---:B------:R-:W-:Y:S01]  /*8aa0*/  HMMA.16816.F32.BF16 R56, R164.reuse, R58, R104 ;  /* 0x0000003aa438723c */ /* 0x040fe20000041868 */
[----:B------:R-:W2:Y:S07]  /*8ab0*/  LDSM.16.MT88.4 R104, [R197+0x15800] ;  /* 0x01580000c568783b */ /* 0x000eae0000004200 */
[----:B------:R-:W-:Y:S01]  /*8ac0*/  HMMA.16816.F32.BF16 R80, R164, R82, R144 ;  /* 0x00000052a450723c */ /* 0x000fe20000041890 */
[----:B------:R-:W3:Y:S01]  /*8ad0*/  LDSM.16.MT88.4 R144, [R199+0x17800] ;  /* 0x01780000c790783b */ /* 0x000ee20000004200 */
        /* <DEDUP_REMOVED lines=13> */
[----:B------:R-:W-:Y:S01]  /*8bb0*/  FADD.FTZ R0, R32, R0 ;  /* 0x0000000020007221 */ /* 0x000fe20000010000 */
[----:B------:R-:W-:Y:S01]  /*8bc0*/  HMMA.16816.F32.BF16 R60, R164, R64, R108 ;  /* 0x00000040a43c723c */ /* 0x000fe2000004186c */
[----:B------:R-:W-:Y:S02]  /*8bd0*/  FADD.FTZ R248, R149, R3 ;  /* 0x0000000395f87221 */ /* 0x000fe40000010000 */
[----:B------:R-:W-:Y:S02]  /*8be0*/  FADD.FTZ R0, R19, R0 ;  /* 0x0000000013007221 */ /* 0x000fe40000010000 */
[----:B------:R-:W-:-:S03]  /*8bf0*/  FADD.FTZ R248, R35, R248 ;  /* 0x000000f823f87221 */ /* 0x000fc60000010000 */
[----:B------:R-:W-:Y:S01]  /*8c00*/  HMMA.16816.F32.BF16 R64, R164, R66, R116 ;  /* 0x00000042a440723c */ /* 0x000fe20000041874 */
[----:B------:R-:W-:-:S07]  /*8c10*/  FADD.FTZ R0, R18, R0 ;  /* 0x0000000012007221 */ /* 0x000fce0000010000 */
[----:B------:R-:W-:Y:S01]  /*8c20*/  HMMA.16816.F32.BF16 R72, R164, R74, R124 ;  /* 0x0000004aa448723c */ /* 0x000fe2000004187c */
[----:B------:R-:W-:Y:S02]  /*8c30*/  FADD.FTZ R248, R33, R248 ;  /* 0x000000f821f87221 */ /* 0x000fe40000010000 */
[----:B------:R-:W-:-:S05]  /*8c40*/  FADD.FTZ R249, R12, R0 ;  /* 0x000000000cf97221 */ /* 0x000fca0000010000 */
[C---:B-1----:R-:W-:Y:S08]  /*8c50*/  HMMA.16816.F32.BF16 R92, R164.reuse, R96, R240 ;  /* 0x00000060a45c723c */ /* 0x042ff000000418f0 */
[C---:B--2---:R-:W-:Y:S08]  /*8c60*/  HMMA.16816.F32.BF16 R100, R164.reuse, R104, R236 ;  /* 0x00000068a464723c */ /* 0x044ff000000418ec */
[C---:B------:R-:W-:Y:S08]  /*8c70*/  HMMA.16816.F32.BF16 R108, R164.reuse, R112, R224 ;  /* 0x00000070a46c723c */ /* 0x040ff000000418e0 */
[C---:B------:R-:W-:Y:S08]  /*8c80*/  HMMA.16816.F32.BF16 R116, R164.reuse, R120, R188 ;  /* 0x00000078a474723c */ /* 0x040ff000000418bc */
        /* <DEDUP_REMOVED lines=13> */
[----:B------:R-:W2:Y:S04]  /*8d60*/  LDL.LU R34, [R1+0x44] ;  /* 0x0000440001227983 */ /* 0x000ea80000300800 */
[----:B------:R-:W1:Y:S01]  /*8d70*/  S2R R3, SR_TID.X ;  /* 0x0000000000037919 */ /* 0x000e620000002100 */
[----:B------:R-:W-:-:S02]  /*8d80*/  USHF.R.S32.HI UR9, URZ, 0x1f, UR8 ;  /* 0x0000001f3f097899 */ /* 0x000fc40008011408 */
[----:B------:R-:W-:Y:S01]  /*8d90*/  ULDC.64 UR18, c[0x0][0x1b0] ;  /* 0x00006c0000127ab9 */ /* 0x000fe20000000a00 */
[----:B------:R-:W3:Y:S01]  /*8da0*/  LDL.64 R10, [R1] ;  /* 0x00000000010a7983 */ /* 0x000ee20000100a00 */
[----:B------:R-:W-:Y:S01]  /*8db0*/  UIMAD UR18, UR9, UR18, URZ ;  /* 0x00000012091272a4 */ /* 0x000fe2000f8e023f */
[----:B------:R-:W-:Y:S01]  /*8dc0*/  IMAD.U32 R6, RZ, RZ, UR8 ;  /* 0x00000008ff067e24 */ /* 0x000fe2000f8e00ff */
[----:B------:R-:W-:Y:S01]  /*8dd0*/  ULDC.64 UR6, c[0x0][0x1b8] ;  /* 0x00006e0000067ab9 */ /* 0x000fe20000000a00 */
[----:B------:R-:W-:Y:S01]  /*8de0*/  IMAD.U32 R0, RZ, RZ, UR8 ;  /* 0x00000008ff007e24 */ /* 0x000fe2000f8e00ff */
[----:B------:R-:W-:Y:S01]  /*8df0*/  UIMAD UR19, UR8, UR19, UR18 ;  /* 0x00000013081372a4 */ /* 0x000fe2000f8e0212 */
[----:B------:R-:W-:Y:S01]  /*8e00*/  IMAD.MOV.U32 R149, RZ, RZ, R2 ;  /* 0x000000ffff957224 */ /* 0x000fe200078e0002 */
[----:B------:R-:W-:Y:S01]  /*8e10*/  UIMAD UR9, UR9, UR6, URZ ;  /* 0x00000006090972a4 */ /* 0x000fe2000f8e023f */
[----:B------:R-:W4:Y:S01]  /*8e20*/  LDC.U8 R252, c[0x0][0x2d8] ;  /* 0x0000b600fffc7b82 */ /* 0x000f220000000000 */
[----:B------:R-:W-:-:S02]  /*8e30*/  UIADD3 UR18, UR15, 0x3f, URZ ;  /* 0x0000003f0f127890 */ /* 0x000fc4000fffe03f */
[----:B------:R-:W-:Y:S01]  /*8e40*/  UIMAD UR9, UR8, UR7, UR9 ;  /* 0x00000007080972a4 */ /* 0x000fe2000f8e0209 */
[--C-:B-----5:R-:W-:Y:S01]  /*8e50*/  SHF.R.S32.HI R233, RZ, 0x1f, R168.reuse ;  /* 0x0000001fffe97819 */ /* 0x120fe200000114a8 */
[----:B------:R-:W-:Y:S01]  /*8e60*/  USHF.R.S32.HI UR8, URZ, 0x1f, UR18 ;  /* 0x0000001f3f087899 */ /* 0x000fe20008011412 */
[----:B------:R-:W-:Y:S01]  /*8e70*/  IADD3 R238, P2, R168, 0x10, RZ ;  /* 0x00000010a8ee7810 */ /* 0x000fe20007f5e0ff */
[----:B------:R-:W-:Y:S01]  /*8e80*/  IMAD.MOV.U32 R232, RZ, RZ, R168 ;  /* 0x000000ffffe87224 */ /* 0x000fe200078e00a8 */
[----:B------:R-:W-:Y:S01]  /*8e90*/  ULDC.64 UR6, c[0x0][0x1a0] ;  /* 0x0000680000067ab9 */ /* 0x000fe20000000a00 */
[----:B------:R-:W-:Y:S01]  /*8ea0*/  IMAD.U32 R8, RZ, RZ, UR9 ;  /* 0x00000009ff087e24 */ /* 0x000fe2000f8e00ff */
[----:B------:R-:W-:Y:S01]  /*8eb0*/  ULEA.HI UR8, UR8, UR18, URZ, 0x6 ;  /* 0x0000001208087291 */ /* 0x000fe2000f8f303f */
[----:B-1----:R-:W-:Y:S01]  /*8ec0*/  LOP3.LUT R3, R3, 0x3, RZ, 0xc0, !PT ;  /* 0x0000000303037812 */ /* 0x002fe200078ec0ff */
[----:B------:R-:W-:Y:S01]  /*8ed0*/  UMOV UR34, URZ ;  /* 0x0000003f00227c82 */ /* 0x000fe20008000000 */
[--C-:B---3--:R-:W-:Y:S01]  /*8ee0*/  SHF.R.S32.HI R5, RZ, 0x1f, R10.reuse ;  /* 0x0000001fff057819 */ /* 0x108fe2000001140a */
[----:B------:R-:W-:Y:S01]  /*8ef0*/  IMAD.MOV.U32 R4, RZ, RZ, R10 ;  /* 0x000000ffff047224 */ /* 0x000fe200078e000a */
[----:B------:R-:W-:Y:S01]  /*8f00*/  ISETP.GE.AND P6, PT, R10, c[0x0][0x220], PT ;  /* 0x000088000a007a0c */ /* 0x000fe20003fc6270 */
[----:B--2---:R-:W-:Y:S01]  /*8f10*/  IMAD R3, R3, -0x2, R34 ;  /* 0xfffffffe03037824 */ /* 0x004fe200078e0222 */
[----:B----4-:R-:W-:Y:S01]  /*8f20*/  PRMT R252, R252, 0x7054, R252 ;  /* 0x00007054fcfc7816 */ /* 0x010fe200000000fc */
[----:B------:R-:W-:Y:S01]  /*8f30*/  IMAD.WIDE.U32 R6, R6, c[0x0][0x1b0], R4 ;  /* 0x00006c0006067a25 */ /* 0x000fe200078e0004 */
[----:B------:R-:W-:-:S03]  /*8f40*/  ULEA.HI.SX32 UR18, UR8, 0xfffffffd, 0x1a ;  /* 0xfffffffd08127891 */ /* 0x000fc6000f8fd23f */
[----:B------:R-:W-:Y:S01]  /*8f50*/  IMAD.WIDE.U32 R4, R0, c[0x0][0x1b8], R4 ;  /* 0x00006e0000047a25 */ /* 0x000fe200078e0004 */
[----:B------:R-:W-:Y:S01]  /*8f60*/  IADD3 R242, P1, R6, UR12, RZ ;  /* 0x0000000c06f27c10 */ /* 0x000fe2000ff3e0ff */
[----:B------:R-:W-:Y:S02]  /*8f70*/  USHF.L.U64.HI UR12, UR6, 0x4, UR7 ;  /* 0x00000004060c7899 */ /* 0x000fe40008010207 */
[----:B------:R-:W-:Y:S01]  /*8f80*/  IMAD.U32 R0, RZ, RZ, UR19 ;  /* 0x00000013ff007e24 */ /* 0x000fe2000f8e00ff */
[----:B------:R-:W-:-:S04]  /*8f90*/  IADD3 R240, P0, R4, UR26, RZ ;  /* 0x0000001a04f07c10 */ /* 0x000fc8000ff1e0ff */
[----:B------:R-:W-:Y:S01]  /*8fa0*/  IADD3.X R6, R0, UR10, R7, P1, !PT ;  /* 0x0000000a00067c10 */ /* 0x000fe20008ffe407 */
[----:B------:R-:W-:Y:S01]  /*8fb0*/  IMAD.U32 R0, RZ, RZ, UR15 ;  /* 0x0000000fff007e24 */ /* 0x000fe2000f8e00ff */
[----:B------:R-:W-:Y:S01]  /*8fc0*/  IADD3.X R4, R8, UR24, R5, P0, !PT ;  /* 0x0000001808047c10 */ /* 0x000fe200087fe405 */
[----:B------:R-:W-:Y:S01]  /*8fd0*/  IMAD.X R239, RZ, RZ, R233, P2 ;  /* 0x000000ffffef7224 */ /* 0x000fe200010e06e9 */
[----:B------:R-:W-:Y:S01]  /*8fe0*/  LEA R243, P1, R242, c[0x0][0x168], 0x1 ;  /* 0x00005a00f2f37a11 */ /* 0x000fe200078208ff */
[----:B------:R-:W-:Y:S01]  /*8ff0*/  USHF.L.U32 UR10, UR6, 0x4, URZ ;  /* 0x00000004060a7899 */ /* 0x000fe2000800063f */
[----:B------:R-:W-:Y:S01]  /*9000*/  IADD3 R0, R0, -UR16, R3 ;  /* 0x8000001000007c10 */ /* 0x000fe2000fffe003 */
[----:B------:R-:W-:Y:S01]  /*9010*/  IMAD.MOV.U32 R3, RZ, RZ, R148 ;  /* 0x000000ffff037224 */ /* 0x000fe200078e0094 */
[----:B------:R-:W-:Y:S01]  /*9020*/  LEA R241, P0, R240, c[0x0][0x170], 0x1 ;  /* 0x00005c00f0f17a11 */ /* 0x000fe200078008ff */
[----:B------:R-:W-:Y:S01]  /*9030*/  ULEA.HI.SX32 UR15, UR8, 0xfffffffe, 0x1a ;  /* 0xfffffffe080f7891 */ /* 0x000fe2000f8fd23f */
[----:B------:R-:W-:Y:S01]  /*9040*/  LEA.HI.X R242, R242, c[0x0][0x16c], R6, 0x1, P1 ;  /* 0x00005b00f2f27a11 */ /* 0x000fe200008f0c06 */
[----:B------:R1:W-:Y:S01]  /*9050*/  STL [R1+0x8], R0 ;  /* 0x0000080001007387 */ /* 0x0003e20000100800 */
[----:B------:R-:W-:-:S03]  /*9060*/  LEA.HI.X R240, R240, c[0x0][0x174], R4, 0x1, P0 ;  /* 0x00005d00f0f07a11 */ /* 0x000fc600000f0c04 */
[----:B------:R-:W2:Y:S04]  /*9070*/  LDL R13, [R1+0x18] ;  /* 0x00001800010d7983 */ /* 0x000ea80000100800 */
[----:B------:R-:W3:Y:S04]  /*9080*/  LDL R16, [R1+0xc] ;  /* 0x00000c0001107983 */ /* 0x000ee80000100800 */
[----:B------:R-:W4:Y:S04]  /*9090*/  LDL R17, [R1+0x1c] ;  /* 0x00001c0001117983 */ /* 0x000f280000100800 */
[----:B------:R-:W4:Y:S04]  /*90a0*/  LDL.LU R14, [R1+0x3c] ;  /* 0x00003c00010e7983 */ /* 0x000f280000300800 */
[----:B------:R-:W4:Y:S04]  /*90b0*/  LDL.LU R15, [R1+0x48] ;  /* 0x00004800010f7983 */ /* 0x000f280000300800 */
[----:B------:R-:W4:Y:S01]  /*90c0*/  LDL.LU R34, [R1+0x40] ;  /* 0x0000400001227983 */ /* 0x000f220000300800 */
[----:B------:R-:W-:-:S02]  /*90d0*/  IADD3 R236, P1, R168, 0x20, RZ ;  /* 0x00000020a8ec7810 */ /* 0x000fc40007f3e0ff */
[----:B------:R-:W-:-:S03]  /*90e0*/  IADD3 R234, P0, R168, 0x30, RZ ;  /* 0x00000030a8ea7810 */ /* 0x000fc60007f1e0ff */
[--C-:B------:R-:W-:Y:S02]  /*90f0*/  IMAD.X R237, RZ, RZ, R233.reuse, P1 ;  /* 0x000000ffffed7224 */ /* 0x100fe400008e06e9 */
[----:B------:R-:W-:Y:S01]  /*9100*/  IMAD.X R235, RZ, RZ, R233, P0 ;  /* 0x000000ffffeb7224 */ /* 0x000fe200000e06e9 */
[----:B--2---:R-:W-:Y:S02]  /*9110*/  ISETP.GE.AND P5, PT, R13, c[0x0][0x220], PT ;  /* 0x000088000d007a0c */ /* 0x004fe40003fa6270 */
[----:B---3--:R-:W-:Y:S02]  /*9120*/  ISETP.GE.AND P4, PT, R16, c[0x0][0x220], PT ;  /* 0x0000880010007a0c */ /* 0x008fe40003f86270 */
[----:B----4-:R-:W-:Y:S01]  /*9130*/  ISETP.GE.AND P3, PT, R17, c[0x0][0x220], PT ;  /* 0x0000880011007a0c */ /* 0x010fe20003f66270 */
[----:B------:R-:W-:-:S04]  /*9140*/  IMAD.WIDE.U32 R250, R14, -0x326172a9, RZ ;  /* 0xcd9e8d570efa7825 */ /* 0x000fc800078e00ff */
[----:B------:R-:W-:Y:S01]  /*9150*/  IMAD.WIDE.U32 R246, R15, -0x2daee0ad, RZ ;  /* 0xd2511f530ff67825 */ /* 0x000fe200078e00ff */
[----:B------:R-:W-:-:S05]  /*9160*/  LOP3.LUT R244, R251, R34, RZ, 0x3c, !PT ;  /* 0x00000022fbf47212 */ /* 0x000fca00078e3cff */
[----:B------:R-:W-:Y:S01]  /*9170*/  IMAD.WIDE.U32 R244, R244, -0x2daee0ad, RZ ;  /* 0xd2511f53f4f47825 */ /* 0x000fe200078e00ff */
[----:B-1----:R-:W-:Y:S05]  /*9180*/  BRA `(.L_x_724) ;  /* 0x000006e000007947 */ /* 0x002fea0003800000 */
.L_x_726:
        /* <DEDUP_REMOVED lines=27> */
[----:B------:R-:W-:Y:S02]  /*9340*/  @!P6 LEA R178, P2, R0, c[0x0][0x168], 0x1 ;  /* 0x00005a0000b2ea11 */ /* 0x000fe400078408ff */
[----:B------:R-:W-:Y:S01]  /*9350*/  IADD3.X R177, R150, UR25, RZ, P1, !PT ;  /* 0x0000001996b17c10 */ /* 0x000fe20008ffe4ff */
[----:B------:R-:W-:Y:S01]  /*9360*/  @!PT LDS RZ, [RZ] ;  /* 0x00000000fffff984 */ /* 0x000fe20000000800 */
[----:B------:R-:W-:Y:S01]  /*9370*/  @!PT LDS RZ, [RZ] ;  /* 0x00000000fffff984 */ /* 0x000fe20000000800 */
[----:B------:R-:W-:Y:S01]  /*9380*/  @!PT LDS RZ, [RZ] ;  /* 0x00000000fffff984 */ /* 0x000fe20000000800 */
[----:B------:R1:W-:Y:S01]  /*9390*/  @!P5 LDGSTS.E.BYPASS.LTC128B.128 [R222+0xa000], [R174.64+0x80] ;  /* 0x0a000080aededfae */ /* 0x0003e2000b901d54 */
[C---:B------:R-:W-:Y:S02]  /*93a0*/  IADD3 R148, P1, R0.reuse, UR27, RZ ;  /* 0x0000001b00947c10 */ /* 0x040fe4000ff3e0ff */
[----:B------:R-:W-:Y:S01]  /*93b0*/  @!P6 LEA.HI.X R179, R0, c[0x0][0x16c], R177, 0x1, P2 ;  /* 0x00005b0000b3ea11 */ /* 0x000fe200010f0cb1 */
[----:B------:R1:W-:Y:S01]  /*93c0*/  @P4 STS.128 [R222+0xc000], RZ ;  /* 0x00c000ffde004388 */ /* 0x0003e20000000c00 */
[----:B------:R-:W-:Y:S02]  /*93d0*/  IADD3.X R2, R177, UR25, RZ, P1, !PT ;  /* 0x00000019b1027c10 */ /* 0x000fe40008ffe4ff */
[C---:B------:R-:W-:Y:S01]  /*93e0*/  @!P6 LEA R176, P1, R148.reuse, c[0x0][0x168], 0x1 ;  /* 0x00005a0094b0ea11 */ /* 0x040fe200078208ff */
[----:B------:R-:W-:Y:S01]  /*93f0*/  @!PT LDS RZ, [RZ] ;  /* 0x00000000fffff984 */ /* 0x000fe20000000800 */
[----:B------:R-:W-:Y:S01]  /*9400*/  @!PT LDS RZ, [RZ] ;  /* 0x00000000fffff984 */ /* 0x000fe20000000800 */
[----:B------:R-:W-:Y:S01]  /*9410*/  @!PT LDS RZ, [RZ] ;  /* 0x00000000fffff984 */ /* 0x000fe20000000800 */
[----:B------:R1:W-:Y:S03]  /*9420*/  @!P4 LDGSTS.E.BYPASS.LTC128B.128 [R222+0xc000], [R174.64+0x100] ;  /* 0x0c000100aedecfae */ /* 0x0003e6000b901d54 */
        /* <DEDUP_REMOVED lines=68> */
.L_x_724:
[----:B------:R-:W2:Y:S01]  /*9870*/  LDL.64 R14, [R1+0x20] ;  /* 0x00002000010e7983 */ /* 0x000ea20000100a00 */
[----:B------:R-:W-:Y:S01]  /*9880*/  UIADD3 UR26, UR15, -UR34, URZ ;  /* 0x800000220f1a7290 */ /* 0x000fe2000fffe03f */
[----:B------:R-:W-:Y:S04]  /*9890*/  DEPBAR.LE SB0, 0x0 ;  /* 0x000080000000791a */ /* 0x000fe80000000000 */
[----:B------:R-:W3:Y:S01]  /*98a0*/  LDL R17, [R1+0x30] ;  /* 0x0000300001117983 */ /* 0x000ee20000100800 */
[----:B------:R-:W-:Y:S01]  /*98b0*/  IMAD.U32 R10, RZ, RZ, UR26 ;  /* 0x0000001aff0a7e24 */ /* 0x000fe2000f8e00ff */
[----:B------:R-:W-:Y:S01]  /*98c0*/  USHF.R.S32.HI UR8, URZ, 0x1f, UR26 ;  /* 0x0000001f3f087899 */ /* 0x000fe2000801141a */
[----:B------:R-:W-:Y:S01]  /*98d0*/  IMAD.U32 R2, RZ, RZ, UR26 ;  /* 0x0000001aff027e24 */ /* 0x000fe2000f8e00ff */
[----:B------:R-:W-:Y:S01]  /*98e0*/  BAR.SYNC.DEFER_BLOCKING 0x0 ;  /* 0x0000000000007b1d */ /* 0x000fe20000010000 */
[----:B------:R-:W-:Y:S01]  /*98f0*/  IMAD.U32 R8, RZ, RZ, UR26 ;  /* 0x0000001aff087e24 */ /* 0x000fe2000f8e00ff */
[----:B------:R-:W-:Y:S01]  /*9900*/  UIMAD UR8, UR8, UR6, URZ ;  /* 0x00000006080872a4 */ /* 0x000fe2000f8e023f */
[----:B------:R-:W-:Y:S01]  /*9910*/  LEA R10, P2, R10, R232, 0x6 ;  /* 0x000000e80a0a7211 */ /* 0x000fe200078430ff */
[----:B------:R-:W-:Y:S01]  /*9920*/  UIMAD.WIDE.U32 UR36, UR26, UR6, URZ ;  /* 0x000000061a2472a5 */ /* 0x000fe2000f8e003f */
[----:B------:R-:W-:Y:S01]  /*9930*/  IMAD.U32 R0, RZ, RZ, UR26 ;  /* 0x0000001aff007e24 */ /* 0x000fe2000f8e00ff */
[----:B------:R-:W-:Y:S01]  /*9940*/  UIMAD UR8, UR26, UR7, UR8 ;  /* 0x000000071a0872a4 */ /* 0x000fe2000f8e0208 */
[----:B------:R-:W-:Y:S01]  /*9950*/  LEA.HI.X.SX32 R11, R2, R233, 0x6, P2 ;  /* 0x000000e9020b7211 */ /* 0x000fe200010f36ff */
[----:B------:R-:W-:Y:S01]  /*9960*/  IMAD.WIDE.U32 R18, R10, c[0x0][0x1a0], RZ ;  /* 0x000068000a127a25 */ /* 0x000fe200078e00ff */
[----:B------:R-:W-:Y:S01]  /*9970*/  LEA R8, P1, R8, R238, 0x6 ;  /* 0x000000ee08087211 */ /* 0x000fe200078230ff */
[----:B------:R-:W-:Y:S02]  /*9980*/  UIADD3 UR8, UR37, UR8, URZ ;  /* 0x0000000825087290 */ /* 0x000fe4000fffe03f */
[----:B------:R-:W-:Y:S01]  /*9990*/  IMAD.U32 R12, RZ, RZ, UR36 ;  /* 0x00000024ff0c7e24 */ /* 0x000fe2000f8e00ff */
[----:B------:R-:W-:Y:S01]  /*99a0*/  LEA.HI.X.SX32 R9, R0, R239, 0x6, P1 ;  /* 0x000000ef00097211 */ /* 0x000fe200008f36ff */
[----:B------:R-:W-:Y:S02]  /*99b0*/  IMAD R0, R11, c[0x0][0x1a0], RZ ;  /* 0x000068000b007a24 */ /* 0x000fe400078e02ff */
[----:B------:R-:W-:Y:S02]  /*99c0*/  IMAD.U32 R6, RZ, RZ, UR26 ;  /* 0x0000001aff067e24 */ /* 0x000fe4000f8e00ff */
[----:B------:R-:W-:Y:S02]  /*99d0*/  IMAD R0, R10, c[0x0][0x1a4], R0 ;  /* 0x000069000a007a24 */ /* 0x000fe400078e0200 */
[----:B------:R-:W-:Y:S01]  /*99e0*/  IMAD.U32 R4, RZ, RZ, UR26 ;  /* 0x0000001aff047e24 */ /* 0x000fe2000f8e00ff */
[----:B------:R-:W-:Y:S01]  /*99f0*/  LEA R6, P0, R6, R236, 0x6 ;  /* 0x000000ec06067211 */ /* 0x000fe200078030ff */
[----:B------:R-:W-:Y:S01]  /*9a00*/  IMAD.IADD R0, R19, 0x1, R0 ;  /* 0x0000000113007824 */ /* 0x000fe200078e0200 */
[----:B------:R-:W-:Y:S01]  /*9a10*/  @P6 STS.128 [R222+0x10000], RZ ;  /* 0x010000ffde006388 */ /* 0x000fe20000000c00 */
[----:B------:R-:W-:Y:S01]  /*9a20*/  IMAD.U32 R5, RZ, RZ, UR26 ;  /* 0x0000001aff057e24 */ /* 0x000fe2000f8e00ff */
[----:B------:R-:W-:Y:S01]  /*9a30*/  LEA R4, P1, R4, R234, 0x6 ;  /* 0x000000ea04047211 */ /* 0x000fe200078230ff */
[----:B------:R-:W-:Y:S02]  /*9a40*/  IMAD.U32 R16, RZ, RZ, UR26 ;  /* 0x0000001aff107e24 */ /* 0x000fe4000f8e00ff */
[----:B------:R-:W-:Y:S01]  /*9a50*/  IMAD R2, R9, c[0x0][0x1a0], RZ ;  /* 0x0000680009027a24 */ /* 0x000fe200078e02ff */
[----:B------:R-:W-:Y:S01]  /*9a60*/  LEA.HI.X.SX32 R7, R5, R237, 0x6, P0 ;  /* 0x000000ed05077211 */ /* 0x000fe200000f36ff */
[----:B------:R-:W-:Y:S01]  /*9a70*/  IMAD.U32 R13, RZ, RZ, UR37 ;  /* 0x00000025ff0d7e24 */ /* 0x000fe2000f8e00ff */
[----:B------:R-:W-:Y:S01]  /*9a80*/  LEA.HI.X.SX32 R5, R16, R235, 0x6, P1 ;  /* 0x000000eb10057211 */ /* 0x000fe200008f36ff */
[----:B------:R-:W-:Y:S02]  /*9a90*/  IMAD R2, R8, c[0x0][0x1a4], R2 ;  /* 0x0000690008027a24 */ /* 0x000fe400078e0202 */
[----:B------:R-:W-:Y:S02]  /*9aa0*/  IMAD R7, R7, c[0x0][0x1a0], RZ ;  /* 0x0000680007077a24 */ /* 0x000fe400078e02ff */
[----:B------:R-:W-:Y:S02]  /*9ab0*/  IMAD R5, R5, c[0x0][0x1a0], RZ ;  /* 0x0000680005057a24 */ /* 0x000fe400078e02ff */
[----:B------:R-:W-:Y:S02]  /*9ac0*/  IMAD R7, R6, c[0x0][0x1a4], R7 ;  /* 0x0000690006077a24 */ /* 0x000fe400078e0207 */
[C---:B------:R-:W-:Y:S04]  /*9ad0*/  IMAD.WIDE.U32 R20, R4.reuse, c[0x0][0x1a0], RZ ;  /* 0x0000680004147a25 */ /* 0x040fe800078e00ff */
[----:B------:R-:W-:Y:S04]  /*9ae0*/  IMAD R4, R4, c[0x0][0x1a4], R5 ;  /* 0x0000690004047a24 */ /* 0x000fe800078e0205 */
[----:B------:R-:W-:Y:S02]  /*9af0*/  IMAD.IADD R4, R21, 0x1, R4 ;  /* 0x0000000115047824 */ /* 0x000fe400078e0204 */
[----:B--2---:R-:W-:Y:S01]  /*9b00*/  IMAD.U32 R15, RZ, RZ, UR8 ;  /* 0x00000008ff0f7e24 */ /* 0x004fe2000f8e00ff */
[C---:B------:R-:W-:Y:S01]  /*9b10*/  LEA R14, P2, R12.reuse, R14, 0x6 ;  /* 0x0000000e0c0e7211 */ /* 0x040fe200078430ff */
[----:B------:R-:W-:Y:S03]  /*9b20*/  UIADD3 UR8, UR18, -UR34, URZ ;  /* 0x8000002212087290 */ /* 0x000fe6000fffe03f */
[----:B---3--:R-:W-:Y:S01]  /*9b30*/  LEA.HI.X R15, R12, R17, R15, 0x6, P2 ;  /* 0x000000110c0f7211 */ /* 0x008fe200010f340f */
[----:B------:R-:W-:Y:S01]  /*9b40*/  IMAD.WIDE.U32 R16, R8, c[0x0][0x1a0], RZ ;  /* 0x0000680008107a25 */ /* 0x000fe200078e00ff */
[-C--:B------:R-:W-:Y:S03]  /*9b50*/  LEA R10, P2, R18, R241.reuse, 0x1 ;  /* 0x000000f1120a7211 */ /* 0x080fe600078408ff */
[----:B------:R-:W-:Y:S01]  /*9b60*/  IMAD.WIDE.U32 R12, R6, c[0x0][0x1a0], RZ ;  /* 0x00006800060c7a25 */ /* 0x000fe200078e00ff */
[-C--:B------:R-:W-:Y:S02]  /*9b70*/  LEA.HI.X R11, R18, R240.reuse, R0, 0x1, P2 ;  /* 0x000000f0120b7211 */ /* 0x080fe400010f0c00 */
[----:B------:R-:W-:Y:S01]  /*9b80*/  @!P6 LEA R18, P2, R14, c[0x0][0x170], 0x1 ;  /* 0x00005c000e12ea11 */ /* 0x000fe200078408ff */
[----:B------:R-:W-:Y:S01]  /*9b90*/  IMAD.IADD R2, R17, 0x1, R2 ;  /* 0x0000000111027824 */ /* 0x000fe200078e0202 */
[-C--:B------:R-:W-:Y:S01]  /*9ba0*/  LEA R8, P1, R16, R241.reuse, 0x1 ;  /* 0x000000f110087211 */ /* 0x080fe200078208ff */
[----:B------:R-:W-:Y:S01]  /*9bb0*/  IMAD.IADD R7, R13, 0x1, R7 ;  /* 0x000000010d077824 */ /* 0x000fe200078e0207 */
[----:B------:R-:W-:Y:S02]  /*9bc0*/  @!P6 LEA.HI.X R19, R14, c[0x0][0x174], R15, 0x1, P2 ;  /* 0x00005d000e13ea11 */ /* 0x000fe400010f0c0f */
[-C--:B------:R-:W-:Y:S02]  /*9bd0*/  LEA R6, P0, R12, R241.reuse, 0x1 ;  /* 0x000000f10c067211 */ /* 0x080fe400078008ff */
[-C--:B------:R-:W-:Y:S01]  /*9be0*/  LEA.HI.X R9, R16, R240.reuse, R2, 0x1, P1 ;  /* 0x000000f010097211 */ /* 0x080fe200008f0c02 */
[----:B------:R-:W-:Y:S01]  /*9bf0*/  @!PT LDS RZ, [RZ] ;  /* 0x00000000fffff984 */ /* 0x000fe20000000800 */
[----:B------:R-:W-:Y:S01]  /*9c00*/  @!PT LDS RZ, [RZ] ;  /* 0x00000000fffff984 */ /* 0x000fe20000000800 */
[----:B------:R-:W-:Y:S01]  /*9c10*/  @!PT LDS RZ, [RZ] ;  /* 0x00000000fffff984 */ /* 0x000fe20000000800 */
[----:B------:R1:W-:Y:S01]  /*9c20*/  @!P6 LDGSTS.E.BYPASS.LTC128B.128 [R222+0x10000], [R18.64] ;  /* 0x1000000012deefae */ /* 0x0003e2000b901d54 */
[-C--:B------:R-:W-:Y:S02]  /*9c30*/  LEA.HI.X R7, R12, R240.reuse, R7, 0x1, P0 ;  /* 0x000000f00c077211 */ /* 0x080fe400000f0c07 */
[----:B------:R-:W-:Y:S01]  /*9c40*/  LEA R12, P0, R20, R241, 0x1 ;  /* 0x000000f1140c7211 */ /* 0x000fe200078008ff */
[----:B------:R-:W-:Y:S01]  /*9c50*/  @P5 STS.128 [R222+0x12000], RZ ;  /* 0x012000ffde005388 */ /* 0x000fe20000000c00 */
[----:B------:R-:W-:Y:S02]  /*9c60*/  IADD3 R2, P1, R14, UR10, RZ ;  /* 0x0000000a0e027c10 */ /* 0x000fe4000ff3e0ff */
[----:B------:R-:W-:Y:S01]  /*9c70*/  LEA.HI.X R13, R20, R240, R4, 0x1, P0 ;  /* 0x000000f0140d7211 */ /* 0x000fe200000f0c04 */
[----:B------:R-:W-:Y:S01]  /*9c80*/  @!PT LDS RZ, [RZ] ;  /* 0x00000000fffff984 */ /* 0x000fe20000000800 */
[----:B------:R-:W-:Y:S01]  /*9c90*/  @!PT LDS RZ, [RZ] ;  /* 0x00000000fffff984 */ /* 0x000fe20000000800 */
[----:B------:R-:W-:Y:S01]  /*9ca0*/  @!PT LDS RZ, [RZ] ;  /* 0x00000000fffff984 */ /* 0x000fe20000000800 */
[----:B------:R2:W-:Y:S01]  /*9cb0*/  @!P5 LDGSTS.E.BYPASS.LTC128B.128 [R222+0x12000], [R10.64+0x80] ;  /* 0x120000800adedfae */ /* 0x0005e2000b901d54 */
[C---:B------:R-:W-:Y:S02]  /*9cc0*/  @!P6 LEA R16, P2, R2.reuse, c[0x0][0x170], 0x1 ;  /* 0x00005c000210ea11 */ /* 0x040fe400078408ff */
[----:B------:R-:W-:Y:S01]  /*9cd0*/  IADD3.X R4, R15, UR12, RZ, P1, !PT ;  /* 0x0000000c0f047c10 */ /* 0x000fe20008ffe4ff */
[----:B------:R-:W-:Y:S01]  /*9ce0*/  @P4 STS.128 [R222+0x14000], RZ ;  /* 0x014000ffde004388 */ /* 0x000fe20000000c00 */
        /* <DEDUP_REMOVED lines=15> */
[C---:B------:R-:W-:Y:S01]  /*9de0*/  @!P6 LEA R4, P0, R5.reuse, c[0x0][0x170], 0x1 ;  /* 0x00005c000504ea11 */ /* 0x040fe200078008ff */
[----:B------:R-:W-:Y:S01]  /*9df0*/  IMAD.U32 R0, RZ, RZ, UR8 ;  /* 0x00000008ff007e24 */ /* 0x000fe2000f8e00ff */
[----:B------:R-:W-:Y:S01]  /*9e00*/  IADD3.X R20, R2, UR12, RZ, P1, !PT ;  /* 0x0000000c02147c10 */ /* 0x000fe20008ffe4ff */
[----:B------:R-:W-:Y:S03]  /*9e10*/  @P6 STS.128 [R222+0x10800], RZ ;  /* 0x010800ffde006388 */ /* 0x000fe60000000c00 */
[----:B------:R-:W-:Y:S01]  /*9e20*/  @!P6 LEA.HI.X R5, R5, c[0x0][0x174], R20, 0x1, P0 ;  /* 0x00005d000505ea11 */ /* 0x000fe200000f0c14 */
        /* <DEDUP_REMOVED lines=64> */
[----:B------:R-:W2:Y:S04]  /*a230*/  LDSM.16.M88.4 R168, [R151+0x9800] ;  /* 0x0098000097a8783b */ /* 0x000ea80000000200 */
[----:B------:R-:W-:Y:S04]  /*a240*/  LDSM.16.M88.4 R172, [R203] ;  /* 0x00000000cbac783b */ /* 0x000fe80000000200 */
[----:B------:R-:W5:Y:S04]  /*a250*/  LDSM.16.M88.4 R176, [R206] ;  /* 0x00000000ceb0783b */ /* 0x000f680000000200 */
[----:B------:R-:W1:Y:S04]  /*a260*/  LDSM.16.M88.4 R180, [R221] ;  /* 0x00000000ddb4783b */ /* 0x000e680000000200 */
[----:B------:R-:W1:Y:S04]  /*a270*/  LDSM.16.M88.4 R184, [R220] ;  /* 0x00000000dcb8783b */ /* 0x000e680000000200 */
        /* <DEDUP_REMOVED lines=36> */
[----:B------:R-:W4:Y:S03]  /*a4c0*/  LDSM.16.M88.4 R184, [R151+0xa000] ;  /* 0x00a0000097b8783b */ /* 0x000f260000000200 */
[C---:B-----5:R-:W-:Y:S08]  /*a4d0*/  HMMA.16816.F32.BF16 R4, R172.reuse, R188, R4 ;  /* 0x000000bcac04723c */ /* 0x060ff00000041804 */
[C---:B------:R-:W-:Y:S01]  /*a4e0*/  HMMA.16816.F32.BF16 R8, R172.reuse, R190, R8 ;  /* 0x000000beac08723c */ /* 0x040fe20000041808 */
[----:B------:R-:W5:Y:S07]  /*a4f0*/  LDSM.16.M88.4 R188, [R151+0xa800] ;  /* 0x00a8000097bc783b */ /* 0x000f6e0000000200 */
        /* <DEDUP_REMOVED lines=9> */
[----:B------:R-:W3:Y:S03]  /*a590*/  LDSM.16.M88.4 R180, [R218] ;  /* 0x00000000dab4783b */ /* 0x000ee60000000200 */
[C---:B----4-:R-:W-:Y:S08]  /*a5a0*/  HMMA.16816.F32.BF16 R4, R168.reuse, R184, R4 ;  /* 0x000000b8a804723c */ /* 0x050ff00000041804 */
[C---:B------:R-:W-:Y:S01]  /*a5b0*/  HMMA.16816.F32.BF16 R8, R168.reuse, R186, R8 ;  /* 0x000000baa808723c */ /* 0x040fe20000041808 */
[----:B------:R-:W4:Y:S07]  /*a5c0*/  LDSM.16.M88.4 R184, [R217] ;  /* 0x00000000d9b8783b */ /* 0x000f2e0000000200 */
[C---:B-----5:R-:W-:Y:S08]  /*a5d0*/  HMMA.16816.F32.BF16 R12, R168.reuse, R188, R12 ;  /* 0x000000bca80c723c */ /* 0x060ff0000004180c */
[C---:B------:R-:W-:Y:S01]  /*a5e0*/  HMMA.16816.F32.BF16 R16, R168.reuse, R190, R16 ;  /* 0x000000bea810723c */ /* 0x040fe20000041810 */
[----:B------:R-:W5:Y:S07]  /*a5f0*/  LDSM.16.M88.4 R188, [R216] ;  /* 0x00000000d8bc783b */ /* 0x000f6e0000000200 */
        /* <DEDUP_REMOVED lines=10> */
[C---:B----4-:R-:W-:Y:S08]  /*a6a0*/  HMMA.16816.F32.BF16 R12, R172.reuse, R184, R12 ;  /* 0x000000b8ac0c723c */ /* 0x050ff0000004180c */
[C---:B------:R-:W-:Y:S01]  /*a6b0*/  HMMA.16816.F32.BF16 R16, R172.reuse, R186, R16 ;  /* 0x000000baac10723c */ /* 0x040fe20000041810 */
[----:B------:R-:W4:Y:S07]  /*a6c0*/  LDSM.16.M88.4 R184, [R201+0xb000] ;  /* 0x00b00000c9b8783b */ /* 0x000f2e0000000200 */
[C---:B-----5:R-:W-:Y:S08]  /*a6d0*/  HMMA.16816.F32.BF16 R20, R172.reuse, R188, R20 ;  /* 0x000000bcac14723c */ /* 0x060ff00000041814 */
[C---:B------:R-:W-:Y:S01]  /*a6e0*/  HMMA.16816.F32.BF16 R24, R172.reuse, R190, R24 ;  /* 0x000000beac18723c */ /* 0x040fe20000041818 */
[----:B------:R-:W5:Y:S07]  /*a6f0*/  LDSM.16.M88.4 R188, [R201+0xb800] ;  /* 0x00b80000c9bc783b */ /* 0x000f6e0000000200 */
[C---:B-1----:R-:W-:Y:S08]  /*a700*/  HMMA.16816.F32.BF16 R28, R172.reuse, R192, R28 ;  /* 0x000000c0ac1c723c */ /* 0x042ff0000004181c */
[----:B------:R-:W-:Y:S01]  /*a710*/  HMMA.16816.F32.BF16 R32, R172, R194, R32 ;  /* 0x000000c2ac20723c */ /* 0x000fe20000041820 */
[----:B------:R-:W-:Y:S04]  /*a720*/  LDSM.16.M88.4 R172, [R204+0x2000] ;  /* 0x00200000ccac783b */ /* 0x000fe80000000200 */
[----:B------:R-:W-:Y:S03]  /*a730*/  LDSM.16.M88.4 R192, [R200+0x2800] ;  /* 0x00280000c8c0783b */ /* 0x000fe60000000200 */
[C---:B--2---:R-:W-:Y:S08]  /*a740*/  HMMA.16816.F32.BF16 R4, R168.reuse, R176, R4 ;  /* 0x000000b0a804723c */ /* 0x044ff00000041804 */
        /* <DEDUP_REMOVED lines=8> */
[C---:B-----5:R-:W-:Y:S08]  /*a7d0*/  HMMA.16816.F32.BF16 R28, R168.reuse, R188, R28 ;  /* 0x000000bca81c723c */ /* 0x060ff0000004181c */
        /* <DEDUP_REMOVED lines=11> */
[----:B------:R-:W-:Y:S07]  /*a890*/  LDSM.16.M88.4 R180, [R203+0x4000] ;  /* 0x00400000cbb4783b */ /* 0x000fee0000000200 */
[C---:B---3--:R-:W-:Y:S08]  /*a8a0*/  HMMA.16816.F32.BF16 R28, R172.reuse, R184, R28 ;  /* 0x000000b8ac1c723c */ /* 0x048ff0000004181c */
[----:B------:R-:W-:Y:S01]  /*a8b0*/  HMMA.16816.F32.BF16 R32, R172, R186, R32 ;  /* 0x000000baac20723c */ /* 0x000fe20000041820 */
[----:B------:R-:W2:Y:S04]  /*a8c0*/  LDSM.16.M88.4 R172, [R151+0xd800] ;  /* 0x00d8000097ac783b */ /* 0x000ea80000000200 */
[----:B------:R-:W3:Y:S03]  /*a8d0*/  LDSM.16.M88.4 R184, [R214] ;  /* 0x00000000d6b8783b */ /* 0x000ee60000000200 */
[C---:B----4-:R-:W-:Y:S08]  /*a8e0*/  HMMA.16816.F32.BF16 R4, R168.reuse, R188, R4 ;  /* 0x000000bca804723c */ /* 0x050ff00000041804 */
[C---:B------:R-:W-:Y:S01]  /*a8f0*/  HMMA.16816.F32.BF16 R8, R168.reuse, R190, R8 ;  /* 0x000000bea808723c */ /* 0x040fe20000041808 */
[----:B------:R-:W4:Y:S07]  /*a900*/  LDSM.16.M88.4 R188, [R213] ;  /* 0x00000000d5bc783b */ /* 0x000f2e0000000200 */
[C---:B-1----:R-:W-:Y:S08]  /*a910*/  HMMA.16816.F32.BF16 R12, R168.reuse, R176, R12 ;  /* 0x000000b0a80c723c */ /* 0x042ff0000004180c */
[C---:B------:R-:W-:Y:S01]  /*a920*/  HMMA.16816.F32.BF16 R16, R168.reuse, R178, R16 ;  /* 0x000000b2a810723c */ /* 0x040fe20000041810 */
[----:B------:R-:W1:Y:S07]  /*a930*/  LDSM.16.M88.4 R176, [R212] ;  /* 0x00000000d4b0783b */ /* 0x000e6e0000000200 */
[C---:B-----5:R-:W-:Y:S08]  /*a940*/  HMMA.16816.F32.BF16 R20, R168.reuse, R192, R20 ;  /* 0x000000c0a814723c */ /* 0x060ff00000041814 */
[C---:B------:R-:W-:Y:S01]  /*a950*/  HMMA.16816.F32.BF16 R24, R168.reuse, R194, R24 ;  /* 0x000000c2a818723c */ /* 0x040fe20000041818 */
[----:B------:R-:W-:Y:S07]  /*a960*/  LDSM.16.M88.4 R192, [R201+0xc800] ;  /* 0x00c80000c9c0783b */ /* 0x000fee0000000200 */
[C---:B--2---:R-:W-:Y:S08]  /*a970*/  HMMA.16816.F32.BF16 R28, R168.reuse, R172, R28 ;  /* 0x000000aca81c723c */ /* 0x044ff0000004181c */
[----:B------:R-:W-:Y:S01]  /*a980*/  HMMA.16816.F32.BF16 R32, R168, R174, R32 ;  /* 0x000000aea820723c */ /* 0x000fe20000041820 */
[----:B------:R-:W2:Y:S04]  /*a990*/  LDSM.16.M88.4 R168, [R211] ;  /* 0x00000000d3a8783b */ /* 0x000ea80000000200 */
[----:B------:R-:W-:Y:S03]  /*a9a0*/  LDSM.16.M88.4 R172, [R205+0x4000] ;  /* 0x00400000cdac783b */ /* 0x000fe60000000200 */
        /* <DEDUP_REMOVED lines=38> */
[----:B------:R-:W-:Y:S03]  /*ac10*/  LDSM.16.M88.4 R188, [R209] ;  /* 0x00000000d1bc783b */ /* 0x000fe60000000200 */
[C---:B-1----:R-:W-:Y:S08]  /*ac20*/  HMMA.16816.F32.BF16 R4, R172.reuse, R176, R4 ;  /* 0x000000b0ac04723c */ /* 0x042ff00000041804 */
[C---:B------:R-:W-:Y:S01]  /*ac30*/  HMMA.16816.F32.BF16 R8, R172.reuse, R178, R8 ;  /* 0x000000b2ac08723c */ /* 0x040fe20000041808 */
[----:B------:R-:W1:Y:S07]  /*ac40*/  LDSM.16.M88.4 R176, [R210] ;  /* 0x00000000d2b0783b */ /* 0x000e6e0000000200 */
[C---:B--2---:R-:W-:Y:S08]  /*ac50*/  HMMA.16816.F32.BF16 R12, R172.reuse, R180, R12 ;  /* 0x000000b4ac0c723c */ /* 0x044ff0000004180c */
[C---:B------:R-:W-:Y:S01]  /*ac60*/  HMMA.16816.F32.BF16 R16, R172.reuse, R182, R16 ;  /* 0x000000b6ac10723c */ /* 0x040fe20000041810 */
[----:B------:R-:W2:Y:S07]  /*ac70*/  LDSM.16.M88.4 R180, [R208] ;  /* 0x00000000d0b4783b */ /* 0x000eae0000000200 */
[C---:B---3--:R-:W-:Y:S08]  /*ac80*/  HMMA.16816.F32.BF16 R20, R172.reuse, R184, R20 ;  /* 0x000000b8ac14723c */ /* 0x048ff00000041814 */
[C---:B------:R-:W-:Y:S01]  /*ac90*/  HMMA.16816.F32.BF16 R24, R172.reuse, R186, R24 ;  /* 0x000000baac18723c */ /* 0x040fe20000041818 */
[----:B------:R-:W3:Y:S07]  /*aca0*/  LDSM.16.M88.4 R184, [R207] ;  /* 0x00000000cfb8783b */ /* 0x000eee0000000200 */
[C---:B-----5:R-:W-:Y:S08]  /*acb0*/  HMMA.16816.F32.BF16 R28, R172.reuse, R192, R28 ;  /* 0x000000c0ac1c723c */ /* 0x060ff0000004181c */
        /* <DEDUP_REMOVED lines=21> */
[----:B------:R-:W3:Y:S07]  /*ae10*/  LDSM.16.M88.4 R188, [R200+0x7000] ;  /* 0x00700000c8bc783b */ /* 0x000eee0000000200 */
[C---:B------:R-:W-:Y:S08]  /*ae20*/  HMMA.16816.F32.BF16 R20, R172.reuse, R192, R20 ;  /* 0x000000c0ac14723c */ /* 0x040ff00000041814 */
[C---:B------:R-:W-:Y:S01]  /*ae30*/  HMMA.16816.F32.BF16 R24, R172.reuse, R194, R24 ;  /* 0x000000c2ac18723c */ /* 0x040fe20000041818 */
[----:B------:R-:W4:Y:S01]  /*ae40*/  LDSM.16.M88.4 R192, [R200+0x7800] ;  /* 0x00780000c8c0783b */ /* 0x000f220000000200 */
[----:B------:R-:W-:Y:S04]  /*ae50*/  DEPBAR.LE SB0, 0x0 ;  /* 0x000080000000791a */ /* 0x000fe80000000000 */
[----:B------:R-:W-:Y:S02]  /*ae60*/  BAR.SYNC.DEFER_BLOCKING 0x0 ;  /* 0x0000000000007b1d */ /* 0x000fe40000010000 */
[C---:B--2---:R-:W-:Y:S08]  /*ae70*/  HMMA.16816.F32.BF16 R28, R172.reuse, R180, R28 ;  /* 0x000000b4ac1c723c */ /* 0x044ff0000004181c */
[----:B------:R-:W-:Y:S07]  /*ae80*/  HMMA.16816.F32.BF16 R32, R172, R182, R32 ;  /* 0x000000b6ac20723c */ /* 0x000fee0000041820 */
[C---:B------:R-:W-:Y:S01]  /*ae90*/  LEA R174, P2, R0.reuse, R238, 0x6 ;  /* 0x000000ee00ae7211 */ /* 0x040fe200078430ff */
[C---:B-1----:R-:W-:Y:S05]  /*aea0*/  HMMA.16816.F32.BF16 R4, R168.reuse, R176, R4 ;  /* 0x000000b0a804723c */ /* 0x042fea0000041804 */
[C---:B------:R-:W-:Y:S02]  /*aeb0*/  LEA.HI.X.SX32 R175, R0.reuse, R239, 0x6, P2 ;  /* 0x000000ef00af7211 */ /* 0x040fe400010f36ff */
[C---:B------:R-:W-:Y:S01]  /*aec0*/  LEA R172, P1, R0.reuse, R236, 0x6 ;  /* 0x000000ec00ac7211 */ /* 0x040fe200078230ff */
[C---:B------:R-:W-:Y:S04]  /*aed0*/  HMMA.16816.F32.BF16 R8, R168.reuse, R178, R8 ;  /* 0x000000b2a808723c */ /* 0x040fe80000041808 */
[C---:B------:R-:W-:Y:S01]  /*aee0*/  LEA.HI.X.SX32 R173, R0.reuse, R237, 0x6, P1 ;  /* 0x000000ed00ad7211 */ /* 0x040fe200008f36ff */
[----:B------:R-:W-:Y:S02]  /*aef0*/  IMAD R2, R175, c[0x0][0x198], RZ ;  /* 0x00006600af027a24 */ /* 0x000fe400078e02ff */
[----:B------:R-:W-:Y:S01]  /*af00*/  LEA R178, P0, R0, R232, 0x6 ;  /* 0x000000e800b27211 */ /* 0x000fe200078030ff */
[C---:B------:R-:W-:Y:S04]  /*af10*/  HMMA.16816.F32.BF16 R12, R168.reuse, R184, R12 ;  /* 0x000000b8a80c723c */ /* 0x040fe8000004180c */
[----:B------:R-:W-:Y:S01]  /*af20*/  IMAD R2, R174, c[0x0][0x19c], R2 ;  /* 0x00006700ae027a24 */ /* 0x000fe200078e0202 */
        /* <DEDUP_REMOVED lines=9> */
[----:B------:R-:W-:Y:S02]  /*afc0*/  IMAD R148, R177, c[0x0][0x198], RZ ;  /* 0x00006600b1947a24 */ /* 0x000fe400078e02ff */
[C---:B------:R-:W-:Y:S04]  /*afd0*/  HMMA.16816.F32.BF16 R24, R168.reuse, R190, R24 ;  /* 0x000000bea818723c */ /* 0x040fe80000041818 */
[----:B------:R-:W-:Y:S02]  /*afe0*/  IMAD R0, R178, c[0x0][0x19c], R0 ;  /* 0x00006700b2007a24 */ /* 0x000fe400078e0200 */
[----:B------:R-:W-:Y:S02]  /*aff0*/  IMAD R148, R176, c[0x0][0x19c], R148 ;  /* 0x00006700b0947a24 */ /* 0x000fe400078e0294 */
[----:B------:R-:W-:Y:S01]  /*b000*/  IMAD.IADD R150, R181, 0x1, R150 ;  /* 0x00000001b5967824 */ /* 0x000fe200078e0296 */
[C---:B----4-:R-:W-:Y:S08]  /*b010*/  HMMA.16816.F32.BF16 R28, R168.reuse, R192, R28 ;  /* 0x000000c0a81c723c */ /* 0x050ff0000004181c */
[----:B------:R-:W-:Y:S07]  /*b020*/  HMMA.16816.F32.BF16 R32, R168, R194, R32 ;  /* 0x000000c2a820723c */ /* 0x000fee0000041820 */
[----:B------:R-:W-:Y:S05]  /*b030*/  IMAD.WIDE.U32 R168, R174, c[0x0][0x198], RZ ;  /* 0x00006600aea87a25 */ /* 0x000fea00078e00ff */
[-C--:B------:R-:W-:Y:S01]  /*b040*/  LEA R172, P0, R168, R243.reuse, 0x1 ;  /* 0x000000f3a8ac7211 */ /* 0x080fe200078008ff */
[----:B------:R-:W-:Y:S02]  /*b050*/  IMAD.IADD R2, R169, 0x1, R2 ;  /* 0x00000001a9027824 */ /* 0x000fe400078e0202 */
[----:B------:R-:W-:Y:S03]  /*b060*/  IMAD.WIDE.U32 R170, R178, c[0x0][0x198], RZ ;  /* 0x00006600b2aa7a25 */ /* 0x000fe600078e00ff */
[-C--:B------:R-:W-:Y:S01]  /*b070*/  LEA.HI.X R173, R168, R242.reuse, R2, 0x1, P0 ;  /* 0x000000f2a8ad7211 */ /* 0x080fe200000f0c02 */
[----:B------:R-:W-:Y:S01]  /*b080*/  IMAD.IADD R0, R171, 0x1, R0 ;  /* 0x00000001ab007824 */ /* 0x000fe200078e0200 */
[----:B------:R-:W-:Y:S01]  /*b090*/  ISETP.LT.AND P0, PT, RZ, UR26, PT ;  /* 0x0000001aff007c0c */ /* 0x000fe2000bf01270 */
[----:B------:R-:W-:Y:S01]  /*b0a0*/  IMAD.WIDE.U32 R178, R176, c[0x0][0x198], RZ ;  /* 0x00006600b0b27a25 */ /* 0x000fe200078e00ff */
[CC--:B------:R-:W-:Y:S03]  /*b0b0*/  LEA R174, P1, R170.reuse, R243.reuse, 0x1 ;  /* 0x000000f3aaae7211 */ /* 0x0c0fe600078208ff */
[----:B------:R-:W-:Y:S01]  /*b0c0*/  IMAD.IADD R148, R179, 0x1, R148 ;  /* 0x00000001b3947824 */ /* 0x000fe200078e0294 */
[-C--:B------:R-:W-:Y:S02]  /*b0d0*/  LEA.HI.X R175, R170, R242.reuse, R0, 0x1, P1 ;  /* 0x000000f2aaaf7211 */ /* 0x080fe400008f0c00 */
[-C--:B------:R-:W-:Y:S02]  /*b0e0*/  LEA R170, P2, R180, R243.reuse, 0x1 ;  /* 0x000000f3b4aa7211 */ /* 0x080fe400078408ff */
[----:B------:R-:W-:Y:S02]  /*b0f0*/  LEA R168, P1, R178, R243, 0x1 ;  /* 0x000000f3b2a87211 */ /* 0x000fe400078208ff */
[-C--:B------:R-:W-:Y:S02]  /*b100*/  LEA.HI.X R171, R180, R242.reuse, R150, 0x1, P2 ;  /* 0x000000f2b4ab7211 */ /* 0x080fe400010f0c96 */
[----:B------:R-:W-:Y:S01]  /*b110*/  LEA.HI.X R169, R178, R242, R148, 0x1, P1 ;  /* 0x000000f2b2a97211 */ /* 0x000fe200008f0c94 */
[----:B------:R-:W-:-:S05]  /*b120*/  @P0 BRA `(.L_x_726) ;  /* 0xffffe06000000947 */ /* 0x000fca000383ffff */
.L_x_725:
[----:B------:R-:W2:Y:S01]  /*b130*/  LDL R0, [R1+0x8] ;  /* 0x0000080001007983 */ /* 0x000ea20000100800 */
[----:B------:R-:W-:Y:S01]  /*b140*/  MOV R2, UR26 ;  /* 0x0000001a00027c02 */ /* 0x000fe20008000f00 */
[----:B------:R-:W-:Y:S02]  /*b150*/  USHF.L.U32 UR24, UR26, 0x1, URZ ;  /* 0x000000011a187899 */ /* 0x000fe4000800063f */
[----:B------:R-:W-:Y:S02]  /*b160*/  UIADD3 UR19, UR22, -0x61c88647, URZ ;  /* 0x9e3779b916137890 */ /* 0x000fe4000fffe03f */
[----:B------:R-:W-:Y:S02]  /*b170*/  UIADD3 UR9, UR22, -0x4ab325aa, URZ ;  /* 0xb54cda5616097890 */ /* 0x000fe4000fffe03f */
[----:B------:R-:W-:Y:S02]  /*b180*/  UIADD3 UR8, UR23, 0x646e171e, URZ ;  /* 0x646e171e17087890 */ /* 0x000fe4000fffe03f */
[----:B------:R-:W-:Y:S01]  /*b190*/  UIADD3 UR34, UR34, 0x1, URZ ;  /* 0x0000000122227890 */ /* 0x000fe2000fffe03f */
[----:B--2---:R-:W-:Y:S05]  /*b1a0*/  IMAD R2, R2, -0x40, R0 ;  /* 0xffffffc002027824 */ /* 0x004fea00078e0200 */
[C---:B------:R-:W-:Y:S02]  /*b1b0*/  IADD3 R0, R2.reuse, -0x1, RZ ;  /* 0xffffffff02007810 */ /* 0x040fe40007ffe0ff */
[----:B-1----:R-:W-:Y:S02]  /*b1c0*/  IADD3 R168, R2, -0x9, RZ ;  /* 0xfffffff702a87810 */ /* 0x002fe40007ffe0ff */
[----:B------:R-:W-:Y:S02]  /*b1d0*/  ISETP.GE.AND P1, PT, R0, RZ, PT ;  /* 0x000000ff0000720c */ /* 0x000fe40003f26270 */
[----:B------:R-:W-:Y:S02]  /*b1e0*/  IABS R148, R2 ;  /* 0x0000000200947213 */ /* 0x000fe40000000000 */
[----:B------:R-:W-:Y:S02]  /*b1f0*/  IADD3 R150, R2, -0x8, RZ ;  /* 0xfffffff802967810 */ /* 0x000fe40007ffe0ff */
[----:B------:R1:W2:Y:S02]  /*b200*/  I2F R180, R148 ;  /* 0x0000009400b47306 */ /* 0x0002a40000201400 */
[----:B------:R-:W-:Y:S05]  /*b210*/  ISETP.GE.AND P2, PT, R150, RZ, PT ;  /* 0x000000ff9600720c */ /* 0x000fea0003f46270 */
[----:B------:R-:W-:Y:S02]  /*b220*/  @!P1 IADD3 R0, -R2, 0x1, RZ ;  /* 0x0000000102009810 */ /* 0x000fe40007ffe1ff */
[----:B------:R-:W-:Y:S02]  /*b230*/  ISETP.GE.AND P1, PT, R168, RZ, PT ;  /* 0x000000ffa800720c */ /* 0x000fe40003f26270 */
[----:B------:R3:W4:Y:S04]  /*b240*/  I2F R179, R0 ;  /* 0x0000000000b37306 */ /* 0x0007280000201400 */
[C---:B------:R-:W-:Y:S06]  /*b250*/  @!P2 IADD3 R150, -R2.reuse, 0x8, RZ ;  /* 0x000000080296a810 */ /* 0x040fec0007ffe1ff */
[----:B------:R5:W5:Y:S01]  /*b260*/  I2F R178, R150 ;  /* 0x0000009600b27306 */ /* 0x000b620000201400 */
[C---:B------:R-:W-:Y:S02]  /*b270*/  @!P1 IADD3 R168, -R2.reuse, 0x9, RZ ;  /* 0x0000000902a89810 */ /* 0x040fe40007ffe1ff */
[----:B-1----:R-:W-:Y:S01]  /*b280*/  IADD3 R148, R2, -0x10, RZ ;  /* 0xfffffff002947810 */ /* 0x002fe20007ffe0ff */
[C---:B--2---:R-:W-:Y:S02]  /*b290*/  FFMA.FTZ R4, R180.reuse, -UR4, R4 ;  /* 0x80000004b4047c23 */ /* 0x044fe40008010004 */
[----:B------:R-:W-:Y:S01]  /*b2a0*/  FFMA.FTZ R10, R180, -UR4, R10 ;  /* 0x80000004b40a7c23 */ /* 0x000fe2000801000a */
[----:B------:R-:W-:Y:S03]  /*b2b0*/  ISETP.GE.AND P2, PT, R148, RZ, PT ;  /* 0x000000ff9400720c */ /* 0x000fe60003f46270 */
[----:B------:R-:W1:Y:S01]  /*b2c0*/  I2F R177, R168 ;  /* 0x000000a800b17306 */ /* 0x000e620000201400 */
[----:B---3--:R-:W-:Y:S01]  /*b2d0*/  IADD3 R0, R2, -0x11, RZ ;  /* 0xffffffef02007810 */ /* 0x008fe20007ffe0ff */
[C---:B----4-:R-:W-:Y:S02]  /*b2e0*/  FFMA.FTZ R5, R179.reuse, -UR4, R5 ;  /* 0x80000004b3057c23 */ /* 0x050fe40008010005 */
[----:B------:R-:W-:Y:S01]  /*b2f0*/  FFMA.FTZ R11, R179, -UR4, R11 ;  /* 0x80000004b30b7c23 */ /* 0x000fe2000801000b */
[----:B------:R-:W-:Y:S05]  /*b300*/  ISETP.GE.AND P1, PT, R0, RZ, PT ;  /* 0x000000ff0000720c */ /* 0x000fea0003f26270 */
[C---:B------:R-:W-:Y:S02]  /*b310*/  @!P2 IADD3 R148, -R2.reuse, 0x10, RZ ;  /* 0x000000100294a810 */ /* 0x040fe40007ffe1ff */
[----:B-----5:R-:W-:Y:S02]  /*b320*/  IADD3 R150, R2, -0x19, RZ ;  /* 0xffffffe702967810 */ /* 0x020fe40007ffe0ff */
[----:B------:R2:W3:Y:S01]  /*b330*/  I2F R176, R148 ;  /* 0x0000009400b07306 */ /* 0x0004e20000201400 */
[C---:B------:R-:W-:Y:S02]  /*b340*/  FFMA.FTZ R8, R178.reuse, -UR4, R8 ;  /* 0x80000004b2087c23 */ /* 0x040fe40008010008 */
[----:B------:R-:W-:Y:S01]  /*b350*/  FFMA.FTZ R14, R178, -UR4, R14 ;  /* 0x80000004b20e7c23 */ /* 0x000fe2000801000e */
[----:B------:R-:W-:Y:S02]  /*b360*/  @!P1 IADD3 R0, -R2, 0x11, RZ ;  /* 0x0000001102009810 */ /* 0x000fe40007ffe1ff */
[----:B------:R-:W-:Y:S01]  /*b370*/  ISETP.GE.AND P1, PT, R150, RZ, PT ;  /* 0x000000ff9600720c */ /* 0x000fe20003f26270 */
[C---:B-1----:R-:W-:Y:S03]  /*b380*/  FFMA.FTZ R9, R177.reuse, -UR4, R9 ;  /* 0x80000004b1097c23 */ /* 0x042fe60008010009 */
[----:B------:R1:W4:Y:S01]  /*b390*/  I2F R175, R0 ;  /* 0x0000000000af7306 */ /* 0x0003220000201400 */
[----:B------:R-:W-:Y:S01]  /*b3a0*/  IADD3 R168, R2, -0x18, RZ ;  /* 0xffffffe802a87810 */ /* 0x000fe20007ffe0ff */
[----:B------:R-:W-:Y:S03]  /*b3b0*/  FFMA.FTZ R15, R177, -UR4, R15 ;  /* 0x80000004b10f7c23 */ /* 0x000fe6000801000f */
[----:B------:R-:W-:Y:S04]  /*b3c0*/  ISETP.GE.AND P2, PT, R168, RZ, PT ;  /* 0x000000ffa800720c */ /* 0x000fe80003f46270 */
[C---:B------:R-:W-:Y:S02]  /*b3d0*/  @!P1 IADD3 R150, -R2.reuse, 0x19, RZ ;  /* 0x0000001902969810 */ /* 0x040fe40007ffe1ff */
[----:B--2---:R-:W-:Y:S02]  /*b3e0*/  IADD3 R148, R2, 0x8, RZ ;  /* 0x0000000802947810 */ /* 0x004fe40007ffe0ff */
[----:B------:R2:W5:Y:S01]  /*b3f0*/  I2F R173, R150 ;  /* 0x0000009600ad7306 */ /* 0x0005620000201400 */
[----:B---3--:R-:W-:Y:S04]  /*b400*/  FFMA.FTZ R12, R176, -UR4, R12 ;  /* 0x80000004b00c7c23 */ /* 0x008fe8000801000c */
[----:B------:R-:W-:Y:S01]  /*b410*/  @!P2 IADD3 R168, -R2, 0x18, RZ ;  /* 0x0000001802a8a810 */ /* 0x000fe20007ffe1ff */
[----:B------:R-:W-:Y:S01]  /*b420*/  FFMA.FTZ R18, R176, -UR4, R18 ;  /* 0x80000004b0127c23 */ /* 0x000fe20008010012 */
[----:B------:R-:W-:Y:S01]  /*b430*/  ISETP.GE.AND P1, PT, R148, RZ, PT ;  /* 0x000000ff9400720c */ /* 0x000fe20003f26270 */
[----:B------:R-:W-:Y:S01]  /*b440*/  LDSM.16.MT88.4 R176, [R197+0x10000] ;  /* 0x01000000c5b0783b */ /* 0x000fe20000004200 */
[----:B-1----:R-:W-:Y:S01]  /*b450*/  IADD3 R0, R2, -0x20, RZ ;  /* 0xffffffe002007810 */ /* 0x002fe20007ffe0ff */
[----:B------:R-:W1:Y:S01]  /*b460*/  I2F R174, R168 ;  /* 0x000000a800ae7306 */ /* 0x000e620000201400 */
[C---:B----4-:R-:W-:Y:S02]  /*b470*/  FFMA.FTZ R13, R175.reuse, -UR4, R13 ;  /* 0x80000004af0d7c23 */ /* 0x050fe4000801000d */
[----:B------:R-:W-:Y:S01]  /*b480*/  ISETP.GE.AND P2, PT, R0, RZ, PT ;  /* 0x000000ff0000720c */ /* 0x000fe20003f46270 */
[----:B------:R-:W-:Y:S06]  /*b490*/  FFMA.FTZ R19, R175, -UR4, R19 ;  /* 0x80000004af137c23 */ /* 0x000fec0008010013 */
[C---:B------:R-:W-:Y:S04]  /*b4a0*/  @!P1 IADD3 R148, -R2.reuse, -0x8, RZ ;  /* 0xfffffff802949810 */ /* 0x040fe80007ffe1ff */
[----:B------:R3:W4:Y:S01]  /*b4b0*/  I2F R183, R148 ;  /* 0x0000009400b77306 */ /* 0x0007220000201400 */
[C---:B--2---:R-:W-:Y:S01]  /*b4c0*/  IADD3 R150, R2.reuse, -0x21, RZ ;  /* 0xffffffdf02967810 */ /* 0x044fe20007ffe0ff */
[C---:B-----5:R-:W-:Y:S01]  /*b4d0*/  FFMA.FTZ R17, R173.reuse, -UR4, R17 ;  /* 0x80000004ad117c23 */ /* 0x060fe20008010011 */
[----:B------:R-:W-:Y:S01]  /*b4e0*/  @!P2 IADD3 R0, -R2, 0x20, RZ ;  /* 0x000000200200a810 */ /* 0x000fe20007ffe1ff */
[----:B------:R-:W-:Y:S01]  /*b4f0*/  FFMA.FTZ R23, R173, -UR4, R23 ;  /* 0x80000004ad177c23 */ /* 0x000fe20008010017 */
[----:B------:R-:W-:Y:S05]  /*b500*/  ISETP.GE.AND P2, PT, R150, RZ, PT ;  /* 0x000000ff9600720c */ /* 0x000fea0003f46270 */
[----:B------:R2:W5:Y:S01]  /*b510*/  I2F R172, R0 ;  /* 0x0000000000ac7306 */ /* 0x0005620000201400 */
[C---:B-1----:R-:W-:Y:S02]  /*b520*/  FFMA.FTZ R16, R174.reuse, -UR4, R16 ;  /* 0x80000004ae107c23 */ /* 0x042fe40008010010 */
[----:B------:R-:W-:Y:S05]  /*b530*/  FFMA.FTZ R22, R174, -UR4, R22 ;  /* 0x80000004ae167c23 */ /* 0x000fea0008010016 */
[C---:B------:R-:W-:Y:S04]  /*b540*/  @!P2 IADD3 R150, -R2.reuse, 0x21, RZ ;  /* 0x000000210296a810 */ /* 0x040fe80007ffe1ff */
[----:B------:R1:W1:Y:S01]  /*b550*/  I2F R171, R150 ;  /* 0x0000009600ab7306 */ /* 0x0002620000201400 */
[----:B---3--:R-:W-:Y:S01]  /*b560*/  IADD3 R148, R2, -0x28, RZ ;  /* 0xffffffd802947810 */ /* 0x008fe20007ffe0ff */
[----:B----4-:R-:W-:Y:S03]  /*b570*/  FFMA.FTZ R6, R183, -UR4, R6 ;  /* 0x80000004b7067c23 */ /* 0x010fe60008010006 */
[----:B------:R-:W-:Y:S02]  /*b580*/  ISETP.GE.AND P2, PT, R148, RZ, PT ;  /* 0x000000ff9400720c */ /* 0x000fe40003f46270 */
[----:B--2---:R-:W-:Y:S01]  /*b590*/  IADD3 R0, R2, 0x7, RZ ;  /* 0x0000000702007810 */ /* 0x004fe20007ffe0ff */
[C---:B-----5:R-:W-:Y:S02]  /*b5a0*/  FFMA.FTZ R20, R172.reuse, -UR4, R20 ;  /* 0x80000004ac147c23 */ /* 0x060fe40008010014 */
[----:B------:R-:W-:Y:S01]  /*b5b0*/  FFMA.FTZ R26, R172, -UR4, R26 ;  /* 0x80000004ac1a7c23 */ /* 0x000fe2000801001a */
[----:B------:R-:W-:Y:S01]  /*b5c0*/  ISETP.GE.AND P1, PT, R0, RZ, PT ;  /* 0x000000ff0000720c */ /* 0x000fe20003f26270 */
[----:B------:R-:W-:Y:S06]  /*b5d0*/  LDSM.16.MT88.4 R172, [R196+0x10000] ;  /* 0x01000000c4ac783b */ /* 0x000fec0000004200 */
[C---:B------:R-:W-:Y:S04]  /*b5e0*/  @!P2 IADD3 R148, -R2.reuse, 0x28, RZ ;  /* 0x000000280294a810 */ /* 0x040fe80007ffe1ff */
[----:B------:R2:W3:Y:S01]  /*b5f0*/  I2F R170, R148 ;  /* 0x0000009400aa7306 */ /* 0x0004e20000201400 */
[C---:B-1----:R-:W-:Y:S01]  /*b600*/  IADD3 R150, R2.reuse, -0x29, RZ ;  /* 0xffffffd702967810 */ /* 0x042fe20007ffe0ff */
[C---:B------:R-:W-:Y:S02]  /*b610*/  FFMA.FTZ R21, R171.reuse, -UR4, R21 ;  /* 0x80000004ab157c23 */ /* 0x040fe40008010015 */
[----:B------:R-:W-:Y:S01]  /*b620*/  FFMA.FTZ R27, R171, -UR4, R27 ;  /* 0x80000004ab1b7c23 */ /* 0x000fe2000801001b */
[----:B------:R-:W-:Y:S02]  /*b630*/  @!P1 IADD3 R0, -R2, -0x7, RZ ;  /* 0xfffffff902009810 */ /* 0x000fe40007ffe1ff */
[----:B------:R-:W-:Y:S03]  /*b640*/  ISETP.GE.AND P1, PT, R150, RZ, PT ;  /* 0x000000ff9600720c */ /* 0x000fe60003f26270 */
[----:B------:R1:W4:Y:S10]  /*b650*/  I2F R184, R0 ;  /* 0x0000000000b87306 */ /* 0x0003340000201400 */
[C---:B------:R-:W-:Y:S02]  /*b660*/  @!P1 IADD3 R150, -R2.reuse, 0x29, RZ ;  /* 0x0000002902969810 */ /* 0x040fe40007ffe1ff */
[----:B--2---:R-:W-:Y:S02]  /*b670*/  IADD3 R148, R2, -0x31, RZ ;  /* 0xffffffcf02947810 */ /* 0x004fe40007ffe0ff */
[----:B------:R2:W5:Y:S01]  /*b680*/  I2F R169, R150 ;  /* 0x0000009600a97306 */ /* 0x0005620000201400 */
[----:B---3--:R-:W-:Y:S01]  /*b690*/  FFMA.FTZ R24, R170, -UR4, R24 ;  /* 0x80000004aa187c23 */ /* 0x008fe20008010018 */
[----:B------:R-:W-:Y:S01]  /*b6a0*/  ISETP.GE.AND P1, PT, R148, RZ, PT ;  /* 0x000000ff9400720c */ /* 0x000fe20003f26270 */
[----:B------:R-:W-:Y:S01]  /*b6b0*/  FFMA.FTZ R30, R170, -UR4, R30 ;  /* 0x80000004aa1e7c23 */ /* 0x000fe2000801001e */
[----:B-1----:R-:W-:Y:S01]  /*b6c0*/  IADD3 R0, R2, -0x30, RZ ;  /* 0xffffffd002007810 */ /* 0x002fe20007ffe0ff */
[----:B----4-:R-:W-:Y:S03]  /*b6d0*/  FFMA.FTZ R7, R184, -UR4, R7 ;  /* 0x80000004b8077c23 */ /* 0x010fe60008010007 */
[----:B------:R-:W-:Y:S07]  /*b6e0*/  ISETP.GE.AND P2, PT, R0, RZ, PT ;  /* 0x000000ff0000720c */ /* 0x000fee0003f46270 */
[C---:B------:R-:W-:Y:S02]  /*b6f0*/  @!P1 IADD3 R148, -R2.reuse, 0x31, RZ ;  /* 0x0000003102949810 */ /* 0x040fe40007ffe1ff */
[C---:B--2---:R-:W-:Y:S01]  /*b700*/  IADD3 R150, R2.reuse, -0x38, RZ ;  /* 0xffffffc802967810 */ /* 0x044fe20007ffe0ff */
[C---:B-----5:R-:W-:Y:S03]  /*b710*/  FFMA.FTZ R25, R169.reuse, -UR4, R25 ;  /* 0x80000004a9197c23 */ /* 0x060fe60008010019 */
[----:B------:R-:W-:Y:S01]  /*b720*/  @!P2 IADD3 R0, -R2, 0x30, RZ ;  /* 0x000000300200a810 */ /* 0x000fe20007ffe1ff */
[----:B------:R-:W-:Y:S01]  /*b730*/  FFMA.FTZ R31, R169, -UR4, R31 ;  /* 0x80000004a91f7c23 */ /* 0x000fe2000801001f */
[----:B------:R-:W-:Y:S02]  /*b740*/  ISETP.GE.AND P2, PT, R150, RZ, PT ;  /* 0x000000ff9600720c */ /* 0x000fe40003f46270 */
[----:B------:R1:W2:Y:S11]  /*b750*/  I2F R168, R0 ;  /* 0x0000000000a87306 */ /* 0x0002b60000201400 */
[----:B------:R-:W-:Y:S04]  /*b760*/  @!P2 IADD3 R150, -R2, 0x38, RZ ;  /* 0x000000380296a810 */ /* 0x000fe80007ffe1ff */
[----:B------:R-:W3:Y:S01]  /*b770*/  I2F R182, R150 ;  /* 0x0000009600b67306 */ /* 0x000ee20000201400 */
[----:B-1----:R-:W-:Y:S01]  /*b780*/  FMNMX.FTZ R0, R4, R3, !PT ;  /* 0x0000000304007209 */ /* 0x002fe20007810000 */
[C---:B--2---:R-:W-:Y:S02]  /*b790*/  FFMA.FTZ R28, R168.reuse, -UR4, R28 ;  /* 0x80000004a81c7c23 */ /* 0x044fe4000801001c */
[----:B------:R-:W-:Y:S01]  /*b7a0*/  FFMA.FTZ R34, R168, -UR4, R34 ;  /* 0x80000004a8227c23 */ /* 0x000fe20008010022 */
[----:B------:R-:W-:Y:S05]  /*b7b0*/  FMNMX.FTZ R181, R5, R0, !PT ;  /* 0x0000000005b57209 */ /* 0x000fea0007810000 */
[----:B------:R1:W2:Y:S01]  /*b7c0*/  I2F R0, R148 ;  /* 0x0000009400007306 */ /* 0x0002a20000201400 */
[----:B------:R-:W-:Y:S02]  /*b7d0*/  MOV R168, UR23 ;  /* 0x0000001700a87c02 */ /* 0x000fe40008000f00 */
[----:B------:R-:W-:Y:S02]  /*b7e0*/  FMNMX.FTZ R181, R8, R181, !PT ;  /* 0x000000b508b57209 */ /* 0x000fe40007810000 */
[----:B------:R-:W-:Y:S01]  /*b7f0*/  LOP3.LUT R168, R247, UR24, R168, 0x96, !PT ;  /* 0x00000018f7a87c12 */ /* 0x000fe2000f8e96a8 */
[----:B------:R-:W-:Y:S01]  /*b800*/  UIADD3 UR24, UR24, 0x1, URZ ;  /* 0x0000000118187890 */ /* 0x000fe2000fffe03f */
[----:B------:R-:W-:Y:S01]  /*b810*/  FMNMX.FTZ R181, R9, R181, !PT ;  /* 0x000000b509b57209 */ /* 0x000fe20007810000 */
[----:B---3--:R-:W-:Y:S03]  /*b820*/  FFMA.FTZ R32, R182, -UR4, R32 ;  /* 0x80000004b6207c23 */ /* 0x008fe60008010020 */
[----:B------:R-:W-:Y:S04]  /*b830*/  FMNMX.FTZ R181, R12, R181, !PT ;  /* 0x000000b50cb57209 */ /* 0x000fe80007810000 */
[----:B------:R-:W-:Y:S04]  /*b840*/  FMNMX.FTZ R150, R13, R181, !PT ;  /* 0x000000b50d967209 */ /* 0x000fe80007810000 */
[----:B------:R-:W-:Y:S02]  /*b850*/  FMNMX.FTZ R150, R16, R150, !PT ;  /* 0x0000009610967209 */ /* 0x000fe40007810000 */
[----:B-1----:R-:W-:Y:S01]  /*b860*/  IADD3 R148, R2, -0x39, RZ ;  /* 0xffffffc702947810 */ /* 0x002fe20007ffe0ff */
[C---:B--2---:R-:W-:Y:S02]  /*b870*/  FFMA.FTZ R29, R0.reuse, -UR4, R29 ;  /* 0x80000004001d7c23 */ /* 0x044fe4000801001d */
[----:B------:R-:W-:Y:S01]  /*b880*/  FFMA.FTZ R35, R0, -UR4, R35 ;  /* 0x8000000400237c23 */ /* 0x000fe20008010023 */
[----:B------:R-:W-:Y:S11]  /*b890*/  ISETP.GE.AND P1, PT, R148, RZ, PT ;  /* 0x000000ff9400720c */ /* 0x000ff60003f26270 */
[----:B------:R-:W-:Y:S02]  /*b8a0*/  @!UPT UIADD3 URZ, URZ, URZ, URZ ;  /* 0x0000003f3f3ff290 */ /* 0x000fe4000fffe03f */
[----:B------:R-:W-:Y:S02]  /*b8b0*/  @!P1 IADD3 R148, -R2, 0x39, RZ ;  /* 0x0000003902949810 */ /* 0x000fe40007ffe1ff */
[----:B------:R-:W-:Y:S02]  /*b8c0*/  FMNMX.FTZ R2, R17, R150, !PT ;  /* 0x0000009611027209 */ /* 0x000fe40007810000 */
[----:B------:R1:W2:Y:S02]  /*b8d0*/  I2F R150, R148 ;  /* 0x0000009400967306 */ /* 0x0002a40000201400 */
[----:B-1----:R-:W-:Y:S01]  /*b8e0*/  FMNMX.FTZ R148, R20, R2, !PT ;  /* 0x0000000214947209 */ /* 0x002fe20007810000 */
[----:B--2---:R-:W-:Y:S01]  /*b8f0*/  FFMA.FTZ R33, R150, -UR4, R33 ;  /* 0x8000000496217c23 */ /* 0x004fe20008010021 */
        /* <DEDUP_REMOVED lines=15> */
[----:B------:R-:W1:Y:S01]  /*b9f0*/  SHFL.BFLY PT, R150, R148, 0x2, 0x1f ;  /* 0x0c401f0094967f89 */ /* 0x000e6200000e0000 */
[----:B------:R-:W-:Y:S04]  /*ba00*/  FMNMX.FTZ R2, R22, R2, !PT ;  /* 0x0000000216027209 */ /* 0x000fe80007810000 */
[----:B------:R-:W-:Y:S04]  /*ba10*/  FMNMX.FTZ R2, R23, R2, !PT ;  /* 0x0000000217027209 */ /* 0x000fe80007810000 */
[----:B------:R-:W-:Y:S04]  /*ba20*/  FMNMX.FTZ R2, R26, R2, !PT ;  /* 0x000000021a027209 */ /* 0x000fe80007810000 */
[----:B------:R-:W-:Y:S04]  /*ba30*/  FMNMX.FTZ R2, R27, R2, !PT ;  /* 0x000000021b027209 */ /* 0x000fe80007810000 */
[----:B------:R-:W-:Y:S04]  /*ba40*/  FMNMX.FTZ R2, R30, R2, !PT ;  /* 0x000000021e027209 */ /* 0x000fe80007810000 */
[----:B------:R-:W-:Y:S02]  /*ba50*/  FMNMX.FTZ R2, R31, R2, !PT ;  /* 0x000000021f027209 */ /* 0x000fe40007810000 */
[----:B-1----:R-:W-:Y:S02]  /*ba60*/  FMNMX.FTZ R148, R148, R150, !PT ;  /* 0x0000009694947209 */ /* 0x002fe40007810000 */
[----:B------:R-:W-:Y:S03]  /*ba70*/  FMNMX.FTZ R0, R34, R2, !PT ;  /* 0x0000000222007209 */ /* 0x000fe60007810000 */
[----:B------:R-:W1:Y:S01]  /*ba80*/  SHFL.BFLY PT, R150, R148, 0x1, 0x1f ;  /* 0x0c201f0094967f89 */ /* 0x000e6200000e0000 */
[----:B------:R-:W-:Y:S07]  /*ba90*/  FMNMX.FTZ R0, R35, R0, !PT ;  /* 0x0000000023007209 */ /* 0x000fee0007810000 */
[----:B------:R-:W2:Y:S01]  /*baa0*/  SHFL.BFLY PT, R2, R0, 0x2, 0x1f ;  /* 0x0c401f0000027f89 */ /* 0x000ea200000e0000 */
[----:B-1----:R-:W-:Y:S04]  /*bab0*/  FMNMX.FTZ R148, R148, R150, !PT ;  /* 0x0000009694947209 */ /* 0x002fe80007810000 */
[C---:B------:R-:W-:Y:S01]  /*bac0*/  FSETP.NEU.FTZ.AND P1, PT, R148.reuse, -INF , PT ;  /* 0xff8000009400780b */ /* 0x040fe20003f3d000 */
[C---:B------:R-:W-:Y:S02]  /*bad0*/  FMUL.FTZ R150, R148.reuse, c[0x0][0x23c] ;  /* 0x00008f0094967a20 */ /* 0x040fe40000410000 */
[----:B------:R-:W-:Y:S01]  /*bae0*/  FADD.FTZ R3, -R148, R3 ;  /* 0x0000000394037221 */ /* 0x000fe20000010100 */
[----:B--2---:R-:W-:Y:S02]  /*baf0*/  FMNMX.FTZ R0, R0, R2, !PT ;  /* 0x0000000200007209 */ /* 0x004fe40007810000 */
[----:B------:R-:W-:Y:S01]  /*bb00*/  FSEL R150, R150, RZ, P1 ;  /* 0x000000ff96967208 */ /* 0x000fe20000800000 */
[----:B------:R-:W-:Y:S02]  /*bb10*/  FMUL.FTZ R3, R3, c[0x0][0x23c] ;  /* 0x00008f0003037a20 */ /* 0x000fe40000410000 */
[----:B------:R-:W1:Y:S02]  /*bb20*/  SHFL.BFLY PT, R2, R0, 0x1, 0x1f ;  /* 0x0c201f0000027f89 */ /* 0x000e6400000e0000 */
[----:B------:R-:W-:Y:S01]  /*bb30*/  FFMA.FTZ R169, R8, c[0x0][0x23c], -R150 ;  /* 0x00008f0008a97a23 */ /* 0x000fe20000010896 */
[----:B------:R-:W-:Y:S01]  /*bb40*/  LOP3.LUT R8, R245, UR33, R246, 0x96, !PT ;  /* 0x00000021f5087c12 */ /* 0x000fe2000f8e96f6 */
[--C-:B------:R-:W-:Y:S01]  /*bb50*/  FFMA.FTZ R9, R9, c[0x0][0x23c], -R150.reuse ;  /* 0x00008f0009097a23 */ /* 0x100fe20000010896 */
[----:B------:R-:W2:Y:S01]  /*bb60*/  MUFU.EX2 R3, R3 ;  /* 0x0000000300037308 */ /* 0x000ea20000000800 */
[--C-:B------:R-:W-:Y:S02]  /*bb70*/  FFMA.FTZ R4, R4, c[0x0][0x23c], -R150.reuse ;  /* 0x00008f0004047a23 */ /* 0x100fe40000010896 */
[----:B------:R-:W-:Y:S04]  /*bb80*/  IMAD.WIDE.U32 R182, R8, -0x326172a9, RZ ;  /* 0xcd9e8d5708b67825 */ /* 0x000fe800078e00ff */
[--C-:B------:R-:W-:Y:S02]  /*bb90*/  FFMA.FTZ R16, R16, c[0x0][0x23c], -R150.reuse ;  /* 0x00008f0010107a23 */ /* 0x100fe40000010896 */
[--C-:B------:R-:W-:Y:S01]  /*bba0*/  FFMA.FTZ R17, R17, c[0x0][0x23c], -R150.reuse ;  /* 0x00008f0011117a23 */ /* 0x100fe20000010896 */
[----:B------:R3:W-:Y:S01]  /*bbb0*/  MUFU.EX2 R231, R169 ;  /* 0x000000a900e77308 */ /* 0x0007e20000000800 */
[--C-:B------:R-:W-:Y:S02]  /*bbc0*/  FFMA.FTZ R20, R20, c[0x0][0x23c], -R150.reuse ;  /* 0x00008f0014147a23 */ /* 0x100fe40000010896 */
[--C-:B------:R-:W-:Y:S02]  /*bbd0*/  FFMA.FTZ R28, R28, c[0x0][0x23c], -R150.reuse ;  /* 0x00008f001c1c7a23 */ /* 0x100fe40000010896 */
[--C-:B------:R-:W-:Y:S02]  /*bbe0*/  FFMA.FTZ R29, R29, c[0x0][0x23c], -R150.reuse ;  /* 0x00008f001d1d7a23 */ /* 0x100fe40000010896 */
[--C-:B------:R-:W-:Y:S01]  /*bbf0*/  FFMA.FTZ R32, R32, c[0x0][0x23c], -R150.reuse ;  /* 0x00008f0020207a23 */ /* 0x100fe20000010896 */
[----:B-1----:R-:W-:Y:S02]  /*bc00*/  FMNMX.FTZ R2, R0, R2, !PT ;  /* 0x0000000200027209 */ /* 0x002fe40007810000 */
[----:B------:R1:W4:Y:S01]  /*bc10*/  MUFU.EX2 R230, R9 ;  /* 0x0000000900e67308 */ /* 0x0003220000000800 */
[----:B------:R-:W-:Y:S01]  /*bc20*/  FFMA.FTZ R0, R5, c[0x0][0x23c], -R150 ;  /* 0x00008f0005007a23 */ /* 0x000fe20000010896 */
[C---:B------:R-:W-:Y:S01]  /*bc30*/  FSETP.NEU.FTZ.AND P1, PT, R2.reuse, -INF , PT ;  /* 0xff8000000200780b */ /* 0x040fe20003f3d000 */
[----:B------:R-:W-:Y:S02]  /*bc40*/  FMUL.FTZ R180, R2, c[0x0][0x23c] ;  /* 0x00008f0002b47a20 */ /* 0x000fe40000410000 */
[C---:B--2---:R-:W-:Y:S02]  /*bc50*/  FMUL.FTZ R36, R3.reuse, R36 ;  /* 0x0000002403247220 */ /* 0x044fe40000410000 */
[C---:B------:R-:W-:Y:S01]  /*bc60*/  FMUL.FTZ R37, R3.reuse, R37 ;  /* 0x0000002503257220 */ /* 0x040fe20000410000 */
[----:B------:R-:W-:Y:S02]  /*bc70*/  FSEL R180, R180, RZ, P1 ;  /* 0x000000ffb4b47208 */ /* 0x000fe40000800000 */
[----:B------:R2:W-:Y:S01]  /*bc80*/  MUFU.EX2 R224, R4 ;  /* 0x0000000400e07308 */ /* 0x0005e20000000800 */
[C---:B------:R-:W-:Y:S02]  /*bc90*/  FMUL.FTZ R40, R3.reuse, R40 ;  /* 0x0000002803287220 */ /* 0x040fe40000410000 */
[----:B------:R-:W-:Y:S02]  /*bca0*/  FMUL.FTZ R41, R3, R41 ;  /* 0x0000002903297220 */ /* 0x000fe40000410000 */
[----:B---3--:R-:W-:Y:S04]  /*bcb0*/  IMAD.WIDE.U32 R168, R168, -0x326172a9, RZ ;  /* 0xcd9e8d57a8a87825 */ /* 0x008fe800078e00ff */
[----:B------:R-:W-:Y:S01]  /*bcc0*/  FFMA.FTZ R6, R6, c[0x0][0x23c], -R180 ;  /* 0x00008f0006067a23 */ /* 0x000fe200000108b4 */
[----:B------:R-:W-:Y:S01]  /*bcd0*/  LOP3.LUT R168, R183, UR32, R168, 0x96, !PT ;  /* 0x00000020b7a87c12 */ /* 0x000fe2000f8e96a8 */
[----:B------:R3:W-:Y:S01]  /*bce0*/  MUFU.EX2 R229, R0 ;  /* 0x0000000000e57308 */ /* 0x0007e20000000800 */
[----:B------:R-:W-:Y:S01]  /*bcf0*/  LOP3.LUT R8, R169, UR19, R250, 0x96, !PT ;  /* 0x00000013a9087c12 */ /* 0x000fe2000f8e96fa */
[--C-:B------:R-:W-:Y:S02]  /*bd00*/  FFMA.FTZ R10, R10, c[0x0][0x23c], -R180.reuse ;  /* 0x00008f000a0a7a23 */ /* 0x100fe400000108b4 */
[----:B------:R-:W-:Y:S04]  /*bd10*/  IMAD.WIDE.U32 R168, R168, -0x2daee0ad, RZ ;  /* 0xd2511f53a8a87825 */ /* 0x000fe800078e00ff */
[----:B-1----:R-:W-:Y:S02]  /*bd20*/  IMAD.WIDE.U32 R8, R8, -0x2daee0ad, RZ ;  /* 0xd2511f5308087825 */ /* 0x002fe400078e00ff */
[----:B------:R1:W-:Y:S02]  /*bd30*/  MUFU.EX2 R226, R6 ;  /* 0x0000000600e27308 */ /* 0x0003e40000000800 */
[----:B------:R-:W-:Y:S01]  /*bd40*/  FFMA.FTZ R11, R11, c[0x0][0x23c], -R180 ;  /* 0x00008f000b0b7a23 */ /* 0x000fe200000108b4 */
[----:B------:R-:W-:Y:S01]  /*bd50*/  LOP3.LUT R8, R169, UR29, R8, 0x96, !PT ;  /* 0x0000001da9087c12 */ /* 0x000fe2000f8e9608 */
[----:B------:R-:W-:Y:S01]  /*bd60*/  FFMA.FTZ R7, R7, c[0x0][0x23c], -R180 ;  /* 0x00008f0007077a23 */ /* 0x000fe200000108b4 */
[----:B--2---:R-:W-:Y:S01]  /*bd70*/  LOP3.LUT R4, R9, UR31, R244, 0x96, !PT ;  /* 0x0000001f09047c12 */ /* 0x004fe2000f8e96f4 */
[C---:B------:R-:W-:Y:S02]  /*bd80*/  FMUL.FTZ R44, R3.reuse, R44 ;  /* 0x0000002c032c7220 */ /* 0x040fe40000410000 */
[----:B------:R-:W-:Y:S02]  /*bd90*/  IMAD.WIDE.U32 R186, R8, -0x326172a9, RZ ;  /* 0xcd9e8d5708ba7825 */ /* 0x000fe400078e00ff */
[----:B------:R-:W-:Y:S02]  /*bda0*/  MUFU.EX2 R228, R10 ;  /* 0x0000000a00e47308 */ /* 0x000fe40000000800 */
[----:B------:R-:W-:Y:S04]  /*bdb0*/  IMAD.WIDE.U32 R4, R4, -0x326172a9, RZ ;  /* 0xcd9e8d5704047825 */ /* 0x000fe800078e00ff */
[----:B------:R-:W-:Y:S01]  /*bdc0*/  FMUL.FTZ R45, R3, R45 ;  /* 0x0000002d032d7220 */ /* 0x000fe20000410000 */
[----:B------:R-:W-:Y:S01]  /*bdd0*/  LOP3.LUT R8, R5, UR30, R182, 0x96, !PT ;  /* 0x0000001e05087c12 */ /* 0x000fe2000f8e96b6 */
[----:B------:R-:W-:Y:S01]  /*bde0*/  FMUL.FTZ R48, R3, R48 ;  /* 0x0000003003307220 */ /* 0x000fe20000410000 */
[----:B------:R-:W-:Y:S01]  /*bdf0*/  LOP3.LUT R4, R187, UR28, R4, 0x96, !PT ;  /* 0x0000001cbb047c12 */ /* 0x000fe2000f8e9604 */
[----:B------:R2:W-:Y:S01]  /*be00*/  MUFU.EX2 R227, R11 ;  /* 0x0000000b00e37308 */ /* 0x0005e20000000800 */
[C---:B------:R-:W-:Y:S02]  /*be10*/  FMUL.FTZ R49, R3.reuse, R49 ;  /* 0x0000003103317220 */ /* 0x040fe40000410000 */
[----:B------:R-:W-:Y:S04]  /*be20*/  IMAD.WIDE.U32 R8, R8, -0x2daee0ad, RZ ;  /* 0xd2511f5308087825 */ /* 0x000fe800078e00ff */
[----:B------:R-:W-:Y:S03]  /*be30*/  IMAD.WIDE.U32 R188, R4, -0x2daee0ad, RZ ;  /* 0xd2511f5304bc7825 */ /* 0x000fe600078e00ff */
[----:B------:R5:W4:Y:S01]  /*be40*/  MUFU.EX2 R225, R7 ;  /* 0x0000000700e17308 */ /* 0x000b220000000800 */
[----:B------:R-:W-:Y:S01]  /*be50*/  FMUL.FTZ R52, R3, R52 ;  /* 0x0000003403347220 */ /* 0x000fe20000410000 */
[----:B------:R-:W-:Y:S01]  /*be60*/  LOP3.LUT R4, R189, UR5, R8, 0x96, !PT ;  /* 0x00000005bd047c12 */ /* 0x000fe2000f8e9608 */
[----:B------:R-:W-:Y:S01]  /*be70*/  FMUL.FTZ R53, R3, R53 ;  /* 0x0000003503357220 */ /* 0x000fe20000410000 */
[----:B------:R-:W-:Y:S01]  /*be80*/  LOP3.LUT R8, R9, UR17, R168, 0x96, !PT ;  /* 0x0000001109087c12 */ /* 0x000fe2000f8e96a8 */
[C---:B------:R-:W-:Y:S02]  /*be90*/  FMUL.FTZ R56, R3.reuse, R56 ;  /* 0x0000003803387220 */ /* 0x040fe40000410000 */
[----:B------:R-:W-:Y:S03]  /*bea0*/  IMAD.WIDE.U32 R4, R4, -0x326172a9, RZ ;  /* 0xcd9e8d5704047825 */ /* 0x000fe600078e00ff */
[----:B------:R-:W-:Y:S01]  /*beb0*/  MUFU.EX2 R223, R16 ;  /* 0x0000001000df7308 */ /* 0x000fe20000000800 */
[----:B------:R-:W-:Y:S01]  /*bec0*/  IMAD.WIDE.U32 R184, R8, -0x326172a9, RZ ;  /* 0xcd9e8d5708b87825 */ /* 0x000fe200078e00ff */
[----:B---3--:R-:W-:Y:S02]  /*bed0*/  LOP3.LUT R0, R4, 0xffff, RZ, 0xc0, !PT ;  /* 0x0000ffff04007812 */ /* 0x008fe400078ec0ff */
[----:B-1----:R-:W-:Y:S01]  /*bee0*/  SHF.R.U32.HI R6, RZ, 0x10, R4 ;  /* 0x00000010ff067819 */ /* 0x002fe20000011604 */
[----:B------:R-:W-:Y:S01]  /*bef0*/  FMUL.FTZ R57, R3, R57 ;  /* 0x0000003903397220 */ /* 0x000fe20000410000 */
[----:B------:R-:W-:Y:S01]  /*bf00*/  SHF.R.U32.HI R8, RZ, 0x8, R0 ;  /* 0x00000008ff087819 */ /* 0x000fe20000011600 */
[----:B------:R-:W-:Y:S01]  /*bf10*/  FADD.FTZ R0, -R2, R149 ;  /* 0x0000009502007221 */ /* 0x000fe20000010100 */
[----:B------:R-:W-:Y:S01]  /*bf20*/  LOP3.LUT R5, R5, UR9, R184, 0x96, !PT ;  /* 0x0000000905057c12 */ /* 0x000fe2000f8e96b8 */
[C---:B------:R-:W-:Y:S01]  /*bf30*/  FMUL.FTZ R60, R3.reuse, R60 ;  /* 0x0000003c033c7220 */ /* 0x040fe20000410000 */
[----:B--2---:R-:W-:Y:S01]  /*bf40*/  SHF.R.U32.HI R11, RZ, 0x18, R4 ;  /* 0x00000018ff0b7819 */ /* 0x004fe20000011604 */
[----:B------:R-:W-:Y:S01]  /*bf50*/  FMUL.FTZ R0, R0, c[0x0][0x23c] ;  /* 0x00008f0000007a20 */ /* 0x000fe20000410000 */
[----:B------:R-:W-:Y:S01]  /*bf60*/  LOP3.LUT R9, R4, 0xff, RZ, 0xc0, !PT ;  /* 0x000000ff04097812 */ /* 0x000fe200078ec0ff */
[C---:B------:R-:W-:Y:S01]  /*bf70*/  FMUL.FTZ R61, R3.reuse, R61 ;  /* 0x0000003d033d7220 */ /* 0x040fe20000410000 */
[----:B------:R-:W-:Y:S01]  /*bf80*/  LOP3.LUT R10, R6, 0xff, RZ, 0xc0, !PT ;  /* 0x000000ff060a7812 */ /* 0x000fe200078ec0ff */
[----:B------:R-:W-:Y:S01]  /*bf90*/  FMUL.FTZ R64, R3, R64 ;  /* 0x0000004003407220 */ /* 0x000fe20000410000 */
[----:B------:R-:W-:Y:S01]  /*bfa0*/  LOP3.LUT R4, R5, 0xffff, RZ, 0xc0, !PT ;  /* 0x0000ffff05047812 */ /* 0x000fe200078ec0ff */
[----:B------:R-:W1:Y:S01]  /*bfb0*/  MUFU.EX2 R0, R0 ;  /* 0x0000000000007308 */ /* 0x000e620000000800 */
[--C-:B------:R-:W-:Y:S01]  /*bfc0*/  SHF.R.U32.HI R6, RZ, 0x10, R5.reuse ;  /* 0x00000010ff067819 */ /* 0x100fe20000011605 */
[----:B------:R-:W-:Y:S01]  /*bfd0*/  FMUL.FTZ R65, R3, R65 ;  /* 0x0000004103417220 */ /* 0x000fe20000410000 */
[----:B------:R-:W-:Y:S01]  /*bfe0*/  PRMT R170, R9, 0x5410, R8 ;  /* 0x0000541009aa7816 */ /* 0x000fe20000000008 */
[----:B------:R-:W-:Y:S01]  /*bff0*/  FMUL.FTZ R68, R3, R68 ;  /* 0x0000004403447220 */ /* 0x000fe20000410000 */
[----:B------:R-:W-:Y:S01]  /*c000*/  LOP3.LUT R9, R5, 0xff, RZ, 0xc0, !PT ;  /* 0x000000ff05097812 */ /* 0x000fe200078ec0ff */
[C---:B------:R-:W-:Y:S01]  /*c010*/  FMUL.FTZ R69, R3.reuse, R69 ;  /* 0x0000004503457220 */ /* 0x040fe20000410000 */
[----:B------:R-:W-:Y:S01]  /*c020*/  SHF.R.U32.HI R8, RZ, 0x18, R5 ;  /* 0x00000018ff087819 */ /* 0x000fe20000011605 */
[--C-:B------:R-:W-:Y:S01]  /*c030*/  HSET2.LE.AND R170, R170, R252.reuse, PT ;  /* 0x000000fcaaaa7233 */ /* 0x100fe20003803000 */
[----:B-----5:R-:W-:Y:S01]  /*c040*/  SHF.R.U32.HI R7, RZ, 0x8, R4 ;  /* 0x00000008ff077819 */ /* 0x020fe20000011604 */
[C---:B------:R-:W-:Y:S01]  /*c050*/  FMUL.FTZ R72, R3.reuse, R72 ;  /* 0x0000004803487220 */ /* 0x040fe20000410000 */
[----:B------:R-:W-:Y:S01]  /*c060*/  LOP3.LUT R5, R6, 0xff, RZ, 0xc0, !PT ;  /* 0x000000ff06057812 */ /* 0x000fe200078ec0ff */
[C---:B------:R-:W-:Y:S01]  /*c070*/  FMUL.FTZ R73, R3.reuse, R73 ;  /* 0x0000004903497220 */ /* 0x040fe20000410000 */
[----:B------:R-:W-:Y:S01]  /*c080*/  PRMT R10, R10, 0x5410, R11 ;  /* 0x000054100a0a7816 */ /* 0x000fe2000000000b */
[----:B------:R-:W-:Y:S01]  /*c090*/  FMUL.FTZ R76, R3, R76 ;  /* 0x0000004c034c7220 */ /* 0x000fe20000410000 */
[----:B------:R-:W-:Y:S01]  /*c0a0*/  PRMT R7, R9, 0x5410, R7 ;  /* 0x0000541009077816 */ /* 0x000fe20000000007 */
[----:B------:R-:W-:Y:S01]  /*c0b0*/  FMUL.FTZ R9, R3, R157 ;  /* 0x0000009d03097220 */ /* 0x000fe20000410000 */
[----:B------:R-:W-:Y:S01]  /*c0c0*/  PRMT R5, R5, 0x5410, R8 ;  /* 0x0000541005057816 */ /* 0x000fe20000000008 */
[--C-:B------:R-:W-:Y:S01]  /*c0d0*/  HSET2.LE.AND R171, R10, R252.reuse, PT ;  /* 0x000000fc0aab7233 */ /* 0x100fe20003803000 */
[----:B----4-:R-:W-:Y:S01]  /*c0e0*/  F2FP.BF16.PACK_AB R4, R230, R231 ;  /* 0x000000e7e604723e */ /* 0x010fe200000010ff */
[--C-:B------:R-:W-:Y:S01]  /*c0f0*/  HSET2.LE.AND R168, R7, R252.reuse, PT ;  /* 0x000000fc07a87233 */ /* 0x100fe20003803000 */
[----:B------:R-:W-:Y:S01]  /*c100*/  F2FP.BF16.PACK_AB R6, R225, R226 ;  /* 0x000000e2e106723e */ /* 0x000fe200000010ff */
[--C-:B------:R-:W-:Y:S01]  /*c110*/  HSET2.LE.AND R169, R5, R252.reuse, PT ;  /* 0x000000fc05a97233 */ /* 0x100fe20003803000 */
[----:B------:R-:W-:Y:S01]  /*c120*/  LOP3.LUT R170, R170, R4, RZ, 0xc0, !PT ;  /* 0x00000004aaaa7212 */ /* 0x000fe200078ec0ff */
[C---:B-1----:R-:W-:Y:S01]  /*c130*/  FMUL.FTZ R7, R0.reuse, R155 ;  /* 0x0000009b00077220 */ /* 0x042fe20000410000 */
[----:B------:R-:W-:Y:S01]  /*c140*/  F2FP.BF16.PACK_AB R4, R229, R224 ;  /* 0x000000e0e504723e */ /* 0x000fe200000010ff */
[----:B------:R-:W-:Y:S01]  /*c150*/  FMUL.FTZ R8, R3, R156 ;  /* 0x0000009c03087220 */ /* 0x000fe20000410000 */
[----:B------:R-:W-:Y:S01]  /*c160*/  F2FP.BF16.PACK_AB R5, R227, R228 ;  /* 0x000000e4e305723e */ /* 0x000fe200000010ff */
[----:B------:R-:W-:Y:S01]  /*c170*/  FMUL.FTZ R10, R0, R158 ;  /* 0x0000009e000a7220 */ /* 0x000fe20000410000 */
[----:B------:R-:W-:Y:S01]  /*c180*/  LOP3.LUT R168, R168, R4, RZ, 0xc0, !PT ;  /* 0x00000004a8a87212 */ /* 0x000fe200078ec0ff */
[----:B------:R-:W-:Y:S01]  /*c190*/  FMUL.FTZ R4, R3, R152 ;  /* 0x0000009803047220 */ /* 0x000fe20000410000 */
[----:B------:R-:W-:Y:S01]  /*c1a0*/  LOP3.LUT R171, R171, R5, RZ, 0xc0, !PT ;  /* 0x00000005abab7212 */ /* 0x000fe200078ec0ff */
[----:B------:R-:W-:Y:S01]  /*c1b0*/  FMUL.FTZ R5, R3, R153 ;  /* 0x0000009903057220 */ /* 0x000fe20000410000 */
[----:B------:R-:W-:Y:S01]  /*c1c0*/  LOP3.LUT R169, R169, R6, RZ, 0xc0, !PT ;  /* 0x00000006a9a97212 */ /* 0x000fe200078ec0ff */
[C---:B------:R-:W-:Y:S01]  /*c1d0*/  FMUL.FTZ R6, R0.reuse, R154 ;  /* 0x0000009a00067220 */ /* 0x040fe20000410000 */
[----:B------:R1:W2:Y:S01]  /*c1e0*/  MUFU.EX2 R195, R17 ;  /* 0x0000001100c37308 */ /* 0x0002a20000000800 */
[----:B------:R-:W3:Y:S01]  /*c1f0*/  LDSM.16.MT88.4 R152, [R199+0x10000] ;  /* 0x01000000c798783b */ /* 0x000ee20000004200 */
[----:B------:R-:W-:Y:S02]  /*c200*/  FMUL.FTZ R11, R0, R159 ;  /* 0x0000009f000b7220 */ /* 0x000fe40000410000 */
[----:B------:R-:W-:Y:S02]  /*c210*/  FMUL.FTZ R16, R3, R160 ;  /* 0x000000a003107220 */ /* 0x000fe40000410000 */
[C---:B------:R-:W-:Y:S03]  /*c220*/  HMMA.16816.F32.BF16 R4, R168.reuse, R172, R4 ;  /* 0x000000aca804723c */ /* 0x040fe60000041804 */
[----:B------:R-:W4:Y:S02]  /*c230*/  LDSM.16.MT88.4 R156, [R198+0x10000] ;  /* 0x01000000c69c783b */ /* 0x000f240000004200 */
[--C-:B------:R-:W-:Y:S02]  /*c240*/  FFMA.FTZ R26, R26, c[0x0][0x23c], -R180.reuse ;  /* 0x00008f001a1a7a23 */ /* 0x100fe400000108b4 */
[--C-:B------:R-:W-:Y:S01]  /*c250*/  FFMA.FTZ R27, R27, c[0x0][0x23c], -R180.reuse ;  /* 0x00008f001b1b7a23 */ /* 0x100fe200000108b4 */
[C---:B------:R-:W-:Y:S01]  /*c260*/  HMMA.16816.F32.BF16 R8, R168.reuse, R174, R8 ;  /* 0x000000aea808723c */ /* 0x040fe20000041808 */
[----:B------:R-:W-:Y:S02]  /*c270*/  MUFU.EX2 R184, R26 ;  /* 0x0000001a00b87308 */ /* 0x000fe40000000800 */
[----:B------:R-:W5:Y:S01]  /*c280*/  LDSM.16.MT88.4 R172, [R196+0x12000] ;  /* 0x01200000c4ac783b */ /* 0x000f620000004200 */
[C---:B------:R-:W-:Y:S02]  /*c290*/  FMUL.FTZ R38, R0.reuse, R38 ;  /* 0x0000002600267220 */ /* 0x040fe40000410000 */
[----:B------:R-:W-:Y:S02]  /*c2a0*/  FMUL.FTZ R39, R0, R39 ;  /* 0x0000002700277220 */ /* 0x000fe40000410000 */
[--C-:B------:R-:W-:Y:S04]  /*c2b0*/  FFMA.FTZ R30, R30, c[0x0][0x23c], -R180.reuse ;  /* 0x00008f001e1e7a23 */ /* 0x100fe800000108b4 */
[----:B-1----:R-:W-:Y:S01]  /*c2c0*/  FMUL.FTZ R17, R3, R161 ;  /* 0x000000a103117220 */ /* 0x002fe20000410000 */
[C---:B------:R-:W-:Y:S03]  /*c2d0*/  HMMA.16816.F32.BF16 R36, R168.reuse, R176, R36 ;  /* 0x000000b0a824723c */ /* 0x040fe60000041824 */
[C---:B------:R-:W-:Y:S02]  /*c2e0*/  FMUL.FTZ R42, R0.reuse, R42 ;  /* 0x0000002a002a7220 */ /* 0x040fe40000410000 */
[C---:B------:R-:W-:Y:S02]  /*c2f0*/  FMUL.FTZ R43, R0.reuse, R43 ;  /* 0x0000002b002b7220 */ /* 0x040fe40000410000 */
[--C-:B------:R-:W-:Y:S02]  /*c300*/  FFMA.FTZ R31, R31, c[0x0][0x23c], -R180.reuse ;  /* 0x00008f001f1f7a23 */ /* 0x100fe400000108b4 */
[C---:B------:R-:W-:Y:S03]  /*c310*/  FMUL.FTZ R46, R0.reuse, R46 ;  /* 0x0000002e002e7220 */ /* 0x040fe60000410000 */
[C---:B------:R-:W-:Y:S01]  /*c320*/  HMMA.16816.F32.BF16 R40, R168.reuse, R178, R40 ;  /* 0x000000b2a828723c */ /* 0x040fe20000041828 */
[----:B------:R-:W-:Y:S02]  /*c330*/  MUFU.EX2 R178, R28 ;  /* 0x0000001c00b27308 */ /* 0x000fe40000000800 */
[C---:B------:R-:W-:Y:S02]  /*c340*/  FMUL.FTZ R47, R0.reuse, R47 ;  /* 0x0000002f002f7220 */ /* 0x040fe40000410000 */
[C---:B------:R-:W-:Y:S02]  /*c350*/  FMUL.FTZ R50, R0.reuse, R50 ;  /* 0x0000003200327220 */ /* 0x040fe40000410000 */
[C---:B------:R-:W-:Y:S02]  /*c360*/  FMUL.FTZ R51, R0.reuse, R51 ;  /* 0x0000003300337220 */ /* 0x040fe40000410000 */
[C---:B------:R-:W-:Y:S01]  /*c370*/  FMUL.FTZ R54, R0.reuse, R54 ;  /* 0x0000003600367220 */ /* 0x040fe20000410000 */
[C---:B---3--:R-:W-:Y:S03]  /*c380*/  HMMA.16816.F32.BF16 R44, R168.reuse, R152, R44 ;  /* 0x00000098a82c723c */ /* 0x048fe6000004182c */
[C---:B------:R-:W-:Y:S02]  /*c390*/  FMUL.FTZ R55, R0.reuse, R55 ;  /* 0x0000003700377220 */ /* 0x040fe40000410000 */
[C---:B------:R-:W-:Y:S02]  /*c3a0*/  FMUL.FTZ R58, R0.reuse, R58 ;  /* 0x0000003a003a7220 */ /* 0x040fe40000410000 */
[C---:B------:R-:W-:Y:S01]  /*c3b0*/  FMUL.FTZ R59, R0.reuse, R59 ;  /* 0x0000003b003b7220 */ /* 0x040fe20000410000 */
[C---:B------:R-:W-:Y:S01]  /*c3c0*/  HMMA.16816.F32.BF16 R48, R168.reuse, R154, R48 ;  /* 0x0000009aa830723c */ /* 0x040fe20000041830 */
[----:B------:R-:W1:Y:S03]  /*c3d0*/  LDSM.16.MT88.4 R152, [R197+0x12000] ;  /* 0x01200000c598783b */ /* 0x000e660000004200 */
[C---:B------:R-:W-:Y:S02]  /*c3e0*/  FMUL.FTZ R62, R0.reuse, R62 ;  /* 0x0000003e003e7220 */ /* 0x040fe40000410000 */
[C---:B------:R-:W-:Y:S02]  /*c3f0*/  FMUL.FTZ R63, R0.reuse, R63 ;  /* 0x0000003f003f7220 */ /* 0x040fe40000410000 */
[C---:B----4-:R-:W-:Y:S04]  /*c400*/  HMMA.16816.F32.BF16 R52, R168.reuse, R156, R52 ;  /* 0x0000009ca834723c */ /* 0x050fe80000041834 */
[C---:B------:R-:W-:Y:S02]  /*c410*/  FMUL.FTZ R66, R0.reuse, R66 ;  /* 0x0000004200427220 */ /* 0x040fe40000410000 */
[C---:B------:R-:W-:Y:S02]  /*c420*/  FMUL.FTZ R67, R0.reuse, R67 ;  /* 0x0000004300437220 */ /* 0x040fe40000410000 */
[C---:B------:R-:W-:Y:S01]  /*c430*/  HMMA.16816.F32.BF16 R56, R168.reuse, R158, R56 ;  /* 0x0000009ea838723c */ /* 0x040fe20000041838 */
[----:B------:R-:W3:Y:S03]  /*c440*/  LDSM.16.MT88.4 R156, [R199+0x12000] ;  /* 0x01200000c79c783b */ /* 0x000ee60000004200 */
[C---:B------:R-:W-:Y:S02]  /*c450*/  FMUL.FTZ R70, R0.reuse, R70 ;  /* 0x0000004600467220 */ /* 0x040fe40000410000 */
[C---:B------:R-:W-:Y:S02]  /*c460*/  FMUL.FTZ R71, R0.reuse, R71 ;  /* 0x0000004700477220 */ /* 0x040fe40000410000 */
[C---:B-----5:R-:W-:Y:S04]  /*c470*/  HMMA.16816.F32.BF16 R60, R168.reuse, R172, R60 ;  /* 0x000000aca83c723c */ /* 0x060fe8000004183c */
[C---:B------:R-:W-:Y:S02]  /*c480*/  FMUL.FTZ R74, R0.reuse, R74 ;  /* 0x0000004a004a7220 */ /* 0x040fe40000410000 */
[C---:B------:R-:W-:Y:S02]  /*c490*/  FMUL.FTZ R75, R0.reuse, R75 ;  /* 0x0000004b004b7220 */ /* 0x040fe40000410000 */
[C---:B------:R-:W-:Y:S01]  /*c4a0*/  HMMA.16816.F32.BF16 R64, R168.reuse, R174, R64 ;  /* 0x000000aea840723c */ /* 0x040fe20000041840 */
[----:B------:R-:W4:Y:S03]  /*c4b0*/  LDSM.16.MT88.4 R172, [R198+0x12000] ;  /* 0x01200000c6ac783b */ /* 0x000f260000004200 */
        /* <DEDUP_REMOVED lines=11> */
[C---:B---3--:R-:W-:Y:S04]  /*c570*/  HMMA.16816.F32.BF16 R76, R168.reuse, R156, R76 ;  /* 0x0000009ca84c723c */ /* 0x048fe8000004184c */
[C---:B------:R-:W-:Y:S02]  /*c580*/  FMUL.FTZ R85, R3.reuse, R85 ;  /* 0x0000005503557220 */ /* 0x040fe40000410000 */
[C---:B------:R-:W-:Y:S02]  /*c590*/  FMUL.FTZ R86, R0.reuse, R86 ;  /* 0x0000005600567220 */ /* 0x040fe40000410000 */
[C---:B------:R-:W-:Y:S01]  /*c5a0*/  HMMA.16816.F32.BF16 R80, R168.reuse, R158, R80 ;  /* 0x0000009ea850723c */ /* 0x040fe20000041850 */
[----:B------:R-:W3:Y:S03]  /*c5b0*/  LDSM.16.MT88.4 R156, [R197+0x14000] ;  /* 0x01400000c59c783b */ /* 0x000ee60000004200 */
        /* <DEDUP_REMOVED lines=24> */
[C---:B------:R-:W-:Y:S03]  /*c740*/  FMUL.FTZ R105, R3.reuse, R105 ;  /* 0x0000006903697220 */ /* 0x040fe60000410000 */
        /* <DEDUP_REMOVED lines=50> */
[----:B------:R-:W-:Y:S02]  /*ca70*/  LDSM.16.MT88.4 R172, [R197+0x10800] ;  /* 0x01080000c5ac783b */ /* 0x000fe40000004200 */
[C---:B------:R-:W-:Y:S02]  /*ca80*/  FMUL.FTZ R142, R0.reuse, R142 ;  /* 0x0000008e008e7220 */ /* 0x040fe40000410000 */
[C---:B------:R-:W-:Y:S02]  /*ca90*/  FMUL.FTZ R143, R0.reuse, R143 ;  /* 0x0000008f008f7220 */ /* 0x040fe40000410000 */
[C---:B------:R-:W-:Y:S02]  /*caa0*/  FMUL.FTZ R144, R3.reuse, R144 ;  /* 0x0000009003907220 */ /* 0x040fe40000410000 */
[----:B------:R-:W-:Y:S03]  /*cab0*/  FMUL.FTZ R145, R3, R145 ;  /* 0x0000009103917220 */ /* 0x000fe60000410000 */
[C---:B-1----:R-:W-:Y:S03]  /*cac0*/  HMMA.16816.F32.BF16 R140, R168.reuse, R152, R140 ;  /* 0x00000098a88c723c */ /* 0x042fe6000004188c */
[C---:B------:R-:W-:Y:S02]  /*cad0*/  FMUL.FTZ R146, R0.reuse, R146 ;  /* 0x0000009200927220 */ /* 0x040fe40000410000 */
[----:B------:R-:W-:Y:S02]  /*cae0*/  FMUL.FTZ R147, R0, R147 ;  /* 0x0000009300937220 */ /* 0x000fe40000410000 */
[--C-:B------:R-:W-:Y:S02]  /*caf0*/  FFMA.FTZ R18, R18, c[0x0][0x23c], -R180.reuse ;  /* 0x00008f0012127a23 */ /* 0x100fe400000108b4 */
[----:B------:R-:W-:Y:S02]  /*cb00*/  FFMA.FTZ R14, R14, c[0x0][0x23c], -R180 ;  /* 0x00008f000e0e7a23 */ /* 0x000fe400000108b4 */
[----:B------:R1:W-:Y:S01]  /*cb10*/  MUFU.EX2 R192, R18 ;  /* 0x0000001200c07308 */ /* 0x0003e20000000800 */
[C---:B------:R-:W-:Y:S03]  /*cb20*/  HMMA.16816.F32.BF16 R144, R168.reuse, R154, R144 ;  /* 0x0000009aa890723c */ /* 0x040fe60000041890 */
[--C-:B------:R-:W-:Y:S02]  /*cb30*/  FFMA.FTZ R12, R12, c[0x0][0x23c], -R150.reuse ;  /* 0x00008f000c0c7a23 */ /* 0x100fe40000010896 */
[----:B------:R-:W-:Y:S02]  /*cb40*/  FFMA.FTZ R13, R13, c[0x0][0x23c], -R150 ;  /* 0x00008f000d0d7a23 */ /* 0x000fe40000010896 */
[--C-:B------:R-:W-:Y:S02]  /*cb50*/  FFMA.FTZ R154, R19, c[0x0][0x23c], -R180.reuse ;  /* 0x00008f00139a7a23 */ /* 0x100fe400000108b4 */
[----:B------:R4:W-:Y:S03]  /*cb60*/  MUFU.EX2 R194, R12 ;  /* 0x0000000c00c27308 */ /* 0x0009e60000000800 */
[----:B------:R-:W-:Y:S02]  /*cb70*/  FMUL.FTZ R19, R0, R163 ;  /* 0x000000a300137220 */ /* 0x000fe40000410000 */
[----:B------:R-:W-:Y:S02]  /*cb80*/  FFMA.FTZ R34, R34, c[0x0][0x23c], -R180 ;  /* 0x00008f0022227a23 */ /* 0x000fe400000108b4 */
[--C-:B------:R-:W-:Y:S02]  /*cb90*/  FFMA.FTZ R24, R24, c[0x0][0x23c], -R150.reuse ;  /* 0x00008f0018187a23 */ /* 0x100fe40000010896 */
[--C-:B------:R-:W-:Y:S01]  /*cba0*/  FFMA.FTZ R25, R25, c[0x0][0x23c], -R150.reuse ;  /* 0x00008f0019197a23 */ /* 0x100fe20000010896 */
[----:B------:R5:W-:Y:S01]  /*cbb0*/  MUFU.EX2 R191, R154 ;  /* 0x0000009a00bf7308 */ /* 0x000be20000000800 */
[--C-:B------:R-:W-:Y:S02]  /*cbc0*/  FFMA.FTZ R21, R21, c[0x0][0x23c], -R150.reuse ;  /* 0x00008f0015157a23 */ /* 0x100fe40000010896 */
[----:B------:R-:W-:Y:S02]  /*cbd0*/  FFMA.FTZ R150, R33, c[0x0][0x23c], -R150 ;  /* 0x00008f0021967a23 */ /* 0x000fe40000010896 */
[----:B-1----:R-:W-:Y:S02]  /*cbe0*/  FMUL.FTZ R18, R0, R162 ;  /* 0x000000a200127220 */ /* 0x002fe40000410000 */
[----:B------:R-:W1:Y:S01]  /*cbf0*/  LDSM.16.MT88.4 R160, [R196+0x10800] ;  /* 0x01080000c4a0783b */ /* 0x000e620000004200 */
[--C-:B------:R-:W-:Y:S02]  /*cc00*/  FFMA.FTZ R22, R22, c[0x0][0x23c], -R180.reuse ;  /* 0x00008f0016167a23 */ /* 0x100fe400000108b4 */
[----:B------:R2:W1:Y:S01]  /*cc10*/  MUFU.EX2 R193, R13 ;  /* 0x0000000d00c17308 */ /* 0x0004620000000800 */
[----:B------:R-:W-:Y:S01]  /*cc20*/  FFMA.FTZ R23, R23, c[0x0][0x23c], -R180 ;  /* 0x00008f0017177a23 */ /* 0x000fe200000108b4 */
[C---:B---3--:R-:W-:Y:S03]  /*cc30*/  HMMA.16816.F32.BF16 R16, R168.reuse, R156, R16 ;  /* 0x0000009ca810723c */ /* 0x048fe60000041810 */
[----:B----4-:R-:W-:Y:S01]  /*cc40*/  LOP3.LUT R12, R185, UR14, R186, 0x96, !PT ;  /* 0x0000000eb90c7c12 */ /* 0x010fe2000f8e96ba */
[----:B------:R-:W-:Y:S04]  /*cc50*/  FFMA.FTZ R179, R3, R248, R224 ;  /* 0x000000f803b37223 */ /* 0x000fe800000100e0 */
[----:B------:R3:W4:Y:S01]  /*cc60*/  MUFU.EX2 R190, R14 ;  /* 0x0000000e00be7308 */ /* 0x0007220000000800 */
[--C-:B-----5:R-:W-:Y:S03]  /*cc70*/  FFMA.FTZ R154, R15, c[0x0][0x23c], -R180.reuse ;  /* 0x00008f000f9a7a23 */ /* 0x120fe600000108b4 */
[----:B------:R-:W-:Y:S02]  /*cc80*/  FMUL.FTZ R15, R0, R167 ;  /* 0x000000a7000f7220 */ /* 0x000fe40000410000 */
[----:B------:R-:W-:Y:S04]  /*cc90*/  FFMA.FTZ R180, R35, c[0x0][0x23c], -R180 ;  /* 0x00008f0023b47a23 */ /* 0x000fe800000108b4 */
[----:B------:R5:W1:Y:S01]  /*cca0*/  MUFU.EX2 R189, R154 ;  /* 0x0000009a00bd7308 */ /* 0x000a620000000800 */
[----:B--2---:R-:W-:Y:S05]  /*ccb0*/  IMAD.WIDE.U32 R12, R12, -0x2daee0ad, RZ ;  /* 0xd2511f530c0c7825 */ /* 0x004fea00078e00ff */
[----:B------:R-:W-:Y:S04]  /*ccc0*/  LOP3.LUT R152, R12, 0xffff, RZ, 0xc0, !PT ;  /* 0x0000ffff0c987812 */ /* 0x000fe800078ec0ff */
[----:B------:R-:W-:Y:S01]  /*ccd0*/  MUFU.EX2 R186, R20 ;  /* 0x0000001400ba7308 */ /* 0x000fe20000000800 */
[----:B------:R-:W-:Y:S02]  /*cce0*/  LOP3.LUT R149, R13, UR8, R188, 0x96, !PT ;  /* 0x000000080d957c12 */ /* 0x000fe4000f8e96bc */
[----:B------:R-:W-:Y:S01]  /*ccf0*/  SHF.R.U32.HI R13, RZ, 0x10, R12 ;  /* 0x00000010ff0d7819 */ /* 0x000fe2000001160c */
[----:B---3--:R-:W-:Y:S01]  /*cd00*/  FMUL.FTZ R14, R0, R166 ;  /* 0x000000a6000e7220 */ /* 0x008fe20000410000 */
[----:B------:R-:W-:Y:S01]  /*cd10*/  LOP3.LUT R153, R12, 0xff, RZ, 0xc0, !PT ;  /* 0x000000ff0c997812 */ /* 0x000fe200078ec0ff */
[----:B------:R-:W-:Y:S01]  /*cd20*/  FFMA.FTZ R0, R0, R249, R226 ;  /* 0x000000f900007223 */ /* 0x000fe200000100e2 */
[----:B------:R-:W-:Y:S02]  /*cd30*/  SHF.R.U32.HI R152, RZ, 0x8, R152 ;  /* 0x00000008ff987819 */ /* 0x000fe40000011698 */
[----:B------:R-:W-:Y:S01]  /*cd40*/  SHF.R.U32.HI R176, RZ, 0x18, R12 ;  /* 0x00000018ffb07819 */ /* 0x000fe2000001160c */
[----:B------:R-:W-:Y:S01]  /*cd50*/  MUFU.EX2 R188, R24 ;  /* 0x0000001800bc7308 */ /* 0x000fe20000000800 */
[----:B------:R-:W-:Y:S01]  /*cd60*/  LOP3.LUT R12, R149, 0xffff, RZ, 0xc0, !PT ;  /* 0x0000ffff950c7812 */ /* 0x000fe200078ec0ff */
[----:B------:R-:W-:Y:S01]  /*cd70*/  FADD.FTZ R0, R225, R0 ;  /* 0x00000000e1007221 */ /* 0x000fe20000010000 */
[----:B------:R-:W-:Y:S02]  /*cd80*/  PRMT R177, R153, 0x5410, R152 ;  /* 0x0000541099b17816 */ /* 0x000fe40000000098 */
[----:B------:R-:W-:Y:S01]  /*cd90*/  LOP3.LUT R152, R13, 0xff, RZ, 0xc0, !PT ;  /* 0x000000ff0d987812 */ /* 0x000fe200078ec0ff */
[----:B------:R-:W-:Y:S01]  /*cda0*/  FMUL.FTZ R13, R3, R165 ;  /* 0x000000a5030d7220 */ /* 0x000fe20000410000 */
[----:B------:R-:W-:Y:S01]  /*cdb0*/  SHF.R.U32.HI R153, RZ, 0x8, R12 ;  /* 0x00000008ff997819 */ /* 0x000fe2000001160c */
[--C-:B-----5:R-:W-:Y:S01]  /*cdc0*/  HSET2.LE.AND R154, R177, R252.reuse, PT ;  /* 0x000000fcb19a7233 */ /* 0x120fe20003803000 */
[----:B------:R-:W-:Y:S01]  /*cdd0*/  LOP3.LUT R155, R149, 0xff, RZ, 0xc0, !PT ;  /* 0x000000ff959b7812 */ /* 0x000fe200078ec0ff */
[----:B------:R-:W-:Y:S01]  /*cde0*/  FMUL.FTZ R12, R3, R164 ;  /* 0x000000a4030c7220 */ /* 0x000fe20000410000 */
[----:B------:R-:W-:Y:S01]  /*cdf0*/  PRMT R176, R152, 0x5410, R176 ;  /* 0x0000541098b07816 */ /* 0x000fe200000000b0 */
[----:B------:R-:W-:Y:S01]  /*ce00*/  LDSM.16.MT88.4 R164, [R198+0x10800] ;  /* 0x01080000c6a4783b */ /* 0x000fe20000004200 */
[----:B------:R-:W-:Y:S01]  /*ce10*/  SHF.R.U32.HI R152, RZ, 0x10, R149 ;  /* 0x00000010ff987819 */ /* 0x000fe20000011695 */
[----:B------:R-:W-:Y:S01]  /*ce20*/  MUFU.EX2 R177, R32 ;  /* 0x0000002000b17308 */ /* 0x000fe20000000800 */
[----:B------:R-:W-:Y:S01]  /*ce30*/  PRMT R155, R155, 0x5410, R153 ;  /* 0x000054109b9b7816 */ /* 0x000fe20000000099 */
[----:B------:R-:W-:Y:S01]  /*ce40*/  FADD.FTZ R0, R228, R0 ;  /* 0x00000000e4007221 */ /* 0x000fe20000010000 */
[----:B------:R-:W-:Y:S03]  /*ce50*/  HMMA.16816.F32.BF16 R12, R168, R158, R12 ;  /* 0x0000009ea80c723c */ /* 0x000fe6000004180c */
[----:B------:R-:W-:Y:S01]  /*ce60*/  SHF.R.U32.HI R153, RZ, 0x18, R149 ;  /* 0x00000018ff997819 */ /* 0x000fe20000011695 */
[----:B------:R-:W2:Y:S01]  /*ce70*/  LDSM.16.MT88.4 R156, [R199+0x10800] ;  /* 0x01080000c79c783b */ /* 0x000ea20000004200 */
[----:B------:R-:W-:Y:S01]  /*ce80*/  LOP3.LUT R152, R152, 0xff, RZ, 0xc0, !PT ;  /* 0x000000ff98987812 */ /* 0x000fe200078ec0ff */
[----:B------:R-:W-:Y:S01]  /*ce90*/  FADD.FTZ R0, R227, R0 ;  /* 0x00000000e3007221 */ /* 0x000fe20000010000 */
[----:B------:R-:W-:Y:S01]  /*cea0*/  F2FP.BF16.PACK_AB R149, R195, R223 ;  /* 0x000000dfc395723e */ /* 0x000fe200000010ff */
[----:B------:R-:W-:Y:S01]  /*ceb0*/  MUFU.EX2 R187, R25 ;  /* 0x0000001900bb7308 */ /* 0x000fe20000000800 */
[----:B------:R-:W-:Y:S03]  /*cec0*/  PRMT R153, R152, 0x5410, R153 ;  /* 0x0000541098997816 */ /* 0x000fe60000000099 */
[--C-:B------:R-:W-:Y:S01]  /*ced0*/  HSET2.LE.AND R152, R155, R252.reuse, PT ;  /* 0x000000fc9b987233 */ /* 0x100fe20003803000 */
[----:B------:R-:W-:Y:S01]  /*cee0*/  LOP3.LUT R154, R154, R149, RZ, 0xc0, !PT ;  /* 0x000000959a9a7212 */ /* 0x000fe200078ec0ff */
[--C-:B------:R-:W-:Y:S01]  /*cef0*/  HSET2.LE.AND R155, R176, R252.reuse, PT ;  /* 0x000000fcb09b7233 */ /* 0x100fe20003803000 */
[----:B-1----:R-:W-:Y:S01]  /*cf00*/  F2FP.BF16.PACK_AB R149, R193, R194 ;  /* 0x000000c2c195723e */ /* 0x002fe200000010ff */
[--C-:B------:R-:W-:Y:S01]  /*cf10*/  HSET2.LE.AND R153, R153, R252.reuse, PT ;  /* 0x000000fc99997233 */ /* 0x100fe20003803000 */
[----:B------:R-:W-:Y:S01]  /*cf20*/  LDSM.16.MT88.4 R168, [R199+0x12800] ;  /* 0x01280000c7a8783b */ /* 0x000fe20000004200 */
[----:B------:R-:W1:Y:S01]  /*cf30*/  MUFU.EX2 R176, R29 ;  /* 0x0000001d00b07308 */ /* 0x000e620000000800 */
[----:B------:R-:W-:Y:S01]  /*cf40*/  LOP3.LUT R152, R152, R149, RZ, 0xc0, !PT ;  /* 0x0000009598987212 */ /* 0x000fe200078ec0ff */
[----:B----4-:R-:W-:Y:S01]  /*cf50*/  FADD.FTZ R0, R190, R0 ;  /* 0x00000000be007221 */ /* 0x010fe20000010000 */
[----:B------:R-:W-:Y:S03]  /*cf60*/  F2FP.BF16.PACK_AB R149, R191, R192 ;  /* 0x000000c0bf95723e */ /* 0x000fe600000010ff */
[----:B------:R-:W-:Y:S01]  /*cf70*/  FADD.FTZ R0, R189, R0 ;  /* 0x00000000bd007221 */ /* 0x000fe20000010000 */
[----:B------:R-:W-:Y:S02]  /*cf80*/  LOP3.LUT R155, R155, R149, RZ, 0xc0, !PT ;  /* 0x000000959b9b7212 */ /* 0x000fe400078ec0ff */
[----:B------:R-:W-:Y:S01]  /*cf90*/  F2FP.BF16.PACK_AB R149, R189, R190 ;  /* 0x000000bebd95723e */ /* 0x000fe200000010ff */
[----:B------:R3:W-:Y:S01]  /*cfa0*/  MUFU.EX2 R185, R21 ;  /* 0x0000001500b97308 */ /* 0x0007e20000000800 */
[----:B------:R-:W-:Y:S02]  /*cfb0*/  FADD.FTZ R0, R192, R0 ;  /* 0x00000000c0007221 */ /* 0x000fe40000010000 */
[----:B------:R-:W-:Y:S02]  /*cfc0*/  LOP3.LUT R153, R153, R149, RZ, 0xc0, !PT ;  /* 0x0000009599997212 */ /* 0x000fe400078ec0ff */
[----:B------:R-:W-:Y:S01]  /*cfd0*/  MOV R149, UR24 ;  /* 0x0000001800957c02 */ /* 0x000fe20008000f00 */
[----:B------:R-:W-:Y:S03]  /*cfe0*/  FADD.FTZ R0, R191, R0 ;  /* 0x00000000bf007221 */ /* 0x000fe60000010000 */
[----:B------:R-:W-:Y:S01]  /*cff0*/  LOP3.LUT R149, R247, UR23, R149, 0x96, !PT ;  /* 0x00000017f7957c12 */ /* 0x000fe2000f8e9695 */
[C---:B------:R-:W-:Y:S01]  /*d000*/  HMMA.16816.F32.BF16 R4, R152.reuse, R160, R4 ;  /* 0x000000a09804723c */ /* 0x040fe20000041804 */
[----:B------:R-:W-:Y:S04]  /*d010*/  MUFU.EX2 R181, R23 ;  /* 0x0000001700b57308 */ /* 0x000fe80000000800 */
[----:B-1----:R-:W-:Y:S03]  /*d020*/  F2FP.BF16.PACK_AB R3, R176, R178 ;  /* 0x000000b2b003723e */ /* 0x002fe600000010ff */
[C---:B------:R-:W-:Y:S01]  /*d030*/  HMMA.16816.F32.BF16 R8, R152.reuse, R162, R8 ;  /* 0x000000a29808723c */ /* 0x040fe20000041808 */
[----:B------:R-:W1:Y:S02]  /*d040*/  LDSM.16.MT88.4 R160, [R196+0x12800] ;  /* 0x01280000c4a0783b */ /* 0x000e640000004200 */
[----:B------:R-:W-:Y:S05]  /*d050*/  MUFU.EX2 R180, R180 ;  /* 0x000000b400b47308 */ /* 0x000fea0000000800 */
[C---:B------:R-:W-:Y:S08]  /*d060*/  HMMA.16816.F32.BF16 R36, R152.reuse, R172, R36 ;  /* 0x000000ac9824723c */ /* 0x040ff00000041824 */
[C---:B------:R-:W-:Y:S01]  /*d070*/  HMMA.16816.F32.BF16 R40, R152.reuse, R174, R40 ;  /* 0x000000ae9828723c */ /* 0x040fe20000041828 */
[----:B------:R-:W-:Y:S07]  /*d080*/  MUFU.EX2 R174, R30 ;  /* 0x0000001e00ae7308 */ /* 0x000fee0000000800 */
[C---:B--2---:R-:W-:Y:S03]  /*d090*/  HMMA.16816.F32.BF16 R44, R152.reuse, R156, R44 ;  /* 0x0000009c982c723c */ /* 0x044fe6000004182c */
[----:B------:R-:W-:Y:S05]  /*d0a0*/  MUFU.EX2 R175, R150 ;  /* 0x0000009600af7308 */ /* 0x000fea0000000800 */
        /* <DEDUP_REMOVED lines=23> */
[C---:B-----5:R-:W-:Y:S07]  /*d220*/  HMMA.16816.F32.BF16 R108, R152.reuse, R168, R108 ;  /* 0x000000a8986c723c */ /* 0x060fee000004186c */
[----:B------:R-:W-:Y:S01]  /*d230*/  IMAD.WIDE.U32 R168, R149, -0x326172a9, RZ ;  /* 0xcd9e8d5795a87825 */ /* 0x000fe200078e00ff */
[C---:B------:R-:W-:Y:S04]  /*d240*/  HMMA.16816.F32.BF16 R112, R152.reuse, R170, R112 ;  /* 0x000000aa9870723c */ /* 0x040fe80000041870 */
[----:B------:R-:W-:Y:S02]  /*d250*/  LOP3.LUT R168, R183, UR32, R168, 0x96, !PT ;  /* 0x00000020b7a87c12 */ /* 0x000fe4000f8e96a8 */
[----:B------:R5:W-:Y:S01]  /*d260*/  MUFU.EX2 R183, R27 ;  /* 0x0000001b00b77308 */ /* 0x000be20000000800 */
[----:B------:R-:W-:Y:S01]  /*d270*/  LOP3.LUT R24, R169, UR19, R250, 0x96, !PT ;  /* 0x00000013a9187c12 */ /* 0x000fe2000f8e96fa */
[C---:B----4-:R-:W-:Y:S04]  /*d280*/  HMMA.16816.F32.BF16 R116, R152.reuse, R164, R116 ;  /* 0x000000a49874723c */ /* 0x050fe80000041874 */
[----:B------:R-:W-:Y:S04]  /*d290*/  IMAD.WIDE.U32 R24, R24, -0x2daee0ad, RZ ;  /* 0xd2511f5318187825 */ /* 0x000fe800078e00ff */
[C---:B------:R-:W-:Y:S01]  /*d2a0*/  HMMA.16816.F32.BF16 R120, R152.reuse, R166, R120 ;  /* 0x000000a69878723c */ /* 0x040fe20000041878 */
[----:B------:R-:W4:Y:S03]  /*d2b0*/  LDSM.16.MT88.4 R164, [R199+0x16800] ;  /* 0x01680000c7a4783b */ /* 0x000f260000004200 */
[----:B------:R-:W-:Y:S01]  /*d2c0*/  IMAD.WIDE.U32 R168, R168, -0x2daee0ad, RZ ;  /* 0xd2511f53a8a87825 */ /* 0x000fe200078e00ff */
[----:B------:R-:W-:Y:S03]  /*d2d0*/  LOP3.LUT R25, R25, UR31, R244, 0x96, !PT ;  /* 0x0000001f19197c12 */ /* 0x000fe6000f8e96f4 */
[C---:B-1----:R-:W-:Y:S04]  /*d2e0*/  HMMA.16816.F32.BF16 R124, R152.reuse, R160, R124 ;  /* 0x000000a0987c723c */ /* 0x042fe8000004187c */
[----:B------:R-:W-:Y:S01]  /*d2f0*/  LOP3.LUT R149, R169, UR29, R24, 0x96, !PT ;  /* 0x0000001da9957c12 */ /* 0x000fe2000f8e9618 */
[----:B------:R-:W-:Y:S03]  /*d300*/  IMAD.WIDE.U32 R24, R25, -0x326172a9, RZ ;  /* 0xcd9e8d5719187825 */ /* 0x000fe600078e00ff */
[C---:B------:R-:W-:Y:S01]  /*d310*/  HMMA.16816.F32.BF16 R128, R152.reuse, R162, R128 ;  /* 0x000000a29880723c */ /* 0x040fe20000041880 */
[----:B------:R-:W1:Y:S03]  /*d320*/  LDSM.16.MT88.4 R160, [R198+0x16800] ;  /* 0x01680000c6a0783b */ /* 0x000e660000004200 */
[----:B------:R-:W-:Y:S01]  /*d330*/  IMAD.WIDE.U32 R170, R149, -0x326172a9, RZ ;  /* 0xcd9e8d5795aa7825 */ /* 0x000fe200078e00ff */
[----:B------:R-:W-:Y:S02]  /*d340*/  LOP3.LUT R20, R25, UR30, R182, 0x96, !PT ;  /* 0x0000001e19147c12 */ /* 0x000fe4000f8e96b6 */
[----:B------:R-:W1:Y:S01]  /*d350*/  MUFU.EX2 R182, R22 ;  /* 0x0000001600b67308 */ /* 0x000e620000000800 */
[C---:B--2---:R-:W-:Y:S04]  /*d360*/  HMMA.16816.F32.BF16 R132, R152.reuse, R156, R132 ;  /* 0x0000009c9884723c */ /* 0x044fe80000041884 */
[----:B------:R-:W-:Y:S01]  /*d370*/  LOP3.LUT R24, R171, UR28, R24, 0x96, !PT ;  /* 0x0000001cab187c12 */ /* 0x000fe2000f8e9618 */
[----:B---3--:R-:W-:Y:S03]  /*d380*/  IMAD.WIDE.U32 R20, R20, -0x2daee0ad, RZ ;  /* 0xd2511f5314147825 */ /* 0x008fe600078e00ff */
[C---:B------:R-:W-:Y:S04]  /*d390*/  HMMA.16816.F32.BF16 R136, R152.reuse, R158, R136 ;  /* 0x0000009e9888723c */ /* 0x040fe80000041888 */
[----:B------:R-:W-:Y:S01]  /*d3a0*/  IMAD.WIDE.U32 R172, R24, -0x2daee0ad, RZ ;  /* 0xd2511f5318ac7825 */ /* 0x000fe200078e00ff */
[----:B------:R-:W-:Y:S01]  /*d3b0*/  LOP3.LUT R168, R21, UR17, R168, 0x96, !PT ;  /* 0x0000001115a87c12 */ /* 0x000fe2000f8e96a8 */
[----:B-----5:R-:W2:Y:S02]  /*d3c0*/  LDSM.16.MT88.4 R24, [R196+0x11000] ;  /* 0x01100000c418783b */ /* 0x020ea40000004200 */
[C---:B----4-:R-:W-:Y:S04]  /*d3d0*/  HMMA.16816.F32.BF16 R140, R152.reuse, R164, R140 ;  /* 0x000000a4988c723c */ /* 0x050fe8000004188c */
[----:B------:R-:W-:Y:S01]  /*d3e0*/  LOP3.LUT R20, R173, UR5, R20, 0x96, !PT ;  /* 0x00000005ad147c12 */ /* 0x000fe2000f8e9614 */
[----:B------:R-:W-:Y:S01]  /*d3f0*/  IMAD.WIDE.U32 R168, R168, -0x326172a9, RZ ;  /* 0xcd9e8d57a8a87825 */ /* 0x000fe200078e00ff */
[----:B------:R-:W3:Y:S02]  /*d400*/  MUFU.EX2 R173, R31 ;  /* 0x0000001f00ad7308 */ /* 0x000ee40000000800 */
[C---:B------:R-:W-:Y:S04]  /*d410*/  HMMA.16816.F32.BF16 R144, R152.reuse, R166, R144 ;  /* 0x000000a69890723c */ /* 0x040fe80000041890 */
[----:B------:R-:W-:Y:S01]  /*d420*/  IMAD.WIDE.U32 R20, R20, -0x326172a9, RZ ;  /* 0xcd9e8d5714147825 */ /* 0x000fe200078e00ff */
[----:B------:R-:W-:Y:S03]  /*d430*/  LOP3.LUT R28, R169, UR14, R170, 0x96, !PT ;  /* 0x0000000ea91c7c12 */ /* 0x000fe6000f8e96aa */
[C---:B-1----:R-:W-:Y:S04]  /*d440*/  HMMA.16816.F32.BF16 R16, R152.reuse, R160, R16 ;  /* 0x000000a09810723c */ /* 0x042fe80000041810 */
[----:B------:R-:W-:Y:S01]  /*d450*/  LOP3.LUT R149, R21, UR9, R168, 0x96, !PT ;  /* 0x0000000915957c12 */ /* 0x000fe2000f8e96a8 */
[----:B------:R-:W-:Y:S01]  /*d460*/  IMAD.WIDE.U32 R28, R28, -0x2daee0ad, RZ ;  /* 0xd2511f531c1c7825 */ /* 0x000fe200078e00ff */
[--C-:B------:R-:W-:Y:S01]  /*d470*/  SHF.R.U32.HI R158, RZ, 0x18, R20.reuse ;  /* 0x00000018ff9e7819 */ /* 0x100fe20000011614 */
[----:B------:R-:W-:Y:S01]  /*d480*/  LDSM.16.MT88.4 R168, [R198+0x11800] ;  /* 0x01180000c6a8783b */ /* 0x000fe20000004200 */
[----:B------:R-:W-:Y:S04]  /*d490*/  HMMA.16816.F32.BF16 R12, R152, R162, R12 ;  /* 0x000000a2980c723c */ /* 0x000fe8000004180c */
[----:B------:R-:W-:Y:S01]  /*d4a0*/  SHF.R.U32.HI R157, RZ, 0x10, R20 ;  /* 0x00000010ff9d7819 */ /* 0x000fe20000011614 */
[----:B------:R-:W-:Y:S01]  /*d4b0*/  FADD.FTZ R0, R182, R0 ;  /* 0x00000000b6007221 */ /* 0x000fe20000010000 */
[C---:B------:R-:W-:Y:S01]  /*d4c0*/  LOP3.LUT R156, R20.reuse, 0xff, RZ, 0xc0, !PT ;  /* 0x000000ff149c7812 */ /* 0x040fe200078ec0ff */
[----:B------:R-:W1:Y:S01]  /*d4d0*/  LDSM.16.MT88.4 R152, [R197+0x11000] ;  /* 0x01100000c598783b */ /* 0x000e620000004200 */
[----:B------:R-:W-:Y:S01]  /*d4e0*/  LOP3.LUT R21, R20, 0xffff, RZ, 0xc0, !PT ;  /* 0x0000ffff14157812 */ /* 0x000fe200078ec0ff */
[----:B------:R-:W-:Y:S03]  /*d4f0*/  FADD.FTZ R0, R181, R0 ;  /* 0x00000000b5007221 */ /* 0x000fe60000010000 */
[C---:B------:R-:W-:Y:S01]  /*d500*/  LOP3.LUT R20, R149.reuse, 0xffff, RZ, 0xc0, !PT ;  /* 0x0000ffff95147812 */ /* 0x040fe200078ec0ff */
[----:B------:R-:W-:Y:S01]  /*d510*/  FADD.FTZ R0, R184, R0 ;  /* 0x00000000b8007221 */ /* 0x000fe20000010000 */
[----:B------:R-:W-:Y:S01]  /*d520*/  LOP3.LUT R22, R149, 0xff, RZ, 0xc0, !PT ;  /* 0x000000ff95167812 */ /* 0x000fe200078ec0ff */
[----:B------:R-:W-:Y:S01]  /*d530*/  LDSM.16.MT88.4 R160, [R199+0x11800] ;  /* 0x01180000c7a0783b */ /* 0x000fe20000004200 */
[----:B------:R-:W-:Y:S01]  /*d540*/  SHF.R.U32.HI R21, RZ, 0x8, R21 ;  /* 0x00000008ff157819 */ /* 0x000fe20000011615 */
[----:B------:R-:W-:Y:S01]  /*d550*/  FADD.FTZ R0, R183, R0 ;  /* 0x00000000b7007221 */ /* 0x000fe20000010000 */
[----:B------:R-:W-:Y:S02]  /*d560*/  SHF.R.U32.HI R20, RZ, 0x8, R20 ;  /* 0x00000008ff147819 */ /* 0x000fe40000011614 */
[----:B------:R-:W-:Y:S01]  /*d570*/  PRMT R23, R156, 0x5410, R21 ;  /* 0x000054109c177816 */ /* 0x000fe20000000015 */
[----:B------:R-:W-:Y:S01]  /*d580*/  FADD.FTZ R0, R174, R0 ;  /* 0x00000000ae007221 */ /* 0x000fe20000010000 */
[----:B------:R-:W-:Y:S02]  /*d590*/  PRMT R21, R22, 0x5410, R20 ;  /* 0x0000541016157816 */ /* 0x000fe40000000014 */
[----:B------:R-:W-:Y:S01]  /*d5a0*/  LOP3.LUT R156, R157, 0xff, RZ, 0xc0, !PT ;  /* 0x000000ff9d9c7812 */ /* 0x000fe200078ec0ff */
[--C-:B------:R-:W-:Y:S01]  /*d5b0*/  HSET2.LE.AND R22, R23, R252.reuse, PT ;  /* 0x000000fc17167233 */ /* 0x100fe20003803000 */
[--C-:B------:R-:W-:Y:S01]  /*d5c0*/  SHF.R.U32.HI R20, RZ, 0x10, R149.reuse ;  /* 0x00000010ff147819 */ /* 0x100fe20000011695 */
[--C-:B------:R-:W-:Y:S01]  /*d5d0*/  HSET2.LE.AND R21, R21, R252.reuse, PT ;  /* 0x000000fc15157233 */ /* 0x100fe20003803000 */
[----:B------:R-:W-:Y:S01]  /*d5e0*/  PRMT R156, R156, 0x5410, R158 ;  /* 0x000054109c9c7816 */ /* 0x000fe2000000009e */
[----:B---3--:R-:W-:Y:S01]  /*d5f0*/  FADD.FTZ R0, R173, R0 ;  /* 0x00000000ad007221 */ /* 0x008fe20000010000 */
[----:B------:R-:W-:Y:S02]  /*d600*/  SHF.R.U32.HI R157, RZ, 0x18, R149 ;  /* 0x00000018ff9d7819 */ /* 0x000fe40000011695 */
[----:B------:R-:W-:Y:S02]  /*d610*/  LOP3.LUT R149, R20, 0xff, RZ, 0xc0, !PT ;  /* 0x000000ff14957812 */ /* 0x000fe400078ec0ff */
[----:B------:R-:W-:Y:S02]  /*d620*/  F2FP.BF16.PACK_AB R20, R187, R188 ;  /* 0x000000bcbb14723e */ /* 0x000fe400000010ff */
[----:B------:R-:W-:Y:S02]  /*d630*/  F2FP.BF16.PACK_AB R23, R185, R186 ;  /* 0x000000bab917723e */ /* 0x000fe400000010ff */
[----:B------:R-:W-:Y:S02]  /*d640*/  PRMT R149, R149, 0x5410, R157 ;  /* 0x0000541095957816 */ /* 0x000fe4000000009d */
[----:B------:R-:W-:Y:S02]  /*d650*/  LOP3.LUT R22, R22, R20, RZ, 0xc0, !PT ;  /* 0x0000001416167212 */ /* 0x000fe400078ec0ff */
[----:B------:R-:W-:Y:S01]  /*d660*/  LOP3.LUT R20, R21, R23, RZ, 0xc0, !PT ;  /* 0x0000001715147212 */ /* 0x000fe200078ec0ff */
[--C-:B------:R-:W-:Y:S01]  /*d670*/  HSET2.LE.AND R23, R156, R252.reuse, PT ;  /* 0x000000fc9c177233 */ /* 0x100fe20003803000 */
[----:B------:R-:W-:Y:S01]  /*d680*/  F2FP.BF16.PACK_AB R21, R183, R184 ;  /* 0x000000b8b715723e */ /* 0x000fe200000010ff */
[----:B------:R-:W3:Y:S01]  /*d690*/  LDSM.16.MT88.4 R156, [R199+0x11000] ;  /* 0x01100000c79c783b */ /* 0x000ee20000004200 */
[----:B------:R-:W-:Y:S02]  /*d6a0*/  LOP3.LUT R32, R29, UR8, R172, 0x96, !PT ;  /* 0x000000081d207c12 */ /* 0x000fe4000f8e96ac */
[----:B------:R-:W-:Y:S01]  /*d6b0*/  LOP3.LUT R23, R23, R21, RZ, 0xc0, !PT ;  /* 0x0000001517177212 */ /* 0x000fe200078ec0ff */
[--C-:B------:R-:W-:Y:S01]  /*d6c0*/  HSET2.LE.AND R21, R149, R252.reuse, PT ;  /* 0x000000fc95157233 */ /* 0x100fe20003803000 */
[----:B------:R-:W-:Y:S01]  /*d6d0*/  F2FP.BF16.PACK_AB R149, R181, R182 ;  /* 0x000000b6b595723e */ /* 0x000fe200000010ff */
[----:B------:R4:W5:Y:S01]  /*d6e0*/  MUFU.EX2 R172, R34 ;  /* 0x0000002200ac7308 */ /* 0x0009620000000800 */
[C---:B------:R-:W-:Y:S02]  /*d6f0*/  LOP3.LUT R33, R28.reuse, 0xffff, RZ, 0xc0, !PT ;  /* 0x0000ffff1c217812 */ /* 0x040fe400078ec0ff */
[----:B------:R-:W-:Y:S02]  /*d700*/  LOP3.LUT R21, R21, R149, RZ, 0xc0, !PT ;  /* 0x0000009515157212 */ /* 0x000fe400078ec0ff */
[----:B------:R-:W-:Y:S02]  /*d710*/  SHF.R.U32.HI R149, RZ, 0x10, R28 ;  /* 0x00000010ff957819 */ /* 0x000fe4000001161c */
[----:B------:R-:W-:Y:S02]  /*d720*/  LOP3.LUT R166, R28, 0xff, RZ, 0xc0, !PT ;  /* 0x000000ff1ca67812 */ /* 0x000fe400078ec0ff */
[----:B------:R-:W-:Y:S01]  /*d730*/  SHF.R.U32.HI R35, RZ, 0x8, R33 ;  /* 0x00000008ff237819 */ /* 0x000fe20000011621 */
[C---:B--2---:R-:W-:Y:S05]  /*d740*/  HMMA.16816.F32.BF16 R4, R20.reuse, R24, R4 ;  /* 0x000000181404723c */ /* 0x044fea0000041804 */
[----:B------:R-:W-:Y:S02]  /*d750*/  LOP3.LUT R33, R32, 0xffff, RZ, 0xc0, !PT ;  /* 0x0000ffff20217812 */ /* 0x000fe400078ec0ff */
[----:B------:R-:W-:Y:S01]  /*d760*/  PRMT R166, R166, 0x5410, R35 ;  /* 0x00005410a6a67816 */ /* 0x000fe20000000023 */
[C---:B------:R-:W-:Y:S01]  /*d770*/  HMMA.16816.F32.BF16 R8, R20.reuse, R26, R8 ;  /* 0x0000001a1408723c */ /* 0x040fe20000041808 */
[----:B------:R-:W2:Y:S03]  /*d780*/  LDSM.16.MT88.4 R24, [R198+0x11000] ;  /* 0x01100000c618783b */ /* 0x000ea60000004200 */
[----:B------:R-:W-:Y:S01]  /*d790*/  SHF.R.U32.HI R150, RZ, 0x8, R33 ;  /* 0x00000008ff967819 */ /* 0x000fe20000011621 */
[--C-:B------:R-:W-:Y:S01]  /*d7a0*/  HSET2.LE.AND R166, R166, R252.reuse, PT ;  /* 0x000000fca6a67233 */ /* 0x100fe20003803000 */
[----:B----4-:R-:W-:Y:S01]  /*d7b0*/  LOP3.LUT R34, R149, 0xff, RZ, 0xc0, !PT ;  /* 0x000000ff95227812 */ /* 0x010fe200078ec0ff */
[----:B-----5:R-:W-:Y:S01]  /*d7c0*/  FADD.FTZ R0, R172, R0 ;  /* 0x00000000ac007221 */ /* 0x020fe20000010000 */
[C---:B-1----:R-:W-:Y:S04]  /*d7d0*/  HMMA.16816.F32.BF16 R36, R20.reuse, R152, R36 ;  /* 0x000000981424723c */ /* 0x042fe80000041824 */
[----:B------:R-:W-:Y:S01]  /*d7e0*/  SHF.R.U32.HI R149, RZ, 0x10, R32 ;  /* 0x00000010ff957819 */ /* 0x000fe20000011620 */
[----:B------:R-:W-:Y:S03]  /*d7f0*/  FADD.FTZ R249, R180, R0 ;  /* 0x00000000b4f97221 */ /* 0x000fe60000010000 */
[C---:B------:R-:W-:Y:S01]  /*d800*/  HMMA.16816.F32.BF16 R40, R20.reuse, R154, R40 ;  /* 0x0000009a1428723c */ /* 0x040fe20000041828 */
[----:B------:R-:W1:Y:S03]  /*d810*/  LDSM.16.MT88.4 R152, [R196+0x13000] ;  /* 0x01300000c498783b */ /* 0x000e660000004200 */
[----:B------:R-:W-:Y:S04]  /*d820*/  LOP3.LUT R149, R149, 0xff, RZ, 0xc0, !PT ;  /* 0x000000ff95957812 */ /* 0x000fe800078ec0ff */
        /* <DEDUP_REMOVED lines=33> */
[C---:B-1----:R-:W-:Y:S07]  /*da40*/  HMMA.16816.F32.BF16 R132, R20.reuse, R152, R132 ;  /* 0x000000981484723c */ /* 0x042fee0000041884 */
[----:B------:R-:W-:Y:S01]  /*da50*/  LOP3.LUT R153, R32, 0xff, RZ, 0xc0, !PT ;  /* 0x000000ff20997812 */ /* 0x000fe200078ec0ff */
[C---:B------:R-:W-:Y:S04]  /*da60*/  HMMA.16816.F32.BF16 R136, R20.reuse, R154, R136 ;  /* 0x0000009a1488723c */ /* 0x040fe80000041888 */
[----:B------:R-:W-:Y:S02]  /*da70*/  SHF.R.U32.HI R152, RZ, 0x18, R32 ;  /* 0x00000018ff987819 */ /* 0x000fe40000011620 */
[----:B------:R-:W-:Y:S02]  /*da80*/  PRMT R150, R153, 0x5410, R150 ;  /* 0x0000541099967816 */ /* 0x000fe40000000096 */
[C---:B---3--:R-:W-:Y:S04]  /*da90*/  HMMA.16816.F32.BF16 R140, R20.reuse, R156, R140 ;  /* 0x0000009c148c723c */ /* 0x048fe8000004188c */
[----:B------:R-:W-:Y:S01]  /*daa0*/  SHF.R.U32.HI R154, RZ, 0x18, R28 ;  /* 0x00000018ff9a7819 */ /* 0x000fe2000001161c */
[--C-:B------:R-:W-:Y:S01]  /*dab0*/  HSET2.LE.AND R164, R150, R252.reuse, PT ;  /* 0x000000fc96a47233 */ /* 0x100fe20003803000 */
[----:B------:R-:W1:Y:S01]  /*dac0*/  LDSM.16.MT88.4 R28, [R196+0x11800] ;  /* 0x01180000c41c783b */ /* 0x000e620000004200 */
[----:B------:R-:W-:Y:S01]  /*dad0*/  PRMT R149, R149, 0x5410, R152 ;  /* 0x0000541095957816 */ /* 0x000fe20000000098 */
[C---:B------:R-:W-:Y:S04]  /*dae0*/  HMMA.16816.F32.BF16 R144, R20.reuse, R158, R144 ;  /* 0x0000009e1490723c */ /* 0x040fe80000041890 */
[----:B------:R-:W-:Y:S01]  /*daf0*/  PRMT R154, R34, 0x5410, R154 ;  /* 0x00005410229a7816 */ /* 0x000fe2000000009a */
[--C-:B------:R-:W-:Y:S01]  /*db00*/  HSET2.LE.AND R165, R149, R252.reuse, PT ;  /* 0x000000fc95a57233 */ /* 0x100fe20003803000 */
[----:B------:R-:W3:Y:S01]  /*db10*/  LDSM.16.MT88.4 R32, [R197+0x11800] ;  /* 0x01180000c520783b */ /* 0x000ee20000004200 */
[----:B------:R-:W-:Y:S01]  /*db20*/  LOP3.LUT R164, R164, R3, RZ, 0xc0, !PT ;  /* 0x00000003a4a47212 */ /* 0x000fe200078ec0ff */
[C---:B--2---:R-:W-:Y:S04]  /*db30*/  HMMA.16816.F32.BF16 R16, R20.reuse, R24, R16 ;  /* 0x000000181410723c */ /* 0x044fe80000041810 */
[----:B------:R-:W-:Y:S01]  /*db40*/  HSET2.LE.AND R167, R154, R252, PT ;  /* 0x000000fc9aa77233 */ /* 0x000fe20003803000 */
[----:B------:R-:W-:Y:S02]  /*db50*/  F2FP.BF16.PACK_AB R149, R175, R177 ;  /* 0x000000b1af95723e */ /* 0x000fe400000010ff */
[----:B------:R-:W-:Y:S01]  /*db60*/  F2FP.BF16.PACK_AB R150, R173, R174 ;  /* 0x000000aead96723e */ /* 0x000fe200000010ff */
[----:B------:R-:W-:Y:S01]  /*db70*/  HMMA.16816.F32.BF16 R12, R20, R26, R12 ;  /* 0x0000001a140c723c */ /* 0x000fe2000004180c */
[----:B------:R-:W-:Y:S03]  /*db80*/  LDSM.16.MT88.4 R20, [R199+0x13800] ;  /* 0x01380000c714783b */ /* 0x000fe60000004200 */
[----:B------:R-:W-:Y:S02]  /*db90*/  F2FP.BF16.PACK_AB R3, R180, R172 ;  /* 0x000000acb403723e */ /* 0x000fe400000010ff */
[----:B------:R-:W-:Y:S02]  /*dba0*/  LOP3.LUT R166, R166, R149, RZ, 0xc0, !PT ;  /* 0x00000095a6a67212 */ /* 0x000fe400078ec0ff */
[----:B------:R-:W-:Y:S01]  /*dbb0*/  LOP3.LUT R165, R165, R150, RZ, 0xc0, !PT ;  /* 0x00000096a5a57212 */ /* 0x000fe200078ec0ff */
[----:B------:R-:W-:Y:S03]  /*dbc0*/  LDSM.16.MT88.4 R24, [R198+0x13800] ;  /* 0x01380000c618783b */ /* 0x000fe60000004200 */
[----:B------:R-:W-:Y:S01]  /*dbd0*/  LOP3.LUT R167, R167, R3, RZ, 0xc0, !PT ;  /* 0x00000003a7a77212 */ /* 0x000fe200078ec0ff */
[----:B------:R-:W-:Y:S01]  /*dbe0*/  FADD.FTZ R3, R229, R179 ;  /* 0x000000b3e5037221 */ /* 0x000fe20000010000 */
[----:B------:R-:W-:Y:S03]  /*dbf0*/  MOV R149, R2 ;  /* 0x0000000200957202 */ /* 0x000fe60000000f00 */
[----:B------:R-:W-:Y:S02]  /*dc00*/  FADD.FTZ R3, R231, R3 ;  /* 0x00000003e7037221 */ /* 0x000fe40000010000 */
[C---:B-1----:R-:W-:Y:S01]  /*dc10*/  HMMA.16816.F32.BF16 R152, R164.reuse, R28, R4 ;  /* 0x0000001ca498723c */ /* 0x042fe20000041804 */
[----:B------:R-:W1:Y:S04]  /*dc20*/  LDSM.16.MT88.4 R4, [R196+0x13800] ;  /* 0x01380000c404783b */ /* 0x000e680000004200 */
[----:B------:R-:W-:Y:S03]  /*dc30*/  FADD.FTZ R3, R230, R3 ;  /* 0x00000003e6037221 */ /* 0x000fe60000010000 */
[C---:B------:R-:W-:Y:S01]  /*dc40*/  HMMA.16816.F32.BF16 R156, R164.reuse, R30, R8 ;  /* 0x0000001ea49c723c */ /* 0x040fe20000041808 */
[----:B------:R-:W2:Y:S03]  /*dc50*/  LDSM.16.MT88.4 R8, [R197+0x13800] ;  /* 0x01380000c508783b */ /* 0x000ea60000004200 */
[----:B------:R-:W-:Y:S04]  /*dc60*/  FADD.FTZ R3, R194, R3 ;  /* 0x00000003c2037221 */ /* 0x000fe80000010000 */
[C---:B---3--:R-:W-:Y:S01]  /*dc70*/  HMMA.16816.F32.BF16 R36, R164.reuse, R32, R36 ;  /* 0x00000020a424723c */ /* 0x048fe20000041824 */
[----:B------:R-:W3:Y:S03]  /*dc80*/  LDSM.16.MT88.4 R28, [R196+0x15800] ;  /* 0x01580000c41c783b */ /* 0x000ee60000004200 */
[----:B------:R-:W-:Y:S04]  /*dc90*/  FADD.FTZ R3, R193, R3 ;  /* 0x00000003c1037221 */ /* 0x000fe80000010000 */
[C---:B------:R-:W-:Y:S01]  /*dca0*/  HMMA.16816.F32.BF16 R40, R164.reuse, R34, R40 ;  /* 0x00000022a428723c */ /* 0x040fe20000041828 */
[----:B------:R-:W-:Y:S03]  /*dcb0*/  LDSM.16.MT88.4 R32, [R196+0x17800] ;  /* 0x01780000c420783b */ /* 0x000fe60000004200 */
[----:B------:R-:W-:Y:S04]  /*dcc0*/  FADD.FTZ R3, R223, R3 ;  /* 0x00000003df037221 */ /* 0x000fe80000010000 */
        /* <DEDUP_REMOVED lines=8> */
[C---:B-1----:R-:W-:Y:S04]  /*dd50*/  HMMA.16816.F32.BF16 R60, R164.reuse, R4, R60 ;  /* 0x00000004a43c723c */ /* 0x042fe8000004183c */
[----:B------:R-:W-:Y:S04]  /*dd60*/  FADD.FTZ R3, R187, R3 ;  /* 0x00000003bb037221 */ /* 0x000fe80000010000 */
[C---:B------:R-:W-:Y:S01]  /*dd70*/  HMMA.16816.F32.BF16 R64, R164.reuse, R6, R64 ;  /* 0x00000006a440723c */ /* 0x040fe20000041840 */
[----:B------:R-:W1:Y:S03]  /*dd80*/  LDSM.16.MT88.4 R4, [R197+0x15800] ;  /* 0x01580000c504783b */ /* 0x000e660000004200 */
[----:B------:R-:W-:Y:S04]  /*dd90*/  FADD.FTZ R3, R178, R3 ;  /* 0x00000003b2037221 */ /* 0x000fe80000010000 */
[C---:B--2---:R-:W-:Y:S04]  /*dda0*/  HMMA.16816.F32.BF16 R68, R164.reuse, R8, R68 ;  /* 0x00000008a444723c */ /* 0x044fe80000041844 */
[----:B------:R-:W-:Y:S04]  /*ddb0*/  FADD.FTZ R3, R176, R3 ;  /* 0x00000003b0037221 */ /* 0x000fe80000010000 */
[C---:B------:R-:W-:Y:S01]  /*ddc0*/  HMMA.16816.F32.BF16 R72, R164.reuse, R10, R72 ;  /* 0x0000000aa448723c */ /* 0x040fe20000041848 */
[----:B------:R-:W2:Y:S03]  /*ddd0*/  LDSM.16.MT88.4 R8, [R199+0x15800] ;  /* 0x01580000c708783b */ /* 0x000ea60000004200 */
[----:B------:R-:W-:Y:S04]  /*dde0*/  FADD.FTZ R3, R177, R3 ;  /* 0x00000003b1037221 */ /* 0x000fe80000010000 */
[C---:B------:R-:W-:Y:S04]  /*ddf0*/  HMMA.16816.F32.BF16 R76, R164.reuse, R20, R76 ;  /* 0x00000014a44c723c */ /* 0x040fe8000004184c */
[----:B------:R-:W-:Y:S01]  /*de00*/  FADD.FTZ R248, R175, R3 ;  /* 0x00000003aff87221 */ /* 0x000fe20000010000 */
[----:B------:R-:W-:Y:S03]  /*de10*/  MOV R3, R148 ;  /* 0x0000009400037202 */ /* 0x000fe60000000f00 */
        /* <DEDUP_REMOVED lines=12> */
[C---:B------:R-:W-:Y:S08]  /*dee0*/  HMMA.16816.F32.BF16 R112, R164.reuse, R10, R112 ;  /* 0x0000000aa470723c */ /* 0x040ff00000041870 */
[C---:B----4-:R-:W-:Y:S08]  /*def0*/  HMMA.16816.F32.BF16 R116, R164.reuse, R20, R116 ;  /* 0x00000014a474723c */ /* 0x050ff00000041874 */
[C---:B------:R-:W-:Y:S08]  /*df00*/  HMMA.16816.F32.BF16 R120, R164.reuse, R22, R120 ;  /* 0x00000016a478723c */ /* 0x040ff00000041878 */
[C---:B------:R-:W-:Y:S08]  /*df10*/  HMMA.16816.F32.BF16 R124, R164.reuse, R32, R124 ;  /* 0x00000020a47c723c */ /* 0x040ff0000004187c */
        /* <DEDUP_REMOVED lines=8> */
.L_x_723:
        /* <DEDUP_REMOVED lines=65> */
[C---:B------:R-:W-:Y:S01]  /*e3b0*/  FMUL.FTZ R5, R3.reuse, R153 ;  /* 0x0000009903057220 */ /* 0x040fe20000410000 */
[----:B------:R-:W-:Y:S01]  /*e3c0*/  USHF.R.S32.HI UR4, URZ, 0x1f, UR5 ;  /* 0x0000001f3f047899 */ /* 0x000fe20008011405 */
[----:B--2---:R-:W-:Y:S01]  /*e3d0*/  FMUL.FTZ R0, R0, c[0x0][0x2dc] ;  /* 0x0000b70000007a20 */ /* 0x004fe20000410000 */
[----:B------:R-:W-:Y:S01]  /*e3e0*/  @UP3 USHF.R.S32.HI UR25, URZ, 0x1f, UR19 ;  /* 0x0000001f3f193899 */ /* 0x000fe20008011413 */
[----:B------:R-:W-:Y:S01]  /*e3f0*/  FMUL.FTZ R170, R3, R156 ;  /* 0x0000009c03aa7220 */ /* 0x000fe20000410000 */
[----:B------:R-:W-:Y:S01]  /*e400*/  F2FP.BF16.PACK_AB R5, R5, R171 ;  /* 0x000000ab0505723e */ /* 0x000fe200000010ff */
[C---:B------:R-:W-:Y:S01]  /*e410*/  FMUL.FTZ R7, R3.reuse, R157 ;  /* 0x0000009d03077220 */ /* 0x040fe20000410000 */
[----:B------:R-:W-:Y:S01]  /*e420*/  USHF.R.S32.HI UR6, URZ, 0x1f, UR12 ;  /* 0x0000001f3f067899 */ /* 0x000fe2000801140c */
[C---:B-----5:R-:W-:Y:S01]  /*e430*/  FMUL.FTZ R169, R3.reuse, R36 ;  /* 0x0000002403a97220 */ /* 0x060fe20000410000 */
[----:B------:R-:W-:Y:S01]  /*e440*/  UIADD3 UR5, UP2, UP1, UR5, UR24, UR12 ;  /* 0x0000001805057290 */ /* 0x000fe2000f95e00c */
[----:B------:R-:W-:Y:S01]  /*e450*/  FMUL.FTZ R168, R3, R40 ;  /* 0x0000002803a87220 */ /* 0x000fe20000410000 */
        /* <DEDUP_REMOVED lines=94> */
[----:B------:R-:W-:Y:S01]  /*ea40*/  SHF.L.U32 R3, R17, 0x6, RZ ;  /* 0x0000000611037819 */ /* 0x000fe200000006ff */
[----:B------:R-:W-:Y:S01]  /*ea50*/  FMUL.FTZ R59, R0, R71 ;  /* 0x00000047003b7220 */ /* 0x000fe20000410000 */
[----:B------:R-:W-:Y:S01]  /*ea60*/  LEA.HI R71, R174, R173, RZ, 0x5 ;  /* 0x000000adae477211 */ /* 0x000fe200078f28ff */
[C---:B------:R-:W-:Y:S01]  /*ea70*/  FMUL.FTZ R154, R0.reuse, R154 ;  /* 0x0000009a009a7220 */ /* 0x040fe20000410000 */
[----:B------:R-:W-:Y:S01]  /*ea80*/  LOP3.LUT R3, R3, 0x1c0, RZ, 0xc0, !PT ;  /* 0x000001c003037812 */ /* 0x000fe200078ec0ff */
[C---:B------:R-:W-:Y:S01]  /*ea90*/  FMUL.FTZ R4, R0.reuse, R155 ;  /* 0x0000009b00047220 */ /* 0x040fe20000410000 */
[----:B------:R-:W-:Y:S01]  /*eaa0*/  F2FP.BF16.PACK_AB R59, R59, R6 ;  /* 0x000000063b3b723e */ /* 0x000fe200000010ff */
[C---:B------:R-:W-:Y:S01]  /*eab0*/  FMUL.FTZ R158, R0.reuse, R158 ;  /* 0x0000009e009e7220 */ /* 0x040fe20000410000 */
[----:B------:R-:W-:Y:S01]  /*eac0*/  SHF.R.S32.HI R16, RZ, 0x5, R71 ;  /* 0x00000005ff107819 */ /* 0x000fe20000011447 */
[C---:B------:R-:W-:Y:S01]  /*ead0*/  FMUL.FTZ R9, R0.reuse, R159 ;  /* 0x0000009f00097220 */ /* 0x040fe20000410000 */
[----:B------:R-:W-:Y:S01]  /*eae0*/  LOP3.LUT R6, R17, 0x1, RZ, 0xc0, !PT ;  /* 0x0000000111067812 */ /* 0x000fe200078ec0ff */
[C---:B------:R-:W-:Y:S01]  /*eaf0*/  FMUL.FTZ R38, R0.reuse, R38 ;  /* 0x0000002600267220 */ /* 0x040fe20000410000 */
        /* <DEDUP_REMOVED lines=108> */
[-C--:B------:R-:W-:Y:S02]  /*f1c0*/  IADD3 R6, R4, R10.reuse, RZ ;  /* 0x0000000a04067210 */ /* 0x080fe40007ffe0ff */
[----:B----4-:R-:W-:Y:S01]  /*f1d0*/  IADD3 R9, R10, R3, RZ ;  /* 0x000000030a097210 */ /* 0x010fe20007ffe0ff */
[----:B------:R-:W-:Y:S04]  /*f1e0*/  STS [R4], R12 ;  /* 0x0000000c04007388 */ /* 0x000fe80000000800 */
[----:B------:R-:W-:Y:S01]  /*f1f0*/  STS [R4+0x400], R11 ;  /* 0x0004000b04007388 */ /* 0x000fe20000000800 */
[----:B-1----:R-:W-:-:S03]  /*f200*/  IADD3 R8, R0, R10, RZ ;  /* 0x0000000a00087210 */ /* 0x002fc60007ffe0ff */
[----:B------:R-:W1:Y:S04]  /*f210*/  S2R R10, SR_TID.X ;  /* 0x00000000000a7919 */ /* 0x000e680000002100 */
        /* <DEDUP_REMOVED lines=48> */
[----:B--2---:R-:W-:-:S03]  /*f520*/  LOP3.LUT R0, R71, 0xffffffe0, RZ, 0xc0, !PT ;  /* 0xffffffe047007812 */ /* 0x004fc600078ec0ff */
[----:B------:R-:W-:Y:S01]  /*f530*/  STS [R8+0x6000], R24 ;  /* 0x0060001808007388 */ /* 0x000fe20000000800 */
[----:B------:R-:W-:-:S03]  /*f540*/  IADD3 R0, -R0, R173, RZ ;  /* 0x000000ad00007210 */ /* 0x000fc60007ffe1ff */
[----:B------:R2:W-:Y:S01]  /*f550*/  STS [R8+0x6400], R23 ;  /* 0x0064001708007388 */ /* 0x0005e20000000800 */
[----:B------:R-:W-:-:S03]  /*f560*/  LOP3.LUT P0, RZ, R0, 0x3, RZ, 0xc0, !PT ;  /* 0x0000000300ff7812 */ /* 0x000fc6000780c0ff */
[----:B------:R-:W-:Y:S04]  /*f570*/  STS [R9+0x6000], R22 ;  /* 0x0060001609007388 */ /* 0x000fe80000000800 */
[----:B------:R1:W-:Y:S01]  /*f580*/  STS [R9+0x6400], R21 ;  /* 0x0064001509007388 */ /* 0x0003e20000000800 */
[----:B---3--:R-:W3:Y:S03]  /*f590*/  @P4 MUFU.LG2 R5, R149 ;  /* 0x0000009500054308 */ /* 0x008ee60000000c00 */
[----:B------:R-:W-:Y:S04]  /*f5a0*/  STS [R7+0x6000], R20 ;  /* 0x0060001407007388 */ /* 0x000fe80000000800 */
[----:B------:R-:W-:Y:S01]  /*f5b0*/  STS [R7+0x6400], R19 ;  /* 0x0064001307007388 */ /* 0x000fe20000000800 */
[----:B----4-:R-:W4:Y:S03]  /*f5c0*/  @P3 MUFU.LG2 R4, R150 ;  /* 0x0000009600043308 */ /* 0x010f260000000c00 */
[----:B------:R-:W-:Y:S04]  /*f5d0*/  STS [R6+0x6000], R18 ;  /* 0x0060001206007388 */ /* 0x000fe80000000800 */
[----:B------:R4:W-:Y:S01]  /*f5e0*/  STS [R6+0x6400], R17 ;  /* 0x0064001106007388 */ /* 0x0009e20000000800 */
[----:B---3--:R-:W-:Y:S01]  /*f5f0*/  @P4 FMUL.FTZ R5, R5, 0.69314718246459960938 ;  /* 0x3f31721805054820 */ /* 0x008fe20000410000 */
[----:B--2---:R-:W-:-:S02]  /*f600*/  MOV R8, 0x7f800000 ;  /* 0x7f80000000087802 */ /* 0x004fc40000000f00 */
[----:B------:R-:W-:Y:S01]  /*f610*/  BAR.SYNC.DEFER_BLOCKING 0x0 ;  /* 0x0000000000007b1d */ /* 0x000fe20000010000 */
[----:B-1----:R-:W-:Y:S01]  /*f620*/  SHF.R.S32.HI R9, RZ, 0x1f, R10 ;  /* 0x0000001fff097819 */ /* 0x002fe2000001140a */
[----:B----4-:R-:W-:-:S03]  /*f630*/  @P3 FMUL.FTZ R4, R4, 0.69314718246459960938 ;  /* 0x3f31721804043820 */ /* 0x010fc60000410000 */
[----:B------:R-:W-:Y:S01]  /*f640*/  LEA.HI R3, R9, R10, RZ, 0x5 ;  /* 0x0000000a09037211 */ /* 0x000fe200078f28ff */
[----:B------:R-:W-:-:S03]  /*f650*/  @P3 FFMA.FTZ R8, R2, c[0x0][0x238], R4 ;  /* 0x00008e0002083a23 */ /* 0x000fc60000010004 */
[----:B------:R-:W-:Y:S02]  /*f660*/  LOP3.LUT R0, R3, 0xffffffe0, RZ, 0xc0, !PT ;  /* 0xffffffe003007812 */ /* 0x000fe400078ec0ff */
[----:B------:R-:W-:Y:S02]  /*f670*/  SHF.R.S32.HI R3, RZ, 0x1f, R16 ;  /* 0x0000001fff037819 */ /* 0x000fe40000011410 */
[----:B------:R-:W-:Y:S02]  /*f680*/  IADD3 R0, -R0, R10, RZ ;  /* 0x0000000a00007210 */ /* 0x000fe40007ffe1ff */
[----:B------:R-:W-:Y:S02]  /*f690*/  LEA.HI R3, R3, R16, RZ, 0x2 ;  /* 0x0000001003037211 */ /* 0x000fe400078f10ff */
[----:B------:R-:W-:Y:S02]  /*f6a0*/  SHF.R.S32.HI R6, RZ, 0x1f, R0 ;  /* 0x0000001fff067819 */ /* 0x000fe40000011400 */
[----:B------:R-:W-:Y:S01]  /*f6b0*/  LOP3.LUT R3, R3, 0xffffffc, RZ, 0xc0, !PT ;  /* 0x0ffffffc03037812 */ /* 0x000fe200078ec0ff */
[----:B------:R1:W2:Y:S01]  /*f6c0*/  LDS.128 R32, [R222] ;  /* 0x00000000de207984 */ /* 0x0002a20000000c00 */
[----:B------:R-:W-:-:S02]  /*f6d0*/  LEA.HI R0, R6, R0, RZ, 0x2 ;  /* 0x0000000006007211 */ /* 0x000fc400078f10ff */
[----:B------:R-:W-:Y:S01]  /*f6e0*/  IADD3 R3, R16, -R3, RZ ;  /* 0x8000000310037210 */ /* 0x000fe20007ffe0ff */
[----:B------:R1:W3:Y:S01]  /*f6f0*/  LDS.128 R48, [R222+0x800] ;  /* 0x00080000de307984 */ /* 0x0002e20000000c00 */
[----:B------:R-:W-:Y:S02]  /*f700*/  SHF.R.S32.HI R0, RZ, 0x2, R0 ;  /* 0x00000002ff007819 */ /* 0x000fe40000011400 */
[----:B------:R-:W-:Y:S01]  /*f710*/  MOV R7, 0x7f800000 ;  /* 0x7f80000000077802 */ /* 0x000fe20000000f00 */
[----:B------:R1:W4:Y:S01]  /*f720*/  LDS.128 R64, [R222+0x1000] ;  /* 0x00100000de407984 */ /* 0x0003220000000c00 */
[----:B------:R-:W-:Y:S01]  /*f730*/  @P4 FFMA.FTZ R7, R148, c[0x0][0x238], R5 ;  /* 0x00008e0094074a23 */ /* 0x000fe20000010005 */
[----:B------:R-:W-:Y:S02]  /*f740*/  LEA R0, R3, R0, 0x4 ;  /* 0x0000000003007211 */ /* 0x000fe400078e20ff */
        /* <DEDUP_REMOVED lines=30> */
.L_x_728:
[----:B--234-:R-:W-:Y:S05]  /*f930*/  BSYNC B0 ;  /* 0x0000000000007941 */ /* 0x01cfea0003800000 */
.L_x_727:
[----:B------:R-:W2:Y:S04]  /*f940*/  LDL.64 R18, [R1] ;  /* 0x0000000001127983 */ /* 0x000ea80000100a00 */
[----:B------:R3:W5:Y:S04]  /*f950*/  LDL R16, [R1+0x18] ;  /* 0x0000180001107983 */ /* 0x0007680000100800 */
[----:B------:R3:W5:Y:S04]  /*f960*/  LDL R15, [R1+0xc] ;  /* 0x00000c00010f7983 */ /* 0x0007680000100800 */
[----:B------:R3:W5:Y:S01]  /*f970*/  LDL R14, [R1+0x1c] ;  /* 0x00001c00010e7983 */ /* 0x0007620000100800 */
[----:B------:R-:W-:Y:S01]  /*f980*/  LEA.HI R13, R174, R173, RZ, 0x3 ;  /* 0x000000adae0d7211 */ /* 0x000fe200078f18ff */
[----:B------:R-:W-:Y:S01]  /*f990*/  UIMAD UR9, UR9, -0x40, UR16 ;  /* 0xffffffc0090978a4 */ /* 0x000fe2000f8e0210 */
[----:B------:R-:W-:Y:S01]  /*f9a0*/  LEA.HI R2, R9, R10, RZ, 0x3 ;  /* 0x0000000a09027211 */ /* 0x000fe200078f18ff */
[----:B------:R-:W4:Y:S01]  /*f9b0*/  S2R R11, SR_CTAID.Z ;  /* 0x00000000000b7919 */ /* 0x000f220000002700 */
[----:B------:R-:W-:Y:S01]  /*f9c0*/  SHF.R.S32.HI R3, RZ, 0x3, R13 ;  /* 0x00000003ff037819 */ /* 0x000fe2000001140d */
[----:B------:R-:W-:Y:S01]  /*f9d0*/  USHF.R.S32.HI UR6, URZ, 0x1f, UR10 ;  /* 0x0000001f3f067899 */ /* 0x000fe2000801140a */
[----:B------:R-:W-:Y:S01]  /*f9e0*/  SHF.R.S32.HI R2, RZ, 0x3, R2 ;  /* 0x00000003ff027819 */ /* 0x000fe20000011402 */
[----:B------:R-:W-:Y:S01]  /*f9f0*/  ULDC.64 UR4, c[0x0][0x1f0] ;  /* 0x00007c0000047ab9 */ /* 0x000fe20000000a00 */
[----:B------:R-:W-:Y:S01]  /*fa00*/  BSSY B0, `(.L_x_729) ;  /* 0x000001c000007945 */ /* 0x000fe20003800000 */
[----:B------:R-:W-:-:S04]  /*fa10*/  UIMAD UR4, UR6, UR4, URZ ;  /* 0x00000004060472a4 */ /* 0x000fc8000f8e023f */
[----:B------:R-:W-:Y:S01]  /*fa20*/  UIMAD UR4, UR10, UR5, UR4 ;  /* 0x000000050a0472a4 */ /* 0x000fe2000f8e0204 */
[----:B--2---:R-:W-:Y:S02]  /*fa30*/  SHF.R.S32.HI R0, RZ, 0x1f, R18 ;  /* 0x0000001fff007819 */ /* 0x004fe40000011412 */
[----:B------:R-:W-:-:S04]  /*fa40*/  IADD3 R4, P0, R18, UR18, RZ ;  /* 0x0000001212047c10 */ /* 0x000fc8000ff1e0ff */
[----:B------:R-:W-:Y:S01]  /*fa50*/  IADD3.X R5, R0, UR7, RZ, P0, !PT ;  /* 0x0000000700057c10 */ /* 0x000fe200087fe4ff */
[----:B------:R-:W-:Y:S01]  /*fa60*/  IMAD.U32 R0, RZ, RZ, UR13 ;  /* 0x0000000dff007e24 */ /* 0x000fe2000f8e00ff */
[----:B------:R-:W-:Y:S02]  /*fa70*/  ISETP.GE.AND P0, PT, R3, UR9, PT ;  /* 0x0000000903007c0c */ /* 0x000fe4000bf06270 */
[----:B------:R-:W-:Y:S01]  /*fa80*/  SHF.R.S32.HI R3, RZ, 0x1f, R2 ;  /* 0x0000001fff037819 */ /* 0x000fe20000011402 */
[----:B----4-:R-:W-:-:S04]  /*fa90*/  IMAD.WIDE.U32 R10, R11, c[0x0][0x1f0], R4 ;  /* 0x00007c000b0a7a25 */ /* 0x010fc800078e0004 */
[----:B------:R-:W-:Y:S01]  /*faa0*/  IMAD.WIDE R4, R0, 0x40, R2 ;  /* 0x0000004000047825 */ /* 0x000fe200078e0202 */
[----:B------:R-:W-:-:S05]  /*fab0*/  IADD3 R9, R11, UR4, RZ ;  /* 0x000000040b097c10 */ /* 0x000fca000fffe0ff */
[----:B------:R-:W-:Y:S05]  /*fac0*/  @P0 BRA `(.L_x_730) ;  /* 0x000000f000000947 */ /* 0x000fea0003800000 */
[----:B---3--:R-:W-:Y:S01]  /*fad0*/  IMAD R0, R5, c[0x0][0x1e8], RZ ;  /* 0x00007a0005007a24 */ /* 0x008fe200078e02ff */
        /* <DEDUP_REMOVED lines=14> */
.L_x_730:
[----:B---3--:R-:W-:Y:S05]  /*fbc0*/  BSYNC B0 ;  /* 0x0000000000007941 */ /* 0x008fea0003800000 */
.L_x_729:
        /* <DEDUP_REMOVED lines=22> */
.L_x_732:
[----:B------:R-:W-:Y:S05]  /*fd30*/  BSYNC B0 ;  /* 0x0000000000007941 */ /* 0x000fea0003800000 */
.L_x_731:
        /* <DEDUP_REMOVED lines=22> */
.L_x_734:
[----:B------:R-:W-:Y:S05]  /*fea0*/  BSYNC B0 ;  /* 0x0000000000007941 */ /* 0x000fea0003800000 */
.L_x_733:
[----:B------:R-:W-:-:S04]  /*feb0*/  LEA.HI.SX32 R0, R13, 0x30, 0x1d ;  /* 0x000000300d007811 */ /* 0x000fc800078feaff */
[----:B------:R-:W-:-:S13]  /*fec0*/  ISETP.GE.AND P0, PT, R0, UR9, PT ;  /* 0x0000000900007c0c */ /* 0x000fda000bf06270 */
[----:B------:R-:W-:Y:S05]  /*fed0*/  @P0 EXIT ;  /* 0x000000000000094d */ /* 0x000fea0003800000 */
[----:B------:R-:W-:Y:S01]  /*fee0*/  IADD3 R6, P0, R4, 0x30, RZ ;  /* 0x0000003004067810 */ /* 0x000fe20007f1e0ff */
[----:B--2---:R-:W-:Y:S01]  /*fef0*/  IMAD.MOV.U32 R2, RZ, RZ, R10 ;  /* 0x000000ffff027224 */ /* 0x004fe200078e000a */
        /* <DEDUP_REMOVED lines=18> */
.L_x_693:
        /* <DEDUP_REMOVED lines=16> */
[----:B-1----:R-:W-:Y:S01]  /*10120*/  LEA.HI R6, R13, R15, RZ, 0x3 ;  /* 0x0000000f0d067211 */ /* 0x002fe200078f18ff */
[----:B------:R-:W-:Y:S02]  /*10130*/  UISETP.NE.AND UP2, UPT, UR17, URZ, UPT ;  /* 0x0000003f1100728c */ /* 0x000fe4000bf45270 */
[----:B------:R-:W-:Y:S01]  /*10140*/  ULDC.64 UR4, c[0x0][0x1f0] ;  /* 0x00007c0000047ab9 */ /* 0x000fe20000000a00 */
[----:B------:R-:W-:Y:S01]  /*10150*/  LOP3.LUT R0, R6, 0xfffffff8, RZ, 0xc0, !PT ;  /* 0xfffffff806007812 */ /* 0x000fe200078ec0ff */
[----:B------:R-:W-:Y:S01]  /*10160*/  UIMAD UR4, UR12, UR4, URZ ;  /* 0x000000040c0472a4 */ /* 0x000fe2000f8e023f */
[----:B------:R-:W-:Y:S01]  /*10170*/  SHF.R.S32.HI R6, RZ, 0x3, R6 ;  /* 0x00000003ff067819 */ /* 0x000fe20000011406 */
[----:B------:R-:W-:-:S02]  /*10180*/  @!UP3 UISETP.NE.AND UP1, UPT, UR17, URZ, UPT ;  /* 0x0000003f1100b28c */ /* 0x000fc4000bf25270 */
[----:B------:R-:W-:Y:S01]  /*10190*/  @UP4 UMOV UR12, UR8 ;  /* 0x00000008000c4c82 */ /* 0x000fe20008000000 */
[----:B------:R-:W-:Y:S01]  /*101a0*/  IMAD.IADD R15, R15, 0x1, -R0 ;  /* 0x000000010f0f7824 */ /* 0x000fe200078e0a00 */
[----:B------:R-:W-:Y:S01]  /*101b0*/  @UP4 UIMAD UR7, UR11, UR7, UR9 ;  /* 0x000000070b0742a4 */ /* 0x000fe2000f8e0209 */
[--C-:B------:R-:W-:Y:S01]  /*101c0*/  SHF.R.S32.HI R7, RZ, 0x1f, R6.reuse ;  /* 0x0000001fff077819 */ /* 0x100fe20000011406 */
[----:B------:R-:W-:Y:S01]  /*101d0*/  ULDC UR10, c[0x0][0x214] ;  /* 0x00008500000a7ab9 */ /* 0x000fe20000000800 */
[----:B------:R-:W-:Y:S01]  /*101e0*/  IMAD.SHL.U32 R0, R15, 0x8, RZ ;  /* 0x000000080f007824 */ /* 0x000fe200078e00ff */
[----:B------:R-:W-:Y:S02]  /*101f0*/  @UP3 ULDC UR8, c[0x0][0x210] ;  /* 0x0000840000083ab9 */ /* 0x000fe40000000800 */
[----:B------:R-:W-:Y:S01]  /*10200*/  UISETP.EQ.AND UP2, UPT, UR15, URZ, UP2 ;  /* 0x0000003f0f00728c */ /* 0x000fe20009742270 */
[----:B------:R-:W-:Y:S01]  /*10210*/  IMAD.WIDE R4, R4, 0x40, R6 ;  /* 0x0000004004047825 */ /* 0x000fe200078e0206 */
[----:B------:R-:W-:Y:S01]  /*10220*/  ULDC UR9, c[0x0][0x234] ;  /* 0x00008d0000097ab9 */ /* 0x000fe20000000800 */
[C---:B------:R-:W-:Y:S01]  /*10230*/  IADD3 R19, R0.reuse, 0x40, RZ ;  /* 0x0000004000137810 */ /* 0x040fe20007ffe0ff */
[----:B------:R-:W-:Y:S01]  /*10240*/  @UP3 UIMAD UR8, UR8, UR10, URZ ;  /* 0x0000000a080832a4 */ /* 0x000fe2000f8e023f */
[C---:B------:R-:W-:Y:S01]  /*10250*/  IADD3 R18, R0.reuse, 0x80, RZ ;  /* 0x0000008000127810 */ /* 0x040fe20007ffe0ff */
[----:B------:R-:W-:Y:S01]  /*10260*/  @!UP3 USEL UR8, UR10, UR9, !UP1 ;  /* 0x000000090a08b287 */ /* 0x000fe2000c800000 */
[----:B------:R-:W-:Y:S01]  /*10270*/  IADD3 R17, R0, 0xc0, RZ ;  /* 0x000000c000117810 */ /* 0x000fe20007ffe0ff */
[----:B------:R-:W-:-:S02]  /*10280*/  UISETP.NE.OR UP0, UPT, UR11, -0x1, !UP2 ;  /* 0xffffffff0b00788c */ /* 0x000fc4000d705670 */
        /* <DEDUP_REMOVED lines=10> */
[----:B------:R-:W-:Y:S01]  /*10330*/  USEL UR23, UR23, URZ, !UP2 ;  /* 0x0000003f17177287 */ /* 0x000fe2000d000000 */
[----:B------:R-:W-:Y:S01]  /*10340*/  ISETP.GE.AND P0, PT, R6, UR16, PT ;  /* 0x0000001006007c0c */ /* 0x000fe2000bf06270 */
[----:B------:R-:W-:Y:S02]  /*10350*/  @UP3 ULDC UR26, c[0x0][0x210] ;  /* 0x00008400001a3ab9 */ /* 0x000fe40000000800 */
[----:B------:R-:W-:Y:S01]  /*10360*/  @!UP3 UMOV UR26, 0x1 ;  /* 0x00000001001ab882 */ /* 0x000fe20000000000 */
[----:B--2---:R-:W-:Y:S01]  /*10370*/  IMAD.WIDE.U32 R12, R12, c[0x0][0x1f0], R2 ;  /* 0x00007c000c0c7a25 */ /* 0x004fe200078e0002 */
[----:B------:R-:W-:-:S02]  /*10380*/  UIMAD UR8, UR18, UR8, UR23 ;  /* 0x00000008120872a4 */ /* 0x000fc4000f8e0217 */
[----:B------:R-:W-:Y:S02]  /*10390*/  UIMAD UR14, UR14, UR26, URZ ;  /* 0x0000001a0e0e72a4 */ /* 0x000fe4000f8e023f */
[----:B------:R-:W-:Y:S02]  /*103a0*/  @!UP2 UMOV UR28, URZ ;  /* 0x0000003f001cac82 */ /* 0x000fe40008000000 */
[----:B------:R-:W-:Y:S02]  /*103b0*/  @UP2 UMOV UR28, UR11 ;  /* 0x0000000b001c2c82 */ /* 0x000fe40008000000 */
[----:B------:R-:W-:Y:S02]  /*103c0*/  UIMAD UR4, UR18, UR5, UR4 ;  /* 0x00000005120472a4 */ /* 0x000fe4000f8e0204 */
[----:B------:R-:W-:Y:S02]  /*103d0*/  @!UP2 UMOV UR29, URZ ;  /* 0x0000003f001dac82 */ /* 0x000fe40008000000 */
[----:B------:R-:W-:-:S02]  /*103e0*/  USHF.R.S32.HI UR7, URZ, 0x1f, UR8 ;  /* 0x0000001f3f077899 */ /* 0x000fc40008011408 */
        /* <DEDUP_REMOVED lines=21> */
.L_x_736:
[----:B------:R-:W-:Y:S05]  /*10540*/  BSYNC B0 ;  /* 0x0000000000007941 */ /* 0x000fea0003800000 */
.L_x_735:
        /* <DEDUP_REMOVED lines=22> */
.L_x_738:
[----:B------:R-:W-:Y:S05]  /*106b0*/  BSYNC B0 ;  /* 0x0000000000007941 */ /* 0x000fea0003800000 */
.L_x_737:
        /* <DEDUP_REMOVED lines=22> */
.L_x_740:
[----:B------:R-:W-:Y:S05]  /*10820*/  BSYNC B0 ;  /* 0x0000000000007941 */ /* 0x000fea0003800000 */
.L_x_739:
        /* <DEDUP_REMOVED lines=21> */
.L_x_742:
[----:B------:R-:W-:Y:S05]  /*10980*/  BSYNC B0 ;  /* 0x0000000000007941 */ /* 0x000fea0003800000 */
.L_x_741:
        /* <DEDUP_REMOVED lines=35> */
.L_x_743:
        /* <DEDUP_REMOVED lines=12> */
.L_x_2038:


//--------------------- .text._ZN5flash16flash_fwd_kernelI23Flash_fwd_kernel_traitsILi256ELi64ELi64ELi4ELb0ELb0EN7cutlass10bfloat16_tE19Flash_kernel_traitsILi256ELi64ELi64ELi4ES3_EELb1ELb0ELb0ELb0ELb0ELb0ELb0ELb1EEEvNS_16Flash_fwd_paramsE --------------------------
	.section	.text._ZN5flash16flash_fwd_kernelI23Flash_fwd_kernel_traitsILi256ELi64ELi64ELi4ELb0ELb0EN7cutlass10bfloat16_tE19Flash_kernel_traitsILi256ELi64ELi64ELi4ES3_EELb1ELb0ELb0ELb0ELb0ELb0ELb0ELb1EEEvNS_16Flash_fwd_paramsE,"ax",@progbits
	.sectioninfo	@"SHI_REGISTERS=255"
	.align	128
        .global         _ZN5flash16flash_fwd_kernelI23Flash_fwd_kernel_traitsILi256ELi64ELi64ELi4ELb0ELb0EN7cutlass10bfloat16_tE19Flash_kernel_traitsILi256ELi64ELi64ELi4ES3_EELb1ELb0ELb0ELb0ELb0ELb0ELb0ELb1EEEvNS_16Flash_fwd_paramsE
        .type           _ZN5flash16flash_fwd_kernelI23Flash_fwd_kernel_traitsILi256ELi64ELi64ELi4ELb0ELb0EN7cutlass10bfloat16_tE19Flash_kernel_traitsILi256ELi64ELi64ELi4ES3_EELb1ELb0ELb0ELb0ELb0ELb0ELb0ELb1EEEvNS_16Flash_fwd_paramsE,@function
        .size           _ZN5flash16flash_fwd_kernelI23Flash_fwd_kernel_traitsILi256ELi64ELi64ELi4ELb0ELb0EN7cutlass10bfloat16_tE19Flash_kernel_traitsILi256ELi64ELi64ELi4ES3_EELb1ELb0ELb0ELb0ELb0ELb0ELb0ELb1EEEvNS_16Flash_fwd_paramsE,(.L_x_2039 - _ZN5flash16flash_fwd_kernelI23Flash_fwd_kernel_traitsILi256ELi64ELi64ELi4ELb0ELb0EN7cutlass10bfloat16_tE19Flash_kernel_traitsILi256ELi64ELi64ELi4ES3_EELb1ELb0ELb0ELb0ELb0ELb0ELb0ELb1EEEvNS_16Flash_fwd_paramsE)
        .other          _ZN5flash16flash_fwd_kernelI23Flash_fwd_kernel_traitsILi256ELi64ELi64ELi4ELb0ELb0EN7cutlass10bfloat16_tE19Flash_kernel_traitsILi256ELi64ELi64ELi4ES3_EELb1ELb0ELb0ELb0ELb0ELb0ELb0ELb1EEEvNS_16Flash_fwd_paramsE,@"STO_CUDA_ENTRY STV_DEFAULT"
_ZN5flash16flash_fwd_kernelI23Flash_fwd_kernel_traitsILi256ELi64ELi64ELi4ELb0ELb0EN7cutlass10bfloat16_tE19Flash_kernel_traitsILi256ELi64ELi64ELi4ES3_EELb1ELb0ELb0ELb0ELb0ELb0ELb0ELb1EEEvNS_16Flash_fwd_paramsE:
.text._ZN5flash16flash_fwd_kernelI23Flash_fwd_kernel_traitsILi256ELi64ELi64ELi4ELb0ELb0EN7cutlass10bfloat16_tE19Flash_kernel_traitsILi256ELi64ELi64ELi4ES3_EELb1ELb0ELb0ELb0ELb0ELb0ELb0ELb1EEEvNS_16Flash_fwd_paramsE:
        /* <DEDUP_REMOVED lines=12> */
[----:B------:R-:W-:-:S03]  /*00c0*/  ULDC.64 UR4, c[0x0][0x240] ;  /* 0x0000900000047ab9 */ /* 0x000fc60000000a00 */
[----:B------:R-:W3:Y:S04]  /*00d0*/  @P2 LDG.E.64 R4, [R4.64] ;  /* 0x0000001004042981 */ /* 0x000ee8000c1e1b00 */
[----:B------:R-:W4:Y:S01]  /*00e0*/  @P2 LDG.E.64 R6, [R2.64] ;  /* 0x0000001002062981 */ /* 0x000f22000c1e1b00 */
[----:B------:R-:W5:Y:S01]  /*00f0*/  S2UR UR22, SR_CTAID.Y ;  /* 0x00000000001679c3 */ /* 0x000f620000002600 */
[----:B------:R-:W-:Y:S02]  /*0100*/  UISETP.NE.U32.AND UP2, UPT, URZ, UR4, UPT ;  /* 0x000000043f00728c */ /* 0x000fe4000bf45070 */
[----:B------:R-:W-:Y:S02]  /*0110*/  UMOV UR9, 0x4 ;  /* 0x0000000400097882 */ /* 0x000fe40000000000 */
[----:B------:R-:W-:-:S02]  /*0120*/  UISETP.NE.AND.EX UP2, UPT, URZ, UR5, UPT, UP2 ;  /* 0x000000053f00728c */ /* 0x000fc4000bf45320 */
[----:B------:R-:W-:Y:S01]  /*0130*/  ULDC.64 UR14, c[0x0][0x240] ;  /* 0x00009000000e7ab9 */ /* 0x000fe20000000a00 */
[----:B------:R-:W1:Y:S01]  /*0140*/  S2UR UR11, SR_CTAID.Z ;  /* 0x00000000000b79c3 */ /* 0x000e620000002700 */
[----:B------:R-:W-:Y:S02]  /*0150*/  ULDC.64 UR4, c[0x0][0x250] ;  /* 0x0000940000047ab9 */ /* 0x000fe40000000a00 */
[----:B------:R-:W-:Y:S01]  /*0160*/  PLOP3.LUT P0, PT, PT, PT, UP2, 0x80, 0x0 ;  /* 0x000000000000781c */ /* 0x000fe20003f0f028 */
[----:B------:R-:W-:Y:S02]  /*0170*/  UISETP.NE.U32.AND UP0, UPT, URZ, UR4, UPT ;  /* 0x000000043f00728c */ /* 0x000fe4000bf05070 */
[----:B------:R-:W-:Y:S02]  /*0180*/  ULDC.U8 UR8, c[0x0][0x312] ;  /* 0x0000c48000087ab9 */ /* 0x000fe40000000000 */
[----:B------:R-:W-:Y:S02]  /*0190*/  UISETP.NE.AND UP3, UPT, UR8, URZ, UPT ;  /* 0x0000003f0800728c */ /* 0x000fe4000bf65270 */
[----:B------:R-:W-:-:S03]  /*01a0*/  UISETP.NE.AND.EX UP0, UPT, URZ, UR5, UPT, UP0 ;  /* 0x000000053f00728c */ /* 0x000fc6000bf05300 */
[----:B------:R-:W-:Y:S02]  /*01b0*/  ULDC.64 UR4, c[0x0][0x250] ;  /* 0x0000940000047ab9 */ /* 0x000fe40000000a00 */
[----:B-----5:R-:W-:-:S06]  /*01c0*/  UIMAD.WIDE UR14, UR22, UR9, UR14 ;  /* 0x00000009160e72a5 */ /* 0x020fcc000f8e020e */
[----:B------:R-:W-:Y:S01]  /*01d0*/  MOV R12, UR14 ;  /* 0x0000000e000c7c02 */ /* 0x000fe20008000f00 */
[----:B------:R-:W-:Y:S01]  /*01e0*/  IMAD.U32 R13, RZ, RZ, UR15 ;  /* 0x0000000fff0d7e24 */ /* 0x000fe2000f8e00ff */
[----:B-1----:R-:W-:-:S06]  /*01f0*/  ULOP3.LUT UR6, UR11, UR12, UR22, 0xfe, !UPT ;  /* 0x0000000c0b067292 */ /* 0x002fcc000f8efe16 */
[----:B--2---:R-:W-:Y:S01]  /*0200*/  LOP3.LUT P3, RZ, R21, UR6, RZ, 0xfc, !PT ;  /* 0x0000000615ff7c12 */ /* 0x004fe2000f86fcff */
[----:B------:R-:W-:Y:S02]  /*0210*/  ULDC.64 UR6, c[0x0][0x248] ;  /* 0x0000920000067ab9 */ /* 0x000fe40000000a00 */
[----:B------:R-:W-:-:S04]  /*0220*/  UISETP.EQ.U32.AND UP1, UPT, URZ, UR6, UPT ;  /* 0x000000063f00728c */ /* 0x000fc8000bf22070 */
[----:B------:R-:W-:-:S03]  /*0230*/  UISETP.EQ.OR.EX UP1, UPT, URZ, UR7, !UP3, UP1 ;  /* 0x000000073f00728c */ /* 0x000fc6000df22710 */
[----:B------:R-:W-:-:S03]  /*0240*/  ULDC.64 UR6, c[0x0][0x248] ;  /* 0x0000920000067ab9 */ /* 0x000fc60000000a00 */
[----:B------:R-:W-:Y:S01]  /*0250*/  @!P3 IMAD.MOV.U32 R14, RZ, RZ, c[0x0][0x308] ;  /* 0x0000c200ff0eb624 */ /* 0x000fe200078e00ff */
[----:B------:R-:W-:Y:S01]  /*0260*/  @!P3 MOV R15, c[0x0][0x30c] ;  /* 0x0000c300000fba02 */ /* 0x000fe20000000f00 */
[----:B------:R-:W-:Y:S02]  /*0270*/  @UP0 UIMAD.WIDE UR4, UR22, UR9, UR4 ;  /* 0x00000009160402a5 */ /* 0x000fe4000f8e0204 */
[----:B------:R-:W-:-:S04]  /*0280*/  UIMAD.WIDE UR6, UR22, UR9, UR6 ;  /* 0x00000009160672a5 */ /* 0x000fc8000f8e0206 */
[----:B------:R-:W-:Y:S02]  /*0290*/  IMAD.U32 R10, RZ, RZ, UR4 ;  /* 0x00000004ff0a7e24 */ /* 0x000fe4000f8e00ff */
[----:B------:R-:W-:Y:S01]  /*02a0*/  IMAD.U32 R11, RZ, RZ, UR5 ;  /* 0x00000005ff0b7e24 */ /* 0x000fe2000f8e00ff */
[----:B---3--:R-:W1:Y:S01]  /*02b0*/  @P2 R2UR UR18, R4 ;  /* 0x00000000041223c2 */ /* 0x008e6200000e0000 */
[----:B----4-:R-:W-:-:S07]  /*02c0*/  @P2 IADD3 R2, P1, R6, c[0x0][0x300], RZ ;  /* 0x0000c00006022a10 */ /* 0x010fce0007f3e0ff */
[----:B------:R-:W2:Y:S01]  /*02d0*/  @P2 R2UR UR19, R5 ;  /* 0x00000000051323c2 */ /* 0x000ea200000e0000 */
[----:B------:R-:W-:-:S05]  /*02e0*/  @P2 IMAD.X R3, RZ, RZ, R7, P1 ;  /* 0x000000ffff032224 */ /* 0x000fca00008e0607 */
[----:B------:R-:W-:Y:S01]  /*02f0*/  @!P3 STG.E.64 [R14.64+0x8], R2 ;  /* 0x000008020e00b986 */ /* 0x000fe2000c101b10 */
[----:B-1----:R-:W-:Y:S02]  /*0300*/  IMAD.U32 R4, RZ, RZ, UR18 ;  /* 0x00000012ff047e24 */ /* 0x002fe4000f8e00ff */
[----:B--2---:R-:W-:-:S05]  /*0310*/  IMAD.U32 R5, RZ, RZ, UR19 ;  /* 0x00000013ff057e24 */ /* 0x004fca000f8e00ff */
[----:B------:R1:W-:Y:S04]  /*0320*/  @!P3 STG.E.64 [R14.64], R4 ;  /* 0x000000040e00b986 */ /* 0x0003e8000c101b10 */
[----:B------:R2:W3:Y:S04]  /*0330*/  @P0 LDG.E R9, [R12.64] ;  /* 0x000000100c090981 */ /* 0x0004e8000c1e1900 */
[----:B------:R2:W4:Y:S01]  /*0340*/  @P0 LDG.E R0, [R12.64+0x4] ;  /* 0x000004100c000981 */ /* 0x000522000c1e1900 */
[----:B------:R-:W-:Y:S02]  /*0350*/  PLOP3.LUT P1, PT, PT, PT, UP0, 0x80, 0x0 ;  /* 0x000000000000781c */ /* 0x000fe40003f2f008 */
[----:B------:R-:W-:-:S11]  /*0360*/  PLOP3.LUT P2, PT, PT, PT, UP1, 0x80, 0x0 ;  /* 0x000000000000781c */ /* 0x000fd60003f4f018 */
[----:B------:R-:W5:Y:S01]  /*0370*/  @P1 LDG.E R6, [R10.64] ;  /* 0x000000100a061981 */ /* 0x000f62000c1e1900 */
[----:B-1----:R-:W-:Y:S01]  /*0380*/  MOV R4, UR6 ;  /* 0x0000000600047c02 */ /* 0x002fe20008000f00 */
[----:B------:R-:W-:-:S05]  /*0390*/  IMAD.U32 R5, RZ, RZ, UR7 ;  /* 0x00000007ff057e24 */ /* 0x000fca000f8e00ff */
[----:B------:R-:W5:Y:S01]  /*03a0*/  @!P2 LDG.E R7, [R4.64] ;  /* 0x000000100407a981 */ /* 0x000f62000c1e1900 */
[----:B------:R-:W-:Y:S01]  /*03b0*/  UMOV UR10, 0xffffffff ;  /* 0xffffffff000a7882 */ /* 0x000fe20000000000 */
[----:B------:R-:W1:Y:S01]  /*03c0*/  LDC.U8 R20, c[0x0][0x2d8] ;  /* 0x0000b600ff147b82 */ /* 0x000e620000000000 */
[----:B------:R-:W-:Y:S02]  /*03d0*/  UMOV UR25, URZ ;  /* 0x0000003f00197c82 */ /* 0x000fe40008000000 */
[----:B------:R-:W-:Y:S01]  /*03e0*/  UMOV UR23, 0xffffffff ;  /* 0xffffffff00177882 */ /* 0x000fe20000000000 */
[----:B------:R-:W-:-:S04]  /*03f0*/  SHF.R.S32.HI R8, RZ, 0x1f, R21 ;  /* 0x0000001fff087819 */ /* 0x000fc80000011415 */
[----:B--2---:R-:W-:Y:S01]  /*0400*/  LEA.HI R12, R8, R21, RZ, 0x5 ;  /* 0x00000015080c7211 */ /* 0x004fe200078f28ff */
[----:B---3--:R-:W2:Y:S08]  /*0410*/  @P0 R2UR UR10, R9 ;  /* 0x00000000090a03c2 */ /* 0x008eb000000e0000 */
[----:B----4-:R-:W2:Y:S01]  /*0420*/  @P0 R2UR UR15, R0 ;  /* 0x00000000000f03c2 */ /* 0x010ea200000e0000 */
[----:B------:R-:W-:-:S04]  /*0430*/  ISETP.NE.U32.AND P0, PT, RZ, c[0x0][0x248], PT ;  /* 0x00009200ff007a0c */ /* 0x000fc80003f05070 */
[----:B------:R-:W-:-:S03]  /*0440*/  ISETP.NE.AND.EX P0, PT, RZ, c[0x0][0x24c], PT, P0 ;  /* 0x00009300ff007a0c */ /* 0x000fc60003f05300 */
[----:B-----5:R3:W4:Y:S01]  /*0450*/  @P1 R2UR UR25, R6 ;  /* 0x00000000061913c2 */ /* 0x02072200000e0000 */
[----:B--2---:R-:W-:-:S07]  /*0460*/  @UP2 UIADD3 UR15, UR15, -UR10, URZ ;  /* 0x8000000a0f0f2290 */ /* 0x004fce000fffe03f */
[----:B------:R3:W2:Y:S01]  /*0470*/  @!P2 R2UR UR23, R7 ;  /* 0x000000000717a3c2 */ /* 0x0006a200000e0000 */
[----:B------:R-:W-:Y:S01]  /*0480*/  @!UP2 ULDC UR15, c[0x0][0x214] ;  /* 0x00008500000faab9 */ /* 0x000fe20000000800 */
        /* <DEDUP_REMOVED lines=8> */
.L_x_744:
[----:B-1----:R-:W-:Y:S02]  /*0510*/  ULDC UR6, c[0x0][0x218] ;  /* 0x0000860000067ab9 */ /* 0x002fe40000000800 */
.L_x_745:
        /* <DEDUP_REMOVED lines=28> */
[----:B------:R-:W-:Y:S01]  /*06e0*/  LOP3.LUT R10, R12, 0xffffffe0, RZ, 0xc0, !PT ;  /* 0xffffffe00c0a7812 */ /* 0x000fe200078ec0ff */
[----:B------:R-:W-:Y:S02]  /*06f0*/  UISETP.NE.AND UP0, UPT, UR23, -0x1, UPT ;  /* 0xffffffff1700788c */ /* 0x000fe4000bf05270 */
[----:B------:R-:W-:Y:S02]  /*0700*/  ULDC.64 UR4, c[0x0][0x190] ;  /* 0x0000640000047ab9 */ /* 0x000fe40000000a00 */
[----:B------:R-:W-:Y:S01]  /*0710*/  ULDC.64 UR6, c[0x0][0x178] ;  /* 0x00005e0000067ab9 */ /* 0x000fe20000000a00 */
[----:B------:R-:W-:Y:S01]  /*0720*/  IMAD.IADD R10, R21, 0x1, -R10 ;  /* 0x00000001150a7824 */ /* 0x000fe200078e0a0a */
[----:B------:R-:W-:Y:S01]  /*0730*/  PLOP3.LUT P0, PT, PT, PT, UP0, 0x80, 0x0 ;  /* 0x000000000000781c */ /* 0x000fe20003f0f008 */
[----:B------:R-:W-:Y:S02]  /*0740*/  USHF.R.S32.HI UR8, URZ, 0x6, UR8 ;  /* 0x000000063f087899 */ /* 0x000fe40008011408 */
[----:B------:R-:W-:-:S02]  /*0750*/  @UP1 UIMAD.WIDE.U32 UR26, UR10, UR4, URZ ;  /* 0x000000040a1a12a5 */ /* 0x000fc4000f8e003f */
[----:B------:R-:W-:Y:S02]  /*0760*/  @UP0 UIADD3 UR24, UR25, UR23, URZ ;  /* 0x0000001719180290 */ /* 0x000fe4000fffe03f */
[----:B------:R-:W-:Y:S02]  /*0770*/  @UP1 UIMAD UR21, UR10, UR5, UR27 ;  /* 0x000000050a1512a4 */ /* 0x000fe4000f8e021b */
[----:B------:R-:W-:Y:S02]  /*0780*/  @!UP1 USHF.R.S32.HI UR13, URZ, 0x1f, UR22 ;  /* 0x0000001f3f0d9899 */ /* 0x000fe40008011416 */
[----:B------:R-:W-:Y:S02]  /*0790*/  ULDC.64 UR4, c[0x0][0x198] ;  /* 0x0000660000047ab9 */ /* 0x000fe40000000a00 */
[----:B------:R-:W-:Y:S02]  /*07a0*/  @UP0 UIMAD.WIDE.U32 UR28, UR24, UR4, URZ ;  /* 0x00000004181c02a5 */ /* 0x000fe4000f8e003f */
[----:B------:R-:W-:-:S02]  /*07b0*/  @!UP1 UIMAD UR13, UR13, UR6, URZ ;  /* 0x000000060d0d92a4 */ /* 0x000fc4000f8e023f */
[----:B------:R-:W-:Y:S02]  /*07c0*/  @UP0 UIMAD UR24, UR24, UR5, UR29 ;  /* 0x00000005181802a4 */ /* 0x000fe4000f8e021d */
[----:B------:R-:W-:Y:S02]  /*07d0*/  ULDC UR4, c[0x0][0x224] ;  /* 0x0000890000047ab9 */ /* 0x000fe40000000800 */
[----:B------:R-:W-:Y:S02]  /*07e0*/  ULDC UR5, c[0x0][0x1c0] ;  /* 0x0000700000057ab9 */ /* 0x000fe40000000800 */
[----:B------:R-:W-:Y:S02]  /*07f0*/  UIMAD UR5, UR22, UR5, UR11 ;  /* 0x00000005160572a4 */ /* 0x000fe4000f8e020b */
[----:B------:R-:W-:Y:S02]  /*0800*/  @!UP1 UIMAD UR7, UR22, UR7, UR13 ;  /* 0x00000007160792a4 */ /* 0x000fe4000f8e020d */
[----:B------:R-:W-:-:S02]  /*0810*/  UIMAD UR4, UR5, UR4, UR20 ;  /* 0x00000004050472a4 */ /* 0x000fc4000f8e0214 */
[----:B------:R-:W-:Y:S02]  /*0820*/  USHF.L.U32 UR5, UR5, 0x5, URZ ;  /* 0x0000000505057899 */ /* 0x000fe4000800063f */
[----:B------:R-:W-:Y:S02]  /*0830*/  ULDC UR13, c[0x0][0x228] ;  /* 0x00008a00000d7ab9 */ /* 0x000fe40000000800 */
[----:B------:R-:W-:Y:S02]  /*0840*/  @!UP1 UIMAD.WIDE.U32 UR30, UR22, UR6, URZ ;  /* 0x00000006161e92a5 */ /* 0x000fe4000f8e003f */
[----:B------:R-:W-:Y:S01]  /*0850*/  UIMAD UR13, UR4, UR13, URZ ;  /* 0x0000000d040d72a4 */ /* 0x000fe2000f8e023f */
[--C-:B------:R-:W-:Y:S01]  /*0860*/  IADD3 R25, P2, P1, R2, UR5, R10.reuse ;  /* 0x0000000502197c10 */ /* 0x100fe2000f95e00a */
[----:B------:R-:W-:Y:S01]  /*0870*/  USHF.R.S32.HI UR4, URZ, 0x1f, UR5 ;  /* 0x0000001f3f047899 */ /* 0x000fe20008011405 */
[----:B------:R-:W-:Y:S01]  /*0880*/  SHF.R.S32.HI R2, RZ, 0x1f, R10 ;  /* 0x0000001fff027819 */ /* 0x000fe2000001140a */
[----:B------:R-:W-:-:S02]  /*0890*/  @UP1 UMOV UR6, UR26 ;  /* 0x0000001a00061c82 */ /* 0x000fc40008000000 */
[----:B------:R-:W-:Y:S02]  /*08a0*/  @!UP1 UIADD3 UR21, UR31, UR7, URZ ;  /* 0x000000071f159290 */ /* 0x000fe4000fffe03f */
[----:B------:R-:W-:Y:S01]  /*08b0*/  IADD3.X R2, R3, UR4, R2, P2, P1 ;  /* 0x0000000403027c10 */ /* 0x000fe200097e2402 */
[----:B------:R-:W-:Y:S02]  /*08c0*/  @!UP1 UMOV UR6, UR30 ;  /* 0x0000001e00069c82 */ /* 0x000fe40008000000 */
[----:B------:R-:W-:Y:S01]  /*08d0*/  @UP0 UMOV UR26, UR28 ;  /* 0x0000001c001a0c82 */ /* 0x000fe20008000000 */
[----:B------:R-:W-:Y:S05]  /*08e0*/  @P0 BRA `(.L_x_747) ;  /* 0x000000c000000947 */ /* 0x000fea0003800000 */
[----:B------:R-:W-:Y:S02]  /*08f0*/  USHF.R.S32.HI UR24, URZ, 0x1f, UR25 ;  /* 0x0000001f3f187899 */ /* 0x000fe40008011419 */
[----:B------:R-:W-:Y:S02]  /*0900*/  ULDC.64 UR4, c[0x0][0x198] ;  /* 0x0000660000047ab9 */ /* 0x000fe40000000a00 */
[----:B------:R-:W-:-:S02]  /*0910*/  UIMAD UR24, UR24, UR4, URZ ;  /* 0x00000004181872a4 */ /* 0x000fc4000f8e023f */
[----:B------:R-:W-:Y:S02]  /*0920*/  UIMAD.WIDE.U32 UR26, UR25, UR4, URZ ;  /* 0x00000004191a72a5 */ /* 0x000fe4000f8e003f */
[----:B------:R-:W-:Y:S02]  /*0930*/  UIMAD UR24, UR25, UR5, UR24 ;  /* 0x00000005191872a4 */ /* 0x000fe4000f8e0218 */
[----:B------:R-:W-:Y:S02]  /*0940*/  USHF.R.S32.HI UR7, URZ, 0x1f, UR22 ;  /* 0x0000001f3f077899 */ /* 0x000fe40008011416 */
[----:B------:R-:W-:Y:S02]  /*0950*/  ULDC.64 UR4, c[0x0][0x180] ;  /* 0x0000600000047ab9 */ /* 0x000fe40000000a00 */
[----:B------:R-:W-:Y:S02]  /*0960*/  UIADD3 UR27, UR27, UR24, URZ ;  /* 0x000000181b1b7290 */ /* 0x000fe4000fffe03f */
[----:B------:R-:W-:-:S02]  /*0970*/  UIMAD UR7, UR7, UR4, URZ ;  /* 0x00000004070772a4 */ /* 0x000fc4000f8e023f */
[----:B------:R-:W-:Y:S02]  /*0980*/  UIMAD.WIDE.U32 UR26, UR22, UR4, UR26 ;  /* 0x00000004161a72a5 */ /* 0x000fe4000f8e001a */
[----:B------:R-:W-:-:S04]  /*0990*/  UIMAD UR5, UR22, UR5, UR7 ;  /* 0x00000005160572a4 */ /* 0x000fc8000f8e0207 */
[----:B------:R-:W-:Y:S02]  /*09a0*/  UIADD3 UR24, UR27, UR5, URZ ;  /* 0x000000051b187290 */ /* 0x000fe4000fffe03f */
.L_x_747:
        /* <DEDUP_REMOVED lines=15> */
[----:B--2---:R-:W-:-:S07]  /*0aa0*/  UIMAD.WIDE.U32 UR28, UR5, UR4, URZ ;  /* 0x00000004051c72a5 */ /* 0x004fce000f8e003f */
[----:B------:R-:W-:Y:S02]  /*0ab0*/  UMOV UR5, UR29 ;  /* 0x0000001d00057c82 */ /* 0x000fe40008000000 */
[----:B------:R-:W-:Y:S02]  /*0ac0*/  UIADD3 UR27, -UR5, URZ, URZ ;  /* 0x0000003f051b7290 */ /* 0x000fe4000fffe13f */
[----:B------:R-:W-:Y:S02]  /*0ad0*/  @UP0 UIADD3 UR29, UR25, UR23, URZ ;  /* 0x00000017191d0290 */ /* 0x000fe4000fffe03f */
[----:B------:R-:W-:Y:S02]  /*0ae0*/  UIMAD UR4, UR7, UR27, UR4 ;  /* 0x0000001b070472a4 */ /* 0x000fe4000f8e0204 */
[----:B------:R-:W-:Y:S02]  /*0af0*/  USHF.R.S32.HI UR27, URZ, 0x1f, UR11 ;  /* 0x0000001f3f1b7899 */ /* 0x000fe4000801140b */
        /* <DEDUP_REMOVED lines=29> */
.L_x_748:
[CC--:B------:R-:W-:Y:S01]  /*0cd0*/  LEA.HI R4, R8.reuse, R21.reuse, RZ, 0x4 ;  /* 0x0000001508047211 */ /* 0x0c0fe200078f20ff */
[----:B------:R-:W-:Y:S01]  /*0ce0*/  ULDC.64 UR4, c[0x0][0x1b0] ;  /* 0x00006c0000047ab9 */ /* 0x000fe20000000a00 */
[--C-:B------:R-:W-:Y:S01]  /*0cf0*/  SHF.R.S32.HI R7, RZ, 0x5, R12.reuse ;  /* 0x00000005ff077819 */ /* 0x100fe2000001140c */
[----:B------:R-:W-:Y:S01]  /*0d00*/  UIMAD UR4, UR28, UR4, URZ ;  /* 0x000000041c0472a4 */ /* 0x000fe2000f8e023f */
[----:B------:R-:W-:Y:S01]  /*0d10*/  SHF.R.S32.HI R12, RZ, 0x1f, R12 ;  /* 0x0000001fff0c7819 */ /* 0x000fe2000001140c */
[----:B------:R-:W-:Y:S01]  /*0d20*/  UIADD3 UR20, -UR20, UR15, URZ ;  /* 0x0000000f14147290 */ /* 0x000fe2000fffe13f */
[----:B------:R-:W-:Y:S01]  /*0d30*/  LEA.HI R0, R8, R21, RZ, 0x3 ;  /* 0x0000001508007211 */ /* 0x000fe200078f18ff */
[----:B------:R-:W-:Y:S01]  /*0d40*/  IMAD.U32 R17, RZ, RZ, UR12 ;  /* 0x0000000cff117e24 */ /* 0x000fe2000f8e00ff */
[----:B------:R-:W-:Y:S01]  /*0d50*/  SHF.R.S32.HI R5, RZ, 0x4, R4 ;  /* 0x00000004ff057819 */ /* 0x000fe20000011404 */
[----:B------:R-:W-:Y:S01]  /*0d60*/  BSSY B0, `(.L_x_749) ;  /* 0x000007a000007945 */ /* 0x000fe20003800000 */
[----:B------:R-:W-:-:S02]  /*0d70*/  SHF.R.S32.HI R11, RZ, 0x1f, R10 ;  /* 0x0000001fff0b7819 */ /* 0x000fc4000001140a */
[----:B------:R-:W-:Y:S02]  /*0d80*/  LEA.HI R12, R12, R7, RZ, 0x2 ;  /* 0x000000070c0c7211 */ /* 0x000fe400078f10ff */
[----:B------:R-:W-:Y:S02]  /*0d90*/  SHF.R.S32.HI R28, RZ, 0x3, R0 ;  /* 0x00000003ff1c7819 */ /* 0x000fe40000011400 */
[----:B------:R-:W-:Y:S02]  /*0da0*/  LOP3.LUT R0, R0, 0xfffffff8, RZ, 0xc0, !PT ;  /* 0xfffffff800007812 */ /* 0x000fe400078ec0ff */
[----:B------:R-:W-:Y:S01]  /*0db0*/  LEA.HI R213, R4, R5, RZ, 0x1 ;  /* 0x0000000504d57211 */ /* 0x000fe200078f08ff */
[----:B------:R-:W-:Y:S01]  /*0dc0*/  IMAD.SHL.U32 R248, R28, 0x40, RZ ;  /* 0x000000401cf87824 */ /* 0x000fe200078e00ff */
[----:B------:R-:W-:Y:S01]  /*0dd0*/  LEA.HI R11, R11, R10, RZ, 0x2 ;  /* 0x0000000a0b0b7211 */ /* 0x000fe200078f10ff */
[----:B------:R-:W-:Y:S01]  /*0de0*/  IMAD.IADD R0, R21, 0x1, -R0 ;  /* 0x0000000115007824 */ /* 0x000fe200078e0a00 */
[----:B------:R-:W-:-:S02]  /*0df0*/  LOP3.LUT R12, R12, 0xffffffc, RZ, 0xc0, !PT ;  /* 0x0ffffffc0c0c7812 */ /* 0x000fc400078ec0ff */
[----:B------:R-:W-:Y:S01]  /*0e00*/  LOP3.LUT R4, R4, 0xfffffff0, RZ, 0xc0, !PT ;  /* 0xfffffff004047812 */ /* 0x000fe200078ec0ff */
[----:B------:R-:W-:Y:S01]  /*0e10*/  IMAD.SHL.U32 R98, R0, 0x8, RZ ;  /* 0x0000000800627824 */ /* 0x000fe200078e00ff */
[----:B------:R-:W-:Y:S01]  /*0e20*/  SHF.R.S32.HI R6, RZ, 0x2, R11 ;  /* 0x00000002ff067819 */ /* 0x000fe2000001140b */
[----:B------:R-:W-:Y:S01]  /*0e30*/  IMAD.IADD R3, R7, 0x1, -R12 ;  /* 0x0000000107037824 */ /* 0x000fe200078e0a0c */
[----:B------:R-:W-:Y:S01]  /*0e40*/  LOP3.LUT R213, R213, 0xfffffffe, RZ, 0xc0, !PT ;  /* 0xfffffffed5d57812 */ /* 0x000fe200078ec0ff */
[----:B------:R-:W-:Y:S01]  /*0e50*/  IMAD.IADD R4, R21, 0x1, -R4 ;  /* 0x0000000115047824 */ /* 0x000fe200078e0a04 */
[----:B------:R-:W1:Y:S01]  /*0e60*/  S2R R12, SR_CTAID.Z ;  /* 0x00000000000c7919 */ /* 0x000e620000002700 */
[----:B------:R-:W-:Y:S01]  /*0e70*/  LOP3.LUT R248, R248, 0x1c0, RZ, 0xc0, !PT ;  /* 0x000001c0f8f87812 */ /* 0x000fe200078ec0ff */
[----:B------:R-:W-:Y:S01]  /*0e80*/  IMAD R6, R3, 0x10, R6 ;  /* 0x0000001003067824 */ /* 0x000fe200078e0206 */
[----:B------:R-:W-:Y:S01]  /*0e90*/  SHF.R.S32.HI R29, RZ, 0x1f, R28 ;  /* 0x0000001fff1d7819 */ /* 0x000fe2000001141c */
[----:B------:R-:W-:Y:S01]  /*0ea0*/  IMAD.IADD R213, R5, 0x1, -R213 ;  /* 0x0000000105d57824 */ /* 0x000fe200078e0ad5 */
[----:B------:R-:W-:-:S02]  /*0eb0*/  SHF.R.S32.HI R3, RZ, 0x1f, R4 ;  /* 0x0000001fff037819 */ /* 0x000fc40000011404 */
[----:B------:R-:W-:Y:S01]  /*0ec0*/  LOP3.LUT R5, R248, 0x38, R98, 0xf8, !PT ;  /* 0x00000038f8057812 */ /* 0x000fe200078ef862 */
[----:B------:R-:W-:Y:S01]  /*0ed0*/  IMAD R13, R29, c[0x0][0x198], RZ ;  /* 0x000066001d0d7a24 */ /* 0x000fe200078e02ff */
[----:B------:R-:W-:Y:S01]  /*0ee0*/  SHF.R.U32.HI R248, RZ, 0x3, R248 ;  /* 0x00000003fff87819 */ /* 0x000fe200000116f8 */
[----:B------:R-:W-:Y:S01]  /*0ef0*/  IMAD.WIDE R16, R17, 0x40, R28 ;  /* 0x0000004011107825 */ /* 0x000fe200078e021c */
[----:B------:R-:W-:Y:S02]  /*0f00*/  LEA.HI R3, R3, R4, RZ, 0x3 ;  /* 0x0000000403037211 */ /* 0x000fe400078f18ff */
[----:B------:R-:W-:Y:S02]  /*0f10*/  LOP3.LUT R248, R5, R248, RZ, 0x3c, !PT ;  /* 0x000000f805f87212 */ /* 0x000fe400078e3cff */
[C---:B------:R-:W-:Y:S01]  /*0f20*/  LOP3.LUT R5, R3.reuse, 0xfffffff8, RZ, 0xc0, !PT ;  /* 0xfffffff803057812 */ /* 0x040fe200078ec0ff */
[----:B------:R-:W-:Y:S01]  /*0f30*/  IMAD.SHL.U32 R3, R3, 0x40, RZ ;  /* 0x0000004003037824 */ /* 0x000fe200078e00ff */
[----:B------:R-:W-:-:S02]  /*0f40*/  SHF.R.S32.HI R99, RZ, 0x1f, R98 ;  /* 0x0000001fff637819 */ /* 0x000fc40000011462 */
[----:B------:R-:W-:Y:S01]  /*0f50*/  LEA.HI R9, R8, R21, RZ, 0x6 ;  /* 0x0000001508097211 */ /* 0x000fe200078f30ff */
[----:B------:R-:W-:Y:S01]  /*0f60*/  IMAD.IADD R5, R4, 0x1, -R5 ;  /* 0x0000000104057824 */ /* 0x000fe200078e0a05 */
[----:B------:R-:W-:Y:S01]  /*0f70*/  IADD3 R14, P0, R98, UR6, RZ ;  /* 0x00000006620e7c10 */ /* 0x000fe2000ff1e0ff */
[C---:B------:R-:W-:Y:S01]  /*0f80*/  IMAD.WIDE.U32 R18, R28.reuse, c[0x0][0x198], R98 ;  /* 0x000066001c127a25 */ /* 0x040fe200078e0062 */
[----:B------:R2:W-:Y:S01]  /*0f90*/  STL.64 [R1+0x18], R98 ;  /* 0x0000186201007387 */ /* 0x0005e20000100a00 */
[----:B------:R-:W-:Y:S01]  /*0fa0*/  ULDC.64 UR6, c[0x0][0x1b8] ;  /* 0x00006e0000067ab9 */ /* 0x000fe20000000a00 */
[----:B------:R-:W-:Y:S01]  /*0fb0*/  IADD3.X R15, R99, UR21, RZ, P0, !PT ;  /* 0x00000015630f7c10 */ /* 0x000fe200087fe4ff */
[----:B------:R-:W-:Y:S01]  /*0fc0*/  IMAD.SHL.U32 R9, R9, 0x8, RZ ;  /* 0x0000000809097824 */ /* 0x000fe200078e00ff */
[C---:B------:R-:W-:Y:S01]  /*0fd0*/  LOP3.LUT P2, RZ, R5.reuse, 0x4, RZ, 0xc0, !PT ;  /* 0x0000000405ff7812 */ /* 0x040fe2000784c0ff */
[----:B------:R-:W-:Y:S01]  /*0fe0*/  IMAD R4, R28, c[0x0][0x19c], R13 ;  /* 0x000067001c047a24 */ /* 0x000fe200078e020d */
[C---:B------:R-:W-:Y:S01]  /*0ff0*/  LOP3.LUT P1, RZ, R5.reuse, 0x2, RZ, 0xc0, !PT ;  /* 0x0000000205ff7812 */ /* 0x040fe2000782c0ff */
[----:B------:R-:W-:Y:S01]  /*1000*/  IMAD.SHL.U32 R5, R5, 0x40, RZ ;  /* 0x0000004005057824 */ /* 0x000fe200078e00ff */
[----:B------:R-:W-:Y:S01]  /*1010*/  IADD3 R18, P0, R18, UR26, RZ ;  /* 0x0000001a12127c10 */ /* 0x000fe2000ff1e0ff */
[----:B-1----:R-:W-:Y:S01]  /*1020*/  IMAD.WIDE.U32 R12, R12, c[0x0][0x1a8], R14 ;  /* 0x00006a000c0c7a25 */ /* 0x002fe200078e000e */
[----:B------:R-:W-:Y:S01]  /*1030*/  LOP3.LUT R248, R248, 0xfffffe00, R9, 0xf8, !PT ;  /* 0xfffffe00f8f87812 */ /* 0x000fe200078ef809 */
[----:B------:R-:W-:Y:S01]  /*1040*/  UIMAD UR21, UR23, UR5, UR4 ;  /* 0x00000005171572a4 */ /* 0x000fe2000f8e0204 */
[----:B------:R-:W-:Y:S01]  /*1050*/  LOP3.LUT R5, R5, 0x1c0, RZ, 0xc0, !PT ;  /* 0x000001c005057812 */ /* 0x000fe200078ec0ff */
[----:B------:R-:W-:Y:S01]  /*1060*/  IMAD R9, R29, c[0x0][0x1a0], RZ ;  /* 0x000068001d097a24 */ /* 0x000fe200078e02ff */
[----:B------:R-:W-:Y:S01]  /*1070*/  IADD3.X R19, R19, UR24, R4, P0, !PT ;  /* 0x0000001813137c10 */ /* 0x000fe200087fe404 */
[----:B------:R-:W-:Y:S01]  /*1080*/  IMAD.WIDE.U32 R14, R28, c[0x0][0x1a0], R98 ;  /* 0x000068001c0e7a25 */ /* 0x000fe200078e0062 */
[----:B------:R-:W-:Y:S01]  /*1090*/  ULDC.64 UR4, c[0x0][0x1a8] ;  /* 0x00006a0000047ab9 */ /* 0x000fe20000000a00 */
[----:B------:R-:W-:Y:S01]  /*10a0*/  IADD3 R251, R98, 0x40, RZ ;  /* 0x0000004062fb7810 */ /* 0x000fe20007ffe0ff */
[----:B------:R-:W-:Y:S01]  /*10b0*/  UIMAD UR6, UR28, UR6, URZ ;  /* 0x000000061c0672a4 */ /* 0x000fe2000f8e023f */
[----:B------:R-:W-:Y:S01]  /*10c0*/  IMAD.SHL.U32 R8, R213, 0x8, RZ ;  /* 0x00000008d5087824 */ /* 0x000fe200078e00ff */
[----:B------:R-:W-:Y:S01]  /*10d0*/  IADD3 R14, P0, R14, UR30, RZ ;  /* 0x0000001e0e0e7c10 */ /* 0x000fe2000ff1e0ff */
[----:B------:R-:W-:Y:S01]  /*10e0*/  IMAD R4, R28, c[0x0][0x1a4], R9 ;  /* 0x000069001c047a24 */ /* 0x000fe200078e0209 */
[----:B------:R-:W-:Y:S01]  /*10f0*/  UIMAD UR4, UR27, UR4, URZ ;  /* 0x000000041b0472a4 */ /* 0x000fe2000f8e023f */
[----:B------:R-:W-:Y:S01]  /*1100*/  IADD3 R250, R98, 0x80, RZ ;  /* 0x0000008062fa7810 */ /* 0x000fe20007ffe0ff */
[----:B------:R-:W-:Y:S01]  /*1110*/  UIMAD UR6, UR23, UR7, UR6 ;  /* 0x00000007170672a4 */ /* 0x000fe2000f8e0206 */
[----:B------:R-:W-:Y:S01]  /*1120*/  LOP3.LUT R8, R5, 0x8, R8, 0xf8, !PT ;  /* 0x0000000805087812 */ /* 0x000fe200078ef808 */
[----:B------:R-:W-:Y:S01]  /*1130*/  UIMAD UR4, UR11, UR5, UR4 ;  /* 0x000000050b0472a4 */ /* 0x000fe2000f8e0204 */
[----:B------:R-:W-:Y:S01]  /*1140*/  SHF.R.U32.HI R5, RZ, 0x3, R5 ;  /* 0x00000003ff057819 */ /* 0x000fe20000011605 */
[----:B------:R-:W-:Y:S01]  /*1150*/  IMAD.SHL.U32 R248, R248, 0x2, RZ ;  /* 0x00000002f8f87824 */ /* 0x000fe200078e00ff */
[----:B------:R-:W-:-:S02]  /*1160*/  IADD3.X R15, R15, UR29, R4, P0, !PT ;  /* 0x0000001d0f0f7c10 */ /* 0x000fc400087fe404 */
[----:B------:R-:W-:Y:S01]  /*1170*/  LOP3.LUT R4, R8, R5, RZ, 0x3c, !PT ;  /* 0x0000000508047212 */ /* 0x000fe200078e3cff */
[----:B------:R-:W-:Y:S01]  /*1180*/  IMAD.U32 R8, RZ, RZ, UR23 ;  /* 0x00000017ff087e24 */ /* 0x000fe2000f8e00ff */
[----:B------:R-:W-:Y:S01]  /*1190*/  ISETP.GE.AND P0, PT, R28, UR20, PT ;  /* 0x000000141c007c0c */ /* 0x000fe2000bf06270 */
[----:B------:R-:W-:Y:S01]  /*11a0*/  IMAD.U32 R5, RZ, RZ, UR23 ;  /* 0x00000017ff057e24 */ /* 0x000fe2000f8e00ff */
[----:B------:R-:W-:Y:S01]  /*11b0*/  LOP3.LUT R4, R4, 0xfffffe00, R3, 0xf8, !PT ;  /* 0xfffffe0004047812 */ /* 0x000fe200078ef803 */
[----:B------:R-:W-:Y:S01]  /*11c0*/  IMAD.WIDE.U32 R36, R8, c[0x0][0x1b0], R18 ;  /* 0x00006c0008247a25 */ /* 0x000fe200078e0012 */
[----:B------:R-:W-:-:S03]  /*11d0*/  IADD3 R249, R98, 0xc0, RZ ;  /* 0x000000c062f97810 */ /* 0x000fc60007ffe0ff */
[----:B------:R-:W-:Y:S01]  /*11e0*/  IMAD.WIDE.U32 R34, R5, c[0x0][0x1b8], R14 ;  /* 0x00006e0005227a25 */ /* 0x000fe200078e000e */
[----:B------:R-:W-:Y:S01]  /*11f0*/  IADD3 R39, R37, UR21, RZ ;  /* 0x0000001525277c10 */ /* 0x000fe2000fffe0ff */
[----:B------:R2:W-:Y:S01]  /*1200*/  STL.64 [R1+0x8], R36 ;  /* 0x0000082401007387 */ /* 0x0005e20000100a00 */
[----:B------:R-:W-:Y:S01]  /*1210*/  IADD3 R15, R13, UR4, RZ ;  /* 0x000000040d0f7c10 */ /* 0x000fe2000fffe0ff */
[----:B------:R-:W-:Y:S01]  /*1220*/  IMAD.MOV.U32 R3, RZ, RZ, 0x20 ;  /* 0x00000020ff037424 */ /* 0x000fe200078e00ff */
[----:B------:R-:W-:Y:S01]  /*1230*/  IADD3 R247, R35, UR6, RZ ;  /* 0x0000000623f77c10 */ /* 0x000fe2000fffe0ff */
[----:B------:R2:W-:Y:S01]  /*1240*/  STL.64 [R1], R34 ;  /* 0x0000002201007387 */ /* 0x0005e20000100a00 */
[----:B------:R-:W-:Y:S02]  /*1250*/  IMAD.MOV.U32 R8, RZ, RZ, 0x10 ;  /* 0x00000010ff087424 */ /* 0x000fe400078e00ff */
[----:B------:R-:W-:Y:S01]  /*1260*/  SEL R3, R3, 0xffffffe0, !P2 ;  /* 0xffffffe003037807 */ /* 0x000fe20005000000 */
[----:B------:R2:W-:Y:S02]  /*1270*/  STL [R1+0x14], R39 ;  /* 0x0000142701007387 */ /* 0x0005e40000100800 */
        /* <DEDUP_REMOVED lines=40> */
.L_x_750:
[----:B------:R-:W-:Y:S05]  /*1500*/  BSYNC B0 ;  /* 0x0000000000007941 */ /* 0x000fea0003800000 */
.L_x_749:
[----:B------:R-:W-:Y:S01]  /*1510*/  LOP3.LUT R11, R11, 0x7ffffffc, RZ, 0xc0, !PT ;  /* 0x7ffffffc0b0b7812 */ /* 0x000fe200078ec0ff */
[----:B------:R-:W-:Y:S01]  /*1520*/  ULEA UR4, UR8, UR13, 0x6 ;  /* 0x0000000d08047291 */ /* 0x000fe2000f8e303f */
[----:B------:R-:W-:Y:S03]  /*1530*/  BSSY B0, `(.L_x_751) ;  /* 0x0000035000007945 */ /* 0x000fe60003800000 */
[----:B------:R-:W-:Y:S01]  /*1540*/  IMAD.IADD R9, R10, 0x1, -R11 ;  /* 0x000000010a097824 */ /* 0x000fe200078e0a0b */
[----:B------:R-:W-:Y:S01]  /*1550*/  IADD3 R11, R28, 0x10, RZ ;  /* 0x000000101c0b7810 */ /* 0x000fe20007ffe0ff */
[----:B------:R-:W-:Y:S02]  /*1560*/  UIADD3 UR4, UR4, -0x40, URZ ;  /* 0xffffffc004047890 */ /* 0x000fe4000fffe03f */
[----:B------:R-:W-:Y:S01]  /*1570*/  IMAD.SHL.U32 R9, R9, 0x2, RZ ;  /* 0x0000000209097824 */ /* 0x000fe200078e00ff */
[----:B------:R-:W-:-:S03]  /*1580*/  ISETP.GE.AND P1, PT, R11, UR20, PT ;  /* 0x000000140b007c0c */ /* 0x000fc6000bf26270 */
[----:B------:R-:W-:Y:S02]  /*1590*/  IMAD R6, R6, c[0x0][0x228], R9 ;  /* 0x00008a0006067a24 */ /* 0x000fe400078e0209 */
[----:B-1----:R-:W-:-:S03]  /*15a0*/  IMAD.U32 R30, RZ, RZ, UR4 ;  /* 0x00000004ff1e7e24 */ /* 0x002fc6000f8e00ff */
[----:B------:R-:W-:Y:S02]  /*15b0*/  IADD3 R31, P0, R6, UR4, RZ ;  /* 0x00000004061f7c10 */ /* 0x000fe4000ff1e0ff */
[----:B------:R-:W-:-:S04]  /*15c0*/  SHF.R.S32.HI R9, RZ, 0x1f, R6 ;  /* 0x0000001fff097819 */ /* 0x000fc80000011406 */
[----:B------:R-:W-:Y:S01]  /*15d0*/  LEA.HI.X.SX32 R30, R30, R9, 0x1, P0 ;  /* 0x000000091e1e7211 */ /* 0x000fe200000f0eff */
        /* <DEDUP_REMOVED lines=42> */
.L_x_752:
[----:B------:R-:W-:Y:S05]  /*1880*/  BSYNC B0 ;  /* 0x0000000000007941 */ /* 0x000fea0003800000 */
.L_x_751:
[----:B------:R-:W-:Y:S01]  /*1890*/  IADD3 R10, R28, 0x20, RZ ;  /* 0x000000201c0a7810 */ /* 0x000fe20007ffe0ff */
        /* <DEDUP_REMOVED lines=14> */
[C---:B-1----:R-:W-:Y:S01]  /*1980*/  @!P5 LEA R22, P6, R18.reuse, c[0x0][0x160], 0x1 ;  /* 0x000058001216da11 */ /* 0x042fe200078c08ff */
        /* <DEDUP_REMOVED lines=29> */
.L_x_754:
[----:B------:R-:W-:Y:S05]  /*1b60*/  BSYNC B0 ;  /* 0x0000000000007941 */ /* 0x000fea0003800000 */
.L_x_753:
        /* <DEDUP_REMOVED lines=48> */
.L_x_756:
[----:B------:R-:W-:Y:S05]  /*1e70*/  BSYNC B0 ;  /* 0x0000000000007941 */ /* 0x000fea0003800000 */
.L_x_755:
        /* <DEDUP_REMOVED lines=11> */
[----:B---3--:R-:W-:Y:S01]  /*1f30*/  IMAD.WIDE.U32 R16, R6, UR20, R96 ;  /* 0x0000001406107c25 */ /* 0x008fe2000f8e0060 */
        /* <DEDUP_REMOVED lines=36> */
.L_x_758:
[----:B------:R-:W-:Y:S05]  /*2180*/  BSYNC B0 ;  /* 0x0000000000007941 */ /* 0x000fea0003800000 */
.L_x_757:
        /* <DEDUP_REMOVED lines=41> */
.L_x_760:
[----:B------:R-:W-:Y:S05]  /*2420*/  BSYNC B0 ;  /* 0x0000000000007941 */ /* 0x000fea0003800000 */
.L_x_759:
[----:B------:R-:W-:Y:S01]  /*2430*/  ISETP.GE.AND P0, PT, R10, UR7, PT ;  /* 0x000000070a007c0c */ /* 0x000fe2000bf06270 */
[----:B------:R-:W-:-:S12]  /*2440*/  BSSY B0, `(.L_x_761) ;  /* 0x0000027000007945 */ /* 0x000fd80003800000 */
[----:B------:R-:W-:Y:S05]  /*2450*/  @P0 BRA `(.L_x_762) ;  /* 0x0000025000000947 */ /* 0x000fea0003800000 */
[----:B------:R-:W-:Y:S01]  /*2460*/  ISETP.GE.AND P5, PT, R98, c[0x0][0x220], PT ;  /* 0x0000880062007a0c */ /* 0x000fe20003fa6270 */
[----:B-1----:R-:W-:Y:S01]  /*2470*/  IMAD.MOV.U32 R12, RZ, RZ, c[0x0][0x198] ;  /* 0x00006600ff0c7624 */ /* 0x002fe200078e00ff */
        /* <DEDUP_REMOVED lines=35> */
.L_x_762:
[----:B------:R-:W-:Y:S05]  /*26b0*/  BSYNC B0 ;  /* 0x0000000000007941 */ /* 0x000fea0003800000 */
.L_x_761:
[----:B------:R-:W-:Y:S01]  /*26c0*/  ISETP.GE.AND P0, PT, R9, UR7, PT ;  /* 0x0000000709007c0c */ /* 0x000fe2000bf06270 */
[----:B------:R-:W-:-:S12]  /*26d0*/  BSSY B0, `(.L_x_763) ;  /* 0x0000029000007945 */ /* 0x000fd80003800000 */
[----:B------:R-:W-:Y:S05]  /*26e0*/  @P0 BRA `(.L_x_764) ;  /* 0x0000027000000947 */ /* 0x000fea0003800000 */
[----:B------:R-:W-:Y:S01]  /*26f0*/  ISETP.GE.AND P5, PT, R98, c[0x0][0x220], PT ;  /* 0x0000880062007a0c */ /* 0x000fe20003fa6270 */
[----:B-1----:R-:W-:Y:S01]  /*2700*/  IMAD.MOV.U32 R12, RZ, RZ, c[0x0][0x198] ;  /* 0x00006600ff0c7624 */ /* 0x002fe200078e00ff */
        /* <DEDUP_REMOVED lines=37> */
.L_x_764:
[----:B------:R-:W-:Y:S05]  /*2960*/  BSYNC B0 ;  /* 0x0000000000007941 */ /* 0x000fea0003800000 */
.L_x_763:
[----:B------:R-:W0:Y:S01]  /*2970*/  LDGDEPBAR ;  /* 0x00000000000079af */ /* 0x000e220000000000 */
[----:B------:R-:W-:Y:S01]  /*2980*/  ISETP.GE.AND P1, PT, R28, UR7, PT ;  /* 0x000000071c007c0c */ /* 0x000fe2000bf26270 */
[----:B------:R-:W-:Y:S01]  /*2990*/  ULDC.64 UR4, c[0x0][0x1a0] ;  /* 0x0000680000047ab9 */ /* 0x000fe20000000a00 */
[----:B------:R-:W-:Y:S01]  /*29a0*/  BSSY B0, `(.L_x_765) ;  /* 0x0000032000007945 */ /* 0x000fe20003800000 */
[----:B------:R-:W-:Y:S02]  /*29b0*/  UIMAD.WIDE.U32 UR32, UR20, UR4, URZ ;  /* 0x00000004142072a5 */ /* 0x000fe4000f8e003f */
[----:B------:R-:W-:-:S04]  /*29c0*/  UIMAD UR4, UR13, UR4, URZ ;  /* 0x000000040d0472a4 */ /* 0x000fc8000f8e023f */
[----:B------:R-:W-:Y:S01]  /*29d0*/  UIMAD UR4, UR20, UR5, UR4 ;  /* 0x00000005140472a4 */ /* 0x000fe2000f8e0204 */
[----:B-1----:R-:W-:Y:S02]  /*29e0*/  IMAD.U32 R16, RZ, RZ, UR32 ;  /* 0x00000020ff107e24 */ /* 0x002fe4000f8e00ff */
        /* <DEDUP_REMOVED lines=45> */
.L_x_766:
[----:B------:R-:W-:Y:S05]  /*2cc0*/  BSYNC B0 ;  /* 0x0000000000007941 */ /* 0x000fea0003800000 */
.L_x_765:
        /* <DEDUP_REMOVED lines=44> */
.L_x_768:
[----:B------:R-:W-:Y:S05]  /*2f90*/  BSYNC B0 ;  /* 0x0000000000007941 */ /* 0x000fea0003800000 */
.L_x_767:
        /* <DEDUP_REMOVED lines=10> */
[----:B------:R-:W-:Y:S01]  /*3040*/  IMAD.MOV.U32 R10, RZ, RZ, c[0x0][0x1a4] ;  /* 0x00006900ff0a7624 */ /* 0x000fe200078e00ff */
[----:B------:R-:W-:-:S02]  /*3050*/  ISETP.GE.AND P2, PT, R250, c[0x0][0x220], PT ;  /* 0x00008800fa007a0c */ /* 0x000fc40003f46270 */
[----:B------:R-:W-:-:S04]  /*3060*/  LEA R8, P0, R11, R14, 0x5 ;  /* 0x0000000e0b087211 */ /* 0x000fc800078028ff */
[----:B------:R-:W-:Y:S02]  /*3070*/  LEA.HI.X R11, R11, R15, R10, 0x5, P0 ;  /* 0x0000000f0b0b7211 */ /* 0x000fe400000f2c0a */
[----:B------:R-:W-:Y:S01]  /*3080*/  ISETP.GE.AND P0, PT, R249, c[0x0][0x220], PT ;  /* 0x00008800f9007a0c */ /* 0x000fe20003f06270 */
[----:B------:R1:W-:Y:S01]  /*3090*/  @P5 STS.128 [R248+0x11000], RZ ;  /* 0x011000fff8005388 */ /* 0x0003e20000000c00 */
[C---:B---3--:R-:W-:Y:S02]  /*30a0*/  @!P5 LEA R18, P6, R8.reuse, c[0x0][0x170], 0x1 ;  /* 0x00005c000812da11 */ /* 0x048fe400078c08ff */
        /* <DEDUP_REMOVED lines=27> */
.L_x_770:
[----:B------:R-:W-:Y:S05]  /*3260*/  BSYNC B0 ;  /* 0x0000000000007941 */ /* 0x000fea0003800000 */
.L_x_769:
        /* <DEDUP_REMOVED lines=16> */
[C---:B-1-3--:R-:W-:Y:S01]  /*3370*/  @!P5 LEA R16, P6, R14.reuse, c[0x0][0x170], 0x1 ;  /* 0x00005c000e10da11 */ /* 0x04afe200078c08ff */
        /* <DEDUP_REMOVED lines=28> */
.L_x_772:
[----:B------:R-:W-:Y:S05]  /*3540*/  BSYNC B0 ;  /* 0x0000000000007941 */ /* 0x000fea0003800000 */
.L_x_771:
[C---:B------:R-:W-:Y:S01]  /*3550*/  IMAD.SHL.U32 R8, R0.reuse, 0x40, RZ ;  /* 0x0000004000087824 */ /* 0x040fe200078e00ff */
[----:B------:R-:W-:Y:S01]  /*3560*/  R2P PR, R0, 0x6 ;  /* 0x0000000600007804 */ /* 0x000fe20000000000 */
[----:B------:R-:W-:Y:S01]  /*3570*/  IMAD.SHL.U32 R9, R28, 0x8, RZ ;  /* 0x000000081c097824 */ /* 0x000fe200078e00ff */
        /* <DEDUP_REMOVED lines=18> */
[----:B------:R-:W5:Y:S01]  /*36a0*/  LDSM.16.M88.4 R60, [R213+0x8000] ;  /* 0x00800000d53c783b */ /* 0x000f620000000200 */
[C---:B------:R-:W-:Y:S02]  /*36b0*/  IADD3 R0, R213.reuse, 0x8000, RZ ;  /* 0x00008000d5007810 */ /* 0x040fe40007ffe0ff */
[----:B------:R-:W-:Y:S01]  /*36c0*/  IADD3 R211, R213, 0x8020, RZ ;  /* 0x00008020d5d37810 */ /* 0x000fe20007ffe0ff */
[----:B------:R-:W1:Y:S01]  /*36d0*/  LDSM.16.M88.4 R52, [R213+0x8800] ;  /* 0x00880000d534783b */ /* 0x000e620000000200 */
[----:B------:R-:W-:Y:S01]  /*36e0*/  @P1 IADD3 R211, R0, -0x20, RZ ;  /* 0xffffffe000d31810 */ /* 0x000fe20007ffe0ff */
[----:B------:R-:W-:Y:S02]  /*36f0*/  IMAD.MOV.U32 R0, RZ, RZ, 0x40 ;  /* 0x00000040ff007424 */ /* 0x000fe400078e00ff */
[----:B-1-3--:R-:W1:Y:S01]  /*3700*/  LDSM.16.M88.4 R12, [R213+0x9000] ;  /* 0x00900000d50c783b */ /* 0x00ae620000000200 */
[C---:B------:R-:W-:Y:S02]  /*3710*/  IADD3 R203, R211.reuse, 0x800, RZ ;  /* 0x00000800d3cb7810 */ /* 0x040fe40007ffe0ff */
[----:B------:R-:W-:Y:S01]  /*3720*/  SEL R0, R0, 0xffffffc0, !P2 ;  /* 0xffffffc000007807 */ /* 0x000fe20005000000 */
[----:B--2---:R-:W2:Y:S01]  /*3730*/  LDSM.16.M88.4 R32, [R213+0x9800] ;  /* 0x00980000d520783b */ /* 0x004ea20000000200 */
[----:B------:R-:W-:-:S02]  /*3740*/  IADD3 R202, R211, 0x1000, RZ ;  /* 0x00001000d3ca7810 */ /* 0x000fc40007ffe0ff */
[----:B------:R-:W-:Y:S01]  /*3750*/  IADD3 R201, R211, 0x1800, RZ ;  /* 0x00001800d3c97810 */ /* 0x000fe20007ffe0ff */
[----:B------:R-:W3:Y:S01]  /*3760*/  LDSM.16.M88.4 R36, [R211] ;  /* 0x00000000d324783b */ /* 0x000ee20000000200 */
[----:B------:R-:W-:Y:S01]  /*3770*/  IMAD.IADD R207, R213, 0x1, R0 ;  /* 0x00000001d5cf7824 */ /* 0x000fe200078e0200 */
[C---:B------:R-:W-:Y:S01]  /*3780*/  IADD3 R199, R211.reuse, 0x2000, RZ ;  /* 0x00002000d3c77810 */ /* 0x040fe20007ffe0ff */
[----:B------:R-:W-:Y:S01]  /*3790*/  IMAD.IADD R200, R0, 0x1, R211 ;  /* 0x0000000100c87824 */ /* 0x000fe200078e02d3 */
[----:B------:R-:W4:Y:S01]  /*37a0*/  LDSM.16.M88.4 R40, [R211+0x800] ;  /* 0x00080000d328783b */ /* 0x000f220000000200 */
[----:B------:R-:W-:Y:S01]  /*37b0*/  IMAD.U32 R0, RZ, RZ, UR20 ;  /* 0x00000014ff007e24 */ /* 0x000fe2000f8e00ff */
[C---:B------:R-:W-:Y:S02]  /*37c0*/  IADD3 R198, R211.reuse, 0x2800, RZ ;  /* 0x00002800d3c67810 */ /* 0x040fe40007ffe0ff */
[----:B------:R-:W1:Y:S01]  /*37d0*/  LDSM.16.M88.4 R68, [R211+0x1800] ;  /* 0x00180000d344783b */ /* 0x000e620000000200 */
[----:B------:R-:W-:Y:S01]  /*37e0*/  IMAD R0, R0, 0x40, R21 ;  /* 0x0000004000007824 */ /* 0x000fe200078e0215 */
[----:B------:R-:W-:-:S02]  /*37f0*/  IADD3 R197, R211, 0x3000, RZ ;  /* 0x00003000d3c57810 */ /* 0x000fc40007ffe0ff */
[----:B------:R-:W-:Y:S01]  /*3800*/  LDSM.16.M88.4 R44, [R207+0x8000] ;  /* 0x00800000cf2c783b */ /* 0x000fe20000000200 */
[----:B------:R-:W-:Y:S02]  /*3810*/  IADD3 R196, R211, 0x3800, RZ ;  /* 0x00003800d3c47810 */ /* 0x000fe40007ffe0ff */
[C---:B------:R-:W-:Y:S01]  /*3820*/  IADD3 R24, R0.reuse, 0x1, RZ ;  /* 0x0000000100187810 */ /* 0x040fe20007ffe0ff */
[----:B------:R-:W-:Y:S01]  /*3830*/  LDSM.16.M88.4 R92, [R207+0x9800] ;  /* 0x00980000cf5c783b */ /* 0x000fe20000000200 */
[----:B------:R-:W-:Y:S02]  /*3840*/  IADD3 R23, R0, 0x8, RZ ;  /* 0x0000000800177810 */ /* 0x000fe40007ffe0ff */
[----:B------:R-:W-:Y:S01]  /*3850*/  ISETP.GE.AND P0, PT, R24, UR14, PT ;  /* 0x0000000e18007c0c */ /* 0x000fe2000bf06270 */
[----:B------:R-:W-:Y:S01]  /*3860*/  LDSM.16.M88.4 R80, [R200] ;  /* 0x00000000c850783b */ /* 0x000fe20000000200 */
[C---:B------:R-:W-:Y:S02]  /*3870*/  IADD3 R22, R0.reuse, 0x9, RZ ;  /* 0x0000000900167810 */ /* 0x040fe40007ffe0ff */
[----:B------:R-:W-:Y:S01]  /*3880*/  IADD3 R21, R0, 0x10, RZ ;  /* 0x0000001000157810 */ /* 0x000fe20007ffe0ff */
[----:B-----5:R-:W-:Y:S01]  /*3890*/  HMMA.16816.F32.BF16 R64, R88, R60, RZ ;  /* 0x0000003c5840723c */ /* 0x020fe200000418ff */
[----:B------:R-:W-:Y:S01]  /*38a0*/  LDSM.16.M88.4 R76, [R200+0x800] ;  /* 0x00080000c84c783b */ /* 0x000fe20000000200 */
[----:B------:R-:W-:-:S02]  /*38b0*/  ISETP.GE.AND P6, PT, R23, UR14, PT ;  /* 0x0000000e17007c0c */ /* 0x000fc4000bfc6270 */
[----:B------:R-:W-:Y:S01]  /*38c0*/  ISETP.GE.AND P5, PT, R22, UR14, PT ;  /* 0x0000000e16007c0c */ /* 0x000fe2000bfa6270 */
[----:B------:R-:W-:Y:S01]  /*38d0*/  LDSM.16.M88.4 R72, [R200+0x1000] ;  /* 0x00100000c848783b */ /* 0x000fe20000000200 */
[----:B------:R-:W-:Y:S02]  /*38e0*/  ISETP.GE.AND P4, PT, R21, UR14, PT ;  /* 0x0000000e15007c0c */ /* 0x000fe4000bf86270 */
[C---:B------:R-:W-:Y:S01]  /*38f0*/  HMMA.16816.F32.BF16 R60, R88.reuse, R62, RZ ;  /* 0x0000003e583c723c */ /* 0x040fe200000418ff */
[C---:B------:R-:W-:Y:S02]  /*3900*/  IADD3 R21, R0.reuse, 0x11, RZ ;  /* 0x0000001100157810 */ /* 0x040fe40007ffe0ff */
[----:B------:R-:W-:Y:S02]  /*3910*/  IADD3 R22, R0, 0x18, RZ ;  /* 0x0000001800167810 */ /* 0x000fe40007ffe0ff */
[----:B------:R-:W-:Y:S02]  /*3920*/  ISETP.GE.AND P3, PT, R21, UR14, PT ;  /* 0x0000000e15007c0c */ /* 0x000fe4000bf66270 */
[----:B------:R-:W-:Y:S01]  /*3930*/  ISETP.GE.AND P2, PT, R22, UR14, PT ;  /* 0x0000000e16007c0c */ /* 0x000fe2000bf46270 */
[----:B------:R-:W-:Y:S01]  /*3940*/  HMMA.16816.F32.BF16 R56, R88, R52, RZ ;  /* 0x000000345838723c */ /* 0x000fe200000418ff */
[----:B------:R-:W-:-:S02]  /*3950*/  ISETP.GE.AND P1, PT, R0, UR14, PT ;  /* 0x0000000e00007c0c */ /* 0x000fc4000bf26270 */
[----:B------:R-:W-:Y:S02]  /*3960*/  IADD3 R21, R0, 0x19, RZ ;  /* 0x0000001900157810 */ /* 0x000fe40007ffe0ff */
[C---:B------:R-:W-:Y:S02]  /*3970*/  IADD3 R195, R211.reuse, 0x4000, RZ ;  /* 0x00004000d3c37810 */ /* 0x040fe40007ffe0ff */
[C---:B------:R-:W-:Y:S01]  /*3980*/  IADD3 R194, R211.reuse, 0x4800, RZ ;  /* 0x00004800d3c27810 */ /* 0x040fe20007ffe0ff */
[----:B-1----:R-:W-:Y:S01]  /*3990*/  HMMA.16816.F32.BF16 R16, R88, R12, RZ ;  /* 0x0000000c5810723c */ /* 0x002fe200000418ff */
[C---:B------:R-:W-:Y:S02]  /*39a0*/  IADD3 R193, R211.reuse, 0x5000, RZ ;  /* 0x00005000d3c17810 */ /* 0x040fe40007ffe0ff */
[C---:B------:R-:W-:Y:S02]  /*39b0*/  IADD3 R192, R211.reuse, 0x5800, RZ ;  /* 0x00005800d3c07810 */ /* 0x040fe40007ffe0ff */
[----:B------:R-:W-:-:S02]  /*39c0*/  IADD3 R191, R211, 0x6000, RZ ;  /* 0x00006000d3bf7810 */ /* 0x000fc40007ffe0ff */
[C---:B------:R-:W-:Y:S01]  /*39d0*/  IADD3 R190, R211.reuse, 0x6800, RZ ;  /* 0x00006800d3be7810 */ /* 0x040fe20007ffe0ff */
[----:B------:R-:W-:Y:S01]  /*39e0*/  HMMA.16816.F32.BF16 R52, R88, R54, RZ ;  /* 0x000000365834723c */ /* 0x000fe200000418ff */
[C---:B------:R-:W-:Y:S02]  /*39f0*/  IADD3 R189, R211.reuse, 0x7000, RZ ;  /* 0x00007000d3bd7810 */ /* 0x040fe40007ffe0ff */
[----:B------:R-:W-:-:S05]  /*3a00*/  IADD3 R188, R211, 0x7800, RZ ;  /* 0x00007800d3bc7810 */ /* 0x000fca0007ffe0ff */
[C---:B------:R-:W-:Y:S08]  /*3a10*/  HMMA.16816.F32.BF16 R12, R88.reuse, R14, RZ ;  /* 0x0000000e580c723c */ /* 0x040ff000000418ff */
[C---:B--2---:R-:W-:Y:S08]  /*3a20*/  HMMA.16816.F32.BF16 R8, R88.reuse, R32, RZ ;  /* 0x000000205808723c */ /* 0x044ff000000418ff */
[----:B------:R-:W-:Y:S01]  /*3a30*/  HMMA.16816.F32.BF16 R88, R88, R34, RZ ;  /* 0x000000225858723c */ /* 0x000fe200000418ff */
[----:B------:R-:W1:Y:S07]  /*3a40*/  LDSM.16.M88.4 R32, [R211+0x1000] ;  /* 0x00100000d320783b */ /* 0x000e6e0000000200 */
[C---:B---3--:R-:W-:Y:S08]  /*3a50*/  HMMA.16816.F32.BF16 R64, R48.reuse, R36, R64 ;  /* 0x000000243040723c */ /* 0x048ff00000041840 */
[C---:B------:R-:W-:Y:S01]  /*3a60*/  HMMA.16816.F32.BF16 R60, R48.reuse, R38, R60 ;  /* 0x00000026303c723c */ /* 0x040fe2000004183c */
[----:B------:R-:W2:Y:S07]  /*3a70*/  LDSM.16.M88.4 R36, [R210] ;  /* 0x00000000d224783b */ /* 0x000eae0000000200 */
[C---:B----4-:R-:W-:Y:S08]  /*3a80*/  HMMA.16816.F32.BF16 R56, R48.reuse, R40, R56 ;  /* 0x000000283038723c */ /* 0x050ff00000041838 */
        /* <DEDUP_REMOVED lines=136> */
[----:B------:R-:W2:Y:S04]  /*4310*/  LDSM.16.M88.4 R44, [R211+0x6000] ;  /* 0x00600000d32c783b */ /* 0x000ea80000000200 */
        /* <DEDUP_REMOVED lines=8> */
[C---:B---3--:R-:W-:Y:S08]  /*43a0*/  HMMA.16816.F32.BF16 R84, R80.reuse, R36, R84 ;  /* 0x000000245054723c */ /* 0x048ff00000041854 */
[C---:B------:R-:W-:Y:S01]  /*43b0*/  HMMA.16816.F32.BF16 R88, R80.reuse, R38, R88 ;  /* 0x000000265058723c */ /* 0x040fe20000041858 */
[----:B------:R-:W-:Y:S07]  /*43c0*/  LDSM.16.M88.4 R36, [R207+0xe800] ;  /* 0x00e80000cf24783b */ /* 0x000fee0000000200 */
        /* <DEDUP_REMOVED lines=9> */
[C---:B----4-:R-:W-:Y:S08]  /*4460*/  HMMA.16816.F32.BF16 R84, R52.reuse, R40, R84 ;  /* 0x000000283454723c */ /* 0x050ff00000041854 */
[C---:B------:R-:W-:Y:S01]  /*4470*/  HMMA.16816.F32.BF16 R88, R52.reuse, R42, R88 ;  /* 0x0000002a3458723c */ /* 0x040fe20000041858 */
[----:B------:R-:W-:Y:S07]  /*4480*/  LDSM.16.M88.4 R40, [R200+0x6800] ;  /* 0x00680000c828783b */ /* 0x000fee0000000200 */
[----:B------:R-:W-:Y:S01]  /*4490*/  HMMA.16816.F32.BF16 R60, R52, R46, R60 ;  /* 0x0000002e343c723c */ /* 0x000fe2000004183c */
[----:B------:R-:W2:Y:S07]  /*44a0*/  LDSM.16.M88.4 R44, [R200+0x6000] ;  /* 0x00600000c82c783b */ /* 0x000eae0000000200 */
[C---:B-----5:R-:W-:Y:S08]  /*44b0*/  HMMA.16816.F32.BF16 R64, R68.reuse, R48, R64 ;  /* 0x000000304440723c */ /* 0x060ff00000041840 */
        /* <DEDUP_REMOVED lines=9> */
[----:B------:R-:W-:Y:S08]  /*4550*/  HMMA.16816.F32.BF16 R76, R68, R38, R76 ;  /* 0x00000026444c723c */ /* 0x000ff0000004184c */
[C---:B--2---:R-:W-:Y:S08]  /*4560*/  HMMA.16816.F32.BF16 R64, R72.reuse, R44, R64 ;  /* 0x0000002c4840723c */ /* 0x044ff00000041840 */
        /* <DEDUP_REMOVED lines=10> */
[----:B------:R-:W-:-:S02]  /*4610*/  FSEL R63, R63, -INF , !P5 ;  /* 0xff8000003f3f7808 */ /* 0x000fc40006800000 */
[C---:B------:R-:W-:Y:S01]  /*4620*/  IADD3 R9, R0.reuse, 0x20, RZ ;  /* 0x0000002000097810 */ /* 0x040fe20007ffe0ff */
[C---:B---3--:R-:W-:Y:S01]  /*4630*/  HMMA.16816.F32.BF16 R88, R72.reuse, R34, R88 ;  /* 0x000000224858723c */ /* 0x048fe20000041858 */
[C---:B------:R-:W-:Y:S02]  /*4640*/  IADD3 R8, R0.reuse, 0x21, RZ ;  /* 0x0000002100087810 */ /* 0x040fe40007ffe0ff */
[----:B------:R-:W-:Y:S02]  /*4650*/  ISETP.GE.AND P0, PT, R9, UR14, PT ;  /* 0x0000000e09007c0c */ /* 0x000fe4000bf06270 */
[----:B------:R-:W-:Y:S02]  /*4660*/  IADD3 R9, R0, 0x28, RZ ;  /* 0x0000002800097810 */ /* 0x000fe40007ffe0ff */
[----:B------:R-:W-:Y:S01]  /*4670*/  ISETP.GE.AND P6, PT, R8, UR14, PT ;  /* 0x0000000e08007c0c */ /* 0x000fe2000bfc6270 */
[----:B------:R-:W-:Y:S01]  /*4680*/  HMMA.16816.F32.BF16 R12, R72, R10, R12 ;  /* 0x0000000a480c723c */ /* 0x000fe2000004180c */
[----:B------:R-:W-:-:S02]  /*4690*/  IADD3 R8, R0, 0x29, RZ ;  /* 0x0000002900087810 */ /* 0x000fc40007ffe0ff */
[----:B------:R-:W-:Y:S02]  /*46a0*/  FSEL R61, R61, -INF , !P5 ;  /* 0xff8000003d3d7808 */ /* 0x000fe40006800000 */
[----:B------:R-:W-:Y:S02]  /*46b0*/  ISETP.GE.AND P5, PT, R9, UR14, PT ;  /* 0x0000000e09007c0c */ /* 0x000fe4000bfa6270 */
[----:B------:R-:W-:Y:S01]  /*46c0*/  FSEL R41, R58, -INF , !P4 ;  /* 0xff8000003a297808 */ /* 0x000fe20006000000 */
[----:B------:R-:W-:Y:S01]  /*46d0*/  HMMA.16816.F32.BF16 R84, R72, R32, R84 ;  /* 0x000000204854723c */ /* 0x000fe20000041854 */
[----:B------:R-:W-:Y:S02]  /*46e0*/  FSEL R11, R56, -INF , !P4 ;  /* 0xff800000380b7808 */ /* 0x000fe40006000000 */
[----:B------:R-:W-:Y:S02]  /*46f0*/  IADD3 R9, R0, 0x30, RZ ;  /* 0x0000003000097810 */ /* 0x000fe40007ffe0ff */
[----:B------:R-:W-:-:S02]  /*4700*/  ISETP.GE.AND P4, PT, R8, UR14, PT ;  /* 0x0000000e08007c0c */ /* 0x000fc4000bf86270 */
[----:B------:R-:W-:Y:S02]  /*4710*/  IADD3 R8, R0, 0x31, RZ ;  /* 0x0000003100087810 */ /* 0x000fe40007ffe0ff */
[----:B------:R-:W-:Y:S02]  /*4720*/  FSEL R59, R59, -INF , !P3 ;  /* 0xff8000003b3b7808 */ /* 0x000fe40005800000 */
[----:B------:R-:W-:Y:S02]  /*4730*/  FSEL R57, R57, -INF , !P3 ;  /* 0xff80000039397808 */ /* 0x000fe40005800000 */
[----:B------:R-:W-:Y:S02]  /*4740*/  ISETP.GE.AND P3, PT, R9, UR14, PT ;  /* 0x0000000e09007c0c */ /* 0x000fe4000bf66270 */
[----:B------:R-:W-:Y:S02]  /*4750*/  FSEL R37, R78, -INF , !P2 ;  /* 0xff8000004e257808 */ /* 0x000fe40005000000 */
[----:B------:R-:W-:-:S02]  /*4760*/  FSEL R9, R76, -INF , !P2 ;  /* 0xff8000004c097808 */ /* 0x000fc40005000000 */
[----:B------:R-:W-:Y:S02]  /*4770*/  ISETP.GE.AND P2, PT, R8, UR14, PT ;  /* 0x0000000e08007c0c */ /* 0x000fe4000bf46270 */
[C---:B------:R-:W-:Y:S02]  /*4780*/  IADD3 R8, R0.reuse, 0x38, RZ ;  /* 0x0000003800087810 */ /* 0x040fe40007ffe0ff */
[----:B------:R-:W-:Y:S02]  /*4790*/  IADD3 R0, R0, 0x39, RZ ;  /* 0x0000003900007810 */ /* 0x000fe40007ffe0ff */
[----:B------:R-:W-:Y:S02]  /*47a0*/  FSEL R119, R18, -INF , !P0 ;  /* 0xff80000012777808 */ /* 0x000fe40004000000 */
[----:B------:R-:W-:Y:S02]  /*47b0*/  FSEL R123, R16, -INF , !P0 ;  /* 0xff800000107b7808 */ /* 0x000fe40004000000 */
[----:B------:R-:W-:-:S02]  /*47c0*/  ISETP.GE.AND P0, PT, R0, UR14, PT ;  /* 0x0000000e00007c0c */ /* 0x000fc4000bf06270 */
[----:B------:R-:W-:Y:S02]  /*47d0*/  ISETP.GE.AND P1, PT, R21, UR14, PT ;  /* 0x0000000e15007c0c */ /* 0x000fe4000bf26270 */
[----:B------:R-:W-:Y:S02]  /*47e0*/  FSEL R243, R91, -INF , !P0 ;  /* 0xff8000005bf37808 */ /* 0x000fe40004000000 */
[----:B------:R-:W-:Y:S02]  /*47f0*/  FSEL R21, R89, -INF , !P0 ;  /* 0xff80000059157808 */ /* 0x000fe40004000000 */
[----:B------:R-:W-:Y:S02]  /*4800*/  PLOP3.LUT P0, PT, PT, PT, UP0, 0x80, 0x0 ;  /* 0x000000000000781c */ /* 0x000fe40003f0f008 */
        /* <DEDUP_REMOVED lines=15> */
[----:B------:R-:W-:Y:S06]  /*4900*/  BAR.SYNC.DEFER_BLOCKING 0x0 ;  /* 0x0000000000007b1d */ /* 0x000fec0000010000 */
        /* <DEDUP_REMOVED lines=131> */
.L_x_775:
[----:B------:R-:W-:Y:S05]  /*5140*/  BSYNC B0 ;  /* 0x0000000000007941 */ /* 0x000fea0003800000 */
.L_x_774:
[----:B------:R-:W0:Y:S02]  /*5150*/  LDGDEPBAR ;  /* 0x00000000000079af */ /* 0x000e240000000000 */
.L_x_773:
[----:B------:R-:W-:Y:S01]  /*5160*/  FMNMX.FTZ R0, R45, R67, !PT ;  /* 0x000000432d007209 */ /* 0x000fe20007810000 */
[----:B------:R-:W-:Y:S01]  /*5170*/  IMAD.U32 R8, RZ, RZ, UR12 ;  /* 0x0000000cff087e24 */ /* 0x000fe2000f8e00ff */
[----:B------:R-:W-:Y:S01]  /*5180*/  FMNMX.FTZ R6, R39, R65, !PT ;  /* 0x0000004127067209 */ /* 0x000fe20007810000 */
[----:B------:R-:W-:Y:S01]  /*5190*/  USHF.L.U32 UR4, UR20, 0x1, URZ ;  /* 0x0000000114047899 */ /* 0x000fe2000800063f */
[----:B------:R-:W-:Y:S01]  /*51a0*/  FMNMX.FTZ R0, R47, R0, !PT ;  /* 0x000000002f007209 */ /* 0x000fe20007810000 */
[----:B----4-:R-:W-:Y:S01]  /*51b0*/  IMAD R27, R8, 0x4, R7 ;  /* 0x00000004081b7824 */ /* 0x010fe200078e0207 */
[----:B------:R-:W-:Y:S01]  /*51c0*/  FMNMX.FTZ R6, R43, R6, !PT ;  /* 0x000000062b067209 */ /* 0x000fe20007810000 */
[----:B------:R-:W-:Y:S01]  /*51d0*/  ULOP3.LUT UR5, UR4, UR19, URZ, 0x3c, !UPT ;  /* 0x0000001304057292 */ /* 0x000fe2000f8e3c3f */
[----:B------:R-:W-:Y:S01]  /*51e0*/  FMNMX.FTZ R0, R63, R0, !PT ;  /* 0x000000003f007209 */ /* 0x000fe20007810000 */
[----:B------:R-:W-:Y:S01]  /*51f0*/  IMAD.WIDE.U32 R222, R27, -0x326172a9, RZ ;  /* 0xcd9e8d571bde7825 */ /* 0x000fe200078e00ff */
[----:B------:R-:W-:Y:S01]  /*5200*/  FMNMX.FTZ R6, R61, R6, !PT ;  /* 0x000000063d067209 */ /* 0x000fe20007810000 */
[----:B------:R-:W-:Y:S01]  /*5210*/  UIADD3 UR28, UR18, -0x61c88647, URZ ;  /* 0x9e3779b9121c7890 */ /* 0x000fe2000fffe03f */
[----:B------:R-:W-:Y:S01]  /*5220*/  FMNMX.FTZ R0, R41, R0, !PT ;  /* 0x0000000029007209 */ /* 0x000fe20007810000 */
[----:B------:R-:W-:Y:S01]  /*5230*/  IMAD.WIDE.U32 R224, R25, -0x2daee0ad, RZ ;  /* 0xd2511f5319e07825 */ /* 0x000fe200078e00ff */
        /* <DEDUP_REMOVED lines=17> */
[----:B------:R-:W-:Y:S01]  /*5350*/  IMAD.SHL.U32 R208, R4, 0x2, RZ ;  /* 0x0000000204d07824 */ /* 0x000fe200078e00ff */
[----:B------:R-:W-:Y:S01]  /*5360*/  FMNMX.FTZ R0, R117, R0, !PT ;  /* 0x0000000075007209 */ /* 0x000fe20007810000 */
[----:B------:R-:W-:Y:S01]  /*5370*/  IMAD R235, R20, 0x10000, R20 ;  /* 0x0001000014eb7824 */ /* 0x000fe200078e0214 */
[----:B------:R-:W-:Y:S01]  /*5380*/  FMNMX.FTZ R6, R121, R6, !PT ;  /* 0x0000000679067209 */ /* 0x000fe20007810000 */
[----:B------:R-:W-:Y:S01]  /*5390*/  IMAD R206, R5, 0x2, R208 ;  /* 0x0000000205ce7824 */ /* 0x000fe200078e02d0 */
[----:B------:R-:W-:Y:S01]  /*53a0*/  FMNMX.FTZ R0, R111, R0, !PT ;  /* 0x000000006f007209 */ /* 0x000fe20007810000 */
[----:B------:R-:W-:Y:S01]  /*53b0*/  UIADD3 UR13, UR19, 0x646e171e, URZ ;  /* 0x646e171e130d7890 */ /* 0x000fe2000fffe03f */
[----:B------:R-:W-:Y:S01]  /*53c0*/  FMNMX.FTZ R6, R115, R6, !PT ;  /* 0x0000000673067209 */ /* 0x000fe20007810000 */
[----:B------:R-:W-:Y:S01]  /*53d0*/  LDSM.16.MT88.4 R136, [R208+0x10000] ;  /* 0x01000000d088783b */ /* 0x000fe20000004200 */
[----:B------:R-:W-:Y:S01]  /*53e0*/  FMNMX.FTZ R0, R109, R0, !PT ;  /* 0x000000006d007209 */ /* 0x000fe20007810000 */
[----:B------:R-:W-:Y:S01]  /*53f0*/  IMAD R204, R3, 0x2, R206 ;  /* 0x0000000203cc7824 */ /* 0x000fe200078e02ce */
[----:B------:R-:W-:Y:S01]  /*5400*/  FMNMX.FTZ R6, R113, R6, !PT ;  /* 0x0000000671067209 */ /* 0x000fe20007810000 */
[----:B------:R-:W-:Y:S01]  /*5410*/  LDSM.16.MT88.4 R144, [R206+0x10000] ;  /* 0x01000000ce90783b */ /* 0x000fe20000004200 */
        /* <DEDUP_REMOVED lines=9> */
[----:B------:R-:W-:Y:S01]  /*54b0*/  ULOP3.LUT UR4, UR4, UR19, URZ, 0x3c, !UPT ;  /* 0x0000001304047292 */ /* 0x000fe2000f8e3c3f */
[----:B------:R-:W-:Y:S01]  /*54c0*/  FMNMX.FTZ R6, R23, R6, !PT ;  /* 0x0000000617067209 */ /* 0x000fe20007810000 */
[----:B------:R-:W-:Y:S01]  /*54d0*/  LDSM.16.MT88.4 R80, [R206+0x14000] ;  /* 0x01400000ce50783b */ /* 0x000fe20000004200 */
[----:B-1----:R-:W-:-:S02]  /*54e0*/  FMNMX.FTZ R13, R243, R0, !PT ;  /* 0x00000000f30d7209 */ /* 0x002fc40007810000 */
[----:B------:R-:W-:Y:S01]  /*54f0*/  FMNMX.FTZ R15, R21, R6, !PT ;  /* 0x00000006150f7209 */ /* 0x000fe20007810000 */
[----:B------:R-:W-:Y:S01]  /*5500*/  LDSM.16.MT88.4 R68, [R204+0x12000] ;  /* 0x01200000cc44783b */ /* 0x000fe20000004200 */
[----:B------:R-:W-:Y:S02]  /*5510*/  LOP3.LUT R26, R2, UR18, RZ, 0x3c, !PT ;  /* 0x00000012021a7c12 */ /* 0x000fe4000f8e3cff */
[----:B------:R-:W-:Y:S01]  /*5520*/  LOP3.LUT R16, R225, UR5, RZ, 0x3c, !PT ;  /* 0x00000005e1107c12 */ /* 0x000fe2000f8e3cff */
[----:B------:R-:W1:Y:S01]  /*5530*/  SHFL.BFLY PT, R0, R13, 0x2, 0x1f ;  /* 0x0c401f000d007f89 */ /* 0x000e6200000e0000 */
[----:B------:R-:W-:Y:S01]  /*5540*/  LOP3.LUT R220, R223, R26, RZ, 0x3c, !PT ;  /* 0x0000001adfdc7212 */ /* 0x000fe200078e3cff */
[----:B------:R-:W-:Y:S02]  /*5550*/  UIADD3 UR5, UR19, -0x4498517b, URZ ;  /* 0xbb67ae8513057890 */ /* 0x000fe4000fffe03f */
[----:B------:R-:W2:Y:S01]  /*5560*/  SHFL.BFLY PT, R6, R15, 0x2, 0x1f ;  /* 0x0c401f000f067f89 */ /* 0x000ea200000e0000 */
[----:B------:R-:W-:-:S03]  /*5570*/  IMAD.WIDE.U32 R16, R16, -0x326172a9, RZ ;  /* 0xcd9e8d5710107825 */ /* 0x000fc600078e00ff */
[----:B------:R-:W-:Y:S01]  /*5580*/  LDSM.16.MT88.4 R152, [R205+0x10000] ;  /* 0x01000000cd98783b */ /* 0x000fe20000004200 */
[----:B------:R-:W-:Y:S01]  /*5590*/  IMAD.WIDE.U32 R220, R220, -0x2daee0ad, RZ ;  /* 0xd2511f53dcdc7825 */ /* 0x000fe200078e00ff */
[----:B------:R-:W-:Y:S02]  /*55a0*/  LOP3.LUT R184, R17, UR28, R222, 0x96, !PT ;  /* 0x0000001c11b87c12 */ /* 0x000fe4000f8e96de */
[----:B------:R-:W-:Y:S02]  /*55b0*/  LDSM.16.MT88.4 R84, [R204+0x12800] ;  /* 0x01280000cc54783b */ /* 0x000fe40000004200 */
[----:B------:R-:W-:Y:S01]  /*55c0*/  LOP3.LUT R218, R221, UR5, R224, 0x96, !PT ;  /* 0x00000005ddda7c12 */ /* 0x000fe2000f8e96e0 */
[----:B------:R-:W-:Y:S01]  /*55d0*/  IMAD.WIDE.U32 R184, R184, -0x2daee0ad, RZ ;  /* 0xd2511f53b8b87825 */ /* 0x000fe200078e00ff */
[----:B------:R-:W-:Y:S01]  /*55e0*/  UIADD3 UR5, UR19, -0x56f99767, URZ ;  /* 0xa906689913057890 */ /* 0x000fe2000fffe03f */
[----:B------:R-:W-:Y:S01]  /*55f0*/  LDSM.16.MT88.4 R88, [R205+0x14000] ;  /* 0x01400000cd58783b */ /* 0x000fe20000004200 */
[----:B------:R-:W-:Y:S01]  /*5600*/  LOP3.LUT R224, R225, UR4, RZ, 0x3c, !PT ;  /* 0x00000004e1e07c12 */ /* 0x000fe2000f8e3cff */
[----:B------:R-:W-:Y:S01]  /*5610*/  IMAD.WIDE.U32 R218, R218, -0x326172a9, RZ ;  /* 0xcd9e8d57dada7825 */ /* 0x000fe200078e00ff */
[----:B------:R-:W-:Y:S01]  /*5620*/  LOP3.LUT R216, R185, UR25, R220, 0x96, !PT ;  /* 0x00000019b9d87c12 */ /* 0x000fe2000f8e96dc */
[----:B------:R-:W-:Y:S02]  /*5630*/  LDSM.16.MT88.4 R96, [R204+0x14000] ;  /* 0x01400000cc60783b */ /* 0x000fe40000004200 */
[----:B------:R-:W-:Y:S01]  /*5640*/  IMAD.WIDE.U32 R224, R224, -0x326172a9, RZ ;  /* 0xcd9e8d57e0e07825 */ /* 0x000fe200078e00ff */
[----:B-1----:R-:W-:Y:S01]  /*5650*/  FMNMX.FTZ R0, R13, R0, !PT ;  /* 0x000000000d007209 */ /* 0x002fe20007810000 */
[----:B------:R-:W-:Y:S02]  /*5660*/  LDSM.16.MT88.4 R72, [R208+0x14000] ;  /* 0x01400000d048783b */ /* 0x000fe40000004200 */
[----:B------:R-:W-:Y:S01]  /*5670*/  IMAD.WIDE.U32 R216, R216, -0x326172a9, RZ ;  /* 0xcd9e8d57d8d87825 */ /* 0x000fe200078e00ff */
[----:B--2---:R-:W-:Y:S01]  /*5680*/  FMNMX.FTZ R7, R15, R6, !PT ;  /* 0x000000060f077209 */ /* 0x004fe20007810000 */
[----:B------:R-:W1:Y:S01]  /*5690*/  SHFL.BFLY PT, R13, R0, 0x1, 0x1f ;  /* 0x0c201f00000d7f89 */ /* 0x000e6200000e0000 */
[----:B------:R-:W-:-:S02]  /*56a0*/  LOP3.LUT R6, R219, UR27, R16, 0x96, !PT ;  /* 0x0000001bdb067c12 */ /* 0x000fc4000f8e9610 */
[----:B------:R-:W-:Y:S01]  /*56b0*/  LOP3.LUT R182, R217, UR22, R218, 0x96, !PT ;  /* 0x00000016d9b67c12 */ /* 0x000fe2000f8e96da */
[----:B------:R-:W2:Y:S01]  /*56c0*/  SHFL.BFLY PT, R2, R7, 0x1, 0x1f ;  /* 0x0c201f0007027f89 */ /* 0x000ea200000e0000 */
[----:B------:R-:W-:Y:S01]  /*56d0*/  LOP3.LUT R222, R225, UR28, R222, 0x96, !PT ;  /* 0x0000001ce1de7c12 */ /* 0x000fe2000f8e96de */
[----:B------:R-:W-:Y:S02]  /*56e0*/  IMAD.WIDE.U32 R186, R6, -0x2daee0ad, RZ ;  /* 0xd2511f5306ba7825 */ /* 0x000fe400078e00ff */
[----:B------:R-:W-:Y:S02]  /*56f0*/  LDSM.16.MT88.4 R16, [R205+0x10800] ;  /* 0x01080000cd10783b */ /* 0x000fe40000004200 */
[----:B------:R-:W-:Y:S01]  /*5700*/  IMAD.WIDE.U32 R182, R182, -0x2daee0ad, RZ ;  /* 0xd2511f53b6b67825 */ /* 0x000fe200078e00ff */
[----:B------:R-:W-:Y:S01]  /*5710*/  LOP3.LUT R184, R187, UR21, R184, 0x96, !PT ;  /* 0x00000015bbb87c12 */ /* 0x000fe2000f8e96b8 */
[----:B------:R-:W-:Y:S02]  /*5720*/  STL.64 [R1+0x78], R28 ;  /* 0x0000781c01007387 */ /* 0x000fe40000100a00 */
[----:B------:R-:W-:Y:S01]  /*5730*/  IMAD.WIDE.U32 R222, R222, -0x2daee0ad, RZ ;  /* 0xd2511f53dede7825 */ /* 0x000fe200078e00ff */
[----:B------:R-:W-:-:S03]  /*5740*/  LOP3.LUT R186, R183, UR7, R186, 0x96, !PT ;  /* 0x00000007b7ba7c12 */ /* 0x000fc6000f8e96ba */
[----:B------:R-:W-:Y:S01]  /*5750*/  IMAD.WIDE.U32 R184, R184, -0x326172a9, RZ ;  /* 0xcd9e8d57b8b87825 */ /* 0x000fe200078e00ff */
[----:B------:R-:W-:-:S03]  /*5760*/  LOP3.LUT R220, R223, UR25, R220, 0x96, !PT ;  /* 0x00000019dfdc7c12 */ /* 0x000fc6000f8e96dc */
[----:B------:R-:W-:Y:S01]  /*5770*/  IMAD.WIDE.U32 R186, R186, -0x326172a9, RZ ;  /* 0xcd9e8d57baba7825 */ /* 0x000fe200078e00ff */
[----:B------:R-:W-:Y:S02]  /*5780*/  LOP3.LUT R216, R185, UR20, R216, 0x96, !PT ;  /* 0x00000014b9d87c12 */ /* 0x000fe4000f8e96d8 */
[----:B-1----:R-:W-:Y:S01]  /*5790*/  FMNMX.FTZ R0, R0, R13, !PT ;  /* 0x0000000d00007209 */ /* 0x002fe20007810000 */
[----:B------:R-:W-:Y:S01]  /*57a0*/  IMAD.WIDE.U32 R220, R220, -0x326172a9, RZ ;  /* 0xcd9e8d57dcdc7825 */ /* 0x000fe200078e00ff */
[----:B------:R-:W-:Y:S02]  /*57b0*/  LOP3.LUT R184, R187, UR6, R184, 0x96, !PT ;  /* 0x00000006bbb87c12 */ /* 0x000fe4000f8e96b8 */
[----:B--2---:R-:W-:Y:S01]  /*57c0*/  FMNMX.FTZ R2, R7, R2, !PT ;  /* 0x0000000207027209 */ /* 0x004fe20007810000 */
[C---:B------:R-:W-:Y:S01]  /*57d0*/  FMUL.FTZ R238, R0.reuse, c[0x0][0x23c] ;  /* 0x00008f0000ee7a20 */ /* 0x040fe20000410000 */
[----:B------:R-:W-:Y:S01]  /*57e0*/  FSETP.NEU.FTZ.AND P1, PT, R0, -INF , PT ;  /* 0xff8000000000780b */ /* 0x000fe20003f3d000 */
[----:B------:R-:W-:-:S03]  /*57f0*/  IMAD.WIDE.U32 R216, R216, -0x2daee0ad, RZ ;  /* 0xd2511f53d8d87825 */ /* 0x000fc600078e00ff */
[----:B------:R-:W-:Y:S01]  /*5800*/  FSEL R238, R238, RZ, P1 ;  /* 0x000000ffeeee7208 */ /* 0x000fe20000800000 */
[C---:B------:R-:W-:Y:S01]  /*5810*/  FMUL.FTZ R234, R2.reuse, c[0x0][0x23c] ;  /* 0x00008f0002ea7a20 */ /* 0x040fe20000410000 */
[----:B------:R-:W-:Y:S01]  /*5820*/  FSETP.NEU.FTZ.AND P1, PT, R2, -INF , PT ;  /* 0xff8000000200780b */ /* 0x000fe20003f3d000 */
[----:B------:R-:W-:Y:S01]  /*5830*/  IMAD.WIDE.U32 R184, R184, -0x2daee0ad, RZ ;  /* 0xd2511f53b8b87825 */ /* 0x000fe200078e00ff */
[----:B------:R-:W-:Y:S02]  /*5840*/  LOP3.LUT R182, R217, UR5, R182, 0x96, !PT ;  /* 0x00000005d9b67c12 */ /* 0x000fe4000f8e96b6 */
[----:B------:R-:W-:Y:S01]  /*5850*/  FSEL R234, R234, RZ, P1 ;  /* 0x000000ffeaea7208 */ /* 0x000fe20000800000 */
[----:B------:R-:W-:Y:S01]  /*5860*/  FFMA.FTZ R244, R45, c[0x0][0x23c], -R238 ;  /* 0x00008f002df47a23 */ /* 0x000fe200000108ee */
[----:B------:R-:W-:Y:S01]  /*5870*/  LOP3.LUT R13, R184, 0xffff, RZ, 0xc0, !PT ;  /* 0x0000ffffb80d7812 */ /* 0x000fe200078ec0ff */
[----:B------:R-:W-:Y:S01]  /*5880*/  IMAD.WIDE.U32 R182, R182, -0x326172a9, RZ ;  /* 0xcd9e8d57b6b67825 */ /* 0x000fe200078e00ff */
[----:B------:R-:W-:-:S02]  /*5890*/  LOP3.LUT R10, R184, 0xff, RZ, 0xc0, !PT ;  /* 0x000000ffb80a7812 */ /* 0x000fc400078ec0ff */
[----:B------:R-:W-:Y:S01]  /*58a0*/  SHF.R.U32.HI R13, RZ, 0x8, R13 ;  /* 0x00000008ff0d7819 */ /* 0x000fe2000001160d */
[--C-:B------:R-:W-:Y:S01]  /*58b0*/  FFMA.FTZ R242, R39, c[0x0][0x23c], -R234.reuse ;  /* 0x00008f0027f27a23 */ /* 0x100fe200000108ea */
[C---:B------:R-:W-:Y:S01]  /*58c0*/  LOP3.LUT R7, R182.reuse, 0xffff, RZ, 0xc0, !PT ;  /* 0x0000ffffb6077812 */ /* 0x040fe200078ec0ff */
[--C-:B------:R-:W-:Y:S01]  /*58d0*/  FFMA.FTZ R239, R65, c[0x0][0x23c], -R234.reuse ;  /* 0x00008f0041ef7a23 */ /* 0x100fe200000108ea */
[----:B------:R-:W-:Y:S01]  /*58e0*/  LOP3.LUT R8, R182, 0xff, RZ, 0xc0, !PT ;  /* 0x000000ffb6087812 */ /* 0x000fe200078ec0ff */
[--C-:B------:R-:W-:Y:S01]  /*58f0*/  FFMA.FTZ R240, R43, c[0x0][0x23c], -R234.reuse ;  /* 0x00008f002bf07a23 */ /* 0x100fe200000108ea */
[----:B------:R-:W-:Y:S01]  /*5900*/  SHF.R.U32.HI R7, RZ, 0x8, R7 ;  /* 0x00000008ff077819 */ /* 0x000fe20000011607 */
[----:B------:R-:W-:Y:S01]  /*5910*/  FFMA.FTZ R233, R61, c[0x0][0x23c], -R234 ;  /* 0x00008f003de97a23 */ /* 0x000fe200000108ea */
[----:B------:R-:W-:Y:S01]  /*5920*/  MUFU.EX2 R242, R242 ;  /* 0x000000f200f27308 */ /* 0x000fe20000000800 */
[--C-:B------:R-:W-:Y:S01]  /*5930*/  FFMA.FTZ R241, R67, c[0x0][0x23c], -R238.reuse ;  /* 0x00008f0043f17a23 */ /* 0x100fe200000108ee */
[----:B------:R-:W-:Y:S01]  /*5940*/  PRMT R8, R8, 0x5410, R7 ;  /* 0x0000541008087816 */ /* 0x000fe20000000007 */
[----:B------:R-:W-:Y:S01]  /*5950*/  FFMA.FTZ R236, R47, c[0x0][0x23c], -R238 ;  /* 0x00008f002fec7a23 */ /* 0x000fe200000108ee */
[----:B------:R-:W-:Y:S01]  /*5960*/  LOP3.LUT R7, R183, UR14, R186, 0x96, !PT ;  /* 0x0000000eb7077c12 */ /* 0x000fe2000f8e96ba */
[----:B------:R-:W-:Y:S01]  /*5970*/  FFMA.FTZ R127, R63, c[0x0][0x23c], -R238 ;  /* 0x00008f003f7f7a23 */ /* 0x000fe200000108ee */
[----:B------:R-:W-:Y:S01]  /*5980*/  PRMT R10, R10, 0x5410, R13 ;  /* 0x000054100a0a7816 */ /* 0x000fe2000000000d */
[--C-:B------:R-:W-:Y:S01]  /*5990*/  HSET2.LE.AND R8, R8, R235.reuse, PT ;  /* 0x000000eb08087233 */ /* 0x100fe20003803000 */
[----:B------:R-:W1:Y:S01]  /*59a0*/  MUFU.EX2 R239, R239 ;  /* 0x000000ef00ef7308 */ /* 0x000e620000000800 */
[----:B------:R-:W-:Y:S01]  /*59b0*/  LOP3.LUT R13, R7, 0xffff, RZ, 0xc0, !PT ;  /* 0x0000ffff070d7812 */ /* 0x000fe200078ec0ff */
[--C-:B------:R-:W-:Y:S01]  /*59c0*/  FFMA.FTZ R237, R11, c[0x0][0x23c], -R234.reuse ;  /* 0x00008f000bed7a23 */ /* 0x100fe200000108ea */
[----:B------:R-:W-:Y:S01]  /*59d0*/  LOP3.LUT R14, R7, 0xff, RZ, 0xc0, !PT ;  /* 0x000000ff070e7812 */ /* 0x000fe200078ec0ff */
[--C-:B------:R-:W-:Y:S01]  /*59e0*/  FFMA.FTZ R180, R57, c[0x0][0x23c], -R234.reuse ;  /* 0x00008f0039b47a23 */ /* 0x100fe200000108ea */
[----:B------:R-:W-:Y:S01]  /*59f0*/  SHF.R.U32.HI R13, RZ, 0x8, R13 ;  /* 0x00000008ff0d7819 */ /* 0x000fe2000001160d */
[----:B------:R-:W-:Y:S01]  /*5a00*/  FFMA.FTZ R181, R9, c[0x0][0x23c], -R234 ;  /* 0x00008f0009b57a23 */ /* 0x000fe200000108ea */
[----:B------:R-:W-:Y:S01]  /*5a10*/  SHF.R.U32.HI R12, RZ, 0x10, R7 ;  /* 0x00000010ff0c7819 */ /* 0x000fe20000011607 */
[----:B------:R-:W-:Y:S01]  /*5a20*/  MUFU.EX2 R240, R240 ;  /* 0x000000f000f07308 */ /* 0x000fe20000000800 */
[----:B------:R-:W-:Y:S01]  /*5a30*/  PRMT R14, R14, 0x5410, R13 ;  /* 0x000054100e0e7816 */ /* 0x000fe2000000000d */
[--C-:B------:R-:W-:Y:S01]  /*5a40*/  FFMA.FTZ R126, R41, c[0x0][0x23c], -R238.reuse ;  /* 0x00008f00297e7a23 */ /* 0x100fe200000108ee */
[----:B------:R-:W-:Y:S01]  /*5a50*/  SHF.R.U32.HI R7, RZ, 0x18, R7 ;  /* 0x00000018ff077819 */ /* 0x000fe20000011607 */
[----:B------:R-:W-:Y:S01]  /*5a60*/  FFMA.FTZ R177, R59, c[0x0][0x23c], -R238 ;  /* 0x00008f003bb17a23 */ /* 0x000fe200000108ee */
[----:B------:R-:W-:Y:S01]  /*5a70*/  LOP3.LUT R12, R12, 0xff, RZ, 0xc0, !PT ;  /* 0x000000ff0c0c7812 */ /* 0x000fe200078ec0ff */
[--C-:B------:R-:W-:Y:S01]  /*5a80*/  HSET2.LE.AND R14, R14, R235.reuse, PT ;  /* 0x000000eb0e0e7233 */ /* 0x100fe20003803000 */
[----:B------:R-:W-:Y:S01]  /*5a90*/  SHF.R.U32.HI R6, RZ, 0x10, R182 ;  /* 0x00000010ff067819 */ /* 0x000fe200000116b6 */
[----:B------:R-:W2:Y:S01]  /*5aa0*/  MUFU.EX2 R233, R233 ;  /* 0x000000e900e97308 */ /* 0x000ea20000000800 */
[----:B-1----:R-:W-:Y:S01]  /*5ab0*/  F2FP.BF16.PACK_AB R171, R239, R242 ;  /* 0x000000f2efab723e */ /* 0x002fe200000010ff */
[----:B------:R-:W-:Y:S01]  /*5ac0*/  FFMA.FTZ R178, R77, c[0x0][0x23c], -R234 ;  /* 0x00008f004db27a23 */ /* 0x000fe200000108ea */
[----:B------:R-:W-:Y:S01]  /*5ad0*/  PRMT R12, R12, 0x5410, R7 ;  /* 0x000054100c0c7816 */ /* 0x000fe20000000007 */
[----:B------:R-:W-:Y:S01]  /*5ae0*/  FFMA.FTZ R176, R37, c[0x0][0x23c], -R238 ;  /* 0x00008f0025b07a23 */ /* 0x000fe200000108ee */
[----:B------:R-:W-:Y:S01]  /*5af0*/  PRMT R170, R171, 0x7632, R170 ;  /* 0x00007632abaa7816 */ /* 0x000fe200000000aa */
[----:B------:R-:W-:Y:S01]  /*5b00*/  FFMA.FTZ R179, R79, c[0x0][0x23c], -R238 ;  /* 0x00008f004fb37a23 */ /* 0x000fe200000108ee */
[----:B------:R-:W-:Y:S01]  /*5b10*/  SHF.R.U32.HI R15, RZ, 0x18, R182 ;  /* 0x00000018ff0f7819 */ /* 0x000fe200000116b6 */
[----:B------:R-:W-:Y:S01]  /*5b20*/  MUFU.EX2 R244, R244 ;  /* 0x000000f400f47308 */ /* 0x000fe20000000800 */
[----:B------:R-:W-:Y:S01]  /*5b30*/  PRMT R5, R171, 0x5410, R170 ;  /* 0x00005410ab057816 */ /* 0x000fe200000000aa */
[--C-:B------:R-:W-:Y:S01]  /*5b40*/  HSET2.LE.AND R12, R12, R235.reuse, PT ;  /* 0x000000eb0c0c7233 */ /* 0x100fe20003803000 */
[----:B------:R-:W-:Y:S01]  /*5b50*/  LOP3.LUT R6, R6, 0xff, RZ, 0xc0, !PT ;  /* 0x000000ff06067812 */ /* 0x000fe200078ec0ff */
[----:B------:R-:W-:Y:S01]  /*5b60*/  LDSM.16.MT88.4 R36, [R208+0x10800] ;  /* 0x01080000d024783b */ /* 0x000fe20000004200 */
[----:B------:R-:W-:Y:S01]  /*5b70*/  LOP3.LUT R128, R14, R5, RZ, 0xc0, !PT ;  /* 0x000000050e807212 */ /* 0x000fe200078ec0ff */
[--C-:B------:R-:W-:Y:S01]  /*5b80*/  HSET2.LE.AND R10, R10, R235.reuse, PT ;  /* 0x000000eb0a0a7233 */ /* 0x100fe20003803000 */
[----:B------:R-:W-:Y:S01]  /*5b90*/  PRMT R6, R6, 0x5410, R15 ;  /* 0x0000541006067816 */ /* 0x000fe2000000000f */
[----:B------:R-:W1:Y:S01]  /*5ba0*/  MUFU.EX2 R241, R241 ;  /* 0x000000f100f17308 */ /* 0x000e620000000800 */
[----:B--2---:R-:W-:Y:S01]  /*5bb0*/  F2FP.BF16.PACK_AB R173, R233, R240 ;  /* 0x000000f0e9ad723e */ /* 0x004fe200000010ff */
[----:B------:R-:W-:Y:S01]  /*5bc0*/  LDSM.16.MT88.4 R40, [R208+0x12000] ;  /* 0x01200000d028783b */ /* 0x000fe20000004200 */
[----:B------:R-:W-:Y:S01]  /*5bd0*/  SHF.R.U32.HI R7, RZ, 0x18, R184 ;  /* 0x00000018ff077819 */ /* 0x000fe200000116b8 */
[----:B------:R-:W-:Y:S01]  /*5be0*/  HSET2.LE.AND R6, R6, R235, PT ;  /* 0x000000eb06067233 */ /* 0x000fe20003803000 */
[C---:B------:R-:W-:Y:S01]  /*5bf0*/  PRMT R172, R173.reuse, 0x7632, R172 ;  /* 0x00007632adac7816 */ /* 0x040fe200000000ac */
[----:B------:R-:W2:Y:S01]  /*5c00*/  LDSM.16.MT88.4 R56, [R205+0x12000] ;  /* 0x01200000cd38783b */ /* 0x000ea20000004200 */
[----:B------:R-:W-:Y:S01]  /*5c10*/  LOP3.LUT R246, R184, 0xffff, RZ, 0xc0, !PT ;  /* 0x0000ffffb8f67812 */ /* 0x000fe200078ec0ff */
[----:B------:R-:W-:Y:S01]  /*5c20*/  MUFU.EX2 R236, R236 ;  /* 0x000000ec00ec7308 */ /* 0x000fe20000000800 */
[----:B------:R-:W-:Y:S01]  /*5c30*/  PRMT R5, R173, 0x5410, R172 ;  /* 0x00005410ad057816 */ /* 0x000fe200000000ac */
[----:B------:R-:W-:Y:S01]  /*5c40*/  LDSM.16.MT88.4 R64, [R206+0x12800] ;  /* 0x01280000ce40783b */ /* 0x000fe20000004200 */
[----:B------:R-:W-:Y:S01]  /*5c50*/  SHF.R.U32.HI R252, RZ, 0x10, R184 ;  /* 0x00000010fffc7819 */ /* 0x000fe200000116b8 */
[--C-:B------:R-:W-:Y:S01]  /*5c60*/  FFMA.FTZ R232, R123, c[0x0][0x23c], -R234.reuse ;  /* 0x00008f007be87a23 */ /* 0x100fe200000108ea */
[----:B------:R-:W-:Y:S01]  /*5c70*/  LOP3.LUT R130, R8, R5, RZ, 0xc0, !PT ;  /* 0x0000000508827212 */ /* 0x000fe200078ec0ff */
[----:B------:R-:W-:Y:S01]  /*5c80*/  FFMA.FTZ R231, R121, c[0x0][0x23c], -R234 ;  /* 0x00008f0079e77a23 */ /* 0x000fe200000108ea */
[----:B------:R-:W-:Y:S01]  /*5c90*/  LOP3.LUT R5, R185, UR13, R216, 0x96, !PT ;  /* 0x0000000db9057c12 */ /* 0x000fe2000f8e96d8 */
[----:B------:R-:W3:Y:S01]  /*5ca0*/  MUFU.EX2 R127, R127 ;  /* 0x0000007f007f7308 */ /* 0x000ee20000000800 */
[----:B-1----:R-:W-:Y:S01]  /*5cb0*/  F2FP.BF16.PACK_AB R175, R241, R244 ;  /* 0x000000f4f1af723e */ /* 0x002fe200000010ff */
[--C-:B------:R-:W-:Y:S01]  /*5cc0*/  FFMA.FTZ R226, R119, c[0x0][0x23c], -R238.reuse ;  /* 0x00008f0077e27a23 */ /* 0x100fe200000108ee */
[----:B------:R-:W-:Y:S01]  /*5cd0*/  SHF.R.U32.HI R8, RZ, 0x10, R5 ;  /* 0x00000010ff087819 */ /* 0x000fe20000011605 */
[----:B------:R-:W-:Y:S01]  /*5ce0*/  FFMA.FTZ R225, R117, c[0x0][0x23c], -R238 ;  /* 0x00008f0075e17a23 */ /* 0x000fe200000108ee */
[----:B------:R-:W-:Y:S01]  /*5cf0*/  PRMT R174, R175, 0x7632, R174 ;  /* 0x00007632afae7816 */ /* 0x000fe200000000ae */
[----:B------:R-:W-:Y:S01]  /*5d00*/  FFMA.FTZ R230, R115, c[0x0][0x23c], -R234 ;  /* 0x00008f0073e67a23 */ /* 0x000fe200000108ea */
[----:B------:R-:W-:Y:S01]  /*5d10*/  LOP3.LUT R9, R5, 0xffff, RZ, 0xc0, !PT ;  /* 0x0000ffff05097812 */ /* 0x000fe200078ec0ff */
[----:B------:R-:W-:Y:S01]  /*5d20*/  MUFU.EX2 R237, R237 ;  /* 0x000000ed00ed7308 */ /* 0x000fe20000000800 */
[----:B------:R-:W-:Y:S01]  /*5d30*/  PRMT R129, R175, 0x5410, R174 ;  /* 0x00005410af817816 */ /* 0x000fe200000000ae */
[----:B------:R-:W-:Y:S01]  /*5d40*/  FFMA.FTZ R229, R113, c[0x0][0x23c], -R234 ;  /* 0x00008f0071e57a23 */ /* 0x000fe200000108ea */
[----:B------:R-:W-:-:S02]  /*5d50*/  LOP3.LUT R14, R5, 0xff, RZ, 0xc0, !PT ;  /* 0x000000ff050e7812 */ /* 0x000fc400078ec0ff */
[----:B------:R-:W-:Y:S02]  /*5d60*/  LOP3.LUT R129, R12, R129, RZ, 0xc0, !PT ;  /* 0x000000810c817212 */ /* 0x000fe400078ec0ff */
[----:B------:R-:W-:Y:S01]  /*5d70*/  SHF.R.U32.HI R12, RZ, 0x10, R184 ;  /* 0x00000010ff0c7819 */ /* 0x000fe200000116b8 */
[----:B------:R-:W1:Y:S01]  /*5d80*/  MUFU.EX2 R180, R180 ;  /* 0x000000b400b47308 */ /* 0x000e620000000800 */
[----:B---3--:R-:W-:Y:S02]  /*5d90*/  F2FP.BF16.PACK_AB R33, R127, R236 ;  /* 0x000000ec7f21723e */ /* 0x008fe400000010ff */
[----:B------:R-:W-:Y:S02]  /*5da0*/  SHF.R.U32.HI R5, RZ, 0x18, R5 ;  /* 0x00000018ff057819 */ /* 0x000fe40000011605 */
[C---:B------:R-:W-:Y:S02]  /*5db0*/  PRMT R32, R33.reuse, 0x7632, R32 ;  /* 0x0000763221207816 */ /* 0x040fe40000000020 */
[----:B------:R-:W-:Y:S01]  /*5dc0*/  LOP3.LUT R12, R12, 0xff, RZ, 0xc0, !PT ;  /* 0x000000ff0c0c7812 */ /* 0x000fe200078ec0ff */
[----:B------:R-:W-:Y:S01]  /*5dd0*/  MUFU.EX2 R126, R126 ;  /* 0x0000007e007e7308 */ /* 0x000fe20000000800 */
[----:B------:R-:W-:-:S02]  /*5de0*/  PRMT R131, R33, 0x5410, R32 ;  /* 0x0000541021837816 */ /* 0x000fc40000000020 */
[----:B------:R-:W-:Y:S02]  /*5df0*/  LOP3.LUT R8, R8, 0xff, RZ, 0xc0, !PT ;  /* 0x000000ff08087812 */ /* 0x000fe400078ec0ff */
[----:B------:R-:W-:Y:S02]  /*5e00*/  LOP3.LUT R131, R6, R131, RZ, 0xc0, !PT ;  /* 0x0000008306837212 */ /* 0x000fe400078ec0ff */
[----:B------:R-:W-:Y:S01]  /*5e10*/  PRMT R12, R12, 0x5410, R7 ;  /* 0x000054100c0c7816 */ /* 0x000fe20000000007 */
[----:B------:R-:W3:Y:S01]  /*5e20*/  MUFU.EX2 R177, R177 ;  /* 0x000000b100b17308 */ /* 0x000ee20000000800 */
[----:B------:R-:W-:Y:S02]  /*5e30*/  PRMT R8, R8, 0x5410, R5 ;  /* 0x0000541008087816 */ /* 0x000fe40000000005 */
[----:B------:R-:W4:Y:S01]  /*5e40*/  LDSM.16.MT88.4 R4, [R206+0x10800] ;  /* 0x01080000ce04783b */ /* 0x000f220000004200 */
[----:B------:R-:W-:Y:S01]  /*5e50*/  SHF.R.U32.HI R9, RZ, 0x8, R9 ;  /* 0x00000008ff097819 */ /* 0x000fe20000011609 */
[----:B------:R-:W-:Y:S01]  /*5e60*/  HMMA.16816.F32.BF16 R140, R128, R144, RZ ;  /* 0x00000090808c723c */ /* 0x000fe200000418ff */
[----:B-1----:R-:W-:-:S02]  /*5e70*/  F2FP.BF16.PACK_AB R167, R180, R237 ;  /* 0x000000edb4a7723e */ /* 0x002fc400000010ff */
[----:B------:R-:W-:Y:S01]  /*5e80*/  MUFU.EX2 R181, R181 ;  /* 0x000000b500b57308 */ /* 0x000fe20000000800 */
[----:B------:R-:W-:Y:S01]  /*5e90*/  PRMT R14, R14, 0x5410, R9 ;  /* 0x000054100e0e7816 */ /* 0x000fe20000000009 */
[--C-:B------:R-:W-:Y:S01]  /*5ea0*/  HSET2.LE.AND R9, R8, R235.reuse, PT ;  /* 0x000000eb08097233 */ /* 0x100fe20003803000 */
[C---:B------:R-:W-:Y:S02]  /*5eb0*/  PRMT R166, R167.reuse, 0x7632, R166 ;  /* 0x00007632a7a67816 */ /* 0x040fe400000000a6 */
[C---:B------:R-:W-:Y:S01]  /*5ec0*/  HMMA.16816.F32.BF16 R144, R128.reuse, R146, RZ ;  /* 0x000000928090723c */ /* 0x040fe200000418ff */
[--C-:B------:R-:W-:Y:S01]  /*5ed0*/  HSET2.LE.AND R14, R14, R235.reuse, PT ;  /* 0x000000eb0e0e7233 */ /* 0x100fe20003803000 */
[----:B------:R-:W-:Y:S01]  /*5ee0*/  PRMT R11, R167, 0x5410, R166 ;  /* 0x00005410a70b7816 */ /* 0x000fe200000000a6 */
[----:B------:R-:W1:Y:S01]  /*5ef0*/  MUFU.EX2 R178, R178 ;  /* 0x000000b200b27308 */ /* 0x000e620000000800 */
[----:B---3--:R-:W-:Y:S02]  /*5f00*/  F2FP.BF16.PACK_AB R169, R177, R126 ;  /* 0x0000007eb1a9723e */ /* 0x008fe400000010ff */
[----:B------:R-:W-:Y:S01]  /*5f10*/  LOP3.LUT R8, R14, R11, RZ, 0xc0, !PT ;  /* 0x0000000b0e087212 */ /* 0x000fe200078ec0ff */
[----:B------:R-:W-:Y:S01]  /*5f20*/  HSET2.LE.AND R11, R12, R235, PT ;  /* 0x000000eb0c0b7233 */ /* 0x000fe20003803000 */
[C---:B------:R-:W-:Y:S01]  /*5f30*/  PRMT R168, R169.reuse, 0x7632, R168 ;  /* 0x00007632a9a87816 */ /* 0x040fe200000000a8 */
[----:B------:R-:W-:Y:S01]  /*5f40*/  HMMA.16816.F32.BF16 R132, R128, R136, RZ ;  /* 0x000000888084723c */ /* 0x000fe200000418ff */
[----:B------:R-:W-:Y:S01]  /*5f50*/  LOP3.LUT R228, R182, 0xffff, RZ, 0xc0, !PT ;  /* 0x0000ffffb6e47812 */ /* 0x000fe200078ec0ff */
[----:B------:R-:W-:Y:S01]  /*5f60*/  MUFU.EX2 R176, R176 ;  /* 0x000000b000b07308 */ /* 0x000fe20000000800 */
[----:B------:R-:W-:-:S02]  /*5f70*/  PRMT R14, R169, 0x5410, R168 ;  /* 0x00005410a90e7816 */ /* 0x000fc400000000a8 */
[----:B------:R-:W-:Y:S02]  /*5f80*/  SHF.R.U32.HI R227, RZ, 0x10, R182 ;  /* 0x00000010ffe37819 */ /* 0x000fe400000116b6 */
[----:B------:R-:W-:Y:S01]  /*5f90*/  LOP3.LUT R9, R9, R14, RZ, 0xc0, !PT ;  /* 0x0000000e09097212 */ /* 0x000fe200078ec0ff */
[----:B------:R-:W-:Y:S02]  /*5fa0*/  HMMA.16816.F32.BF16 R136, R128, R138, RZ ;  /* 0x0000008a8088723c */ /* 0x000fe400000418ff */
[----:B------:R-:W3:Y:S01]  /*5fb0*/  MUFU.EX2 R179, R179 ;  /* 0x000000b300b37308 */ /* 0x000ee20000000800 */
[----:B-1----:R-:W-:-:S04]  /*5fc0*/  F2FP.BF16.PACK_AB R35, R178, R181 ;  /* 0x000000b5b223723e */ /* 0x002fc800000010ff */
[C---:B------:R-:W-:Y:S01]  /*5fd0*/  PRMT R34, R35.reuse, 0x7632, R34 ;  /* 0x0000763223227816 */ /* 0x040fe20000000022 */
[----:B------:R-:W-:Y:S02]  /*5fe0*/  HMMA.16816.F32.BF16 R156, R128, R160, RZ ;  /* 0x000000a0809c723c */ /* 0x000fe400000418ff */
[----:B------:R-:W-:Y:S01]  /*5ff0*/  MUFU.EX2 R232, R232 ;  /* 0x000000e800e87308 */ /* 0x000fe20000000800 */
[----:B------:R-:W-:-:S04]  /*6000*/  PRMT R13, R35, 0x5410, R34 ;  /* 0x00005410230d7816 */ /* 0x000fc80000000022 */
[----:B------:R-:W-:Y:S01]  /*6010*/  LOP3.LUT R10, R10, R13, RZ, 0xc0, !PT ;  /* 0x0000000d0a0a7212 */ /* 0x000fe200078ec0ff */
[C---:B------:R-:W-:Y:S01]  /*6020*/  HMMA.16816.F32.BF16 R160, R128.reuse, R162, RZ ;  /* 0x000000a280a0723c */ /* 0x040fe200000418ff */
[----:B------:R-:W1:Y:S01]  /*6030*/  LDSM.16.MT88.4 R12, [R204+0x10800] ;  /* 0x01080000cc0c783b */ /* 0x000e620000004200 */
[----:B---3--:R-:W-:Y:S01]  /*6040*/  F2FP.BF16.PACK_AB R165, R179, R176 ;  /* 0x000000b0b3a5723e */ /* 0x008fe200000010ff */
[----:B------:R-:W3:Y:S03]  /*6050*/  MUFU.EX2 R231, R231 ;  /* 0x000000e700e77308 */ /* 0x000ee60000000800 */
[C---:B------:R-:W-:Y:S02]  /*6060*/  PRMT R164, R165.reuse, 0x7632, R164 ;  /* 0x00007632a5a47816 */ /* 0x040fe400000000a4 */
[----:B--2---:R-:W-:Y:S02]  /*6070*/  HMMA.16816.F32.BF16 R52, R128, R56, RZ ;  /* 0x000000388034723c */ /* 0x004fe400000418ff */
[----:B------:R-:W-:Y:S01]  /*6080*/  PRMT R44, R165, 0x5410, R164 ;  /* 0x00005410a52c7816 */ /* 0x000fe200000000a4 */
[----:B------:R-:W-:Y:S03]  /*6090*/  MUFU.EX2 R226, R226 ;  /* 0x000000e200e27308 */ /* 0x000fe60000000800 */
[----:B------:R-:W-:-:S02]  /*60a0*/  LOP3.LUT R11, R11, R44, RZ, 0xc0, !PT ;  /* 0x0000002c0b0b7212 */ /* 0x000fc400078ec0ff */
[----:B------:R-:W-:Y:S03]  /*60b0*/  HMMA.16816.F32.BF16 R44, R128, R48, RZ ;  /* 0x00000030802c723c */ /* 0x000fe600000418ff */
[----:B------:R-:W2:Y:S05]  /*60c0*/  MUFU.EX2 R225, R225 ;  /* 0x000000e100e17308 */ /* 0x000eaa0000000800 */
[C---:B----4-:R-:W-:Y:S03]  /*60d0*/  HMMA.16816.F32.BF16 R140, R8.reuse, R4, R140 ;  /* 0x00000004088c723c */ /* 0x050fe6000004188c */
[----:B------:R-:W-:Y:S05]  /*60e0*/  MUFU.EX2 R230, R230 ;  /* 0x000000e600e67308 */ /* 0x000fea0000000800 */
[C---:B------:R-:W-:Y:S01]  /*60f0*/  HMMA.16816.F32.BF16 R144, R8.reuse, R6, R144 ;  /* 0x000000060890723c */ /* 0x040fe20000041890 */
[----:B------:R-:W4:Y:S02]  /*6100*/  LDSM.16.MT88.4 R4, [R208+0x12800] ;  /* 0x01280000d004783b */ /* 0x000f240000004200 */
[----:B------:R-:W1:Y:S05]  /*6110*/  MUFU.EX2 R229, R229 ;  /* 0x000000e500e57308 */ /* 0x000e6a0000000800 */
[C---:B------:R-:W-:Y:S08]  /*6120*/  HMMA.16816.F32.BF16 R132, R8.reuse, R36, R132 ;  /* 0x000000240884723c */ /* 0x040ff00000041884 */
[----:B------:R-:W-:Y:S08]  /*6130*/  HMMA.16816.F32.BF16 R136, R8, R38, R136 ;  /* 0x000000260888723c */ /* 0x000ff00000041888 */
[C---:B------:R-:W-:Y:S08]  /*6140*/  HMMA.16816.F32.BF16 R36, R128.reuse, R40, RZ ;  /* 0x000000288024723c */ /* 0x040ff000000418ff */
[----:B------:R-:W-:Y:S08]  /*6150*/  HMMA.16816.F32.BF16 R40, R128, R42, RZ ;  /* 0x0000002a8028723c */ /* 0x000ff000000418ff */
[C---:B-1----:R-:W-:Y:S08]  /*6160*/  HMMA.16816.F32.BF16 R156, R8.reuse, R12, R156 ;  /* 0x0000000c089c723c */ /* 0x042ff0000004189c */
[----:B------:R-:W-:Y:S01]  /*6170*/  HMMA.16816.F32.BF16 R160, R8, R14, R160 ;  /* 0x0000000e08a0723c */ /* 0x000fe200000418a0 */
[----:B------:R-:W1:Y:S07]  /*6180*/  LDSM.16.MT88.4 R12, [R205+0x12800] ;  /* 0x01280000cd0c783b */ /* 0x000e6e0000004200 */
[----:B------:R-:W-:Y:S08]  /*6190*/  HMMA.16816.F32.BF16 R48, R128, R50, RZ ;  /* 0x000000328030723c */ /* 0x000ff000000418ff */
[C---:B----4-:R-:W-:Y:S08]  /*61a0*/  HMMA.16816.F32.BF16 R36, R8.reuse, R4, R36 ;  /* 0x000000040824723c */ /* 0x050ff00000041824 */
[----:B------:R-:W-:Y:S01]  /*61b0*/  HMMA.16816.F32.BF16 R40, R8, R6, R40 ;  /* 0x000000060828723c */ /* 0x000fe20000041828 */
[----:B------:R-:W4:Y:S07]  /*61c0*/  LDSM.16.MT88.4 R4, [R206+0x14800] ;  /* 0x01480000ce04783b */ /* 0x000f2e0000004200 */
[C---:B------:R-:W-:Y:S08]  /*61d0*/  HMMA.16816.F32.BF16 R56, R128.reuse, R58, RZ ;  /* 0x0000003a8038723c */ /* 0x040ff000000418ff */
[C---:B------:R-:W-:Y:S08]  /*61e0*/  HMMA.16816.F32.BF16 R76, R128.reuse, R80, RZ ;  /* 0x00000050804c723c */ /* 0x040ff000000418ff */
[----:B------:R-:W-:Y:S08]  /*61f0*/  HMMA.16816.F32.BF16 R80, R128, R82, RZ ;  /* 0x000000528050723c */ /* 0x000ff000000418ff */
[C---:B------:R-:W-:Y:S08]  /*6200*/  HMMA.16816.F32.BF16 R44, R8.reuse, R64, R44 ;  /* 0x00000040082c723c */ /* 0x040ff0000004182c */
[----:B------:R-:W-:Y:S08]  /*6210*/  HMMA.16816.F32.BF16 R48, R8, R66, R48 ;  /* 0x000000420830723c */ /* 0x000ff00000041830 */
[C---:B------:R-:W-:Y:S08]  /*6220*/  HMMA.16816.F32.BF16 R60, R128.reuse, R68, RZ ;  /* 0x00000044803c723c */ /* 0x040ff000000418ff */
[C---:B------:R-:W-:Y:S08]  /*6230*/  HMMA.16816.F32.BF16 R64, R128.reuse, R70, RZ ;  /* 0x000000468040723c */ /* 0x040ff000000418ff */
[C---:B------:R-:W-:Y:S08]  /*6240*/  HMMA.16816.F32.BF16 R148, R128.reuse, R152, RZ ;  /* 0x000000988094723c */ /* 0x040ff000000418ff */
[----:B------:R-:W-:Y:S08]  /*6250*/  HMMA.16816.F32.BF16 R152, R128, R154, RZ ;  /* 0x0000009a8098723c */ /* 0x000ff000000418ff */
[C---:B-1----:R-:W-:Y:S08]  /*6260*/  HMMA.16816.F32.BF16 R52, R8.reuse, R12, R52 ;  /* 0x0000000c0834723c */ /* 0x042ff00000041834 */
[C---:B------:R-:W-:Y:S01]  /*6270*/  HMMA.16816.F32.BF16 R56, R8.reuse, R14, R56 ;  /* 0x0000000e0838723c */ /* 0x040fe20000041838 */
[----:B------:R-:W1:Y:S07]  /*6280*/  LDSM.16.MT88.4 R12, [R205+0x14800] ;  /* 0x01480000cd0c783b */ /* 0x000e6e0000004200 */
[C---:B----4-:R-:W-:Y:S08]  /*6290*/  HMMA.16816.F32.BF16 R76, R8.reuse, R4, R76 ;  /* 0x00000004084c723c */ /* 0x050ff0000004184c */
[C---:B------:R-:W-:Y:S01]  /*62a0*/  HMMA.16816.F32.BF16 R80, R8.reuse, R6, R80 ;  /* 0x000000060850723c */ /* 0x040fe20000041850 */
[----:B------:R-:W4:Y:S07]  /*62b0*/  LDSM.16.MT88.4 R4, [R204+0x14800] ;  /* 0x01480000cc04783b */ /* 0x000f2e0000004200 */
[C---:B------:R-:W-:Y:S08]  /*62c0*/  HMMA.16816.F32.BF16 R60, R8.reuse, R84, R60 ;  /* 0x00000054083c723c */ /* 0x040ff0000004183c */
[----:B------:R-:W-:Y:S08]  /*62d0*/  HMMA.16816.F32.BF16 R64, R8, R86, R64 ;  /* 0x000000560840723c */ /* 0x000ff00000041840 */
[----:B------:R-:W-:Y:S08]  /*62e0*/  HMMA.16816.F32.BF16 R84, R128, R88, RZ ;  /* 0x000000588054723c */ /* 0x000ff000000418ff */
[C---:B------:R-:W-:Y:S08]  /*62f0*/  HMMA.16816.F32.BF16 R148, R8.reuse, R16, R148 ;  /* 0x000000100894723c */ /* 0x040ff00000041894 */
[----:B------:R-:W-:Y:S01]  /*6300*/  HMMA.16816.F32.BF16 R152, R8, R18, R152 ;  /* 0x000000120898723c */ /* 0x000fe20000041898 */
[----:B------:R-:W2:Y:S07]  /*6310*/  LDSM.16.MT88.4 R16, [R208+0x14800] ;  /* 0x01480000d010783b */ /* 0x000eae0000004200 */
[C---:B------:R-:W-:Y:S08]  /*6320*/  HMMA.16816.F32.BF16 R92, R128.reuse, R96, RZ ;  /* 0x00000060805c723c */ /* 0x040ff000000418ff */
[C---:B------:R-:W-:Y:S08]  /*6330*/  HMMA.16816.F32.BF16 R88, R128.reuse, R90, RZ ;  /* 0x0000005a8058723c */ /* 0x040ff000000418ff */
[C---:B------:R-:W-:Y:S08]  /*6340*/  HMMA.16816.F32.BF16 R68, R128.reuse, R72, RZ ;  /* 0x000000488044723c */ /* 0x040ff000000418ff */
[----:B------:R-:W-:Y:S08]  /*6350*/  HMMA.16816.F32.BF16 R72, R128, R74, RZ ;  /* 0x0000004a8048723c */ /* 0x000ff000000418ff */
[----:B-1----:R-:W-:Y:S07]  /*6360*/  HMMA.16816.F32.BF16 R84, R8, R12, R84 ;  /* 0x0000000c0854723c */ /* 0x002fee0000041854 */
[----:B------:R-:W-:Y:S01]  /*6370*/  LOP3.LUT R12, R219, UR27, R224, 0x96, !PT ;  /* 0x0000001bdb0c7c12 */ /* 0x000fe2000f8e96e0 */
[----:B------:R-:W-:Y:S01]  /*6380*/  HMMA.16816.F32.BF16 R96, R128, R98, RZ ;  /* 0x000000628060723c */ /* 0x000fe200000418ff */
[----:B------:R-:W-:-:S03]  /*6390*/  FFMA.FTZ R224, R111, c[0x0][0x23c], -R238 ;  /* 0x00008f006fe07a23 */ /* 0x000fc600000108ee */
[----:B------:R-:W-:-:S03]  /*63a0*/  IMAD.WIDE.U32 R12, R12, -0x2daee0ad, RZ ;  /* 0xd2511f530c0c7825 */ /* 0x000fc600078e00ff */
[----:B------:R-:W-:Y:S01]  /*63b0*/  MUFU.EX2 R224, R224 ;  /* 0x000000e000e07308 */ /* 0x000fe20000000800 */
[C---:B----4-:R-:W-:Y:S07]  /*63c0*/  HMMA.16816.F32.BF16 R92, R8.reuse, R4, R92 ;  /* 0x00000004085c723c */ /* 0x050fee000004185c */
[----:B------:R-:W-:Y:S01]  /*63d0*/  LOP3.LUT R4, R13, UR21, R222, 0x96, !PT ;  /* 0x000000150d047c12 */ /* 0x000fe2000f8e96de */
[----:B------:R-:W-:Y:S01]  /*63e0*/  HMMA.16816.F32.BF16 R88, R8, R14, R88 ;  /* 0x0000000e0858723c */ /* 0x000fe20000041858 */
[----:B------:R-:W-:-:S02]  /*63f0*/  LOP3.LUT R13, R184, 0xff, RZ, 0xc0, !PT ;  /* 0x000000ffb80d7812 */ /* 0x000fc400078ec0ff */
[----:B------:R-:W-:Y:S01]  /*6400*/  SHF.R.U32.HI R5, RZ, 0x18, R184 ;  /* 0x00000018ff057819 */ /* 0x000fe200000116b8 */
[----:B------:R-:W-:Y:S01]  /*6410*/  IMAD.WIDE.U32 R222, R4, -0x326172a9, RZ ;  /* 0xcd9e8d5704de7825 */ /* 0x000fe200078e00ff */
[----:B------:R-:W-:Y:S02]  /*6420*/  LOP3.LUT R4, R221, UR22, R218, 0x96, !PT ;  /* 0x00000016dd047c12 */ /* 0x000fe4000f8e96da */
[----:B------:R-:W-:Y:S01]  /*6430*/  ISETP.GE.U32.AND P2, PT, R20, R13, PT ;  /* 0x0000000d1400720c */ /* 0x000fe20003f46070 */
[----:B--2---:R-:W-:Y:S01]  /*6440*/  HMMA.16816.F32.BF16 R72, R8, R18, R72 ;  /* 0x000000120848723c */ /* 0x004fe20000041848 */
[----:B------:R-:W-:-:S05]  /*6450*/  LOP3.LUT R14, R223, UR20, R220, 0x96, !PT ;  /* 0x00000014df0e7c12 */ /* 0x000fca000f8e96dc */
[----:B------:R-:W-:Y:S01]  /*6460*/  IMAD.WIDE.U32 R14, R14, -0x2daee0ad, RZ ;  /* 0xd2511f530e0e7825 */ /* 0x000fe200078e00ff */
[----:B------:R-:W-:Y:S01]  /*6470*/  LOP3.LUT R19, R185, UR13, R216, 0x96, !PT ;  /* 0x0000000db9137c12 */ /* 0x000fe2000f8e96d8 */
[----:B------:R-:W-:Y:S02]  /*6480*/  HMMA.16816.F32.BF16 R96, R8, R6, R96 ;  /* 0x000000060860723c */ /* 0x000fe40000041860 */
[----:B------:R-:W-:Y:S01]  /*6490*/  IMAD.WIDE.U32 R184, R4, -0x2daee0ad, RZ ;  /* 0xd2511f5304b87825 */ /* 0x000fe200078e00ff */
[----:B------:R-:W-:Y:S01]  /*64a0*/  SHF.R.U32.HI R4, RZ, 0x18, R182 ;  /* 0x00000018ff047819 */ /* 0x000fe200000116b6 */
[----:B------:R-:W-:-:S03]  /*64b0*/  @!P2 HFMA2.BF16_V2 R117, -RZ.H0_H0, RZ.H0_H0, -R35.H0_H0 ;  /* 0x200000ffff75a231 */ /* 0x000fc60000340923 */
[----:B------:R-:W-:Y:S01]  /*64c0*/  LOP3.LUT R15, R15, UR5, R184, 0x96, !PT ;  /* 0x000000050f0f7c12 */ /* 0x000fe2000f8e96b8 */
[----:B------:R-:W-:Y:S01]  /*64d0*/  HMMA.16816.F32.BF16 R68, R8, R16, R68 ;  /* 0x000000100844723c */ /* 0x000fe20000041844 */
[----:B------:R-:W-:Y:S02]  /*64e0*/  LOP3.LUT R12, R185, UR7, R12, 0x96, !PT ;  /* 0x00000007b90c7c12 */ /* 0x000fe4000f8e960c */
[----:B------:R-:W-:Y:S01]  /*64f0*/  LOP3.LUT R6, R183, UR14, R186, 0x96, !PT ;  /* 0x0000000eb7067c12 */ /* 0x000fe2000f8e96ba */
[----:B------:R-:W-:Y:S01]  /*6500*/  IMAD.WIDE.U32 R186, R15, -0x326172a9, RZ ;  /* 0xcd9e8d570fba7825 */ /* 0x000fe200078e00ff */
[----:B------:R-:W-:Y:S02]  /*6510*/  LOP3.LUT R7, R182, 0xff, RZ, 0xc0, !PT ;  /* 0x000000ffb6077812 */ /* 0x000fe400078ec0ff */
[----:B------:R-:W-:Y:S01]  /*6520*/  LOP3.LUT R17, R221, UR22, R218, 0x96, !PT ;  /* 0x00000016dd117c12 */ /* 0x000fe2000f8e96da */
[----:B------:R-:W-:Y:S01]  /*6530*/  IMAD.WIDE.U32 R28, R12, -0x326172a9, RZ ;  /* 0xcd9e8d570c1c7825 */ /* 0x000fe200078e00ff */
[----:B------:R-:W-:-:S02]  /*6540*/  LOP3.LUT R13, R186, 0xff, RZ, 0xc0, !PT ;  /* 0x000000ffba0d7812 */ /* 0x000fc400078ec0ff */
[----:B------:R-:W-:Y:S01]  /*6550*/  SHF.R.U32.HI R183, RZ, 0x18, R186 ;  /* 0x00000018ffb77819 */ /* 0x000fe200000116ba */
[----:B------:R-:W-:Y:S01]  /*6560*/  FFMA.FTZ R221, R101, c[0x0][0x23c], -R238 ;  /* 0x00008f0065dd7a23 */ /* 0x000fe200000108ee */
[----:B------:R-:W-:Y:S02]  /*6570*/  LOP3.LUT R15, R187, UR14, R28, 0x96, !PT ;  /* 0x0000000ebb0f7c12 */ /* 0x000fe4000f8e961c */
[----:B------:R-:W-:Y:S02]  /*6580*/  ISETP.GE.U32.AND P1, PT, R20, R13, PT ;  /* 0x0000000d1400720c */ /* 0x000fe40003f26070 */
[----:B------:R-:W-:Y:S01]  /*6590*/  LOP3.LUT R13, R186, 0xffff, RZ, 0xc0, !PT ;  /* 0x0000ffffba0d7812 */ /* 0x000fe200078ec0ff */
[----:B------:R-:W-:Y:S01]  /*65a0*/  MUFU.EX2 R221, R221 ;  /* 0x000000dd00dd7308 */ /* 0x000fe20000000800 */
[----:B------:R-:W-:Y:S02]  /*65b0*/  LOP3.LUT R187, R15, 0xff, RZ, 0xc0, !PT ;  /* 0x000000ff0fbb7812 */ /* 0x000fe400078ec0ff */
[----:B------:R-:W-:-:S02]  /*65c0*/  ISETP.GE.U32.AND P3, PT, R20, R183, PT ;  /* 0x000000b71400720c */ /* 0x000fc40003f66070 */
[----:B------:R-:W-:Y:S02]  /*65d0*/  ISETP.GE.U32.AND P4, PT, R20, R187, PT ;  /* 0x000000bb1400720c */ /* 0x000fe40003f86070 */
[----:B------:R-:W-:Y:S02]  /*65e0*/  LOP3.LUT R183, R15, 0xffff, RZ, 0xc0, !PT ;  /* 0x0000ffff0fb77812 */ /* 0x000fe400078ec0ff */
[----:B---3--:R-:W-:Y:S02]  /*65f0*/  F2FP.BF16.PACK_AB R218, R231, R232 ;  /* 0x000000e8e7da723e */ /* 0x008fe400000010ff */
[----:B------:R-:W-:Y:S02]  /*6600*/  SHF.R.U32.HI R183, RZ, 0x8, R183 ;  /* 0x00000008ffb77819 */ /* 0x000fe400000116b7 */
[----:B------:R-:W-:Y:S02]  /*6610*/  PRMT R217, R218, 0x7632, R217 ;  /* 0x00007632dad97816 */ /* 0x000fe400000000d9 */
[----:B------:R-:W-:-:S02]  /*6620*/  LOP3.LUT R183, R183, 0xffff, RZ, 0xc0, !PT ;  /* 0x0000ffffb7b77812 */ /* 0x000fc400078ec0ff */
[----:B------:R-:W-:Y:S01]  /*6630*/  PRMT R12, R218, 0x5410, R217 ;  /* 0x00005410da0c7816 */ /* 0x000fe200000000d9 */
[----:B------:R-:W-:Y:S01]  /*6640*/  @!P4 HFMA2.BF16_V2 R125, -RZ.H0_H0, RZ.H0_H0, -R218.H0_H0 ;  /* 0x200000ffff7dc231 */ /* 0x000fe200003409da */
[C---:B------:R-:W-:Y:S02]  /*6650*/  ISETP.GE.U32.AND P6, PT, R20.reuse, R183, PT ;  /* 0x000000b71400720c */ /* 0x040fe40003fc6070 */
[----:B------:R-:W-:Y:S02]  /*6660*/  SHF.R.U32.HI R183, RZ, 0x18, R15 ;  /* 0x00000018ffb77819 */ /* 0x000fe4000001160f */
[----:B------:R-:W-:Y:S02]  /*6670*/  @!P4 PRMT R218, R125, 0x5410, RZ ;  /* 0x000054107ddac816 */ /* 0x000fe400000000ff */
[----:B------:R-:W-:Y:S02]  /*6680*/  ISETP.GE.U32.AND P4, PT, R20, R183, PT ;  /* 0x000000b71400720c */ /* 0x000fe40003f86070 */
[----:B------:R-:W-:-:S02]  /*6690*/  LOP3.LUT R16, R223, UR20, R220, 0x96, !PT ;  /* 0x00000014df107c12 */ /* 0x000fc4000f8e96dc */
[----:B------:R-:W-:Y:S02]  /*66a0*/  F2FP.BF16.PACK_AB R220, R225, R226 ;  /* 0x000000e2e1dc723e */ /* 0x000fe400000010ff */
[----:B------:R-:W-:Y:S01]  /*66b0*/  SHF.R.U32.HI R15, RZ, 0x10, R15 ;  /* 0x00000010ff0f7819 */ /* 0x000fe2000001160f */
[----:B------:R-:W-:Y:S01]  /*66c0*/  @!P6 HFMA2.BF16_V2 R124, -RZ.H0_H0, RZ.H0_H0, -R217.H0_H0 ;  /* 0x200000ffff7ce231 */ /* 0x000fe200003409d9 */
[----:B------:R-:W-:Y:S02]  /*66d0*/  PRMT R219, R220, 0x7632, R219 ;  /* 0x00007632dcdb7816 */ /* 0x000fe400000000db */
[----:B------:R-:W-:Y:S02]  /*66e0*/  LOP3.LUT R15, R15, 0xff, RZ, 0xc0, !PT ;  /* 0x000000ff0f0f7812 */ /* 0x000fe400078ec0ff */
[----:B------:R-:W-:Y:S01]  /*66f0*/  SHF.R.U32.HI R13, RZ, 0x8, R13 ;  /* 0x00000008ff0d7819 */ /* 0x000fe2000001160d */
[----:B------:R-:W-:Y:S01]  /*6700*/  @!P4 HFMA2.BF16_V2 R123, -RZ.H0_H0, RZ.H0_H0, -R219.H0_H0 ;  /* 0x200000ffff7bc231 */ /* 0x000fe200003409db */
[----:B------:R-:W-:-:S02]  /*6710*/  @!P6 PRMT R217, R124, 0x5410, RZ ;  /* 0x000054107cd9e816 */ /* 0x000fc400000000ff */
[----:B------:R-:W-:Y:S02]  /*6720*/  ISETP.GE.U32.AND P6, PT, R20, R15, PT ;  /* 0x0000000f1400720c */ /* 0x000fe40003fc6070 */
[----:B------:R-:W-:Y:S02]  /*6730*/  LOP3.LUT R15, R13, 0xffff, RZ, 0xc0, !PT ;  /* 0x0000ffff0d0f7812 */ /* 0x000fe400078ec0ff */
[----:B------:R-:W-:Y:S02]  /*6740*/  PRMT R13, R220, 0x5410, R219 ;  /* 0x00005410dc0d7816 */ /* 0x000fe400000000db */
[----:B------:R-:W-:Y:S01]  /*6750*/  @!P4 PRMT R219, R123, 0x5410, RZ ;  /* 0x000054107bdbc816 */ /* 0x000fe200000000ff */
[----:B------:R-:W-:Y:S01]  /*6760*/  IMAD.MOV.U32 R123, RZ, RZ, R223 ;  /* 0x000000ffff7b7224 */ /* 0x000fe200078e00df */
[----:B------:R-:W-:Y:S01]  /*6770*/  LOP3.LUT R124, R29, UR6, R222, 0x96, !PT ;  /* 0x000000061d7c7c12 */ /* 0x000fe2000f8e96de */
[----:B------:R-:W-:Y:S01]  /*6780*/  FFMA.FTZ R223, R109, c[0x0][0x23c], -R238 ;  /* 0x00008f006ddf7a23 */ /* 0x000fe200000108ee */
[----:B------:R-:W-:-:S02]  /*6790*/  ISETP.GE.U32.AND P4, PT, R20, R15, PT ;  /* 0x0000000f1400720c */ /* 0x000fc40003f86070 */
[----:B------:R-:W-:Y:S01]  /*67a0*/  F2FP.BF16.PACK_AB R187, R229, R230 ;  /* 0x000000e6e5bb723e */ /* 0x000fe200000010ff */
[----:B------:R-:W-:Y:S01]  /*67b0*/  IMAD.WIDE.U32 R124, R124, -0x2daee0ad, RZ ;  /* 0xd2511f537c7c7825 */ /* 0x000fe200078e00ff */
[----:B------:R-:W-:Y:S01]  /*67c0*/  @!P6 HFMA2.BF16_V2 R122, -RZ.H0_H0, RZ.H0_H0, -R220.H0_H0 ;  /* 0x200000ffff7ae231 */ /* 0x000fe200003409dc */
[----:B------:R-:W1:Y:S01]  /*67d0*/  MUFU.EX2 R223, R223 ;  /* 0x000000df00df7308 */ /* 0x000e620000000800 */
[----:B------:R-:W-:Y:S01]  /*67e0*/  SHF.R.U32.HI R185, RZ, 0x10, R186 ;  /* 0x00000010ffb97819 */ /* 0x000fe200000116ba */
[----:B------:R-:W-:Y:S01]  /*67f0*/  @!P1 HFMA2.BF16_V2 R121, -RZ.H0_H0, RZ.H0_H0, -R187.H0_H0 ;  /* 0x200000ffff799231 */ /* 0x000fe200003409bb */
[----:B------:R-:W-:Y:S02]  /*6800*/  LOP3.LUT R18, R125, UR13, R14, 0x96, !PT ;  /* 0x0000000d7d127c12 */ /* 0x000fe4000f8e960e */
[----:B------:R-:W-:Y:S02]  /*6810*/  LOP3.LUT R14, R19, 0xffff, RZ, 0xc0, !PT ;  /* 0x0000ffff130e7812 */ /* 0x000fe400078ec0ff */
[----:B------:R-:W-:-:S02]  /*6820*/  SHF.R.U32.HI R15, RZ, 0x10, R18 ;  /* 0x00000010ff0f7819 */ /* 0x000fc40000011612 */
[----:B------:R-:W-:Y:S02]  /*6830*/  SHF.R.U32.HI R14, RZ, 0x8, R14 ;  /* 0x00000008ff0e7819 */ /* 0x000fe4000001160e */
[----:B------:R-:W-:Y:S02]  /*6840*/  LOP3.LUT R15, R15, 0xff, RZ, 0xc0, !PT ;  /* 0x000000ff0f0f7812 */ /* 0x000fe400078ec0ff */
[----:B------:R-:W-:Y:S01]  /*6850*/  @!P6 PRMT R220, R122, 0x5410, RZ ;  /* 0x000054107adce816 */ /* 0x000fe200000000ff */
[----:B------:R-:W-:Y:S01]  /*6860*/  IMAD.MOV.U32 R122, RZ, RZ, R222 ;  /* 0x000000ffff7a7224 */ /* 0x000fe200078e00de */
[----:B------:R-:W-:Y:S01]  /*6870*/  PRMT R186, R187, 0x7632, R186 ;  /* 0x00007632bbba7816 */ /* 0x000fe200000000ba */
[----:B------:R-:W-:Y:S01]  /*6880*/  FFMA.FTZ R222, R103, c[0x0][0x23c], -R238 ;  /* 0x00008f0067de7a23 */ /* 0x000fe200000108ee */
[----:B-1----:R-:W-:Y:S02]  /*6890*/  F2FP.BF16.PACK_AB R216, R223, R224 ;  /* 0x000000e0dfd8723e */ /* 0x002fe400000010ff */
[----:B------:R-:W-:Y:S01]  /*68a0*/  ISETP.GE.U32.AND P6, PT, R20, R15, PT ;  /* 0x0000000f1400720c */ /* 0x000fe20003fc6070 */
[----:B------:R-:W-:Y:S01]  /*68b0*/  @!P4 HFMA2.BF16_V2 R120, -RZ.H0_H0, RZ.H0_H0, -R186.H0_H0 ;  /* 0x200000ffff78c231 */ /* 0x000fe200003409ba */
[----:B------:R-:W-:Y:S01]  /*68c0*/  LOP3.LUT R15, R14, 0xffff, RZ, 0xc0, !PT ;  /* 0x0000ffff0e0f7812 */ /* 0x000fe200078ec0ff */
[----:B------:R-:W1:Y:S01]  /*68d0*/  MUFU.EX2 R222, R222 ;  /* 0x000000de00de7308 */ /* 0x000e620000000800 */
[----:B------:R-:W-:-:S02]  /*68e0*/  PRMT R215, R216, 0x7632, R215 ;  /* 0x00007632d8d77816 */ /* 0x000fc400000000d7 */
[----:B------:R-:W-:Y:S02]  /*68f0*/  PRMT R14, R187, 0x5410, R186 ;  /* 0x00005410bb0e7816 */ /* 0x000fe400000000ba */
[----:B------:R-:W-:Y:S01]  /*6900*/  @!P1 PRMT R187, R121, 0x5410, RZ ;  /* 0x0000541079bb9816 */ /* 0x000fe200000000ff */
[----:B------:R-:W-:Y:S01]  /*6910*/  @!P3 HFMA2.BF16_V2 R119, -RZ.H0_H0, RZ.H0_H0, -R215.H0_H0 ;  /* 0x200000ffff77b231 */ /* 0x000fe200003409d7 */
[----:B------:R-:W-:Y:S02]  /*6920*/  ISETP.GE.U32.AND P1, PT, R20, R15, PT ;  /* 0x0000000f1400720c */ /* 0x000fe40003f26070 */
[----:B------:R-:W-:Y:S02]  /*6930*/  LOP3.LUT R15, R18, 0xff, RZ, 0xc0, !PT ;  /* 0x000000ff120f7812 */ /* 0x000fe400078ec0ff */
[----:B------:R-:W-:Y:S01]  /*6940*/  @!P4 PRMT R186, R120, 0x5410, RZ ;  /* 0x0000541078bac816 */ /* 0x000fe200000000ff */
[----:B------:R-:W-:Y:S01]  /*6950*/  IMAD.MOV.U32 R120, RZ, RZ, R228 ;  /* 0x000000ffff787224 */ /* 0x000fe200078e00e4 */
[----:B------:R-:W-:Y:S01]  /*6960*/  SHF.R.U32.HI R121, RZ, 0x18, R18 ;  /* 0x00000018ff797819 */ /* 0x000fe20000011612 */
[----:B------:R-:W-:Y:S01]  /*6970*/  FFMA.FTZ R228, R107, c[0x0][0x23c], -R234 ;  /* 0x00008f006be47a23 */ /* 0x000fe200000108ea */
[----:B------:R-:W-:-:S02]  /*6980*/  LOP3.LUT R185, R185, 0xff, RZ, 0xc0, !PT ;  /* 0x000000ffb9b97812 */ /* 0x000fc400078ec0ff */
[----:B------:R-:W-:Y:S02]  /*6990*/  ISETP.GE.U32.AND P4, PT, R20, R15, PT ;  /* 0x0000000f1400720c */ /* 0x000fe40003f86070 */
[----:B------:R-:W-:Y:S01]  /*69a0*/  PRMT R15, R216, 0x5410, R215 ;  /* 0x00005410d80f7816 */ /* 0x000fe200000000d7 */
[----:B------:R-:W-:Y:S01]  /*69b0*/  MUFU.EX2 R228, R228 ;  /* 0x000000e400e47308 */ /* 0x000fe20000000800 */
[----:B------:R-:W-:Y:S01]  /*69c0*/  @!P3 PRMT R215, R119, 0x5410, RZ ;  /* 0x0000541077d7b816 */ /* 0x000fe200000000ff */
[----:B------:R-:W-:Y:S01]  /*69d0*/  @!P1 HFMA2.BF16_V2 R103, -RZ.H0_H0, RZ.H0_H0, -R166.H0_H0 ;  /* 0x200000ffff679231 */ /* 0x000fe200003409a6 */
[C---:B------:R-:W-:Y:S01]  /*69e0*/  ISETP.GE.U32.AND P3, PT, R20.reuse, R121, PT ;  /* 0x000000791400720c */ /* 0x040fe20003f66070 */
[----:B------:R-:W-:Y:S01]  /*69f0*/  IMAD.MOV.U32 R121, RZ, RZ, R227 ;  /* 0x000000ffff797224 */ /* 0x000fe200078e00e3 */
[----:B------:R-:W-:Y:S01]  /*6a00*/  ISETP.GE.U32.AND P5, PT, R20, R185, PT ;  /* 0x000000b91400720c */ /* 0x000fe20003fa6070 */
[----:B------:R-:W-:Y:S01]  /*6a10*/  FFMA.FTZ R227, R105, c[0x0][0x23c], -R234 ;  /* 0x00008f0069e37a23 */ /* 0x000fe200000108ea */
[----:B------:R-:W-:-:S02]  /*6a20*/  LOP3.LUT R18, R18, 0xffff, RZ, 0xc0, !PT ;  /* 0x0000ffff12127812 */ /* 0x000fc400078ec0ff */
[----:B-1----:R-:W-:Y:S02]  /*6a30*/  F2FP.BF16.PACK_AB R185, R221, R222 ;  /* 0x000000deddb9723e */ /* 0x002fe400000010ff */
[----:B------:R-:W-:Y:S01]  /*6a40*/  SHF.R.U32.HI R18, RZ, 0x8, R18 ;  /* 0x00000008ff127819 */ /* 0x000fe20000011612 */
[----:B------:R-:W1:Y:S01]  /*6a50*/  MUFU.EX2 R227, R227 ;  /* 0x000000e300e37308 */ /* 0x000e620000000800 */
[----:B------:R-:W-:Y:S01]  /*6a60*/  PRMT R184, R185, 0x7632, R184 ;  /* 0x00007632b9b87816 */ /* 0x000fe200000000b8 */
[----:B------:R-:W-:Y:S01]  /*6a70*/  @!P6 HFMA2.BF16_V2 R102, -RZ.H0_H0, RZ.H0_H0, -R185.H0_H0 ;  /* 0x200000ffff66e231 */ /* 0x000fe200003409b9 */
[----:B------:R-:W-:Y:S02]  /*6a80*/  LOP3.LUT R119, R18, 0xffff, RZ, 0xc0, !PT ;  /* 0x0000ffff12777812 */ /* 0x000fe400078ec0ff */
[----:B------:R-:W-:Y:S01]  /*6a90*/  @!P1 PRMT R166, R103, 0x5410, RZ ;  /* 0x0000541067a69816 */ /* 0x000fe200000000ff */
[----:B------:R-:W-:Y:S01]  /*6aa0*/  @!P5 HFMA2.BF16_V2 R118, -RZ.H0_H0, RZ.H0_H0, -R216.H0_H0 ;  /* 0x200000ffff76d231 */ /* 0x000fe200003409d8 */
[----:B------:R-:W-:Y:S01]  /*6ab0*/  LOP3.LUT R103, R6, 0xff, RZ, 0xc0, !PT ;  /* 0x000000ff06677812 */ /* 0x000fe200078ec0ff */
[----:B------:R-:W-:Y:S01]  /*6ac0*/  @!P3 HFMA2.BF16_V2 R107, -RZ.H0_H0, RZ.H0_H0, -R184.H0_H0 ;  /* 0x200000ffff6bb231 */ /* 0x000fe200003409b8 */
[----:B------:R-:W-:-:S02]  /*6ad0*/  @!P2 PRMT R35, R117, 0x5410, RZ ;  /* 0x000054107523a816 */ /* 0x000fc400000000ff */
[----:B------:R-:W-:Y:S02]  /*6ae0*/  @!P5 PRMT R216, R118, 0x5410, RZ ;  /* 0x0000541076d8d816 */ /* 0x000fe400000000ff */
[----:B------:R-:W-:Y:S02]  /*6af0*/  ISETP.GE.U32.AND P5, PT, R20, R119, PT ;  /* 0x000000771400720c */ /* 0x000fe40003fa6070 */
[----:B------:R-:W-:Y:S02]  /*6b00*/  LOP3.LUT R119, R19, 0xff, RZ, 0xc0, !PT ;  /* 0x000000ff13777812 */ /* 0x000fe400078ec0ff */
[----:B-1----:R-:W-:Y:S02]  /*6b10*/  F2FP.BF16.PACK_AB R183, R227, R228 ;  /* 0x000000e4e3b7723e */ /* 0x002fe400000010ff */
[----:B------:R-:W-:Y:S02]  /*6b20*/  LOP3.LUT R118, R124, 0xffff, RZ, 0xc0, !PT ;  /* 0x0000ffff7c767812 */ /* 0x000fe400078ec0ff */
[----:B------:R-:W-:Y:S01]  /*6b30*/  PRMT R182, R183, 0x7632, R182 ;  /* 0x00007632b7b67816 */ /* 0x000fe200000000b6 */
[----:B------:R-:W-:Y:S01]  /*6b40*/  @!P4 HFMA2.BF16_V2 R115, -RZ.H0_H0, RZ.H0_H0, -R183.H0_H0 ;  /* 0x200000ffff73c231 */ /* 0x000fe200003409b7 */
[----:B------:R-:W-:-:S02]  /*6b50*/  SHF.R.U32.HI R118, RZ, 0x8, R118 ;  /* 0x00000008ff767819 */ /* 0x000fc40000011676 */
[----:B------:R-:W-:Y:S01]  /*6b60*/  PRMT R18, R183, 0x5410, R182 ;  /* 0x00005410b7127816 */ /* 0x000fe200000000b6 */
[----:B------:R-:W-:Y:S01]  /*6b70*/  @!P5 HFMA2.BF16_V2 R114, -RZ.H0_H0, RZ.H0_H0, -R182.H0_H0 ;  /* 0x200000ffff72d231 */ /* 0x000fe200003409b6 */
[----:B------:R-:W-:Y:S02]  /*6b80*/  @!P4 PRMT R183, R115, 0x5410, RZ ;  /* 0x0000541073b7c816 */ /* 0x000fe400000000ff */
[----:B------:R-:W-:Y:S02]  /*6b90*/  SHF.R.U32.HI R115, RZ, 0x18, R19 ;  /* 0x00000018ff737819 */ /* 0x000fe40000011613 */
[----:B------:R-:W-:Y:S02]  /*6ba0*/  ISETP.GE.U32.AND P4, PT, R20, R119, PT ;  /* 0x000000771400720c */ /* 0x000fe40003f86070 */
[----:B------:R-:W-:Y:S01]  /*6bb0*/  @!P5 PRMT R182, R114, 0x5410, RZ ;  /* 0x0000541072b6d816 */ /* 0x000fe200000000ff */
[----:B------:R-:W-:Y:S01]  /*6bc0*/  IMAD.MOV.U32 R114, RZ, RZ, R121 ;  /* 0x000000ffff727224 */ /* 0x000fe200078e0079 */
[----:B------:R-:W-:-:S02]  /*6bd0*/  ISETP.GE.U32.AND P5, PT, R20, R115, PT ;  /* 0x000000731400720c */ /* 0x000fc40003fa6070 */
[----:B------:R-:W-:Y:S02]  /*6be0*/  SHF.R.U32.HI R115, RZ, 0x10, R19 ;  /* 0x00000010ff737819 */ /* 0x000fe40000011613 */
[----:B------:R-:W-:Y:S02]  /*6bf0*/  PRMT R19, R185, 0x5410, R184 ;  /* 0x00005410b9137816 */ /* 0x000fe400000000b8 */
[----:B------:R-:W-:Y:S02]  /*6c00*/  LOP3.LUT R115, R115, 0xff, RZ, 0xc0, !PT ;  /* 0x000000ff73737812 */ /* 0x000fe400078ec0ff */
[----:B------:R-:W-:Y:S01]  /*6c10*/  @!P3 PRMT R184, R107, 0x5410, RZ ;  /* 0x000054106bb8b816 */ /* 0x000fe200000000ff */
[----:B------:R-:W-:Y:S01]  /*6c20*/  @!P4 HFMA2.BF16_V2 R104, -RZ.H0_H0, RZ.H0_H0, -R167.H0_H0 ;  /* 0x200000ffff68c231 */ /* 0x000fe200003409a7 */
[----:B------:R-:W-:Y:S02]  /*6c30*/  ISETP.GE.U32.AND P3, PT, R20, R115, PT ;  /* 0x000000731400720c */ /* 0x000fe40003f66070 */
[----:B------:R-:W-:Y:S01]  /*6c40*/  SHF.R.U32.HI R107, RZ, 0x10, R6 ;  /* 0x00000010ff6b7819 */ /* 0x000fe20000011606 */
[----:B------:R-:W-:Y:S01]  /*6c50*/  @!P5 HFMA2.BF16_V2 R105, -RZ.H0_H0, RZ.H0_H0, -R168.H0_H0 ;  /* 0x200000ffff69d231 */ /* 0x000fe200003409a8 */
[----:B------:R-:W-:-:S02]  /*6c60*/  @!P4 PRMT R167, R104, 0x5410, RZ ;  /* 0x0000541068a7c816 */ /* 0x000fc400000000ff */
[----:B------:R-:W-:Y:S02]  /*6c70*/  ISETP.GE.U32.AND P4, PT, R20, R103, PT ;  /* 0x000000671400720c */ /* 0x000fe40003f86070 */
[----:B------:R-:W-:Y:S02]  /*6c80*/  SHF.R.U32.HI R103, RZ, 0x18, R6 ;  /* 0x00000018ff677819 */ /* 0x000fe40000011606 */
[----:B------:R-:W-:Y:S02]  /*6c90*/  LOP3.LUT R6, R6, 0xffff, RZ, 0xc0, !PT ;  /* 0x0000ffff06067812 */ /* 0x000fe400078ec0ff */
[----:B------:R-:W-:Y:S01]  /*6ca0*/  LOP3.LUT R107, R107, 0xff, RZ, 0xc0, !PT ;  /* 0x000000ff6b6b7812 */ /* 0x000fe200078ec0ff */
[----:B------:R-:W-:Y:S01]  /*6cb0*/  @!P3 HFMA2.BF16_V2 R106, -RZ.H0_H0, RZ.H0_H0, -R169.H0_H0 ;  /* 0x200000ffff6ab231 */ /* 0x000fe200003409a9 */
[----:B------:R-:W-:Y:S02]  /*6cc0*/  SHF.R.U32.HI R6, RZ, 0x8, R6 ;  /* 0x00000008ff067819 */ /* 0x000fe40000011606 */
[----:B------:R-:W-:-:S02]  /*6cd0*/  @!P6 PRMT R185, R102, 0x5410, RZ ;  /* 0x0000541066b9e816 */ /* 0x000fc400000000ff */
[C---:B------:R-:W-:Y:S01]  /*6ce0*/  ISETP.GE.U32.AND P6, PT, R20.reuse, R107, PT ;  /* 0x0000006b1400720c */ /* 0x040fe20003fc6070 */
[----:B------:R-:W-:Y:S01]  /*6cf0*/  @!P4 HFMA2.BF16_V2 R101, -RZ.H0_H0, RZ.H0_H0, -R171.H0_H0 ;  /* 0x200000ffff65c231 */ /* 0x000fe200003409ab */
[----:B------:R-:W-:Y:S02]  /*6d00*/  ISETP.GE.U32.AND P1, PT, R20, R103, PT ;  /* 0x000000671400720c */ /* 0x000fe40003f26070 */
[----:B------:R-:W-:Y:S02]  /*6d10*/  @!P3 PRMT R169, R106, 0x5410, RZ ;  /* 0x000054106aa9b816 */ /* 0x000fe400000000ff */
[----:B------:R-:W-:Y:S02]  /*6d20*/  @!P5 PRMT R168, R105, 0x5410, RZ ;  /* 0x0000541069a8d816 */ /* 0x000fe400000000ff */
[----:B------:R-:W-:Y:S01]  /*6d30*/  LOP3.LUT R103, R6, 0xffff, RZ, 0xc0, !PT ;  /* 0x0000ffff06677812 */ /* 0x000fe200078ec0ff */
[----:B------:R-:W1:Y:S01]  /*6d40*/  LDSM.16.MT88.4 R104, [R208+0x16000] ;  /* 0x01600000d068783b */ /* 0x000e620000004200 */
[----:B------:R-:W-:-:S02]  /*6d50*/  @!P4 PRMT R171, R101, 0x5410, RZ ;  /* 0x0000541065abc816 */ /* 0x000fc400000000ff */
[C---:B------:R-:W-:Y:S01]  /*6d60*/  ISETP.GE.U32.AND P3, PT, R20.reuse, R103, PT ;  /* 0x000000671400720c */ /* 0x040fe20003f66070 */
[----:B------:R-:W-:Y:S01]  /*6d70*/  @!P6 HFMA2.BF16_V2 R113, -RZ.H0_H0, RZ.H0_H0, -R175.H0_H0 ;  /* 0x200000ffff71e231 */ /* 0x000fe200003409af */
[C---:B------:R-:W-:Y:S01]  /*6d80*/  ISETP.GE.U32.AND P5, PT, R20.reuse, R5, PT ;  /* 0x000000051400720c */ /* 0x040fe20003fa6070 */
[----:B------:R-:W-:Y:S01]  /*6d90*/  @!P1 HFMA2.BF16_V2 R112, -RZ.H0_H0, RZ.H0_H0, -R174.H0_H0 ;  /* 0x200000ffff709231 */ /* 0x000fe200003409ae */
[----:B------:R-:W-:Y:S02]  /*6da0*/  ISETP.GE.U32.AND P4, PT, R20, R7, PT ;  /* 0x000000071400720c */ /* 0x000fe40003f86070 */
[----:B------:R-:W-:Y:S02]  /*6db0*/  @!P6 PRMT R175, R113, 0x5410, RZ ;  /* 0x0000541071afe816 */ /* 0x000fe400000000ff */
[----:B------:R-:W-:Y:S02]  /*6dc0*/  @!P1 PRMT R174, R112, 0x5410, RZ ;  /* 0x0000541070ae9816 */ /* 0x000fe400000000ff */
[----:B------:R-:W-:-:S02]  /*6dd0*/  SHF.R.U32.HI R119, RZ, 0x10, R124 ;  /* 0x00000010ff777819 */ /* 0x000fc4000001167c */
[----:B------:R-:W-:Y:S01]  /*6de0*/  LOP3.LUT R121, R124, 0xff, RZ, 0xc0, !PT ;  /* 0x000000ff7c797812 */ /* 0x000fe200078ec0ff */
[----:B------:R-:W-:Y:S01]  /*6df0*/  @!P3 HFMA2.BF16_V2 R100, -RZ.H0_H0, RZ.H0_H0, -R170.H0_H0 ;  /* 0x200000ffff64b231 */ /* 0x000fe200003409aa */
[----:B------:R-:W-:Y:S02]  /*6e00*/  LOP3.LUT R119, R119, 0xff, RZ, 0xc0, !PT ;  /* 0x000000ff77777812 */ /* 0x000fe400078ec0ff */
[----:B------:R-:W-:Y:S01]  /*6e10*/  SHF.R.U32.HI R125, RZ, 0x18, R124 ;  /* 0x00000018ff7d7819 */ /* 0x000fe2000001167c */
[----:B------:R-:W-:Y:S01]  /*6e20*/  @!P4 HFMA2.BF16_V2 R111, -RZ.H0_H0, RZ.H0_H0, -R173.H0_H0 ;  /* 0x200000ffff6fc231 */ /* 0x000fe200003409ad */
[----:B------:R-:W-:Y:S02]  /*6e30*/  @!P3 PRMT R170, R100, 0x5410, RZ ;  /* 0x0000541064aab816 */ /* 0x000fe400000000ff */
[----:B------:R-:W-:Y:S02]  /*6e40*/  ISETP.GE.U32.AND P3, PT, R20, R4, PT ;  /* 0x000000041400720c */ /* 0x000fe40003f66070 */
[----:B------:R-:W2:Y:S01]  /*6e50*/  LDSM.16.MT88.4 R4, [R208+0x16800] ;  /* 0x01680000d004783b */ /* 0x000ea20000004200 */
[----:B------:R-:W-:-:S02]  /*6e60*/  @!P4 PRMT R173, R111, 0x5410, RZ ;  /* 0x000054106fadc816 */ /* 0x000fc400000000ff */
[----:B------:R-:W-:-:S08]  /*6e70*/  ISETP.GE.U32.AND P2, PT, R20, R119, PT ;  /* 0x000000771400720c */ /* 0x000fd00003f46070 */
[----:B------:R-:W-:Y:S01]  /*6e80*/  @!P3 HFMA2.BF16_V2 R108, -RZ.H0_H0, RZ.H0_H0, -R32.H0_H0 ;  /* 0x200000ffff6cb231 */ /* 0x000fe20000340920 */
[----:B-1----:R-:W-:Y:S04]  /*6e90*/  HMMA.16816.F32.BF16 R100, R128, R104, RZ ;  /* 0x000000688064723c */ /* 0x002fe800000418ff */
[----:B------:R-:W-:-:S04]  /*6ea0*/  @!P3 PRMT R32, R108, 0x5410, RZ ;  /* 0x000054106c20b816 */ /* 0x000fc800000000ff */
[----:B------:R-:W-:Y:S11]  /*6eb0*/  HMMA.16816.F32.BF16 R104, R128, R106, RZ ;  /* 0x0000006a8068723c */ /* 0x000ff600000418ff */
[----:B------:R-:W-:Y:S05]  /*6ec0*/  @!UPT UIADD3 URZ, URZ, URZ, URZ ;  /* 0x0000003f3f3ff290 */ /* 0x000fea000fffe03f */
[C---:B--2---:R-:W-:Y:S07]  /*6ed0*/  HMMA.16816.F32.BF16 R100, R8.reuse, R4, R100 ;  /* 0x000000040864723c */ /* 0x044fee0000041864 */
[----:B------:R-:W-:Y:S01]  /*6ee0*/  LOP3.LUT R5, R252, 0xff, RZ, 0xc0, !PT ;  /* 0x000000fffc057812 */ /* 0x000fe200078ec0ff */
[----:B------:R-:W-:Y:S01]  /*6ef0*/  HMMA.16816.F32.BF16 R104, R8, R6, R104 ;  /* 0x000000060868723c */ /* 0x000fe20000041868 */
[----:B------:R-:W-:Y:S02]  /*6f00*/  SHF.R.U32.HI R4, RZ, 0x8, R120 ;  /* 0x00000008ff047819 */ /* 0x000fe40000011678 */
[----:B------:R-:W-:-:S02]  /*6f10*/  ISETP.GE.U32.AND P6, PT, R20, R5, PT ;  /* 0x000000051400720c */ /* 0x000fc40003fc6070 */
[----:B------:R-:W-:Y:S02]  /*6f20*/  LOP3.LUT R5, R114, 0xff, RZ, 0xc0, !PT ;  /* 0x000000ff72057812 */ /* 0x000fe400078ec0ff */
[----:B------:R-:W1:Y:S02]  /*6f30*/  LDSM.16.MT88.4 R112, [R206+0x16000] ;  /* 0x01600000ce70783b */ /* 0x000e640000004200 */
[----:B------:R-:W-:Y:S02]  /*6f40*/  ISETP.GE.U32.AND P1, PT, R20, R5, PT ;  /* 0x000000051400720c */ /* 0x000fe40003f26070 */
[----:B------:R-:W-:-:S04]  /*6f50*/  LOP3.LUT R5, R4, 0xffff, RZ, 0xc0, !PT ;  /* 0x0000ffff04057812 */ /* 0x000fc800078ec0ff */
[----:B------:R-:W-:Y:S02]  /*6f60*/  ISETP.GE.U32.AND P4, PT, R20, R5, PT ;  /* 0x000000051400720c */ /* 0x000fe40003f86070 */
[----:B------:R-:W2:Y:S05]  /*6f70*/  LDSM.16.MT88.4 R4, [R206+0x16800] ;  /* 0x01680000ce04783b */ /* 0x000eaa0000004200 */
[----:B------:R-:W-:-:S05]  /*6f80*/  @!P1 HFMA2.BF16_V2 R109, -RZ.H0_H0, RZ.H0_H0, -R33.H0_H0 ;  /* 0x200000ffff6d9231 */ /* 0x000fca0000340921 */
[----:B------:R-:W-:Y:S01]  /*6f90*/  @!P1 PRMT R33, R109, 0x5410, RZ ;  /* 0x000054106d219816 */ /* 0x000fe200000000ff */
[----:B------:R-:W-:Y:S01]  /*6fa0*/  @!P4 HFMA2.BF16_V2 R110, -RZ.H0_H0, RZ.H0_H0, -R172.H0_H0 ;  /* 0x200000ffff6ec231 */ /* 0x000fe200003409ac */
[----:B------:R-:W-:Y:S01]  /*6fb0*/  FADD.FTZ R241, R244, R241 ;  /* 0x000000f1f4f17221 */ /* 0x000fe20000010000 */
[----:B------:R-:W-:-:S03]  /*6fc0*/  ISETP.GE.U32.AND P1, PT, R20, R125, PT ;  /* 0x0000007d1400720c */ /* 0x000fc60003f26070 */
[----:B------:R-:W-:Y:S02]  /*6fd0*/  @!P4 PRMT R172, R110, 0x5410, RZ ;  /* 0x000054106eacc816 */ /* 0x000fe400000000ff */
[----:B------:R-:W-:Y:S01]  /*6fe0*/  ISETP.GE.U32.AND P4, PT, R20, R121, PT ;  /* 0x000000791400720c */ /* 0x000fe20003f86070 */
[C---:B-1----:R-:W-:Y:S08]  /*6ff0*/  HMMA.16816.F32.BF16 R108, R128.reuse, R112, RZ ;  /* 0x00000070806c723c */ /* 0x042ff000000418ff */
[----:B------:R-:W-:Y:S11]  /*7000*/  HMMA.16816.F32.BF16 R112, R128, R114, RZ ;  /* 0x000000728070723c */ /* 0x000ff600000418ff */
[----:B------:R-:W-:Y:S05]  /*7010*/  @!UPT UIADD3 URZ, URZ, URZ, URZ ;  /* 0x0000003f3f3ff290 */ /* 0x000fea000fffe03f */
[C---:B--2---:R-:W-:Y:S07]  /*7020*/  HMMA.16816.F32.BF16 R108, R8.reuse, R4, R108 ;  /* 0x00000004086c723c */ /* 0x044fee000004186c */
[----:B------:R-:W-:Y:S01]  /*7030*/  SHF.R.U32.HI R5, RZ, 0x8, R246 ;  /* 0x00000008ff057819 */ /* 0x000fe200000116f6 */
[----:B------:R-:W-:Y:S01]  /*7040*/  IMAD R4, R17, -0x2daee0ad, RZ ;  /* 0xd2511f5311047824 */ /* 0x000fe200078e02ff */
[----:B------:R-:W-:Y:S01]  /*7050*/  HMMA.16816.F32.BF16 R112, R8, R6, R112 ;  /* 0x000000060870723c */ /* 0x000fe20000041870 */
[----:B------:R-:W-:Y:S01]  /*7060*/  IMAD.WIDE.U32 R16, R16, -0x2daee0ad, RZ ;  /* 0xd2511f5310107825 */ /* 0x000fe200078e00ff */
[----:B------:R-:W-:-:S04]  /*7070*/  LOP3.LUT R5, R5, 0xffff, RZ, 0xc0, !PT ;  /* 0x0000ffff05057812 */ /* 0x000fc800078ec0ff */
[----:B------:R-:W-:Y:S02]  /*7080*/  ISETP.GE.U32.AND P3, PT, R20, R5, PT ;  /* 0x000000051400720c */ /* 0x000fe40003f66070 */
[----:B------:R-:W-:Y:S02]  /*7090*/  LOP3.LUT R4, R17, UR5, R4, 0x96, !PT ;  /* 0x0000000511047c12 */ /* 0x000fe4000f8e9604 */
[----:B------:R-:W-:-:S09]  /*70a0*/  LOP3.LUT R5, R118, 0xffff, RZ, 0xc0, !PT ;  /* 0x0000ffff76057812 */ /* 0x000fd200078ec0ff */
[----:B------:R-:W-:-:S05]  /*70b0*/  @!P3 HFMA2.BF16_V2 R116, -RZ.H0_H0, RZ.H0_H0, -R34.H0_H0 ;  /* 0x200000ffff74b231 */ /* 0x000fca0000340922 */
[----:B------:R-:W-:Y:S01]  /*70c0*/  @!P3 PRMT R34, R116, 0x5410, RZ ;  /* 0x000054107422b816 */ /* 0x000fe200000000ff */
[----:B------:R-:W-:Y:S01]  /*70d0*/  IMAD.WIDE.U32 R116, R4, -0x326172a9, RZ ;  /* 0xcd9e8d5704747825 */ /* 0x000fe200078e00ff */
[----:B------:R-:W-:Y:S02]  /*70e0*/  ISETP.GE.U32.AND P3, PT, R20, R5, PT ;  /* 0x000000051400720c */ /* 0x000fe40003f66070 */
[----:B------:R-:W-:Y:S02]  /*70f0*/  LOP3.LUT R5, R29, UR6, R122, 0x96, !PT ;  /* 0x000000061d057c12 */ /* 0x000fe4000f8e967a */
[----:B------:R-:W-:Y:S02]  /*7100*/  LOP3.LUT R7, R117, UR14, R28, 0x96, !PT ;  /* 0x0000000e75077c12 */ /* 0x000fe4000f8e961c */
[----:B------:R-:W-:Y:S01]  /*7110*/  LOP3.LUT R121, R116, 0xffff, RZ, 0xc0, !PT ;  /* 0x0000ffff74797812 */ /* 0x000fe200078ec0ff */
[----:B------:R-:W-:Y:S01]  /*7120*/  FADD.FTZ R236, R236, R241 ;  /* 0x000000f1ecec7221 */ /* 0x000fe20000010000 */
[----:B------:R-:W-:Y:S01]  /*7130*/  LOP3.LUT R6, R116, 0xff, RZ, 0xc0, !PT ;  /* 0x000000ff74067812 */ /* 0x000fe200078ec0ff */
[----:B------:R-:W-:Y:S01]  /*7140*/  FFMA.FTZ R245, R245, c[0x0][0x23c], -R238 ;  /* 0x00008f00f5f57a23 */ /* 0x000fe200000108ee */
[--C-:B------:R-:W-:Y:S01]  /*7150*/  SHF.R.U32.HI R4, RZ, 0x10, R116.reuse ;  /* 0x00000010ff047819 */ /* 0x100fe20000011674 */
[----:B------:R-:W-:Y:S01]  /*7160*/  ULDC UR4, c[0x0][0x228] ;  /* 0x00008a0000047ab9 */ /* 0x000fe20000000800 */
[----:B------:R-:W-:Y:S01]  /*7170*/  SHF.R.U32.HI R119, RZ, 0x18, R116 ;  /* 0x00000018ff777819 */ /* 0x000fe20000011674 */
[----:B------:R-:W-:Y:S01]  /*7180*/  IMAD.WIDE.U32 R116, R5, -0x2daee0ad, RZ ;  /* 0xd2511f5305747825 */ /* 0x000fe200078e00ff */
[----:B------:R-:W-:Y:S01]  /*7190*/  SHF.R.U32.HI R121, RZ, 0x8, R121 ;  /* 0x00000008ff797819 */ /* 0x000fe20000011679 */
[----:B------:R-:W-:Y:S01]  /*71a0*/  @!P6 HFMA2.BF16_V2 R24, -RZ.H0_H0, RZ.H0_H0, -R165.H0_H0 ;  /* 0x200000ffff18e231 */ /* 0x000fe200003409a5 */
[----:B------:R1:W5:Y:S01]  /*71b0*/  LDL.LU.64 R28, [R1+0x78] ;  /* 0x00007800011c7983 */ /* 0x0003620000300a00 */
[----:B------:R-:W-:Y:S01]  /*71c0*/  LOP3.LUT R4, R4, 0xff, RZ, 0xc0, !PT ;  /* 0x000000ff04047812 */ /* 0x000fe200078ec0ff */
[----:B------:R-:W-:Y:S01]  /*71d0*/  FADD.FTZ R127, R127, R236 ;  /* 0x000000ec7f7f7221 */ /* 0x000fe20000010000 */
[----:B------:R-:W-:Y:S01]  /*71e0*/  LOP3.LUT R5, R117, UR13, R16, 0x96, !PT ;  /* 0x0000000d75057c12 */ /* 0x000fe2000f8e9610 */
[----:B------:R-:W-:Y:S01]  /*71f0*/  FFMA.FTZ R236, R23, c[0x0][0x23c], -R234 ;  /* 0x00008f0017ec7a23 */ /* 0x000fe200000108ea */
[--C-:B------:R-:W-:Y:S01]  /*7200*/  SHF.R.U32.HI R16, RZ, 0x10, R116.reuse ;  /* 0x00000010ff107819 */ /* 0x100fe20000011674 */
[----:B------:R-:W-:Y:S01]  /*7210*/  USHF.L.U32 UR4, UR4, 0x3, URZ ;  /* 0x0000000304047899 */ /* 0x000fe2000800063f */
[----:B------:R-:W-:Y:S01]  /*7220*/  SHF.R.U32.HI R17, RZ, 0x18, R116 ;  /* 0x00000018ff117819 */ /* 0x000fe20000011674 */
[----:B------:R-:W-:Y:S01]  /*7230*/  @!P5 HFMA2.BF16_V2 R23, -RZ.H0_H0, RZ.H0_H0, -R164.H0_H0 ;  /* 0x200000ffff17d231 */ /* 0x000fe200003409a4 */
[----:B------:R-:W-:Y:S01]  /*7240*/  LOP3.LUT R16, R16, 0xff, RZ, 0xc0, !PT ;  /* 0x000000ff10107812 */ /* 0x000fe200078ec0ff */
[----:B------:R-:W-:Y:S01]  /*7250*/  MUFU.EX2 R236, R236 ;  /* 0x000000ec00ec7308 */ /* 0x000fe20000000800 */
[----:B------:R-:W-:Y:S01]  /*7260*/  PRMT R118, R6, 0x5410, R121 ;  /* 0x0000541006767816 */ /* 0x000fe20000000079 */
[----:B------:R-:W-:Y:S01]  /*7270*/  UIMAD.WIDE UR20, UR4, 0x2, URZ ;  /* 0x00000002041478a5 */ /* 0x000fe2000f8e023f */
[----:B------:R-:W-:-:S02]  /*7280*/  SHF.R.U32.HI R6, RZ, 0x10, R7 ;  /* 0x00000010ff067819 */ /* 0x000fc40000011607 */
[----:B------:R-:W-:Y:S01]  /*7290*/  PRMT R124, R4, 0x5410, R119 ;  /* 0x00005410047c7816 */ /* 0x000fe20000000077 */
[----:B------:R-:W-:Y:S01]  /*72a0*/  IMAD.MOV.U32 R241, RZ, RZ, R118 ;  /* 0x000000fffff17224 */ /* 0x000fe200078e0076 */
[----:B------:R-:W-:Y:S02]  /*72b0*/  PRMT R16, R16, 0x5410, R17 ;  /* 0x0000541010107816 */ /* 0x000fe40000000011 */
[C---:B------:R-:W-:Y:S02]  /*72c0*/  LOP3.LUT R17, R7.reuse, 0xffff, RZ, 0xc0, !PT ;  /* 0x0000ffff07117812 */ /* 0x040fe400078ec0ff */
[----:B------:R-:W-:Y:S02]  /*72d0*/  LOP3.LUT R4, R7, 0xff, RZ, 0xc0, !PT ;  /* 0x000000ff07047812 */ /* 0x000fe400078ec0ff */
[----:B------:R-:W-:Y:S02]  /*72e0*/  SHF.R.U32.HI R7, RZ, 0x18, R7 ;  /* 0x00000018ff077819 */ /* 0x000fe40000011607 */
[----:B------:R-:W-:-:S02]  /*72f0*/  LOP3.LUT R6, R6, 0xff, RZ, 0xc0, !PT ;  /* 0x000000ff06067812 */ /* 0x000fc400078ec0ff */
[----:B------:R-:W-:Y:S02]  /*7300*/  SHF.R.U32.HI R17, RZ, 0x8, R17 ;  /* 0x00000008ff117819 */ /* 0x000fe40000011611 */
[----:B------:R-:W-:Y:S02]  /*7310*/  PRMT R120, R6, 0x5410, R7 ;  /* 0x0000541006787816 */ /* 0x000fe40000000007 */
[----:B------:R-:W-:Y:S02]  /*7320*/  SHF.R.U32.HI R252, RZ, 0x10, R5 ;  /* 0x00000010fffc7819 */ /* 0x000fe40000011605 */
[----:B------:R-:W-:Y:S01]  /*7330*/  PRMT R125, R4, 0x5410, R17 ;  /* 0x00005410047d7816 */ /* 0x000fe20000000011 */
[----:B------:R-:W-:Y:S01]  /*7340*/  IMAD.MOV.U32 R244, RZ, RZ, R120 ;  /* 0x000000fffff47224 */ /* 0x000fe200078e0078 */
[C---:B------:R-:W-:Y:S01]  /*7350*/  LOP3.LUT R4, R5.reuse, 0xffff, RZ, 0xc0, !PT ;  /* 0x0000ffff05047812 */ /* 0x040fe200078ec0ff */
[----:B------:R-:W2:Y:S01]  /*7360*/  LDSM.16.MT88.4 R120, [R205+0x16000] ;  /* 0x01600000cd78783b */ /* 0x000ea20000004200 */
[----:B------:R-:W-:-:S02]  /*7370*/  LOP3.LUT R17, R5, 0xff, RZ, 0xc0, !PT ;  /* 0x000000ff05117812 */ /* 0x000fc400078ec0ff */
[----:B------:R-:W-:Y:S02]  /*7380*/  SHF.R.U32.HI R5, RZ, 0x18, R5 ;  /* 0x00000018ff057819 */ /* 0x000fe40000011605 */
[----:B------:R-:W-:Y:S02]  /*7390*/  LOP3.LUT R252, R252, 0xff, RZ, 0xc0, !PT ;  /* 0x000000fffcfc7812 */ /* 0x000fe400078ec0ff */
[----:B------:R-:W-:Y:S02]  /*73a0*/  SHF.R.U32.HI R4, RZ, 0x8, R4 ;  /* 0x00000008ff047819 */ /* 0x000fe40000011604 */
[----:B------:R-:W-:Y:S01]  /*73b0*/  PRMT R252, R252, 0x5410, R5 ;  /* 0x00005410fcfc7816 */ /* 0x000fe20000000005 */
[----:B------:R-:W-:Y:S01]  /*73c0*/  FADD.FTZ R5, R242, R239 ;  /* 0x000000eff2057221 */ /* 0x000fe20000010000 */
[----:B------:R-:W-:Y:S01]  /*73d0*/  PRMT R17, R17, 0x5410, R4 ;  /* 0x0000541011117816 */ /* 0x000fe20000000004 */
[----:B------:R-:W-:Y:S01]  /*73e0*/  FFMA.FTZ R239, R243, c[0x0][0x23c], -R238 ;  /* 0x00008f00f3ef7a23 */ /* 0x000fe200000108ee */
[----:B------:R-:W-:Y:S01]  /*73f0*/  LOP3.LUT R117, R116, 0xffff, RZ, 0xc0, !PT ;  /* 0x0000ffff74757812 */ /* 0x000fe200078ec0ff */
[----:B------:R-:W-:Y:S01]  /*7400*/  FADD.FTZ R240, R240, R5 ;  /* 0x00000005f0f07221 */ /* 0x000fe20000010000 */
[----:B------:R-:W-:Y:S01]  /*7410*/  LOP3.LUT R246, R116, 0xff, RZ, 0xc0, !PT ;  /* 0x000000ff74f67812 */ /* 0x000fe200078ec0ff */
[----:B------:R-:W3:Y:S01]  /*7420*/  LDSM.16.MT88.4 R4, [R205+0x16800] ;  /* 0x01680000cd04783b */ /* 0x000ee20000004200 */
[----:B------:R-:W-:Y:S01]  /*7430*/  SHF.R.U32.HI R117, RZ, 0x8, R117 ;  /* 0x00000008ff757819 */ /* 0x000fe20000011675 */
[----:B------:R-:W-:Y:S01]  /*7440*/  FFMA.FTZ R242, R21, c[0x0][0x23c], -R234 ;  /* 0x00008f0015f27a23 */ /* 0x000fe200000108ea */
[----:B------:R-:W-:Y:S01]  /*7450*/  MUFU.EX2 R239, R239 ;  /* 0x000000ef00ef7308 */ /* 0x000fe20000000800 */
[----:B------:R-:W-:Y:S01]  /*7460*/  FADD.FTZ R240, R233, R240 ;  /* 0x000000f0e9f07221 */ /* 0x000fe20000010000 */
[----:B------:R-:W-:Y:S01]  /*7470*/  PRMT R246, R246, 0x5410, R117 ;  /* 0x00005410f6f67816 */ /* 0x000fe20000000075 */
[----:B------:R-:W-:Y:S01]  /*7480*/  IMAD.MOV.U32 R243, RZ, RZ, R125 ;  /* 0x000000fffff37224 */ /* 0x000fe200078e007d */
[--C-:B------:R-:W-:Y:S01]  /*7490*/  HSET2.LE.AND R17, R17, R235.reuse, PT ;  /* 0x000000eb11117233 */ /* 0x100fe20003803000 */
[----:B------:R-:W-:Y:S01]  /*74a0*/  FADD.FTZ R238, R126, R127 ;  /* 0x0000007f7eee7221 */ /* 0x000fe20000010000 */
[----:B------:R-:W-:Y:S01]  /*74b0*/  HSET2.LE.AND R252, R252, R235, PT ;  /* 0x000000ebfcfc7233 */ /* 0x000fe20003803000 */
[----:B------:R-:W-:Y:S01]  /*74c0*/  @!P6 PRMT R165, R24, 0x5410, RZ ;  /* 0x0000541018a5e816 */ /* 0x000fe200000000ff */
[----:B------:R4:W1:Y:S01]  /*74d0*/  MUFU.EX2 R234, R245 ;  /* 0x000000f500ea7308 */ /* 0x0008620000000800 */
[----:B------:R-:W-:Y:S01]  /*74e0*/  FADD.FTZ R177, R177, R238 ;  /* 0x000000eeb1b17221 */ /* 0x000fe20000010000 */
[----:B------:R-:W-:-:S03]  /*74f0*/  @!P5 PRMT R164, R23, 0x5410, RZ ;  /* 0x0000541017a4d816 */ /* 0x000fc600000000ff */
[----:B------:R-:W-:-:S03]  /*7500*/  FADD.FTZ R176, R176, R177 ;  /* 0x000000b1b0b07221 */ /* 0x000fc60000010000 */
[----:B------:R1:W1:Y:S01]  /*7510*/  MUFU.EX2 R233, R242 ;  /* 0x000000f200e97308 */ /* 0x0002620000000800 */
[----:B------:R-:W-:Y:S01]  /*7520*/  FADD.FTZ R179, R179, R176 ;  /* 0x000000b0b3b37221 */ /* 0x000fe20000010000 */
[C---:B--2---:R-:W-:Y:S03]  /*7530*/  HMMA.16816.F32.BF16 R116, R128.reuse, R120, RZ ;  /* 0x000000788074723c */ /* 0x044fe600000418ff */
[----:B------:R-:W-:Y:S02]  /*7540*/  FADD.FTZ R226, R226, R179 ;  /* 0x000000b3e2e27221 */ /* 0x000fe40000010000 */
[----:B----4-:R-:W-:Y:S02]  /*7550*/  IMAD.MOV.U32 R245, RZ, RZ, R124 ;  /* 0x000000fffff57224 */ /* 0x010fe400078e007c */
[----:B------:R-:W-:Y:S01]  /*7560*/  FADD.FTZ R225, R225, R226 ;  /* 0x000000e2e1e17221 */ /* 0x000fe20000010000 */
[----:B------:R-:W-:Y:S03]  /*7570*/  HMMA.16816.F32.BF16 R120, R128, R122, RZ ;  /* 0x0000007a8078723c */ /* 0x000fe600000418ff */
[----:B------:R-:W-:Y:S01]  /*7580*/  FADD.FTZ R224, R224, R225 ;  /* 0x000000e1e0e07221 */ /* 0x000fe20000010000 */
[----:B-1----:R-:W-:-:S03]  /*7590*/  F2FP.BF16.PACK_AB R242, R239, R234 ;  /* 0x000000eaeff2723e */ /* 0x002fc600000010ff */
[----:B------:R-:W-:Y:S02]  /*75a0*/  FADD.FTZ R223, R223, R224 ;  /* 0x000000e0dfdf7221 */ /* 0x000fe40000010000 */
[----:B------:R-:W-:Y:S02]  /*75b0*/  @!P2 HFMA2.BF16_V2 R20, -RZ.H0_H0, RZ.H0_H0, -R242.H0_H0 ;  /* 0x200000ffff14a231 */ /* 0x000fe400003409f2 */
[----:B------:R-:W-:-:S04]  /*75c0*/  FADD.FTZ R222, R222, R223 ;  /* 0x000000dfdede7221 */ /* 0x000fc80000010000 */
[----:B------:R-:W-:Y:S01]  /*75d0*/  FADD.FTZ R221, R221, R222 ;  /* 0x000000dedddd7221 */ /* 0x000fe20000010000 */
[----:B---3--:R-:W-:Y:S03]  /*75e0*/  HMMA.16816.F32.BF16 R116, R8, R4, R116 ;  /* 0x000000040874723c */ /* 0x008fe60000041874 */
[----:B------:R-:W-:-:S05]  /*75f0*/  FADD.FTZ R234, R234, R221 ;  /* 0x000000ddeaea7221 */ /* 0x000fca0000010000 */
[----:B------:R-:W-:Y:S01]  /*7600*/  HMMA.16816.F32.BF16 R120, R8, R6, R120 ;  /* 0x000000060878723c */ /* 0x000fe20000041878 */
[----:B------:R-:W1:Y:S07]  /*7610*/  LDSM.16.MT88.4 R4, [R204+0x16000] ;  /* 0x01600000cc04783b */ /* 0x000e6e0000004200 */
[C---:B-1----:R-:W-:Y:S07]  /*7620*/  HMMA.16816.F32.BF16 R124, R128.reuse, R4, RZ ;  /* 0x00000004807c723c */ /* 0x042fee00000418ff */
[----:B------:R-:W-:Y:S01]  /*7630*/  IMAD.MOV.U32 R5, RZ, RZ, R241 ;  /* 0x000000ffff057224 */ /* 0x000fe200078e00f1 */
[--C-:B------:R-:W-:Y:S01]  /*7640*/  HSET2.LE.AND R4, R245, R235.reuse, PT ;  /* 0x000000ebf5047233 */ /* 0x100fe20003803000 */
[----:B------:R-:W-:Y:S01]  /*7650*/  FADD.FTZ R241, R237, R240 ;  /* 0x000000f0edf17221 */ /* 0x000fe20000010000 */
[--C-:B------:R-:W-:Y:S01]  /*7660*/  HSET2.LE.AND R240, R244, R235.reuse, PT ;  /* 0x000000ebf4f07233 */ /* 0x100fe20003803000 */
[----:B------:R-:W-:Y:S01]  /*7670*/  HMMA.16816.F32.BF16 R128, R128, R6, RZ ;  /* 0x000000068080723c */ /* 0x000fe200000418ff */
[--C-:B------:R-:W-:Y:S01]  /*7680*/  HSET2.LE.AND R237, R243, R235.reuse, PT ;  /* 0x000000ebf3ed7233 */ /* 0x100fe20003803000 */
[----:B------:R-:W-:Y:S01]  /*7690*/  LOP3.LUT R15, R4, R15, RZ, 0xc0, !PT ;  /* 0x0000000f040f7212 */ /* 0x000fe200078ec0ff */
[--C-:B------:R-:W-:Y:S01]  /*76a0*/  HSET2.LE.AND R5, R5, R235.reuse, PT ;  /* 0x000000eb05057233 */ /* 0x100fe20003803000 */
[----:B------:R-:W-:Y:S01]  /*76b0*/  LOP3.LUT R13, R240, R13, RZ, 0xc0, !PT ;  /* 0x0000000df00d7212 */ /* 0x000fe200078ec0ff */
[----:B------:R-:W-:Y:S01]  /*76c0*/  FADD.FTZ R180, R180, R241 ;  /* 0x000000f1b4b47221 */ /* 0x000fe20000010000 */
[----:B------:R-:W-:Y:S01]  /*76d0*/  F2FP.BF16.PACK_AB R240, R233, R236 ;  /* 0x000000ece9f0723e */ /* 0x000fe200000010ff */
[--C-:B------:R-:W-:Y:S01]  /*76e0*/  HSET2.LE.AND R6, R246, R235.reuse, PT ;  /* 0x000000ebf6067233 */ /* 0x100fe20003803000 */
[----:B------:R-:W-:Y:S01]  /*76f0*/  LOP3.LUT R12, R237, R12, RZ, 0xc0, !PT ;  /* 0x0000000ced0c7212 */ /* 0x000fe200078ec0ff */
[----:B------:R-:W-:Y:S01]  /*7700*/  HSET2.LE.AND R7, R16, R235, PT ;  /* 0x000000eb10077233 */ /* 0x000fe20003803000 */
[----:B------:R-:W-:Y:S01]  /*7710*/  PRMT R235, R240, 0x7632, R235 ;  /* 0x00007632f0eb7816 */ /* 0x000fe200000000eb */
[----:B------:R-:W-:Y:S01]  /*7720*/  FADD.FTZ R181, R181, R180 ;  /* 0x000000b4b5b57221 */ /* 0x000fe20000010000 */
[----:B------:R-:W-:Y:S01]  /*7730*/  PRMT R237, R242, 0x7632, R237 ;  /* 0x00007632f2ed7816 */ /* 0x000fe200000000ed */
[----:B------:R-:W-:Y:S01]  /*7740*/  @!P4 HFMA2.BF16_V2 R22, -RZ.H0_H0, RZ.H0_H0, -R240.H0_H0 ;  /* 0x200000ffff16c231 */ /* 0x000fe200003409f0 */
[----:B------:R-:W-:Y:S01]  /*7750*/  LOP3.LUT R4, R17, R18, RZ, 0xc0, !PT ;  /* 0x0000001211047212 */ /* 0x000fe200078ec0ff */
[----:B------:R-:W-:Y:S01]  /*7760*/  FADD.FTZ R181, R178, R181 ;  /* 0x000000b5b2b57221 */ /* 0x000fe20000010000 */
[----:B------:R-:W-:Y:S01]  /*7770*/  PRMT R17, R240, 0x5410, R235 ;  /* 0x00005410f0117816 */ /* 0x000fe200000000eb */
[----:B------:R-:W-:Y:S01]  /*7780*/  @!P1 HFMA2.BF16_V2 R3, -RZ.H0_H0, RZ.H0_H0, -R237.H0_H0 ;  /* 0x200000ffff039231 */ /* 0x000fe200003409ed */
[----:B------:R-:W-:Y:S01]  /*7790*/  PRMT R16, R242, 0x5410, R237 ;  /* 0x00005410f2107816 */ /* 0x000fe200000000ed */
[----:B------:R-:W-:Y:S01]  /*77a0*/  FADD.FTZ R232, R232, R181 ;  /* 0x000000b5e8e87221 */ /* 0x000fe20000010000 */
[----:B------:R-:W-:Y:S01]  /*77b0*/  LOP3.LUT R14, R5, R14, RZ, 0xc0, !PT ;  /* 0x0000000e050e7212 */ /* 0x000fe200078ec0ff */
[----:B------:R-:W-:Y:S01]  /*77c0*/  @!P3 HFMA2.BF16_V2 R21, -RZ.H0_H0, RZ.H0_H0, -R235.H0_H0 ;  /* 0x200000ffff15b231 */ /* 0x000fe200003409eb */
[----:B------:R-:W-:Y:S01]  /*77d0*/  LOP3.LUT R5, R252, R19, RZ, 0xc0, !PT ;  /* 0x00000013fc057212 */ /* 0x000fe200078ec0ff */
[----:B------:R-:W-:Y:S01]  /*77e0*/  FADD.FTZ R231, R231, R232 ;  /* 0x000000e8e7e77221 */ /* 0x000fe20000010000 */
[----:B------:R-:W-:-:S02]  /*77f0*/  LOP3.LUT R6, R6, R17, RZ, 0xc0, !PT ;  /* 0x0000001106067212 */ /* 0x000fc400078ec0ff */
[----:B------:R-:W-:Y:S01]  /*7800*/  LOP3.LUT R7, R7, R16, RZ, 0xc0, !PT ;  /* 0x0000001007077212 */ /* 0x000fe200078ec0ff */
[----:B------:R-:W-:Y:S01]  /*7810*/  FADD.FTZ R230, R230, R231 ;  /* 0x000000e7e6e67221 */ /* 0x000fe20000010000 */
[----:B------:R-:W1:Y:S01]  /*7820*/  LDSM.16.MT88.4 R16, [R204+0x16800] ;  /* 0x01680000cc10783b */ /* 0x000e620000004200 */
[----:B------:R-:W-:Y:S02]  /*7830*/  @!P1 PRMT R237, R3, 0x5410, RZ ;  /* 0x0000541003ed9816 */ /* 0x000fe400000000ff */
[----:B------:R-:W-:Y:S01]  /*7840*/  FADD.FTZ R229, R229, R230 ;  /* 0x000000e6e5e57221 */ /* 0x000fe20000010000 */
[----:B------:R-:W-:Y:S02]  /*7850*/  @!P4 PRMT R240, R22, 0x5410, RZ ;  /* 0x0000541016f0c816 */ /* 0x000fe400000000ff */
[----:B------:R-:W-:Y:S01]  /*7860*/  @!P3 PRMT R235, R21, 0x5410, RZ ;  /* 0x0000541015ebb816 */ /* 0x000fe200000000ff */
[----:B------:R-:W-:Y:S01]  /*7870*/  FADD.FTZ R228, R228, R229 ;  /* 0x000000e5e4e47221 */ /* 0x000fe20000010000 */
[----:B------:R-:W-:-:S03]  /*7880*/  @!P2 PRMT R242, R20, 0x5410, RZ ;  /* 0x0000541014f2a816 */ /* 0x000fc600000000ff */
[----:B------:R-:W-:-:S04]  /*7890*/  FADD.FTZ R227, R227, R228 ;  /* 0x000000e4e3e37221 */ /* 0x000fc80000010000 */
[----:B------:R-:W-:-:S04]  /*78a0*/  FADD.FTZ R236, R236, R227 ;  /* 0x000000e3ecec7221 */ /* 0x000fc80000010000 */
[----:B------:R-:W-:-:S05]  /*78b0*/  FADD.FTZ R3, R233, R236 ;  /* 0x000000ece9037221 */ /* 0x000fca0000010000 */
[----:B------:R-:W-:Y:S01]  /*78c0*/  STL [R1+0x70], R3 ;  /* 0x0000700301007387 */ /* 0x000fe20000100800 */
[C---:B-1----:R-:W-:Y:S08]  /*78d0*/  HMMA.16816.F32.BF16 R124, R8.reuse, R16, R124 ;  /* 0x00000010087c723c */ /* 0x042ff0000004187c */
[----:B------:R-:W-:Y:S01]  /*78e0*/  HMMA.16816.F32.BF16 R128, R8, R18, R128 ;  /* 0x000000120880723c */ /* 0x000fe20000041880 */
[----:B------:R-:W1:Y:S04]  /*78f0*/  LDSM.16.MT88.4 R8, [R208+0x11000] ;  /* 0x01100000d008783b */ /* 0x000e680000004200 */
[----:B------:R-:W2:Y:S03]  /*7900*/  LDSM.16.MT88.4 R16, [R206+0x11000] ;  /* 0x01100000ce10783b */ /* 0x000ea60000004200 */
[C---:B-1----:R-:W-:Y:S08]  /*7910*/  HMMA.16816.F32.BF16 R132, R12.reuse, R8, R132 ;  /* 0x000000080c84723c */ /* 0x042ff00000041884 */
[C---:B------:R-:W-:Y:S01]  /*7920*/  HMMA.16816.F32.BF16 R136, R12.reuse, R10, R136 ;  /* 0x0000000a0c88723c */ /* 0x040fe20000041888 */
[----:B------:R-:W1:Y:S07]  /*7930*/  LDSM.16.MT88.4 R8, [R205+0x11000] ;  /* 0x01100000cd08783b */ /* 0x000e6e0000004200 */
[C---:B--2---:R-:W-:Y:S08]  /*7940*/  HMMA.16816.F32.BF16 R140, R12.reuse, R16, R140 ;  /* 0x000000100c8c723c */ /* 0x044ff0000004188c */
[C---:B------:R-:W-:Y:S01]  /*7950*/  HMMA.16816.F32.BF16 R144, R12.reuse, R18, R144 ;  /* 0x000000120c90723c */ /* 0x040fe20000041890 */
[----:B------:R-:W2:Y:S07]  /*7960*/  LDSM.16.MT88.4 R16, [R204+0x11000] ;  /* 0x01100000cc10783b */ /* 0x000eae0000004200 */
        /* <DEDUP_REMOVED lines=40> */
[----:B------:R-:W-:Y:S01]  /*7bf0*/  HMMA.16816.F32.BF16 R128, R12, R18, R128 ;  /* 0x000000120c80723c */ /* 0x000fe20000041880 */
[----:B------:R-:W2:Y:S04]  /*7c00*/  LDSM.16.MT88.4 R12, [R205+0x11800] ;  /* 0x01180000cd0c783b */ /* 0x000ea80000004200 */
[----:B------:R-:W3:Y:S03]  /*7c10*/  LDSM.16.MT88.4 R16, [R206+0x11800] ;  /* 0x01180000ce10783b */ /* 0x000ee60000004200 */
        /* <DEDUP_REMOVED lines=41> */
[C---:B---3--:R-:W-:Y:S08]  /*7eb0*/  HMMA.16816.F32.BF16 R108, R4.reuse, R16, R108 ;  /* 0x00000010046c723c */ /* 0x048ff0000004186c */
[C---:B------:R-:W-:Y:S08]  /*7ec0*/  HMMA.16816.F32.BF16 R112, R4.reuse, R18, R112 ;  /* 0x000000120470723c */ /* 0x040ff00000041870 */
[C---:B-1----:R-:W-:Y:S07]  /*7ed0*/  HMMA.16816.F32.BF16 R124, R4.reuse, R8, R124 ;  /* 0x00000008047c723c */ /* 0x042fee000004187c */
[C---:B------:R-:W-:Y:S01]  /*7ee0*/  LEA R8, P1, R31.reuse, c[0x0][0x1f8], 0x1 ;  /* 0x00007e001f087a11 */ /* 0x040fe200078208ff */
[----:B------:R-:W-:Y:S03]  /*7ef0*/  HMMA.16816.F32.BF16 R128, R4, R10, R128 ;  /* 0x0000000a0480723c */ /* 0x000fe60000041880 */
[----:B------:R-:W-:-:S02]  /*7f00*/  LEA.HI.X R9, R31, c[0x0][0x1fc], R30, 0x1, P1 ;  /* 0x00007f001f097a11 */ /* 0x000fc400008f0c1e */
[----:B------:R-:W-:Y:S02]  /*7f10*/  IADD3 R12, P1, R8, UR20, RZ ;  /* 0x00000014080c7c10 */ /* 0x000fe4000ff3e0ff */
[----:B------:R-:W-:Y:S01]  /*7f20*/  FADD.FTZ R4, R239, R234 ;  /* 0x000000eaef047221 */ /* 0x000fe20000010000 */
[----:B------:R1:W-:Y:S01]  /*7f30*/  STG.E.U16 [R8.64], R171 ;  /* 0x000000ab08007986 */ /* 0x0003e2000c101510 */
[----:B------:R-:W-:-:S03]  /*7f40*/  IADD3.X R13, R9, UR21, RZ, P1, !PT ;  /* 0x00000015090d7c10 */ /* 0x000fc60008ffe4ff */
[----:B------:R1:W-:Y:S04]  /*7f50*/  STG.E.U16 [R8.64+0x2], R170 ;  /* 0x000002aa08007986 */ /* 0x0003e8000c101510 */
[----:B------:R1:W-:Y:S04]  /*7f60*/  STG.E.U16 [R12.64], R175 ;  /* 0x000000af0c007986 */ /* 0x0003e8000c101510 */
[----:B------:R1:W-:Y:S04]  /*7f70*/  STG.E.U16 [R12.64+0x2], R174 ;  /* 0x000002ae0c007986 */ /* 0x0003e8000c101510 */
        /* <DEDUP_REMOVED lines=28> */
[----:B------:R1:W-:Y:S01]  /*8140*/  STL [R1+0x30], R4 ;  /* 0x0000300401007387 */ /* 0x0003e20000100800 */
[----:B------:R-:W-:Y:S05]  /*8150*/  @!P0 BRA `(.L_x_776) ;  /* 0x0000615000008947 */ /* 0x000fea0003800000 */
[----:B------:R-:W2:Y:S01]  /*8160*/  LDL.64 R244, [R1+0x18] ;  /* 0x0000180001f47983 */ /* 0x000ea20000100a00 */
[----:B------:R-:W-:Y:S01]  /*8170*/  USHF.R.S32.HI UR22, URZ, 0x1f, UR23 ;  /* 0x0000001f3f167899 */ /* 0x000fe20008011417 */
[----:B-1----:R-:W-:Y:S01]  /*8180*/  IMAD.U32 R4, RZ, RZ, UR23 ;  /* 0x00000017ff047e24 */ /* 0x002fe2000f8e00ff */
[----:B------:R-:W-:Y:S01]  /*8190*/  ULDC.64 UR4, c[0x0][0x1b0] ;  /* 0x00006c0000047ab9 */ /* 0x000fe20000000a00 */
[----:B------:R-:W-:Y:S01]  /*81a0*/  IMAD.U32 R3, RZ, RZ, UR23 ;  /* 0x00000017ff037e24 */ /* 0x000fe2000f8e00ff */
[----:B------:R-:W-:Y:S01]  /*81b0*/  ULDC.64 UR6, c[0x0][0x1b8] ;  /* 0x00006e0000067ab9 */ /* 0x000fe20000000a00 */
[----:B------:R-:W-:Y:S01]  /*81c0*/  IMAD.WIDE.U32 R12, R27, -0x326172a9, RZ ;  /* 0xcd9e8d571b0c7825 */ /* 0x000fe200078e00ff */
[----:B------:R-:W-:Y:S01]  /*81d0*/  UIMAD UR4, UR22, UR4, URZ ;  /* 0x00000004160472a4 */ /* 0x000fe2000f8e023f */
[----:B------:R-:W1:Y:S01]  /*81e0*/  LDC.U8 R252, c[0x0][0x2d8] ;  /* 0x0000b600fffc7b82 */ /* 0x000e620000000000 */
[----:B------:R-:W-:Y:S01]  /*81f0*/  UIMAD UR6, UR22, UR6, URZ ;  /* 0x00000006160672a4 */ /* 0x000fe2000f8e023f */
[----:B------:R-:W-:Y:S01]  /*8200*/  IMAD.WIDE.U32 R14, R25, -0x2daee0ad, RZ ;  /* 0xd2511f53190e7825 */ /* 0x000fe200078e00ff */
[----:B------:R-:W-:Y:S01]  /*8210*/  UIMAD UR4, UR23, UR5, UR4 ;  /* 0x00000005170472a4 */ /* 0x000fe2000f8e0204 */
[----:B------:R-:W-:Y:S01]  /*8220*/  LOP3.LUT R26, R13, R26, RZ, 0x3c, !PT ;  /* 0x0000001a0d1a7212 */ /* 0x000fe200078e3cff */
[----:B------:R-:W-:Y:S01]  /*8230*/  UIMAD UR6, UR23, UR7, UR6 ;  /* 0x00000007170672a4 */ /* 0x000fe2000f8e0206 */
[----:B------:R-:W-:Y:S01]  /*8240*/  IMAD.MOV.U32 R165, RZ, RZ, R0 ;  /* 0x000000ffffa57224 */ /* 0x000fe200078e0000 */
[----:B------:R-:W-:Y:S01]  /*8250*/  ISETP.GE.AND P3, PT, R251, c[0x0][0x220], PT ;  /* 0x00008800fb007a0c */ /* 0x000fe20003f66270 */
[----:B------:R-:W-:Y:S01]  /*8260*/  UIADD3 UR22, UR8, -0x2, URZ ;  /* 0xfffffffe08167890 */ /* 0x000fe2000fffe03f */
[----:B------:R-:W-:Y:S01]  /*8270*/  IMAD.U32 R5, RZ, RZ, UR4 ;  /* 0x00000004ff057e24 */ /* 0x000fe2000f8e00ff */
[----:B------:R-:W-:-:S02]  /*8280*/  ULDC.64 UR4, c[0x0][0x1a0] ;  /* 0x0000680000047ab9 */ /* 0x000fc40000000a00 */
[----:B------:R-:W-:Y:S02]  /*8290*/  UIADD3 UR8, UR8, -0x3, URZ ;  /* 0xfffffffd08087890 */ /* 0x000fe4000fffe03f */
[----:B------:R-:W-:Y:S01]  /*82a0*/  USHF.L.U64.HI UR23, UR4, 0x4, UR5 ;  /* 0x0000000404177899 */ /* 0x000fe20008010205 */
[----:B-1----:R-:W-:Y:S02]  /*82b0*/  PRMT R0, R252, 0x7054, R252 ;  /* 0x00007054fc007816 */ /* 0x002fe400000000fc */
[--C-:B--2---:R-:W-:Y:S01]  /*82c0*/  SHF.R.S32.HI R11, RZ, 0x1f, R244.reuse ;  /* 0x0000001fff0b7819 */ /* 0x104fe200000114f4 */
[----:B------:R-:W-:Y:S01]  /*82d0*/  IMAD.MOV.U32 R10, RZ, RZ, R244 ;  /* 0x000000ffff0a7224 */ /* 0x000fe200078e00f4 */
[----:B------:R-:W-:-:S03]  /*82e0*/  ISETP.GE.AND P4, PT, R244, c[0x0][0x220], PT ;  /* 0x00008800f4007a0c */ /* 0x000fc60003f86270 */
[----:B------:R-:W-:-:S04]  /*82f0*/  IMAD.WIDE.U32 R6, R4, c[0x0][0x1b0], R10 ;  /* 0x00006c0004067a25 */ /* 0x000fc800078e000a */
[----:B------:R-:W-:Y:S01]  /*8300*/  IMAD.WIDE.U32 R10, R3, c[0x0][0x1b8], R10 ;  /* 0x00006e00030a7a25 */ /* 0x000fe200078e000a */
[----:B------:R-:W-:Y:S01]  /*8310*/  IADD3 R6, P1, R6, UR26, RZ ;  /* 0x0000001a06067c10 */ /* 0x000fe2000ff3e0ff */
[----:B------:R-:W-:Y:S02]  /*8320*/  UMOV UR26, URZ ;  /* 0x0000003f001a7c82 */ /* 0x000fe40008000000 */
[----:B------:R-:W-:Y:S01]  /*8330*/  IMAD.U32 R3, RZ, RZ, UR6 ;  /* 0x00000006ff037e24 */ /* 0x000fe2000f8e00ff */
[----:B------:R-:W-:Y:S02]  /*8340*/  IADD3 R4, P0, R10, UR30, RZ ;  /* 0x0000001e0a047c10 */ /* 0x000fe4000ff1e0ff */
[----:B------:R-:W-:Y:S01]  /*8350*/  IADD3.X R5, R5, UR24, R7, P1, !PT ;  /* 0x0000001805057c10 */ /* 0x000fe20008ffe407 */
[----:B------:R-:W-:Y:S01]  /*8360*/  USHF.L.U32 UR24, UR4, 0x4, URZ ;  /* 0x0000000404187899 */ /* 0x000fe2000800063f */
[----:B------:R-:W-:Y:S02]  /*8370*/  LEA R10, P2, R6, c[0x0][0x168], 0x1 ;  /* 0x00005a00060a7a11 */ /* 0x000fe400078408ff */
[----:B------:R-:W-:-:S02]  /*8380*/  IADD3.X R3, R3, UR29, R11, P0, !PT ;  /* 0x0000001d03037c10 */ /* 0x000fc400087fe40b */
[----:B------:R-:W-:Y:S01]  /*8390*/  LEA R7, P1, R4, c[0x0][0x170], 0x1 ;  /* 0x00005c0004077a11 */ /* 0x000fe200078208ff */
[----:B------:R1:W-:Y:S01]  /*83a0*/  STL [R1+0x2c], R10 ;  /* 0x00002c0a01007387 */ /* 0x0003e20000100800 */
[----:B------:R-:W-:Y:S02]  /*83b0*/  LEA.HI.X R6, R6, c[0x0][0x16c], R5, 0x1, P2 ;  /* 0x00005b0006067a11 */ /* 0x000fe400010f0c05 */
[----:B------:R-:W-:Y:S01]  /*83c0*/  LEA.HI.X R5, R4, c[0x0][0x174], R3, 0x1, P1 ;  /* 0x00005d0004057a11 */ /* 0x000fe200008f0c03 */
[----:B------:R-:W-:Y:S01]  /*83d0*/  STL [R1+0x24], R7 ;  /* 0x0000240701007387 */ /* 0x000fe20000100800 */
[----:B------:R-:W-:Y:S01]  /*83e0*/  IADD3 R164, P0, R8, -0x80, RZ ;  /* 0xffffff8008a47810 */ /* 0x000fe20007f1e0ff */
[----:B-----5:R-:W-:Y:S01]  /*83f0*/  IMAD.MOV.U32 R4, RZ, RZ, R28 ;  /* 0x000000ffff047224 */ /* 0x020fe200078e001c */
[----:B------:R-:W-:Y:S01]  /*8400*/  IADD3 R8, P5, R28, 0x20, RZ ;  /* 0x000000201c087810 */ /* 0x000fe20007fbe0ff */
[----:B------:R2:W-:Y:S01]  /*8410*/  STL [R1+0x28], R6 ;  /* 0x0000280601007387 */ /* 0x0005e20000100800 */
[----:B------:R-:W-:Y:S01]  /*8420*/  IADD3.X R167, R9, -0x1, RZ, P0, !PT ;  /* 0xffffffff09a77810 */ /* 0x000fe200007fe4ff */
[----:B------:R-:W-:Y:S01]  /*8430*/  IMAD.MOV.U32 R3, RZ, RZ, R2 ;  /* 0x000000ffff037224 */ /* 0x000fe200078e0002 */
[----:B------:R-:W-:Y:S01]  /*8440*/  ISETP.GE.AND P2, PT, R250, c[0x0][0x220], PT ;  /* 0x00008800fa007a0c */ /* 0x000fe20003f46270 */
[----:B------:R3:W-:Y:S01]  /*8450*/  STL [R1+0x20], R5 ;  /* 0x0000200501007387 */ /* 0x0007e20000100800 */
[----:B------:R-:W-:-:S03]  /*8460*/  ISETP.GE.AND P1, PT, R249, c[0x0][0x220], PT ;  /* 0x00008800f9007a0c */ /* 0x000fc60003f26270 */
[----:B------:R-:W-:Y:S04]  /*8470*/  STL.64 [R1+0x40], R12 ;  /* 0x0000400c01007387 */ /* 0x000fe80000100a00 */
[----:B------:R-:W-:Y:S01]  /*8480*/  STL.64 [R1+0x48], R14 ;  /* 0x0000480e01007387 */ /* 0x000fe20000100a00 */
[C---:B-1----:R-:W-:Y:S02]  /*8490*/  IADD3 R10, P6, R28.reuse, 0x10, RZ ;  /* 0x000000101c0a7810 */ /* 0x042fe40007fde0ff */
[----:B--2---:R-:W-:Y:S02]  /*84a0*/  IADD3 R6, P0, R28, 0x30, RZ ;  /* 0x000000301c067810 */ /* 0x004fe40007f1e0ff */
[----:B---3--:R-:W-:-:S05]  /*84b0*/  SHF.R.S32.HI R5, RZ, 0x1f, R28 ;  /* 0x0000001fff057819 */ /* 0x008fca000001141c */
[--C-:B------:R-:W-:Y:S02]  /*84c0*/  IMAD.X R11, RZ, RZ, R5.reuse, P6 ;  /* 0x000000ffff0b7224 */ /* 0x100fe400030e0605 */
[--C-:B------:R-:W-:Y:S02]  /*84d0*/  IMAD.X R7, RZ, RZ, R5.reuse, P0 ;  /* 0x000000ffff077224 */ /* 0x100fe400000e0605 */
[----:B------:R-:W-:Y:S01]  /*84e0*/  IMAD.X R9, RZ, RZ, R5, P5 ;  /* 0x000000ffff097224 */ /* 0x000fe200028e0605 */
[----:B------:R-:W-:Y:S04]  /*84f0*/  STL.64 [R1+0x68], R10 ;  /* 0x0000680a01007387 */ /* 0x000fe80000100a00 */
[----:B------:R1:W-:Y:S04]  /*8500*/  STL.64 [R1+0x58], R6 ;  /* 0x0000580601007387 */ /* 0x0003e80000100a00 */
[----:B------:R2:W-:Y:S04]  /*8510*/  STL.64 [R1+0x60], R8 ;  /* 0x0000600801007387 */ /* 0x0005e80000100a00 */
[----:B------:R2:W-:Y:S01]  /*8520*/  STL.64 [R1+0x50], R4 ;  /* 0x0000500401007387 */ /* 0x0005e20000100a00 */
[----:B-1----:R-:W-:-:S05]  /*8530*/  IMAD.WIDE.U32 R6, R26, -0x2daee0ad, RZ ;  /* 0xd2511f531a067825 */ /* 0x002fca00078e00ff */
[----:B------:R2:W-:Y:S01]  /*8540*/  STL.64 [R1+0x38], R6 ;  /* 0x0000380601007387 */ /* 0x0005e20000100a00 */
[----:B------:R-:W-:Y:S05]  /*8550*/  BRA `(.L_x_777) ;  /* 0x000006e000007947 */ /* 0x000fea0003800000 */
.L_x_779:
        /* <DEDUP_REMOVED lines=15> */
[C---:B------:R-:W-:Y:S04]  /*8650*/  @!P4 LEA R168, P0, R167.reuse, c[0x0][0x168], 0x1 ;  /* 0x00005a00a7a8ca11 */ /* 0x040fe800078008ff */
[C---:B------:R-:W-:Y:S02]  /*8660*/  @!P4 LEA.HI.X R169, R167.reuse, c[0x0][0x16c], R2, 0x1, P0 ;  /* 0x00005b00a7a9ca11 */ /* 0x040fe400000f0c02 */
[----:B------:R-:W-:Y:S03]  /*8670*/  IADD3 R167, P5, R167, UR11, RZ ;  /* 0x0000000ba7a77c10 */ /* 0x000fe6000ffbe0ff */
[----:B------:R-:W-:Y:S01]  /*8680*/  @!PT LDS RZ, [RZ] ;  /* 0x00000000fffff984 */ /* 0x000fe20000000800 */
[----:B------:R-:W-:Y:S01]  /*8690*/  @!PT LDS RZ, [RZ] ;  /* 0x00000000fffff984 */ /* 0x000fe20000000800 */
[----:B------:R-:W-:Y:S01]  /*86a0*/  @!PT LDS RZ, [RZ] ;  /* 0x00000000fffff984 */ /* 0x000fe20000000800 */
[----:B------:R2:W-:Y:S01]  /*86b0*/  @!P4 LDGSTS.E.BYPASS.LTC128B.128 [R248+0x8000], [R168.64] ;  /* 0x08000000a8f8cfae */ /* 0x0005e2000b901d50 */
        /* <DEDUP_REMOVED lines=8> */
[----:B------:R-:W-:Y:S03]  /*8740*/  IADD3 R167, P0, R167, UR11, RZ ;  /* 0x0000000ba7a77c10 */ /* 0x000fe6000ff1e0ff */
[----:B------:R1:W-:Y:S01]  /*8750*/  @P2 STS.128 [R248+0xc000], RZ ;  /* 0x00c000fff8002388 */ /* 0x0003e20000000c00 */
[----:B------:R-:W-:Y:S02]  /*8760*/  IADD3.X R2, R2, UR9, RZ, P0, !PT ;  /* 0x0000000902027c10 */ /* 0x000fe400087fe4ff */
[C---:B------:R-:W-:Y:S01]  /*8770*/  IADD3 R0, P5, R167.reuse, UR11, RZ ;  /* 0x0000000ba7007c10 */ /* 0x040fe2000ffbe0ff */
[----:B------:R-:W-:Y:S01]  /*8780*/  @!PT LDS RZ, [RZ] ;  /* 0x00000000fffff984 */ /* 0x000fe20000000800 */
[----:B------:R-:W-:Y:S01]  /*8790*/  @!PT LDS RZ, [RZ] ;  /* 0x00000000fffff984 */ /* 0x000fe20000000800 */
[----:B------:R-:W-:Y:S01]  /*87a0*/  @!PT LDS RZ, [RZ] ;  /* 0x00000000fffff984 */ /* 0x000fe20000000800 */
[----:B------:R1:W-:Y:S03]  /*87b0*/  @!P2 LDGSTS.E.BYPASS.LTC128B.128 [R248+0xc000], [R176.64+0x100] ;  /* 0x0c000100b0f8afae */ /* 0x0003e6000b901d50 */
[----:B------:R-:W-:Y:S01]  /*87c0*/  @!P4 LEA R166, P0, R0, c[0x0][0x168], 0x1 ;  /* 0x00005a0000a6ca11 */ /* 0x000fe200078008ff */
[----:B------:R1:W-:Y:S04]  /*87d0*/  @P1 STS.128 [R248+0xe000], RZ ;  /* 0x00e000fff8001388 */ /* 0x0003e80000000c00 */
[----:B------:R-:W-:Y:S01]  /*87e0*/  @!PT LDS RZ, [RZ] ;  /* 0x00000000fffff984 */ /* 0x000fe20000000800 */
[----:B------:R-:W-:Y:S01]  /*87f0*/  @!PT LDS RZ, [RZ] ;  /* 0x00000000fffff984 */ /* 0x000fe20000000800 */
[----:B------:R-:W-:Y:S01]  /*8800*/  @!PT LDS RZ, [RZ] ;  /* 0x00000000fffff984 */ /* 0x000fe20000000800 */
[----:B------:R1:W-:Y:S01]  /*8810*/  @!P1 LDGSTS.E.BYPASS.LTC128B.128 [R248+0xe000], [R176.64+0x180] ;  /* 0x0e000180b0f89fae */ /* 0x0003e2000b901d50 */
[C---:B--2---:R-:W-:Y:S03]  /*8820*/  @!P4 LEA R168, P6, R167.reuse, c[0x0][0x168], 0x1 ;  /* 0x00005a00a7a8ca11 */ /* 0x044fe600078c08ff */
[----:B------:R1:W-:Y:S01]  /*8830*/  @P4 STS.128 [R248+0x8800], RZ ;  /* 0x008800fff8004388 */ /* 0x0003e20000000c00 */
[----:B------:R-:W-:Y:S03]  /*8840*/  @!P4 LEA.HI.X R169, R167, c[0x0][0x16c], R2, 0x1, P6 ;  /* 0x00005b00a7a9ca11 */ /* 0x000fe600030f0c02 */
[----:B------:R-:W-:Y:S01]  /*8850*/  @!PT LDS RZ, [RZ] ;  /* 0x00000000fffff984 */ /* 0x000fe20000000800 */
[----:B------:R-:W-:Y:S01]  /*8860*/  @!PT LDS RZ, [RZ] ;  /* 0x00000000fffff984 */ /* 0x000fe20000000800 */
[----:B------:R-:W-:Y:S01]  /*8870*/  @!PT LDS RZ, [RZ] ;  /* 0x00000000fffff984 */ /* 0x000fe20000000800 */
[----:B------:R1:W-:Y:S01]  /*8880*/  @!P4 LDGSTS.E.BYPASS.LTC128B.128 [R248+0x8800], [R170.64] ;  /* 0x08800000aaf8cfae */ /* 0x0003e2000b901d50 */
[----:B------:R-:W-:Y:S03]  /*8890*/  IADD3.X R167, R2, UR9, RZ, P5, !PT ;  /* 0x0000000902a77c10 */ /* 0x000fe6000affe4ff */
        /* <DEDUP_REMOVED lines=58> */
.L_x_777:
[----:B------:R-:W3:Y:S01]  /*8c40*/  LDL.64 R10, [R1] ;  /* 0x00000000010a7983 */ /* 0x000ee20000100a00 */
[----:B------:R-:W-:Y:S01]  /*8c50*/  UIADD3 UR25, UR22, -UR26, URZ ;  /* 0x8000001a16197290 */ /* 0x000fe2000fffe03f */
[----:B------:R-:W-:Y:S04]  /*8c60*/  DEPBAR.LE SB0, 0x0 ;  /* 0x000080000000791a */ /* 0x000fe80000000000 */
[----:B--2---:R-:W2:Y:S01]  /*8c70*/  LDL.64 R4, [R1+0x50] ;  /* 0x0000500001047983 */ /* 0x004ea20000100a00 */
[----:B------:R-:W-:Y:S01]  /*8c80*/  USHF.R.S32.HI UR6, URZ, 0x1f, UR25 ;  /* 0x0000001f3f067899 */ /* 0x000fe20008011419 */
[----:B------:R-:W-:Y:S01]  /*8c90*/  IMAD.U32 R34, RZ, RZ, UR25 ;  /* 0x00000019ff227e24 */ /* 0x000fe2000f8e00ff */
[----:B------:R-:W-:Y:S01]  /*8ca0*/  UIMAD.WIDE.U32 UR28, UR25, UR4, URZ ;  /* 0x00000004191c72a5 */ /* 0x000fe2000f8e003f */
[----:B------:R-:W4:Y:S01]  /*8cb0*/  LDL R9, [R1+0x24] ;  /* 0x0000240001097983 */ /* 0x000f220000100800 */
[----:B------:R-:W-:Y:S01]  /*8cc0*/  UIMAD UR6, UR6, UR4, URZ ;  /* 0x00000004060672a4 */ /* 0x000fe2000f8e023f */
[----:B------:R-:W-:Y:S01]  /*8cd0*/  IMAD.U32 R33, RZ, RZ, UR25 ;  /* 0x00000019ff217e24 */ /* 0x000fe2000f8e00ff */
[----:B------:R-:W-:Y:S01]  /*8ce0*/  MOV R0, UR25 ;  /* 0x0000001900007c02 */ /* 0x000fe20008000f00 */
[----:B------:R-:W3:Y:S01]  /*8cf0*/  LDL.64 R16, [R1+0x68] ;  /* 0x0000680001107983 */ /* 0x000ee20000100a00 */
[----:B------:R-:W-:Y:S01]  /*8d00*/  UIMAD UR6, UR25, UR5, UR6 ;  /* 0x00000005190672a4 */ /* 0x000fe2000f8e0206 */
[----:B------:R-:W-:Y:S01]  /*8d10*/  IMAD.U32 R2, RZ, RZ, UR25 ;  /* 0x00000019ff027e24 */ /* 0x000fe2000f8e00ff */
[----:B------:R-:W-:Y:S01]  /*8d20*/  UISETP.GE.AND UP0, UPT, UR25, 0x1, UPT ;  /* 0x000000011900788c */ /* 0x000fe2000bf06270 */
[----:B------:R-:W4:Y:S01]  /*8d30*/  LDL R8, [R1+0x20] ;  /* 0x0000200001087983 */ /* 0x000f220000100800 */
[----:B------:R-:W-:Y:S01]  /*8d40*/  IMAD.U32 R31, RZ, RZ, UR25 ;  /* 0x00000019ff1f7e24 */ /* 0x000fe2000f8e00ff */
[----:B------:R-:W-:Y:S01]  /*8d50*/  UIADD3 UR6, UR29, UR6, URZ ;  /* 0x000000061d067290 */ /* 0x000fe2000fffe03f */
[----:B------:R-:W-:Y:S01]  /*8d60*/  IMAD.U32 R29, RZ, RZ, UR25 ;  /* 0x00000019ff1d7e24 */ /* 0x000fe2000f8e00ff */
[----:B------:R-:W4:Y:S01]  /*8d70*/  LDL.64 R20, [R1+0x58] ;  /* 0x0000580001147983 */ /* 0x000f220000100a00 */
[----:B------:R-:W-:Y:S02]  /*8d80*/  IMAD.U32 R30, RZ, RZ, UR25 ;  /* 0x00000019ff1e7e24 */ /* 0x000fe4000f8e00ff */
[----:B------:R-:W-:Y:S01]  /*8d90*/  IMAD.U32 R6, RZ, RZ, UR28 ;  /* 0x0000001cff067e24 */ /* 0x000fe2000f8e00ff */
[----:B------:R1:W-:Y:S01]  /*8da0*/  STL.64 [R1+0x78], R36 ;  /* 0x0000782401007387 */ /* 0x0003e20000100a00 */
[----:B------:R-:W-:Y:S02]  /*8db0*/  IMAD.U32 R166, RZ, RZ, UR25 ;  /* 0x00000019ffa67e24 */ /* 0x000fe4000f8e00ff */
[----:B------:R-:W-:Y:S01]  /*8dc0*/  IMAD.U32 R7, RZ, RZ, UR29 ;  /* 0x0000001dff077e24 */ /* 0x000fe2000f8e00ff */
[----:B------:R-:W-:Y:S06]  /*8dd0*/  BAR.SYNC.DEFER_BLOCKING 0x0 ;  /* 0x0000000000007b1d */ /* 0x000fec0000010000 */
[----:B------:R-:W-:Y:S04]  /*8de0*/  @P4 STS.128 [R248+0x10000], RZ ;  /* 0x010000fff8004388 */ /* 0x000fe80000000c00 */
[----:B-1----:R-:W4:Y:S01]  /*8df0*/  LDL.64 R36, [R1+0x60] ;  /* 0x0000600001247983 */ /* 0x002f220000100a00 */
[----:B--2---:R-:W-:Y:S04]  /*8e00*/  LEA R182, P6, R34, R4, 0x6 ;  /* 0x0000000422b67211 */ /* 0x004fe800078c30ff */
[----:B------:R-:W-:Y:S02]  /*8e10*/  LEA.HI.X.SX32 R183, R33, R5, 0x6, P6 ;  /* 0x0000000521b77211 */ /* 0x000fe400030f36ff */
[----:B---3--:R-:W-:Y:S04]  /*8e20*/  LEA R178, P5, R31, R16, 0x6 ;  /* 0x000000101fb27211 */ /* 0x008fe800078a30ff */
[----:B------:R-:W-:Y:S02]  /*8e30*/  LEA.HI.X.SX32 R179, R30, R17, 0x6, P5 ;  /* 0x000000111eb37211 */ /* 0x000fe400028f36ff */
[----:B------:R-:W-:Y:S01]  /*8e40*/  MOV R30, UR6 ;  /* 0x00000006001e7c02 */ /* 0x000fe20008000f00 */
[----:B------:R-:W-:Y:S01]  /*8e50*/  UIADD3 UR6, UR8, -UR26, URZ ;  /* 0x8000001a08067290 */ /* 0x000fe2000fffe03f */
[----:B----4-:R-:W-:Y:S04]  /*8e60*/  LEA R186, P5, R0, R20, 0x6 ;  /* 0x0000001400ba7211 */ /* 0x010fe800078a30ff */
[----:B------:R-:W-:Y:S01]  /*8e70*/  LEA.HI.X.SX32 R187, R166, R21, 0x6, P5 ;  /* 0x00000015a6bb7211 */ /* 0x000fe200028f36ff */
[C---:B------:R-:W-:Y:S04]  /*8e80*/  IMAD.WIDE.U32 R32, R186.reuse, c[0x0][0x1a0], RZ ;  /* 0x00006800ba207a25 */ /* 0x040fe800078e00ff */
[----:B------:R-:W-:Y:S04]  /*8e90*/  IMAD R166, R187, c[0x0][0x1a0], RZ ;  /* 0x00006800bba67a24 */ /* 0x000fe800078e02ff */
[----:B------:R-:W-:Y:S04]  /*8ea0*/  IMAD R166, R186, c[0x0][0x1a4], R166 ;  /* 0x00006900baa67a24 */ /* 0x000fe800078e02a6 */
[----:B------:R-:W-:Y:S01]  /*8eb0*/  IMAD.IADD R166, R33, 0x1, R166 ;  /* 0x0000000121a67824 */ /* 0x000fe200078e02a6 */
[----:B------:R-:W-:Y:S02]  /*8ec0*/  LEA R34, P0, R2, R36, 0x6 ;  /* 0x0000002402227211 */ /* 0x000fe400078030ff */
[----:B------:R-:W-:Y:S01]  /*8ed0*/  LEA R2, P6, R6, R10, 0x6 ;  /* 0x0000000a06027211 */ /* 0x000fe200078c30ff */
[----:B------:R-:W-:Y:S01]  /*8ee0*/  IMAD.WIDE.U32 R10, R178, c[0x0][0x1a0], RZ ;  /* 0x00006800b20a7a25 */ /* 0x000fe200078e00ff */
[----:B------:R-:W-:Y:S02]  /*8ef0*/  LEA.HI.X.SX32 R35, R29, R37, 0x6, P0 ;  /* 0x000000251d237211 */ /* 0x000fe400000f36ff */
[----:B------:R-:W-:Y:S01]  /*8f00*/  LEA.HI.X R0, R6, R247, R30, 0x6, P6 ;  /* 0x000000f706007211 */ /* 0x000fe200030f341e */
[----:B------:R-:W-:Y:S02]  /*8f10*/  IMAD R29, R183, c[0x0][0x1a0], RZ ;  /* 0x00006800b71d7a24 */ /* 0x000fe400078e02ff */
[C---:B------:R-:W-:Y:S04]  /*8f20*/  IMAD.WIDE.U32 R6, R182.reuse, c[0x0][0x1a0], RZ ;  /* 0x00006800b6067a25 */ /* 0x040fe800078e00ff */
[----:B------:R-:W-:Y:S01]  /*8f30*/  IMAD R29, R182, c[0x0][0x1a4], R29 ;  /* 0x00006900b61d7a24 */ /* 0x000fe200078e021d */
[-C--:B------:R-:W-:Y:S01]  /*8f40*/  LEA R182, P6, R6, R9.reuse, 0x1 ;  /* 0x0000000906b67211 */ /* 0x080fe200078c08ff */
[----:B------:R-:W-:Y:S02]  /*8f50*/  IMAD R30, R179, c[0x0][0x1a0], RZ ;  /* 0x00006800b31e7a24 */ /* 0x000fe400078e02ff */
[----:B------:R-:W-:Y:S02]  /*8f60*/  IMAD.IADD R29, R7, 0x1, R29 ;  /* 0x00000001071d7824 */ /* 0x000fe400078e021d */
[----:B------:R-:W-:Y:S02]  /*8f70*/  IMAD R31, R35, c[0x0][0x1a0], RZ ;  /* 0x00006800231f7a24 */ /* 0x000fe400078e02ff */
[----:B------:R-:W-:Y:S01]  /*8f80*/  IMAD R30, R178, c[0x0][0x1a4], R30 ;  /* 0x00006900b21e7a24 */ /* 0x000fe200078e021e */
[-C--:B------:R-:W-:Y:S01]  /*8f90*/  LEA.HI.X R183, R6, R8.reuse, R29, 0x1, P6 ;  /* 0x0000000806b77211 */ /* 0x080fe200030f0c1d */
[----:B------:R-:W-:Y:S01]  /*8fa0*/  IMAD R31, R34, c[0x0][0x1a4], R31 ;  /* 0x00006900221f7a24 */ /* 0x000fe200078e021f */
[----:B------:R-:W-:Y:S01]  /*8fb0*/  @!P4 LEA R186, P6, R2, c[0x0][0x170], 0x1 ;  /* 0x00005c0002baca11 */ /* 0x000fe200078c08ff */
[----:B------:R-:W-:Y:S01]  /*8fc0*/  IMAD.WIDE.U32 R14, R34, c[0x0][0x1a0], RZ ;  /* 0x00006800220e7a25 */ /* 0x000fe200078e00ff */
[-C--:B------:R-:W-:Y:S02]  /*8fd0*/  LEA R178, P5, R10, R9.reuse, 0x1 ;  /* 0x000000090ab27211 */ /* 0x080fe400078a08ff */
[----:B------:R-:W-:Y:S01]  /*8fe0*/  @!P4 LEA.HI.X R187, R2, c[0x0][0x174], R0, 0x1, P6 ;  /* 0x00005d0002bbca11 */ /* 0x000fe200030f0c00 */
[----:B------:R-:W-:Y:S01]  /*8ff0*/  IMAD.IADD R30, R11, 0x1, R30 ;  /* 0x000000010b1e7824 */ /* 0x000fe200078e021e */
[-C--:B------:R-:W-:Y:S01]  /*9000*/  LEA R34, P0, R14, R9.reuse, 0x1 ;  /* 0x000000090e227211 */ /* 0x080fe200078008ff */
[----:B------:R-:W-:Y:S02]  /*9010*/  IMAD.IADD R31, R15, 0x1, R31 ;  /* 0x000000010f1f7824 */ /* 0x000fe400078e021f */
[----:B------:R-:W-:Y:S01]  /*9020*/  @!PT LDS RZ, [RZ] ;  /* 0x00000000fffff984 */ /* 0x000fe20000000800 */
[----:B------:R-:W-:Y:S01]  /*9030*/  @!PT LDS RZ, [RZ] ;  /* 0x00000000fffff984 */ /* 0x000fe20000000800 */
[----:B------:R-:W-:Y:S01]  /*9040*/  @!PT LDS RZ, [RZ] ;  /* 0x00000000fffff984 */ /* 0x000fe20000000800 */
[----:B------:R1:W-:Y:S01]  /*9050*/  @!P4 LDGSTS.E.BYPASS.LTC128B.128 [R248+0x10000], [R186.64] ;  /* 0x10000000baf8cfae */ /* 0x0003e2000b901d50 */
[-C--:B------:R-:W-:Y:S02]  /*9060*/  LEA.HI.X R179, R10, R8.reuse, R30, 0x1, P5 ;  /* 0x000000080ab37211 */ /* 0x080fe400028f0c1e */
[-C--:B------:R-:W-:Y:S01]  /*9070*/  LEA.HI.X R35, R14, R8.reuse, R31, 0x1, P0 ;  /* 0x000000080e237211 */ /* 0x080fe200000f0c1f */
[----:B------:R-:W-:Y:S01]  /*9080*/  @P3 STS.128 [R248+0x12000], RZ ;  /* 0x012000fff8003388 */ /* 0x000fe20000000c00 */
[----:B------:R-:W-:Y:S02]  /*9090*/  LEA R30, P0, R32, R9, 0x1 ;  /* 0x00000009201e7211 */ /* 0x000fe400078008ff */
[----:B------:R-:W-:Y:S01]  /*90a0*/  IADD3 R29, P5, R2, UR24, RZ ;  /* 0x00000018021d7c10 */ /* 0x000fe2000ffbe0ff */
[----:B------:R-:W-:Y:S01]  /*90b0*/  @!PT LDS RZ, [RZ] ;  /* 0x00000000fffff984 */ /* 0x000fe20000000800 */
[----:B------:R-:W-:Y:S01]  /*90c0*/  @!PT LDS RZ, [RZ] ;  /* 0x00000000fffff984 */ /* 0x000fe20000000800 */
[----:B------:R-:W-:Y:S01]  /*90d0*/  @!PT LDS RZ, [RZ] ;  /* 0x00000000fffff984 */ /* 0x000fe20000000800 */
[----:B------:R2:W-:Y:S01]  /*90e0*/  @!P3 LDGSTS.E.BYPASS.LTC128B.128 [R248+0x12000], [R182.64+0x80] ;  /* 0x12000080b6f8bfae */ /* 0x0005e2000b901d50 */
[----:B------:R-:W-:Y:S02]  /*90f0*/  LEA.HI.X R31, R32, R8, R166, 0x1, P0 ;  /* 0x00000008201f7211 */ /* 0x000fe400000f0ca6 */
[C---:B------:R-:W-:Y:S01]  /*9100*/  @!P4 LEA R32, P6, R29.reuse, c[0x0][0x170], 0x1 ;  /* 0x00005c001d20ca11 */ /* 0x040fe200078c08ff */
[----:B------:R-:W-:Y:S01]  /*9110*/  @P2 STS.128 [R248+0x14000], RZ ;  /* 0x014000fff8002388 */ /* 0x000fe20000000c00 */
[----:B------:R-:W-:Y:S02]  /*9120*/  IADD3.X R2, R0, UR23, RZ, P5, !PT ;  /* 0x0000001700027c10 */ /* 0x000fe4000affe4ff */
[C---:B------:R-:W-:Y:S01]  /*9130*/  IADD3 R166, P0, R29.reuse, UR24, RZ ;  /* 0x000000181da67c10 */ /* 0x040fe2000ff1e0ff */
[----:B------:R-:W-:Y:S01]  /*9140*/  @!PT LDS RZ, [RZ] ;  /* 0x00000000fffff984 */ /* 0x000fe20000000800 */
[----:B------:R-:W-:Y:S01]  /*9150*/  @!PT LDS RZ, [RZ] ;  /* 0x00000000fffff984 */ /* 0x000fe20000000800 */
[----:B------:R-:W-:Y:S01]  /*9160*/  @!PT LDS RZ, [RZ] ;  /* 0x00000000fffff984 */ /* 0x000fe20000000800 */
[----:B------:R2:W-:Y:S01]  /*9170*/  @!P2 LDGSTS.E.BYPASS.LTC128B.128 [R248+0x14000], [R182.64+0x100] ;  /* 0x14000100b6f8afae */ /* 0x0005e2000b901d50 */
[----:B------:R-:W-:Y:S02]  /*9180*/  @!P4 LEA.HI.X R33, R29, c[0x0][0x174], R2, 0x1, P6 ;  /* 0x00005d001d21ca11 */ /* 0x000fe400030f0c02 */
[----:B------:R-:W-:Y:S01]  /*9190*/  @!P4 LEA R6, P6, R166, c[0x0][0x170], 0x1 ;  /* 0x00005c00a606ca11 */ /* 0x000fe200078c08ff */
        /* <DEDUP_REMOVED lines=8> */
[C---:B------:R-:W-:Y:S01]  /*9220*/  @!P4 LEA R28, P0, R0.reuse, c[0x0][0x170], 0x1 ;  /* 0x00005c00001cca11 */ /* 0x040fe200078008ff */
[----:B------:R-:W-:Y:S01]  /*9230*/  @P4 STS.128 [R248+0x10800], RZ ;  /* 0x010800fff8004388 */ /* 0x000fe20000000c00 */
[----:B------:R-:W-:Y:S03]  /*9240*/  IADD3.X R2, R29, UR23, RZ, P5, !PT ;  /* 0x000000171d027c10 */ /* 0x000fe6000affe4ff */
[----:B------:R-:W-:Y:S01]  /*9250*/  @!PT LDS RZ, [RZ] ;  /* 0x00000000fffff984 */ /* 0x000fe20000000800 */
[----:B------:R-:W-:Y:S01]  /*9260*/  @!PT LDS RZ, [RZ] ;  /* 0x00000000fffff984 */ /* 0x000fe20000000800 */
[----:B------:R-:W-:Y:S01]  /*9270*/  @!PT LDS RZ, [RZ] ;  /* 0x00000000fffff984 */ /* 0x000fe20000000800 */
[----:B------:R3:W-:Y:S01]  /*9280*/  @!P4 LDGSTS.E.BYPASS.LTC128B.128 [R248+0x10800], [R32.64] ;  /* 0x1080000020f8cfae */ /* 0x0007e2000b901d50 */
        /* <DEDUP_REMOVED lines=16> */
[----:B------:R4:W-:Y:S01]  /*9390*/  @!P1 LDGSTS.E.BYPASS.LTC128B.128 [R248+0x16800], [R178.64+0x180] ;  /* 0x16800180b2f89fae */ /* 0x0009e2000b901d50 */
[----:B---3--:R-:W-:Y:S03]  /*93a0*/  MOV R32, R4 ;  /* 0x0000000400207202 */ /* 0x008fe60000000f00 */
[----:B------:R-:W-:Y:S01]  /*93b0*/  @P4 STS.128 [R248+0x11000], RZ ;  /* 0x011000fff8004388 */ /* 0x000fe20000000c00 */
[----:B------:R-:W-:Y:S03]  /*93c0*/  IMAD.MOV.U32 R33, RZ, RZ, R5 ;  /* 0x000000ffff217224 */ /* 0x000fe600078e0005 */
        /* <DEDUP_REMOVED lines=41> */
[----:B----4-:R-:W4:Y:S04]  /*9660*/  LDSM.16.M88.4 R176, [R213+0x8800] ;  /* 0x00880000d5b0783b */ /* 0x010f280000000200 */
[----:B--2---:R-:W2:Y:S04]  /*9670*/  LDSM.16.M88.4 R180, [R213+0x9000] ;  /* 0x00900000d5b4783b */ /* 0x004ea80000000200 */
[----:B------:R-:W0:Y:S04]  /*9680*/  LDGDEPBAR ;  /* 0x00000000000079af */ /* 0x000e280000000000 */
[----:B-1----:R-:W1:Y:S01]  /*9690*/  LDSM.16.M88.4 R184, [R213+0x9800] ;  /* 0x00980000d5b8783b */ /* 0x002e620000000200 */
[C---:B---3--:R-:W-:Y:S08]  /*96a0*/  HMMA.16816.F32.BF16 R4, R168.reuse, R172, RZ ;  /* 0x000000aca804723c */ /* 0x048ff000000418ff */
[C---:B------:R-:W-:Y:S01]  /*96b0*/  HMMA.16816.F32.BF16 R8, R168.reuse, R174, RZ ;  /* 0x000000aea808723c */ /* 0x040fe200000418ff */
[----:B------:R-:W-:Y:S07]  /*96c0*/  LDSM.16.M88.4 R172, [R212] ;  /* 0x00000000d4ac783b */ /* 0x000fee0000000200 */
[C---:B----4-:R-:W-:Y:S07]  /*96d0*/  HMMA.16816.F32.BF16 R12, R168.reuse, R176, RZ ;  /* 0x000000b0a80c723c */ /* 0x050fee00000418ff */
[----:B------:R-:W-:Y:S02]  /*96e0*/  IMAD.MOV.U32 R176, RZ, RZ, R16 ;  /* 0x000000ffffb07224 */ /* 0x000fe400078e0010 */
[----:B------:R-:W-:Y:S02]  /*96f0*/  IMAD.MOV.U32 R177, RZ, RZ, R17 ;  /* 0x000000ffffb17224 */ /* 0x000fe400078e0011 */
[C---:B------:R-:W-:Y:S07]  /*9700*/  HMMA.16816.F32.BF16 R16, R168.reuse, R178, RZ ;  /* 0x000000b2a810723c */ /* 0x040fee00000418ff */
[----:B------:R-:W-:Y:S01]  /*9710*/  IMAD.MOV.U32 R178, RZ, RZ, R20 ;  /* 0x000000ffffb27224 */ /* 0x000fe200078e0014 */
[----:B------:R-:W-:Y:S02]  /*9720*/  MOV R179, R21 ;  /* 0x0000001500b37202 */ /* 0x000fe40000000f00 */
[C---:B--2---:R-:W-:Y:S01]  /*9730*/  HMMA.16816.F32.BF16 R20, R168.reuse, R180, RZ ;  /* 0x000000b4a814723c */ /* 0x044fe200000418ff */
[----:B------:R-:W2:Y:S07]  /*9740*/  LDL R181, [R1+0x2c] ;  /* 0x00002c0001b57983 */ /* 0x000eae0000100800 */
[C---:B------:R-:W-:Y:S07]  /*9750*/  HMMA.16816.F32.BF16 R24, R168.reuse, R182, RZ ;  /* 0x000000b6a818723c */ /* 0x040fee00000418ff */
[----:B------:R-:W-:Y:S01]  /*9760*/  IMAD.MOV.U32 R182, RZ, RZ, R32 ;  /* 0x000000ffffb67224 */ /* 0x000fe200078e0020 */
[C---:B-1----:R-:W-:Y:S01]  /*9770*/  HMMA.16816.F32.BF16 R28, R168.reuse, R184, RZ ;  /* 0x000000b8a81c723c */ /* 0x042fe200000418ff */
[----:B------:R-:W-:Y:S01]  /*9780*/  IMAD.MOV.U32 R183, RZ, RZ, R33 ;  /* 0x000000ffffb77224 */ /* 0x000fe200078e0021 */
[----:B------:R-:W3:Y:S06]  /*9790*/  LDL R185, [R1+0x28] ;  /* 0x0000280001b97983 */ /* 0x000eec0000100800 */
[----:B------:R-:W-:Y:S01]  /*97a0*/  HMMA.16816.F32.BF16 R32, R168, R186, RZ ;  /* 0x000000baa820723c */ /* 0x000fe200000418ff */
[----:B------:R-:W1:Y:S06]  /*97b0*/  LDSM.16.M88.4 R168, [R211] ;  /* 0x00000000d3a8783b */ /* 0x000e6c0000000200 */
[----:B------:R-:W-:Y:S02]  /*97c0*/  IMAD.MOV.U32 R186, RZ, RZ, R182 ;  /* 0x000000ffffba7224 */ /* 0x000fe400078e00b6 */
[----:B------:R-:W-:Y:S03]  /*97d0*/  IMAD.MOV.U32 R187, RZ, RZ, R183 ;  /* 0x000000ffffbb7224 */ /* 0x000fe600078e00b7 */
[C---:B------:R-:W-:Y:S04]  /*97e0*/  LEA R182, P5, R0.reuse, R186, 0x6 ;  /* 0x000000ba00b67211 */ /* 0x040fe800078a30ff */
[----:B------:R-:W-:Y:S01]  /*97f0*/  LEA.HI.X.SX32 R183, R0, R187, 0x6, P5 ;  /* 0x000000bb00b77211 */ /* 0x000fe200028f36ff */
[C---:B------:R-:W-:Y:S04]  /*9800*/  IMAD.WIDE.U32 R186, R182.reuse, c[0x0][0x198], RZ ;  /* 0x00006600b6ba7a25 */ /* 0x040fe800078e00ff */
[----:B------:R-:W-:Y:S04]  /*9810*/  IMAD R166, R183, c[0x0][0x198], RZ ;  /* 0x00006600b7a67a24 */ /* 0x000fe800078e02ff */
[----:B------:R-:W-:Y:S04]  /*9820*/  IMAD R166, R182, c[0x0][0x19c], R166 ;  /* 0x00006700b6a67a24 */ /* 0x000fe800078e02a6 */
[----:B------:R-:W-:Y:S01]  /*9830*/  IMAD.IADD R166, R187, 0x1, R166 ;  /* 0x00000001bba67824 */ /* 0x000fe200078e02a6 */
[C---:B-1----:R-:W-:Y:S08]  /*9840*/  HMMA.16816.F32.BF16 R4, R172.reuse, R168, R4 ;  /* 0x000000a8ac04723c */ /* 0x042ff00000041804 */
[C---:B------:R-:W-:Y:S01]  /*9850*/  HMMA.16816.F32.BF16 R8, R172.reuse, R170, R8 ;  /* 0x000000aaac08723c */ /* 0x040fe20000041808 */
[----:B------:R-:W1:Y:S07]  /*9860*/  LDSM.16.M88.4 R168, [R203] ;  /* 0x00000000cba8783b */ /* 0x000e6e0000000200 */
[C---:B-1----:R-:W-:Y:S08]  /*9870*/  HMMA.16816.F32.BF16 R12, R172.reuse, R168, R12 ;  /* 0x000000a8ac0c723c */ /* 0x042ff0000004180c */
[C---:B------:R-:W-:Y:S01]  /*9880*/  HMMA.16816.F32.BF16 R16, R172.reuse, R170, R16 ;  /* 0x000000aaac10723c */ /* 0x040fe20000041810 */
[----:B------:R-:W1:Y:S07]  /*9890*/  LDSM.16.M88.4 R168, [R202] ;  /* 0x00000000caa8783b */ /* 0x000e6e0000000200 */
[C---:B-1----:R-:W-:Y:S08]  /*98a0*/  HMMA.16816.F32.BF16 R20, R172.reuse, R168, R20 ;  /* 0x000000a8ac14723c */ /* 0x042ff00000041814 */
[C---:B------:R-:W-:Y:S01]  /*98b0*/  HMMA.16816.F32.BF16 R24, R172.reuse, R170, R24 ;  /* 0x000000aaac18723c */ /* 0x040fe20000041818 */
[----:B------:R-:W1:Y:S07]  /*98c0*/  LDSM.16.M88.4 R168, [R201] ;  /* 0x00000000c9a8783b */ /* 0x000e6e0000000200 */
[C---:B-1----:R-:W-:Y:S08]  /*98d0*/  HMMA.16816.F32.BF16 R28, R172.reuse, R168, R28 ;  /* 0x000000a8ac1c723c */ /* 0x042ff0000004181c */
[----:B------:R-:W-:Y:S01]  /*98e0*/  HMMA.16816.F32.BF16 R32, R172, R170, R32 ;  /* 0x000000aaac20723c */ /* 0x000fe20000041820 */
[----:B------:R-:W-:Y:S04]  /*98f0*/  LDSM.16.M88.4 R168, [R210] ;  /* 0x00000000d2a8783b */ /* 0x000fe80000000200 */
[----:B------:R-:W1:Y:S03]  /*9900*/  LDSM.16.M88.4 R172, [R207+0x8000] ;  /* 0x00800000cfac783b */ /* 0x000e660000000200 */
[C---:B-1----:R-:W-:Y:S08]  /*9910*/  HMMA.16816.F32.BF16 R4, R168.reuse, R172, R4 ;  /* 0x000000aca804723c */ /* 0x042ff00000041804 */
[C---:B------:R-:W-:Y:S01]  /*9920*/  HMMA.16816.F32.BF16 R8, R168.reuse, R174, R8 ;  /* 0x000000aea808723c */ /* 0x040fe20000041808 */
[----:B------:R-:W1:Y:S07]  /*9930*/  LDSM.16.M88.4 R172, [R207+0x8800] ;  /* 0x00880000cfac783b */ /* 0x000e6e0000000200 */
[C---:B-1----:R-:W-:Y:S08]  /*9940*/  HMMA.16816.F32.BF16 R12, R168.reuse, R172, R12 ;  /* 0x000000aca80c723c */ /* 0x042ff0000004180c */
[C---:B------:R-:W-:Y:S01]  /*9950*/  HMMA.16816.F32.BF16 R16, R168.reuse, R174, R16 ;  /* 0x000000aea810723c */ /* 0x040fe20000041810 */
[----:B------:R-:W1:Y:S07]  /*9960*/  LDSM.16.M88.4 R172, [R207+0x9000] ;  /* 0x00900000cfac783b */ /* 0x000e6e0000000200 */
[C---:B-1----:R-:W-:Y:S08]  /*9970*/  HMMA.16816.F32.BF16 R20, R168.reuse, R172, R20 ;  /* 0x000000aca814723c */ /* 0x042ff00000041814 */
[C---:B------:R-:W-:Y:S01]  /*9980*/  HMMA.16816.F32.BF16 R24, R168.reuse, R174, R24 ;  /* 0x000000aea818723c */ /* 0x040fe20000041818 */
[----:B------:R-:W1:Y:S07]  /*9990*/  LDSM.16.M88.4 R172, [R207+0x9800] ;  /* 0x00980000cfac783b */ /* 0x000e6e0000000200 */
[C---:B-1----:R-:W-:Y:S08]  /*99a0*/  HMMA.16816.F32.BF16 R28, R168.reuse, R172, R28 ;  /* 0x000000aca81c723c */ /* 0x042ff0000004181c */
[----:B------:R-:W-:Y:S01]  /*99b0*/  HMMA.16816.F32.BF16 R32, R168, R174, R32 ;  /* 0x000000aea820723c */ /* 0x000fe20000041820 */
[----:B------:R-:W-:Y:S04]  /*99c0*/  LDSM.16.M88.4 R168, [R209] ;  /* 0x00000000d1a8783b */ /* 0x000fe80000000200 */
[----:B------:R-:W1:Y:S03]  /*99d0*/  LDSM.16.M88.4 R172, [R200] ;  /* 0x00000000c8ac783b */ /* 0x000e660000000200 */
        /* <DEDUP_REMOVED lines=11> */
[----:B------:R-:W-:Y:S04]  /*9a90*/  LDSM.16.M88.4 R168, [R214+0x2000] ;  /* 0x00200000d6a8783b */ /* 0x000fe80000000200 */
        /* <DEDUP_REMOVED lines=13> */
[----:B------:R-:W1:Y:S03]  /*9b70*/  LDSM.16.M88.4 R172, [R199] ;  /* 0x00000000c7ac783b */ /* 0x000e660000000200 */
        /* <DEDUP_REMOVED lines=138> */
[----:B------:R-:W1:Y:S01]  /*a420*/  LDSM.16.M88.4 R172, [R200+0x7800] ;  /* 0x00780000c8ac783b */ /* 0x000e620000000200 */
[----:B------:R-:W-:Y:S04]  /*a430*/  DEPBAR.LE SB0, 0x0 ;  /* 0x000080000000791a */ /* 0x000fe80000000000 */
[----:B------:R-:W-:Y:S02]  /*a440*/  BAR.SYNC.DEFER_BLOCKING 0x0 ;  /* 0x0000000000007b1d */ /* 0x000fe40000010000 */
[C---:B-1----:R-:W-:Y:S07]  /*a450*/  HMMA.16816.F32.BF16 R28, R168.reuse, R172, R28 ;  /* 0x000000aca81c723c */ /* 0x042fee000004181c */
[----:B------:R-:W-:Y:S01]  /*a460*/  MOV R172, R178 ;  /* 0x000000b200ac7202 */ /* 0x000fe20000000f00 */
[----:B------:R-:W-:Y:S01]  /*a470*/  IMAD.MOV.U32 R173, RZ, RZ, R179 ;  /* 0x000000ffffad7224 */ /* 0x000fe200078e00b3 */
[C---:B------:R-:W-:Y:S01]  /*a480*/  LEA R178, P0, R0.reuse, R176, 0x6 ;  /* 0x000000b000b27211 */ /* 0x040fe200078030ff */
[----:B------:R-:W-:Y:S03]  /*a490*/  HMMA.16816.F32.BF16 R32, R168, R174, R32 ;  /* 0x000000aea820723c */ /* 0x000fe60000041820 */
[----:B------:R-:W-:Y:S02]  /*a4a0*/  LEA.HI.X.SX32 R179, R0, R177, 0x6, P0 ;  /* 0x000000b100b37211 */ /* 0x000fe400000f36ff */
[----:B--2---:R-:W-:Y:S02]  /*a4b0*/  LEA R176, P5, R186, R181, 0x1 ;  /* 0x000000b5bab07211 */ /* 0x004fe400078a08ff */
[----:B------:R-:W-:Y:S01]  /*a4c0*/  IMAD.MOV.U32 R174, RZ, RZ, R36 ;  /* 0x000000ffffae7224 */ /* 0x000fe200078e0024 */
[----:B------:R-:W-:Y:S01]  /*a4d0*/  MOV R175, R37 ;  /* 0x0000002500af7202 */ /* 0x000fe20000000f00 */
[----:B------:R-:W-:Y:S01]  /*a4e0*/  IMAD R2, R179, c[0x0][0x198], RZ ;  /* 0x00006600b3027a24 */ /* 0x000fe200078e02ff */
[----:B------:R1:W5:Y:S02]  /*a4f0*/  LDL.LU.64 R36, [R1+0x78] ;  /* 0x0000780001247983 */ /* 0x0003640000300a00 */
[----:B------:R-:W-:Y:S01]  /*a500*/  LEA R182, P0, R0, R174, 0x6 ;  /* 0x000000ae00b67211 */ /* 0x000fe200078030ff */
[----:B------:R-:W-:Y:S01]  /*a510*/  IMAD R2, R178, c[0x0][0x19c], R2 ;  /* 0x00006700b2027a24 */ /* 0x000fe200078e0202 */
[----:B---3--:R-:W-:Y:S01]  /*a520*/  LEA.HI.X R177, R186, R185, R166, 0x1, P5 ;  /* 0x000000b9bab17211 */ /* 0x008fe200028f0ca6 */
[----:B------:R-:W-:Y:S01]  /*a530*/  IMAD.WIDE.U32 R178, R178, c[0x0][0x198], RZ ;  /* 0x00006600b2b27a25 */ /* 0x000fe200078e00ff */
[----:B------:R-:W-:Y:S03]  /*a540*/  LEA.HI.X.SX32 R183, R0, R175, 0x6, P0 ;  /* 0x000000af00b77211 */ /* 0x000fe600000f36ff */
[----:B------:R-:W-:Y:S01]  /*a550*/  IMAD.IADD R2, R179, 0x1, R2 ;  /* 0x00000001b3027824 */ /* 0x000fe200078e0202 */
[C---:B------:R-:W-:Y:S04]  /*a560*/  LEA R186, P0, R178.reuse, R181, 0x1 ;  /* 0x000000b5b2ba7211 */ /* 0x040fe800078008ff */
[----:B------:R-:W-:Y:S01]  /*a570*/  LEA.HI.X R187, R178, R185, R2, 0x1, P0 ;  /* 0x000000b9b2bb7211 */ /* 0x000fe200000f0c02 */
[----:B------:R-:W-:Y:S02]  /*a580*/  IMAD R2, R183, c[0x0][0x198], RZ ;  /* 0x00006600b7027a24 */ /* 0x000fe400078e02ff */
[C---:B------:R-:W-:Y:S04]  /*a590*/  IMAD.WIDE.U32 R178, R182.reuse, c[0x0][0x198], RZ ;  /* 0x00006600b6b27a25 */ /* 0x040fe800078e00ff */
[----:B------:R-:W-:Y:S01]  /*a5a0*/  IMAD R2, R182, c[0x0][0x19c], R2 ;  /* 0x00006700b6027a24 */ /* 0x000fe200078e0202 */
[C---:B------:R-:W-:Y:S03]  /*a5b0*/  LEA R182, P0, R178.reuse, R181, 0x1 ;  /* 0x000000b5b2b67211 */ /* 0x040fe600078008ff */
[----:B------:R-:W-:Y:S05]  /*a5c0*/  IMAD.IADD R2, R179, 0x1, R2 ;  /* 0x00000001b3027824 */ /* 0x000fea00078e0202 */
[----:B------:R-:W-:Y:S02]  /*a5d0*/  LEA.HI.X R183, R178, R185, R2, 0x1, P0 ;  /* 0x000000b9b2b77211 */ /* 0x000fe400000f0c02 */
[C---:B------:R-:W-:Y:S04]  /*a5e0*/  LEA R178, P0, R0.reuse, R172, 0x6 ;  /* 0x000000ac00b27211 */ /* 0x040fe800078030ff */
[----:B------:R-:W-:Y:S05]  /*a5f0*/  LEA.HI.X.SX32 R179, R0, R173, 0x6, P0 ;  /* 0x000000ad00b37211 */ /* 0x000fea00000f36ff */
[----:B------:R-:W-:Y:S04]  /*a600*/  IMAD R0, R179, c[0x0][0x198], RZ ;  /* 0x00006600b3007a24 */ /* 0x000fe800078e02ff */
[C---:B------:R-:W-:Y:S02]  /*a610*/  IMAD R0, R178.reuse, c[0x0][0x19c], R0 ;  /* 0x00006700b2007a24 */ /* 0x040fe400078e0200 */
[----:B------:R-:W-:Y:S05]  /*a620*/  IMAD.WIDE.U32 R178, R178, c[0x0][0x198], RZ ;  /* 0x00006600b2b27a25 */ /* 0x000fea00078e00ff */
[C---:B------:R-:W-:Y:S02]  /*a630*/  LEA R180, P0, R178.reuse, R181, 0x1 ;  /* 0x000000b5b2b47211 */ /* 0x040fe400078008ff */
[----:B------:R-:W-:Y:S01]  /*a640*/  IADD3 R0, R179, R0, RZ ;  /* 0x00000000b3007210 */ /* 0x000fe20007ffe0ff */
[----:B------:R-:W-:Y:S03]  /*a650*/  IMAD.MOV.U32 R179, RZ, RZ, R167 ;  /* 0x000000ffffb37224 */ /* 0x000fe600078e00a7 */
[----:B------:R-:W-:Y:S01]  /*a660*/  LEA.HI.X R181, R178, R185, R0, 0x1, P0 ;  /* 0x000000b9b2b57211 */ /* 0x000fe200000f0c00 */
[----:B------:R-:W-:Y:S01]  /*a670*/  IMAD.MOV.U32 R178, RZ, RZ, R164 ;  /* 0x000000ffffb27224 */ /* 0x000fe200078e00a4 */
[----:B------:R-:W-:Y:S11]  /*a680*/  PLOP3.LUT P0, PT, PT, PT, UP0, 0x80, 0x0 ;  /* 0x000000000000781c */ /* 0x000ff60003f0f008 */
[----:B------:R-:W-:Y:S02]  /*a690*/  @!UPT UIADD3 URZ, URZ, URZ, URZ ;  /* 0x0000003f3f3ff290 */ /* 0x000fe4000fffe03f */
[----:B-1---5:R-:W-:-:S05]  /*a6a0*/  @P0 BRA `(.L_x_779) ;  /* 0xffffdeb000000947 */ /* 0x022fca000383ffff */
.L_x_778:
[----:B-1----:R-:W2:Y:S01]  /*a6b0*/  LDL.64 R180, [R1+0x38] ;  /* 0x0000380001b47983 */ /* 0x002ea20000100a00 */
[----:B------:R-:W-:Y:S01]  /*a6c0*/  FMNMX.FTZ R2, R4, R3, !PT ;  /* 0x0000000304027209 */ /* 0x000fe20007810000 */
[----:B------:R-:W-:Y:S01]  /*a6d0*/  USHF.L.U32 UR34, UR25, 0x1, URZ ;  /* 0x0000000119227899 */ /* 0x000fe2000800063f */
[----:B------:R-:W-:Y:S01]  /*a6e0*/  FMNMX.FTZ R0, R6, R165, !PT ;  /* 0x000000a506007209 */ /* 0x000fe20007810000 */
[----:B------:R-:W-:Y:S01]  /*a6f0*/  UIADD3 UR6, UR19, -0x4498517b, URZ ;  /* 0xbb67ae8513067890 */ /* 0x000fe2000fffe03f */
[----:B------:R-:W-:Y:S01]  /*a700*/  FMNMX.FTZ R169, R5, R2, !PT ;  /* 0x0000000205a97209 */ /* 0x000fe20007810000 */
[----:B------:R1:W-:Y:S01]  /*a710*/  STL.64 [R1+0x80], R190 ;  /* 0x000080be01007387 */ /* 0x0003e20000100a00 */
[----:B------:R-:W-:Y:S01]  /*a720*/  FMNMX.FTZ R167, R7, R0, !PT ;  /* 0x0000000007a77209 */ /* 0x000fe20007810000 */
[----:B------:R-:W-:Y:S01]  /*a730*/  ULOP3.LUT UR7, UR34, UR19, URZ, 0x3c, !UPT ;  /* 0x0000001322077292 */ /* 0x000fe2000f8e3c3f */
        /* <DEDUP_REMOVED lines=19> */
[----:B------:R-:W-:Y:S01]  /*a870*/  ULOP3.LUT UR34, UR34, UR19, URZ, 0x3c, !UPT ;  /* 0x0000001322227292 */ /* 0x000fe2000f8e3c3f */
[----:B------:R-:W-:Y:S02]  /*a880*/  FMNMX.FTZ R169, R17, R2, !PT ;  /* 0x0000000211a97209 */ /* 0x000fe40007810000 */
[----:B------:R-:W-:Y:S01]  /*a890*/  FMNMX.FTZ R167, R19, R0, !PT ;  /* 0x0000000013a77209 */ /* 0x000fe20007810000 */
[----:B-1----:R-:W3:Y:S01]  /*a8a0*/  LDL.64 R190, [R1+0x48] ;  /* 0x0000480001be7983 */ /* 0x002ee20000100a00 */
[----:B------:R-:W-:Y:S02]  /*a8b0*/  FMNMX.FTZ R2, R20, R169, !PT ;  /* 0x000000a914027209 */ /* 0x000fe40007810000 */
[----:B------:R-:W-:Y:S02]  /*a8c0*/  FMNMX.FTZ R0, R22, R167, !PT ;  /* 0x000000a716007209 */ /* 0x000fe40007810000 */
[----:B------:R-:W-:Y:S01]  /*a8d0*/  FMNMX.FTZ R169, R21, R2, !PT ;  /* 0x0000000215a97209 */ /* 0x000fe20007810000 */
[----:B------:R1:W-:Y:S01]  /*a8e0*/  STL.64 [R1+0x78], R188 ;  /* 0x000078bc01007387 */ /* 0x0003e20000100a00 */
        /* <DEDUP_REMOVED lines=13> */
[----:B-1----:R-:W4:Y:S01]  /*a9c0*/  LDL.64 R188, [R1+0x40] ;  /* 0x0000400001bc7983 */ /* 0x002f220000100a00 */
[----:B------:R-:W-:Y:S05]  /*a9d0*/  P2R R173, PR, RZ, 0x2 ;  /* 0x00000002ffad7803 */ /* 0x000fea0000000000 */
[----:B------:R-:W1:Y:S08]  /*a9e0*/  SHFL.BFLY PT, R2, R175, 0x2, 0x1f ;  /* 0x0c401f00af027f89 */ /* 0x000e7000000e0000 */
[----:B------:R-:W1:Y:S02]  /*a9f0*/  SHFL.BFLY PT, R0, R171, 0x2, 0x1f ;  /* 0x0c401f00ab007f89 */ /* 0x000e6400000e0000 */
[----:B-1----:R-:W-:Y:S06]  /*aa00*/  FMNMX.FTZ R169, R175, R2, !PT ;  /* 0x00000002afa97209 */ /* 0x002fec0007810000 */
[----:B------:R-:W1:Y:S01]  /*aa10*/  SHFL.BFLY PT, R2, R169, 0x1, 0x1f ;  /* 0x0c201f00a9027f89 */ /* 0x000e6200000e0000 */
[----:B------:R-:W-:Y:S07]  /*aa20*/  FMNMX.FTZ R167, R171, R0, !PT ;  /* 0x00000000aba77209 */ /* 0x000fee0007810000 */
[----:B------:R-:W1:Y:S02]  /*aa30*/  SHFL.BFLY PT, R0, R167, 0x1, 0x1f ;  /* 0x0c201f00a7007f89 */ /* 0x000e6400000e0000 */
[----:B-1----:R-:W-:Y:S04]  /*aa40*/  FMNMX.FTZ R2, R169, R2, !PT ;  /* 0x00000002a9027209 */ /* 0x002fe80007810000 */
[C---:B------:R-:W-:Y:S01]  /*aa50*/  FSETP.NEU.FTZ.AND P5, PT, R2.reuse, -INF , PT ;  /* 0xff8000000200780b */ /* 0x040fe20003fbd000 */
[----:B------:R-:W-:Y:S01]  /*aa60*/  FMUL.FTZ R170, R2, c[0x0][0x23c] ;  /* 0x00008f0002aa7a20 */ /* 0x000fe20000410000 */
[----:B------:R-:W-:Y:S04]  /*aa70*/  FMNMX.FTZ R0, R167, R0, !PT ;  /* 0x00000000a7007209 */ /* 0x000fe80007810000 */
[----:B------:R-:W-:Y:S02]  /*aa80*/  FSEL R170, R170, RZ, P5 ;  /* 0x000000ffaaaa7208 */ /* 0x000fe40002800000 */
[C---:B------:R-:W-:Y:S01]  /*aa90*/  FSETP.NEU.FTZ.AND P0, PT, R0.reuse, -INF , PT ;  /* 0xff8000000000780b */ /* 0x040fe20003f1d000 */
[----:B------:R-:W-:Y:S02]  /*aaa0*/  FMUL.FTZ R167, R0, c[0x0][0x23c] ;  /* 0x00008f0000a77a20 */ /* 0x000fe40000410000 */
[--C-:B------:R-:W-:Y:S02]  /*aab0*/  FFMA.FTZ R177, R12, c[0x0][0x23c], -R170.reuse ;  /* 0x00008f000cb17a23 */ /* 0x100fe400000108aa */
[--C-:B------:R-:W-:Y:S01]  /*aac0*/  FFMA.FTZ R174, R8, c[0x0][0x23c], -R170.reuse ;  /* 0x00008f0008ae7a23 */ /* 0x100fe200000108aa */
[----:B------:R-:W-:Y:S01]  /*aad0*/  FSEL R167, R167, RZ, P0 ;  /* 0x000000ffa7a77208 */ /* 0x000fe20000000000 */
[--C-:B------:R-:W-:Y:S02]  /*aae0*/  FFMA.FTZ R172, R5, c[0x0][0x23c], -R170.reuse ;  /* 0x00008f0005ac7a23 */ /* 0x100fe400000108aa */
[--C-:B------:R-:W-:Y:S02]  /*aaf0*/  FFMA.FTZ R186, R20, c[0x0][0x23c], -R170.reuse ;  /* 0x00008f0014ba7a23 */ /* 0x100fe400000108aa */
[--C-:B------:R-:W-:Y:S02]  /*ab00*/  FFMA.FTZ R5, R26, c[0x0][0x23c], -R167.reuse ;  /* 0x00008f001a057a23 */ /* 0x100fe400000108a7 */
[--C-:B------:R-:W-:Y:S02]  /*ab10*/  FFMA.FTZ R20, R7, c[0x0][0x23c], -R167.reuse ;  /* 0x00008f0007147a23 */ /* 0x100fe400000108a7 */
[----:B------:R-:W-:Y:S01]  /*ab20*/  FFMA.FTZ R175, R21, c[0x0][0x23c], -R170 ;  /* 0x00008f0015af7a23 */ /* 0x000fe200000108aa */
[----:B------:R-:W-:Y:S01]  /*ab30*/  MUFU.EX2 R186, R186 ;  /* 0x000000ba00ba7308 */ /* 0x000fe20000000800 */
[----:B------:R-:W-:Y:S02]  /*ab40*/  IMAD.MOV.U32 R21, RZ, RZ, R174 ;  /* 0x000000ffff157224 */ /* 0x000fe400078e00ae */
[--C-:B------:R-:W-:Y:S02]  /*ab50*/  FFMA.FTZ R6, R6, c[0x0][0x23c], -R167.reuse ;  /* 0x00008f0006067a23 */ /* 0x100fe400000108a7 */
[--C-:B------:R-:W-:Y:S02]  /*ab60*/  FFMA.FTZ R174, R24, c[0x0][0x23c], -R170.reuse ;  /* 0x00008f0018ae7a23 */ /* 0x100fe400000108aa */
[--C-:B------:R-:W-:Y:S02]  /*ab70*/  FFMA.FTZ R4, R4, c[0x0][0x23c], -R170.reuse ;  /* 0x00008f0004047a23 */ /* 0x100fe400000108aa */
[--C-:B------:R-:W-:Y:S01]  /*ab80*/  FFMA.FTZ R182, R17, c[0x0][0x23c], -R170.reuse ;  /* 0x00008f0011b67a23 */ /* 0x100fe200000108aa */
[----:B------:R-:W-:Y:S01]  /*ab90*/  MUFU.EX2 R175, R175 ;  /* 0x000000af00af7308 */ /* 0x000fe20000000800 */
[--C-:B------:R-:W-:Y:S02]  /*aba0*/  FFMA.FTZ R17, R22, c[0x0][0x23c], -R167.reuse ;  /* 0x00008f0016117a23 */ /* 0x100fe400000108a7 */
[----:B------:R-:W-:Y:S02]  /*abb0*/  FFMA.FTZ R171, R29, c[0x0][0x23c], -R170 ;  /* 0x00008f001dab7a23 */ /* 0x000fe400000108aa */
[--C-:B------:R-:W-:Y:S02]  /*abc0*/  FFMA.FTZ R7, R14, c[0x0][0x23c], -R167.reuse ;  /* 0x00008f000e077a23 */ /* 0x100fe400000108a7 */
[--C-:B------:R-:W-:Y:S02]  /*abd0*/  FFMA.FTZ R18, R18, c[0x0][0x23c], -R167.reuse ;  /* 0x00008f0012127a23 */ /* 0x100fe400000108a7 */
[--C-:B------:R-:W-:Y:S02]  /*abe0*/  FFMA.FTZ R19, R19, c[0x0][0x23c], -R167.reuse ;  /* 0x00008f0013137a23 */ /* 0x100fe400000108a7 */
[--C-:B------:R-:W-:Y:S02]  /*abf0*/  FFMA.FTZ R187, R27, c[0x0][0x23c], -R167.reuse ;  /* 0x00008f001bbb7a23 */ /* 0x100fe400000108a7 */
[----:B------:R-:W-:Y:S02]  /*ac00*/  IMAD.MOV.U32 R22, RZ, RZ, R20 ;  /* 0x000000ffff167224 */ /* 0x000fe400078e0014 */
[----:B------:R-:W-:Y:S02]  /*ac10*/  FFMA.FTZ R183, R16, c[0x0][0x23c], -R170 ;  /* 0x00008f0010b77a23 */ /* 0x000fe400000108aa */
[--C-:B------:R-:W-:Y:S01]  /*ac20*/  FFMA.FTZ R16, R11, c[0x0][0x23c], -R167.reuse ;  /* 0x00008f000b107a23 */ /* 0x100fe200000108a7 */
[----:B------:R-:W-:Y:S01]  /*ac30*/  MUFU.EX2 R187, R187 ;  /* 0x000000bb00bb7308 */ /* 0x000fe20000000800 */
[----:B--2---:R-:W-:Y:S02]  /*ac40*/  IMAD.MOV.U32 R12, RZ, RZ, R180 ;  /* 0x000000ffff0c7224 */ /* 0x004fe400078e00b4 */
[----:B------:R-:W-:Y:S02]  /*ac50*/  FFMA.FTZ R180, R28, c[0x0][0x23c], -R170 ;  /* 0x00008f001cb47a23 */ /* 0x000fe400000108aa */
[----:B------:R-:W-:Y:S02]  /*ac60*/  IMAD.MOV.U32 R28, RZ, RZ, R172 ;  /* 0x000000ffff1c7224 */ /* 0x000fe400078e00ac */
[----:B------:R-:W-:Y:S02]  /*ac70*/  FFMA.FTZ R172, R30, c[0x0][0x23c], -R167 ;  /* 0x00008f001eac7a23 */ /* 0x000fe400000108a7 */
[----:B------:R-:W-:Y:S01]  /*ac80*/  IMAD.MOV.U32 R30, RZ, RZ, R16 ;  /* 0x000000ffff1e7224 */ /* 0x000fe200078e0010 */
[----:B------:R-:W-:Y:S10]  /*ac90*/  MUFU.EX2 R180, R180 ;  /* 0x000000b400b47308 */ /* 0x000ff40000000800 */
[----:B------:R-:W-:Y:S01]  /*aca0*/  MUFU.EX2 R16, R4 ;  /* 0x0000000400107308 */ /* 0x000fe20000000800 */
[----:B---3--:R-:W-:Y:S01]  /*acb0*/  LOP3.LUT R164, R191, UR7, RZ, 0x3c, !PT ;  /* 0x00000007bfa47c12 */ /* 0x008fe2000f8e3cff */
[----:B------:R-:W-:Y:S01]  /*acc0*/  UIADD3 UR7, UR18, 0x1715609d, URZ ;  /* 0x1715609d12077890 */ /* 0x000fe2000fffe03f */
[----:B------:R-:W-:Y:S01]  /*acd0*/  LOP3.LUT R184, R181, UR6, R190, 0x96, !PT ;  /* 0x00000006b5b87c12 */ /* 0x000fe2000f8e96be */
[----:B------:R-:W-:Y:S02]  /*ace0*/  UIADD3 UR6, UR19, -0x56f99767, URZ ;  /* 0xa906689913067890 */ /* 0x000fe4000fffe03f */
[----:B------:R-:W-:Y:S04]  /*acf0*/  IMAD.WIDE.U32 R168, R164, -0x326172a9, RZ ;  /* 0xcd9e8d57a4a87825 */ /* 0x000fe800078e00ff */
[----:B------:R-:W-:Y:S02]  /*ad00*/  FADD.FTZ R164, -R2, R3 ;  /* 0x0000000302a47221 */ /* 0x000fe40000010100 */
[----:B------:R-:W-:Y:S04]  /*ad10*/  IMAD.WIDE.U32 R184, R184, -0x326172a9, RZ ;  /* 0xcd9e8d57b8b87825 */ /* 0x000fe800078e00ff */
[----:B------:R-:W-:Y:S01]  /*ad20*/  FMUL.FTZ R164, R164, c[0x0][0x23c] ;  /* 0x00008f00a4a47a20 */ /* 0x000fe20000410000 */
[----:B------:R-:W-:Y:S01]  /*ad30*/  LOP3.LUT R166, R185, UR32, R168, 0x96, !PT ;  /* 0x00000020b9a67c12 */ /* 0x000fe2000f8e96a8 */
[----:B------:R-:W-:Y:S02]  /*ad40*/  FFMA.FTZ R3, R9, c[0x0][0x23c], -R170 ;  /* 0x00008f0009037a23 */ /* 0x000fe400000108aa */
[----:B------:R-:W-:Y:S02]  /*ad50*/  FFMA.FTZ R168, R31, c[0x0][0x23c], -R167 ;  /* 0x00008f001fa87a23 */ /* 0x000fe400000108a7 */
[----:B------:R-:W1:Y:S01]  /*ad60*/  MUFU.EX2 R164, R164 ;  /* 0x000000a400a47308 */ /* 0x000e620000000800 */
[----:B------:R-:W-:Y:S02]  /*ad70*/  IMAD.MOV.U32 R24, RZ, RZ, R3 ;  /* 0x000000ffff187224 */ /* 0x000fe400078e0003 */
[----:B------:R-:W-:Y:S02]  /*ad80*/  FADD.FTZ R3, -R0, R165 ;  /* 0x000000a500037221 */ /* 0x000fe40000010100 */
[----:B------:R-:W-:Y:S02]  /*ad90*/  FFMA.FTZ R165, R35, c[0x0][0x23c], -R167 ;  /* 0x00008f0023a57a23 */ /* 0x000fe400000108a7 */
[----:B------:R-:W-:Y:S02]  /*ada0*/  IMAD.MOV.U32 R35, RZ, RZ, R5 ;  /* 0x000000ffff237224 */ /* 0x000fe400078e0005 */
[----:B------:R-:W-:Y:S01]  /*adb0*/  FMUL.FTZ R3, R3, c[0x0][0x23c] ;  /* 0x00008f0003037a20 */ /* 0x000fe20000410000 */
[----:B------:R-:W-:Y:S01]  /*adc0*/  MUFU.EX2 R168, R168 ;  /* 0x000000a800a87308 */ /* 0x000fe20000000800 */
[----:B------:R-:W-:Y:S01]  /*add0*/  IMAD.MOV.U32 R31, RZ, RZ, R19 ;  /* 0x000000ffff1f7224 */ /* 0x000fe200078e0013 */
[----:B----4-:R-:W-:Y:S01]  /*ade0*/  LOP3.LUT R176, R169, UR33, R188, 0x96, !PT ;  /* 0x00000021a9b07c12 */ /* 0x010fe2000f8e96bc */
[----:B------:R-:W-:Y:S02]  /*adf0*/  FFMA.FTZ R169, R32, c[0x0][0x23c], -R170 ;  /* 0x00008f0020a97a23 */ /* 0x000fe400000108aa */
[----:B------:R-:W-:Y:S02]  /*ae00*/  IMAD.MOV.U32 R32, RZ, RZ, R12 ;  /* 0x000000ffff207224 */ /* 0x000fe400078e000c */
[----:B------:R-:W-:Y:S02]  /*ae10*/  IMAD.MOV.U32 R8, RZ, RZ, R176 ;  /* 0x000000ffff087224 */ /* 0x000fe400078e00b0 */
[----:B------:R-:W-:Y:S01]  /*ae20*/  IMAD.MOV.U32 R26, RZ, RZ, R32 ;  /* 0x000000ffff1a7224 */ /* 0x000fe200078e0020 */
[----:B------:R-:W2:Y:S01]  /*ae30*/  MUFU.EX2 R3, R3 ;  /* 0x0000000300037308 */ /* 0x000ea20000000800 */
[----:B------:R-:W-:Y:S04]  /*ae40*/  IMAD.WIDE.U32 R8, R8, -0x2daee0ad, RZ ;  /* 0xd2511f5308087825 */ /* 0x000fe800078e00ff */
[----:B------:R-:W-:Y:S01]  /*ae50*/  FFMA.FTZ R176, R13, c[0x0][0x23c], -R170 ;  /* 0x00008f000db07a23 */ /* 0x000fe200000108aa */
[----:B------:R-:W-:Y:S01]  /*ae60*/  LOP3.LUT R5, R9, UR31, R26, 0x96, !PT ;  /* 0x0000001f09057c12 */ /* 0x000fe2000f8e961a */
[----:B------:R-:W-:Y:S02]  /*ae70*/  IMAD.MOV.U32 R13, RZ, RZ, R181 ;  /* 0x000000ffff0d7224 */ /* 0x000fe400078e00b5 */
[--C-:B------:R-:W-:Y:S02]  /*ae80*/  FFMA.FTZ R181, R25, c[0x0][0x23c], -R170.reuse ;  /* 0x00008f0019b57a23 */ /* 0x100fe400000108aa */
[----:B------:R-:W-:Y:S02]  /*ae90*/  FFMA.FTZ R170, R33, c[0x0][0x23c], -R170 ;  /* 0x00008f0021aa7a23 */ /* 0x000fe400000108aa */
[----:B------:R-:W-:Y:S02]  /*aea0*/  IMAD.MOV.U32 R33, RZ, RZ, R13 ;  /* 0x000000ffff217224 */ /* 0x000fe400078e000d */
[--C-:B------:R-:W-:Y:S01]  /*aeb0*/  FFMA.FTZ R25, R10, c[0x0][0x23c], -R167.reuse ;  /* 0x00008f000a197a23 */ /* 0x100fe200000108a7 */
[----:B------:R-:W-:Y:S01]  /*aec0*/  MUFU.EX2 R181, R181 ;  /* 0x000000b500b57308 */ /* 0x000fe20000000800 */
[--C-:B------:R-:W-:Y:S02]  /*aed0*/  FFMA.FTZ R12, R15, c[0x0][0x23c], -R167.reuse ;  /* 0x00008f000f0c7a23 */ /* 0x100fe400000108a7 */
[----:B------:R-:W-:Y:S02]  /*aee0*/  FFMA.FTZ R13, R23, c[0x0][0x23c], -R167 ;  /* 0x00008f00170d7a23 */ /* 0x000fe400000108a7 */
[----:B------:R-:W-:Y:S02]  /*aef0*/  IMAD.MOV.U32 R15, RZ, RZ, R21 ;  /* 0x000000ffff0f7224 */ /* 0x000fe400078e0015 */
[----:B------:R-:W-:Y:S04]  /*af00*/  IMAD.WIDE.U32 R20, R166, -0x2daee0ad, RZ ;  /* 0xd2511f53a6147825 */ /* 0x000fe800078e00ff */
[----:B------:R-:W-:Y:S01]  /*af10*/  FFMA.FTZ R166, R34, c[0x0][0x23c], -R167 ;  /* 0x00008f0022a67a23 */ /* 0x000fe200000108a7 */
[----:B------:R-:W-:Y:S01]  /*af20*/  LOP3.LUT R23, R21, UR29, R8, 0x96, !PT ;  /* 0x0000001d15177c12 */ /* 0x000fe2000f8e9608 */
[----:B------:R3:W-:Y:S01]  /*af30*/  MUFU.EX2 R167, R6 ;  /* 0x0000000600a77308 */ /* 0x0007e20000000800 */
[----:B------:R-:W-:Y:S02]  /*af40*/  IMAD.MOV.U32 R34, RZ, RZ, R18 ;  /* 0x000000ffff227224 */ /* 0x000fe400078e0012 */
[----:B------:R-:W-:Y:S04]  /*af50*/  IMAD.WIDE.U32 R18, R5, -0x326172a9, RZ ;  /* 0xcd9e8d5705127825 */ /* 0x000fe800078e00ff */
[C---:B-1----:R-:W-:Y:S02]  /*af60*/  FMUL.FTZ R5, R164.reuse, R133 ;  /* 0x00000085a4057220 */ /* 0x042fe40000410000 */
[----:B------:R-:W-:Y:S01]  /*af70*/  IMAD.MOV.U32 R133, RZ, RZ, R21 ;  /* 0x000000ffff857224 */ /* 0x000fe200078e0015 */
[----:B------:R-:W-:Y:S01]  /*af80*/  MUFU.EX2 R166, R166 ;  /* 0x000000a600a67308 */ /* 0x000fe20000000800 */
[----:B------:R-:W-:Y:S02]  /*af90*/  IMAD.MOV.U32 R10, RZ, RZ, R28 ;  /* 0x000000ffff0a7224 */ /* 0x000fe400078e001c */
[----:B------:R-:W-:Y:S02]  /*afa0*/  IMAD.MOV.U32 R11, RZ, RZ, R25 ;  /* 0x000000ffff0b7224 */ /* 0x000fe400078e0019 */
[C---:B------:R-:W-:Y:S02]  /*afb0*/  FMUL.FTZ R25, R164.reuse, R153 ;  /* 0x00000099a4197220 */ /* 0x040fe40000410000 */
[----:B------:R-:W-:Y:S02]  /*afc0*/  IMAD.MOV.U32 R153, RZ, RZ, R133 ;  /* 0x000000ffff997224 */ /* 0x000fe400078e0085 */
[C---:B------:R-:W-:Y:S01]  /*afd0*/  FMUL.FTZ R9, R164.reuse, R137 ;  /* 0x00000089a4097220 */ /* 0x040fe20000410000 */
[----:B------:R2:W1:Y:S01]  /*afe0*/  MUFU.EX2 R133, R10 ;  /* 0x0000000a00857308 */ /* 0x0004620000000800 */
[----:B------:R-:W-:Y:S02]  /*aff0*/  IMAD.MOV.U32 R137, RZ, RZ, R12 ;  /* 0x000000ffff897224 */ /* 0x000fe400078e000c */
[C---:B------:R-:W-:Y:S02]  /*b000*/  FMUL.FTZ R4, R164.reuse, R132 ;  /* 0x00000084a4047220 */ /* 0x040fe40000410000 */
[----:B---3--:R-:W-:Y:S02]  /*b010*/  IMAD.MOV.U32 R6, RZ, RZ, R17 ;  /* 0x000000ffff067224 */ /* 0x008fe400078e0011 */
[----:B------:R-:W-:Y:S02]  /*b020*/  IMAD.MOV.U32 R132, RZ, RZ, R20 ;  /* 0x000000ffff847224 */ /* 0x000fe400078e0014 */
[C---:B------:R-:W-:Y:S02]  /*b030*/  FMUL.FTZ R20, R164.reuse, R148 ;  /* 0x00000094a4147220 */ /* 0x040fe40000410000 */
[----:B------:R-:W-:Y:S02]  /*b040*/  IMAD.MOV.U32 R148, RZ, RZ, R137 ;  /* 0x000000ffff947224 */ /* 0x000fe400078e0089 */
[----:B------:R-:W-:Y:S02]  /*b050*/  IMAD.MOV.U32 R137, RZ, RZ, R6 ;  /* 0x000000ffff897224 */ /* 0x000fe400078e0006 */
[----:B------:R-:W3:Y:S01]  /*b060*/  LDL.LU R6, [R1+0x70] ;  /* 0x0000700001067983 */ /* 0x000ee20000300800 */
[C---:B------:R-:W-:Y:S02]  /*b070*/  FMUL.FTZ R12, R164.reuse, R140 ;  /* 0x0000008ca40c7220 */ /* 0x040fe40000410000 */
[----:B------:R-:W-:Y:S02]  /*b080*/  IMAD.MOV.U32 R140, RZ, RZ, R13 ;  /* 0x000000ffff8c7224 */ /* 0x000fe400078e000d */
[C---:B------:R-:W-:Y:S02]  /*b090*/  FMUL.FTZ R13, R164.reuse, R141 ;  /* 0x0000008da40d7220 */ /* 0x040fe40000410000 */
[----:B------:R-:W-:Y:S02]  /*b0a0*/  IMAD.MOV.U32 R141, RZ, RZ, R16 ;  /* 0x000000ffff8d7224 */ /* 0x000fe400078e0010 */
[----:B--2---:R-:W-:Y:S02]  /*b0b0*/  FMUL.FTZ R10, R3, R138 ;  /* 0x0000008a030a7220 */ /* 0x004fe40000410000 */
[----:B------:R-:W2:Y:S01]  /*b0c0*/  LDL.LU R138, [R1+0x30] ;  /* 0x00003000018a7983 */ /* 0x000ea20000300800 */
[----:B------:R-:W-:Y:S02]  /*b0d0*/  IMAD.MOV.U32 R14, RZ, RZ, R24 ;  /* 0x000000ffff0e7224 */ /* 0x000fe400078e0018 */
[----:B------:R-:W-:Y:S02]  /*b0e0*/  IMAD.MOV.U32 R27, RZ, RZ, R33 ;  /* 0x000000ffff1b7224 */ /* 0x000fe400078e0021 */
[C---:B------:R-:W-:Y:S02]  /*b0f0*/  FMUL.FTZ R33, R164.reuse, R161 ;  /* 0x000000a1a4217220 */ /* 0x040fe40000410000 */
[----:B------:R-:W-:Y:S02]  /*b100*/  IMAD.MOV.U32 R161, RZ, RZ, R141 ;  /* 0x000000ffffa17224 */ /* 0x000fe400078e008d */
[----:B------:R-:W-:Y:S02]  /*b110*/  IMAD.MOV.U32 R141, RZ, RZ, R19 ;  /* 0x000000ffff8d7224 */ /* 0x000fe400078e0013 */
[C---:B------:R-:W-:Y:S02]  /*b120*/  FMUL.FTZ R17, R164.reuse, R145 ;  /* 0x00000091a4117220 */ /* 0x040fe40000410000 */
[C---:B------:R-:W-:Y:S02]  /*b130*/  FMUL.FTZ R24, R164.reuse, R152 ;  /* 0x00000098a4187220 */ /* 0x040fe40000410000 */
[----:B------:R-:W-:Y:S02]  /*b140*/  IMAD.MOV.U32 R145, RZ, RZ, R140 ;  /* 0x000000ffff917224 */ /* 0x000fe400078e008c */
[----:B------:R-:W-:Y:S01]  /*b150*/  IMAD.MOV.U32 R152, RZ, RZ, R132 ;  /* 0x000000ffff987224 */ /* 0x000fe200078e0084 */
[----:B------:R-:W-:Y:S01]  /*b160*/  LOP3.LUT R132, R141, UR30, R184, 0x96, !PT ;  /* 0x0000001e8d847c12 */ /* 0x000fe2000f8e96b8 */
[----:B------:R-:W-:Y:S02]  /*b170*/  IMAD.MOV.U32 R140, RZ, RZ, R18 ;  /* 0x000000ffff8c7224 */ /* 0x000fe400078e0012 */
[----:B------:R-:W-:Y:S02]  /*b180*/  IMAD.MOV.U32 R18, RZ, RZ, R14 ;  /* 0x000000ffff127224 */ /* 0x000fe400078e000e */
[----:B------:R-:W-:Y:S02]  /*b190*/  IMAD.MOV.U32 R14, RZ, RZ, R11 ;  /* 0x000000ffff0e7224 */ /* 0x000fe400078e000b */
[----:B------:R-:W-:Y:S02]  /*b1a0*/  FMUL.FTZ R19, R3, R147 ;  /* 0x0000009303137220 */ /* 0x000fe40000410000 */
[----:B------:R-:W-:Y:S02]  /*b1b0*/  IMAD.MOV.U32 R147, RZ, RZ, R141 ;  /* 0x000000ffff937224 */ /* 0x000fe400078e008d */
[----:B------:R-:W-:Y:S02]  /*b1c0*/  IMAD.MOV.U32 R141, RZ, RZ, R22 ;  /* 0x000000ffff8d7224 */ /* 0x000fe400078e0016 */
[C---:B------:R-:W-:Y:S01]  /*b1d0*/  FMUL.FTZ R8, R164.reuse, R136 ;  /* 0x00000088a4087220 */ /* 0x040fe20000410000 */
[----:B-1----:R-:W-:Y:S01]  /*b1e0*/  F2FP.BF16.PACK_AB R136, R133, R161 ;  /* 0x000000a18588723e */ /* 0x002fe200000010ff */
[C---:B------:R-:W-:Y:S02]  /*b1f0*/  FMUL.FTZ R16, R164.reuse, R144 ;  /* 0x00000090a4107220 */ /* 0x040fe40000410000 */
        /* <DEDUP_REMOVED lines=102> */
[----:B------:R-:W-:Y:S02]  /*b860*/  IMAD.MOV.U32 R160, RZ, RZ, R7 ;  /* 0x000000ffffa07224 */ /* 0x000fe400078e0007 */
[C---:B------:R-:W-:Y:S02]  /*b870*/  FMUL.FTZ R7, R3.reuse, R135 ;  /* 0x0000008703077220 */ /* 0x040fe40000410000 */
[----:B------:R-:W-:Y:S02]  /*b880*/  IMAD.MOV.U32 R139, RZ, RZ, R14 ;  /* 0x000000ffff8b7224 */ /* 0x000fe400078e000e */
[C---:B------:R-:W-:Y:S02]  /*b890*/  FMUL.FTZ R14, R3.reuse, R142 ;  /* 0x0000008e030e7220 */ /* 0x040fe40000410000 */
[----:B------:R-:W-:Y:S02]  /*b8a0*/  IMAD.MOV.U32 R142, RZ, RZ, R18 ;  /* 0x000000ffff8e7224 */ /* 0x000fe400078e0012 */
[C---:B------:R-:W-:Y:S02]  /*b8b0*/  FMUL.FTZ R18, R3.reuse, R146 ;  /* 0x0000009203127220 */ /* 0x040fe40000410000 */
[----:B------:R-:W-:Y:S02]  /*b8c0*/  IMAD.MOV.U32 R144, RZ, RZ, R15 ;  /* 0x000000ffff907224 */ /* 0x000fe400078e000f */
[C---:B------:R-:W-:Y:S02]  /*b8d0*/  FMUL.FTZ R15, R3.reuse, R143 ;  /* 0x0000008f030f7220 */ /* 0x040fe40000410000 */
[----:B------:R-:W-:Y:S01]  /*b8e0*/  IMAD.MOV.U32 R150, RZ, RZ, R152 ;  /* 0x000000ffff967224 */ /* 0x000fe200078e0098 */
[----:B------:R-:W-:Y:S01]  /*b8f0*/  MUFU.EX2 R143, R176 ;  /* 0x000000b0008f7308 */ /* 0x000fe20000000800 */
[----:B------:R-:W-:Y:S02]  /*b900*/  IMAD.MOV.U32 R149, RZ, RZ, R34 ;  /* 0x000000ffff957224 */ /* 0x000fe400078e0022 */
[C---:B------:R-:W-:Y:S02]  /*b910*/  FMUL.FTZ R34, R3.reuse, R162 ;  /* 0x000000a203227220 */ /* 0x040fe40000410000 */
[----:B------:R-:W-:Y:S02]  /*b920*/  IMAD.MOV.U32 R156, RZ, RZ, R30 ;  /* 0x000000ffff9c7224 */ /* 0x000fe400078e001e */
[C---:B------:R-:W-:Y:S02]  /*b930*/  FMUL.FTZ R30, R3.reuse, R158 ;  /* 0x0000009e031e7220 */ /* 0x040fe40000410000 */
[----:B------:R-:W-:Y:S01]  /*b940*/  IMAD.MOV.U32 R135, RZ, RZ, R27 ;  /* 0x000000ffff877224 */ /* 0x000fe200078e001b */
[----:B------:R-:W-:Y:S01]  /*b950*/  MUFU.EX2 R144, R144 ;  /* 0x0000009000907308 */ /* 0x000fe20000000800 */
[C---:B------:R-:W-:Y:S02]  /*b960*/  FMUL.FTZ R27, R3.reuse, R155 ;  /* 0x0000009b031b7220 */ /* 0x040fe40000410000 */
[----:B------:R-:W-:Y:S02]  /*b970*/  IMAD.MOV.U32 R146, RZ, RZ, R140 ;  /* 0x000000ffff927224 */ /* 0x000fe400078e008c */
[----:B------:R-:W-:Y:S02]  /*b980*/  IMAD.MOV.U32 R140, RZ, RZ, R23 ;  /* 0x000000ffff8c7224 */ /* 0x000fe400078e0017 */
        /* <DEDUP_REMOVED lines=8> */
[----:B---3--:R-:W-:Y:S02]  /*ba10*/  FFMA.FTZ R164, R164, R6, R161 ;  /* 0x00000006a4a47223 */ /* 0x008fe400000100a1 */
[C---:B------:R-:W-:Y:S02]  /*ba20*/  FMUL.FTZ R6, R3.reuse, R134 ;  /* 0x0000008603067220 */ /* 0x040fe40000410000 */
[----:B------:R-:W-:Y:S02]  /*ba30*/  IMAD.MOV.U32 R134, RZ, RZ, R26 ;  /* 0x000000ffff867224 */ /* 0x000fe400078e001a */
[C---:B------:R-:W-:Y:S02]  /*ba40*/  FMUL.FTZ R26, R3.reuse, R154 ;  /* 0x0000009a031a7220 */ /* 0x040fe40000410000 */
[----:B------:R-:W-:Y:S02]  /*ba50*/  IMAD.MOV.U32 R158, RZ, RZ, R134 ;  /* 0x000000ffff9e7224 */ /* 0x000fe400078e0086 */
[----:B------:R-:W-:Y:S04]  /*ba60*/  IMAD.WIDE.U32 R134, R132, -0x2daee0ad, RZ ;  /* 0xd2511f5384867825 */ /* 0x000fe800078e00ff */
[----:B--2---:R-:W-:Y:S01]  /*ba70*/  FFMA.FTZ R3, R3, R138, R167 ;  /* 0x0000008a03037223 */ /* 0x004fe200000100a7 */
[----:B------:R-:W-:Y:S01]  /*ba80*/  LOP3.LUT R132, R135, UR27, R150, 0x96, !PT ;  /* 0x0000001b87847c12 */ /* 0x000fe2000f8e9696 */
[----:B------:R1:W2:Y:S01]  /*ba90*/  MUFU.EX2 R138, R141 ;  /* 0x0000008d008a7308 */ /* 0x0002a20000000800 */
[----:B------:R-:W-:Y:S02]  /*baa0*/  FADD.FTZ R133, R133, R164 ;  /* 0x000000a485857221 */ /* 0x000fe40000010000 */
[----:B------:R-:W-:Y:S02]  /*bab0*/  IMAD.MOV.U32 R161, RZ, RZ, R148 ;  /* 0x000000ffffa17224 */ /* 0x000fe400078e0094 */
[----:B------:R-:W-:Y:S05]  /*bac0*/  IMAD.WIDE.U32 R162, R132, -0x326172a9, RZ ;  /* 0xcd9e8d5784a27825 */ /* 0x000fea00078e00ff */
[----:B------:R2:W3:Y:S10]  /*bad0*/  MUFU.EX2 R135, R142 ;  /* 0x0000008e00877308 */ /* 0x0004f40000000800 */
[----:B------:R4:W-:Y:S01]  /*bae0*/  MUFU.EX2 R150, R156 ;  /* 0x0000009c00967308 */ /* 0x0009e20000000800 */
[----:B-1----:R-:W-:Y:S05]  /*baf0*/  IMAD.WIDE.U32 R140, R140, -0x326172a9, RZ ;  /* 0xcd9e8d578c8c7825 */ /* 0x002fea00078e00ff */
[----:B------:R-:W-:Y:S04]  /*bb00*/  LOP3.LUT R146, R141, UR28, R146, 0x96, !PT ;  /* 0x0000001c8d927c12 */ /* 0x000fe8000f8e9692 */
[----:B------:R-:W-:Y:S01]  /*bb10*/  MUFU.EX2 R148, R177 ;  /* 0x000000b100947308 */ /* 0x000fe20000000800 */
[----:B------:R-:W-:Y:S01]  /*bb20*/  LOP3.LUT R140, R163, UR7, R140, 0x96, !PT ;  /* 0x00000007a38c7c12 */ /* 0x000fe2000f8e968c */
[----:B------:R-:W-:Y:S04]  /*bb30*/  IMAD.WIDE.U32 R146, R146, -0x2daee0ad, RZ ;  /* 0xd2511f5392927825 */ /* 0x000fe800078e00ff */
[----:B--2---:R-:W-:Y:S01]  /*bb40*/  FADD.FTZ R142, R138, R3 ;  /* 0x000000038a8e7221 */ /* 0x004fe20000010000 */
[----:B------:R-:W-:Y:S03]  /*bb50*/  LOP3.LUT R134, R147, UR6, R134, 0x96, !PT ;  /* 0x0000000693867c12 */ /* 0x000fe6000f8e9686 */
[----:B------:R1:W2:Y:S02]  /*bb60*/  MUFU.EX2 R141, R139 ;  /* 0x0000008b008d7308 */ /* 0x0002a40000000800 */
[----:B------:R-:W-:Y:S01]  /*bb70*/  IMAD.WIDE.U32 R154, R134, -0x326172a9, RZ ;  /* 0xcd9e8d57869a7825 */ /* 0x000fe200078e00ff */
[----:B------:R-:W-:Y:S02]  /*bb80*/  F2FP.BF16.PACK_AB R134, R138, R167 ;  /* 0x000000a78a86723e */ /* 0x000fe400000010ff */
[----:B---3--:R-:W-:Y:S01]  /*bb90*/  F2FP.BF16.PACK_AB R138, R135, R144 ;  /* 0x00000090878a723e */ /* 0x008fe200000010ff */
[----:B----4-:R-:W-:Y:S01]  /*bba0*/  IMAD.MOV.U32 R156, RZ, RZ, R153 ;  /* 0x000000ffff9c7224 */ /* 0x010fe200078e0099 */
[----:B------:R-:W-:Y:S01]  /*bbb0*/  LOP3.LUT R132, R155, UR14, R162, 0x96, !PT ;  /* 0x0000000e9b847c12 */ /* 0x000fe2000f8e96a2 */
[----:B------:R-:W-:Y:S02]  /*bbc0*/  IMAD.MOV.U32 R153, RZ, RZ, R152 ;  /* 0x000000ffff997224 */ /* 0x000fe400078e0098 */
[----:B------:R-:W-:Y:S01]  /*bbd0*/  MUFU.EX2 R147, R182 ;  /* 0x000000b600937308 */ /* 0x000fe20000000800 */
[----:B------:R-:W-:Y:S01]  /*bbe0*/  FADD.FTZ R152, R144, R133 ;  /* 0x0000008590987221 */ /* 0x000fe20000010000 */
[----:B------:R-:W-:Y:S03]  /*bbf0*/  LOP3.LUT R3, R132, 0xff, RZ, 0xc0, !PT ;  /* 0x000000ff84037812 */ /* 0x000fe600078ec0ff */
[----:B------:R-:W-:Y:S01]  /*bc00*/  FADD.FTZ R133, R135, R152 ;  /* 0x0000009887857221 */ /* 0x000fe20000010000 */
[----:B------:R-:W-:Y:S01]  /*bc10*/  ISETP.GE.U32.AND P6, PT, R252, R3, PT ;  /* 0x00000003fc00720c */ /* 0x000fe20003fc6070 */
[----:B------:R-:W-:Y:S01]  /*bc20*/  IMAD.MOV.U32 R152, RZ, RZ, R158 ;  /* 0x000000ffff987224 */ /* 0x000fe200078e009e */
[----:B------:R-:W-:Y:S02]  /*bc30*/  LOP3.LUT R3, R132, 0xffff, RZ, 0xc0, !PT ;  /* 0x0000ffff84037812 */ /* 0x000fe400078ec0ff */
[----:B------:R-:W-:Y:S01]  /*bc40*/  SHF.R.U32.HI R135, RZ, 0x18, R132 ;  /* 0x00000018ff877819 */ /* 0x000fe20000011684 */
[----:B------:R3:W-:Y:S01]  /*bc50*/  MUFU.EX2 R144, R183 ;  /* 0x000000b700907308 */ /* 0x0007e20000000800 */
[----:B------:R-:W-:Y:S01]  /*bc60*/  SHF.R.U32.HI R3, RZ, 0x8, R3 ;  /* 0x00000008ff037819 */ /* 0x000fe20000011603 */
[----:B-1----:R-:W-:Y:S01]  /*bc70*/  IMAD.MOV.U32 R139, RZ, RZ, R160 ;  /* 0x000000ffff8b7224 */ /* 0x002fe200078e00a0 */
[C---:B------:R-:W-:Y:S01]  /*bc80*/  ISETP.GE.U32.AND P5, PT, R252.reuse, R135, PT ;  /* 0x00000087fc00720c */ /* 0x040fe20003fa6070 */
[----:B------:R-:W-:Y:S01]  /*bc90*/  IMAD.MOV.U32 R160, RZ, RZ, R137 ;  /* 0x000000ffffa07224 */ /* 0x000fe200078e0089 */
[----:B------:R-:W-:Y:S01]  /*bca0*/  LOP3.LUT R3, R3, 0xffff, RZ, 0xc0, !PT ;  /* 0x0000ffff03037812 */ /* 0x000fe200078ec0ff */
[----:B--2---:R-:W-:Y:S01]  /*bcb0*/  FADD.FTZ R137, R141, R142 ;  /* 0x0000008e8d897221 */ /* 0x004fe20000010000 */
[----:B------:R-:W-:Y:S01]  /*bcc0*/  SHF.R.U32.HI R135, RZ, 0x10, R132 ;  /* 0x00000010ff877819 */ /* 0x000fe20000011684 */
[----:B------:R-:W-:Y:S01]  /*bcd0*/  @!P6 HFMA2.BF16_V2 R246, -RZ.H0_H0, RZ.H0_H0, -R136.H0_H0 ;  /* 0x200000fffff6e231 */ /* 0x000fe20000340988 */
[----:B------:R-:W-:Y:S01]  /*bce0*/  ISETP.GE.U32.AND P0, PT, R252, R3, PT ;  /* 0x00000003fc00720c */ /* 0x000fe20003f06070 */
[----:B------:R-:W1:Y:S01]  /*bcf0*/  MUFU.EX2 R139, R139 ;  /* 0x0000008b008b7308 */ /* 0x000e620000000800 */
[C---:B------:R-:W-:Y:S02]  /*bd00*/  PRMT R3, R136.reuse, 0x7632, R3 ;  /* 0x0000763288037816 */ /* 0x040fe40000000003 */
[----:B------:R-:W-:Y:S02]  /*bd10*/  LOP3.LUT R135, R135, 0xff, RZ, 0xc0, !PT ;  /* 0x000000ff87877812 */ /* 0x000fe400078ec0ff */
[----:B------:R-:W-:Y:S02]  /*bd20*/  PRMT R132, R136, 0x5410, R3 ;  /* 0x0000541088847816 */ /* 0x000fe40000000003 */
[----:B------:R-:W-:Y:S02]  /*bd30*/  @!P6 PRMT R136, R246, 0x5410, RZ ;  /* 0x00005410f688e816 */ /* 0x000fe400000000ff */
[----:B------:R-:W-:Y:S01]  /*bd40*/  ISETP.GE.U32.AND P6, PT, R252, R135, PT ;  /* 0x00000087fc00720c */ /* 0x000fe20003fc6070 */
[----:B------:R2:W4:Y:S01]  /*bd50*/  MUFU.EX2 R142, R161 ;  /* 0x000000a1008e7308 */ /* 0x0005220000000800 */
[C---:B------:R-:W-:Y:S01]  /*bd60*/  F2FP.BF16.PACK_AB R141, R150.reuse, R141 ;  /* 0x0000008d968d723e */ /* 0x040fe200000010ff */
[----:B------:R4:W-:Y:S01]  /*bd70*/  STG.E.U16 [R178.64], R136 ;  /* 0x00000088b2007986 */ /* 0x0009e2000c101510 */
[----:B------:R-:W-:Y:S01]  /*bd80*/  @!P0 HFMA2.BF16_V2 R245, -RZ.H0_H0, RZ.H0_H0, -R3.H0_H0 ;  /* 0x200000fffff58231 */ /* 0x000fe20000340903 */
[--C-:B------:R-:W-:Y:S01]  /*bd90*/  FADD.FTZ R150, R150, R137.reuse ;  /* 0x0000008996967221 */ /* 0x100fe20000010000 */
[----:B------:R-:W-:Y:S01]  /*bda0*/  PRMT R137, R134, 0x7632, R137 ;  /* 0x0000763286897816 */ /* 0x000fe20000000089 */
[----:B---3--:R-:W-:Y:S01]  /*bdb0*/  IMAD.WIDE.U32 R182, R140, -0x2daee0ad, RZ ;  /* 0xd2511f538cb67825 */ /* 0x008fe200078e00ff */
[----:B------:R-:W-:Y:S02]  /*bdc0*/  LOP3.LUT R135, R154, 0xff, RZ, 0xc0, !PT ;  /* 0x000000ff9a877812 */ /* 0x000fe400078ec0ff */
[----:B------:R-:W-:Y:S01]  /*bdd0*/  @!P0 PRMT R3, R245, 0x5410, RZ ;  /* 0x00005410f5038816 */ /* 0x000fe200000000ff */
[----:B------:R-:W-:Y:S01]  /*bde0*/  @!P5 HFMA2.BF16_V2 R243, -RZ.H0_H0, RZ.H0_H0, -R137.H0_H0 ;  /* 0x200000fffff3d231 */ /* 0x000fe20000340989 */
[----:B------:R-:W-:Y:S01]  /*bdf0*/  IADD3 R176, P0, R178, UR20, RZ ;  /* 0x00000014b2b07c10 */ /* 0x000fe2000ff1e0ff */
[----:B------:R-:W-:Y:S01]  /*be00*/  @!P6 HFMA2.BF16_V2 R244, -RZ.H0_H0, RZ.H0_H0, -R134.H0_H0 ;  /* 0x200000fffff4e231 */ /* 0x000fe20000340986 */
[--C-:B------:R-:W-:Y:S01]  /*be10*/  LOP3.LUT R140, R183, UR13, R146.reuse, 0x96, !PT ;  /* 0x0000000db78c7c12 */ /* 0x100fe2000f8e9692 */
[----:B------:R3:W-:Y:S01]  /*be20*/  STG.E.U16 [R178.64+0x2], R3 ;  /* 0x00000203b2007986 */ /* 0x0007e2000c101510 */
[----:B------:R-:W-:Y:S02]  /*be30*/  IADD3.X R177, R179, UR21, RZ, P0, !PT ;  /* 0x00000015b3b17c10 */ /* 0x000fe400087fe4ff */
[----:B------:R-:W-:Y:S02]  /*be40*/  ISETP.GE.U32.AND P0, PT, R252, R135, PT ;  /* 0x00000087fc00720c */ /* 0x000fe40003f06070 */
[----:B------:R-:W-:Y:S02]  /*be50*/  LOP3.LUT R135, R154, 0xffff, RZ, 0xc0, !PT ;  /* 0x0000ffff9a877812 */ /* 0x000fe400078ec0ff */
[----:B------:R-:W-:Y:S02]  /*be60*/  LOP3.LUT R146, R183, UR13, R146, 0x96, !PT ;  /* 0x0000000db7927c12 */ /* 0x000fe4000f8e9692 */
[----:B------:R-:W-:Y:S01]  /*be70*/  SHF.R.U32.HI R135, RZ, 0x8, R135 ;  /* 0x00000008ff877819 */ /* 0x000fe20000011687 */
[----:B--2---:R-:W-:Y:S02]  /*be80*/  IMAD.MOV.U32 R161, RZ, RZ, R160 ;  /* 0x000000ffffa17224 */ /* 0x004fe400078e00a0 */
[----:B------:R-:W-:Y:S01]  /*be90*/  IMAD.MOV.U32 R160, RZ, RZ, R145 ;  /* 0x000000ffffa07224 */ /* 0x000fe200078e0091 */
[----:B------:R-:W-:Y:S01]  /*bea0*/  LOP3.LUT R135, R135, 0xffff, RZ, 0xc0, !PT ;  /* 0x0000ffff87877812 */ /* 0x000fe200078ec0ff */
[----:B-1----:R-:W-:Y:S01]  /*beb0*/  FADD.FTZ R145, R139, R150 ;  /* 0x000000968b917221 */ /* 0x002fe20000010000 */
[----:B----4-:R-:W-:Y:S01]  /*bec0*/  F2FP.BF16.PACK_AB R139, R142, R139 ;  /* 0x0000008b8e8b723e */ /* 0x010fe200000010ff */
[----:B------:R-:W-:Y:S01]  /*bed0*/  FADD.FTZ R136, R148, R133 ;  /* 0x0000008594887221 */ /* 0x000fe20000010000 */
[----:B------:R-:W-:Y:S01]  /*bee0*/  PRMT R133, R134, 0x5410, R137 ;  /* 0x0000541086857816 */ /* 0x000fe20000000089 */
[----:B------:R-:W-:Y:S01]  /*bef0*/  FADD.FTZ R142, R142, R145 ;  /* 0x000000918e8e7221 */ /* 0x000fe20000010000 */
[----:B------:R-:W-:Y:S01]  /*bf00*/  @!P6 PRMT R134, R244, 0x5410, RZ ;  /* 0x00005410f486e816 */ /* 0x000fe200000000ff */
[----:B------:R1:W2:Y:S01]  /*bf10*/  MUFU.EX2 R145, R149 ;  /* 0x0000009500917308 */ /* 0x0002a20000000800 */
[C---:B------:R-:W-:Y:S01]  /*bf20*/  ISETP.GE.U32.AND P6, PT, R252.reuse, R135, PT ;  /* 0x00000087fc00720c */ /* 0x040fe20003fc6070 */
[----:B------:R-:W-:Y:S01]  /*bf30*/  @!P0 HFMA2.BF16_V2 R241, -RZ.H0_H0, RZ.H0_H0, -R138.H0_H0 ;  /* 0x200000fffff18231 */ /* 0x000fe2000034098a */
[----:B------:R-:W-:Y:S01]  /*bf40*/  SHF.R.U32.HI R135, RZ, 0x10, R154 ;  /* 0x00000010ff877819 */ /* 0x000fe2000001169a */
[----:B------:R4:W-:Y:S01]  /*bf50*/  STG.E.U16 [R176.64], R134 ;  /* 0x00000086b0007986 */ /* 0x0009e2000c101510 */
[----:B------:R-:W-:Y:S02]  /*bf60*/  @!P5 PRMT R137, R243, 0x5410, RZ ;  /* 0x00005410f389d816 */ /* 0x000fe400000000ff */
[----:B------:R-:W-:Y:S02]  /*bf70*/  LOP3.LUT R135, R135, 0xff, RZ, 0xc0, !PT ;  /* 0x000000ff87877812 */ /* 0x000fe400078ec0ff */
[C---:B---3--:R-:W-:Y:S01]  /*bf80*/  F2FP.BF16.PACK_AB R3, R143.reuse, R148 ;  /* 0x000000948f03723e */ /* 0x048fe200000010ff */
[----:B------:R3:W-:Y:S01]  /*bf90*/  STG.E.U16 [R176.64+0x2], R137 ;  /* 0x00000289b0007986 */ /* 0x0007e2000c101510 */
[----:B------:R-:W-:Y:S01]  /*bfa0*/  ISETP.GE.U32.AND P5, PT, R252, R135, PT ;  /* 0x00000087fc00720c */ /* 0x000fe20003fa6070 */
[----:B------:R2:W2:Y:S01]  /*bfb0*/  MUFU.EX2 R148, R160 ;  /* 0x000000a000947308 */ /* 0x0004a20000000800 */
[----:B------:R-:W-:Y:S01]  /*bfc0*/  PRMT R135, R138, 0x7632, R135 ;  /* 0x000076328a877816 */ /* 0x000fe20000000087 */
[--C-:B------:R-:W-:Y:S01]  /*bfd0*/  FADD.FTZ R143, R143, R136.reuse ;  /* 0x000000888f8f7221 */ /* 0x100fe20000010000 */
[----:B------:R-:W-:Y:S03]  /*bfe0*/  PRMT R136, R141, 0x7632, R136 ;  /* 0x000076328d887816 */ /* 0x000fe60000000088 */
[----:B------:R-:W-:Y:S01]  /*bff0*/  @!P6 HFMA2.BF16_V2 R240, -RZ.H0_H0, RZ.H0_H0, -R135.H0_H0 ;  /* 0x200000fffff0e231 */ /* 0x000fe20000340987 */
[----:B------:R-:W-:Y:S03]  /*c000*/  FADD.FTZ R150, R144, R143 ;  /* 0x0000008f90967221 */ /* 0x000fe60000010000 */
[----:B------:R-:W3:Y:S02]  /*c010*/  MUFU.EX2 R158, R161 ;  /* 0x000000a1009e7308 */ /* 0x000ee40000000800 */
[----:B------:R-:W-:Y:S01]  /*c020*/  @!P5 HFMA2.BF16_V2 R242, -RZ.H0_H0, RZ.H0_H0, -R141.H0_H0 ;  /* 0x200000fffff2d231 */ /* 0x000fe2000034098d */
[----:B-1----:R-:W-:Y:S02]  /*c030*/  SHF.R.U32.HI R149, RZ, 0x18, R154 ;  /* 0x00000018ff957819 */ /* 0x002fe4000001169a */
[----:B----4-:R-:W-:Y:S02]  /*c040*/  PRMT R134, R138, 0x5410, R135 ;  /* 0x000054108a867816 */ /* 0x010fe40000000087 */
[----:B------:R-:W-:Y:S02]  /*c050*/  @!P6 PRMT R135, R240, 0x5410, RZ ;  /* 0x00005410f087e816 */ /* 0x000fe400000000ff */
[----:B------:R-:W-:Y:S01]  /*c060*/  @!P0 PRMT R138, R241, 0x5410, RZ ;  /* 0x00005410f18a8816 */ /* 0x000fe200000000ff */
[----:B--2---:R-:W-:Y:S01]  /*c070*/  IMAD.MOV.U32 R160, RZ, RZ, R153 ;  /* 0x000000ffffa07224 */ /* 0x004fe200078e0099 */
[----:B------:R-:W-:Y:S01]  /*c080*/  ISETP.GE.U32.AND P0, PT, R252, R149, PT ;  /* 0x00000095fc00720c */ /* 0x000fe20003f06070 */
[----:B------:R1:W-:Y:S01]  /*c090*/  STG.E.U16 [R178.64+0x12], R135 ;  /* 0x00001287b2007986 */ /* 0x0003e2000c101510 */
[----:B------:R-:W-:Y:S01]  /*c0a0*/  LOP3.LUT R149, R140, 0xff, RZ, 0xc0, !PT ;  /* 0x000000ff8c957812 */ /* 0x000fe200078ec0ff */
[----:B------:R-:W-:Y:S01]  /*c0b0*/  IMAD.MOV.U32 R153, RZ, RZ, R159 ;  /* 0x000000ffff997224 */ /* 0x000fe200078e009f */
[C---:B---3--:R-:W-:Y:S01]  /*c0c0*/  F2FP.BF16.PACK_AB R137, R147.reuse, R144 ;  /* 0x000000909389723e */ /* 0x048fe200000010ff */
[----:B------:R2:W-:Y:S01]  /*c0d0*/  STG.E.U16 [R178.64+0x10], R138 ;  /* 0x0000108ab2007986 */ /* 0x0005e2000c101510 */
[----:B------:R-:W-:Y:S01]  /*c0e0*/  ISETP.GE.U32.AND P6, PT, R252, R149, PT ;  /* 0x00000095fc00720c */ /* 0x000fe20003fc6070 */
[----:B------:R-:W-:Y:S01]  /*c0f0*/  FADD.FTZ R147, R147, R150 ;  /* 0x0000009693937221 */ /* 0x000fe20000010000 */
[----:B------:R-:W-:Y:S01]  /*c100*/  LOP3.LUT R149, R140, 0xffff, RZ, 0xc0, !PT ;  /* 0x0000ffff8c957812 */ /* 0x000fe200078ec0ff */
[----:B------:R-:W-:Y:S01]  /*c110*/  IMAD.MOV.U32 R150, RZ, RZ, R190 ;  /* 0x000000ffff967224 */ /* 0x000fe200078e00be */
[----:B------:R-:W-:Y:S01]  /*c120*/  SHF.R.U32.HI R144, RZ, 0x10, R182 ;  /* 0x00000010ff907819 */ /* 0x000fe200000116b6 */
[----:B------:R-:W-:Y:S01]  /*c130*/  FADD.FTZ R150, R186, R147 ;  /* 0x00000093ba967221 */ /* 0x000fe20000010000 */
[----:B------:R-:W-:Y:S01]  /*c140*/  SHF.R.U32.HI R149, RZ, 0x8, R149 ;  /* 0x00000008ff957819 */ /* 0x000fe20000011695 */
[----:B------:R-:W-:Y:S01]  /*c150*/  @!P0 HFMA2.BF16_V2 R239, -RZ.H0_H0, RZ.H0_H0, -R136.H0_H0 ;  /* 0x200000ffffef8231 */ /* 0x000fe20000340988 */
[----:B------:R-:W-:Y:S01]  /*c160*/  LOP3.LUT R151, R144, 0xff, RZ, 0xc0, !PT ;  /* 0x000000ff90977812 */ /* 0x000fe200078ec0ff */
[----:B------:R-:W-:Y:S01]  /*c170*/  FADD.FTZ R147, R175, R150 ;  /* 0x00000096af937221 */ /* 0x000fe20000010000 */
[----:B------:R-:W-:Y:S01]  /*c180*/  LOP3.LUT R143, R149, 0xffff, RZ, 0xc0, !PT ;  /* 0x0000ffff958f7812 */ /* 0x000fe200078ec0ff */
[--C-:B------:R-:W-:Y:S01]  /*c190*/  FADD.FTZ R149, R145, R142.reuse ;  /* 0x0000008e91957221 */ /* 0x100fe20000010000 */
[----:B------:R-:W-:Y:S01]  /*c1a0*/  PRMT R142, R3, 0x7632, R142 ;  /* 0x00007632038e7816 */ /* 0x000fe2000000008e */
[----:B------:R-:W-:Y:S01]  /*c1b0*/  @!P6 HFMA2.BF16_V2 R238, -RZ.H0_H0, RZ.H0_H0, -R3.H0_H0 ;  /* 0x200000ffffeee231 */ /* 0x000fe20000340903 */
[----:B-1----:R-:W-:Y:S02]  /*c1c0*/  PRMT R135, R141, 0x5410, R136 ;  /* 0x000054108d877816 */ /* 0x002fe40000000088 */
[----:B------:R-:W-:Y:S02]  /*c1d0*/  @!P5 PRMT R141, R242, 0x5410, RZ ;  /* 0x00005410f28dd816 */ /* 0x000fe400000000ff */
[--C-:B--2---:R-:W-:Y:S02]  /*c1e0*/  SHF.R.U32.HI R138, RZ, 0x10, R140.reuse ;  /* 0x00000010ff8a7819 */ /* 0x104fe4000001168c */
[----:B------:R-:W-:Y:S01]  /*c1f0*/  ISETP.GE.U32.AND P5, PT, R252, R143, PT ;  /* 0x0000008ffc00720c */ /* 0x000fe20003fa6070 */
[----:B------:R1:W-:Y:S01]  /*c200*/  STG.E.U16 [R176.64+0x10], R141 ;  /* 0x0000108db0007986 */ /* 0x0003e2000c101510 */
[C---:B------:R-:W-:Y:S01]  /*c210*/  F2FP.BF16.PACK_AB R143, R148.reuse, R145 ;  /* 0x00000091948f723e */ /* 0x040fe200000010ff */
[----:B------:R-:W-:Y:S01]  /*c220*/  FADD.FTZ R145, R148, R149 ;  /* 0x0000009594917221 */ /* 0x000fe20000010000 */
[----:B------:R-:W-:Y:S02]  /*c230*/  LOP3.LUT R149, R138, 0xff, RZ, 0xc0, !PT ;  /* 0x000000ff8a957812 */ /* 0x000fe400078ec0ff */
[----:B------:R-:W-:Y:S02]  /*c240*/  @!P0 PRMT R136, R239, 0x5410, RZ ;  /* 0x00005410ef888816 */ /* 0x000fe400000000ff */
[----:B------:R-:W-:Y:S02]  /*c250*/  ISETP.GE.U32.AND P0, PT, R252, R149, PT ;  /* 0x00000095fc00720c */ /* 0x000fe40003f06070 */
[----:B------:R-:W-:Y:S01]  /*c260*/  SHF.R.U32.HI R149, RZ, 0x18, R140 ;  /* 0x00000018ff957819 */ /* 0x000fe2000001168c */
[----:B------:R2:W-:Y:S01]  /*c270*/  STG.E.U16 [R176.64+0x12], R136 ;  /* 0x00001288b0007986 */ /* 0x0005e2000c101510 */
[----:B------:R-:W-:Y:S01]  /*c280*/  LOP3.LUT R140, R182, 0xffff, RZ, 0xc0, !PT ;  /* 0x0000ffffb68c7812 */ /* 0x000fe200078ec0ff */
[----:B------:R-:W-:Y:S01]  /*c290*/  @!P5 HFMA2.BF16_V2 R237, -RZ.H0_H0, RZ.H0_H0, -R142.H0_H0 ;  /* 0x200000ffffedd231 */ /* 0x000fe2000034098e */
[----:B------:R-:W-:Y:S02]  /*c2a0*/  PRMT R138, R139, 0x7632, R138 ;  /* 0x000076328b8a7816 */ /* 0x000fe4000000008a */
[----:B------:R-:W-:Y:S05]  /*c2b0*/  SHF.R.U32.HI R140, RZ, 0x8, R140 ;  /* 0x00000008ff8c7819 */ /* 0x000fea000001168c */
[----:B------:R-:W-:Y:S01]  /*c2c0*/  @!P0 HFMA2.BF16_V2 R235, -RZ.H0_H0, RZ.H0_H0, -R139.H0_H0 ;  /* 0x200000ffffeb8231 */ /* 0x000fe2000034098b */
[----:B-1----:R-:W-:Y:S02]  /*c2d0*/  PRMT R141, R3, 0x5410, R142 ;  /* 0x00005410038d7816 */ /* 0x002fe4000000008e */
[----:B------:R-:W-:Y:S02]  /*c2e0*/  @!P6 PRMT R3, R238, 0x5410, RZ ;  /* 0x00005410ee03e816 */ /* 0x000fe400000000ff */
[----:B------:R-:W-:Y:S02]  /*c2f0*/  ISETP.GE.U32.AND P6, PT, R252, R149, PT ;  /* 0x00000095fc00720c */ /* 0x000fe40003fc6070 */
[----:B------:R-:W-:Y:S01]  /*c300*/  LOP3.LUT R149, R182, 0xff, RZ, 0xc0, !PT ;  /* 0x000000ffb6957812 */ /* 0x000fe200078ec0ff */
[----:B------:R1:W-:Y:S01]  /*c310*/  STG.E.U16 [R178.64+0x20], R3 ;  /* 0x00002003b2007986 */ /* 0x0003e2000c101510 */
[----:B------:R-:W-:Y:S02]  /*c320*/  @!P5 PRMT R142, R237, 0x5410, RZ ;  /* 0x00005410ed8ed816 */ /* 0x000fe400000000ff */
[----:B------:R-:W-:Y:S02]  /*c330*/  ISETP.GE.U32.AND P5, PT, R252, R149, PT ;  /* 0x00000095fc00720c */ /* 0x000fe40003fa6070 */
[----:B------:R-:W-:Y:S01]  /*c340*/  LOP3.LUT R149, R140, 0xffff, RZ, 0xc0, !PT ;  /* 0x0000ffff8c957812 */ /* 0x000fe200078ec0ff */
[----:B------:R3:W-:Y:S01]  /*c350*/  STG.E.U16 [R178.64+0x22], R142 ;  /* 0x0000228eb2007986 */ /* 0x0007e2000c101510 */
[----:B------:R-:W-:Y:S02]  /*c360*/  PRMT R140, R139, 0x5410, R138 ;  /* 0x000054108b8c7816 */ /* 0x000fe4000000008a */
[----:B------:R-:W-:Y:S01]  /*c370*/  @!P0 PRMT R139, R235, 0x5410, RZ ;  /* 0x00005410eb8b8816 */ /* 0x000fe200000000ff */
[----:B------:R-:W-:Y:S01]  /*c380*/  @!P6 HFMA2.BF16_V2 R233, -RZ.H0_H0, RZ.H0_H0, -R138.H0_H0 ;  /* 0x200000ffffe9e231 */ /* 0x000fe2000034098a */
[C---:B------:R-:W-:Y:S02]  /*c390*/  ISETP.GE.U32.AND P0, PT, R252.reuse, R149, PT ;  /* 0x00000095fc00720c */ /* 0x040fe40003f06070 */
[----:B------:R4:W3:Y:S01]  /*c3a0*/  MUFU.EX2 R149, R160 ;  /* 0x000000a000957308 */ /* 0x0008e20000000800 */
[----:B--2---:R-:W-:Y:S01]  /*c3b0*/  PRMT R136, R137, 0x7632, R136 ;  /* 0x0000763289887816 */ /* 0x004fe20000000088 */
[----:B------:R-:W-:Y:S01]  /*c3c0*/  STG.E.U16 [R176.64+0x20], R139 ;  /* 0x0000208bb0007986 */ /* 0x000fe2000c101510 */
[----:B------:R-:W-:Y:S01]  /*c3d0*/  @!P6 PRMT R138, R233, 0x5410, RZ ;  /* 0x00005410e98ae816 */ /* 0x000fe200000000ff */
[----:B------:R-:W-:Y:S01]  /*c3e0*/  @!P5 HFMA2.BF16_V2 R232, -RZ.H0_H0, RZ.H0_H0, -R137.H0_H0 ;  /* 0x200000ffffe8d231 */ /* 0x000fe20000340989 */
[----:B------:R-:W-:Y:S01]  /*c3f0*/  ISETP.GE.U32.AND P6, PT, R252, R151, PT ;  /* 0x00000097fc00720c */ /* 0x000fe20003fc6070 */
[----:B------:R-:W-:Y:S01]  /*c400*/  IMAD.MOV.U32 R151, RZ, RZ, R191 ;  /* 0x000000ffff977224 */ /* 0x000fe200078e00bf */
[----:B------:R-:W-:Y:S01]  /*c410*/  PRMT R144, R137, 0x5410, R136 ;  /* 0x0000541089907816 */ /* 0x000fe20000000088 */
[----:B------:R-:W-:Y:S01]  /*c420*/  STG.E.U16 [R176.64+0x22], R138 ;  /* 0x0000228ab0007986 */ /* 0x000fe2000c101510 */
[----:B------:R-:W-:Y:S02]  /*c430*/  @!P5 PRMT R137, R232, 0x5410, RZ ;  /* 0x00005410e889d816 */ /* 0x000fe400000000ff */
[----:B------:R-:W-:Y:S01]  /*c440*/  LOP3.LUT R148, R151, UR34, RZ, 0x3c, !PT ;  /* 0x0000002297947c12 */ /* 0x000fe2000f8e3cff */
[----:B------:R-:W-:Y:S01]  /*c450*/  @!P0 HFMA2.BF16_V2 R234, -RZ.H0_H0, RZ.H0_H0, -R136.H0_H0 ;  /* 0x200000ffffea8231 */ /* 0x000fe20000340988 */
[----:B------:R2:W5:Y:S01]  /*c460*/  LDL.LU.64 R190, [R1+0x80] ;  /* 0x0000800001be7983 */ /* 0x0005620000300a00 */
[----:B-1----:R-:W-:Y:S02]  /*c470*/  SHF.R.U32.HI R3, RZ, 0x18, R182 ;  /* 0x00000018ff037819 */ /* 0x002fe400000116b6 */
[----:B------:R-:W-:Y:S01]  /*c480*/  IMAD.WIDE.U32 R150, R148, -0x326172a9, RZ ;  /* 0xcd9e8d5794967825 */ /* 0x000fe200078e00ff */
[----:B------:R-:W-:Y:S02]  /*c490*/  @!P0 PRMT R136, R234, 0x5410, RZ ;  /* 0x00005410ea888816 */ /* 0x000fe400000000ff */
[----:B------:R1:W-:Y:S01]  /*c4a0*/  STG.E.U16 [R178.64+0x30], R137 ;  /* 0x00003089b2007986 */ /* 0x0003e2000c101510 */
[----:B------:R-:W-:Y:S01]  /*c4b0*/  FADD.FTZ R148, R158, R145 ;  /* 0x000000919e947221 */ /* 0x000fe20000010000 */
[----:B------:R-:W-:Y:S01]  /*c4c0*/  LOP3.LUT R145, R185, UR32, R150, 0x96, !PT ;  /* 0x00000020b9917c12 */ /* 0x000fe2000f8e9696 */
[----:B------:R-:W-:Y:S01]  /*c4d0*/  IMAD.MOV.U32 R150, RZ, RZ, R152 ;  /* 0x000000ffff967224 */ /* 0x000fe200078e0098 */
[----:B------:R-:W-:Y:S01]  /*c4e0*/  ISETP.GE.U32.AND P5, PT, R252, R3, PT ;  /* 0x00000003fc00720c */ /* 0x000fe20003fa6070 */
[----:B----4-:R-:W-:Y:S01]  /*c4f0*/  IMAD.MOV.U32 R160, RZ, RZ, R156 ;  /* 0x000000ffffa07224 */ /* 0x010fe200078e009c */
[C---:B---3--:R-:W-:Y:S01]  /*c500*/  F2FP.BF16.PACK_AB R158, R149.reuse, R158 ;  /* 0x0000009e959e723e */ /* 0x048fe200000010ff */
[----:B------:R-:W-:Y:S01]  /*c510*/  FADD.FTZ R142, R149, R148 ;  /* 0x00000094958e7221 */ /* 0x000fe20000010000 */
[----:B------:R-:W-:Y:S01]  /*c520*/  LOP3.LUT R148, R151, UR33, R188, 0x96, !PT ;  /* 0x0000002197947c12 */ /* 0x000fe2000f8e96bc */
[----:B------:R-:W3:Y:S01]  /*c530*/  MUFU.EX2 R156, R174 ;  /* 0x000000ae009c7308 */ /* 0x000ee20000000800 */
[----:B------:R-:W-:Y:S01]  /*c540*/  IMAD.MOV.U32 R151, RZ, RZ, R153 ;  /* 0x000000ffff977224 */ /* 0x000fe200078e0099 */
[----:B------:R-:W-:Y:S01]  /*c550*/  F2FP.BF16.PACK_AB R3, R175, R186 ;  /* 0x000000baaf03723e */ /* 0x000fe200000010ff */
[----:B------:R4:W-:Y:S01]  /*c560*/  STG.E.U16 [R178.64+0x32], R136 ;  /* 0x00003288b2007986 */ /* 0x0009e2000c101510 */
[----:B------:R-:W-:Y:S01]  /*c570*/  IMAD.WIDE.U32 R152, R148, -0x2daee0ad, RZ ;  /* 0xd2511f5394987825 */ /* 0x000fe200078e00ff */
[----:B------:R-:W-:Y:S02]  /*c580*/  PRMT R157, R158, 0x7632, R157 ;  /* 0x000076329e9d7816 */ /* 0x000fe4000000009d */
[----:B------:R2:W5:Y:S01]  /*c590*/  LDL.LU.64 R188, [R1+0x78] ;  /* 0x0000780001bc7983 */ /* 0x0005620000300a00 */
[----:B------:R-:W-:Y:S02]  /*c5a0*/  IMAD.MOV.U32 R148, RZ, RZ, R150 ;  /* 0x000000ffff947224 */ /* 0x000fe400078e0096 */
[----:B------:R-:W-:Y:S01]  /*c5b0*/  IMAD.MOV.U32 R149, RZ, RZ, R151 ;  /* 0x000000ffff957224 */ /* 0x000fe200078e0097 */
[----:B------:R-:W2:Y:S01]  /*c5c0*/  MUFU.EX2 R161, R160 ;  /* 0x000000a000a17308 */ /* 0x000ea20000000800 */
[----:B------:R-:W-:Y:S01]  /*c5d0*/  IMAD.WIDE.U32 R150, R145, -0x2daee0ad, RZ ;  /* 0xd2511f5391967825 */ /* 0x000fe200078e00ff */
[----:B------:R-:W-:Y:S03]  /*c5e0*/  LOP3.LUT R148, R153, UR31, R148, 0x96, !PT ;  /* 0x0000001f99947c12 */ /* 0x000fe6000f8e9694 */
[----:B------:R-:W-:Y:S01]  /*c5f0*/  IMAD.MOV.U32 R153, RZ, RZ, R163 ;  /* 0x000000ffff997224 */ /* 0x000fe200078e00a3 */
[----:B------:R-:W-:Y:S01]  /*c600*/  LOP3.LUT R145, R151, UR29, R152, 0x96, !PT ;  /* 0x0000001d97917c12 */ /* 0x000fe2000f8e9698 */
[----:B------:R-:W-:Y:S01]  /*c610*/  IMAD.MOV.U32 R152, RZ, RZ, R162 ;  /* 0x000000ffff987224 */ /* 0x000fe200078e00a2 */
[----:B-1----:R-:W-:Y:S01]  /*c620*/  PRMT R137, R143, 0x7632, R137 ;  /* 0x000076328f897816 */ /* 0x002fe20000000089 */
[----:B------:R-:W-:Y:S04]  /*c630*/  IMAD.WIDE.U32 R162, R148, -0x326172a9, RZ ;  /* 0xcd9e8d5794a27825 */ /* 0x000fe800078e00ff */
[----:B------:R-:W-:Y:S01]  /*c640*/  IMAD.WIDE.U32 R148, R145, -0x326172a9, RZ ;  /* 0xcd9e8d5791947825 */ /* 0x000fe200078e00ff */
[----:B------:R-:W-:Y:S01]  /*c650*/  LOP3.LUT R184, R163, UR30, R184, 0x96, !PT ;  /* 0x0000001ea3b87c12 */ /* 0x000fe2000f8e96b8 */
[----:B------:R-:W-:Y:S02]  /*c660*/  @!P5 HFMA2.BF16_V2 R231, -RZ.H0_H0, RZ.H0_H0, -R137.H0_H0 ;  /* 0x200000ffffe7d231 */ /* 0x000fe40000340989 */
[----:B---3--:R-:W-:Y:S01]  /*c670*/  FADD.FTZ R138, R156, R147 ;  /* 0x000000939c8a7221 */ /* 0x008fe20000010000 */
[----:B------:R-:W-:Y:S01]  /*c680*/  LOP3.LUT R162, R149, UR28, R162, 0x96, !PT ;  /* 0x0000001c95a27c12 */ /* 0x000fe2000f8e96a2 */
[----:B------:R-:W-:Y:S01]  /*c690*/  IMAD.WIDE.U32 R184, R184, -0x2daee0ad, RZ ;  /* 0xd2511f53b8b87825 */ /* 0x000fe200078e00ff */
[----:B----4-:R-:W-:Y:S02]  /*c6a0*/  PRMT R136, R3, 0x7632, R136 ;  /* 0x0000763203887816 */ /* 0x010fe40000000088 */
[----:B------:R-:W-:Y:S01]  /*c6b0*/  SHF.R.U32.HI R149, RZ, 0x10, R146 ;  /* 0x00000010ff957819 */ /* 0x000fe20000011692 */
[----:B------:R-:W-:Y:S01]  /*c6c0*/  IMAD.WIDE.U32 R162, R162, -0x2daee0ad, RZ ;  /* 0xd2511f53a2a27825 */ /* 0x000fe200078e00ff */
[----:B------:R-:W-:Y:S02]  /*c6d0*/  LOP3.LUT R150, R185, UR27, R150, 0x96, !PT ;  /* 0x0000001bb9967c12 */ /* 0x000fe4000f8e9696 */
[----:B------:R-:W-:Y:S01]  /*c6e0*/  LOP3.LUT R149, R149, 0xff, RZ, 0xc0, !PT ;  /* 0x000000ff95957812 */ /* 0x000fe200078ec0ff */
[--C-:B------:R-:W-:Y:S01]  /*c6f0*/  FADD.FTZ R139, R181, R138.reuse ;  /* 0x0000008ab58b7221 */ /* 0x100fe20000010000 */
[----:B------:R-:W-:Y:S01]  /*c700*/  PRMT R138, R143, 0x7610, R138 ;  /* 0x000076108f8a7816 */ /* 0x000fe2000000008a */
[----:B------:R-:W-:Y:S01]  /*c710*/  IMAD.WIDE.U32 R150, R150, -0x326172a9, RZ ;  /* 0xcd9e8d5796967825 */ /* 0x000fe200078e00ff */
[----:B------:R-:W-:Y:S02]  /*c720*/  LOP3.LUT R175, R163, UR6, R184, 0x96, !PT ;  /* 0x00000006a3af7c12 */ /* 0x000fe4000f8e96b8 */
[----:B------:R-:W-:Y:S01]  /*c730*/  F2FP.BF16.PACK_AB R156, R181, R156 ;  /* 0x0000009cb59c723e */ /* 0x000fe200000010ff */
[----:B------:R-:W-:Y:S01]  /*c740*/  @!P6 HFMA2.BF16_V2 R236, -RZ.H0_H0, RZ.H0_H0, -R138.H0_H0 ;  /* 0x200000ffffece231 */ /* 0x000fe2000034098a */
[----:B------:R-:W-:Y:S01]  /*c750*/  LOP3.LUT R163, R151, UR7, R148, 0x96, !PT ;  /* 0x0000000797a37c12 */ /* 0x000fe2000f8e9694 */
[----:B------:R-:W-:Y:S01]  /*c760*/  IMAD.WIDE.U32 R174, R175, -0x326172a9, RZ ;  /* 0xcd9e8d57afae7825 */ /* 0x000fe200078e00ff */
[----:B------:R-:W-:Y:S02]  /*c770*/  PRMT R148, R138, 0x5410, R137 ;  /* 0x000054108a947816 */ /* 0x000fe40000000089 */
[----:B------:R-:W-:Y:S01]  /*c780*/  @!P6 PRMT R138, R236, 0x5410, RZ ;  /* 0x00005410ec8ae816 */ /* 0x000fe200000000ff */
[----:B--2---:R-:W-:Y:S01]  /*c790*/  FADD.FTZ R142, R161, R142 ;  /* 0x0000008ea18e7221 */ /* 0x004fe20000010000 */
[----:B------:R-:W-:Y:S01]  /*c7a0*/  LOP3.LUT R145, R175, UR14, R150, 0x96, !PT ;  /* 0x0000000eaf917c12 */ /* 0x000fe2000f8e9696 */
[----:B------:R-:W-:Y:S01]  /*c7b0*/  IMAD.MOV.U32 R184, RZ, RZ, R154 ;  /* 0x000000ffffb87224 */ /* 0x000fe200078e009a */
[----:B------:R-:W-:Y:S01]  /*c7c0*/  @!P5 PRMT R137, R231, 0x5410, RZ ;  /* 0x00005410e789d816 */ /* 0x000fe200000000ff */
[----:B------:R1:W-:Y:S01]  /*c7d0*/  STG.E.U16 [R176.64+0x30], R138 ;  /* 0x0000308ab0007986 */ /* 0x0003e2000c101510 */
[----:B------:R-:W-:Y:S01]  /*c7e0*/  LOP3.LUT R147, R145, 0xff, RZ, 0xc0, !PT ;  /* 0x000000ff91937812 */ /* 0x000fe200078ec0ff */
[C---:B------:R-:W-:Y:S01]  /*c7f0*/  FADD.FTZ R154, R187.reuse, R142 ;  /* 0x0000008ebb9a7221 */ /* 0x040fe20000010000 */
[----:B------:R-:W-:Y:S01]  /*c800*/  F2FP.BF16.PACK_AB R161, R187, R161 ;  /* 0x000000a1bba1723e */ /* 0x000fe200000010ff */
[----:B------:R2:W-:Y:S01]  /*c810*/  STG.E.U16 [R176.64+0x32], R137 ;  /* 0x00003289b0007986 */ /* 0x0005e2000c101510 */
[----:B------:R-:W-:Y:S01]  /*c820*/  ISETP.GE.U32.AND P0, PT, R252, R147, PT ;  /* 0x00000093fc00720c */ /* 0x000fe20003f06070 */
[----:B------:R-:W-:Y:S01]  /*c830*/  IMAD.MOV.U32 R187, RZ, RZ, R153 ;  /* 0x000000ffffbb7224 */ /* 0x000fe200078e0099 */
[----:B------:R-:W-:Y:S01]  /*c840*/  LOP3.LUT R147, R145, 0xffff, RZ, 0xc0, !PT ;  /* 0x0000ffff91937812 */ /* 0x000fe200078ec0ff */
[----:B------:R-:W-:Y:S01]  /*c850*/  IMAD.MOV.U32 R185, RZ, RZ, R155 ;  /* 0x000000ffffb97224 */ /* 0x000fe200078e009b */
[----:B------:R-:W-:Y:S01]  /*c860*/  PRMT R153, R3, 0x5410, R136 ;  /* 0x0000541003997816 */ /* 0x000fe20000000088 */
[----:B------:R-:W-:Y:S01]  /*c870*/  IMAD.MOV.U32 R186, RZ, RZ, R152 ;  /* 0x000000ffffba7224 */ /* 0x000fe200078e0098 */
[----:B------:R-:W-:Y:S01]  /*c880*/  SHF.R.U32.HI R147, RZ, 0x8, R147 ;  /* 0x00000008ff937819 */ /* 0x000fe20000011693 */
[----:B------:R-:W-:Y:S01]  /*c890*/  FADD.FTZ R160, R180, R139 ;  /* 0x0000008bb4a07221 */ /* 0x000fe20000010000 */
[----:B------:R-:W-:Y:S02]  /*c8a0*/  PRMT R152, R158, 0x5410, R157 ;  /* 0x000054109e987816 */ /* 0x000fe4000000009d */
[----:B------:R-:W-:Y:S02]  /*c8b0*/  LOP3.LUT R143, R147, 0xffff, RZ, 0xc0, !PT ;  /* 0x0000ffff938f7812 */ /* 0x000fe400078ec0ff */
[--C-:B------:R-:W-:Y:S01]  /*c8c0*/  SHF.R.U32.HI R147, RZ, 0x18, R145.reuse ;  /* 0x00000018ff937819 */ /* 0x100fe20000011691 */
[----:B------:R-:W-:Y:S01]  /*c8d0*/  @!P0 HFMA2.BF16_V2 R230, -RZ.H0_H0, RZ.H0_H0, -R3.H0_H0 ;  /* 0x200000ffffe68231 */ /* 0x000fe20000340903 */
[----:B------:R-:W-:Y:S02]  /*c8e0*/  ISETP.GE.U32.AND P6, PT, R252, R143, PT ;  /* 0x0000008ffc00720c */ /* 0x000fe40003fc6070 */
[----:B------:R-:W-:Y:S02]  /*c8f0*/  SHF.R.U32.HI R143, RZ, 0x10, R145 ;  /* 0x00000010ff8f7819 */ /* 0x000fe40000011691 */
[----:B------:R-:W-:Y:S02]  /*c900*/  @!P0 PRMT R3, R230, 0x5410, RZ ;  /* 0x00005410e6038816 */ /* 0x000fe400000000ff */
[----:B------:R-:W-:Y:S02]  /*c910*/  LOP3.LUT R143, R143, 0xff, RZ, 0xc0, !PT ;  /* 0x000000ff8f8f7812 */ /* 0x000fe400078ec0ff */
[----:B-1----:R-:W-:Y:S01]  /*c920*/  LOP3.LUT R138, R174, 0xffff, RZ, 0xc0, !PT ;  /* 0x0000ffffae8a7812 */ /* 0x002fe200078ec0ff */
[----:B------:R-:W-:Y:S01]  /*c930*/  STG.E.U16 [R178.64+0x40], R3 ;  /* 0x00004003b2007986 */ /* 0x000fe2000c101510 */
[C---:B------:R-:W-:Y:S02]  /*c940*/  ISETP.GE.U32.AND P5, PT, R252.reuse, R143, PT ;  /* 0x0000008ffc00720c */ /* 0x040fe40003fa6070 */
[----:B--2---:R-:W-:Y:S01]  /*c950*/  SHF.R.U32.HI R137, RZ, 0x8, R138 ;  /* 0x00000008ff897819 */ /* 0x004fe2000001168a */
[----:B------:R-:W-:Y:S01]  /*c960*/  @!P6 HFMA2.BF16_V2 R229, -RZ.H0_H0, RZ.H0_H0, -R136.H0_H0 ;  /* 0x200000ffffe5e231 */ /* 0x000fe20000340988 */
[C---:B------:R-:W-:Y:S01]  /*c970*/  ISETP.GE.U32.AND P0, PT, R252.reuse, R147, PT ;  /* 0x00000093fc00720c */ /* 0x040fe20003f06070 */
[----:B------:R-:W1:Y:S01]  /*c980*/  MUFU.EX2 R143, R171 ;  /* 0x000000ab008f7308 */ /* 0x000e620000000800 */
[----:B------:R-:W-:Y:S02]  /*c990*/  LOP3.LUT R137, R137, 0xffff, RZ, 0xc0, !PT ;  /* 0x0000ffff89897812 */ /* 0x000fe400078ec0ff */
[----:B------:R-:W-:Y:S02]  /*c9a0*/  @!P6 PRMT R136, R229, 0x5410, RZ ;  /* 0x00005410e588e816 */ /* 0x000fe400000000ff */
[----:B------:R-:W-:Y:S02]  /*c9b0*/  ISETP.GE.U32.AND P6, PT, R252, R137, PT ;  /* 0x00000089fc00720c */ /* 0x000fe40003fc6070 */
[----:B------:R-:W-:Y:S01]  /*c9c0*/  SHF.R.U32.HI R137, RZ, 0x10, R174 ;  /* 0x00000010ff897819 */ /* 0x000fe200000116ae */
[----:B------:R2:W-:Y:S01]  /*c9d0*/  STG.E.U16 [R178.64+0x42], R136 ;  /* 0x00004288b2007986 */ /* 0x0005e2000c101510 */
[----:B------:R-:W-:Y:S01]  /*c9e0*/  @!P5 HFMA2.BF16_V2 R228, -RZ.H0_H0, RZ.H0_H0, -R158.H0_H0 ;  /* 0x200000ffffe4d231 */ /* 0x000fe2000034099e */
[----:B------:R-:W-:Y:S02]  /*c9f0*/  LOP3.LUT R139, R185, UR14, R186, 0x96, !PT ;  /* 0x0000000eb98b7c12 */ /* 0x000fe4000f8e96ba */
[----:B------:R-:W-:Y:S01]  /*ca00*/  LOP3.LUT R137, R137, 0xff, RZ, 0xc0, !PT ;  /* 0x000000ff89897812 */ /* 0x000fe200078ec0ff */
[----:B------:R-:W-:Y:S01]  /*ca10*/  @!P0 HFMA2.BF16_V2 R227, -RZ.H0_H0, RZ.H0_H0, -R157.H0_H0 ;  /* 0x200000ffffe38231 */ /* 0x000fe2000034099d */
[----:B------:R-:W-:Y:S02]  /*ca20*/  @!P5 PRMT R158, R228, 0x5410, RZ ;  /* 0x00005410e49ed816 */ /* 0x000fe400000000ff */
[C---:B------:R-:W-:Y:S02]  /*ca30*/  ISETP.GE.U32.AND P5, PT, R252.reuse, R137, PT ;  /* 0x00000089fc00720c */ /* 0x040fe40003fa6070 */
[----:B------:R-:W-:Y:S01]  /*ca40*/  SHF.R.U32.HI R137, RZ, 0x18, R174 ;  /* 0x00000018ff897819 */ /* 0x000fe200000116ae */
[----:B------:R-:W-:Y:S01]  /*ca50*/  STG.E.U16 [R176.64+0x40], R158 ;  /* 0x0000409eb0007986 */ /* 0x000fe2000c101510 */
[----:B------:R-:W-:Y:S02]  /*ca60*/  @!P0 PRMT R157, R227, 0x5410, RZ ;  /* 0x00005410e39d8816 */ /* 0x000fe400000000ff */
[C---:B------:R-:W-:Y:S02]  /*ca70*/  ISETP.GE.U32.AND P0, PT, R252.reuse, R137, PT ;  /* 0x00000089fc00720c */ /* 0x040fe40003f06070 */
[C---:B------:R-:W-:Y:S01]  /*ca80*/  LOP3.LUT R137, R139.reuse, 0xffff, RZ, 0xc0, !PT ;  /* 0x0000ffff8b897812 */ /* 0x040fe200078ec0ff */
[----:B------:R-:W-:Y:S01]  /*ca90*/  STG.E.U16 [R176.64+0x42], R157 ;  /* 0x0000429db0007986 */ /* 0x000fe2000c101510 */
[----:B------:R-:W-:Y:S01]  /*caa0*/  LOP3.LUT R138, R139, 0xff, RZ, 0xc0, !PT ;  /* 0x000000ff8b8a7812 */ /* 0x000fe200078ec0ff */
[----:B-1----:R-:W-:Y:S01]  /*cab0*/  FADD.FTZ R160, R143, R160 ;  /* 0x000000a08fa07221 */ /* 0x002fe20000010000 */
[----:B------:R-:W-:Y:S01]  /*cac0*/  SHF.R.U32.HI R137, RZ, 0x8, R137 ;  /* 0x00000008ff897819 */ /* 0x000fe20000011689 */
[----:B------:R-:W-:Y:S01]  /*cad0*/  @!P5 HFMA2.BF16_V2 R224, -RZ.H0_H0, RZ.H0_H0, -R161.H0_H0 ;  /* 0x200000ffffe0d231 */ /* 0x000fe200003409a1 */
[----:B------:R-:W-:Y:S02]  /*cae0*/  PRMT R186, R252, 0x7054, R252 ;  /* 0x00007054fcba7816 */ /* 0x000fe400000000fc */
[----:B------:R-:W-:Y:S02]  /*caf0*/  PRMT R137, R138, 0x5410, R137 ;  /* 0x000054108a897816 */ /* 0x000fe40000000089 */
[--C-:B------:R-:W-:Y:S02]  /*cb00*/  SHF.R.U32.HI R138, RZ, 0x10, R139.reuse ;  /* 0x00000010ff8a7819 */ /* 0x100fe4000001168b */
[----:B------:R-:W-:Y:S01]  /*cb10*/  SHF.R.U32.HI R139, RZ, 0x18, R139 ;  /* 0x00000018ff8b7819 */ /* 0x000fe2000001168b */
[--C-:B------:R-:W-:Y:S01]  /*cb20*/  HSET2.LE.AND R137, R137, R186.reuse, PT ;  /* 0x000000ba89897233 */ /* 0x100fe20003803000 */
[----:B------:R-:W-:Y:S02]  /*cb30*/  LOP3.LUT R138, R138, 0xff, RZ, 0xc0, !PT ;  /* 0x000000ff8a8a7812 */ /* 0x000fe400078ec0ff */
[--C-:B------:R-:W-:Y:S02]  /*cb40*/  SHF.R.U32.HI R142, RZ, 0x18, R184.reuse ;  /* 0x00000018ff8e7819 */ /* 0x100fe400000116b8 */
[----:B--2---:R-:W-:Y:S02]  /*cb50*/  PRMT R136, R138, 0x5410, R139 ;  /* 0x000054108a887816 */ /* 0x004fe4000000008b */
[C---:B------:R-:W-:Y:S02]  /*cb60*/  LOP3.LUT R139, R184.reuse, 0xffff, RZ, 0xc0, !PT ;  /* 0x0000ffffb88b7812 */ /* 0x040fe400078ec0ff */
[----:B------:R-:W-:Y:S01]  /*cb70*/  LOP3.LUT R138, R184, 0xff, RZ, 0xc0, !PT ;  /* 0x000000ffb88a7812 */ /* 0x000fe200078ec0ff */
[--C-:B------:R-:W-:Y:S01]  /*cb80*/  HSET2.LE.AND R136, R136, R186.reuse, PT ;  /* 0x000000ba88887233 */ /* 0x100fe20003803000 */
[----:B------:R-:W-:Y:S02]  /*cb90*/  SHF.R.U32.HI R139, RZ, 0x8, R139 ;  /* 0x00000008ff8b7819 */ /* 0x000fe4000001168b */
[----:B------:R-:W-:Y:S02]  /*cba0*/  LOP3.LUT R132, R137, R132, RZ, 0xc0, !PT ;  /* 0x0000008489847212 */ /* 0x000fe400078ec0ff */
[----:B------:R-:W-:Y:S02]  /*cbb0*/  PRMT R138, R138, 0x5410, R139 ;  /* 0x000054108a8a7816 */ /* 0x000fe4000000008b */
[----:B------:R-:W-:Y:S02]  /*cbc0*/  SHF.R.U32.HI R139, RZ, 0x10, R184 ;  /* 0x00000010ff8b7819 */ /* 0x000fe400000116b8 */
[----:B------:R-:W-:Y:S01]  /*cbd0*/  LOP3.LUT R133, R136, R133, RZ, 0xc0, !PT ;  /* 0x0000008588857212 */ /* 0x000fe200078ec0ff */
[--C-:B------:R-:W-:Y:S01]  /*cbe0*/  HSET2.LE.AND R137, R138, R186.reuse, PT ;  /* 0x000000ba8a897233 */ /* 0x100fe20003803000 */
[----:B------:R-:W-:Y:S02]  /*cbf0*/  LOP3.LUT R139, R139, 0xff, RZ, 0xc0, !PT ;  /* 0x000000ff8b8b7812 */ /* 0x000fe400078ec0ff */
[----:B------:R-:W-:Y:S02]  /*cc00*/  LOP3.LUT R145, R174, 0xff, RZ, 0xc0, !PT ;  /* 0x000000ffae917812 */ /* 0x000fe400078ec0ff */
[----:B------:R-:W-:Y:S02]  /*cc10*/  PRMT R142, R139, 0x5410, R142 ;  /* 0x000054108b8e7816 */ /* 0x000fe4000000008e */
[----:B------:R-:W-:Y:S02]  /*cc20*/  LOP3.LUT R134, R137, R134, RZ, 0xc0, !PT ;  /* 0x0000008689867212 */ /* 0x000fe400078ec0ff */
[----:B------:R-:W1:Y:S01]  /*cc30*/  LDSM.16.MT88.4 R136, [R208+0x10000] ;  /* 0x01000000d088783b */ /* 0x000e620000004200 */
[----:B------:R-:W-:Y:S01]  /*cc40*/  HSET2.LE.AND R142, R142, R186, PT ;  /* 0x000000ba8e8e7233 */ /* 0x000fe20003803000 */
[----:B------:R-:W-:Y:S02]  /*cc50*/  F2FP.BF16.PACK_AB R171, R143, R180 ;  /* 0x000000b48fab723e */ /* 0x000fe400000010ff */
[----:B------:R-:W-:Y:S01]  /*cc60*/  LOP3.LUT R143, R182, 0xff, RZ, 0xc0, !PT ;  /* 0x000000ffb68f7812 */ /* 0x000fe200078ec0ff */
[----:B------:R2:W-:Y:S01]  /*cc70*/  MUFU.EX2 R180, R170 ;  /* 0x000000aa00b47308 */ /* 0x0005e20000000800 */
[----:B------:R-:W-:Y:S02]  /*cc80*/  LOP3.LUT R135, R142, R135, RZ, 0xc0, !PT ;  /* 0x000000878e877212 */ /* 0x000fe400078ec0ff */
[----:B------:R-:W-:Y:S02]  /*cc90*/  LOP3.LUT R142, R182, 0xffff, RZ, 0xc0, !PT ;  /* 0x0000ffffb68e7812 */ /* 0x000fe400078ec0ff */
[----:B------:R-:W-:Y:S02]  /*cca0*/  ISETP.GE.U32.AND P1, PT, R252, R145, PT ;  /* 0x00000091fc00720c */ /* 0x000fe40003f26070 */
[----:B------:R-:W-:Y:S02]  /*ccb0*/  SHF.R.U32.HI R164, RZ, 0x8, R142 ;  /* 0x00000008ffa47819 */ /* 0x000fe4000001168e */
[C---:B------:R-:W-:Y:S02]  /*ccc0*/  PRMT R3, R156.reuse, 0x7632, R3 ;  /* 0x000076329c037816 */ /* 0x040fe40000000003 */
[----:B------:R-:W-:Y:S02]  /*ccd0*/  PRMT R143, R143, 0x5410, R164 ;  /* 0x000054108f8f7816 */ /* 0x000fe400000000a4 */
[----:B------:R-:W-:Y:S01]  /*cce0*/  PRMT R159, R156, 0x5410, R3 ;  /* 0x000054109c9f7816 */ /* 0x000fe20000000003 */
[----:B------:R-:W-:Y:S01]  /*ccf0*/  @!P6 HFMA2.BF16_V2 R222, -RZ.H0_H0, RZ.H0_H0, -R3.H0_H0 ;  /* 0x200000ffffdee231 */ /* 0x000fe20000340903 */
[----:B------:R-:W-:Y:S02]  /*cd00*/  LOP3.LUT R147, R146, 0xffff, RZ, 0xc0, !PT ;  /* 0x0000ffff92937812 */ /* 0x000fe400078ec0ff */
[----:B------:R-:W-:Y:S01]  /*cd10*/  SHF.R.U32.HI R145, RZ, 0x10, R182 ;  /* 0x00000010ff917819 */ /* 0x000fe200000116b6 */
[----:B------:R-:W-:Y:S01]  /*cd20*/  @!P1 HFMA2.BF16_V2 R225, -RZ.H0_H0, RZ.H0_H0, -R156.H0_H0 ;  /* 0x200000ffffe19231 */ /* 0x000fe2000034099c */
[----:B------:R-:W-:Y:S02]  /*cd30*/  @!P6 PRMT R3, R222, 0x5410, RZ ;  /* 0x00005410de03e816 */ /* 0x000fe400000000ff */
[----:B------:R-:W-:Y:S02]  /*cd40*/  SHF.R.U32.HI R147, RZ, 0x8, R147 ;  /* 0x00000008ff937819 */ /* 0x000fe40000011693 */
[----:B------:R-:W-:Y:S01]  /*cd50*/  @!P1 PRMT R156, R225, 0x5410, RZ ;  /* 0x00005410e19c9816 */ /* 0x000fe200000000ff */
[----:B------:R-:W-:Y:S01]  /*cd60*/  STG.E.U16 [R178.64+0x52], R3 ;  /* 0x00005203b2007986 */ /* 0x000fe2000c101510 */
[----:B------:R-:W-:Y:S02]  /*cd70*/  LOP3.LUT R145, R145, 0xff, RZ, 0xc0, !PT ;  /* 0x000000ff91917812 */ /* 0x000fe400078ec0ff */
[C---:B--2---:R-:W-:Y:S01]  /*cd80*/  PRMT R170, R171.reuse, 0x7632, R170 ;  /* 0x00007632abaa7816 */ /* 0x044fe200000000aa */
[----:B------:R-:W-:Y:S01]  /*cd90*/  STG.E.U16 [R178.64+0x50], R156 ;  /* 0x0000509cb2007986 */ /* 0x000fe2000c101510 */
[----:B------:R-:W-:Y:S02]  /*cda0*/  SHF.R.U32.HI R182, RZ, 0x18, R182 ;  /* 0x00000018ffb67819 */ /* 0x000fe400000116b6 */
[----:B------:R-:W-:Y:S02]  /*cdb0*/  PRMT R164, R171, 0x5410, R170 ;  /* 0x00005410aba47816 */ /* 0x000fe400000000aa */
[----:B------:R-:W-:Y:S01]  /*cdc0*/  PRMT R182, R145, 0x5410, R182 ;  /* 0x0000541091b67816 */ /* 0x000fe200000000b6 */
[----:B------:R-:W-:Y:S01]  /*cdd0*/  HSET2.LE.AND R145, R143, R186, PT ;  /* 0x000000ba8f917233 */ /* 0x000fe20003803000 */
[C---:B-1----:R-:W-:Y:S01]  /*cde0*/  HMMA.16816.F32.BF16 R4, R132.reuse, R136, R4 ;  /* 0x000000888404723c */ /* 0x042fe20000041804 */
[----:B------:R-:W-:Y:S02]  /*cdf0*/  ISETP.NE.AND P1, PT, R173, RZ, PT ;  /* 0x000000ffad00720c */ /* 0x000fe40003f25270 */
[----:B------:R-:W1:Y:S05]  /*ce00*/  MUFU.EX2 R173, R172 ;  /* 0x000000ac00ad7308 */ /* 0x000e6a0000000800 */
[C---:B------:R-:W-:Y:S01]  /*ce10*/  HMMA.16816.F32.BF16 R8, R132.reuse, R138, R8 ;  /* 0x0000008a8408723c */ /* 0x040fe20000041808 */
[----:B------:R-:W2:Y:S03]  /*ce20*/  LDSM.16.MT88.4 R136, [R206+0x10000] ;  /* 0x01000000ce88783b */ /* 0x000ea60000004200 */
[----:B-1----:R-:W-:Y:S01]  /*ce30*/  FADD.FTZ R167, R173, R154 ;  /* 0x0000009aada77221 */ /* 0x002fe20000010000 */
[C---:B------:R-:W-:Y:S03]  /*ce40*/  F2FP.BF16.PACK_AB R173, R168.reuse, R173 ;  /* 0x000000ada8ad723e */ /* 0x040fe600000010ff */
[----:B------:R-:W-:Y:S01]  /*ce50*/  FADD.FTZ R167, R168, R167 ;  /* 0x000000a7a8a77221 */ /* 0x000fe20000010000 */
[----:B------:R-:W-:Y:S03]  /*ce60*/  PRMT R168, R161, 0x7632, R168 ;  /* 0x00007632a1a87816 */ /* 0x000fe600000000a8 */
[----:B------:R-:W-:Y:S01]  /*ce70*/  PRMT R172, R173, 0x7632, R172 ;  /* 0x00007632adac7816 */ /* 0x000fe200000000ac */
[----:B------:R-:W-:Y:S01]  /*ce80*/  FADD.FTZ R184, R166, R167 ;  /* 0x000000a7a6b87221 */ /* 0x000fe20000010000 */
[----:B------:R-:W-:Y:S01]  /*ce90*/  @!P0 HFMA2.BF16_V2 R223, -RZ.H0_H0, RZ.H0_H0, -R168.H0_H0 ;  /* 0x200000ffffdf8231 */ /* 0x000fe200003409a8 */
[C---:B--2---:R-:W-:Y:S08]  /*cea0*/  HMMA.16816.F32.BF16 R12, R132.reuse, R136, R12 ;  /* 0x00000088840c723c */ /* 0x044ff0000004180c */
[C---:B------:R-:W-:Y:S01]  /*ceb0*/  HMMA.16816.F32.BF16 R16, R132.reuse, R138, R16 ;  /* 0x0000008a8410723c */ /* 0x040fe20000041810 */
[----:B------:R-:W1:Y:S07]  /*cec0*/  LDSM.16.MT88.4 R136, [R205+0x10000] ;  /* 0x01000000cd88783b */ /* 0x000e6e0000004200 */
[C---:B-1----:R-:W-:Y:S08]  /*ced0*/  HMMA.16816.F32.BF16 R20, R132.reuse, R136, R20 ;  /* 0x000000888414723c */ /* 0x042ff00000041814 */
        /* <DEDUP_REMOVED lines=32> */
[C---:B-1----:R-:W-:Y:S07]  /*d0e0*/  HMMA.16816.F32.BF16 R108, R132.reuse, R136, R108 ;  /* 0x00000088846c723c */ /* 0x042fee000004186c */
[----:B------:R-:W-:Y:S01]  /*d0f0*/  LOP3.LUT R136, R146, 0xff, RZ, 0xc0, !PT ;  /* 0x000000ff92887812 */ /* 0x000fe200078ec0ff */
[C---:B------:R-:W-:Y:S01]  /*d100*/  HMMA.16816.F32.BF16 R112, R132.reuse, R138, R112 ;  /* 0x0000008a8470723c */ /* 0x040fe20000041870 */
[----:B------:R-:W-:Y:S03]  /*d110*/  SHF.R.U32.HI R146, RZ, 0x18, R146 ;  /* 0x00000018ff927819 */ /* 0x000fe60000011692 */
[----:B------:R-:W-:Y:S02]  /*d120*/  PRMT R147, R136, 0x5410, R147 ;  /* 0x0000541088937816 */ /* 0x000fe40000000093 */
[----:B------:R-:W1:Y:S01]  /*d130*/  LDSM.16.MT88.4 R136, [R205+0x16000] ;  /* 0x01600000cd88783b */ /* 0x000e620000004200 */
[----:B------:R-:W-:Y:S02]  /*d140*/  PRMT R146, R149, 0x5410, R146 ;  /* 0x0000541095927816 */ /* 0x000fe40000000092 */
[--C-:B------:R-:W-:Y:S01]  /*d150*/  HSET2.LE.AND R142, R147, R186.reuse, PT ;  /* 0x000000ba938e7233 */ /* 0x100fe20003803000 */
[C---:B-1----:R-:W-:Y:S08]  /*d160*/  HMMA.16816.F32.BF16 R116, R132.reuse, R136, R116 ;  /* 0x000000888474723c */ /* 0x042ff00000041874 */
[C---:B------:R-:W-:Y:S01]  /*d170*/  HMMA.16816.F32.BF16 R120, R132.reuse, R138, R120 ;  /* 0x0000008a8478723c */ /* 0x040fe20000041878 */
[----:B------:R-:W1:Y:S07]  /*d180*/  LDSM.16.MT88.4 R136, [R204+0x16000] ;  /* 0x01600000cc88783b */ /* 0x000e6e0000004200 */
[C---:B-1----:R-:W-:Y:S07]  /*d190*/  HMMA.16816.F32.BF16 R124, R132.reuse, R136, R124 ;  /* 0x00000088847c723c */ /* 0x042fee000004187c */
[--C-:B------:R-:W-:Y:S01]  /*d1a0*/  HSET2.LE.AND R137, R146, R186.reuse, PT ;  /* 0x000000ba92897233 */ /* 0x100fe20003803000 */
[----:B------:R-:W-:Y:S01]  /*d1b0*/  HMMA.16816.F32.BF16 R128, R132, R138, R128 ;  /* 0x0000008a8480723c */ /* 0x000fe20000041880 */
[----:B------:R-:W-:Y:S01]  /*d1c0*/  LOP3.LUT R136, R142, R141, RZ, 0xc0, !PT ;  /* 0x0000008d8e887212 */ /* 0x000fe200078ec0ff */
[----:B------:R-:W-:Y:S02]  /*d1d0*/  LDSM.16.MT88.4 R132, [R206+0x10800] ;  /* 0x01080000ce84783b */ /* 0x000fe40000004200 */
[----:B------:R-:W-:Y:S03]  /*d1e0*/  LOP3.LUT R137, R137, R140, RZ, 0xc0, !PT ;  /* 0x0000008c89897212 */ /* 0x000fe600078ec0ff */
[--C-:B------:R-:W-:Y:S01]  /*d1f0*/  HSET2.LE.AND R139, R182, R186.reuse, PT ;  /* 0x000000bab68b7233 */ /* 0x100fe20003803000 */
[----:B------:R-:W-:Y:S01]  /*d200*/  LOP3.LUT R138, R145, R144, RZ, 0xc0, !PT ;  /* 0x00000090918a7212 */ /* 0x000fe200078ec0ff */
[----:B------:R-:W-:Y:S01]  /*d210*/  IMAD.WIDE.U32 R182, R163, -0x2daee0ad, RZ ;  /* 0xd2511f53a3b67825 */ /* 0x000fe200078e00ff */
[----:B------:R-:W1:Y:S02]  /*d220*/  LDSM.16.MT88.4 R140, [R208+0x10800] ;  /* 0x01080000d08c783b */ /* 0x000e640000004200 */
[----:B------:R-:W-:Y:S02]  /*d230*/  LOP3.LUT R139, R139, R148, RZ, 0xc0, !PT ;  /* 0x000000948b8b7212 */ /* 0x000fe400078ec0ff */
[----:B------:R-:W-:Y:S02]  /*d240*/  LOP3.LUT R158, R183, UR13, R162, 0x96, !PT ;  /* 0x0000000db79e7c12 */ /* 0x000fe4000f8e96a2 */
[----:B------:R-:W-:Y:S02]  /*d250*/  SHF.R.U32.HI R163, RZ, 0x10, R182 ;  /* 0x00000010ffa37819 */ /* 0x000fe400000116b6 */
[----:B------:R-:W2:Y:S02]  /*d260*/  LDSM.16.MT88.4 R144, [R205+0x10800] ;  /* 0x01080000cd90783b */ /* 0x000ea40000004200 */
[----:B------:R-:W-:Y:S01]  /*d270*/  LOP3.LUT R163, R163, 0xff, RZ, 0xc0, !PT ;  /* 0x000000ffa3a37812 */ /* 0x000fe200078ec0ff */
[C---:B-1----:R-:W-:Y:S08]  /*d280*/  HMMA.16816.F32.BF16 R4, R136.reuse, R140, R4 ;  /* 0x0000008c8804723c */ /* 0x042ff00000041804 */
[C---:B------:R-:W-:Y:S01]  /*d290*/  HMMA.16816.F32.BF16 R8, R136.reuse, R142, R8 ;  /* 0x0000008e8808723c */ /* 0x040fe20000041808 */
[----:B------:R-:W-:Y:S07]  /*d2a0*/  LDSM.16.MT88.4 R140, [R208+0x12800] ;  /* 0x01280000d08c783b */ /* 0x000fee0000004200 */
[C---:B------:R-:W-:Y:S08]  /*d2b0*/  HMMA.16816.F32.BF16 R12, R136.reuse, R132, R12 ;  /* 0x00000084880c723c */ /* 0x040ff0000004180c */
        /* <DEDUP_REMOVED lines=35> */
[C---:B---3--:R-:W-:Y:S07]  /*d4f0*/  HMMA.16816.F32.BF16 R108, R136.reuse, R140, R108 ;  /* 0x0000008c886c723c */ /* 0x048fee000004186c */
[C---:B------:R-:W-:Y:S01]  /*d500*/  LOP3.LUT R141, R174.reuse, 0xffff, RZ, 0xc0, !PT ;  /* 0x0000ffffae8d7812 */ /* 0x040fe200078ec0ff */
[C---:B------:R-:W-:Y:S01]  /*d510*/  HMMA.16816.F32.BF16 R112, R136.reuse, R142, R112 ;  /* 0x0000008e8870723c */ /* 0x040fe20000041870 */
[--C-:B------:R-:W-:Y:S03]  /*d520*/  SHF.R.U32.HI R140, RZ, 0x18, R174.reuse ;  /* 0x00000018ff8c7819 */ /* 0x100fe600000116ae */
[----:B------:R-:W-:Y:S03]  /*d530*/  SHF.R.U32.HI R141, RZ, 0x8, R141 ;  /* 0x00000008ff8d7819 */ /* 0x000fe6000001168d */
[----:B------:R-:W-:Y:S01]  /*d540*/  SHF.R.U32.HI R143, RZ, 0x10, R174 ;  /* 0x00000010ff8f7819 */ /* 0x000fe200000116ae */
[C---:B--2---:R-:W-:Y:S01]  /*d550*/  HMMA.16816.F32.BF16 R116, R136.reuse, R144, R116 ;  /* 0x000000908874723c */ /* 0x044fe20000041874 */
[----:B------:R-:W-:Y:S03]  /*d560*/  LOP3.LUT R142, R174, 0xff, RZ, 0xc0, !PT ;  /* 0x000000ffae8e7812 */ /* 0x000fe600078ec0ff */
[----:B------:R-:W-:Y:S02]  /*d570*/  LOP3.LUT R174, R175, UR14, R150, 0x96, !PT ;  /* 0x0000000eafae7c12 */ /* 0x000fe4000f8e9696 */
[----:B------:R-:W-:Y:S01]  /*d580*/  LDSM.16.MT88.4 R148, [R206+0x11000] ;  /* 0x01100000ce94783b */ /* 0x000fe20000004200 */
[----:B------:R-:W2:Y:S01]  /*d590*/  MUFU.EX2 R175, R169 ;  /* 0x000000a900af7308 */ /* 0x000ea20000000800 */
[C---:B------:R-:W-:Y:S01]  /*d5a0*/  HMMA.16816.F32.BF16 R120, R136.reuse, R146, R120 ;  /* 0x000000928878723c */ /* 0x040fe20000041878 */
[----:B------:R-:W-:Y:S03]  /*d5b0*/  LOP3.LUT R143, R143, 0xff, RZ, 0xc0, !PT ;  /* 0x000000ff8f8f7812 */ /* 0x000fe600078ec0ff */
[----:B------:R-:W-:Y:S02]  /*d5c0*/  PRMT R142, R142, 0x5410, R141 ;  /* 0x000054108e8e7816 */ /* 0x000fe4000000008d */
[----:B------:R-:W3:Y:S01]  /*d5d0*/  LDSM.16.MT88.4 R144, [R208+0x11000] ;  /* 0x01100000d090783b */ /* 0x000ee20000004200 */
[----:B------:R-:W-:Y:S01]  /*d5e0*/  PRMT R143, R143, 0x5410, R140 ;  /* 0x000054108f8f7816 */ /* 0x000fe2000000008c */
[C---:B-1----:R-:W-:Y:S01]  /*d5f0*/  HMMA.16816.F32.BF16 R124, R136.reuse, R132, R124 ;  /* 0x00000084887c723c */ /* 0x042fe2000004187c */
[----:B------:R1:W4:Y:S03]  /*d600*/  MUFU.EX2 R169, R165 ;  /* 0x000000a500a97308 */ /* 0x0003260000000800 */
[C---:B------:R-:W-:Y:S01]  /*d610*/  LOP3.LUT R140, R174.reuse, 0xffff, RZ, 0xc0, !PT ;  /* 0x0000ffffae8c7812 */ /* 0x040fe200078ec0ff */
[--C-:B------:R-:W-:Y:S01]  /*d620*/  HSET2.LE.AND R142, R142, R186.reuse, PT ;  /* 0x000000ba8e8e7233 */ /* 0x100fe20003803000 */
[----:B------:R-:W-:Y:S01]  /*d630*/  LOP3.LUT R141, R174, 0xff, RZ, 0xc0, !PT ;  /* 0x000000ffae8d7812 */ /* 0x000fe200078ec0ff */
[--C-:B------:R-:W-:Y:S01]  /*d640*/  HSET2.LE.AND R143, R143, R186.reuse, PT ;  /* 0x000000ba8f8f7233 */ /* 0x100fe20003803000 */
[----:B------:R-:W-:Y:S01]  /*d650*/  SHF.R.U32.HI R140, RZ, 0x8, R140 ;  /* 0x00000008ff8c7819 */ /* 0x000fe2000001168c */
[----:B------:R-:W-:Y:S03]  /*d660*/  HMMA.16816.F32.BF16 R128, R136, R134, R128 ;  /* 0x000000868880723c */ /* 0x000fe60000041880 */
[----:B------:R-:W-:Y:S01]  /*d670*/  PRMT R132, R161, 0x5410, R168 ;  /* 0x00005410a1847816 */ /* 0x000fe200000000a8 */
[----:B------:R-:W-:Y:S01]  /*d680*/  LDSM.16.MT88.4 R136, [R208+0x13000] ;  /* 0x01300000d088783b */ /* 0x000fe20000004200 */
[----:B------:R-:W-:Y:S02]  /*d690*/  PRMT R140, R141, 0x5410, R140 ;  /* 0x000054108d8c7816 */ /* 0x000fe4000000008c */
[----:B------:R-:W-:Y:S01]  /*d6a0*/  SHF.R.U32.HI R141, RZ, 0x10, R174 ;  /* 0x00000010ff8d7819 */ /* 0x000fe200000116ae */
[----:B--2---:R-:W-:Y:S01]  /*d6b0*/  FADD.FTZ R181, R175, R160 ;  /* 0x000000a0afb57221 */ /* 0x004fe20000010000 */
[----:B------:R-:W-:Y:S03]  /*d6c0*/  SHF.R.U32.HI R174, RZ, 0x18, R174 ;  /* 0x00000018ffae7819 */ /* 0x000fe600000116ae */
[--C-:B------:R-:W-:Y:S01]  /*d6d0*/  HSET2.LE.AND R140, R140, R186.reuse, PT ;  /* 0x000000ba8c8c7233 */ /* 0x100fe20003803000 */
[----:B------:R-:W-:Y:S04]  /*d6e0*/  LOP3.LUT R141, R141, 0xff, RZ, 0xc0, !PT ;  /* 0x000000ff8d8d7812 */ /* 0x000fe800078ec0ff */
[----:B------:R-:W-:Y:S02]  /*d6f0*/  LOP3.LUT R140, R140, R153, RZ, 0xc0, !PT ;  /* 0x000000998c8c7212 */ /* 0x000fe400078ec0ff */
[--C-:B------:R-:W-:Y:S02]  /*d700*/  PRMT R141, R141, 0x5410, R174.reuse ;  /* 0x000054108d8d7816 */ /* 0x100fe400000000ae */
[----:B------:R-:W-:Y:S02]  /*d710*/  LOP3.LUT R142, R142, R159, RZ, 0xc0, !PT ;  /* 0x0000009f8e8e7212 */ /* 0x000fe400078ec0ff */
[----:B------:R-:W-:Y:S01]  /*d720*/  LOP3.LUT R143, R143, R132, RZ, 0xc0, !PT ;  /* 0x000000848f8f7212 */ /* 0x000fe200078ec0ff */
[----:B------:R-:W-:Y:S01]  /*d730*/  HSET2.LE.AND R141, R141, R186, PT ;  /* 0x000000ba8d8d7233 */ /* 0x000fe20003803000 */
[----:B------:R-:W-:Y:S01]  /*d740*/  LDSM.16.MT88.4 R132, [R204+0x11000] ;  /* 0x01100000cc84783b */ /* 0x000fe20000004200 */
[----:B------:R-:W-:Y:S02]  /*d750*/  @!P5 PRMT R161, R224, 0x5410, RZ ;  /* 0x00005410e0a1d816 */ /* 0x000fe400000000ff */
[----:B------:R-:W-:Y:S02]  /*d760*/  @!P0 PRMT R168, R223, 0x5410, RZ ;  /* 0x00005410dfa88816 */ /* 0x000fe400000000ff */
[----:B------:R-:W-:Y:S02]  /*d770*/  LOP3.LUT R141, R141, R152, RZ, 0xc0, !PT ;  /* 0x000000988d8d7212 */ /* 0x000fe400078ec0ff */
[----:B------:R-:W-:Y:S01]  /*d780*/  F2FP.BF16.PACK_AB R175, R180, R175 ;  /* 0x000000afb4af723e */ /* 0x000fe200000010ff */
[----:B------:R-:W2:Y:S03]  /*d790*/  LDSM.16.MT88.4 R152, [R205+0x11000] ;  /* 0x01100000cd98783b */ /* 0x000ea60000004200 */
[----:B------:R-:W-:Y:S01]  /*d7a0*/  PRMT R174, R175, 0x7632, R174 ;  /* 0x00007632afae7816 */ /* 0x000fe200000000ae */
[C---:B---3--:R-:W-:Y:S04]  /*d7b0*/  HMMA.16816.F32.BF16 R4, R140.reuse, R144, R4 ;  /* 0x000000908c04723c */ /* 0x048fe80000041804 */
[----:B------:R-:W-:Y:S04]  /*d7c0*/  STG.E.U16 [R176.64+0x52], R168 ;  /* 0x000052a8b0007986 */ /* 0x000fe8000c101510 */
[C---:B------:R-:W-:Y:S01]  /*d7d0*/  HMMA.16816.F32.BF16 R8, R140.reuse, R146, R8 ;  /* 0x000000928c08723c */ /* 0x040fe20000041808 */
[----:B------:R-:W3:Y:S07]  /*d7e0*/  LDSM.16.MT88.4 R144, [R206+0x13000] ;  /* 0x01300000ce90783b */ /* 0x000eee0000004200 */
[C---:B------:R-:W-:Y:S01]  /*d7f0*/  HMMA.16816.F32.BF16 R12, R140.reuse, R148, R12 ;  /* 0x000000948c0c723c */ /* 0x040fe2000004180c */
[----:B------:R-:W-:Y:S07]  /*d800*/  STG.E.U16 [R176.64+0x50], R161 ;  /* 0x000050a1b0007986 */ /* 0x000fee000c101510 */
        /* <DEDUP_REMOVED lines=23> */
[C---:B----4-:R-:W-:Y:S07]  /*d980*/  HMMA.16816.F32.BF16 R76, R140.reuse, R136, R76 ;  /* 0x000000888c4c723c */ /* 0x050fee000004184c */
[----:B------:R-:W-:Y:S01]  /*d990*/  LOP3.LUT R137, R158, 0xff, RZ, 0xc0, !PT ;  /* 0x000000ff9e897812 */ /* 0x000fe200078ec0ff */
[C---:B------:R-:W-:Y:S03]  /*d9a0*/  HMMA.16816.F32.BF16 R80, R140.reuse, R138, R80 ;  /* 0x0000008a8c50723c */ /* 0x040fe60000041850 */
[----:B------:R-:W-:Y:S02]  /*d9b0*/  ISETP.GE.U32.AND P6, PT, R252, R137, PT ;  /* 0x00000089fc00720c */ /* 0x000fe40003fc6070 */
[----:B------:R-:W4:Y:S03]  /*d9c0*/  LDSM.16.MT88.4 R136, [R205+0x17000] ;  /* 0x01700000cd88783b */ /* 0x000f260000004200 */
[C---:B---3--:R-:W-:Y:S07]  /*d9d0*/  HMMA.16816.F32.BF16 R84, R140.reuse, R144, R84 ;  /* 0x000000908c54723c */ /* 0x048fee0000041854 */
[C---:B------:R-:W-:Y:S01]  /*d9e0*/  LOP3.LUT R144, R182.reuse, 0xff, RZ, 0xc0, !PT ;  /* 0x000000ffb6907812 */ /* 0x040fe200078ec0ff */
[C---:B------:R-:W-:Y:S01]  /*d9f0*/  HMMA.16816.F32.BF16 R88, R140.reuse, R146, R88 ;  /* 0x000000928c58723c */ /* 0x040fe20000041858 */
[----:B------:R-:W-:Y:S03]  /*da00*/  LOP3.LUT R145, R182, 0xffff, RZ, 0xc0, !PT ;  /* 0x0000ffffb6917812 */ /* 0x000fe600078ec0ff */
[----:B------:R-:W-:Y:S01]  /*da10*/  @!P6 HFMA2.BF16_V2 R219, -RZ.H0_H0, RZ.H0_H0, -R171.H0_H0 ;  /* 0x200000ffffdbe231 */ /* 0x000fe200003409ab */
[----:B------:R-:W-:Y:S02]  /*da20*/  SHF.R.U32.HI R145, RZ, 0x8, R145 ;  /* 0x00000008ff917819 */ /* 0x000fe40000011691 */
[----:B------:R-:W-:Y:S01]  /*da30*/  LOP3.LUT R146, R158, 0xffff, RZ, 0xc0, !PT ;  /* 0x0000ffff9e927812 */ /* 0x000fe200078ec0ff */
[C---:B-1----:R-:W-:Y:S01]  /*da40*/  HMMA.16816.F32.BF16 R92, R140.reuse, R148, R92 ;  /* 0x000000948c5c723c */ /* 0x042fe2000004185c */
[----:B------:R-:W-:Y:S03]  /*da50*/  @!P6 PRMT R171, R219, 0x5410, RZ ;  /* 0x00005410dbabe816 */ /* 0x000fe600000000ff */
[----:B------:R-:W-:Y:S02]  /*da60*/  SHF.R.U32.HI R146, RZ, 0x8, R146 ;  /* 0x00000008ff927819 */ /* 0x000fe40000011692 */
[----:B------:R-:W-:Y:S01]  /*da70*/  STG.E.U16 [R178.64+0x60], R171 ;  /* 0x000060abb2007986 */ /* 0x000fe2000c101510 */
[----:B------:R-:W-:Y:S01]  /*da80*/  LOP3.LUT R148, R183, UR13, R162, 0x96, !PT ;  /* 0x0000000db7947c12 */ /* 0x000fe2000f8e96a2 */
[C---:B------:R-:W-:Y:S01]  /*da90*/  HMMA.16816.F32.BF16 R96, R140.reuse, R150, R96 ;  /* 0x000000968c60723c */ /* 0x040fe20000041860 */
[----:B------:R-:W-:Y:S03]  /*daa0*/  LOP3.LUT R147, R146, 0xffff, RZ, 0xc0, !PT ;  /* 0x0000ffff92937812 */ /* 0x000fe600078ec0ff */
[----:B------:R-:W-:Y:S02]  /*dab0*/  PRMT R162, R144, 0x5410, R145 ;  /* 0x0000541090a27816 */ /* 0x000fe40000000091 */
[----:B------:R-:W-:Y:S02]  /*dac0*/  ISETP.GE.U32.AND P5, PT, R252, R147, PT ;  /* 0x00000093fc00720c */ /* 0x000fe40003fa6070 */
[C---:B--2---:R-:W-:Y:S01]  /*dad0*/  HMMA.16816.F32.BF16 R100, R140.reuse, R152, R100 ;  /* 0x000000988c64723c */ /* 0x044fe20000041864 */
[----:B------:R-:W1:Y:S03]  /*dae0*/  LDSM.16.MT88.4 R144, [R204+0x17000] ;  /* 0x01700000cc90783b */ /* 0x000e660000004200 */
[----:B------:R-:W-:Y:S02]  /*daf0*/  LOP3.LUT R149, R148, 0xff, RZ, 0xc0, !PT ;  /* 0x000000ff94957812 */ /* 0x000fe400078ec0ff */
[----:B------:R-:W-:Y:S02]  /*db00*/  SHF.R.U32.HI R151, RZ, 0x18, R158 ;  /* 0x00000018ff977819 */ /* 0x000fe4000001169e */
[C---:B------:R-:W-:Y:S01]  /*db10*/  HMMA.16816.F32.BF16 R104, R140.reuse, R154, R104 ;  /* 0x0000009a8c68723c */ /* 0x040fe20000041868 */
[----:B------:R-:W-:Y:S01]  /*db20*/  SHF.R.U32.HI R150, RZ, 0x18, R182 ;  /* 0x00000018ff967819 */ /* 0x000fe200000116b6 */
[----:B------:R-:W-:Y:S01]  /*db30*/  LDSM.16.MT88.4 R152, [R206+0x11800] ;  /* 0x01180000ce98783b */ /* 0x000fe20000004200 */
[----:B------:R-:W-:Y:S01]  /*db40*/  ISETP.GE.U32.AND P0, PT, R252, R151, PT ;  /* 0x00000097fc00720c */ /* 0x000fe20003f06070 */
[----:B------:R-:W-:Y:S01]  /*db50*/  @!P5 HFMA2.BF16_V2 R217, -RZ.H0_H0, RZ.H0_H0, -R170.H0_H0 ;  /* 0x200000ffffd9d231 */ /* 0x000fe200003409aa */
[----:B------:R-:W-:Y:S02]  /*db60*/  PRMT R163, R163, 0x5410, R150 ;  /* 0x00005410a3a37816 */ /* 0x000fe40000000096 */
[----:B------:R-:W-:Y:S01]  /*db70*/  LOP3.LUT R150, R148, 0xffff, RZ, 0xc0, !PT ;  /* 0x0000ffff94967812 */ /* 0x000fe200078ec0ff */
[C---:B------:R-:W-:Y:S01]  /*db80*/  HMMA.16816.F32.BF16 R108, R140.reuse, R132, R108 ;  /* 0x000000848c6c723c */ /* 0x040fe2000004186c */
[----:B------:R-:W-:Y:S03]  /*db90*/  SHF.R.U32.HI R158, RZ, 0x10, R158 ;  /* 0x00000010ff9e7819 */ /* 0x000fe6000001169e */
[----:B------:R-:W-:Y:S02]  /*dba0*/  SHF.R.U32.HI R150, RZ, 0x8, R150 ;  /* 0x00000008ff967819 */ /* 0x000fe40000011696 */
[----:B------:R-:W-:Y:S02]  /*dbb0*/  LOP3.LUT R3, R158, 0xff, RZ, 0xc0, !PT ;  /* 0x000000ff9e037812 */ /* 0x000fe400078ec0ff */
[C---:B------:R-:W-:Y:S01]  /*dbc0*/  HMMA.16816.F32.BF16 R112, R140.reuse, R134, R112 ;  /* 0x000000868c70723c */ /* 0x040fe20000041870 */
[----:B------:R-:W-:Y:S01]  /*dbd0*/  SHF.R.U32.HI R132, RZ, 0x10, R148 ;  /* 0x00000010ff847819 */ /* 0x000fe20000011694 */
[----:B------:R-:W-:Y:S01]  /*dbe0*/  LDSM.16.MT88.4 R156, [R205+0x11800] ;  /* 0x01180000cd9c783b */ /* 0x000fe20000004200 */
[----:B------:R-:W-:Y:S01]  /*dbf0*/  ISETP.GE.U32.AND P6, PT, R252, R3, PT ;  /* 0x00000003fc00720c */ /* 0x000fe20003fc6070 */
[----:B------:R-:W-:Y:S01]  /*dc00*/  @!P0 HFMA2.BF16_V2 R216, -RZ.H0_H0, RZ.H0_H0, -R172.H0_H0 ;  /* 0x200000ffffd88231 */ /* 0x000fe200003409ac */
[----:B------:R-:W-:Y:S02]  /*dc10*/  PRMT R133, R149, 0x5410, R150 ;  /* 0x0000541095857816 */ /* 0x000fe40000000096 */
[----:B------:R-:W-:Y:S01]  /*dc20*/  SHF.R.U32.HI R149, RZ, 0x18, R148 ;  /* 0x00000018ff957819 */ /* 0x000fe20000011694 */
[C---:B----4-:R-:W-:Y:S01]  /*dc30*/  HMMA.16816.F32.BF16 R116, R140.reuse, R136, R116 ;  /* 0x000000888c74723c */ /* 0x050fe20000041874 */
[----:B------:R-:W-:Y:S03]  /*dc40*/  LOP3.LUT R132, R132, 0xff, RZ, 0xc0, !PT ;  /* 0x000000ff84847812 */ /* 0x000fe600078ec0ff */
[----:B------:R-:W-:Y:S01]  /*dc50*/  @!P5 PRMT R170, R217, 0x5410, RZ ;  /* 0x00005410d9aad816 */ /* 0x000fe200000000ff */
[--C-:B------:R-:W-:Y:S01]  /*dc60*/  HSET2.LE.AND R133, R133, R186.reuse, PT ;  /* 0x000000ba85857233 */ /* 0x100fe20003803000 */
[----:B------:R-:W-:Y:S01]  /*dc70*/  PRMT R165, R132, 0x5410, R149 ;  /* 0x0000541084a57816 */ /* 0x000fe20000000095 */
[--C-:B------:R-:W-:Y:S01]  /*dc80*/  HSET2.LE.AND R132, R163, R186.reuse, PT ;  /* 0x000000baa3847233 */ /* 0x100fe20003803000 */
[C---:B------:R-:W-:Y:S01]  /*dc90*/  HMMA.16816.F32.BF16 R120, R140.reuse, R138, R120 ;  /* 0x0000008a8c78723c */ /* 0x040fe20000041878 */
[----:B------:R-:W2:Y:S03]  /*dca0*/  LDSM.16.MT88.4 R148, [R208+0x11800] ;  /* 0x01180000d094783b */ /* 0x000ea60000004200 */
[----:B------:R-:W-:Y:S01]  /*dcb0*/  F2FP.BF16.PACK_AB R3, R169, R166 ;  /* 0x000000a6a903723e */ /* 0x000fe200000010ff */
[--C-:B------:R-:W-:Y:S01]  /*dcc0*/  HSET2.LE.AND R166, R162, R186.reuse, PT ;  /* 0x000000baa2a67233 */ /* 0x100fe20003803000 */
[----:B------:R-:W-:Y:S01]  /*dcd0*/  LOP3.LUT R164, R133, R164, RZ, 0xc0, !PT ;  /* 0x000000a485a47212 */ /* 0x000fe200078ec0ff */
[----:B------:R-:W-:Y:S01]  /*dce0*/  @!P6 HFMA2.BF16_V2 R215, -RZ.H0_H0, RZ.H0_H0, -R173.H0_H0 ;  /* 0x200000ffffd7e231 */ /* 0x000fe200003409ad */
[C---:B-1----:R-:W-:Y:S01]  /*dcf0*/  HMMA.16816.F32.BF16 R124, R140.reuse, R144, R124 ;  /* 0x000000908c7c723c */ /* 0x042fe2000004187c */
[----:B------:R-:W-:Y:S01]  /*dd00*/  HSET2.LE.AND R165, R165, R186, PT ;  /* 0x000000baa5a57233 */ /* 0x000fe20003803000 */
[----:B------:R-:W1:Y:S02]  /*dd10*/  LDSM.16.MT88.4 R160, [R204+0x11800] ;  /* 0x01180000cca0783b */ /* 0x000e640000004200 */
[----:B------:R-:W-:Y:S02]  /*dd20*/  LOP3.LUT R167, R132, R3, RZ, 0xc0, !PT ;  /* 0x0000000384a77212 */ /* 0x000fe400078ec0ff */
[----:B------:R-:W-:Y:S02]  /*dd30*/  PRMT R132, R173, 0x5410, R172 ;  /* 0x00005410ad847816 */ /* 0x000fe400000000ac */
[----:B------:R-:W-:Y:S01]  /*dd40*/  HMMA.16816.F32.BF16 R128, R140, R146, R128 ;  /* 0x000000928c80723c */ /* 0x000fe20000041880 */
[----:B------:R-:W-:Y:S01]  /*dd50*/  PRMT R133, R175, 0x5410, R174 ;  /* 0x00005410af857816 */ /* 0x000fe200000000ae */
[----:B------:R-:W-:Y:S02]  /*dd60*/  STG.E.U16 [R178.64+0x62], R170 ;  /* 0x000062aab2007986 */ /* 0x000fe4000c101510 */
[----:B------:R-:W-:Y:S02]  /*dd70*/  LOP3.LUT R165, R165, R132, RZ, 0xc0, !PT ;  /* 0x00000084a5a57212 */ /* 0x000fe400078ec0ff */
[----:B------:R-:W-:Y:S02]  /*dd80*/  LOP3.LUT R166, R166, R133, RZ, 0xc0, !PT ;  /* 0x00000085a6a67212 */ /* 0x000fe400078ec0ff */
[----:B------:R-:W-:Y:S04]  /*dd90*/  @!P6 PRMT R173, R215, 0x5410, RZ ;  /* 0x00005410d7ade816 */ /* 0x000fe800000000ff */
[----:B------:R-:W-:Y:S01]  /*dda0*/  @!P0 PRMT R172, R216, 0x5410, RZ ;  /* 0x00005410d8ac8816 */ /* 0x000fe200000000ff */
[----:B------:R-:W-:Y:S04]  /*ddb0*/  STG.E.U16 [R176.64+0x60], R173 ;  /* 0x000060adb0007986 */ /* 0x000fe8000c101510 */
[----:B------:R-:W-:Y:S01]  /*ddc0*/  STG.E.U16 [R176.64+0x62], R172 ;  /* 0x000062acb0007986 */ /* 0x000fe2000c101510 */
[C---:B--2---:R-:W-:Y:S03]  /*ddd0*/  HMMA.16816.F32.BF16 R132, R164.reuse, R148, R4 ;  /* 0x00000094a484723c */ /* 0x044fe60000041804 */
[----:B------:R-:W2:Y:S05]  /*dde0*/  LDSM.16.MT88.4 R4, [R208+0x13800] ;  /* 0x01380000d004783b */ /* 0x000eaa0000004200 */
[C---:B------:R-:W-:Y:S03]  /*ddf0*/  HMMA.16816.F32.BF16 R136, R164.reuse, R150, R8 ;  /* 0x00000096a488723c */ /* 0x040fe60000041808 */
[----:B------:R-:W3:Y:S05]  /*de00*/  LDSM.16.MT88.4 R8, [R206+0x13800] ;  /* 0x01380000ce08783b */ /* 0x000eea0000004200 */
[C---:B------:R-:W-:Y:S03]  /*de10*/  HMMA.16816.F32.BF16 R140, R164.reuse, R152, R12 ;  /* 0x00000098a48c723c */ /* 0x040fe6000004180c */
[----:B------:R-:W4:Y:S05]  /*de20*/  LDSM.16.MT88.4 R12, [R205+0x13800] ;  /* 0x01380000cd0c783b */ /* 0x000f2a0000004200 */
[C---:B------:R-:W-:Y:S03]  /*de30*/  HMMA.16816.F32.BF16 R144, R164.reuse, R154, R16 ;  /* 0x0000009aa490723c */ /* 0x040fe60000041810 */
[----:B------:R-:W3:Y:S05]  /*de40*/  LDSM.16.MT88.4 R16, [R204+0x13800] ;  /* 0x01380000cc10783b */ /* 0x000eea0000004200 */
[C---:B------:R-:W-:Y:S03]  /*de50*/  HMMA.16816.F32.BF16 R148, R164.reuse, R156, R20 ;  /* 0x0000009ca494723c */ /* 0x040fe60000041814 */
[----:B------:R-:W3:Y:S05]  /*de60*/  LDSM.16.MT88.4 R20, [R208+0x15800] ;  /* 0x01580000d014783b */ /* 0x000eea0000004200 */
[C---:B------:R-:W-:Y:S03]  /*de70*/  HMMA.16816.F32.BF16 R152, R164.reuse, R158, R24 ;  /* 0x0000009ea498723c */ /* 0x040fe60000041818 */
[----:B------:R-:W-:Y:S05]  /*de80*/  LDSM.16.MT88.4 R24, [R204+0x15800] ;  /* 0x01580000cc18783b */ /* 0x000fea0000004200 */
[C---:B-1----:R-:W-:Y:S08]  /*de90*/  HMMA.16816.F32.BF16 R156, R164.reuse, R160, R28 ;  /* 0x000000a0a49c723c */ /* 0x042ff0000004181c */
[C---:B------:R-:W-:Y:S08]  /*dea0*/  HMMA.16816.F32.BF16 R160, R164.reuse, R162, R32 ;  /* 0x000000a2a4a0723c */ /* 0x040ff00000041820 */
[C---:B--2---:R-:W-:Y:S08]  /*deb0*/  HMMA.16816.F32.BF16 R36, R164.reuse, R4, R36 ;  /* 0x00000004a424723c */ /* 0x044ff00000041824 */
        /* <DEDUP_REMOVED lines=21> */
[C---:B---3--:R-:W-:Y:S07]  /*e010*/  HMMA.16816.F32.BF16 R100, R164.reuse, R12, R100 ;  /* 0x0000000ca464723c */ /* 0x048fee0000041864 */
[----:B------:R-:W-:Y:S01]  /*e020*/  LOP3.LUT R13, R182, 0xff, RZ, 0xc0, !PT ;  /* 0x000000ffb60d7812 */ /* 0x000fe200078ec0ff */
[C---:B------:R-:W-:Y:S01]  /*e030*/  HMMA.16816.F32.BF16 R104, R164.reuse, R14, R104 ;  /* 0x0000000ea468723c */ /* 0x040fe20000041868 */
[--C-:B------:R-:W-:Y:S02]  /*e040*/  SHF.R.U32.HI R12, RZ, 0x10, R182.reuse ;  /* 0x00000010ff0c7819 */ /* 0x100fe400000116b6 */
[----:B------:R-:W-:Y:S02]  /*e050*/  ISETP.GE.U32.AND P5, PT, R252, R13, PT ;  /* 0x0000000dfc00720c */ /* 0x000fe40003fa6070 */
[----:B------:R-:W-:Y:S02]  /*e060*/  SHF.R.U32.HI R13, RZ, 0x18, R182 ;  /* 0x00000018ff0d7819 */ /* 0x000fe400000116b6 */
[----:B------:R-:W-:Y:S01]  /*e070*/  LOP3.LUT R182, R182, 0xffff, RZ, 0xc0, !PT ;  /* 0x0000ffffb6b67812 */ /* 0x000fe200078ec0ff */
[C---:B----4-:R-:W-:Y:S01]  /*e080*/  HMMA.16816.F32.BF16 R108, R164.reuse, R16, R108 ;  /* 0x00000010a46c723c */ /* 0x050fe2000004186c */
[----:B------:R-:W-:Y:S03]  /*e090*/  ISETP.GE.U32.AND P6, PT, R252, R13, PT ;  /* 0x0000000dfc00720c */ /* 0x000fe60003fc6070 */
[----:B------:R-:W-:Y:S02]  /*e0a0*/  LOP3.LUT R13, R12, 0xff, RZ, 0xc0, !PT ;  /* 0x000000ff0c0d7812 */ /* 0x000fe400078ec0ff */
[----:B------:R-:W-:Y:S02]  /*e0b0*/  SHF.R.U32.HI R182, RZ, 0x8, R182 ;  /* 0x00000008ffb67819 */ /* 0x000fe400000116b6 */
[C---:B------:R-:W-:Y:S01]  /*e0c0*/  HMMA.16816.F32.BF16 R112, R164.reuse, R18, R112 ;  /* 0x00000012a470723c */ /* 0x040fe20000041870 */
[----:B------:R-:W-:Y:S01]  /*e0d0*/  @!P5 HFMA2.BF16_V2 R218, -RZ.H0_H0, RZ.H0_H0, -R175.H0_H0 ;  /* 0x200000ffffdad231 */ /* 0x000fe200003409af */
[----:B------:R-:W-:Y:S02]  /*e0e0*/  ISETP.GE.U32.AND P0, PT, R252, R13, PT ;  /* 0x0000000dfc00720c */ /* 0x000fe40003f06070 */
[----:B------:R-:W-:Y:S02]  /*e0f0*/  LOP3.LUT R13, R182, 0xffff, RZ, 0xc0, !PT ;  /* 0x0000ffffb60d7812 */ /* 0x000fe400078ec0ff */
[----:B------:R-:W-:Y:S01]  /*e100*/  @!P5 PRMT R175, R218, 0x5410, RZ ;  /* 0x00005410daafd816 */ /* 0x000fe200000000ff */
[--C-:B------:R-:W-:Y:S01]  /*e110*/  @!P6 HFMA2.BF16_V2 R220, -RZ.H0_H0, RZ.H0_H0, -R3.reuse.H1_H1 ;  /* 0x200000ffffdce231 */ /* 0x100fe20000360903 */
[C---:B-1----:R-:W-:Y:S01]  /*e120*/  HMMA.16816.F32.BF16 R116, R164.reuse, R4, R116 ;  /* 0x00000004a474723c */ /* 0x042fe20000041874 */
[----:B------:R-:W-:Y:S02]  /*e130*/  ISETP.GE.U32.AND P5, PT, R252, R13, PT ;  /* 0x0000000dfc00720c */ /* 0x000fe40003fa6070 */
[----:B------:R-:W-:Y:S04]  /*e140*/  STG.E.U16 [R178.64+0x70], R175 ;  /* 0x000070afb2007986 */ /* 0x000fe8000c101510 */
[----:B------:R-:W-:Y:S01]  /*e150*/  @!P0 HFMA2.BF16_V2 R221, -RZ.H0_H0, RZ.H0_H0, -R3.H0_H0 ;  /* 0x200000ffffdd8231 */ /* 0x000fe20000340903 */
[C---:B------:R-:W-:Y:S01]  /*e160*/  HMMA.16816.F32.BF16 R120, R164.reuse, R6, R120 ;  /* 0x00000006a478723c */ /* 0x040fe20000041878 */
[----:B------:R-:W-:Y:S03]  /*e170*/  @P6 PRMT R5, R3, 0x7632, R5 ;  /* 0x0000763203056816 */ /* 0x000fe60000000005 */
[----:B------:R-:W-:Y:S01]  /*e180*/  @!P0 PRMT R3, R221, 0x5410, RZ ;  /* 0x00005410dd038816 */ /* 0x000fe200000000ff */
[----:B------:R-:W-:Y:S01]  /*e190*/  FADD.FTZ R4, R169, R184 ;  /* 0x000000b8a9047221 */ /* 0x000fe20000010000 */
[----:B------:R-:W-:Y:S01]  /*e1a0*/  @!P5 HFMA2.BF16_V2 R226, -RZ.H0_H0, RZ.H0_H0, -R174.H0_H0 ;  /* 0x200000ffffe2d231 */ /* 0x000fe200003409ae */
[----:B------:R-:W-:Y:S01]  /*e1b0*/  @!P6 PRMT R5, R220, 0x5410, RZ ;  /* 0x00005410dc05e816 */ /* 0x000fe200000000ff */
[C---:B--2---:R-:W-:Y:S04]  /*e1c0*/  HMMA.16816.F32.BF16 R124, R164.reuse, R8, R124 ;  /* 0x00000008a47c723c */ /* 0x044fe8000004187c */
[----:B------:R-:W-:Y:S02]  /*e1d0*/  @!P5 PRMT R174, R226, 0x5410, RZ ;  /* 0x00005410e2aed816 */ /* 0x000fe400000000ff */
[----:B------:R-:W-:Y:S02]  /*e1e0*/  ISETP.LT.AND P5, PT, RZ, UR25, PT ;  /* 0x00000019ff007c0c */ /* 0x000fe4000bfa1270 */
[----:B------:R-:W-:Y:S01]  /*e1f0*/  HMMA.16816.F32.BF16 R128, R164, R10, R128 ;  /* 0x0000000aa480723c */ /* 0x000fe20000041880 */
[----:B------:R-:W-:Y:S04]  /*e200*/  STG.E.U16 [R178.64+0x72], R174 ;  /* 0x000072aeb2007986 */ /* 0x000fe8000c101510 */
[----:B------:R1:W-:Y:S02]  /*e210*/  STG.E.U16 [R176.64+0x70], R3 ;  /* 0x00007003b0007986 */ /* 0x0003e4000c101510 */
[----:B------:R-:W-:Y:S01]  /*e220*/  IADD3 R164, P0, R178, -0x80, RZ ;  /* 0xffffff80b2a47810 */ /* 0x000fe20007f1e0ff */
[----:B------:R-:W-:Y:S01]  /*e230*/  IMAD.MOV.U32 R165, RZ, RZ, R0 ;  /* 0x000000ffffa57224 */ /* 0x000fe200078e0000 */
[----:B------:R-:W-:Y:S03]  /*e240*/  STG.E.U16 [R176.64+0x72], R5 ;  /* 0x00007205b0007986 */ /* 0x000fe6000c101510 */
[----:B------:R-:W-:Y:S01]  /*e250*/  IADD3.X R167, R179, -0x1, RZ, P0, !PT ;  /* 0xffffffffb3a77810 */ /* 0x000fe200007fe4ff */
[----:B-1----:R-:W-:Y:S05]  /*e260*/  FADD.FTZ R3, R180, R181 ;  /* 0x000000b5b4037221 */ /* 0x002fea0000010000 */
[----:B------:R1:W-:Y:S04]  /*e270*/  STL [R1+0x70], R3 ;  /* 0x0000700301007387 */ /* 0x0003e80000100800 */
[----:B------:R2:W-:Y:S01]  /*e280*/  STL [R1+0x30], R4 ;  /* 0x0000300401007387 */ /* 0x0005e20000100800 */
[----:B-1----:R-:W-:Y:S01]  /*e290*/  IMAD.MOV.U32 R3, RZ, RZ, R2 ;  /* 0x000000ffff037224 */ /* 0x002fe200078e0002 */
[----:B--2--5:R-:W-:-:S05]  /*e2a0*/  @P5 BRA `(.L_x_777) ;  /* 0xffffa99000005947 */ /* 0x024fca000383ffff */
.L_x_776:
[----:B------:R-:W2:Y:S01]  /*e2b0*/  LDL.LU R6, [R1+0x70] ;  /* 0x0000700001067983 */ /* 0x000ea20000300800 */
[----:B-1----:R-:W-:-:S02]  /*e2c0*/  MOV R12, 0x3f800000 ;  /* 0x3f800000000c7802 */ /* 0x002fc40000000f00 */
[----:B------:R-:W-:Y:S01]  /*e2d0*/  MOV R13, 0x3f800000 ;  /* 0x3f800000000d7802 */ /* 0x000fe20000000f00 */
[----:B------:R-:W3:Y:S01]  /*e2e0*/  LDL.LU R5, [R1+0x30] ;  /* 0x0000300001057983 */ /* 0x000ee20000300800 */
[----:B------:R-:W1:Y:S01]  /*e2f0*/  S2UR UR6, SR_CTAID.Y ;  /* 0x00000000000679c3 */ /* 0x000e620000002600 */
[----:B------:R-:W-:Y:S01]  /*e300*/  UISETP.NE.AND UP0, UPT, UR10, -0x1, UPT ;  /* 0xffffffff0a00788c */ /* 0x000fe2000bf05270 */
[----:B------:R-:W-:Y:S01]  /*e310*/  BSSY B0, `(.L_x_780) ;  /* 0x0000195000007945 */ /* 0x000fe20003800000 */
[----:B------:R-:W-:Y:S02]  /*e320*/  ULDC.64 UR4, c[0x0][0x1e8] ;  /* 0x00007a0000047ab9 */ /* 0x000fe40000000a00 */
[----:B------:R-:W-:Y:S02]  /*e330*/  ULDC.U8 UR9, c[0x0][0x329] ;  /* 0x0000ca4000097ab9 */ /* 0x000fe40000000000 */
[----:B------:R-:W-:Y:S01]  /*e340*/  UISETP.NE.AND UP1, UPT, UR9, URZ, UPT ;  /* 0x0000003f0900728c */ /* 0x000fe2000bf25270 */
[----:B------:R-:W4:Y:S01]  /*e350*/  S2UR UR11, SR_CTAID.Z ;  /* 0x00000000000b79c3 */ /* 0x000f220000002700 */
[----:B------:R-:W-:-:S02]  /*e360*/  ULDC UR8, c[0x0][0x214] ;  /* 0x0000850000087ab9 */ /* 0x000fc40000000800 */
[----:B------:R-:W-:Y:S02]  /*e370*/  UMOV UR24, URZ ;  /* 0x0000003f00187c82 */ /* 0x000fe40008000000 */
[----:B------:R-:W-:Y:S02]  /*e380*/  @UP0 UIMAD.WIDE.U32 UR18, UR10, UR4, URZ ;  /* 0x000000040a1202a5 */ /* 0x000fe4000f8e003f */
[----:B------:R-:W-:Y:S02]  /*e390*/  UMOV UR25, URZ ;  /* 0x0000003f00197c82 */ /* 0x000fe40008000000 */
[----:B------:R-:W-:Y:S02]  /*e3a0*/  @UP0 UIMAD UR7, UR10, UR5, UR19 ;  /* 0x000000050a0702a4 */ /* 0x000fe4000f8e0213 */
[----:B------:R-:W-:Y:S02]  /*e3b0*/  @UP1 ULDC UR14, c[0x0][0x210] ;  /* 0x00008400000e1ab9 */ /* 0x000fe40000000800 */
[----:B------:R-:W-:-:S02]  /*e3c0*/  ULDC.64 UR4, c[0x0][0x1e0] ;  /* 0x0000780000047ab9 */ /* 0x000fc40000000a00 */
[----:B------:R-:W-:Y:S02]  /*e3d0*/  @UP1 UIMAD UR14, UR14, UR8, URZ ;  /* 0x000000080e0e12a4 */ /* 0x000fe4000f8e023f */
[----:B-1----:R-:W-:Y:S02]  /*e3e0*/  @!UP0 USHF.R.S32.HI UR13, URZ, 0x1f, UR6 ;  /* 0x0000001f3f0d8899 */ /* 0x002fe40008011406 */
[----:B------:R-:W-:Y:S02]  /*e3f0*/  @!UP0 UIMAD.WIDE.U32 UR22, UR6, UR4, URZ ;  /* 0x00000004061682a5 */ /* 0x000fe4000f8e003f */
[----:B------:R-:W-:Y:S02]  /*e400*/  @!UP0 UIMAD UR13, UR13, UR4, URZ ;  /* 0x000000040d0d82a4 */ /* 0x000fe4000f8e023f */
[----:B------:R-:W-:Y:S02]  /*e410*/  @UP1 UMOV UR19, 0x1 ;  /* 0x0000000100131882 */ /* 0x000fe40000000000 */
[----:B------:R-:W-:-:S02]  /*e420*/  ULDC.U8 UR4, c[0x0][0x328] ;  /* 0x0000ca0000047ab9 */ /* 0x000fc40000000000 */
[----:B------:R-:W-:Y:S02]  /*e430*/  UISETP.NE.AND UP2, UPT, UR4, URZ, UPT ;  /* 0x0000003f0400728c */ /* 0x000fe4000bf45270 */
[----:B------:R-:W-:Y:S02]  /*e440*/  @!UP0 UIMAD UR13, UR6, UR5, UR13 ;  /* 0x00000005060d82a4 */ /* 0x000fe4000f8e020d */
[----:B------:R-:W-:Y:S01]  /*e450*/  UISETP.NE.OR UP3, UPT, UR9, URZ, !UP2 ;  /* 0x0000003f0900728c */ /* 0x000fe2000d765670 */
[----:B------:R-:W1:Y:S01]  /*e460*/  S2UR UR9, SR_CTAID.X ;  /* 0x00000000000979c3 */ /* 0x000e620000002500 */
[----:B------:R-:W-:Y:S02]  /*e470*/  ULDC UR5, c[0x0][0x234] ;  /* 0x00008d0000057ab9 */ /* 0x000fe40000000800 */
[----:B------:R-:W-:Y:S02]  /*e480*/  @!UP1 USEL UR14, UR8, UR5, !UP2 ;  /* 0x00000005080e9287 */ /* 0x000fe4000d000000 */
[----:B------:R-:W-:-:S02]  /*e490*/  ULDC UR4, c[0x0][0x1c0] ;  /* 0x0000700000047ab9 */ /* 0x000fc40000000800 */
[----:B------:R-:W-:Y:S02]  /*e4a0*/  @!UP1 UIMAD UR19, UR14, UR4, URZ ;  /* 0x000000040e1392a4 */ /* 0x000fe4000f8e023f */
[----:B------:R-:W-:Y:S02]  /*e4b0*/  @UP1 ULDC UR20, c[0x0][0x210] ;  /* 0x0000840000141ab9 */ /* 0x000fe40000000800 */
[----:B------:R-:W-:Y:S02]  /*e4c0*/  @!UP3 UIMAD UR8, UR6, UR8, URZ ;  /* 0x000000080608b2a4 */ /* 0x000fe4000f8e023f */
[----:B------:R-:W-:Y:S02]  /*e4d0*/  UIMAD UR5, UR6, UR19, URZ ;  /* 0x00000013060572a4 */ /* 0x000fe4000f8e023f */
[----:B------:R-:W-:Y:S02]  /*e4e0*/  @!UP1 UMOV UR20, 0x1 ;  /* 0x0000000100149882 */ /* 0x000fe40000000000 */
[----:B------:R-:W-:-:S02]  /*e4f0*/  @!UP3 USEL UR8, UR8, UR10, !UP0 ;  /* 0x0000000a0808b287 */ /* 0x000fc4000c000000 */
[----:B------:R-:W-:Y:S02]  /*e500*/  USEL UR5, UR5, URZ, UP3 ;  /* 0x0000003f05057287 */ /* 0x000fe40009800000 */
[----:B------:R-:W-:Y:S02]  /*e510*/  @!UP3 USHF.R.S32.HI UR25, URZ, 0x1f, UR8 ;  /* 0x0000001f3f19b899 */ /* 0x000fe40008011408 */
[----:B----4-:R-:W-:Y:S02]  /*e520*/  UIMAD UR14, UR11, UR14, UR5 ;  /* 0x0000000e0b0e72a4 */ /* 0x010fe4000f8e0205 */
[----:B-1----:R-:W-:Y:S02]  /*e530*/  UIMAD UR4, UR9, UR20, URZ ;  /* 0x00000014090472a4 */ /* 0x002fe4000f8e023f */
[----:B------:R-:W-:Y:S02]  /*e540*/  @!UP3 UMOV UR24, UR8 ;  /* 0x000000080018bc82 */ /* 0x000fe40008000000 */
[----:B------:R-:W-:-:S02]  /*e550*/  USHF.L.U32 UR4, UR4, 0x6, URZ ;  /* 0x0000000604047899 */ /* 0x000fc4000800063f */
[----:B------:R-:W-:Y:S02]  /*e560*/  USHF.R.S32.HI UR6, URZ, 0x1f, UR14 ;  /* 0x0000001f3f067899 */ /* 0x000fe4000801140e */
[----:B------:R-:W-:Y:S02]  /*e570*/  USHF.R.S32.HI UR5, URZ, 0x1f, UR4 ;  /* 0x0000001f3f057899 */ /* 0x000fe40008011404 */
[----:B------:R-:W-:Y:S02]  /*e580*/  UIADD3 UR4, UP2, UP1, UR4, UR24, UR14 ;  /* 0x0000001804047290 */ /* 0x000fe4000f95e00e */
[----:B------:R-:W-:Y:S02]  /*e590*/  @!UP0 UIADD3 UR7, UR23, UR13, URZ ;  /* 0x0000000d17078290 */ /* 0x000fe4000fffe03f */
[----:B------:R-:W-:Y:S02]  /*e5a0*/  UIADD3.X UR5, UR5, UR25, UR6, UP2, UP1 ;  /* 0x0000001905057290 */ /* 0x000fe400097e2406 */
[----:B------:R-:W-:Y:S01]  /*e5b0*/  @!UP0 UMOV UR18, UR22 ;  /* 0x0000001600128c82 */ /* 0x000fe20008000000 */
[----:B--2---:R-:W1:Y:S04]  /*e5c0*/  SHFL.BFLY PT, R3, R6, 0x2, 0x1f ;  /* 0x0c401f0006037f89 */ /* 0x004e6800000e0000 */
[----:B---3--:R-:W2:Y:S01]  /*e5d0*/  SHFL.BFLY PT, R4, R5, 0x2, 0x1f ;  /* 0x0c401f0005047f89 */ /* 0x008ea200000e0000 */
[----:B-1----:R-:W-:-:S03]  /*e5e0*/  FADD.FTZ R3, R3, R6 ;  /* 0x0000000603037221 */ /* 0x002fc60000010000 */
[----:B------:R-:W1:Y:S01]  /*e5f0*/  S2R R6, SR_TID.X ;  /* 0x0000000000067919 */ /* 0x000e620000002100 */
[----:B--2---:R-:W-:-:S03]  /*e600*/  FADD.FTZ R4, R4, R5 ;  /* 0x0000000504047221 */ /* 0x004fc60000010000 */
[----:B------:R-:W2:Y:S04]  /*e610*/  SHFL.BFLY PT, R8, R3, 0x1, 0x1f ;  /* 0x0c201f0003087f89 */ /* 0x000ea800000e0000 */
[----:B------:R-:W3:Y:S01]  /*e620*/  SHFL.BFLY PT, R7, R4, 0x1, 0x1f ;  /* 0x0c201f0004077f89 */ /* 0x000ee200000e0000 */
[----:B-1----:R-:W-:Y:S01]  /*e630*/  SHF.R.S32.HI R5, RZ, 0x1f, R6 ;  /* 0x0000001fff057819 */ /* 0x002fe20000011406 */
[----:B--2---:R-:W-:-:S03]  /*e640*/  FADD.FTZ R8, R3, R8 ;  /* 0x0000000803087221 */ /* 0x004fc60000010000 */
[-C--:B------:R-:W-:Y:S01]  /*e650*/  LEA.HI R15, R5, R6.reuse, RZ, 0x2 ;  /* 0x00000006050f7211 */ /* 0x080fe200078f10ff */
[----:B---3--:R-:W-:Y:S01]  /*e660*/  FADD.FTZ R7, R4, R7 ;  /* 0x0000000704077221 */ /* 0x008fe20000010000 */
[----:B------:R-:W-:Y:S02]  /*e670*/  FSETP.NE.FTZ.AND P4, PT, R8, RZ, PT ;  /* 0x000000ff0800720b */ /* 0x000fe40003f95000 */
[--C-:B------:R-:W-:Y:S02]  /*e680*/  SHF.R.S32.HI R11, RZ, 0x2, R15.reuse ;  /* 0x00000002ff0b7819 */ /* 0x100fe4000001140f */
[----:B------:R-:W-:Y:S02]  /*e690*/  FSETP.NE.FTZ.AND P3, PT, R7, RZ, PT ;  /* 0x000000ff0700720b */ /* 0x000fe40003f75000 */
[----:B------:R-:W-:Y:S02]  /*e6a0*/  SHF.R.S32.HI R10, RZ, 0x1f, R15 ;  /* 0x0000001fff0a7819 */ /* 0x000fe4000001140f */
[----:B------:R-:W-:-:S02]  /*e6b0*/  LEA.HI R4, R5, R6, RZ, 0x5 ;  /* 0x0000000605047211 */ /* 0x000fc400078f28ff */
[----:B------:R-:W-:Y:S02]  /*e6c0*/  LEA.HI R9, R10, R11, RZ, 0x3 ;  /* 0x0000000b0a097211 */ /* 0x000fe400078f18ff */
[----:B------:R-:W-:Y:S01]  /*e6d0*/  LOP3.LUT R15, R15, 0x3ffffffc, RZ, 0xc0, !PT ;  /* 0x3ffffffc0f0f7812 */ /* 0x000fe200078ec0ff */
[----:B------:R-:W1:Y:S01]  /*e6e0*/  @P4 MUFU.RCP R12, R8 ;  /* 0x00000008000c4308 */ /* 0x000e620000001000 */
[----:B------:R-:W-:Y:S02]  /*e6f0*/  LOP3.LUT R14, R9, 0xfffffff8, RZ, 0xc0, !PT ;  /* 0xfffffff8090e7812 */ /* 0x000fe400078ec0ff */
[----:B------:R-:W-:Y:S02]  /*e700*/  SHF.R.S32.HI R3, RZ, 0x5, R4 ;  /* 0x00000005ff037819 */ /* 0x000fe40000011404 */
[----:B------:R-:W-:Y:S02]  /*e710*/  IADD3 R14, R11, -R14, RZ ;  /* 0x8000000e0b0e7210 */ /* 0x000fe40007ffe0ff */
[----:B------:R-:W-:Y:S01]  /*e720*/  IADD3 R10, -R15, R6, RZ ;  /* 0x000000060f0a7210 */ /* 0x000fe20007ffe1ff */
[----:B------:R-:W2:Y:S01]  /*e730*/  @P3 MUFU.RCP R13, R7 ;  /* 0x00000007000d3308 */ /* 0x000ea20000001000 */
[----:B------:R-:W-:-:S02]  /*e740*/  SHF.L.U32 R9, R14, 0x6, RZ ;  /* 0x000000060e097819 */ /* 0x000fc400000006ff */
[C---:B------:R-:W-:Y:S02]  /*e750*/  R2P PR, R14.reuse, 0x6 ;  /* 0x000000060e007804 */ /* 0x040fe40000000000 */
[----:B------:R-:W-:Y:S02]  /*e760*/  LOP3.LUT R9, R9, 0x1c0, RZ, 0xc0, !PT ;  /* 0x000001c009097812 */ /* 0x000fe400078ec0ff */
[----:B------:R-:W-:Y:S01]  /*e770*/  LOP3.LUT R14, R14, 0x1, RZ, 0xc0, !PT ;  /* 0x000000010e0e7812 */ /* 0x000fe200078ec0ff */
[----:B-1----:R-:W-:Y:S01]  /*e780*/  FMUL.FTZ R12, R12, c[0x0][0x2dc] ;  /* 0x0000b7000c0c7a20 */ /* 0x002fe20000410000 */
[----:B------:R-:W-:Y:S01]  /*e790*/  LEA R3, R3, R10, 0x9 ;  /* 0x0000000a03037211 */ /* 0x000fe200078e48ff */
[----:B------:R-:W-:Y:S01]  /*e7a0*/  @P4 MUFU.LG2 R8, R8 ;  /* 0x0000000800084308 */ /* 0x000fe20000000c00 */
[----:B------:R-:W-:Y:S01]  /*e7b0*/  LEA.HI R10, R9, R9, RZ, 0x1d ;  /* 0x00000009090a7211 */ /* 0x000fe200078fe8ff */
[----:B------:R-:W-:Y:S01]  /*e7c0*/  FMUL.FTZ R132, R12, R132 ;  /* 0x000000840c847220 */ /* 0x000fe20000410000 */
[----:B------:R-:W-:Y:S01]  /*e7d0*/  ISETP.NE.U32.AND P0, PT, R14, 0x1, PT ;  /* 0x000000010e00780c */ /* 0x000fe20003f05070 */
[C---:B------:R-:W-:Y:S01]  /*e7e0*/  FMUL.FTZ R133, R12.reuse, R133 ;  /* 0x000000850c857220 */ /* 0x040fe20000410000 */
[----:B------:R-:W-:Y:S01]  /*e7f0*/  LEA R3, R3, R10, 0x1 ;  /* 0x0000000a03037211 */ /* 0x000fe200078e08ff */
[----:B--2---:R-:W-:Y:S01]  /*e800*/  FMUL.FTZ R13, R13, c[0x0][0x2dc] ;  /* 0x0000b7000d0d7a20 */ /* 0x004fe20000410000 */
[----:B------:R-:W-:Y:S01]  /*e810*/  MOV R9, 0x20 ;  /* 0x0000002000097802 */ /* 0x000fe20000000f00 */
[C---:B------:R-:W-:Y:S01]  /*e820*/  FMUL.FTZ R136, R12.reuse, R136 ;  /* 0x000000880c887220 */ /* 0x040fe20000410000 */
[----:B------:R-:W-:Y:S01]  /*e830*/  SHF.L.U32 R3, R3, 0x1, RZ ;  /* 0x0000000103037819 */ /* 0x000fe200000006ff */
[----:B------:R-:W-:Y:S01]  /*e840*/  FMUL.FTZ R134, R13, R134 ;  /* 0x000000860d867220 */ /* 0x000fe20000410000 */
[----:B------:R-:W-:Y:S01]  /*e850*/  SEL R10, R9, 0xffffffe0, !P1 ;  /* 0xffffffe0090a7807 */ /* 0x000fe20004800000 */
[----:B------:R-:W-:Y:S01]  /*e860*/  FMUL.FTZ R135, R13, R135 ;  /* 0x000000870d877220 */ /* 0x000fe20000410000 */
[----:B------:R-:W-:Y:S01]  /*e870*/  MOV R9, 0x40 ;  /* 0x0000004000097802 */ /* 0x000fe20000000f00 */
[C---:B------:R-:W-:Y:S01]  /*e880*/  FMUL.FTZ R137, R12.reuse, R137 ;  /* 0x000000890c897220 */ /* 0x040fe20000410000 */
[----:B------:R-:W-:Y:S01]  /*e890*/  IADD3 R11, R3, -0x10, RZ ;  /* 0xfffffff0030b7810 */ /* 0x000fe20007ffe0ff */
[----:B------:R-:W-:Y:S01]  /*e8a0*/  FMUL.FTZ R138, R13, R138 ;  /* 0x0000008a0d8a7220 */ /* 0x000fe20000410000 */
[----:B------:R-:W-:Y:S01]  /*e8b0*/  @P0 IADD3 R11, R3, 0x10, RZ ;  /* 0x00000010030b0810 */ /* 0x000fe20007ffe0ff */
[----:B------:R-:W-:Y:S01]  /*e8c0*/  FMUL.FTZ R139, R13, R139 ;  /* 0x0000008b0d8b7220 */ /* 0x000fe20000410000 */
[----:B------:R-:W-:Y:S01]  /*e8d0*/  F2FP.BF16.PACK_AB R132, R133, R132 ;  /* 0x000000848584723e */ /* 0x000fe200000010ff */
[C---:B------:R-:W-:Y:S01]  /*e8e0*/  FMUL.FTZ R140, R12.reuse, R140 ;  /* 0x0000008c0c8c7220 */ /* 0x040fe20000410000 */
[----:B------:R-:W-:Y:S01]  /*e8f0*/  F2FP.BF16.PACK_AB R134, R135, R134 ;  /* 0x000000868786723e */ /* 0x000fe200000010ff */
[C---:B------:R-:W-:Y:S01]  /*e900*/  FMUL.FTZ R141, R12.reuse, R141 ;  /* 0x0000008d0c8d7220 */ /* 0x040fe20000410000 */
[----:B------:R-:W-:Y:S01]  /*e910*/  F2FP.BF16.PACK_AB R136, R137, R136 ;  /* 0x000000888988723e */ /* 0x000fe200000010ff */
[----:B------:R-:W-:Y:S01]  /*e920*/  FMUL.FTZ R142, R13, R142 ;  /* 0x0000008e0d8e7220 */ /* 0x000fe20000410000 */
[----:B------:R-:W-:Y:S01]  /*e930*/  F2FP.BF16.PACK_AB R138, R139, R138 ;  /* 0x0000008a8b8a723e */ /* 0x000fe200000010ff */
        /* <DEDUP_REMOVED lines=99> */
[----:B------:R-:W-:Y:S01]  /*ef70*/  SEL R12, R9, 0xffffffc0, !P2 ;  /* 0xffffffc0090c7807 */ /* 0x000fe20005000000 */
[C---:B------:R-:W-:Y:S01]  /*ef80*/  FMUL.FTZ R150, R13.reuse, R150 ;  /* 0x000000960d967220 */ /* 0x040fe20000410000 */
[----:B------:R-:W-:Y:S01]  /*ef90*/  IADD3 R9, R10, R11, RZ ;  /* 0x0000000b0a097210 */ /* 0x000fe20007ffe0ff */
[----:B------:R-:W-:Y:S01]  /*efa0*/  FMUL.FTZ R151, R13, R151 ;  /* 0x000000970d977220 */ /* 0x000fe20000410000 */
[----:B------:R-:W-:Y:S01]  /*efb0*/  IADD3 R17, R3, R12, RZ ;  /* 0x0000000c03117210 */ /* 0x000fe20007ffe0ff */
        /* <DEDUP_REMOVED lines=108> */
[----:B-1----:R-:W-:Y:S01]  /*f680*/  @P3 FMUL.FTZ R7, R7, 0.69314718246459960938 ;  /* 0x3f31721807073820 */ /* 0x002fe20000410000 */
[----:B------:R-:W-:Y:S01]  /*f690*/  STS [R23+0x2000], R64 ;  /* 0x0020004017007388 */ /* 0x000fe20000000800 */
[----:B------:R-:W-:-:S02]  /*f6a0*/  F2FP.BF16.PACK_AB R126, R127, R126 ;  /* 0x0000007e7f7e723e */ /* 0x000fc400000010ff */
[----:B------:R-:W-:Y:S01]  /*f6b0*/  F2FP.BF16.PACK_AB R128, R129, R128 ;  /* 0x000000808180723e */ /* 0x000fe200000010ff */
[----:B------:R-:W-:Y:S01]  /*f6c0*/  STS [R23+0x2400], R66 ;  /* 0x0024004217007388 */ /* 0x000fe20000000800 */
[----:B------:R-:W-:-:S03]  /*f6d0*/  F2FP.BF16.PACK_AB R13, R13, R130 ;  /* 0x000000820d0d723e */ /* 0x000fc600000010ff */
        /* <DEDUP_REMOVED lines=23> */
[----:B------:R2:W-:Y:S01]  /*f850*/  STS [R9+0x6400], R114 ;  /* 0x0064007209007388 */ /* 0x0005e20000000800 */
[----:B-1----:R-:W-:-:S02]  /*f860*/  LOP3.LUT R3, R4, 0xffffffe0, RZ, 0xc0, !PT ;  /* 0xffffffe004037812 */ /* 0x002fc400078ec0ff */
[----:B------:R-:W-:Y:S01]  /*f870*/  MOV R4, 0x7f800000 ;  /* 0x7f80000000047802 */ /* 0x000fe20000000f00 */
[----:B------:R1:W-:Y:S01]  /*f880*/  STS [R17+0x6000], R116 ;  /* 0x0060007411007388 */ /* 0x0003e20000000800 */
[----:B------:R-:W-:Y:S01]  /*f890*/  IADD3 R3, R6, -R3, RZ ;  /* 0x8000000306037210 */ /* 0x000fe20007ffe0ff */
[----:B------:R-:W-:Y:S02]  /*f8a0*/  @P3 FFMA.FTZ R4, R0, c[0x0][0x238], R7 ;  /* 0x00008e0000043a23 */ /* 0x000fe40000010007 */
[----:B------:R1:W-:Y:S01]  /*f8b0*/  STS [R17+0x6400], R118 ;  /* 0x0064007611007388 */ /* 0x0003e20000000800 */
[----:B------:R-:W-:Y:S02]  /*f8c0*/  LOP3.LUT P0, RZ, R3, 0x3, RZ, 0xc0, !PT ;  /* 0x0000000303ff7812 */ /* 0x000fe4000780c0ff */
[----:B------:R-:W-:Y:S01]  /*f8d0*/  MOV R3, 0x7f800000 ;  /* 0x7f80000000037802 */ /* 0x000fe20000000f00 */
[----:B------:R1:W-:Y:S04]  /*f8e0*/  STS [R19+0x6000], R120 ;  /* 0x0060007813007388 */ /* 0x0003e80000000800 */
[----:B------:R1:W-:Y:S04]  /*f8f0*/  STS [R19+0x6400], R122 ;  /* 0x0064007a13007388 */ /* 0x0003e80000000800 */
[----:B------:R1:W-:Y:S04]  /*f900*/  STS [R21+0x6000], R124 ;  /* 0x0060007c15007388 */ /* 0x0003e80000000800 */
[----:B------:R1:W-:Y:S01]  /*f910*/  STS [R21+0x6400], R126 ;  /* 0x0064007e15007388 */ /* 0x0003e20000000800 */
[----:B--2---:R-:W-:-:S03]  /*f920*/  @P4 FMUL.FTZ R9, R8, 0.69314718246459960938 ;  /* 0x3f31721808094820 */ /* 0x004fc60000410000 */
[----:B------:R1:W-:Y:S01]  /*f930*/  STS [R23+0x6000], R128 ;  /* 0x0060008017007388 */ /* 0x0003e20000000800 */
[----:B------:R-:W-:-:S03]  /*f940*/  @P4 FFMA.FTZ R3, R2, c[0x0][0x238], R9 ;  /* 0x00008e0002034a23 */ /* 0x000fc60000010009 */
[----:B------:R1:W-:Y:S04]  /*f950*/  STS [R23+0x6400], R13 ;  /* 0x0064000d17007388 */ /* 0x0003e80000000800 */
[----:B------:R-:W-:Y:S06]  /*f960*/  BAR.SYNC.DEFER_BLOCKING 0x0 ;  /* 0x0000000000007b1d */ /* 0x000fec0000010000 */
[----:B------:R1:W2:Y:S04]  /*f970*/  LDS.128 R68, [R248] ;  /* 0x00000000f8447984 */ /* 0x0002a80000000c00 */
        /* <DEDUP_REMOVED lines=9> */
[----:B-----5:R1:W1:Y:S04]  /*fa10*/  LDS.128 R28, [R248+0x5000] ;  /* 0x00500000f81c7984 */ /* 0x0202680000000c00 */
[----:B------:R1:W1:Y:S04]  /*fa20*/  LDS.128 R24, [R248+0x5800] ;  /* 0x00580000f8187984 */ /* 0x0002680000000c00 */
[----:B------:R1:W1:Y:S04]  /*fa30*/  LDS.128 R20, [R248+0x6000] ;  /* 0x00600000f8147984 */ /* 0x0002680000000c00 */
[----:B------:R1:W1:Y:S04]  /*fa40*/  LDS.128 R16, [R248+0x6800] ;  /* 0x00680000f8107984 */ /* 0x0002680000000c00 */
[----:B------:R1:W1:Y:S04]  /*fa50*/  LDS.128 R12, [R248+0x7000] ;  /* 0x00700000f80c7984 */ /* 0x0002680000000c00 */
[----:B------:R1:W1:Y:S01]  /*fa60*/  LDS.128 R72, [R248+0x7800] ;  /* 0x00780000f8487984 */ /* 0x0002620000000c00 */
[----:B------:R-:W-:Y:S05]  /*fa70*/  @P0 BRA `(.L_x_781) ;  /* 0x000001e000000947 */ /* 0x000fea0003800000 */
[----:B--234-:R-:W2:Y:S01]  /*fa80*/  S2R R0, SR_TID.X ;  /* 0x0000000000007919 */ /* 0x01cea20000002100 */
[----:B------:R-:W-:Y:S01]  /*fa90*/  UIMAD UR6, UR9, -0x40, UR15 ;  /* 0xffffffc0090678a4 */ /* 0x000fe2000f8e020f */
[----:B--2---:R-:W-:-:S04]  /*faa0*/  SHF.R.S32.HI R7, RZ, 0x1f, R0 ;  /* 0x0000001fff077819 */ /* 0x004fc80000011400 */
[----:B------:R-:W-:-:S04]  /*fab0*/  LEA.HI R2, R7, R0, RZ, 0x5 ;  /* 0x0000000007027211 */ /* 0x000fc800078f28ff */
[----:B------:R-:W-:Y:S02]  /*fac0*/  LOP3.LUT R9, R2, 0xffffffe0, RZ, 0xc0, !PT ;  /* 0xffffffe002097812 */ /* 0x000fe400078ec0ff */
[--C-:B------:R-:W-:Y:S02]  /*fad0*/  SHF.R.S32.HI R7, RZ, 0x5, R2.reuse ;  /* 0x00000005ff077819 */ /* 0x100fe40000011402 */
[----:B------:R-:W-:Y:S01]  /*fae0*/  SHF.R.S32.HI R2, RZ, 0x1f, R2 ;  /* 0x0000001fff027819 */ /* 0x000fe20000011402 */
[----:B------:R-:W-:-:S03]  /*faf0*/  IMAD.IADD R9, R0, 0x1, -R9 ;  /* 0x0000000100097824 */ /* 0x000fc600078e0a09 */
[----:B------:R-:W-:Y:S02]  /*fb00*/  LEA.HI R2, R2, R7, RZ, 0x2 ;  /* 0x0000000702027211 */ /* 0x000fe400078f10ff */
[----:B------:R-:W-:Y:S02]  /*fb10*/  SHF.R.S32.HI R0, RZ, 0x1f, R9 ;  /* 0x0000001fff007819 */ /* 0x000fe40000011409 */
[----:B------:R-:W-:Y:S02]  /*fb20*/  LOP3.LUT R2, R2, 0xffffffc, RZ, 0xc0, !PT ;  /* 0x0ffffffc02027812 */ /* 0x000fe400078ec0ff */
[----:B------:R-:W-:-:S03]  /*fb30*/  LEA.HI R0, R0, R9, RZ, 0x2 ;  /* 0x0000000900007211 */ /* 0x000fc600078f10ff */
[----:B------:R-:W-:Y:S01]  /*fb40*/  IMAD.IADD R2, R7, 0x1, -R2 ;  /* 0x0000000107027824 */ /* 0x000fe200078e0a02 */
[----:B------:R-:W-:-:S05]  /*fb50*/  SHF.R.S32.HI R7, RZ, 0x2, R0 ;  /* 0x00000002ff077819 */ /* 0x000fca0000011400 */
[----:B------:R-:W-:-:S05]  /*fb60*/  IMAD R0, R2, 0x10, R7 ;  /* 0x0000001002007824 */ /* 0x000fca00078e0207 */
[C---:B------:R-:W-:Y:S02]  /*fb70*/  IADD3 R2, R0.reuse, 0x8, RZ ;  /* 0x0000000800027810 */ /* 0x040fe40007ffe0ff */
[----:B------:R-:W-:Y:S02]  /*fb80*/  ISETP.GE.AND P3, PT, R0, UR6, PT ;  /* 0x0000000600007c0c */ /* 0x000fe4000bf66270 */
[----:B------:R-:W-:-:S11]  /*fb90*/  ISETP.GE.AND P2, PT, R2, UR6, PT ;  /* 0x0000000602007c0c */ /* 0x000fd6000bf46270 */
[----:B------:R-:W-:Y:S02]  /*fba0*/  @!P3 IMAD R0, R0, UR20, RZ ;  /* 0x000000140000bc24 */ /* 0x000fe4000f8e02ff */
[----:B------:R-:W-:-:S03]  /*fbb0*/  @!P2 IMAD R2, R2, UR20, RZ ;  /* 0x000000140202ac24 */ /* 0x000fc6000f8e02ff */
[----:B------:R-:W-:Y:S02]  /*fbc0*/  @!P3 IADD3 R7, P1, R0, UR4, RZ ;  /* 0x000000040007bc10 */ /* 0x000fe4000ff3e0ff */
[----:B------:R-:W-:Y:S02]  /*fbd0*/  @!P2 IADD3 R9, P0, R2, UR4, RZ ;  /* 0x000000040209ac10 */ /* 0x000fe4000ff1e0ff */
[----:B------:R-:W-:Y:S02]  /*fbe0*/  @!P3 LEA.HI.X.SX32 R0, R0, UR5, 0x1, P1 ;  /* 0x000000050000bc11 */ /* 0x000fe400088f0eff */
[----:B------:R-:W-:Y:S02]  /*fbf0*/  @!P3 LEA R10, P1, R7, c[0x0][0x200], 0x2 ;  /* 0x00008000070aba11 */ /* 0x000fe400078210ff */
[----:B------:R-:W-:Y:S02]  /*fc00*/  @!P2 LEA.HI.X.SX32 R2, R2, UR5, 0x1, P0 ;  /* 0x000000050202ac11 */ /* 0x000fe400080f0eff */
[----:B------:R-:W-:-:S02]  /*fc10*/  @!P2 LEA R8, P0, R9, c[0x0][0x200], 0x2 ;  /* 0x000080000908aa11 */ /* 0x000fc400078010ff */
[----:B------:R-:W-:Y:S02]  /*fc20*/  @!P3 LEA.HI.X R11, R7, c[0x0][0x204], R0, 0x2, P1 ;  /* 0x00008100070bba11 */ /* 0x000fe400008f1400 */
[----:B------:R-:W-:-:S03]  /*fc30*/  @!P2 LEA.HI.X R9, R9, c[0x0][0x204], R2, 0x2, P0 ;  /* 0x000081000909aa11 */ /* 0x000fc600000f1402 */
[----:B------:R2:W-:Y:S04]  /*fc40*/  @!P3 STG.E [R10.64], R3 ;  /* 0x000000030a00b986 */ /* 0x0005e8000c101910 */
[----:B------:R2:W-:Y:S02]  /*fc50*/  @!P2 STG.E [R8.64], R4 ;  /* 0x000000040800a986 */ /* 0x0005e4000c101910 */
.L_x_781:
[----:B--234-:R-:W-:Y:S05]  /*fc60*/  BSYNC B0 ;  /* 0x0000000000007941 */ /* 0x01cfea0003800000 */
.L_x_780:
[----:B------:R-:W2:Y:S01]  /*fc70*/  LDL.64 R78, [R1+0x18] ;  /* 0x00001800014e7983 */ /* 0x000ea20000100a00 */
[----:B------:R-:W-:Y:S01]  /*fc80*/  LEA.HI R5, R5, R6, RZ, 0x3 ;  /* 0x0000000605057211 */ /* 0x000fe200078f18ff */
[----:B------:R-:W-:Y:S01]  /*fc90*/  UIMAD UR9, UR9, -0x40, UR15 ;  /* 0xffffffc0090978a4 */ /* 0x000fe2000f8e020f */
[----:B------:R-:W-:Y:S01]  /*fca0*/  BSSY B0, `(.L_x_782) ;  /* 0x0000024000007945 */ /* 0x000fe20003800000 */
[----:B------:R-:W3:Y:S01]  /*fcb0*/  S2R R3, SR_TID.X ;  /* 0x0000000000037919 */ /* 0x000ee20000002100 */
[----:B------:R-:W-:Y:S01]  /*fcc0*/  SHF.R.S32.HI R4, RZ, 0x3, R5 ;  /* 0x00000003ff047819 */ /* 0x000fe20000011405 */
[----:B------:R-:W-:-:S02]  /*fcd0*/  USHF.R.S32.HI UR6, URZ, 0x1f, UR11 ;  /* 0x0000001f3f067899 */ /* 0x000fc4000801140b */
[----:B------:R-:W4:Y:S01]  /*fce0*/  S2R R0, SR_CTAID.Z ;  /* 0x0000000000007919 */ /* 0x000f220000002700 */
[----:B------:R-:W-:Y:S02]  /*fcf0*/  ULDC.64 UR4, c[0x0][0x1f0] ;  /* 0x00007c0000047ab9 */ /* 0x000fe40000000a00 */
[----:B------:R-:W-:-:S04]  /*fd00*/  UIMAD UR4, UR6, UR4, URZ ;  /* 0x00000004060472a4 */ /* 0x000fc8000f8e023f */
[----:B------:R-:W-:Y:S01]  /*fd10*/  UIMAD UR4, UR11, UR5, UR4 ;  /* 0x000000050b0472a4 */ /* 0x000fe2000f8e0204 */
[----:B---3--:R-:W-:-:S04]  /*fd20*/  SHF.R.S32.HI R2, RZ, 0x1f, R3 ;  /* 0x0000001fff027819 */ /* 0x008fc80000011403 */
[----:B------:R-:W-:-:S04]  /*fd30*/  LEA.HI R2, R2, R3, RZ, 0x3 ;  /* 0x0000000302027211 */ /* 0x000fc800078f18ff */
[----:B------:R-:W-:Y:S02]  /*fd40*/  SHF.R.S32.HI R2, RZ, 0x3, R2 ;  /* 0x00000003ff027819 */ /* 0x000fe40000011402 */
[----:B--2---:R-:W-:Y:S02]  /*fd50*/  SHF.R.S32.HI R3, RZ, 0x1f, R78 ;  /* 0x0000001fff037819 */ /* 0x004fe4000001144e */
[----:B------:R-:W-:-:S04]  /*fd60*/  IADD3 R6, P0, R78, UR18, RZ ;  /* 0x000000124e067c10 */ /* 0x000fc8000ff1e0ff */
[----:B------:R-:W-:Y:S02]  /*fd70*/  IADD3.X R7, R3, UR7, RZ, P0, !PT ;  /* 0x0000000703077c10 */ /* 0x000fe400087fe4ff */
[----:B------:R-:W-:Y:S02]  /*fd80*/  ISETP.GE.AND P0, PT, R4, UR9, PT ;  /* 0x0000000904007c0c */ /* 0x000fe4000bf06270 */
[----:B------:R-:W-:Y:S01]  /*fd90*/  SHF.R.S32.HI R3, RZ, 0x1f, R2 ;  /* 0x0000001fff037819 */ /* 0x000fe20000011402 */
[----:B----4-:R-:W-:-:S04]  /*fda0*/  IMAD.WIDE.U32 R6, R0, c[0x0][0x1f0], R6 ;  /* 0x00007c0000067a25 */ /* 0x010fc800078e0006 */
        /* <DEDUP_REMOVED lines=19> */
.L_x_783:
[----:B------:R-:W-:Y:S05]  /*fee0*/  BSYNC B0 ;  /* 0x0000000000007941 */ /* 0x000fea0003800000 */
.L_x_782:
        /* <DEDUP_REMOVED lines=22> */
.L_x_785:
[----:B------:R-:W-:Y:S05]  /*10050*/  BSYNC B0 ;  /* 0x0000000000007941 */ /* 0x000fea0003800000 */
.L_x_784:
        /* <DEDUP_REMOVED lines=22> */
.L_x_787:
[----:B------:R-:W-:Y:S05]  /*101c0*/  BSYNC B0 ;  /* 0x0000000000007941 */ /* 0x000fea0003800000 */
.L_x_786:
        /* <DEDUP_REMOVED lines=23> */
.L_x_746:
        /* <DEDUP_REMOVED lines=81> */
.L_x_789:
[----:B------:R-:W-:Y:S05]  /*10850*/  BSYNC B0 ;  /* 0x0000000000007941 */ /* 0x000fea0003800000 */
.L_x_788:
        /* <DEDUP_REMOVED lines=22> */
.L_x_791:
[----:B------:R-:W-:Y:S05]  /*109c0*/  BSYNC B0 ;  /* 0x0000000000007941 */ /* 0x000fea0003800000 */
.L_x_790:
        /* <DEDUP_REMOVED lines=22> */
.L_x_793:
[----:B------:R-:W-:Y:S05]  /*10b30*/  BSYNC B0 ;  /* 0x0000000000007941 */ /* 0x000fea0003800000 */
.L_x_792:
        /* <DEDUP_REMOVED lines=21> */
.L_x_795:
[----:B------:R-:W-:Y:S05]  /*10c90*/  BSYNC B0 ;  /* 0x0000000000007941 */ /* 0x000fea0003800000 */
.L_x_794:
        /* <DEDUP_REMOVED lines=27> */
[----:B------:R-:W-:Y:S02]  /*10e50*/  IMAD R0, R0, UR26, RZ ;  /* 0x0000001a00007c24 */ /* 0x000fe4000f8e02ff */
[----:B-1----:R-:W-:-:S03]  /*10e60*/  IMAD.MOV.U32 R5, RZ, RZ, 0x7f800000 ;  /* 0x7f800000ff057424 */ /* 0x002fc600078e00ff */
[----:B------:R-:W-:-:S04]  /*10e70*/  IADD3 R3, P0, R0, UR8, RZ ;  /* 0x0000000800037c10 */ /* 0x000fc8000ff1e0ff */
[----:B------:R-:W-:Y:S02]  /*10e80*/  LEA.HI.X.SX32 R0, R0, UR6, 0x1, P0 ;  /* 0x0000000600007c11 */ /* 0x000fe400080f0eff */
[----:B------:R-:W-:-:S04]  /*10e90*/  LEA R2, P0, R3, c[0x0][0x200], 0x2 ;  /* 0x0000800003027a11 */ /* 0x000fc800078010ff */
[----:B------:R-:W-:-:S05]  /*10ea0*/  LEA.HI.X R3, R3, c[0x0][0x204], R0, 0x2, P0 ;  /* 0x0000810003037a11 */ /* 0x000fca00000f1400 */
[----:B------:R-:W-:Y:S01]  /*10eb0*/  STG.E [R2.64], R5 ;  /* 0x0000000502007986 */ /* 0x000fe2000c101910 */
[----:B------:R-:W-:Y:S05]  /*10ec0*/  EXIT ;  /* 0x000000000000794d */ /* 0x000fea0003800000 */
.L_x_796:
        /* <DEDUP_REMOVED lines=11> */
.L_x_2039:


//--------------------- .text._ZN5flash16flash_fwd_kernelI23Flash_fwd_kernel_traitsILi256ELi64ELi64ELi4ELb0ELb0EN7cutlass10bfloat16_tE19Flash_kernel_traitsILi256ELi64ELi64ELi4ES3_EELb0ELb0ELb0ELb0ELb0ELb0ELb1ELb0EEEvNS_16Flash_fwd_paramsE --------------------------
	.section	.text._ZN5flash16flash_fwd_kernelI23Flash_fwd_kernel_traitsILi256ELi64ELi64ELi4ELb0ELb0EN7cutlass10bfloat16_tE19Flash_kernel_traitsILi256ELi64ELi64ELi4ES3_EELb0ELb0ELb0ELb0ELb0ELb0ELb1ELb0EEEvNS_16Flash_fwd_paramsE,"ax",@progbits
	.sectioninfo	@"SHI_REGISTERS=255"
	.align	128
        .global         _ZN5flash16flash_fwd_kernelI23Flash_fwd_kernel_traitsILi256ELi64ELi64ELi4ELb0ELb0EN7cutlass10bfloat16_tE19Flash_kernel_traitsILi256ELi64ELi64ELi4ES3_EELb0ELb0ELb0ELb0ELb0ELb0ELb1ELb0EEEvNS_16Flash_fwd_paramsE
        .type           _ZN5flash16flash_fwd_kernelI23Flash_fwd_kernel_traitsILi256ELi64ELi64ELi4ELb0ELb0EN7cutlass10bfloat16_tE19Flash_kernel_traitsILi256ELi64ELi64ELi4ES3_EELb0ELb0ELb0ELb0ELb0ELb0ELb1ELb0EEEvNS_16Flash_fwd_paramsE,@function
        .size           _ZN5flash16flash_fwd_kernelI23Flash_fwd_kernel_traitsILi256ELi64ELi64ELi4ELb0ELb0EN7cutlass10bfloat16_tE19Flash_kernel_traitsILi256ELi64ELi64ELi4ES3_EELb0ELb0ELb0ELb0ELb0ELb0ELb1ELb0EEEvNS_16Flash_fwd_paramsE,(.L_x_2040 - _ZN5flash16flash_fwd_kernelI23Flash_fwd_kernel_traitsILi256ELi64ELi64ELi4ELb0ELb0EN7cutlass10bfloat16_tE19Flash_kernel_traitsILi256ELi64ELi64ELi4ES3_EELb0ELb0ELb0ELb0ELb0ELb0ELb1ELb0EEEvNS_16Flash_fwd_paramsE)
        .other          _ZN5flash16flash_fwd_kernelI23Flash_fwd_kernel_traitsILi256ELi64ELi64ELi4ELb0ELb0EN7cutlass10bfloat16_tE19Flash_kernel_traitsILi256ELi64ELi64ELi4ES3_EELb0ELb0ELb0ELb0ELb0ELb0ELb1ELb0EEEvNS_16Flash_fwd_paramsE,@"STO_CUDA_ENTRY STV_DEFAULT"
_ZN5flash16flash_fwd_kernelI23Flash_fwd_kernel_traitsILi256ELi64ELi64ELi4ELb0ELb0EN7cutlass10bfloat16_tE19Flash_kernel_traitsILi256ELi64ELi64ELi4ES3_EELb0ELb0ELb0ELb0ELb0ELb0ELb1ELb0EEEvNS_16Flash_fwd_paramsE:
.text._ZN5flash16flash_fwd_kernelI23Flash_fwd_kernel_traitsILi256ELi64ELi64ELi4ELb0ELb0EN7cutlass10bfloat16_tE19Flash_kernel_traitsILi256ELi64ELi64ELi4ES3_EELb0ELb0ELb0ELb0ELb0ELb0ELb1ELb0EEEvNS_16Flash_fwd_paramsE:
        /* <DEDUP_REMOVED lines=57> */
.L_x_797:
[----:B------:R-:W-:Y:S02]  /*0390*/  ULDC UR6, c[0x0][0x218] ;  /* 0x0000860000067ab9 */ /* 0x000fe40000000800 */
.L_x_798:
        /* <DEDUP_REMOVED lines=60> */
.L_x_800:
        /* <DEDUP_REMOVED lines=50> */
.L_x_801:
        /* <DEDUP_REMOVED lines=58> */
[----:B------:R1:W-:Y:S01]  /*0e20*/  STL.64 [R1+0x8], R120 ;  /* 0x0000087801007387 */ /* 0x0003e20000100a00 */
[----:B------:R-:W-:Y:S01]  /*0e30*/  IADD3 R111, R120, 0xc0, RZ ;  /* 0x000000c0786f7810 */ /* 0x000fe20007ffe0ff */
[----:B------:R-:W-:Y:S01]  /*0e40*/  IMAD R6, R136, c[0x0][0x1a4], R6 ;  /* 0x0000690088067a24 */ /* 0x000fe200078e0206 */
[----:B------:R-:W-:-:S02]  /*0e50*/  LOP3.LUT R7, R0, 0x8, R7, 0xf8, !PT ;  /* 0x0000000800077812 */ /* 0x000fc400078ef807 */
[----:B------:R-:W-:Y:S02]  /*0e60*/  IADD3 R2, P0, R2, UR28, RZ ;  /* 0x0000001c02027c10 */ /* 0x000fe4000ff1e0ff */
[----:B------:R-:W-:Y:S02]  /*0e70*/  SHF.R.U32.HI R0, RZ, 0x3, R0 ;  /* 0x00000003ff007819 */ /* 0x000fe40000011600 */
[----:B------:R-:W-:Y:S01]  /*0e80*/  IADD3.X R3, R3, UR26, R6, P0, !PT ;  /* 0x0000001a03037c10 */ /* 0x000fe200087fe406 */
[----:B------:R-:W-:Y:S01]  /*0e90*/  IMAD.U32 R6, RZ, RZ, UR21 ;  /* 0x00000015ff067e24 */ /* 0x000fe2000f8e00ff */
[----:B------:R-:W-:Y:S01]  /*0ea0*/  LOP3.LUT R7, R7, R0, RZ, 0x3c, !PT ;  /* 0x0000000007077212 */ /* 0x000fe200078e3cff */
[----:B------:R-:W-:Y:S01]  /*0eb0*/  IMAD.U32 R0, RZ, RZ, UR21 ;  /* 0x00000015ff007e24 */ /* 0x000fe2000f8e00ff */
[----:B------:R-:W-:Y:S01]  /*0ec0*/  ISETP.GE.AND P0, PT, R136, UR14, PT ;  /* 0x0000000e88007c0c */ /* 0x000fe2000bf06270 */
[----:B------:R-:W-:Y:S01]  /*0ed0*/  IMAD.WIDE.U32 R26, R6, c[0x0][0x1b8], R2 ;  /* 0x00006e00061a7a25 */ /* 0x000fe200078e0002 */
[----:B------:R-:W-:-:S03]  /*0ee0*/  LOP3.LUT R10, R11, 0xfffffe00, R10, 0xf8, !PT ;  /* 0xfffffe000b0a7812 */ /* 0x000fc600078ef80a */
[----:B------:R-:W-:Y:S01]  /*0ef0*/  IMAD.WIDE.U32 R28, R0, c[0x0][0x1b0], R4 ;  /* 0x00006c00001c7a25 */ /* 0x000fe200078e0004 */
[----:B------:R-:W-:Y:S02]  /*0f00*/  IADD3 R25, R27, UR7, RZ ;  /* 0x000000071b197c10 */ /* 0x000fe4000fffe0ff */
[----:B------:R-:W-:Y:S01]  /*0f10*/  SEL R4, R24, 0xfffffff0, !P1 ;  /* 0xfffffff018047807 */ /* 0x000fe20004800000 */
[----:B------:R-:W-:Y:S01]  /*0f20*/  IMAD.SHL.U32 R5, R12, 0x40, RZ ;  /* 0x000000400c057824 */ /* 0x000fe200078e00ff */
[----:B------:R1:W-:Y:S01]  /*0f30*/  STL.64 [R1+0x28], R28 ;  /* 0x0000281c01007387 */ /* 0x0003e20000100a00 */
[----:B------:R-:W-:Y:S01]  /*0f40*/  IADD3 R31, R29, UR11, RZ ;  /* 0x0000000b1d1f7c10 */ /* 0x000fe2000fffe0ff */
[----:B------:R-:W-:Y:S02]  /*0f50*/  IMAD.MOV.U32 R0, RZ, RZ, 0x20 ;  /* 0x00000020ff007424 */ /* 0x000fe400078e00ff */
        /* <DEDUP_REMOVED lines=49> */
.L_x_803:
[----:B------:R-:W-:Y:S05]  /*1270*/  BSYNC B0 ;  /* 0x0000000000007941 */ /* 0x000fea0003800000 */
.L_x_802:
        /* <DEDUP_REMOVED lines=45> */
.L_x_805:
[----:B------:R-:W-:Y:S05]  /*1550*/  BSYNC B0 ;  /* 0x0000000000007941 */ /* 0x000fea0003800000 */
.L_x_804:
        /* <DEDUP_REMOVED lines=45> */
.L_x_807:
[----:B------:R-:W-:Y:S05]  /*1830*/  BSYNC B0 ;  /* 0x0000000000007941 */ /* 0x000fea0003800000 */
.L_x_806:
        /* <DEDUP_REMOVED lines=48> */
.L_x_809:
[----:B------:R-:W-:Y:S05]  /*1b40*/  BSYNC B0 ;  /* 0x0000000000007941 */ /* 0x000fea0003800000 */
.L_x_808:
        /* <DEDUP_REMOVED lines=48> */
.L_x_811:
[----:B------:R-:W-:Y:S05]  /*1e50*/  BSYNC B0 ;  /* 0x0000000000007941 */ /* 0x000fea0003800000 */
.L_x_810:
        /* <DEDUP_REMOVED lines=41> */
.L_x_813:
[----:B------:R-:W-:Y:S05]  /*20f0*/  BSYNC B0 ;  /* 0x0000000000007941 */ /* 0x000fea0003800000 */
.L_x_812:
        /* <DEDUP_REMOVED lines=40> */
.L_x_815:
[----:B------:R-:W-:Y:S05]  /*2380*/  BSYNC B0 ;  /* 0x0000000000007941 */ /* 0x000fea0003800000 */
.L_x_814:
        /* <DEDUP_REMOVED lines=42> */
.L_x_817:
[----:B------:R-:W-:Y:S05]  /*2630*/  BSYNC B0 ;  /* 0x0000000000007941 */ /* 0x000fea0003800000 */
.L_x_816:
        /* <DEDUP_REMOVED lines=53> */
.L_x_819:
[----:B------:R-:W-:Y:S05]  /*2990*/  BSYNC B0 ;  /* 0x0000000000007941 */ /* 0x000fea0003800000 */
.L_x_818:
        /* <DEDUP_REMOVED lines=44> */
.L_x_821:
[----:B------:R-:W-:Y:S05]  /*2c60*/  BSYNC B0 ;  /* 0x0000000000007941 */ /* 0x000fea0003800000 */
.L_x_820:
        /* <DEDUP_REMOVED lines=44> */
.L_x_823:
[----:B------:R-:W-:Y:S05]  /*2f30*/  BSYNC B0 ;  /* 0x0000000000007941 */ /* 0x000fea0003800000 */
.L_x_822:
[----:B------:R-:W-:Y:S01]  /*2f40*/  ISETP.GE.AND P0, PT, R16, UR12, PT ;  /* 0x0000000c10007c0c */ /* 0x000fe2000bf06270 */
[----:B------:R-:W-:Y:S01]  /*2f50*/  BSSY B0, `(.L_x_824) ;  /* 0x000002e000007945 */ /* 0x000fe20003800000 */
[----:B----4-:R-:W-:-:S04]  /*2f60*/  LEA.HI R6, R23, R108, RZ, 0x5 ;  /* 0x0000006c17067211 */ /* 0x010fc800078f28ff */
        /* <DEDUP_REMOVED lines=44> */
.L_x_825:
[----:B------:R-:W-:Y:S05]  /*3230*/  BSYNC B0 ;  /* 0x0000000000007941 */ /* 0x000fea0003800000 */
.L_x_824:
[C---:B-1----:R-:W-:Y:S01]  /*3240*/  IMAD.SHL.U32 R2, R21.reuse, 0x40, RZ ;  /* 0x0000004015027824 */ /* 0x042fe200078e00ff */
        /* <DEDUP_REMOVED lines=16> */
[----:B------:R-:W-:Y:S01]  /*3350*/  IMAD R214, R0, 0x2, R211 ;  /* 0x0000000200d67824 */ /* 0x000fe200078e02d3 */
[----:B------:R-:W-:Y:S01]  /*3360*/  IADD3 R2, R204, 0x8000, RZ ;  /* 0x00008000cc027810 */ /* 0x000fe20007ffe0ff */
[----:B------:R-:W-:Y:S01]  /*3370*/  IMAD R213, R0, 0x2, R212 ;  /* 0x0000000200d57824 */ /* 0x000fe200078e02d4 */
[----:B------:R-:W1:Y:S01]  /*3380*/  LDSM.16.M88.4 R12, [R204+0x8000] ;  /* 0x00800000cc0c783b */ /* 0x000e620000000200 */
[----:B------:R-:W-:-:S02]  /*3390*/  IADD3 R215, R204, 0x8020, RZ ;  /* 0x00008020ccd77810 */ /* 0x000fc40007ffe0ff */
[----:B------:R-:W-:Y:S01]  /*33a0*/  @P1 IADD3 R215, R2, -0x20, RZ ;  /* 0xffffffe002d71810 */ /* 0x000fe20007ffe0ff */
[----:B------:R-:W5:Y:S01]  /*33b0*/  LDSM.16.M88.4 R32, [R204+0x8800] ;  /* 0x00880000cc20783b */ /* 0x000f620000000200 */
[----:B------:R-:W-:Y:S02]  /*33c0*/  IMAD.MOV.U32 R2, RZ, RZ, 0x40 ;  /* 0x00000040ff027424 */ /* 0x000fe400078e00ff */
[C---:B------:R-:W-:Y:S01]  /*33d0*/  IADD3 R230, R215.reuse, 0x800, RZ ;  /* 0x00000800d7e67810 */ /* 0x040fe20007ffe0ff */
[----:B------:R-:W2:Y:S01]  /*33e0*/  LDSM.16.M88.4 R28, [R204+0x9000] ;  /* 0x00900000cc1c783b */ /* 0x000ea20000000200 */
[C---:B------:R-:W-:Y:S02]  /*33f0*/  IADD3 R229, R215.reuse, 0x1000, RZ ;  /* 0x00001000d7e57810 */ /* 0x040fe40007ffe0ff */
[----:B------:R-:W-:Y:S01]  /*3400*/  SEL R2, R2, 0xffffffc0, !P2 ;  /* 0xffffffc002027807 */ /* 0x000fe20005000000 */
[----:B------:R-:W3:Y:S01]  /*3410*/  LDSM.16.M88.4 R24, [R204+0x9800] ;  /* 0x00980000cc18783b */ /* 0x000ee20000000200 */
[----:B------:R-:W-:-:S02]  /*3420*/  IADD3 R228, R215, 0x1800, RZ ;  /* 0x00001800d7e47810 */ /* 0x000fc40007ffe0ff */
[C---:B------:R-:W-:Y:S01]  /*3430*/  IADD3 R227, R215.reuse, 0x2000, RZ ;  /* 0x00002000d7e37810 */ /* 0x040fe20007ffe0ff */
[----:B------:R-:W-:Y:S01]  /*3440*/  LDSM.16.M88.4 R16, [R212] ;  /* 0x00000000d410783b */ /* 0x000fe20000000200 */
[----:B------:R-:W-:Y:S01]  /*3450*/  IMAD.IADD R210, R204, 0x1, R2 ;  /* 0x00000001ccd27824 */ /* 0x000fe200078e0202 */
[C---:B------:R-:W-:Y:S01]  /*3460*/  IADD3 R226, R215.reuse, 0x2800, RZ ;  /* 0x00002800d7e27810 */ /* 0x040fe20007ffe0ff */
[----:B------:R-:W-:Y:S01]  /*3470*/  IMAD.IADD R209, R2, 0x1, R215 ;  /* 0x0000000102d17824 */ /* 0x000fe200078e02d7 */
[----:B------:R-:W4:Y:S01]  /*3480*/  LDSM.16.M88.4 R40, [R215] ;  /* 0x00000000d728783b */ /* 0x000f220000000200 */
[C---:B------:R-:W-:Y:S02]  /*3490*/  IADD3 R225, R215.reuse, 0x3000, RZ ;  /* 0x00003000d7e17810 */ /* 0x040fe40007ffe0ff */
[C---:B------:R-:W-:Y:S01]  /*34a0*/  IADD3 R224, R215.reuse, 0x3800, RZ ;  /* 0x00003800d7e07810 */ /* 0x040fe20007ffe0ff */
[----:B------:R-:W2:Y:S01]  /*34b0*/  LDSM.16.M88.4 R60, [R215+0x800] ;  /* 0x00080000d73c783b */ /* 0x000ea20000000200 */
[----:B------:R-:W-:-:S02]  /*34c0*/  IADD3 R223, R215, 0x4000, RZ ;  /* 0x00004000d7df7810 */ /* 0x000fc40007ffe0ff */
[C---:B------:R-:W-:Y:S01]  /*34d0*/  IADD3 R222, R215.reuse, 0x4800, RZ ;  /* 0x00004800d7de7810 */ /* 0x040fe20007ffe0ff */
[----:B------:R-:W2:Y:S01]  /*34e0*/  LDSM.16.M88.4 R68, [R215+0x1000] ;  /* 0x00100000d744783b */ /* 0x000ea20000000200 */
[C---:B------:R-:W-:Y:S02]  /*34f0*/  IADD3 R221, R215.reuse, 0x5000, RZ ;  /* 0x00005000d7dd7810 */ /* 0x040fe40007ffe0ff */
[C---:B------:R-:W-:Y:S01]  /*3500*/  IADD3 R220, R215.reuse, 0x5800, RZ ;  /* 0x00005800d7dc7810 */ /* 0x040fe20007ffe0ff */
[----:B------:R-:W2:Y:S01]  /*3510*/  LDSM.16.M88.4 R72, [R215+0x1800] ;  /* 0x00180000d748783b */ /* 0x000ea20000000200 */
[C---:B------:R-:W-:Y:S02]  /*3520*/  IADD3 R219, R215.reuse, 0x6000, RZ ;  /* 0x00006000d7db7810 */ /* 0x040fe40007ffe0ff */
[C---:B------:R-:W-:Y:S01]  /*3530*/  IADD3 R218, R215.reuse, 0x6800, RZ ;  /* 0x00006800d7da7810 */ /* 0x040fe20007ffe0ff */
[----:B------:R-:W-:Y:S01]  /*3540*/  LDSM.16.M88.4 R20, [R214] ;  /* 0x00000000d614783b */ /* 0x000fe20000000200 */
[----:B------:R-:W-:-:S02]  /*3550*/  IADD3 R217, R215, 0x7000, RZ ;  /* 0x00007000d7d97810 */ /* 0x000fc40007ffe0ff */
[----:B------:R-:W-:Y:S01]  /*3560*/  IADD3 R216, R215, 0x7800, RZ ;  /* 0x00007800d7d87810 */ /* 0x000fe20007ffe0ff */
[C---:B-1----:R-:W-:Y:S01]  /*3570*/  HMMA.16816.F32.BF16 R36, R8.reuse, R12, RZ ;  /* 0x0000000c0824723c */ /* 0x042fe200000418ff */
[----:B------:R-:W1:Y:S04]  /*3580*/  LDSM.16.M88.4 R76, [R210+0x8000] ;  /* 0x00800000d24c783b */ /* 0x000e680000000200 */
[----:B------:R-:W-:Y:S03]  /*3590*/  LDSM.16.M88.4 R80, [R210+0x9000] ;  /* 0x00900000d250783b */ /* 0x000fe60000000200 */
[C---:B------:R-:W-:Y:S01]  /*35a0*/  HMMA.16816.F32.BF16 R12, R8.reuse, R14, RZ ;  /* 0x0000000e080c723c */ /* 0x040fe200000418ff */
[----:B------:R-:W-:Y:S04]  /*35b0*/  LDSM.16.M88.4 R84, [R210+0x9800] ;  /* 0x00980000d254783b */ /* 0x000fe80000000200 */
[----:B------:R-:W-:Y:S03]  /*35c0*/  LDSM.16.M88.4 R88, [R209] ;  /* 0x00000000d158783b */ /* 0x000fe60000000200 */
[C---:B-----5:R-:W-:Y:S01]  /*35d0*/  HMMA.16816.F32.BF16 R44, R8.reuse, R32, RZ ;  /* 0x00000020082c723c */ /* 0x060fe200000418ff */
[----:B------:R-:W-:Y:S07]  /*35e0*/  LDSM.16.M88.4 R92, [R209+0x2000] ;  /* 0x00200000d15c783b */ /* 0x000fee0000000200 */
[C---:B------:R-:W-:Y:S08]  /*35f0*/  HMMA.16816.F32.BF16 R48, R8.reuse, R34, RZ ;  /* 0x000000220830723c */ /* 0x040ff000000418ff */
[C---:B--2---:R-:W-:Y:S08]  /*3600*/  HMMA.16816.F32.BF16 R52, R8.reuse, R28, RZ ;  /* 0x0000001c0834723c */ /* 0x044ff000000418ff */
[C---:B------:R-:W-:Y:S08]  /*3610*/  HMMA.16816.F32.BF16 R56, R8.reuse, R30, RZ ;  /* 0x0000001e0838723c */ /* 0x040ff000000418ff */
[C---:B---3--:R-:W-:Y:S08]  /*3620*/  HMMA.16816.F32.BF16 R64, R8.reuse, R24, RZ ;  /* 0x000000180840723c */ /* 0x048ff000000418ff */
[----:B------:R-:W-:Y:S08]  /*3630*/  HMMA.16816.F32.BF16 R8, R8, R26, RZ ;  /* 0x0000001a0808723c */ /* 0x000ff000000418ff */
[C---:B----4-:R-:W-:Y:S01]  /*3640*/  HMMA.16816.F32.BF16 R28, R16.reuse, R40, R36 ;  /* 0x00000028101c723c */ /* 0x050fe20000041824 */
[----:B------:R-:W2:Y:S07]  /*3650*/  LDSM.16.M88.4 R36, [R210+0x8800] ;  /* 0x00880000d224783b */ /* 0x000eae0000000200 */
[C---:B------:R-:W-:Y:S01]  /*3660*/  HMMA.16816.F32.BF16 R32, R16.reuse, R42, R12 ;  /* 0x0000002a1020723c */ /* 0x040fe2000004180c */
[----:B------:R-:W3:Y:S07]  /*3670*/  LDSM.16.M88.4 R12, [R213] ;  /* 0x00000000d50c783b */ /* 0x000eee0000000200 */
[C---:B------:R-:W-:Y:S08]  /*3680*/  HMMA.16816.F32.BF16 R24, R16.reuse, R60, R44 ;  /* 0x0000003c1018723c */ /* 0x040ff0000004182c */
[C---:B------:R-:W-:Y:S01]  /*3690*/  HMMA.16816.F32.BF16 R40, R16.reuse, R62, R48 ;  /* 0x0000003e1028723c */ /* 0x040fe20000041830 */
[----:B------:R-:W4:Y:S04]  /*36a0*/  LDSM.16.M88.4 R48, [R209+0x800] ;  /* 0x00080000d130783b */ /* 0x000f280000000200 */
[----:B------:R-:W5:Y:S03]  /*36b0*/  LDSM.16.M88.4 R60, [R209+0x1000] ;  /* 0x00100000d13c783b */ /* 0x000f660000000200 */
[C---:B------:R-:W-:Y:S08]  /*36c0*/  HMMA.16816.F32.BF16 R44, R16.reuse, R68, R52 ;  /* 0x00000044102c723c */ /* 0x040ff00000041834 */
[C---:B------:R-:W-:Y:S01]  /*36d0*/  HMMA.16816.F32.BF16 R52, R16.reuse, R70, R56 ;  /* 0x000000461034723c */ /* 0x040fe20000041838 */
[----:B------:R-:W3:Y:S07]  /*36e0*/  LDSM.16.M88.4 R68, [R209+0x1800] ;  /* 0x00180000d144783b */ /* 0x000eee0000000200 */
[C---:B------:R-:W-:Y:S01]  /*36f0*/  HMMA.16816.F32.BF16 R56, R16.reuse, R72, R64 ;  /* 0x000000481038723c */ /* 0x040fe20000041840 */
[----:B------:R-:W-:Y:S07]  /*3700*/  LDSM.16.M88.4 R64, [R204+0xa800] ;  /* 0x00a80000cc40783b */ /* 0x000fee0000000200 */
[----:B------:R-:W-:Y:S01]  /*3710*/  HMMA.16816.F32.BF16 R16, R16, R74, R8 ;  /* 0x0000004a1010723c */ /* 0x000fe20000041808 */
[----:B------:R-:W-:Y:S04]  /*3720*/  LDSM.16.M88.4 R8, [R211+0x2000] ;  /* 0x00200000d308783b */ /* 0x000fe80000000200 */
[----:B------:R-:W3:Y:S03]  /*3730*/  LDSM.16.M88.4 R72, [R204+0xa000] ;  /* 0x00a00000cc48783b */ /* 0x000ee60000000200 */
[C---:B-1----:R-:W-:Y:S08]  /*3740*/  HMMA.16816.F32.BF16 R28, R20.reuse, R76, R28 ;  /* 0x0000004c141c723c */ /* 0x042ff0000004181c */
[C---:B------:R-:W-:Y:S01]  /*3750*/  HMMA.16816.F32.BF16 R32, R20.reuse, R78, R32 ;  /* 0x0000004e1420723c */ /* 0x040fe20000041820 */
[----:B------:R-:W1:Y:S07]  /*3760*/  LDSM.16.M88.4 R76, [R204+0xb000] ;  /* 0x00b00000cc4c783b */ /* 0x000e6e0000000200 */
[C---:B--2---:R-:W-:Y:S08]  /*3770*/  HMMA.16816.F32.BF16 R24, R20.reuse, R36, R24 ;  /* 0x000000241418723c */ /* 0x044ff00000041818 */
[C---:B------:R-:W-:Y:S08]  /*3780*/  HMMA.16816.F32.BF16 R40, R20.reuse, R38, R40 ;  /* 0x000000261428723c */ /* 0x040ff00000041828 */
        /* <DEDUP_REMOVED lines=10> */
[C---:B----4-:R-:W-:Y:S08]  /*3830*/  HMMA.16816.F32.BF16 R36, R12.reuse, R48, R24 ;  /* 0x000000300c24723c */ /* 0x050ff00000041818 */
[C---:B------:R-:W-:Y:S08]  /*3840*/  HMMA.16816.F32.BF16 R24, R12.reuse, R50, R40 ;  /* 0x000000320c18723c */ /* 0x040ff00000041828 */
[C---:B-----5:R-:W-:Y:S08]  /*3850*/  HMMA.16816.F32.BF16 R44, R12.reuse, R60, R44 ;  /* 0x0000003c0c2c723c */ /* 0x060ff0000004182c */
[C---:B------:R-:W-:Y:S01]  /*3860*/  HMMA.16816.F32.BF16 R52, R12.reuse, R62, R52 ;  /* 0x0000003e0c34723c */ /* 0x040fe20000041834 */
[----:B------:R-:W4:Y:S07]  /*3870*/  LDSM.16.M88.4 R60, [R215+0x2800] ;  /* 0x00280000d73c783b */ /* 0x000f2e0000000200 */
[C---:B------:R-:W-:Y:S08]  /*3880*/  HMMA.16816.F32.BF16 R56, R12.reuse, R68, R56 ;  /* 0x000000440c38723c */ /* 0x040ff00000041838 */
[----:B------:R-:W-:Y:S01]  /*3890*/  HMMA.16816.F32.BF16 R12, R12, R70, R16 ;  /* 0x000000460c0c723c */ /* 0x000fe20000041810 */
[----:B------:R-:W5:Y:S04]  /*38a0*/  LDSM.16.M88.4 R68, [R215+0x3000] ;  /* 0x00300000d744783b */ /* 0x000f680000000200 */
[----:B------:R-:W-:Y:S03]  /*38b0*/  LDSM.16.M88.4 R16, [R214+0x2000] ;  /* 0x00200000d610783b */ /* 0x000fe60000000200 */
[C---:B------:R-:W-:Y:S08]  /*38c0*/  HMMA.16816.F32.BF16 R28, R8.reuse, R72, R28 ;  /* 0x00000048081c723c */ /* 0x040ff0000004181c */
[C---:B------:R-:W-:Y:S01]  /*38d0*/  HMMA.16816.F32.BF16 R32, R8.reuse, R74, R32 ;  /* 0x0000004a0820723c */ /* 0x040fe20000041820 */
[----:B------:R-:W3:Y:S07]  /*38e0*/  LDSM.16.M88.4 R72, [R215+0x3800] ;  /* 0x00380000d748783b */ /* 0x000eee0000000200 */
[C---:B------:R-:W-:Y:S08]  /*38f0*/  HMMA.16816.F32.BF16 R40, R8.reuse, R64, R36 ;  /* 0x000000400828723c */ /* 0x040ff00000041824 */
[C---:B------:R-:W-:Y:S01]  /*3900*/  HMMA.16816.F32.BF16 R36, R8.reuse, R66, R24 ;  /* 0x000000420824723c */ /* 0x040fe20000041818 */
[----:B------:R-:W4:Y:S07]  /*3910*/  LDSM.16.M88.4 R64, [R210+0xa800] ;  /* 0x00a80000d240783b */ /* 0x000f2e0000000200 */
[C---:B-1----:R-:W-:Y:S08]  /*3920*/  HMMA.16816.F32.BF16 R24, R8.reuse, R76, R44 ;  /* 0x0000004c0818723c */ /* 0x042ff0000004182c */
[C---:B------:R-:W-:Y:S01]  /*3930*/  HMMA.16816.F32.BF16 R52, R8.reuse, R78, R52 ;  /* 0x0000004e0834723c */ /* 0x040fe20000041834 */
[----:B------:R-:W1:Y:S07]  /*3940*/  LDSM.16.M88.4 R76, [R210+0xb000] ;  /* 0x00b00000d24c783b */ /* 0x000e6e0000000200 */
[C---:B--2---:R-:W-:Y:S08]  /*3950*/  HMMA.16816.F32.BF16 R56, R8.reuse, R80, R56 ;  /* 0x000000500838723c */ /* 0x044ff00000041838 */
[----:B------:R-:W-:Y:S01]  /*3960*/  HMMA.16816.F32.BF16 R8, R8, R82, R12 ;  /* 0x000000520808723c */ /* 0x000fe2000004180c */
[----:B------:R-:W2:Y:S04]  /*3970*/  LDSM.16.M88.4 R80, [R210+0xb800] ;  /* 0x00b80000d250783b */ /* 0x000ea80000000200 */
[----:B------:R-:W1:Y:S03]  /*3980*/  LDSM.16.M88.4 R12, [R213+0x2000] ;  /* 0x00200000d50c783b */ /* 0x000e660000000200 */
[C---:B---3--:R-:W-:Y:S08]  /*3990*/  HMMA.16816.F32.BF16 R28, R20.reuse, R88, R28 ;  /* 0x00000058141c723c */ /* 0x048ff0000004181c */
[C---:B------:R-:W-:Y:S01]  /*39a0*/  HMMA.16816.F32.BF16 R32, R20.reuse, R90, R32 ;  /* 0x0000005a1420723c */ /* 0x040fe20000041820 */
[----:B------:R-:W-:Y:S07]  /*39b0*/  LDSM.16.M88.4 R88, [R204+0xc000] ;  /* 0x00c00000cc58783b */ /* 0x000fee0000000200 */
[C---:B----4-:R-:W-:Y:S08]  /*39c0*/  HMMA.16816.F32.BF16 R48, R20.reuse, R60, R40 ;  /* 0x0000003c1430723c */ /* 0x050ff00000041828 */
[C---:B------:R-:W-:Y:S01]  /*39d0*/  HMMA.16816.F32.BF16 R44, R20.reuse, R62, R36 ;  /* 0x0000003e142c723c */ /* 0x040fe20000041824 */
[----:B------:R-:W3:Y:S07]  /*39e0*/  LDSM.16.M88.4 R60, [R209+0x2800] ;  /* 0x00280000d13c783b */ /* 0x000eee0000000200 */
[C---:B-----5:R-:W-:Y:S08]  /*39f0*/  HMMA.16816.F32.BF16 R40, R20.reuse, R68, R24 ;  /* 0x000000441428723c */ /* 0x060ff00000041818 */
[C---:B------:R-:W-:Y:S01]  /*3a00*/  HMMA.16816.F32.BF16 R36, R20.reuse, R70, R52 ;  /* 0x000000461424723c */ /* 0x040fe20000041834 */
[----:B------:R-:W4:Y:S07]  /*3a10*/  LDSM.16.M88.4 R68, [R209+0x3000] ;  /* 0x00300000d144783b */ /* 0x000f2e0000000200 */
[C---:B------:R-:W-:Y:S08]  /*3a20*/  HMMA.16816.F32.BF16 R56, R20.reuse, R72, R56 ;  /* 0x000000481438723c */ /* 0x040ff00000041838 */
[----:B------:R-:W-:Y:S01]  /*3a30*/  HMMA.16816.F32.BF16 R24, R20, R74, R8 ;  /* 0x0000004a1418723c */ /* 0x000fe20000041808 */
[----:B------:R-:W5:Y:S04]  /*3a40*/  LDSM.16.M88.4 R72, [R209+0x3800] ;  /* 0x00380000d148783b */ /* 0x000f680000000200 */
[----:B------:R-:W2:Y:S03]  /*3a50*/  LDSM.16.M88.4 R8, [R211+0x4000] ;  /* 0x00400000d308783b */ /* 0x000ea60000000200 */
[C---:B------:R-:W-:Y:S08]  /*3a60*/  HMMA.16816.F32.BF16 R20, R16.reuse, R84, R28 ;  /* 0x000000541014723c */ /* 0x040ff0000004181c */
[C---:B------:R-:W-:Y:S01]  /*3a70*/  HMMA.16816.F32.BF16 R28, R16.reuse, R86, R32 ;  /* 0x00000056101c723c */ /* 0x040fe20000041820 */
[----:B------:R-:W-:Y:S04]  /*3a80*/  LDSM.16.M88.4 R32, [R212+0x4000] ;  /* 0x00400000d420783b */ /* 0x000fe80000000200 */
[----:B------:R-:W-:Y:S03]  /*3a90*/  LDSM.16.M88.4 R84, [R215+0x4000] ;  /* 0x00400000d754783b */ /* 0x000fe60000000200 */
[C---:B------:R-:W-:Y:S08]  /*3aa0*/  HMMA.16816.F32.BF16 R52, R16.reuse, R66, R44 ;  /* 0x000000421034723c */ /* 0x040ff0000004182c */
[C---:B-1----:R-:W-:Y:S08]  /*3ab0*/  HMMA.16816.F32.BF16 R44, R16.reuse, R76, R40 ;  /* 0x0000004c102c723c */ /* 0x042ff00000041828 */
[C---:B------:R-:W-:Y:S08]  /*3ac0*/  HMMA.16816.F32.BF16 R48, R16.reuse, R64, R48 ;  /* 0x000000401030723c */ /* 0x040ff00000041830 */
[C---:B------:R-:W-:Y:S01]  /*3ad0*/  HMMA.16816.F32.BF16 R40, R16.reuse, R78, R36 ;  /* 0x0000004e1028723c */ /* 0x040fe20000041824 */
[----:B------:R-:W1:Y:S07]  /*3ae0*/  LDSM.16.M88.4 R76, [R204+0xc800] ;  /* 0x00c80000cc4c783b */ /* 0x000e6e0000000200 */
[C---:B--2---:R-:W-:Y:S08]  /*3af0*/  HMMA.16816.F32.BF16 R36, R16.reuse, R80, R56 ;  /* 0x000000501024723c */ /* 0x044ff00000041838 */
[----:B------:R-:W-:Y:S01]  /*3b00*/  HMMA.16816.F32.BF16 R24, R16, R82, R24 ;  /* 0x000000521018723c */ /* 0x000fe20000041818 */
[----:B------:R-:W-:Y:S07]  /*3b10*/  LDSM.16.M88.4 R80, [R209+0x4000] ;  /* 0x00400000d150783b */ /* 0x000fee0000000200 */
[C---:B------:R-:W-:Y:S08]  /*3b20*/  HMMA.16816.F32.BF16 R16, R12.reuse, R92, R20 ;  /* 0x0000005c0c10723c */ /* 0x040ff00000041814 */
[C---:B------:R-:W-:Y:S01]  /*3b30*/  HMMA.16816.F32.BF16 R20, R12.reuse, R94, R28 ;  /* 0x0000005e0c14723c */ /* 0x040fe2000004181c */
[----:B------:R-:W-:Y:S04]  /*3b40*/  LDSM.16.M88.4 R28, [R214+0x4000] ;  /* 0x00400000d61c783b */ /* 0x000fe80000000200 */
[----:B------:R-:W-:Y:S03]  /*3b50*/  LDSM.16.M88.4 R92, [R210+0xe000] ;  /* 0x00e00000d25c783b */ /* 0x000fe60000000200 */
[C---:B---3--:R-:W-:Y:S08]  /*3b60*/  HMMA.16816.F32.BF16 R48, R12.reuse, R60, R48 ;  /* 0x0000003c0c30723c */ /* 0x048ff00000041830 */
[C---:B----4-:R-:W-:Y:S08]  /*3b70*/  HMMA.16816.F32.BF16 R64, R12.reuse, R68, R44 ;  /* 0x000000440c40723c */ /* 0x050ff0000004182c */
[C---:B------:R-:W-:Y:S01]  /*3b80*/  HMMA.16816.F32.BF16 R60, R12.reuse, R62, R52 ;  /* 0x0000003e0c3c723c */ /* 0x040fe20000041834 */
[----:B------:R-:W-:Y:S07]  /*3b90*/  LDSM.16.M88.4 R52, [R215+0x4800] ;  /* 0x00480000d734783b */ /* 0x000fee0000000200 */
[C---:B------:R-:W-:Y:S01]  /*3ba0*/  HMMA.16816.F32.BF16 R68, R12.reuse, R70, R40 ;  /* 0x000000460c44723c */ /* 0x040fe20000041828 */
[----:B------:R-:W2:Y:S07]  /*3bb0*/  LDSM.16.M88.4 R40, [R204+0xd000] ;  /* 0x00d00000cc28783b */ /* 0x000eae0000000200 */
[C---:B-----5:R-:W-:Y:S01]  /*3bc0*/  HMMA.16816.F32.BF16 R56, R12.reuse, R72, R36 ;  /* 0x000000480c38723c */ /* 0x060fe20000041824 */
[----:B------:R-:W3:Y:S07]  /*3bd0*/  LDSM.16.M88.4 R36, [R204+0xd800] ;  /* 0x00d80000cc24783b */ /* 0x000eee0000000200 */
[----:B------:R-:W-:Y:S01]  /*3be0*/  HMMA.16816.F32.BF16 R44, R12, R74, R24 ;  /* 0x0000004a0c2c723c */ /* 0x000fe20000041818 */
[----:B------:R-:W4:Y:S04]  /*3bf0*/  LDSM.16.M88.4 R72, [R210+0xc000] ;  /* 0x00c00000d248783b */ /* 0x000f280000000200 */
[----:B------:R-:W-:Y:S03]  /*3c00*/  LDSM.16.M88.4 R24, [R213+0x4000] ;  /* 0x00400000d518783b */ /* 0x000fe60000000200 */
[C---:B------:R-:W-:Y:S08]  /*3c10*/  HMMA.16816.F32.BF16 R12, R8.reuse, R88, R16 ;  /* 0x00000058080c723c */ /* 0x040ff00000041810 */
[C---:B------:R-:W-:Y:S08]  /*3c20*/  HMMA.16816.F32.BF16 R16, R8.reuse, R90, R20 ;  /* 0x0000005a0810723c */ /* 0x040ff00000041814 */
[----:B-1----:R-:W-:Y:S08]  /*3c30*/  HMMA.16816.F32.BF16 R20, R8, R76, R48 ;  /* 0x0000004c0814723c */ /* 0x002ff00000041830 */
[----:B------:R-:W-:Y:S08]  /*3c40*/  HMMA.16816.F32.BF16 R12, R32, R84, R12 ;  /* 0x00000054200c723c */ /* 0x000ff0000004180c */
[----:B------:R-:W-:Y:S01]  /*3c50*/  HMMA.16816.F32.BF16 R48, R8, R78, R60 ;  /* 0x0000004e0830723c */ /* 0x000fe2000004183c */
[----:B------:R-:W1:Y:S04]  /*3c60*/  LDSM.16.M88.4 R76, [R215+0x5000] ;  /* 0x00500000d74c783b */ /* 0x000e680000000200 */
[----:B------:R-:W-:Y:S03]  /*3c70*/  LDSM.16.M88.4 R60, [R204+0xe000] ;  /* 0x00e00000cc3c783b */ /* 0x000fe60000000200 */
[----:B------:R-:W-:Y:S01]  /*3c80*/  HMMA.16816.F32.BF16 R16, R32, R86, R16 ;  /* 0x000000562010723c */ /* 0x000fe20000041810 */
[----:B------:R-:W-:Y:S07]  /*3c90*/  LDSM.16.M88.4 R84, [R204+0xf000] ;  /* 0x00f00000cc54783b */ /* 0x000fee0000000200 */
[C---:B--2---:R-:W-:Y:S08]  /*3ca0*/  HMMA.16816.F32.BF16 R64, R8.reuse, R40, R64 ;  /* 0x000000280840723c */ /* 0x044ff00000041840 */
[C---:B---3--:R-:W-:Y:S01]  /*3cb0*/  HMMA.16816.F32.BF16 R88, R8.reuse, R36, R56 ;  /* 0x000000240858723c */ /* 0x048fe20000041838 */
[----:B------:R-:W2:Y:S07]  /*3cc0*/  LDSM.16.M88.4 R56, [R210+0xc800] ;  /* 0x00c80000d238783b */ /* 0x000eae0000000200 */
[C---:B------:R-:W-:Y:S08]  /*3cd0*/  HMMA.16816.F32.BF16 R68, R8.reuse, R42, R68 ;  /* 0x0000002a0844723c */ /* 0x040ff00000041844 */
[----:B------:R-:W-:Y:S08]  /*3ce0*/  HMMA.16816.F32.BF16 R100, R8, R38, R44 ;  /* 0x000000260864723c */ /* 0x000ff0000004182c */
[----:B----4-:R-:W-:Y:S08]  /*3cf0*/  HMMA.16816.F32.BF16 R8, R28, R72, R12 ;  /* 0x000000481c08723c */ /* 0x010ff0000004180c */
[----:B------:R-:W-:Y:S01]  /*3d00*/  HMMA.16816.F32.BF16 R36, R32, R52, R20 ;  /* 0x000000342024723c */ /* 0x000fe20000041814 */
[----:B------:R-:W3:Y:S07]  /*3d10*/  LDSM.16.M88.4 R20, [R211+0x6000] ;  /* 0x00600000d314783b */ /* 0x000eee0000000200 */
[----:B------:R-:W-:Y:S01]  /*3d20*/  HMMA.16816.F32.BF16 R12, R28, R74, R16 ;  /* 0x0000004a1c0c723c */ /* 0x000fe20000041810 */
[----:B------:R-:W-:Y:S04]  /*3d30*/  LDSM.16.M88.4 R16, [R212+0x6000] ;  /* 0x00600000d410783b */ /* 0x000fe80000000200 */
[----:B------:R-:W-:Y:S03]  /*3d40*/  LDSM.16.M88.4 R72, [R215+0x6000] ;  /* 0x00600000d748783b */ /* 0x000fe60000000200 */
[C---:B------:R-:W-:Y:S01]  /*3d50*/  HMMA.16816.F32.BF16 R44, R32.reuse, R54, R48 ;  /* 0x00000036202c723c */ /* 0x040fe20000041830 */
[----:B------:R-:W-:Y:S07]  /*3d60*/  LDSM.16.M88.4 R48, [R215+0x5800] ;  /* 0x00580000d730783b */ /* 0x000fee0000000200 */
[----:B-1----:R-:W-:Y:S01]  /*3d70*/  HMMA.16816.F32.BF16 R52, R32, R76, R64 ;  /* 0x0000004c2034723c */ /* 0x002fe20000041840 */
[----:B------:R-:W1:Y:S07]  /*3d80*/  LDSM.16.M88.4 R64, [R209+0x4800] ;  /* 0x00480000d140783b */ /* 0x000e6e0000000200 */
[----:B------:R-:W-:Y:S08]  /*3d90*/  HMMA.16816.F32.BF16 R8, R24, R80, R8 ;  /* 0x000000501808723c */ /* 0x000ff00000041808 */
[----:B--2---:R-:W-:Y:S08]  /*3da0*/  HMMA.16816.F32.BF16 R40, R28, R56, R36 ;  /* 0x000000381c28723c */ /* 0x004ff00000041824 */
[----:B------:R-:W-:Y:S01]  /*3db0*/  HMMA.16816.F32.BF16 R36, R24, R82, R12 ;  /* 0x000000521824723c */ /* 0x000fe2000004180c */
[----:B------:R-:W-:Y:S04]  /*3dc0*/  LDSM.16.M88.4 R80, [R204+0xe800] ;  /* 0x00e80000cc50783b */ /* 0x000fe80000000200 */
[----:B------:R-:W-:Y:S03]  /*3dd0*/  LDSM.16.M88.4 R12, [R214+0x6000] ;  /* 0x00600000d60c783b */ /* 0x000fe60000000200 */
[----:B------:R-:W-:Y:S01]  /*3de0*/  HMMA.16816.F32.BF16 R104, R32, R78, R68 ;  /* 0x0000004e2068723c */ /* 0x000fe20000041844 */
[----:B------:R-:W2:Y:S04]  /*3df0*/  LDSM.16.M88.4 R76, [R210+0xd000] ;  /* 0x00d00000d24c783b */ /* 0x000ea80000000200 */
[----:B------:R-:W-:Y:S03]  /*3e00*/  LDSM.16.M88.4 R68, [R215+0x6800] ;  /* 0x00680000d744783b */ /* 0x000fe60000000200 */
[----:B---3--:R-:W-:Y:S08]  /*3e10*/  HMMA.16816.F32.BF16 R8, R20, R60, R8 ;  /* 0x0000003c1408723c */ /* 0x008ff00000041808 */
[----:B------:R-:W-:Y:S01]  /*3e20*/  HMMA.16816.F32.BF16 R44, R28, R58, R44 ;  /* 0x0000003a1c2c723c */ /* 0x000fe2000004182c */
[----:B------:R-:W-:Y:S07]  /*3e30*/  LDSM.16.M88.4 R56, [R210+0xd800] ;  /* 0x00d80000d238783b */ /* 0x000fee0000000200 */
[----:B-1----:R-:W-:Y:S08]  /*3e40*/  HMMA.16816.F32.BF16 R40, R24, R64, R40 ;  /* 0x000000401828723c */ /* 0x002ff00000041828 */
[----:B------:R-:W-:Y:S01]  /*3e50*/  HMMA.16816.F32.BF16 R36, R20, R62, R36 ;  /* 0x0000003e1424723c */ /* 0x000fe20000041824 */
[----:B------:R-:W-:Y:S07]  /*3e60*/  LDSM.16.M88.4 R60, [R209+0x6800] ;  /* 0x00680000d13c783b */ /* 0x000fee0000000200 */
[C---:B------:R-:W-:Y:S01]  /*3e70*/  HMMA.16816.F32.BF16 R96, R32.reuse, R48, R88 ;  /* 0x000000302060723c */ /* 0x040fe20000041858 */
[----:B------:R-:W1:Y:S07]  /*3e80*/  LDSM.16.M88.4 R88, [R209+0x5000] ;  /* 0x00500000d158783b */ /* 0x000e6e0000000200 */
[----:B------:R-:W-:Y:S08]  /*3e90*/  HMMA.16816.F32.BF16 R100, R32, R50, R100 ;  /* 0x000000322064723c */ /* 0x000ff00000041864 */
[----:B------:R-:W-:Y:S01]  /*3ea0*/  HMMA.16816.F32.BF16 R32, R16, R72, R8 ;  /* 0x000000481020723c */ /* 0x000fe20000041808 */
[----:B------:R-:W-:Y:S07]  /*3eb0*/  LDSM.16.M88.4 R8, [R213+0x6000] ;  /* 0x00600000d508783b */ /* 0x000fee0000000200 */
[----:B------:R-:W-:Y:S01]  /*3ec0*/  HMMA.16816.F32.BF16 R48, R24, R66, R44 ;  /* 0x000000421830723c */ /* 0x000fe2000004182c */
[----:B------:R-:W3:Y:S07]  /*3ed0*/  LDSM.16.M88.4 R64, [R209+0x6000] ;  /* 0x00600000d140783b */ /* 0x000eee0000000200 */
[----:B--2---:R-:W-:Y:S08]  /*3ee0*/  HMMA.16816.F32.BF16 R52, R28, R76, R52 ;  /* 0x0000004c1c34723c */ /* 0x004ff00000041834 */
[----:B------:R-:W-:Y:S08]  /*3ef0*/  HMMA.16816.F32.BF16 R44, R20, R80, R40 ;  /* 0x00000050142c723c */ /* 0x000ff00000041828 */
[----:B------:R-:W-:Y:S01]  /*3f00*/  HMMA.16816.F32.BF16 R40, R16, R74, R36 ;  /* 0x0000004a1028723c */ /* 0x000fe20000041824 */
[----:B------:R-:W2:Y:S07]  /*3f10*/  LDSM.16.M88.4 R72, [R210+0xe800] ;  /* 0x00e80000d248783b */ /* 0x000eae0000000200 */
[----:B------:R-:W-:Y:S08]  /*3f20*/  HMMA.16816.F32.BF16 R32, R12, R92, R32 ;  /* 0x0000005c0c20723c */ /* 0x000ff00000041820 */
[----:B-1----:R-:W-:Y:S08]  /*3f30*/  HMMA.16816.F32.BF16 R36, R24, R88, R52 ;  /* 0x000000581824723c */ /* 0x002ff00000041834 */
[----:B------:R-:W-:Y:S01]  /*3f40*/  HMMA.16816.F32.BF16 R48, R20, R82, R48 ;  /* 0x000000521430723c */ /* 0x000fe20000041830 */
[----:B------:R-:W1:Y:S07]  /*3f50*/  LDSM.16.M88.4 R80, [R215+0x7000] ;  /* 0x00700000d750783b */ /* 0x000e6e0000000200 */
[----:B------:R-:W-:Y:S08]  /*3f60*/  HMMA.16816.F32.BF16 R40, R12, R94, R40 ;  /* 0x0000005e0c28723c */ /* 0x000ff00000041828 */
[----:B------:R-:W-:Y:S08]  /*3f70*/  HMMA.16816.F32.BF16 R76, R28, R78, R104 ;  /* 0x0000004e1c4c723c */ /* 0x000ff00000041868 */
[----:B------:R-:W-:Y:S08]  /*3f80*/  HMMA.16816.F32.BF16 R44, R16, R68, R44 ;  /* 0x00000044102c723c */ /* 0x000ff0000004182c */
[----:B------:R-:W-:Y:S08]  /*3f90*/  HMMA.16816.F32.BF16 R96, R28, R56, R96 ;  /* 0x000000381c60723c */ /* 0x000ff00000041860 */
[----:B---3--:R-:W-:Y:S08]  /*3fa0*/  HMMA.16816.F32.BF16 R52, R8, R64, R32 ;  /* 0x000000400834723c */ /* 0x008ff00000041820 */
[----:B------:R-:W-:Y:S01]  /*3fb0*/  HMMA.16816.F32.BF16 R92, R28, R58, R100 ;  /* 0x0000003a1c5c723c */ /* 0x000fe20000041864 */
[----:B------:R-:W-:Y:S07]  /*3fc0*/  LDSM.16.M88.4 R56, [R209+0x5800] ;  /* 0x00580000d138783b */ /* 0x000fee0000000200 */
[----:B------:R-:W-:Y:S08]  /*3fd0*/  HMMA.16816.F32.BF16 R32, R20, R84, R36 ;  /* 0x000000541420723c */ /* 0x000ff00000041824 */
[----:B------:R-:W-:Y:S01]  /*3fe0*/  HMMA.16816.F32.BF16 R28, R16, R70, R48 ;  /* 0x00000046101c723c */ /* 0x000fe20000041830 */
[----:B------:R-:W3:Y:S01]  /*3ff0*/  LDSM.16.M88.4 R68, [R210+0xf000] ;  /* 0x00f00000d244783b */ /* 0x000ee20000000200 */
[----:B------:R-:W-:-:S04]  /*4000*/  FMUL.FTZ R2, R52, c[0x0][0x2ec] ;  /* 0x0000bb0034027a20 */ /* 0x000fc80000410000 */
[----:B------:R4:W-:Y:S02]  /*4010*/  MUFU.TANH R85, R2 ;  /* 0x0000000200557308 */ /* 0x0009e40000002400 */
[----:B------:R-:W-:Y:S01]  /*4020*/  HMMA.16816.F32.BF16 R48, R8, R66, R40 ;  /* 0x000000420830723c */ /* 0x000fe20000041828 */
[----:B------:R-:W-:Y:S07]  /*4030*/  LDSM.16.M88.4 R64, [R209+0x7000] ;  /* 0x00700000d140783b */ /* 0x000fee0000000200 */
[----:B--2---:R-:W-:Y:S01]  /*4040*/  HMMA.16816.F32.BF16 R36, R12, R72, R44 ;  /* 0x000000480c24723c */ /* 0x004fe2000004182c */
[----:B----4-:R-:W-:-:S07]  /*4050*/  FMUL.FTZ R2, R53, c[0x0][0x2ec] ;  /* 0x0000bb0035027a20 */ /* 0x010fce0000410000 */
[----:B------:R-:W-:Y:S01]  /*4060*/  HMMA.16816.F32.BF16 R40, R24, R90, R76 ;  /* 0x0000005a1828723c */ /* 0x000fe2000004184c */
[----:B------:R-:W2:Y:S01]  /*4070*/  LDSM.16.M88.4 R76, [R204+0xf800] ;  /* 0x00f80000cc4c783b */ /* 0x000ea20000000200 */
[----:B------:R4:W-:Y:S06]  /*4080*/  MUFU.TANH R84, R2 ;  /* 0x0000000200547308 */ /* 0x0009ec0000002400 */
[----:B-1----:R-:W-:Y:S08]  /*4090*/  HMMA.16816.F32.BF16 R44, R16, R80, R32 ;  /* 0x00000050102c723c */ /* 0x002ff00000041820 */
[----:B------:R-:W-:Y:S01]  /*40a0*/  HMMA.16816.F32.BF16 R28, R12, R74, R28 ;  /* 0x0000004a0c1c723c */ /* 0x000fe2000004181c */
[----:B------:R-:W1:Y:S01]  /*40b0*/  LDSM.16.M88.4 R72, [R215+0x7800] ;  /* 0x00780000d748783b */ /* 0x000e620000000200 */
[----:B----4-:R-:W-:-:S04]  /*40c0*/  FMUL.FTZ R2, R54, c[0x0][0x2ec] ;  /* 0x0000bb0036027a20 */ /* 0x010fc80000410000 */
[----:B------:R4:W5:Y:S02]  /*40d0*/  MUFU.TANH R81, R2 ;  /* 0x0000000200517308 */ /* 0x0009640000002400 */
[----:B------:R-:W-:Y:S08]  /*40e0*/  HMMA.16816.F32.BF16 R32, R20, R86, R40 ;  /* 0x000000561420723c */ /* 0x000ff00000041828 */
[----:B---3--:R-:W-:Y:S01]  /*40f0*/  HMMA.16816.F32.BF16 R40, R12, R68, R44 ;  /* 0x000000440c28723c */ /* 0x008fe2000004182c */
[----:B----4-:R-:W-:-:S07]  /*4100*/  FMUL.FTZ R2, R55, c[0x0][0x2ec] ;  /* 0x0000bb0037027a20 */ /* 0x010fce0000410000 */
[----:B------:R-:W-:Y:S01]  /*4110*/  HMMA.16816.F32.BF16 R52, R8, R60, R36 ;  /* 0x0000003c0834723c */ /* 0x000fe20000041824 */
[----:B------:R3:W4:Y:S07]  /*4120*/  MUFU.TANH R80, R2 ;  /* 0x0000000200507308 */ /* 0x00072e0000002400 */
[----:B------:R-:W-:Y:S08]  /*4130*/  HMMA.16816.F32.BF16 R36, R24, R56, R96 ;  /* 0x000000381824723c */ /* 0x000ff00000041860 */
[----:B------:R-:W-:Y:S01]  /*4140*/  HMMA.16816.F32.BF16 R44, R8, R62, R28 ;  /* 0x0000003e082c723c */ /* 0x000fe2000004181c */
[----:B---3--:R-:W-:-:S04]  /*4150*/  FMUL.FTZ R2, R48, c[0x0][0x2ec] ;  /* 0x0000bb0030027a20 */ /* 0x008fc80000410000 */
[----:B------:R3:W-:Y:S03]  /*4160*/  MUFU.TANH R61, R2 ;  /* 0x00000002003d7308 */ /* 0x0007e60000002400 */
[----:B------:R-:W-:Y:S08]  /*4170*/  HMMA.16816.F32.BF16 R28, R16, R82, R32 ;  /* 0x00000052101c723c */ /* 0x000ff00000041820 */
[----:B--2---:R-:W-:Y:S01]  /*4180*/  HMMA.16816.F32.BF16 R32, R20, R76, R36 ;  /* 0x0000004c1420723c */ /* 0x004fe20000041824 */
[----:B---3--:R-:W-:-:S07]  /*4190*/  FMUL.FTZ R2, R49, c[0x0][0x2ec] ;  /* 0x0000bb0031027a20 */ /* 0x008fce0000410000 */
[----:B------:R-:W-:Y:S01]  /*41a0*/  HMMA.16816.F32.BF16 R36, R24, R58, R92 ;  /* 0x0000003a1824723c */ /* 0x000fe2000004185c */
[----:B------:R2:W-:Y:S07]  /*41b0*/  MUFU.TANH R60, R2 ;  /* 0x00000002003c7308 */ /* 0x0005ee0000002400 */
[----:B------:R-:W-:Y:S08]  /*41c0*/  HMMA.16816.F32.BF16 R24, R12, R70, R28 ;  /* 0x000000460c18723c */ /* 0x000ff0000004181c */
[----:B-1----:R-:W-:Y:S01]  /*41d0*/  HMMA.16816.F32.BF16 R28, R16, R72, R32 ;  /* 0x00000048101c723c */ /* 0x002fe20000041820 */
[----:B--2---:R-:W-:-:S04]  /*41e0*/  FMUL.FTZ R2, R50, c[0x0][0x2ec] ;  /* 0x0000bb0032027a20 */ /* 0x004fc80000410000 */
[----:B------:R1:W2:Y:S03]  /*41f0*/  MUFU.TANH R57, R2 ;  /* 0x0000000200397308 */ /* 0x0002a60000002400 */
[----:B------:R-:W-:Y:S08]  /*4200*/  HMMA.16816.F32.BF16 R32, R20, R78, R36 ;  /* 0x0000004e1420723c */ /* 0x000ff00000041824 */
[----:B------:R-:W-:Y:S01]  /*4210*/  HMMA.16816.F32.BF16 R40, R8, R64, R40 ;  /* 0x000000400828723c */ /* 0x000fe20000041828 */
[----:B-1----:R-:W-:-:S02]  /*4220*/  FMUL.FTZ R2, R51, c[0x0][0x2ec] ;  /* 0x0000bb0033027a20 */ /* 0x002fc40000410000 */
[----:B------:R-:W1:Y:S05]  /*4230*/  LDSM.16.M88.4 R48, [R210+0xf800] ;  /* 0x00f80000d230783b */ /* 0x000e6a0000000200 */
[----:B------:R-:W-:Y:S01]  /*4240*/  HMMA.16816.F32.BF16 R24, R8, R66, R24 ;  /* 0x000000420818723c */ /* 0x000fe20000041818 */
[----:B------:R3:W1:Y:S07]  /*4250*/  MUFU.TANH R56, R2 ;  /* 0x0000000200387308 */ /* 0x00066e0000002400 */
[----:B------:R-:W-:Y:S08]  /*4260*/  HMMA.16816.F32.BF16 R16, R16, R74, R32 ;  /* 0x0000004a1010723c */ /* 0x000ff00000041820 */
[----:B------:R-:W-:-:S02]  /*4270*/  FMUL.FTZ R3, R43, c[0x0][0x2ec] ;  /* 0x0000bb002b037a20 */ /* 0x000fc40000410000 */
[----:B---3--:R-:W-:-:S04]  /*4280*/  FMUL.FTZ R2, R52, c[0x0][0x2ec] ;  /* 0x0000bb0034027a20 */ /* 0x008fc80000410000 */
[----:B------:R3:W-:Y:S02]  /*4290*/  MUFU.TANH R97, R2 ;  /* 0x0000000200617308 */ /* 0x0007e40000002400 */
[----:B------:R-:W-:Y:S02]  /*42a0*/  FMUL.FTZ R25, R25, c[0x0][0x2ec] ;  /* 0x0000bb0019197a20 */ /* 0x000fe40000410000 */
[----:B------:R-:W-:Y:S02]  /*42b0*/  FMUL.FTZ R26, R26, c[0x0][0x2ec] ;  /* 0x0000bb001a1a7a20 */ /* 0x000fe40000410000 */
[----:B------:R-:W-:-:S04]  /*42c0*/  FMUL.FTZ R7, R24, c[0x0][0x2ec] ;  /* 0x0000bb0018077a20 */ /* 0x000fc80000410000 */
[----:B------:R-:W-:Y:S01]  /*42d0*/  MUFU.TANH R32, R7 ;  /* 0x0000000700207308 */ /* 0x000fe20000002400 */
[----:B---3--:R-:W-:Y:S01]  /*42e0*/  FMUL.FTZ R2, R53, c[0x0][0x2ec] ;  /* 0x0000bb0035027a20 */ /* 0x008fe20000410000 */
[C---:B-1----:R-:W-:Y:S06]  /*42f0*/  HMMA.16816.F32.BF16 R20, R12.reuse, R48, R28 ;  /* 0x000000300c14723c */ /* 0x042fec000004181c */
[----:B------:R-:W-:Y:S02]  /*4300*/  MUFU.TANH R30, R3 ;  /* 0x00000003001e7308 */ /* 0x000fe40000002400 */
[----:B------:R-:W-:Y:S06]  /*4310*/  HMMA.16816.F32.BF16 R12, R12, R50, R16 ;  /* 0x000000320c0c723c */ /* 0x000fec0000041810 */
[----:B------:R1:W-:Y:S08]  /*4320*/  MUFU.TANH R96, R2 ;  /* 0x0000000200607308 */ /* 0x0003f00000002400 */
[----:B------:R-:W-:Y:S01]  /*4330*/  MUFU.TANH R31, R25 ;  /* 0x00000019001f7308 */ /* 0x000fe20000002400 */
[----:B-1----:R-:W-:-:S07]  /*4340*/  FMUL.FTZ R2, R54, c[0x0][0x2ec] ;  /* 0x0000bb0036027a20 */ /* 0x002fce0000410000 */
[----:B------:R-:W-:Y:S08]  /*4350*/  MUFU.TANH R29, R26 ;  /* 0x0000001a001d7308 */ /* 0x000ff00000002400 */
[----:B------:R1:W3:Y:S02]  /*4360*/  MUFU.TANH R112, R2 ;  /* 0x0000000200707308 */ /* 0x0002e40000002400 */
[----:B-1----:R-:W-:-:S06]  /*4370*/  FMUL.FTZ R2, R55, c[0x0][0x2ec] ;  /* 0x0000bb0037027a20 */ /* 0x002fcc0000410000 */
[----:B------:R1:W1:Y:S02]  /*4380*/  MUFU.TANH R114, R2 ;  /* 0x0000000200727308 */ /* 0x0002640000002400 */
[----:B-1----:R-:W-:-:S06]  /*4390*/  FMUL.FTZ R2, R44, c[0x0][0x2ec] ;  /* 0x0000bb002c027a20 */ /* 0x002fcc0000410000 */
[----:B------:R1:W-:Y:S02]  /*43a0*/  MUFU.TANH R99, R2 ;  /* 0x0000000200637308 */ /* 0x0003e40000002400 */
[----:B-1----:R-:W-:-:S06]  /*43b0*/  FMUL.FTZ R2, R45, c[0x0][0x2ec] ;  /* 0x0000bb002d027a20 */ /* 0x002fcc0000410000 */
[----:B------:R1:W-:Y:S02]  /*43c0*/  MUFU.TANH R98, R2 ;  /* 0x0000000200627308 */ /* 0x0003e40000002400 */
[----:B-1----:R-:W-:-:S06]  /*43d0*/  FMUL.FTZ R2, R46, c[0x0][0x2ec] ;  /* 0x0000bb002e027a20 */ /* 0x002fcc0000410000 */
[----:B------:R1:W1:Y:S02]  /*43e0*/  MUFU.TANH R113, R2 ;  /* 0x0000000200717308 */ /* 0x0002640000002400 */
[----:B-1----:R-:W-:Y:S02]  /*43f0*/  FMUL.FTZ R2, R47, c[0x0][0x2ec] ;  /* 0x0000bb002f027a20 */ /* 0x002fe40000410000 */
[----:B------:R-:W1:Y:S01]  /*4400*/  LDSM.16.M88.4 R44, [R209+0x7800] ;  /* 0x00780000d12c783b */ /* 0x000e620000000200 */
[----:B------:R-:W-:-:S04]  /*4410*/  DEPBAR.LE SB0, 0x0 ;  /* 0x000080000000791a */ /* 0x000fc80000000000 */
[----:B------:R2:W1:Y:S02]  /*4420*/  MUFU.TANH R115, R2 ;  /* 0x0000000200737308 */ /* 0x0004640000002400 */
[----:B--2---:R-:W-:-:S06]  /*4430*/  FMUL.FTZ R2, R40, c[0x0][0x2ec] ;  /* 0x0000bb0028027a20 */ /* 0x004fcc0000410000 */
[----:B------:R2:W-:Y:S01]  /*4440*/  MUFU.TANH R38, R2 ;  /* 0x0000000200267308 */ /* 0x0005e20000002400 */
[----:B-1----:R-:W-:Y:S01]  /*4450*/  HMMA.16816.F32.BF16 R20, R8, R44, R20 ;  /* 0x0000002c0814723c */ /* 0x002fe20000041814 */
[----:B--2---:R-:W-:-:S06]  /*4460*/  FMUL.FTZ R2, R41, c[0x0][0x2ec] ;  /* 0x0000bb0029027a20 */ /* 0x004fcc0000410000 */
[----:B------:R1:W-:Y:S01]  /*4470*/  MUFU.TANH R37, R2 ;  /* 0x0000000200257308 */ /* 0x0003e20000002400 */
[----:B------:R-:W-:Y:S01]  /*4480*/  HMMA.16816.F32.BF16 R8, R8, R46, R12 ;  /* 0x0000002e0808723c */ /* 0x000fe2000004180c */
[----:B-1----:R-:W-:Y:S11]  /*4490*/  FMUL.FTZ R2, R42, c[0x0][0x2ec] ;  /* 0x0000bb002a027a20 */ /* 0x002ff60000410000 */
[----:B------:R-:W-:Y:S04]  /*44a0*/  @!UPT UIADD3 URZ, URZ, URZ, URZ ;  /* 0x0000003f3f3ff290 */ /* 0x000fe8000fffe03f */
[----:B------:R-:W-:Y:S01]  /*44b0*/  FMUL.FTZ R20, R20, c[0x0][0x2ec] ;  /* 0x0000bb0014147a20 */ /* 0x000fe20000410000 */
[----:B------:R1:W2:Y:S01]  /*44c0*/  MUFU.TANH R36, R2 ;  /* 0x0000000200247308 */ /* 0x0002a20000002400 */
[----:B------:R-:W-:-:S06]  /*44d0*/  FMUL.FTZ R21, R21, c[0x0][0x2ec] ;  /* 0x0000bb0015157a20 */ /* 0x000fcc0000410000 */
[----:B------:R-:W-:Y:S01]  /*44e0*/  FMUL.FTZ R10, R10, c[0x0][0x2ec] ;  /* 0x0000bb000a0a7a20 */ /* 0x000fe20000410000 */
[----:B------:R-:W-:Y:S01]  /*44f0*/  MUFU.TANH R16, R20 ;  /* 0x0000001400107308 */ /* 0x000fe20000002400 */
[----:B------:R-:W-:Y:S02]  /*4500*/  FMUL.FTZ R11, R11, c[0x0][0x2ec] ;  /* 0x0000bb000b0b7a20 */ /* 0x000fe40000410000 */
[----:B------:R-:W-:Y:S02]  /*4510*/  FMUL.FTZ R8, R8, c[0x0][0x2ec] ;  /* 0x0000bb0008087a20 */ /* 0x000fe40000410000 */
[----:B-1----:R-:W-:-:S03]  /*4520*/  IMAD.U32 R2, RZ, RZ, UR17 ;  /* 0x00000011ff027e24 */ /* 0x002fc6000f8e00ff */
[----:B------:R-:W-:Y:S01]  /*4530*/  MUFU.TANH R10, R10 ;  /* 0x0000000a000a7308 */ /* 0x000fe20000002400 */
[----:B------:R-:W-:-:S05]  /*4540*/  IMAD R2, R2, 0x40, R6 ;  /* 0x0000004002027824 */ /* 0x000fca00078e0206 */
[C---:B------:R-:W-:Y:S02]  /*4550*/  IADD3 R3, R2.reuse, 0x8, RZ ;  /* 0x0000000802037810 */ /* 0x040fe40007ffe0ff */
[----:B------:R-:W-:Y:S01]  /*4560*/  MUFU.TANH R11, R11 ;  /* 0x0000000b000b7308 */ /* 0x000fe20000002400 */
[C---:B------:R-:W-:Y:S01]  /*4570*/  IADD3 R6, R2.reuse, 0x1, RZ ;  /* 0x0000000102067810 */ /* 0x040fe20007ffe0ff */
[----:B------:R-:W-:Y:S01]  /*4580*/  BAR.SYNC.DEFER_BLOCKING 0x0 ;  /* 0x0000000000007b1d */ /* 0x000fe20000010000 */
[----:B------:R-:W-:Y:S02]  /*4590*/  ISETP.GE.AND P0, PT, R3, UR15, PT ;  /* 0x0000000f03007c0c */ /* 0x000fe4000bf06270 */
[C---:B------:R-:W-:Y:S02]  /*45a0*/  IADD3 R3, R2.reuse, 0x11, RZ ;  /* 0x0000001102037810 */ /* 0x040fe40007ffe0ff */
[----:B------:R-:W-:Y:S01]  /*45b0*/  ISETP.GE.AND P2, PT, R2, UR15, PT ;  /* 0x0000000f02007c0c */ /* 0x000fe2000bf46270 */
[----:B------:R-:W-:Y:S01]  /*45c0*/  MUFU.TANH R21, R21 ;  /* 0x0000001500157308 */ /* 0x000fe20000002400 */
[----:B------:R-:W-:-:S02]  /*45d0*/  ISETP.GE.AND P4, PT, R3, UR15, PT ;  /* 0x0000000f03007c0c */ /* 0x000fc4000bf86270 */
[----:B------:R-:W-:Y:S02]  /*45e0*/  IADD3 R3, R2, 0x18, RZ ;  /* 0x0000001802037810 */ /* 0x000fe40007ffe0ff */
[----:B------:R-:W-:Y:S02]  /*45f0*/  ISETP.GE.AND P1, PT, R6, UR15, PT ;  /* 0x0000000f06007c0c */ /* 0x000fe4000bf26270 */
[----:B------:R-:W-:Y:S01]  /*4600*/  ISETP.GE.AND P3, PT, R3, UR15, PT ;  /* 0x0000000f03007c0c */ /* 0x000fe2000bf66270 */
[----:B------:R-:W-:Y:S01]  /*4610*/  MUFU.TANH R8, R8 ;  /* 0x0000000800087308 */ /* 0x000fe20000002400 */
[C---:B------:R-:W-:Y:S02]  /*4620*/  IADD3 R3, R2.reuse, 0x19, RZ ;  /* 0x0000001902037810 */ /* 0x040fe40007ffe0ff */
[----:B------:R-:W-:Y:S02]  /*4630*/  IADD3 R6, R2, 0x10, RZ ;  /* 0x0000001002067810 */ /* 0x000fe40007ffe0ff */
[----:B-----5:R-:W-:-:S02]  /*4640*/  FSEL R25, R81, -INF , !P2 ;  /* 0xff80000051197808 */ /* 0x020fc40005000000 */
[----:B------:R-:W-:Y:S02]  /*4650*/  FSEL R19, R85, -INF , !P2 ;  /* 0xff80000055137808 */ /* 0x000fe40005000000 */
[----:B------:R-:W-:Y:S02]  /*4660*/  ISETP.GE.AND P2, PT, R3, UR15, PT ;  /* 0x0000000f03007c0c */ /* 0x000fe4000bf46270 */
[----:B------:R-:W-:Y:S02]  /*4670*/  IADD3 R3, R2, 0x20, RZ ;  /* 0x0000002002037810 */ /* 0x000fe40007ffe0ff */
[----:B------:R-:W-:Y:S01]  /*4680*/  ISETP.GE.AND P5, PT, R6, UR15, PT ;  /* 0x0000000f06007c0c */ /* 0x000fe2000bfa6270 */
[----:B------:R-:W-:Y:S01]  /*4690*/  FMUL.FTZ R6, R27, c[0x0][0x2ec] ;  /* 0x0000bb001b067a20 */ /* 0x000fe20000410000 */
[----:B----4-:R-:W-:Y:S02]  /*46a0*/  FSEL R26, R80, -INF , !P1 ;  /* 0xff800000501a7808 */ /* 0x010fe40004800000 */
[----:B------:R-:W-:Y:S01]  /*46b0*/  FSEL R18, R84, -INF , !P1 ;  /* 0xff80000054127808 */ /* 0x000fe20004800000 */
[----:B------:R1:W-:Y:S01]  /*46c0*/  MUFU.TANH R17, R6 ;  /* 0x0000000600117308 */ /* 0x0003e20000002400 */
[----:B------:R-:W-:-:S02]  /*46d0*/  ISETP.GE.AND P1, PT, R3, UR15, PT ;  /* 0x0000000f03007c0c */ /* 0x000fc4000bf26270 */
[C---:B------:R-:W-:Y:S02]  /*46e0*/  IADD3 R7, R2.reuse, 0x9, RZ ;  /* 0x0000000902077810 */ /* 0x040fe40007ffe0ff */
[----:B------:R-:W-:Y:S02]  /*46f0*/  IADD3 R3, R2, 0x21, RZ ;  /* 0x0000002102037810 */ /* 0x000fe40007ffe0ff */
[----:B------:R-:W-:Y:S02]  /*4700*/  FSEL R28, R57, -INF , !P0 ;  /* 0xff800000391c7808 */ /* 0x000fe40004000000 */
[----:B------:R-:W-:Y:S02]  /*4710*/  FSEL R24, R61, -INF , !P0 ;  /* 0xff8000003d187808 */ /* 0x000fe40004000000 */
[----:B------:R-:W-:Y:S02]  /*4720*/  ISETP.GE.AND P6, PT, R7, UR15, PT ;  /* 0x0000000f07007c0c */ /* 0x000fe4000bfc6270 */
[----:B------:R-:W-:-:S02]  /*4730*/  ISETP.GE.AND P0, PT, R3, UR15, PT ;  /* 0x0000000f03007c0c */ /* 0x000fc4000bf06270 */
[----:B------:R-:W-:Y:S01]  /*4740*/  IADD3 R3, R2, 0x28, RZ ;  /* 0x0000002802037810 */ /* 0x000fe20007ffe0ff */
[----:B-1----:R-:W-:Y:S01]  /*4750*/  FMUL.FTZ R6, R22, c[0x0][0x2ec] ;  /* 0x0000bb0016067a20 */ /* 0x002fe20000410000 */
[----:B------:R-:W-:Y:S02]  /*4760*/  FSEL R27, R56, -INF , !P6 ;  /* 0xff800000381b7808 */ /* 0x000fe40007000000 */
[----:B------:R-:W-:Y:S01]  /*4770*/  FSEL R20, R60, -INF , !P6 ;  /* 0xff8000003c147808 */ /* 0x000fe20007000000 */
[----:B------:R1:W-:Y:S01]  /*4780*/  MUFU.TANH R7, R6 ;  /* 0x0000000600077308 */ /* 0x0003e20000002400 */
[----:B------:R-:W-:Y:S02]  /*4790*/  ISETP.GE.AND P6, PT, R3, UR15, PT ;  /* 0x0000000f03007c0c */ /* 0x000fe4000bfc6270 */
[----:B------:R-:W-:Y:S02]  /*47a0*/  IADD3 R3, R2, 0x29, RZ ;  /* 0x0000002902037810 */ /* 0x000fe40007ffe0ff */
[----:B---3--:R-:W-:-:S02]  /*47b0*/  FSEL R112, R112, -INF , !P5 ;  /* 0xff80000070707808 */ /* 0x008fc40006800000 */
[----:B------:R-:W-:Y:S02]  /*47c0*/  FSEL R97, R97, -INF , !P5 ;  /* 0xff80000061617808 */ /* 0x000fe40006800000 */
[----:B------:R-:W-:Y:S02]  /*47d0*/  ISETP.GE.AND P5, PT, R3, UR15, PT ;  /* 0x0000000f03007c0c */ /* 0x000fe4000bfa6270 */
[----:B------:R-:W-:Y:S02]  /*47e0*/  IADD3 R3, R2, 0x30, RZ ;  /* 0x0000003002037810 */ /* 0x000fe40007ffe0ff */
[----:B------:R-:W-:Y:S02]  /*47f0*/  FSEL R114, R114, -INF , !P4 ;  /* 0xff80000072727808 */ /* 0x000fe40006000000 */
[----:B------:R-:W-:Y:S01]  /*4800*/  FSEL R96, R96, -INF , !P4 ;  /* 0xff80000060607808 */ /* 0x000fe20006000000 */
[----:B-1----:R-:W-:Y:S01]  /*4810*/  FMUL.FTZ R6, R23, c[0x0][0x2ec] ;  /* 0x0000bb0017067a20 */ /* 0x002fe20000410000 */
[----:B------:R-:W-:-:S02]  /*4820*/  ISETP.GE.AND P4, PT, R3, UR15, PT ;  /* 0x0000000f03007c0c */ /* 0x000fc4000bf86270 */
[C---:B------:R-:W-:Y:S02]  /*4830*/  IADD3 R3, R2.reuse, 0x31, RZ ;  /* 0x0000003102037810 */ /* 0x040fe40007ffe0ff */
[----:B------:R-:W-:Y:S01]  /*4840*/  FSEL R113, R113, -INF , !P3 ;  /* 0xff80000071717808 */ /* 0x000fe20005800000 */
[----:B------:R-:W1:Y:S01]  /*4850*/  MUFU.TANH R6, R6 ;  /* 0x0000000600067308 */ /* 0x000e620000002400 */
[----:B------:R-:W-:Y:S02]  /*4860*/  FSEL R99, R99, -INF , !P3 ;  /* 0xff80000063637808 */ /* 0x000fe40005800000 */
[----:B------:R-:W-:Y:S02]  /*4870*/  ISETP.GE.AND P3, PT, R3, UR15, PT ;  /* 0x0000000f03007c0c */ /* 0x000fe4000bf66270 */
[----:B------:R-:W-:Y:S02]  /*4880*/  IADD3 R3, R2, 0x38, RZ ;  /* 0x0000003802037810 */ /* 0x000fe40007ffe0ff */
[----:B------:R-:W-:-:S02]  /*4890*/  FSEL R115, R115, -INF , !P2 ;  /* 0xff80000073737808 */ /* 0x000fc40005000000 */
[----:B------:R-:W-:Y:S02]  /*48a0*/  FSEL R98, R98, -INF , !P2 ;  /* 0xff80000062627808 */ /* 0x000fe40005000000 */
[----:B------:R-:W-:Y:S02]  /*48b0*/  IADD3 R2, R2, 0x39, RZ ;  /* 0x0000003902027810 */ /* 0x000fe40007ffe0ff */
[----:B------:R-:W-:Y:S02]  /*48c0*/  ISETP.GE.AND P2, PT, R3, UR15, PT ;  /* 0x0000000f03007c0c */ /* 0x000fe4000bf46270 */
[----:B--2---:R-:W-:Y:S02]  /*48d0*/  FSEL R139, R36, -INF , !P1 ;  /* 0xff800000248b7808 */ /* 0x004fe40004800000 */
[----:B-1----:R-:W-:Y:S02]  /*48e0*/  FSEL R3, R6, -INF , !P3 ;  /* 0xff80000006037808 */ /* 0x002fe40005800000 */
[----:B------:R-:W-:-:S02]  /*48f0*/  FSEL R133, R38, -INF , !P1 ;  /* 0xff80000026857808 */ /* 0x000fc40004800000 */
[----:B------:R-:W-:Y:S01]  /*4900*/  ISETP.GE.AND P1, PT, R2, UR15, PT ;  /* 0x0000000f02007c0c */ /* 0x000fe2000bf26270 */
[----:B------:R1:W-:Y:S01]  /*4910*/  STL [R1+0x38], R3 ;  /* 0x0000380301007387 */ /* 0x0003e20000100800 */
[----:B------:R-:W-:Y:S01]  /*4920*/  FSEL R6, R10, -INF , !P2 ;  /* 0xff8000000a067808 */ /* 0x000fe20005000000 */
[----:B------:R-:W-:Y:S01]  /*4930*/  FMUL.FTZ R2, R9, c[0x0][0x2ec] ;  /* 0x0000bb0009027a20 */ /* 0x000fe20000410000 */
[----:B------:R-:W-:Y:S02]  /*4940*/  FSEL R185, R30, -INF , !P0 ;  /* 0xff8000001eb97808 */ /* 0x000fe40004000000 */
[----:B------:R-:W-:Y:S01]  /*4950*/  FSEL R135, R37, -INF , !P0 ;  /* 0xff80000025877808 */ /* 0x000fe20004000000 */
[----:B------:R2:W-:Y:S01]  /*4960*/  STL [R1+0x40], R6 ;  /* 0x0000400601007387 */ /* 0x0005e20000100800 */
[----:B------:R-:W-:Y:S01]  /*4970*/  PLOP3.LUT P0, PT, PT, PT, UP0, 0x80, 0x0 ;  /* 0x000000000000781c */ /* 0x000fe20003f0f008 */
[----:B------:R-:W3:Y:S01]  /*4980*/  MUFU.TANH R2, R2 ;  /* 0x0000000200027308 */ /* 0x000ee20000002400 */
        /* <DEDUP_REMOVED lines=8> */
[----:B-1----:R-:W-:Y:S02]  /*4a10*/  FSEL R3, R11, -INF , !P1 ;  /* 0xff8000000b037808 */ /* 0x002fe40004800000 */
[----:B---3--:R-:W-:-:S03]  /*4a20*/  FSEL R200, R2, -INF , !P1 ;  /* 0xff80000002c87808 */ /* 0x008fc60004800000 */
        /* <DEDUP_REMOVED lines=9> */
[----:B--2---:R-:W-:Y:S01]  /*4ac0*/  IMAD.WIDE.U32 R2, R109, UR5, R118 ;  /* 0x000000056d027c25 */ /* 0x004fe2000f8e0076 */
        /* <DEDUP_REMOVED lines=122> */
.L_x_828:
[----:B------:R-:W-:Y:S05]  /*5270*/  BSYNC B0 ;  /* 0x0000000000007941 */ /* 0x000fea0003800000 */
.L_x_827:
[----:B------:R-:W0:Y:S02]  /*5280*/  LDGDEPBAR ;  /* 0x00000000000079af */ /* 0x000e240000000000 */
.L_x_826:
[----:B------:R3:W-:Y:S01]  /*5290*/  STL [R1+0x58], R211 ;  /* 0x000058d301007387 */ /* 0x0007e20000100800 */
[----:B-1----:R-:W-:-:S03]  /*52a0*/  MOV R9, R110 ;  /* 0x0000006e00097202 */ /* 0x002fc60000000f00 */
[----:B------:R1:W-:Y:S04]  /*52b0*/  STL [R1+0x54], R210 ;  /* 0x000054d201007387 */ /* 0x0003e80000100800 */
[----:B------:R-:W-:Y:S04]  /*52c0*/  STL [R1+0x50], R209 ;  /* 0x000050d101007387 */ /* 0x000fe80000100800 */
[----:B------:R-:W-:Y:S04]  /*52d0*/  STL [R1+0x4c], R204 ;  /* 0x00004ccc01007387 */ /* 0x000fe80000100800 */
[----:B------:R4:W-:Y:S04]  /*52e0*/  STL [R1+0x48], R137 ;  /* 0x0000488901007387 */ /* 0x0009e80000100800 */
[----:B------:R-:W-:Y:S04]  /*52f0*/  STL [R1+0x44], R136 ;  /* 0x0000448801007387 */ /* 0x000fe80000100800 */
[----:B---3--:R-:W3:Y:S04]  /*5300*/  LDL.LU R211, [R1+0x38] ;  /* 0x0000380001d37983 */ /* 0x008ee80000300800 */
[----:B-12---:R-:W2:Y:S04]  /*5310*/  LDL.LU R210, [R1+0x40] ;  /* 0x0000400001d27983 */ /* 0x006ea80000300800 */
[----:B----4-:R-:W4:Y:S01]  /*5320*/  LDL.LU R137, [R1+0x3c] ;  /* 0x00003c0001897983 */ /* 0x010f220000300800 */
[----:B------:R-:W-:Y:S01]  /*5330*/  FMNMX.FTZ R2, R19, R18, !PT ;  /* 0x0000001213027209 */ /* 0x000fe20007810000 */
[----:B------:R-:W-:-:S03]  /*5340*/  IMAD.SHL.U32 R205, R5, 0x2, RZ ;  /* 0x0000000205cd7824 */ /* 0x000fc600078e00ff */
[----:B------:R-:W-:Y:S01]  /*5350*/  FMNMX.FTZ R2, R24, R2, !PT ;  /* 0x0000000218027209 */ /* 0x000fe20007810000 */
[----:B------:R-:W-:Y:S01]  /*5360*/  IMAD R208, R0, 0x2, R205 ;  /* 0x0000000200d07824 */ /* 0x000fe200078e02cd */
[----:B------:R-:W-:Y:S01]  /*5370*/  LEA R206, R4, R205, 0x1 ;  /* 0x000000cd04ce7211 */ /* 0x000fe200078e08ff */
[----:B------:R-:W-:Y:S01]  /*5380*/  LDSM.16.MT88.4 R40, [R205+0x12000] ;  /* 0x01200000cd28783b */ /* 0x000fe20000004200 */
[----:B------:R-:W-:Y:S02]  /*5390*/  FMNMX.FTZ R2, R20, R2, !PT ;  /* 0x0000000214027209 */ /* 0x000fe40007810000 */
[----:B------:R-:W-:Y:S01]  /*53a0*/  LEA R207, R0, R206, 0x1 ;  /* 0x000000ce00cf7211 */ /* 0x000fe200078e08ff */
[----:B------:R-:W-:Y:S01]  /*53b0*/  LDSM.16.MT88.4 R12, [R208+0x10000] ;  /* 0x01000000d00c783b */ /* 0x000fe20000004200 */
[----:B------:R-:W-:-:S03]  /*53c0*/  FMNMX.FTZ R2, R97, R2, !PT ;  /* 0x0000000261027209 */ /* 0x000fc60007810000 */
[----:B------:R-:W-:Y:S01]  /*53d0*/  LDSM.16.MT88.4 R32, [R208+0x12000] ;  /* 0x01200000d020783b */ /* 0x000fe20000004200 */
[----:B------:R-:W-:Y:S02]  /*53e0*/  FMNMX.FTZ R3, R96, R2, !PT ;  /* 0x0000000260037209 */ /* 0x000fe40007810000 */
[----:B------:R-:W-:Y:S01]  /*53f0*/  FMNMX.FTZ R2, R25, R26, !PT ;  /* 0x0000001a19027209 */ /* 0x000fe20007810000 */
[----:B------:R-:W-:Y:S01]  /*5400*/  LDSM.16.MT88.4 R36, [R206+0x12000] ;  /* 0x01200000ce24783b */ /* 0x000fe20000004200 */
        /* <DEDUP_REMOVED lines=19> */
[----:B------:R-:W-:-:S03]  /*5540*/  FMNMX.FTZ R2, R186, R2, !PT ;  /* 0x00000002ba027209 */ /* 0x000fc60007810000 */
[----:B------:R-:W1:Y:S01]  /*5550*/  SHFL.BFLY PT, R6, R132, 0x2, 0x1f ;  /* 0x0c401f0084067f89 */ /* 0x000e6200000e0000 */
[----:B------:R-:W-:Y:S02]  /*5560*/  FMNMX.FTZ R2, R9, R2, !PT ;  /* 0x0000000209027209 */ /* 0x000fe40007810000 */
        /* <DEDUP_REMOVED lines=9> */
[----:B------:R1:W-:Y:S02]  /*5600*/  MUFU.EX2 R174, R0 ;  /* 0x0000000000ae7308 */ /* 0x0003e40000000800 */
[----:B-1----:R-:W-:-:S02]  /*5610*/  FFMA.FTZ R6, R20, c[0x0][0x23c], -R8 ;  /* 0x00008f0014067a23 */ /* 0x002fc40000010808 */
[----:B------:R-:W-:Y:S04]  /*5620*/  LDSM.16.MT88.4 R20, [R205+0x10000] ;  /* 0x01000000cd14783b */ /* 0x000fe80000004200 */
[----:B------:R-:W1:Y:S01]  /*5630*/  MUFU.EX2 R10, R6 ;  /* 0x00000006000a7308 */ /* 0x000e620000000800 */
[----:B------:R-:W-:-:S07]  /*5640*/  FFMA.FTZ R0, R96, c[0x0][0x23c], -R8 ;  /* 0x00008f0060007a23 */ /* 0x000fce0000010808 */
[----:B------:R1:W-:Y:S02]  /*5650*/  MUFU.EX2 R198, R0 ;  /* 0x0000000000c67308 */ /* 0x0003e40000000800 */
[----:B-1----:R-:W-:-:S06]  /*5660*/  FFMA.FTZ R0, R99, c[0x0][0x23c], -R8 ;  /* 0x00008f0063007a23 */ /* 0x002fcc0000010808 */
[----:B------:R1:W-:Y:S02]  /*5670*/  MUFU.EX2 R196, R0 ;  /* 0x0000000000c47308 */ /* 0x0003e40000000800 */
[----:B-1----:R-:W-:-:S06]  /*5680*/  FFMA.FTZ R0, R98, c[0x0][0x23c], -R8 ;  /* 0x00008f0062007a23 */ /* 0x002fcc0000010808 */
[----:B------:R-:W-:Y:S01]  /*5690*/  MUFU.EX2 R199, R0 ;  /* 0x0000000000c77308 */ /* 0x000fe20000000800 */
[----:B---3--:R-:W-:-:S04]  /*56a0*/  FMNMX.FTZ R2, R211, R2, !PT ;  /* 0x00000002d3027209 */ /* 0x008fc80007810000 */
[----:B--2---:R-:W-:-:S04]  /*56b0*/  FMNMX.FTZ R2, R210, R2, !PT ;  /* 0x00000002d2027209 */ /* 0x004fc80007810000 */
[----:B----4-:R-:W-:-:S05]  /*56c0*/  FMNMX.FTZ R2, R137, R2, !PT ;  /* 0x0000000289027209 */ /* 0x010fca0007810000 */
[----:B------:R-:W1:Y:S02]  /*56d0*/  SHFL.BFLY PT, R3, R2, 0x2, 0x1f ;  /* 0x0c401f0002037f89 */ /* 0x000e6400000e0000 */
[----:B-1----:R-:W-:Y:S01]  /*56e0*/  FMNMX.FTZ R2, R2, R3, !PT ;  /* 0x0000000302027209 */ /* 0x002fe20007810000 */
[----:B------:R-:W-:-:S04]  /*56f0*/  FFMA.FTZ R3, R19, c[0x0][0x23c], -R8 ;  /* 0x00008f0013037a23 */ /* 0x000fc80000010808 */
[----:B------:R-:W1:Y:S01]  /*5700*/  SHFL.BFLY PT, R7, R2, 0x1, 0x1f ;  /* 0x0c201f0002077f89 */ /* 0x000e6200000e0000 */
[----:B------:R1:W-:Y:S02]  /*5710*/  MUFU.EX2 R175, R3 ;  /* 0x0000000300af7308 */ /* 0x0003e40000000800 */
[----:B-1----:R-:W-:Y:S01]  /*5720*/  FMNMX.FTZ R3, R2, R7, !PT ;  /* 0x0000000702037209 */ /* 0x002fe20007810000 */
[----:B------:R-:W-:Y:S02]  /*5730*/  FFMA.FTZ R2, R18, c[0x0][0x23c], -R8 ;  /* 0x00008f0012027a23 */ /* 0x000fe40000010808 */
[----:B------:R-:W-:Y:S01]  /*5740*/  LDSM.16.MT88.4 R16, [R206+0x10000] ;  /* 0x01000000ce10783b */ /* 0x000fe20000004200 */
[C---:B------:R-:W-:Y:S02]  /*5750*/  FSETP.NEU.FTZ.AND P1, PT, R3.reuse, -INF , PT ;  /* 0xff8000000300780b */ /* 0x040fe40003f3d000 */
[----:B------:R1:W-:Y:S02]  /*5760*/  MUFU.EX2 R194, R2 ;  /* 0x0000000200c27308 */ /* 0x0003e40000000800 */
[----:B-1----:R-:W-:-:S05]  /*5770*/  FMUL.FTZ R2, R3, c[0x0][0x23c] ;  /* 0x00008f0003027a20 */ /* 0x002fca0000410000 */
[----:B------:R-:W-:-:S05]  /*5780*/  FSEL R2, R2, RZ, P1 ;  /* 0x000000ff02027208 */ /* 0x000fca0000800000 */
[--C-:B------:R-:W-:Y:S02]  /*5790*/  FFMA.FTZ R4, R26, c[0x0][0x23c], -R2.reuse ;  /* 0x00008f001a047a23 */ /* 0x100fe40000010802 */
[--C-:B------:R-:W-:Y:S02]  /*57a0*/  FFMA.FTZ R6, R25, c[0x0][0x23c], -R2.reuse ;  /* 0x00008f0019067a23 */ /* 0x100fe40000010802 */
[----:B------:R1:W-:Y:S01]  /*57b0*/  MUFU.EX2 R193, R4 ;  /* 0x0000000400c17308 */ /* 0x0003e20000000800 */
[----:B------:R-:W-:-:S07]  /*57c0*/  FFMA.FTZ R0, R112, c[0x0][0x23c], -R2 ;  /* 0x00008f0070007a23 */ /* 0x000fce0000010802 */
[----:B------:R2:W3:Y:S01]  /*57d0*/  MUFU.EX2 R136, R6 ;  /* 0x0000000600887308 */ /* 0x0004e20000000800 */
[----:B-1----:R-:W-:-:S07]  /*57e0*/  FFMA.FTZ R4, R28, c[0x0][0x23c], -R2 ;  /* 0x00008f001c047a23 */ /* 0x002fce0000010802 */
[----:B------:R1:W-:Y:S01]  /*57f0*/  MUFU.EX2 R173, R0 ;  /* 0x0000000000ad7308 */ /* 0x0003e20000000800 */
[----:B------:R-:W4:Y:S01]  /*5800*/  LDSM.16.MT88.4 R28, [R207+0x10000] ;  /* 0x01000000cf1c783b */ /* 0x000f220000004200 */
[----:B--2---:R-:W-:-:S06]  /*5810*/  F2FP.BF16.PACK_AB R6, R10, R209 ;  /* 0x000000d10a06723e */ /* 0x004fcc00000010ff */
[----:B------:R2:W-:Y:S01]  /*5820*/  MUFU.EX2 R204, R4 ;  /* 0x0000000400cc7308 */ /* 0x0005e20000000800 */
[----:B---3--:R-:W-:Y:S01]  /*5830*/  F2FP.BF16.PACK_AB R5, R193, R136 ;  /* 0x00000088c105723e */ /* 0x008fe200000010ff */
[----:B-1----:R-:W-:-:S06]  /*5840*/  FFMA.FTZ R0, R114, c[0x0][0x23c], -R2 ;  /* 0x00008f0072007a23 */ /* 0x002fcc0000010802 */
[----:B------:R1:W-:Y:S01]  /*5850*/  MUFU.EX2 R197, R0 ;  /* 0x0000000000c57308 */ /* 0x0003e20000000800 */
[--C-:B--2---:R-:W-:Y:S02]  /*5860*/  FFMA.FTZ R4, R27, c[0x0][0x23c], -R2.reuse ;  /* 0x00008f001b047a23 */ /* 0x104fe40000010802 */
[----:B------:R-:W2:Y:S05]  /*5870*/  LDSM.16.MT88.4 R24, [R207+0x12000] ;  /* 0x01200000cf18783b */ /* 0x000eaa0000004200 */
[----:B------:R3:W3:Y:S01]  /*5880*/  MUFU.EX2 R11, R4 ;  /* 0x00000004000b7308 */ /* 0x0006e20000000800 */
[----:B-1----:R-:W-:-:S07]  /*5890*/  FFMA.FTZ R0, R113, c[0x0][0x23c], -R2 ;  /* 0x00008f0071007a23 */ /* 0x002fce0000010802 */
[----:B------:R1:W-:Y:S01]  /*58a0*/  MUFU.EX2 R195, R0 ;  /* 0x0000000000c37308 */ /* 0x0003e20000000800 */
[----:B---3--:R-:W-:Y:S02]  /*58b0*/  F2FP.BF16.PACK_AB R4, R194, R175 ;  /* 0x000000afc204723e */ /* 0x008fe400000010ff */
[----:B------:R-:W-:-:S07]  /*58c0*/  F2FP.BF16.PACK_AB R7, R11, R204 ;  /* 0x000000cc0b07723e */ /* 0x000fce00000010ff */
[----:B------:R-:W-:Y:S01]  /*58d0*/  HMMA.16816.F32.BF16 R92, R4, R20, RZ ;  /* 0x00000014045c723c */ /* 0x000fe200000418ff */
[----:B-1----:R-:W-:-:S04]  /*58e0*/  FFMA.FTZ R0, R115, c[0x0][0x23c], -R2 ;  /* 0x00008f0073007a23 */ /* 0x002fc80000010802 */
[----:B------:R-:W1:Y:S03]  /*58f0*/  MUFU.EX2 R172, R0 ;  /* 0x0000000000ac7308 */ /* 0x000e660000000800 */
[C---:B------:R-:W-:Y:S01]  /*5900*/  HMMA.16816.F32.BF16 R116, R4.reuse, R22, RZ ;  /* 0x000000160474723c */ /* 0x040fe200000418ff */
[----:B------:R-:W3:Y:S07]  /*5910*/  LDSM.16.MT88.4 R20, [R205+0x14000] ;  /* 0x01400000cd14783b */ /* 0x000eee0000004200 */
[C---:B----4-:R-:W-:Y:S08]  /*5920*/  HMMA.16816.F32.BF16 R84, R4.reuse, R28, RZ ;  /* 0x0000001c0454723c */ /* 0x050ff000000418ff */
        /* <DEDUP_REMOVED lines=14> */
[C---:B--2---:R-:W-:Y:S08]  /*5a10*/  HMMA.16816.F32.BF16 R80, R4.reuse, R24, RZ ;  /* 0x000000180450723c */ /* 0x044ff000000418ff */
[C---:B------:R-:W-:Y:S01]  /*5a20*/  HMMA.16816.F32.BF16 R100, R4.reuse, R26, RZ ;  /* 0x0000001a0464723c */ /* 0x040fe200000418ff */
[----:B------:R-:W2:Y:S07]  /*5a30*/  LDSM.16.MT88.4 R24, [R206+0x16000] ;  /* 0x01600000ce18783b */ /* 0x000eae0000004200 */
[C---:B---3--:R-:W-:Y:S08]  /*5a40*/  HMMA.16816.F32.BF16 R76, R4.reuse, R20, RZ ;  /* 0x00000014044c723c */ /* 0x048ff000000418ff */
[C---:B------:R-:W-:Y:S01]  /*5a50*/  HMMA.16816.F32.BF16 R60, R4.reuse, R22, RZ ;  /* 0x00000016043c723c */ /* 0x040fe200000418ff */
[----:B------:R-:W3:Y:S07]  /*5a60*/  LDSM.16.MT88.4 R20, [R208+0x16000] ;  /* 0x01600000d014783b */ /* 0x000eee0000004200 */
[C---:B----4-:R-:W-:Y:S08]  /*5a70*/  HMMA.16816.F32.BF16 R152, R4.reuse, R28, RZ ;  /* 0x0000001c0498723c */ /* 0x050ff000000418ff */
[C---:B------:R-:W-:Y:S01]  /*5a80*/  HMMA.16816.F32.BF16 R156, R4.reuse, R30, RZ ;  /* 0x0000001e049c723c */ /* 0x040fe200000418ff */
[----:B------:R-:W4:Y:S07]  /*5a90*/  LDSM.16.MT88.4 R28, [R205+0x10800] ;  /* 0x01080000cd1c783b */ /* 0x000f2e0000004200 */
[C---:B-1----:R-:W-:Y:S08]  /*5aa0*/  HMMA.16816.F32.BF16 R52, R4.reuse, R16, RZ ;  /* 0x000000100434723c */ /* 0x042ff000000418ff */
[C---:B------:R-:W-:Y:S01]  /*5ab0*/  HMMA.16816.F32.BF16 R48, R4.reuse, R18, RZ ;  /* 0x000000120430723c */ /* 0x040fe200000418ff */
[----:B------:R-:W1:Y:S07]  /*5ac0*/  LDSM.16.MT88.4 R16, [R206+0x10800] ;  /* 0x01080000ce10783b */ /* 0x000e6e0000004200 */
        /* <DEDUP_REMOVED lines=19> */
[----:B------:R-:W-:-:S07]  /*5c00*/  F2FP.BF16.PACK_AB R7, R172, R195 ;  /* 0x000000c3ac07723e */ /* 0x000fce00000010ff */
[C---:B----4-:R-:W-:Y:S07]  /*5c10*/  HMMA.16816.F32.BF16 R180, R4.reuse, R28, R92 ;  /* 0x0000001c04b4723c */ /* 0x050fee000004185c */
[----:B------:R-:W-:Y:S01]  /*5c20*/  MOV R92, R195 ;  /* 0x000000c3005c7202 */ /* 0x000fe20000000f00 */
[----:B------:R-:W-:Y:S01]  /*5c30*/  HMMA.16816.F32.BF16 R20, R4, R30, R116 ;  /* 0x0000001e0414723c */ /* 0x000fe20000041874 */
[----:B------:R-:W-:Y:S01]  /*5c40*/  IMAD.MOV.U32 R93, RZ, RZ, R194 ;  /* 0x000000ffff5d7224 */ /* 0x000fe200078e00c2 */
[----:B------:R-:W-:Y:S01]  /*5c50*/  MOV R94, R193 ;  /* 0x000000c1005e7202 */ /* 0x000fe20000000f00 */
[----:B------:R-:W-:-:S05]  /*5c60*/  IMAD.MOV.U32 R95, RZ, RZ, R192 ;  /* 0x000000ffff5f7224 */ /* 0x000fca00078e00c0 */
[C---:B-1----:R-:W-:Y:S08]  /*5c70*/  HMMA.16816.F32.BF16 R28, R4.reuse, R16, R88 ;  /* 0x00000010041c723c */ /* 0x042ff00000041858 */
[----:B------:R-:W-:Y:S01]  /*5c80*/  IMAD.MOV.U32 R99, RZ, RZ, R180 ;  /* 0x000000ffff637224 */ /* 0x000fe200078e00b4 */
[----:B------:R-:W-:Y:S01]  /*5c90*/  MOV R96, R181 ;  /* 0x000000b500607202 */ /* 0x000fe20000000f00 */
[----:B------:R-:W-:Y:S01]  /*5ca0*/  IMAD.MOV.U32 R97, RZ, RZ, R183 ;  /* 0x000000ffff617224 */ /* 0x000fe200078e00b7 */
[----:B------:R-:W-:Y:S01]  /*5cb0*/  MOV R98, R182 ;  /* 0x000000b600627202 */ /* 0x000fe20000000f00 */
[C---:B------:R-:W-:Y:S04]  /*5cc0*/  HMMA.16816.F32.BF16 R244, R4.reuse, R12, R56 ;  /* 0x0000000c04f4723c */ /* 0x040fe80000041838 */
[----:B------:R-:W-:Y:S01]  /*5cd0*/  IMAD.MOV.U32 R181, RZ, RZ, R20 ;  /* 0x000000ffffb57224 */ /* 0x000fe200078e0014 */
[----:B------:R-:W-:Y:S01]  /*5ce0*/  MOV R180, R21 ;  /* 0x0000001500b47202 */ /* 0x000fe20000000f00 */
[----:B------:R-:W-:Y:S01]  /*5cf0*/  IMAD.MOV.U32 R183, RZ, RZ, R22 ;  /* 0x000000ffffb77224 */ /* 0x000fe200078e0016 */
[----:B------:R-:W-:Y:S01]  /*5d00*/  MOV R182, R23 ;  /* 0x0000001700b67202 */ /* 0x000fe20000000f00 */
[C---:B--2---:R-:W-:Y:S04]  /*5d10*/  HMMA.16816.F32.BF16 R116, R4.reuse, R24, R84 ;  /* 0x000000180474723c */ /* 0x044fe80000041854 */
        /* <DEDUP_REMOVED lines=10> */
[----:B------:R-:W1:Y:S01]  /*5dc0*/  LDSM.16.MT88.4 R20, [R207+0x12800] ;  /* 0x01280000cf14783b */ /* 0x000e620000004200 */
[----:B------:R-:W-:Y:S01]  /*5dd0*/  IMAD.MOV.U32 R84, RZ, RZ, R198 ;  /* 0x000000ffff547224 */ /* 0x000fe200078e00c6 */
[----:B------:R-:W-:Y:S01]  /*5de0*/  MOV R85, R197 ;  /* 0x000000c500557202 */ /* 0x000fe20000000f00 */
[C---:B------:R-:W-:Y:S01]  /*5df0*/  HMMA.16816.F32.BF16 R200, R4.reuse, R26, R64 ;  /* 0x0000001a04c8723c */ /* 0x040fe20000041840 */
[----:B------:R-:W2:Y:S01]  /*5e00*/  LDSM.16.MT88.4 R16, [R205+0x14800] ;  /* 0x01480000cd10783b */ /* 0x000ea20000004200 */
[----:B------:R-:W-:Y:S01]  /*5e10*/  IMAD.MOV.U32 R86, RZ, RZ, R196 ;  /* 0x000000ffff567224 */ /* 0x000fe200078e00c4 */
[----:B------:R-:W-:Y:S01]  /*5e20*/  MOV R72, R175 ;  /* 0x000000af00487202 */ /* 0x000fe20000000f00 */
[----:B------:R-:W-:Y:S01]  /*5e30*/  IMAD.MOV.U32 R73, RZ, RZ, R174 ;  /* 0x000000ffff497224 */ /* 0x000fe200078e00ae */
[----:B------:R-:W-:Y:S01]  /*5e40*/  LDSM.16.MT88.4 R24, [R208+0x14800] ;  /* 0x01480000d018783b */ /* 0x000fe20000004200 */
[----:B------:R-:W-:Y:S01]  /*5e50*/  MOV R74, R173 ;  /* 0x000000ad004a7202 */ /* 0x000fe20000000f00 */
[----:B------:R-:W-:Y:S01]  /*5e60*/  IMAD.MOV.U32 R65, RZ, RZ, R182 ;  /* 0x000000ffff417224 */ /* 0x000fe200078e00b6 */
[----:B------:R-:W-:Y:S01]  /*5e70*/  HMMA.16816.F32.BF16 R232, R4, R14, R68 ;  /* 0x0000000e04e8723c */ /* 0x000fe20000041844 */
[----:B------:R-:W-:Y:S01]  /*5e80*/  LDSM.16.MT88.4 R12, [R206+0x14800] ;  /* 0x01480000ce0c783b */ /* 0x000fe20000004200 */
[----:B------:R-:W-:Y:S01]  /*5e90*/  MOV R67, R199 ;  /* 0x000000c700437202 */ /* 0x000fe20000000f00 */
[----:B------:R-:W-:Y:S01]  /*5ea0*/  IMAD.MOV.U32 R75, RZ, RZ, R172 ;  /* 0x000000ffff4b7224 */ /* 0x000fe200078e00ac */
[----:B------:R-:W-:-:S02]  /*5eb0*/  MOV R64, R183 ;  /* 0x000000b700407202 */ /* 0x000fc40000000f00 */
[----:B------:R-:W-:Y:S02]  /*5ec0*/  MOV R66, R181 ;  /* 0x000000b500427202 */ /* 0x000fe40000000f00 */
[----:B------:R-:W-:Y:S01]  /*5ed0*/  IMAD.MOV.U32 R90, RZ, RZ, R29 ;  /* 0x000000ffff5a7224 */ /* 0x000fe200078e001d */
[----:B------:R-:W-:Y:S01]  /*5ee0*/  MOV R89, R30 ;  /* 0x0000001e00597202 */ /* 0x000fe20000000f00 */
[----:B------:R-:W-:Y:S01]  /*5ef0*/  IMAD.MOV.U32 R88, RZ, RZ, R31 ;  /* 0x000000ffff587224 */ /* 0x000fe200078e001f */
[----:B------:R-:W-:Y:S01]  /*5f00*/  MOV R0, R28 ;  /* 0x0000001c00007202 */ /* 0x000fe20000000f00 */
[C---:B---3--:R-:W-:Y:S01]  /*5f10*/  HMMA.16816.F32.BF16 R124, R4.reuse, R32, R124 ;  /* 0x00000020047c723c */ /* 0x048fe2000004187c */
[----:B------:R-:W3:Y:S07]  /*5f20*/  LDSM.16.MT88.4 R28, [R208+0x12800] ;  /* 0x01280000d01c783b */ /* 0x000eee0000004200 */
[C---:B------:R-:W-:Y:S01]  /*5f30*/  HMMA.16816.F32.BF16 R248, R4.reuse, R34, R108 ;  /* 0x0000002204f8723c */ /* 0x040fe2000004186c */
[----:B------:R-:W4:Y:S06]  /*5f40*/  LDSM.16.MT88.4 R32, [R207+0x14800] ;  /* 0x01480000cf20783b */ /* 0x000f2c0000004200 */
[----:B------:R-:W-:Y:S01]  /*5f50*/  IMAD.MOV.U32 R108, RZ, RZ, R90 ;  /* 0x000000ffff6c7224 */ /* 0x000fe200078e005a */
[----:B------:R-:W-:Y:S01]  /*5f60*/  HMMA.16816.F32.BF16 R240, R4, R36, R128 ;  /* 0x0000002404f0723c */ /* 0x000fe20000041880 */
[----:B------:R-:W-:Y:S01]  /*5f70*/  MOV R109, R89 ;  /* 0x00000059006d7202 */ /* 0x000fe20000000f00 */
[----:B------:R-:W-:Y:S01]  /*5f80*/  IMAD.MOV.U32 R110, RZ, RZ, R88 ;  /* 0x000000ffff6e7224 */ /* 0x000fe200078e0058 */
[----:B------:R-:W-:-:S04]  /*5f90*/  MOV R111, R96 ;  /* 0x00000060006f7202 */ /* 0x000fc80000000f00 */
[----:B------:R-:W-:Y:S01]  /*5fa0*/  IMAD.MOV.U32 R37, RZ, RZ, R180 ;  /* 0x000000ffff257224 */ /* 0x000fe200078e00b4 */
[----:B------:R-:W-:Y:S01]  /*5fb0*/  HMMA.16816.F32.BF16 R196, R4, R38, R144 ;  /* 0x0000002604c4723c */ /* 0x000fe20000041890 */
[----:B------:R-:W-:-:S06]  /*5fc0*/  MOV R36, R99 ;  /* 0x0000006300247202 */ /* 0x000fcc0000000f00 */
[----:B------:R-:W-:Y:S01]  /*5fd0*/  IMAD.MOV.U32 R38, RZ, RZ, R98 ;  /* 0x000000ffff267224 */ /* 0x000fe200078e0062 */
[----:B-1----:R-:W-:Y:S01]  /*5fe0*/  HMMA.16816.F32.BF16 R180, R4, R20, R80 ;  /* 0x0000001404b4723c */ /* 0x002fe20000041850 */
[----:B------:R-:W-:-:S06]  /*5ff0*/  MOV R39, R97 ;  /* 0x0000006100277202 */ /* 0x000fcc0000000f00 */
[----:B------:R-:W-:Y:S01]  /*6000*/  MOV R21, R66 ;  /* 0x0000004200157202 */ /* 0x000fe20000000f00 */
[----:B--2---:R-:W-:Y:S01]  /*6010*/  HMMA.16816.F32.BF16 R144, R4, R16, R76 ;  /* 0x000000100490723c */ /* 0x004fe2000004184c */
[----:B------:R-:W-:-:S07]  /*6020*/  IMAD.MOV.U32 R20, RZ, RZ, R59 ;  /* 0x000000ffff147224 */ /* 0x000fce00078e003b */
[C---:B---3--:R-:W-:Y:S07]  /*6030*/  HMMA.16816.F32.BF16 R236, R4.reuse, R28, R120 ;  /* 0x0000001c04ec723c */ /* 0x048fee0000041878 */
[----:B------:R-:W-:Y:S01]  /*6040*/  IMAD.MOV.U32 R123, RZ, RZ, R0 ;  /* 0x000000ffff7b7224 */ /* 0x000fe200078e0000 */
[C---:B------:R-:W-:Y:S01]  /*6050*/  HMMA.16816.F32.BF16 R192, R4.reuse, R30, R104 ;  /* 0x0000001e04c0723c */ /* 0x040fe20000041868 */
[----:B------:R-:W-:Y:S01]  /*6060*/  FFMA.FTZ R0, R133, c[0x0][0x23c], -R8 ;  /* 0x00008f0085007a23 */ /* 0x000fe20000010808 */
[----:B------:R-:W1:Y:S01]  /*6070*/  LDSM.16.MT88.4 R28, [R205+0x16800] ;  /* 0x01680000cd1c783b */ /* 0x000e620000004200 */
[----:B------:R-:W-:Y:S01]  /*6080*/  MOV R121, R38 ;  /* 0x0000002600797202 */ /* 0x000fe20000000f00 */
[----:B------:R-:W-:Y:S01]  /*6090*/  IMAD.MOV.U32 R122, RZ, RZ, R39 ;  /* 0x000000ffff7a7224 */ /* 0x000fe200078e0027 */
[----:B------:R2:W3:Y:S02]  /*60a0*/  MUFU.EX2 R120, R0 ;  /* 0x0000000000787308 */ /* 0x0004e40000000800 */
[----:B------:R-:W-:Y:S01]  /*60b0*/  MOV R105, R64 ;  /* 0x0000004000697202 */ /* 0x000fe20000000f00 */
[----:B------:R-:W-:Y:S01]  /*60c0*/  HMMA.16816.F32.BF16 R76, R4, R24, R44 ;  /* 0x00000018044c723c */ /* 0x000fe2000004182c */
[----:B------:R-:W-:Y:S01]  /*60d0*/  IMAD.MOV.U32 R106, RZ, RZ, R65 ;  /* 0x000000ffff6a7224 */ /* 0x000fe200078e0041 */
[----:B------:R-:W-:Y:S01]  /*60e0*/  MOV R107, R36 ;  /* 0x00000024006b7202 */ /* 0x000fe20000000f00 */
[----:B------:R-:W-:-:S02]  /*60f0*/  IMAD.MOV.U32 R104, RZ, RZ, R37 ;  /* 0x000000ffff687224 */ /* 0x000fc400078e0025 */
[----:B------:R-:W-:Y:S03]  /*6100*/  LDSM.16.MT88.4 R36, [R205+0x11000] ;  /* 0x01100000cd24783b */ /* 0x000fe60000004200 */
[----:B------:R-:W-:Y:S01]  /*6110*/  HMMA.16816.F32.BF16 R80, R4, R26, R140 ;  /* 0x0000001a0450723c */ /* 0x000fe2000004188c */
[----:B------:R-:W1:Y:S01]  /*6120*/  LDSM.16.MT88.4 R24, [R208+0x16800] ;  /* 0x01680000d018783b */ /* 0x000e620000004200 */
[----:B--2---:R-:W-:Y:S01]  /*6130*/  FFMA.FTZ R0, R135, c[0x0][0x23c], -R8 ;  /* 0x00008f0087007a23 */ /* 0x004fe20000010808 */
[----:B---3--:R-:W-:Y:S01]  /*6140*/  MOV R135, R120 ;  /* 0x0000007800877202 */ /* 0x008fe20000000f00 */
[----:B------:R-:W-:-:S04]  /*6150*/  IMAD.MOV.U32 R120, RZ, RZ, R111 ;  /* 0x000000ffff787224 */ /* 0x000fc800078e006f */
[----:B------:R-:W-:Y:S01]  /*6160*/  HMMA.16816.F32.BF16 R96, R4, R12, R52 ;  /* 0x0000000c0460723c */ /* 0x000fe20000041834 */
[----:B------:R-:W-:Y:S01]  /*6170*/  IMAD.MOV.U32 R111, RZ, RZ, R67 ;  /* 0x000000ffff6f7224 */ /* 0x000fe200078e0043 */
[----:B------:R-:W-:Y:S01]  /*6180*/  MOV R142, R20 ;  /* 0x00000014008e7202 */ /* 0x000fe20000000f00 */
[----:B------:R-:W-:-:S05]  /*6190*/  IMAD.MOV.U32 R143, RZ, RZ, R21 ;  /* 0x000000ffff8f7224 */ /* 0x000fca00078e0015 */
[C---:B------:R-:W-:Y:S01]  /*61a0*/  HMMA.16816.F32.BF16 R88, R4.reuse, R14, R48 ;  /* 0x0000000e0458723c */ /* 0x040fe20000041830 */
[----:B------:R-:W2:Y:S07]  /*61b0*/  LDSM.16.MT88.4 R12, [R206+0x16800] ;  /* 0x01680000ce0c783b */ /* 0x000eae0000004200 */
[C---:B----4-:R-:W-:Y:S01]  /*61c0*/  HMMA.16816.F32.BF16 R68, R4.reuse, R32, R148 ;  /* 0x000000200444723c */ /* 0x050fe20000041894 */
[----:B------:R3:W-:Y:S06]  /*61d0*/  MUFU.EX2 R148, R0 ;  /* 0x0000000000947308 */ /* 0x0007ec0000000800 */
[----:B------:R-:W-:Y:S01]  /*61e0*/  MOV R151, R142 ;  /* 0x0000008e00977202 */ /* 0x000fe20000000f00 */
[C---:B------:R-:W-:Y:S01]  /*61f0*/  HMMA.16816.F32.BF16 R64, R4.reuse, R34, R40 ;  /* 0x000000220440723c */ /* 0x040fe20000041828 */
[----:B------:R-:W4:Y:S07]  /*6200*/  LDSM.16.MT88.4 R32, [R207+0x16800] ;  /* 0x01680000cf20783b */ /* 0x000f2e0000004200 */
[C---:B------:R-:W-:Y:S01]  /*6210*/  HMMA.16816.F32.BF16 R172, R4.reuse, R22, R100 ;  /* 0x0000001604ac723c */ /* 0x040fe20000041864 */
[----:B---3--:R-:W-:Y:S01]  /*6220*/  FFMA.FTZ R0, R134, c[0x0][0x23c], -R8 ;  /* 0x00008f0086007a23 */ /* 0x008fe20000010808 */
[----:B------:R-:W-:Y:S03]  /*6230*/  LDSM.16.MT88.4 R20, [R208+0x11000] ;  /* 0x01100000d014783b */ /* 0x000fe60000004200 */
[----:B------:R3:W-:Y:S02]  /*6240*/  MUFU.EX2 R16, R0 ;  /* 0x0000000000107308 */ /* 0x0007e40000000800 */
[----:B------:R-:W-:Y:S01]  /*6250*/  MOV R101, R56 ;  /* 0x0000003800657202 */ /* 0x000fe20000000f00 */
[----:B------:R-:W-:Y:S01]  /*6260*/  IMAD.MOV.U32 R102, RZ, RZ, R57 ;  /* 0x000000ffff667224 */ /* 0x000fe200078e0039 */
[----:B------:R-:W-:Y:S01]  /*6270*/  HMMA.16816.F32.BF16 R128, R4, R18, R60 ;  /* 0x000000120480723c */ /* 0x000fe2000004183c */
[----:B------:R-:W-:-:S02]  /*6280*/  MOV R103, R58 ;  /* 0x0000003a00677202 */ /* 0x000fc40000000f00 */
[----:B------:R-:W-:Y:S01]  /*6290*/  IMAD.MOV.U32 R133, RZ, RZ, R101 ;  /* 0x000000ffff857224 */ /* 0x000fe200078e0065 */
[----:B------:R-:W-:Y:S01]  /*62a0*/  MOV R140, R102 ;  /* 0x00000066008c7202 */ /* 0x000fe20000000f00 */
[----:B------:R-:W-:Y:S01]  /*62b0*/  IMAD.MOV.U32 R101, RZ, RZ, R105 ;  /* 0x000000ffff657224 */ /* 0x000fe200078e0069 */
[----:B------:R-:W-:Y:S01]  /*62c0*/  MOV R100, R104 ;  /* 0x0000006800647202 */ /* 0x000fe20000000f00 */
[----:B------:R-:W-:Y:S01]  /*62d0*/  IMAD.MOV.U32 R141, RZ, RZ, R103 ;  /* 0x000000ffff8d7224 */ /* 0x000fe200078e0067 */
[C---:B-1----:R-:W-:Y:S01]  /*62e0*/  HMMA.16816.F32.BF16 R56, R4.reuse, R28, R152 ;  /* 0x0000001c0438723c */ /* 0x042fe20000041898 */
[----:B------:R-:W-:Y:S01]  /*62f0*/  MOV R102, R106 ;  /* 0x0000006a00667202 */ /* 0x000fe20000000f00 */
[----:B------:R-:W-:Y:S01]  /*6300*/  IMAD.MOV.U32 R103, RZ, RZ, R107 ;  /* 0x000000ffff677224 */ /* 0x000fe200078e006b */
[----:B------:R-:W-:Y:S01]  /*6310*/  MOV R104, R120 ;  /* 0x0000007800687202 */ /* 0x000fe20000000f00 */
[----:B---3--:R-:W-:Y:S01]  /*6320*/  FFMA.FTZ R0, R138, c[0x0][0x23c], -R8 ;  /* 0x00008f008a007a23 */ /* 0x008fe20000010808 */
[----:B------:R-:W-:Y:S01]  /*6330*/  MOV R106, R122 ;  /* 0x0000007a006a7202 */ /* 0x000fe20000000f00 */
[----:B------:R-:W-:Y:S01]  /*6340*/  IMAD.MOV.U32 R105, RZ, RZ, R121 ;  /* 0x000000ffff697224 */ /* 0x000fe200078e0079 */
[----:B------:R-:W-:Y:S01]  /*6350*/  MOV R120, R108 ;  /* 0x0000006c00787202 */ /* 0x000fe20000000f00 */
[----:B------:R1:W3:Y:S01]  /*6360*/  MUFU.EX2 R149, R0 ;  /* 0x0000000000957308 */ /* 0x0002e20000000800 */
        /* <DEDUP_REMOVED lines=15> */
[--C-:B-1----:R-:W-:Y:S01]  /*6460*/  FFMA.FTZ R0, R139, c[0x0][0x23c], -R2.reuse ;  /* 0x00008f008b007a23 */ /* 0x102fe20000010802 */
[----:B------:R-:W-:Y:S01]  /*6470*/  MOV R122, R110 ;  /* 0x0000006e007a7202 */ /* 0x000fe20000000f00 */
[----:B---3--:R-:W-:Y:S01]  /*6480*/  IMAD.MOV.U32 R176, RZ, RZ, R149 ;  /* 0x000000ffffb07224 */ /* 0x008fe200078e0095 */
[----:B------:R-:W-:Y:S01]  /*6490*/  MOV R177, R148 ;  /* 0x0000009400b17202 */ /* 0x000fe20000000f00 */
[----:B------:R1:W3:Y:S01]  /*64a0*/  MUFU.EX2 R42, R0 ;  /* 0x00000000002a7308 */ /* 0x0002e20000000800 */
        /* <DEDUP_REMOVED lines=10> */
[C---:B--2---:R-:W-:Y:S01]  /*6550*/  HMMA.16816.F32.BF16 R52, R4.reuse, R12, R160 ;  /* 0x0000000c0434723c */ /* 0x044fe200000418a0 */
[----:B------:R-:W-:Y:S01]  /*6560*/  IMAD.MOV.U32 R103, RZ, RZ, R107 ;  /* 0x000000ffff677224 */ /* 0x000fe200078e006b */
[----:B------:R-:W-:Y:S01]  /*6570*/  MOV R108, R84 ;  /* 0x00000054006c7202 */ /* 0x000fe20000000f00 */
[----:B------:R-:W-:Y:S01]  /*6580*/  IMAD.MOV.U32 R121, RZ, RZ, R109 ;  /* 0x000000ffff797224 */ /* 0x000fe200078e006d */
[----:B------:R-:W-:Y:S01]  /*6590*/  MOV R110, R86 ;  /* 0x00000056006e7202 */ /* 0x000fe20000000f00 */
[----:B-1----:R-:W-:Y:S01]  /*65a0*/  FFMA.FTZ R0, R185, c[0x0][0x23c], -R2 ;  /* 0x00008f00b9007a23 */ /* 0x002fe20000010802 */
[----:B------:R-:W-:Y:S01]  /*65b0*/  MOV R84, R93 ;  /* 0x0000005d00547202 */ /* 0x000fe20000000f00 */
[----:B------:R-:W-:Y:S01]  /*65c0*/  IMAD.MOV.U32 R107, RZ, RZ, R123 ;  /* 0x000000ffff6b7224 */ /* 0x000fe200078e007b */
[----:B------:R-:W-:Y:S01]  /*65d0*/  MOV R86, R95 ;  /* 0x0000005f00567202 */ /* 0x000fe20000000f00 */
[----:B------:R1:W2:Y:S01]  /*65e0*/  MUFU.EX2 R43, R0 ;  /* 0x00000000002b7308 */ /* 0x0002a20000000800 */
        /* <DEDUP_REMOVED lines=13> */
[----:B------:R-:W-:Y:S01]  /*66c0*/  LDSM.16.MT88.4 R12, [R205+0x13000] ;  /* 0x01300000cd0c783b */ /* 0x000fe20000004200 */
[----:B------:R-:W-:Y:S01]  /*66d0*/  IMAD.MOV.U32 R111, RZ, RZ, R92 ;  /* 0x000000ffff6f7224 */ /* 0x000fe200078e005c */
[----:B------:R-:W-:Y:S01]  /*66e0*/  MOV R161, R140 ;  /* 0x0000008c00a17202 */ /* 0x000fe20000000f00 */
[----:B-1----:R-:W-:Y:S01]  /*66f0*/  FFMA.FTZ R0, R184, c[0x0][0x23c], -R2 ;  /* 0x00008f00b8007a23 */ /* 0x002fe20000010802 */
[----:B------:R-:W-:Y:S01]  /*6700*/  MOV R184, R16 ;  /* 0x0000001000b87202 */ /* 0x000fe20000000f00 */
[----:B------:R-:W-:Y:S01]  /*6710*/  IMAD.MOV.U32 R107, RZ, RZ, R85 ;  /* 0x000000ffff6b7224 */ /* 0x000fe200078e0055 */
[C---:B----4-:R-:W-:Y:S01]  /*6720*/  HMMA.16816.F32.BF16 R92, R4.reuse, R32, R188 ;  /* 0x00000020045c723c */ /* 0x050fe200000418bc */
[----:B------:R1:W-:Y:S01]  /*6730*/  MUFU.EX2 R134, R0 ;  /* 0x0000000000867308 */ /* 0x0003e20000000800 */
[----:B------:R-:W-:Y:S01]  /*6740*/  IMAD.MOV.U32 R121, RZ, RZ, R87 ;  /* 0x000000ffff797224 */ /* 0x000fe200078e0057 */
[----:B------:R-:W4:Y:S01]  /*6750*/  LDSM.16.MT88.4 R16, [R207+0x11000] ;  /* 0x01100000cf10783b */ /* 0x000f220000004200 */
[----:B------:R-:W-:Y:S01]  /*6760*/  MOV R163, R142 ;  /* 0x0000008e00a37202 */ /* 0x000fe20000000f00 */
[----:B------:R-:W-:Y:S01]  /*6770*/  IMAD.MOV.U32 R140, RZ, RZ, R143 ;  /* 0x000000ffff8c7224 */ /* 0x000fe200078e008f */
[----:B------:R-:W-:Y:S01]  /*6780*/  MOV R143, R102 ;  /* 0x00000066008f7202 */ /* 0x000fe20000000f00 */
[----:B---3--:R-:W-:Y:S01]  /*6790*/  IMAD.MOV.U32 R190, RZ, RZ, R42 ;  /* 0x000000ffffbe7224 */ /* 0x008fe200078e002a */
[C---:B------:R-:W-:Y:S01]  /*67a0*/  HMMA.16816.F32.BF16 R84, R4.reuse, R34, R112 ;  /* 0x000000220454723c */ /* 0x040fe20000041870 */
[----:B------:R-:W3:Y:S01]  /*67b0*/  LDSM.16.MT88.4 R32, [R206+0x13000] ;  /* 0x01300000ce20783b */ /* 0x000ee20000004200 */
[----:B--2---:R-:W-:Y:S01]  /*67c0*/  MOV R191, R43 ;  /* 0x0000002b00bf7202 */ /* 0x004fe20000000f00 */
[----:B------:R-:W-:Y:S01]  /*67d0*/  IMAD.MOV.U32 R142, RZ, RZ, R101 ;  /* 0x000000ffff8e7224 */ /* 0x000fe200078e0065 */
[----:B------:R-:W-:Y:S01]  /*67e0*/  MOV R101, R104 ;  /* 0x0000006800657202 */ /* 0x000fe20000000f00 */
[----:B------:R-:W-:Y:S01]  /*67f0*/  IMAD.MOV.U32 R102, RZ, RZ, R105 ;  /* 0x000000ffff667224 */ /* 0x000fe200078e0069 */
[----:B------:R-:W-:Y:S01]  /*6800*/  MOV R159, R108 ;  /* 0x0000006c009f7202 */ /* 0x000fe20000000f00 */
[----:B------:R-:W-:Y:S01]  /*6810*/  IMAD.MOV.U32 R160, RZ, RZ, R133 ;  /* 0x000000ffffa07224 */ /* 0x000fe200078e0085 */
[----:B------:R-:W-:Y:S01]  /*6820*/  HMMA.16816.F32.BF16 R44, R4, R24, R168 ;  /* 0x00000018042c723c */ /* 0x000fe200000418a8 */
[----:B-1----:R-:W-:Y:S01]  /*6830*/  FFMA.FTZ R0, R186, c[0x0][0x23c], -R2 ;  /* 0x00008f00ba007a23 */ /* 0x002fe20000010802 */
[----:B------:R-:W-:Y:S01]  /*6840*/  MOV R104, R110 ;  /* 0x0000006e00687202 */ /* 0x000fe20000000f00 */
[----:B------:R-:W-:Y:S01]  /*6850*/  IMAD.MOV.U32 R105, RZ, RZ, R111 ;  /* 0x000000ffff697224 */ /* 0x000fe200078e006f */
[----:B------:R-:W-:Y:S01]  /*6860*/  LDSM.16.MT88.4 R24, [R205+0x15000] ;  /* 0x01500000cd18783b */ /* 0x000fe20000004200 */
[----:B------:R-:W1:Y:S01]  /*6870*/  MUFU.EX2 R185, R0 ;  /* 0x0000000000b97308 */ /* 0x000e620000000800 */
[----:B------:R-:W-:Y:S01]  /*6880*/  MOV R152, R122 ;  /* 0x0000007a00987202 */ /* 0x000fe20000000f00 */
[----:B------:R-:W-:Y:S01]  /*6890*/  IMAD.MOV.U32 R138, RZ, RZ, R123 ;  /* 0x000000ffff8a7224 */ /* 0x000fe200078e007b */
[----:B------:R-:W-:Y:S01]  /*68a0*/  F2FP.BF16.PACK_AB R4, R177, R135 ;  /* 0x00000087b104723e */ /* 0x000fe200000010ff */
[----:B------:R-:W-:Y:S01]  /*68b0*/  IMAD.MOV.U32 R179, RZ, RZ, R121 ;  /* 0x000000ffffb37224 */ /* 0x000fe200078e0079 */
[----:B------:R-:W-:Y:S01]  /*68c0*/  F2FP.BF16.PACK_AB R5, R191, R190 ;  /* 0x000000bebf05723e */ /* 0x000fe200000010ff */
[----:B------:R-:W-:Y:S01]  /*68d0*/  LDSM.16.MT88.4 R40, [R208+0x13000] ;  /* 0x01300000d028783b */ /* 0x000fe20000004200 */
[----:B------:R-:W-:Y:S01]  /*68e0*/  F2FP.BF16.PACK_AB R6, R176, R184 ;  /* 0x000000b8b006723e */ /* 0x000fe200000010ff */
[----:B------:R-:W-:Y:S01]  /*68f0*/  IMAD.MOV.U32 R133, RZ, RZ, R109 ;  /* 0x000000ffff857224 */ /* 0x000fe200078e006d */
[----:B------:R-:W-:-:S02]  /*6900*/  MOV R122, R211 ;  /* 0x000000d3007a7202 */ /* 0x000fc40000000f00 */
[----:B-1----:R-:W-:Y:S01]  /*6910*/  F2FP.BF16.PACK_AB R7, R185, R134 ;  /* 0x00000086b907723e */ /* 0x002fe200000010ff */
        /* <DEDUP_REMOVED lines=9> */
[----:B------:R1:W5:Y:S05]  /*69b0*/  LDL.LU R211, [R1+0x58] ;  /* 0x0000580001d37983 */ /* 0x00036a0000300800 */
[----:B------:R-:W-:Y:S01]  /*69c0*/  HMMA.16816.F32.BF16 R100, R4, R30, R100 ;  /* 0x0000001e0464723c */ /* 0x000fe20000041864 */
[----:B------:R-:W2:Y:S01]  /*69d0*/  LDSM.16.MT88.4 R28, [R207+0x13000] ;  /* 0x01300000cf1c783b */ /* 0x000ea20000004200 */
[----:B------:R-:W-:-:S06]  /*69e0*/  MOV R0, R122 ;  /* 0x0000007a00007202 */ /* 0x000fcc0000000f00 */
[----:B------:R-:W-:Y:S01]  /*69f0*/  HMMA.16816.F32.BF16 R140, R4, R36, R140 ;  /* 0x00000024048c723c */ /* 0x000fe2000004188c */
[----:B------:R-:W-:-:S07]  /*6a00*/  IMAD.MOV.U32 R186, RZ, RZ, R123 ;  /* 0x000000ffffba7224 */ /* 0x000fce00078e007b */
[C---:B------:R-:W-:Y:S08]  /*6a10*/  HMMA.16816.F32.BF16 R156, R4.reuse, R20, R244 ;  /* 0x00000014049c723c */ /* 0x040ff000000418f4 */
[C---:B----4-:R-:W-:Y:S08]  /*6a20*/  HMMA.16816.F32.BF16 R164, R4.reuse, R16, R116 ;  /* 0x0000001004a4723c */ /* 0x050ff00000041874 */
[C---:B------:R-:W-:Y:S01]  /*6a30*/  HMMA.16816.F32.BF16 R112, R4.reuse, R12, R240 ;  /* 0x0000000c0470723c */ /* 0x040fe200000418f0 */
[----:B------:R-:W-:Y:S01]  /*6a40*/  MOV R170, R108 ;  /* 0x0000006c00aa7202 */ /* 0x000fe20000000f00 */
[----:B------:R-:W-:Y:S01]  /*6a50*/  IMAD.MOV.U32 R169, RZ, RZ, R109 ;  /* 0x000000ffffa97224 */ /* 0x000fe200078e006d */
[----:B------:R-:W-:Y:S01]  /*6a60*/  MOV R168, R110 ;  /* 0x0000006e00a87202 */ /* 0x000fe20000000f00 */
[----:B------:R1:W5:Y:S04]  /*6a70*/  LDL.LU R210, [R1+0x54] ;  /* 0x0000540001d27983 */ /* 0x0003680000300800 */
[C---:B------:R-:W-:Y:S01]  /*6a80*/  HMMA.16816.F32.BF16 R36, R4.reuse, R38, R160 ;  /* 0x000000260424723c */ /* 0x040fe200000418a0 */
[----:B------:R1:W5:Y:S04]  /*6a90*/  LDL.LU R209, [R1+0x50] ;  /* 0x0000500001d17983 */ /* 0x0003680000300800 */
[----:B------:R1:W5:Y:S02]  /*6aa0*/  LDL.LU R204, [R1+0x4c] ;  /* 0x00004c0001cc7983 */ /* 0x0003640000300800 */
[----:B------:R-:W-:Y:S01]  /*6ab0*/  MOV R162, R104 ;  /* 0x0000006800a27202 */ /* 0x000fe20000000f00 */
[----:B------:R-:W-:Y:S01]  /*6ac0*/  IMAD.MOV.U32 R161, RZ, RZ, R105 ;  /* 0x000000ffffa17224 */ /* 0x000fe200078e0069 */
[----:B------:R-:W-:Y:S01]  /*6ad0*/  MOV R160, R106 ;  /* 0x0000006a00a07202 */ /* 0x000fe20000000f00 */
[C---:B---3--:R-:W-:Y:S08]  /*6ae0*/  HMMA.16816.F32.BF16 R120, R4.reuse, R32, R124 ;  /* 0x000000200478723c */ /* 0x048ff0000004187c */
[----:B------:R-:W-:Y:S01]  /*6af0*/  HMMA.16816.F32.BF16 R116, R4, R14, R196 ;  /* 0x0000000e0474723c */ /* 0x000fe200000418c4 */
[----:B------:R-:W-:Y:S01]  /*6b00*/  LDSM.16.MT88.4 R12, [R207+0x15000] ;  /* 0x01500000cf0c783b */ /* 0x000fe20000004200 */
[----:B------:R-:W-:-:S03]  /*6b10*/  IMAD.MOV.U32 R163, RZ, RZ, R133 ;  /* 0x000000ffffa37224 */ /* 0x000fc600078e0085 */
[----:B------:R1:W5:Y:S03]  /*6b20*/  LDL.LU R137, [R1+0x48] ;  /* 0x0000480001897983 */ /* 0x0003660000300800 */
[C---:B------:R-:W-:Y:S01]  /*6b30*/  HMMA.16816.F32.BF16 R104, R4.reuse, R22, R232 ;  /* 0x000000160468723c */ /* 0x040fe200000418e8 */
[----:B------:R-:W3:Y:S07]  /*6b40*/  LDSM.16.MT88.4 R20, [R206+0x15000] ;  /* 0x01500000ce14783b */ /* 0x000eee0000004200 */
[----:B------:R-:W-:Y:S01]  /*6b50*/  HMMA.16816.F32.BF16 R124, R4, R34, R248 ;  /* 0x00000022047c723c */ /* 0x000fe200000418f8 */
[----:B------:R-:W4:Y:S01]  /*6b60*/  LDSM.16.MT88.4 R32, [R205+0x17000] ;  /* 0x01700000cd20783b */ /* 0x000f220000004200 */
[----:B------:R-:W-:-:S03]  /*6b70*/  IMAD.MOV.U32 R133, RZ, RZ, R111 ;  /* 0x000000ffff857224 */ /* 0x000fc600078e006f */
[----:B------:R1:W5:Y:S03]  /*6b80*/  LDL.LU R136, [R1+0x44] ;  /* 0x0000440001887983 */ /* 0x0003660000300800 */
[C---:B------:R-:W-:Y:S01]  /*6b90*/  HMMA.16816.F32.BF16 R108, R4.reuse, R18, R200 ;  /* 0x00000012046c723c */ /* 0x040fe200000418c8 */
[----:B------:R-:W1:Y:S07]  /*6ba0*/  LDSM.16.MT88.4 R16, [R208+0x15000] ;  /* 0x01500000d010783b */ /* 0x000e6e0000004200 */
[C---:B--2---:R-:W-:Y:S08]  /*6bb0*/  HMMA.16816.F32.BF16 R248, R4.reuse, R28, R180 ;  /* 0x0000001c04f8723c */ /* 0x044ff000000418b4 */
[C---:B------:R-:W-:Y:S01]  /*6bc0*/  HMMA.16816.F32.BF16 R240, R4.reuse, R30, R172 ;  /* 0x0000001e04f0723c */ /* 0x040fe200000418ac */
[----:B------:R-:W2:Y:S07]  /*6bd0*/  LDSM.16.MT88.4 R28, [R206+0x17000] ;  /* 0x01700000ce1c783b */ /* 0x000eae0000004200 */
[C---:B------:R-:W-:Y:S07]  /*6be0*/  HMMA.16816.F32.BF16 R232, R4.reuse, R24, R144 ;  /* 0x0000001804e8723c */ /* 0x040fee0000041890 */
[----:B------:R-:W-:Y:S01]  /*6bf0*/  MOV R144, R0 ;  /* 0x0000000000907202 */ /* 0x000fe20000000f00 */
[----:B------:R-:W-:Y:S01]  /*6c00*/  HMMA.16816.F32.BF16 R196, R4, R26, R128 ;  /* 0x0000001a04c4723c */ /* 0x000fe20000041880 */
[----:B------:R-:W-:Y:S01]  /*6c10*/  FFMA.FTZ R0, R252, c[0x0][0x23c], -R8 ;  /* 0x00008f00fc007a23 */ /* 0x000fe20000010808 */
[----:B------:R-:W-:Y:S01]  /*6c20*/  MOV R24, R178 ;  /* 0x000000b200187202 */ /* 0x000fe20000000f00 */
[----:B------:R-:W-:Y:S01]  /*6c30*/  IMAD.MOV.U32 R25, RZ, RZ, R179 ;  /* 0x000000ffff197224 */ /* 0x000fe200078e00b3 */
[----:B------:R-:W-:Y:S01]  /*6c40*/  MOV R146, R184 ;  /* 0x000000b800927202 */ /* 0x000fe20000000f00 */
[----:B------:R-:W-:-:S02]  /*6c50*/  IMAD.MOV.U32 R145, RZ, RZ, R186 ;  /* 0x000000ffff917224 */ /* 0x000fc400078e00ba */
[----:B------:R-:W-:Y:S01]  /*6c60*/  MOV R131, R187 ;  /* 0x000000bb00837202 */ /* 0x000fe20000000f00 */
[----:B---3--:R-:W-:Y:S01]  /*6c70*/  HMMA.16816.F32.BF16 R200, R4, R20, R96 ;  /* 0x0000001404c8723c */ /* 0x008fe20000041860 */
[----:B------:R3:W-:Y:S01]  /*6c80*/  MUFU.EX2 R97, R0 ;  /* 0x0000000000617308 */ /* 0x0007e20000000800 */
[----:B------:R-:W-:Y:S01]  /*6c90*/  IMAD.MOV.U32 R147, RZ, RZ, R185 ;  /* 0x000000ffff937224 */ /* 0x000fe200078e00b9 */
[----:B------:R-:W-:Y:S01]  /*6ca0*/  MOV R27, R145 ;  /* 0x00000091001b7202 */ /* 0x000fe20000000f00 */
[----:B------:R-:W-:-:S03]  /*6cb0*/  IMAD.MOV.U32 R26, RZ, RZ, R144 ;  /* 0x000000ffff1a7224 */ /* 0x000fc600078e0090 */
[----:B------:R-:W-:Y:S01]  /*6cc0*/  MOV R128, R147 ;  /* 0x0000009300807202 */ /* 0x000fe20000000f00 */
[----:B----4-:R-:W-:Y:S01]  /*6cd0*/  HMMA.16816.F32.BF16 R172, R4, R32, R56 ;  /* 0x0000002004ac723c */ /* 0x010fe20000041838 */
[----:B------:R-:W-:Y:S02]  /*6ce0*/  IMAD.MOV.U32 R98, RZ, RZ, R27 ;  /* 0x000000ffff627224 */ /* 0x000fe400078e001b */
[----:B------:R-:W-:-:S05]  /*6cf0*/  MOV R99, R128 ;  /* 0x0000008000637202 */ /* 0x000fca0000000f00 */
[C---:B------:R-:W-:Y:S01]  /*6d00*/  HMMA.16816.F32.BF16 R244, R4.reuse, R42, R192 ;  /* 0x0000002a04f4723c */ /* 0x040fe200000418c0 */
[----:B---3--:R-:W-:Y:S02]  /*6d10*/  FFMA.FTZ R0, R131, c[0x0][0x23c], -R8 ;  /* 0x00008f0083007a23 */ /* 0x008fe40000010808 */
[----:B------:R-:W-:Y:S02]  /*6d20*/  IMAD.MOV.U32 R131, RZ, RZ, R146 ;  /* 0x000000ffff837224 */ /* 0x000fe400078e0092 */
[----:B------:R3:W4:Y:S01]  /*6d30*/  MUFU.EX2 R56, R0 ;  /* 0x0000000000387308 */ /* 0x0007220000000800 */
[----:B------:R-:W-:Y:S01]  /*6d40*/  LDSM.16.MT88.4 R144, [R205+0x11800] ;  /* 0x01180000cd90783b */ /* 0x000fe20000004200 */
[----:B------:R-:W-:Y:S01]  /*6d50*/  MOV R42, R176 ;  /* 0x000000b0002a7202 */ /* 0x000fe20000000f00 */
[----:B------:R-:W-:Y:S01]  /*6d60*/  IMAD.MOV.U32 R43, RZ, RZ, R177 ;  /* 0x000000ffff2b7224 */ /* 0x000fe200078e00b1 */
[C---:B------:R-:W-:Y:S01]  /*6d70*/  HMMA.16816.F32.BF16 R192, R4.reuse, R22, R88 ;  /* 0x0000001604c0723c */ /* 0x040fe20000041858 */
[----:B------:R-:W2:Y:S02]  /*6d80*/  LDSM.16.MT88.4 R20, [R208+0x17000] ;  /* 0x01700000d014783b */ /* 0x000ea40000004200 */
[----:B------:R-:W-:Y:S01]  /*6d90*/  IMAD.MOV.U32 R129, RZ, RZ, R42 ;  /* 0x000000ffff817224 */ /* 0x000fe200078e002a */
[----:B------:R-:W-:Y:S01]  /*6da0*/  MOV R130, R43 ;  /* 0x0000002b00827202 */ /* 0x000fe20000000f00 */
[----:B------:R-:W-:Y:S01]  /*6db0*/  IMAD.MOV.U32 R42, RZ, RZ, R168 ;  /* 0x000000ffff2a7224 */ /* 0x000fe200078e00a8 */
[----:B------:R-:W-:Y:S01]  /*6dc0*/  MOV R43, R169 ;  /* 0x000000a9002b7202 */ /* 0x000fe20000000f00 */
[----:B------:R-:W-:Y:S01]  /*6dd0*/  IMAD.MOV.U32 R168, RZ, RZ, R160 ;  /* 0x000000ffffa87224 */ /* 0x000fe200078e00a0 */
[----:B------:R-:W-:Y:S01]  /*6de0*/  HMMA.16816.F32.BF16 R180, R4, R12, R68 ;  /* 0x0000000c04b4723c */ /* 0x000fe20000041844 */
[----:B------:R-:W-:Y:S01]  /*6df0*/  IMAD.MOV.U32 R160, RZ, RZ, R139 ;  /* 0x000000ffffa07224 */ /* 0x000fe200078e008b */
[----:B------:R-:W-:Y:S01]  /*6e00*/  MOV R169, R161 ;  /* 0x000000a100a97202 */ /* 0x000fe20000000f00 */
[----:B------:R-:W-:Y:S01]  /*6e10*/  IMAD.MOV.U32 R90, RZ, RZ, R135 ;  /* 0x000000ffff5a7224 */ /* 0x000fe200078e0087 */
[----:B------:R-:W-:Y:S01]  /*6e20*/  MOV R161, R138 ;  /* 0x0000008a00a17202 */ /* 0x000fe20000000f00 */
[----:B---3--:R-:W-:-:S02]  /*6e30*/  FFMA.FTZ R0, R24, c[0x0][0x23c], -R8 ;  /* 0x00008f0018007a23 */ /* 0x008fc40000010808 */
[----:B------:R-:W-:Y:S01]  /*6e40*/  IMAD.MOV.U32 R128, RZ, RZ, R129 ;  /* 0x000000ffff807224 */ /* 0x000fe200078e0081 */
[C---:B------:R-:W-:Y:S01]  /*6e50*/  HMMA.16816.F32.BF16 R176, R4.reuse, R14, R64 ;  /* 0x0000000e04b0723c */ /* 0x040fe20000041840 */
[----:B------:R-:W3:Y:S01]  /*6e60*/  LDSM.16.MT88.4 R12, [R207+0x17000] ;  /* 0x01700000cf0c783b */ /* 0x000ee20000004200 */
[----:B------:R4:W-:Y:S01]  /*6e70*/  MUFU.EX2 R252, R0 ;  /* 0x0000000000fc7308 */ /* 0x0009e20000000800 */
[----:B------:R-:W-:Y:S01]  /*6e80*/  MOV R129, R130 ;  /* 0x0000008200817202 */ /* 0x000fe20000000f00 */
[----:B------:R-:W-:Y:S01]  /*6e90*/  IMAD.MOV.U32 R68, RZ, RZ, R160 ;  /* 0x000000ffff447224 */ /* 0x000fe200078e00a0 */
[----:B------:R-:W-:Y:S02]  /*6ea0*/  MOV R71, R169 ;  /* 0x000000a900477202 */ /* 0x000fe40000000f00 */
[----:B------:R-:W-:Y:S01]  /*6eb0*/  IMAD.MOV.U32 R67, RZ, RZ, R42 ;  /* 0x000000ffff437224 */ /* 0x000fe200078e002a */
[C---:B------:R-:W-:Y:S07]  /*6ec0*/  HMMA.16816.F32.BF16 R236, R4.reuse, R40, R236 ;  /* 0x0000002804ec723c */ /* 0x040fee00000418ec */
        /* <DEDUP_REMOVED lines=23> */
[----:B------:R-:W2:Y:S01]  /*7040*/  LDSM.16.MT88.4 R40, [R205+0x13800] ;  /* 0x01380000cd28783b */ /* 0x000ea20000004200 */
[----:B-1----:R-:W-:Y:S01]  /*7050*/  FFMA.FTZ R0, R9, c[0x0][0x23c], -R2 ;  /* 0x00008f0009007a23 */ /* 0x002fe20000010802 */
[----:B------:R-:W-:Y:S01]  /*7060*/  MOV R96, R25 ;  /* 0x0000001900607202 */ /* 0x000fe20000000f00 */
[C---:B------:R-:W-:Y:S01]  /*7070*/  HMMA.16816.F32.BF16 R28, R4.reuse, R30, R48 ;  /* 0x0000001e041c723c */ /* 0x040fe20000041830 */
[----:B------:R-:W1:Y:S01]  /*7080*/  LDSM.16.MT88.4 R48, [R206+0x13800] ;  /* 0x01380000ce30783b */ /* 0x000e620000004200 */
[----:B------:R4:W-:Y:S01]  /*7090*/  MUFU.EX2 R138, R0 ;  /* 0x00000000008a7308 */ /* 0x0009e20000000800 */
[----:B------:R-:W-:Y:S01]  /*70a0*/  MOV R82, R163 ;  /* 0x000000a300527202 */ /* 0x000fe20000000f00 */
[----:B------:R-:W-:Y:S01]  /*70b0*/  IMAD.MOV.U32 R83, RZ, RZ, R152 ;  /* 0x000000ffff537224 */ /* 0x000fe200078e0098 */
[----:B------:R-:W-:Y:S01]  /*70c0*/  MOV R80, R161 ;  /* 0x000000a100507202 */ /* 0x000fe20000000f00 */
[----:B------:R-:W-:Y:S01]  /*70d0*/  IMAD.MOV.U32 R81, RZ, RZ, R162 ;  /* 0x000000ffff517224 */ /* 0x000fe200078e00a2 */
[----:B------:R-:W-:Y:S01]  /*70e0*/  MOV R91, R153 ;  /* 0x00000099005b7202 */ /* 0x000fe20000000f00 */
[C---:B------:R-:W-:Y:S01]  /*70f0*/  HMMA.16816.F32.BF16 R8, R4.reuse, R20, R44 ;  /* 0x000000140408723c */ /* 0x040fe2000004182c */
[----:B------:R-:W-:Y:S01]  /*7100*/  IMAD.MOV.U32 R76, RZ, RZ, R168 ;  /* 0x000000ffff4c7224 */ /* 0x000fe200078e00a8 */
[----:B------:R-:W-:Y:S01]  /*7110*/  LDSM.16.MT88.4 R160, [R208+0x11800] ;  /* 0x01180000d0a0783b */ /* 0x000fe20000004200 */
[----:B------:R-:W-:Y:S01]  /*7120*/  IMAD.MOV.U32 R88, RZ, RZ, R154 ;  /* 0x000000ffff587224 */ /* 0x000fe200078e009a */
[----:B------:R-:W-:Y:S01]  /*7130*/  MOV R89, R155 ;  /* 0x0000009b00597202 */ /* 0x000fe20000000f00 */
[----:B------:R-:W-:Y:S01]  /*7140*/  IMAD.MOV.U32 R70, RZ, RZ, R170 ;  /* 0x000000ffff467224 */ /* 0x000fe200078e00aa */
[----:B------:R-:W-:Y:S01]  /*7150*/  MOV R69, R171 ;  /* 0x000000ab00457202 */ /* 0x000fe20000000f00 */
[----:B------:R-:W-:Y:S01]  /*7160*/  LDSM.16.MT88.4 R152, [R206+0x11800] ;  /* 0x01180000ce98783b */ /* 0x000fe20000004200 */
[----:B------:R-:W-:Y:S01]  /*7170*/  HMMA.16816.F32.BF16 R32, R4, R34, R60 ;  /* 0x000000220420723c */ /* 0x000fe2000004183c */
[----:B----4-:R-:W-:-:S02]  /*7180*/  FFMA.FTZ R0, R26, c[0x0][0x23c], -R2 ;  /* 0x00008f001a007a23 */ /* 0x010fc40000010802 */
[----:B------:R-:W-:Y:S02]  /*7190*/  LDSM.16.MT88.4 R168, [R207+0x11800] ;  /* 0x01180000cfa8783b */ /* 0x000fe40000004200 */
[----:B------:R4:W1:Y:S02]  /*71a0*/  MUFU.EX2 R135, R0 ;  /* 0x0000000000877308 */ /* 0x0008640000000800 */
[----:B------:R-:W-:Y:S01]  /*71b0*/  IMAD.MOV.U32 R61, RZ, RZ, R82 ;  /* 0x000000ffff3d7224 */ /* 0x000fe200078e0052 */
[C---:B------:R-:W-:Y:S01]  /*71c0*/  HMMA.16816.F32.BF16 R24, R4.reuse, R22, R72 ;  /* 0x000000160418723c */ /* 0x040fe20000041848 */
[----:B------:R-:W-:Y:S01]  /*71d0*/  MOV R60, R83 ;  /* 0x00000053003c7202 */ /* 0x000fe20000000f00 */
[----:B------:R-:W-:Y:S01]  /*71e0*/  IMAD.MOV.U32 R63, RZ, RZ, R80 ;  /* 0x000000ffff3f7224 */ /* 0x000fe200078e0050 */
[----:B------:R-:W-:Y:S01]  /*71f0*/  MOV R62, R81 ;  /* 0x00000051003e7202 */ /* 0x000fe20000000f00 */
[----:B------:R-:W-:Y:S04]  /*7200*/  LDSM.16.MT88.4 R72, [R205+0x15800] ;  /* 0x01580000cd48783b */ /* 0x000fe80000004200 */
[----:B---3--:R-:W-:Y:S01]  /*7210*/  HMMA.16816.F32.BF16 R20, R4, R12, R92 ;  /* 0x0000000c0414723c */ /* 0x008fe2000004185c */
[----:B------:R-:W-:Y:S01]  /*7220*/  LDSM.16.MT88.4 R80, [R206+0x15800] ;  /* 0x01580000ce50783b */ /* 0x000fe20000004200 */
[--C-:B----4-:R-:W-:Y:S01]  /*7230*/  FFMA.FTZ R0, R98, c[0x0][0x23c], -R2.reuse ;  /* 0x00008f0062007a23 */ /* 0x110fe20000010802 */
[----:B------:R-:W-:Y:S01]  /*7240*/  MOV R98, R99 ;  /* 0x0000006300627202 */ /* 0x000fe20000000f00 */
[----:B------:R-:W-:-:S04]  /*7250*/  FFMA.FTZ R2, R67, c[0x0][0x23c], -R2 ;  /* 0x00008f0043027a23 */ /* 0x000fc80000010802 */
[----:B------:R-:W-:Y:S01]  /*7260*/  HMMA.16816.F32.BF16 R12, R4, R14, R84 ;  /* 0x0000000e040c723c */ /* 0x000fe20000041854 */
[----:B------:R-:W3:Y:S01]  /*7270*/  LDSM.16.MT88.4 R64, [R207+0x13800] ;  /* 0x01380000cf40783b */ /* 0x000ee20000004200 */
[----:B------:R-:W-:Y:S01]  /*7280*/  IMAD.MOV.U32 R99, RZ, RZ, R128 ;  /* 0x000000ffff637224 */ /* 0x000fe200078e0080 */
[----:B------:R-:W-:Y:S01]  /*7290*/  MOV R128, R129 ;  /* 0x0000008100807202 */ /* 0x000fe20000000f00 */
[----:B------:R-:W-:Y:S01]  /*72a0*/  IMAD.MOV.U32 R129, RZ, RZ, R130 ;  /* 0x000000ffff817224 */ /* 0x000fe200078e0082 */
[----:B------:R-:W-:Y:S01]  /*72b0*/  MOV R130, R134 ;  /* 0x0000008600827202 */ /* 0x000fe20000000f00 */
        /* <DEDUP_REMOVED lines=8> */
[----:B------:R-:W2:Y:S01]  /*7340*/  LDSM.16.MT88.4 R56, [R208+0x13800] ;  /* 0x01380000d038783b */ /* 0x000ea20000004200 */
[----:B------:R-:W-:Y:S01]  /*7350*/  F2FP.BF16.PACK_AB R128, R4, R5 ;  /* 0x000000050480723e */ /* 0x000fe200000010ff */
[----:B------:R-:W-:Y:S01]  /*7360*/  IMAD.MOV.U32 R93, RZ, RZ, R90 ;  /* 0x000000ffff5d7224 */ /* 0x000fe200078e005a */
[----:B-1----:R-:W-:Y:S01]  /*7370*/  F2FP.BF16.PACK_AB R129, R135, R138 ;  /* 0x0000008a8781723e */ /* 0x002fe200000010ff */
[----:B------:R-:W-:Y:S01]  /*7380*/  IMAD.MOV.U32 R6, RZ, RZ, R98 ;  /* 0x000000ffff067224 */ /* 0x000fe200078e0062 */
[----:B------:R-:W-:-:S02]  /*7390*/  F2FP.BF16.PACK_AB R130, R139, R252 ;  /* 0x000000fc8b82723e */ /* 0x000fc400000010ff */
[----:B------:R-:W-:Y:S01]  /*73a0*/  MOV R92, R91 ;  /* 0x0000005b005c7202 */ /* 0x000fe20000000f00 */
[----:B----4-:R-:W-:Y:S01]  /*73b0*/  IMAD.MOV.U32 R0, RZ, RZ, R133 ;  /* 0x000000ffff007224 */ /* 0x010fe200078e0085 */
[----:B------:R-:W-:Y:S01]  /*73c0*/  MOV R94, R89 ;  /* 0x00000059005e7202 */ /* 0x000fe20000000f00 */
[----:B------:R-:W1:Y:S01]  /*73d0*/  MUFU.EX2 R133, R2 ;  /* 0x0000000200857308 */ /* 0x000e620000000800 */
[----:B------:R-:W-:Y:S01]  /*73e0*/  MOV R7, R99 ;  /* 0x0000006300077202 */ /* 0x000fe20000000f00 */
[----:B------:R-:W4:Y:S01]  /*73f0*/  LDSM.16.MT88.4 R88, [R208+0x15800] ;  /* 0x01580000d058783b */ /* 0x000f220000004200 */
[----:B-1----:R-:W-:Y:S02]  /*7400*/  F2FP.BF16.PACK_AB R131, R133, R134 ;  /* 0x000000868583723e */ /* 0x002fe400000010ff */
[----:B------:R-:W-:Y:S02]  /*7410*/  MOV R2, R96 ;  /* 0x0000006000027202 */ /* 0x000fe40000000f00 */
[----:B------:R-:W1:Y:S03]  /*7420*/  LDSM.16.MT88.4 R96, [R207+0x15800] ;  /* 0x01580000cf60783b */ /* 0x000e660000004200 */
[C---:B------:R-:W-:Y:S08]  /*7430*/  HMMA.16816.F32.BF16 R140, R128.reuse, R144, R140 ;  /* 0x00000090808c723c */ /* 0x040ff0000004188c */
[C---:B------:R-:W-:Y:S08]  /*7440*/  HMMA.16816.F32.BF16 R144, R128.reuse, R146, R36 ;  /* 0x000000928090723c */ /* 0x040ff00000041824 */
[C---:B--2---:R-:W-:Y:S01]  /*7450*/  HMMA.16816.F32.BF16 R36, R128.reuse, R40, R112 ;  /* 0x000000288024723c */ /* 0x044fe20000041870 */
[----:B------:R-:W-:Y:S07]  /*7460*/  LDSM.16.MT88.4 R112, [R206+0x17800] ;  /* 0x01780000ce70783b */ /* 0x000fee0000004200 */
[C---:B------:R-:W-:Y:S01]  /*7470*/  HMMA.16816.F32.BF16 R44, R128.reuse, R48, R120 ;  /* 0x00000030802c723c */ /* 0x040fe20000041878 */
[----:B------:R-:W-:Y:S07]  /*7480*/  LDSM.16.MT88.4 R120, [R208+0x17800] ;  /* 0x01780000d078783b */ /* 0x000fee0000004200 */
[C---:B------:R-:W-:Y:S07]  /*7490*/  HMMA.16816.F32.BF16 R40, R128.reuse, R42, R116 ;  /* 0x0000002a8028723c */ /* 0x040fee0000041874 */
[----:B------:R-:W-:Y:S01]  /*74a0*/  IMAD.MOV.U32 R118, RZ, RZ, R60 ;  /* 0x000000ffff767224 */ /* 0x000fe200078e003c */
[----:B------:R-:W-:Y:S01]  /*74b0*/  HMMA.16816.F32.BF16 R48, R128, R50, R124 ;  /* 0x000000328030723c */ /* 0x000fe2000004187c */
[----:B------:R-:W-:-:S02]  /*74c0*/  MOV R119, R61 ;  /* 0x0000003d00777202 */ /* 0x000fc40000000f00 */
[----:B------:R-:W-:Y:S02]  /*74d0*/  MOV R117, R95 ;  /* 0x0000005f00757202 */ /* 0x000fe40000000f00 */
[----:B------:R-:W-:Y:S02]  /*74e0*/  MOV R116, R94 ;  /* 0x0000005e00747202 */ /* 0x000fe40000000f00 */
[----:B------:R-:W-:Y:S01]  /*74f0*/  MOV R125, R62 ;  /* 0x0000003e007d7202 */ /* 0x000fe20000000f00 */
[----:B------:R-:W-:Y:S01]  /*7500*/  IMAD.MOV.U32 R124, RZ, RZ, R63 ;  /* 0x000000ffff7c7224 */ /* 0x000fe200078e003f */
[----:B------:R-:W-:Y:S01]  /*7510*/  MOV R127, R2 ;  /* 0x00000002007f7202 */ /* 0x000fe20000000f00 */
[----:B---3--:R-:W-:Y:S01]  /*7520*/  HMMA.16816.F32.BF16 R60, R128, R64, R248 ;  /* 0x00000040803c723c */ /* 0x008fe200000418f8 */
[----:B------:R-:W-:Y:S01]  /*7530*/  MOV R2, R92 ;  /* 0x0000005c00027202 */ /* 0x000fe20000000f00 */
[----:B------:R-:W-:-:S05]  /*7540*/  IMAD.MOV.U32 R126, RZ, RZ, R93 ;  /* 0x000000ffff7e7224 */ /* 0x000fca00078e005d */
[----:B------:R-:W-:Y:S01]  /*7550*/  MOV R249, R69 ;  /* 0x0000004500f97202 */ /* 0x000fe20000000f00 */
        /* <DEDUP_REMOVED lines=9> */
[----:B------:R-:W-:Y:S02]  /*75f0*/  FADD.FTZ R0, R0, R241 ;  /* 0x000000f100007221 */ /* 0x000fe40000010000 */
[----:B------:R-:W-:Y:S02]  /*7600*/  FADD.FTZ R2, R2, R240 ;  /* 0x000000f002027221 */ /* 0x000fe40000010000 */
[----:B------:R-:W-:Y:S01]  /*7610*/  FADD.FTZ R0, R243, R0 ;  /* 0x00000000f3007221 */ /* 0x000fe20000010000 */
[----:B------:R-:W-:Y:S01]  /*7620*/  MOV R237, R6 ;  /* 0x0000000600ed7202 */ /* 0x000fe20000000f00 */
[----:B------:R-:W-:Y:S01]  /*7630*/  FADD.FTZ R2, R242, R2 ;  /* 0x00000002f2027221 */ /* 0x000fe20000010000 */
[----:B------:R-:W-:Y:S01]  /*7640*/  HMMA.16816.F32.BF16 R56, R128, R58, R244 ;  /* 0x0000003a8038723c */ /* 0x000fe200000418f4 */
[----:B------:R-:W-:Y:S01]  /*7650*/  FADD.FTZ R0, R117, R0 ;  /* 0x0000000075007221 */ /* 0x000fe20000010000 */
[----:B------:R-:W-:Y:S01]  /*7660*/  MOV R236, R7 ;  /* 0x0000000700ec7202 */ /* 0x000fe20000000f00 */
[----:B------:R-:W-:Y:S01]  /*7670*/  FADD.FTZ R2, R116, R2 ;  /* 0x0000000274027221 */ /* 0x000fe20000010000 */
[----:B------:R-:W-:Y:S01]  /*7680*/  MOV R239, R4 ;  /* 0x0000000400ef7202 */ /* 0x000fe20000000f00 */
[----:B------:R-:W-:-:S02]  /*7690*/  FADD.FTZ R0, R119, R0 ;  /* 0x0000000077007221 */ /* 0x000fc40000010000 */
[----:B------:R-:W-:Y:S01]  /*76a0*/  FADD.FTZ R2, R118, R2 ;  /* 0x0000000276027221 */ /* 0x000fe20000010000 */
[----:B------:R-:W-:Y:S01]  /*76b0*/  MOV R245, R86 ;  /* 0x0000005600f57202 */ /* 0x000fe20000000f00 */
[----:B------:R-:W-:Y:S01]  /*76c0*/  FADD.FTZ R0, R249, R0 ;  /* 0x00000000f9007221 */ /* 0x000fe20000010000 */
[----:B------:R-:W-:Y:S01]  /*76d0*/  MOV R246, R85 ;  /* 0x0000005500f67202 */ /* 0x000fe20000000f00 */
[----:B------:R-:W-:Y:S01]  /*76e0*/  FADD.FTZ R2, R248, R2 ;  /* 0x00000002f8027221 */ /* 0x000fe20000010000 */
[----:B------:R-:W-:Y:S01]  /*76f0*/  HMMA.16816.F32.BF16 R156, R128, R160, R156 ;  /* 0x000000a0809c723c */ /* 0x000fe2000004189c */
[----:B------:R-:W-:Y:S02]  /*7700*/  FADD.FTZ R0, R251, R0 ;  /* 0x00000000fb007221 */ /* 0x000fe40000010000 */
[----:B------:R-:W-:Y:S02]  /*7710*/  FADD.FTZ R2, R250, R2 ;  /* 0x00000002fa027221 */ /* 0x000fe40000010000 */
[----:B------:R-:W-:-:S02]  /*7720*/  FADD.FTZ R0, R125, R0 ;  /* 0x000000007d007221 */ /* 0x000fc40000010000 */
[----:B------:R-:W-:Y:S01]  /*7730*/  FADD.FTZ R2, R124, R2 ;  /* 0x000000027c027221 */ /* 0x000fe20000010000 */
[C---:B------:R-:W-:Y:S01]  /*7740*/  HMMA.16816.F32.BF16 R160, R128.reuse, R162, R104 ;  /* 0x000000a280a0723c */ /* 0x040fe20000041868 */
[----:B------:R-:W-:Y:S01]  /*7750*/  FADD.FTZ R0, R127, R0 ;  /* 0x000000007f007221 */ /* 0x000fe20000010000 */
[----:B------:R-:W2:Y:S01]  /*7760*/  LDSM.16.MT88.4 R104, [R205+0x17800] ;  /* 0x01780000cd68783b */ /* 0x000ea20000004200 */
[----:B------:R-:W-:Y:S02]  /*7770*/  IMAD.MOV.U32 R244, RZ, RZ, R87 ;  /* 0x000000fffff47224 */ /* 0x000fe400078e0057 */
[----:B------:R-:W-:Y:S02]  /*7780*/  FADD.FTZ R2, R126, R2 ;  /* 0x000000027e027221 */ /* 0x000fe40000010000 */
[----:B------:R-:W-:Y:S01]  /*7790*/  IMAD.MOV.U32 R247, RZ, RZ, R84 ;  /* 0x000000fffff77224 */ /* 0x000fe200078e0054 */
[----:B------:R-:W-:Y:S01]  /*77a0*/  HMMA.16816.F32.BF16 R148, R128, R152, R148 ;  /* 0x000000988094723c */ /* 0x000fe20000041894 */
[----:B------:R-:W-:-:S02]  /*77b0*/  FADD.FTZ R0, R245, R0 ;  /* 0x00000000f5007221 */ /* 0x000fc40000010000 */
[----:B------:R-:W-:Y:S02]  /*77c0*/  FADD.FTZ R2, R244, R2 ;  /* 0x00000002f4027221 */ /* 0x000fe40000010000 */
[----:B------:R-:W-:Y:S02]  /*77d0*/  FADD.FTZ R0, R247, R0 ;  /* 0x00000000f7007221 */ /* 0x000fe40000010000 */
[----:B------:R-:W-:Y:S01]  /*77e0*/  IMAD.MOV.U32 R238, RZ, RZ, R5 ;  /* 0x000000ffffee7224 */ /* 0x000fe200078e0005 */
[----:B------:R-:W-:Y:S01]  /*77f0*/  HMMA.16816.F32.BF16 R164, R128, R168, R164 ;  /* 0x000000a880a4723c */ /* 0x000fe200000418a4 */
[----:B------:R-:W-:Y:S01]  /*7800*/  FADD.FTZ R2, R246, R2 ;  /* 0x00000002f6027221 */ /* 0x000fe20000010000 */
[----:B------:R-:W3:Y:S01]  /*7810*/  LDSM.16.MT88.4 R4, [R207+0x17800] ;  /* 0x01780000cf04783b */ /* 0x000ee20000004200 */
        /* <DEDUP_REMOVED lines=12> */
[----:B------:R1:W-:Y:S01]  /*78e0*/  STL [R1+0x4], R0 ;  /* 0x0000040001007387 */ /* 0x0003e20000100800 */
[C---:B------:R-:W-:Y:S03]  /*78f0*/  HMMA.16816.F32.BF16 R68, R128.reuse, R72, R232 ;  /* 0x000000488044723c */ /* 0x040fe600000418e8 */
[----:B------:R2:W-:Y:S05]  /*7900*/  STL [R1], R2 ;  /* 0x0000000201007387 */ /* 0x0005ea0000100800 */
[C---:B------:R-:W-:Y:S08]  /*7910*/  HMMA.16816.F32.BF16 R76, R128.reuse, R80, R200 ;  /* 0x00000050804c723c */ /* 0x040ff000000418c8 */
[C---:B----4-:R-:W-:Y:S08]  /*7920*/  HMMA.16816.F32.BF16 R84, R128.reuse, R88, R188 ;  /* 0x000000588054723c */ /* 0x050ff000000418bc */
[C---:B-1----:R-:W-:Y:S08]  /*7930*/  HMMA.16816.F32.BF16 R92, R128.reuse, R96, R180 ;  /* 0x00000060805c723c */ /* 0x042ff000000418b4 */
        /* <DEDUP_REMOVED lines=10> */
[C---:B---3--:R-:W-:Y:S08]  /*79e0*/  HMMA.16816.F32.BF16 R124, R128.reuse, R4, R20 ;  /* 0x00000004807c723c */ /* 0x048ff00000041814 */
[----:B------:R-:W-:Y:S01]  /*79f0*/  HMMA.16816.F32.BF16 R128, R128, R6, R12 ;  /* 0x000000068080723c */ /* 0x000fe2000004180c */
[----:B------:R-:W-:Y:S07]  /*7a00*/  @!P0 BRA `(.L_x_829) ;  /* 0x0000454000008947 */ /* 0x000fee0003800000 */
[----:B------:R-:W2:Y:S01]  /*7a10*/  LDL.64 R246, [R1+0x8] ;  /* 0x0000080001f67983 */ /* 0x000ea20000100a00 */
[----:B------:R-:W-:Y:S01]  /*7a20*/  IMAD.U32 R6, RZ, RZ, UR21 ;  /* 0x00000015ff067e24 */ /* 0x000fe2000f8e00ff */
[----:B------:R-:W-:Y:S01]  /*7a30*/  ULDC.64 UR4, c[0x0][0x1a0] ;  /* 0x0000680000047ab9 */ /* 0x000fe20000000a00 */
[----:B------:R-:W-:Y:S01]  /*7a40*/  IMAD.U32 R4, RZ, RZ, UR21 ;  /* 0x00000015ff047e24 */ /* 0x000fe2000f8e00ff */
[----:B------:R-:W3:Y:S01]  /*7a50*/  LDL R238, [R1+0x18] ;  /* 0x0000180001ee7983 */ /* 0x000ee20000100800 */
[----:B------:R-:W-:Y:S01]  /*7a60*/  IMAD.U32 R2, RZ, RZ, UR22 ;  /* 0x00000016ff027e24 */ /* 0x000fe2000f8e00ff */
[----:B------:R-:W-:Y:S01]  /*7a70*/  ULEA.HI.SX32 UR12, UR8, 0xfffffffe, 0x1a ;  /* 0xfffffffe080c7891 */ /* 0x000fe2000f8fd23f */
[----:B------:R-:W-:Y:S01]  /*7a80*/  IMAD.U32 R0, RZ, RZ, UR26 ;  /* 0x0000001aff007e24 */ /* 0x000fe2000f8e00ff */
[----:B------:R-:W4:Y:S01]  /*7a90*/  LDL R237, [R1+0x1c] ;  /* 0x00001c0001ed7983 */ /* 0x000f220000100800 */
[----:B------:R-:W-:Y:S01]  /*7aa0*/  IMAD.MOV.U32 R134, RZ, RZ, R3 ;  /* 0x000000ffff867224 */ /* 0x000fe200078e0003 */
[----:B------:R-:W-:Y:S01]  /*7ab0*/  UMOV UR15, URZ ;  /* 0x0000003f000f7c82 */ /* 0x000fe20008000000 */
[----:B------:R-:W-:Y:S01]  /*7ac0*/  IMAD.MOV.U32 R133, RZ, RZ, R132 ;  /* 0x000000ffff857224 */ /* 0x000fe200078e0084 */
[----:B------:R-:W3:Y:S01]  /*7ad0*/  LDL R239, [R1+0x30] ;  /* 0x0000300001ef7983 */ /* 0x000ee20000100800 */
[--C-:B-----5:R-:W-:Y:S01]  /*7ae0*/  SHF.R.S32.HI R233, RZ, 0x1f, R136.reuse ;  /* 0x0000001fffe97819 */ /* 0x120fe20000011488 */
[----:B------:R-:W-:Y:S01]  /*7af0*/  IMAD.MOV.U32 R232, RZ, RZ, R136 ;  /* 0x000000ffffe87224 */ /* 0x000fe200078e0088 */
[----:B------:R-:W-:-:S02]  /*7b00*/  ULEA.HI.SX32 UR8, UR8, 0xfffffffd, 0x1a ;  /* 0xfffffffd08087891 */ /* 0x000fc4000f8fd23f */
[----:B------:R-:W-:Y:S01]  /*7b10*/  USHF.L.U32 UR14, UR4, 0x4, URZ ;  /* 0x00000004040e7899 */ /* 0x000fe2000800063f */
[----:B--2---:R-:W-:-:S04]  /*7b20*/  IMAD.WIDE.U32 R6, R6, c[0x0][0x1b0], R246 ;  /* 0x00006c0006067a25 */ /* 0x004fc800078e00f6 */
[----:B------:R-:W-:Y:S01]  /*7b30*/  IMAD.WIDE.U32 R4, R4, c[0x0][0x1b8], R246 ;  /* 0x00006e0004047a25 */ /* 0x000fe200078e00f6 */
[----:B------:R-:W-:-:S04]  /*7b40*/  IADD3 R242, P1, R6, UR24, RZ ;  /* 0x0000001806f27c10 */ /* 0x000fc8000ff3e0ff */
[----:B------:R-:W-:Y:S02]  /*7b50*/  IADD3 R240, P0, R4, UR28, RZ ;  /* 0x0000001c04f07c10 */ /* 0x000fe4000ff1e0ff */
[----:B------:R-:W-:Y:S01]  /*7b60*/  IADD3.X R2, R2, UR11, R7, P1, !PT ;  /* 0x0000000b02027c10 */ /* 0x000fe20008ffe407 */
[----:B------:R-:W-:Y:S01]  /*7b70*/  USHF.L.U64.HI UR11, UR4, 0x4, UR5 ;  /* 0x00000004040b7899 */ /* 0x000fe20008010205 */
[----:B------:R-:W-:Y:S02]  /*7b80*/  IADD3.X R4, R0, UR7, R5, P0, !PT ;  /* 0x0000000700047c10 */ /* 0x000fe400087fe405 */
[----:B------:R-:W-:Y:S02]  /*7b90*/  LEA R243, P1, R242, c[0x0][0x168], 0x1 ;  /* 0x00005a00f2f37a11 */ /* 0x000fe400078208ff */
[----:B------:R-:W-:Y:S02]  /*7ba0*/  LEA R241, P0, R240, c[0x0][0x170], 0x1 ;  /* 0x00005c00f0f17a11 */ /* 0x000fe400078008ff */
[----:B------:R-:W-:-:S02]  /*7bb0*/  LEA.HI.X R242, R242, c[0x0][0x16c], R2, 0x1, P1 ;  /* 0x00005b00f2f27a11 */ /* 0x000fc400008f0c02 */
[----:B------:R-:W-:Y:S02]  /*7bc0*/  LEA.HI.X R240, R240, c[0x0][0x174], R4, 0x1, P0 ;  /* 0x00005d00f0f07a11 */ /* 0x000fe400000f0c04 */
[----:B---3--:R-:W-:Y:S02]  /*7bd0*/  ISETP.GE.AND P4, PT, R238, c[0x0][0x220], PT ;  /* 0x00008800ee007a0c */ /* 0x008fe40003f86270 */
[C---:B------:R-:W-:Y:S02]  /*7be0*/  IADD3 R238, P2, R136.reuse, 0x10, RZ ;  /* 0x0000001088ee7810 */ /* 0x040fe40007f5e0ff */
[C---:B------:R-:W-:Y:S02]  /*7bf0*/  IADD3 R236, P1, R136.reuse, 0x20, RZ ;  /* 0x0000002088ec7810 */ /* 0x040fe40007f3e0ff */
[----:B------:R-:W-:Y:S02]  /*7c00*/  IADD3 R234, P0, R136, 0x30, RZ ;  /* 0x0000003088ea7810 */ /* 0x000fe40007f1e0ff */
[----:B----4-:R-:W-:Y:S01]  /*7c10*/  ISETP.GE.AND P5, PT, R237, c[0x0][0x220], PT ;  /* 0x00008800ed007a0c */ /* 0x010fe20003fa6270 */
[--C-:B------:R-:W-:Y:S01]  /*7c20*/  IMAD.X R237, RZ, RZ, R233.reuse, P1 ;  /* 0x000000ffffed7224 */ /* 0x100fe200008e06e9 */
[----:B------:R-:W-:Y:S01]  /*7c30*/  ISETP.GE.AND P3, PT, R239, c[0x0][0x220], PT ;  /* 0x00008800ef007a0c */ /* 0x000fe20003f66270 */
[--C-:B------:R-:W-:Y:S01]  /*7c40*/  IMAD.X R239, RZ, RZ, R233.reuse, P2 ;  /* 0x000000ffffef7224 */ /* 0x100fe200010e06e9 */
[----:B------:R-:W-:Y:S01]  /*7c50*/  ISETP.GE.AND P6, PT, R246, c[0x0][0x220], PT ;  /* 0x00008800f6007a0c */ /* 0x000fe20003fc6270 */
[----:B------:R-:W-:Y:S01]  /*7c60*/  IMAD.X R235, RZ, RZ, R233, P0 ;  /* 0x000000ffffeb7224 */ /* 0x000fe200000e06e9 */
[----:B------:R-:W-:Y:S05]  /*7c70*/  BRA `(.L_x_830) ;  /* 0x000006e000007947 */ /* 0x000fea0003800000 */
.L_x_832:
        /* <DEDUP_REMOVED lines=110> */
.L_x_830:
[----:B------:R-:W2:Y:S01]  /*8360*/  LDL.64 R16, [R1+0x20] ;  /* 0x0000200001107983 */ /* 0x000ea20000100a00 */
[----:B------:R-:W-:Y:S01]  /*8370*/  UIADD3 UR7, UR12, -UR15, URZ ;  /* 0x8000000f0c077290 */ /* 0x000fe2000fffe03f */
[----:B------:R-:W-:Y:S04]  /*8380*/  DEPBAR.LE SB0, 0x0 ;  /* 0x000080000000791a */ /* 0x000fe80000000000 */
[----:B------:R-:W3:Y:S01]  /*8390*/  LDL R14, [R1+0x34] ;  /* 0x00003400010e7983 */ /* 0x000ee20000100800 */
[----:B------:R-:W-:Y:S01]  /*83a0*/  MOV R8, UR7 ;  /* 0x0000000700087c02 */ /* 0x000fe20008000f00 */
[----:B------:R-:W-:Y:S01]  /*83b0*/  USHF.R.S32.HI UR6, URZ, 0x1f, UR7 ;  /* 0x0000001f3f067899 */ /* 0x000fe20008011407 */
[----:B------:R-:W-:Y:S01]  /*83c0*/  MOV R6, UR7 ;  /* 0x0000000700067c02 */ /* 0x000fe20008000f00 */
[----:B------:R-:W-:Y:S01]  /*83d0*/  UIMAD.WIDE.U32 UR20, UR7, UR4, URZ ;  /* 0x00000004071472a5 */ /* 0x000fe2000f8e003f */
[----:B------:R-:W-:Y:S01]  /*83e0*/  LEA R8, P2, R8, R232, 0x6 ;  /* 0x000000e808087211 */ /* 0x000fe200078430ff */
[----:B------:R-:W-:Y:S01]  /*83f0*/  UIMAD UR6, UR6, UR4, URZ ;  /* 0x00000004060672a4 */ /* 0x000fe2000f8e023f */
[----:B------:R-:W-:Y:S01]  /*8400*/  LEA R6, P1, R6, R238, 0x6 ;  /* 0x000000ee06067211 */ /* 0x000fe200078230ff */
[----:B------:R-:W-:Y:S01]  /*8410*/  BAR.SYNC.DEFER_BLOCKING 0x0 ;  /* 0x0000000000007b1d */ /* 0x000fe20000010000 */
[----:B------:R-:W-:Y:S01]  /*8420*/  MOV R2, UR7 ;  /* 0x0000000700027c02 */ /* 0x000fe20008000f00 */
[----:B------:R-:W-:Y:S01]  /*8430*/  UIMAD UR6, UR7, UR5, UR6 ;  /* 0x00000005070672a4 */ /* 0x000fe2000f8e0206 */
[----:B------:R-:W-:Y:S01]  /*8440*/  MOV R0, UR7 ;  /* 0x0000000700007c02 */ /* 0x000fe20008000f00 */
[----:B------:R-:W-:Y:S01]  /*8450*/  IMAD.U32 R10, RZ, RZ, UR20 ;  /* 0x00000014ff0a7e24 */ /* 0x000fe2000f8e00ff */
[----:B------:R-:W-:Y:S01]  /*8460*/  LEA.HI.X.SX32 R9, R2, R233, 0x6, P2 ;  /* 0x000000e902097211 */ /* 0x000fe200010f36ff */
[----:B------:R-:W-:Y:S01]  /*8470*/  UIADD3 UR6, UR21, UR6, URZ ;  /* 0x0000000615067290 */ /* 0x000fe2000fffe03f */
[----:B------:R-:W-:Y:S01]  /*8480*/  LEA.HI.X.SX32 R7, R0, R239, 0x6, P1 ;  /* 0x000000ef00077211 */ /* 0x000fe200008f36ff */
[----:B------:R-:W-:Y:S01]  /*8490*/  IMAD.U32 R3, RZ, RZ, UR7 ;  /* 0x00000007ff037e24 */ /* 0x000fe2000f8e00ff */
[----:B------:R-:W-:Y:S01]  /*84a0*/  MOV R11, UR21 ;  /* 0x00000015000b7c02 */ /* 0x000fe20008000f00 */
[----:B------:R-:W-:Y:S01]  /*84b0*/  IMAD R0, R9, c[0x0][0x1a0], RZ ;  /* 0x0000680009007a24 */ /* 0x000fe200078e02ff */
[----:B------:R-:W-:Y:S01]  /*84c0*/  MOV R13, UR7 ;  /* 0x00000007000d7c02 */ /* 0x000fe20008000f00 */
[----:B------:R-:W-:Y:S01]  /*84d0*/  IMAD R7, R7, c[0x0][0x1a0], RZ ;  /* 0x0000680007077a24 */ /* 0x000fe200078e02ff */
[----:B------:R-:W-:Y:S01]  /*84e0*/  LEA R2, P1, R3, R234, 0x6 ;  /* 0x000000ea03027211 */ /* 0x000fe200078230ff */
[C---:B------:R-:W-:Y:S01]  /*84f0*/  IMAD R0, R8.reuse, c[0x0][0x1a4], R0 ;  /* 0x0000690008007a24 */ /* 0x040fe200078e0200 */
[----:B------:R-:W-:Y:S01]  /*8500*/  MOV R12, UR6 ;  /* 0x00000006000c7c02 */ /* 0x000fe20008000f00 */
[----:B------:R-:W-:Y:S01]  /*8510*/  IMAD.WIDE.U32 R18, R8, c[0x0][0x1a0], RZ ;  /* 0x0000680008127a25 */ /* 0x000fe200078e00ff */
[----:B------:R-:W-:Y:S01]  /*8520*/  LEA.HI.X.SX32 R3, R13, R235, 0x6, P1 ;  /* 0x000000eb0d037211 */ /* 0x000fe200008f36ff */
[----:B------:R-:W-:Y:S01]  /*8530*/  UIADD3 UR6, UR8, -UR15, URZ ;  /* 0x8000000f08067290 */ /* 0x000fe2000fffe03f */
[----:B------:R-:W-:Y:S01]  /*8540*/  MOV R5, UR7 ;  /* 0x0000000700057c02 */ /* 0x000fe20008000f00 */
[----:B------:R-:W-:Y:S02]  /*8550*/  IMAD R7, R6, c[0x0][0x1a4], R7 ;  /* 0x0000690006077a24 */ /* 0x000fe400078e0207 */
[----:B------:R-:W-:Y:S01]  /*8560*/  IMAD.IADD R0, R19, 0x1, R0 ;  /* 0x0000000113007824 */ /* 0x000fe200078e0200 */
[----:B------:R-:W-:Y:S01]  /*8570*/  @P6 STS.128 [R231+0x10000], RZ ;  /* 0x010000ffe7006388 */ /* 0x000fe20000000c00 */
[----:B------:R-:W-:Y:S02]  /*8580*/  IMAD.U32 R4, RZ, RZ, UR7 ;  /* 0x00000007ff047e24 */ /* 0x000fe4000f8e00ff */
[----:B------:R-:W-:Y:S02]  /*8590*/  IMAD R3, R3, c[0x0][0x1a0], RZ ;  /* 0x0000680003037a24 */ /* 0x000fe400078e02ff */
[----:B------:R-:W-:Y:S01]  /*85a0*/  IMAD.WIDE.U32 R20, R2, c[0x0][0x1a0], RZ ;  /* 0x0000680002147a25 */ /* 0x000fe200078e00ff */
[----:B------:R-:W-:Y:S03]  /*85b0*/  LEA R4, P0, R4, R236, 0x6 ;  /* 0x000000ec04047211 */ /* 0x000fe600078030ff */
[----:B------:R-:W-:Y:S01]  /*85c0*/  IMAD R3, R2, c[0x0][0x1a4], R3 ;  /* 0x0000690002037a24 */ /* 0x000fe200078e0203 */
[----:B------:R-:W-:Y:S03]  /*85d0*/  LEA.HI.X.SX32 R5, R5, R237, 0x6, P0 ;  /* 0x000000ed05057211 */ /* 0x000fe600000f36ff */
[----:B------:R-:W-:Y:S02]  /*85e0*/  IMAD.IADD R3, R21, 0x1, R3 ;  /* 0x0000000115037824 */ /* 0x000fe400078e0203 */
[----:B------:R-:W-:Y:S04]  /*85f0*/  IMAD R5, R5, c[0x0][0x1a0], RZ ;  /* 0x0000680005057a24 */ /* 0x000fe800078e02ff */
[----:B------:R-:W-:Y:S01]  /*8600*/  IMAD R5, R4, c[0x0][0x1a4], R5 ;  /* 0x0000690004057a24 */ /* 0x000fe200078e0205 */
[----:B--2---:R-:W-:Y:S01]  /*8610*/  LEA R11, P2, R10, R16, 0x6 ;  /* 0x000000100a0b7211 */ /* 0x004fe200078430ff */
[----:B------:R-:W-:Y:S05]  /*8620*/  IMAD.WIDE.U32 R16, R6, c[0x0][0x1a0], RZ ;  /* 0x0000680006107a25 */ /* 0x000fea00078e00ff */
[-C--:B------:R-:W-:Y:S02]  /*8630*/  LEA R6, P1, R16, R241.reuse, 0x1 ;  /* 0x000000f110067211 */ /* 0x080fe400078208ff */
[----:B---3--:R-:W-:Y:S01]  /*8640*/  LEA.HI.X R12, R10, R14, R12, 0x6, P2 ;  /* 0x0000000e0a0c7211 */ /* 0x008fe200010f340c */
[----:B------:R-:W-:Y:S01]  /*8650*/  IMAD.WIDE.U32 R14, R4, c[0x0][0x1a0], RZ ;  /* 0x00006800040e7a25 */ /* 0x000fe200078e00ff */
[C---:B------:R-:W-:Y:S02]  /*8660*/  LEA R8, P2, R18.reuse, R241, 0x1 ;  /* 0x000000f112087211 */ /* 0x040fe400078408ff */
[----:B------:R-:W-:Y:S02]  /*8670*/  IADD3 R7, R17, R7, RZ ;  /* 0x0000000711077210 */ /* 0x000fe40007ffe0ff */
[-C--:B------:R-:W-:Y:S02]  /*8680*/  LEA.HI.X R9, R18, R240.reuse, R0, 0x1, P2 ;  /* 0x000000f012097211 */ /* 0x080fe400010f0c00 */
[-C--:B------:R-:W-:Y:S02]  /*8690*/  LEA.HI.X R7, R16, R240.reuse, R7, 0x1, P1 ;  /* 0x000000f010077211 */ /* 0x080fe400008f0c07 */
[C---:B------:R-:W-:Y:S02]  /*86a0*/  @!P6 LEA R16, P2, R11.reuse, c[0x0][0x170], 0x1 ;  /* 0x00005c000b10ea11 */ /* 0x040fe400078408ff */
[C---:B------:R-:W-:Y:S02]  /*86b0*/  LEA R4, P0, R14.reuse, R241, 0x1 ;  /* 0x000000f10e047211 */ /* 0x040fe400078008ff */
[----:B------:R-:W-:Y:S02]  /*86c0*/  @!P6 LEA.HI.X R17, R11, c[0x0][0x174], R12, 0x1, P2 ;  /* 0x00005d000b11ea11 */ /* 0x000fe400010f0c0c */
[----:B------:R-:W-:Y:S02]  /*86d0*/  IADD3 R5, R15, R5, RZ ;  /* 0x000000050f057210 */ /* 0x000fe40007ffe0ff */
[----:B------:R-:W-:Y:S01]  /*86e0*/  IADD3 R10, P1, R11, UR14, RZ ;  /* 0x0000000e0b0a7c10 */ /* 0x000fe2000ff3e0ff */
[----:B------:R-:W-:Y:S01]  /*86f0*/  @!PT LDS RZ, [RZ] ;  /* 0x00000000fffff984 */ /* 0x000fe20000000800 */
[----:B------:R-:W-:Y:S01]  /*8700*/  @!PT LDS RZ, [RZ] ;  /* 0x00000000fffff984 */ /* 0x000fe20000000800 */
[----:B------:R-:W-:Y:S01]  /*8710*/  @!PT LDS RZ, [RZ] ;  /* 0x00000000fffff984 */ /* 0x000fe20000000800 */
[----:B------:R1:W-:Y:S01]  /*8720*/  @!P6 LDGSTS.E.BYPASS.LTC128B.128 [R231+0x10000], [R16.64] ;  /* 0x1000000010e7efae */ /* 0x0003e2000b901d52 */
[-C--:B------:R-:W-:Y:S02]  /*8730*/  LEA.HI.X R5, R14, R240.reuse, R5, 0x1, P0 ;  /* 0x000000f00e057211 */ /* 0x080fe400000f0c05 */
[----:B------:R-:W-:Y:S02]  /*8740*/  @!P6 LEA R14, P2, R10, c[0x0][0x170], 0x1 ;  /* 0x00005c000a0eea11 */ /* 0x000fe400078408ff */
[----:B------:R-:W-:Y:S01]  /*8750*/  @P5 STS.128 [R231+0x12000], RZ ;  /* 0x012000ffe7005388 */ /* 0x000fe20000000c00 */
[----:B------:R-:W-:Y:S02]  /*8760*/  IADD3.X R11, R12, UR11, RZ, P1, !PT ;  /* 0x0000000b0c0b7c10 */ /* 0x000fe40008ffe4ff */
[----:B------:R-:W-:Y:S02]  /*8770*/  LEA R2, P0, R20, R241, 0x1 ;  /* 0x000000f114027211 */ /* 0x000fe400078008ff */
[----:B------:R-:W-:Y:S01]  /*8780*/  @!PT LDS RZ, [RZ] ;  /* 0x00000000fffff984 */ /* 0x000fe20000000800 */
[----:B------:R-:W-:Y:S01]  /*8790*/  @!PT LDS RZ, [RZ] ;  /* 0x00000000fffff984 */ /* 0x000fe20000000800 */
[----:B------:R-:W-:Y:S01]  /*87a0*/  @!PT LDS RZ, [RZ] ;  /* 0x00000000fffff984 */ /* 0x000fe20000000800 */
[----:B------:R2:W-:Y:S01]  /*87b0*/  @!P5 LDGSTS.E.BYPASS.LTC128B.128 [R231+0x12000], [R8.64+0x80] ;  /* 0x1200008008e7dfae */ /* 0x0005e2000b901d52 */
[----:B------:R-:W-:Y:S02]  /*87c0*/  @!P6 LEA.HI.X R15, R10, c[0x0][0x174], R11, 0x1, P2 ;  /* 0x00005d000a0fea11 */ /* 0x000fe400010f0c0b */
[----:B------:R-:W-:Y:S02]  /*87d0*/  LEA.HI.X R3, R20, R240, R3, 0x1, P0 ;  /* 0x000000f014037211 */ /* 0x000fe400000f0c03 */
[----:B------:R-:W-:Y:S01]  /*87e0*/  @P4 STS.128 [R231+0x14000], RZ ;  /* 0x014000ffe7004388 */ /* 0x000fe20000000c00 */
[----:B------:R-:W-:Y:S04]  /*87f0*/  IADD3 R0, P0, R10, UR14, RZ ;  /* 0x0000000e0a007c10 */ /* 0x000fe8000ff1e0ff */
[----:B------:R-:W-:Y:S01]  /*8800*/  @!PT LDS RZ, [RZ] ;  /* 0x00000000fffff984 */ /* 0x000fe20000000800 */
[----:B------:R-:W-:Y:S01]  /*8810*/  @!PT LDS RZ, [RZ] ;  /* 0x00000000fffff984 */ /* 0x000fe20000000800 */
[----:B------:R-:W-:Y:S01]  /*8820*/  @!PT LDS RZ, [RZ] ;  /* 0x00000000fffff984 */ /* 0x000fe20000000800 */
[----:B------:R2:W-:Y:S01]  /*8830*/  @!P4 LDGSTS.E.BYPASS.LTC128B.128 [R231+0x14000], [R8.64+0x100] ;  /* 0x1400010008e7cfae */ /* 0x0005e2000b901d52 */
[C---:B------:R-:W-:Y:S02]  /*8840*/  @!P6 LEA R12, P2, R0.reuse, c[0x0][0x170], 0x1 ;  /* 0x00005c00000cea11 */ /* 0x040fe400078408ff */
[----:B------:R-:W-:Y:S02]  /*8850*/  IADD3.X R11, R11, UR11, RZ, P0, !PT ;  /* 0x0000000b0b0b7c10 */ /* 0x000fe400087fe4ff */
[----:B------:R-:W-:Y:S01]  /*8860*/  @P3 STS.128 [R231+0x16000], RZ ;  /* 0x016000ffe7003388 */ /* 0x000fe20000000c00 */
[C---:B------:R-:W-:Y:S02]  /*8870*/  IADD3 R18, P1, R0.reuse, UR14, RZ ;  /* 0x0000000e00127c10 */ /* 0x040fe4000ff3e0ff */
[----:B------:R-:W-:Y:S02]  /*8880*/  @!P6 LEA.HI.X R13, R0, c[0x0][0x174], R11, 0x1, P2 ;  /* 0x00005d00000dea11 */ /* 0x000fe400010f0c0b */
[----:B------:R-:W-:Y:S01]  /*8890*/  @!PT LDS RZ, [RZ] ;  /* 0x00000000fffff984 */ /* 0x000fe20000000800 */
[----:B------:R-:W-:Y:S01]  /*88a0*/  @!PT LDS RZ, [RZ] ;  /* 0x00000000fffff984 */ /* 0x000fe20000000800 */
[----:B------:R-:W-:Y:S01]  /*88b0*/  @!PT LDS RZ, [RZ] ;  /* 0x00000000fffff984 */ /* 0x000fe20000000800 */
[----:B------:R2:W-:Y:S01]  /*88c0*/  @!P3 LDGSTS.E.BYPASS.LTC128B.128 [R231+0x16000], [R8.64+0x180] ;  /* 0x1600018008e7bfae */ /* 0x0005e2000b901d52 */
[----:B------:R-:W-:Y:S02]  /*88d0*/  IADD3.X R19, R11, UR11, RZ, P1, !PT ;  /* 0x0000000b0b137c10 */ /* 0x000fe40008ffe4ff */
[C---:B------:R-:W-:Y:S02]  /*88e0*/  @!P6 LEA R10, P0, R18.reuse, c[0x0][0x170], 0x1 ;  /* 0x00005c00120aea11 */ /* 0x040fe400078008ff */
[----:B------:R-:W-:Y:S02]  /*88f0*/  @P6 STS.128 [R231+0x10800], RZ ;  /* 0x010800ffe7006388 */ /* 0x000fe40000000c00 */
[----:B------:R-:W-:Y:S03]  /*8900*/  @!P6 LEA.HI.X R11, R18, c[0x0][0x174], R19, 0x1, P0 ;  /* 0x00005d00120bea11 */ /* 0x000fe600000f0c13 */
[----:B------:R-:W-:Y:S01]  /*8910*/  @!PT LDS RZ, [RZ] ;  /* 0x00000000fffff984 */ /* 0x000fe20000000800 */
[----:B------:R-:W-:Y:S01]  /*8920*/  @!PT LDS RZ, [RZ] ;  /* 0x00000000fffff984 */ /* 0x000fe20000000800 */
[----:B------:R-:W-:Y:S01]  /*8930*/  @!PT LDS RZ, [RZ] ;  /* 0x00000000fffff984 */ /* 0x000fe20000000800 */
[----:B------:R3:W-:Y:S05]  /*8940*/  @!P6 LDGSTS.E.BYPASS.LTC128B.128 [R231+0x10800], [R14.64] ;  /* 0x108000000ee7efae */ /* 0x0007ea000b901d52 */
[----:B------:R-:W-:Y:S05]  /*8950*/  @P5 STS.128 [R231+0x12800], RZ ;  /* 0x012800ffe7005388 */ /* 0x000fea0000000c00 */
[----:B------:R-:W-:Y:S01]  /*8960*/  @!PT LDS RZ, [RZ] ;  /* 0x00000000fffff984 */ /* 0x000fe20000000800 */
[----:B------:R-:W-:Y:S01]  /*8970*/  @!PT LDS RZ, [RZ] ;  /* 0x00000000fffff984 */ /* 0x000fe20000000800 */
[----:B------:R-:W-:Y:S01]  /*8980*/  @!PT LDS RZ, [RZ] ;  /* 0x00000000fffff984 */ /* 0x000fe20000000800 */
[----:B------:R4:W-:Y:S05]  /*8990*/  @!P5 LDGSTS.E.BYPASS.LTC128B.128 [R231+0x12800], [R6.64+0x80] ;  /* 0x1280008006e7dfae */ /* 0x0009ea000b901d52 */
        /* <DEDUP_REMOVED lines=50> */
[----:B------:R-:W-:Y:S05]  /*8cc0*/  LDSM.16.M88.4 R32, [R211] ;  /* 0x00000000d320783b */ /* 0x000fea0000000200 */
[----:B--2---:R-:W4:Y:S05]  /*8cd0*/  LDSM.16.M88.4 R8, [R204+0x8000] ;  /* 0x00800000cc08783b */ /* 0x004f2a0000000200 */
[----:B-1----:R-:W3:Y:S05]  /*8ce0*/  LDSM.16.M88.4 R16, [R204+0x8800] ;  /* 0x00880000cc10783b */ /* 0x002eea0000000200 */
[----:B------:R-:W1:Y:S05]  /*8cf0*/  LDSM.16.M88.4 R24, [R204+0x9000] ;  /* 0x00900000cc18783b */ /* 0x000e6a0000000200 */
[----:B------:R-:W0:Y:S05]  /*8d00*/  LDGDEPBAR ;  /* 0x00000000000079af */ /* 0x000e2a0000000000 */
[----:B------:R-:W2:Y:S05]  /*8d10*/  LDSM.16.M88.4 R136, [R204+0x9800] ;  /* 0x00980000cc88783b */ /* 0x000eaa0000000200 */
[----:B------:R-:W-:Y:S05]  /*8d20*/  LDSM.16.M88.4 R172, [R212] ;  /* 0x00000000d4ac783b */ /* 0x000fea0000000200 */
[----:B------:R-:W1:Y:S05]  /*8d30*/  LDSM.16.M88.4 R176, [R215] ;  /* 0x00000000d7b0783b */ /* 0x000e6a0000000200 */
[----:B------:R-:W2:Y:S01]  /*8d40*/  LDSM.16.M88.4 R180, [R230] ;  /* 0x00000000e6b4783b */ /* 0x000ea20000000200 */
[C---:B----4-:R-:W-:Y:S04]  /*8d50*/  HMMA.16816.F32.BF16 R4, R32.reuse, R8, RZ ;  /* 0x000000082004723c */ /* 0x050fe800000418ff */
[----:B------:R-:W4:Y:S05]  /*8d60*/  LDSM.16.M88.4 R184, [R229] ;  /* 0x00000000e5b8783b */ /* 0x000f2a0000000200 */
[----:B------:R-:W2:Y:S01]  /*8d70*/  LDSM.16.M88.4 R188, [R228] ;  /* 0x00000000e4bc783b */ /* 0x000ea20000000200 */
[C---:B------:R-:W-:Y:S04]  /*8d80*/  HMMA.16816.F32.BF16 R8, R32.reuse, R10, RZ ;  /* 0x0000000a2008723c */ /* 0x040fe800000418ff */
[----:B------:R-:W-:Y:S04]  /*8d90*/  LDSM.16.M88.4 R192, [R210+0x8000] ;  /* 0x00800000d2c0783b */ /* 0x000fe80000000200 */
[C---:B---3--:R-:W-:Y:S01]  /*8da0*/  HMMA.16816.F32.BF16 R12, R32.reuse, R16, RZ ;  /* 0x00000010200c723c */ /* 0x048fe200000418ff */
[----:B------:R-:W-:Y:S05]  /*8db0*/  LDSM.16.M88.4 R196, [R210+0x8800] ;  /* 0x00880000d2c4783b */ /* 0x000fea0000000200 */
[----:B------:R-:W-:Y:S02]  /*8dc0*/  LDSM.16.M88.4 R200, [R209] ;  /* 0x00000000d1c8783b */ /* 0x000fe40000000200 */
[C---:B------:R-:W-:Y:S08]  /*8dd0*/  HMMA.16816.F32.BF16 R16, R32.reuse, R18, RZ ;  /* 0x000000122010723c */ /* 0x040ff000000418ff */
[C---:B-1----:R-:W-:Y:S08]  /*8de0*/  HMMA.16816.F32.BF16 R20, R32.reuse, R24, RZ ;  /* 0x000000182014723c */ /* 0x042ff000000418ff */
[C---:B------:R-:W-:Y:S08]  /*8df0*/  HMMA.16816.F32.BF16 R24, R32.reuse, R26, RZ ;  /* 0x0000001a2018723c */ /* 0x040ff000000418ff */
[C---:B--2---:R-:W-:Y:S08]  /*8e00*/  HMMA.16816.F32.BF16 R28, R32.reuse, R136, RZ ;  /* 0x00000088201c723c */ /* 0x044ff000000418ff */
[----:B------:R-:W-:Y:S01]  /*8e10*/  HMMA.16816.F32.BF16 R32, R32, R138, RZ ;  /* 0x0000008a2020723c */ /* 0x000fe200000418ff */
[----:B------:R-:W1:Y:S07]  /*8e20*/  LDSM.16.M88.4 R136, [R214] ;  /* 0x00000000d688783b */ /* 0x000e6e0000000200 */
[C---:B------:R-:W-:Y:S08]  /*8e30*/  HMMA.16816.F32.BF16 R4, R172.reuse, R176, R4 ;  /* 0x000000b0ac04723c */ /* 0x040ff00000041804 */
[C---:B------:R-:W-:Y:S01]  /*8e40*/  HMMA.16816.F32.BF16 R8, R172.reuse, R178, R8 ;  /* 0x000000b2ac08723c */ /* 0x040fe20000041808 */
[----:B------:R-:W2:Y:S07]  /*8e50*/  LDSM.16.M88.4 R176, [R210+0x9000] ;  /* 0x00900000d2b0783b */ /* 0x000eae0000000200 */
[C---:B------:R-:W-:Y:S08]  /*8e60*/  HMMA.16816.F32.BF16 R12, R172.reuse, R180, R12 ;  /* 0x000000b4ac0c723c */ /* 0x040ff0000004180c */
[C---:B------:R-:W-:Y:S01]  /*8e70*/  HMMA.16816.F32.BF16 R16, R172.reuse, R182, R16 ;  /* 0x000000b6ac10723c */ /* 0x040fe20000041810 */
[----:B------:R-:W3:Y:S07]  /*8e80*/  LDSM.16.M88.4 R180, [R210+0x9800] ;  /* 0x00980000d2b4783b */ /* 0x000eee0000000200 */
[C---:B----4-:R-:W-:Y:S08]  /*8e90*/  HMMA.16816.F32.BF16 R20, R172.reuse, R184, R20 ;  /* 0x000000b8ac14723c */ /* 0x050ff00000041814 */
[C---:B------:R-:W-:Y:S01]  /*8ea0*/  HMMA.16816.F32.BF16 R24, R172.reuse, R186, R24 ;  /* 0x000000baac18723c */ /* 0x040fe20000041818 */
[----:B------:R-:W4:Y:S07]  /*8eb0*/  LDSM.16.M88.4 R184, [R213] ;  /* 0x00000000d5b8783b */ /* 0x000f2e0000000200 */
[C---:B------:R-:W-:Y:S08]  /*8ec0*/  HMMA.16816.F32.BF16 R28, R172.reuse, R188, R28 ;  /* 0x000000bcac1c723c */ /* 0x040ff0000004181c */
[----:B------:R-:W-:Y:S01]  /*8ed0*/  HMMA.16816.F32.BF16 R32, R172, R190, R32 ;  /* 0x000000beac20723c */ /* 0x000fe20000041820 */
[----:B------:R-:W3:Y:S05]  /*8ee0*/  LDSM.16.M88.4 R172, [R209+0x800] ;  /* 0x00080000d1ac783b */ /* 0x000eea0000000200 */
[----:B------:R-:W-:Y:S02]  /*8ef0*/  LDSM.16.M88.4 R188, [R209+0x1800] ;  /* 0x00180000d1bc783b */ /* 0x000fe40000000200 */
        /* <DEDUP_REMOVED lines=11> */
[----:B------:R-:W2:Y:S05]  /*8fb0*/  LDSM.16.M88.4 R136, [R204+0xa800] ;  /* 0x00a80000cc88783b */ /* 0x000eaa0000000200 */
[----:B------:R-:W3:Y:S02]  /*8fc0*/  LDSM.16.M88.4 R180, [R204+0xb000] ;  /* 0x00b00000ccb4783b */ /* 0x000ee40000000200 */
[C---:B----4-:R-:W-:Y:S08]  /*8fd0*/  HMMA.16816.F32.BF16 R4, R184.reuse, R200, R4 ;  /* 0x000000c8b804723c */ /* 0x050ff00000041804 */
[C---:B------:R-:W-:Y:S01]  /*8fe0*/  HMMA.16816.F32.BF16 R8, R184.reuse, R202, R8 ;  /* 0x000000cab808723c */ /* 0x040fe20000041808 */
[----:B------:R-:W4:Y:S07]  /*8ff0*/  LDSM.16.M88.4 R200, [R204+0xb800] ;  /* 0x00b80000ccc8783b */ /* 0x000f2e0000000200 */
        /* <DEDUP_REMOVED lines=8> */
[----:B------:R-:W1:Y:S05]  /*9080*/  LDSM.16.M88.4 R184, [R226] ;  /* 0x00000000e2b8783b */ /* 0x000e6a0000000200 */
[----:B------:R-:W1:Y:S02]  /*9090*/  LDSM.16.M88.4 R188, [R225] ;  /* 0x00000000e1bc783b */ /* 0x000e640000000200 */
        /* <DEDUP_REMOVED lines=11> */
[----:B------:R-:W3:Y:S05]  /*9150*/  LDSM.16.M88.4 R192, [R210+0xa800] ;  /* 0x00a80000d2c0783b */ /* 0x000eea0000000200 */
[----:B------:R-:W-:Y:S02]  /*9160*/  LDSM.16.M88.4 R200, [R209+0x3800] ;  /* 0x00380000d1c8783b */ /* 0x000fe40000000200 */
        /* <DEDUP_REMOVED lines=9> */
[C---:B------:R-:W-:Y:S08]  /*9200*/  HMMA.16816.F32.BF16 R28, R172.reuse, R196, R28 ;  /* 0x000000c4ac1c723c */ /* 0x040ff0000004181c */
[----:B------:R-:W-:Y:S01]  /*9210*/  HMMA.16816.F32.BF16 R32, R172, R198, R32 ;  /* 0x000000c6ac20723c */ /* 0x000fe20000041820 */
[----:B------:R-:W4:Y:S05]  /*9220*/  LDSM.16.M88.4 R172, [R213+0x2000] ;  /* 0x00200000d5ac783b */ /* 0x000f2a0000000200 */
[----:B------:R-:W-:Y:S02]  /*9230*/  LDSM.16.M88.4 R196, [R209+0x3000] ;  /* 0x00300000d1c4783b */ /* 0x000fe40000000200 */
        /* <DEDUP_REMOVED lines=11> */
[----:B------:R-:W1:Y:S05]  /*92f0*/  LDSM.16.M88.4 R136, [R211+0x4000] ;  /* 0x00400000d388783b */ /* 0x000e6a0000000200 */
[----:B------:R-:W3:Y:S02]  /*9300*/  LDSM.16.M88.4 R184, [R204+0xc800] ;  /* 0x00c80000ccb8783b */ /* 0x000ee40000000200 */
        /* <DEDUP_REMOVED lines=8> */
[----:B------:R-:W4:Y:S07]  /*9390*/  LDSM.16.M88.4 R196, [R223] ;  /* 0x00000000dfc4783b */ /* 0x000f2e0000000200 */
[C---:B------:R-:W-:Y:S08]  /*93a0*/  HMMA.16816.F32.BF16 R28, R172.reuse, R200, R28 ;  /* 0x000000c8ac1c723c */ /* 0x040ff0000004181c */
[----:B------:R-:W-:Y:S01]  /*93b0*/  HMMA.16816.F32.BF16 R32, R172, R202, R32 ;  /* 0x000000caac20723c */ /* 0x000fe20000041820 */
[----:B------:R-:W4:Y:S05]  /*93c0*/  LDSM.16.M88.4 R172, [R222] ;  /* 0x00000000deac783b */ /* 0x000f2a0000000200 */
[----:B------:R-:W-:Y:S02]  /*93d0*/  LDSM.16.M88.4 R200, [R220] ;  /* 0x00000000dcc8783b */ /* 0x000fe40000000200 */
[C---:B-1----:R-:W-:Y:S08]  /*93e0*/  HMMA.16816.F32.BF16 R4, R136.reuse, R176, R4 ;  /* 0x000000b08804723c */ /* 0x042ff00000041804 */
[C---:B------:R-:W-:Y:S01]  /*93f0*/  HMMA.16816.F32.BF16 R8, R136.reuse, R178, R8 ;  /* 0x000000b28808723c */ /* 0x040fe20000041808 */
[----:B------:R-:W1:Y:S07]  /*9400*/  LDSM.16.M88.4 R176, [R221] ;  /* 0x00000000ddb0783b */ /* 0x000e6e0000000200 */
[C---:B---3--:R-:W-:Y:S08]  /*9410*/  HMMA.16816.F32.BF16 R12, R136.reuse, R184, R12 ;  /* 0x000000b8880c723c */ /* 0x048ff0000004180c */
[C---:B------:R-:W-:Y:S01]  /*9420*/  HMMA.16816.F32.BF16 R16, R136.reuse, R186, R16 ;  /* 0x000000ba8810723c */ /* 0x040fe20000041810 */
[----:B------:R-:W-:Y:S07]  /*9430*/  LDSM.16.M88.4 R184, [R210+0xc800] ;  /* 0x00c80000d2b8783b */ /* 0x000fee0000000200 */
[C---:B--2---:R-:W-:Y:S08]  /*9440*/  HMMA.16816.F32.BF16 R20, R136.reuse, R180, R20 ;  /* 0x000000b48814723c */ /* 0x044ff00000041814 */
[C---:B------:R-:W-:Y:S01]  /*9450*/  HMMA.16816.F32.BF16 R24, R136.reuse, R182, R24 ;  /* 0x000000b68818723c */ /* 0x040fe20000041818 */
[----:B------:R-:W-:Y:S07]  /*9460*/  LDSM.16.M88.4 R180, [R210+0xc000] ;  /* 0x00c00000d2b4783b */ /* 0x000fee0000000200 */
[C---:B------:R-:W-:Y:S08]  /*9470*/  HMMA.16816.F32.BF16 R28, R136.reuse, R188, R28 ;  /* 0x000000bc881c723c */ /* 0x040ff0000004181c */
        /* <DEDUP_REMOVED lines=14> */
[----:B------:R-:W1:Y:S05]  /*9560*/  LDSM.16.M88.4 R192, [R209+0x4800] ;  /* 0x00480000d1c0783b */ /* 0x000e6a0000000200 */
[----:B------:R-:W-:Y:S02]  /*9570*/  LDSM.16.M88.4 R200, [R204+0xe000] ;  /* 0x00e00000ccc8783b */ /* 0x000fe40000000200 */
        /* <DEDUP_REMOVED lines=11> */
[----:B------:R-:W4:Y:S05]  /*9630*/  LDSM.16.M88.4 R136, [R204+0xe800] ;  /* 0x00e80000cc88783b */ /* 0x000f2a0000000200 */
[----:B------:R-:W-:Y:S02]  /*9640*/  LDSM.16.M88.4 R196, [R217] ;  /* 0x00000000d9c4783b */ /* 0x000fe40000000200 */
[C---:B-1----:R-:W-:Y:S08]  /*9650*/  HMMA.16816.F32.BF16 R4, R172.reuse, R176, R4 ;  /* 0x000000b0ac04723c */ /* 0x042ff00000041804 */
[C---:B------:R-:W-:Y:S01]  /*9660*/  HMMA.16816.F32.BF16 R8, R172.reuse, R178, R8 ;  /* 0x000000b2ac08723c */ /* 0x040fe20000041808 */
[----:B------:R-:W1:Y:S07]  /*9670*/  LDSM.16.M88.4 R176, [R204+0xf000] ;  /* 0x00f00000ccb0783b */ /* 0x000e6e0000000200 */
[C---:B------:R-:W-:Y:S08]  /*9680*/  HMMA.16816.F32.BF16 R12, R172.reuse, R192, R12 ;  /* 0x000000c0ac0c723c */ /* 0x040ff0000004180c */
[C---:B------:R-:W-:Y:S01]  /*9690*/  HMMA.16816.F32.BF16 R16, R172.reuse, R194, R16 ;  /* 0x000000c2ac10723c */ /* 0x040fe20000041810 */
[----:B------:R-:W1:Y:S07]  /*96a0*/  LDSM.16.M88.4 R192, [R204+0xf800] ;  /* 0x00f80000ccc0783b */ /* 0x000e6e0000000200 */
[C---:B--2---:R-:W-:Y:S08]  /*96b0*/  HMMA.16816.F32.BF16 R20, R172.reuse, R180, R20 ;  /* 0x000000b4ac14723c */ /* 0x044ff00000041814 */
[C---:B------:R-:W-:Y:S01]  /*96c0*/  HMMA.16816.F32.BF16 R24, R172.reuse, R182, R24 ;  /* 0x000000b6ac18723c */ /* 0x040fe20000041818 */
[----:B------:R-:W-:Y:S07]  /*96d0*/  LDSM.16.M88.4 R180, [R219] ;  /* 0x00000000dbb4783b */ /* 0x000fee0000000200 */
[C---:B------:R-:W-:Y:S08]  /*96e0*/  HMMA.16816.F32.BF16 R28, R172.reuse, R184, R28 ;  /* 0x000000b8ac1c723c */ /* 0x040ff0000004181c */
[----:B------:R-:W-:Y:S01]  /*96f0*/  HMMA.16816.F32.BF16 R32, R172, R186, R32 ;  /* 0x000000baac20723c */ /* 0x000fe20000041820 */
[----:B------:R-:W2:Y:S05]  /*9700*/  LDSM.16.M88.4 R172, [R212+0x6000] ;  /* 0x00600000d4ac783b */ /* 0x000eaa0000000200 */
[----:B------:R-:W2:Y:S02]  /*9710*/  LDSM.16.M88.4 R184, [R218] ;  /* 0x00000000dab8783b */ /* 0x000ea40000000200 */
[C---:B---3--:R-:W-:Y:S08]  /*9720*/  HMMA.16816.F32.BF16 R4, R188.reuse, R200, R4 ;  /* 0x000000c8bc04723c */ /* 0x048ff00000041804 */
[C---:B------:R-:W-:Y:S01]  /*9730*/  HMMA.16816.F32.BF16 R8, R188.reuse, R202, R8 ;  /* 0x000000cabc08723c */ /* 0x040fe20000041808 */
[----:B------:R-:W3:Y:S07]  /*9740*/  LDSM.16.M88.4 R200, [R216] ;  /* 0x00000000d8c8783b */ /* 0x000eee0000000200 */
        /* <DEDUP_REMOVED lines=8> */
[----:B------:R-:W-:Y:S05]  /*97d0*/  LDSM.16.M88.4 R188, [R210+0xf800] ;  /* 0x00f80000d2bc783b */ /* 0x000fea0000000200 */
[----:B------:R-:W-:Y:S02]  /*97e0*/  LDSM.16.M88.4 R192, [R213+0x6000] ;  /* 0x00600000d5c0783b */ /* 0x000fe40000000200 */
[C---:B--2---:R-:W-:Y:S08]  /*97f0*/  HMMA.16816.F32.BF16 R4, R172.reuse, R180, R4 ;  /* 0x000000b4ac04723c */ /* 0x044ff00000041804 */
[C---:B------:R-:W-:Y:S01]  /*9800*/  HMMA.16816.F32.BF16 R8, R172.reuse, R182, R8 ;  /* 0x000000b6ac08723c */ /* 0x040fe20000041808 */
[----:B------:R-:W2:Y:S07]  /*9810*/  LDSM.16.M88.4 R180, [R210+0xe800] ;  /* 0x00e80000d2b4783b */ /* 0x000eae0000000200 */
[C---:B------:R-:W-:Y:S08]  /*9820*/  HMMA.16816.F32.BF16 R12, R172.reuse, R184, R12 ;  /* 0x000000b8ac0c723c */ /* 0x040ff0000004180c */
[C---:B------:R-:W-:Y:S01]  /*9830*/  HMMA.16816.F32.BF16 R16, R172.reuse, R186, R16 ;  /* 0x000000baac10723c */ /* 0x040fe20000041810 */
[----:B------:R-:W4:Y:S07]  /*9840*/  LDSM.16.M88.4 R184, [R210+0xf000] ;  /* 0x00f00000d2b8783b */ /* 0x000f2e0000000200 */
[C---:B------:R-:W-:Y:S08]  /*9850*/  HMMA.16816.F32.BF16 R20, R172.reuse, R196, R20 ;  /* 0x000000c4ac14723c */ /* 0x040ff00000041814 */
[C---:B------:R-:W-:Y:S01]  /*9860*/  HMMA.16816.F32.BF16 R24, R172.reuse, R198, R24 ;  /* 0x000000c6ac18723c */ /* 0x040fe20000041818 */
[----:B------:R-:W4:Y:S07]  /*9870*/  LDSM.16.M88.4 R196, [R209+0x6000] ;  /* 0x00600000d1c4783b */ /* 0x000f2e0000000200 */
[C---:B---3--:R-:W-:Y:S08]  /*9880*/  HMMA.16816.F32.BF16 R28, R172.reuse, R200, R28 ;  /* 0x000000c8ac1c723c */ /* 0x048ff0000004181c */
[----:B------:R-:W-:Y:S08]  /*9890*/  HMMA.16816.F32.BF16 R32, R172, R202, R32 ;  /* 0x000000caac20723c */ /* 0x000ff00000041820 */
[C---:B-1----:R-:W-:Y:S08]  /*98a0*/  HMMA.16816.F32.BF16 R4, R136.reuse, R176, R4 ;  /* 0x000000b08804723c */ /* 0x042ff00000041804 */
[C---:B------:R-:W-:Y:S08]  /*98b0*/  HMMA.16816.F32.BF16 R8, R136.reuse, R178, R8 ;  /* 0x000000b28808723c */ /* 0x040ff00000041808 */
[C---:B--2---:R-:W-:Y:S08]  /*98c0*/  HMMA.16816.F32.BF16 R12, R136.reuse, R180, R12 ;  /* 0x000000b4880c723c */ /* 0x044ff0000004180c */
[C---:B------:R-:W-:Y:S08]  /*98d0*/  HMMA.16816.F32.BF16 R16, R136.reuse, R182, R16 ;  /* 0x000000b68810723c */ /* 0x040ff00000041810 */
[C---:B----4-:R-:W-:Y:S08]  /*98e0*/  HMMA.16816.F32.BF16 R20, R136.reuse, R184, R20 ;  /* 0x000000b88814723c */ /* 0x050ff00000041814 */
[C---:B------:R-:W-:Y:S08]  /*98f0*/  HMMA.16816.F32.BF16 R24, R136.reuse, R186, R24 ;  /* 0x000000ba8818723c */ /* 0x040ff00000041818 */
[C---:B------:R-:W-:Y:S08]  /*9900*/  HMMA.16816.F32.BF16 R28, R136.reuse, R188, R28 ;  /* 0x000000bc881c723c */ /* 0x040ff0000004181c */
[----:B------:R-:W-:Y:S01]  /*9910*/  HMMA.16816.F32.BF16 R32, R136, R190, R32 ;  /* 0x000000be8820723c */ /* 0x000fe20000041820 */
[----:B------:R-:W1:Y:S07]  /*9920*/  LDSM.16.M88.4 R136, [R209+0x6800] ;  /* 0x00680000d188783b */ /* 0x000e6e0000000200 */
[C---:B------:R-:W-:Y:S08]  /*9930*/  HMMA.16816.F32.BF16 R4, R192.reuse, R196, R4 ;  /* 0x000000c4c004723c */ /* 0x040ff00000041804 */
[C---:B------:R-:W-:Y:S11]  /*9940*/  HMMA.16816.F32.BF16 R8, R192.reuse, R198, R8 ;  /* 0x000000c6c008723c */ /* 0x040ff60000041808 */
[----:B------:R-:W-:Y:S05]  /*9950*/  @!UPT UIADD3 URZ, URZ, URZ, URZ ;  /* 0x0000003f3f3ff290 */ /* 0x000fea000fffe03f */
[----:B------:R-:W-:Y:S02]  /*9960*/  FMUL.FTZ R4, R4, c[0x0][0x2ec] ;  /* 0x0000bb0004047a20 */ /* 0x000fe40000410000 */
[----:B------:R-:W-:Y:S02]  /*9970*/  FMUL.FTZ R5, R5, c[0x0][0x2ec] ;  /* 0x0000bb0005057a20 */ /* 0x000fe40000410000 */
[----:B------:R-:W2:Y:S01]  /*9980*/  MUFU.TANH R172, R4 ;  /* 0x0000000400ac7308 */ /* 0x000ea20000002400 */
[----:B------:R-:W-:Y:S02]  /*9990*/  FMUL.FTZ R6, R6, c[0x0][0x2ec] ;  /* 0x0000bb0006067a20 */ /* 0x000fe40000410000 */
[----:B------:R-:W-:Y:S02]  /*99a0*/  FMUL.FTZ R7, R7, c[0x0][0x2ec] ;  /* 0x0000bb0007077a20 */ /* 0x000fe40000410000 */
[----:B------:R-:W-:Y:S01]  /*99b0*/  FMUL.FTZ R8, R8, c[0x0][0x2ec] ;  /* 0x0000bb0008087a20 */ /* 0x000fe20000410000 */
[C---:B-1----:R-:W-:Y:S03]  /*99c0*/  HMMA.16816.F32.BF16 R12, R192.reuse, R136, R12 ;  /* 0x00000088c00c723c */ /* 0x042fe6000004180c */
[----:B------:R-:W-:Y:S01]  /*99d0*/  FMUL.FTZ R9, R9, c[0x0][0x2ec] ;  /* 0x0000bb0009097a20 */ /* 0x000fe20000410000 */
[----:B------:R-:W1:Y:S01]  /*99e0*/  MUFU.TANH R176, R5 ;  /* 0x0000000500b07308 */ /* 0x000e620000002400 */
[----:B------:R-:W-:Y:S02]  /*99f0*/  FMUL.FTZ R10, R10, c[0x0][0x2ec] ;  /* 0x0000bb000a0a7a20 */ /* 0x000fe40000410000 */
[----:B------:R-:W-:Y:S01]  /*9a00*/  FMUL.FTZ R11, R11, c[0x0][0x2ec] ;  /* 0x0000bb000b0b7a20 */ /* 0x000fe20000410000 */
[C---:B------:R-:W-:Y:S06]  /*9a10*/  HMMA.16816.F32.BF16 R16, R192.reuse, R138, R16 ;  /* 0x0000008ac010723c */ /* 0x040fec0000041810 */
[----:B------:R-:W3:Y:S10]  /*9a20*/  MUFU.TANH R173, R6 ;  /* 0x0000000600ad7308 */ /* 0x000ef40000002400 */
[----:B------:R4:W1:Y:S01]  /*9a30*/  MUFU.TANH R178, R7 ;  /* 0x0000000700b27308 */ /* 0x0008620000002400 */
[----:B------:R-:W-:Y:S02]  /*9a40*/  FMUL.FTZ R12, R12, c[0x0][0x2ec] ;  /* 0x0000bb000c0c7a20 */ /* 0x000fe40000410000 */
[----:B------:R-:W-:Y:S02]  /*9a50*/  FMUL.FTZ R14, R14, c[0x0][0x2ec] ;  /* 0x0000bb000e0e7a20 */ /* 0x000fe40000410000 */
[----:B------:R-:W-:Y:S02]  /*9a60*/  FMUL.FTZ R15, R15, c[0x0][0x2ec] ;  /* 0x0000bb000f0f7a20 */ /* 0x000fe40000410000 */
[----:B------:R-:W-:Y:S02]  /*9a70*/  FMUL.FTZ R13, R13, c[0x0][0x2ec] ;  /* 0x0000bb000d0d7a20 */ /* 0x000fe40000410000 */
[----:B------:R-:W-:Y:S01]  /*9a80*/  FMUL.FTZ R16, R16, c[0x0][0x2ec] ;  /* 0x0000bb0010107a20 */ /* 0x000fe20000410000 */
[----:B------:R-:W1:Y:S01]  /*9a90*/  MUFU.TANH R177, R8 ;  /* 0x0000000800b17308 */ /* 0x000e620000002400 */
[----:B------:R-:W-:Y:S02]  /*9aa0*/  FMUL.FTZ R17, R17, c[0x0][0x2ec] ;  /* 0x0000bb0011117a20 */ /* 0x000fe40000410000 */
[----:B------:R-:W-:Y:S02]  /*9ab0*/  FMUL.FTZ R18, R18, c[0x0][0x2ec] ;  /* 0x0000bb0012127a20 */ /* 0x000fe40000410000 */
[----:B------:R-:W-:Y:S05]  /*9ac0*/  FMUL.FTZ R19, R19, c[0x0][0x2ec] ;  /* 0x0000bb0013137a20 */ /* 0x000fea0000410000 */
[----:B------:R-:W1:Y:S01]  /*9ad0*/  MUFU.TANH R174, R9 ;  /* 0x0000000900ae7308 */ /* 0x000e620000002400 */
[----:B----4-:R-:W4:Y:S09]  /*9ae0*/  LDSM.16.M88.4 R4, [R209+0x7000] ;  /* 0x00700000d104783b */ /* 0x010f320000000200 */
[----:B------:R-:W1:Y:S10]  /*9af0*/  MUFU.TANH R137, R10 ;  /* 0x0000000a00897308 */ /* 0x000e740000002400 */
[----:B------:R1:W1:Y:S10]  /*9b00*/  MUFU.TANH R175, R11 ;  /* 0x0000000b00af7308 */ /* 0x0002740000002400 */
[----:B------:R2:W2:Y:S10]  /*9b10*/  MUFU.TANH R138, R12 ;  /* 0x0000000c008a7308 */ /* 0x0004b40000002400 */
[----:B------:R-:W2:Y:S01]  /*9b20*/  MUFU.TANH R180, R14 ;  /* 0x0000000e00b47308 */ /* 0x000ea20000002400 */
[----:B-1----:R-:W1:Y:S01]  /*9b30*/  LDSM.16.M88.4 R8, [R209+0x7800] ;  /* 0x00780000d108783b */ /* 0x002e620000000200 */
[----:B------:R-:W-:Y:S08]  /*9b40*/  DEPBAR.LE SB0, 0x0 ;  /* 0x000080000000791a */ /* 0x000ff00000000000 */
[----:B------:R-:W1:Y:S01]  /*9b50*/  MUFU.TANH R179, R15 ;  /* 0x0000000f00b37308 */ /* 0x000e620000002400 */
[----:B------:R-:W-:Y:S01]  /*9b60*/  BAR.SYNC.DEFER_BLOCKING 0x0 ;  /* 0x0000000000007b1d */ /* 0x000fe20000010000 */
[C---:B----4-:R-:W-:Y:S08]  /*9b70*/  HMMA.16816.F32.BF16 R20, R192.reuse, R4, R20 ;  /* 0x00000004c014723c */ /* 0x050ff00000041814 */
[----:B------:R4:W1:Y:S01]  /*9b80*/  MUFU.TANH R181, R16 ;  /* 0x0000001000b57308 */ /* 0x0008620000002400 */
[C---:B------:R-:W-:Y:S09]  /*9b90*/  HMMA.16816.F32.BF16 R24, R192.reuse, R6, R24 ;  /* 0x00000006c018723c */ /* 0x040ff20000041818 */
[----:B------:R-:W2:Y:S06]  /*9ba0*/  MUFU.TANH R139, R13 ;  /* 0x0000000d008b7308 */ /* 0x000eac0000002400 */
[----:B------:R-:W-:Y:S02]  /*9bb0*/  FMUL.FTZ R20, R20, c[0x0][0x2ec] ;  /* 0x0000bb0014147a20 */ /* 0x000fe40000410000 */
[----:B------:R-:W-:Y:S02]  /*9bc0*/  FMUL.FTZ R21, R21, c[0x0][0x2ec] ;  /* 0x0000bb0015157a20 */ /* 0x000fe40000410000 */
[----:B------:R-:W2:Y:S01]  /*9bd0*/  MUFU.TANH R182, R17 ;  /* 0x0000001100b67308 */ /* 0x000ea20000002400 */
[----:B------:R-:W-:Y:S02]  /*9be0*/  FMUL.FTZ R22, R22, c[0x0][0x2ec] ;  /* 0x0000bb0016167a20 */ /* 0x000fe40000410000 */
[----:B------:R-:W-:Y:S01]  /*9bf0*/  FMUL.FTZ R23, R23, c[0x0][0x2ec] ;  /* 0x0000bb0017177a20 */ /* 0x000fe20000410000 */
[C---:B-1----:R-:W-:Y:S03]  /*9c00*/  HMMA.16816.F32.BF16 R28, R192.reuse, R8, R28 ;  /* 0x00000008c01c723c */ /* 0x042fe6000004181c */
[----:B------:R-:W-:Y:S02]  /*9c10*/  FMUL.FTZ R24, R24, c[0x0][0x2ec] ;  /* 0x0000bb0018187a20 */ /* 0x000fe40000410000 */
[----:B------:R-:W-:Y:S01]  /*9c20*/  FMUL.FTZ R25, R25, c[0x0][0x2ec] ;  /* 0x0000bb0019197a20 */ /* 0x000fe20000410000 */
[----:B------:R-:W1:Y:S01]  /*9c30*/  MUFU.TANH R183, R18 ;  /* 0x0000001200b77308 */ /* 0x000e620000002400 */
[----:B------:R-:W-:Y:S01]  /*9c40*/  MOV R8, UR6 ;  /* 0x0000000600087c02 */ /* 0x000fe20008000f00 */
[----:B------:R-:W-:Y:S04]  /*9c50*/  HMMA.16816.F32.BF16 R32, R192, R10, R32 ;  /* 0x0000000ac020723c */ /* 0x000fe80000041820 */
[----:B-----5:R-:W-:Y:S01]  /*9c60*/  LEA R2, P2, R8, R238, 0x6 ;  /* 0x000000ee08027211 */ /* 0x020fe200078430ff */
[----:B------:R-:W-:Y:S01]  /*9c70*/  FMUL.FTZ R26, R26, c[0x0][0x2ec] ;  /* 0x0000bb001a1a7a20 */ /* 0x000fe20000410000 */
[C---:B------:R-:W-:Y:S01]  /*9c80*/  LEA R4, P0, R8.reuse, R232, 0x6 ;  /* 0x000000e808047211 */ /* 0x040fe200078030ff */
[----:B------:R-:W-:Y:S01]  /*9c90*/  FMUL.FTZ R27, R27, c[0x0][0x2ec] ;  /* 0x0000bb001b1b7a20 */ /* 0x000fe20000410000 */
[----:B------:R-:W1:Y:S01]  /*9ca0*/  MUFU.TANH R184, R19 ;  /* 0x0000001300b87308 */ /* 0x000e620000002400 */
[C---:B------:R-:W-:Y:S03]  /*9cb0*/  LEA.HI.X.SX32 R3, R8.reuse, R239, 0x6, P2 ;  /* 0x000000ef08037211 */ /* 0x040fe600010f36ff */
[C---:B------:R-:W-:Y:S02]  /*9cc0*/  LEA R6, P1, R8.reuse, R236, 0x6 ;  /* 0x000000ec08067211 */ /* 0x040fe400078230ff */
[C---:B------:R-:W-:Y:S01]  /*9cd0*/  LEA.HI.X.SX32 R5, R8.reuse, R233, 0x6, P0 ;  /* 0x000000e908057211 */ /* 0x040fe200000f36ff */
[----:B------:R-:W-:Y:S01]  /*9ce0*/  IMAD R3, R3, c[0x0][0x198], RZ ;  /* 0x0000660003037a24 */ /* 0x000fe200078e02ff */
[----:B------:R-:W-:Y:S01]  /*9cf0*/  LEA R10, P0, R8, R234, 0x6 ;  /* 0x000000ea080a7211 */ /* 0x000fe200078030ff */
[----:B------:R-:W-:Y:S01]  /*9d00*/  FMUL.FTZ R28, R28, c[0x0][0x2ec] ;  /* 0x0000bb001c1c7a20 */ /* 0x000fe20000410000 */
[----:B------:R-:W1:Y:S01]  /*9d10*/  MUFU.TANH R185, R20 ;  /* 0x0000001400b97308 */ /* 0x000e620000002400 */
[C---:B------:R-:W-:Y:S01]  /*9d20*/  LEA.HI.X.SX32 R7, R8.reuse, R237, 0x6, P1 ;  /* 0x000000ed08077211 */ /* 0x040fe200008f36ff */
[----:B------:R-:W-:Y:S01]  /*9d30*/  FMUL.FTZ R29, R29, c[0x0][0x2ec] ;  /* 0x0000bb001d1d7a20 */ /* 0x000fe20000410000 */
[----:B------:R-:W-:Y:S01]  /*9d40*/  LEA.HI.X.SX32 R11, R8, R235, 0x6, P0 ;  /* 0x000000eb080b7211 */ /* 0x000fe200000f36ff */
[----:B------:R-:W-:Y:S02]  /*9d50*/  FMUL.FTZ R30, R30, c[0x0][0x2ec] ;  /* 0x0000bb001e1e7a20 */ /* 0x000fe40000410000 */
[----:B------:R-:W-:Y:S02]  /*9d60*/  FMUL.FTZ R0, R35, c[0x0][0x2ec] ;  /* 0x0000bb0023007a20 */ /* 0x000fe40000410000 */
[----:B------:R-:W-:Y:S02]  /*9d70*/  FMUL.FTZ R31, R31, c[0x0][0x2ec] ;  /* 0x0000bb001f1f7a20 */ /* 0x000fe40000410000 */
[----:B------:R5:W1:Y:S01]  /*9d80*/  MUFU.TANH R136, R0 ;  /* 0x0000000000887308 */ /* 0x000a620000002400 */
[----:B------:R-:W-:Y:S02]  /*9d90*/  FMUL.FTZ R32, R32, c[0x0][0x2ec] ;  /* 0x0000bb0020207a20 */ /* 0x000fe40000410000 */
[----:B------:R-:W-:Y:S02]  /*9da0*/  FMUL.FTZ R33, R33, c[0x0][0x2ec] ;  /* 0x0000bb0021217a20 */ /* 0x000fe40000410000 */
[----:B------:R-:W-:Y:S02]  /*9db0*/  FMUL.FTZ R34, R34, c[0x0][0x2ec] ;  /* 0x0000bb0022227a20 */ /* 0x000fe40000410000 */
[----:B------:R-:W-:Y:S02]  /*9dc0*/  IMAD R5, R5, c[0x0][0x198], RZ ;  /* 0x0000660005057a24 */ /* 0x000fe400078e02ff */
[C---:B------:R-:W-:Y:S01]  /*9dd0*/  IMAD R9, R2.reuse, c[0x0][0x19c], R3 ;  /* 0x0000670002097a24 */ /* 0x040fe200078e0203 */
[----:B------:R1:W1:Y:S01]  /*9de0*/  MUFU.TANH R186, R21 ;  /* 0x0000001500ba7308 */ /* 0x0002620000002400 */
[----:B------:R-:W-:Y:S04]  /*9df0*/  IMAD.WIDE.U32 R2, R2, c[0x0][0x198], RZ ;  /* 0x0000660002027a25 */ /* 0x000fe800078e00ff */
[----:B------:R-:W-:Y:S02]  /*9e00*/  IMAD R7, R7, c[0x0][0x198], RZ ;  /* 0x0000660007077a24 */ /* 0x000fe400078e02ff */
[C---:B--2---:R-:W-:Y:S02]  /*9e10*/  IMAD R12, R4.reuse, c[0x0][0x19c], R5 ;  /* 0x00006700040c7a24 */ /* 0x044fe400078e0205 */
[----:B------:R-:W-:Y:S01]  /*9e20*/  IMAD.WIDE.U32 R4, R4, c[0x0][0x198], RZ ;  /* 0x0000660004047a25 */ /* 0x000fe200078e00ff */
[----:B------:R2:W1:Y:S03]  /*9e30*/  MUFU.TANH R187, R22 ;  /* 0x0000001600bb7308 */ /* 0x0004660000002400 */
[----:B----4-:R-:W-:Y:S01]  /*9e40*/  IMAD R16, R6, c[0x0][0x19c], R7 ;  /* 0x0000670006107a24 */ /* 0x010fe200078e0207 */
[----:B------:R-:W-:Y:S01]  /*9e50*/  IADD3 R5, R5, R12, RZ ;  /* 0x0000000c05057210 */ /* 0x000fe20007ffe0ff */
[----:B-----5:R-:W-:Y:S01]  /*9e60*/  IMAD.IADD R0, R3, 0x1, R9 ;  /* 0x0000000103007824 */ /* 0x020fe200078e0209 */
[-C--:B------:R-:W-:Y:S01]  /*9e70*/  LEA R8, P1, R4, R243.reuse, 0x1 ;  /* 0x000000f304087211 */ /* 0x080fe200078208ff */
[----:B------:R-:W-:Y:S01]  /*9e80*/  IMAD.WIDE.U32 R14, R6, c[0x0][0x198], RZ ;  /* 0x00006600060e7a25 */ /* 0x000fe200078e00ff */
[-C--:B------:R-:W-:Y:S02]  /*9e90*/  LEA R6, P0, R2, R243.reuse, 0x1 ;  /* 0x000000f302067211 */ /* 0x080fe400078008ff */
[----:B------:R2:W4:Y:S01]  /*9ea0*/  MUFU.TANH R189, R23 ;  /* 0x0000001700bd7308 */ /* 0x0005220000002400 */
[----:B------:R-:W-:Y:S01]  /*9eb0*/  IMAD R7, R11, c[0x0][0x198], RZ ;  /* 0x000066000b077a24 */ /* 0x000fe200078e02ff */
[----:B------:R-:W-:Y:S01]  /*9ec0*/  LEA.HI.X R9, R4, R242, R5, 0x1, P1 ;  /* 0x000000f204097211 */ /* 0x000fe200008f0c05 */
[----:B------:R-:W-:Y:S01]  /*9ed0*/  IMAD.WIDE.U32 R12, R10, c[0x0][0x198], RZ ;  /* 0x000066000a0c7a25 */ /* 0x000fe200078e00ff */
[-C--:B------:R-:W-:Y:S02]  /*9ee0*/  LEA R4, P2, R14, R243.reuse, 0x1 ;  /* 0x000000f30e047211 */ /* 0x080fe400078408ff */
[----:B------:R-:W-:Y:S01]  /*9ef0*/  IADD3 R16, R15, R16, RZ ;  /* 0x000000100f107210 */ /* 0x000fe20007ffe0ff */
[----:B------:R-:W-:Y:S01]  /*9f00*/  IMAD R10, R10, c[0x0][0x19c], R7 ;  /* 0x000067000a0a7a24 */ /* 0x000fe200078e0207 */
[----:B------:R-:W-:Y:S02]  /*9f10*/  LEA.HI.X R7, R2, R242, R0, 0x1, P0 ;  /* 0x000000f202077211 */ /* 0x000fe400000f0c00 */
[----:B------:R2:W1:Y:S01]  /*9f20*/  MUFU.TANH R188, R24 ;  /* 0x0000001800bc7308 */ /* 0x0004620000002400 */
[----:B------:R-:W-:Y:S02]  /*9f30*/  ISETP.LT.AND P0, PT, RZ, UR7, PT ;  /* 0x00000007ff007c0c */ /* 0x000fe4000bf01270 */
[----:B------:R-:W-:Y:S02]  /*9f40*/  LEA R2, P1, R12, R243, 0x1 ;  /* 0x000000f30c027211 */ /* 0x000fe400078208ff */
[----:B------:R-:W-:Y:S02]  /*9f50*/  IADD3 R10, R13, R10, RZ ;  /* 0x0000000a0d0a7210 */ /* 0x000fe40007ffe0ff */
[-C--:B------:R-:W-:Y:S02]  /*9f60*/  LEA.HI.X R5, R14, R242.reuse, R16, 0x1, P2 ;  /* 0x000000f20e057211 */ /* 0x080fe400010f0c10 */
[----:B------:R-:W-:Y:S01]  /*9f70*/  LEA.HI.X R3, R12, R242, R10, 0x1, P1 ;  /* 0x000000f20c037211 */ /* 0x000fe200008f0c0a */
        /* <DEDUP_REMOVED lines=11> */
.L_x_831:
        /* <DEDUP_REMOVED lines=43> */
[----:B--2---:R-:W-:Y:S04]  /*a2e0*/  FMNMX.FTZ R132, R132, R4, !PT ;  /* 0x0000000484847209 */ /* 0x004fe80007810000 */
[C---:B------:R-:W-:Y:S01]  /*a2f0*/  FSETP.NEU.FTZ.AND P1, PT, R132.reuse, -INF , PT ;  /* 0xff8000008400780b */ /* 0x040fe20003f3d000 */
[C---:B------:R-:W-:Y:S02]  /*a300*/  FADD.FTZ R2, -R132.reuse, R133 ;  /* 0x0000008584027221 */ /* 0x040fe40000010100 */
[----:B------:R-:W-:Y:S02]  /*a310*/  FMUL.FTZ R133, R132, c[0x0][0x23c] ;  /* 0x00008f0084857a20 */ /* 0x000fe40000410000 */
[----:B------:R-:W-:Y:S03]  /*a320*/  FMUL.FTZ R0, R2, c[0x0][0x23c] ;  /* 0x00008f0002007a20 */ /* 0x000fe60000410000 */
[----:B------:R-:W-:Y:S01]  /*a330*/  FSEL R133, R133, RZ, P1 ;  /* 0x000000ff85857208 */ /* 0x000fe20000800000 */
[----:B------:R1:W2:Y:S01]  /*a340*/  MUFU.EX2 R2, R0 ;  /* 0x0000000000027308 */ /* 0x0002a20000000800 */
[----:B------:R-:W-:Y:S03]  /*a350*/  FSETP.NEU.FTZ.AND P1, PT, R3, -INF , PT ;  /* 0xff8000000300780b */ /* 0x000fe60003f3d000 */
[--C-:B------:R-:W-:Y:S02]  /*a360*/  FFMA.FTZ R4, R172, c[0x0][0x23c], -R133.reuse ;  /* 0x00008f00ac047a23 */ /* 0x100fe40000010885 */
[--C-:B------:R-:W-:Y:S04]  /*a370*/  FFMA.FTZ R6, R177, c[0x0][0x23c], -R133.reuse ;  /* 0x00008f00b1067a23 */ /* 0x100fe80000010885 */
[----:B------:R3:W-:Y:S10]  /*a380*/  MUFU.EX2 R172, R4 ;  /* 0x0000000400ac7308 */ /* 0x0007f40000000800 */
[----:B------:R-:W-:Y:S01]  /*a390*/  MUFU.EX2 R177, R6 ;  /* 0x0000000600b17308 */ /* 0x000fe20000000800 */
[C---:B-1----:R-:W-:Y:S02]  /*a3a0*/  FADD.FTZ R0, -R3.reuse, R134 ;  /* 0x0000008603007221 */ /* 0x042fe40000010100 */
[----:B------:R-:W-:Y:S02]  /*a3b0*/  FMUL.FTZ R134, R3, c[0x0][0x23c] ;  /* 0x00008f0003867a20 */ /* 0x000fe40000410000 */
[----:B------:R-:W-:Y:S02]  /*a3c0*/  FMUL.FTZ R0, R0, c[0x0][0x23c] ;  /* 0x00008f0000007a20 */ /* 0x000fe40000410000 */
[----:B--2---:R-:W-:Y:S01]  /*a3d0*/  FMUL.FTZ R8, R2, R144 ;  /* 0x0000009002087220 */ /* 0x004fe20000410000 */
[----:B------:R-:W-:Y:S01]  /*a3e0*/  FSEL R134, R134, RZ, P1 ;  /* 0x000000ff86867208 */ /* 0x000fe20000800000 */
[----:B------:R-:W-:Y:S02]  /*a3f0*/  FMUL.FTZ R9, R2, R145 ;  /* 0x0000009102097220 */ /* 0x000fe40000410000 */
[--C-:B---3--:R-:W-:Y:S01]  /*a400*/  FFMA.FTZ R4, R176, c[0x0][0x23c], -R133.reuse ;  /* 0x00008f00b0047a23 */ /* 0x108fe20000010885 */
[----:B------:R-:W1:Y:S01]  /*a410*/  MUFU.EX2 R0, R0 ;  /* 0x0000000000007308 */ /* 0x000e620000000800 */
[C---:B------:R-:W-:Y:S02]  /*a420*/  FMUL.FTZ R16, R2.reuse, R152 ;  /* 0x0000009802107220 */ /* 0x040fe40000410000 */
[C---:B------:R-:W-:Y:S02]  /*a430*/  FMUL.FTZ R17, R2.reuse, R153 ;  /* 0x0000009902117220 */ /* 0x040fe40000410000 */
[C---:B------:R-:W-:Y:S02]  /*a440*/  FMUL.FTZ R24, R2.reuse, R160 ;  /* 0x000000a002187220 */ /* 0x040fe40000410000 */
[C---:B------:R-:W-:Y:S02]  /*a450*/  FMUL.FTZ R25, R2.reuse, R161 ;  /* 0x000000a102197220 */ /* 0x040fe40000410000 */
[C---:B------:R-:W-:Y:S01]  /*a460*/  FMUL.FTZ R32, R2.reuse, R168 ;  /* 0x000000a802207220 */ /* 0x040fe20000410000 */
[----:B------:R2:W3:Y:S01]  /*a470*/  MUFU.EX2 R5, R4 ;  /* 0x0000000400057308 */ /* 0x0004e20000000800 */
[C---:B------:R-:W-:Y:S02]  /*a480*/  FMUL.FTZ R33, R2.reuse, R169 ;  /* 0x000000a902217220 */ /* 0x040fe40000410000 */
[C---:B------:R-:W-:Y:S02]  /*a490*/  FMUL.FTZ R36, R2.reuse, R36 ;  /* 0x0000002402247220 */ /* 0x040fe40000410000 */
[C---:B------:R-:W-:Y:S02]  /*a4a0*/  FMUL.FTZ R37, R2.reuse, R37 ;  /* 0x0000002502257220 */ /* 0x040fe40000410000 */
[C---:B------:R-:W-:Y:S02]  /*a4b0*/  FMUL.FTZ R40, R2.reuse, R40 ;  /* 0x0000002802287220 */ /* 0x040fe40000410000 */
[C---:B------:R-:W-:Y:S02]  /*a4c0*/  FMUL.FTZ R41, R2.reuse, R41 ;  /* 0x0000002902297220 */ /* 0x040fe40000410000 */
[C---:B------:R-:W-:Y:S02]  /*a4d0*/  FMUL.FTZ R44, R2.reuse, R44 ;  /* 0x0000002c022c7220 */ /* 0x040fe40000410000 */
[----:B------:R-:W-:Y:S02]  /*a4e0*/  FMUL.FTZ R45, R2, R45 ;  /* 0x0000002d022d7220 */ /* 0x000fe40000410000 */
[C---:B-1----:R-:W-:Y:S02]  /*a4f0*/  FMUL.FTZ R6, R0.reuse, R142 ;  /* 0x0000008e00067220 */ /* 0x042fe40000410000 */
[C---:B------:R-:W-:Y:S02]  /*a500*/  FMUL.FTZ R7, R0.reuse, R143 ;  /* 0x0000008f00077220 */ /* 0x040fe40000410000 */
[C---:B------:R-:W-:Y:S02]  /*a510*/  FMUL.FTZ R10, R0.reuse, R146 ;  /* 0x00000092000a7220 */ /* 0x040fe40000410000 */
[C---:B------:R-:W-:Y:S02]  /*a520*/  FMUL.FTZ R11, R0.reuse, R147 ;  /* 0x00000093000b7220 */ /* 0x040fe40000410000 */
[----:B------:R-:W-:Y:S01]  /*a530*/  FMUL.FTZ R18, R0, R154 ;  /* 0x0000009a00127220 */ /* 0x000fe20000410000 */
[----:B------:R-:W1:Y:S01]  /*a540*/  LDSM.16.MT88.4 R144, [R207+0x10000] ;  /* 0x01000000cf90783b */ /* 0x000e620000004200 */
[--C-:B--2---:R-:W-:Y:S01]  /*a550*/  FFMA.FTZ R4, R173, c[0x0][0x23c], -R134.reuse ;  /* 0x00008f00ad047a23 */ /* 0x104fe20000010886 */
[----:B---3--:R-:W-:Y:S01]  /*a560*/  MOV R173, R5 ;  /* 0x0000000500ad7202 */ /* 0x008fe20000000f00 */
[----:B------:R-:W-:Y:S02]  /*a570*/  FMUL.FTZ R5, R2, R141 ;  /* 0x0000008d02057220 */ /* 0x000fe40000410000 */
[----:B------:R2:W-:Y:S01]  /*a580*/  MUFU.EX2 R176, R4 ;  /* 0x0000000400b07308 */ /* 0x0005e20000000800 */
[C---:B------:R-:W-:Y:S02]  /*a590*/  FMUL.FTZ R19, R0.reuse, R155 ;  /* 0x0000009b00137220 */ /* 0x040fe40000410000 */
[----:B------:R-:W-:Y:S01]  /*a5a0*/  LDSM.16.MT88.4 R152, [R206+0x12000] ;  /* 0x01200000ce98783b */ /* 0x000fe20000004200 */
[C---:B------:R-:W-:Y:S02]  /*a5b0*/  FMUL.FTZ R26, R0.reuse, R162 ;  /* 0x000000a2001a7220 */ /* 0x040fe40000410000 */
[C---:B------:R-:W-:Y:S02]  /*a5c0*/  FMUL.FTZ R27, R0.reuse, R163 ;  /* 0x000000a3001b7220 */ /* 0x040fe40000410000 */
[C---:B------:R-:W-:Y:S02]  /*a5d0*/  FMUL.FTZ R34, R0.reuse, R170 ;  /* 0x000000aa00227220 */ /* 0x040fe40000410000 */
[C---:B------:R-:W-:Y:S01]  /*a5e0*/  FMUL.FTZ R35, R0.reuse, R171 ;  /* 0x000000ab00237220 */ /* 0x040fe20000410000 */
[----:B------:R-:W-:Y:S01]  /*a5f0*/  LDSM.16.MT88.4 R160, [R207+0x10800] ;  /* 0x01080000cfa0783b */ /* 0x000fe20000004200 */
[C---:B------:R-:W-:Y:S02]  /*a600*/  FMUL.FTZ R38, R0.reuse, R38 ;  /* 0x0000002600267220 */ /* 0x040fe40000410000 */
[C---:B------:R-:W-:Y:S02]  /*a610*/  FMUL.FTZ R39, R0.reuse, R39 ;  /* 0x0000002700277220 */ /* 0x040fe40000410000 */
[C---:B------:R-:W-:Y:S02]  /*a620*/  FMUL.FTZ R42, R0.reuse, R42 ;  /* 0x0000002a002a7220 */ /* 0x040fe40000410000 */
[C---:B------:R-:W-:Y:S01]  /*a630*/  FMUL.FTZ R43, R0.reuse, R43 ;  /* 0x0000002b002b7220 */ /* 0x040fe20000410000 */
[----:B------:R-:W-:Y:S01]  /*a640*/  LDSM.16.MT88.4 R168, [R206+0x14800] ;  /* 0x01480000cea8783b */ /* 0x000fe20000004200 */
[C---:B------:R-:W-:Y:S02]  /*a650*/  FMUL.FTZ R46, R0.reuse, R46 ;  /* 0x0000002e002e7220 */ /* 0x040fe40000410000 */
[----:B------:R-:W-:Y:S02]  /*a660*/  FMUL.FTZ R47, R0, R47 ;  /* 0x0000002f002f7220 */ /* 0x000fe40000410000 */
[--C-:B--2---:R-:W-:Y:S02]  /*a670*/  FFMA.FTZ R4, R178, c[0x0][0x23c], -R134.reuse ;  /* 0x00008f00b2047a23 */ /* 0x104fe40000010886 */
[C---:B------:R-:W-:Y:S02]  /*a680*/  FMUL.FTZ R48, R2.reuse, R48 ;  /* 0x0000003002307220 */ /* 0x040fe40000410000 */
[----:B------:R-:W2:Y:S01]  /*a690*/  MUFU.EX2 R178, R4 ;  /* 0x0000000400b27308 */ /* 0x000ea20000000800 */
[----:B------:R-:W-:Y:S02]  /*a6a0*/  FMUL.FTZ R49, R2, R49 ;  /* 0x0000003102317220 */ /* 0x000fe40000410000 */
[C---:B------:R-:W-:Y:S02]  /*a6b0*/  FMUL.FTZ R50, R0.reuse, R50 ;  /* 0x0000003200327220 */ /* 0x040fe40000410000 */
        /* <DEDUP_REMOVED lines=9> */
[----:B------:R-:W-:Y:S01]  /*a750*/  FMUL.FTZ R60, R2, R60 ;  /* 0x0000003c023c7220 */ /* 0x000fe20000410000 */
[----:B--2---:R-:W-:Y:S01]  /*a760*/  F2FP.BF16.PACK_AB R141, R178, R176 ;  /* 0x000000b0b28d723e */ /* 0x004fe200000010ff */
[--C-:B------:R-:W-:Y:S02]  /*a770*/  FFMA.FTZ R4, R174, c[0x0][0x23c], -R133.reuse ;  /* 0x00008f00ae047a23 */ /* 0x100fe40000010885 */
[----:B------:R-:W-:Y:S02]  /*a780*/  FMUL.FTZ R61, R2, R61 ;  /* 0x0000003d023d7220 */ /* 0x000fe40000410000 */
[----:B------:R-:W2:Y:S01]  /*a790*/  MUFU.EX2 R252, R4 ;  /* 0x0000000400fc7308 */ /* 0x000ea20000000800 */
        /* <DEDUP_REMOVED lines=11> */
[----:B------:R-:W-:Y:S01]  /*a850*/  FMUL.FTZ R73, R2, R73 ;  /* 0x0000004902497220 */ /* 0x000fe20000410000 */
[----:B--2---:R-:W-:Y:S01]  /*a860*/  F2FP.BF16.PACK_AB R142, R252, R177 ;  /* 0x000000b1fc8e723e */ /* 0x004fe200000010ff */
[--C-:B------:R-:W-:Y:S02]  /*a870*/  FFMA.FTZ R4, R137, c[0x0][0x23c], -R134.reuse ;  /* 0x00008f0089047a23 */ /* 0x100fe40000010886 */
[C---:B------:R-:W-:Y:S02]  /*a880*/  FMUL.FTZ R74, R0.reuse, R74 ;  /* 0x0000004a004a7220 */ /* 0x040fe40000410000 */
[----:B------:R2:W-:Y:S01]  /*a890*/  MUFU.EX2 R251, R4 ;  /* 0x0000000400fb7308 */ /* 0x0005e20000000800 */
        /* <DEDUP_REMOVED lines=12> */
[--C-:B--2---:R-:W-:Y:S02]  /*a960*/  FFMA.FTZ R4, R175, c[0x0][0x23c], -R134.reuse ;  /* 0x00008f00af047a23 */ /* 0x104fe40000010886 */
        /* <DEDUP_REMOVED lines=15> */
[C---:B------:R-:W-:Y:S01]  /*aa60*/  FMUL.FTZ R4, R2.reuse, R140 ;  /* 0x0000008c02047220 */ /* 0x040fe20000410000 */
[----:B------:R-:W-:Y:S01]  /*aa70*/  F2FP.BF16.PACK_AB R140, R173, R172 ;  /* 0x000000acad8c723e */ /* 0x000fe200000010ff */
[C---:B------:R-:W-:Y:S02]  /*aa80*/  FMUL.FTZ R100, R2.reuse, R100 ;  /* 0x0000006402647220 */ /* 0x040fe40000410000 */
[----:B------:R-:W-:Y:S02]  /*aa90*/  FMUL.FTZ R101, R2, R101 ;  /* 0x0000006502657220 */ /* 0x000fe40000410000 */
[C---:B------:R-:W-:Y:S02]  /*aaa0*/  FMUL.FTZ R102, R0.reuse, R102 ;  /* 0x0000006600667220 */ /* 0x040fe40000410000 */
[C---:B------:R-:W-:Y:S05]  /*aab0*/  HMMA.16816.F32.BF16 R4, R140.reuse, R12, R4 ;  /* 0x0000000c8c04723c */ /* 0x040fea0000041804 */
[----:B------:R-:W-:Y:S02]  /*aac0*/  FMUL.FTZ R103, R0, R103 ;  /* 0x0000006700677220 */ /* 0x000fe40000410000 */
[C---:B------:R-:W-:Y:S01]  /*aad0*/  FMUL.FTZ R12, R2.reuse, R148 ;  /* 0x00000094020c7220 */ /* 0x040fe20000410000 */
[C---:B------:R-:W-:Y:S04]  /*aae0*/  HMMA.16816.F32.BF16 R8, R140.reuse, R14, R8 ;  /* 0x0000000e8c08723c */ /* 0x040fe80000041808 */
[----:B------:R-:W-:Y:S02]  /*aaf0*/  FMUL.FTZ R13, R2, R149 ;  /* 0x00000095020d7220 */ /* 0x000fe40000410000 */
[--C-:B------:R-:W-:Y:S02]  /*ab00*/  FFMA.FTZ R137, R138, c[0x0][0x23c], -R133.reuse ;  /* 0x00008f008a897a23 */ /* 0x100fe40000010885 */
[C---:B------:R-:W-:Y:S02]  /*ab10*/  FMUL.FTZ R14, R0.reuse, R150 ;  /* 0x00000096000e7220 */ /* 0x040fe40000410000 */
[----:B------:R2:W-:Y:S02]  /*ab20*/  MUFU.EX2 R249, R137 ;  /* 0x0000008900f97308 */ /* 0x0005e40000000800 */
[----:B------:R-:W-:Y:S02]  /*ab30*/  FMUL.FTZ R15, R0, R151 ;  /* 0x00000097000f7220 */ /* 0x000fe40000410000 */
[----:B------:R-:W3:Y:S01]  /*ab40*/  LDSM.16.MT88.4 R148, [R205+0x12000] ;  /* 0x01200000cd94783b */ /* 0x000ee20000004200 */
[C---:B------:R-:W-:Y:S02]  /*ab50*/  FMUL.FTZ R104, R2.reuse, R104 ;  /* 0x0000006802687220 */ /* 0x040fe40000410000 */
[----:B------:R-:W-:Y:S02]  /*ab60*/  FMUL.FTZ R105, R2, R105 ;  /* 0x0000006902697220 */ /* 0x000fe40000410000 */
[C---:B------:R-:W-:Y:S03]  /*ab70*/  HMMA.16816.F32.BF16 R12, R140.reuse, R20, R12 ;  /* 0x000000148c0c723c */ /* 0x040fe6000004180c */
[C---:B------:R-:W-:Y:S02]  /*ab80*/  FMUL.FTZ R106, R0.reuse, R106 ;  /* 0x0000006a006a7220 */ /* 0x040fe40000410000 */
[----:B------:R-:W-:Y:S02]  /*ab90*/  FMUL.FTZ R107, R0, R107 ;  /* 0x0000006b006b7220 */ /* 0x000fe40000410000 */
[C---:B------:R-:W-:Y:S01]  /*aba0*/  FMUL.FTZ R20, R2.reuse, R156 ;  /* 0x0000009c02147220 */ /* 0x040fe20000410000 */
[C---:B------:R-:W-:Y:S04]  /*abb0*/  HMMA.16816.F32.BF16 R16, R140.reuse, R22, R16 ;  /* 0x000000168c10723c */ /* 0x040fe80000041810 */
[C---:B------:R-:W-:Y:S02]  /*abc0*/  FMUL.FTZ R21, R2.reuse, R157 ;  /* 0x0000009d02157220 */ /* 0x040fe40000410000 */
[----:B------:R-:W-:Y:S02]  /*abd0*/  FMUL.FTZ R108, R2, R108 ;  /* 0x0000006c026c7220 */ /* 0x000fe40000410000 */
[C---:B------:R-:W-:Y:S04]  /*abe0*/  FMUL.FTZ R22, R0.reuse, R158 ;  /* 0x0000009e00167220 */ /* 0x040fe80000410000 */
[----:B------:R-:W-:Y:S02]  /*abf0*/  FMUL.FTZ R23, R0, R159 ;  /* 0x0000009f00177220 */ /* 0x000fe40000410000 */
[----:B------:R-:W-:Y:S01]  /*ac00*/  LDSM.16.MT88.4 R156, [R206+0x10800] ;  /* 0x01080000ce9c783b */ /* 0x000fe20000004200 */
[----:B------:R-:W-:Y:S02]  /*ac10*/  FMUL.FTZ R109, R2, R109 ;  /* 0x0000006d026d7220 */ /* 0x000fe40000410000 */
[C---:B------:R-:W-:Y:S02]  /*ac20*/  FMUL.FTZ R110, R0.reuse, R110 ;  /* 0x0000006e006e7220 */ /* 0x040fe40000410000 */
[C---:B------:R-:W-:Y:S03]  /*ac30*/  HMMA.16816.F32.BF16 R20, R140.reuse, R28, R20 ;  /* 0x0000001c8c14723c */ /* 0x040fe60000041814 */
[----:B------:R-:W-:Y:S02]  /*ac40*/  FMUL.FTZ R111, R0, R111 ;  /* 0x0000006f006f7220 */ /* 0x000fe40000410000 */
[C---:B------:R-:W-:Y:S02]  /*ac50*/  FMUL.FTZ R112, R2.reuse, R112 ;  /* 0x0000007002707220 */ /* 0x040fe40000410000 */
[C---:B------:R-:W-:Y:S01]  /*ac60*/  FMUL.FTZ R28, R2.reuse, R164 ;  /* 0x000000a4021c7220 */ /* 0x040fe20000410000 */
[C---:B------:R-:W-:Y:S04]  /*ac70*/  HMMA.16816.F32.BF16 R24, R140.reuse, R30, R24 ;  /* 0x0000001e8c18723c */ /* 0x040fe80000041818 */
[----:B------:R-:W-:Y:S02]  /*ac80*/  FMUL.FTZ R29, R2, R165 ;  /* 0x000000a5021d7220 */ /* 0x000fe40000410000 */
[--C-:B--2---:R-:W-:Y:S02]  /*ac90*/  FFMA.FTZ R137, R139, c[0x0][0x23c], -R133.reuse ;  /* 0x00008f008b897a23 */ /* 0x104fe40000010885 */
[C---:B------:R-:W-:Y:S02]  /*aca0*/  FMUL.FTZ R30, R0.reuse, R166 ;  /* 0x000000a6001e7220 */ /* 0x040fe40000410000 */
[----:B------:R2:W4:Y:S02]  /*acb0*/  MUFU.EX2 R248, R137 ;  /* 0x0000008900f87308 */ /* 0x0005240000000800 */
[----:B------:R-:W-:Y:S02]  /*acc0*/  FMUL.FTZ R31, R0, R167 ;  /* 0x000000a7001f7220 */ /* 0x000fe40000410000 */
[----:B------:R-:W-:Y:S01]  /*acd0*/  LDSM.16.MT88.4 R164, [R208+0x12800] ;  /* 0x01280000d0a4783b */ /* 0x000fe20000004200 */
[----:B------:R-:W-:Y:S02]  /*ace0*/  FMUL.FTZ R113, R2, R113 ;  /* 0x0000007102717220 */ /* 0x000fe40000410000 */
[C---:B------:R-:W-:Y:S02]  /*acf0*/  FMUL.FTZ R114, R0.reuse, R114 ;  /* 0x0000007200727220 */ /* 0x040fe40000410000 */
[C---:B-1----:R-:W-:Y:S03]  /*ad00*/  HMMA.16816.F32.BF16 R28, R140.reuse, R144, R28 ;  /* 0x000000908c1c723c */ /* 0x042fe6000004181c */
[----:B------:R-:W-:Y:S02]  /*ad10*/  FMUL.FTZ R115, R0, R115 ;  /* 0x0000007300737220 */ /* 0x000fe40000410000 */
[C---:B------:R-:W-:Y:S02]  /*ad20*/  FMUL.FTZ R116, R2.reuse, R116 ;  /* 0x0000007402747220 */ /* 0x040fe40000410000 */
[----:B------:R-:W-:Y:S01]  /*ad30*/  FMUL.FTZ R117, R2, R117 ;  /* 0x0000007502757220 */ /* 0x000fe20000410000 */
[C---:B------:R-:W-:Y:S01]  /*ad40*/  HMMA.16816.F32.BF16 R32, R140.reuse, R146, R32 ;  /* 0x000000928c20723c */ /* 0x040fe20000041820 */
[----:B------:R-:W1:Y:S03]  /*ad50*/  LDSM.16.MT88.4 R144, [R208+0x12000] ;  /* 0x01200000d090783b */ /* 0x000e660000004200 */
[C---:B------:R-:W-:Y:S02]  /*ad60*/  FMUL.FTZ R118, R0.reuse, R118 ;  /* 0x0000007600767220 */ /* 0x040fe40000410000 */
[----:B------:R-:W-:Y:S02]  /*ad70*/  FMUL.FTZ R119, R0, R119 ;  /* 0x0000007700777220 */ /* 0x000fe40000410000 */
[C---:B---3--:R-:W-:Y:S04]  /*ad80*/  HMMA.16816.F32.BF16 R36, R140.reuse, R148, R36 ;  /* 0x000000948c24723c */ /* 0x048fe80000041824 */
[--C-:B--2---:R-:W-:Y:S02]  /*ad90*/  FFMA.FTZ R137, R180, c[0x0][0x23c], -R134.reuse ;  /* 0x00008f00b4897a23 */ /* 0x104fe40000010886 */
[C---:B------:R-:W-:Y:S02]  /*ada0*/  FMUL.FTZ R120, R2.reuse, R120 ;  /* 0x0000007802787220 */ /* 0x040fe40000410000 */
[C---:B------:R-:W-:Y:S01]  /*adb0*/  HMMA.16816.F32.BF16 R40, R140.reuse, R150, R40 ;  /* 0x000000968c28723c */ /* 0x040fe20000041828 */
[----:B------:R-:W2:Y:S01]  /*adc0*/  LDSM.16.MT88.4 R148, [R207+0x12000] ;  /* 0x01200000cf94783b */ /* 0x000ea20000004200 */
[----:B------:R3:W-:Y:S02]  /*add0*/  MUFU.EX2 R247, R137 ;  /* 0x0000008900f77308 */ /* 0x0007e40000000800 */
[----:B------:R-:W-:Y:S02]  /*ade0*/  FMUL.FTZ R121, R2, R121 ;  /* 0x0000007902797220 */ /* 0x000fe40000410000 */
[C---:B------:R-:W-:Y:S02]  /*adf0*/  FMUL.FTZ R122, R0.reuse, R122 ;  /* 0x0000007a007a7220 */ /* 0x040fe40000410000 */
[C---:B------:R-:W-:Y:S04]  /*ae00*/  HMMA.16816.F32.BF16 R44, R140.reuse, R152, R44 ;  /* 0x000000988c2c723c */ /* 0x040fe8000004182c */
[----:B------:R-:W-:Y:S02]  /*ae10*/  FMUL.FTZ R123, R0, R123 ;  /* 0x0000007b007b7220 */ /* 0x000fe40000410000 */
[C---:B------:R-:W-:Y:S02]  /*ae20*/  FMUL.FTZ R124, R2.reuse, R124 ;  /* 0x0000007c027c7220 */ /* 0x040fe40000410000 */
[C---:B------:R-:W-:Y:S01]  /*ae30*/  HMMA.16816.F32.BF16 R48, R140.reuse, R154, R48 ;  /* 0x0000009a8c30723c */ /* 0x040fe20000041830 */
[----:B------:R-:W5:Y:S03]  /*ae40*/  LDSM.16.MT88.4 R152, [R205+0x14000] ;  /* 0x01400000cd98783b */ /* 0x000f660000004200 */
[----:B------:R-:W-:Y:S02]  /*ae50*/  FMUL.FTZ R125, R2, R125 ;  /* 0x0000007d027d7220 */ /* 0x000fe40000410000 */
[C---:B------:R-:W-:Y:S02]  /*ae60*/  FMUL.FTZ R126, R0.reuse, R126 ;  /* 0x0000007e007e7220 */ /* 0x040fe40000410000 */
[----:B------:R-:W-:Y:S01]  /*ae70*/  FMUL.FTZ R127, R0, R127 ;  /* 0x0000007f007f7220 */ /* 0x000fe20000410000 */
[C---:B-1----:R-:W-:Y:S03]  /*ae80*/  HMMA.16816.F32.BF16 R52, R140.reuse, R144, R52 ;  /* 0x000000908c34723c */ /* 0x042fe60000041834 */
[--C-:B---3--:R-:W-:Y:S02]  /*ae90*/  FFMA.FTZ R137, R179, c[0x0][0x23c], -R134.reuse ;  /* 0x00008f00b3897a23 */ /* 0x108fe40000010886 */
[C---:B------:R-:W-:Y:S02]  /*aea0*/  FMUL.FTZ R128, R2.reuse, R128 ;  /* 0x0000008002807220 */ /* 0x040fe40000410000 */
[----:B------:R-:W-:Y:S01]  /*aeb0*/  FMUL.FTZ R129, R2, R129 ;  /* 0x0000008102817220 */ /* 0x000fe20000410000 */
[C---:B------:R-:W-:Y:S01]  /*aec0*/  HMMA.16816.F32.BF16 R56, R140.reuse, R146, R56 ;  /* 0x000000928c38723c */ /* 0x040fe20000041838 */
[----:B------:R-:W1:Y:S01]  /*aed0*/  LDSM.16.MT88.4 R144, [R206+0x14000] ;  /* 0x01400000ce90783b */ /* 0x000e620000004200 */
[----:B------:R3:W1:Y:S02]  /*aee0*/  MUFU.EX2 R246, R137 ;  /* 0x0000008900f67308 */ /* 0x0006640000000800 */
[C---:B------:R-:W-:Y:S02]  /*aef0*/  FMUL.FTZ R130, R0.reuse, R130 ;  /* 0x0000008200827220 */ /* 0x040fe40000410000 */
[----:B------:R-:W-:Y:S02]  /*af00*/  FMUL.FTZ R131, R0, R131 ;  /* 0x0000008300837220 */ /* 0x000fe40000410000 */
[C---:B--2---:R-:W-:Y:S04]  /*af10*/  HMMA.16816.F32.BF16 R60, R140.reuse, R148, R60 ;  /* 0x000000948c3c723c */ /* 0x044fe8000004183c */
[--C-:B------:R-:W-:Y:S04]  /*af20*/  FFMA.FTZ R135, R135, c[0x0][0x23c], -R134.reuse ;  /* 0x00008f0087877a23 */ /* 0x100fe80000010886 */
[C---:B------:R-:W-:Y:S01]  /*af30*/  HMMA.16816.F32.BF16 R64, R140.reuse, R150, R64 ;  /* 0x000000968c40723c */ /* 0x040fe20000041840 */
[----:B------:R-:W2:Y:S01]  /*af40*/  LDSM.16.MT88.4 R148, [R208+0x14000] ;  /* 0x01400000d094783b */ /* 0x000ea20000004200 */
[----:B------:R-:W-:Y:S06]  /*af50*/  MUFU.EX2 R135, R135 ;  /* 0x0000008700877308 */ /* 0x000fec0000000800 */
[C---:B-----5:R-:W-:Y:S04]  /*af60*/  HMMA.16816.F32.BF16 R68, R140.reuse, R152, R68 ;  /* 0x000000988c44723c */ /* 0x060fe80000041844 */
[--C-:B---3--:R-:W-:Y:S04]  /*af70*/  FFMA.FTZ R137, R181, c[0x0][0x23c], -R133.reuse ;  /* 0x00008f00b5897a23 */ /* 0x108fe80000010885 */
[C---:B------:R-:W-:Y:S01]  /*af80*/  HMMA.16816.F32.BF16 R72, R140.reuse, R154, R72 ;  /* 0x0000009a8c48723c */ /* 0x040fe20000041848 */
[----:B------:R-:W3:Y:S01]  /*af90*/  LDSM.16.MT88.4 R152, [R207+0x14000] ;  /* 0x01400000cf98783b */ /* 0x000ee20000004200 */
[----:B------:R5:W-:Y:S06]  /*afa0*/  MUFU.EX2 R245, R137 ;  /* 0x0000008900f57308 */ /* 0x000bec0000000800 */
[C---:B-1----:R-:W-:Y:S08]  /*afb0*/  HMMA.16816.F32.BF16 R76, R140.reuse, R144, R76 ;  /* 0x000000908c4c723c */ /* 0x042ff0000004184c */
[C---:B------:R-:W-:Y:S01]  /*afc0*/  HMMA.16816.F32.BF16 R80, R140.reuse, R146, R80 ;  /* 0x000000928c50723c */ /* 0x040fe20000041850 */
[----:B------:R-:W1:Y:S07]  /*afd0*/  LDSM.16.MT88.4 R144, [R205+0x16000] ;  /* 0x01600000cd90783b */ /* 0x000e6e0000004200 */
[C---:B--2---:R-:W-:Y:S04]  /*afe0*/  HMMA.16816.F32.BF16 R84, R140.reuse, R148, R84 ;  /* 0x000000948c54723c */ /* 0x044fe80000041854 */
[--C-:B-----5:R-:W-:Y:S04]  /*aff0*/  FFMA.FTZ R137, R182, c[0x0][0x23c], -R133.reuse ;  /* 0x00008f00b6897a23 */ /* 0x120fe80000010885 */
[C---:B------:R-:W-:Y:S01]  /*b000*/  HMMA.16816.F32.BF16 R88, R140.reuse, R150, R88 ;  /* 0x000000968c58723c */ /* 0x040fe20000041858 */
[----:B------:R-:W2:Y:S01]  /*b010*/  LDSM.16.MT88.4 R148, [R206+0x16000] ;  /* 0x01600000ce94783b */ /* 0x000ea20000004200 */
[----:B------:R5:W2:Y:S06]  /*b020*/  MUFU.EX2 R244, R137 ;  /* 0x0000008900f47308 */ /* 0x000aac0000000800 */
[C---:B---3--:R-:W-:Y:S08]  /*b030*/  HMMA.16816.F32.BF16 R92, R140.reuse, R152, R92 ;  /* 0x000000988c5c723c */ /* 0x048ff0000004185c */
[C---:B------:R-:W-:Y:S01]  /*b040*/  HMMA.16816.F32.BF16 R96, R140.reuse, R154, R96 ;  /* 0x0000009a8c60723c */ /* 0x040fe20000041860 */
[----:B------:R-:W3:Y:S07]  /*b050*/  LDSM.16.MT88.4 R152, [R208+0x16000] ;  /* 0x01600000d098783b */ /* 0x000eee0000004200 */
[C---:B-1----:R-:W-:Y:S04]  /*b060*/  HMMA.16816.F32.BF16 R100, R140.reuse, R144, R100 ;  /* 0x000000908c64723c */ /* 0x042fe80000041864 */
[--C-:B-----5:R-:W-:Y:S04]  /*b070*/  FFMA.FTZ R137, R183, c[0x0][0x23c], -R134.reuse ;  /* 0x00008f00b7897a23 */ /* 0x120fe80000010886 */
[----:B------:R1:W-:Y:S01]  /*b080*/  MUFU.EX2 R203, R137 ;  /* 0x0000008900cb7308 */ /* 0x0003e20000000800 */
[C---:B------:R-:W-:Y:S01]  /*b090*/  HMMA.16816.F32.BF16 R104, R140.reuse, R146, R104 ;  /* 0x000000928c68723c */ /* 0x040fe20000041868 */
[----:B------:R-:W5:Y:S07]  /*b0a0*/  LDSM.16.MT88.4 R144, [R207+0x16000] ;  /* 0x01600000cf90783b */ /* 0x000f6e0000004200 */
[C---:B--2---:R-:W-:Y:S08]  /*b0b0*/  HMMA.16816.F32.BF16 R108, R140.reuse, R148, R108 ;  /* 0x000000948c6c723c */ /* 0x044ff0000004186c */
[C---:B------:R-:W-:Y:S01]  /*b0c0*/  HMMA.16816.F32.BF16 R112, R140.reuse, R150, R112 ;  /* 0x000000968c70723c */ /* 0x040fe20000041870 */
[----:B------:R-:W2:Y:S03]  /*b0d0*/  LDSM.16.MT88.4 R148, [R205+0x10800] ;  /* 0x01080000cd94783b */ /* 0x000ea60000004200 */
[--C-:B-1----:R-:W-:Y:S04]  /*b0e0*/  FFMA.FTZ R137, R184, c[0x0][0x23c], -R134.reuse ;  /* 0x00008f00b8897a23 */ /* 0x102fe80000010886 */
[C---:B---3--:R-:W-:Y:S01]  /*b0f0*/  HMMA.16816.F32.BF16 R116, R140.reuse, R152, R116 ;  /* 0x000000988c74723c */ /* 0x048fe20000041874 */
[----:B------:R1:W3:Y:S07]  /*b100*/  MUFU.EX2 R202, R137 ;  /* 0x0000008900ca7308 */ /* 0x0002ee0000000800 */
[C---:B------:R-:W-:Y:S01]  /*b110*/  HMMA.16816.F32.BF16 R120, R140.reuse, R154, R120 ;  /* 0x0000009a8c78723c */ /* 0x040fe20000041878 */
[----:B------:R-:W2:Y:S07]  /*b120*/  LDSM.16.MT88.4 R152, [R208+0x10800] ;  /* 0x01080000d098783b */ /* 0x000eae0000004200 */
[C---:B-----5:R-:W-:Y:S08]  /*b130*/  HMMA.16816.F32.BF16 R124, R140.reuse, R144, R124 ;  /* 0x000000908c7c723c */ /* 0x060ff0000004187c */
[----:B------:R-:W-:Y:S01]  /*b140*/  HMMA.16816.F32.BF16 R128, R140, R146, R128 ;  /* 0x000000928c80723c */ /* 0x000fe20000041880 */
[----:B------:R-:W5:Y:S03]  /*b150*/  LDSM.16.MT88.4 R144, [R205+0x12800] ;  /* 0x01280000cd90783b */ /* 0x000f660000004200 */
[--C-:B-1----:R-:W-:Y:S03]  /*b160*/  FFMA.FTZ R137, R185, c[0x0][0x23c], -R133.reuse ;  /* 0x00008f00b9897a23 */ /* 0x102fe60000010885 */
[----:B----4-:R-:W-:Y:S01]  /*b170*/  F2FP.BF16.PACK_AB R140, R248, R249 ;  /* 0x000000f9f88c723e */ /* 0x010fe200000010ff */
[----:B------:R1:W-:Y:S01]  /*b180*/  MUFU.EX2 R201, R137 ;  /* 0x0000008900c97308 */ /* 0x0003e20000000800 */
[----:B------:R-:W-:Y:S03]  /*b190*/  F2FP.BF16.PACK_AB R141, R246, R247 ;  /* 0x000000f7f68d723e */ /* 0x000fe600000010ff */
[----:B------:R-:W-:Y:S02]  /*b1a0*/  F2FP.BF16.PACK_AB R142, R244, R245 ;  /* 0x000000f5f48e723e */ /* 0x000fe400000010ff */
[----:B---3--:R-:W-:Y:S07]  /*b1b0*/  F2FP.BF16.PACK_AB R143, R202, R203 ;  /* 0x000000cbca8f723e */ /* 0x008fee00000010ff */
[C---:B--2---:R-:W-:Y:S08]  /*b1c0*/  HMMA.16816.F32.BF16 R4, R140.reuse, R148, R4 ;  /* 0x000000948c04723c */ /* 0x044ff00000041804 */
[C---:B------:R-:W-:Y:S01]  /*b1d0*/  HMMA.16816.F32.BF16 R8, R140.reuse, R150, R8 ;  /* 0x000000968c08723c */ /* 0x040fe20000041808 */
[----:B------:R-:W2:Y:S03]  /*b1e0*/  LDSM.16.MT88.4 R148, [R206+0x12800] ;  /* 0x01280000ce94783b */ /* 0x000ea60000004200 */
[--C-:B-1----:R-:W-:Y:S04]  /*b1f0*/  FFMA.FTZ R137, R186, c[0x0][0x23c], -R133.reuse ;  /* 0x00008f00ba897a23 */ /* 0x102fe80000010885 */
[C---:B------:R-:W-:Y:S01]  /*b200*/  HMMA.16816.F32.BF16 R12, R140.reuse, R156, R12 ;  /* 0x0000009c8c0c723c */ /* 0x040fe2000004180c */
[----:B------:R1:W3:Y:S07]  /*b210*/  MUFU.EX2 R200, R137 ;  /* 0x0000008900c87308 */ /* 0x0002ee0000000800 */
[C---:B------:R-:W-:Y:S01]  /*b220*/  HMMA.16816.F32.BF16 R16, R140.reuse, R158, R16 ;  /* 0x0000009e8c10723c */ /* 0x040fe20000041810 */
[----:B------:R-:W4:Y:S07]  /*b230*/  LDSM.16.MT88.4 R156, [R207+0x12800] ;  /* 0x01280000cf9c783b */ /* 0x000f2e0000004200 */
[C---:B------:R-:W-:Y:S08]  /*b240*/  HMMA.16816.F32.BF16 R20, R140.reuse, R152, R20 ;  /* 0x000000988c14723c */ /* 0x040ff00000041814 */
[C---:B------:R-:W-:Y:S01]  /*b250*/  HMMA.16816.F32.BF16 R24, R140.reuse, R154, R24 ;  /* 0x0000009a8c18723c */ /* 0x040fe20000041818 */
[----:B------:R-:W3:Y:S03]  /*b260*/  LDSM.16.MT88.4 R152, [R205+0x14800] ;  /* 0x01480000cd98783b */ /* 0x000ee60000004200 */
[--C-:B-1----:R-:W-:Y:S04]  /*b270*/  FFMA.FTZ R137, R187, c[0x0][0x23c], -R134.reuse ;  /* 0x00008f00bb897a23 */ /* 0x102fe80000010886 */
[C---:B------:R-:W-:Y:S01]  /*b280*/  HMMA.16816.F32.BF16 R28, R140.reuse, R160, R28 ;  /* 0x000000a08c1c723c */ /* 0x040fe2000004181c */
[----:B------:R1:W-:Y:S07]  /*b290*/  MUFU.EX2 R199, R137 ;  /* 0x0000008900c77308 */ /* 0x0003ee0000000800 */
[C---:B------:R-:W-:Y:S01]  /*b2a0*/  HMMA.16816.F32.BF16 R32, R140.reuse, R162, R32 ;  /* 0x000000a28c20723c */ /* 0x040fe20000041820 */
[----:B------:R-:W3:Y:S07]  /*b2b0*/  LDSM.16.MT88.4 R160, [R208+0x14800] ;  /* 0x01480000d0a0783b */ /* 0x000eee0000004200 */
[C---:B-----5:R-:W-:Y:S08]  /*b2c0*/  HMMA.16816.F32.BF16 R36, R140.reuse, R144, R36 ;  /* 0x000000908c24723c */ /* 0x060ff00000041824 */
[C---:B------:R-:W-:Y:S01]  /*b2d0*/  HMMA.16816.F32.BF16 R40, R140.reuse, R146, R40 ;  /* 0x000000928c28723c */ /* 0x040fe20000041828 */
[----:B------:R-:W5:Y:S03]  /*b2e0*/  LDSM.16.MT88.4 R144, [R207+0x14800] ;  /* 0x01480000cf90783b */ /* 0x000f660000004200 */
        /* <DEDUP_REMOVED lines=9> */
[C---:B----4-:R-:W-:Y:S01]  /*b380*/  HMMA.16816.F32.BF16 R60, R140.reuse, R156, R60 ;  /* 0x0000009c8c3c723c */ /* 0x050fe2000004183c */
[----:B------:R1:W-:Y:S07]  /*b390*/  MUFU.EX2 R188, R137 ;  /* 0x0000008900bc7308 */ /* 0x0003ee0000000800 */
[C---:B------:R-:W-:Y:S01]  /*b3a0*/  HMMA.16816.F32.BF16 R64, R140.reuse, R158, R64 ;  /* 0x0000009e8c40723c */ /* 0x040fe20000041840 */
[----:B------:R-:W-:Y:S07]  /*b3b0*/  LDSM.16.MT88.4 R156, [R208+0x16800] ;  /* 0x01680000d09c783b */ /* 0x000fee0000004200 */
[C---:B---3--:R-:W-:Y:S08]  /*b3c0*/  HMMA.16816.F32.BF16 R68, R140.reuse, R152, R68 ;  /* 0x000000988c44723c */ /* 0x048ff00000041844 */
[C---:B------:R-:W-:Y:S01]  /*b3d0*/  HMMA.16816.F32.BF16 R72, R140.reuse, R154, R72 ;  /* 0x0000009a8c48723c */ /* 0x040fe20000041848 */
[----:B------:R-:W3:Y:S03]  /*b3e0*/  LDSM.16.MT88.4 R152, [R206+0x16800] ;  /* 0x01680000ce98783b */ /* 0x000ee60000004200 */
[--C-:B-1----:R-:W-:Y:S01]  /*b3f0*/  FFMA.FTZ R137, R190, c[0x0][0x23c], -R133.reuse ;  /* 0x00008f00be897a23 */ /* 0x102fe20000010885 */
[----:B------:R-:W-:Y:S03]  /*b400*/  MOV R190, R177 ;  /* 0x000000b100be7202 */ /* 0x000fe60000000f00 */
[C---:B------:R-:W-:Y:S01]  /*b410*/  HMMA.16816.F32.BF16 R76, R140.reuse, R168, R76 ;  /* 0x000000a88c4c723c */ /* 0x040fe2000004184c */
[----:B------:R1:W4:Y:S07]  /*b420*/  MUFU.EX2 R187, R137 ;  /* 0x0000008900bb7308 */ /* 0x00032e0000000800 */
[C---:B------:R-:W-:Y:S01]  /*b430*/  HMMA.16816.F32.BF16 R80, R140.reuse, R170, R80 ;  /* 0x000000aa8c50723c */ /* 0x040fe20000041850 */
[----:B------:R-:W-:Y:S07]  /*b440*/  LDSM.16.MT88.4 R168, [R206+0x15000] ;  /* 0x01500000cea8783b */ /* 0x000fee0000004200 */
[C---:B------:R-:W-:Y:S08]  /*b450*/  HMMA.16816.F32.BF16 R84, R140.reuse, R160, R84 ;  /* 0x000000a08c54723c */ /* 0x040ff00000041854 */
[C---:B------:R-:W-:Y:S01]  /*b460*/  HMMA.16816.F32.BF16 R88, R140.reuse, R162, R88 ;  /* 0x000000a28c58723c */ /* 0x040fe20000041858 */
[----:B------:R-:W-:Y:S03]  /*b470*/  LDSM.16.MT88.4 R160, [R206+0x11000] ;  /* 0x01100000cea0783b */ /* 0x000fe60000004200 */
[--C-:B-1----:R-:W-:Y:S01]  /*b480*/  FFMA.FTZ R137, R191, c[0x0][0x23c], -R134.reuse ;  /* 0x00008f00bf897a23 */ /* 0x102fe20000010886 */
[----:B------:R-:W-:Y:S03]  /*b490*/  MOV R191, R178 ;  /* 0x000000b200bf7202 */ /* 0x000fe60000000f00 */
[C---:B-----5:R-:W-:Y:S01]  /*b4a0*/  HMMA.16816.F32.BF16 R92, R140.reuse, R144, R92 ;  /* 0x000000908c5c723c */ /* 0x060fe2000004185c */
[----:B------:R1:W-:Y:S07]  /*b4b0*/  MUFU.EX2 R186, R137 ;  /* 0x0000008900ba7308 */ /* 0x0003ee0000000800 */
[C---:B------:R-:W-:Y:S01]  /*b4c0*/  HMMA.16816.F32.BF16 R96, R140.reuse, R146, R96 ;  /* 0x000000928c60723c */ /* 0x040fe20000041860 */
[----:B------:R-:W5:Y:S07]  /*b4d0*/  LDSM.16.MT88.4 R144, [R207+0x16800] ;  /* 0x01680000cf90783b */ /* 0x000f6e0000004200 */
[C---:B--2---:R-:W-:Y:S08]  /*b4e0*/  HMMA.16816.F32.BF16 R100, R140.reuse, R148, R100 ;  /* 0x000000948c64723c */ /* 0x044ff00000041864 */
[C---:B------:R-:W-:Y:S01]  /*b4f0*/  HMMA.16816.F32.BF16 R104, R140.reuse, R150, R104 ;  /* 0x000000968c68723c */ /* 0x040fe20000041868 */
[----:B------:R-:W2:Y:S03]  /*b500*/  LDSM.16.MT88.4 R148, [R205+0x11000] ;  /* 0x01100000cd94783b */ /* 0x000ea60000004200 */
[--C-:B-1----:R-:W-:Y:S01]  /*b510*/  FFMA.FTZ R137, R196, c[0x0][0x23c], -R134.reuse ;  /* 0x00008f00c4897a23 */ /* 0x102fe20000010886 */
[----:B------:R-:W-:Y:S03]  /*b520*/  MOV R196, R173 ;  /* 0x000000ad00c47202 */ /* 0x000fe60000000f00 */
[C---:B---3--:R-:W-:Y:S01]  /*b530*/  HMMA.16816.F32.BF16 R108, R140.reuse, R152, R108 ;  /* 0x000000988c6c723c */ /* 0x048fe2000004186c */
[----:B------:R1:W3:Y:S07]  /*b540*/  MUFU.EX2 R185, R137 ;  /* 0x0000008900b97308 */ /* 0x0002ee0000000800 */
[C---:B------:R-:W-:Y:S01]  /*b550*/  HMMA.16816.F32.BF16 R112, R140.reuse, R154, R112 ;  /* 0x0000009a8c70723c */ /* 0x040fe20000041870 */
[----:B------:R-:W2:Y:S07]  /*b560*/  LDSM.16.MT88.4 R152, [R208+0x11000] ;  /* 0x01100000d098783b */ /* 0x000eae0000004200 */
[C---:B------:R-:W-:Y:S08]  /*b570*/  HMMA.16816.F32.BF16 R116, R140.reuse, R156, R116 ;  /* 0x0000009c8c74723c */ /* 0x040ff00000041874 */
[C---:B------:R-:W-:Y:S01]  /*b580*/  HMMA.16816.F32.BF16 R120, R140.reuse, R158, R120 ;  /* 0x0000009e8c78723c */ /* 0x040fe20000041878 */
[----:B------:R-:W2:Y:S03]  /*b590*/  LDSM.16.MT88.4 R156, [R207+0x11000] ;  /* 0x01100000cf9c783b */ /* 0x000ea60000004200 */
[--C-:B-1----:R-:W-:Y:S04]  /*b5a0*/  FFMA.FTZ R137, R197, c[0x0][0x23c], -R133.reuse ;  /* 0x00008f00c5897a23 */ /* 0x102fe80000010885 */
[C---:B-----5:R-:W-:Y:S01]  /*b5b0*/  HMMA.16816.F32.BF16 R124, R140.reuse, R144, R124 ;  /* 0x000000908c7c723c */ /* 0x060fe2000004187c */
[----:B------:R-:W5:Y:S01]  /*b5c0*/  LDL.LU R197, [R1+0x4] ;  /* 0x0000040001c57983 */ /* 0x000f620000300800 */
[----:B------:R1:W-:Y:S06]  /*b5d0*/  MUFU.EX2 R184, R137 ;  /* 0x0000008900b87308 */ /* 0x0003ec0000000800 */
[----:B------:R-:W-:Y:S01]  /*b5e0*/  HMMA.16816.F32.BF16 R128, R140, R146, R128 ;  /* 0x000000928c80723c */ /* 0x000fe20000041880 */
[----:B------:R-:W2:Y:S06]  /*b5f0*/  LDSM.16.MT88.4 R144, [R205+0x13000] ;  /* 0x01300000cd90783b */ /* 0x000eac0000004200 */
[----:B------:R-:W-:Y:S02]  /*b600*/  F2FP.BF16.PACK_AB R140, R200, R201 ;  /* 0x000000c9c88c723e */ /* 0x000fe400000010ff */
[----:B------:R-:W-:Y:S03]  /*b610*/  F2FP.BF16.PACK_AB R141, R189, R199 ;  /* 0x000000c7bd8d723e */ /* 0x000fe600000010ff */
[----:B----4-:R-:W-:Y:S02]  /*b620*/  F2FP.BF16.PACK_AB R142, R187, R188 ;  /* 0x000000bcbb8e723e */ /* 0x010fe400000010ff */
[----:B---3--:R-:W-:Y:S01]  /*b630*/  F2FP.BF16.PACK_AB R143, R185, R186 ;  /* 0x000000bab98f723e */ /* 0x008fe200000010ff */
[--C-:B-1----:R-:W-:Y:S01]  /*b640*/  FFMA.FTZ R137, R192, c[0x0][0x23c], -R133.reuse ;  /* 0x00008f00c0897a23 */ /* 0x102fe20000010885 */
[----:B------:R-:W-:Y:S05]  /*b650*/  MOV R192, R176 ;  /* 0x000000b000c07202 */ /* 0x000fea0000000f00 */
[C---:B--2---:R-:W-:Y:S01]  /*b660*/  HMMA.16816.F32.BF16 R4, R140.reuse, R148, R4 ;  /* 0x000000948c04723c */ /* 0x044fe20000041804 */
[----:B------:R-:W-:Y:S01]  /*b670*/  LDSM.16.MT88.4 R176, [R206+0x13800] ;  /* 0x01380000ceb0783b */ /* 0x000fe20000004200 */
[----:B------:R1:W2:Y:S06]  /*b680*/  MUFU.EX2 R183, R137 ;  /* 0x0000008900b77308 */ /* 0x0002ac0000000800 */
[C---:B------:R-:W-:Y:S01]  /*b690*/  HMMA.16816.F32.BF16 R8, R140.reuse, R150, R8 ;  /* 0x000000968c08723c */ /* 0x040fe20000041808 */
[----:B------:R-:W3:Y:S07]  /*b6a0*/  LDSM.16.MT88.4 R148, [R206+0x13000] ;  /* 0x01300000ce94783b */ /* 0x000eee0000004200 */
[C---:B------:R-:W-:Y:S08]  /*b6b0*/  HMMA.16816.F32.BF16 R12, R140.reuse, R160, R12 ;  /* 0x000000a08c0c723c */ /* 0x040ff0000004180c */
[C---:B------:R-:W-:Y:S01]  /*b6c0*/  HMMA.16816.F32.BF16 R16, R140.reuse, R162, R16 ;  /* 0x000000a28c10723c */ /* 0x040fe20000041810 */
[----:B------:R-:W-:Y:S03]  /*b6d0*/  LDSM.16.MT88.4 R160, [R207+0x13000] ;  /* 0x01300000cfa0783b */ /* 0x000fe60000004200 */
[--C-:B-1----:R-:W-:Y:S04]  /*b6e0*/  FFMA.FTZ R137, R193, c[0x0][0x23c], -R134.reuse ;  /* 0x00008f00c1897a23 */ /* 0x102fe80000010886 */
[C---:B------:R-:W-:Y:S01]  /*b6f0*/  HMMA.16816.F32.BF16 R20, R140.reuse, R152, R20 ;  /* 0x000000988c14723c */ /* 0x040fe20000041814 */
[----:B------:R-:W4:Y:S01]  /*b700*/  LDL.LU R193, [R1] ;  /* 0x0000000001c17983 */ /* 0x000f220000300800 */
[----:B------:R1:W-:Y:S06]  /*b710*/  MUFU.EX2 R182, R137 ;  /* 0x0000008900b67308 */ /* 0x0003ec0000000800 */
[C---:B------:R-:W-:Y:S01]  /*b720*/  HMMA.16816.F32.BF16 R24, R140.reuse, R154, R24 ;  /* 0x0000009a8c18723c */ /* 0x040fe20000041818 */
[----:B------:R-:W3:Y:S07]  /*b730*/  LDSM.16.MT88.4 R152, [R208+0x13000] ;  /* 0x01300000d098783b */ /* 0x000eee0000004200 */
[C---:B------:R-:W-:Y:S08]  /*b740*/  HMMA.16816.F32.BF16 R28, R140.reuse, R156, R28 ;  /* 0x0000009c8c1c723c */ /* 0x040ff0000004181c */
[C---:B------:R-:W-:Y:S01]  /*b750*/  HMMA.16816.F32.BF16 R32, R140.reuse, R158, R32 ;  /* 0x0000009e8c20723c */ /* 0x040fe20000041820 */
[----:B------:R-:W3:Y:S03]  /*b760*/  LDSM.16.MT88.4 R156, [R208+0x15000] ;  /* 0x01500000d09c783b */ /* 0x000ee60000004200 */
[--C-:B-1----:R-:W-:Y:S01]  /*b770*/  FFMA.FTZ R137, R194, c[0x0][0x23c], -R134.reuse ;  /* 0x00008f00c2897a23 */ /* 0x102fe20000010886 */
[----:B------:R-:W-:Y:S01]  /*b780*/  MOV R194, R172 ;  /* 0x000000ac00c27202 */ /* 0x000fe20000000f00 */
[----:B------:R-:W-:Y:S01]  /*b790*/  FFMA.FTZ R134, R136, c[0x0][0x23c], -R134 ;  /* 0x00008f0088867a23 */ /* 0x000fe20000010886 */
[----:B--2---:R-:W-:Y:S01]  /*b7a0*/  F2FP.BF16.PACK_AB R136, R183, R184 ;  /* 0x000000b8b788723e */ /* 0x004fe200000010ff */
[C---:B------:R-:W-:Y:S01]  /*b7b0*/  HMMA.16816.F32.BF16 R36, R140.reuse, R144, R36 ;  /* 0x000000908c24723c */ /* 0x040fe20000041824 */
[----:B------:R-:W-:Y:S01]  /*b7c0*/  LDSM.16.MT88.4 R172, [R205+0x13800] ;  /* 0x01380000cdac783b */ /* 0x000fe20000004200 */
[----:B------:R1:W-:Y:S06]  /*b7d0*/  MUFU.EX2 R181, R137 ;  /* 0x0000008900b57308 */ /* 0x0003ec0000000800 */
[C---:B------:R-:W-:Y:S01]  /*b7e0*/  HMMA.16816.F32.BF16 R40, R140.reuse, R146, R40 ;  /* 0x000000928c28723c */ /* 0x040fe20000041828 */
[----:B------:R-:W2:Y:S03]  /*b7f0*/  LDSM.16.MT88.4 R144, [R207+0x15000] ;  /* 0x01500000cf90783b */ /* 0x000ea60000004200 */
[----:B------:R-:W3:Y:S04]  /*b800*/  MUFU.EX2 R134, R134 ;  /* 0x0000008600867308 */ /* 0x000ee80000000800 */
[C---:B---3--:R-:W-:Y:S08]  /*b810*/  HMMA.16816.F32.BF16 R44, R140.reuse, R148, R44 ;  /* 0x000000948c2c723c */ /* 0x048ff0000004182c */
[C---:B------:R-:W-:Y:S01]  /*b820*/  HMMA.16816.F32.BF16 R48, R140.reuse, R150, R48 ;  /* 0x000000968c30723c */ /* 0x040fe20000041830 */
[----:B------:R-:W3:Y:S03]  /*b830*/  LDSM.16.MT88.4 R148, [R205+0x17000] ;  /* 0x01700000cd94783b */ /* 0x000ee60000004200 */
[--C-:B-1----:R-:W-:Y:S02]  /*b840*/  FFMA.FTZ R137, R195, c[0x0][0x23c], -R133.reuse ;  /* 0x00008f00c3897a23 */ /* 0x102fe40000010885 */
[----:B------:R-:W-:Y:S02]  /*b850*/  FFMA.FTZ R133, R198, c[0x0][0x23c], -R133 ;  /* 0x00008f00c6857a23 */ /* 0x000fe40000010885 */
[C---:B------:R-:W-:Y:S01]  /*b860*/  HMMA.16816.F32.BF16 R52, R140.reuse, R152, R52 ;  /* 0x000000988c34723c */ /* 0x040fe20000041834 */
[----:B------:R1:W-:Y:S03]  /*b870*/  MUFU.EX2 R180, R137 ;  /* 0x0000008900b47308 */ /* 0x0003e60000000800 */
[----:B------:R-:W-:Y:S04]  /*b880*/  F2FP.BF16.PACK_AB R139, R134, R135 ;  /* 0x00000087868b723e */ /* 0x000fe800000010ff */
[C---:B------:R-:W-:Y:S01]  /*b890*/  HMMA.16816.F32.BF16 R56, R140.reuse, R154, R56 ;  /* 0x0000009a8c38723c */ /* 0x040fe20000041838 */
[----:B------:R-:W2:Y:S02]  /*b8a0*/  LDSM.16.MT88.4 R152, [R206+0x17000] ;  /* 0x01700000ce98783b */ /* 0x000ea40000004200 */
[----:B------:R-:W3:Y:S05]  /*b8b0*/  MUFU.EX2 R133, R133 ;  /* 0x0000008500857308 */ /* 0x000eea0000000800 */
[C---:B------:R-:W-:Y:S08]  /*b8c0*/  HMMA.16816.F32.BF16 R60, R140.reuse, R160, R60 ;  /* 0x000000a08c3c723c */ /* 0x040ff0000004183c */
[C---:B------:R-:W-:Y:S01]  /*b8d0*/  HMMA.16816.F32.BF16 R64, R140.reuse, R162, R64 ;  /* 0x000000a28c40723c */ /* 0x040fe20000041840 */
[----:B------:R-:W-:Y:S03]  /*b8e0*/  LDSM.16.MT88.4 R160, [R208+0x11800] ;  /* 0x01180000d0a0783b */ /* 0x000fe60000004200 */
[----:B-1----:R-:W-:Y:S04]  /*b8f0*/  F2FP.BF16.PACK_AB R137, R181, R182 ;  /* 0x000000b6b589723e */ /* 0x002fe800000010ff */
[C---:B------:R-:W-:Y:S04]  /*b900*/  HMMA.16816.F32.BF16 R68, R140.reuse, R164, R68 ;  /* 0x000000a48c44723c */ /* 0x040fe80000041844 */
[----:B---3--:R-:W-:Y:S04]  /*b910*/  F2FP.BF16.PACK_AB R138, R133, R180 ;  /* 0x000000b4858a723e */ /* 0x008fe800000010ff */
[C---:B------:R-:W-:Y:S08]  /*b920*/  HMMA.16816.F32.BF16 R72, R140.reuse, R166, R72 ;  /* 0x000000a68c48723c */ /* 0x040ff00000041848 */
[C---:B------:R-:W-:Y:S08]  /*b930*/  HMMA.16816.F32.BF16 R76, R140.reuse, R168, R76 ;  /* 0x000000a88c4c723c */ /* 0x040ff0000004184c */
        /* <DEDUP_REMOVED lines=17> */
[----:B------:R-:W-:Y:S08]  /*ba50*/  HMMA.16816.F32.BF16 R128, R140, R146, R128 ;  /* 0x000000928c80723c */ /* 0x000ff00000041880 */
[C---:B---3--:R-:W-:Y:S01]  /*ba60*/  HMMA.16816.F32.BF16 R140, R136.reuse, R148, R4 ;  /* 0x00000094888c723c */ /* 0x048fe20000041804 */
[----:B------:R-:W1:Y:S07]  /*ba70*/  LDSM.16.MT88.4 R4, [R208+0x13800] ;  /* 0x01380000d004783b */ /* 0x000e6e0000004200 */
[C---:B------:R-:W-:Y:S01]  /*ba80*/  HMMA.16816.F32.BF16 R144, R136.reuse, R150, R8 ;  /* 0x000000968890723c */ /* 0x040fe20000041808 */
[----:B------:R-:W2:Y:S07]  /*ba90*/  LDSM.16.MT88.4 R8, [R207+0x13800] ;  /* 0x01380000cf08783b */ /* 0x000eae0000004200 */
[C---:B-----5:R-:W-:Y:S01]  /*baa0*/  HMMA.16816.F32.BF16 R148, R136.reuse, R152, R12 ;  /* 0x000000988894723c */ /* 0x060fe2000004180c */
[----:B------:R-:W3:Y:S03]  /*bab0*/  LDSM.16.MT88.4 R12, [R205+0x15800] ;  /* 0x01580000cd0c783b */ /* 0x000ee60000004200 */
[----:B------:R-:W-:Y:S04]  /*bac0*/  FFMA.FTZ R0, R0, R197, R192 ;  /* 0x000000c500007223 */ /* 0x000fe800000100c0 */
        /* <DEDUP_REMOVED lines=11> */
[----:B------:R-:W-:Y:S04]  /*bb80*/  FADD.FTZ R0, R247, R0 ;  /* 0x00000000f7007221 */ /* 0x000fe80000010000 */
[C---:B------:R-:W-:Y:S04]  /*bb90*/  HMMA.16816.F32.BF16 R168, R136.reuse, R170, R32 ;  /* 0x000000aa88a8723c */ /* 0x040fe80000041820 */
[----:B------:R-:W-:Y:S04]  /*bba0*/  FADD.FTZ R0, R246, R0 ;  /* 0x00000000f6007221 */ /* 0x000fe80000010000 */
[C---:B------:R-:W-:Y:S04]  /*bbb0*/  HMMA.16816.F32.BF16 R36, R136.reuse, R172, R36 ;  /* 0x000000ac8824723c */ /* 0x040fe80000041824 */
[----:B------:R-:W-:Y:S04]  /*bbc0*/  FADD.FTZ R0, R203, R0 ;  /* 0x00000000cb007221 */ /* 0x000fe80000010000 */
[C---:B------:R-:W-:Y:S04]  /*bbd0*/  HMMA.16816.F32.BF16 R40, R136.reuse, R174, R40 ;  /* 0x000000ae8828723c */ /* 0x040fe80000041828 */
[----:B------:R-:W-:Y:S02]  /*bbe0*/  FADD.FTZ R0, R202, R0 ;  /* 0x00000000ca007221 */ /* 0x000fe40000010000 */
[----:B----4-:R-:W-:Y:S02]  /*bbf0*/  FFMA.FTZ R2, R2, R193, R194 ;  /* 0x000000c102027223 */ /* 0x010fe400000100c2 */
        /* <DEDUP_REMOVED lines=41> */
[----:B------:R-:W-:Y:S01]  /*be90*/  FADD.FTZ R2, R133, R2 ;  /* 0x0000000285027221 */ /* 0x000fe20000010000 */
[----:B------:R-:W-:Y:S03]  /*bea0*/  MOV R133, R132 ;  /* 0x0000008400857202 */ /* 0x000fe60000000f00 */
[C---:B------:R-:W-:Y:S01]  /*beb0*/  HMMA.16816.F32.BF16 R104, R136.reuse, R30, R104 ;  /* 0x0000001e8868723c */ /* 0x040fe20000041868 */
[----:B------:R4:W-:Y:S04]  /*bec0*/  STL [R1], R2 ;  /* 0x0000000201007387 */ /* 0x0009e80000100800 */
[----:B------:R4:W-:Y:S03]  /*bed0*/  STL [R1+0x4], R0 ;  /* 0x0000040001007387 */ /* 0x0009e60000100800 */
[C---:B-1----:R-:W-:Y:S08]  /*bee0*/  HMMA.16816.F32.BF16 R108, R136.reuse, R4, R108 ;  /* 0x00000004886c723c */ /* 0x042ff0000004186c */
[C---:B------:R-:W-:Y:S08]  /*bef0*/  HMMA.16816.F32.BF16 R112, R136.reuse, R6, R112 ;  /* 0x000000068870723c */ /* 0x040ff00000041870 */
[C---:B--2---:R-:W-:Y:S08]  /*bf00*/  HMMA.16816.F32.BF16 R116, R136.reuse, R8, R116 ;  /* 0x000000088874723c */ /* 0x044ff00000041874 */
[C---:B------:R-:W-:Y:S08]  /*bf10*/  HMMA.16816.F32.BF16 R120, R136.reuse, R10, R120 ;  /* 0x0000000a8878723c */ /* 0x040ff00000041878 */
[C---:B---3--:R-:W-:Y:S08]  /*bf20*/  HMMA.16816.F32.BF16 R124, R136.reuse, R12, R124 ;  /* 0x0000000c887c723c */ /* 0x048ff0000004187c */
[----:B------:R-:W-:Y:S01]  /*bf30*/  HMMA.16816.F32.BF16 R128, R136, R14, R128 ;  /* 0x0000000e8880723c */ /* 0x000fe20000041880 */
[----:B----4-:R-:W-:-:S07]  /*bf40*/  @P0 BRA `(.L_x_830) ;  /* 0xffffc41000000947 */ /* 0x010fce000383ffff */
.L_x_829:
[----:B------:R-:W2:Y:S01]  /*bf50*/  LDL.LU R5, [R1] ;  /* 0x0000000001057983 */ /* 0x000ea20000300800 */
[----:B------:R-:W1:Y:S01]  /*bf60*/  S2UR UR6, SR_CTAID.Y ;  /* 0x00000000000679c3 */ /* 0x000e620000002600 */
[----:B------:R-:W-:-:S02]  /*bf70*/  UISETP.NE.AND UP0, UPT, UR10, -0x1, UPT ;  /* 0xffffffff0a00788c */ /* 0x000fc4000bf05270 */
[----:B------:R-:W3:Y:S01]  /*bf80*/  LDL.LU R4, [R1+0x4] ;  /* 0x0000040001047983 */ /* 0x000ee20000300800 */
[----:B------:R-:W-:Y:S01]  /*bf90*/  ULDC.64 UR4, c[0x0][0x1e8] ;  /* 0x00007a0000047ab9 */ /* 0x000fe20000000a00 */
[----:B------:R-:W-:Y:S01]  /*bfa0*/  BSSY B0, `(.L_x_833) ;  /* 0x000018e000007945 */ /* 0x000fe20003800000 */
[----:B------:R-:W-:Y:S02]  /*bfb0*/  ULDC UR8, c[0x0][0x214] ;  /* 0x0000850000087ab9 */ /* 0x000fe40000000800 */
[----:B------:R-:W4:Y:S01]  /*bfc0*/  S2UR UR9, SR_CTAID.X ;  /* 0x00000000000979c3 */ /* 0x000f220000002500 */
[----:B------:R-:W-:Y:S02]  /*bfd0*/  UMOV UR24, URZ ;  /* 0x0000003f00187c82 */ /* 0x000fe40008000000 */
[----:B------:R-:W-:Y:S02]  /*bfe0*/  UMOV UR25, URZ ;  /* 0x0000003f00197c82 */ /* 0x000fe40008000000 */
[----:B------:R-:W-:-:S03]  /*bff0*/  @UP0 UIMAD.WIDE.U32 UR14, UR10, UR4, URZ ;  /* 0x000000040a0e02a5 */ /* 0x000fc6000f8e003f */
[----:B------:R-:W4:Y:S01]  /*c000*/  S2UR UR11, SR_CTAID.Z ;  /* 0x00000000000b79c3 */ /* 0x000f220000002700 */
[----:B------:R-:W-:-:S03]  /*c010*/  @UP0 UIMAD UR7, UR10, UR5, UR15 ;  /* 0x000000050a0702a4 */ /* 0x000fc6000f8e020f */
[----:B------:R-:W-:Y:S02]  /*c020*/  ULDC.64 UR4, c[0x0][0x1e0] ;  /* 0x0000780000047ab9 */ /* 0x000fe40000000a00 */
[----:B-1----:R-:W-:Y:S02]  /*c030*/  @!UP0 USHF.R.S32.HI UR12, URZ, 0x1f, UR6 ;  /* 0x0000001f3f0c8899 */ /* 0x002fe40008011406 */
[----:B------:R-:W-:Y:S02]  /*c040*/  @!UP0 UIMAD.WIDE.U32 UR22, UR6, UR4, URZ ;  /* 0x00000004061682a5 */ /* 0x000fe4000f8e003f */
[----:B------:R-:W-:-:S03]  /*c050*/  @!UP0 UIMAD UR12, UR12, UR4, URZ ;  /* 0x000000040c0c82a4 */ /* 0x000fc6000f8e023f */
        /* <DEDUP_REMOVED lines=9> */
[----:B------:R-:W-:Y:S02]  /*c0f0*/  ULDC UR5, c[0x0][0x234] ;  /* 0x00008d0000057ab9 */ /* 0x000fe40000000800 */
[----:B------:R-:W-:Y:S02]  /*c100*/  @UP1 UIMAD UR15, UR15, UR8, URZ ;  /* 0x000000080f0f12a4 */ /* 0x000fe4000f8e023f */
[----:B------:R-:W-:-:S02]  /*c110*/  @!UP1 USEL UR15, UR8, UR5, !UP2 ;  /* 0x00000005080f9287 */ /* 0x000fc4000d000000 */
[----:B------:R-:W-:Y:S02]  /*c120*/  ULDC UR4, c[0x0][0x1c0] ;  /* 0x0000700000047ab9 */ /* 0x000fe40000000800 */
[----:B------:R-:W-:Y:S02]  /*c130*/  @UP1 UMOV UR17, 0x1 ;  /* 0x0000000100111882 */ /* 0x000fe40000000000 */
[----:B------:R-:W-:Y:S02]  /*c140*/  @!UP1 UIMAD UR17, UR15, UR4, URZ ;  /* 0x000000040f1192a4 */ /* 0x000fe4000f8e023f */
[----:B------:R-:W-:Y:S02]  /*c150*/  @!UP3 UIMAD UR21, UR6, UR8, URZ ;  /* 0x000000080615b2a4 */ /* 0x000fe4000f8e023f */
[----:B------:R-:W-:Y:S02]  /*c160*/  @UP1 ULDC UR20, c[0x0][0x210] ;  /* 0x0000840000141ab9 */ /* 0x000fe40000000800 */
[----:B------:R-:W-:-:S02]  /*c170*/  UIMAD UR4, UR6, UR17, URZ ;  /* 0x00000011060472a4 */ /* 0x000fc4000f8e023f */
[----:B------:R-:W-:Y:S02]  /*c180*/  @!UP1 UMOV UR20, 0x1 ;  /* 0x0000000100149882 */ /* 0x000fe40000000000 */
[----:B------:R-:W-:Y:S02]  /*c190*/  @!UP3 USEL UR21, UR21, UR10, !UP0 ;  /* 0x0000000a1515b287 */ /* 0x000fe4000c000000 */
[----:B----4-:R-:W-:Y:S02]  /*c1a0*/  UIMAD UR5, UR9, UR20, URZ ;  /* 0x00000014090572a4 */ /* 0x010fe4000f8e023f */
[----:B------:R-:W-:Y:S02]  /*c1b0*/  USEL UR4, UR4, URZ, UP3 ;  /* 0x0000003f04047287 */ /* 0x000fe40009800000 */
[----:B------:R-:W-:Y:S02]  /*c1c0*/  USHF.L.U32 UR5, UR5, 0x6, URZ ;  /* 0x0000000605057899 */ /* 0x000fe4000800063f */
[----:B------:R-:W-:-:S02]  /*c1d0*/  UIMAD UR15, UR11, UR15, UR4 ;  /* 0x0000000f0b0f72a4 */ /* 0x000fc4000f8e0204 */
[----:B------:R-:W-:Y:S02]  /*c1e0*/  @!UP3 UMOV UR24, UR21 ;  /* 0x000000150018bc82 */ /* 0x000fe40008000000 */
[----:B------:R-:W-:Y:S02]  /*c1f0*/  USHF.R.S32.HI UR4, URZ, 0x1f, UR5 ;  /* 0x0000001f3f047899 */ /* 0x000fe40008011405 */
[----:B------:R-:W-:Y:S02]  /*c200*/  @!UP3 USHF.R.S32.HI UR25, URZ, 0x1f, UR21 ;  /* 0x0000001f3f19b899 */ /* 0x000fe40008011415 */
[----:B------:R-:W-:Y:S02]  /*c210*/  USHF.R.S32.HI UR6, URZ, 0x1f, UR15 ;  /* 0x0000001f3f067899 */ /* 0x000fe4000801140f */
[----:B------:R-:W-:-:S04]  /*c220*/  UIADD3 UR5, UP2, UP1, UR5, UR24, UR15 ;  /* 0x0000001805057290 */ /* 0x000fc8000f95e00f */
[----:B------:R-:W-:Y:S01]  /*c230*/  UIADD3.X UR4, UR4, UR25, UR6, UP2, UP1 ;  /* 0x0000001904047290 */ /* 0x000fe200097e2406 */
[----:B--2---:R-:W1:Y:S04]  /*c240*/  SHFL.BFLY PT, R0, R5, 0x2, 0x1f ;  /* 0x0c401f0005007f89 */ /* 0x004e6800000e0000 */
[----:B---3--:R-:W2:Y:S01]  /*c250*/  SHFL.BFLY PT, R2, R4, 0x2, 0x1f ;  /* 0x0c401f0004027f89 */ /* 0x008ea200000e0000 */
[----:B-1----:R-:W-:Y:S02]  /*c260*/  FADD.FTZ R0, R0, R5 ;  /* 0x0000000500007221 */ /* 0x002fe40000010000 */
        /* <DEDUP_REMOVED lines=13> */
[----:B------:R-:W1:Y:S01]  /*c340*/  S2R R81, SR_TID.X ;  /* 0x0000000000517919 */ /* 0x000e620000002100 */
[C---:B------:R-:W-:Y:S02]  /*c350*/  FMUL.FTZ R11, R0.reuse, R153 ;  /* 0x00000099000b7220 */ /* 0x040fe40000410000 */
[----:B------:R-:W-:Y:S02]  /*c360*/  FMUL.FTZ R153, R0, R40 ;  /* 0x0000002800997220 */ /* 0x000fe40000410000 */
[----:B--2---:R-:W-:Y:S02]  /*c370*/  FMUL.FTZ R40, R2, R82 ;  /* 0x0000005202287220 */ /* 0x004fe40000410000 */
[C---:B------:R-:W-:Y:S02]  /*c380*/  FMUL.FTZ R176, R0.reuse, R140 ;  /* 0x0000008c00b07220 */ /* 0x040fe40000410000 */
[C---:B------:R-:W-:Y:S02]  /*c390*/  FMUL.FTZ R6, R0.reuse, R141 ;  /* 0x0000008d00067220 */ /* 0x040fe40000410000 */
[----:B------:R-:W-:-:S02]  /*c3a0*/  FMUL.FTZ R175, R0, R144 ;  /* 0x0000009000af7220 */ /* 0x000fc40000410000 */
[----:B------:R-:W-:Y:S01]  /*c3b0*/  FMUL.FTZ R7, R0, R145 ;  /* 0x0000009100077220 */ /* 0x000fe20000410000 */
[----:B------:R-:W-:Y:S01]  /*c3c0*/  F2FP.BF16.PACK_AB R6, R6, R176 ;  /* 0x000000b00606723e */ /* 0x000fe200000010ff */
        /* <DEDUP_REMOVED lines=8> */
[C---:B-----5:R-:W-:Y:S01]  /*c450*/  FMUL.FTZ R137, R0.reuse, R45 ;  /* 0x0000002d00897220 */ /* 0x060fe20000410000 */
[----:B------:R-:W-:Y:S01]  /*c460*/  F2FP.BF16.PACK_AB R11, R11, R173 ;  /* 0x000000ad0b0b723e */ /* 0x000fe200000010ff */
[----:B------:R-:W-:Y:S01]  /*c470*/  FMUL.FTZ R136, R0, R49 ;  /* 0x0000003100887220 */ /* 0x000fe20000410000 */
[----:B------:R-:W-:Y:S01]  /*c480*/  LEA.HI R21, R82, R81, RZ, 0x2 ;  /* 0x0000005152157211 */ /* 0x000fe200078f10ff */
        /* <DEDUP_REMOVED lines=63> */
[----:B------:R-:W-:Y:S01]  /*c880*/  FMUL.FTZ R129, R0, R129 ;  /* 0x0000008100817220 */ /* 0x000fe20000410000 */
[--C-:B------:R-:W-:Y:S01]  /*c890*/  SHF.R.S32.HI R0, RZ, 0x1f, R21.reuse ;  /* 0x0000001fff007819 */ /* 0x100fe20000011415 */
[C---:B------:R-:W-:Y:S01]  /*c8a0*/  FMUL.FTZ R19, R2.reuse, R55 ;  /* 0x0000003702137220 */ /* 0x040fe20000410000 */
[----:B------:R-:W-:Y:S01]  /*c8b0*/  SHF.R.S32.HI R55, RZ, 0x2, R21 ;  /* 0x00000002ff377819 */ /* 0x000fe20000011415 */
[----:B------:R-:W-:-:S02]  /*c8c0*/  FMUL.FTZ R14, R2, R38 ;  /* 0x00000026020e7220 */ /* 0x000fc40000410000 */
[----:B------:R-:W-:Y:S01]  /*c8d0*/  FMUL.FTZ R60, R2, R42 ;  /* 0x0000002a023c7220 */ /* 0x000fe20000410000 */
[----:B------:R-:W-:Y:S01]  /*c8e0*/  LEA.HI R0, R0, R55, RZ, 0x3 ;  /* 0x0000003700007211 */ /* 0x000fe200078f18ff */
[C---:B------:R-:W-:Y:S02]  /*c8f0*/  FMUL.FTZ R47, R2.reuse, R47 ;  /* 0x0000002f022f7220 */ /* 0x040fe40000410000 */
[----:B------:R-:W-:Y:S01]  /*c900*/  FMUL.FTZ R4, R2, R46 ;  /* 0x0000002e02047220 */ /* 0x000fe20000410000 */
[----:B------:R-:W-:Y:S01]  /*c910*/  LOP3.LUT R0, R0, 0xfffffff8, RZ, 0xc0, !PT ;  /* 0xfffffff800007812 */ /* 0x000fe200078ec0ff */
        /* <DEDUP_REMOVED lines=100> */
[----:B------:R-:W-:Y:S01]  /*cf60*/  FMUL.FTZ R130, R2, R130 ;  /* 0x0000008202827220 */ /* 0x000fe20000410000 */
[----:B------:R-:W-:Y:S02]  /*cf70*/  IADD3 R2, R55, -R0, RZ ;  /* 0x8000000037027210 */ /* 0x000fe40007ffe0ff */
[----:B------:R-:W-:Y:S02]  /*cf80*/  LOP3.LUT R0, R21, 0x3ffffffc, RZ, 0xc0, !PT ;  /* 0x3ffffffc15007812 */ /* 0x000fe400078ec0ff */
[----:B------:R-:W-:Y:S02]  /*cf90*/  SHF.L.U32 R4, R2, 0x6, RZ ;  /* 0x0000000602047819 */ /* 0x000fe400000006ff */
[----:B------:R-:W-:Y:S02]  /*cfa0*/  IADD3 R15, -R0, R81, RZ ;  /* 0x00000051000f7210 */ /* 0x000fe40007ffe1ff */
[----:B------:R-:W-:Y:S02]  /*cfb0*/  LOP3.LUT R0, R4, 0x1c0, RZ, 0xc0, !PT ;  /* 0x000001c004007812 */ /* 0x000fe400078ec0ff */
[----:B------:R-:W-:-:S02]  /*cfc0*/  LOP3.LUT R4, R2, 0x1, RZ, 0xc0, !PT ;  /* 0x0000000102047812 */ /* 0x000fc400078ec0ff */
[----:B------:R-:W-:Y:S02]  /*cfd0*/  LEA R15, R14, R15, 0x9 ;  /* 0x0000000f0e0f7211 */ /* 0x000fe400078e48ff */
[----:B------:R-:W-:Y:S02]  /*cfe0*/  LEA.HI R0, R0, R0, RZ, 0x1d ;  /* 0x0000000000007211 */ /* 0x000fe400078fe8ff */
[----:B------:R-:W-:Y:S02]  /*cff0*/  ISETP.NE.U32.AND P0, PT, R4, 0x1, PT ;  /* 0x000000010400780c */ /* 0x000fe40003f05070 */
[----:B------:R-:W-:Y:S02]  /*d000*/  LEA R0, R15, R0, 0x1 ;  /* 0x000000000f007211 */ /* 0x000fe400078e08ff */
[----:B------:R-:W-:Y:S02]  /*d010*/  R2P PR, R2, 0x6 ;  /* 0x0000000602007804 */ /* 0x000fe40000000000 */
[----:B------:R-:W-:-:S02]  /*d020*/  SHF.L.U32 R0, R0, 0x1, RZ ;  /* 0x0000000100007819 */ /* 0x000fc400000006ff */
[----:B------:R-:W-:Y:S02]  /*d030*/  MOV R4, 0x20 ;  /* 0x0000002000047802 */ /* 0x000fe40000000f00 */
        /* <DEDUP_REMOVED lines=132> */
.L_x_834:
[----:B--234-:R-:W-:Y:S05]  /*d880*/  BSYNC B0 ;  /* 0x0000000000007941 */ /* 0x01cfea0003800000 */
.L_x_833:
[----:B------:R-:W2:Y:S04]  /*d890*/  LDL.64 R84, [R1+0x8] ;  /* 0x0000080001547983 */ /* 0x000ea80000100a00 */
[----:B------:R3:W5:Y:S04]  /*d8a0*/  LDL R15, [R1+0x1c] ;  /* 0x00001c00010f7983 */ /* 0x0007680000100800 */
        /* <DEDUP_REMOVED lines=17> */
[----:B------:R-:W-:Y:S01]  /*d9c0*/  IADD3.X R5, R0, UR7, RZ, P0, !PT ;  /* 0x0000000700057c10 */ /* 0x000fe200087fe4ff */
[----:B------:R-:W-:Y:S01]  /*d9d0*/  IMAD.U32 R0, RZ, RZ, UR13 ;  /* 0x0000000dff007e24 */ /* 0x000fe2000f8e00ff */
[----:B------:R-:W-:Y:S02]  /*d9e0*/  ISETP.GE.AND P0, PT, R3, UR9, PT ;  /* 0x0000000903007c0c */ /* 0x000fe4000bf06270 */
[----:B------:R-:W-:Y:S01]  /*d9f0*/  SHF.R.S32.HI R3, RZ, 0x1f, R2 ;  /* 0x0000001fff037819 */ /* 0x000fe20000011402 */
[----:B-1----:R-:W-:-:S04]  /*da00*/  IMAD.WIDE.U32 R10, R10, c[0x0][0x1f0], R4 ;  /* 0x00007c000a0a7a25 */ /* 0x002fc800078e0004 */
[----:B------:R-:W-:Y:S01]  /*da10*/  IMAD.WIDE R2, R0, 0x40, R2 ;  /* 0x0000004000027825 */ /* 0x000fe200078e0202 */
[----:B------:R-:W-:-:S05]  /*da20*/  IADD3 R9, R11, UR4, RZ ;  /* 0x000000040b097c10 */ /* 0x000fca000fffe0ff */
        /* <DEDUP_REMOVED lines=16> */
.L_x_836:
[----:B---3--:R-:W-:Y:S05]  /*db30*/  BSYNC B0 ;  /* 0x0000000000007941 */ /* 0x008fea0003800000 */
.L_x_835:
        /* <DEDUP_REMOVED lines=22> */
.L_x_838:
[----:B------:R-:W-:Y:S05]  /*dca0*/  BSYNC B0 ;  /* 0x0000000000007941 */ /* 0x000fea0003800000 */
.L_x_837:
        /* <DEDUP_REMOVED lines=22> */
.L_x_840:
[----:B------:R-:W-:Y:S05]  /*de10*/  BSYNC B0 ;  /* 0x0000000000007941 */ /* 0x000fea0003800000 */
.L_x_839:
[----:B------:R-:W-:-:S04]  /*de20*/  LEA.HI.SX32 R0, R12, 0x30, 0x1d ;  /* 0x000000300c007811 */ /* 0x000fc800078feaff */
[----:B------:R-:W-:-:S13]  /*de30*/  ISETP.GE.AND P0, PT, R0, UR9, PT ;  /* 0x0000000900007c0c */ /* 0x000fda000bf06270 */
[----:B------:R-:W-:Y:S05]  /*de40*/  @P0 EXIT ;  /* 0x000000000000094d */ /* 0x000fea0003800000 */
[----:B------:R-:W-:Y:S02]  /*de50*/  IADD3 R0, P0, R2, 0x30, RZ ;  /* 0x0000003002007810 */ /* 0x000fe40007f1e0ff */
[----:B------:R-:W-:Y:S02]  /*de60*/  ISETP.GE.AND P2, PT, R84, c[0x0][0x220], PT ;  /* 0x0000880054007a0c */ /* 0x000fe40003f46270 */
[----:B-----5:R-:W-:Y:S01]  /*de70*/  ISETP.GE.AND P1, PT, R15, c[0x0][0x220], PT ;  /* 0x000088000f007a0c */ /* 0x020fe20003f26270 */
[----:B------:R-:W-:Y:S01]  /*de80*/  IMAD.X R2, RZ, RZ, R3, P0 ;  /* 0x000000ffff027224 */ /* 0x000fe200000e0603 */
[----:B------:R-:W-:Y:S01]  /*de90*/  ISETP.GE.AND P0, PT, R14, c[0x0][0x220], PT ;  /* 0x000088000e007a0c */ /* 0x000fe20003f06270 */
[----:B------:R-:W-:Y:S02]  /*dea0*/  IMAD.MOV.U32 R3, RZ, RZ, R9 ;  /* 0x000000ffff037224 */ /* 0x000fe400078e0009 */
[----:B------:R-:W-:Y:S02]  /*deb0*/  IMAD R6, R2, c[0x0][0x1e8], RZ ;  /* 0x00007a0002067a24 */ /* 0x000fe400078e02ff */
[----:B------:R-:W-:-:S04]  /*dec0*/  IMAD.MOV.U32 R2, RZ, RZ, R10 ;  /* 0x000000ffff027224 */ /* 0x000fc800078e000a */
[----:B-1----:R-:W-:-:S04]  /*ded0*/  IMAD.WIDE.U32 R4, R0, c[0x0][0x1e8], R2 ;  /* 0x00007a0000047a25 */ /* 0x002fc800078e0002 */
[----:B------:R-:W-:Y:S01]  /*dee0*/  IMAD R0, R0, c[0x0][0x1ec], R6 ;  /* 0x00007b0000007a24 */ /* 0x000fe200078e0206 */
[----:B------:R-:W-:-:S03]  /*def0*/  LEA R2, P3, R4, c[0x0][0x1d0], 0x1 ;  /* 0x0000740004027a11 */ /* 0x000fc600078608ff */
        /* <DEDUP_REMOVED lines=9> */
.L_x_799:
        /* <DEDUP_REMOVED lines=80> */
.L_x_842:
[----:B------:R-:W-:Y:S05]  /*e490*/  BSYNC B0 ;  /* 0x0000000000007941 */ /* 0x000fea0003800000 */
.L_x_841:
        /* <DEDUP_REMOVED lines=22> */
.L_x_844:
[----:B------:R-:W-:Y:S05]  /*e600*/  BSYNC B0 ;  /* 0x0000000000007941 */ /* 0x000fea0003800000 */
.L_x_843:
        /* <DEDUP_REMOVED lines=22> */
.L_x_846:
[----:B------:R-:W-:Y:S05]  /*e770*/  BSYNC B0 ;  /* 0x0000000000007941 */ /* 0x000fea0003800000 */
.L_x_845:
        /* <DEDUP_REMOVED lines=21> */
.L_x_848:
[----:B------:R-:W-:Y:S05]  /*e8d0*/  BSYNC B0 ;  /* 0x0000000000007941 */ /* 0x000fea0003800000 */
.L_x_847:
        /* <DEDUP_REMOVED lines=35> */
.L_x_849:
        /* <DEDUP_REMOVED lines=15> */
.L_x_2040:


//--------------------- .text._ZN5flash16flash_fwd_kernelI23Flash_fwd_kernel_traitsILi256ELi64ELi64ELi4ELb0ELb0EN7cutlass10bfloat16_tE19Flash_kernel_traitsILi256ELi64ELi64ELi4ES3_EELb1ELb0ELb0ELb1ELb0ELb0ELb0ELb1EEEvNS_16Flash_fwd_paramsE --------------------------
	.section	.text._ZN5flash16flash_fwd_kernelI23Flash_fwd_kernel_traitsILi256ELi64ELi64ELi4ELb0ELb0EN7cutlass10bfloat16_tE19Flash_kernel_traitsILi256ELi64ELi64ELi4ES3_EELb1ELb0ELb0ELb1ELb0ELb0ELb0ELb1EEEvNS_16Flash_fwd_paramsE,"ax",@progbits
	.sectioninfo	@"SHI_REGISTERS=255"
	.align	128
        .global         _ZN5flash16flash_fwd_kernelI23Flash_fwd_kernel_traitsILi256ELi64ELi64ELi4ELb0ELb0EN7cutlass10bfloat16_tE19Flash_kernel_traitsILi256ELi64ELi64ELi4ES3_EELb1ELb0ELb0ELb1ELb0ELb0ELb0ELb1EEEvNS_16Flash_fwd_paramsE
        .type           _ZN5flash16flash_fwd_kernelI23Flash_fwd_kernel_traitsILi256ELi64ELi64ELi4ELb0ELb0EN7cutlass10bfloat16_tE19Flash_kernel_traitsILi256ELi64ELi64ELi4ES3_EELb1ELb0ELb0ELb1ELb0ELb0ELb0ELb1EEEvNS_16Flash_fwd_paramsE,@function
        .size           _ZN5flash16flash_fwd_kernelI23Flash_fwd_kernel_traitsILi256ELi64ELi64ELi4ELb0ELb0EN7cutlass10bfloat16_tE19Flash_kernel_traitsILi256ELi64ELi64ELi4ES3_EELb1ELb0ELb0ELb1ELb0ELb0ELb0ELb1EEEvNS_16Flash_fwd_paramsE,(.L_x_2041 - _ZN5flash16flash_fwd_kernelI23Flash_fwd_kernel_traitsILi256ELi64ELi64ELi4ELb0ELb0EN7cutlass10bfloat16_tE19Flash_kernel_traitsILi256ELi64ELi64ELi4ES3_EELb1ELb0ELb0ELb1ELb0ELb0ELb0ELb1EEEvNS_16Flash_fwd_paramsE)
        .other          _ZN5flash16flash_fwd_kernelI23Flash_fwd_kernel_traitsILi256ELi64ELi64ELi4ELb0ELb0EN7cutlass10bfloat16_tE19Flash_kernel_traitsILi256ELi64ELi64ELi4ES3_EELb1ELb0ELb0ELb1ELb0ELb0ELb0ELb1EEEvNS_16Flash_fwd_paramsE,@"STO_CUDA_ENTRY STV_DEFAULT"
_ZN5flash16flash_fwd_kernelI23Flash_fwd_kernel_traitsILi256ELi64ELi64ELi4ELb0ELb0EN7cutlass10bfloat16_tE19Flash_kernel_traitsILi256ELi64ELi64ELi4ES3_EELb1ELb0ELb0ELb1ELb0ELb0ELb0ELb1EEEvNS_16Flash_fwd_paramsE:
.text._ZN5flash16flash_fwd_kernelI23Flash_fwd_kernel_traitsILi256ELi64ELi64ELi4ELb0ELb0EN7cutlass10bfloat16_tE19Flash_kernel_traitsILi256ELi64ELi64ELi4ES3_EELb1ELb0ELb0ELb1ELb0ELb0ELb0ELb1EEEvNS_16Flash_fwd_paramsE:
        /* <DEDUP_REMOVED lines=51> */
[----:B------:R-:W2:Y:S04]  /*0330*/  @P0 LDG.E R5, [R12.64] ;  /* 0x000000140c050981 */ /* 0x000ea8000c1e1900 */
[----:B------:R-:W3:Y:S01]  /*0340*/  @P0 LDG.E R0, [R12.64+0x4] ;  /* 0x000004140c000981 */ /* 0x000ee2000c1e1900 */
[----:B------:R-:W-:Y:S02]  /*0350*/  PLOP3.LUT P1, PT, PT, PT, UP0, 0x80, 0x0 ;  /* 0x000000000000781c */ /* 0x000fe40003f2f008 */
[----:B------:R-:W-:-:S11]  /*0360*/  PLOP3.LUT P2, PT, PT, PT, UP1, 0x80, 0x0 ;  /* 0x000000000000781c */ /* 0x000fd60003f4f018 */
[----:B------:R-:W4:Y:S01]  /*0370*/  @P1 LDG.E R4, [R10.64] ;  /* 0x000000140a041981 */ /* 0x000f22000c1e1900 */
        /* <DEDUP_REMOVED lines=8> */
[----:B--2---:R-:W2:Y:S08]  /*0400*/  @P0 R2UR UR11, R5 ;  /* 0x00000000050b03c2 */ /* 0x004eb000000e0000 */
[----:B---3--:R-:W2:Y:S01]  /*0410*/  @P0 R2UR UR16, R0 ;  /* 0x00000000001003c2 */ /* 0x008ea200000e0000 */
[----:B------:R-:W-:-:S04]  /*0420*/  ISETP.NE.U32.AND P0, PT, RZ, c[0x0][0x248], PT ;  /* 0x00009200ff007a0c */ /* 0x000fc80003f05070 */
[----:B------:R-:W-:-:S03]  /*0430*/  ISETP.NE.AND.EX P0, PT, RZ, c[0x0][0x24c], PT, P0 ;  /* 0x00009300ff007a0c */ /* 0x000fc60003f05300 */
[----:B----4-:R3:W4:Y:S01]  /*0440*/  @P1 R2UR UR7, R4 ;  /* 0x00000000040713c2 */ /* 0x01072200000e0000 */
[----:B--2---:R-:W-:-:S07]  /*0450*/  @UP2 UIADD3 UR16, UR16, -UR11, URZ ;  /* 0x8000000b10102290 */ /* 0x004fce000fffe03f */
[----:B-----5:R3:W2:Y:S01]  /*0460*/  @!P2 R2UR UR24, R8 ;  /* 0x000000000818a3c2 */ /* 0x0206a200000e0000 */
[----:B------:R-:W-:Y:S01]  /*0470*/  LEA.HI R5, R9, R20, RZ, 0x5 ;  /* 0x0000001409057211 */ /* 0x000fe200078f28ff */
        /* <DEDUP_REMOVED lines=9> */
.L_x_850:
[----:B-1----:R-:W-:Y:S02]  /*0510*/  ULDC UR6, c[0x0][0x218] ;  /* 0x0000860000067ab9 */ /* 0x002fe40000000800 */
.L_x_851:
        /* <DEDUP_REMOVED lines=33> */
[----:B------:R-:W-:-:S03]  /*0730*/  PLOP3.LUT P0, PT, PT, PT, UP0, 0x80, 0x0 ;  /* 0x000000000000781c */ /* 0x000fc60003f0f008 */
[----:B------:R-:W-:Y:S02]  /*0740*/  @UP1 UIMAD.WIDE.U32 UR28, UR11, UR4, URZ ;  /* 0x000000040b1c12a5 */ /* 0x000fe4000f8e003f */
[----:B------:R-:W-:Y:S02]  /*0750*/  @!UP1 USHF.R.S32.HI UR17, URZ, 0x1f, UR19 ;  /* 0x0000001f3f119899 */ /* 0x000fe40008011413 */
[----:B------:R-:W-:Y:S02]  /*0760*/  @UP0 UIADD3 UR10, UR7, UR24, URZ ;  /* 0x00000018070a0290 */ /* 0x000fe4000fffe03f */
[----:B------:R-:W-:Y:S02]  /*0770*/  @UP1 UIMAD UR6, UR11, UR5, UR29 ;  /* 0x000000050b0612a4 */ /* 0x000fe4000f8e021d */
[----:B------:R-:W-:Y:S02]  /*0780*/  @!UP1 UIMAD UR17, UR17, UR8, URZ ;  /* 0x00000008111192a4 */ /* 0x000fe4000f8e023f */
[----:B------:R-:W-:-:S02]  /*0790*/  ULDC.64 UR4, c[0x0][0x198] ;  /* 0x0000660000047ab9 */ /* 0x000fc40000000a00 */
[----:B------:R-:W-:Y:S02]  /*07a0*/  @UP0 UIMAD.WIDE.U32 UR26, UR10, UR4, URZ ;  /* 0x000000040a1a02a5 */ /* 0x000fe4000f8e003f */
[----:B------:R-:W-:Y:S02]  /*07b0*/  @!UP1 UIMAD.WIDE.U32 UR30, UR19, UR8, URZ ;  /* 0x00000008131e92a5 */ /* 0x000fe4000f8e003f */
[----:B------:R-:W-:Y:S02]  /*07c0*/  @UP0 UIMAD UR10, UR10, UR5, UR27 ;  /* 0x000000050a0a02a4 */ /* 0x000fe4000f8e021b */
[----:B------:R-:W-:Y:S02]  /*07d0*/  ULDC UR8, c[0x0][0x1c0] ;  /* 0x0000700000087ab9 */ /* 0x000fe40000000800 */
[----:B------:R-:W-:Y:S02]  /*07e0*/  UIMAD UR8, UR19, UR8, UR18 ;  /* 0x00000008130872a4 */ /* 0x000fe4000f8e0212 */
[----:B------:R-:W-:-:S02]  /*07f0*/  ULDC UR5, c[0x0][0x224] ;  /* 0x0000890000057ab9 */ /* 0x000fc40000000800 */
[----:B------:R-:W-:Y:S02]  /*0800*/  UIMAD UR5, UR8, UR5, UR14 ;  /* 0x00000005080572a4 */ /* 0x000fe4000f8e020e */
[----:B------:R-:W-:Y:S02]  /*0810*/  USHF.L.U32 UR8, UR8, 0x5, URZ ;  /* 0x0000000508087899 */ /* 0x000fe4000800063f */
[----:B------:R-:W-:Y:S02]  /*0820*/  ULDC UR27, c[0x0][0x228] ;  /* 0x00008a00001b7ab9 */ /* 0x000fe40000000800 */
[----:B------:R-:W-:Y:S02]  /*0830*/  UIMAD UR27, UR5, UR27, URZ ;  /* 0x0000001b051b72a4 */ /* 0x000fe4000f8e023f */
[----:B------:R-:W-:Y:S01]  /*0840*/  USHF.R.S32.HI UR5, URZ, 0x1f, UR8 ;  /* 0x0000001f3f057899 */ /* 0x000fe20008011408 */
[--C-:B------:R-:W-:Y:S01]  /*0850*/  IADD3 R23, P2, P1, R2, UR8, R10.reuse ;  /* 0x0000000802177c10 */ /* 0x100fe2000f95e00a */
[----:B------:R-:W-:Y:S01]  /*0860*/  @!UP1 UIMAD UR4, UR19, UR9, UR17 ;  /* 0x00000009130492a4 */ /* 0x000fe2000f8e0211 */
[----:B------:R-:W-:Y:S01]  /*0870*/  SHF.R.S32.HI R2, RZ, 0x1f, R10 ;  /* 0x0000001fff027819 */ /* 0x000fe2000001140a */
[----:B------:R-:W-:-:S02]  /*0880*/  USHF.R.S32.HI UR9, URZ, 0x6, UR12 ;  /* 0x000000063f097899 */ /* 0x000fc4000801140c */
[----:B------:R-:W-:Y:S01]  /*0890*/  USHF.R.S32.HI UR17, URZ, 0x1f, UR18 ;  /* 0x0000001f3f117899 */ /* 0x000fe20008011412 */
[----:B------:R-:W-:Y:S01]  /*08a0*/  IADD3.X R2, R3, UR5, R2, P2, P1 ;  /* 0x0000000503027c10 */ /* 0x000fe200097e2402 */
[----:B------:R-:W-:Y:S02]  /*08b0*/  @!UP1 UIADD3 UR6, UR31, UR4, URZ ;  /* 0x000000041f069290 */ /* 0x000fe4000fffe03f */
        /* <DEDUP_REMOVED lines=11> */
[----:B------:R-:W-:-:S02]  /*0970*/  UIMAD UR8, UR8, UR4, URZ ;  /* 0x00000004080872a4 */ /* 0x000fc4000f8e023f */
[----:B------:R-:W-:Y:S02]  /*0980*/  UIMAD.WIDE.U32 UR30, UR19, UR4, UR30 ;  /* 0x00000004131e72a5 */ /* 0x000fe4000f8e001e */
[----:B------:R-:W-:-:S04]  /*0990*/  UIMAD UR5, UR19, UR5, UR8 ;  /* 0x00000005130572a4 */ /* 0x000fc8000f8e0208 */
[----:B------:R-:W-:Y:S02]  /*09a0*/  UIADD3 UR10, UR31, UR5, URZ ;  /* 0x000000051f0a7290 */ /* 0x000fe4000fffe03f */
[----:B------:R-:W-:Y:S02]  /*09b0*/  UMOV UR12, UR30 ;  /* 0x0000001e000c7c82 */ /* 0x000fe40008000000 */
.L_x_853:
        /* <DEDUP_REMOVED lines=32> */
[----:B------:R-:W-:-:S05]  /*0bc0*/  @UP0 UIMAD UR24, UR24, UR5, UR31 ;  /* 0x00000005181802a4 */ /* 0x000fca000f8e021f */
[----:B------:R-:W-:-:S03]  /*0bd0*/  @!UP2 ULOP3.LUT UR8, URZ, UR26, URZ, 0x33, !UPT ;  /* 0x0000001a3f08a292 */ /* 0x000fc6000f8e333f */
[----:B------:R-:W-:Y:S02]  /*0be0*/  @UP0 UMOV UR26, UR30 ;  /* 0x0000001e001a0c82 */ /* 0x000fe40008000000 */
[----:B------:R-:W-:Y:S01]  /*0bf0*/  USHF.R.S32.HI UR29, URZ, 0x1f, UR8 ;  /* 0x0000001f3f1d7899 */ /* 0x000fe20008011408 */
        /* <DEDUP_REMOVED lines=14> */
.L_x_854:
[CC--:B------:R-:W-:Y:S01]  /*0ce0*/  LEA.HI R3, R9.reuse, R20.reuse, RZ, 0x3 ;  /* 0x0000001409037211 */ /* 0x0c0fe200078f18ff */
[----:B------:R-:W1:Y:S01]  /*0cf0*/  S2R R12, SR_CTAID.Z ;  /* 0x00000000000c7919 */ /* 0x000e620000002700 */
[-C--:B------:R-:W-:Y:S01]  /*0d00*/  LEA.HI R7, R9, R20.reuse, RZ, 0x4 ;  /* 0x0000001409077211 */ /* 0x080fe200078f20ff */
[----:B------:R-:W-:Y:S01]  /*0d10*/  ULDC.64 UR4, c[0x0][0x1b8] ;  /* 0x00006e0000047ab9 */ /* 0x000fe20000000a00 */
[----:B------:R-:W-:Y:S01]  /*0d20*/  SHF.R.S32.HI R26, RZ, 0x3, R3 ;  /* 0x00000003ff1a7819 */ /* 0x000fe20000011403 */
[----:B------:R-:W-:Y:S01]  /*0d30*/  UIMAD UR4, UR29, UR4, URZ ;  /* 0x000000041d0472a4 */ /* 0x000fe2000f8e023f */
[----:B------:R-:W-:Y:S01]  /*0d40*/  LOP3.LUT R3, R3, 0xfffffff8, RZ, 0xc0, !PT ;  /* 0xfffffff803037812 */ /* 0x000fe200078ec0ff */
[----:B------:R-:W-:Y:S01]  /*0d50*/  IMAD.U32 R17, RZ, RZ, UR13 ;  /* 0x0000000dff117e24 */ /* 0x000fe2000f8e00ff */
[----:B------:R-:W-:Y:S01]  /*0d60*/  SHF.R.S32.HI R6, RZ, 0x4, R7 ;  /* 0x00000004ff067819 */ /* 0x000fe20000011407 */
[----:B------:R-:W-:Y:S01]  /*0d70*/  IMAD.SHL.U32 R248, R26, 0x40, RZ ;  /* 0x000000401af87824 */ /* 0x000fe200078e00ff */
[----:B------:R-:W-:Y:S01]  /*0d80*/  LEA.HI R9, R9, R20, RZ, 0x6 ;  /* 0x0000001409097211 */ /* 0x000fe200078f30ff */
[----:B------:R-:W-:Y:S01]  /*0d90*/  IMAD.IADD R0, R20, 0x1, -R3 ;  /* 0x0000000114007824 */ /* 0x000fe200078e0a03 */
[C---:B------:R-:W-:Y:S01]  /*0da0*/  LEA.HI R213, R7.reuse, R6, RZ, 0x1 ;  /* 0x0000000607d57211 */ /* 0x040fe200078f08ff */
[----:B------:R-:W-:Y:S01]  /*0db0*/  BSSY B0, `(.L_x_855) ;  /* 0x0000076000007945 */ /* 0x000fe20003800000 */
[----:B------:R-:W-:Y:S01]  /*0dc0*/  LOP3.LUT R248, R248, 0x1c0, RZ, 0xc0, !PT ;  /* 0x000001c0f8f87812 */ /* 0x000fe200078ec0ff */
[----:B------:R-:W-:Y:S01]  /*0dd0*/  IMAD.SHL.U32 R118, R0, 0x8, RZ ;  /* 0x0000000800767824 */ /* 0x000fe200078e00ff */
[----:B------:R-:W-:Y:S01]  /*0de0*/  LOP3.LUT R7, R7, 0xfffffff0, RZ, 0xc0, !PT ;  /* 0xfffffff007077812 */ /* 0x000fe200078ec0ff */
[----:B------:R-:W-:Y:S01]  /*0df0*/  IMAD.SHL.U32 R9, R9, 0x8, RZ ;  /* 0x0000000809097824 */ /* 0x000fe200078e00ff */
[----:B------:R-:W-:-:S02]  /*0e00*/  LOP3.LUT R213, R213, 0xfffffffe, RZ, 0xc0, !PT ;  /* 0xfffffffed5d57812 */ /* 0x000fc400078ec0ff */
[----:B------:R-:W-:Y:S01]  /*0e10*/  LOP3.LUT R3, R248, 0x38, R118, 0xf8, !PT ;  /* 0x00000038f8037812 */ /* 0x000fe200078ef876 */
[----:B------:R-:W-:Y:S01]  /*0e20*/  IMAD.IADD R4, R20, 0x1, -R7 ;  /* 0x0000000114047824 */ /* 0x000fe200078e0a07 */
[----:B------:R-:W-:Y:S01]  /*0e30*/  SHF.R.U32.HI R248, RZ, 0x3, R248 ;  /* 0x00000003fff87819 */ /* 0x000fe200000116f8 */
[----:B------:R-:W-:Y:S01]  /*0e40*/  IMAD.IADD R213, R6, 0x1, -R213 ;  /* 0x0000000106d57824 */ /* 0x000fe200078e0ad5 */
[----:B------:R-:W-:Y:S02]  /*0e50*/  SHF.R.S32.HI R119, RZ, 0x1f, R118 ;  /* 0x0000001fff777819 */ /* 0x000fe40000011476 */
[----:B------:R-:W-:Y:S01]  /*0e60*/  LOP3.LUT R248, R3, R248, RZ, 0x3c, !PT ;  /* 0x000000f803f87212 */ /* 0x000fe200078e3cff */
[----:B------:R-:W-:Y:S01]  /*0e70*/  IMAD.SHL.U32 R8, R213, 0x8, RZ ;  /* 0x00000008d5087824 */ /* 0x000fe200078e00ff */
[----:B------:R-:W-:Y:S01]  /*0e80*/  SHF.R.S32.HI R3, RZ, 0x1f, R4 ;  /* 0x0000001fff037819 */ /* 0x000fe20000011404 */
[----:B------:R-:W-:Y:S01]  /*0e90*/  IMAD.WIDE.U32 R18, R26, c[0x0][0x198], R118 ;  /* 0x000066001a127a25 */ /* 0x000fe200078e0076 */
[----:B------:R-:W-:Y:S01]  /*0ea0*/  IADD3 R14, P0, R118, UR28, RZ ;  /* 0x0000001c760e7c10 */ /* 0x000fe2000ff1e0ff */
[----:B------:R2:W-:Y:S01]  /*0eb0*/  STL.64 [R1+0x18], R118 ;  /* 0x0000187601007387 */ /* 0x0005e20000100a00 */
[----:B------:R-:W-:Y:S01]  /*0ec0*/  LEA.HI R3, R3, R4, RZ, 0x3 ;  /* 0x0000000403037211 */ /* 0x000fe200078f18ff */
[----:B------:R-:W-:Y:S01]  /*0ed0*/  UIMAD UR28, UR8, UR5, UR4 ;  /* 0x00000005081c72a4 */ /* 0x000fe2000f8e0204 */
[----:B------:R-:W-:Y:S01]  /*0ee0*/  IADD3.X R15, R119, UR6, RZ, P0, !PT ;  /* 0x00000006770f7c10 */ /* 0x000fe200087fe4ff */
[----:B------:R-:W-:Y:S01]  /*0ef0*/  ULDC.64 UR6, c[0x0][0x1b0] ;  /* 0x00006c0000067ab9 */ /* 0x000fe20000000a00 */
[----:B------:R-:W-:Y:S01]  /*0f00*/  LOP3.LUT R7, R3, 0xfffffff8, RZ, 0xc0, !PT ;  /* 0xfffffff803077812 */ /* 0x000fe200078ec0ff */
[----:B------:R-:W-:Y:S01]  /*0f10*/  UIMAD UR6, UR29, UR6, URZ ;  /* 0x000000061d0672a4 */ /* 0x000fe2000f8e023f */
[----:B------:R-:W-:Y:S01]  /*0f20*/  SHF.R.S32.HI R27, RZ, 0x1f, R26 ;  /* 0x0000001fff1b7819 */ /* 0x000fe2000001141a */
[----:B-1----:R-:W-:Y:S01]  /*0f30*/  IMAD.WIDE.U32 R12, R12, c[0x0][0x1a8], R14 ;  /* 0x00006a000c0c7a25 */ /* 0x002fe200078e000e */
[----:B------:R-:W-:Y:S01]  /*0f40*/  LOP3.LUT R248, R248, 0xfffffe00, R9, 0xf8, !PT ;  /* 0xfffffe00f8f87812 */ /* 0x000fe200078ef809 */
[----:B------:R-:W-:Y:S01]  /*0f50*/  UIMAD UR7, UR8, UR7, UR6 ;  /* 0x00000007080772a4 */ /* 0x000fe2000f8e0206 */
[----:B------:R-:W-:Y:S01]  /*0f60*/  IADD3 R18, P1, R18, UR12, RZ ;  /* 0x0000000c12127c10 */ /* 0x000fe2000ff3e0ff */
[----:B------:R-:W-:Y:S01]  /*0f70*/  IMAD.IADD R7, R4, 0x1, -R7 ;  /* 0x0000000104077824 */ /* 0x000fe200078e0a07 */
[----:B------:R-:W-:Y:S01]  /*0f80*/  UIADD3 UR6, -UR14, UR16, URZ ;  /* 0x000000100e067290 */ /* 0x000fe2000fffe13f */
[----:B------:R-:W-:Y:S01]  /*0f90*/  IMAD R9, R27, c[0x0][0x1a0], RZ ;  /* 0x000068001b097a24 */ /* 0x000fe200078e02ff */
[----:B------:R-:W-:Y:S01]  /*0fa0*/  ULDC.64 UR4, c[0x0][0x1a8] ;  /* 0x00006a0000047ab9 */ /* 0x000fe20000000a00 */
[----:B------:R-:W-:Y:S01]  /*0fb0*/  IMAD.WIDE.U32 R14, R26, c[0x0][0x1a0], R118 ;  /* 0x000068001a0e7a25 */ /* 0x000fe200078e0076 */
[C---:B------:R-:W-:Y:S01]  /*0fc0*/  LOP3.LUT P3, RZ, R7.reuse, 0x4, RZ, 0xc0, !PT ;  /* 0x0000000407ff7812 */ /* 0x040fe2000786c0ff */
[----:B------:R-:W-:Y:S01]  /*0fd0*/  UIMAD UR4, UR17, UR4, URZ ;  /* 0x00000004110472a4 */ /* 0x000fe2000f8e023f */
[C---:B------:R-:W-:Y:S01]  /*0fe0*/  LOP3.LUT P2, RZ, R7.reuse, 0x2, RZ, 0xc0, !PT ;  /* 0x0000000207ff7812 */ /* 0x040fe2000784c0ff */
[----:B------:R-:W-:Y:S01]  /*0ff0*/  IMAD.SHL.U32 R7, R7, 0x40, RZ ;  /* 0x0000004007077824 */ /* 0x000fe200078e00ff */
[----:B------:R-:W-:Y:S01]  /*1000*/  IADD3 R14, P0, R14, UR26, RZ ;  /* 0x0000001a0e0e7c10 */ /* 0x000fe2000ff1e0ff */
[----:B------:R-:W-:Y:S01]  /*1010*/  IMAD R11, R27, c[0x0][0x198], RZ ;  /* 0x000066001b0b7a24 */ /* 0x000fe200078e02ff */
[----:B------:R-:W-:Y:S01]  /*1020*/  UIMAD UR4, UR18, UR5, UR4 ;  /* 0x00000005120472a4 */ /* 0x000fe2000f8e0204 */
[C---:B------:R-:W-:Y:S01]  /*1030*/  IMAD R4, R26.reuse, c[0x0][0x1a4], R9 ;  /* 0x000069001a047a24 */ /* 0x040fe200078e0209 */
[----:B------:R-:W-:Y:S01]  /*1040*/  LOP3.LUT R7, R7, 0x1c0, RZ, 0xc0, !PT ;  /* 0x000001c007077812 */ /* 0x000fe200078ec0ff */
[----:B------:R-:W-:Y:S01]  /*1050*/  IMAD R6, R26, c[0x0][0x19c], R11 ;  /* 0x000067001a067a24 */ /* 0x000fe200078e020b */
[----:B------:R-:W-:Y:S01]  /*1060*/  SHF.R.S32.HI R11, RZ, 0x1f, R10 ;  /* 0x0000001fff0b7819 */ /* 0x000fe2000001140a */
[----:B------:R-:W-:Y:S01]  /*1070*/  IMAD.SHL.U32 R3, R3, 0x40, RZ ;  /* 0x0000004003037824 */ /* 0x000fe200078e00ff */
[----:B------:R-:W-:Y:S01]  /*1080*/  LOP3.LUT R8, R7, 0x8, R8, 0xf8, !PT ;  /* 0x0000000807087812 */ /* 0x000fe200078ef808 */
[----:B------:R-:W-:Y:S01]  /*1090*/  IMAD.WIDE R16, R17, 0x40, R26 ;  /* 0x0000004011107825 */ /* 0x000fe200078e021a */
[----:B------:R-:W-:-:S02]  /*10a0*/  SHF.R.U32.HI R7, RZ, 0x3, R7 ;  /* 0x00000003ff077819 */ /* 0x000fc40000011607 */
[----:B------:R-:W-:Y:S01]  /*10b0*/  IADD3.X R15, R15, UR24, R4, P0, !PT ;  /* 0x000000180f0f7c10 */ /* 0x000fe200087fe404 */
[----:B------:R-:W-:Y:S01]  /*10c0*/  IMAD.SHL.U32 R248, R248, 0x2, RZ ;  /* 0x00000002f8f87824 */ /* 0x000fe200078e00ff */
[----:B------:R-:W-:Y:S01]  /*10d0*/  IADD3.X R19, R19, UR10, R6, P1, !PT ;  /* 0x0000000a13137c10 */ /* 0x000fe20008ffe406 */
[----:B------:R-:W-:Y:S01]  /*10e0*/  IMAD.U32 R6, RZ, RZ, UR8 ;  /* 0x00000008ff067e24 */ /* 0x000fe2000f8e00ff */
[----:B------:R-:W-:Y:S01]  /*10f0*/  LOP3.LUT R4, R8, R7, RZ, 0x3c, !PT ;  /* 0x0000000708047212 */ /* 0x000fe200078e3cff */
[----:B------:R-:W-:Y:S01]  /*1100*/  IMAD.U32 R7, RZ, RZ, UR8 ;  /* 0x00000008ff077e24 */ /* 0x000fe2000f8e00ff */
[----:B------:R-:W-:Y:S01]  /*1110*/  ISETP.GE.AND P0, PT, R26, UR6, PT ;  /* 0x000000061a007c0c */ /* 0x000fe2000bf06270 */
[----:B------:R-:W-:Y:S01]  /*1120*/  IMAD.WIDE.U32 R36, R6, c[0x0][0x1b8], R14 ;  /* 0x00006e0006247a25 */ /* 0x000fe200078e000e */
[----:B------:R-:W-:Y:S02]  /*1130*/  SHF.R.S32.HI R6, RZ, 0x1f, R5 ;  /* 0x0000001fff067819 */ /* 0x000fe40000011405 */
[----:B------:R-:W-:Y:S01]  /*1140*/  LEA.HI R11, R11, R10, RZ, 0x2 ;  /* 0x0000000a0b0b7211 */ /* 0x000fe200078f10ff */
[----:B------:R-:W-:Y:S01]  /*1150*/  IMAD.WIDE.U32 R38, R7, c[0x0][0x1b0], R18 ;  /* 0x00006c0007267a25 */ /* 0x000fe200078e0012 */
[----:B------:R-:W-:-:S02]  /*1160*/  SHF.R.S32.HI R7, RZ, 0x5, R5 ;  /* 0x00000005ff077819 */ /* 0x000fc40000011405 */
[----:B------:R-:W-:Y:S01]  /*1170*/  LOP3.LUT R4, R4, 0xfffffe00, R3, 0xf8, !PT ;  /* 0xfffffe0004047812 */ /* 0x000fe200078ef803 */
[----:B------:R-:W-:Y:S01]  /*1180*/  IMAD.MOV.U32 R3, RZ, RZ, 0x20 ;  /* 0x00000020ff037424 */ /* 0x000fe200078e00ff */
[----:B------:R-:W-:Y:S01]  /*1190*/  IADD3 R41, R39, UR7, RZ ;  /* 0x0000000727297c10 */ /* 0x000fe2000fffe0ff */
[----:B------:R2:W-:Y:S01]  /*11a0*/  STL.64 [R1+0x8], R38 ;  /* 0x0000082601007387 */ /* 0x0005e20000100a00 */
[----:B------:R-:W-:Y:S01]  /*11b0*/  LEA.HI R6, R6, R7, RZ, 0x2 ;  /* 0x0000000706067211 */ /* 0x000fe200078f10ff */
[----:B------:R-:W-:Y:S01]  /*11c0*/  IMAD.MOV.U32 R8, RZ, RZ, 0x10 ;  /* 0x00000010ff087424 */ /* 0x000fe200078e00ff */
[----:B------:R-:W-:Y:S01]  /*11d0*/  SHF.R.S32.HI R22, RZ, 0x2, R11 ;  /* 0x00000002ff167819 */ /* 0x000fe2000001140b */
[----:B------:R2:W-:Y:S01]  /*11e0*/  STL.64 [R1], R36 ;  /* 0x0000002401007387 */ /* 0x0005e20000100a00 */
[----:B------:R-:W-:Y:S02]  /*11f0*/  LOP3.LUT R6, R6, 0xffffffc, RZ, 0xc0, !PT ;  /* 0x0ffffffc06067812 */ /* 0x000fe400078ec0ff */
[----:B------:R-:W-:Y:S01]  /*1200*/  IADD3 R15, R13, UR4, RZ ;  /* 0x000000040d0f7c10 */ /* 0x000fe2000fffe0ff */
[----:B------:R2:W-:Y:S01]  /*1210*/  STL [R1+0x14], R41 ;  /* 0x0000142901007387 */ /* 0x0005e20000100800 */
[----:B------:R-:W-:Y:S01]  /*1220*/  IADD3 R247, R37, UR28, RZ ;  /* 0x0000001c25f77c10 */ /* 0x000fe2000fffe0ff */
[----:B------:R-:W-:Y:S01]  /*1230*/  IMAD.IADD R5, R7, 0x1, -R6 ;  /* 0x0000000107057824 */ /* 0x000fe200078e0a06 */
[----:B------:R-:W-:-:S02]  /*1240*/  IADD3 R251, R118, 0x40, RZ ;  /* 0x0000004076fb7810 */ /* 0x000fc40007ffe0ff */
[C---:B------:R-:W-:Y:S01]  /*1250*/  IADD3 R250, R118.reuse, 0x80, RZ ;  /* 0x0000008076fa7810 */ /* 0x040fe20007ffe0ff */
[----:B------:R-:W-:Y:S01]  /*1260*/  IMAD R6, R5, 0x10, R22 ;  /* 0x0000001005067824 */ /* 0x000fe200078e0216 */
        /* <DEDUP_REMOVED lines=42> */
.L_x_856:
[----:B------:R-:W-:Y:S05]  /*1510*/  BSYNC B0 ;  /* 0x0000000000007941 */ /* 0x000fea0003800000 */
.L_x_855:
        /* <DEDUP_REMOVED lines=55> */
.L_x_858:
[----:B------:R-:W-:Y:S05]  /*1890*/  BSYNC B0 ;  /* 0x0000000000007941 */ /* 0x000fea0003800000 */
.L_x_857:
        /* <DEDUP_REMOVED lines=45> */
.L_x_860:
[----:B------:R-:W-:Y:S05]  /*1b70*/  BSYNC B0 ;  /* 0x0000000000007941 */ /* 0x000fea0003800000 */
.L_x_859:
        /* <DEDUP_REMOVED lines=48> */
.L_x_862:
[----:B------:R-:W-:Y:S05]  /*1e80*/  BSYNC B0 ;  /* 0x0000000000007941 */ /* 0x000fea0003800000 */
.L_x_861:
        /* <DEDUP_REMOVED lines=48> */
.L_x_864:
[----:B------:R-:W-:Y:S05]  /*2190*/  BSYNC B0 ;  /* 0x0000000000007941 */ /* 0x000fea0003800000 */
.L_x_863:
        /* <DEDUP_REMOVED lines=41> */
.L_x_866:
[----:B------:R-:W-:Y:S05]  /*2430*/  BSYNC B0 ;  /* 0x0000000000007941 */ /* 0x000fea0003800000 */
.L_x_865:
        /* <DEDUP_REMOVED lines=40> */
.L_x_868:
[----:B------:R-:W-:Y:S05]  /*26c0*/  BSYNC B0 ;  /* 0x0000000000007941 */ /* 0x000fea0003800000 */
.L_x_867:
        /* <DEDUP_REMOVED lines=42> */
.L_x_870:
[----:B------:R-:W-:Y:S05]  /*2970*/  BSYNC B0 ;  /* 0x0000000000007941 */ /* 0x000fea0003800000 */
.L_x_869:
        /* <DEDUP_REMOVED lines=16> */
[----:B-1----:R-:W-:Y:S01]  /*2a80*/  IMAD.U32 R14, RZ, RZ, UR6 ;  /* 0x00000006ff0e7e24 */ /* 0x002fe2000f8e00ff */
[----:B------:R-:W1:Y:S01]  /*2a90*/  @P0 MUFU.RCP R12, c[0x0][0x238] ;  /* 0x00008e00000c0b08 */ /* 0x000e620000001000 */
[----:B------:R-:W-:Y:S01]  /*2aa0*/  ISETP.GE.AND P1, PT, R26, UR28, PT ;  /* 0x0000001c1a007c0c */ /* 0x000fe2000bf26270 */
[----:B------:R-:W-:Y:S02]  /*2ab0*/  ULDC.64 UR4, c[0x0][0x1a0] ;  /* 0x0000680000047ab9 */ /* 0x000fe40000000a00 */
[----:B------:R-:W-:-:S05]  /*2ac0*/  IMAD.U32 R15, RZ, RZ, UR7 ;  /* 0x00000007ff0f7e24 */ /* 0x000fca000f8e00ff */
[----:B------:R-:W1:Y:S01]  /*2ad0*/  @P0 LDG.E R13, [R14.64] ;  /* 0x000000140e0d0981 */ /* 0x000e62000c1e1900 */
        /* <DEDUP_REMOVED lines=12> */
[----:B-1----:R-:W-:-:S04]  /*2ba0*/  @P0 FMUL.FTZ R12, R13, R12 ;  /* 0x0000000c0d0c0220 */ /* 0x002fc80000410000 */
[----:B------:R1:W5:Y:S01]  /*2bb0*/  @P0 R2UR UR6, R12 ;  /* 0x000000000c0603c2 */ /* 0x00036200000e0000 */
[C---:B------:R-:W-:Y:S02]  /*2bc0*/  LEA R14, P0, R16.reuse, R36, 0x6 ;  /* 0x00000024100e7211 */ /* 0x040fe400078030ff */
[----:B-1----:R-:W-:Y:S01]  /*2bd0*/  MOV R12, UR4 ;  /* 0x00000004000c7c02 */ /* 0x002fe20008000f00 */
[----:B------:R-:W-:Y:S02]  /*2be0*/  UMOV UR4, URZ ;  /* 0x0000003f00047c82 */ /* 0x000fe40008000000 */
[----:B-----5:R-:W-:Y:S01]  /*2bf0*/  @UP1 UMOV UR4, UR6 ;  /* 0x0000000600041c82 */ /* 0x020fe20008000000 */
[----:B------:R-:W-:Y:S01]  /*2c00*/  LEA.HI.X R15, R16, R247, R12, 0x6, P0 ;  /* 0x000000f7100f7211 */ /* 0x000fe200000f340c */
[----:B------:R-:W-:Y:S05]  /*2c10*/  @P1 BRA `(.L_x_872) ;  /* 0x0000021000001947 */ /* 0x000fea0003800000 */
[----:B---3--:R-:W-:Y:S02]  /*2c20*/  ISETP.GE.AND P5, PT, R118, c[0x0][0x220], PT ;  /* 0x0000880076007a0c */ /* 0x008fe40003fa6270 */
        /* <DEDUP_REMOVED lines=32> */
.L_x_872:
[----:B---3--:R-:W-:Y:S05]  /*2e30*/  BSYNC B0 ;  /* 0x0000000000007941 */ /* 0x008fea0003800000 */
.L_x_871:
        /* <DEDUP_REMOVED lines=8> */
[----:B-1----:R-:W-:Y:S01]  /*2ec0*/  IMAD.WIDE.U32 R16, R8, c[0x0][0x1a0], RZ ;  /* 0x0000680008107a25 */ /* 0x002fe200078e00ff */
        /* <DEDUP_REMOVED lines=35> */
.L_x_874:
[----:B------:R-:W-:Y:S05]  /*3100*/  BSYNC B0 ;  /* 0x0000000000007941 */ /* 0x000fea0003800000 */
.L_x_873:
        /* <DEDUP_REMOVED lines=15> */
[----:B------:R1:W-:Y:S02]  /*3200*/  @P5 STS.128 [R248+0x11000], RZ ;  /* 0x011000fff8005388 */ /* 0x0003e40000000c00 */
        /* <DEDUP_REMOVED lines=28> */
.L_x_876:
[----:B------:R-:W-:Y:S05]  /*33d0*/  BSYNC B0 ;  /* 0x0000000000007941 */ /* 0x000fea0003800000 */
.L_x_875:
        /* <DEDUP_REMOVED lines=16> */
[C---:B-1----:R-:W-:Y:S01]  /*34e0*/  @!P5 LEA R16, P6, R14.reuse, c[0x0][0x170], 0x1 ;  /* 0x00005c000e10da11 */ /* 0x042fe200078c08ff */
        /* <DEDUP_REMOVED lines=28> */
.L_x_878:
[----:B------:R-:W-:Y:S05]  /*36b0*/  BSYNC B0 ;  /* 0x0000000000007941 */ /* 0x000fea0003800000 */
.L_x_877:
        /* <DEDUP_REMOVED lines=9> */
[----:B------:R-:W-:Y:S01]  /*3750*/  LOP3.LUT R8, R9, 0x8, R8, 0xf8, !PT ;  /* 0x0000000809087812 */ /* 0x000fe200078ef808 */
[----:B------:R-:W-:Y:S01]  /*3760*/  IMAD R28, R7, 0x10, R22 ;  /* 0x00000010071c7824 */ /* 0x000fe200078e0216 */
        /* <DEDUP_REMOVED lines=9> */
[----:B------:R-:W-:Y:S01]  /*3800*/  LDSM.16.M88.4 R84, [R209] ;  /* 0x00000000d154783b */ /* 0x000fe20000000200 */
[----:B------:R-:W-:Y:S02]  /*3810*/  IADD3 R28, R28, UR14, RZ ;  /* 0x0000000e1c1c7c10 */ /* 0x000fe4000fffe0ff */
[----:B------:R-:W-:-:S05]  /*3820*/  IMAD.SHL.U32 R213, R213, 0x2, RZ ;  /* 0x00000002d5d57824 */ /* 0x000fca00078e00ff */
[----:B------:R-:W5:Y:S01]  /*3830*/  LDSM.16.M88.4 R60, [R213+0x8000] ;  /* 0x00800000d53c783b */ /* 0x000f620000000200 */
[C---:B------:R-:W-:Y:S02]  /*3840*/  IADD3 R0, R213.reuse, 0x8000, RZ ;  /* 0x00008000d5007810 */ /* 0x040fe40007ffe0ff */
[----:B------:R-:W-:Y:S01]  /*3850*/  IADD3 R211, R213, 0x8020, RZ ;  /* 0x00008020d5d37810 */ /* 0x000fe20007ffe0ff */
[----:B------:R-:W1:Y:S01]  /*3860*/  LDSM.16.M88.4 R52, [R213+0x8800] ;  /* 0x00880000d534783b */ /* 0x000e620000000200 */
[----:B------:R-:W-:Y:S01]  /*3870*/  @P1 IADD3 R211, R0, -0x20, RZ ;  /* 0xffffffe000d31810 */ /* 0x000fe20007ffe0ff */
[----:B------:R-:W-:Y:S02]  /*3880*/  IMAD.MOV.U32 R0, RZ, RZ, 0x40 ;  /* 0x00000040ff007424 */ /* 0x000fe400078e00ff */
[----:B-1----:R-:W1:Y:S01]  /*3890*/  LDSM.16.M88.4 R12, [R213+0x9000] ;  /* 0x00900000d50c783b */ /* 0x002e620000000200 */
[C---:B------:R-:W-:Y:S02]  /*38a0*/  IADD3 R203, R211.reuse, 0x800, RZ ;  /* 0x00000800d3cb7810 */ /* 0x040fe40007ffe0ff */
[----:B------:R-:W-:Y:S01]  /*38b0*/  SEL R0, R0, 0xffffffc0, !P2 ;  /* 0xffffffc000007807 */ /* 0x000fe20005000000 */
[----:B------:R-:W2:Y:S01]  /*38c0*/  LDSM.16.M88.4 R32, [R213+0x9800] ;  /* 0x00980000d520783b */ /* 0x000ea20000000200 */
[----:B------:R-:W-:-:S02]  /*38d0*/  IADD3 R202, R211, 0x1000, RZ ;  /* 0x00001000d3ca7810 */ /* 0x000fc40007ffe0ff */
[----:B------:R-:W-:Y:S01]  /*38e0*/  IADD3 R201, R211, 0x1800, RZ ;  /* 0x00001800d3c97810 */ /* 0x000fe20007ffe0ff */
[----:B--2---:R-:W2:Y:S01]  /*38f0*/  LDSM.16.M88.4 R36, [R211] ;  /* 0x00000000d324783b */ /* 0x004ea20000000200 */
[----:B------:R-:W-:Y:S01]  /*3900*/  IMAD.IADD R207, R213, 0x1, R0 ;  /* 0x00000001d5cf7824 */ /* 0x000fe200078e0200 */
[C---:B------:R-:W-:Y:S01]  /*3910*/  IADD3 R199, R211.reuse, 0x2000, RZ ;  /* 0x00002000d3c77810 */ /* 0x040fe20007ffe0ff */
[----:B------:R-:W-:Y:S01]  /*3920*/  IMAD.IADD R200, R0, 0x1, R211 ;  /* 0x0000000100c87824 */ /* 0x000fe200078e02d3 */
[----:B------:R-:W3:Y:S01]  /*3930*/  LDSM.16.M88.4 R40, [R211+0x800] ;  /* 0x00080000d328783b */ /* 0x000ee20000000200 */
[----:B------:R-:W-:Y:S01]  /*3940*/  IMAD.U32 R0, RZ, RZ, UR29 ;  /* 0x0000001dff007e24 */ /* 0x000fe2000f8e00ff */
[C---:B------:R-:W-:Y:S02]  /*3950*/  IADD3 R198, R211.reuse, 0x2800, RZ ;  /* 0x00002800d3c67810 */ /* 0x040fe40007ffe0ff */
[----:B------:R-:W4:Y:S01]  /*3960*/  LDSM.16.M88.4 R68, [R211+0x1800] ;  /* 0x00180000d344783b */ /* 0x000f220000000200 */
[----:B------:R-:W-:Y:S01]  /*3970*/  IMAD R0, R0, 0x40, R25 ;  /* 0x0000004000007824 */ /* 0x000fe200078e0219 */
[----:B------:R-:W-:-:S02]  /*3980*/  IADD3 R197, R211, 0x3000, RZ ;  /* 0x00003000d3c57810 */ /* 0x000fc40007ffe0ff */
[----:B------:R-:W-:Y:S01]  /*3990*/  LDSM.16.M88.4 R44, [R207+0x8000] ;  /* 0x00800000cf2c783b */ /* 0x000fe20000000200 */
[----:B------:R-:W-:Y:S02]  /*39a0*/  IADD3 R196, R211, 0x3800, RZ ;  /* 0x00003800d3c47810 */ /* 0x000fe40007ffe0ff */
[C---:B------:R-:W-:Y:S01]  /*39b0*/  IADD3 R22, R0.reuse, 0x1, RZ ;  /* 0x0000000100167810 */ /* 0x040fe20007ffe0ff */
[----:B------:R-:W-:Y:S01]  /*39c0*/  LDSM.16.M88.4 R92, [R207+0x9800] ;  /* 0x00980000cf5c783b */ /* 0x000fe20000000200 */
[C---:B------:R-:W-:Y:S02]  /*39d0*/  IADD3 R24, R0.reuse, 0x8, RZ ;  /* 0x0000000800187810 */ /* 0x040fe40007ffe0ff */
[C---:B------:R-:W-:Y:S01]  /*39e0*/  IADD3 R104, R0.reuse, 0x30, RZ ;  /* 0x0000003000687810 */ /* 0x040fe20007ffe0ff */
[----:B------:R-:W-:Y:S01]  /*39f0*/  LDSM.16.M88.4 R80, [R200] ;  /* 0x00000000c850783b */ /* 0x000fe20000000200 */
[----:B------:R-:W-:Y:S02]  /*3a00*/  IADD3 R100, R0, 0x31, RZ ;  /* 0x0000003100647810 */ /* 0x000fe40007ffe0ff */
[----:B------:R-:W-:Y:S01]  /*3a10*/  ISETP.GE.AND P1, PT, R22, UR15, PT ;  /* 0x0000000f16007c0c */ /* 0x000fe2000bf26270 */
[----:B-----5:R-:W-:Y:S01]  /*3a20*/  HMMA.16816.F32.BF16 R64, R88, R60, RZ ;  /* 0x0000003c5840723c */ /* 0x020fe200000418ff */
[----:B------:R-:W-:Y:S01]  /*3a30*/  LDSM.16.M88.4 R76, [R200+0x800] ;  /* 0x00080000c84c783b */ /* 0x000fe20000000200 */
[----:B------:R-:W-:-:S02]  /*3a40*/  IADD3 R96, R0, 0x28, RZ ;  /* 0x0000002800607810 */ /* 0x000fc40007ffe0ff */
[C---:B------:R-:W-:Y:S01]  /*3a50*/  IADD3 R98, R0.reuse, 0x29, RZ ;  /* 0x0000002900627810 */ /* 0x040fe20007ffe0ff */
[----:B------:R-:W-:Y:S01]  /*3a60*/  LDSM.16.M88.4 R72, [R200+0x1000] ;  /* 0x00100000c848783b */ /* 0x000fe20000000200 */
[C---:B------:R-:W-:Y:S02]  /*3a70*/  IADD3 R102, R0.reuse, 0x38, RZ ;  /* 0x0000003800667810 */ /* 0x040fe40007ffe0ff */
[C---:B------:R-:W-:Y:S01]  /*3a80*/  HMMA.16816.F32.BF16 R56, R88.reuse, R52, RZ ;  /* 0x000000345838723c */ /* 0x040fe200000418ff */
[C---:B------:R-:W-:Y:S02]  /*3a90*/  IADD3 R106, R0.reuse, 0x39, RZ ;  /* 0x00000039006a7810 */ /* 0x040fe40007ffe0ff */
[----:B------:R-:W-:Y:S02]  /*3aa0*/  ISETP.GE.AND P2, PT, R0, UR15, PT ;  /* 0x0000000f00007c0c */ /* 0x000fe4000bf46270 */
[----:B------:R-:W-:Y:S02]  /*3ab0*/  ISETP.GE.AND P0, PT, R24, UR15, PT ;  /* 0x0000000f18007c0c */ /* 0x000fe4000bf06270 */
[C---:B------:R-:W-:Y:S01]  /*3ac0*/  IADD3 R195, R211.reuse, 0x4000, RZ ;  /* 0x00004000d3c37810 */ /* 0x040fe20007ffe0ff */
[----:B-1----:R-:W-:Y:S01]  /*3ad0*/  HMMA.16816.F32.BF16 R16, R88, R12, RZ ;  /* 0x0000000c5810723c */ /* 0x002fe200000418ff */
[----:B------:R-:W-:-:S02]  /*3ae0*/  IADD3 R194, R211, 0x4800, RZ ;  /* 0x00004800d3c27810 */ /* 0x000fc40007ffe0ff */
[C---:B------:R-:W-:Y:S02]  /*3af0*/  IADD3 R193, R211.reuse, 0x5000, RZ ;  /* 0x00005000d3c17810 */ /* 0x040fe40007ffe0ff */
[C---:B------:R-:W-:Y:S02]  /*3b00*/  IADD3 R192, R211.reuse, 0x5800, RZ ;  /* 0x00005800d3c07810 */ /* 0x040fe40007ffe0ff */
[C---:B------:R-:W-:Y:S01]  /*3b10*/  IADD3 R191, R211.reuse, 0x6000, RZ ;  /* 0x00006000d3bf7810 */ /* 0x040fe20007ffe0ff */
[----:B------:R-:W-:Y:S01]  /*3b20*/  HMMA.16816.F32.BF16 R60, R88, R62, RZ ;  /* 0x0000003e583c723c */ /* 0x000fe200000418ff */
[C---:B------:R-:W-:Y:S02]  /*3b30*/  IADD3 R190, R211.reuse, 0x6800, RZ ;  /* 0x00006800d3be7810 */ /* 0x040fe40007ffe0ff */
[C---:B------:R-:W-:Y:S02]  /*3b40*/  IADD3 R189, R211.reuse, 0x7000, RZ ;  /* 0x00007000d3bd7810 */ /* 0x040fe40007ffe0ff */
[----:B------:R-:W-:-:S03]  /*3b50*/  IADD3 R188, R211, 0x7800, RZ ;  /* 0x00007800d3bc7810 */ /* 0x000fc60007ffe0ff */
[C---:B------:R-:W-:Y:S08]  /*3b60*/  HMMA.16816.F32.BF16 R52, R88.reuse, R54, RZ ;  /* 0x000000365834723c */ /* 0x040ff000000418ff */
[C---:B------:R-:W-:Y:S08]  /*3b70*/  HMMA.16816.F32.BF16 R12, R88.reuse, R14, RZ ;  /* 0x0000000e580c723c */ /* 0x040ff000000418ff */
[C---:B------:R-:W-:Y:S08]  /*3b80*/  HMMA.16816.F32.BF16 R8, R88.reuse, R32, RZ ;  /* 0x000000205808723c */ /* 0x040ff000000418ff */
[----:B------:R-:W-:Y:S01]  /*3b90*/  HMMA.16816.F32.BF16 R88, R88, R34, RZ ;  /* 0x000000225858723c */ /* 0x000fe200000418ff */
[----:B------:R-:W1:Y:S07]  /*3ba0*/  LDSM.16.M88.4 R32, [R211+0x1000] ;  /* 0x00100000d320783b */ /* 0x000e6e0000000200 */
[C---:B--2---:R-:W-:Y:S08]  /*3bb0*/  HMMA.16816.F32.BF16 R64, R48.reuse, R36, R64 ;  /* 0x000000243040723c */ /* 0x044ff00000041840 */
[C---:B------:R-:W-:Y:S01]  /*3bc0*/  HMMA.16816.F32.BF16 R60, R48.reuse, R38, R60 ;  /* 0x00000026303c723c */ /* 0x040fe2000004183c */
[----:B------:R-:W2:Y:S07]  /*3bd0*/  LDSM.16.M88.4 R36, [R210] ;  /* 0x00000000d224783b */ /* 0x000eae0000000200 */
[C---:B---3--:R-:W-:Y:S08]  /*3be0*/  HMMA.16816.F32.BF16 R56, R48.reuse, R40, R56 ;  /* 0x000000283038723c */ /* 0x048ff00000041838 */
[C---:B------:R-:W-:Y:S01]  /*3bf0*/  HMMA.16816.F32.BF16 R52, R48.reuse, R42, R52 ;  /* 0x0000002a3034723c */ /* 0x040fe20000041834 */
[----:B------:R-:W3:Y:S07]  /*3c00*/  LDSM.16.M88.4 R40, [R207+0x8800] ;  /* 0x00880000cf28783b */ /* 0x000eee0000000200 */
[C---:B----4-:R-:W-:Y:S08]  /*3c10*/  HMMA.16816.F32.BF16 R8, R48.reuse, R68, R8 ;  /* 0x000000443008723c */ /* 0x050ff00000041808 */
        /* <DEDUP_REMOVED lines=17> */
[----:B------:R-:W5:Y:S06]  /*3d30*/  LDSM.16.M88.4 R36, [R213+0xb800] ;  /* 0x00b80000d524783b */ /* 0x000f6c0000000200 */
[C---:B------:R-:W-:Y:S01]  /*3d40*/  IADD3 R94, R0.reuse, 0x21, RZ ;  /* 0x00000021005e7810 */ /* 0x040fe20007ffe0ff */
        /* <DEDUP_REMOVED lines=21> */
[C---:B-----5:R-:W-:Y:S01]  /*3ea0*/  HMMA.16816.F32.BF16 R80, R48.reuse, R36, R8 ;  /* 0x000000243050723c */ /* 0x060fe20000041808 */
[----:B------:R-:W4:Y:S07]  /*3eb0*/  LDSM.16.M88.4 R8, [R207+0xa000] ;  /* 0x00a00000cf08783b */ /* 0x000f2e0000000200 */
[----:B------:R-:W-:Y:S01]  /*3ec0*/  HMMA.16816.F32.BF16 R88, R48, R38, R88 ;  /* 0x000000263058723c */ /* 0x000fe20000041858 */
[----:B------:R-:W5:Y:S04]  /*3ed0*/  LDSM.16.M88.4 R36, [R207+0xa800] ;  /* 0x00a80000cf24783b */ /* 0x000f680000000200 */
[----:B------:R-:W1:Y:S03]  /*3ee0*/  LDSM.16.M88.4 R48, [R207+0xb000] ;  /* 0x00b00000cf30783b */ /* 0x000e660000000200 */
[C---:B--2---:R-:W-:Y:S08]  /*3ef0*/  HMMA.16816.F32.BF16 R64, R68.reuse, R44, R64 ;  /* 0x0000002c4440723c */ /* 0x044ff00000041840 */
[C---:B------:R-:W-:Y:S01]  /*3f00*/  HMMA.16816.F32.BF16 R60, R68.reuse, R46, R60 ;  /* 0x0000002e443c723c */ /* 0x040fe2000004183c */
[----:B------:R-:W2:Y:S07]  /*3f10*/  LDSM.16.M88.4 R44, [R207+0xb800] ;  /* 0x00b80000cf2c783b */ /* 0x000eae0000000200 */
[C---:B------:R-:W-:Y:S08]  /*3f20*/  HMMA.16816.F32.BF16 R16, R68.reuse, R72, R16 ;  /* 0x000000484410723c */ /* 0x040ff00000041810 */
[C---:B---3--:R-:W-:Y:S08]  /*3f30*/  HMMA.16816.F32.BF16 R56, R68.reuse, R40, R56 ;  /* 0x000000284438723c */ /* 0x048ff00000041838 */
[C---:B------:R-:W-:Y:S01]  /*3f40*/  HMMA.16816.F32.BF16 R52, R68.reuse, R42, R52 ;  /* 0x0000002a4434723c */ /* 0x040fe20000041834 */
[----:B------:R-:W-:Y:S07]  /*3f50*/  LDSM.16.M88.4 R40, [R209+0x2000] ;  /* 0x00200000d128783b */ /* 0x000fee0000000200 */
[C---:B------:R-:W-:Y:S01]  /*3f60*/  HMMA.16816.F32.BF16 R72, R68.reuse, R74, R12 ;  /* 0x0000004a4448723c */ /* 0x040fe2000004180c */
[----:B------:R-:W3:Y:S07]  /*3f70*/  LDSM.16.M88.4 R12, [R200+0x2000] ;  /* 0x00200000c80c783b */ /* 0x000eee0000000200 */
[C---:B-1----:R-:W-:Y:S08]  /*3f80*/  HMMA.16816.F32.BF16 R80, R68.reuse, R32, R80 ;  /* 0x000000204450723c */ /* 0x042ff00000041850 */
        /* <DEDUP_REMOVED lines=8> */
[----:B------:R-:W-:Y:S07]  /*4010*/  LDSM.16.M88.4 R36, [R213+0xc000] ;  /* 0x00c00000d524783b */ /* 0x000fee0000000200 */
[C---:B------:R-:W-:Y:S08]  /*4020*/  HMMA.16816.F32.BF16 R16, R76.reuse, R48, R16 ;  /* 0x000000304c10723c */ /* 0x040ff00000041810 */
[C---:B------:R-:W-:Y:S01]  /*4030*/  HMMA.16816.F32.BF16 R72, R76.reuse, R50, R72 ;  /* 0x000000324c48723c */ /* 0x040fe20000041848 */
[----:B------:R-:W5:Y:S07]  /*4040*/  LDSM.16.M88.4 R48, [R214+0x4000] ;  /* 0x00400000d630783b */ /* 0x000f6e0000000200 */
[C---:B--2---:R-:W-:Y:S08]  /*4050*/  HMMA.16816.F32.BF16 R80, R76.reuse, R44, R80 ;  /* 0x0000002c4c50723c */ /* 0x044ff00000041850 */
[----:B------:R-:W-:Y:S01]  /*4060*/  HMMA.16816.F32.BF16 R88, R76, R46, R88 ;  /* 0x0000002e4c58723c */ /* 0x000fe20000041858 */
[----:B------:R-:W2:Y:S04]  /*4070*/  LDSM.16.M88.4 R76, [R213+0xd000] ;  /* 0x00d00000d54c783b */ /* 0x000ea80000000200 */
[----:B------:R-:W2:Y:S03]  /*4080*/  LDSM.16.M88.4 R44, [R213+0xc800] ;  /* 0x00c80000d52c783b */ /* 0x000ea60000000200 */
[C---:B---3--:R-:W-:Y:S08]  /*4090*/  HMMA.16816.F32.BF16 R64, R40.reuse, R12, R64 ;  /* 0x0000000c2840723c */ /* 0x048ff00000041840 */
[C---:B------:R-:W-:Y:S01]  /*40a0*/  HMMA.16816.F32.BF16 R60, R40.reuse, R14, R60 ;  /* 0x0000000e283c723c */ /* 0x040fe2000004183c */
[----:B------:R-:W-:Y:S07]  /*40b0*/  LDSM.16.M88.4 R12, [R212+0x4000] ;  /* 0x00400000d40c783b */ /* 0x000fee0000000200 */
[C---:B-1----:R-:W-:Y:S08]  /*40c0*/  HMMA.16816.F32.BF16 R56, R40.reuse, R32, R56 ;  /* 0x000000202838723c */ /* 0x042ff00000041838 */
[C---:B------:R-:W-:Y:S01]  /*40d0*/  HMMA.16816.F32.BF16 R52, R40.reuse, R34, R52 ;  /* 0x000000222834723c */ /* 0x040fe20000041834 */
[----:B------:R-:W1:Y:S07]  /*40e0*/  LDSM.16.M88.4 R32, [R213+0xd800] ;  /* 0x00d80000d520783b */ /* 0x000e6e0000000200 */
[C---:B----4-:R-:W-:Y:S08]  /*40f0*/  HMMA.16816.F32.BF16 R16, R40.reuse, R8, R16 ;  /* 0x000000082810723c */ /* 0x050ff00000041810 */
[C---:B------:R-:W-:Y:S01]  /*4100*/  HMMA.16816.F32.BF16 R72, R40.reuse, R10, R72 ;  /* 0x0000000a2848723c */ /* 0x040fe20000041848 */
[----:B------:R-:W3:Y:S07]  /*4110*/  LDSM.16.M88.4 R8, [R211+0x4000] ;  /* 0x00400000d308783b */ /* 0x000eee0000000200 */
[C---:B------:R-:W-:Y:S08]  /*4120*/  HMMA.16816.F32.BF16 R80, R40.reuse, R68, R80 ;  /* 0x000000442850723c */ /* 0x040ff00000041850 */
[----:B------:R-:W-:Y:S01]  /*4130*/  HMMA.16816.F32.BF16 R88, R40, R70, R88 ;  /* 0x000000462858723c */ /* 0x000fe20000041858 */
[----:B------:R-:W-:Y:S07]  /*4140*/  LDSM.16.M88.4 R40, [R211+0x4800] ;  /* 0x00480000d328783b */ /* 0x000fee0000000200 */
[C---:B-----5:R-:W-:Y:S08]  /*4150*/  HMMA.16816.F32.BF16 R64, R48.reuse, R36, R64 ;  /* 0x000000243040723c */ /* 0x060ff00000041840 */
[C---:B------:R-:W-:Y:S01]  /*4160*/  HMMA.16816.F32.BF16 R60, R48.reuse, R38, R60 ;  /* 0x00000026303c723c */ /* 0x040fe2000004183c */
[----:B------:R-:W4:Y:S07]  /*4170*/  LDSM.16.M88.4 R36, [R211+0x5000] ;  /* 0x00500000d324783b */ /* 0x000f2e0000000200 */
[C---:B--2---:R-:W-:Y:S01]  /*4180*/  HMMA.16816.F32.BF16 R68, R48.reuse, R76, R16 ;  /* 0x0000004c3044723c */ /* 0x044fe20000041810 */
[----:B------:R-:W-:Y:S07]  /*4190*/  LDSM.16.M88.4 R16, [R207+0xc000] ;  /* 0x00c00000cf10783b */ /* 0x000fee0000000200 */
[C---:B------:R-:W-:Y:S01]  /*41a0*/  HMMA.16816.F32.BF16 R72, R48.reuse, R78, R72 ;  /* 0x0000004e3048723c */ /* 0x040fe20000041848 */
[----:B------:R-:W-:Y:S07]  /*41b0*/  LDSM.16.M88.4 R76, [R200+0x5800] ;  /* 0x00580000c84c783b */ /* 0x000fee0000000200 */
[C---:B------:R-:W-:Y:S08]  /*41c0*/  HMMA.16816.F32.BF16 R56, R48.reuse, R44, R56 ;  /* 0x0000002c3038723c */ /* 0x040ff00000041838 */
        /* <DEDUP_REMOVED lines=12> */
[C---:B------:R-:W-:Y:S08]  /*4290*/  HMMA.16816.F32.BF16 R56, R12.reuse, R40, R56 ;  /* 0x000000280c38723c */ /* 0x040ff00000041838 */
[C---:B------:R-:W-:Y:S01]  /*42a0*/  HMMA.16816.F32.BF16 R52, R12.reuse, R42, R52 ;  /* 0x0000002a0c34723c */ /* 0x040fe20000041834 */
[----:B------:R-:W-:Y:S07]  /*42b0*/  LDSM.16.M88.4 R40, [R209+0x4000] ;  /* 0x00400000d128783b */ /* 0x000fee0000000200 */
[C---:B------:R-:W-:Y:S07]  /*42c0*/  HMMA.16816.F32.BF16 R80, R12.reuse, R84, R80 ;  /* 0x000000540c50723c */ /* 0x040fee0000041850 */
[C---:B------:R-:W-:Y:S01]  /*42d0*/  IADD3 R84, R0.reuse, 0x19, RZ ;  /* 0x0000001900547810 */ /* 0x040fe20007ffe0ff */
[----:B------:R-:W-:Y:S01]  /*42e0*/  HMMA.16816.F32.BF16 R88, R12, R86, R88 ;  /* 0x000000560c58723c */ /* 0x000fe20000041858 */
[----:B------:R-:W4:Y:S06]  /*42f0*/  LDSM.16.M88.4 R12, [R200+0x4000] ;  /* 0x00400000c80c783b */ /* 0x000f2c0000000200 */
[C---:B------:R-:W-:Y:S01]  /*4300*/  IADD3 R86, R0.reuse, 0x20, RZ ;  /* 0x0000002000567810 */ /* 0x040fe20007ffe0ff */
[C---:B--2---:R-:W-:Y:S08]  /*4310*/  HMMA.16816.F32.BF16 R64, R44.reuse, R16, R64 ;  /* 0x000000102c40723c */ /* 0x044ff00000041840 */
[C---:B------:R-:W-:Y:S01]  /*4320*/  HMMA.16816.F32.BF16 R60, R44.reuse, R18, R60 ;  /* 0x000000122c3c723c */ /* 0x040fe2000004183c */
[----:B------:R-:W2:Y:S07]  /*4330*/  LDSM.16.M88.4 R16, [R200+0x5000] ;  /* 0x00500000c810783b */ /* 0x000eae0000000200 */
[C---:B-1----:R-:W-:Y:S08]  /*4340*/  HMMA.16816.F32.BF16 R56, R44.reuse, R8, R56 ;  /* 0x000000082c38723c */ /* 0x042ff00000041838 */
[C---:B------:R-:W-:Y:S01]  /*4350*/  HMMA.16816.F32.BF16 R52, R44.reuse, R10, R52 ;  /* 0x0000000a2c34723c */ /* 0x040fe20000041834 */
[----:B------:R-:W-:Y:S07]  /*4360*/  LDSM.16.M88.4 R8, [R213+0xe000] ;  /* 0x00e00000d508783b */ /* 0x000fee0000000200 */
[C---:B------:R-:W-:Y:S08]  /*4370*/  HMMA.16816.F32.BF16 R68, R44.reuse, R32, R68 ;  /* 0x000000202c44723c */ /* 0x040ff00000041844 */
[C---:B------:R-:W-:Y:S01]  /*4380*/  HMMA.16816.F32.BF16 R72, R44.reuse, R34, R72 ;  /* 0x000000222c48723c */ /* 0x040fe20000041848 */
[----:B------:R-:W1:Y:S07]  /*4390*/  LDSM.16.M88.4 R32, [R214+0x6000] ;  /* 0x00600000d620783b */ /* 0x000e6e0000000200 */
[C---:B---3--:R-:W-:Y:S08]  /*43a0*/  HMMA.16816.F32.BF16 R80, R44.reuse, R36, R80 ;  /* 0x000000242c50723c */ /* 0x048ff00000041850 */
[----:B------:R-:W-:Y:S01]  /*43b0*/  HMMA.16816.F32.BF16 R88, R44, R38, R88 ;  /* 0x000000262c58723c */ /* 0x000fe20000041858 */
[----:B------:R-:W-:Y:S04]  /*43c0*/  LDSM.16.M88.4 R36, [R213+0xe800] ;  /* 0x00e80000d524783b */ /* 0x000fe80000000200 */
[----:B------:R-:W-:Y:S03]  /*43d0*/  LDSM.16.M88.4 R44, [R213+0xf000] ;  /* 0x00f00000d52c783b */ /* 0x000fe60000000200 */
[C---:B----4-:R-:W-:Y:S08]  /*43e0*/  HMMA.16816.F32.BF16 R64, R40.reuse, R12, R64 ;  /* 0x0000000c2840723c */ /* 0x050ff00000041840 */
[C---:B------:R-:W-:Y:S01]  /*43f0*/  HMMA.16816.F32.BF16 R60, R40.reuse, R14, R60 ;  /* 0x0000000e283c723c */ /* 0x040fe2000004183c */
[----:B------:R-:W3:Y:S07]  /*4400*/  LDSM.16.M88.4 R12, [R213+0xf800] ;  /* 0x00f80000d50c783b */ /* 0x000eee0000000200 */
[C---:B------:R-:W-:Y:S07]  /*4410*/  HMMA.16816.F32.BF16 R80, R40.reuse, R76, R80 ;  /* 0x0000004c2850723c */ /* 0x040fee0000041850 */
[----:B------:R-:W-:Y:S01]  /*4420*/  IADD3 R76, R0, 0x11, RZ ;  /* 0x00000011004c7810 */ /* 0x000fe20007ffe0ff */
[----:B------:R-:W-:Y:S03]  /*4430*/  HMMA.16816.F32.BF16 R88, R40, R78, R88 ;  /* 0x0000004e2858723c */ /* 0x000fe60000041858 */
[----:B------:R-:W-:-:S04]  /*4440*/  ISETP.GE.AND P4, PT, R76, UR15, PT ;  /* 0x0000000f4c007c0c */ /* 0x000fc8000bf86270 */
[----:B------:R-:W-:Y:S01]  /*4450*/  IADD3 R78, R0, 0x18, RZ ;  /* 0x00000018004e7810 */ /* 0x000fe20007ffe0ff */
[----:B------:R-:W-:Y:S03]  /*4460*/  HMMA.16816.F32.BF16 R56, R40, R48, R56 ;  /* 0x000000302838723c */ /* 0x000fe60000041838 */
[----:B------:R-:W-:-:S05]  /*4470*/  ISETP.GE.AND P3, PT, R78, UR15, PT ;  /* 0x0000000f4e007c0c */ /* 0x000fca000bf66270 */
[C---:B------:R-:W-:Y:S01]  /*4480*/  HMMA.16816.F32.BF16 R52, R40.reuse, R50, R52 ;  /* 0x000000322834723c */ /* 0x040fe20000041834 */
[----:B------:R-:W-:Y:S07]  /*4490*/  LDSM.16.M88.4 R48, [R212+0x6000] ;  /* 0x00600000d430783b */ /* 0x000fee0000000200 */
[C---:B--2---:R-:W-:Y:S08]  /*44a0*/  HMMA.16816.F32.BF16 R68, R40.reuse, R16, R68 ;  /* 0x000000102844723c */ /* 0x044ff00000041844 */
[----:B------:R-:W-:Y:S01]  /*44b0*/  HMMA.16816.F32.BF16 R72, R40, R18, R72 ;  /* 0x000000122848723c */ /* 0x000fe20000041848 */
[----:B------:R-:W2:Y:S06]  /*44c0*/  LDSM.16.M88.4 R16, [R211+0x6000] ;  /* 0x00600000d310783b */ /* 0x000eac0000000200 */
[----:B------:R-:W-:Y:S01]  /*44d0*/  IMAD.U32 R43, RZ, RZ, UR15 ;  /* 0x0000000fff2b7e24 */ /* 0x000fe2000f8e00ff */
[----:B-1----:R-:W-:Y:S04]  /*44e0*/  HMMA.16816.F32.BF16 R64, R32, R8, R64 ;  /* 0x000000082040723c */ /* 0x002fe80000041840 */
[----:B------:R-:W-:-:S04]  /*44f0*/  IADD3 R43, R43, -UR16, R28 ;  /* 0x800000102b2b7c10 */ /* 0x000fc8000fffe01c */
[C---:B------:R-:W-:Y:S01]  /*4500*/  HMMA.16816.F32.BF16 R60, R32.reuse, R10, R60 ;  /* 0x0000000a203c723c */ /* 0x040fe2000004183c */
[----:B------:R-:W1:Y:S01]  /*4510*/  LDSM.16.M88.4 R8, [R211+0x6800] ;  /* 0x00680000d308783b */ /* 0x000e620000000200 */
[C---:B------:R-:W-:Y:S02]  /*4520*/  IMAD.IADD R77, R43.reuse, 0x1, -R104 ;  /* 0x000000012b4d7824 */ /* 0x040fe400078e0a68 */
[C---:B------:R-:W-:Y:S02]  /*4530*/  IMAD.IADD R79, R43.reuse, 0x1, -R106 ;  /* 0x000000012b4f7824 */ /* 0x040fe400078e0a6a */
[C---:B------:R-:W-:Y:S01]  /*4540*/  IMAD.IADD R92, R43.reuse, 0x1, -R98 ;  /* 0x000000012b5c7824 */ /* 0x040fe200078e0a62 */
[----:B------:R-:W-:Y:S01]  /*4550*/  IABS R77, R77 ;  /* 0x0000004d004d7213 */ /* 0x000fe20000000000 */
[----:B---3--:R-:W-:Y:S01]  /*4560*/  HMMA.16816.F32.BF16 R80, R32, R12, R80 ;  /* 0x0000000c2050723c */ /* 0x008fe20000041850 */
[----:B------:R-:W-:Y:S01]  /*4570*/  IABS R79, R79 ;  /* 0x0000004f004f7213 */ /* 0x000fe20000000000 */
[----:B------:R-:W-:Y:S01]  /*4580*/  IMAD.IADD R85, R43, 0x1, -R102 ;  /* 0x000000012b557824 */ /* 0x000fe200078e0a66 */
[----:B------:R-:W-:-:S02]  /*4590*/  IABS R92, R92 ;  /* 0x0000005c005c7213 */ /* 0x000fc40000000000 */
[----:B------:R-:W-:Y:S02]  /*45a0*/  I2F R112, R79 ;  /* 0x0000004f00707306 */ /* 0x000fe40000201400 */
[----:B------:R-:W-:Y:S01]  /*45b0*/  IABS R85, R85 ;  /* 0x0000005500557213 */ /* 0x000fe20000000000 */
[C---:B------:R-:W-:Y:S01]  /*45c0*/  HMMA.16816.F32.BF16 R88, R32.reuse, R14, R88 ;  /* 0x0000000e2058723c */ /* 0x040fe20000041858 */
[----:B------:R-:W3:Y:S04]  /*45d0*/  LDSM.16.M88.4 R12, [R211+0x7000] ;  /* 0x00700000d30c783b */ /* 0x000ee80000000200 */
[----:B------:R-:W-:Y:S03]  /*45e0*/  I2F R92, R92 ;  /* 0x0000005c005c7306 */ /* 0x000fe60000201400 */
[C---:B------:R-:W-:Y:S08]  /*45f0*/  HMMA.16816.F32.BF16 R56, R32.reuse, R36, R56 ;  /* 0x000000242038723c */ /* 0x040ff00000041838 */
[----:B------:R-:W-:Y:S07]  /*4600*/  HMMA.16816.F32.BF16 R68, R32, R44, R68 ;  /* 0x0000002c2044723c */ /* 0x000fee0000041844 */
[----:B------:R-:W-:Y:S01]  /*4610*/  IADD3 R44, R0, 0x9, RZ ;  /* 0x00000009002c7810 */ /* 0x000fe20007ffe0ff */
[----:B--2---:R-:W-:Y:S03]  /*4620*/  HMMA.16816.F32.BF16 R64, R48, R16, R64 ;  /* 0x000000103040723c */ /* 0x004fe60000041840 */
[----:B------:R-:W-:-:S04]  /*4630*/  ISETP.GE.AND P6, PT, R44, UR15, PT ;  /* 0x0000000f2c007c0c */ /* 0x000fc8000bfc6270 */
[C---:B------:R-:W-:Y:S01]  /*4640*/  IMAD.IADD R16, R43.reuse, 0x1, -R0 ;  /* 0x000000012b107824 */ /* 0x040fe200078e0a00 */
[----:B------:R-:W-:Y:S01]  /*4650*/  HMMA.16816.F32.BF16 R52, R32, R38, R52 ;  /* 0x000000262034723c */ /* 0x000fe20000041834 */
[----:B------:R-:W-:Y:S01]  /*4660*/  IMAD.IADD R17, R43, 0x1, -R22 ;  /* 0x000000012b117824 */ /* 0x000fe200078e0a16 */
[----:B------:R-:W-:Y:S02]  /*4670*/  LDSM.16.M88.4 R36, [R210+0x6000] ;  /* 0x00600000d224783b */ /* 0x000fe40000000200 */
[----:B------:R-:W-:-:S04]  /*4680*/  IABS R16, R16 ;  /* 0x0000001000107213 */ /* 0x000fc80000000000 */
[----:B-1----:R-:W-:Y:S01]  /*4690*/  HMMA.16816.F32.BF16 R56, R48, R8, R56 ;  /* 0x000000083038723c */ /* 0x002fe20000041838 */
[----:B------:R-:W-:Y:S01]  /*46a0*/  IMAD.MOV.U32 R25, RZ, RZ, R16 ;  /* 0x000000ffff197224 */ /* 0x000fe200078e0010 */
[----:B------:R-:W-:-:S05]  /*46b0*/  IABS R16, R17 ;  /* 0x0000001100107213 */ /* 0x000fca0000000000 */
[C---:B------:R-:W-:Y:S01]  /*46c0*/  IMAD.IADD R8, R43.reuse, 0x1, -R24 ;  /* 0x000000012b087824 */ /* 0x040fe200078e0a18 */
[----:B------:R-:W-:Y:S01]  /*46d0*/  HMMA.16816.F32.BF16 R60, R48, R18, R60 ;  /* 0x00000012303c723c */ /* 0x000fe2000004183c */
[----:B------:R-:W-:Y:S01]  /*46e0*/  IMAD.MOV.U32 R20, RZ, RZ, R16 ;  /* 0x000000ffff147224 */ /* 0x000fe200078e0010 */
[----:B------:R-:W1:Y:S01]  /*46f0*/  I2F R25, R25 ;  /* 0x0000001900197306 */ /* 0x000e620000201400 */
[----:B------:R-:W2:Y:S01]  /*4700*/  LDSM.16.M88.4 R16, [R207+0xe000] ;  /* 0x00e00000cf10783b */ /* 0x000ea20000000200 */
[----:B------:R-:W-:Y:S01]  /*4710*/  IABS R8, R8 ;  /* 0x0000000800087213 */ /* 0x000fe20000000000 */
[----:B------:R-:W-:-:S03]  /*4720*/  IMAD.IADD R9, R43, 0x1, -R44 ;  /* 0x000000012b097824 */ /* 0x000fc600078e0a2c */
[----:B------:R-:W-:Y:S01]  /*4730*/  HMMA.16816.F32.BF16 R72, R32, R46, R72 ;  /* 0x0000002e2048723c */ /* 0x000fe20000041848 */
[----:B------:R-:W4:Y:S01]  /*4740*/  LDSM.16.M88.4 R32, [R211+0x7800] ;  /* 0x00780000d320783b */ /* 0x000f220000000200 */
[----:B------:R-:W-:Y:S01]  /*4750*/  IMAD.MOV.U32 R41, RZ, RZ, R8 ;  /* 0x000000ffff297224 */ /* 0x000fe200078e0008 */
[----:B------:R-:W-:Y:S01]  /*4760*/  IABS R8, R9 ;  /* 0x0000000900087213 */ /* 0x000fe20000000000 */
[----:B------:R-:W5:Y:S03]  /*4770*/  I2F R20, R20 ;  /* 0x0000001400147306 */ /* 0x000f660000201400 */
[----:B------:R-:W-:Y:S01]  /*4780*/  IADD3 R46, R0, 0x10, RZ ;  /* 0x00000010002e7810 */ /* 0x000fe20007ffe0ff */
[C---:B---3--:R-:W-:Y:S01]  /*4790*/  HMMA.16816.F32.BF16 R68, R48.reuse, R12, R68 ;  /* 0x0000000c3044723c */ /* 0x048fe20000041844 */
[----:B------:R-:W-:Y:S02]  /*47a0*/  IMAD.MOV.U32 R40, RZ, RZ, R8 ;  /* 0x000000ffff287224 */ /* 0x000fe400078e0008 */
[----:B------:R-:W-:Y:S01]  /*47b0*/  ISETP.GE.AND P5, PT, R46, UR15, PT ;  /* 0x0000000f2e007c0c */ /* 0x000fe2000bfa6270 */
[----:B------:R-:W-:Y:S03]  /*47c0*/  I2F R41, R41 ;  /* 0x0000002900297306 */ /* 0x000fe60000201400 */
[C---:B------:R-:W-:Y:S01]  /*47d0*/  IMAD.IADD R12, R43.reuse, 0x1, -R46 ;  /* 0x000000012b0c7824 */ /* 0x040fe200078e0a2e */
[C---:B------:R-:W-:Y:S01]  /*47e0*/  HMMA.16816.F32.BF16 R52, R48.reuse, R10, R52 ;  /* 0x0000000a3034723c */ /* 0x040fe20000041834 */
[C---:B------:R-:W-:Y:S01]  /*47f0*/  IMAD.IADD R13, R43.reuse, 0x1, -R76 ;  /* 0x000000012b0d7824 */ /* 0x040fe200078e0a4c */
[----:B------:R-:W3:Y:S02]  /*4800*/  LDSM.16.M88.4 R8, [R207+0xe800] ;  /* 0x00e80000cf08783b */ /* 0x000ee40000000200 */
[----:B------:R-:W-:Y:S01]  /*4810*/  IABS R12, R12 ;  /* 0x0000000c000c7213 */ /* 0x000fe20000000000 */
[----:B------:R-:W-:Y:S03]  /*4820*/  I2F R40, R40 ;  /* 0x0000002800287306 */ /* 0x000fe60000201400 */
[----:B------:R-:W-:Y:S01]  /*4830*/  HMMA.16816.F32.BF16 R72, R48, R14, R72 ;  /* 0x0000000e3048723c */ /* 0x000fe20000041848 */
[----:B------:R-:W-:Y:S01]  /*4840*/  IMAD.MOV.U32 R31, RZ, RZ, R12 ;  /* 0x000000ffff1f7224 */ /* 0x000fe200078e000c */
[----:B------:R-:W-:Y:S01]  /*4850*/  IABS R12, R13 ;  /* 0x0000000d000c7213 */ /* 0x000fe20000000000 */
[----:B------:R-:W-:-:S04]  /*4860*/  IMAD.IADD R13, R43, 0x1, -R78 ;  /* 0x000000012b0d7824 */ /* 0x000fc800078e0a4e */
[----:B------:R-:W-:Y:S01]  /*4870*/  IMAD.MOV.U32 R42, RZ, RZ, R12 ;  /* 0x000000ffff2a7224 */ /* 0x000fe200078e000c */
[----:B------:R-:W-:Y:S01]  /*4880*/  IABS R12, R13 ;  /* 0x0000000d000c7213 */ /* 0x000fe20000000000 */
[----:B------:R-:W-:Y:S01]  /*4890*/  I2F R31, R31 ;  /* 0x0000001f001f7306 */ /* 0x000fe20000201400 */
[----:B--2---:R-:W-:Y:S03]  /*48a0*/  HMMA.16816.F32.BF16 R64, R36, R16, R64 ;  /* 0x000000102440723c */ /* 0x004fe60000041840 */
[----:B------:R-:W-:Y:S02]  /*48b0*/  IMAD.MOV.U32 R45, RZ, RZ, R12 ;  /* 0x000000ffff2d7224 */ /* 0x000fe400078e000c */
[----:B------:R-:W2:Y:S02]  /*48c0*/  LDSM.16.M88.4 R12, [R207+0xf000] ;  /* 0x00f00000cf0c783b */ /* 0x000ea40000000200 */
[----:B------:R-:W-:Y:S01]  /*48d0*/  I2F R42, R42 ;  /* 0x0000002a002a7306 */ /* 0x000fe20000201400 */
[C---:B------:R-:W-:Y:S01]  /*48e0*/  IMAD.IADD R16, R43.reuse, 0x1, -R86 ;  /* 0x000000012b107824 */ /* 0x040fe200078e0a56 */
[----:B----4-:R-:W-:Y:S01]  /*48f0*/  HMMA.16816.F32.BF16 R80, R48, R32, R80 ;  /* 0x000000203050723c */ /* 0x010fe20000041850 */
[----:B------:R-:W-:-:S03]  /*4900*/  IMAD.IADD R17, R43, 0x1, -R94 ;  /* 0x000000012b117824 */ /* 0x000fc600078e0a5e */
[----:B------:R-:W-:Y:S02]  /*4910*/  IABS R16, R16 ;  /* 0x0000001000107213 */ /* 0x000fe40000000000 */
[----:B------:R-:W-:Y:S01]  /*4920*/  I2F R45, R45 ;  /* 0x0000002d002d7306 */ /* 0x000fe20000201400 */
[----:B------:R-:W-:Y:S01]  /*4930*/  IMAD.IADD R32, R43, 0x1, -R84 ;  /* 0x000000012b207824 */ /* 0x000fe200078e0a54 */
[----:B------:R-:W-:Y:S01]  /*4940*/  HMMA.16816.F32.BF16 R88, R48, R34, R88 ;  /* 0x000000223058723c */ /* 0x000fe20000041858 */
[----:B------:R-:W-:Y:S01]  /*4950*/  IMAD.MOV.U32 R47, RZ, RZ, R16 ;  /* 0x000000ffff2f7224 */ /* 0x000fe200078e0010 */
[----:B------:R-:W-:Y:S02]  /*4960*/  IABS R16, R17 ;  /* 0x0000001100107213 */ /* 0x000fe40000000000 */
[----:B------:R-:W-:-:S03]  /*4970*/  IABS R32, R32 ;  /* 0x0000002000207213 */ /* 0x000fc60000000000 */
[----:B------:R-:W-:Y:S01]  /*4980*/  IMAD.MOV.U32 R50, RZ, RZ, R16 ;  /* 0x000000ffff327224 */ /* 0x000fe200078e0010 */
[----:B------:R4:W-:Y:S01]  /*4990*/  I2F R48, R32 ;  /* 0x0000002000307306 */ /* 0x0009e20000201400 */
[----:B---3--:R-:W-:Y:S01]  /*49a0*/  HMMA.16816.F32.BF16 R56, R36, R8, R56 ;  /* 0x000000082438723c */ /* 0x008fe20000041838 */
[C---:B------:R-:W-:Y:S02]  /*49b0*/  IMAD.IADD R51, R43.reuse, 0x1, -R100 ;  /* 0x000000012b337824 */ /* 0x040fe400078e0a64 */
[----:B------:R-:W-:-:S03]  /*49c0*/  IMAD.IADD R49, R43, 0x1, -R96 ;  /* 0x000000012b317824 */ /* 0x000fc600078e0a60 */
[----:B------:R-:W-:Y:S01]  /*49d0*/  IABS R108, R51 ;  /* 0x00000033006c7213 */ /* 0x000fe20000000000 */
[----:B------:R-:W-:Y:S01]  /*49e0*/  I2F R50, R50 ;  /* 0x0000003200327306 */ /* 0x000fe20000201400 */
[----:B------:R-:W-:Y:S01]  /*49f0*/  HMMA.16816.F32.BF16 R52, R36, R10, R52 ;  /* 0x0000000a2434723c */ /* 0x000fe20000041834 */
[----:B------:R-:W-:Y:S01]  /*4a00*/  LDSM.16.M88.4 R8, [R200+0x6000] ;  /* 0x00600000c808783b */ /* 0x000fe20000000200 */
[----:B------:R-:W-:-:S03]  /*4a10*/  IABS R49, R49 ;  /* 0x0000003100317213 */ /* 0x000fc60000000000 */
[----:B----4-:R-:W3:Y:S03]  /*4a20*/  LDSM.16.M88.4 R32, [R209+0x6000] ;  /* 0x00600000d120783b */ /* 0x010ee60000000200 */
[C---:B------:R-:W-:Y:S01]  /*4a30*/  HMMA.16816.F32.BF16 R60, R36.reuse, R18, R60 ;  /* 0x00000012243c723c */ /* 0x040fe2000004183c */
[----:B------:R4:W-:Y:S01]  /*4a40*/  I2F R51, R77 ;  /* 0x0000004d00337306 */ /* 0x0009e20000201400 */
[----:B------:R-:W1:Y:S06]  /*4a50*/  LDSM.16.M88.4 R16, [R207+0xf800] ;  /* 0x00f80000cf10783b */ /* 0x000e6c0000000200 */
[C---:B--2---:R-:W-:Y:S01]  /*4a60*/  HMMA.16816.F32.BF16 R68, R36.reuse, R12, R68 ;  /* 0x0000000c2444723c */ /* 0x044fe20000041844 */
[----:B------:R-:W-:Y:S07]  /*4a70*/  I2F R108, R108 ;  /* 0x0000006c006c7306 */ /* 0x000fee0000201400 */
[----:B------:R-:W-:Y:S01]  /*4a80*/  HMMA.16816.F32.BF16 R72, R36, R14, R72 ;  /* 0x0000000e2448723c */ /* 0x000fe20000041848 */
[----:B------:R-:W2:Y:S01]  /*4a90*/  LDSM.16.M88.4 R12, [R200+0x6800] ;  /* 0x00680000c80c783b */ /* 0x000ea20000000200 */
[----:B----4-:R-:W-:Y:S01]  /*4aa0*/  IADD3 R77, R43, 0x8, RZ ;  /* 0x000000082b4d7810 */ /* 0x010fe20007ffe0ff */
[----:B------:R-:W-:Y:S04]  /*4ab0*/  I2F R47, R47 ;  /* 0x0000002f002f7306 */ /* 0x000fe80000201400 */
[----:B------:R-:W-:-:S04]  /*4ac0*/  IMAD.IADD R78, R77, 0x1, -R78 ;  /* 0x000000014d4e7824 */ /* 0x000fc800078e0a4e */
[----:B------:R-:W-:Y:S01]  /*4ad0*/  I2F R49, R49 ;  /* 0x0000003100317306 */ /* 0x000fe20000201400 */
[----:B------:R-:W-:-:S07]  /*4ae0*/  IABS R78, R78 ;  /* 0x0000004e004e7213 */ /* 0x000fce0000000000 */
[----:B------:R-:W-:Y:S01]  /*4af0*/  I2F R43, R85 ;  /* 0x00000055002b7306 */ /* 0x000fe20000201400 */
[----:B---3--:R-:W-:Y:S07]  /*4b00*/  HMMA.16816.F32.BF16 R64, R32, R8, R64 ;  /* 0x000000082040723c */ /* 0x008fee0000041840 */
[----:B------:R-:W-:Y:S01]  /*4b10*/  IMAD.IADD R8, R77, 0x1, -R44 ;  /* 0x000000014d087824 */ /* 0x000fe200078e0a2c */
[----:B-1----:R-:W-:Y:S04]  /*4b20*/  HMMA.16816.F32.BF16 R80, R36, R16, R80 ;  /* 0x000000102450723c */ /* 0x002fe80000041850 */
[----:B------:R-:W-:-:S03]  /*4b30*/  IABS R8, R8 ;  /* 0x0000000800087213 */ /* 0x000fc60000000000 */
[C---:B------:R-:W-:Y:S01]  /*4b40*/  IMAD.IADD R16, R77.reuse, 0x1, -R0 ;  /* 0x000000014d107824 */ /* 0x040fe200078e0a00 */
[----:B------:R-:W-:Y:S01]  /*4b50*/  HMMA.16816.F32.BF16 R88, R36, R18, R88 ;  /* 0x000000122458723c */ /* 0x000fe20000041858 */
[----:B------:R-:W-:-:S03]  /*4b60*/  IMAD.IADD R0, R77, 0x1, -R46 ;  /* 0x000000014d007824 */ /* 0x000fc600078e0a2e */
[----:B------:R-:W-:-:S03]  /*4b70*/  IABS R16, R16 ;  /* 0x0000001000107213 */ /* 0x000fc60000000000 */
[----:B------:R-:W-:Y:S01]  /*4b80*/  IMAD.IADD R18, R77, 0x1, -R22 ;  /* 0x000000014d127824 */ /* 0x000fe200078e0a16 */
[C---:B------:R-:W-:Y:S01]  /*4b90*/  HMMA.16816.F32.BF16 R60, R32.reuse, R10, R60 ;  /* 0x0000000a203c723c */ /* 0x040fe2000004183c */
[----:B------:R-:W-:Y:S01]  /*4ba0*/  IMAD.MOV.U32 R22, RZ, RZ, R8 ;  /* 0x000000ffff167224 */ /* 0x000fe200078e0008 */
[----:B------:R-:W-:Y:S01]  /*4bb0*/  IABS R39, R0 ;  /* 0x0000000000277213 */ /* 0x000fe20000000000 */
[----:B------:R-:W1:Y:S01]  /*4bc0*/  LDSM.16.M88.4 R8, [R200+0x7000] ;  /* 0x00700000c808783b */ /* 0x000e620000000200 */
[----:B------:R-:W-:Y:S01]  /*4bd0*/  IMAD.MOV.U32 R17, RZ, RZ, R16 ;  /* 0x000000ffff117224 */ /* 0x000fe200078e0010 */
[----:B------:R-:W-:Y:S01]  /*4be0*/  IABS R16, R18 ;  /* 0x0000001200107213 */ /* 0x000fe20000000000 */
[----:B------:R-:W-:Y:S01]  /*4bf0*/  FFMA.FTZ R25, R25, -UR4, R64 ;  /* 0x8000000419197c23 */ /* 0x000fe20008010040 */
[----:B------:R-:W3:Y:S01]  /*4c00*/  I2F R22, R22 ;  /* 0x0000001600167306 */ /* 0x000ee20000201400 */
[----:B--2---:R-:W-:Y:S01]  /*4c10*/  HMMA.16816.F32.BF16 R56, R32, R12, R56 ;  /* 0x0000000c2038723c */ /* 0x004fe20000041838 */
[----:B------:R-:W-:-:S02]  /*4c20*/  IMAD.IADD R18, R77, 0x1, -R24 ;  /* 0x000000014d127824 */ /* 0x000fc400078e0a18 */
[C---:B------:R-:W-:Y:S02]  /*4c30*/  IMAD.IADD R0, R77.reuse, 0x1, -R76 ;  /* 0x000000014d007824 */ /* 0x040fe400078e0a4c */
[----:B------:R-:W-:Y:S01]  /*4c40*/  IMAD.IADD R24, R77, 0x1, -R104 ;  /* 0x000000014d187824 */ /* 0x000fe200078e0a68 */
[----:B------:R-:W-:Y:S01]  /*4c50*/  IABS R37, R18 ;  /* 0x0000001200257213 */ /* 0x000fe20000000000 */
[----:B------:R-:W2:Y:S01]  /*4c60*/  I2F R17, R17 ;  /* 0x0000001100117306 */ /* 0x000ea20000201400 */
[----:B------:R-:W-:Y:S01]  /*4c70*/  HMMA.16816.F32.BF16 R52, R32, R14, R52 ;  /* 0x0000000e2034723c */ /* 0x000fe20000041834 */
[----:B------:R-:W4:Y:S01]  /*4c80*/  LDSM.16.M88.4 R12, [R200+0x7800] ;  /* 0x00780000c80c783b */ /* 0x000f220000000200 */
[----:B------:R-:W-:Y:S01]  /*4c90*/  IABS R0, R0 ;  /* 0x0000000000007213 */ /* 0x000fe20000000000 */
[----:B-----5:R-:W-:Y:S01]  /*4ca0*/  FFMA.FTZ R18, R20, -UR4, R65 ;  /* 0x8000000414127c23 */ /* 0x020fe20008010041 */
[----:B------:R-:W-:-:S04]  /*4cb0*/  DEPBAR.LE SB0, 0x0 ;  /* 0x000080000000791a */ /* 0x000fc80000000000 */
[----:B------:R-:W5:Y:S01]  /*4cc0*/  I2F R16, R16 ;  /* 0x0000001000107306 */ /* 0x000f620000201400 */
[----:B---3--:R-:W-:Y:S01]  /*4cd0*/  FFMA.FTZ R22, R22, -UR4, R63 ;  /* 0x8000000416167c23 */ /* 0x008fe2000801003f */
[----:B------:R-:W-:Y:S01]  /*4ce0*/  FSEL R18, R18, -INF , !P1 ;  /* 0xff80000012127808 */ /* 0x000fe20004800000 */
[----:B------:R-:W-:Y:S02]  /*4cf0*/  FFMA.FTZ R36, R41, -UR4, R60 ;  /* 0x8000000429247c23 */ /* 0x000fe4000801003c */
[----:B------:R-:W-:Y:S02]  /*4d00*/  FFMA.FTZ R38, R40, -UR4, R61 ;  /* 0x8000000428267c23 */ /* 0x000fe4000801003d */
[----:B--2---:R-:W-:Y:S01]  /*4d10*/  FFMA.FTZ R44, R17, -UR4, R66 ;  /* 0x80000004112c7c23 */ /* 0x004fe20008010042 */
[----:B------:R-:W-:Y:S01]  /*4d20*/  FSEL R17, R25, -INF , !P2 ;  /* 0xff80000019117808 */ /* 0x000fe20005000000 */
[----:B------:R2:W-:Y:S01]  /*4d30*/  I2F R20, R0 ;  /* 0x0000000000147306 */ /* 0x0005e20000201400 */
[----:B------:R-:W-:Y:S01]  /*4d40*/  FSEL R36, R36, -INF , !P0 ;  /* 0xff80000024247808 */ /* 0x000fe20004000000 */
[----:B------:R-:W-:Y:S01]  /*4d50*/  FFMA.FTZ R56, R31, -UR4, R56 ;  /* 0x800000041f387c23 */ /* 0x000fe20008010038 */
[----:B------:R-:W-:Y:S01]  /*4d60*/  FSEL R44, R44, -INF , !P2 ;  /* 0xff8000002c2c7808 */ /* 0x000fe20005000000 */
[----:B------:R-:W-:Y:S01]  /*4d70*/  FFMA.FTZ R42, R42, -UR4, R57 ;  /* 0x800000042a2a7c23 */ /* 0x000fe20008010039 */
[----:B------:R-:W-:Y:S01]  /*4d80*/  ISETP.GE.AND P2, PT, R84, UR15, PT ;  /* 0x0000000f54007c0c */ /* 0x000fe2000bf46270 */
[----:B------:R-:W-:Y:S01]  /*4d90*/  IMAD.IADD R84, R77, 0x1, -R84 ;  /* 0x000000014d547824 */ /* 0x000fe200078e0a54 */
[----:B------:R-:W-:Y:S01]  /*4da0*/  FSEL R56, R56, -INF , !P5 ;  /* 0xff80000038387808 */ /* 0x000fe20006800000 */
[----:B-----5:R-:W-:Y:S01]  /*4db0*/  FFMA.FTZ R16, R16, -UR4, R67 ;  /* 0x8000000410107c23 */ /* 0x020fe20008010043 */
[----:B------:R-:W3:Y:S01]  /*4dc0*/  I2F R37, R37 ;  /* 0x0000002500257306 */ /* 0x000ee20000201400 */
[C---:B-1----:R-:W-:Y:S01]  /*4dd0*/  HMMA.16816.F32.BF16 R68, R32.reuse, R8, R68 ;  /* 0x000000082044723c */ /* 0x042fe20000041844 */
[----:B------:R-:W-:Y:S01]  /*4de0*/  FFMA.FTZ R40, R45, -UR4, R52 ;  /* 0x800000042d287c23 */ /* 0x000fe20008010034 */
[----:B------:R-:W-:Y:S01]  /*4df0*/  FSEL R38, R38, -INF , !P6 ;  /* 0xff80000026267808 */ /* 0x000fe20007000000 */
[----:B------:R-:W-:Y:S01]  /*4e00*/  FFMA.FTZ R48, R48, -UR4, R53 ;  /* 0x8000000430307c23 */ /* 0x000fe20008010035 */
[----:B------:R-:W-:Y:S01]  /*4e10*/  FSEL R19, R16, -INF , !P1 ;  /* 0xff80000010137808 */ /* 0x000fe20004800000 */
[C---:B------:R-:W-:Y:S01]  /*4e20*/  IMAD.IADD R16, R77.reuse, 0x1, -R94 ;  /* 0x000000014d107824 */ /* 0x040fe200078e0a5e */
[----:B--2---:R-:W-:Y:S01]  /*4e30*/  IABS R0, R84 ;  /* 0x0000005400007213 */ /* 0x004fe20000000000 */
[C---:B------:R-:W-:Y:S01]  /*4e40*/  IMAD.IADD R9, R77.reuse, 0x1, -R96 ;  /* 0x000000014d097824 */ /* 0x040fe200078e0a60 */
[----:B------:R-:W-:Y:S01]  /*4e50*/  HMMA.16816.F32.BF16 R72, R32, R10, R72 ;  /* 0x0000000a2048723c */ /* 0x000fe20000041848 */
[----:B------:R-:W-:Y:S01]  /*4e60*/  ISETP.GE.AND P1, PT, R86, UR15, PT ;  /* 0x0000000f56007c0c */ /* 0x000fe2000bf26270 */
[----:B------:R-:W-:Y:S01]  /*4e70*/  IMAD.IADD R86, R77, 0x1, -R86 ;  /* 0x000000014d567824 */ /* 0x000fe200078e0a56 */
[----:B------:R-:W-:Y:S01]  /*4e80*/  IABS R16, R16 ;  /* 0x0000001000107213 */ /* 0x000fe20000000000 */
[----:B------:R-:W1:Y:S01]  /*4e90*/  I2F R0, R0 ;  /* 0x0000000000007306 */ /* 0x000e620000201400 */
[----:B------:R-:W-:-:S02]  /*4ea0*/  FSEL R8, R22, -INF , !P6 ;  /* 0xff80000016087808 */ /* 0x000fc40007000000 */
[----:B------:R-:W-:Y:S01]  /*4eb0*/  IMAD.IADD R10, R77, 0x1, -R98 ;  /* 0x000000014d0a7824 */ /* 0x000fe200078e0a62 */
[C---:B----4-:R-:W-:Y:S01]  /*4ec0*/  HMMA.16816.F32.BF16 R80, R32.reuse, R12, R80 ;  /* 0x0000000c2050723c */ /* 0x050fe20000041850 */
[----:B---3--:R-:W-:Y:S01]  /*4ed0*/  FFMA.FTZ R46, R37, -UR4, R62 ;  /* 0x80000004252e7c23 */ /* 0x008fe2000801003e */
[----:B------:R-:W-:Y:S02]  /*4ee0*/  IABS R37, R86 ;  /* 0x0000005600257213 */ /* 0x000fe40000000000 */
[----:B------:R2:W3:Y:S01]  /*4ef0*/  I2F R22, R16 ;  /* 0x0000001000167306 */ /* 0x0004e20000201400 */
[----:B------:R-:W-:Y:S01]  /*4f00*/  IABS R11, R10 ;  /* 0x0000000a000b7213 */ /* 0x000fe20000000000 */
[----:B------:R-:W-:Y:S01]  /*4f10*/  FFMA.FTZ R10, R20, -UR4, R59 ;  /* 0x80000004140a7c23 */ /* 0x000fe2000801003b */
[----:B------:R-:W-:Y:S01]  /*4f20*/  IABS R9, R9 ;  /* 0x0000000900097213 */ /* 0x000fe20000000000 */
[----:B------:R-:W-:Y:S01]  /*4f30*/  HMMA.16816.F32.BF16 R88, R32, R14, R88 ;  /* 0x0000000e2058723c */ /* 0x000fe20000041858 */
[----:B------:R-:W-:Y:S01]  /*4f40*/  IMAD.IADD R13, R77, 0x1, -R102 ;  /* 0x000000014d0d7824 */ /* 0x000fe200078e0a66 */
[----:B------:R-:W-:Y:S01]  /*4f50*/  FSEL R46, R46, -INF , !P0 ;  /* 0xff8000002e2e7808 */ /* 0x000fe20004000000 */
[----:B------:R-:W-:Y:S01]  /*4f60*/  IMAD.MOV.U32 R20, RZ, RZ, R11 ;  /* 0x000000ffff147224 */ /* 0x000fe200078e000b */
[----:B------:R-:W4:Y:S01]  /*4f70*/  I2F R39, R39 ;  /* 0x0000002700277306 */ /* 0x000f220000201400 */
[----:B------:R-:W-:Y:S01]  /*4f80*/  IABS R11, R24 ;  /* 0x00000018000b7213 */ /* 0x000fe20000000000 */
[----:B-1----:R-:W-:Y:S01]  /*4f90*/  FFMA.FTZ R0, R0, -UR4, R55 ;  /* 0x8000000400007c23 */ /* 0x002fe20008010037 */
[----:B------:R-:W-:Y:S01]  /*4fa0*/  IABS R13, R13 ;  /* 0x0000000d000d7213 */ /* 0x000fe20000000000 */
[----:B------:R-:W-:Y:S01]  /*4fb0*/  FFMA.FTZ R50, R50, -UR4, R69 ;  /* 0x8000000432327c23 */ /* 0x000fe20008010045 */
[----:B------:R-:W-:Y:S01]  /*4fc0*/  ISETP.GE.AND P0, PT, R94, UR15, PT ;  /* 0x0000000f5e007c0c */ /* 0x000fe2000bf06270 */
[----:B------:R-:W-:Y:S01]  /*4fd0*/  FFMA.FTZ R47, R47, -UR4, R68 ;  /* 0x800000042f2f7c23 */ /* 0x000fe20008010044 */
[----:B------:R-:W-:Y:S01]  /*4fe0*/  FSEL R32, R0, -INF , !P2 ;  /* 0xff80000000207808 */ /* 0x000fe20005000000 */
[C---:B--2---:R-:W-:Y:S01]  /*4ff0*/  IMAD.IADD R16, R77.reuse, 0x1, -R100 ;  /* 0x000000014d107824 */ /* 0x044fe200078e0a64 */
[----:B------:R-:W1:Y:S01]  /*5000*/  I2F R25, R78 ;  /* 0x0000004e00197306 */ /* 0x000e620000201400 */
[----:B------:R-:W-:Y:S01]  /*5010*/  IMAD.IADD R77, R77, 0x1, -R106 ;  /* 0x000000014d4d7824 */ /* 0x000fe200078e0a6a */
[----:B------:R-:W-:Y:S01]  /*5020*/  FSEL R42, R42, -INF , !P4 ;  /* 0xff8000002a2a7808 */ /* 0x000fe20006000000 */
[----:B---3--:R-:W-:Y:S01]  /*5030*/  FFMA.FTZ R22, R22, -UR4, R71 ;  /* 0x8000000416167c23 */ /* 0x008fe20008010047 */
[----:B------:R-:W-:Y:S01]  /*5040*/  IABS R12, R16 ;  /* 0x00000010000c7213 */ /* 0x000fe20000000000 */
[----:B------:R-:W-:Y:S01]  /*5050*/  FFMA.FTZ R81, R108, -UR4, R81 ;  /* 0x800000046c517c23 */ /* 0x000fe20008010051 */
[----:B------:R-:W-:Y:S01]  /*5060*/  IABS R77, R77 ;  /* 0x0000004d004d7213 */ /* 0x000fe20000000000 */
[----:B----4-:R-:W-:Y:S01]  /*5070*/  FFMA.FTZ R58, R39, -UR4, R58 ;  /* 0x80000004273a7c23 */ /* 0x010fe2000801003a */
[----:B------:R-:W2:Y:S01]  /*5080*/  I2F R37, R37 ;  /* 0x0000002500257306 */ /* 0x000ea20000201400 */
[----:B------:R-:W-:Y:S01]  /*5090*/  FSEL R108, R22, -INF , !P0 ;  /* 0xff800000166c7808 */ /* 0x000fe20004000000 */
[----:B------:R-:W-:Y:S01]  /*50a0*/  FFMA.FTZ R49, R49, -UR4, R72 ;  /* 0x8000000431317c23 */ /* 0x000fe20008010048 */
[----:B------:R-:W-:Y:S01]  /*50b0*/  FSEL R10, R10, -INF , !P4 ;  /* 0xff8000000a0a7808 */ /* 0x000fe20006000000 */
[----:B------:R-:W-:Y:S01]  /*50c0*/  FFMA.FTZ R89, R112, -UR4, R89 ;  /* 0x8000000470597c23 */ /* 0x000fe20008010059 */
[----:B------:R-:W-:Y:S01]  /*50d0*/  FSEL R112, R50, -INF , !P0 ;  /* 0xff80000032707808 */ /* 0x000fe20004000000 */
[----:B------:R-:W-:Y:S01]  /*50e0*/  FFMA.FTZ R73, R92, -UR4, R73 ;  /* 0x800000045c497c23 */ /* 0x000fe20008010049 */
[----:B------:R-:W-:Y:S01]  /*50f0*/  PLOP3.LUT P0, PT, PT, PT, UP0, 0x80, 0x0 ;  /* 0x000000000000781c */ /* 0x000fe20003f0f008 */
[----:B------:R-:W3:Y:S01]  /*5100*/  I2F R20, R20 ;  /* 0x0000001400147306 */ /* 0x000ee20000201400 */
[----:B-1----:R-:W-:Y:S01]  /*5110*/  FFMA.FTZ R16, R25, -UR4, R54 ;  /* 0x8000000419107c23 */ /* 0x002fe20008010036 */
[----:B------:R-:W-:Y:S01]  /*5120*/  FSEL R58, R58, -INF , !P5 ;  /* 0xff8000003a3a7808 */ /* 0x000fe20006800000 */
[----:B------:R-:W-:Y:S01]  /*5130*/  FFMA.FTZ R51, R51, -UR4, R80 ;  /* 0x8000000433337c23 */ /* 0x000fe20008010050 */
[----:B------:R-:W-:Y:S01]  /*5140*/  ISETP.GE.AND P5, PT, R98, UR15, PT ;  /* 0x0000000f62007c0c */ /* 0x000fe2000bfa6270 */
[----:B------:R-:W-:Y:S01]  /*5150*/  FFMA.FTZ R43, R43, -UR4, R88 ;  /* 0x800000042b2b7c23 */ /* 0x000fe20008010058 */
[----:B------:R-:W-:-:S02]  /*5160*/  FSEL R40, R40, -INF , !P3 ;  /* 0xff80000028287808 */ /* 0x000fc40005800000 */
[----:B------:R-:W1:Y:S01]  /*5170*/  I2F R9, R9 ;  /* 0x0000000900097306 */ /* 0x000e620000201400 */
[----:B--2---:R-:W-:Y:S01]  /*5180*/  FFMA.FTZ R37, R37, -UR4, R70 ;  /* 0x8000000425257c23 */ /* 0x004fe20008010046 */
[----:B------:R-:W-:Y:S02]  /*5190*/  FSEL R16, R16, -INF , !P3 ;  /* 0xff80000010107808 */ /* 0x000fe40005800000 */
[----:B------:R-:W-:Y:S02]  /*51a0*/  FSEL R48, R48, -INF , !P2 ;  /* 0xff80000030307808 */ /* 0x000fe40005000000 */
[----:B------:R-:W-:Y:S02]  /*51b0*/  FSEL R114, R47, -INF , !P1 ;  /* 0xff8000002f727808 */ /* 0x000fe40004800000 */
[----:B------:R-:W2:Y:S01]  /*51c0*/  I2F R11, R11 ;  /* 0x0000000b000b7306 */ /* 0x000ea20000201400 */
[----:B---3--:R-:W-:Y:S01]  /*51d0*/  FFMA.FTZ R20, R20, -UR4, R75 ;  /* 0x8000000414147c23 */ /* 0x008fe2000801004b */
[----:B------:R-:W-:-:S02]  /*51e0*/  FSEL R110, R37, -INF , !P1 ;  /* 0xff800000256e7808 */ /* 0x000fc40004800000 */
[----:B------:R-:W-:Y:S02]  /*51f0*/  ISETP.GE.AND P6, PT, R96, UR15, PT ;  /* 0x0000000f60007c0c */ /* 0x000fe4000bfc6270 */
[----:B------:R-:W-:Y:S02]  /*5200*/  ISETP.GE.AND P4, PT, R104, UR15, PT ;  /* 0x0000000f68007c0c */ /* 0x000fe4000bf86270 */
[----:B------:R-:W3:Y:S01]  /*5210*/  I2F R12, R12 ;  /* 0x0000000c000c7306 */ /* 0x000ee20000201400 */
[----:B-1----:R-:W-:Y:S01]  /*5220*/  FFMA.FTZ R9, R9, -UR4, R74 ;  /* 0x8000000409097c23 */ /* 0x002fe2000801004a */
[----:B------:R-:W-:Y:S02]  /*5230*/  ISETP.GE.AND P3, PT, R100, UR15, PT ;  /* 0x0000000f64007c0c */ /* 0x000fe4000bf66270 */
[----:B------:R-:W-:Y:S02]  /*5240*/  ISETP.GE.AND P2, PT, R102, UR15, PT ;  /* 0x0000000f66007c0c */ /* 0x000fe4000bf46270 */
[----:B------:R-:W-:-:S02]  /*5250*/  ISETP.GE.AND P1, PT, R106, UR15, PT ;  /* 0x0000000f6a007c0c */ /* 0x000fc4000bf26270 */
        /* <DEDUP_REMOVED lines=8> */
[----:B------:R-:W-:Y:S02]  /*52e0*/  FSEL R100, R51, -INF , !P4 ;  /* 0xff80000033647808 */ /* 0x000fe40006000000 */
[----:B------:R-:W-:Y:S01]  /*52f0*/  FSEL R94, R11, -INF , !P4 ;  /* 0xff8000000b5e7808 */ /* 0x000fe20006000000 */
[----:B-1----:R-:W-:Y:S01]  /*5300*/  FFMA.FTZ R90, R13, -UR4, R90 ;  /* 0x800000040d5a7c23 */ /* 0x002fe2000801005a */
[----:B------:R-:W-:Y:S02]  /*5310*/  FSEL R96, R81, -INF , !P3 ;  /* 0xff80000051607808 */ /* 0x000fe40005800000 */
[----:B------:R-:W-:Y:S02]  /*5320*/  FSEL R92, R12, -INF , !P3 ;  /* 0xff8000000c5c7808 */ /* 0x000fe40005800000 */
[----:B------:R-:W-:Y:S02]  /*5330*/  FSEL R22, R43, -INF , !P2 ;  /* 0xff8000002b167808 */ /* 0x000fe40005000000 */
[----:B------:R-:W-:Y:S01]  /*5340*/  FSEL R236, R90, -INF , !P2 ;  /* 0xff8000005aec7808 */ /* 0x000fe20005000000 */
[----:B--2---:R-:W-:Y:S01]  /*5350*/  FFMA.FTZ R91, R0, -UR4, R91 ;  /* 0x80000004005b7c23 */ /* 0x004fe2000801005b */
[----:B------:R-:W-:-:S04]  /*5360*/  FSEL R20, R89, -INF , !P1 ;  /* 0xff80000059147808 */ /* 0x000fc80004800000 */
        /* <DEDUP_REMOVED lines=133> */
.L_x_881:
[----:B------:R-:W-:Y:S05]  /*5bc0*/  BSYNC B0 ;  /* 0x0000000000007941 */ /* 0x000fea0003800000 */
.L_x_880:
[----:B------:R-:W0:Y:S02]  /*5bd0*/  LDGDEPBAR ;  /* 0x00000000000079af */ /* 0x000e240000000000 */
.L_x_879:
[----:B------:R-:W-:Y:S01]  /*5be0*/  FMNMX.FTZ R9, R44, R19, !PT ;  /* 0x000000132c097209 */ /* 0x000fe20007810000 */
[----:B------:R-:W-:Y:S01]  /*5bf0*/  IMAD.U32 R6, RZ, RZ, UR13 ;  /* 0x0000000dff067e24 */ /* 0x000fe2000f8e00ff */
[----:B------:R-:W-:Y:S01]  /*5c00*/  FMNMX.FTZ R11, R17, R18, !PT ;  /* 0x00000012110b7209 */ /* 0x000fe20007810000 */
[----:B------:R-:W-:Y:S01]  /*5c10*/  USHF.L.U32 UR6, UR29, 0x1, URZ ;  /* 0x000000011d067899 */ /* 0x000fe2000800063f */
[----:B------:R-:W-:Y:S01]  /*5c20*/  FMNMX.FTZ R9, R46, R9, !PT ;  /* 0x000000092e097209 */ /* 0x000fe20007810000 */
[----:B-1----:R-:W-:Y:S01]  /*5c30*/  IMAD R25, R6, 0x4, R7 ;  /* 0x0000000406197824 */ /* 0x002fe200078e0207 */
        /* <DEDUP_REMOVED lines=29> */
[----:B------:R-:W-:Y:S01]  /*5e10*/  IMAD R239, R21, 0x10000, R21 ;  /* 0x0001000015ef7824 */ /* 0x000fe200078e0215 */
[----:B------:R-:W-:Y:S01]  /*5e20*/  FMNMX.FTZ R9, R102, R9, !PT ;  /* 0x0000000966097209 */ /* 0x000fe20007810000 */
[--C-:B------:R-:W-:Y:S01]  /*5e30*/  IMAD R206, R5, 0x2, R208.reuse ;  /* 0x0000000205ce7824 */ /* 0x100fe200078e02d0 */
[----:B------:R-:W-:Y:S01]  /*5e40*/  FMNMX.FTZ R11, R106, R11, !PT ;  /* 0x0000000b6a0b7209 */ /* 0x000fe20007810000 */
[----:B------:R-:W-:Y:S01]  /*5e50*/  LDSM.16.MT88.4 R136, [R208+0x10000] ;  /* 0x01000000d088783b */ /* 0x000fe20000004200 */
[----:B------:R-:W-:Y:S01]  /*5e60*/  FMNMX.FTZ R9, R98, R9, !PT ;  /* 0x0000000962097209 */ /* 0x000fe20007810000 */
[C---:B------:R-:W-:Y:S01]  /*5e70*/  IMAD R205, R3.reuse, 0x2, R208 ;  /* 0x0000000203cd7824 */ /* 0x040fe200078e02d0 */
        /* <DEDUP_REMOVED lines=12> */
[----:B------:R-:W-:-:S02]  /*5f40*/  FMNMX.FTZ R7, R22, R11, !PT ;  /* 0x0000000b16077209 */ /* 0x000fc40007810000 */
[----:B------:R-:W-:Y:S01]  /*5f50*/  FMNMX.FTZ R12, R234, R9, !PT ;  /* 0x00000009ea0c7209 */ /* 0x000fe20007810000 */
[----:B------:R-:W-:Y:S01]  /*5f60*/  LDSM.16.MT88.4 R64, [R204+0x12000] ;  /* 0x01200000cc40783b */ /* 0x000fe20000004200 */
[----:B------:R-:W-:Y:S02]  /*5f70*/  FMNMX.FTZ R7, R20, R7, !PT ;  /* 0x0000000714077209 */ /* 0x000fe40007810000 */
[C---:B------:R-:W-:Y:S01]  /*5f80*/  LOP3.LUT R14, R167.reuse, UR5, RZ, 0x3c, !PT ;  /* 0x00000005a70e7c12 */ /* 0x040fe2000f8e3cff */
[----:B------:R-:W1:Y:S01]  /*5f90*/  SHFL.BFLY PT, R9, R12, 0x2, 0x1f ;  /* 0x0c401f000c097f89 */ /* 0x000e6200000e0000 */
[----:B------:R-:W-:Y:S01]  /*5fa0*/  LOP3.LUT R24, R2, UR22, RZ, 0x3c, !PT ;  /* 0x0000001602187c12 */ /* 0x000fe2000f8e3cff */
[----:B------:R-:W-:Y:S01]  /*5fb0*/  UIADD3 UR5, UR23, -0x4498517b, URZ ;  /* 0xbb67ae8517057890 */ /* 0x000fe2000fffe03f */
[----:B------:R-:W-:Y:S01]  /*5fc0*/  LOP3.LUT R167, R167, UR6, RZ, 0x3c, !PT ;  /* 0x00000006a7a77c12 */ /* 0x000fe2000f8e3cff */
[----:B------:R-:W2:Y:S01]  /*5fd0*/  SHFL.BFLY PT, R2, R7, 0x2, 0x1f ;  /* 0x0c401f0007027f89 */ /* 0x000ea200000e0000 */
[----:B------:R-:W-:Y:S01]  /*5fe0*/  IMAD.WIDE.U32 R14, R14, -0x326172a9, RZ ;  /* 0xcd9e8d570e0e7825 */ /* 0x000fe200078e00ff */
[----:B------:R-:W-:-:S02]  /*5ff0*/  LOP3.LUT R84, R87, R24, RZ, 0x3c, !PT ;  /* 0x0000001857547212 */ /* 0x000fc400078e3cff */
[----:B------:R-:W-:Y:S03]  /*6000*/  LDSM.16.MT88.4 R68, [R206+0x12800] ;  /* 0x01280000ce44783b */ /* 0x000fe60000004200 */
[----:B------:R-:W-:Y:S01]  /*6010*/  IMAD.WIDE.U32 R84, R84, -0x2daee0ad, RZ ;  /* 0xd2511f5354547825 */ /* 0x000fe200078e00ff */
[----:B------:R-:W-:Y:S04]  /*6020*/  LDSM.16.MT88.4 R72, [R208+0x14000] ;  /* 0x01400000d048783b */ /* 0x000fe80000004200 */
[----:B------:R-:W-:Y:S01]  /*6030*/  LOP3.LUT R176, R85, UR5, R166, 0x96, !PT ;  /* 0x0000000555b07c12 */ /* 0x000fe2000f8e96a6 */
[----:B------:R-:W-:Y:S01]  /*6040*/  UIADD3 UR5, UR23, 0x646e171e, URZ ;  /* 0x646e171e17057890 */ /* 0x000fe2000fffe03f */
[----:B------:R-:W-:Y:S03]  /*6050*/  LDSM.16.MT88.4 R80, [R206+0x14000] ;  /* 0x01400000ce50783b */ /* 0x000fe60000004200 */
[----:B------:R-:W-:Y:S01]  /*6060*/  IMAD.WIDE.U32 R176, R176, -0x326172a9, RZ ;  /* 0xcd9e8d57b0b07825 */ /* 0x000fe200078e00ff */
[----:B------:R-:W-:Y:S01]  /*6070*/  LDSM.16.MT88.4 R88, [R205+0x14000] ;  /* 0x01400000cd58783b */ /* 0x000fe20000004200 */
[----:B-1----:R-:W-:-:S02]  /*6080*/  FMNMX.FTZ R9, R12, R9, !PT ;  /* 0x000000090c097209 */ /* 0x002fc40007810000 */
[----:B------:R-:W-:Y:S01]  /*6090*/  LOP3.LUT R12, R15, UR31, R86, 0x96, !PT ;  /* 0x0000001f0f0c7c12 */ /* 0x000fe2000f8e9656 */
[----:B------:R-:W-:Y:S01]  /*60a0*/  STL [R1+0x80], R26 ;  /* 0x0000801a01007387 */ /* 0x000fe20000100800 */
[----:B--2---:R-:W-:Y:S02]  /*60b0*/  FMNMX.FTZ R2, R7, R2, !PT ;  /* 0x0000000207027209 */ /* 0x004fe40007810000 */
[----:B------:R-:W-:Y:S01]  /*60c0*/  LOP3.LUT R6, R177, UR30, R14, 0x96, !PT ;  /* 0x0000001eb1067c12 */ /* 0x000fe2000f8e960e */
[----:B------:R-:W-:Y:S01]  /*60d0*/  IMAD.WIDE.U32 R12, R12, -0x2daee0ad, RZ ;  /* 0xd2511f530c0c7825 */ /* 0x000fe200078e00ff */
[----:B------:R-:W1:Y:S03]  /*60e0*/  SHFL.BFLY PT, R0, R9, 0x1, 0x1f ;  /* 0x0c201f0009007f89 */ /* 0x000e6600000e0000 */
[----:B------:R-:W-:Y:S01]  /*60f0*/  IMAD.WIDE.U32 R170, R6, -0x2daee0ad, RZ ;  /* 0xd2511f5306aa7825 */ /* 0x000fe200078e00ff */
[----:B------:R-:W-:Y:S01]  /*6100*/  LOP3.LUT R174, R13, UR29, R84, 0x96, !PT ;  /* 0x0000001d0dae7c12 */ /* 0x000fe2000f8e9654 */
[----:B------:R-:W2:Y:S03]  /*6110*/  SHFL.BFLY PT, R7, R2, 0x1, 0x1f ;  /* 0x0c201f0002077f89 */ /* 0x000ea600000e0000 */
[----:B------:R-:W-:Y:S01]  /*6120*/  LOP3.LUT R6, R171, UR19, R12, 0x96, !PT ;  /* 0x00000013ab067c12 */ /* 0x000fe2000f8e960c */
[----:B------:R-:W-:-:S04]  /*6130*/  IMAD.WIDE.U32 R174, R174, -0x326172a9, RZ ;  /* 0xcd9e8d57aeae7825 */ /* 0x000fc800078e00ff */
[----:B------:R-:W-:Y:S01]  /*6140*/  IMAD.WIDE.U32 R172, R6, -0x326172a9, RZ ;  /* 0xcd9e8d5706ac7825 */ /* 0x000fe200078e00ff */
[----:B------:R-:W-:-:S04]  /*6150*/  LOP3.LUT R168, R175, UR28, R176, 0x96, !PT ;  /* 0x0000001cafa87c12 */ /* 0x000fc8000f8e96b0 */
[----:B------:R-:W-:Y:S01]  /*6160*/  LOP3.LUT R174, R173, UR18, R174, 0x96, !PT ;  /* 0x00000012adae7c12 */ /* 0x000fe2000f8e96ae */
[----:B------:R-:W-:-:S04]  /*6170*/  IMAD.WIDE.U32 R168, R168, -0x2daee0ad, RZ ;  /* 0xd2511f53a8a87825 */ /* 0x000fc800078e00ff */
[----:B------:R-:W-:Y:S01]  /*6180*/  IMAD.WIDE.U32 R174, R174, -0x2daee0ad, RZ ;  /* 0xd2511f53aeae7825 */ /* 0x000fe200078e00ff */
[----:B------:R-:W-:Y:S02]  /*6190*/  LOP3.LUT R170, R169, UR17, R170, 0x96, !PT ;  /* 0x00000011a9aa7c12 */ /* 0x000fe4000f8e96aa */
[----:B-1----:R-:W-:Y:S02]  /*61a0*/  FMNMX.FTZ R0, R9, R0, !PT ;  /* 0x0000000009007209 */ /* 0x002fe40007810000 */
[----:B------:R-:W-:Y:S01]  /*61b0*/  LOP3.LUT R168, R175, UR7, R168, 0x96, !PT ;  /* 0x00000007afa87c12 */ /* 0x000fe2000f8e96a8 */
[----:B------:R-:W-:Y:S01]  /*61c0*/  IMAD.WIDE.U32 R170, R170, -0x326172a9, RZ ;  /* 0xcd9e8d57aaaa7825 */ /* 0x000fe200078e00ff */
[----:B------:R-:W-:Y:S02]  /*61d0*/  FSETP.NEU.FTZ.AND P1, PT, R0, -INF , PT ;  /* 0xff8000000000780b */ /* 0x000fe40003f3d000 */
[----:B--2---:R-:W-:Y:S01]  /*61e0*/  FMNMX.FTZ R2, R2, R7, !PT ;  /* 0x0000000702027209 */ /* 0x004fe20007810000 */
[----:B------:R-:W-:Y:S01]  /*61f0*/  FMUL.FTZ R231, R0, c[0x0][0x23c] ;  /* 0x00008f0000e77a20 */ /* 0x000fe20000410000 */
[----:B------:R-:W-:Y:S01]  /*6200*/  LOP3.LUT R172, R171, UR9, R172, 0x96, !PT ;  /* 0x00000009abac7c12 */ /* 0x000fe2000f8e96ac */
[----:B------:R-:W-:-:S03]  /*6210*/  IMAD.WIDE.U32 R168, R168, -0x326172a9, RZ ;  /* 0xcd9e8d57a8a87825 */ /* 0x000fc600078e00ff */
[----:B------:R-:W-:Y:S01]  /*6220*/  FSEL R231, R231, RZ, P1 ;  /* 0x000000ffe7e77208 */ /* 0x000fe20000800000 */
[----:B------:R-:W-:Y:S01]  /*6230*/  IMAD.WIDE.U32 R172, R172, -0x2daee0ad, RZ ;  /* 0xd2511f53acac7825 */ /* 0x000fe200078e00ff */
[C---:B------:R-:W-:Y:S02]  /*6240*/  FSETP.NEU.FTZ.AND P1, PT, R2.reuse, -INF , PT ;  /* 0xff8000000200780b */ /* 0x040fe40003f3d000 */
[----:B------:R-:W-:Y:S01]  /*6250*/  SHF.R.U32.HI R11, RZ, 0x10, R168 ;  /* 0x00000010ff0b7819 */ /* 0x000fe200000116a8 */
[----:B------:R-:W-:Y:S01]  /*6260*/  FMUL.FTZ R127, R2, c[0x0][0x23c] ;  /* 0x00008f00027f7a20 */ /* 0x000fe20000410000 */
[----:B------:R-:W-:Y:S01]  /*6270*/  LOP3.LUT R9, R172, 0xffff, RZ, 0xc0, !PT ;  /* 0x0000ffffac097812 */ /* 0x000fe200078ec0ff */
[--C-:B------:R-:W-:Y:S01]  /*6280*/  FFMA.FTZ R219, R10, c[0x0][0x23c], -R231.reuse ;  /* 0x00008f000adb7a23 */ /* 0x100fe200000108e7 */
[----:B------:R-:W-:Y:S01]  /*6290*/  LOP3.LUT R12, R172, 0xff, RZ, 0xc0, !PT ;  /* 0x000000ffac0c7812 */ /* 0x000fe200078ec0ff */
[--C-:B------:R-:W-:Y:S01]  /*62a0*/  FFMA.FTZ R118, R8, c[0x0][0x23c], -R231.reuse ;  /* 0x00008f0008767a23 */ /* 0x100fe200000108e7 */
[--C-:B------:R-:W-:Y:S01]  /*62b0*/  SHF.R.U32.HI R10, RZ, 0x10, R172.reuse ;  /* 0x00000010ff0a7819 */ /* 0x100fe200000116ac */
[----:B------:R-:W-:Y:S01]  /*62c0*/  FFMA.FTZ R121, R44, c[0x0][0x23c], -R231 ;  /* 0x00008f002c797a23 */ /* 0x000fe200000108e7 */
[----:B------:R-:W-:Y:S01]  /*62d0*/  SHF.R.U32.HI R9, RZ, 0x8, R9 ;  /* 0x00000008ff097819 */ /* 0x000fe20000011609 */
[--C-:B------:R-:W-:Y:S01]  /*62e0*/  FFMA.FTZ R120, R19, c[0x0][0x23c], -R231.reuse ;  /* 0x00008f0013787a23 */ /* 0x100fe200000108e7 */
[----:B------:R-:W-:Y:S01]  /*62f0*/  FSEL R127, R127, RZ, P1 ;  /* 0x000000ff7f7f7208 */ /* 0x000fe20000800000 */
[----:B------:R-:W-:Y:S01]  /*6300*/  FFMA.FTZ R119, R46, c[0x0][0x23c], -R231 ;  /* 0x00008f002e777a23 */ /* 0x000fe200000108e7 */
[----:B------:R-:W-:Y:S01]  /*6310*/  SHF.R.U32.HI R7, RZ, 0x18, R172 ;  /* 0x00000018ff077819 */ /* 0x000fe200000116ac */
[----:B------:R-:W-:Y:S01]  /*6320*/  MUFU.EX2 R121, R121 ;  /* 0x0000007900797308 */ /* 0x000fe20000000800 */
[----:B------:R-:W-:Y:S01]  /*6330*/  LOP3.LUT R10, R10, 0xff, RZ, 0xc0, !PT ;  /* 0x000000ff0a0a7812 */ /* 0x000fe200078ec0ff */
[----:B------:R-:W-:Y:S01]  /*6340*/  FFMA.FTZ R123, R17, c[0x0][0x23c], -R127 ;  /* 0x00008f00117b7a23 */ /* 0x000fe2000001087f */
[----:B------:R-:W-:Y:S01]  /*6350*/  PRMT R12, R12, 0x5410, R9 ;  /* 0x000054100c0c7816 */ /* 0x000fe20000000009 */
[--C-:B------:R-:W-:Y:S01]  /*6360*/  FFMA.FTZ R122, R18, c[0x0][0x23c], -R127.reuse ;  /* 0x00008f00127a7a23 */ /* 0x100fe2000001087f */
[----:B------:R-:W-:Y:S01]  /*6370*/  LOP3.LUT R9, R173, UR5, R174, 0x96, !PT ;  /* 0x00000005ad097c12 */ /* 0x000fe2000f8e96ae */
[----:B------:R-:W-:Y:S01]  /*6380*/  FFMA.FTZ R233, R36, c[0x0][0x23c], -R127 ;  /* 0x00008f0024e97a23 */ /* 0x000fe2000001087f */
[----:B------:R-:W-:Y:S01]  /*6390*/  PRMT R10, R10, 0x5410, R7 ;  /* 0x000054100a0a7816 */ /* 0x000fe20000000007 */
[--C-:B------:R-:W-:Y:S01]  /*63a0*/  FFMA.FTZ R126, R38, c[0x0][0x23c], -R127.reuse ;  /* 0x00008f00267e7a23 */ /* 0x100fe2000001087f */
[C---:B------:R-:W-:Y:S01]  /*63b0*/  LOP3.LUT R7, R9.reuse, 0xffff, RZ, 0xc0, !PT ;  /* 0x0000ffff09077812 */ /* 0x040fe200078ec0ff */
[----:B------:R-:W-:Y:S01]  /*63c0*/  MUFU.EX2 R123, R123 ;  /* 0x0000007b007b7308 */ /* 0x000fe20000000800 */
[----:B------:R-:W-:Y:S01]  /*63d0*/  LOP3.LUT R8, R9, 0xff, RZ, 0xc0, !PT ;  /* 0x000000ff09087812 */ /* 0x000fe200078ec0ff */
[----:B------:R-:W-:Y:S01]  /*63e0*/  FFMA.FTZ R125, R56, c[0x0][0x23c], -R127 ;  /* 0x00008f00387d7a23 */ /* 0x000fe2000001087f */
[----:B------:R-:W-:Y:S01]  /*63f0*/  SHF.R.U32.HI R7, RZ, 0x8, R7 ;  /* 0x00000008ff077819 */ /* 0x000fe20000011607 */
[----:B------:R-:W-:Y:S01]  /*6400*/  FFMA.FTZ R228, R42, c[0x0][0x23c], -R127 ;  /* 0x00008f002ae47a23 */ /* 0x000fe2000001087f */
[----:B------:R-:W-:Y:S01]  /*6410*/  SHF.R.U32.HI R6, RZ, 0x18, R168 ;  /* 0x00000018ff067819 */ /* 0x000fe200000116a8 */
[----:B------:R-:W-:Y:S01]  /*6420*/  FFMA.FTZ R124, R58, c[0x0][0x23c], -R231 ;  /* 0x00008f003a7c7a23 */ /* 0x000fe200000108e7 */
[----:B------:R-:W-:Y:S01]  /*6430*/  LOP3.LUT R11, R11, 0xff, RZ, 0xc0, !PT ;  /* 0x000000ff0b0b7812 */ /* 0x000fe200078ec0ff */
[----:B------:R-:W1:Y:S01]  /*6440*/  MUFU.EX2 R122, R122 ;  /* 0x0000007a007a7308 */ /* 0x000e620000000800 */
        /* <DEDUP_REMOVED lines=11> */
[--C-:B------:R-:W-:Y:S01]  /*6500*/  HSET2.LE.AND R16, R6, R239.reuse, PT ;  /* 0x000000ef06107233 */ /* 0x100fe20003803000 */
[----:B------:R-:W-:Y:S01]  /*6510*/  LOP3.LUT R13, R168, 0xffff, RZ, 0xc0, !PT ;  /* 0x0000ffffa80d7812 */ /* 0x000fe200078ec0ff */
[--C-:B------:R-:W-:Y:S01]  /*6520*/  HSET2.LE.AND R8, R8, R239.reuse, PT ;  /* 0x000000ef08087233 */ /* 0x100fe20003803000 */
[----:B------:R-:W-:Y:S01]  /*6530*/  PRMT R36, R36, 0x5410, R11 ;  /* 0x0000541024247816 */ /* 0x000fe2000000000b */
[----:B------:R-:W2:Y:S01]  /*6540*/  MUFU.EX2 R126, R126 ;  /* 0x0000007e007e7308 */ /* 0x000ea20000000800 */
[----:B-1----:R-:W-:Y:S01]  /*6550*/  F2FP.BF16.PACK_AB R226, R122, R123 ;  /* 0x0000007b7ae2723e */ /* 0x002fe200000010ff */
[--C-:B------:R-:W-:Y:S01]  /*6560*/  HSET2.LE.AND R11, R10, R239.reuse, PT ;  /* 0x000000ef0a0b7233 */ /* 0x100fe20003803000 */
[----:B------:R-:W-:Y:S01]  /*6570*/  LOP3.LUT R18, R168, 0xff, RZ, 0xc0, !PT ;  /* 0x000000ffa8127812 */ /* 0x000fe200078ec0ff */
[--C-:B------:R-:W-:Y:S01]  /*6580*/  HSET2.LE.AND R36, R36, R239.reuse, PT ;  /* 0x000000ef24247233 */ /* 0x100fe20003803000 */
[----:B------:R-:W-:Y:S01]  /*6590*/  SHF.R.U32.HI R13, RZ, 0x8, R13 ;  /* 0x00000008ff0d7819 */ /* 0x000fe2000001160d */
[--C-:B------:R-:W-:Y:S01]  /*65a0*/  HSET2.LE.AND R12, R12, R239.reuse, PT ;  /* 0x000000ef0c0c7233 */ /* 0x100fe20003803000 */
[----:B------:R-:W-:Y:S01]  /*65b0*/  PRMT R225, R226, 0x7632, R225 ;  /* 0x00007632e2e17816 */ /* 0x000fe200000000e1 */
[----:B------:R-:W1:Y:S01]  /*65c0*/  MUFU.EX2 R120, R120 ;  /* 0x0000007800787308 */ /* 0x000e620000000800 */
[----:B------:R-:W-:Y:S01]  /*65d0*/  PRMT R18, R18, 0x5410, R13 ;  /* 0x0000541012127816 */ /* 0x000fe2000000000d */
[----:B------:R-:W-:Y:S01]  /*65e0*/  LDSM.16.MT88.4 R40, [R208+0x12000] ;  /* 0x01200000d028783b */ /* 0x000fe20000004200 */
[----:B------:R-:W-:Y:S01]  /*65f0*/  PRMT R5, R226, 0x5410, R225 ;  /* 0x00005410e2057816 */ /* 0x000fe200000000e1 */
[----:B------:R-:W-:Y:S01]  /*6600*/  FFMA.FTZ R220, R114, c[0x0][0x23c], -R127 ;  /* 0x00008f0072dc7a23 */ /* 0x000fe2000001087f */
[--C-:B------:R-:W-:Y:S01]  /*6610*/  SHF.R.U32.HI R34, RZ, 0x10, R7.reuse ;  /* 0x00000010ff227819 */ /* 0x100fe20000011607 */
[--C-:B------:R-:W-:Y:S01]  /*6620*/  HSET2.LE.AND R18, R18, R239.reuse, PT ;  /* 0x000000ef12127233 */ /* 0x100fe20003803000 */
[----:B------:R-:W-:Y:S01]  /*6630*/  LOP3.LUT R128, R36, R5, RZ, 0xc0, !PT ;  /* 0x0000000524807212 */ /* 0x000fe200078ec0ff */
[----:B------:R-:W-:Y:S01]  /*6640*/  MUFU.EX2 R119, R119 ;  /* 0x0000007700777308 */ /* 0x000fe20000000800 */
[----:B--2---:R-:W-:Y:S01]  /*6650*/  F2FP.BF16.PACK_AB R222, R126, R233 ;  /* 0x000000e97ede723e */ /* 0x004fe200000010ff */
[----:B------:R-:W-:Y:S01]  /*6660*/  LDSM.16.MT88.4 R48, [R206+0x12000] ;  /* 0x01200000ce30783b */ /* 0x000fe20000004200 */
[----:B------:R-:W-:Y:S01]  /*6670*/  SHF.R.U32.HI R7, RZ, 0x18, R7 ;  /* 0x00000018ff077819 */ /* 0x000fe20000011607 */
[----:B------:R-:W-:Y:S01]  /*6680*/  FFMA.FTZ R217, R112, c[0x0][0x23c], -R127 ;  /* 0x00008f0070d97a23 */ /* 0x000fe2000001087f */
[----:B------:R-:W-:Y:S01]  /*6690*/  PRMT R221, R222, 0x7632, R221 ;  /* 0x00007632dedd7816 */ /* 0x000fe200000000dd */
[----:B------:R-:W-:Y:S01]  /*66a0*/  LDSM.16.MT88.4 R56, [R205+0x12000] ;  /* 0x01200000cd38783b */ /* 0x000fe20000004200 */
[----:B------:R-:W-:Y:S01]  /*66b0*/  LOP3.LUT R34, R34, 0xff, RZ, 0xc0, !PT ;  /* 0x000000ff22227812 */ /* 0x000fe200078ec0ff */
[----:B------:R-:W2:Y:S01]  /*66c0*/  MUFU.EX2 R118, R118 ;  /* 0x0000007600767308 */ /* 0x000ea20000000800 */
[----:B------:R-:W-:Y:S01]  /*66d0*/  PRMT R5, R222, 0x5410, R221 ;  /* 0x00005410de057816 */ /* 0x000fe200000000dd */
[--C-:B------:R-:W-:Y:S01]  /*66e0*/  FFMA.FTZ R186, R110, c[0x0][0x23c], -R231.reuse ;  /* 0x00008f006eba7a23 */ /* 0x100fe200000108e7 */
[----:B-1----:R-:W-:Y:S01]  /*66f0*/  F2FP.BF16.PACK_AB R224, R120, R121 ;  /* 0x0000007978e0723e */ /* 0x002fe200000010ff */
[----:B------:R-:W-:Y:S01]  /*6700*/  FFMA.FTZ R185, R108, c[0x0][0x23c], -R231 ;  /* 0x00008f006cb97a23 */ /* 0x000fe200000108e7 */
[----:B------:R-:W-:Y:S01]  /*6710*/  PRMT R34, R34, 0x5410, R7 ;  /* 0x0000541022227816 */ /* 0x000fe20000000007 */
[----:B------:R-:W-:Y:S01]  /*6720*/  FFMA.FTZ R218, R106, c[0x0][0x23c], -R127 ;  /* 0x00008f006ada7a23 */ /* 0x000fe2000001087f */
[----:B------:R-:W-:Y:S01]  /*6730*/  LOP3.LUT R130, R18, R5, RZ, 0xc0, !PT ;  /* 0x0000000512827212 */ /* 0x000fe200078ec0ff */
[----:B------:R-:W-:Y:S01]  /*6740*/  MUFU.EX2 R125, R125 ;  /* 0x0000007d007d7308 */ /* 0x000fe20000000800 */
[----:B------:R-:W-:Y:S01]  /*6750*/  PRMT R223, R224, 0x7632, R223 ;  /* 0x00007632e0df7816 */ /* 0x000fe200000000df */
[----:B------:R-:W1:Y:S01]  /*6760*/  LDSM.16.MT88.4 R4, [R208+0x10800] ;  /* 0x01080000d004783b */ /* 0x000e620000004200 */
[----:B------:R-:W-:Y:S01]  /*6770*/  HSET2.LE.AND R34, R34, R239, PT ;  /* 0x000000ef22227233 */ /* 0x000fe20003803000 */
[----:B------:R-:W-:Y:S01]  /*6780*/  SHF.R.U32.HI R14, RZ, 0x10, R9 ;  /* 0x00000010ff0e7819 */ /* 0x000fe20000011609 */
[----:B------:R-:W-:Y:S01]  /*6790*/  FFMA.FTZ R215, R104, c[0x0][0x23c], -R127 ;  /* 0x00008f0068d77a23 */ /* 0x000fe2000001087f */
[----:B------:R-:W-:Y:S01]  /*67a0*/  PRMT R129, R224, 0x5410, R223 ;  /* 0x00005410e0817816 */ /* 0x000fe200000000df */
[--C-:B------:R-:W-:Y:S01]  /*67b0*/  FFMA.FTZ R216, R100, c[0x0][0x23c], -R127.reuse ;  /* 0x00008f0064d87a23 */ /* 0x100fe2000001087f */
[----:B------:R-:W3:Y:S01]  /*67c0*/  MUFU.EX2 R228, R228 ;  /* 0x000000e400e47308 */ /* 0x000ee20000000800 */
[----:B--2---:R-:W-:Y:S01]  /*67d0*/  F2FP.BF16.PACK_AB R166, R118, R119 ;  /* 0x0000007776a6723e */ /* 0x004fe200000010ff */
[----:B------:R-:W-:Y:S01]  /*67e0*/  FFMA.FTZ R187, R96, c[0x0][0x23c], -R127 ;  /* 0x00008f0060bb7a23 */ /* 0x000fe2000001087f */
[----:B------:R-:W-:-:S02]  /*67f0*/  LOP3.LUT R129, R34, R129, RZ, 0xc0, !PT ;  /* 0x0000008122817212 */ /* 0x000fc400078ec0ff */
[C---:B------:R-:W-:Y:S02]  /*6800*/  PRMT R165, R166.reuse, 0x7632, R165 ;  /* 0x00007632a6a57816 */ /* 0x040fe400000000a5 */
[----:B------:R-:W-:Y:S01]  /*6810*/  SHF.R.U32.HI R9, RZ, 0x18, R9 ;  /* 0x00000018ff097819 */ /* 0x000fe20000011609 */
[----:B------:R-:W-:Y:S01]  /*6820*/  MUFU.EX2 R124, R124 ;  /* 0x0000007c007c7308 */ /* 0x000fe20000000800 */
[----:B------:R-:W-:Y:S02]  /*6830*/  PRMT R131, R166, 0x5410, R165 ;  /* 0x00005410a6837816 */ /* 0x000fe400000000a5 */
[----:B------:R-:W-:Y:S02]  /*6840*/  LOP3.LUT R14, R14, 0xff, RZ, 0xc0, !PT ;  /* 0x000000ff0e0e7812 */ /* 0x000fe400078ec0ff */
[----:B------:R-:W-:Y:S02]  /*6850*/  LOP3.LUT R131, R16, R131, RZ, 0xc0, !PT ;  /* 0x0000008310837212 */ /* 0x000fe400078ec0ff */
[----:B------:R-:W-:Y:S01]  /*6860*/  PRMT R14, R14, 0x5410, R9 ;  /* 0x000054100e0e7816 */ /* 0x000fe20000000009 */
[----:B------:R-:W2:Y:S01]  /*6870*/  MUFU.EX2 R219, R219 ;  /* 0x000000db00db7308 */ /* 0x000ea20000000800 */
[----:B---3--:R-:W-:Y:S01]  /*6880*/  F2FP.BF16.PACK_AB R34, R228, R125 ;  /* 0x0000007de422723e */ /* 0x008fe200000010ff */
[----:B------:R-:W-:Y:S01]  /*6890*/  LDSM.16.MT88.4 R16, [R206+0x10800] ;  /* 0x01080000ce10783b */ /* 0x000fe20000004200 */
[----:B------:R-:W-:Y:S01]  /*68a0*/  LOP3.LUT R26, R169, UR14, R170, 0x96, !PT ;  /* 0x0000000ea91a7c12 */ /* 0x000fe2000f8e96aa */
[----:B------:R-:W-:Y:S01]  /*68b0*/  HMMA.16816.F32.BF16 R132, R128, R136, RZ ;  /* 0x000000888084723c */ /* 0x000fe200000418ff */
[----:B------:R-:W-:-:S02]  /*68c0*/  PRMT R33, R34, 0x7632, R33 ;  /* 0x0000763222217816 */ /* 0x000fc40000000021 */
[----:B------:R-:W-:Y:S01]  /*68d0*/  LOP3.LUT R184, R168, 0xffff, RZ, 0xc0, !PT ;  /* 0x0000ffffa8b87812 */ /* 0x000fe200078ec0ff */
[----:B------:R-:W-:Y:S01]  /*68e0*/  MUFU.EX2 R227, R227 ;  /* 0x000000e300e37308 */ /* 0x000fe20000000800 */
[----:B------:R-:W-:Y:S02]  /*68f0*/  PRMT R9, R34, 0x5410, R33 ;  /* 0x0000541022097816 */ /* 0x000fe40000000021 */
[----:B------:R-:W-:Y:S01]  /*6900*/  SHF.R.U32.HI R183, RZ, 0x10, R168 ;  /* 0x00000010ffb77819 */ /* 0x000fe200000116a8 */
[----:B------:R-:W-:Y:S01]  /*6910*/  HMMA.16816.F32.BF16 R136, R128, R138, RZ ;  /* 0x0000008a8088723c */ /* 0x000fe200000418ff */
[----:B------:R-:W-:Y:S01]  /*6920*/  LOP3.LUT R8, R8, R9, RZ, 0xc0, !PT ;  /* 0x0000000908087212 */ /* 0x000fe200078ec0ff */
[----:B------:R-:W-:Y:S01]  /*6930*/  HSET2.LE.AND R9, R14, R239, PT ;  /* 0x000000ef0e097233 */ /* 0x000fe20003803000 */
[----:B------:R-:W-:Y:S01]  /*6940*/  LOP3.LUT R235, R172, 0xffff, RZ, 0xc0, !PT ;  /* 0x0000ffffaceb7812 */ /* 0x000fe200078ec0ff */
[----:B------:R-:W3:Y:S01]  /*6950*/  MUFU.EX2 R232, R232 ;  /* 0x000000e800e87308 */ /* 0x000ee20000000800 */
[----:B--2---:R-:W-:-:S02]  /*6960*/  F2FP.BF16.PACK_AB R164, R219, R124 ;  /* 0x0000007cdba4723e */ /* 0x004fc400000010ff */
[----:B------:R-:W-:Y:S01]  /*6970*/  SHF.R.U32.HI R238, RZ, 0x10, R172 ;  /* 0x00000010ffee7819 */ /* 0x000fe200000116ac */
[C---:B------:R-:W-:Y:S01]  /*6980*/  HMMA.16816.F32.BF16 R148, R128.reuse, R152, RZ ;  /* 0x000000988094723c */ /* 0x040fe200000418ff */
[C---:B------:R-:W-:Y:S02]  /*6990*/  PRMT R35, R164.reuse, 0x7632, R35 ;  /* 0x00007632a4237816 */ /* 0x040fe40000000023 */
[----:B------:R-:W-:Y:S01]  /*69a0*/  LOP3.LUT R181, R173, UR5, R174, 0x96, !PT ;  /* 0x00000005adb57c12 */ /* 0x000fe2000f8e96ae */
[----:B------:R-:W-:Y:S01]  /*69b0*/  MUFU.EX2 R230, R230 ;  /* 0x000000e600e67308 */ /* 0x000fe20000000800 */
[----:B------:R-:W-:Y:S02]  /*69c0*/  PRMT R10, R164, 0x5410, R35 ;  /* 0x00005410a40a7816 */ /* 0x000fe40000000023 */
[----:B------:R-:W-:Y:S01]  /*69d0*/  LOP3.LUT R182, R168, 0xff, RZ, 0xc0, !PT ;  /* 0x000000ffa8b67812 */ /* 0x000fe200078ec0ff */
[----:B------:R-:W-:Y:S01]  /*69e0*/  HMMA.16816.F32.BF16 R152, R128, R154, RZ ;  /* 0x0000009a8098723c */ /* 0x000fe200000418ff */
[----:B------:R-:W-:-:S02]  /*69f0*/  LOP3.LUT R9, R9, R10, RZ, 0xc0, !PT ;  /* 0x0000000a09097212 */ /* 0x000fc400078ec0ff */
[----:B------:R-:W-:Y:S01]  /*6a00*/  SHF.R.U32.HI R246, RZ, 0x18, R168 ;  /* 0x00000018fff67819 */ /* 0x000fe200000116a8 */
[----:B------:R-:W2:Y:S01]  /*6a10*/  MUFU.EX2 R229, R229 ;  /* 0x000000e500e57308 */ /* 0x000ea20000000800 */
[----:B---3--:R-:W-:-:S03]  /*6a20*/  F2FP.BF16.PACK_AB R32, R232, R227 ;  /* 0x000000e3e820723e */ /* 0x008fc600000010ff */
[----:B------:R-:W-:Y:S01]  /*6a30*/  HMMA.16816.F32.BF16 R156, R128, R160, RZ ;  /* 0x000000a0809c723c */ /* 0x000fe200000418ff */
[----:B------:R-:W-:-:S03]  /*6a40*/  PRMT R31, R32, 0x7632, R31 ;  /* 0x00007632201f7816 */ /* 0x000fc6000000001f */
[----:B------:R-:W-:Y:S01]  /*6a50*/  MUFU.EX2 R220, R220 ;  /* 0x000000dc00dc7308 */ /* 0x000fe20000000800 */
[----:B------:R-:W-:-:S03]  /*6a60*/  PRMT R13, R32, 0x5410, R31 ;  /* 0x00005410200d7816 */ /* 0x000fc6000000001f */
[C---:B------:R-:W-:Y:S01]  /*6a70*/  HMMA.16816.F32.BF16 R160, R128.reuse, R162, RZ ;  /* 0x000000a280a0723c */ /* 0x040fe200000418ff */
[----:B------:R-:W-:Y:S02]  /*6a80*/  LOP3.LUT R10, R12, R13, RZ, 0xc0, !PT ;  /* 0x0000000d0c0a7212 */ /* 0x000fe400078ec0ff */
[----:B--2---:R-:W-:Y:S01]  /*6a90*/  F2FP.BF16.PACK_AB R180, R229, R230 ;  /* 0x000000e6e5b4723e */ /* 0x004fe200000010ff */
[----:B------:R-:W-:Y:S03]  /*6aa0*/  MUFU.EX2 R217, R217 ;  /* 0x000000d900d97308 */ /* 0x000fe60000000800 */
[C---:B------:R-:W-:Y:S01]  /*6ab0*/  PRMT R179, R180.reuse, 0x7632, R179 ;  /* 0x00007632b4b37816 */ /* 0x040fe200000000b3 */
[C---:B------:R-:W-:Y:S03]  /*6ac0*/  HMMA.16816.F32.BF16 R140, R128.reuse, R144, RZ ;  /* 0x00000090808c723c */ /* 0x040fe600000418ff */
[----:B------:R-:W-:Y:S01]  /*6ad0*/  PRMT R12, R180, 0x5410, R179 ;  /* 0x00005410b40c7816 */ /* 0x000fe200000000b3 */
[----:B------:R-:W-:Y:S03]  /*6ae0*/  MUFU.EX2 R186, R186 ;  /* 0x000000ba00ba7308 */ /* 0x000fe60000000800 */
[----:B------:R-:W-:Y:S01]  /*6af0*/  LOP3.LUT R11, R11, R12, RZ, 0xc0, !PT ;  /* 0x0000000c0b0b7212 */ /* 0x000fe200078ec0ff */
[----:B------:R-:W-:Y:S01]  /*6b00*/  HMMA.16816.F32.BF16 R144, R128, R146, RZ ;  /* 0x000000928090723c */ /* 0x000fe200000418ff */
[----:B------:R-:W2:Y:S03]  /*6b10*/  LDSM.16.MT88.4 R12, [R204+0x10800] ;  /* 0x01080000cc0c783b */ /* 0x000ea60000004200 */
[----:B------:R-:W3:Y:S04]  /*6b20*/  MUFU.EX2 R185, R185 ;  /* 0x000000b900b97308 */ /* 0x000ee80000000800 */
[C---:B-1----:R-:W-:Y:S04]  /*6b30*/  HMMA.16816.F32.BF16 R132, R8.reuse, R4, R132 ;  /* 0x000000040884723c */ /* 0x042fe80000041884 */
[----:B------:R-:W-:Y:S04]  /*6b40*/  MUFU.EX2 R218, R218 ;  /* 0x000000da00da7308 */ /* 0x000fe80000000800 */
[----:B------:R-:W-:Y:S01]  /*6b50*/  HMMA.16816.F32.BF16 R136, R8, R6, R136 ;  /* 0x000000060888723c */ /* 0x000fe20000041888 */
[----:B------:R-:W1:Y:S01]  /*6b60*/  LDSM.16.MT88.4 R4, [R205+0x10800] ;  /* 0x01080000cd04783b */ /* 0x000e620000004200 */
[----:B---3--:R-:W-:-:S02]  /*6b70*/  F2FP.BF16.PACK_AB R178, R185, R186 ;  /* 0x000000bab9b2723e */ /* 0x008fc400000010ff */
[----:B------:R-:W-:Y:S04]  /*6b80*/  MUFU.EX2 R215, R215 ;  /* 0x000000d700d77308 */ /* 0x000fe80000000800 */
[C---:B------:R-:W-:Y:S04]  /*6b90*/  HMMA.16816.F32.BF16 R36, R128.reuse, R40, RZ ;  /* 0x000000288024723c */ /* 0x040fe800000418ff */
[----:B------:R-:W-:Y:S04]  /*6ba0*/  MUFU.EX2 R216, R216 ;  /* 0x000000d800d87308 */ /* 0x000fe80000000800 */
[C---:B------:R-:W-:Y:S04]  /*6bb0*/  HMMA.16816.F32.BF16 R40, R128.reuse, R42, RZ ;  /* 0x0000002a8028723c */ /* 0x040fe800000418ff */
[----:B------:R-:W3:Y:S04]  /*6bc0*/  MUFU.EX2 R187, R187 ;  /* 0x000000bb00bb7308 */ /* 0x000ee80000000800 */
[----:B------:R-:W-:Y:S08]  /*6bd0*/  HMMA.16816.F32.BF16 R60, R128, R64, RZ ;  /* 0x00000040803c723c */ /* 0x000ff000000418ff */
[----:B--2---:R-:W-:Y:S01]  /*6be0*/  HMMA.16816.F32.BF16 R156, R8, R12, R156 ;  /* 0x0000000c089c723c */ /* 0x004fe2000004189c */
[----:B---3--:R-:W-:-:S07]  /*6bf0*/  F2FP.BF16.PACK_AB R168, R187, R216 ;  /* 0x000000d8bba8723e */ /* 0x008fce00000010ff */
[C---:B------:R-:W-:Y:S01]  /*6c00*/  HMMA.16816.F32.BF16 R160, R8.reuse, R14, R160 ;  /* 0x0000000e08a0723c */ /* 0x040fe200000418a0 */
[----:B------:R-:W-:Y:S07]  /*6c10*/  LDSM.16.MT88.4 R12, [R204+0x12800] ;  /* 0x01280000cc0c783b */ /* 0x000fee0000004200 */
[C---:B-1----:R-:W-:Y:S08]  /*6c20*/  HMMA.16816.F32.BF16 R148, R8.reuse, R4, R148 ;  /* 0x000000040894723c */ /* 0x042ff00000041894 */
[----:B------:R-:W-:Y:S01]  /*6c30*/  HMMA.16816.F32.BF16 R152, R8, R6, R152 ;  /* 0x000000060898723c */ /* 0x000fe20000041898 */
[----:B------:R-:W1:Y:S07]  /*6c40*/  LDSM.16.MT88.4 R4, [R208+0x12800] ;  /* 0x01280000d004783b */ /* 0x000e6e0000004200 */
[C---:B------:R-:W-:Y:S08]  /*6c50*/  HMMA.16816.F32.BF16 R64, R128.reuse, R66, RZ ;  /* 0x000000428040723c */ /* 0x040ff000000418ff */
[C---:B------:R-:W-:Y:S08]  /*6c60*/  HMMA.16816.F32.BF16 R44, R128.reuse, R48, RZ ;  /* 0x00000030802c723c */ /* 0x040ff000000418ff */
[----:B------:R-:W-:Y:S08]  /*6c70*/  HMMA.16816.F32.BF16 R48, R128, R50, RZ ;  /* 0x000000328030723c */ /* 0x000ff000000418ff */
[C---:B------:R-:W-:Y:S08]  /*6c80*/  HMMA.16816.F32.BF16 R140, R8.reuse, R16, R140 ;  /* 0x00000010088c723c */ /* 0x040ff0000004188c */
[C---:B------:R-:W-:Y:S01]  /*6c90*/  HMMA.16816.F32.BF16 R144, R8.reuse, R18, R144 ;  /* 0x000000120890723c */ /* 0x040fe20000041890 */
[----:B------:R-:W2:Y:S07]  /*6ca0*/  LDSM.16.MT88.4 R16, [R205+0x12800] ;  /* 0x01280000cd10783b */ /* 0x000eae0000004200 */
[C---:B-1----:R-:W-:Y:S08]  /*6cb0*/  HMMA.16816.F32.BF16 R36, R8.reuse, R4, R36 ;  /* 0x000000040824723c */ /* 0x042ff00000041824 */
[C---:B------:R-:W-:Y:S01]  /*6cc0*/  HMMA.16816.F32.BF16 R40, R8.reuse, R6, R40 ;  /* 0x000000060828723c */ /* 0x040fe20000041828 */
[----:B------:R-:W1:Y:S07]  /*6cd0*/  LDSM.16.MT88.4 R4, [R208+0x14800] ;  /* 0x01480000d004783b */ /* 0x000e6e0000004200 */
[C---:B------:R-:W-:Y:S08]  /*6ce0*/  HMMA.16816.F32.BF16 R60, R8.reuse, R12, R60 ;  /* 0x0000000c083c723c */ /* 0x040ff0000004183c */
[----:B------:R-:W-:Y:S01]  /*6cf0*/  HMMA.16816.F32.BF16 R64, R8, R14, R64 ;  /* 0x0000000e0840723c */ /* 0x000fe20000041840 */
[----:B------:R-:W3:Y:S07]  /*6d00*/  LDSM.16.MT88.4 R12, [R206+0x14800] ;  /* 0x01480000ce0c783b */ /* 0x000eee0000004200 */
[----:B------:R-:W-:Y:S08]  /*6d10*/  HMMA.16816.F32.BF16 R52, R128, R56, RZ ;  /* 0x000000388034723c */ /* 0x000ff000000418ff */
[C---:B------:R-:W-:Y:S08]  /*6d20*/  HMMA.16816.F32.BF16 R44, R8.reuse, R68, R44 ;  /* 0x00000044082c723c */ /* 0x040ff0000004182c */
[----:B------:R-:W-:Y:S08]  /*6d30*/  HMMA.16816.F32.BF16 R48, R8, R70, R48 ;  /* 0x000000460830723c */ /* 0x000ff00000041830 */
[C---:B------:R-:W-:Y:S08]  /*6d40*/  HMMA.16816.F32.BF16 R68, R128.reuse, R72, RZ ;  /* 0x000000488044723c */ /* 0x040ff000000418ff */
[C---:B------:R-:W-:Y:S08]  /*6d50*/  HMMA.16816.F32.BF16 R72, R128.reuse, R74, RZ ;  /* 0x0000004a8048723c */ /* 0x040ff000000418ff */
[C---:B------:R-:W-:Y:S08]  /*6d60*/  HMMA.16816.F32.BF16 R76, R128.reuse, R80, RZ ;  /* 0x00000050804c723c */ /* 0x040ff000000418ff */
[----:B------:R-:W-:Y:S08]  /*6d70*/  HMMA.16816.F32.BF16 R56, R128, R58, RZ ;  /* 0x0000003a8038723c */ /* 0x000ff000000418ff */
[C---:B--2---:R-:W-:Y:S07]  /*6d80*/  HMMA.16816.F32.BF16 R52, R8.reuse, R16, R52 ;  /* 0x000000100834723c */ /* 0x044fee0000041834 */
[----:B------:R-:W-:Y:S01]  /*6d90*/  IMAD.WIDE.U32 R16, R167, -0x326172a9, RZ ;  /* 0xcd9e8d57a7107825 */ /* 0x000fe200078e00ff */
[----:B-1----:R-:W-:Y:S01]  /*6da0*/  HMMA.16816.F32.BF16 R68, R8, R4, R68 ;  /* 0x000000040844723c */ /* 0x002fe20000041844 */
[----:B------:R-:W-:-:S03]  /*6db0*/  PRMT R167, R168, 0x7632, R167 ;  /* 0x00007632a8a77816 */ /* 0x000fc600000000a7 */
[----:B------:R-:W-:-:S04]  /*6dc0*/  LOP3.LUT R86, R17, UR31, R86, 0x96, !PT ;  /* 0x0000001f11567c12 */ /* 0x000fc8000f8e9656 */
[----:B------:R-:W-:Y:S01]  /*6dd0*/  HMMA.16816.F32.BF16 R72, R8, R6, R72 ;  /* 0x000000060848723c */ /* 0x000fe20000041848 */
[----:B------:R-:W1:Y:S01]  /*6de0*/  LDSM.16.MT88.4 R4, [R205+0x14800] ;  /* 0x01480000cd04783b */ /* 0x000e620000004200 */
[----:B------:R-:W-:-:S06]  /*6df0*/  IMAD.WIDE.U32 R86, R86, -0x2daee0ad, RZ ;  /* 0xd2511f5356567825 */ /* 0x000fcc00078e00ff */
[----:B------:R-:W-:Y:S08]  /*6e00*/  HMMA.16816.F32.BF16 R80, R128, R82, RZ ;  /* 0x000000528050723c */ /* 0x000ff000000418ff */
[C---:B---3--:R-:W-:Y:S07]  /*6e10*/  HMMA.16816.F32.BF16 R76, R8.reuse, R12, R76 ;  /* 0x0000000c084c723c */ /* 0x048fee000004184c */
[----:B------:R-:W-:Y:S01]  /*6e20*/  LOP3.LUT R12, R177, UR30, R16, 0x96, !PT ;  /* 0x0000001eb10c7c12 */ /* 0x000fe2000f8e9610 */
[----:B------:R-:W-:Y:S01]  /*6e30*/  HMMA.16816.F32.BF16 R56, R8, R18, R56 ;  /* 0x000000120838723c */ /* 0x000fe20000041838 */
[----:B------:R-:W-:-:S03]  /*6e40*/  PRMT R177, R178, 0x7632, R177 ;  /* 0x00007632b2b17816 */ /* 0x000fc600000000b1 */
[----:B------:R-:W-:Y:S01]  /*6e50*/  IMAD.WIDE.U32 R244, R12, -0x2daee0ad, RZ ;  /* 0xd2511f530cf47825 */ /* 0x000fe200078e00ff */
[----:B------:R-:W-:-:S03]  /*6e60*/  LOP3.LUT R12, R87, UR29, R84, 0x96, !PT ;  /* 0x0000001d570c7c12 */ /* 0x000fc6000f8e9654 */
[----:B------:R-:W-:Y:S01]  /*6e70*/  HMMA.16816.F32.BF16 R80, R8, R14, R80 ;  /* 0x0000000e0850723c */ /* 0x000fe20000041850 */
[----:B------:R-:W-:Y:S01]  /*6e80*/  LOP3.LUT R240, R245, UR19, R86, 0x96, !PT ;  /* 0x00000013f5f07c12 */ /* 0x000fe2000f8e9656 */
[----:B------:R-:W-:-:S04]  /*6e90*/  IMAD.WIDE.U32 R18, R12, -0x326172a9, RZ ;  /* 0xcd9e8d570c127825 */ /* 0x000fc800078e00ff */
[----:B------:R-:W-:Y:S01]  /*6ea0*/  IMAD.WIDE.U32 R240, R240, -0x326172a9, RZ ;  /* 0xcd9e8d57f0f07825 */ /* 0x000fe200078e00ff */
[C-C-:B------:R-:W-:Y:S01]  /*6eb0*/  LOP3.LUT R12, R19.reuse, UR28, R176.reuse, 0x96, !PT ;  /* 0x0000001c130c7c12 */ /* 0x140fe2000f8e96b0 */
[C---:B------:R-:W-:Y:S01]  /*6ec0*/  HMMA.16816.F32.BF16 R84, R128.reuse, R88, RZ ;  /* 0x000000588054723c */ /* 0x040fe200000418ff */
[----:B------:R-:W-:Y:S02]  /*6ed0*/  LOP3.LUT R19, R19, UR28, R176, 0x96, !PT ;  /* 0x0000001c13137c12 */ /* 0x000fe4000f8e96b0 */
[----:B------:R-:W-:Y:S01]  /*6ee0*/  LOP3.LUT R14, R241, UR18, R18, 0x96, !PT ;  /* 0x00000012f10e7c12 */ /* 0x000fe2000f8e9612 */
[----:B------:R-:W-:Y:S01]  /*6ef0*/  IMAD.WIDE.U32 R12, R12, -0x2daee0ad, RZ ;  /* 0xd2511f530c0c7825 */ /* 0x000fe200078e00ff */
[----:B------:R-:W-:Y:S02]  /*6f00*/  F2FP.BF16.PACK_AB R176, R217, R220 ;  /* 0x000000dcd9b0723e */ /* 0x000fe400000010ff */
[----:B------:R-:W-:Y:S01]  /*6f10*/  SHF.R.U32.HI R235, RZ, 0x8, R235 ;  /* 0x00000008ffeb7819 */ /* 0x000fe200000116eb */
[----:B------:R-:W-:Y:S01]  /*6f20*/  HMMA.16816.F32.BF16 R88, R128, R90, RZ ;  /* 0x0000005a8058723c */ /* 0x000fe200000418ff */
[----:B------:R-:W-:Y:S01]  /*6f30*/  LOP3.LUT R244, R13, UR17, R244, 0x96, !PT ;  /* 0x000000110df47c12 */ /* 0x000fe2000f8e96f4 */
[----:B------:R-:W-:Y:S01]  /*6f40*/  IMAD.WIDE.U32 R14, R14, -0x2daee0ad, RZ ;  /* 0xd2511f530e0e7825 */ /* 0x000fe200078e00ff */
[----:B------:R-:W-:-:S02]  /*6f50*/  PRMT R175, R176, 0x7632, R175 ;  /* 0x00007632b0af7816 */ /* 0x000fc400000000af */
[----:B------:R-:W-:Y:S01]  /*6f60*/  LOP3.LUT R18, R241, UR18, R18, 0x96, !PT ;  /* 0x00000012f1127c12 */ /* 0x000fe2000f8e9612 */
[----:B------:R-:W-:Y:S01]  /*6f70*/  IMAD.WIDE.U32 R244, R244, -0x326172a9, RZ ;  /* 0xcd9e8d57f4f47825 */ /* 0x000fe200078e00ff */
[----:B------:R-:W-:Y:S02]  /*6f80*/  LOP3.LUT R13, R15, UR7, R12, 0x96, !PT ;  /* 0x000000070f0d7c12 */ /* 0x000fe4000f8e960c */
[----:B------:R-:W-:Y:S02]  /*6f90*/  LOP3.LUT R12, R172, 0xff, RZ, 0xc0, !PT ;  /* 0x000000ffac0c7812 */ /* 0x000fe400078ec0ff */
[----:B------:R-:W-:Y:S01]  /*6fa0*/  SHF.R.U32.HI R172, RZ, 0x18, R172 ;  /* 0x00000018ffac7819 */ /* 0x000fe200000116ac */
[----:B------:R-:W-:Y:S01]  /*6fb0*/  IMAD.WIDE.U32 R170, R13, -0x326172a9, RZ ;  /* 0xcd9e8d570daa7825 */ /* 0x000fe200078e00ff */
[----:B------:R-:W-:Y:S02]  /*6fc0*/  ISETP.GE.U32.AND P2, PT, R21, R12, PT ;  /* 0x0000000c1500720c */ /* 0x000fe40003f46070 */
[----:B------:R-:W-:Y:S01]  /*6fd0*/  PRMT R13, R178, 0x5410, R177 ;  /* 0x00005410b20d7816 */ /* 0x000fe200000000b1 */
[----:B-1----:R-:W-:Y:S01]  /*6fe0*/  HMMA.16816.F32.BF16 R84, R8, R4, R84 ;  /* 0x000000040854723c */ /* 0x002fe20000041854 */
[----:B------:R-:W-:-:S02]  /*6ff0*/  LOP3.LUT R16, R170, 0xff, RZ, 0xc0, !PT ;  /* 0x000000ffaa107812 */ /* 0x000fc400078ec0ff */
[----:B------:R-:W-:Y:S02]  /*7000*/  SHF.R.U32.HI R12, RZ, 0x18, R170 ;  /* 0x00000018ff0c7819 */ /* 0x000fe400000116aa */
[----:B------:R-:W-:Y:S02]  /*7010*/  ISETP.GE.U32.AND P4, PT, R21, R16, PT ;  /* 0x000000101500720c */ /* 0x000fe40003f86070 */
[----:B------:R-:W-:Y:S01]  /*7020*/  LOP3.LUT R4, R245, UR9, R240, 0x96, !PT ;  /* 0x00000009f5047c12 */ /* 0x000fe2000f8e96f0 */
[----:B------:R-:W-:Y:S01]  /*7030*/  HMMA.16816.F32.BF16 R88, R8, R6, R88 ;  /* 0x000000060858723c */ /* 0x000fe20000041858 */
[----:B------:R-:W-:Y:S02]  /*7040*/  ISETP.GE.U32.AND P3, PT, R21, R12, PT ;  /* 0x0000000c1500720c */ /* 0x000fe40003f66070 */
[----:B------:R-:W-:Y:S01]  /*7050*/  PRMT R12, R176, 0x5410, R175 ;  /* 0x00005410b00c7816 */ /* 0x000fe200000000af */
[----:B------:R-:W-:Y:S01]  /*7060*/  IMAD.WIDE.U32 R242, R4, -0x2daee0ad, RZ ;  /* 0xd2511f5304f27825 */ /* 0x000fe200078e00ff */
[----:B------:R-:W-:-:S02]  /*7070*/  SHF.R.U32.HI R5, RZ, 0x10, R170 ;  /* 0x00000010ff057819 */ /* 0x000fc400000116aa */
[----:B------:R-:W-:Y:S02]  /*7080*/  LOP3.LUT R7, R171, UR14, R244, 0x96, !PT ;  /* 0x0000000eab077c12 */ /* 0x000fe4000f8e96f4 */
[----:B------:R-:W-:Y:S02]  /*7090*/  LOP3.LUT R4, R243, UR5, R14, 0x96, !PT ;  /* 0x00000005f3047c12 */ /* 0x000fe4000f8e960e */
[C---:B------:R-:W-:Y:S02]  /*70a0*/  LOP3.LUT R14, R7.reuse, 0xffff, RZ, 0xc0, !PT ;  /* 0x0000ffff070e7812 */ /* 0x040fe400078ec0ff */
[----:B------:R-:W-:Y:S02]  /*70b0*/  LOP3.LUT R16, R7, 0xff, RZ, 0xc0, !PT ;  /* 0x000000ff07107812 */ /* 0x000fe400078ec0ff */
[----:B------:R-:W-:Y:S02]  /*70c0*/  SHF.R.U32.HI R14, RZ, 0x8, R14 ;  /* 0x00000008ff0e7819 */ /* 0x000fe4000001160e */
[----:B------:R-:W-:-:S02]  /*70d0*/  ISETP.GE.U32.AND P1, PT, R21, R16, PT ;  /* 0x000000101500720c */ /* 0x000fc40003f26070 */
[----:B------:R-:W-:Y:S02]  /*70e0*/  LOP3.LUT R14, R14, 0xffff, RZ, 0xc0, !PT ;  /* 0x0000ffff0e0e7812 */ /* 0x000fe400078ec0ff */
[----:B------:R-:W-:Y:S02]  /*70f0*/  LOP3.LUT R6, R170, 0xffff, RZ, 0xc0, !PT ;  /* 0x0000ffffaa067812 */ /* 0x000fe400078ec0ff */
[C---:B------:R-:W-:Y:S02]  /*7100*/  ISETP.GE.U32.AND P6, PT, R21.reuse, R14, PT ;  /* 0x0000000e1500720c */ /* 0x040fe40003fc6070 */
[--C-:B------:R-:W-:Y:S02]  /*7110*/  SHF.R.U32.HI R14, RZ, 0x18, R7.reuse ;  /* 0x00000018ff0e7819 */ /* 0x100fe40000011607 */
[----:B------:R-:W-:Y:S02]  /*7120*/  SHF.R.U32.HI R7, RZ, 0x10, R7 ;  /* 0x00000010ff077819 */ /* 0x000fe40000011607 */
[----:B------:R-:W-:Y:S01]  /*7130*/  SHF.R.U32.HI R6, RZ, 0x8, R6 ;  /* 0x00000008ff067819 */ /* 0x000fe20000011606 */
[----:B------:R-:W-:Y:S01]  /*7140*/  @!P1 HFMA2.BF16_V2 R117, -RZ.H0_H0, RZ.H0_H0, -R176.H0_H0 ;  /* 0x200000ffff759231 */ /* 0x000fe200003409b0 */
[----:B------:R-:W-:-:S02]  /*7150*/  ISETP.GE.U32.AND P5, PT, R21, R172, PT ;  /* 0x000000ac1500720c */ /* 0x000fc40003fa6070 */
[----:B------:R-:W-:Y:S02]  /*7160*/  LOP3.LUT R6, R6, 0xffff, RZ, 0xc0, !PT ;  /* 0x0000ffff06067812 */ /* 0x000fe400078ec0ff */
[----:B------:R-:W-:Y:S01]  /*7170*/  @!P1 PRMT R176, R117, 0x5410, RZ ;  /* 0x0000541075b09816 */ /* 0x000fe200000000ff */
[----:B------:R-:W-:Y:S01]  /*7180*/  @!P6 HFMA2.BF16_V2 R116, -RZ.H0_H0, RZ.H0_H0, -R175.H0_H0 ;  /* 0x200000ffff74e231 */ /* 0x000fe200003409af */
[----:B------:R-:W-:Y:S01]  /*7190*/  ISETP.GE.U32.AND P1, PT, R21, R14, PT ;  /* 0x0000000e1500720c */ /* 0x000fe20003f26070 */
[----:B------:R-:W-:Y:S01]  /*71a0*/  IMAD.MOV.U32 R117, RZ, RZ, R184 ;  /* 0x000000ffff757224 */ /* 0x000fe200078e00b8 */
[----:B------:R-:W-:Y:S01]  /*71b0*/  LOP3.LUT R14, R7, 0xff, RZ, 0xc0, !PT ;  /* 0x000000ff070e7812 */ /* 0x000fe200078ec0ff */
[----:B------:R-:W-:Y:S01]  /*71c0*/  FFMA.FTZ R184, R102, c[0x0][0x23c], -R231 ;  /* 0x00008f0066b87a23 */ /* 0x000fe200000108e7 */
[----:B------:R-:W-:Y:S01]  /*71d0*/  @!P6 PRMT R175, R116, 0x5410, RZ ;  /* 0x0000541074afe816 */ /* 0x000fe200000000ff */
[----:B------:R-:W-:Y:S01]  /*71e0*/  IMAD.MOV.U32 R116, RZ, RZ, R183 ;  /* 0x000000ffff747224 */ /* 0x000fe200078e00b7 */
[----:B------:R-:W-:Y:S01]  /*71f0*/  ISETP.GE.U32.AND P6, PT, R21, R14, PT ;  /* 0x0000000e1500720c */ /* 0x000fe20003fc6070 */
[----:B------:R-:W-:Y:S01]  /*7200*/  FFMA.FTZ R183, R98, c[0x0][0x23c], -R231 ;  /* 0x00008f0062b77a23 */ /* 0x000fe200000108e7 */
[----:B------:R-:W-:Y:S01]  /*7210*/  F2FP.BF16.PACK_AB R172, R215, R218 ;  /* 0x000000dad7ac723e */ /* 0x000fe200000010ff */
[----:B------:R-:W-:Y:S01]  /*7220*/  MUFU.EX2 R184, R184 ;  /* 0x000000b800b87308 */ /* 0x000fe20000000800 */
[----:B------:R-:W-:-:S02]  /*7230*/  PRMT R16, R168, 0x5410, R167 ;  /* 0x00005410a8107816 */ /* 0x000fc400000000a7 */
[----:B------:R-:W-:Y:S01]  /*7240*/  PRMT R171, R172, 0x7632, R171 ;  /* 0x00007632acab7816 */ /* 0x000fe200000000ab */
[----:B------:R-:W-:Y:S01]  /*7250*/  @!P1 HFMA2.BF16_V2 R115, -RZ.H0_H0, RZ.H0_H0, -R177.H0_H0 ;  /* 0x200000ffff739231 */ /* 0x000fe200003409b1 */
[----:B------:R-:W-:Y:S01]  /*7260*/  LOP3.LUT R241, R242, 0xffff, RZ, 0xc0, !PT ;  /* 0x0000fffff2f17812 */ /* 0x000fe200078ec0ff */
[----:B------:R-:W-:Y:S01]  /*7270*/  @!P4 HFMA2.BF16_V2 R99, -RZ.H0_H0, RZ.H0_H0, -R172.H0_H0 ;  /* 0x200000ffff63c231 */ /* 0x000fe200003409ac */
[----:B------:R-:W-:Y:S01]  /*7280*/  PRMT R14, R172, 0x5410, R171 ;  /* 0x00005410ac0e7816 */ /* 0x000fe200000000ab */
[----:B------:R-:W1:Y:S01]  /*7290*/  MUFU.EX2 R183, R183 ;  /* 0x000000b700b77308 */ /* 0x000e620000000800 */
        /* <DEDUP_REMOVED lines=10> */
[----:B------:R-:W-:Y:S01]  /*7340*/  SHF.R.U32.HI R6, RZ, 0x10, R4 ;  /* 0x00000010ff067819 */ /* 0x000fe20000011604 */
[----:B------:R-:W-:Y:S01]  /*7350*/  MUFU.EX2 R182, R182 ;  /* 0x000000b600b67308 */ /* 0x000fe20000000800 */
[----:B------:R-:W-:-:S02]  /*7360*/  @!P4 PRMT R172, R99, 0x5410, RZ ;  /* 0x0000541063acc816 */ /* 0x000fc400000000ff */
[----:B------:R-:W-:Y:S01]  /*7370*/  LOP3.LUT R6, R6, 0xff, RZ, 0xc0, !PT ;  /* 0x000000ff06067812 */ /* 0x000fe200078ec0ff */
[----:B------:R-:W-:Y:S01]  /*7380*/  @!P1 HFMA2.BF16_V2 R98, -RZ.H0_H0, RZ.H0_H0, -R171.H0_H0 ;  /* 0x200000ffff629231 */ /* 0x000fe200003409ab */
[----:B-1----:R-:W-:Y:S02]  /*7390*/  F2FP.BF16.PACK_AB R174, R183, R184 ;  /* 0x000000b8b7ae723e */ /* 0x002fe400000010ff */
[C---:B------:R-:W-:Y:S01]  /*73a0*/  ISETP.GE.U32.AND P4, PT, R21.reuse, R6, PT ;  /* 0x000000061500720c */ /* 0x040fe20003f86070 */
[----:B------:R-:W1:Y:S01]  /*73b0*/  MUFU.EX2 R181, R181 ;  /* 0x000000b500b57308 */ /* 0x000e620000000800 */
[----:B------:R-:W-:Y:S01]  /*73c0*/  LOP3.LUT R6, R4, 0xff, RZ, 0xc0, !PT ;  /* 0x000000ff04067812 */ /* 0x000fe200078ec0ff */
[----:B------:R-:W-:Y:S01]  /*73d0*/  @!P6 HFMA2.BF16_V2 R96, -RZ.H0_H0, RZ.H0_H0, -R174.H0_H0 ;  /* 0x200000ffff60e231 */ /* 0x000fe200003409ae */
[----:B------:R-:W-:Y:S02]  /*73e0*/  @!P1 PRMT R171, R98, 0x5410, RZ ;  /* 0x0000541062ab9816 */ /* 0x000fe400000000ff */
[----:B------:R-:W-:-:S02]  /*73f0*/  ISETP.GE.U32.AND P1, PT, R21, R6, PT ;  /* 0x000000061500720c */ /* 0x000fc40003f26070 */
[----:B------:R-:W-:Y:S02]  /*7400*/  SHF.R.U32.HI R6, RZ, 0x18, R4 ;  /* 0x00000018ff067819 */ /* 0x000fe40000011604 */
[----:B------:R-:W-:Y:S02]  /*7410*/  PRMT R173, R174, 0x7632, R173 ;  /* 0x00007632aead7816 */ /* 0x000fe400000000ad */
[----:B------:R-:W-:Y:S02]  /*7420*/  LOP3.LUT R4, R4, 0xffff, RZ, 0xc0, !PT ;  /* 0x0000ffff04047812 */ /* 0x000fe400078ec0ff */
[----:B------:R-:W-:Y:S01]  /*7430*/  PRMT R15, R174, 0x5410, R173 ;  /* 0x00005410ae0f7816 */ /* 0x000fe200000000ad */
[----:B------:R-:W-:Y:S01]  /*7440*/  @!P3 HFMA2.BF16_V2 R97, -RZ.H0_H0, RZ.H0_H0, -R173.H0_H0 ;  /* 0x200000ffff61b231 */ /* 0x000fe200003409ad */
[----:B------:R-:W-:Y:S02]  /*7450*/  SHF.R.U32.HI R4, RZ, 0x8, R4 ;  /* 0x00000008ff047819 */ /* 0x000fe40000011604 */
[----:B------:R-:W-:Y:S01]  /*7460*/  @!P6 PRMT R174, R96, 0x5410, RZ ;  /* 0x0000541060aee816 */ /* 0x000fe200000000ff */
[----:B------:R-:W-:Y:S01]  /*7470*/  @!P1 HFMA2.BF16_V2 R95, -RZ.H0_H0, RZ.H0_H0, -R168.H0_H0 ;  /* 0x200000ffff5f9231 */ /* 0x000fe200003409a8 */
[----:B------:R-:W-:-:S02]  /*7480*/  LOP3.LUT R4, R4, 0xffff, RZ, 0xc0, !PT ;  /* 0x0000ffff04047812 */ /* 0x000fc400078ec0ff */
[----:B------:R-:W-:Y:S02]  /*7490*/  @!P3 PRMT R173, R97, 0x5410, RZ ;  /* 0x0000541061adb816 */ /* 0x000fe400000000ff */
[C---:B------:R-:W-:Y:S01]  /*74a0*/  ISETP.GE.U32.AND P3, PT, R21.reuse, R6, PT ;  /* 0x000000061500720c */ /* 0x040fe20003f66070 */
[----:B------:R-:W2:Y:S01]  /*74b0*/  LDSM.16.MT88.4 R96, [R204+0x14000] ;  /* 0x01400000cc60783b */ /* 0x000ea20000004200 */
[----:B------:R-:W-:Y:S02]  /*74c0*/  ISETP.GE.U32.AND P6, PT, R21, R4, PT ;  /* 0x000000041500720c */ /* 0x000fe40003fc6070 */
[----:B------:R-:W-:Y:S02]  /*74d0*/  LOP3.LUT R4, R107, 0xffff, RZ, 0xc0, !PT ;  /* 0x0000ffff6b047812 */ /* 0x000fe400078ec0ff */
[----:B-1----:R-:W-:Y:S02]  /*74e0*/  F2FP.BF16.PACK_AB R170, R181, R182 ;  /* 0x000000b6b5aa723e */ /* 0x002fe400000010ff */
[----:B------:R-:W-:-:S02]  /*74f0*/  SHF.R.U32.HI R4, RZ, 0x8, R4 ;  /* 0x00000008ff047819 */ /* 0x000fc40000011604 */
[----:B------:R-:W-:Y:S01]  /*7500*/  PRMT R169, R170, 0x7632, R169 ;  /* 0x00007632aaa97816 */ /* 0x000fe200000000a9 */
[----:B------:R-:W-:Y:S01]  /*7510*/  @!P4 HFMA2.BF16_V2 R93, -RZ.H0_H0, RZ.H0_H0, -R170.H0_H0 ;  /* 0x200000ffff5dc231 */ /* 0x000fe200003409aa */
[----:B------:R-:W-:Y:S02]  /*7520*/  LOP3.LUT R4, R4, 0xffff, RZ, 0xc0, !PT ;  /* 0x0000ffff04047812 */ /* 0x000fe400078ec0ff */
[----:B------:R-:W-:Y:S01]  /*7530*/  @!P1 PRMT R168, R95, 0x5410, RZ ;  /* 0x000054105fa89816 */ /* 0x000fe200000000ff */
[----:B------:R-:W-:Y:S01]  /*7540*/  @!P3 HFMA2.BF16_V2 R92, -RZ.H0_H0, RZ.H0_H0, -R169.H0_H0 ;  /* 0x200000ffff5cb231 */ /* 0x000fe200003409a9 */
[----:B------:R-:W-:Y:S01]  /*7550*/  ISETP.GE.U32.AND P1, PT, R21, R4, PT ;  /* 0x000000041500720c */ /* 0x000fe20003f26070 */
[----:B------:R-:W-:Y:S01]  /*7560*/  @!P6 HFMA2.BF16_V2 R94, -RZ.H0_H0, RZ.H0_H0, -R167.H0_H0 ;  /* 0x200000ffff5ee231 */ /* 0x000fe200003409a7 */
[----:B------:R-:W-:Y:S02]  /*7570*/  LOP3.LUT R4, R107, 0xff, RZ, 0xc0, !PT ;  /* 0x000000ff6b047812 */ /* 0x000fe400078ec0ff */
[----:B------:R-:W-:-:S02]  /*7580*/  PRMT R17, R170, 0x5410, R169 ;  /* 0x00005410aa117816 */ /* 0x000fc400000000a9 */
[----:B------:R-:W-:Y:S02]  /*7590*/  @!P3 PRMT R169, R92, 0x5410, RZ ;  /* 0x000054105ca9b816 */ /* 0x000fe400000000ff */
[----:B------:R-:W-:Y:S02]  /*75a0*/  ISETP.GE.U32.AND P3, PT, R21, R4, PT ;  /* 0x000000041500720c */ /* 0x000fe40003f66070 */
[----:B------:R-:W-:Y:S02]  /*75b0*/  SHF.R.U32.HI R4, RZ, 0x18, R107 ;  /* 0x00000018ff047819 */ /* 0x000fe4000001166b */
[----:B------:R-:W-:Y:S01]  /*75c0*/  @!P4 PRMT R170, R93, 0x5410, RZ ;  /* 0x000054105daac816 */ /* 0x000fe200000000ff */
[----:B------:R-:W-:Y:S01]  /*75d0*/  @!P1 HFMA2.BF16_V2 R103, -RZ.H0_H0, RZ.H0_H0, -R33.H0_H0 ;  /* 0x200000ffff679231 */ /* 0x000fe20000340921 */
[----:B------:R-:W-:Y:S02]  /*75e0*/  ISETP.GE.U32.AND P4, PT, R21, R4, PT ;  /* 0x000000041500720c */ /* 0x000fe40003f86070 */
[----:B------:R-:W1:Y:S01]  /*75f0*/  LDSM.16.MT88.4 R4, [R204+0x14800] ;  /* 0x01480000cc04783b */ /* 0x000e620000004200 */
[----:B------:R-:W-:-:S02]  /*7600*/  @!P6 PRMT R167, R94, 0x5410, RZ ;  /* 0x000054105ea7e816 */ /* 0x000fc400000000ff */
[----:B------:R-:W-:Y:S02]  /*7610*/  @!P1 PRMT R33, R103, 0x5410, RZ ;  /* 0x0000541067219816 */ /* 0x000fe400000000ff */
[----:B------:R-:W-:Y:S01]  /*7620*/  @!P3 HFMA2.BF16_V2 R104, -RZ.H0_H0, RZ.H0_H0, -R34.H0_H0 ;  /* 0x200000ffff68b231 */ /* 0x000fe20000340922 */
[----:B------:R-:W-:Y:S01]  /*7630*/  SHF.R.U32.HI R243, RZ, 0x10, R242 ;  /* 0x00000010fff37819 */ /* 0x000fe200000116f2 */
[----:B------:R-:W-:Y:S01]  /*7640*/  @!P2 HFMA2.BF16_V2 R109, -RZ.H0_H0, RZ.H0_H0, -R32.H0_H0 ;  /* 0x200000ffff6da231 */ /* 0x000fe20000340920 */
[----:B------:R-:W-:Y:S01]  /*7650*/  IMAD R19, R19, -0x2daee0ad, RZ ;  /* 0xd2511f5313137824 */ /* 0x000fe200078e02ff */
[----:B--2---:R-:W-:Y:S01]  /*7660*/  HMMA.16816.F32.BF16 R92, R128, R96, RZ ;  /* 0x00000060805c723c */ /* 0x004fe200000418ff */
[----:B------:R-:W-:Y:S01]  /*7670*/  @!P3 PRMT R34, R104, 0x5410, RZ ;  /* 0x000054106822b816 */ /* 0x000fe200000000ff */
[----:B------:R-:W-:Y:S01]  /*7680*/  @!P4 HFMA2.BF16_V2 R105, -RZ.H0_H0, RZ.H0_H0, -R35.H0_H0 ;  /* 0x200000ffff69c231 */ /* 0x000fe20000340923 */
[----:B------:R-:W-:Y:S02]  /*7690*/  LOP3.LUT R252, R242, 0xff, RZ, 0xc0, !PT ;  /* 0x000000fff2fc7812 */ /* 0x000fe400078ec0ff */
[----:B------:R-:W-:-:S02]  /*76a0*/  SHF.R.U32.HI R241, RZ, 0x8, R241 ;  /* 0x00000008fff17819 */ /* 0x000fc400000116f1 */
[----:B------:R-:W-:Y:S01]  /*76b0*/  @!P4 PRMT R35, R105, 0x5410, RZ ;  /* 0x000054106923c816 */ /* 0x000fe200000000ff */
[----:B------:R-:W-:Y:S01]  /*76c0*/  HMMA.16816.F32.BF16 R96, R128, R98, RZ ;  /* 0x000000628060723c */ /* 0x000fe200000418ff */
[----:B------:R-:W-:Y:S02]  /*76d0*/  @!P2 PRMT R32, R109, 0x5410, RZ ;  /* 0x000054106d20a816 */ /* 0x000fe400000000ff */
[----:B------:R-:W-:-:S13]  /*76e0*/  SHF.R.U32.HI R242, RZ, 0x18, R242 ;  /* 0x00000018fff27819 */ /* 0x000fda00000116f2 */
[C---:B-1----:R-:W-:Y:S07]  /*76f0*/  HMMA.16816.F32.BF16 R92, R8.reuse, R4, R92 ;  /* 0x00000004085c723c */ /* 0x042fee000004185c */
[----:B------:R-:W-:Y:S01]  /*7700*/  SHF.R.U32.HI R4, RZ, 0x10, R107 ;  /* 0x00000010ff047819 */ /* 0x000fe2000001166b */
[----:B------:R-:W-:Y:S03]  /*7710*/  HMMA.16816.F32.BF16 R96, R8, R6, R96 ;  /* 0x000000060860723c */ /* 0x000fe60000041860 */
[----:B------:R-:W-:-:S04]  /*7720*/  LOP3.LUT R4, R4, 0xff, RZ, 0xc0, !PT ;  /* 0x000000ff04047812 */ /* 0x000fc800078ec0ff */
[----:B------:R-:W-:Y:S02]  /*7730*/  ISETP.GE.U32.AND P6, PT, R21, R4, PT ;  /* 0x000000041500720c */ /* 0x000fe40003fc6070 */
[----:B------:R-:W-:-:S04]  /*7740*/  LOP3.LUT R4, R26, 0xffff, RZ, 0xc0, !PT ;  /* 0x0000ffff1a047812 */ /* 0x000fc800078ec0ff */
[----:B------:R-:W-:-:S04]  /*7750*/  SHF.R.U32.HI R4, RZ, 0x8, R4 ;  /* 0x00000008ff047819 */ /* 0x000fc80000011604 */
[----:B------:R-:W-:-:S03]  /*7760*/  LOP3.LUT R4, R4, 0xffff, RZ, 0xc0, !PT ;  /* 0x0000ffff04047812 */ /* 0x000fc600078ec0ff */
[----:B------:R-:W-:Y:S01]  /*7770*/  @!P6 HFMA2.BF16_V2 R106, -RZ.H0_H0, RZ.H0_H0, -R164.H0_H0 ;  /* 0x200000ffff6ae231 */ /* 0x000fe200003409a4 */
[C---:B------:R-:W-:Y:S02]  /*7780*/  ISETP.GE.U32.AND P3, PT, R21.reuse, R4, PT ;  /* 0x000000041500720c */ /* 0x040fe40003f66070 */
[----:B------:R-:W-:Y:S02]  /*7790*/  LOP3.LUT R4, R26, 0xff, RZ, 0xc0, !PT ;  /* 0x000000ff1a047812 */ /* 0x000fe400078ec0ff */
[----:B------:R-:W-:Y:S02]  /*77a0*/  @!P6 PRMT R164, R106, 0x5410, RZ ;  /* 0x000054106aa4e816 */ /* 0x000fe400000000ff */
[----:B------:R-:W-:Y:S01]  /*77b0*/  ISETP.GE.U32.AND P1, PT, R21, R4, PT ;  /* 0x000000041500720c */ /* 0x000fe20003f26070 */
[----:B------:R-:W1:Y:S01]  /*77c0*/  LDSM.16.MT88.4 R104, [R208+0x16000] ;  /* 0x01600000d068783b */ /* 0x000e620000004200 */
[----:B------:R-:W-:Y:S02]  /*77d0*/  SHF.R.U32.HI R4, RZ, 0x10, R26 ;  /* 0x00000010ff047819 */ /* 0x000fe4000001161a */
[----:B------:R-:W-:-:S02]  /*77e0*/  SHF.R.U32.HI R5, RZ, 0x8, R117 ;  /* 0x00000008ff057819 */ /* 0x000fc40000011675 */
[----:B------:R-:W-:Y:S01]  /*77f0*/  LOP3.LUT R4, R4, 0xff, RZ, 0xc0, !PT ;  /* 0x000000ff04047812 */ /* 0x000fe200078ec0ff */
[----:B------:R-:W-:Y:S01]  /*7800*/  @!P3 HFMA2.BF16_V2 R101, -RZ.H0_H0, RZ.H0_H0, -R225.H0_H0 ;  /* 0x200000ffff65b231 */ /* 0x000fe200003409e1 */
[C---:B------:R-:W-:Y:S02]  /*7810*/  ISETP.GE.U32.AND P6, PT, R21.reuse, R115, PT ;  /* 0x000000731500720c */ /* 0x040fe40003fc6070 */
[----:B------:R-:W-:Y:S02]  /*7820*/  ISETP.GE.U32.AND P4, PT, R21, R4, PT ;  /* 0x000000041500720c */ /* 0x000fe40003f86070 */
[----:B------:R-:W-:Y:S01]  /*7830*/  SHF.R.U32.HI R4, RZ, 0x18, R26 ;  /* 0x00000018ff047819 */ /* 0x000fe2000001161a */
[----:B------:R-:W-:Y:S01]  /*7840*/  @!P1 HFMA2.BF16_V2 R102, -RZ.H0_H0, RZ.H0_H0, -R226.H0_H0 ;  /* 0x200000ffff669231 */ /* 0x000fe200003409e2 */
[----:B------:R-:W-:Y:S01]  /*7850*/  @!P3 PRMT R225, R101, 0x5410, RZ ;  /* 0x0000541065e1b816 */ /* 0x000fe200000000ff */
[----:B------:R-:W-:Y:S01]  /*7860*/  ULDC UR6, c[0x0][0x228] ;  /* 0x00008a0000067ab9 */ /* 0x000fe20000000800 */
[----:B------:R-:W-:Y:S01]  /*7870*/  LOP3.LUT R238, R238, 0xff, RZ, 0xc0, !PT ;  /* 0x000000ffeeee7812 */ /* 0x000fe200078ec0ff */
[----:B------:R2:W5:Y:S01]  /*7880*/  LDL.LU R26, [R1+0x80] ;  /* 0x00008000011a7983 */ /* 0x0005620000300800 */
[----:B------:R-:W-:Y:S01]  /*7890*/  @!P1 PRMT R226, R102, 0x5410, RZ ;  /* 0x0000541066e29816 */ /* 0x000fe200000000ff */
[----:B------:R-:W-:Y:S01]  /*78a0*/  USHF.L.U32 UR6, UR6, 0x3, URZ ;  /* 0x0000000306067899 */ /* 0x000fe2000800063f */
[----:B------:R-:W-:Y:S01]  /*78b0*/  ISETP.GE.U32.AND P1, PT, R21, R4, PT ;  /* 0x000000041500720c */ /* 0x000fe20003f26070 */
[----:B------:R-:W-:Y:S01]  /*78c0*/  @!P6 HFMA2.BF16_V2 R112, -RZ.H0_H0, RZ.H0_H0, -R222.H0_H0 ;  /* 0x200000ffff70e231 */ /* 0x000fe200003409de */
[----:B------:R-:W-:Y:S01]  /*78d0*/  LOP3.LUT R4, R116, 0xff, RZ, 0xc0, !PT ;  /* 0x000000ff74047812 */ /* 0x000fe200078ec0ff */
[----:B------:R-:W-:Y:S01]  /*78e0*/  @!P4 HFMA2.BF16_V2 R100, -RZ.H0_H0, RZ.H0_H0, -R224.H0_H0 ;  /* 0x200000ffff64c231 */ /* 0x000fe200003409e0 */
[----:B------:R-:W-:Y:S01]  /*78f0*/  IMAD.WIDE.U32 R116, R18, -0x2daee0ad, RZ ;  /* 0xd2511f5312747825 */ /* 0x000fe200078e00ff */
[----:B------:R-:W-:Y:S01]  /*7900*/  LOP3.LUT R240, R245, UR9, R240, 0x96, !PT ;  /* 0x00000009f5f07c12 */ /* 0x000fe2000f8e96f0 */
[----:B------:R-:W-:Y:S01]  /*7910*/  UIMAD.WIDE UR28, UR6, 0x2, URZ ;  /* 0x00000002061c78a5 */ /* 0x000fe2000f8e023f */
[----:B------:R-:W-:Y:S01]  /*7920*/  ISETP.GE.U32.AND P3, PT, R21, R4, PT ;  /* 0x000000041500720c */ /* 0x000fe20003f66070 */
[----:B------:R-:W-:Y:S01]  /*7930*/  FFMA.FTZ R245, R236, c[0x0][0x23c], -R231 ;  /* 0x00008f00ecf57a23 */ /* 0x000fe200000108e7 */
[----:B------:R-:W-:Y:S01]  /*7940*/  LOP3.LUT R4, R5, 0xffff, RZ, 0xc0, !PT ;  /* 0x0000ffff05047812 */ /* 0x000fe200078ec0ff */
[----:B------:R-:W-:Y:S01]  /*7950*/  @!P5 HFMA2.BF16_V2 R236, -RZ.H0_H0, RZ.H0_H0, -R179.H0_H0 ;  /* 0x200000ffffecd231 */ /* 0x000fe200003409b3 */
[----:B------:R-:W-:-:S02]  /*7960*/  @!P4 PRMT R224, R100, 0x5410, RZ ;  /* 0x0000541064e0c816 */ /* 0x000fc400000000ff */
[C---:B------:R-:W-:Y:S01]  /*7970*/  ISETP.GE.U32.AND P4, PT, R21.reuse, R4, PT ;  /* 0x000000041500720c */ /* 0x040fe20003f86070 */
[----:B------:R-:W-:Y:S01]  /*7980*/  @!P1 HFMA2.BF16_V2 R114, -RZ.H0_H0, RZ.H0_H0, -R223.H0_H0 ;  /* 0x200000ffff729231 */ /* 0x000fe200003409df */
[----:B------:R-:W3:Y:S01]  /*7990*/  LDSM.16.MT88.4 R4, [R208+0x16800] ;  /* 0x01680000d004783b */ /* 0x000ee20000004200 */
[----:B------:R-:W-:Y:S02]  /*79a0*/  @!P6 PRMT R222, R112, 0x5410, RZ ;  /* 0x0000541070dee816 */ /* 0x000fe400000000ff */
[C---:B------:R-:W-:Y:S02]  /*79b0*/  ISETP.GE.U32.AND P6, PT, R21.reuse, R238, PT ;  /* 0x000000ee1500720c */ /* 0x040fe40003fc6070 */
[----:B------:R-:W-:Y:S01]  /*79c0*/  @!P3 HFMA2.BF16_V2 R113, -RZ.H0_H0, RZ.H0_H0, -R166.H0_H0 ;  /* 0x200000ffff71b231 */ /* 0x000fe200003409a6 */
[----:B-1----:R-:W-:Y:S01]  /*79d0*/  HMMA.16816.F32.BF16 R100, R128, R104, RZ ;  /* 0x000000688064723c */ /* 0x002fe200000418ff */
[----:B------:R-:W-:Y:S02]  /*79e0*/  @!P1 PRMT R223, R114, 0x5410, RZ ;  /* 0x0000541072df9816 */ /* 0x000fe400000000ff */
[----:B------:R-:W-:-:S02]  /*79f0*/  ISETP.GE.U32.AND P1, PT, R21, R246, PT ;  /* 0x000000f61500720c */ /* 0x000fc40003f26070 */
[----:B------:R-:W-:Y:S01]  /*7a00*/  @!P3 PRMT R166, R113, 0x5410, RZ ;  /* 0x0000541071a6b816 */ /* 0x000fe200000000ff */
[----:B------:R-:W-:Y:S01]  /*7a10*/  @!P4 HFMA2.BF16_V2 R111, -RZ.H0_H0, RZ.H0_H0, -R221.H0_H0 ;  /* 0x200000ffff6fc231 */ /* 0x000fe200003409dd */
[----:B------:R-:W1:Y:S01]  /*7a20*/  LDSM.16.MT88.4 R112, [R206+0x16000] ;  /* 0x01600000ce70783b */ /* 0x000e620000004200 */
[----:B------:R-:W-:Y:S01]  /*7a30*/  HMMA.16816.F32.BF16 R104, R128, R106, RZ ;  /* 0x0000006a8068723c */ /* 0x000fe200000418ff */
[----:B------:R-:W-:Y:S01]  /*7a40*/  @!P5 PRMT R179, R236, 0x5410, RZ ;  /* 0x00005410ecb3d816 */ /* 0x000fe200000000ff */
[----:B------:R-:W-:Y:S01]  /*7a50*/  @!P6 HFMA2.BF16_V2 R237, -RZ.H0_H0, RZ.H0_H0, -R180.H0_H0 ;  /* 0x200000ffffede231 */ /* 0x000fe200003409b4 */
[----:B------:R-:W-:Y:S02]  /*7a60*/  @!P4 PRMT R221, R111, 0x5410, RZ ;  /* 0x000054106fddc816 */ /* 0x000fe400000000ff */
[----:B------:R-:W-:Y:S02]  /*7a70*/  ISETP.GE.U32.AND P4, PT, R21, R252, PT ;  /* 0x000000fc1500720c */ /* 0x000fe40003f86070 */
[----:B------:R-:W-:Y:S01]  /*7a80*/  @!P6 PRMT R180, R237, 0x5410, RZ ;  /* 0x00005410edb4e816 */ /* 0x000fe200000000ff */
[----:B------:R-:W-:-:S05]  /*7a90*/  @!P1 HFMA2.BF16_V2 R110, -RZ.H0_H0, RZ.H0_H0, -R165.H0_H0 ;  /* 0x200000ffff6e9231 */ /* 0x000fca00003409a5 */
[----:B------:R-:W-:Y:S02]  /*7aa0*/  @!P1 PRMT R165, R110, 0x5410, RZ ;  /* 0x000054106ea59816 */ /* 0x000fe400000000ff */
[----:B------:R-:W-:Y:S01]  /*7ab0*/  ISETP.GE.U32.AND P1, PT, R21, R242, PT ;  /* 0x000000f21500720c */ /* 0x000fe20003f26070 */
[C---:B---3--:R-:W-:Y:S07]  /*7ac0*/  HMMA.16816.F32.BF16 R100, R8.reuse, R4, R100 ;  /* 0x000000040864723c */ /* 0x048fee0000041864 */
[----:B------:R-:W-:Y:S01]  /*7ad0*/  LOP3.LUT R4, R235, 0xffff, RZ, 0xc0, !PT ;  /* 0x0000ffffeb047812 */ /* 0x000fe200078ec0ff */
[----:B------:R-:W-:Y:S03]  /*7ae0*/  HMMA.16816.F32.BF16 R104, R8, R6, R104 ;  /* 0x000000060868723c */ /* 0x000fe60000041868 */
[----:B------:R-:W-:-:S02]  /*7af0*/  ISETP.GE.U32.AND P3, PT, R21, R4, PT ;  /* 0x000000041500720c */ /* 0x000fc40003f66070 */
[----:B------:R-:W-:Y:S01]  /*7b00*/  LOP3.LUT R4, R243, 0xff, RZ, 0xc0, !PT ;  /* 0x000000fff3047812 */ /* 0x000fe200078ec0ff */
[----:B------:R-:W-:-:S03]  /*7b10*/  FFMA.FTZ R243, R234, c[0x0][0x23c], -R231 ;  /* 0x00008f00eaf37a23 */ /* 0x000fc600000108e7 */
[----:B------:R-:W-:Y:S02]  /*7b20*/  ISETP.GE.U32.AND P2, PT, R21, R4, PT ;  /* 0x000000041500720c */ /* 0x000fe40003f46070 */
[----:B------:R-:W-:-:S05]  /*7b30*/  LOP3.LUT R4, R241, 0xffff, RZ, 0xc0, !PT ;  /* 0x0000fffff1047812 */ /* 0x000fca00078ec0ff */
[----:B------:R-:W-:-:S05]  /*7b40*/  @!P3 HFMA2.BF16_V2 R108, -RZ.H0_H0, RZ.H0_H0, -R31.H0_H0 ;  /* 0x200000ffff6cb231 */ /* 0x000fca000034091f */
[----:B------:R-:W-:Y:S02]  /*7b50*/  @!P3 PRMT R31, R108, 0x5410, RZ ;  /* 0x000054106c1fb816 */ /* 0x000fe400000000ff */
[----:B------:R-:W-:Y:S01]  /*7b60*/  ISETP.GE.U32.AND P3, PT, R21, R4, PT ;  /* 0x000000041500720c */ /* 0x000fe20003f66070 */
[----:B-1----:R-:W-:Y:S01]  /*7b70*/  HMMA.16816.F32.BF16 R108, R128, R112, RZ ;  /* 0x00000070806c723c */ /* 0x002fe200000418ff */
[----:B------:R-:W-:Y:S01]  /*7b80*/  LOP3.LUT R4, R117, UR7, R19, 0x96, !PT ;  /* 0x0000000775047c12 */ /* 0x000fe2000f8e9613 */
[----:B------:R-:W-:-:S04]  /*7b90*/  IMAD.WIDE.U32 R18, R240, -0x2daee0ad, RZ ;  /* 0xd2511f53f0127825 */ /* 0x000fc800078e00ff */
[----:B------:R-:W-:Y:S01]  /*7ba0*/  IMAD.WIDE.U32 R4, R4, -0x326172a9, RZ ;  /* 0xcd9e8d5704047825 */ /* 0x000fe200078e00ff */
[----:B------:R-:W-:Y:S01]  /*7bb0*/  LOP3.LUT R116, R19, UR5, R116, 0x96, !PT ;  /* 0x0000000513747c12 */ /* 0x000fe2000f8e9674 */
[----:B------:R-:W-:Y:S01]  /*7bc0*/  HMMA.16816.F32.BF16 R112, R128, R114, RZ ;  /* 0x000000728070723c */ /* 0x000fe200000418ff */
[----:B------:R-:W-:Y:S02]  /*7bd0*/  LOP3.LUT R117, R18, 0xffff, RZ, 0xc0, !PT ;  /* 0x0000ffff12757812 */ /* 0x000fe400078ec0ff */
[----:B------:R-:W-:Y:S02]  /*7be0*/  LOP3.LUT R244, R5, UR14, R244, 0x96, !PT ;  /* 0x0000000e05f47c12 */ /* 0x000fe4000f8e96f4 */
[C---:B------:R-:W-:Y:S02]  /*7bf0*/  LOP3.LUT R235, R4.reuse, 0xffff, RZ, 0xc0, !PT ;  /* 0x0000ffff04eb7812 */ /* 0x040fe400078ec0ff */
[----:B------:R-:W-:Y:S02]  /*7c00*/  LOP3.LUT R242, R4, 0xff, RZ, 0xc0, !PT ;  /* 0x000000ff04f27812 */ /* 0x000fe400078ec0ff */
[----:B------:R-:W-:-:S02]  /*7c10*/  SHF.R.U32.HI R238, RZ, 0x10, R4 ;  /* 0x00000010ffee7819 */ /* 0x000fc40000011604 */
[----:B------:R-:W-:Y:S02]  /*7c20*/  SHF.R.U32.HI R252, RZ, 0x18, R4 ;  /* 0x00000018fffc7819 */ /* 0x000fe40000011604 */
[----:B------:R-:W1:Y:S01]  /*7c30*/  LDSM.16.MT88.4 R4, [R206+0x16800] ;  /* 0x01680000ce04783b */ /* 0x000e620000004200 */
[----:B------:R-:W-:Y:S02]  /*7c40*/  LOP3.LUT R241, R244, 0xff, RZ, 0xc0, !PT ;  /* 0x000000fff4f17812 */ /* 0x000fe400078ec0ff */
[--C-:B------:R-:W-:Y:S02]  /*7c50*/  SHF.R.U32.HI R19, RZ, 0x10, R18.reuse ;  /* 0x00000010ff137819 */ /* 0x100fe40000011612 */
[----:B------:R-:W-:Y:S02]  /*7c60*/  LOP3.LUT R240, R18, 0xff, RZ, 0xc0, !PT ;  /* 0x000000ff12f07812 */ /* 0x000fe400078ec0ff */
[----:B------:R-:W-:Y:S02]  /*7c70*/  SHF.R.U32.HI R18, RZ, 0x18, R18 ;  /* 0x00000018ff127819 */ /* 0x000fe40000011612 */
[----:B------:R-:W-:-:S02]  /*7c80*/  LOP3.LUT R19, R19, 0xff, RZ, 0xc0, !PT ;  /* 0x000000ff13137812 */ /* 0x000fc400078ec0ff */
[----:B------:R-:W-:Y:S02]  /*7c90*/  LOP3.LUT R246, R116, 0xff, RZ, 0xc0, !PT ;  /* 0x000000ff74f67812 */ /* 0x000fe400078ec0ff */
[----:B------:R-:W-:Y:S02]  /*7ca0*/  PRMT R18, R19, 0x5410, R18 ;  /* 0x0000541013127816 */ /* 0x000fe40000000012 */
[----:B------:R-:W-:Y:S02]  /*7cb0*/  SHF.R.U32.HI R117, RZ, 0x8, R117 ;  /* 0x00000008ff757819 */ /* 0x000fe40000011675 */
[----:B------:R-:W-:Y:S02]  /*7cc0*/  SHF.R.U32.HI R235, RZ, 0x8, R235 ;  /* 0x00000008ffeb7819 */ /* 0x000fe400000116eb */
[----:B------:R-:W-:Y:S02]  /*7cd0*/  PRMT R240, R240, 0x5410, R117 ;  /* 0x00005410f0f07816 */ /* 0x000fe40000000075 */
[----:B------:R-:W-:Y:S01]  /*7ce0*/  PRMT R242, R242, 0x5410, R235 ;  /* 0x00005410f2f27816 */ /* 0x000fe200000000eb */
[C---:B-1----:R-:W-:Y:S07]  /*7cf0*/  HMMA.16816.F32.BF16 R108, R8.reuse, R4, R108 ;  /* 0x00000004086c723c */ /* 0x042fee000004186c */
[----:B------:R-:W-:Y:S01]  /*7d00*/  LOP3.LUT R4, R244, 0xffff, RZ, 0xc0, !PT ;  /* 0x0000fffff4047812 */ /* 0x000fe200078ec0ff */
[----:B------:R-:W-:Y:S01]  /*7d10*/  HMMA.16816.F32.BF16 R112, R8, R6, R112 ;  /* 0x000000060870723c */ /* 0x000fe20000041870 */
[----:B------:R-:W-:Y:S01]  /*7d20*/  LOP3.LUT R5, R238, 0xff, RZ, 0xc0, !PT ;  /* 0x000000ffee057812 */ /* 0x000fe200078ec0ff */
[----:B------:R-:W-:Y:S01]  /*7d30*/  FFMA.FTZ R238, R20, c[0x0][0x23c], -R127 ;  /* 0x00008f0014ee7a23 */ /* 0x000fe2000001087f */
[----:B------:R-:W-:-:S02]  /*7d40*/  SHF.R.U32.HI R4, RZ, 0x8, R4 ;  /* 0x00000008ff047819 */ /* 0x000fc40000011604 */
[----:B------:R-:W-:Y:S02]  /*7d50*/  PRMT R252, R5, 0x5410, R252 ;  /* 0x0000541005fc7816 */ /* 0x000fe400000000fc */
[----:B------:R-:W-:Y:S01]  /*7d60*/  PRMT R241, R241, 0x5410, R4 ;  /* 0x00005410f1f17816 */ /* 0x000fe20000000004 */
[----:B------:R-:W-:Y:S01]  /*7d70*/  FADD.FTZ R6, R121, R120 ;  /* 0x0000007879067221 */ /* 0x000fe20000010000 */
[----:B------:R-:W-:Y:S01]  /*7d80*/  LOP3.LUT R4, R116, 0xffff, RZ, 0xc0, !PT ;  /* 0x0000ffff74047812 */ /* 0x000fe200078ec0ff */
[----:B------:R-:W-:Y:S01]  /*7d90*/  MUFU.EX2 R238, R238 ;  /* 0x000000ee00ee7308 */ /* 0x000fe20000000800 */
[----:B------:R-:W-:Y:S01]  /*7da0*/  SHF.R.U32.HI R5, RZ, 0x10, R244 ;  /* 0x00000010ff057819 */ /* 0x000fe200000116f4 */
[----:B------:R-:W-:Y:S01]  /*7db0*/  FADD.FTZ R119, R119, R6 ;  /* 0x0000000677777221 */ /* 0x000fe20000010000 */
[----:B------:R-:W-:Y:S01]  /*7dc0*/  SHF.R.U32.HI R7, RZ, 0x8, R4 ;  /* 0x00000008ff077819 */ /* 0x000fe20000011604 */
[----:B------:R-:W-:Y:S01]  /*7dd0*/  FADD.FTZ R4, R123, R122 ;  /* 0x0000007a7b047221 */ /* 0x000fe20000010000 */
[----:B------:R-:W-:Y:S01]  /*7de0*/  SHF.R.U32.HI R244, RZ, 0x18, R244 ;  /* 0x00000018fff47819 */ /* 0x000fe200000116f4 */
[----:B------:R-:W1:Y:S01]  /*7df0*/  LDSM.16.MT88.4 R120, [R205+0x16000] ;  /* 0x01600000cd78783b */ /* 0x000e620000004200 */
[----:B------:R-:W-:Y:S01]  /*7e00*/  LOP3.LUT R5, R5, 0xff, RZ, 0xc0, !PT ;  /* 0x000000ff05057812 */ /* 0x000fe200078ec0ff */
[----:B------:R-:W-:Y:S01]  /*7e10*/  FADD.FTZ R233, R233, R4 ;  /* 0x00000004e9e97221 */ /* 0x000fe20000010000 */
[----:B------:R-:W-:Y:S01]  /*7e20*/  PRMT R246, R246, 0x5410, R7 ;  /* 0x00005410f6f67816 */ /* 0x000fe20000000007 */
[----:B------:R-:W-:Y:S01]  /*7e30*/  FADD.FTZ R231, R118, R119 ;  /* 0x0000007776e77221 */ /* 0x000fe20000010000 */
[----:B------:R-:W-:Y:S01]  /*7e40*/  PRMT R19, R5, 0x5410, R244 ;  /* 0x0000541005137816 */ /* 0x000fe200000000f4 */
[----:B------:R-:W-:Y:S01]  /*7e50*/  FADD.FTZ R126, R126, R233 ;  /* 0x000000e97e7e7221 */ /* 0x000fe20000010000 */
[--C-:B------:R-:W-:Y:S01]  /*7e60*/  SHF.R.U32.HI R5, RZ, 0x10, R116.reuse ;  /* 0x00000010ff057819 */ /* 0x100fe20000011674 */
[----:B------:R-:W-:Y:S01]  /*7e70*/  FFMA.FTZ R233, R22, c[0x0][0x23c], -R127 ;  /* 0x00008f0016e97a23 */ /* 0x000fe2000001087f */
[----:B------:R-:W-:Y:S01]  /*7e80*/  SHF.R.U32.HI R244, RZ, 0x18, R116 ;  /* 0x00000018fff47819 */ /* 0x000fe20000011674 */
[----:B------:R-:W-:Y:S01]  /*7e90*/  FADD.FTZ R234, R124, R231 ;  /* 0x000000e77cea7221 */ /* 0x000fe20000010000 */
[----:B------:R-:W-:Y:S01]  /*7ea0*/  LOP3.LUT R5, R5, 0xff, RZ, 0xc0, !PT ;  /* 0x000000ff05057812 */ /* 0x000fe200078ec0ff */
[----:B------:R-:W-:Y:S01]  /*7eb0*/  FADD.FTZ R235, R125, R126 ;  /* 0x0000007e7deb7221 */ /* 0x000fe20000010000 */
[----:B------:R-:W-:Y:S01]  /*7ec0*/  MUFU.EX2 R231, R245 ;  /* 0x000000f500e77308 */ /* 0x000fe20000000800 */
[--C-:B------:R-:W-:Y:S01]  /*7ed0*/  HSET2.LE.AND R252, R252, R239.reuse, PT ;  /* 0x000000effcfc7233 */ /* 0x100fe20003803000 */
[----:B------:R-:W-:Y:S01]  /*7ee0*/  PRMT R244, R5, 0x5410, R244 ;  /* 0x0000541005f47816 */ /* 0x000fe200000000f4 */
[--C-:B------:R-:W-:Y:S01]  /*7ef0*/  HSET2.LE.AND R241, R241, R239.reuse, PT ;  /* 0x000000eff1f17233 */ /* 0x100fe20003803000 */
[----:B------:R-:W3:Y:S01]  /*7f00*/  LDSM.16.MT88.4 R4, [R205+0x16800] ;  /* 0x01680000cd04783b */ /* 0x000ee20000004200 */
[----:B------:R-:W-:Y:S01]  /*7f10*/  FADD.FTZ R228, R228, R235 ;  /* 0x000000ebe4e47221 */ /* 0x000fe20000010000 */
[----:B------:R-:W-:Y:S01]  /*7f20*/  LOP3.LUT R15, R252, R15, RZ, 0xc0, !PT ;  /* 0x0000000ffc0f7212 */ /* 0x000fe200078ec0ff */
[----:B------:R-:W-:Y:S01]  /*7f30*/  HSET2.LE.AND R244, R244, R239, PT ;  /* 0x000000eff4f47233 */ /* 0x000fe20003803000 */
[----:B------:R-:W4:Y:S01]  /*7f40*/  MUFU.EX2 R233, R233 ;  /* 0x000000e900e97308 */ /* 0x000f220000000800 */
[----:B------:R-:W-:Y:S01]  /*7f50*/  LOP3.LUT R12, R241, R12, RZ, 0xc0, !PT ;  /* 0x0000000cf10c7212 */ /* 0x000fe200078ec0ff */
[----:B------:R-:W-:-:S02]  /*7f60*/  FADD.FTZ R219, R219, R234 ;  /* 0x000000eadbdb7221 */ /* 0x000fc40000010000 */
[----:B------:R-:W-:Y:S02]  /*7f70*/  FADD.FTZ R227, R227, R228 ;  /* 0x000000e4e3e37221 */ /* 0x000fe40000010000 */
[----:B------:R-:W-:Y:S02]  /*7f80*/  FADD.FTZ R230, R230, R219 ;  /* 0x000000dbe6e67221 */ /* 0x000fe40000010000 */
[----:B------:R-:W-:Y:S02]  /*7f90*/  FADD.FTZ R227, R232, R227 ;  /* 0x000000e3e8e37221 */ /* 0x000fe40000010000 */
[----:B------:R-:W-:Y:S02]  /*7fa0*/  FADD.FTZ R229, R229, R230 ;  /* 0x000000e6e5e57221 */ /* 0x000fe40000010000 */
[----:B------:R-:W-:Y:S02]  /*7fb0*/  FADD.FTZ R220, R220, R227 ;  /* 0x000000e3dcdc7221 */ /* 0x000fe40000010000 */
[----:B------:R-:W-:Y:S01]  /*7fc0*/  FADD.FTZ R186, R186, R229 ;  /* 0x000000e5baba7221 */ /* 0x000fe20000010000 */
[----:B----4-:R-:W-:Y:S01]  /*7fd0*/  F2FP.BF16.PACK_AB R237, R238, R233 ;  /* 0x000000e9eeed723e */ /* 0x010fe200000010ff */
[----:B------:R-:W-:Y:S01]  /*7fe0*/  FADD.FTZ R217, R217, R220 ;  /* 0x000000dcd9d97221 */ /* 0x000fe20000010000 */
[----:B-1----:R-:W-:Y:S02]  /*7ff0*/  HMMA.16816.F32.BF16 R116, R128, R120, RZ ;  /* 0x000000788074723c */ /* 0x002fe400000418ff */
[----:B------:R-:W-:Y:S01]  /*8000*/  PRMT R236, R237, 0x7632, R236 ;  /* 0x00007632edec7816 */ /* 0x000fe200000000ec */
[----:B------:R-:W-:Y:S01]  /*8010*/  FADD.FTZ R185, R185, R186 ;  /* 0x000000bab9b97221 */ /* 0x000fe20000010000 */
[----:B------:R-:W-:Y:S01]  /*8020*/  @!P4 HFMA2.BF16_V2 R22, -RZ.H0_H0, RZ.H0_H0, -R237.H0_H0 ;  /* 0x200000ffff16c231 */ /* 0x000fe200003409ed */
[----:B------:R-:W-:-:S02]  /*8030*/  FADD.FTZ R218, R218, R217 ;  /* 0x000000d9dada7221 */ /* 0x000fc40000010000 */
[----:B------:R-:W-:Y:S01]  /*8040*/  FADD.FTZ R184, R184, R185 ;  /* 0x000000b9b8b87221 */ /* 0x000fe20000010000 */
[----:B------:R-:W-:Y:S01]  /*8050*/  @!P3 HFMA2.BF16_V2 R21, -RZ.H0_H0, RZ.H0_H0, -R236.H0_H0 ;  /* 0x200000ffff15b231 */ /* 0x000fe200003409ec */
[----:B------:R-:W-:Y:S01]  /*8060*/  HMMA.16816.F32.BF16 R120, R128, R122, RZ ;  /* 0x0000007a8078723c */ /* 0x000fe200000418ff */
[----:B------:R-:W-:Y:S02]  /*8070*/  FADD.FTZ R215, R215, R218 ;  /* 0x000000dad7d77221 */ /* 0x000fe40000010000 */
[----:B------:R-:W-:Y:S02]  /*8080*/  FADD.FTZ R183, R183, R184 ;  /* 0x000000b8b7b77221 */ /* 0x000fe40000010000 */
[----:B------:R-:W-:Y:S02]  /*8090*/  FADD.FTZ R216, R216, R215 ;  /* 0x000000d7d8d87221 */ /* 0x000fe40000010000 */
[----:B------:R-:W-:Y:S02]  /*80a0*/  FADD.FTZ R182, R182, R183 ;  /* 0x000000b7b6b67221 */ /* 0x000fe40000010000 */
[----:B------:R-:W-:-:S02]  /*80b0*/  FADD.FTZ R216, R187, R216 ;  /* 0x000000d8bbd87221 */ /* 0x000fc40000010000 */
[----:B------:R-:W-:Y:S02]  /*80c0*/  FADD.FTZ R182, R181, R182 ;  /* 0x000000b6b5b67221 */ /* 0x000fe40000010000 */
[----:B------:R-:W-:Y:S02]  /*80d0*/  FADD.FTZ R233, R233, R216 ;  /* 0x000000d8e9e97221 */ /* 0x000fe40000010000 */
[C---:B---3--:R-:W-:Y:S09]  /*80e0*/  HMMA.16816.F32.BF16 R116, R8.reuse, R4, R116 ;  /* 0x000000040874723c */ /* 0x048ff20000041874 */
[----:B------:R-:W-:Y:S01]  /*80f0*/  HMMA.16816.F32.BF16 R120, R8, R6, R120 ;  /* 0x000000060878723c */ /* 0x000fe20000041878 */
[----:B------:R-:W1:Y:S07]  /*8100*/  LDSM.16.MT88.4 R4, [R204+0x16000] ;  /* 0x01600000cc04783b */ /* 0x000e6e0000004200 */
[C---:B-1----:R-:W-:Y:S07]  /*8110*/  HMMA.16816.F32.BF16 R124, R128.reuse, R4, RZ ;  /* 0x00000004807c723c */ /* 0x042fee00000418ff */
[--C-:B------:R-:W-:Y:S01]  /*8120*/  HSET2.LE.AND R5, R242, R239.reuse, PT ;  /* 0x000000eff2057233 */ /* 0x100fe20003803000 */
[----:B------:R-:W-:Y:S01]  /*8130*/  HMMA.16816.F32.BF16 R128, R128, R6, RZ ;  /* 0x000000068080723c */ /* 0x000fe200000418ff */
[----:B------:R-:W1:Y:S01]  /*8140*/  MUFU.EX2 R242, R243 ;  /* 0x000000f300f27308 */ /* 0x000e620000000800 */
[----:B------:R-:W-:-:S02]  /*8150*/  HSET2.LE.AND R4, R19, R239, PT ;  /* 0x000000ef13047233 */ /* 0x000fc40003803000 */
[--C-:B------:R-:W-:Y:S01]  /*8160*/  HSET2.LE.AND R19, R246, R239.reuse, PT ;  /* 0x000000eff6137233 */ /* 0x100fe20003803000 */
[----:B------:R-:W-:Y:S02]  /*8170*/  LOP3.LUT R14, R5, R14, RZ, 0xc0, !PT ;  /* 0x0000000e050e7212 */ /* 0x000fe400078ec0ff */
[--C-:B------:R-:W-:Y:S01]  /*8180*/  HSET2.LE.AND R6, R240, R239.reuse, PT ;  /* 0x000000eff0067233 */ /* 0x100fe20003803000 */
[----:B------:R-:W-:Y:S01]  /*8190*/  LOP3.LUT R13, R4, R13, RZ, 0xc0, !PT ;  /* 0x0000000d040d7212 */ /* 0x000fe200078ec0ff */
[----:B------:R-:W-:Y:S01]  /*81a0*/  HSET2.LE.AND R7, R18, R239, PT ;  /* 0x000000ef12077233 */ /* 0x000fe20003803000 */
[----:B------:R-:W-:Y:S02]  /*81b0*/  LOP3.LUT R4, R19, R16, RZ, 0xc0, !PT ;  /* 0x0000001013047212 */ /* 0x000fe400078ec0ff */
[----:B------:R-:W-:Y:S02]  /*81c0*/  LOP3.LUT R5, R244, R17, RZ, 0xc0, !PT ;  /* 0x00000011f4057212 */ /* 0x000fe400078ec0ff */
[----:B------:R-:W-:-:S02]  /*81d0*/  PRMT R17, R237, 0x5410, R236 ;  /* 0x00005410ed117816 */ /* 0x000fc400000000ec */
[----:B------:R-:W-:Y:S02]  /*81e0*/  @!P4 PRMT R237, R22, 0x5410, RZ ;  /* 0x0000541016edc816 */ /* 0x000fe400000000ff */
[----:B-1----:R-:W-:Y:S01]  /*81f0*/  F2FP.BF16.PACK_AB R240, R242, R231 ;  /* 0x000000e7f2f0723e */ /* 0x002fe200000010ff */
[----:B------:R-:W-:Y:S01]  /*8200*/  FADD.FTZ R231, R231, R182 ;  /* 0x000000b6e7e77221 */ /* 0x000fe20000010000 */
[----:B------:R-:W-:Y:S02]  /*8210*/  LOP3.LUT R6, R6, R17, RZ, 0xc0, !PT ;  /* 0x0000001106067212 */ /* 0x000fe400078ec0ff */
[C---:B------:R-:W-:Y:S01]  /*8220*/  PRMT R239, R240.reuse, 0x7632, R239 ;  /* 0x00007632f0ef7816 */ /* 0x040fe200000000ef */
[----:B------:R-:W-:Y:S01]  /*8230*/  @!P2 HFMA2.BF16_V2 R20, -RZ.H0_H0, RZ.H0_H0, -R240.H0_H0 ;  /* 0x200000ffff14a231 */ /* 0x000fe200003409f0 */
[----:B------:R-:W-:Y:S02]  /*8240*/  @!P3 PRMT R236, R21, 0x5410, RZ ;  /* 0x0000541015ecb816 */ /* 0x000fe400000000ff */
[----:B------:R-:W-:Y:S01]  /*8250*/  PRMT R16, R240, 0x5410, R239 ;  /* 0x00005410f0107816 */ /* 0x000fe200000000ef */
[----:B------:R-:W-:Y:S01]  /*8260*/  @!P1 HFMA2.BF16_V2 R3, -RZ.H0_H0, RZ.H0_H0, -R239.H0_H0 ;  /* 0x200000ffff039231 */ /* 0x000fe200003409ef */
[----:B------:R-:W-:-:S02]  /*8270*/  @!P2 PRMT R240, R20, 0x5410, RZ ;  /* 0x0000541014f0a816 */ /* 0x000fc400000000ff */
[----:B------:R-:W-:Y:S02]  /*8280*/  LOP3.LUT R7, R7, R16, RZ, 0xc0, !PT ;  /* 0x0000001007077212 */ /* 0x000fe400078ec0ff */
[----:B------:R-:W1:Y:S01]  /*8290*/  LDSM.16.MT88.4 R16, [R204+0x16800] ;  /* 0x01680000cc10783b */ /* 0x000e620000004200 */
[----:B------:R-:W-:Y:S01]  /*82a0*/  @!P1 PRMT R239, R3, 0x5410, RZ ;  /* 0x0000541003ef9816 */ /* 0x000fe200000000ff */
[----:B------:R-:W-:-:S05]  /*82b0*/  FADD.FTZ R3, R238, R233 ;  /* 0x000000e9ee037221 */ /* 0x000fca0000010000 */
[----:B------:R-:W-:Y:S01]  /*82c0*/  STL [R1+0x38], R3 ;  /* 0x0000380301007387 */ /* 0x000fe20000100800 */
[C---:B-1----:R-:W-:Y:S08]  /*82d0*/  HMMA.16816.F32.BF16 R124, R8.reuse, R16, R124 ;  /* 0x00000010087c723c */ /* 0x042ff0000004187c */
[----:B------:R-:W-:Y:S01]  /*82e0*/  HMMA.16816.F32.BF16 R128, R8, R18, R128 ;  /* 0x000000120880723c */ /* 0x000fe20000041880 */
[----:B------:R-:W1:Y:S04]  /*82f0*/  LDSM.16.MT88.4 R8, [R208+0x11000] ;  /* 0x01100000d008783b */ /* 0x000e680000004200 */
[----:B------:R-:W3:Y:S03]  /*8300*/  LDSM.16.MT88.4 R16, [R206+0x11000] ;  /* 0x01100000ce10783b */ /* 0x000ee60000004200 */
[C---:B-1----:R-:W-:Y:S08]  /*8310*/  HMMA.16816.F32.BF16 R132, R12.reuse, R8, R132 ;  /* 0x000000080c84723c */ /* 0x042ff00000041884 */
[C---:B------:R-:W-:Y:S01]  /*8320*/  HMMA.16816.F32.BF16 R136, R12.reuse, R10, R136 ;  /* 0x0000000a0c88723c */ /* 0x040fe20000041888 */
[----:B------:R-:W1:Y:S07]  /*8330*/  LDSM.16.MT88.4 R8, [R205+0x11000] ;  /* 0x01100000cd08783b */ /* 0x000e6e0000004200 */
        /* <DEDUP_REMOVED lines=43> */
[----:B------:R-:W-:Y:S01]  /*85f0*/  HMMA.16816.F32.BF16 R128, R12, R18, R128 ;  /* 0x000000120c80723c */ /* 0x000fe20000041880 */
[----:B------:R-:W3:Y:S04]  /*8600*/  LDSM.16.MT88.4 R12, [R205+0x11800] ;  /* 0x01180000cd0c783b */ /* 0x000ee80000004200 */
[----:B------:R-:W4:Y:S03]  /*8610*/  LDSM.16.MT88.4 R16, [R206+0x11800] ;  /* 0x01180000ce10783b */ /* 0x000f260000004200 */
        /* <DEDUP_REMOVED lines=40> */
[C---:B------:R-:W-:Y:S08]  /*88a0*/  HMMA.16816.F32.BF16 R120, R4.reuse, R14, R120 ;  /* 0x0000000e0478723c */ /* 0x040ff00000041878 */
[C---:B----4-:R-:W-:Y:S08]  /*88b0*/  HMMA.16816.F32.BF16 R108, R4.reuse, R16, R108 ;  /* 0x00000010046c723c */ /* 0x050ff0000004186c */
        /* <DEDUP_REMOVED lines=42> */
[----:B------:R-:W3:Y:S01]  /*8b60*/  LDL.64 R244, [R1+0x18] ;  /* 0x0000180001f47983 */ /* 0x000ee20000100a00 */
[----:B------:R-:W-:Y:S01]  /*8b70*/  USHF.R.S32.HI UR9, URZ, 0x1f, UR8 ;  /* 0x0000001f3f097899 */ /* 0x000fe20008011408 */
[----:B--2---:R-:W-:Y:S01]  /*8b80*/  IMAD.U32 R4, RZ, RZ, UR8 ;  /* 0x00000008ff047e24 */ /* 0x004fe2000f8e00ff */
[----:B------:R-:W-:Y:S01]  /*8b90*/  ULDC.64 UR18, c[0x0][0x1b0] ;  /* 0x00006c0000127ab9 */ /* 0x000fe20000000a00 */
[----:B------:R-:W1:Y:S01]  /*8ba0*/  S2R R3, SR_TID.X ;  /* 0x0000000000037919 */ /* 0x000e620000002100 */
[----:B------:R-:W-:Y:S01]  /*8bb0*/  ULDC.64 UR6, c[0x0][0x1b8] ;  /* 0x00006e0000067ab9 */ /* 0x000fe20000000a00 */
[----:B------:R-:W-:Y:S01]  /*8bc0*/  IMAD.U32 R5, RZ, RZ, UR15 ;  /* 0x0000000fff057e24 */ /* 0x000fe2000f8e00ff */
[----:B------:R-:W-:Y:S01]  /*8bd0*/  UIMAD UR18, UR9, UR18, URZ ;  /* 0x00000012091272a4 */ /* 0x000fe2000f8e023f */
[----:B------:R-:W-:Y:S01]  /*8be0*/  IMAD.WIDE.U32 R12, R25, -0x326172a9, RZ ;  /* 0xcd9e8d57190c7825 */ /* 0x000fe200078e00ff */
[----:B------:R-:W-:Y:S01]  /*8bf0*/  UIMAD UR6, UR9, UR6, URZ ;  /* 0x00000006090672a4 */ /* 0x000fe2000f8e023f */
[----:B------:R-:W2:Y:S01]  /*8c00*/  LDC.U8 R252, c[0x0][0x2d8] ;  /* 0x0000b600fffc7b82 */ /* 0x000ea20000000000 */
[----:B------:R-:W-:Y:S01]  /*8c10*/  UIMAD UR19, UR8, UR19, UR18 ;  /* 0x00000013081372a4 */ /* 0x000fe2000f8e0212 */
[----:B------:R-:W-:Y:S01]  /*8c20*/  IMAD.WIDE.U32 R14, R23, -0x2daee0ad, RZ ;  /* 0xd2511f53170e7825 */ /* 0x000fe200078e00ff */
[----:B------:R-:W-:Y:S01]  /*8c30*/  UIMAD UR17, UR8, UR7, UR6 ;  /* 0x00000007081172a4 */ /* 0x000fe2000f8e0206 */
[----:B------:R-:W-:Y:S01]  /*8c40*/  LOP3.LUT R24, R13, R24, RZ, 0x3c, !PT ;  /* 0x000000180d187212 */ /* 0x000fe200078e3cff */
[----:B------:R-:W-:Y:S01]  /*8c50*/  UIADD3 UR9, UR15, 0x3f, URZ ;  /* 0x0000003f0f097890 */ /* 0x000fe2000fffe03f */
[----:B------:R-:W-:Y:S01]  /*8c60*/  IMAD.MOV.U32 R165, RZ, RZ, R0 ;  /* 0x000000ffffa57224 */ /* 0x000fe200078e0000 */
[----:B------:R-:W-:Y:S01]  /*8c70*/  ISETP.GE.AND P3, PT, R251, c[0x0][0x220], PT ;  /* 0x00008800fb007a0c */ /* 0x000fe20003f66270 */
[----:B------:R-:W-:-:S02]  /*8c80*/  ULDC.64 UR6, c[0x0][0x1a0] ;  /* 0x0000680000067ab9 */ /* 0x000fc40000000a00 */
[----:B------:R-:W-:Y:S01]  /*8c90*/  USHF.L.U64.HI UR15, UR6, 0x4, UR7 ;  /* 0x00000004060f7899 */ /* 0x000fe20008010207 */
[----:B-1----:R-:W-:-:S05]  /*8ca0*/  LOP3.LUT R3, R3, 0x3, RZ, 0xc0, !PT ;  /* 0x0000000303037812 */ /* 0x002fca00078ec0ff */
[----:B------:R-:W-:Y:S01]  /*8cb0*/  IMAD R28, R3, -0x2, R28 ;  /* 0xfffffffe031c7824 */ /* 0x000fe200078e021c */
[----:B--2---:R-:W-:Y:S01]  /*8cc0*/  PRMT R0, R252, 0x7054, R252 ;  /* 0x00007054fc007816 */ /* 0x004fe200000000fc */
[----:B------:R-:W-:Y:S01]  /*8cd0*/  IMAD.U32 R3, RZ, RZ, UR8 ;  /* 0x00000008ff037e24 */ /* 0x000fe2000f8e00ff */
[----:B------:R-:W-:-:S04]  /*8ce0*/  USHF.R.S32.HI UR8, URZ, 0x1f, UR9 ;  /* 0x0000001f3f087899 */ /* 0x000fc80008011409 */
[----:B------:R-:W-:-:S04]  /*8cf0*/  ULEA.HI UR8, UR8, UR9, URZ, 0x6 ;  /* 0x0000000908087291 */ /* 0x000fc8000f8f303f */
[----:B------:R-:W-:Y:S01]  /*8d00*/  USHF.R.S32.HI UR8, URZ, 0x6, UR8 ;  /* 0x000000063f087899 */ /* 0x000fe20008011408 */
[--C-:B---3--:R-:W-:Y:S01]  /*8d10*/  SHF.R.S32.HI R11, RZ, 0x1f, R244.reuse ;  /* 0x0000001fff0b7819 */ /* 0x108fe200000114f4 */
[----:B------:R-:W-:Y:S01]  /*8d20*/  IMAD.MOV.U32 R10, RZ, RZ, R244 ;  /* 0x000000ffff0a7224 */ /* 0x000fe200078e00f4 */
[----:B------:R-:W-:-:S03]  /*8d30*/  ISETP.GE.AND P4, PT, R244, c[0x0][0x220], PT ;  /* 0x00008800f4007a0c */ /* 0x000fc60003f86270 */
[----:B------:R-:W-:-:S04]  /*8d40*/  IMAD.WIDE.U32 R6, R4, c[0x0][0x1b0], R10 ;  /* 0x00006c0004067a25 */ /* 0x000fc800078e000a */
[----:B------:R-:W-:Y:S01]  /*8d50*/  IMAD.WIDE.U32 R10, R3, c[0x0][0x1b8], R10 ;  /* 0x00006e00030a7a25 */ /* 0x000fe200078e000a */
[----:B------:R-:W-:Y:S02]  /*8d60*/  IADD3 R3, R5, -UR16, R28 ;  /* 0x8000001005037c10 */ /* 0x000fe4000fffe01c */
[----:B------:R-:W-:Y:S01]  /*8d70*/  IADD3 R6, P1, R6, UR12, RZ ;  /* 0x0000000c06067c10 */ /* 0x000fe2000ff3e0ff */
[----:B------:R-:W-:Y:S01]  /*8d80*/  IMAD.U32 R5, RZ, RZ, UR19 ;  /* 0x00000013ff057e24 */ /* 0x000fe2000f8e00ff */
[----:B------:R-:W-:Y:S01]  /*8d90*/  IADD3 R4, P0, R10, UR26, RZ ;  /* 0x0000001a0a047c10 */ /* 0x000fe2000ff1e0ff */
[----:B------:R1:W-:Y:S01]  /*8da0*/  STL [R1+0x30], R3 ;  /* 0x0000300301007387 */ /* 0x0003e20000100800 */
[----:B------:R-:W-:Y:S01]  /*8db0*/  LEA R10, P2, R6, c[0x0][0x168], 0x1 ;  /* 0x00005a00060a7a11 */ /* 0x000fe200078408ff */
[----:B------:R-:W-:Y:S01]  /*8dc0*/  UIADD3 UR12, UR8, -0x2, URZ ;  /* 0xfffffffe080c7890 */ /* 0x000fe2000fffe03f */
[----:B------:R-:W-:Y:S01]  /*8dd0*/  IADD3.X R5, R5, UR10, R7, P1, !PT ;  /* 0x0000000a05057c10 */ /* 0x000fe20008ffe407 */
[----:B------:R-:W-:Y:S01]  /*8de0*/  USHF.L.U32 UR10, UR6, 0x4, URZ ;  /* 0x00000004060a7899 */ /* 0x000fe2000800063f */
[----:B------:R-:W-:Y:S01]  /*8df0*/  LEA R7, P1, R4, c[0x0][0x170], 0x1 ;  /* 0x00005c0004077a11 */ /* 0x000fe200078208ff */
[----:B------:R2:W-:Y:S01]  /*8e00*/  STL [R1+0x2c], R10 ;  /* 0x00002c0a01007387 */ /* 0x0005e20000100800 */
[----:B------:R-:W-:Y:S01]  /*8e10*/  LEA.HI.X R6, R6, c[0x0][0x16c], R5, 0x1, P2 ;  /* 0x00005b0006067a11 */ /* 0x000fe200010f0c05 */
[----:B------:R-:W-:Y:S01]  /*8e20*/  UMOV UR19, URZ ;  /* 0x0000003f00137c82 */ /* 0x000fe20008000000 */
[----:B------:R-:W-:Y:S01]  /*8e30*/  ISETP.GE.AND P2, PT, R250, c[0x0][0x220], PT ;  /* 0x00008800fa007a0c */ /* 0x000fe20003f46270 */
[----:B------:R-:W-:Y:S04]  /*8e40*/  STL [R1+0x24], R7 ;  /* 0x0000240701007387 */ /* 0x000fe80000100800 */
[----:B------:R3:W-:Y:S01]  /*8e50*/  STL [R1+0x28], R6 ;  /* 0x0000280601007387 */ /* 0x0007e20000100800 */
[----:B-1----:R-:W-:Y:S01]  /*8e60*/  IMAD.U32 R3, RZ, RZ, UR17 ;  /* 0x00000011ff037e24 */ /* 0x002fe2000f8e00ff */
[----:B------:R-:W-:-:S04]  /*8e70*/  UIADD3 UR17, UR8, -0x3, URZ ;  /* 0xfffffffd08117890 */ /* 0x000fc8000fffe03f */
[----:B------:R-:W-:Y:S02]  /*8e80*/  IADD3.X R3, R3, UR24, R11, P0, !PT ;  /* 0x0000001803037c10 */ /* 0x000fe400087fe40b */
[----:B------:R-:W-:Y:S02]  /*8e90*/  IADD3 R164, P0, R8, -0x80, RZ ;  /* 0xffffff8008a47810 */ /* 0x000fe40007f1e0ff */
[----:B------:R-:W-:Y:S01]  /*8ea0*/  LEA.HI.X R5, R4, c[0x0][0x174], R3, 0x1, P1 ;  /* 0x00005d0004057a11 */ /* 0x000fe200008f0c03 */
[----:B-----5:R-:W-:Y:S01]  /*8eb0*/  IMAD.MOV.U32 R4, RZ, RZ, R26 ;  /* 0x000000ffff047224 */ /* 0x020fe200078e001a */
[----:B------:R-:W-:Y:S01]  /*8ec0*/  IADD3.X R167, R9, -0x1, RZ, P0, !PT ;  /* 0xffffffff09a77810 */ /* 0x000fe200007fe4ff */
[----:B------:R-:W-:Y:S01]  /*8ed0*/  IMAD.MOV.U32 R3, RZ, RZ, R2 ;  /* 0x000000ffff037224 */ /* 0x000fe200078e0002 */
[C---:B--2---:R-:W-:Y:S01]  /*8ee0*/  IADD3 R10, P6, R26.reuse, 0x10, RZ ;  /* 0x000000101a0a7810 */ /* 0x044fe20007fde0ff */
[----:B------:R1:W-:Y:S01]  /*8ef0*/  STL [R1+0x20], R5 ;  /* 0x0000200501007387 */ /* 0x0003e20000100800 */
[----:B---3--:R-:W-:-:S02]  /*8f00*/  IADD3 R6, P0, R26, 0x30, RZ ;  /* 0x000000301a067810 */ /* 0x008fc40007f1e0ff */
[----:B------:R-:W-:Y:S01]  /*8f10*/  IADD3 R8, P5, R26, 0x20, RZ ;  /* 0x000000201a087810 */ /* 0x000fe20007fbe0ff */
[----:B------:R-:W-:Y:S01]  /*8f20*/  STL.64 [R1+0x48], R12 ;  /* 0x0000480c01007387 */ /* 0x000fe20000100a00 */
[----:B------:R-:W-:-:S03]  /*8f30*/  ISETP.GE.AND P1, PT, R249, c[0x0][0x220], PT ;  /* 0x00008800f9007a0c */ /* 0x000fc60003f26270 */
[----:B------:R-:W-:Y:S01]  /*8f40*/  STL.64 [R1+0x50], R14 ;  /* 0x0000500e01007387 */ /* 0x000fe20000100a00 */
[----:B-1----:R-:W-:-:S05]  /*8f50*/  SHF.R.S32.HI R5, RZ, 0x1f, R26 ;  /* 0x0000001fff057819 */ /* 0x002fca000001141a */
        /* <DEDUP_REMOVED lines=10> */
.L_x_885:
        /* <DEDUP_REMOVED lines=110> */
.L_x_883:
        /* <DEDUP_REMOVED lines=185> */
[----:B------:R-:W-:Y:S02]  /*a270*/  IMAD.MOV.U32 R187, RZ, RZ, R37 ;  /* 0x000000ffffbb7224 */ /* 0x000fe400078e0025 */
[----:B------:R4:W5:Y:S01]  /*a280*/  LDL.LU.64 R36, [R1+0x80] ;  /* 0x0000800001247983 */ /* 0x0009620000300a00 */
        /* <DEDUP_REMOVED lines=194> */
[----:B------:R-:W-:Y:S01]  /*aeb0*/  IMAD.MOV.U32 R173, RZ, RZ, R179 ;  /* 0x000000ffffad7224 */ /* 0x000fe200078e00b3 */
[----:B------:R-:W-:Y:S01]  /*aec0*/  MOV R172, R178 ;  /* 0x000000b200ac7202 */ /* 0x000fe20000000f00 */
[----:B------:R-:W-:Y:S03]  /*aed0*/  HMMA.16816.F32.BF16 R32, R168, R174, R32 ;  /* 0x000000aea820723c */ /* 0x000fe60000041820 */
[C---:B------:R-:W-:Y:S04]  /*aee0*/  LEA R178, P5, R0.reuse, R182, 0x6 ;  /* 0x000000b600b27211 */ /* 0x040fe800078a30ff */
[----:B------:R-:W-:Y:S01]  /*aef0*/  IMAD.MOV.U32 R174, RZ, RZ, R186 ;  /* 0x000000ffffae7224 */ /* 0x000fe200078e00ba */
[----:B------:R-:W-:Y:S01]  /*af00*/  LEA.HI.X.SX32 R179, R0, R183, 0x6, P5 ;  /* 0x000000b700b37211 */ /* 0x000fe200028f36ff */
[----:B------:R-:W-:Y:S03]  /*af10*/  IMAD.WIDE.U32 R182, R178, c[0x0][0x198], RZ ;  /* 0x00006600b2b67a25 */ /* 0x000fe600078e00ff */
[C---:B------:R-:W-:Y:S01]  /*af20*/  LEA R186, P0, R0.reuse, R176, 0x6 ;  /* 0x000000b000ba7211 */ /* 0x040fe200078030ff */
[----:B------:R-:W-:Y:S01]  /*af30*/  IMAD R166, R179, c[0x0][0x198], RZ ;  /* 0x00006600b3a67a24 */ /* 0x000fe200078e02ff */
[----:B------:R-:W-:Y:S02]  /*af40*/  MOV R175, R187 ;  /* 0x000000bb00af7202 */ /* 0x000fe40000000f00 */
[----:B------:R-:W-:Y:S01]  /*af50*/  LEA.HI.X.SX32 R187, R0, R177, 0x6, P0 ;  /* 0x000000b100bb7211 */ /* 0x000fe200000f36ff */
[----:B------:R-:W-:Y:S01]  /*af60*/  IMAD R166, R178, c[0x0][0x19c], R166 ;  /* 0x00006700b2a67a24 */ /* 0x000fe200078e02a6 */
[----:B--2---:R-:W-:Y:S01]  /*af70*/  LEA R176, P0, R182, R181, 0x1 ;  /* 0x000000b5b6b07211 */ /* 0x004fe200078008ff */
[----:B------:R-:W-:Y:S04]  /*af80*/  IMAD.WIDE.U32 R178, R186, c[0x0][0x198], RZ ;  /* 0x00006600bab27a25 */ /* 0x000fe800078e00ff */
[----:B------:R-:W-:Y:S02]  /*af90*/  IMAD.IADD R166, R183, 0x1, R166 ;  /* 0x00000001b7a67824 */ /* 0x000fe400078e02a6 */
[----:B------:R-:W-:Y:S03]  /*afa0*/  IMAD R2, R187, c[0x0][0x198], RZ ;  /* 0x00006600bb027a24 */ /* 0x000fe600078e02ff */
[----:B---3--:R-:W-:Y:S01]  /*afb0*/  LEA.HI.X R177, R182, R185, R166, 0x1, P0 ;  /* 0x000000b9b6b17211 */ /* 0x008fe200000f0ca6 */
[----:B------:R-:W-:Y:S01]  /*afc0*/  IMAD R2, R186, c[0x0][0x19c], R2 ;  /* 0x00006700ba027a24 */ /* 0x000fe200078e0202 */
[----:B------:R-:W-:Y:S02]  /*afd0*/  LEA R182, P0, R0, R174, 0x6 ;  /* 0x000000ae00b67211 */ /* 0x000fe400078030ff */
[----:B------:R-:W-:Y:S01]  /*afe0*/  LEA R186, P5, R178, R181, 0x1 ;  /* 0x000000b5b2ba7211 */ /* 0x000fe200078a08ff */
[----:B------:R-:W-:Y:S01]  /*aff0*/  IMAD.IADD R2, R179, 0x1, R2 ;  /* 0x00000001b3027824 */ /* 0x000fe200078e0202 */
[----:B------:R-:W-:Y:S04]  /*b000*/  LEA.HI.X.SX32 R183, R0, R175, 0x6, P0 ;  /* 0x000000af00b77211 */ /* 0x000fe800000f36ff */
[----:B------:R-:W-:Y:S01]  /*b010*/  LEA.HI.X R187, R178, R185, R2, 0x1, P5 ;  /* 0x000000b9b2bb7211 */ /* 0x000fe200028f0c02 */
[----:B------:R-:W-:Y:S04]  /*b020*/  IMAD R2, R183, c[0x0][0x198], RZ ;  /* 0x00006600b7027a24 */ /* 0x000fe800078e02ff */
[C---:B------:R-:W-:Y:S02]  /*b030*/  IMAD R2, R182.reuse, c[0x0][0x19c], R2 ;  /* 0x00006700b6027a24 */ /* 0x040fe400078e0202 */
[----:B------:R-:W-:Y:S04]  /*b040*/  IMAD.WIDE.U32 R182, R182, c[0x0][0x198], RZ ;  /* 0x00006600b6b67a25 */ /* 0x000fe800078e00ff */
[----:B------:R-:W-:Y:S01]  /*b050*/  IMAD.IADD R2, R183, 0x1, R2 ;  /* 0x00000001b7027824 */ /* 0x000fe200078e0202 */
[C---:B------:R-:W-:Y:S04]  /*b060*/  LEA R178, P0, R182.reuse, R181, 0x1 ;  /* 0x000000b5b6b27211 */ /* 0x040fe800078008ff */
        /* <DEDUP_REMOVED lines=11> */
[----:B------:R-:W-:-:S13]  /*b120*/  PLOP3.LUT P0, PT, PT, PT, UP0, 0x80, 0x0 ;  /* 0x000000000000781c */ /* 0x000fda0003f0f008 */
[----:B----45:R-:W-:-:S05]  /*b130*/  @P0 BRA `(.L_x_885) ;  /* 0xffffdec000000947 */ /* 0x030fca000383ffff */
.L_x_884:
[----:B------:R-:W2:Y:S01]  /*b140*/  LDL R0, [R1+0x30] ;  /* 0x0000300001007983 */ /* 0x000ea20000100800 */
[----:B------:R-:W-:Y:S01]  /*b150*/  IMAD.U32 R164, RZ, RZ, UR18 ;  /* 0x00000012ffa47e24 */ /* 0x000fe2000f8e00ff */
[----:B------:R-:W-:Y:S02]  /*b160*/  UIADD3 UR9, UR23, -0x4498517b, URZ ;  /* 0xbb67ae8517097890 */ /* 0x000fe4000fffe03f */
[----:B------:R-:W3:Y:S01]  /*b170*/  LDL.LU R174, [R1+0x34] ;  /* 0x0000340001ae7983 */ /* 0x000ee20000300800 */
[----:B------:R-:W-:Y:S02]  /*b180*/  USHF.L.U32 UR35, UR18, 0x1, URZ ;  /* 0x0000000112237899 */ /* 0x000fe4000800063f */
[----:B------:R-:W-:Y:S01]  /*b190*/  UIADD3 UR8, UR22, -0x61c88647, URZ ;  /* 0x9e3779b916087890 */ /* 0x000fe2000fffe03f */
[----:B------:R4:W-:Y:S01]  /*b1a0*/  STL.64 [R1+0x80], R188 ;  /* 0x000080bc01007387 */ /* 0x0009e20000100a00 */
[----:B------:R-:W-:Y:S02]  /*b1b0*/  ULOP3.LUT UR24, UR35, UR23, URZ, 0x3c, !UPT ;  /* 0x0000001723187292 */ /* 0x000fe4000f8e3c3f */
[----:B------:R-:W-:Y:S02]  /*b1c0*/  UIADD3 UR34, UR22, 0x3c6ef372, URZ ;  /* 0x3c6ef37216227890 */ /* 0x000fe4000fffe03f */
[----:B------:R-:W-:Y:S01]  /*b1d0*/  UIADD3 UR33, UR23, 0x76cf5d0a, URZ ;  /* 0x76cf5d0a17217890 */ /* 0x000fe2000fffe03f */
[----:B-1----:R-:W2:Y:S01]  /*b1e0*/  LDL.64 R178, [R1+0x50] ;  /* 0x0000500001b27983 */ /* 0x002ea20000100a00 */
[----:B------:R-:W-:Y:S02]  /*b1f0*/  UIADD3 UR32, UR22, -0x255992d5, URZ ;  /* 0xdaa66d2b16207890 */ /* 0x000fe4000fffe03f */
[----:B------:R-:W-:Y:S02]  /*b200*/  UIADD3 UR31, UR23, 0x32370b8f, URZ ;  /* 0x32370b8f171f7890 */ /* 0x000fe4000fffe03f */
[----:B------:R-:W-:Y:S02]  /*b210*/  UIADD3 UR26, UR23, -0x126145ec, URZ ;  /* 0xed9eba14171a7890 */ /* 0x000fe4000fffe03f */
[----:B------:R-:W-:Y:S02]  /*b220*/  UIADD3 UR30, UR22, 0x78dde6e4, URZ ;  /* 0x78dde6e4161e7890 */ /* 0x000fe4000fffe03f */
[----:B------:R-:W-:Y:S02]  /*b230*/  UIADD3 UR35, UR35, 0x1, URZ ;  /* 0x0000000123237890 */ /* 0x000fe4000fffe03f */
[----:B------:R-:W-:Y:S02]  /*b240*/  UIADD3 UR19, UR19, 0x1, URZ ;  /* 0x0000000113137890 */ /* 0x000fe4000fffe03f */
[----:B------:R-:W-:Y:S01]  /*b250*/  ULOP3.LUT UR35, UR35, UR23, URZ, 0x3c, !UPT ;  /* 0x0000001723237292 */ /* 0x000fe2000f8e3c3f */
[----:B--2---:R-:W-:Y:S01]  /*b260*/  LOP3.LUT R180, R179, UR24, RZ, 0x3c, !PT ;  /* 0x00000018b3b47c12 */ /* 0x004fe2000f8e3cff */
[----:B------:R-:W-:Y:S01]  /*b270*/  IMAD R164, R164, -0x40, R0 ;  /* 0xffffffc0a4a47824 */ /* 0x000fe200078e0200 */
[----:B---3--:R-:W-:Y:S01]  /*b280*/  LOP3.LUT R174, R174, 0xfffffff7, RZ, 0xc0, !PT ;  /* 0xfffffff7aeae7812 */ /* 0x008fe200078ec0ff */
[----:B------:R-:W-:Y:S02]  /*b290*/  UIADD3 UR24, UR22, 0x1715609d, URZ ;  /* 0x1715609d16187890 */ /* 0x000fe4000fffe03f */
[----:B------:R-:W-:Y:S01]  /*b2a0*/  IMAD.WIDE.U32 R180, R180, -0x326172a9, RZ ;  /* 0xcd9e8d57b4b47825 */ /* 0x000fe200078e00ff */
[C---:B------:R-:W-:Y:S02]  /*b2b0*/  IADD3 R171, R164.reuse, 0x8, RZ ;  /* 0x00000008a4ab7810 */ /* 0x040fe40007ffe0ff */
[C---:B------:R-:W-:Y:S02]  /*b2c0*/  IADD3 R2, R164.reuse, -0x9, RZ ;  /* 0xfffffff7a4027810 */ /* 0x040fe40007ffe0ff */
[----:B------:R-:W-:Y:S02]  /*b2d0*/  ISETP.GE.AND P0, PT, R171, RZ, PT ;  /* 0x000000ffab00720c */ /* 0x000fe40003f06270 */
[C---:B------:R-:W-:Y:S02]  /*b2e0*/  IADD3 R167, R164.reuse, -0x8, RZ ;  /* 0xfffffff8a4a77810 */ /* 0x040fe40007ffe0ff */
[----:B------:R-:W-:Y:S02]  /*b2f0*/  IADD3 R166, R164, -0x1, RZ ;  /* 0xffffffffa4a67810 */ /* 0x000fe40007ffe0ff */
[----:B------:R-:W-:Y:S02]  /*b300*/  ISETP.GE.AND P5, PT, R167, RZ, PT ;  /* 0x000000ffa700720c */ /* 0x000fe40003fa6270 */
[----:B------:R-:W-:Y:S02]  /*b310*/  ISETP.GE.AND P6, PT, R166, RZ, PT ;  /* 0x000000ffa600720c */ /* 0x000fe40003fc6270 */
[C---:B------:R-:W-:Y:S02]  /*b320*/  IADD3 R169, R164.reuse, -0x10, RZ ;  /* 0xfffffff0a4a97810 */ /* 0x040fe40007ffe0ff */
[C---:B------:R-:W-:Y:S02]  /*b330*/  IADD3 R0, R164.reuse, -0x11, RZ ;  /* 0xffffffefa4007810 */ /* 0x040fe40007ffe0ff */
[----:B------:R-:W-:Y:S02]  /*b340*/  @!P0 IADD3 R171, -R164, -0x8, RZ ;  /* 0xfffffff8a4ab8810 */ /* 0x000fe40007ffe1ff */
[----:B------:R-:W-:Y:S02]  /*b350*/  ISETP.GE.AND P0, PT, R2, RZ, PT ;  /* 0x000000ff0200720c */ /* 0x000fe40003f06270 */
[C---:B------:R-:W-:Y:S02]  /*b360*/  IADD3 R168, R164.reuse, -0x19, RZ ;  /* 0xffffffe7a4a87810 */ /* 0x040fe40007ffe0ff */
[----:B------:R-:W1:Y:S01]  /*b370*/  I2F R171, R171 ;  /* 0x000000ab00ab7306 */ /* 0x000e620000201400 */
[C---:B------:R-:W-:Y:S02]  /*b380*/  @!P5 IADD3 R167, -R164.reuse, 0x8, RZ ;  /* 0x00000008a4a7d810 */ /* 0x040fe40007ffe1ff */
[----:B------:R-:W-:Y:S02]  /*b390*/  @!P6 IADD3 R166, -R164, 0x1, RZ ;  /* 0x00000001a4a6e810 */ /* 0x000fe40007ffe1ff */
[----:B------:R-:W-:Y:S02]  /*b3a0*/  ISETP.GE.AND P5, PT, R0, RZ, PT ;  /* 0x000000ff0000720c */ /* 0x000fe40003fa6270 */
[----:B------:R-:W-:Y:S02]  /*b3b0*/  ISETP.GE.AND P6, PT, R168, RZ, PT ;  /* 0x000000ffa800720c */ /* 0x000fe40003fc6270 */
[C---:B------:R-:W-:Y:S01]  /*b3c0*/  @!P0 IADD3 R2, -R164.reuse, 0x9, RZ ;  /* 0x00000009a4028810 */ /* 0x040fe20007ffe1ff */
[----:B------:R-:W2:Y:S01]  /*b3d0*/  I2F R167, R167 ;  /* 0x000000a700a77306 */ /* 0x000ea20000201400 */
[----:B------:R-:W-:Y:S02]  /*b3e0*/  ISETP.GE.AND P0, PT, R169, RZ, PT ;  /* 0x000000ffa900720c */ /* 0x000fe40003f06270 */
[----:B------:R-:W-:Y:S02]  /*b3f0*/  IABS R173, R164 ;  /* 0x000000a400ad7213 */ /* 0x000fe40000000000 */
[----:B------:R-:W-:Y:S02]  /*b400*/  IADD3 R170, R164, -0x29, RZ ;  /* 0xffffffd7a4aa7810 */ /* 0x000fe40007ffe0ff */
[----:B------:R-:W-:Y:S02]  /*b410*/  @P2 LOP3.LUT R174, R174, 0x8, RZ, 0xfc, !PT ;  /* 0x00000008aeae2812 */ /* 0x000fe400078efcff */
[C---:B------:R-:W-:Y:S01]  /*b420*/  @!P5 IADD3 R0, -R164.reuse, 0x11, RZ ;  /* 0x00000011a400d810 */ /* 0x040fe20007ffe1ff */
[----:B------:R-:W3:Y:S01]  /*b430*/  I2F R2, R2 ;  /* 0x0000000200027306 */ /* 0x000ee20000201400 */
[----:B------:R-:W-:Y:S02]  /*b440*/  @!P6 IADD3 R168, -R164, 0x19, RZ ;  /* 0x00000019a4a8e810 */ /* 0x000fe40007ffe1ff */
[----:B------:R-:W-:Y:S01]  /*b450*/  LOP3.LUT R174, R174, 0xfffffffb, RZ, 0xc0, !PT ;  /* 0xfffffffbaeae7812 */ /* 0x000fe200078ec0ff */
[----:B-1----:R-:W-:Y:S01]  /*b460*/  FFMA.FTZ R6, R171, -UR4, R6 ;  /* 0x80000004ab067c23 */ /* 0x002fe20008010006 */
[C---:B------:R-:W-:Y:S02]  /*b470*/  IADD3 R171, R164.reuse, -0x18, RZ ;  /* 0xffffffe8a4ab7810 */ /* 0x040fe40007ffe0ff */
[----:B------:R-:W-:Y:S02]  /*b480*/  @!P0 IADD3 R169, -R164, 0x10, RZ ;  /* 0x00000010a4a98810 */ /* 0x000fe40007ffe1ff */
[----:B------:R-:W-:Y:S01]  /*b490*/  ISETP.GE.AND P0, PT, R171, RZ, PT ;  /* 0x000000ffab00720c */ /* 0x000fe20003f06270 */
[----:B------:R-:W1:Y:S01]  /*b4a0*/  I2F R166, R166 ;  /* 0x000000a600a67306 */ /* 0x000e620000201400 */
[----:B------:R-:W-:Y:S01]  /*b4b0*/  @P1 LOP3.LUT R174, R174, 0x4, RZ, 0xfc, !PT ;  /* 0x00000004aeae1812 */ /* 0x000fe200078efcff */
[C---:B--2---:R-:W-:Y:S02]  /*b4c0*/  FFMA.FTZ R8, R167.reuse, -UR4, R8 ;  /* 0x80000004a7087c23 */ /* 0x044fe40008010008 */
[----:B------:R-:W-:Y:S01]  /*b4d0*/  FFMA.FTZ R14, R167, -UR4, R14 ;  /* 0x80000004a70e7c23 */ /* 0x000fe2000801000e */
[C---:B------:R-:W-:Y:S01]  /*b4e0*/  IADD3 R167, R164.reuse, -0x20, RZ ;  /* 0xffffffe0a4a77810 */ /* 0x040fe20007ffe0ff */
[----:B------:R-:W-:Y:S04]  /*b4f0*/  STL [R1+0x34], R174 ;  /* 0x000034ae01007387 */ /* 0x000fe80000100800 */
[----:B------:R-:W2:Y:S01]  /*b500*/  I2F R169, R169 ;  /* 0x000000a900a97306 */ /* 0x000ea20000201400 */
[----:B------:R-:W-:Y:S01]  /*b510*/  ISETP.GE.AND P5, PT, R167, RZ, PT ;  /* 0x000000ffa700720c */ /* 0x000fe20003fa6270 */
[----:B----4-:R-:W4:Y:S01]  /*b520*/  LDL.64 R188, [R1+0x48] ;  /* 0x0000480001bc7983 */ /* 0x010f220000100a00 */
[----:B------:R-:W-:Y:S01]  /*b530*/  @!P0 IADD3 R171, -R164, 0x18, RZ ;  /* 0x00000018a4ab8810 */ /* 0x000fe20007ffe1ff */
[C---:B---3--:R-:W-:Y:S02]  /*b540*/  FFMA.FTZ R9, R2.reuse, -UR4, R9 ;  /* 0x8000000402097c23 */ /* 0x048fe40008010009 */
[----:B------:R-:W-:Y:S01]  /*b550*/  FFMA.FTZ R15, R2, -UR4, R15 ;  /* 0x80000004020f7c23 */ /* 0x000fe2000801000f */
[----:B------:R-:W-:Y:S03]  /*b560*/  IADD3 R2, R164, -0x21, RZ ;  /* 0xffffffdfa4027810 */ /* 0x000fe60007ffe0ff */
[----:B------:R-:W3:Y:S01]  /*b570*/  I2F R0, R0 ;  /* 0x0000000000007306 */ /* 0x000ee20000201400 */
[----:B------:R-:W-:Y:S01]  /*b580*/  ISETP.GE.AND P0, PT, R2, RZ, PT ;  /* 0x000000ff0200720c */ /* 0x000fe20003f06270 */
[----:B-1----:R-:W-:Y:S02]  /*b590*/  FFMA.FTZ R5, R166, -UR4, R5 ;  /* 0x80000004a6057c23 */ /* 0x002fe40008010005 */
[----:B------:R-:W-:Y:S01]  /*b5a0*/  @!P5 IADD3 R167, -R164, 0x20, RZ ;  /* 0x00000020a4a7d810 */ /* 0x000fe20007ffe1ff */
[----:B------:R-:W-:Y:S01]  /*b5b0*/  FFMA.FTZ R11, R166, -UR4, R11 ;  /* 0x80000004a60b7c23 */ /* 0x000fe2000801000b */
[----:B------:R-:W-:Y:S02]  /*b5c0*/  IADD3 R166, R164, 0x7, RZ ;  /* 0x00000007a4a67810 */ /* 0x000fe40007ffe0ff */
[----:B------:R-:W-:Y:S02]  /*b5d0*/  ISETP.GE.AND P5, PT, R170, RZ, PT ;  /* 0x000000ffaa00720c */ /* 0x000fe40003fa6270 */
[----:B------:R-:W1:Y:S04]  /*b5e0*/  I2F R168, R168 ;  /* 0x000000a800a87306 */ /* 0x000e680000201400 */
[----:B------:R-:W-:Y:S01]  /*b5f0*/  @!P0 IADD3 R2, -R164, 0x21, RZ ;  /* 0x00000021a4028810 */ /* 0x000fe20007ffe1ff */
[C---:B--2---:R-:W-:Y:S01]  /*b600*/  FFMA.FTZ R12, R169.reuse, -UR4, R12 ;  /* 0x80000004a90c7c23 */ /* 0x044fe2000801000c */
[----:B------:R-:W-:Y:S01]  /*b610*/  ISETP.GE.AND P0, PT, R166, RZ, PT ;  /* 0x000000ffa600720c */ /* 0x000fe20003f06270 */
[----:B------:R-:W-:Y:S01]  /*b620*/  FFMA.FTZ R18, R169, -UR4, R18 ;  /* 0x80000004a9127c23 */ /* 0x000fe20008010012 */
[----:B------:R-:W-:Y:S02]  /*b630*/  IADD3 R169, R164, -0x28, RZ ;  /* 0xffffffd8a4a97810 */ /* 0x000fe40007ffe0ff */
[----:B------:R-:W2:Y:S02]  /*b640*/  I2F R171, R171 ;  /* 0x000000ab00ab7306 */ /* 0x000ea40000201400 */
[----:B------:R-:W-:Y:S01]  /*b650*/  ISETP.GE.AND P6, PT, R169, RZ, PT ;  /* 0x000000ffa900720c */ /* 0x000fe20003fc6270 */
[----:B---3--:R-:W-:Y:S01]  /*b660*/  FFMA.FTZ R13, R0, -UR4, R13 ;  /* 0x80000004000d7c23 */ /* 0x008fe2000801000d */
[----:B------:R-:W-:Y:S01]  /*b670*/  @!P5 IADD3 R170, -R164, 0x29, RZ ;  /* 0x00000029a4aad810 */ /* 0x000fe20007ffe1ff */
[----:B------:R-:W-:Y:S01]  /*b680*/  FFMA.FTZ R19, R0, -UR4, R19 ;  /* 0x8000000400137c23 */ /* 0x000fe20008010013 */
[C---:B------:R-:W-:Y:S03]  /*b690*/  IADD3 R0, R164.reuse, -0x30, RZ ;  /* 0xffffffd0a4007810 */ /* 0x040fe60007ffe0ff */
[----:B------:R-:W-:Y:S01]  /*b6a0*/  @!P0 IADD3 R166, -R164, -0x7, RZ ;  /* 0xfffffff9a4a68810 */ /* 0x000fe20007ffe1ff */
[----:B------:R-:W3:Y:S01]  /*b6b0*/  I2F R2, R2 ;  /* 0x0000000200027306 */ /* 0x000ee20000201400 */
[----:B------:R-:W-:Y:S01]  /*b6c0*/  ISETP.GE.AND P0, PT, R0, RZ, PT ;  /* 0x000000ff0000720c */ /* 0x000fe20003f06270 */
[----:B-1----:R-:W-:Y:S03]  /*b6d0*/  FFMA.FTZ R17, R168, -UR4, R17 ;  /* 0x80000004a8117c23 */ /* 0x002fe60008010011 */
[----:B------:R-:W-:Y:S01]  /*b6e0*/  @!P6 IADD3 R169, -R164, 0x28, RZ ;  /* 0x00000028a4a9e810 */ /* 0x000fe20007ffe1ff */
[----:B------:R-:W-:Y:S01]  /*b6f0*/  FFMA.FTZ R23, R168, -UR4, R23 ;  /* 0x80000004a8177c23 */ /* 0x000fe20008010017 */
[C---:B------:R-:W-:Y:S03]  /*b700*/  IADD3 R168, R164.reuse, -0x39, RZ ;  /* 0xffffffc7a4a87810 */ /* 0x040fe60007ffe0ff */
[----:B------:R-:W1:Y:S01]  /*b710*/  I2F R173, R173 ;  /* 0x000000ad00ad7306 */ /* 0x000e620000201400 */
[C---:B--2---:R-:W-:Y:S03]  /*b720*/  FFMA.FTZ R16, R171.reuse, -UR4, R16 ;  /* 0x80000004ab107c23 */ /* 0x044fe60008010010 */
[C---:B------:R-:W-:Y:S01]  /*b730*/  @!P0 IADD3 R0, -R164.reuse, 0x30, RZ ;  /* 0x00000030a4008810 */ /* 0x040fe20007ffe1ff */
[----:B------:R-:W-:Y:S01]  /*b740*/  FFMA.FTZ R22, R171, -UR4, R22 ;  /* 0x80000004ab167c23 */ /* 0x000fe20008010016 */
[----:B------:R-:W-:Y:S02]  /*b750*/  IADD3 R171, R164, -0x38, RZ ;  /* 0xffffffc8a4ab7810 */ /* 0x000fe40007ffe0ff */
[----:B------:R-:W-:Y:S02]  /*b760*/  ISETP.GE.AND P0, PT, R168, RZ, PT ;  /* 0x000000ffa800720c */ /* 0x000fe40003f06270 */
[----:B------:R-:W2:Y:S01]  /*b770*/  I2F R167, R167 ;  /* 0x000000a700a77306 */ /* 0x000ea20000201400 */
[----:B------:R-:W-:Y:S01]  /*b780*/  ISETP.GE.AND P5, PT, R171, RZ, PT ;  /* 0x000000ffab00720c */ /* 0x000fe20003fa6270 */
[C---:B---3--:R-:W-:Y:S02]  /*b790*/  FFMA.FTZ R21, R2.reuse, -UR4, R21 ;  /* 0x8000000402157c23 */ /* 0x048fe40008010015 */
[----:B------:R-:W-:Y:S01]  /*b7a0*/  FFMA.FTZ R27, R2, -UR4, R27 ;  /* 0x80000004021b7c23 */ /* 0x000fe2000801001b */
[----:B------:R-:W-:Y:S05]  /*b7b0*/  IADD3 R2, R164, -0x31, RZ ;  /* 0xffffffcfa4027810 */ /* 0x000fea0007ffe0ff */
[----:B------:R-:W3:Y:S01]  /*b7c0*/  I2F R166, R166 ;  /* 0x000000a600a67306 */ /* 0x000ee20000201400 */
[----:B------:R-:W-:Y:S02]  /*b7d0*/  ISETP.GE.AND P6, PT, R2, RZ, PT ;  /* 0x000000ff0200720c */ /* 0x000fe40003fc6270 */
[C---:B------:R-:W-:Y:S01]  /*b7e0*/  @!P0 IADD3 R168, -R164.reuse, 0x39, RZ ;  /* 0x00000039a4a88810 */ /* 0x040fe20007ffe1ff */
[C---:B-1----:R-:W-:Y:S01]  /*b7f0*/  FFMA.FTZ R4, R173.reuse, -UR4, R4 ;  /* 0x80000004ad047c23 */ /* 0x042fe20008010004 */
[C---:B------:R-:W-:Y:S01]  /*b800*/  @!P5 IADD3 R171, -R164.reuse, 0x38, RZ ;  /* 0x00000038a4abd810 */ /* 0x040fe20007ffe1ff */
[----:B------:R-:W-:Y:S04]  /*b810*/  FFMA.FTZ R10, R173, -UR4, R10 ;  /* 0x80000004ad0a7c23 */ /* 0x000fe8000801000a */
[----:B------:R-:W1:Y:S01]  /*b820*/  I2F R169, R169 ;  /* 0x000000a900a97306 */ /* 0x000e620000201400 */
[C---:B--2---:R-:W-:Y:S03]  /*b830*/  FFMA.FTZ R20, R167.reuse, -UR4, R20 ;  /* 0x80000004a7147c23 */ /* 0x044fe60008010014 */
[----:B------:R-:W-:Y:S01]  /*b840*/  @!P6 IADD3 R2, -R164, 0x31, RZ ;  /* 0x00000031a402e810 */ /* 0x000fe20007ffe1ff */
[----:B------:R-:W-:Y:S01]  /*b850*/  FFMA.FTZ R26, R167, -UR4, R26 ;  /* 0x80000004a71a7c23 */ /* 0x000fe2000801001a */
[----:B------:R-:W-:Y:S04]  /*b860*/  FMNMX.FTZ R164, R6, R165, !PT ;  /* 0x000000a506a47209 */ /* 0x000fe80007810000 */
[----:B------:R-:W2:Y:S01]  /*b870*/  I2F R167, R0 ;  /* 0x0000000000a77306 */ /* 0x000ea20000201400 */
[----:B---3--:R-:W-:Y:S01]  /*b880*/  FFMA.FTZ R7, R166, -UR4, R7 ;  /* 0x80000004a6077c23 */ /* 0x008fe20008010007 */
[----:B------:R-:W-:Y:S04]  /*b890*/  FMNMX.FTZ R166, R4, R3, !PT ;  /* 0x0000000304a67209 */ /* 0x000fe80007810000 */
[----:B------:R-:W-:Y:S04]  /*b8a0*/  FMNMX.FTZ R173, R7, R164, !PT ;  /* 0x000000a407ad7209 */ /* 0x000fe80007810000 */
[----:B------:R-:W3:Y:S01]  /*b8b0*/  I2F R170, R170 ;  /* 0x000000aa00aa7306 */ /* 0x000ee20000201400 */
[----:B------:R-:W-:Y:S02]  /*b8c0*/  FMNMX.FTZ R175, R5, R166, !PT ;  /* 0x000000a605af7209 */ /* 0x000fe40007810000 */
[----:B------:R-:W-:Y:S01]  /*b8d0*/  FMNMX.FTZ R164, R10, R173, !PT ;  /* 0x000000ad0aa47209 */ /* 0x000fe20007810000 */
[C---:B-1----:R-:W-:Y:S01]  /*b8e0*/  FFMA.FTZ R24, R169.reuse, -UR4, R24 ;  /* 0x80000004a9187c23 */ /* 0x042fe20008010018 */
[----:B------:R-:W-:Y:S01]  /*b8f0*/  FMNMX.FTZ R166, R8, R175, !PT ;  /* 0x000000af08a67209 */ /* 0x000fe20007810000 */
[----:B------:R-:W-:Y:S01]  /*b900*/  FFMA.FTZ R30, R169, -UR4, R30 ;  /* 0x80000004a91e7c23 */ /* 0x000fe2000801001e */
[----:B------:R-:W-:Y:S02]  /*b910*/  FMNMX.FTZ R173, R11, R164, !PT ;  /* 0x000000a40bad7209 */ /* 0x000fe40007810000 */
[----:B------:R-:W-:Y:S01]  /*b920*/  FMNMX.FTZ R175, R9, R166, !PT ;  /* 0x000000a609af7209 */ /* 0x000fe20007810000 */
[----:B------:R-:W1:Y:S01]  /*b930*/  I2F R2, R2 ;  /* 0x0000000200027306 */ /* 0x000e620000201400 */
[----:B------:R-:W-:Y:S02]  /*b940*/  FMNMX.FTZ R164, R14, R173, !PT ;  /* 0x000000ad0ea47209 */ /* 0x000fe40007810000 */
[----:B------:R-:W-:Y:S01]  /*b950*/  FMNMX.FTZ R166, R12, R175, !PT ;  /* 0x000000af0ca67209 */ /* 0x000fe20007810000 */
[----:B--2---:R-:W-:Y:S01]  /*b960*/  FFMA.FTZ R28, R167, -UR4, R28 ;  /* 0x80000004a71c7c23 */ /* 0x004fe2000801001c */
[----:B------:R-:W-:Y:S01]  /*b970*/  FMNMX.FTZ R175, R15, R164, !PT ;  /* 0x000000a40faf7209 */ /* 0x000fe20007810000 */
[----:B------:R-:W-:Y:S01]  /*b980*/  FFMA.FTZ R34, R167, -UR4, R34 ;  /* 0x80000004a7227c23 */ /* 0x000fe20008010022 */
[----:B------:R-:W-:Y:S02]  /*b990*/  FMNMX.FTZ R173, R13, R166, !PT ;  /* 0x000000a60dad7209 */ /* 0x000fe40007810000 */
[----:B------:R-:W-:Y:S01]  /*b9a0*/  FMNMX.FTZ R0, R18, R175, !PT ;  /* 0x000000af12007209 */ /* 0x000fe20007810000 */
[----:B------:R-:W2:Y:S01]  /*b9b0*/  I2F R171, R171 ;  /* 0x000000ab00ab7306 */ /* 0x000ea20000201400 */
[----:B------:R-:W-:Y:S02]  /*b9c0*/  FMNMX.FTZ R164, R16, R173, !PT ;  /* 0x000000ad10a47209 */ /* 0x000fe40007810000 */
[----:B------:R-:W-:Y:S01]  /*b9d0*/  FMNMX.FTZ R173, R19, R0, !PT ;  /* 0x0000000013ad7209 */ /* 0x000fe20007810000 */
[C---:B---3--:R-:W-:Y:S01]  /*b9e0*/  FFMA.FTZ R25, R170.reuse, -UR4, R25 ;  /* 0x80000004aa197c23 */ /* 0x048fe20008010019 */
[----:B------:R-:W-:Y:S01]  /*b9f0*/  FMNMX.FTZ R175, R17, R164, !PT ;  /* 0x000000a411af7209 */ /* 0x000fe20007810000 */
[----:B------:R-:W-:Y:S01]  /*ba00*/  FFMA.FTZ R31, R170, -UR4, R31 ;  /* 0x80000004aa1f7c23 */ /* 0x000fe2000801001f */
[----:B------:R-:W-:Y:S02]  /*ba10*/  FMNMX.FTZ R164, R22, R173, !PT ;  /* 0x000000ad16a47209 */ /* 0x000fe40007810000 */
[----:B------:R-:W-:Y:S01]  /*ba20*/  FMNMX.FTZ R166, R20, R175, !PT ;  /* 0x000000af14a67209 */ /* 0x000fe20007810000 */
[----:B------:R-:W3:Y:S01]  /*ba30*/  I2F R0, R168 ;  /* 0x000000a800007306 */ /* 0x000ee20000201400 */
[----:B------:R-:W-:Y:S02]  /*ba40*/  FMNMX.FTZ R173, R23, R164, !PT ;  /* 0x000000a417ad7209 */ /* 0x000fe40007810000 */
[----:B------:R-:W-:Y:S01]  /*ba50*/  FMNMX.FTZ R175, R21, R166, !PT ;  /* 0x000000a615af7209 */ /* 0x000fe20007810000 */
[----:B-1----:R-:W-:Y:S01]  /*ba60*/  FFMA.FTZ R29, R2, -UR4, R29 ;  /* 0x80000004021d7c23 */ /* 0x002fe2000801001d */
[----:B------:R-:W-:Y:S01]  /*ba70*/  FMNMX.FTZ R164, R26, R173, !PT ;  /* 0x000000ad1aa47209 */ /* 0x000fe20007810000 */
[----:B------:R-:W-:Y:S01]  /*ba80*/  FFMA.FTZ R35, R2, -UR4, R35 ;  /* 0x8000000402237c23 */ /* 0x000fe20008010023 */
[----:B------:R-:W-:Y:S02]  /*ba90*/  FMNMX.FTZ R166, R24, R175, !PT ;  /* 0x000000af18a67209 */ /* 0x000fe40007810000 */
[----:B------:R-:W-:Y:S02]  /*baa0*/  FMNMX.FTZ R169, R27, R164, !PT ;  /* 0x000000a41ba97209 */ /* 0x000fe40007810000 */
[----:B------:R-:W-:Y:S02]  /*bab0*/  FMNMX.FTZ R173, R25, R166, !PT ;  /* 0x000000a619ad7209 */ /* 0x000fe40007810000 */
[----:B------:R-:W-:Y:S01]  /*bac0*/  FMNMX.FTZ R166, R30, R169, !PT ;  /* 0x000000a91ea67209 */ /* 0x000fe20007810000 */
[----:B--2---:R-:W-:Y:S01]  /*bad0*/  FFMA.FTZ R32, R171, -UR4, R32 ;  /* 0x80000004ab207c23 */ /* 0x004fe20008010020 */
[----:B------:R-:W-:Y:S02]  /*bae0*/  FMNMX.FTZ R164, R28, R173, !PT ;  /* 0x000000ad1ca47209 */ /* 0x000fe40007810000 */
[----:B------:R-:W-:Y:S02]  /*baf0*/  FMNMX.FTZ R167, R31, R166, !PT ;  /* 0x000000a61fa77209 */ /* 0x000fe40007810000 */
[----:B------:R-:W-:Y:S02]  /*bb00*/  FMNMX.FTZ R169, R29, R164, !PT ;  /* 0x000000a41da97209 */ /* 0x000fe40007810000 */
[----:B------:R-:W-:Y:S01]  /*bb10*/  FMNMX.FTZ R2, R34, R167, !PT ;  /* 0x000000a722027209 */ /* 0x000fe20007810000 */
[----:B---3--:R-:W-:Y:S01]  /*bb20*/  FFMA.FTZ R33, R0, -UR4, R33 ;  /* 0x8000000400217c23 */ /* 0x008fe20008010021 */
[----:B------:R-:W-:Y:S02]  /*bb30*/  FMNMX.FTZ R0, R32, R169, !PT ;  /* 0x000000a920007209 */ /* 0x000fe40007810000 */
[----:B------:R-:W-:Y:S02]  /*bb40*/  FMNMX.FTZ R171, R35, R2, !PT ;  /* 0x0000000223ab7209 */ /* 0x000fe40007810000 */
[----:B------:R-:W-:Y:S03]  /*bb50*/  FMNMX.FTZ R173, R33, R0, !PT ;  /* 0x0000000021ad7209 */ /* 0x000fe60007810000 */
[----:B------:R-:W1:Y:S08]  /*bb60*/  SHFL.BFLY PT, R0, R171, 0x2, 0x1f ;  /* 0x0c401f00ab007f89 */ /* 0x000e7000000e0000 */
[----:B------:R-:W2:Y:S01]  /*bb70*/  SHFL.BFLY PT, R2, R173, 0x2, 0x1f ;  /* 0x0c401f00ad027f89 */ /* 0x000ea200000e0000 */
[----:B-1----:R-:W-:Y:S07]  /*bb80*/  FMNMX.FTZ R169, R171, R0, !PT ;  /* 0x00000000aba97209 */ /* 0x002fee0007810000 */
[----:B------:R-:W1:Y:S01]  /*bb90*/  SHFL.BFLY PT, R0, R169, 0x1, 0x1f ;  /* 0x0c201f00a9007f89 */ /* 0x000e6200000e0000 */
[----:B--2---:R-:W-:Y:S07]  /*bba0*/  FMNMX.FTZ R167, R173, R2, !PT ;  /* 0x00000002ada77209 */ /* 0x004fee0007810000 */
[----:B------:R-:W2:Y:S01]  /*bbb0*/  SHFL.BFLY PT, R2, R167, 0x1, 0x1f ;  /* 0x0c201f00a7027f89 */ /* 0x000ea200000e0000 */
[----:B-1----:R-:W-:Y:S07]  /*bbc0*/  FMNMX.FTZ R0, R169, R0, !PT ;  /* 0x00000000a9007209 */ /* 0x002fee0007810000 */
[----:B------:R-:W3:Y:S01]  /*bbd0*/  LDL.64 R168, [R1+0x40] ;  /* 0x0000400001a87983 */ /* 0x000ee20000100a00 */
[----:B--2---:R-:W-:Y:S04]  /*bbe0*/  FMNMX.FTZ R2, R167, R2, !PT ;  /* 0x00000002a7027209 */ /* 0x004fe80007810000 */
[C---:B------:R-:W-:Y:S01]  /*bbf0*/  FSETP.NEU.FTZ.AND P0, PT, R2.reuse, -INF , PT ;  /* 0xff8000000200780b */ /* 0x040fe20003f1d000 */
[C---:B------:R-:W-:Y:S02]  /*bc00*/  FMUL.FTZ R167, R2.reuse, c[0x0][0x23c] ;  /* 0x00008f0002a77a20 */ /* 0x040fe40000410000 */
[----:B------:R-:W-:Y:S03]  /*bc10*/  FADD.FTZ R3, -R2, R3 ;  /* 0x0000000302037221 */ /* 0x000fe60000010100 */
[----:B------:R-:W-:Y:S02]  /*bc20*/  FSEL R167, R167, RZ, P0 ;  /* 0x000000ffa7a77208 */ /* 0x000fe40000000000 */
[----:B------:R-:W-:Y:S03]  /*bc30*/  FSETP.NEU.FTZ.AND P0, PT, R0, -INF , PT ;  /* 0xff8000000000780b */ /* 0x000fe60003f1d000 */
[--C-:B------:R-:W-:Y:S02]  /*bc40*/  FFMA.FTZ R5, R5, c[0x0][0x23c], -R167.reuse ;  /* 0x00008f0005057a23 */ /* 0x100fe400000108a7 */
[--C-:B------:R-:W-:Y:S02]  /*bc50*/  FFMA.FTZ R173, R8, c[0x0][0x23c], -R167.reuse ;  /* 0x00008f0008ad7a23 */ /* 0x100fe400000108a7 */
[--C-:B------:R-:W-:Y:S02]  /*bc60*/  FFMA.FTZ R184, R13, c[0x0][0x23c], -R167.reuse ;  /* 0x00008f000db87a23 */ /* 0x100fe400000108a7 */
[--C-:B------:R-:W-:Y:S02]  /*bc70*/  FFMA.FTZ R13, R20, c[0x0][0x23c], -R167.reuse ;  /* 0x00008f00140d7a23 */ /* 0x100fe400000108a7 */
[----:B------:R-:W-:Y:S02]  /*bc80*/  IMAD.MOV.U32 R20, RZ, RZ, R178 ;  /* 0x000000ffff147224 */ /* 0x000fe400078e00b2 */
[--C-:B------:R-:W-:Y:S02]  /*bc90*/  FFMA.FTZ R166, R4, c[0x0][0x23c], -R167.reuse ;  /* 0x00008f0004a67a23 */ /* 0x100fe400000108a7 */
[--C-:B------:R-:W-:Y:S02]  /*bca0*/  FFMA.FTZ R185, R12, c[0x0][0x23c], -R167.reuse ;  /* 0x00008f000cb97a23 */ /* 0x100fe400000108a7 */
[----:B------:R1:W-:Y:S01]  /*bcb0*/  MUFU.EX2 R12, R166 ;  /* 0x000000a6000c7308 */ /* 0x0003e20000000800 */
[--C-:B------:R-:W-:Y:S02]  /*bcc0*/  FFMA.FTZ R171, R25, c[0x0][0x23c], -R167.reuse ;  /* 0x00008f0019ab7a23 */ /* 0x100fe400000108a7 */
[--C-:B------:R-:W-:Y:S02]  /*bcd0*/  FFMA.FTZ R172, R9, c[0x0][0x23c], -R167.reuse ;  /* 0x00008f0009ac7a23 */ /* 0x100fe400000108a7 */
[--C-:B------:R-:W-:Y:S02]  /*bce0*/  FFMA.FTZ R175, R16, c[0x0][0x23c], -R167.reuse ;  /* 0x00008f0010af7a23 */ /* 0x100fe400000108a7 */
[----:B------:R-:W-:Y:S02]  /*bcf0*/  IMAD.MOV.U32 R16, RZ, RZ, R174 ;  /* 0x000000ffff107224 */ /* 0x000fe400078e00ae */
[--C-:B------:R-:W-:Y:S01]  /*bd00*/  FFMA.FTZ R174, R17, c[0x0][0x23c], -R167.reuse ;  /* 0x00008f0011ae7a23 */ /* 0x100fe200000108a7 */
[----:B------:R-:W-:Y:S01]  /*bd10*/  MUFU.EX2 R171, R171 ;  /* 0x000000ab00ab7308 */ /* 0x000fe20000000800 */
[----:B------:R-:W-:Y:S02]  /*bd20*/  FFMA.FTZ R187, R21, c[0x0][0x23c], -R167 ;  /* 0x00008f0015bb7a23 */ /* 0x000fe400000108a7 */
[----:B------:R-:W-:Y:S02]  /*bd30*/  IMAD.MOV.U32 R21, RZ, RZ, R179 ;  /* 0x000000ffff157224 */ /* 0x000fe400078e00b3 */
[--C-:B------:R-:W-:Y:S05]  /*bd40*/  FFMA.FTZ R170, R28, c[0x0][0x23c], -R167.reuse ;  /* 0x00008f001caa7a23 */ /* 0x100fea00000108a7 */
[----:B------:R-:W-:Y:S01]  /*bd50*/  MUFU.EX2 R187, R187 ;  /* 0x000000bb00bb7308 */ /* 0x000fe20000000800 */
[----:B----4-:R-:W-:Y:S02]  /*bd60*/  LOP3.LUT R8, R181, UR8, R188, 0x96, !PT ;  /* 0x00000008b5087c12 */ /* 0x010fe4000f8e96bc */
[----:B---3--:R-:W-:Y:S01]  /*bd70*/  LOP3.LUT R164, R169, UR9, R178, 0x96, !PT ;  /* 0x00000009a9a47c12 */ /* 0x008fe2000f8e96b2 */
[----:B------:R-:W-:Y:S01]  /*bd80*/  FFMA.FTZ R178, R24, c[0x0][0x23c], -R167 ;  /* 0x00008f0018b27a23 */ /* 0x000fe200000108a7 */
[----:B------:R-:W-:Y:S01]  /*bd90*/  UIADD3 UR9, UR23, -0x56f99767, URZ ;  /* 0xa906689917097890 */ /* 0x000fe2000fffe03f */
[----:B------:R-:W-:Y:S02]  /*bda0*/  IMAD.MOV.U32 R28, RZ, RZ, R168 ;  /* 0x000000ffff1c7224 */ /* 0x000fe400078e00a8 */
[----:B------:R-:W-:Y:S04]  /*bdb0*/  IMAD.WIDE.U32 R176, R164, -0x326172a9, RZ ;  /* 0xcd9e8d57a4b07825 */ /* 0x000fe800078e00ff */
[----:B------:R-:W-:Y:S02]  /*bdc0*/  FMUL.FTZ R164, R3, c[0x0][0x23c] ;  /* 0x00008f0003a47a20 */ /* 0x000fe40000410000 */
[C---:B------:R-:W-:Y:S02]  /*bdd0*/  FADD.FTZ R3, -R0.reuse, R165 ;  /* 0x000000a500037221 */ /* 0x040fe40000010100 */
[----:B------:R-:W-:Y:S02]  /*bde0*/  FMUL.FTZ R165, R0, c[0x0][0x23c] ;  /* 0x00008f0000a57a20 */ /* 0x000fe40000410000 */
[----:B------:R-:W2:Y:S01]  /*bdf0*/  MUFU.EX2 R164, R164 ;  /* 0x000000a400a47308 */ /* 0x000ea20000000800 */
[----:B------:R-:W-:Y:S02]  /*be00*/  IMAD.MOV.U32 R24, RZ, RZ, R176 ;  /* 0x000000ffff187224 */ /* 0x000fe400078e00b0 */
[----:B------:R-:W-:Y:S01]  /*be10*/  FSEL R165, R165, RZ, P0 ;  /* 0x000000ffa5a57208 */ /* 0x000fe20000000000 */
[----:B------:R-:W-:Y:S02]  /*be20*/  FMUL.FTZ R3, R3, c[0x0][0x23c] ;  /* 0x00008f0003037a20 */ /* 0x000fe40000410000 */
[----:B------:R-:W-:Y:S02]  /*be30*/  IMAD.MOV.U32 R25, RZ, RZ, R177 ;  /* 0x000000ffff197224 */ /* 0x000fe400078e00b1 */
[--C-:B------:R-:W-:Y:S02]  /*be40*/  FFMA.FTZ R181, R23, c[0x0][0x23c], -R165.reuse ;  /* 0x00008f0017b57a23 */ /* 0x100fe400000108a5 */
[----:B------:R2:W-:Y:S01]  /*be50*/  MUFU.EX2 R23, R5 ;  /* 0x0000000500177308 */ /* 0x0005e20000000800 */
[--C-:B------:R-:W-:Y:S01]  /*be60*/  FFMA.FTZ R176, R7, c[0x0][0x23c], -R165.reuse ;  /* 0x00008f0007b07a23 */ /* 0x100fe200000108a5 */
[----:B------:R-:W-:Y:S01]  /*be70*/  LOP3.LUT R4, R25, UR34, R180, 0x96, !PT ;  /* 0x0000002219047c12 */ /* 0x000fe2000f8e96b4 */
[--C-:B------:R-:W-:Y:S02]  /*be80*/  FFMA.FTZ R7, R10, c[0x0][0x23c], -R165.reuse ;  /* 0x00008f000a077a23 */ /* 0x100fe400000108a5 */
[----:B------:R-:W-:Y:S02]  /*be90*/  FFMA.FTZ R9, R19, c[0x0][0x23c], -R165 ;  /* 0x00008f0013097a23 */ /* 0x000fe400000108a5 */
[----:B------:R-:W-:Y:S02]  /*bea0*/  FFMA.FTZ R177, R29, c[0x0][0x23c], -R167 ;  /* 0x00008f001db17a23 */ /* 0x000fe400000108a7 */
[----:B------:R-:W-:Y:S01]  /*beb0*/  IMAD.MOV.U32 R29, RZ, RZ, R169 ;  /* 0x000000ffff1d7224 */ /* 0x000fe200078e00a9 */
[----:B------:R-:W3:Y:S01]  /*bec0*/  MUFU.EX2 R3, R3 ;  /* 0x0000000300037308 */ /* 0x000ee20000000800 */
[--C-:B------:R-:W-:Y:S02]  /*bed0*/  FFMA.FTZ R11, R11, c[0x0][0x23c], -R165.reuse ;  /* 0x00008f000b0b7a23 */ /* 0x100fe400000108a5 */
[--C-:B------:R-:W-:Y:S02]  /*bee0*/  FFMA.FTZ R169, R14, c[0x0][0x23c], -R165.reuse ;  /* 0x00008f000ea97a23 */ /* 0x100fe400000108a5 */
[--C-:B------:R-:W-:Y:S02]  /*bef0*/  FFMA.FTZ R10, R18, c[0x0][0x23c], -R165.reuse ;  /* 0x00008f00120a7a23 */ /* 0x100fe400000108a5 */
[--C-:B------:R-:W-:Y:S02]  /*bf00*/  FFMA.FTZ R6, R6, c[0x0][0x23c], -R165.reuse ;  /* 0x00008f0006067a23 */ /* 0x100fe400000108a5 */
[--C-:B------:R-:W-:Y:S01]  /*bf10*/  FFMA.FTZ R17, R15, c[0x0][0x23c], -R165.reuse ;  /* 0x00008f000f117a23 */ /* 0x100fe200000108a5 */
[----:B------:R-:W-:Y:S01]  /*bf20*/  MUFU.EX2 R181, R181 ;  /* 0x000000b500b57308 */ /* 0x000fe20000000800 */
[----:B-1----:R-:W-:Y:S02]  /*bf30*/  FFMA.FTZ R166, R34, c[0x0][0x23c], -R165 ;  /* 0x00008f0022a67a23 */ /* 0x002fe400000108a5 */
[----:B------:R-:W-:Y:S02]  /*bf40*/  IMAD.MOV.U32 R34, RZ, RZ, R11 ;  /* 0x000000ffff227224 */ /* 0x000fe400078e000b */
[C---:B--2---:R-:W-:Y:S02]  /*bf50*/  FMUL.FTZ R5, R164.reuse, R133 ;  /* 0x00000085a4057220 */ /* 0x044fe40000410000 */
[----:B------:R-:W-:Y:S02]  /*bf60*/  IMAD.MOV.U32 R133, RZ, RZ, R13 ;  /* 0x000000ffff857224 */ /* 0x000fe400078e000d */
[----:B------:R-:W-:Y:S01]  /*bf70*/  FMUL.FTZ R13, R164, R141 ;  /* 0x0000008da40d7220 */ /* 0x000fe20000410000 */
[----:B------:R-:W-:Y:S01]  /*bf80*/  MUFU.EX2 R177, R177 ;  /* 0x000000b100b17308 */ /* 0x000fe20000000800 */
[----:B------:R-:W-:Y:S02]  /*bf90*/  IMAD.MOV.U32 R141, RZ, RZ, R7 ;  /* 0x000000ffff8d7224 */ /* 0x000fe400078e0007 */
[----:B------:R-:W2:Y:S01]  /*bfa0*/  LDL.LU R7, [R1+0x38] ;  /* 0x0000380001077983 */ /* 0x000ea20000300800 */
[--C-:B------:R-:W-:Y:S02]  /*bfb0*/  FFMA.FTZ R186, R22, c[0x0][0x23c], -R165.reuse ;  /* 0x00008f0016ba7a23 */ /* 0x100fe400000108a5 */
[----:B------:R-:W-:Y:S02]  /*bfc0*/  IMAD.MOV.U32 R22, RZ, RZ, R176 ;  /* 0x000000ffff167224 */ /* 0x000fe400078e00b0 */
[--C-:B------:R-:W-:Y:S02]  /*bfd0*/  FFMA.FTZ R180, R26, c[0x0][0x23c], -R165.reuse ;  /* 0x00008f001ab47a23 */ /* 0x100fe400000108a5 */
[--C-:B------:R-:W-:Y:S01]  /*bfe0*/  FFMA.FTZ R179, R27, c[0x0][0x23c], -R165.reuse ;  /* 0x00008f001bb37a23 */ /* 0x100fe200000108a5 */
[----:B------:R-:W-:Y:S01]  /*bff0*/  MUFU.EX2 R186, R186 ;  /* 0x000000ba00ba7308 */ /* 0x000fe20000000800 */
[----:B------:R-:W-:Y:S02]  /*c000*/  FFMA.FTZ R176, R30, c[0x0][0x23c], -R165 ;  /* 0x00008f001eb07a23 */ /* 0x000fe400000108a5 */
[----:B------:R-:W-:Y:S02]  /*c010*/  IMAD.MOV.U32 R30, RZ, RZ, R169 ;  /* 0x000000ffff1e7224 */ /* 0x000fe400078e00a9 */
[--C-:B------:R-:W-:Y:S02]  /*c020*/  FFMA.FTZ R169, R31, c[0x0][0x23c], -R165.reuse ;  /* 0x00008f001fa97a23 */ /* 0x100fe400000108a5 */
[----:B------:R-:W-:Y:S02]  /*c030*/  FFMA.FTZ R165, R35, c[0x0][0x23c], -R165 ;  /* 0x00008f0023a57a23 */ /* 0x000fe400000108a5 */
[----:B------:R-:W-:Y:S01]  /*c040*/  IMAD.MOV.U32 R35, RZ, RZ, R10 ;  /* 0x000000ffff237224 */ /* 0x000fe200078e000a */
[----:B------:R-:W-:Y:S01]  /*c050*/  MUFU.EX2 R180, R180 ;  /* 0x000000b400b47308 */ /* 0x000fe20000000800 */
[----:B------:R-:W-:Y:S04]  /*c060*/  IMAD.WIDE.U32 R10, R8, -0x2daee0ad, RZ ;  /* 0xd2511f53080a7825 */ /* 0x000fe800078e00ff */
[C---:B------:R-:W-:Y:S02]  /*c070*/  FMUL.FTZ R8, R164.reuse, R136 ;  /* 0x00000088a4087220 */ /* 0x040fe40000410000 */
[----:B------:R-:W-:Y:S02]  /*c080*/  IMAD.MOV.U32 R136, RZ, RZ, R9 ;  /* 0x000000ffff887224 */ /* 0x000fe400078e0009 */
[----:B------:R-:W-:Y:S01]  /*c090*/  FMUL.FTZ R9, R164, R137 ;  /* 0x00000089a4097220 */ /* 0x000fe20000410000 */
[----:B------:R-:W-:Y:S01]  /*c0a0*/  MUFU.EX2 R179, R179 ;  /* 0x000000b300b37308 */ /* 0x000fe20000000800 */
[----:B------:R-:W-:Y:S02]  /*c0b0*/  IMAD.MOV.U32 R137, RZ, RZ, R12 ;  /* 0x000000ffff897224 */ /* 0x000fe400078e000c */
[----:B------:R-:W-:Y:S02]  /*c0c0*/  IMAD.MOV.U32 R19, RZ, RZ, R25 ;  /* 0x000000ffff137224 */ /* 0x000fe400078e0019 */
[--C-:B------:R-:W-:Y:S02]  /*c0d0*/  FFMA.FTZ R168, R32, c[0x0][0x23c], -R167.reuse ;  /* 0x00008f0020a87a23 */ /* 0x100fe400000108a7 */
[----:B------:R-:W-:Y:S02]  /*c0e0*/  FFMA.FTZ R167, R33, c[0x0][0x23c], -R167 ;  /* 0x00008f0021a77a23 */ /* 0x000fe400000108a7 */
[----:B------:R-:W-:Y:S01]  /*c0f0*/  FMUL.FTZ R33, R164, R161 ;  /* 0x000000a1a4217220 */ /* 0x000fe20000410000 */
[----:B------:R-:W-:Y:S01]  /*c100*/  MUFU.EX2 R176, R176 ;  /* 0x000000b000b07308 */ /* 0x000fe20000000800 */
[----:B------:R-:W-:Y:S02]  /*c110*/  IMAD.MOV.U32 R15, RZ, RZ, R29 ;  /* 0x000000ffff0f7224 */ /* 0x000fe400078e001d */
[----:B------:R-:W-:Y:S02]  /*c120*/  IMAD.MOV.U32 R26, RZ, RZ, R20 ;  /* 0x000000ffff1a7224 */ /* 0x000fe400078e0014 */
[----:B------:R-:W-:Y:S02]  /*c130*/  IMAD.MOV.U32 R27, RZ, RZ, R21 ;  /* 0x000000ffff1b7224 */ /* 0x000fe400078e0015 */
[----:B------:R-:W-:Y:S03]  /*c140*/  IMAD.WIDE.U32 R20, R4, -0x2daee0ad, RZ ;  /* 0xd2511f5304147825 */ /* 0x000fe600078e00ff */
[----:B------:R-:W-:Y:S01]  /*c150*/  MUFU.EX2 R169, R169 ;  /* 0x000000a900a97308 */ /* 0x000fe20000000800 */
[----:B------:R-:W-:Y:S02]  /*c160*/  IMAD.MOV.U32 R161, RZ, RZ, R137 ;  /* 0x000000ffffa17224 */ /* 0x000fe400078e0089 */
[C---:B------:R-:W-:Y:S02]  /*c170*/  FMUL.FTZ R4, R164.reuse, R132 ;  /* 0x00000084a4047220 */ /* 0x040fe40000410000 */
[C---:B------:R-:W-:Y:S02]  /*c180*/  FMUL.FTZ R12, R164.reuse, R140 ;  /* 0x0000008ca40c7220 */ /* 0x040fe40000410000 */
[C---:B------:R-:W-:Y:S02]  /*c190*/  FMUL.FTZ R25, R164.reuse, R153 ;  /* 0x00000099a4197220 */ /* 0x040fe40000410000 */
[C---:B------:R-:W-:Y:S01]  /*c1a0*/  FMUL.FTZ R29, R164.reuse, R157 ;  /* 0x0000009da41d7220 */ /* 0x040fe20000410000 */
[----:B------:R-:W-:Y:S01]  /*c1b0*/  MUFU.EX2 R168, R168 ;  /* 0x000000a800a87308 */ /* 0x000fe20000000800 */
[C---:B------:R-:W-:Y:S02]  /*c1c0*/  FMUL.FTZ R32, R164.reuse, R160 ;  /* 0x000000a0a4207220 */ /* 0x040fe40000410000 */
        /* <DEDUP_REMOVED lines=61> */
[C---:B------:R-:W-:Y:S02]  /*c5a0*/  FMUL.FTZ R124, R164.reuse, R124 ;  /* 0x0000007ca47c7220 */ /* 0x040fe40000410000 */
[----:B------:R-:W-:Y:S02]  /*c5b0*/  FMUL.FTZ R125, R164, R125 ;  /* 0x0000007da47d7220 */ /* 0x000fe40000410000 */
[----:B------:R-:W-:Y:S02]  /*c5c0*/  IMAD.MOV.U32 R148, RZ, RZ, R132 ;  /* 0x000000ffff947224 */ /* 0x000fe400078e0084 */
[----:B------:R1:W4:Y:S01]  /*c5d0*/  MUFU.EX2 R132, R6 ;  /* 0x0000000600847308 */ /* 0x0003220000000800 */
[----:B------:R-:W-:Y:S01]  /*c5e0*/  IMAD.MOV.U32 R156, RZ, RZ, R136 ;  /* 0x000000ffff9c7224 */ /* 0x000fe200078e0088 */
[----:B------:R-:W-:Y:S01]  /*c5f0*/  LOP3.LUT R136, R11, UR33, R14, 0x96, !PT ;  /* 0x000000210b887c12 */ /* 0x000fe2000f8e960e */
[C---:B---3--:R-:W-:Y:S02]  /*c600*/  FMUL.FTZ R11, R3.reuse, R139 ;  /* 0x0000008b030b7220 */ /* 0x048fe40000410000 */
[----:B------:R-:W-:Y:S02]  /*c610*/  IMAD.MOV.U32 R140, RZ, RZ, R22 ;  /* 0x000000ffff8c7224 */ /* 0x000fe400078e0016 */
[----:B------:R-:W-:Y:S02]  /*c620*/  IMAD.MOV.U32 R139, RZ, RZ, R35 ;  /* 0x000000ffff8b7224 */ /* 0x000fe400078e0023 */
[----:B------:R-:W-:Y:S02]  /*c630*/  IMAD.MOV.U32 R152, RZ, RZ, R26 ;  /* 0x000000ffff987224 */ /* 0x000fe400078e001a */
[C---:B------:R-:W-:Y:S02]  /*c640*/  FMUL.FTZ R26, R3.reuse, R154 ;  /* 0x0000009a031a7220 */ /* 0x040fe40000410000 */
[----:B------:R-:W-:Y:S02]  /*c650*/  IMAD.MOV.U32 R160, RZ, RZ, R23 ;  /* 0x000000ffffa07224 */ /* 0x000fe400078e0017 */
[C---:B------:R-:W-:Y:S02]  /*c660*/  FMUL.FTZ R23, R3.reuse, R151 ;  /* 0x0000009703177220 */ /* 0x040fe40000410000 */
[----:B------:R-:W-:Y:S04]  /*c670*/  IMAD.WIDE.U32 R136, R136, -0x326172a9, RZ ;  /* 0xcd9e8d5788887825 */ /* 0x000fe800078e00ff */
[C---:B------:R-:W-:Y:S02]  /*c680*/  FMUL.FTZ R22, R3.reuse, R150 ;  /* 0x0000009603167220 */ /* 0x040fe40000410000 */
[----:B------:R-:W-:Y:S02]  /*c690*/  IMAD.MOV.U32 R153, RZ, RZ, R27 ;  /* 0x000000ffff997224 */ /* 0x000fe400078e001b */
[C---:B-1----:R-:W-:Y:S02]  /*c6a0*/  FMUL.FTZ R6, R3.reuse, R134 ;  /* 0x0000008603067220 */ /* 0x042fe40000410000 */
[----:B------:R-:W-:Y:S02]  /*c6b0*/  IMAD.MOV.U32 R134, RZ, RZ, R14 ;  /* 0x000000ffff867224 */ /* 0x000fe400078e000e */
[C---:B------:R-:W-:Y:S02]  /*c6c0*/  FMUL.FTZ R14, R3.reuse, R142 ;  /* 0x0000008e030e7220 */ /* 0x040fe40000410000 */
[----:B------:R-:W-:Y:S02]  /*c6d0*/  IMAD.MOV.U32 R142, RZ, RZ, R18 ;  /* 0x000000ffff8e7224 */ /* 0x000fe400078e0012 */
[C---:B------:R-:W-:Y:S02]  /*c6e0*/  FMUL.FTZ R18, R3.reuse, R146 ;  /* 0x0000009203127220 */ /* 0x040fe40000410000 */
[----:B------:R-:W-:Y:S02]  /*c6f0*/  IMAD.MOV.U32 R146, RZ, RZ, R30 ;  /* 0x000000ffff927224 */ /* 0x000fe400078e001e */
[----:B------:R-:W-:Y:S02]  /*c700*/  IMAD.MOV.U32 R154, RZ, RZ, R142 ;  /* 0x000000ffff9a7224 */ /* 0x000fe400078e008e */
[----:B------:R-:W-:Y:S02]  /*c710*/  IMAD.MOV.U32 R142, RZ, RZ, R34 ;  /* 0x000000ffff8e7224 */ /* 0x000fe400078e0022 */
[----:B------:R-:W-:Y:S02]  /*c720*/  FMUL.FTZ R34, R3, R162 ;  /* 0x000000a203227220 */ /* 0x000fe40000410000 */
[----:B------:R-:W-:Y:S02]  /*c730*/  IMAD.MOV.U32 R162, RZ, RZ, R146 ;  /* 0x000000ffffa27224 */ /* 0x000fe400078e0092 */
[----:B------:R-:W-:Y:S02]  /*c740*/  IMAD.MOV.U32 R146, RZ, RZ, R139 ;  /* 0x000000ffff927224 */ /* 0x000fe400078e008b */
[----:B------:R-:W1:Y:S01]  /*c750*/  MUFU.EX2 R139, R140 ;  /* 0x0000008c008b7308 */ /* 0x000e620000000800 */
[----:B------:R-:W-:Y:S01]  /*c760*/  IMAD.MOV.U32 R150, RZ, RZ, R134 ;  /* 0x000000ffff967224 */ /* 0x000fe200078e0086 */
[----:B------:R-:W-:Y:S01]  /*c770*/  LOP3.LUT R134, R137, UR32, R154, 0x96, !PT ;  /* 0x0000002089867c12 */ /* 0x000fe2000f8e969a */
        /* <DEDUP_REMOVED lines=35> */
[----:B--2---:R-:W-:Y:S02]  /*c9b0*/  FFMA.FTZ R164, R164, R7, R161 ;  /* 0x00000007a4a47223 */ /* 0x004fe400000100a1 */
[C---:B------:R-:W-:Y:S02]  /*c9c0*/  FMUL.FTZ R7, R3.reuse, R135 ;  /* 0x0000008703077220 */ /* 0x040fe40000410000 */
[----:B------:R-:W-:Y:S02]  /*c9d0*/  IMAD.MOV.U32 R135, RZ, RZ, R15 ;  /* 0x000000ffff877224 */ /* 0x000fe400078e000f */
[C---:B------:R-:W-:Y:S02]  /*c9e0*/  FMUL.FTZ R15, R3.reuse, R143 ;  /* 0x0000008f030f7220 */ /* 0x040fe40000410000 */
[----:B------:R-:W-:Y:S02]  /*c9f0*/  IMAD.MOV.U32 R143, RZ, RZ, R19 ;  /* 0x000000ffff8f7224 */ /* 0x000fe400078e0013 */
[C---:B------:R-:W-:Y:S02]  /*ca00*/  FMUL.FTZ R19, R3.reuse, R147 ;  /* 0x0000009303137220 */ /* 0x040fe40000410000 */
[----:B------:R-:W4:Y:S01]  /*ca10*/  LDL.LU R147, [R1+0x78] ;  /* 0x0000780001937983 */ /* 0x000f220000300800 */
[----:B------:R-:W-:Y:S02]  /*ca20*/  IMAD.MOV.U32 R151, RZ, RZ, R135 ;  /* 0x000000ffff977224 */ /* 0x000fe400078e0087 */
[----:B------:R2:W3:Y:S01]  /*ca30*/  MUFU.EX2 R135, R173 ;  /* 0x000000ad00877308 */ /* 0x0004e20000000800 */
[----:B------:R-:W-:Y:S02]  /*ca40*/  IMAD.MOV.U32 R155, RZ, RZ, R143 ;  /* 0x000000ffff9b7224 */ /* 0x000fe400078e008f */
[----:B------:R-:W-:Y:S02]  /*ca50*/  IMAD.MOV.U32 R143, RZ, RZ, R31 ;  /* 0x000000ffff8f7224 */ /* 0x000fe400078e001f */
        /* <DEDUP_REMOVED lines=15> */
[----:B------:R-:W-:Y:S02]  /*cb50*/  FMUL.FTZ R131, R3, R131 ;  /* 0x0000008303837220 */ /* 0x000fe40000410000 */
[----:B------:R-:W-:Y:S01]  /*cb60*/  IMAD.MOV.U32 R149, RZ, RZ, R133 ;  /* 0x000000ffff957224 */ /* 0x000fe200078e0085 */
[----:B------:R-:W-:Y:S01]  /*cb70*/  LOP3.LUT R133, R145, UR31, R10, 0x96, !PT ;  /* 0x0000001f91857c12 */ /* 0x000fe2000f8e960a */
[C---:B------:R-:W-:Y:S01]  /*cb80*/  FMUL.FTZ R10, R3.reuse, R138 ;  /* 0x0000008a030a7220 */ /* 0x040fe20000410000 */
[C---:B------:R-:W-:Y:S01]  /*cb90*/  F2FP.BF16.PACK_AB R138, R160.reuse, R161 ;  /* 0x000000a1a08a723e */ /* 0x040fe200000010ff */
[C---:B------:R-:W-:Y:S02]  /*cba0*/  FMUL.FTZ R126, R3.reuse, R126 ;  /* 0x0000007e037e7220 */ /* 0x040fe40000410000 */
[C---:B------:R-:W-:Y:S02]  /*cbb0*/  FMUL.FTZ R127, R3.reuse, R127 ;  /* 0x0000007f037f7220 */ /* 0x040fe40000410000 */
[----:B------:R-:W-:Y:S02]  /*cbc0*/  IMAD.MOV.U32 R163, RZ, RZ, R142 ;  /* 0x000000ffffa37224 */ /* 0x000fe400078e008e */
[----:B------:R-:W-:Y:S02]  /*cbd0*/  FADD.FTZ R164, R160, R164 ;  /* 0x000000a4a0a47221 */ /* 0x000fe40000010000 */
[----:B----4-:R-:W-:Y:S02]  /*cbe0*/  FFMA.FTZ R3, R3, R147, R132 ;  /* 0x0000009303037223 */ /* 0x010fe40000010084 */
[----:B------:R-:W-:Y:S02]  /*cbf0*/  IMAD.MOV.U32 R147, RZ, RZ, R143 ;  /* 0x000000ffff937224 */ /* 0x000fe400078e008f */
[----:B------:R-:W-:Y:S05]  /*cc00*/  IMAD.WIDE.U32 R142, R134, -0x2daee0ad, RZ ;  /* 0xd2511f53868e7825 */ /* 0x000fea00078e00ff */
[----:B------:R-:W-:Y:S01]  /*cc10*/  LOP3.LUT R134, R143, UR26, R144, 0x96, !PT ;  /* 0x0000001a8f867c12 */ /* 0x000fe2000f8e9690 */
[----:B------:R-:W-:Y:S01]  /*cc20*/  IMAD.WIDE.U32 R144, R133, -0x326172a9, RZ ;  /* 0xcd9e8d5785907825 */ /* 0x000fe200078e00ff */
[----:B------:R4:W-:Y:S03]  /*cc30*/  MUFU.EX2 R143, R163 ;  /* 0x000000a3008f7308 */ /* 0x0009e60000000800 */
[----:B------:R-:W-:Y:S01]  /*cc40*/  IMAD.WIDE.U32 R158, R134, -0x326172a9, RZ ;  /* 0xcd9e8d57869e7825 */ /* 0x000fe200078e00ff */
[----:B------:R-:W-:Y:S02]  /*cc50*/  LOP3.LUT R136, R145, UR30, R136, 0x96, !PT ;  /* 0x0000001e91887c12 */ /* 0x000fe4000f8e9688 */
[----:B-1----:R-:W-:Y:S02]  /*cc60*/  F2FP.BF16.PACK_AB R134, R139, R132 ;  /* 0x000000848b86723e */ /* 0x002fe400000010ff */
[----:B------:R-:W-:Y:S01]  /*cc70*/  LOP3.LUT R137, R159, UR24, R144, 0x96, !PT ;  /* 0x000000189f897c12 */ /* 0x000fe2000f8e9690 */
[----:B--2---:R-:W-:Y:S01]  /*cc80*/  IMAD.WIDE.U32 R172, R136, -0x2daee0ad, RZ ;  /* 0xd2511f5388ac7825 */ /* 0x004fe200078e00ff */
[----:B---3--:R-:W-:Y:S01]  /*cc90*/  F2FP.BF16.PACK_AB R136, R140, R135 ;  /* 0x000000878c88723e */ /* 0x008fe200000010ff */
[----:B------:R-:W-:Y:S03]  /*cca0*/  MUFU.EX2 R144, R175 ;  /* 0x000000af00907308 */ /* 0x000fe60000000800 */
[----:B------:R-:W-:Y:S05]  /*ccb0*/  LOP3.LUT R133, R173, UR9, R142, 0x96, !PT ;  /* 0x00000009ad857c12 */ /* 0x000fea000f8e968e */
[----:B------:R-:W-:Y:S02]  /*ccc0*/  IMAD.WIDE.U32 R160, R133, -0x326172a9, RZ ;  /* 0xcd9e8d5785a07825 */ /* 0x000fe400078e00ff */
[----:B------:R1:W2:Y:S02]  /*ccd0*/  MUFU.EX2 R142, R141 ;  /* 0x0000008d008e7308 */ /* 0x0002a40000000800 */
[----:B----4-:R-:W-:Y:S02]  /*cce0*/  IMAD.MOV.U32 R163, RZ, RZ, R151 ;  /* 0x000000ffffa37224 */ /* 0x010fe400078e0097 */
[----:B------:R-:W-:Y:S06]  /*ccf0*/  IMAD.MOV.U32 R151, RZ, RZ, R159 ;  /* 0x000000ffff977224 */ /* 0x000fec00078e009f */
[----:B------:R3:W-:Y:S01]  /*cd00*/  MUFU.EX2 R145, R174 ;  /* 0x000000ae00917308 */ /* 0x0007e20000000800 */
[----:B-1----:R-:W-:Y:S01]  /*cd10*/  FADD.FTZ R141, R139, R3 ;  /* 0x000000038b8d7221 */ /* 0x002fe20000010000 */
[----:B------:R-:W-:Y:S01]  /*cd20*/  LOP3.LUT R139, R161, UR14, R158, 0x96, !PT ;  /* 0x0000000ea18b7c12 */ /* 0x000fe2000f8e969e */
[----:B------:R-:W-:Y:S02]  /*cd30*/  FADD.FTZ R3, R135, R164 ;  /* 0x000000a487037221 */ /* 0x000fe40000010000 */
[----:B--2---:R-:W-:Y:S01]  /*cd40*/  FADD.FTZ R132, R142, R141 ;  /* 0x0000008d8e847221 */ /* 0x004fe20000010000 */
[C---:B------:R-:W-:Y:S01]  /*cd50*/  LOP3.LUT R135, R139.reuse, 0xffff, RZ, 0xc0, !PT ;  /* 0x0000ffff8b877812 */ /* 0x040fe200078ec0ff */
[----:B------:R-:W-:Y:S01]  /*cd60*/  FADD.FTZ R3, R140, R3 ;  /* 0x000000038c037221 */ /* 0x000fe20000010000 */
[----:B------:R-:W-:Y:S01]  /*cd70*/  LOP3.LUT R133, R139, 0xff, RZ, 0xc0, !PT ;  /* 0x000000ff8b857812 */ /* 0x000fe200078ec0ff */
[----:B------:R-:W-:Y:S01]  /*cd80*/  FADD.FTZ R141, R143, R132 ;  /* 0x000000848f8d7221 */ /* 0x000fe20000010000 */
[----:B------:R-:W-:Y:S01]  /*cd90*/  SHF.R.U32.HI R135, RZ, 0x8, R135 ;  /* 0x00000008ff877819 */ /* 0x000fe20000011687 */
[----:B------:R-:W1:Y:S01]  /*cda0*/  MUFU.EX2 R140, R185 ;  /* 0x000000b9008c7308 */ /* 0x000e620000000800 */
[----:B------:R-:W-:Y:S01]  /*cdb0*/  ISETP.GE.U32.AND P0, PT, R252, R133, PT ;  /* 0x00000085fc00720c */ /* 0x000fe20003f06070 */
[----:B---3--:R-:W-:Y:S01]  /*cdc0*/  IMAD.WIDE.U32 R174, R137, -0x2daee0ad, RZ ;  /* 0xd2511f5389ae7825 */ /* 0x008fe200078e00ff */
[----:B------:R-:W-:Y:S02]  /*cdd0*/  LOP3.LUT R135, R135, 0xffff, RZ, 0xc0, !PT ;  /* 0x0000ffff87877812 */ /* 0x000fe400078ec0ff */
[----:B------:R-:W-:Y:S02]  /*cde0*/  PRMT R133, R138, 0x7632, R133 ;  /* 0x000076328a857816 */ /* 0x000fe40000000085 */
[----:B------:R-:W-:Y:S02]  /*cdf0*/  ISETP.GE.U32.AND P5, PT, R252, R135, PT ;  /* 0x00000087fc00720c */ /* 0x000fe40003fa6070 */
[----:B------:R-:W-:Y:S01]  /*ce00*/  PRMT R132, R138, 0x5410, R133 ;  /* 0x000054108a847816 */ /* 0x000fe20000000085 */
[----:B------:R2:W3:Y:S01]  /*ce10*/  MUFU.EX2 R135, R184 ;  /* 0x000000b800877308 */ /* 0x0004e20000000800 */
[----:B------:R-:W-:Y:S02]  /*ce20*/  F2FP.BF16.PACK_AB R142, R143, R142 ;  /* 0x0000008e8f8e723e */ /* 0x000fe400000010ff */
[--C-:B------:R-:W-:Y:S01]  /*ce30*/  SHF.R.U32.HI R143, RZ, 0x10, R139.reuse ;  /* 0x00000010ff8f7819 */ /* 0x100fe2000001168b */
[----:B------:R-:W-:Y:S01]  /*ce40*/  @!P0 HFMA2.BF16_V2 R246, -RZ.H0_H0, RZ.H0_H0, -R138.H0_H0 ;  /* 0x200000fffff68231 */ /* 0x000fe2000034098a */
[----:B------:R-:W-:Y:S02]  /*ce50*/  SHF.R.U32.HI R139, RZ, 0x18, R139 ;  /* 0x00000018ff8b7819 */ /* 0x000fe4000001168b */
[----:B------:R-:W-:Y:S02]  /*ce60*/  LOP3.LUT R143, R143, 0xff, RZ, 0xc0, !PT ;  /* 0x000000ff8f8f7812 */ /* 0x000fe400078ec0ff */
[----:B------:R-:W-:Y:S01]  /*ce70*/  @!P0 PRMT R138, R246, 0x5410, RZ ;  /* 0x00005410f68a8816 */ /* 0x000fe200000000ff */
[----:B------:R-:W-:Y:S01]  /*ce80*/  @!P5 HFMA2.BF16_V2 R245, -RZ.H0_H0, RZ.H0_H0, -R133.H0_H0 ;  /* 0x200000fffff5d231 */ /* 0x000fe20000340985 */
[C---:B------:R-:W-:Y:S02]  /*ce90*/  ISETP.GE.U32.AND P6, PT, R252.reuse, R143, PT ;  /* 0x0000008ffc00720c */ /* 0x040fe40003fc6070 */
[----:B------:R-:W-:Y:S01]  /*cea0*/  ISETP.GE.U32.AND P0, PT, R252, R139, PT ;  /* 0x0000008bfc00720c */ /* 0x000fe20003f06070 */
[----:B------:R1:W-:Y:S01]  /*ceb0*/  STG.E.U16 [R182.64], R138 ;  /* 0x0000008ab6007986 */ /* 0x0003e2000c101514 */
[----:B------:R-:W-:Y:S01]  /*cec0*/  @!P5 PRMT R133, R245, 0x5410, RZ ;  /* 0x00005410f585d816 */ /* 0x000fe200000000ff */
[----:B------:R4:W-:Y:S01]  /*ced0*/  MUFU.EX2 R143, R147 ;  /* 0x00000093008f7308 */ /* 0x0009e20000000800 */
[C-C-:B------:R-:W-:Y:S02]  /*cee0*/  LOP3.LUT R137, R175.reuse, UR5, R172.reuse, 0x96, !PT ;  /* 0x00000005af897c12 */ /* 0x140fe4000f8e96ac */
[----:B------:R-:W-:Y:S01]  /*cef0*/  LOP3.LUT R172, R175, UR5, R172, 0x96, !PT ;  /* 0x00000005afac7c12 */ /* 0x000fe2000f8e96ac */
[----:B------:R3:W-:Y:S04]  /*cf00*/  STG.E.U16 [R182.64+0x2], R133 ;  /* 0x00000285b6007986 */ /* 0x0007e8000c101514 */
[----:B------:R-:W-:Y:S01]  /*cf10*/  @!P6 HFMA2.BF16_V2 R244, -RZ.H0_H0, RZ.H0_H0, -R134.H0_H0 ;  /* 0x200000fffff4e231 */ /* 0x000fe20000340986 */
[----:B--2---:R-:W-:Y:S04]  /*cf20*/  IADD3 R184, P5, R182, UR28, RZ ;  /* 0x0000001cb6b87c10 */ /* 0x004fe8000ffbe0ff */
[----:B------:R-:W-:Y:S02]  /*cf30*/  IADD3.X R185, R183, UR29, RZ, P5, !PT ;  /* 0x0000001db7b97c10 */ /* 0x000fe4000affe4ff */
[----:B----4-:R-:W-:Y:S01]  /*cf40*/  SHF.R.U32.HI R147, RZ, 0x10, R160 ;  /* 0x00000010ff937819 */ /* 0x010fe200000116a0 */
[--C-:B-1----:R-:W-:Y:S01]  /*cf50*/  FADD.FTZ R138, R140, R3.reuse ;  /* 0x000000038c8a7221 */ /* 0x102fe20000010000 */
[----:B------:R-:W-:Y:S02]  /*cf60*/  PRMT R3, R134, 0x7632, R3 ;  /* 0x0000763286037816 */ /* 0x000fe40000000003 */
[C---:B---3--:R-:W-:Y:S01]  /*cf70*/  F2FP.BF16.PACK_AB R140, R135.reuse, R140 ;  /* 0x0000008c878c723e */ /* 0x048fe200000010ff */
[----:B------:R-:W-:Y:S01]  /*cf80*/  FADD.FTZ R139, R135, R138 ;  /* 0x0000008a878b7221 */ /* 0x000fe20000010000 */
[----:B------:R-:W-:Y:S01]  /*cf90*/  LOP3.LUT R135, R160, 0xff, RZ, 0xc0, !PT ;  /* 0x000000ffa0877812 */ /* 0x000fe200078ec0ff */
[----:B------:R1:W2:Y:S01]  /*cfa0*/  MUFU.EX2 R138, R162 ;  /* 0x000000a2008a7308 */ /* 0x0002a20000000800 */
[----:B------:R-:W-:Y:S01]  /*cfb0*/  PRMT R133, R134, 0x5410, R3 ;  /* 0x0000541086857816 */ /* 0x000fe20000000003 */
[----:B------:R-:W-:Y:S01]  /*cfc0*/  @!P0 HFMA2.BF16_V2 R243, -RZ.H0_H0, RZ.H0_H0, -R3.H0_H0 ;  /* 0x200000fffff38231 */ /* 0x000fe20000340903 */
[----:B------:R-:W-:Y:S02]  /*cfd0*/  @!P6 PRMT R134, R244, 0x5410, RZ ;  /* 0x00005410f486e816 */ /* 0x000fe400000000ff */
[----:B------:R-:W-:Y:S02]  /*cfe0*/  ISETP.GE.U32.AND P6, PT, R252, R135, PT ;  /* 0x00000087fc00720c */ /* 0x000fe40003fc6070 */
[----:B------:R-:W-:Y:S01]  /*cff0*/  LOP3.LUT R135, R160, 0xffff, RZ, 0xc0, !PT ;  /* 0x0000ffffa0877812 */ /* 0x000fe200078ec0ff */
[----:B------:R2:W-:Y:S01]  /*d000*/  STG.E.U16 [R184.64], R134 ;  /* 0x00000086b8007986 */ /* 0x0005e2000c101514 */
[----:B------:R-:W-:Y:S02]  /*d010*/  @!P0 PRMT R3, R243, 0x5410, RZ ;  /* 0x00005410f3038816 */ /* 0x000fe400000000ff */
[----:B------:R-:W-:Y:S02]  /*d020*/  SHF.R.U32.HI R135, RZ, 0x8, R135 ;  /* 0x00000008ff877819 */ /* 0x000fe40000011687 */
[----:B------:R-:W-:Y:S01]  /*d030*/  LOP3.LUT R147, R147, 0xff, RZ, 0xc0, !PT ;  /* 0x000000ff93937812 */ /* 0x000fe200078ec0ff */
[----:B------:R3:W-:Y:S01]  /*d040*/  STG.E.U16 [R184.64+0x2], R3 ;  /* 0x00000203b8007986 */ /* 0x0007e2000c101514 */
[----:B------:R-:W-:Y:S02]  /*d050*/  LOP3.LUT R135, R135, 0xffff, RZ, 0xc0, !PT ;  /* 0x0000ffff87877812 */ /* 0x000fe400078ec0ff */
[C---:B------:R-:W-:Y:S01]  /*d060*/  ISETP.GE.U32.AND P0, PT, R252.reuse, R147, PT ;  /* 0x00000093fc00720c */ /* 0x040fe20003f06070 */
[----:B------:R-:W-:Y:S01]  /*d070*/  @!P6 HFMA2.BF16_V2 R242, -RZ.H0_H0, RZ.H0_H0, -R136.H0_H0 ;  /* 0x200000fffff2e231 */ /* 0x000fe20000340988 */
[----:B------:R-:W-:Y:S02]  /*d080*/  ISETP.GE.U32.AND P5, PT, R252, R135, PT ;  /* 0x00000087fc00720c */ /* 0x000fe40003fa6070 */
[----:B------:R-:W-:Y:S02]  /*d090*/  PRMT R135, R136, 0x7632, R135 ;  /* 0x0000763288877816 */ /* 0x000fe40000000087 */
[----:B------:R-:W-:Y:S01]  /*d0a0*/  LOP3.LUT R147, R174, 0xff, RZ, 0xc0, !PT ;  /* 0x000000ffae937812 */ /* 0x000fe200078ec0ff */
[----:B-1----:R-:W-:Y:S02]  /*d0b0*/  IMAD.MOV.U32 R162, RZ, RZ, R150 ;  /* 0x000000ffffa27224 */ /* 0x002fe400078e0096 */
[----:B------:R-:W-:Y:S02]  /*d0c0*/  IMAD.MOV.U32 R150, RZ, RZ, R146 ;  /* 0x000000ffff967224 */ /* 0x000fe400078e0092 */
[----:B------:R-:W-:Y:S01]  /*d0d0*/  FADD.FTZ R146, R144, R139 ;  /* 0x0000008b90927221 */ /* 0x000fe20000010000 */
[----:B------:R-:W-:Y:S01]  /*d0e0*/  LOP3.LUT R139, R137, 0xff, RZ, 0xc0, !PT ;  /* 0x000000ff898b7812 */ /* 0x000fe200078ec0ff */
[----:B------:R-:W-:Y:S02]  /*d0f0*/  @!P0 HFMA2.BF16_V2 R239, -RZ.H0_H0, RZ.H0_H0, -R142.H0_H0 ;  /* 0x200000ffffef8231 */ /* 0x000fe4000034098e */
[----:B------:R-:W-:Y:S01]  /*d100*/  @!P5 HFMA2.BF16_V2 R241, -RZ.H0_H0, RZ.H0_H0, -R135.H0_H0 ;  /* 0x200000fffff1d231 */ /* 0x000fe20000340987 */
[----:B------:R-:W1:Y:S01]  /*d110*/  MUFU.EX2 R150, R150 ;  /* 0x0000009600967308 */ /* 0x000e620000000800 */
[----:B--2---:R-:W-:Y:S01]  /*d120*/  FADD.FTZ R134, R138, R141 ;  /* 0x0000008d8a867221 */ /* 0x004fe20000010000 */
[----:B------:R-:W-:Y:S01]  /*d130*/  F2FP.BF16.PACK_AB R138, R143, R138 ;  /* 0x0000008a8f8a723e */ /* 0x000fe200000010ff */
[----:B------:R-:W-:Y:S02]  /*d140*/  FADD.FTZ R141, R145, R146 ;  /* 0x00000092918d7221 */ /* 0x000fe40000010000 */
[----:B------:R-:W-:Y:S01]  /*d150*/  FADD.FTZ R143, R143, R134 ;  /* 0x000000868f8f7221 */ /* 0x000fe20000010000 */
[----:B------:R-:W-:Y:S02]  /*d160*/  PRMT R134, R136, 0x5410, R135 ;  /* 0x0000541088867816 */ /* 0x000fe40000000087 */
[----:B------:R-:W-:Y:S02]  /*d170*/  @!P5 PRMT R135, R241, 0x5410, RZ ;  /* 0x00005410f187d816 */ /* 0x000fe400000000ff */
[----:B---3--:R-:W-:Y:S02]  /*d180*/  SHF.R.U32.HI R3, RZ, 0x18, R160 ;  /* 0x00000018ff037819 */ /* 0x008fe400000116a0 */
[----:B------:R-:W-:Y:S01]  /*d190*/  @!P6 PRMT R136, R242, 0x5410, RZ ;  /* 0x00005410f288e816 */ /* 0x000fe200000000ff */
[----:B------:R2:W-:Y:S01]  /*d1a0*/  STG.E.U16 [R182.64+0x12], R135 ;  /* 0x00001287b6007986 */ /* 0x0005e2000c101514 */
[----:B------:R-:W-:Y:S02]  /*d1b0*/  ISETP.GE.U32.AND P6, PT, R252, R3, PT ;  /* 0x00000003fc00720c */ /* 0x000fe40003fc6070 */
[----:B------:R-:W-:Y:S01]  /*d1c0*/  PRMT R3, R142, 0x7632, R3 ;  /* 0x000076328e037816 */ /* 0x000fe20000000003 */
[----:B------:R3:W-:Y:S01]  /*d1d0*/  STG.E.U16 [R182.64+0x10], R136 ;  /* 0x00001088b6007986 */ /* 0x0007e2000c101514 */
[----:B------:R-:W-:Y:S02]  /*d1e0*/  ISETP.GE.U32.AND P5, PT, R252, R139, PT ;  /* 0x0000008bfc00720c */ /* 0x000fe40003fa6070 */
[----:B------:R-:W-:Y:S04]  /*d1f0*/  LOP3.LUT R139, R137, 0xffff, RZ, 0xc0, !PT ;  /* 0x0000ffff898b7812 */ /* 0x000fe800078ec0ff */
[----:B------:R-:W-:Y:S03]  /*d200*/  SHF.R.U32.HI R139, RZ, 0x8, R139 ;  /* 0x00000008ff8b7819 */ /* 0x000fe6000001168b */
[----:B------:R-:W-:Y:S01]  /*d210*/  @!P6 HFMA2.BF16_V2 R240, -RZ.H0_H0, RZ.H0_H0, -R3.H0_H0 ;  /* 0x200000fffff0e231 */ /* 0x000fe20000340903 */
[----:B------:R-:W-:Y:S03]  /*d220*/  LOP3.LUT R139, R139, 0xffff, RZ, 0xc0, !PT ;  /* 0x0000ffff8b8b7812 */ /* 0x000fe600078ec0ff */
[----:B------:R-:W-:Y:S01]  /*d230*/  @!P5 HFMA2.BF16_V2 R238, -RZ.H0_H0, RZ.H0_H0, -R140.H0_H0 ;  /* 0x200000ffffeed231 */ /* 0x000fe2000034098c */
[----:B--2---:R-:W-:Y:S02]  /*d240*/  PRMT R135, R142, 0x5410, R3 ;  /* 0x000054108e877816 */ /* 0x004fe40000000003 */
[----:B------:R-:W-:Y:S02]  /*d250*/  @!P0 PRMT R142, R239, 0x5410, RZ ;  /* 0x00005410ef8e8816 */ /* 0x000fe400000000ff */
[----:B------:R-:W-:Y:S02]  /*d260*/  ISETP.GE.U32.AND P0, PT, R252, R139, PT ;  /* 0x0000008bfc00720c */ /* 0x000fe40003f06070 */
[----:B------:R-:W-:Y:S01]  /*d270*/  SHF.R.U32.HI R139, RZ, 0x18, R137 ;  /* 0x00000018ff8b7819 */ /* 0x000fe20000011689 */
[----:B------:R2:W-:Y:S01]  /*d280*/  STG.E.U16 [R184.64+0x10], R142 ;  /* 0x0000108eb8007986 */ /* 0x0005e2000c101514 */
[----:B------:R-:W-:Y:S02]  /*d290*/  @!P6 PRMT R3, R240, 0x5410, RZ ;  /* 0x00005410f003e816 */ /* 0x000fe400000000ff */
[----:B------:R-:W-:Y:S02]  /*d2a0*/  ISETP.GE.U32.AND P6, PT, R252, R139, PT ;  /* 0x0000008bfc00720c */ /* 0x000fe40003fc6070 */
[----:B------:R-:W-:Y:S01]  /*d2b0*/  PRMT R139, R140, 0x7632, R139 ;  /* 0x000076328c8b7816 */ /* 0x000fe2000000008b */
[----:B------:R4:W-:Y:S01]  /*d2c0*/  STG.E.U16 [R184.64+0x12], R3 ;  /* 0x00001203b8007986 */ /* 0x0009e2000c101514 */
[----:B---3--:R-:W-:Y:S01]  /*d2d0*/  F2FP.BF16.PACK_AB R136, R145, R144 ;  /* 0x000000909188723e */ /* 0x008fe200000010ff */
[----:B-1----:R-:W-:Y:S01]  /*d2e0*/  FADD.FTZ R144, R150, R143 ;  /* 0x0000008f96907221 */ /* 0x002fe20000010000 */
[----:B------:R-:W-:Y:S01]  /*d2f0*/  PRMT R146, R140, 0x5410, R139 ;  /* 0x000054108c927816 */ /* 0x000fe2000000008b */
[----:B------:R-:W-:Y:S01]  /*d300*/  @!P0 HFMA2.BF16_V2 R237, -RZ.H0_H0, RZ.H0_H0, -R139.H0_H0 ;  /* 0x200000ffffed8231 */ /* 0x000fe2000034098b */
[----:B------:R-:W1:Y:S01]  /*d310*/  MUFU.EX2 R145, R156 ;  /* 0x0000009c00917308 */ /* 0x000e620000000800 */
[----:B------:R-:W-:Y:S02]  /*d320*/  SHF.R.U32.HI R137, RZ, 0x10, R137 ;  /* 0x00000010ff897819 */ /* 0x000fe40000011689 */
[----:B------:R-:W-:Y:S02]  /*d330*/  @!P5 PRMT R140, R238, 0x5410, RZ ;  /* 0x00005410ee8cd816 */ /* 0x000fe400000000ff */
[----:B------:R-:W-:Y:S02]  /*d340*/  @!P0 PRMT R139, R237, 0x5410, RZ ;  /* 0x00005410ed8b8816 */ /* 0x000fe400000000ff */
[----:B------:R-:W-:Y:S01]  /*d350*/  LOP3.LUT R137, R137, 0xff, RZ, 0xc0, !PT ;  /* 0x000000ff89897812 */ /* 0x000fe200078ec0ff */
[----:B------:R3:W-:Y:S01]  /*d360*/  STG.E.U16 [R182.64+0x20], R140 ;  /* 0x0000208cb6007986 */ /* 0x0007e2000c101514 */
[C---:B------:R-:W-:Y:S01]  /*d370*/  ISETP.GE.U32.AND P5, PT, R252.reuse, R147, PT ;  /* 0x00000093fc00720c */ /* 0x040fe20003fa6070 */
[----:B------:R-:W-:Y:S01]  /*d380*/  MUFU.EX2 R156, R170 ;  /* 0x000000aa009c7308 */ /* 0x000fe20000000800 */
[----:B------:R-:W-:Y:S01]  /*d390*/  ISETP.GE.U32.AND P0, PT, R252, R137, PT ;  /* 0x00000089fc00720c */ /* 0x000fe20003f06070 */
[----:B------:R3:W-:Y:S01]  /*d3a0*/  STG.E.U16 [R182.64+0x22], R139 ;  /* 0x0000228bb6007986 */ /* 0x0007e2000c101514 */
[----:B------:R-:W-:Y:S07]  /*d3b0*/  LOP3.LUT R137, R174, 0xffff, RZ, 0xc0, !PT ;  /* 0x0000ffffae897812 */ /* 0x000fee00078ec0ff */
[----:B--2---:R-:W2:Y:S02]  /*d3c0*/  MUFU.EX2 R142, R149 ;  /* 0x00000095008e7308 */ /* 0x004ea40000000800 */
[----:B------:R-:W-:Y:S01]  /*d3d0*/  @!P5 HFMA2.BF16_V2 R236, -RZ.H0_H0, RZ.H0_H0, -R136.H0_H0 ;  /* 0x200000ffffecd231 */ /* 0x000fe20000340988 */
[----:B----4-:R-:W-:Y:S01]  /*d3e0*/  PRMT R3, R136, 0x7632, R3 ;  /* 0x0000763288037816 */ /* 0x010fe20000000003 */
[C---:B-1----:R-:W-:Y:S01]  /*d3f0*/  FADD.FTZ R143, R145.reuse, R144 ;  /* 0x00000090918f7221 */ /* 0x042fe20000010000 */
[--C-:B------:R-:W-:Y:S01]  /*d400*/  SHF.R.U32.HI R144, RZ, 0x8, R137.reuse ;  /* 0x00000008ff907819 */ /* 0x100fe20000011689 */
[----:B------:R-:W-:Y:S01]  /*d410*/  @!P0 HFMA2.BF16_V2 R233, -RZ.H0_H0, RZ.H0_H0, -R138.H0_H0 ;  /* 0x200000ffffe98231 */ /* 0x000fe2000034098a */
[----:B------:R-:W-:Y:S02]  /*d420*/  PRMT R137, R138, 0x7632, R137 ;  /* 0x000076328a897816 */ /* 0x000fe40000000089 */
[----:B------:R-:W-:Y:S02]  /*d430*/  LOP3.LUT R147, R144, 0xffff, RZ, 0xc0, !PT ;  /* 0x0000ffff90937812 */ /* 0x000fe400078ec0ff */
[----:B------:R-:W-:Y:S01]  /*d440*/  F2FP.BF16.PACK_AB R150, R145, R150 ;  /* 0x000000969196723e */ /* 0x000fe200000010ff */
[----:B------:R-:W-:Y:S01]  /*d450*/  @!P6 HFMA2.BF16_V2 R232, -RZ.H0_H0, RZ.H0_H0, -R137.H0_H0 ;  /* 0x200000ffffe8e231 */ /* 0x000fe20000340989 */
[----:B------:R-:W-:Y:S02]  /*d460*/  PRMT R145, R136, 0x5410, R3 ;  /* 0x0000541088917816 */ /* 0x000fe40000000003 */
[----:B---3--:R-:W-:Y:S02]  /*d470*/  SHF.R.U32.HI R140, RZ, 0x10, R174 ;  /* 0x00000010ff8c7819 */ /* 0x008fe400000116ae */
[----:B------:R-:W-:Y:S02]  /*d480*/  @!P5 PRMT R136, R236, 0x5410, RZ ;  /* 0x00005410ec88d816 */ /* 0x000fe400000000ff */
[----:B------:R-:W-:Y:S01]  /*d490*/  ISETP.GE.U32.AND P5, PT, R252, R147, PT ;  /* 0x00000093fc00720c */ /* 0x000fe20003fa6070 */
[----:B--2---:R-:W-:Y:S01]  /*d4a0*/  FADD.FTZ R144, R142, R141 ;  /* 0x0000008d8e907221 */ /* 0x004fe20000010000 */
[----:B------:R-:W-:Y:S01]  /*d4b0*/  LOP3.LUT R141, R140, 0xff, RZ, 0xc0, !PT ;  /* 0x000000ff8c8d7812 */ /* 0x000fe200078ec0ff */
[----:B------:R-:W-:Y:S01]  /*d4c0*/  IMAD.MOV.U32 R149, RZ, RZ, R148 ;  /* 0x000000ffff957224 */ /* 0x000fe200078e0094 */
[----:B------:R-:W-:Y:S01]  /*d4d0*/  LOP3.LUT R140, R153, UR35, RZ, 0x3c, !PT ;  /* 0x00000023998c7c12 */ /* 0x000fe2000f8e3cff */
[----:B------:R-:W-:Y:S01]  /*d4e0*/  FADD.FTZ R139, R187, R144 ;  /* 0x00000090bb8b7221 */ /* 0x000fe20000010000 */
[----:B------:R-:W-:Y:S01]  /*d4f0*/  PRMT R144, R138, 0x5410, R137 ;  /* 0x000054108a907816 */ /* 0x000fe20000000089 */
[----:B------:R-:W-:Y:S01]  /*d500*/  FADD.FTZ R148, R186, R143 ;  /* 0x0000008fba947221 */ /* 0x000fe20000010000 */
[----:B------:R-:W-:Y:S01]  /*d510*/  @!P0 PRMT R138, R233, 0x5410, RZ ;  /* 0x00005410e98a8816 */ /* 0x000fe200000000ff */
[----:B------:R-:W-:Y:S01]  /*d520*/  IMAD.WIDE.U32 R152, R140, -0x326172a9, RZ ;  /* 0xcd9e8d578c987825 */ /* 0x000fe200078e00ff */
[----:B------:R-:W-:Y:S03]  /*d530*/  @!P6 PRMT R137, R232, 0x5410, RZ ;  /* 0x00005410e889e816 */ /* 0x000fe600000000ff */
[----:B------:R-:W-:Y:S01]  /*d540*/  @!P5 HFMA2.BF16_V2 R235, -RZ.H0_H0, RZ.H0_H0, -R3.H0_H0 ;  /* 0x200000ffffebd231 */ /* 0x000fe20000340903 */
[C---:B------:R-:W-:Y:S01]  /*d550*/  ISETP.GE.U32.AND P0, PT, R252.reuse, R141, PT ;  /* 0x0000008dfc00720c */ /* 0x040fe20003f06070 */
[----:B------:R1:W-:Y:S01]  /*d560*/  STG.E.U16 [R184.64+0x20], R138 ;  /* 0x0000208ab8007986 */ /* 0x0003e2000c101514 */
[----:B------:R-:W-:Y:S01]  /*d570*/  IMAD.MOV.U32 R140, RZ, RZ, R188 ;  /* 0x000000ffff8c7224 */ /* 0x000fe200078e00bc */
[----:B------:R-:W-:Y:S01]  /*d580*/  SHF.R.U32.HI R141, RZ, 0x18, R174 ;  /* 0x00000018ff8d7819 */ /* 0x000fe200000116ae */
[----:B------:R-:W-:Y:S01]  /*d590*/  FADD.FTZ R143, R181, R148 ;  /* 0x00000094b58f7221 */ /* 0x000fe20000010000 */
[----:B------:R2:W-:Y:S01]  /*d5a0*/  STG.E.U16 [R184.64+0x22], R137 ;  /* 0x00002289b8007986 */ /* 0x0005e2000c101514 */
[----:B------:R-:W-:Y:S01]  /*d5b0*/  F2FP.BF16.PACK_AB R142, R187, R142 ;  /* 0x0000008ebb8e723e */ /* 0x000fe200000010ff */
[----:B------:R-:W-:Y:S01]  /*d5c0*/  IMAD.MOV.U32 R187, RZ, RZ, R155 ;  /* 0x000000ffffbb7224 */ /* 0x000fe200078e009b */
[----:B------:R-:W-:Y:S01]  /*d5d0*/  ISETP.GE.U32.AND P1, PT, R252, R141, PT ;  /* 0x0000008dfc00720c */ /* 0x000fe20003f26070 */
[----:B------:R-:W-:Y:S01]  /*d5e0*/  IMAD.MOV.U32 R141, RZ, RZ, R189 ;  /* 0x000000ffff8d7224 */ /* 0x000fe200078e00bd */
[----:B------:R-:W-:Y:S01]  /*d5f0*/  LOP3.LUT R140, R153, UR8, R140, 0x96, !PT ;  /* 0x00000008998c7c12 */ /* 0x000fe2000f8e968c */
[----:B------:R3:W-:Y:S01]  /*d600*/  STG.E.U16 [R182.64+0x30], R136 ;  /* 0x00003088b6007986 */ /* 0x0007e2000c101514 */
[----:B------:R-:W-:Y:S01]  /*d610*/  LOP3.LUT R141, R155, UR34, R152, 0x96, !PT ;  /* 0x000000229b8d7c12 */ /* 0x000fe2000f8e9698 */
[----:B------:R-:W-:Y:S01]  /*d620*/  @!P0 HFMA2.BF16_V2 R234, -RZ.H0_H0, RZ.H0_H0, -R150.H0_H0 ;  /* 0x200000ffffea8231 */ /* 0x000fe20000340996 */
[----:B------:R-:W-:Y:S01]  /*d630*/  @!P5 PRMT R3, R235, 0x5410, RZ ;  /* 0x00005410eb03d816 */ /* 0x000fe200000000ff */
[----:B------:R-:W-:Y:S01]  /*d640*/  IMAD.WIDE.U32 R152, R140, -0x2daee0ad, RZ ;  /* 0xd2511f538c987825 */ /* 0x000fe200078e00ff */
[----:B------:R-:W-:Y:S01]  /*d650*/  F2FP.BF16.PACK_AB R140, R181, R186 ;  /* 0x000000bab58c723e */ /* 0x000fe200000010ff */
[----:B------:R4:W5:Y:S01]  /*d660*/  LDL.LU.64 R188, [R1+0x80] ;  /* 0x0000800001bc7983 */ /* 0x0009620000300a00 */
[----:B------:R-:W-:Y:S01]  /*d670*/  PRMT R181, R252, 0x7054, R252 ;  /* 0x00007054fcb57816 */ /* 0x000fe200000000fc */
[----:B------:R-:W-:Y:S02]  /*d680*/  IMAD.MOV.U32 R186, RZ, RZ, R154 ;  /* 0x000000ffffba7224 */ /* 0x000fe400078e009a */
[----:B------:R-:W-:Y:S01]  /*d690*/  IMAD.WIDE.U32 R154, R141, -0x2daee0ad, RZ ;  /* 0xd2511f538d9a7825 */ /* 0x000fe200078e00ff */
[----:B------:R-:W-:Y:S01]  /*d6a0*/  LOP3.LUT R141, R153, UR33, R162, 0x96, !PT ;  /* 0x00000021998d7c12 */ /* 0x000fe2000f8e96a2 */
[----:B------:R3:W-:Y:S02]  /*d6b0*/  STG.E.U16 [R182.64+0x32], R3 ;  /* 0x00003203b6007986 */ /* 0x0007e4000c101514 */
[----:B------:R-:W-:Y:S02]  /*d6c0*/  IMAD.MOV.U32 R187, RZ, RZ, R161 ;  /* 0x000000ffffbb7224 */ /* 0x000fe400078e00a1 */
[----:B------:R-:W-:Y:S01]  /*d6d0*/  IMAD.WIDE.U32 R162, R141, -0x326172a9, RZ ;  /* 0xcd9e8d578da27825 */ /* 0x000fe200078e00ff */
[----:B-1----:R-:W1:Y:S01]  /*d6e0*/  MUFU.EX2 R138, R178 ;  /* 0x000000b2008a7308 */ /* 0x002e620000000800 */
[----:B--2---:R-:W-:Y:S03]  /*d6f0*/  LOP3.LUT R137, R155, UR31, R152, 0x96, !PT ;  /* 0x0000001f9b897c12 */ /* 0x004fe6000f8e9698 */
[----:B------:R-:W-:Y:S01]  /*d700*/  LOP3.LUT R141, R163, UR32, R186, 0x96, !PT ;  /* 0x00000020a38d7c12 */ /* 0x000fe2000f8e96ba */
[----:B------:R-:W-:Y:S02]  /*d710*/  IMAD.MOV.U32 R186, RZ, RZ, R160 ;  /* 0x000000ffffba7224 */ /* 0x000fe400078e00a0 */
[----:B------:R-:W-:Y:S04]  /*d720*/  IMAD.WIDE.U32 R152, R137, -0x326172a9, RZ ;  /* 0xcd9e8d5789987825 */ /* 0x000fe800078e00ff */
[----:B------:R-:W-:Y:S01]  /*d730*/  IMAD.MOV.U32 R160, RZ, RZ, R149 ;  /* 0x000000ffffa07224 */ /* 0x000fe200078e0095 */
[----:B------:R-:W-:Y:S01]  /*d740*/  LOP3.LUT R162, R153, UR30, R162, 0x96, !PT ;  /* 0x0000001e99a27c12 */ /* 0x000fe2000f8e96a2 */
[----:B------:R-:W-:Y:S04]  /*d750*/  IMAD.WIDE.U32 R148, R141, -0x2daee0ad, RZ ;  /* 0xd2511f538d947825 */ /* 0x000fe800078e00ff */
[----:B------:R-:W-:Y:S01]  /*d760*/  IMAD.WIDE.U32 R162, R162, -0x2daee0ad, RZ ;  /* 0xd2511f53a2a27825 */ /* 0x000fe200078e00ff */
[----:B------:R-:W-:Y:S04]  /*d770*/  LOP3.LUT R154, R149, UR26, R154, 0x96, !PT ;  /* 0x0000001a959a7c12 */ /* 0x000fe8000f8e969a */
[----:B---3--:R-:W-:Y:S01]  /*d780*/  LOP3.LUT R136, R163, UR9, R148, 0x96, !PT ;  /* 0x00000009a3887c12 */ /* 0x008fe2000f8e9694 */
[--C-:B-1----:R-:W-:Y:S01]  /*d790*/  FADD.FTZ R148, R138, R139.reuse ;  /* 0x0000008b8a947221 */ /* 0x102fe20000010000 */
[C---:B------:R-:W-:Y:S01]  /*d7a0*/  F2FP.BF16.PACK_AB R138, R171.reuse, R138 ;  /* 0x0000008aab8a723e */ /* 0x040fe200000010ff */
[----:B------:R-:W-:Y:S01]  /*d7b0*/  IMAD.WIDE.U32 R154, R154, -0x326172a9, RZ ;  /* 0xcd9e8d579a9a7825 */ /* 0x000fe200078e00ff */
[C---:B------:R-:W-:Y:S03]  /*d7c0*/  PRMT R139, R150.reuse, 0x7632, R139 ;  /* 0x00007632968b7816 */ /* 0x040fe6000000008b */
[----:B------:R-:W-:Y:S01]  /*d7d0*/  FADD.FTZ R137, R171, R148 ;  /* 0x00000094ab897221 */ /* 0x000fe20000010000 */
[----:B------:R-:W-:Y:S01]  /*d7e0*/  PRMT R148, R150, 0x5410, R139 ;  /* 0x0000541096947816 */ /* 0x000fe2000000008b */
[----:B------:R-:W-:Y:S01]  /*d7f0*/  IMAD.WIDE.U32 R170, R136, -0x326172a9, RZ ;  /* 0xcd9e8d5788aa7825 */ /* 0x000fe200078e00ff */
[----:B------:R-:W-:Y:S01]  /*d800*/  @!P0 PRMT R150, R234, 0x5410, RZ ;  /* 0x00005410ea968816 */ /* 0x000fe200000000ff */
[----:B------:R-:W-:Y:S01]  /*d810*/  @!P1 HFMA2.BF16_V2 R231, -RZ.H0_H0, RZ.H0_H0, -R139.H0_H0 ;  /* 0x200000ffffe79231 */ /* 0x000fe2000034098b */
[----:B------:R-:W-:Y:S01]  /*d820*/  LOP3.LUT R141, R155, UR24, R152, 0x96, !PT ;  /* 0x000000189b8d7c12 */ /* 0x000fe2000f8e9698 */
[----:B------:R-:W-:Y:S01]  /*d830*/  FADD.FTZ R152, R180, R143 ;  /* 0x0000008fb4987221 */ /* 0x000fe20000010000 */
[----:B------:R-:W-:Y:S01]  /*d840*/  LOP3.LUT R147, R171, UR14, R154, 0x96, !PT ;  /* 0x0000000eab937c12 */ /* 0x000fe2000f8e969a */
[----:B------:R1:W-:Y:S01]  /*d850*/  STG.E.U16 [R184.64+0x30], R150 ;  /* 0x00003096b8007986 */ /* 0x0003e2000c101514 */
[----:B------:R-:W-:Y:S01]  /*d860*/  @!P1 PRMT R139, R231, 0x5410, RZ ;  /* 0x00005410e78b9816 */ /* 0x000fe200000000ff */
[----:B------:R-:W-:Y:S01]  /*d870*/  FADD.FTZ R149, R179, R152 ;  /* 0x00000098b3957221 */ /* 0x000fe20000010000 */
[----:B------:R-:W-:Y:S01]  /*d880*/  LOP3.LUT R3, R147, 0xff, RZ, 0xc0, !PT ;  /* 0x000000ff93037812 */ /* 0x000fe200078ec0ff */
[----:B------:R-:W-:Y:S01]  /*d890*/  FADD.FTZ R152, R156, R137 ;  /* 0x000000899c987221 */ /* 0x000fe20000010000 */
[----:B------:R-:W-:Y:S01]  /*d8a0*/  F2FP.BF16.PACK_AB R136, R179, R180 ;  /* 0x000000b4b388723e */ /* 0x000fe200000010ff */
[----:B------:R2:W-:Y:S01]  /*d8b0*/  STG.E.U16 [R184.64+0x32], R139 ;  /* 0x0000328bb8007986 */ /* 0x0005e2000c101514 */
[C---:B------:R-:W-:Y:S01]  /*d8c0*/  ISETP.GE.U32.AND P0, PT, R252.reuse, R3, PT ;  /* 0x00000003fc00720c */ /* 0x040fe20003f06070 */
[C---:B------:R-:W-:Y:S01]  /*d8d0*/  FADD.FTZ R143, R177.reuse, R152 ;  /* 0x00000098b18f7221 */ /* 0x040fe20000010000 */
[--C-:B------:R-:W-:Y:S02]  /*d8e0*/  SHF.R.U32.HI R3, RZ, 0x10, R147.reuse ;  /* 0x00000010ff037819 */ /* 0x100fe40000011693 */
[----:B------:R-:W-:Y:S02]  /*d8f0*/  F2FP.BF16.PACK_AB R156, R177, R156 ;  /* 0x0000009cb19c723e */ /* 0x000fe400000010ff */
[----:B------:R-:W-:Y:S02]  /*d900*/  LOP3.LUT R3, R3, 0xff, RZ, 0xc0, !PT ;  /* 0x000000ff03037812 */ /* 0x000fe400078ec0ff */
[----:B------:R-:W-:Y:S02]  /*d910*/  F2FP.BF16.PACK_AB R180, R169, R176 ;  /* 0x000000b0a9b4723e */ /* 0x000fe400000010ff */
[----:B------:R-:W-:Y:S02]  /*d920*/  ISETP.GE.U32.AND P6, PT, R252, R3, PT ;  /* 0x00000003fc00720c */ /* 0x000fe40003fc6070 */
[----:B------:R-:W-:Y:S01]  /*d930*/  LOP3.LUT R3, R147, 0xffff, RZ, 0xc0, !PT ;  /* 0x0000ffff93037812 */ /* 0x000fe200078ec0ff */
[----:B------:R-:W-:Y:S01]  /*d940*/  @!P0 HFMA2.BF16_V2 R230, -RZ.H0_H0, RZ.H0_H0, -R142.H0_H0 ;  /* 0x200000ffffe68231 */ /* 0x000fe2000034098e */
[----:B------:R-:W-:Y:S02]  /*d950*/  SHF.R.U32.HI R147, RZ, 0x18, R147 ;  /* 0x00000018ff937819 */ /* 0x000fe40000011693 */
[--C-:B------:R-:W-:Y:S02]  /*d960*/  SHF.R.U32.HI R137, RZ, 0x8, R3.reuse ;  /* 0x00000008ff897819 */ /* 0x100fe40000011603 */
[----:B------:R-:W-:Y:S02]  /*d970*/  PRMT R3, R142, 0x7632, R3 ;  /* 0x000076328e037816 */ /* 0x000fe40000000003 */
[----:B------:R-:W-:Y:S01]  /*d980*/  LOP3.LUT R137, R137, 0xffff, RZ, 0xc0, !PT ;  /* 0x0000ffff89897812 */ /* 0x000fe200078ec0ff */
[----:B-1----:R-:W-:Y:S01]  /*d990*/  FADD.FTZ R150, R176, R149 ;  /* 0x00000095b0967221 */ /* 0x002fe20000010000 */
[----:B------:R-:W-:Y:S01]  /*d9a0*/  PRMT R152, R142, 0x5410, R3 ;  /* 0x000054108e987816 */ /* 0x000fe20000000003 */
[----:B------:R-:W-:Y:S01]  /*d9b0*/  @!P6 HFMA2.BF16_V2 R225, -RZ.H0_H0, RZ.H0_H0, -R140.H0_H0 ;  /* 0x200000ffffe1e231 */ /* 0x000fe2000034098c */
[----:B------:R-:W-:Y:S01]  /*d9c0*/  @!P0 PRMT R142, R230, 0x5410, RZ ;  /* 0x00005410e68e8816 */ /* 0x000fe200000000ff */
[----:B------:R-:W-:Y:S01]  /*d9d0*/  FADD.FTZ R163, R169, R150 ;  /* 0x00000096a9a37221 */ /* 0x000fe20000010000 */
[----:B------:R-:W-:Y:S01]  /*d9e0*/  ISETP.GE.U32.AND P2, PT, R252, R137, PT ;  /* 0x00000089fc00720c */ /* 0x000fe20003f46070 */
[----:B------:R-:W-:Y:S01]  /*d9f0*/  IMAD.MOV.U32 R150, RZ, RZ, R158 ;  /* 0x000000ffff967224 */ /* 0x000fe200078e009e */
[----:B------:R-:W-:Y:S01]  /*da00*/  LOP3.LUT R137, R170, 0xff, RZ, 0xc0, !PT ;  /* 0x000000ffaa897812 */ /* 0x000fe200078ec0ff */
[----:B------:R1:W-:Y:S01]  /*da10*/  STG.E.U16 [R182.64+0x40], R142 ;  /* 0x0000408eb6007986 */ /* 0x0003e2000c101514 */
[----:B--2---:R-:W-:Y:S02]  /*da20*/  PRMT R139, R140, 0x7632, R139 ;  /* 0x000076328c8b7816 */ /* 0x004fe4000000008b */
[----:B------:R-:W-:Y:S02]  /*da30*/  ISETP.GE.U32.AND P5, PT, R252, R137, PT ;  /* 0x00000089fc00720c */ /* 0x000fe40003fa6070 */
[----:B------:R-:W-:Y:S02]  /*da40*/  LOP3.LUT R137, R170, 0xffff, RZ, 0xc0, !PT ;  /* 0x0000ffffaa897812 */ /* 0x000fe400078ec0ff */
[----:B------:R-:W-:Y:S02]  /*da50*/  PRMT R159, R140, 0x5410, R139 ;  /* 0x000054108c9f7816 */ /* 0x000fe4000000008b */
[----:B------:R-:W-:Y:S01]  /*da60*/  SHF.R.U32.HI R137, RZ, 0x8, R137 ;  /* 0x00000008ff897819 */ /* 0x000fe20000011689 */
[----:B------:R-:W-:Y:S01]  /*da70*/  @!P2 HFMA2.BF16_V2 R229, -RZ.H0_H0, RZ.H0_H0, -R3.H0_H0 ;  /* 0x200000ffffe5a231 */ /* 0x000fe20000340903 */
[----:B------:R-:W-:Y:S02]  /*da80*/  @!P6 PRMT R140, R225, 0x5410, RZ ;  /* 0x00005410e18ce816 */ /* 0x000fe400000000ff */
[C---:B------:R-:W-:Y:S02]  /*da90*/  ISETP.GE.U32.AND P6, PT, R252.reuse, R147, PT ;  /* 0x00000093fc00720c */ /* 0x040fe40003fc6070 */
[----:B------:R-:W-:Y:S01]  /*daa0*/  @!P2 PRMT R3, R229, 0x5410, RZ ;  /* 0x00005410e503a816 */ /* 0x000fe200000000ff */
[----:B------:R-:W-:Y:S01]  /*dab0*/  @!P5 HFMA2.BF16_V2 R228, -RZ.H0_H0, RZ.H0_H0, -R138.H0_H0 ;  /* 0x200000ffffe4d231 */ /* 0x000fe2000034098a */
[----:B------:R-:W-:Y:S02]  /*dac0*/  LOP3.LUT R137, R137, 0xffff, RZ, 0xc0, !PT ;  /* 0x0000ffff89897812 */ /* 0x000fe400078ec0ff */
[----:B------:R-:W-:Y:S01]  /*dad0*/  F2FP.BF16.PACK_AB R177, R167, R168 ;  /* 0x000000a8a7b1723e */ /* 0x000fe200000010ff */
[----:B------:R2:W-:Y:S01]  /*dae0*/  STG.E.U16 [R182.64+0x42], R3 ;  /* 0x00004203b6007986 */ /* 0x0005e2000c101514 */
[----:B------:R-:W-:Y:S02]  /*daf0*/  ISETP.GE.U32.AND P0, PT, R252, R137, PT ;  /* 0x00000089fc00720c */ /* 0x000fe40003f06070 */
[----:B------:R-:W-:Y:S01]  /*db00*/  PRMT R137, R138, 0x7632, R137 ;  /* 0x000076328a897816 */ /* 0x000fe20000000089 */
[----:B------:R-:W-:Y:S01]  /*db10*/  STG.E.U16 [R184.64+0x40], R140 ;  /* 0x0000408cb8007986 */ /* 0x000fe2000c101514 */
[----:B------:R-:W-:Y:S01]  /*db20*/  SHF.R.U32.HI R149, RZ, 0x10, R170 ;  /* 0x00000010ff957819 */ /* 0x000fe200000116aa */
[----:B------:R-:W-:Y:S01]  /*db30*/  @!P6 HFMA2.BF16_V2 R219, -RZ.H0_H0, RZ.H0_H0, -R139.H0_H0 ;  /* 0x200000ffffdbe231 */ /* 0x000fe2000034098b */
[----:B-1----:R-:W-:Y:S01]  /*db40*/  FADD.FTZ R142, R168, R143 ;  /* 0x0000008fa88e7221 */ /* 0x002fe20000010000 */
[C---:B------:R-:W-:Y:S01]  /*db50*/  LOP3.LUT P2, RZ, R160.reuse, 0x8, RZ, 0xc0, !PT ;  /* 0x00000008a0ff7812 */ /* 0x040fe2000784c0ff */
[----:B------:R-:W-:Y:S01]  /*db60*/  IMAD.WIDE.U32 R168, R141, -0x2daee0ad, RZ ;  /* 0xd2511f538da87825 */ /* 0x000fe200078e00ff */
[----:B------:R-:W-:Y:S02]  /*db70*/  LOP3.LUT R149, R149, 0xff, RZ, 0xc0, !PT ;  /* 0x000000ff95957812 */ /* 0x000fe400078ec0ff */
[----:B------:R-:W-:Y:S01]  /*db80*/  @!P6 PRMT R139, R219, 0x5410, RZ ;  /* 0x00005410db8be816 */ /* 0x000fe200000000ff */
[----:B------:R-:W-:Y:S01]  /*db90*/  FADD.FTZ R142, R167, R142 ;  /* 0x0000008ea78e7221 */ /* 0x000fe20000010000 */
[----:B------:R-:W-:Y:S01]  /*dba0*/  LOP3.LUT R167, R169, UR5, R162, 0x96, !PT ;  /* 0x00000005a9a77c12 */ /* 0x000fe2000f8e96a2 */
[----:B------:R-:W-:Y:S01]  /*dbb0*/  @!P0 HFMA2.BF16_V2 R224, -RZ.H0_H0, RZ.H0_H0, -R137.H0_H0 ;  /* 0x200000ffffe08231 */ /* 0x000fe20000340989 */
[----:B------:R-:W-:Y:S01]  /*dbc0*/  LOP3.LUT P1, RZ, R160, 0x4, RZ, 0xc0, !PT ;  /* 0x00000004a0ff7812 */ /* 0x000fe2000782c0ff */
[----:B------:R1:W-:Y:S01]  /*dbd0*/  STG.E.U16 [R184.64+0x42], R139 ;  /* 0x0000428bb8007986 */ /* 0x0003e2000c101514 */
[C---:B------:R-:W-:Y:S02]  /*dbe0*/  LOP3.LUT R141, R167.reuse, 0xff, RZ, 0xc0, !PT ;  /* 0x000000ffa78d7812 */ /* 0x040fe400078ec0ff */
[----:B------:R-:W-:Y:S01]  /*dbf0*/  PRMT R160, R138, 0x5410, R137 ;  /* 0x000054108aa07816 */ /* 0x000fe20000000089 */
[----:B------:R-:W-:Y:S01]  /*dc00*/  STL [R1+0x38], R142 ;  /* 0x0000388e01007387 */ /* 0x000fe20000100800 */
[----:B------:R-:W-:Y:S02]  /*dc10*/  ISETP.GE.U32.AND P6, PT, R252, R141, PT ;  /* 0x0000008dfc00720c */ /* 0x000fe40003fc6070 */
[----:B------:R-:W-:Y:S02]  /*dc20*/  @!P0 PRMT R137, R224, 0x5410, RZ ;  /* 0x00005410e0898816 */ /* 0x000fe400000000ff */
[----:B------:R-:W-:Y:S02]  /*dc30*/  ISETP.GE.U32.AND P0, PT, R252, R149, PT ;  /* 0x00000095fc00720c */ /* 0x000fe40003f06070 */
[----:B------:R-:W-:Y:S01]  /*dc40*/  LOP3.LUT R141, R167, 0xffff, RZ, 0xc0, !PT ;  /* 0x0000ffffa78d7812 */ /* 0x000fe200078ec0ff */
[----:B------:R3:W-:Y:S01]  /*dc50*/  STG.E.U16 [R182.64+0x52], R137 ;  /* 0x00005289b6007986 */ /* 0x0007e2000c101514 */
[----:B------:R-:W-:Y:S02]  /*dc60*/  @!P5 PRMT R138, R228, 0x5410, RZ ;  /* 0x00005410e48ad816 */ /* 0x000fe400000000ff */
[----:B------:R-:W-:Y:S02]  /*dc70*/  SHF.R.U32.HI R141, RZ, 0x8, R141 ;  /* 0x00000008ff8d7819 */ /* 0x000fe4000001168d */
[C---:B--2---:R-:W-:Y:S01]  /*dc80*/  PRMT R3, R156.reuse, 0x7632, R3 ;  /* 0x000076329c037816 */ /* 0x044fe20000000003 */
[----:B------:R-:W-:Y:S01]  /*dc90*/  @!P6 HFMA2.BF16_V2 R223, -RZ.H0_H0, RZ.H0_H0, -R156.H0_H0 ;  /* 0x200000ffffdfe231 */ /* 0x000fe2000034099c */
[----:B------:R-:W-:Y:S01]  /*dca0*/  LOP3.LUT R141, R141, 0xffff, RZ, 0xc0, !PT ;  /* 0x0000ffff8d8d7812 */ /* 0x000fe200078ec0ff */
[----:B------:R2:W-:Y:S01]  /*dcb0*/  STG.E.U16 [R182.64+0x50], R138 ;  /* 0x0000508ab6007986 */ /* 0x0005e2000c101514 */
[----:B------:R-:W-:Y:S01]  /*dcc0*/  PRMT R164, R156, 0x5410, R3 ;  /* 0x000054109ca47816 */ /* 0x000fe20000000003 */
[----:B------:R-:W-:Y:S01]  /*dcd0*/  @!P0 HFMA2.BF16_V2 R222, -RZ.H0_H0, RZ.H0_H0, -R136.H0_H0 ;  /* 0x200000ffffde8231 */ /* 0x000fe20000340988 */
[----:B------:R-:W-:Y:S02]  /*dce0*/  @!P6 PRMT R156, R223, 0x5410, RZ ;  /* 0x00005410df9ce816 */ /* 0x000fe400000000ff */
[----:B------:R-:W-:Y:S02]  /*dcf0*/  ISETP.GE.U32.AND P6, PT, R252, R141, PT ;  /* 0x0000008dfc00720c */ /* 0x000fe40003fc6070 */
[----:B------:R-:W-:Y:S02]  /*dd00*/  PRMT R157, R136, 0x7632, R157 ;  /* 0x00007632889d7816 */ /* 0x000fe4000000009d */
[----:B-1----:R-:W-:Y:S02]  /*dd10*/  LOP3.LUT R139, R168, 0xff, RZ, 0xc0, !PT ;  /* 0x000000ffa88b7812 */ /* 0x002fe400078ec0ff */
[----:B------:R-:W-:Y:S02]  /*dd20*/  PRMT R158, R136, 0x5410, R157 ;  /* 0x00005410889e7816 */ /* 0x000fe4000000009d */
[----:B------:R-:W-:Y:S02]  /*dd30*/  @!P0 PRMT R136, R222, 0x5410, RZ ;  /* 0x00005410de888816 */ /* 0x000fe400000000ff */
[----:B------:R-:W-:Y:S02]  /*dd40*/  SHF.R.U32.HI R140, RZ, 0x18, R186 ;  /* 0x00000018ff8c7819 */ /* 0x000fe400000116ba */
[----:B------:R-:W-:Y:S01]  /*dd50*/  SHF.R.U32.HI R143, RZ, 0x18, R170 ;  /* 0x00000018ff8f7819 */ /* 0x000fe200000116aa */
[----:B------:R1:W-:Y:S01]  /*dd60*/  STG.E.U16 [R184.64+0x50], R136 ;  /* 0x00005088b8007986 */ /* 0x0003e2000c101514 */
[----:B------:R-:W-:Y:S01]  /*dd70*/  @!P6 HFMA2.BF16_V2 R221, -RZ.H0_H0, RZ.H0_H0, -R3.H0_H0 ;  /* 0x200000ffffdde231 */ /* 0x000fe20000340903 */
[----:B------:R-:W-:Y:S02]  /*dd80*/  SHF.R.U32.HI R141, RZ, 0x18, R172 ;  /* 0x00000018ff8d7819 */ /* 0x000fe400000116ac */
[C---:B------:R-:W-:Y:S02]  /*dd90*/  ISETP.GE.U32.AND P5, PT, R252.reuse, R143, PT ;  /* 0x0000008ffc00720c */ /* 0x040fe40003fa6070 */
[----:B------:R-:W-:Y:S02]  /*dda0*/  @!P6 PRMT R3, R221, 0x5410, RZ ;  /* 0x00005410dd03e816 */ /* 0x000fe400000000ff */
[----:B------:R-:W-:Y:S02]  /*ddb0*/  ISETP.GE.U32.AND P6, PT, R252, R139, PT ;  /* 0x0000008bfc00720c */ /* 0x000fe40003fc6070 */
[----:B------:R-:W-:Y:S02]  /*ddc0*/  LOP3.LUT R139, R187, UR14, R150, 0x96, !PT ;  /* 0x0000000ebb8b7c12 */ /* 0x000fe4000f8e9696 */
[----:B------:R-:W-:Y:S02]  /*ddd0*/  LOP3.LUT R150, R172, 0xff, RZ, 0xc0, !PT ;  /* 0x000000ffac967812 */ /* 0x000fe400078ec0ff */
[C---:B---3--:R-:W-:Y:S02]  /*dde0*/  LOP3.LUT R137, R139.reuse, 0xffff, RZ, 0xc0, !PT ;  /* 0x0000ffff8b897812 */ /* 0x048fe400078ec0ff */
[----:B--2---:R-:W-:Y:S01]  /*ddf0*/  LOP3.LUT R138, R139, 0xff, RZ, 0xc0, !PT ;  /* 0x000000ff8b8a7812 */ /* 0x004fe200078ec0ff */
[----:B------:R-:W-:Y:S01]  /*de00*/  @!P5 HFMA2.BF16_V2 R217, -RZ.H0_H0, RZ.H0_H0, -R157.H0_H0 ;  /* 0x200000ffffd9d231 */ /* 0x000fe2000034099d */
[----:B------:R-:W-:Y:S02]  /*de10*/  SHF.R.U32.HI R137, RZ, 0x8, R137 ;  /* 0x00000008ff897819 */ /* 0x000fe40000011689 */
[----:B------:R-:W-:Y:S01]  /*de20*/  LOP3.LUT R154, R171, UR14, R154, 0x96, !PT ;  /* 0x0000000eab9a7c12 */ /* 0x000fe2000f8e969a */
[----:B------:R-:W-:Y:S01]  /*de30*/  @!P6 HFMA2.BF16_V2 R218, -RZ.H0_H0, RZ.H0_H0, -R177.H0_H0 ;  /* 0x200000ffffdae231 */ /* 0x000fe200003409b1 */
[----:B------:R-:W-:Y:S02]  /*de40*/  PRMT R137, R138, 0x5410, R137 ;  /* 0x000054108a897816 */ /* 0x000fe40000000089 */
[--C-:B------:R-:W-:Y:S02]  /*de50*/  SHF.R.U32.HI R138, RZ, 0x10, R139.reuse ;  /* 0x00000010ff8a7819 */ /* 0x100fe4000001168b */
[----:B------:R-:W-:Y:S01]  /*de60*/  SHF.R.U32.HI R139, RZ, 0x18, R139 ;  /* 0x00000018ff8b7819 */ /* 0x000fe2000001168b */
[--C-:B------:R-:W-:Y:S01]  /*de70*/  HSET2.LE.AND R137, R137, R181.reuse, PT ;  /* 0x000000b589897233 */ /* 0x100fe20003803000 */
[----:B------:R-:W-:Y:S02]  /*de80*/  LOP3.LUT R138, R138, 0xff, RZ, 0xc0, !PT ;  /* 0x000000ff8a8a7812 */ /* 0x000fe400078ec0ff */
[----:B------:R-:W-:Y:S02]  /*de90*/  @!P5 PRMT R157, R217, 0x5410, RZ ;  /* 0x00005410d99dd816 */ /* 0x000fe400000000ff */
[----:B-1----:R-:W-:Y:S02]  /*dea0*/  PRMT R136, R138, 0x5410, R139 ;  /* 0x000054108a887816 */ /* 0x002fe4000000008b */
[C---:B------:R-:W-:Y:S01]  /*deb0*/  LOP3.LUT R139, R186.reuse, 0xffff, RZ, 0xc0, !PT ;  /* 0x0000ffffba8b7812 */ /* 0x040fe200078ec0ff */
[----:B------:R-:W-:Y:S01]  /*dec0*/  STG.E.U16 [R184.64+0x52], R157 ;  /* 0x0000529db8007986 */ /* 0x000fe2000c101514 */
[----:B------:R-:W-:Y:S01]  /*ded0*/  LOP3.LUT R138, R186, 0xff, RZ, 0xc0, !PT ;  /* 0x000000ffba8a7812 */ /* 0x000fe200078ec0ff */
[--C-:B------:R-:W-:Y:S01]  /*dee0*/  HSET2.LE.AND R136, R136, R181.reuse, PT ;  /* 0x000000b588887233 */ /* 0x100fe20003803000 */
[----:B------:R-:W-:Y:S01]  /*def0*/  SHF.R.U32.HI R139, RZ, 0x8, R139 ;  /* 0x00000008ff8b7819 */ /* 0x000fe2000001168b */
[----:B------:R1:W-:Y:S01]  /*df00*/  STG.E.U16 [R182.64+0x62], R3 ;  /* 0x00006203b6007986 */ /* 0x0003e2000c101514 */
[----:B------:R-:W-:Y:S02]  /*df10*/  LOP3.LUT R132, R137, R132, RZ, 0xc0, !PT ;  /* 0x0000008489847212 */ /* 0x000fe400078ec0ff */
[----:B------:R-:W-:Y:S01]  /*df20*/  PRMT R138, R138, 0x5410, R139 ;  /* 0x000054108a8a7816 */ /* 0x000fe2000000008b */
[----:B------:R-:W-:Y:S01]  /*df30*/  STG.E.U16 [R182.64+0x60], R156 ;  /* 0x0000609cb6007986 */ /* 0x000fe2000c101514 */
[----:B------:R-:W-:Y:S02]  /*df40*/  SHF.R.U32.HI R139, RZ, 0x10, R186 ;  /* 0x00000010ff8b7819 */ /* 0x000fe400000116ba */
[----:B------:R-:W-:Y:S01]  /*df50*/  LOP3.LUT R133, R136, R133, RZ, 0xc0, !PT ;  /* 0x0000008588857212 */ /* 0x000fe200078ec0ff */
[--C-:B------:R-:W-:Y:S01]  /*df60*/  HSET2.LE.AND R137, R138, R181.reuse, PT ;  /* 0x000000b58a897233 */ /* 0x100fe20003803000 */
[----:B------:R-:W-:Y:S02]  /*df70*/  LOP3.LUT R139, R139, 0xff, RZ, 0xc0, !PT ;  /* 0x000000ff8b8b7812 */ /* 0x000fe400078ec0ff */
[----:B------:R-:W-:Y:S02]  /*df80*/  LOP3.LUT R162, R169, UR5, R162, 0x96, !PT ;  /* 0x00000005a9a27c12 */ /* 0x000fe4000f8e96a2 */
[----:B------:R-:W-:Y:S02]  /*df90*/  PRMT R140, R139, 0x5410, R140 ;  /* 0x000054108b8c7816 */ /* 0x000fe4000000008c */
[----:B------:R-:W-:Y:S02]  /*dfa0*/  LOP3.LUT R134, R137, R134, RZ, 0xc0, !PT ;  /* 0x0000008689867212 */ /* 0x000fe400078ec0ff */
[----:B------:R-:W2:Y:S01]  /*dfb0*/  LDSM.16.MT88.4 R136, [R208+0x10000] ;  /* 0x01000000d088783b */ /* 0x000ea20000004200 */
[----:B------:R-:W-:Y:S01]  /*dfc0*/  HSET2.LE.AND R140, R140, R181, PT ;  /* 0x000000b58c8c7233 */ /* 0x000fe20003803000 */
[----:B------:R-:W-:Y:S02]  /*dfd0*/  LOP3.LUT R149, R174, 0xff, RZ, 0xc0, !PT ;  /* 0x000000ffae957812 */ /* 0x000fe400078ec0ff */
[----:B------:R-:W-:Y:S02]  /*dfe0*/  SHF.R.U32.HI R147, RZ, 0x10, R174 ;  /* 0x00000010ff937819 */ /* 0x000fe400000116ae */
[----:B------:R-:W-:Y:S02]  /*dff0*/  LOP3.LUT R135, R140, R135, RZ, 0xc0, !PT ;  /* 0x000000878c877212 */ /* 0x000fe400078ec0ff */
[----:B------:R-:W-:Y:S02]  /*e000*/  LOP3.LUT R140, R174, 0xffff, RZ, 0xc0, !PT ;  /* 0x0000ffffae8c7812 */ /* 0x000fe400078ec0ff */
[----:B------:R-:W-:Y:S01]  /*e010*/  LOP3.LUT R147, R147, 0xff, RZ, 0xc0, !PT ;  /* 0x000000ff93937812 */ /* 0x000fe200078ec0ff */
[----:B-1----:R-:W-:Y:S01]  /*e020*/  IMAD.MOV.U32 R3, RZ, RZ, R2 ;  /* 0x000000ffff037224 */ /* 0x002fe200078e0002 */
[----:B------:R-:W-:Y:S02]  /*e030*/  SHF.R.U32.HI R140, RZ, 0x8, R140 ;  /* 0x00000008ff8c7819 */ /* 0x000fe4000001168c */
[----:B------:R-:W-:Y:S02]  /*e040*/  SHF.R.U32.HI R174, RZ, 0x18, R174 ;  /* 0x00000018ffae7819 */ /* 0x000fe400000116ae */
[----:B------:R-:W-:Y:S02]  /*e050*/  PRMT R149, R149, 0x5410, R140 ;  /* 0x0000541095957816 */ /* 0x000fe4000000008c */
[----:B------:R-:W-:Y:S02]  /*e060*/  LOP3.LUT R140, R172, 0xffff, RZ, 0xc0, !PT ;  /* 0x0000ffffac8c7812 */ /* 0x000fe400078ec0ff */
[----:B------:R-:W-:Y:S02]  /*e070*/  PRMT R174, R147, 0x5410, R174 ;  /* 0x0000541093ae7816 */ /* 0x000fe400000000ae */
[----:B------:R-:W-:Y:S02]  /*e080*/  SHF.R.U32.HI R153, RZ, 0x10, R154 ;  /* 0x00000010ff997819 */ /* 0x000fe4000001169a */
[----:B------:R-:W-:Y:S02]  /*e090*/  SHF.R.U32.HI R161, RZ, 0x10, R167 ;  /* 0x00000010ffa17819 */ /* 0x000fe400000116a7 */
[----:B------:R-:W-:Y:S02]  /*e0a0*/  LOP3.LUT R153, R153, 0xff, RZ, 0xc0, !PT ;  /* 0x000000ff99997812 */ /* 0x000fe400078ec0ff */
[----:B------:R-:W-:Y:S02]  /*e0b0*/  LOP3.LUT R161, R161, 0xff, RZ, 0xc0, !PT ;  /* 0x000000ffa1a17812 */ /* 0x000fe400078ec0ff */
[----:B------:R-:W-:Y:S02]  /*e0c0*/  PRMT R178, R177, 0x7632, R178 ;  /* 0x00007632b1b27816 */ /* 0x000fe400000000b2 */
[----:B------:R-:W-:Y:S02]  /*e0d0*/  F2FP.BF16.PACK_AB R176, R165, R166 ;  /* 0x000000a6a5b0723e */ /* 0x000fe400000010ff */
[----:B------:R-:W-:Y:S02]  /*e0e0*/  PRMT R179, R180, 0x7632, R179 ;  /* 0x00007632b4b37816 */ /* 0x000fe400000000b3 */
[----:B------:R-:W-:Y:S01]  /*e0f0*/  SHF.R.U32.HI R167, RZ, 0x18, R167 ;  /* 0x00000018ffa77819 */ /* 0x000fe200000116a7 */
[C---:B--2---:R-:W-:Y:S03]  /*e100*/  HMMA.16816.F32.BF16 R4, R132.reuse, R136, R4 ;  /* 0x000000888404723c */ /* 0x044fe60000041804 */
[----:B------:R-:W-:Y:S05]  /*e110*/  ISETP.GE.U32.AND P0, PT, R252, R167, PT ;  /* 0x000000a7fc00720c */ /* 0x000fea0003f06070 */
[C---:B------:R-:W-:Y:S01]  /*e120*/  HMMA.16816.F32.BF16 R8, R132.reuse, R138, R8 ;  /* 0x0000008a8408723c */ /* 0x040fe20000041808 */
[----:B------:R-:W1:Y:S07]  /*e130*/  LDSM.16.MT88.4 R136, [R206+0x10000] ;  /* 0x01000000ce88783b */ /* 0x000e6e0000004200 */
[----:B------:R-:W-:Y:S01]  /*e140*/  @!P0 HFMA2.BF16_V2 R215, -RZ.H0_H0, RZ.H0_H0, -R179.H0_H0 ;  /* 0x200000ffffd78231 */ /* 0x000fe200003409b3 */
        /* <DEDUP_REMOVED lines=43> */
[----:B------:R-:W-:Y:S01]  /*e400*/  SHF.R.U32.HI R136, RZ, 0x10, R172 ;  /* 0x00000010ff887819 */ /* 0x000fe200000116ac */
[----:B------:R-:W-:Y:S01]  /*e410*/  HMMA.16816.F32.BF16 R128, R132, R138, R128 ;  /* 0x0000008a8480723c */ /* 0x000fe20000041880 */
[----:B------:R-:W-:Y:S03]  /*e420*/  SHF.R.U32.HI R137, RZ, 0x8, R140 ;  /* 0x00000008ff897819 */ /* 0x000fe6000001168c */
[----:B------:R-:W-:Y:S02]  /*e430*/  LOP3.LUT R140, R136, 0xff, RZ, 0xc0, !PT ;  /* 0x000000ff888c7812 */ /* 0x000fe400078ec0ff */
[----:B------:R-:W-:Y:S01]  /*e440*/  PRMT R150, R150, 0x5410, R137 ;  /* 0x0000541096967816 */ /* 0x000fe20000000089 */
[--C-:B------:R-:W-:Y:S01]  /*e450*/  HSET2.LE.AND R134, R149, R181.reuse, PT ;  /* 0x000000b595867233 */ /* 0x100fe20003803000 */
[----:B------:R-:W1:Y:S01]  /*e460*/  LDSM.16.MT88.4 R136, [R208+0x10800] ;  /* 0x01080000d088783b */ /* 0x000e620000004200 */
[----:B------:R-:W-:Y:S03]  /*e470*/  PRMT R133, R140, 0x5410, R141 ;  /* 0x000054108c857816 */ /* 0x000fe6000000008d */
[--C-:B------:R-:W-:Y:S01]  /*e480*/  HSET2.LE.AND R135, R150, R181.reuse, PT ;  /* 0x000000b596877233 */ /* 0x100fe20003803000 */
[----:B------:R-:W-:Y:S01]  /*e490*/  LOP3.LUT R134, R134, R145, RZ, 0xc0, !PT ;  /* 0x0000009186867212 */ /* 0x000fe200078ec0ff */
[--C-:B------:R-:W-:Y:S02]  /*e4a0*/  HSET2.LE.AND R133, R133, R181.reuse, PT ;  /* 0x000000b585857233 */ /* 0x100fe40003803000 */
[----:B------:R-:W2:Y:S01]  /*e4b0*/  LDSM.16.MT88.4 R140, [R206+0x10800] ;  /* 0x01080000ce8c783b */ /* 0x000ea20000004200 */
[----:B------:R-:W-:Y:S01]  /*e4c0*/  LOP3.LUT R132, R135, R146, RZ, 0xc0, !PT ;  /* 0x0000009287847212 */ /* 0x000fe200078ec0ff */
[--C-:B------:R-:W-:Y:S01]  /*e4d0*/  HSET2.LE.AND R135, R174, R181.reuse, PT ;  /* 0x000000b5ae877233 */ /* 0x100fe20003803000 */
[----:B------:R-:W-:Y:S04]  /*e4e0*/  LOP3.LUT R133, R133, R144, RZ, 0xc0, !PT ;  /* 0x0000009085857212 */ /* 0x000fe800078ec0ff */
[----:B------:R-:W-:Y:S01]  /*e4f0*/  LOP3.LUT R135, R135, R148, RZ, 0xc0, !PT ;  /* 0x0000009487877212 */ /* 0x000fe200078ec0ff */
[----:B------:R-:W3:Y:S08]  /*e500*/  LDSM.16.MT88.4 R144, [R205+0x10800] ;  /* 0x01080000cd90783b */ /* 0x000ef00000004200 */
[----:B------:R-:W-:Y:S08]  /*e510*/  LDSM.16.MT88.4 R148, [R208+0x11000] ;  /* 0x01100000d094783b */ /* 0x000ff00000004200 */
[----:B------:R-:W-:Y:S01]  /*e520*/  LDSM.16.MT88.4 R172, [R205+0x13800] ;  /* 0x01380000cdac783b */ /* 0x000fe20000004200 */
        /* <DEDUP_REMOVED lines=40> */
[C---:B------:R-:W-:Y:S01]  /*e7b0*/  LOP3.LUT R140, R170.reuse, 0xffff, RZ, 0xc0, !PT ;  /* 0x0000ffffaa8c7812 */ /* 0x040fe200078ec0ff */
[C---:B------:R-:W-:Y:S01]  /*e7c0*/  HMMA.16816.F32.BF16 R112, R132.reuse, R142, R112 ;  /* 0x0000008e8470723c */ /* 0x040fe20000041870 */
[--C-:B------:R-:W-:Y:S06]  /*e7d0*/  SHF.R.U32.HI R141, RZ, 0x10, R170.reuse ;  /* 0x00000010ff8d7819 */ /* 0x100fec00000116aa */
[----:B------:R-:W-:Y:S01]  /*e7e0*/  LOP3.LUT R142, R170, 0xff, RZ, 0xc0, !PT ;  /* 0x000000ffaa8e7812 */ /* 0x000fe200078ec0ff */
[C---:B---3--:R-:W-:Y:S01]  /*e7f0*/  HMMA.16816.F32.BF16 R116, R132.reuse, R144, R116 ;  /* 0x000000908474723c */ /* 0x048fe20000041874 */
[----:B------:R-:W-:Y:S06]  /*e800*/  SHF.R.U32.HI R143, RZ, 0x18, R170 ;  /* 0x00000018ff8f7819 */ /* 0x000fec00000116aa */
[C---:B------:R-:W-:Y:S01]  /*e810*/  LOP3.LUT R144, R154.reuse, 0xffff, RZ, 0xc0, !PT ;  /* 0x0000ffff9a907812 */ /* 0x040fe200078ec0ff */
[C---:B------:R-:W-:Y:S01]  /*e820*/  HMMA.16816.F32.BF16 R120, R132.reuse, R146, R120 ;  /* 0x000000928478723c */ /* 0x040fe20000041878 */
[----:B------:R-:W-:Y:S03]  /*e830*/  SHF.R.U32.HI R145, RZ, 0x8, R140 ;  /* 0x00000008ff917819 */ /* 0x000fe6000001168c */
[----:B------:R-:W-:Y:S02]  /*e840*/  SHF.R.U32.HI R144, RZ, 0x8, R144 ;  /* 0x00000008ff907819 */ /* 0x000fe40000011690 */
[----:B------:R-:W-:Y:S02]  /*e850*/  LOP3.LUT R140, R141, 0xff, RZ, 0xc0, !PT ;  /* 0x000000ff8d8c7812 */ /* 0x000fe400078ec0ff */
[----:B------:R-:W-:Y:S01]  /*e860*/  LOP3.LUT R141, R154, 0xff, RZ, 0xc0, !PT ;  /* 0x000000ff9a8d7812 */ /* 0x000fe200078ec0ff */
[C---:B-1----:R-:W-:Y:S03]  /*e870*/  HMMA.16816.F32.BF16 R124, R132.reuse, R136, R124 ;  /* 0x00000088847c723c */ /* 0x042fe6000004187c */
[----:B------:R-:W-:Y:S02]  /*e880*/  PRMT R142, R142, 0x5410, R145 ;  /* 0x000054108e8e7816 */ /* 0x000fe40000000091 */
[----:B------:R-:W-:Y:S02]  /*e890*/  PRMT R141, R141, 0x5410, R144 ;  /* 0x000054108d8d7816 */ /* 0x000fe40000000090 */
[----:B------:R-:W1:Y:S01]  /*e8a0*/  LDSM.16.MT88.4 R144, [R206+0x11000] ;  /* 0x01100000ce90783b */ /* 0x000e620000004200 */
[----:B------:R-:W-:Y:S01]  /*e8b0*/  HMMA.16816.F32.BF16 R128, R132, R138, R128 ;  /* 0x0000008a8480723c */ /* 0x000fe20000041880 */
[----:B------:R-:W-:Y:S03]  /*e8c0*/  SHF.R.U32.HI R154, RZ, 0x18, R154 ;  /* 0x00000018ff9a7819 */ /* 0x000fe6000001169a */
[----:B------:R-:W-:Y:S01]  /*e8d0*/  PRMT R143, R140, 0x5410, R143 ;  /* 0x000054108c8f7816 */ /* 0x000fe2000000008f */
[--C-:B------:R-:W-:Y:S01]  /*e8e0*/  HSET2.LE.AND R141, R141, R181.reuse, PT ;  /* 0x000000b58d8d7233 */ /* 0x100fe20003803000 */
[----:B------:R-:W-:Y:S01]  /*e8f0*/  PRMT R153, R153, 0x5410, R154 ;  /* 0x0000541099997816 */ /* 0x000fe2000000009a */
[--C-:B------:R-:W-:Y:S01]  /*e900*/  HSET2.LE.AND R137, R142, R181.reuse, PT ;  /* 0x000000b58e897233 */ /* 0x100fe20003803000 */
[----:B------:R-:W-:Y:S01]  /*e910*/  LDSM.16.MT88.4 R132, [R204+0x11000] ;  /* 0x01100000cc84783b */ /* 0x000fe20000004200 */
[--C-:B------:R-:W-:Y:S03]  /*e920*/  HSET2.LE.AND R143, R143, R181.reuse, PT ;  /* 0x000000b58f8f7233 */ /* 0x100fe60003803000 */
[--C-:B------:R-:W-:Y:S01]  /*e930*/  HSET2.LE.AND R136, R153, R181.reuse, PT ;  /* 0x000000b599887233 */ /* 0x100fe20003803000 */
[----:B------:R-:W-:Y:S02]  /*e940*/  LOP3.LUT R140, R141, R152, RZ, 0xc0, !PT ;  /* 0x000000988d8c7212 */ /* 0x000fe400078ec0ff */
[----:B------:R-:W-:Y:S01]  /*e950*/  LOP3.LUT R142, R137, R160, RZ, 0xc0, !PT ;  /* 0x000000a0898e7212 */ /* 0x000fe200078ec0ff */
[----:B------:R-:W2:Y:S01]  /*e960*/  LDSM.16.MT88.4 R152, [R205+0x11000] ;  /* 0x01100000cd98783b */ /* 0x000ea20000004200 */
[----:B------:R-:W-:Y:S02]  /*e970*/  LOP3.LUT R141, R136, R159, RZ, 0xc0, !PT ;  /* 0x0000009f888d7212 */ /* 0x000fe400078ec0ff */
[----:B------:R-:W-:Y:S05]  /*e980*/  LOP3.LUT R143, R143, R158, RZ, 0xc0, !PT ;  /* 0x0000009e8f8f7212 */ /* 0x000fea00078ec0ff */
[----:B------:R-:W3:Y:S02]  /*e990*/  LDSM.16.MT88.4 R136, [R208+0x13000] ;  /* 0x01300000d088783b */ /* 0x000ee40000004200 */
[C---:B------:R-:W-:Y:S06]  /*e9a0*/  HMMA.16816.F32.BF16 R4, R140.reuse, R148, R4 ;  /* 0x000000948c04723c */ /* 0x040fec0000041804 */
[----:B------:R-:W-:Y:S02]  /*e9b0*/  LDSM.16.MT88.4 R156, [R205+0x11800] ;  /* 0x01180000cd9c783b */ /* 0x000fe40000004200 */
[C---:B------:R-:W-:Y:S06]  /*e9c0*/  HMMA.16816.F32.BF16 R8, R140.reuse, R150, R8 ;  /* 0x000000968c08723c */ /* 0x040fec0000041808 */
[----:B------:R-:W3:Y:S02]  /*e9d0*/  LDSM.16.MT88.4 R148, [R206+0x13000] ;  /* 0x01300000ce94783b */ /* 0x000ee40000004200 */
        /* <DEDUP_REMOVED lines=27> */
[C---:B------:R-:W-:Y:S07]  /*eb90*/  HMMA.16816.F32.BF16 R84, R140.reuse, R148, R84 ;  /* 0x000000948c54723c */ /* 0x040fee0000041854 */
[----:B------:R-:W-:Y:S01]  /*eba0*/  LOP3.LUT R148, R168, 0xffff, RZ, 0xc0, !PT ;  /* 0x0000ffffa8947812 */ /* 0x000fe200078ec0ff */
[C---:B------:R-:W-:Y:S04]  /*ebb0*/  HMMA.16816.F32.BF16 R88, R140.reuse, R150, R88 ;  /* 0x000000968c58723c */ /* 0x040fe80000041858 */
[----:B------:R-:W-:Y:S04]  /*ebc0*/  SHF.R.U32.HI R148, RZ, 0x8, R148 ;  /* 0x00000008ff947819 */ /* 0x000fe80000011694 */
[C---:B-1----:R-:W-:Y:S07]  /*ebd0*/  HMMA.16816.F32.BF16 R92, R140.reuse, R144, R92 ;  /* 0x000000908c5c723c */ /* 0x042fee000004185c */
[----:B------:R-:W-:Y:S01]  /*ebe0*/  FADD.FTZ R144, R166, R163 ;  /* 0x000000a3a6907221 */ /* 0x000fe20000010000 */
[C---:B------:R-:W-:Y:S01]  /*ebf0*/  HMMA.16816.F32.BF16 R96, R140.reuse, R146, R96 ;  /* 0x000000928c60723c */ /* 0x040fe20000041860 */
[----:B------:R-:W-:Y:S03]  /*ec00*/  PRMT R166, R177, 0x5410, R178 ;  /* 0x00005410b1a67816 */ /* 0x000fe600000000b2 */
[----:B------:R-:W-:Y:S01]  /*ec10*/  FADD.FTZ R149, R165, R144 ;  /* 0x00000090a5957221 */ /* 0x000fe20000010000 */
[----:B------:R-:W-:Y:S01]  /*ec20*/  @!P6 PRMT R177, R218, 0x5410, RZ ;  /* 0x00005410dab1e816 */ /* 0x000fe200000000ff */
[----:B------:R-:W1:Y:S01]  /*ec30*/  LDSM.16.MT88.4 R144, [R204+0x17000] ;  /* 0x01700000cc90783b */ /* 0x000e620000004200 */
[----:B------:R-:W-:Y:S01]  /*ec40*/  ISETP.GE.U32.AND P6, PT, R252, R161, PT ;  /* 0x000000a1fc00720c */ /* 0x000fe20003fc6070 */
[C---:B--2---:R-:W-:Y:S01]  /*ec50*/  HMMA.16816.F32.BF16 R100, R140.reuse, R152, R100 ;  /* 0x000000988c64723c */ /* 0x044fe20000041864 */
[----:B------:R-:W-:Y:S03]  /*ec60*/  PRMT R165, R180, 0x5410, R179 ;  /* 0x00005410b4a57816 */ /* 0x000fe600000000b3 */
[----:B------:R-:W-:Y:S02]  /*ec70*/  @!P0 PRMT R179, R215, 0x5410, RZ ;  /* 0x00005410d7b38816 */ /* 0x000fe400000000ff */
[----:B------:R-:W-:Y:S01]  /*ec80*/  STL [R1+0x78], R149 ;  /* 0x0000789501007387 */ /* 0x000fe20000100800 */
[----:B------:R-:W-:Y:S01]  /*ec90*/  LOP3.LUT R153, R162, 0xffff, RZ, 0xc0, !PT ;  /* 0x0000ffffa2997812 */ /* 0x000fe200078ec0ff */
[C---:B------:R-:W-:Y:S02]  /*eca0*/  HMMA.16816.F32.BF16 R104, R140.reuse, R154, R104 ;  /* 0x0000009a8c68723c */ /* 0x040fe40000041868 */
[----:B------:R-:W-:Y:S02]  /*ecb0*/  STG.E.U16 [R184.64+0x62], R179 ;  /* 0x000062b3b8007986 */ /* 0x000fe4000c101514 */
[----:B------:R-:W-:Y:S01]  /*ecc0*/  SHF.R.U32.HI R153, RZ, 0x8, R153 ;  /* 0x00000008ff997819 */ /* 0x000fe20000011699 */
[----:B------:R-:W-:Y:S03]  /*ecd0*/  @!P6 HFMA2.BF16_V2 R216, -RZ.H0_H0, RZ.H0_H0, -R180.H0_H0 ;  /* 0x200000ffffd8e231 */ /* 0x000fe600003409b4 */
[C---:B------:R-:W-:Y:S04]  /*ece0*/  HMMA.16816.F32.BF16 R108, R140.reuse, R132, R108 ;  /* 0x000000848c6c723c */ /* 0x040fe8000004186c */
[----:B------:R-:W-:Y:S03]  /*ecf0*/  @!P6 PRMT R180, R216, 0x5410, RZ ;  /* 0x00005410d8b4e816 */ /* 0x000fe600000000ff */
[----:B------:R-:W-:Y:S01]  /*ed00*/  LOP3.LUT R133, R148, 0xffff, RZ, 0xc0, !PT ;  /* 0x0000ffff94857812 */ /* 0x000fe200078ec0ff */
[C---:B------:R-:W-:Y:S01]  /*ed10*/  HMMA.16816.F32.BF16 R112, R140.reuse, R134, R112 ;  /* 0x000000868c70723c */ /* 0x040fe20000041870 */
[--C-:B------:R-:W-:Y:S01]  /*ed20*/  SHF.R.U32.HI R132, RZ, 0x10, R168.reuse ;  /* 0x00000010ff847819 */ /* 0x100fe200000116a8 */
[----:B------:R-:W2:Y:S01]  /*ed30*/  LDSM.16.MT88.4 R148, [R208+0x11800] ;  /* 0x01180000d094783b */ /* 0x000ea20000004200 */
[----:B------:R-:W-:Y:S02]  /*ed40*/  ISETP.GE.U32.AND P5, PT, R252, R133, PT ;  /* 0x00000085fc00720c */ /* 0x000fe40003fa6070 */
[----:B------:R-:W-:Y:S02]  /*ed50*/  LOP3.LUT R133, R132, 0xff, RZ, 0xc0, !PT ;  /* 0x000000ff84857812 */ /* 0x000fe400078ec0ff */
[----:B------:R-:W-:Y:S01]  /*ed60*/  LOP3.LUT R132, R168, 0xffff, RZ, 0xc0, !PT ;  /* 0x0000ffffa8847812 */ /* 0x000fe200078ec0ff */
[C---:B---3--:R-:W-:Y:S01]  /*ed70*/  HMMA.16816.F32.BF16 R116, R140.reuse, R136, R116 ;  /* 0x000000888c74723c */ /* 0x048fe20000041874 */
[----:B------:R-:W-:Y:S01]  /*ed80*/  ISETP.GE.U32.AND P6, PT, R252, R133, PT ;  /* 0x00000085fc00720c */ /* 0x000fe20003fc6070 */
[----:B------:R-:W-:Y:S02]  /*ed90*/  STG.E.U16 [R184.64+0x60], R180 ;  /* 0x000060b4b8007986 */ /* 0x000fe4000c101514 */
[--C-:B------:R-:W-:Y:S02]  /*eda0*/  SHF.R.U32.HI R133, RZ, 0x10, R168.reuse ;  /* 0x00000010ff857819 */ /* 0x100fe400000116a8 */
[--C-:B------:R-:W-:Y:S01]  /*edb0*/  SHF.R.U32.HI R135, RZ, 0x18, R168.reuse ;  /* 0x00000018ff877819 */ /* 0x100fe200000116a8 */
[----:B------:R-:W-:Y:S01]  /*edc0*/  STG.E.U16 [R182.64+0x70], R177 ;  /* 0x000070b1b6007986 */ /* 0x000fe2000c101514 */
[C---:B------:R-:W-:Y:S01]  /*edd0*/  HMMA.16816.F32.BF16 R120, R140.reuse, R138, R120 ;  /* 0x0000008a8c78723c */ /* 0x040fe20000041878 */
[----:B------:R-:W-:Y:S02]  /*ede0*/  LOP3.LUT R134, R168, 0xff, RZ, 0xc0, !PT ;  /* 0x000000ffa8867812 */ /* 0x000fe400078ec0ff */
[----:B------:R-:W-:Y:S01]  /*edf0*/  ISETP.GE.U32.AND P0, PT, R252, R135, PT ;  /* 0x00000087fc00720c */ /* 0x000fe20003f06070 */
[----:B------:R-:W-:Y:S01]  /*ee00*/  @!P5 HFMA2.BF16_V2 R220, -RZ.H0_H0, RZ.H0_H0, -R178.H0_H0 ;  /* 0x200000ffffdcd231 */ /* 0x000fe200003409b2 */
[----:B------:R-:W-:Y:S01]  /*ee10*/  SHF.R.U32.HI R168, RZ, 0x18, R168 ;  /* 0x00000018ffa87819 */ /* 0x000fe200000116a8 */
[--C-:B------:R-:W-:Y:S01]  /*ee20*/  @!P6 HFMA2.BF16_V2 R227, -RZ.H0_H0, RZ.H0_H0, -R176.reuse.H0_H0 ;  /* 0x200000ffffe3e231 */ /* 0x100fe200003409b0 */
[----:B------:R-:W-:Y:S01]  /*ee30*/  SHF.R.U32.HI R137, RZ, 0x8, R132 ;  /* 0x00000008ff897819 */ /* 0x000fe20000011684 */
[C---:B-1----:R-:W-:Y:S01]  /*ee40*/  HMMA.16816.F32.BF16 R124, R140.reuse, R144, R124 ;  /* 0x000000908c7c723c */ /* 0x042fe2000004187c */
[----:B------:R-:W-:Y:S03]  /*ee50*/  LOP3.LUT R132, R162, 0xff, RZ, 0xc0, !PT ;  /* 0x000000ffa2847812 */ /* 0x000fe600078ec0ff */
[----:B------:R-:W-:Y:S02]  /*ee60*/  LOP3.LUT R133, R133, 0xff, RZ, 0xc0, !PT ;  /* 0x000000ff85857812 */ /* 0x000fe400078ec0ff */
[----:B------:R-:W-:Y:S02]  /*ee70*/  SHF.R.U32.HI R136, RZ, 0x10, R162 ;  /* 0x00000010ff887819 */ /* 0x000fe400000116a2 */
[----:B------:R-:W-:Y:S01]  /*ee80*/  HMMA.16816.F32.BF16 R128, R140, R146, R128 ;  /* 0x000000928c80723c */ /* 0x000fe20000041880 */
[----:B------:R-:W-:Y:S02]  /*ee90*/  PRMT R167, R133, 0x5410, R168 ;  /* 0x0000541085a77816 */ /* 0x000fe400000000a8 */
[----:B------:R-:W-:Y:S01]  /*eea0*/  LDSM.16.MT88.4 R168, [R206+0x13800] ;  /* 0x01380000cea8783b */ /* 0x000fe20000004200 */
[----:B------:R-:W-:Y:S01]  /*eeb0*/  PRMT R133, R132, 0x5410, R153 ;  /* 0x0000541084857816 */ /* 0x000fe20000000099 */
[----:B------:R-:W-:Y:S01]  /*eec0*/  @!P0 HFMA2.BF16_V2 R226, -RZ.H0_H0, RZ.H0_H0, -R176.H1_H1 ;  /* 0x200000ffffe28231 */ /* 0x000fe200003609b0 */
[----:B------:R-:W-:Y:S01]  /*eed0*/  SHF.R.U32.HI R139, RZ, 0x18, R162 ;  /* 0x00000018ff8b7819 */ /* 0x000fe200000116a2 */
[--C-:B------:R-:W-:Y:S01]  /*eee0*/  HSET2.LE.AND R167, R167, R181.reuse, PT ;  /* 0x000000b5a7a77233 */ /* 0x100fe20003803000 */
[----:B------:R-:W-:Y:S01]  /*eef0*/  LOP3.LUT R136, R136, 0xff, RZ, 0xc0, !PT ;  /* 0x000000ff88887812 */ /* 0x000fe200078ec0ff */
[--C-:B------:R-:W-:Y:S02]  /*ef00*/  HSET2.LE.AND R133, R133, R181.reuse, PT ;  /* 0x000000b585857233 */ /* 0x100fe40003803000 */
[----:B------:R-:W1:Y:S01]  /*ef10*/  LDSM.16.MT88.4 R152, [R206+0x11800] ;  /* 0x01180000ce98783b */ /* 0x000e620000004200 */
[----:B------:R-:W-:Y:S02]  /*ef20*/  PRMT R134, R134, 0x5410, R137 ;  /* 0x0000541086867816 */ /* 0x000fe40000000089 */
[----:B------:R-:W-:Y:S02]  /*ef30*/  PRMT R132, R136, 0x5410, R139 ;  /* 0x0000541088847816 */ /* 0x000fe4000000008b */
[----:B------:R-:W-:Y:S01]  /*ef40*/  LOP3.LUT R164, R133, R164, RZ, 0xc0, !PT ;  /* 0x000000a485a47212 */ /* 0x000fe200078ec0ff */
[--C-:B------:R-:W-:Y:S01]  /*ef50*/  HSET2.LE.AND R135, R134, R181.reuse, PT ;  /* 0x000000b586877233 */ /* 0x100fe20003803000 */
[----:B------:R-:W-:Y:S01]  /*ef60*/  LOP3.LUT R167, R167, R176, RZ, 0xc0, !PT ;  /* 0x000000b0a7a77212 */ /* 0x000fe200078ec0ff */
[----:B------:R-:W-:Y:S01]  /*ef70*/  HSET2.LE.AND R132, R132, R181, PT ;  /* 0x000000b584847233 */ /* 0x000fe20003803000 */
[----:B------:R-:W3:Y:S01]  /*ef80*/  LDSM.16.MT88.4 R160, [R204+0x11800] ;  /* 0x01180000cca0783b */ /* 0x000ee20000004200 */
[----:B------:R-:W-:Y:S02]  /*ef90*/  @!P5 PRMT R178, R220, 0x5410, RZ ;  /* 0x00005410dcb2d816 */ /* 0x000fe400000000ff */
[----:B------:R-:W-:Y:S02]  /*efa0*/  LOP3.LUT R166, R135, R166, RZ, 0xc0, !PT ;  /* 0x000000a687a67212 */ /* 0x000fe400078ec0ff */
[----:B------:R-:W-:Y:S02]  /*efb0*/  LOP3.LUT R165, R132, R165, RZ, 0xc0, !PT ;  /* 0x000000a584a57212 */ /* 0x000fe400078ec0ff */
[----:B------:R-:W-:Y:S01]  /*efc0*/  ISETP.LT.AND P5, PT, RZ, UR18, PT ;  /* 0x00000012ff007c0c */ /* 0x000fe2000bfa1270 */
[----:B------:R-:W-:Y:S04]  /*efd0*/  STG.E.U16 [R182.64+0x72], R178 ;  /* 0x000072b2b6007986 */ /* 0x000fe8000c101514 */
[C---:B--2---:R-:W-:Y:S01]  /*efe0*/  HMMA.16816.F32.BF16 R132, R164.reuse, R148, R4 ;  /* 0x00000094a484723c */ /* 0x044fe20000041804 */
[----:B------:R-:W2:Y:S07]  /*eff0*/  LDSM.16.MT88.4 R4, [R208+0x13800] ;  /* 0x01380000d004783b */ /* 0x000eae0000004200 */
[C---:B------:R-:W-:Y:S01]  /*f000*/  HMMA.16816.F32.BF16 R136, R164.reuse, R150, R8 ;  /* 0x00000096a488723c */ /* 0x040fe20000041808 */
[----:B------:R-:W2:Y:S07]  /*f010*/  LDSM.16.MT88.4 R8, [R204+0x13800] ;  /* 0x01380000cc08783b */ /* 0x000eae0000004200 */
[C---:B-1----:R-:W-:Y:S01]  /*f020*/  HMMA.16816.F32.BF16 R140, R164.reuse, R152, R12 ;  /* 0x00000098a48c723c */ /* 0x042fe2000004180c */
[----:B------:R-:W1:Y:S07]  /*f030*/  LDSM.16.MT88.4 R12, [R208+0x15800] ;  /* 0x01580000d00c783b */ /* 0x000e6e0000004200 */
[C---:B------:R-:W-:Y:S01]  /*f040*/  HMMA.16816.F32.BF16 R144, R164.reuse, R154, R16 ;  /* 0x0000009aa490723c */ /* 0x040fe20000041810 */
[----:B------:R-:W-:Y:S07]  /*f050*/  LDSM.16.MT88.4 R16, [R205+0x15800] ;  /* 0x01580000cd10783b */ /* 0x000fee0000004200 */
[C---:B------:R-:W-:Y:S01]  /*f060*/  HMMA.16816.F32.BF16 R148, R164.reuse, R156, R20 ;  /* 0x0000009ca494723c */ /* 0x040fe20000041814 */
[----:B------:R-:W-:Y:S07]  /*f070*/  LDSM.16.MT88.4 R20, [R204+0x15800] ;  /* 0x01580000cc14783b */ /* 0x000fee0000004200 */
[C---:B------:R-:W-:Y:S01]  /*f080*/  HMMA.16816.F32.BF16 R152, R164.reuse, R158, R24 ;  /* 0x0000009ea498723c */ /* 0x040fe20000041818 */
[----:B------:R-:W-:Y:S07]  /*f090*/  LDSM.16.MT88.4 R24, [R208+0x17800] ;  /* 0x01780000d018783b */ /* 0x000fee0000004200 */
[C---:B---3--:R-:W-:Y:S01]  /*f0a0*/  HMMA.16816.F32.BF16 R156, R164.reuse, R160, R28 ;  /* 0x000000a0a49c723c */ /* 0x048fe2000004181c */
[----:B------:R-:W-:Y:S07]  /*f0b0*/  LDSM.16.MT88.4 R28, [R206+0x17800] ;  /* 0x01780000ce1c783b */ /* 0x000fee0000004200 */
[C---:B------:R-:W-:Y:S08]  /*f0c0*/  HMMA.16816.F32.BF16 R160, R164.reuse, R162, R32 ;  /* 0x000000a2a4a0723c */ /* 0x040ff00000041820 */
        /* <DEDUP_REMOVED lines=8> */
[C---:B------:R-:W-:Y:S01]  /*f150*/  HMMA.16816.F32.BF16 R64, R164.reuse, R10, R64 ;  /* 0x0000000aa440723c */ /* 0x040fe20000041840 */
[----:B------:R-:W3:Y:S07]  /*f160*/  LDSM.16.MT88.4 R8, [R205+0x17800] ;  /* 0x01780000cd08783b */ /* 0x000eee0000004200 */
[C---:B-1----:R-:W-:Y:S08]  /*f170*/  HMMA.16816.F32.BF16 R68, R164.reuse, R12, R68 ;  /* 0x0000000ca444723c */ /* 0x042ff00000041844 */
[C---:B------:R-:W-:Y:S01]  /*f180*/  HMMA.16816.F32.BF16 R72, R164.reuse, R14, R72 ;  /* 0x0000000ea448723c */ /* 0x040fe20000041848 */
[----:B------:R-:W1:Y:S07]  /*f190*/  LDSM.16.MT88.4 R12, [R204+0x17800] ;  /* 0x01780000cc0c783b */ /* 0x000e6e0000004200 */
[C---:B--2---:R-:W-:Y:S07]  /*f1a0*/  HMMA.16816.F32.BF16 R76, R164.reuse, R4, R76 ;  /* 0x00000004a44c723c */ /* 0x044fee000004184c */
[----:B------:R-:W-:Y:S01]  /*f1b0*/  @P0 PRMT R5, R176, 0x7632, R5 ;  /* 0x00007632b0050816 */ /* 0x000fe20000000005 */
[C---:B------:R-:W-:Y:S01]  /*f1c0*/  HMMA.16816.F32.BF16 R80, R164.reuse, R6, R80 ;  /* 0x00000006a450723c */ /* 0x040fe20000041850 */
[----:B------:R-:W-:Y:S03]  /*f1d0*/  @!P6 PRMT R176, R227, 0x5410, RZ ;  /* 0x00005410e3b0e816 */ /* 0x000fe600000000ff */
[----:B------:R-:W-:Y:S02]  /*f1e0*/  @!P0 PRMT R5, R226, 0x5410, RZ ;  /* 0x00005410e2058816 */ /* 0x000fe400000000ff */
[----:B------:R4:W-:Y:S02]  /*f1f0*/  STG.E.U16 [R184.64+0x70], R176 ;  /* 0x000070b0b8007986 */ /* 0x0009e4000c101514 */
[C---:B------:R-:W-:Y:S02]  /*f200*/  HMMA.16816.F32.BF16 R84, R164.reuse, R16, R84 ;  /* 0x00000010a454723c */ /* 0x040fe40000041854 */
[----:B------:R4:W-:Y:S06]  /*f210*/  STG.E.U16 [R184.64+0x72], R5 ;  /* 0x00007205b8007986 */ /* 0x0009ec000c101514 */
        /* <DEDUP_REMOVED lines=8> */
[C---:B------:R-:W-:Y:S08]  /*f2a0*/  HMMA.16816.F32.BF16 R120, R164.reuse, R10, R120 ;  /* 0x0000000aa478723c */ /* 0x040ff00000041878 */
[C---:B-1----:R-:W-:Y:S08]  /*f2b0*/  HMMA.16816.F32.BF16 R124, R164.reuse, R12, R124 ;  /* 0x0000000ca47c723c */ /* 0x042ff0000004187c */
[----:B------:R-:W-:Y:S07]  /*f2c0*/  HMMA.16816.F32.BF16 R128, R164, R14, R128 ;  /* 0x0000000ea480723c */ /* 0x000fee0000041880 */
[----:B------:R-:W-:Y:S01]  /*f2d0*/  IADD3 R164, P0, R182, -0x80, RZ ;  /* 0xffffff80b6a47810 */ /* 0x000fe20007f1e0ff */
[----:B------:R-:W-:Y:S04]  /*f2e0*/  IMAD.MOV.U32 R165, RZ, RZ, R0 ;  /* 0x000000ffffa57224 */ /* 0x000fe800078e0000 */
[----:B------:R-:W-:Y:S01]  /*f2f0*/  IADD3.X R167, R183, -0x1, RZ, P0, !PT ;  /* 0xffffffffb7a77810 */ /* 0x000fe200007fe4ff */
[----:B----45:R-:W-:-:S05]  /*f300*/  @P5 BRA `(.L_x_883) ;  /* 0xffffa3d000005947 */ /* 0x030fca000383ffff */
.L_x_882:
[----:B------:R-:W3:Y:S01]  /*f310*/  LDL.LU R6, [R1+0x38] ;  /* 0x0000380001067983 */ /* 0x000ee20000300800 */
[----:B--2---:R-:W-:-:S02]  /*f320*/  MOV R12, 0x3f800000 ;  /* 0x3f800000000c7802 */ /* 0x004fc40000000f00 */
[----:B------:R-:W-:Y:S01]  /*f330*/  MOV R13, 0x3f800000 ;  /* 0x3f800000000d7802 */ /* 0x000fe20000000f00 */
[----:B------:R-:W2:Y:S01]  /*f340*/  LDL.LU R5, [R1+0x78] ;  /* 0x0000780001057983 */ /* 0x000ea20000300800 */
        /* <DEDUP_REMOVED lines=12> */
[----:B------:R-:W-:Y:S02]  /*f410*/  @UP1 UMOV UR17, 0x1 ;  /* 0x0000000100111882 */ /* 0x000fe40000000000 */
[----:B------:R-:W-:-:S02]  /*f420*/  ULDC.64 UR4, c[0x0][0x1e0] ;  /* 0x0000780000047ab9 */ /* 0x000fc40000000a00 */
[----:B------:R-:W-:Y:S02]  /*f430*/  @UP1 ULDC UR15, c[0x0][0x210] ;  /* 0x00008400000f1ab9 */ /* 0x000fe40000000800 */
[----:B-1----:R-:W-:Y:S02]  /*f440*/  @!UP0 USHF.R.S32.HI UR12, URZ, 0x1f, UR6 ;  /* 0x0000001f3f0c8899 */ /* 0x002fe40008011406 */
[----:B------:R-:W-:Y:S02]  /*f450*/  @!UP0 UIMAD.WIDE.U32 UR22, UR6, UR4, URZ ;  /* 0x00000004061682a5 */ /* 0x000fe4000f8e003f */
[----:B------:R-:W-:Y:S02]  /*f460*/  @!UP0 UIMAD UR12, UR12, UR4, URZ ;  /* 0x000000040c0c82a4 */ /* 0x000fe4000f8e023f */
[----:B------:R-:W-:Y:S02]  /*f470*/  @UP1 UIMAD UR15, UR15, UR8, URZ ;  /* 0x000000080f0f12a4 */ /* 0x000fe4000f8e023f */
        /* <DEDUP_REMOVED lines=26> */
[----:B---3--:R-:W1:Y:S04]  /*f620*/  SHFL.BFLY PT, R3, R6, 0x2, 0x1f ;  /* 0x0c401f0006037f89 */ /* 0x008e6800000e0000 */
[----:B--2---:R-:W2:Y:S01]  /*f630*/  SHFL.BFLY PT, R4, R5, 0x2, 0x1f ;  /* 0x0c401f0005047f89 */ /* 0x004ea200000e0000 */
        /* <DEDUP_REMOVED lines=360> */
.L_x_887:
[----:B--234-:R-:W-:Y:S05]  /*10cc0*/  BSYNC B0 ;  /* 0x0000000000007941 */ /* 0x01cfea0003800000 */
.L_x_886:
        /* <DEDUP_REMOVED lines=39> */
.L_x_889:
[----:B------:R-:W-:Y:S05]  /*10f40*/  BSYNC B0 ;  /* 0x0000000000007941 */ /* 0x000fea0003800000 */
.L_x_888:
        /* <DEDUP_REMOVED lines=22> */
.L_x_891:
[----:B------:R-:W-:Y:S05]  /*110b0*/  BSYNC B0 ;  /* 0x0000000000007941 */ /* 0x000fea0003800000 */
.L_x_890:
        /* <DEDUP_REMOVED lines=22> */
.L_x_893:
[----:B------:R-:W-:Y:S05]  /*11220*/  BSYNC B0 ;  /* 0x0000000000007941 */ /* 0x000fea0003800000 */
.L_x_892:
        /* <DEDUP_REMOVED lines=23> */
.L_x_852:
        /* <DEDUP_REMOVED lines=82> */
.L_x_895:
[----:B------:R-:W-:Y:S05]  /*118c0*/  BSYNC B0 ;  /* 0x0000000000007941 */ /* 0x000fea0003800000 */
.L_x_894:
        /* <DEDUP_REMOVED lines=22> */
.L_x_897:
[----:B------:R-:W-:Y:S05]  /*11a30*/  BSYNC B0 ;  /* 0x0000000000007941 */ /* 0x000fea0003800000 */
.L_x_896:
        /* <DEDUP_REMOVED lines=14> */
[----:B-1----:R-:W-:-:S03]  /*11b20*/  LEA R20, P4, R18, c[0x0][0x1d0], 0x1 ;  /* 0x0000740012147a11 */ /* 0x002fc600078808ff */
[----:B------:R-:W-:-:S04]  /*11b30*/  IMAD R0, R9, c[0x0][0x1ec], R0 ;  /* 0x00007b0009007a24 */ /* 0x000fc800078e0200 */
[----:B------:R-:W-:-:S05]  /*11b40*/  IMAD.IADD R0, R19, 0x1, R0 ;  /* 0x0000000113007824 */ /* 0x000fca00078e0200 */
[----:B------:R-:W-:-:S05]  /*11b50*/  LEA.HI.X R21, R18, c[0x0][0x1d4], R0, 0x1, P4 ;  /* 0x0000750012157a11 */ /* 0x000fca00020f0c00 */
[----:B------:R1:W-:Y:S04]  /*11b60*/  @!P3 STG.E.128 [R20.64], RZ ;  /* 0x000000ff1400b986 */ /* 0x0003e8000c101d14 */
[----:B------:R1:W-:Y:S04]  /*11b70*/  @!P2 STG.E.128 [R20.64+0x80], RZ ;  /* 0x000080ff1400a986 */ /* 0x0003e8000c101d14 */
[----:B------:R1:W-:Y:S04]  /*11b80*/  @!P1 STG.E.128 [R20.64+0x100], RZ ;  /* 0x000100ff14009986 */ /* 0x0003e8000c101d14 */
[----:B------:R1:W-:Y:S02]  /*11b90*/  @!P0 STG.E.128 [R20.64+0x180], RZ ;  /* 0x000180ff14008986 */ /* 0x0003e4000c101d14 */
.L_x_899:
[----:B------:R-:W-:Y:S05]  /*11ba0*/  BSYNC B0 ;  /* 0x0000000000007941 */ /* 0x000fea0003800000 */
.L_x_898:
        /* <DEDUP_REMOVED lines=21> */
.L_x_901:
[----:B------:R-:W-:Y:S05]  /*11d00*/  BSYNC B0 ;  /* 0x0000000000007941 */ /* 0x000fea0003800000 */
.L_x_900:
[----:B------:R-:W-:-:S04]  /*11d10*/  ISETP.NE.AND P6, PT, R8, RZ, PT ;  /* 0x000000ff0800720c */ /* 0x000fc80003fc5270 */
[----:B------:R-:W-:Y:S02]  /*11d20*/  ISETP.GE.OR P5, PT, R14, UR16, P6 ;  /* 0x000000100e007c0c */ /* 0x000fe4000b7a6670 */
[----:B------:R-:W-:Y:S02]  /*11d30*/  ISETP.GE.OR P4, PT, R3, UR16, P6 ;  /* 0x0000001003007c0c */ /* 0x000fe4000b786670 */
[----:B------:R-:W-:Y:S02]  /*11d40*/  ISETP.GE.OR P3, PT, R2, UR16, P6 ;  /* 0x0000001002007c0c */ /* 0x000fe4000b766670 */
[----:B------:R-:W-:-:S07]  /*11d50*/  ISETP.GE.OR P6, PT, R0, UR16, P6 ;  /* 0x0000001000007c0c */ /* 0x000fce000b7c6670 */
[----:B------:R-:W-:Y:S02]  /*11d60*/  @!P5 IMAD R7, R14, UR26, RZ ;  /* 0x0000001a0e07dc24 */ /* 0x000fe4000f8e02ff */
[----:B------:R-:W-:Y:S02]  /*11d70*/  @!P4 IMAD R8, R3, UR26, RZ ;  /* 0x0000001a0308cc24 */ /* 0x000fe4000f8e02ff */
[----:B--2---:R-:W-:Y:S01]  /*11d80*/  @!P3 IMAD R4, R2, UR26, RZ ;  /* 0x0000001a0204bc24 */ /* 0x004fe2000f8e02ff */
        /* <DEDUP_REMOVED lines=20> */
[----:B--2---:R-:W-:-:S03]  /*11ed0*/  IMAD.MOV.U32 R5, RZ, RZ, 0x7f800000 ;  /* 0x7f800000ff057424 */ /* 0x004fc600078e00ff */
[----:B------:R-:W-:-:S04]  /*11ee0*/  IADD3 R3, P0, R0, UR8, RZ ;  /* 0x0000000800037c10 */ /* 0x000fc8000ff1e0ff */
[----:B------:R-:W-:Y:S02]  /*11ef0*/  LEA.HI.X.SX32 R0, R0, UR6, 0x1, P0 ;  /* 0x0000000600007c11 */ /* 0x000fe400080f0eff */
[----:B------:R-:W-:-:S04]  /*11f00*/  LEA R2, P0, R3, c[0x0][0x200], 0x2 ;  /* 0x0000800003027a11 */ /* 0x000fc800078010ff */
[----:B------:R-:W-:-:S05]  /*11f10*/  LEA.HI.X R3, R3, c[0x0][0x204], R0, 0x2, P0 ;  /* 0x0000810003037a11 */ /* 0x000fca00000f1400 */
[----:B------:R-:W-:Y:S01]  /*11f20*/  STG.E [R2.64], R5 ;  /* 0x0000000502007986 */ /* 0x000fe2000c101914 */
[----:B------:R-:W-:Y:S05]  /*11f30*/  EXIT ;  /* 0x000000000000794d */ /* 0x000fea0003800000 */
.L_x_902:
        /* <DEDUP_REMOVED lines=12> */
.L_x_2041:


//--------------------- .text._ZN5flash16flash_fwd_kernelI23Flash_fwd_kernel_traitsILi256ELi64ELi64ELi4ELb0ELb0EN7cutlass10bfloat16_tE19Flash_kernel_traitsILi256ELi64ELi64ELi4ES3_EELb0ELb0ELb0ELb1ELb0ELb0ELb1ELb0EEEvNS_16Flash_fwd_paramsE --------------------------
	.section	.text._ZN5flash16flash_fwd_kernelI23Flash_fwd_kernel_traitsILi256ELi64ELi64ELi4ELb0ELb0EN7cutlass10bfloat16_tE19Flash_kernel_traitsILi256ELi64ELi64ELi4ES3_EELb0ELb0ELb0ELb1ELb0ELb0ELb1ELb0EEEvNS_16Flash_fwd_paramsE,"ax",@progbits
	.sectioninfo	@"SHI_REGISTERS=255"
	.align	128
        .global         _ZN5flash16flash_fwd_kernelI23Flash_fwd_kernel_traitsILi256ELi64ELi64ELi4ELb0ELb0EN7cutlass10bfloat16_tE19Flash_kernel_traitsILi256ELi64ELi64ELi4ES3_EELb0ELb0ELb0ELb1ELb0ELb0ELb1ELb0EEEvNS_16Flash_fwd_paramsE
        .type           _ZN5flash16flash_fwd_kernelI23Flash_fwd_kernel_traitsILi256ELi64ELi64ELi4ELb0ELb0EN7cutlass10bfloat16_tE19Flash_kernel_traitsILi256ELi64ELi64ELi4ES3_EELb0ELb0ELb0ELb1ELb0ELb0ELb1ELb0EEEvNS_16Flash_fwd_paramsE,@function
        .size           _ZN5flash16flash_fwd_kernelI23Flash_fwd_kernel_traitsILi256ELi64ELi64ELi4ELb0ELb0EN7cutlass10bfloat16_tE19Flash_kernel_traitsILi256ELi64ELi64ELi4ES3_EELb0ELb0ELb0ELb1ELb0ELb0ELb1ELb0EEEvNS_16Flash_fwd_paramsE,(.L_x_2042 - _ZN5flash16flash_fwd_kernelI23Flash_fwd_kernel_traitsILi256ELi64ELi64ELi4ELb0ELb0EN7cutlass10bfloat16_tE19Flash_kernel_traitsILi256ELi64ELi64ELi4ES3_EELb0ELb0ELb0ELb1ELb0ELb0ELb1ELb0EEEvNS_16Flash_fwd_paramsE)
        .other          _ZN5flash16flash_fwd_kernelI23Flash_fwd_kernel_traitsILi256ELi64ELi64ELi4ELb0ELb0EN7cutlass10bfloat16_tE19Flash_kernel_traitsILi256ELi64ELi64ELi4ES3_EELb0ELb0ELb0ELb1ELb0ELb0ELb1ELb0EEEvNS_16Flash_fwd_paramsE,@"STO_CUDA_ENTRY STV_DEFAULT"
_ZN5flash16flash_fwd_kernelI23Flash_fwd_kernel_traitsILi256ELi64ELi64ELi4ELb0ELb0EN7cutlass10bfloat16_tE19Flash_kernel_traitsILi256ELi64ELi64ELi4ES3_EELb0ELb0ELb0ELb1ELb0ELb0ELb1ELb0EEEvNS_16Flash_fwd_paramsE:
.text._ZN5flash16flash_fwd_kernelI23Flash_fwd_kernel_traitsILi256ELi64ELi64ELi4ELb0ELb0EN7cutlass10bfloat16_tE19Flash_kernel_traitsILi256ELi64ELi64ELi4ES3_EELb0ELb0ELb0ELb1ELb0ELb0ELb1ELb0EEEvNS_16Flash_fwd_paramsE:
        /* <DEDUP_REMOVED lines=57> */
.L_x_903:
[----:B-1----:R-:W-:Y:S02]  /*0390*/  ULDC UR6, c[0x0][0x218] ;  /* 0x0000860000067ab9 */ /* 0x002fe40000000800 */
.L_x_904:
        /* <DEDUP_REMOVED lines=61> */
.L_x_906:
        /* <DEDUP_REMOVED lines=51> */
.L_x_907:
        /* <DEDUP_REMOVED lines=33> */
[----:B------:R-:W-:Y:S01]  /*0cb0*/  LOP3.LUT R2, R0, 0x38, R152, 0xf8, !PT ;  /* 0x0000003800027812 */ /* 0x000fe200078ef898 */
[----:B------:R2:W-:Y:S01]  /*0cc0*/  STL.64 [R1+0x18], R152 ;  /* 0x0000189801007387 */ /* 0x0005e20000100a00 */
[----:B------:R-:W-:Y:S01]  /*0cd0*/  SHF.R.U32.HI R0, RZ, 0x3, R0 ;  /* 0x00000003ff007819 */ /* 0x000fe20000011600 */
[----:B------:R-:W-:Y:S01]  /*0ce0*/  IMAD.WIDE.U32 R4, R136, c[0x0][0x198], R152 ;  /* 0x0000660088047a25 */ /* 0x000fe200078e0098 */
[----:B------:R-:W-:-:S02]  /*0cf0*/  LEA.HI R12, R3, R6, RZ, 0x3 ;  /* 0x00000006030c7211 */ /* 0x000fc400078f18ff */
        /* <DEDUP_REMOVED lines=17> */
[----:B------:R-:W-:Y:S01]  /*0e10*/  IMAD.SHL.U32 R0, R0, 0x40, RZ ;  /* 0x0000004000007824 */ /* 0x000fe200078e00ff */
[----:B------:R-:W-:Y:S01]  /*0e20*/  UIMAD UR25, UR8, UR7, UR6 ;  /* 0x00000007081972a4 */ /* 0x000fe2000f8e0206 */
[----:B------:R-:W-:Y:S01]  /*0e30*/  IMAD.WIDE.U32 R2, R136, c[0x0][0x1a0], R152 ;  /* 0x0000680088027a25 */ /* 0x000fe200078e0098 */
[----:B------:R-:W-:Y:S01]  /*0e40*/  IADD3 R148, R152, 0x80, RZ ;  /* 0x0000008098947810 */ /* 0x000fe20007ffe0ff */
[----:B------:R-:W-:Y:S01]  /*0e50*/  UIADD3 UR6, -UR14, UR16, URZ ;  /* 0x000000100e067290 */ /* 0x000fe2000fffe13f */
[----:B------:R-:W-:Y:S01]  /*0e60*/  LOP3.LUT R0, R0, 0x1c0, RZ, 0xc0, !PT ;  /* 0x000001c000007812 */ /* 0x000fe200078ec0ff */
[----:B------:R-:W-:Y:S01]  /*0e70*/  IMAD R6, R136, c[0x0][0x1a4], R6 ;  /* 0x0000690088067a24 */ /* 0x000fe200078e0206 */
[----:B------:R-:W-:Y:S01]  /*0e80*/  IADD3 R2, P0, R2, UR24, RZ ;  /* 0x0000001802027c10 */ /* 0x000fe2000ff1e0ff */
[----:B------:R-:W-:Y:S01]  /*0e90*/  IMAD.SHL.U32 R231, R9, 0x2, RZ ;  /* 0x0000000209e77824 */ /* 0x000fe200078e00ff */
[----:B------:R-:W-:-:S02]  /*0ea0*/  LOP3.LUT R8, R0, 0x8, R8, 0xf8, !PT ;  /* 0x0000000800087812 */ /* 0x000fc400078ef808 */
[----:B------:R-:W-:Y:S01]  /*0eb0*/  SHF.R.U32.HI R7, RZ, 0x3, R0 ;  /* 0x00000003ff077819 */ /* 0x000fe20000011600 */
[----:B------:R-:W-:Y:S01]  /*0ec0*/  IMAD.U32 R0, RZ, RZ, UR8 ;  /* 0x00000008ff007e24 */ /* 0x000fe2000f8e00ff */
[----:B------:R-:W-:Y:S01]  /*0ed0*/  IADD3.X R3, R3, UR21, R6, P0, !PT ;  /* 0x0000001503037c10 */ /* 0x000fe200087fe406 */
[----:B------:R-:W-:Y:S01]  /*0ee0*/  IMAD.U32 R6, RZ, RZ, UR8 ;  /* 0x00000008ff067e24 */ /* 0x000fe2000f8e00ff */
[----:B------:R-:W-:Y:S01]  /*0ef0*/  IADD3 R147, R152, 0xc0, RZ ;  /* 0x000000c098937810 */ /* 0x000fe20007ffe0ff */
[----:B------:R-:W-:Y:S01]  /*0f00*/  IMAD.WIDE.U32 R30, R0, c[0x0][0x1b0], R4 ;  /* 0x00006c00001e7a25 */ /* 0x000fe200078e0004 */
[----:B------:R-:W-:Y:S02]  /*0f10*/  ISETP.GE.AND P0, PT, R136, UR6, PT ;  /* 0x0000000688007c0c */ /* 0x000fe4000bf06270 */
[----:B------:R-:W-:Y:S01]  /*0f20*/  LOP3.LUT R7, R8, R7, RZ, 0x3c, !PT ;  /* 0x0000000708077212 */ /* 0x000fe200078e3cff */
[----:B------:R-:W-:Y:S01]  /*0f30*/  IMAD.WIDE.U32 R28, R6, c[0x0][0x1b8], R2 ;  /* 0x00006e00061c7a25 */ /* 0x000fe200078e0002 */
[----:B------:R2:W-:Y:S01]  /*0f40*/  STL.64 [R1+0x38], R30 ;  /* 0x0000381e01007387 */ /* 0x0005e20000100a00 */
[----:B------:R-:W-:-:S02]  /*0f50*/  IADD3 R33, R31, UR25, RZ ;  /* 0x000000191f217c10 */ /* 0x000fc4000fffe0ff */
[----:B------:R-:W-:Y:S01]  /*0f60*/  IMAD.SHL.U32 R4, R12, 0x40, RZ ;  /* 0x000000400c047824 */ /* 0x000fe200078e00ff */
[----:B------:R-:W-:Y:S01]  /*0f70*/  IADD3 R26, R29, UR26, RZ ;  /* 0x0000001a1d1a7c10 */ /* 0x000fe2000fffe0ff */
[----:B------:R2:W-:Y:S01]  /*0f80*/  STL.64 [R1+0x30], R28 ;  /* 0x0000301c01007387 */ /* 0x0005e20000100a00 */
[----:B------:R-:W-:Y:S01]  /*0f90*/  IMAD.MOV.U32 R0, RZ, RZ, 0x20 ;  /* 0x00000020ff007424 */ /* 0x000fe200078e00ff */
[----:B------:R-:W-:Y:S02]  /*0fa0*/  IADD3 R9, R19, UR4, RZ ;  /* 0x0000000413097c10 */ /* 0x000fe4000fffe0ff */
[----:B------:R2:W-:Y:S01]  /*0fb0*/  STL [R1+0x2c], R149 ;  /* 0x00002c9501007387 */ /* 0x0005e20000100800 */
[----:B------:R-:W-:Y:S02]  /*0fc0*/  LOP3.LUT R4, R7, 0xfffffe00, R4, 0xf8, !PT ;  /* 0xfffffe0007047812 */ /* 0x000fe400078ef804 */
[----:B------:R-:W-:Y:S01]  /*0fd0*/  SHF.R.S32.HI R97, RZ, 0x5, R23 ;  /* 0x00000005ff617819 */ /* 0x000fe20000011417 */
[----:B------:R2:W-:Y:S01]  /*0fe0*/  STL [R1+0x28], R148 ;  /* 0x0000289401007387 */ /* 0x0005e20000100800 */
[----:B------:R-:W-:-:S02]  /*0ff0*/  SEL R0, R0, 0xffffffe0, !P2 ;  /* 0xffffffe000007807 */ /* 0x000fc40005000000 */
[----:B------:R-:W-:Y:S01]  /*1000*/  SEL R3, R25, 0xfffffff0, !P1 ;  /* 0xfffffff019037807 */ /* 0x000fe20004800000 */
        /* <DEDUP_REMOVED lines=42> */
.L_x_909:
[----:B------:R-:W-:Y:S05]  /*12b0*/  BSYNC B0 ;  /* 0x0000000000007941 */ /* 0x000fea0003800000 */
.L_x_908:
        /* <DEDUP_REMOVED lines=45> */
.L_x_911:
[----:B------:R-:W-:Y:S05]  /*1590*/  BSYNC B0 ;  /* 0x0000000000007941 */ /* 0x000fea0003800000 */
.L_x_910:
        /* <DEDUP_REMOVED lines=45> */
.L_x_913:
[----:B------:R-:W-:Y:S05]  /*1870*/  BSYNC B0 ;  /* 0x0000000000007941 */ /* 0x000fea0003800000 */
.L_x_912:
[----:B-1----:R-:W-:Y:S01]  /*1880*/  IADD3 R16, R136, 0x30, RZ ;  /* 0x0000003088107810 */ /* 0x002fe20007ffe0ff */
        /* <DEDUP_REMOVED lines=47> */
.L_x_915:
[----:B------:R-:W-:Y:S05]  /*1b80*/  BSYNC B0 ;  /* 0x0000000000007941 */ /* 0x000fea0003800000 */
.L_x_914:
        /* <DEDUP_REMOVED lines=11> */
[----:B-1----:R-:W-:Y:S01]  /*1c40*/  IMAD.WIDE.U32 R6, R146, UR28, R150 ;  /* 0x0000001c92067c25 */ /* 0x002fe2000f8e0096 */
        /* <DEDUP_REMOVED lines=36> */
.L_x_917:
[----:B------:R-:W-:Y:S05]  /*1e90*/  BSYNC B0 ;  /* 0x0000000000007941 */ /* 0x000fea0003800000 */
.L_x_916:
        /* <DEDUP_REMOVED lines=41> */
.L_x_919:
[----:B------:R-:W-:Y:S05]  /*2130*/  BSYNC B0 ;  /* 0x0000000000007941 */ /* 0x000fea0003800000 */
.L_x_918:
[----:B------:R-:W-:Y:S01]  /*2140*/  ISETP.GE.AND P0, PT, R20, UR27, PT ;  /* 0x0000001b14007c0c */ /* 0x000fe2000bf06270 */
[----:B------:R-:W-:-:S12]  /*2150*/  BSSY B0, `(.L_x_920) ;  /* 0x0000027000007945 */ /* 0x000fd80003800000 */
[----:B------:R-:W-:Y:S05]  /*2160*/  @P0 BRA `(.L_x_921) ;  /* 0x0000025000000947 */ /* 0x000fea0003800000 */
[----:B------:R-:W-:Y:S01]  /*2170*/  ISETP.GE.AND P5, PT, R152, c[0x0][0x220], PT ;  /* 0x0000880098007a0c */ /* 0x000fe20003fa6270 */
[----:B------:R-:W-:Y:S01]  /*2180*/  IMAD.MOV.U32 R5, RZ, RZ, c[0x0][0x198] ;  /* 0x00006600ff057624 */ /* 0x000fe200078e00ff */
[----:B------:R-:W-:Y:S01]  /*2190*/  ISETP.GE.AND P4, PT, R149, c[0x0][0x220], PT ;  /* 0x0000880095007a0c */ /* 0x000fe20003f86270 */
[----:B-1--4-:R-:W-:Y:S01]  /*21a0*/  IMAD.MOV.U32 R10, RZ, RZ, c[0x0][0x19c] ;  /* 0x00006700ff0a7624 */ /* 0x012fe200078e00ff */
        /* <DEDUP_REMOVED lines=33> */
.L_x_921:
[----:B------:R-:W-:Y:S05]  /*23c0*/  BSYNC B0 ;  /* 0x0000000000007941 */ /* 0x000fea0003800000 */
.L_x_920:
[----:B------:R-:W-:Y:S01]  /*23d0*/  ISETP.GE.AND P0, PT, R16, UR27, PT ;  /* 0x0000001b10007c0c */ /* 0x000fe2000bf06270 */
[----:B------:R-:W-:-:S12]  /*23e0*/  BSSY B0, `(.L_x_922) ;  /* 0x0000029000007945 */ /* 0x000fd80003800000 */
[----:B------:R-:W-:Y:S05]  /*23f0*/  @P0 BRA `(.L_x_923) ;  /* 0x0000027000000947 */ /* 0x000fea0003800000 */
[----:B------:R-:W-:Y:S01]  /*2400*/  ISETP.GE.AND P5, PT, R152, c[0x0][0x220], PT ;  /* 0x0000880098007a0c */ /* 0x000fe20003fa6270 */
[----:B-1--4-:R-:W-:Y:S01]  /*2410*/  IMAD.MOV.U32 R12, RZ, RZ, c[0x0][0x198] ;  /* 0x00006600ff0c7624 */ /* 0x012fe200078e00ff */
        /* <DEDUP_REMOVED lines=37> */
.L_x_923:
[----:B------:R-:W-:Y:S05]  /*2670*/  BSYNC B0 ;  /* 0x0000000000007941 */ /* 0x000fea0003800000 */
.L_x_922:
        /* <DEDUP_REMOVED lines=42> */
[----:B--2---:R-:W-:Y:S02]  /*2920*/  ISETP.GE.AND P5, PT, R152, c[0x0][0x220], PT ;  /* 0x0000880098007a0c */ /* 0x004fe40003fa6270 */
        /* <DEDUP_REMOVED lines=32> */
.L_x_925:
[----:B--2---:R-:W-:Y:S05]  /*2b30*/  BSYNC B0 ;  /* 0x0000000000007941 */ /* 0x004fea0003800000 */
.L_x_924:
        /* <DEDUP_REMOVED lines=44> */
.L_x_927:
[----:B------:R-:W-:Y:S05]  /*2e00*/  BSYNC B0 ;  /* 0x0000000000007941 */ /* 0x000fea0003800000 */
.L_x_926:
        /* <DEDUP_REMOVED lines=10> */
[----:B-1----:R-:W-:Y:S01]  /*2eb0*/  IMAD.MOV.U32 R8, RZ, RZ, c[0x0][0x1a4] ;  /* 0x00006900ff087624 */ /* 0x002fe200078e00ff */
        /* <DEDUP_REMOVED lines=33> */
.L_x_929:
[----:B------:R-:W-:Y:S05]  /*30d0*/  BSYNC B0 ;  /* 0x0000000000007941 */ /* 0x000fea0003800000 */
.L_x_928:
        /* <DEDUP_REMOVED lines=10> */
[----:B-1--4-:R-:W-:Y:S01]  /*3180*/  IMAD.MOV.U32 R12, RZ, RZ, c[0x0][0x1a0] ;  /* 0x00006800ff0c7624 */ /* 0x012fe200078e00ff */
        /* <DEDUP_REMOVED lines=36> */
.L_x_931:
[----:B------:R-:W-:Y:S05]  /*33d0*/  BSYNC B0 ;  /* 0x0000000000007941 */ /* 0x000fea0003800000 */
.L_x_930:
        /* <DEDUP_REMOVED lines=14> */
[----:B-1--4-:R-:W-:Y:S01]  /*34c0*/  LDSM.16.M88.4 R8, [R211] ;  /* 0x00000000d308783b */ /* 0x012fe20000000200 */
[----:B------:R-:W-:Y:S01]  /*34d0*/  IMAD R214, R0, 0x2, R211 ;  /* 0x0000000200d67824 */ /* 0x000fe200078e02d3 */
[----:B------:R-:W-:Y:S01]  /*34e0*/  IADD3 R2, R204, 0x8000, RZ ;  /* 0x00008000cc027810 */ /* 0x000fe20007ffe0ff */
[----:B------:R-:W-:Y:S01]  /*34f0*/  IMAD R213, R0, 0x2, R212 ;  /* 0x0000000200d57824 */ /* 0x000fe200078e02d4 */
[----:B------:R-:W1:Y:S01]  /*3500*/  LDSM.16.M88.4 R12, [R204+0x8000] ;  /* 0x00800000cc0c783b */ /* 0x000e620000000200 */
[----:B------:R-:W-:Y:S01]  /*3510*/  IADD3 R215, R204, 0x8020, RZ ;  /* 0x00008020ccd77810 */ /* 0x000fe20007ffe0ff */
[----:B------:R-:W-:Y:S01]  /*3520*/  IMAD.U32 R5, RZ, RZ, UR28 ;  /* 0x0000001cff057e24 */ /* 0x000fe2000f8e00ff */
[----:B------:R-:W-:Y:S01]  /*3530*/  @P1 IADD3 R215, R2, -0x20, RZ ;  /* 0xffffffe002d71810 */ /* 0x000fe20007ffe0ff */
[----:B------:R-:W4:Y:S01]  /*3540*/  LDSM.16.M88.4 R16, [R204+0x9000] ;  /* 0x00900000cc10783b */ /* 0x000f220000000200 */
[----:B------:R-:W-:-:S02]  /*3550*/  IMAD.MOV.U32 R2, RZ, RZ, 0x40 ;  /* 0x00000040ff027424 */ /* 0x000fc400078e00ff */
[C---:B------:R-:W-:Y:S01]  /*3560*/  IADD3 R230, R215.reuse, 0x800, RZ ;  /* 0x00000800d7e67810 */ /* 0x040fe20007ffe0ff */
        /* <DEDUP_REMOVED lines=8> */
[----:B------:R-:W-:Y:S01]  /*35f0*/  IADD3 R226, R215, 0x2800, RZ ;  /* 0x00002800d7e27810 */ /* 0x000fe20007ffe0ff */
[----:B------:R-:W-:Y:S01]  /*3600*/  IMAD.IADD R209, R2, 0x1, R215 ;  /* 0x0000000102d17824 */ /* 0x000fe200078e02d7 */
[----:B------:R-:W-:Y:S01]  /*3610*/  LDSM.16.M88.4 R44, [R215+0x800] ;  /* 0x00080000d72c783b */ /* 0x000fe20000000200 */
[----:B------:R-:W-:-:S02]  /*3620*/  SHF.R.S32.HI R2, RZ, 0x1f, R96 ;  /* 0x0000001fff027819 */ /* 0x000fc40000011460 */
[C---:B------:R-:W-:Y:S01]  /*3630*/  IADD3 R225, R215.reuse, 0x3000, RZ ;  /* 0x00003000d7e17810 */ /* 0x040fe20007ffe0ff */
[----:B------:R-:W-:Y:S01]  /*3640*/  LDSM.16.M88.4 R60, [R215+0x1000] ;  /* 0x00100000d73c783b */ /* 0x000fe20000000200 */
[----:B------:R-:W-:Y:S02]  /*3650*/  LEA.HI R2, R2, R96, RZ, 0x2 ;  /* 0x0000006002027211 */ /* 0x000fe400078f10ff */
[C---:B------:R-:W-:Y:S01]  /*3660*/  IADD3 R224, R215.reuse, 0x3800, RZ ;  /* 0x00003800d7e07810 */ /* 0x040fe20007ffe0ff */
[----:B------:R-:W-:Y:S01]  /*3670*/  LDSM.16.M88.4 R68, [R215+0x1800] ;  /* 0x00180000d744783b */ /* 0x000fe20000000200 */
[----:B------:R-:W-:Y:S02]  /*3680*/  SHF.R.S32.HI R2, RZ, 0x2, R2 ;  /* 0x00000002ff027819 */ /* 0x000fe40000011402 */
[C---:B------:R-:W-:Y:S01]  /*3690*/  IADD3 R223, R215.reuse, 0x4000, RZ ;  /* 0x00004000d7df7810 */ /* 0x040fe20007ffe0ff */
[----:B------:R-:W-:Y:S01]  /*36a0*/  LDSM.16.M88.4 R80, [R210+0x8000] ;  /* 0x00800000d250783b */ /* 0x000fe20000000200 */
[----:B------:R-:W-:Y:S01]  /*36b0*/  IADD3 R222, R215, 0x4800, RZ ;  /* 0x00004800d7de7810 */ /* 0x000fe20007ffe0ff */
[----:B------:R-:W-:Y:S01]  /*36c0*/  IMAD R6, R97, 0x10, R2 ;  /* 0x0000001061067824 */ /* 0x000fe200078e0202 */
[C---:B------:R-:W-:Y:S01]  /*36d0*/  IADD3 R221, R215.reuse, 0x5000, RZ ;  /* 0x00005000d7dd7810 */ /* 0x040fe20007ffe0ff */
[----:B------:R-:W-:Y:S01]  /*36e0*/  LDSM.16.M88.4 R88, [R210+0x8800] ;  /* 0x00880000d258783b */ /* 0x000fe20000000200 */
[----:B------:R-:W-:Y:S01]  /*36f0*/  IMAD.U32 R2, RZ, RZ, UR15 ;  /* 0x0000000fff027e24 */ /* 0x000fe2000f8e00ff */
[----:B------:R-:W-:Y:S01]  /*3700*/  IADD3 R220, R215, 0x5800, RZ ;  /* 0x00005800d7dc7810 */ /* 0x000fe20007ffe0ff */
[----:B-1----:R-:W-:Y:S01]  /*3710*/  HMMA.16816.F32.BF16 R32, R8, R12, RZ ;  /* 0x0000000c0820723c */ /* 0x002fe200000418ff */
[----:B------:R-:W-:Y:S01]  /*3720*/  LDSM.16.M88.4 R84, [R210+0x9000] ;  /* 0x00900000d254783b */ /* 0x000fe20000000200 */
[----:B------:R-:W-:-:S02]  /*3730*/  IADD3 R6, R6, UR14, RZ ;  /* 0x0000000e06067c10 */ /* 0x000fc4000fffe0ff */
[C---:B------:R-:W-:Y:S01]  /*3740*/  IADD3 R219, R215.reuse, 0x6000, RZ ;  /* 0x00006000d7db7810 */ /* 0x040fe20007ffe0ff */
[----:B------:R-:W-:Y:S01]  /*3750*/  LDSM.16.M88.4 R76, [R210+0x9800] ;  /* 0x00980000d24c783b */ /* 0x000fe20000000200 */
[----:B------:R-:W-:Y:S02]  /*3760*/  IADD3 R2, R2, -UR16, R6 ;  /* 0x8000001002027c10 */ /* 0x000fe4000fffe006 */
[----:B------:R-:W-:Y:S01]  /*3770*/  HMMA.16816.F32.BF16 R36, R8, R14, RZ ;  /* 0x0000000e0824723c */ /* 0x000fe200000418ff */
[----:B------:R-:W1:Y:S01]  /*3780*/  LDSM.16.M88.4 R12, [R212] ;  /* 0x00000000d40c783b */ /* 0x000e620000000200 */
[C---:B------:R-:W-:Y:S02]  /*3790*/  IADD3 R218, R215.reuse, 0x6800, RZ ;  /* 0x00006800d7da7810 */ /* 0x040fe40007ffe0ff */
[C---:B------:R-:W-:Y:S01]  /*37a0*/  IADD3 R217, R215.reuse, 0x7000, RZ ;  /* 0x00007000d7d97810 */ /* 0x040fe20007ffe0ff */
[----:B------:R-:W-:Y:S01]  /*37b0*/  LDSM.16.M88.4 R92, [R210+0xa000] ;  /* 0x00a00000d25c783b */ /* 0x000fe20000000200 */
[----:B------:R-:W-:-:S02]  /*37c0*/  IADD3 R216, R215, 0x7800, RZ ;  /* 0x00007800d7d87810 */ /* 0x000fc40007ffe0ff */
[C---:B----4-:R-:W-:Y:S01]  /*37d0*/  HMMA.16816.F32.BF16 R48, R8.reuse, R16, RZ ;  /* 0x000000100830723c */ /* 0x050fe200000418ff */
[----:B------:R-:W-:Y:S07]  /*37e0*/  STL [R1+0x4c], R6 ;  /* 0x00004c0601007387 */ /* 0x000fee0000100800 */
[C---:B------:R-:W-:Y:S01]  /*37f0*/  HMMA.16816.F32.BF16 R56, R8.reuse, R18, RZ ;  /* 0x000000120838723c */ /* 0x040fe200000418ff */
[----:B------:R-:W4:Y:S07]  /*3800*/  LDSM.16.M88.4 R16, [R214] ;  /* 0x00000000d610783b */ /* 0x000f2e0000000200 */
[C---:B-----5:R-:W-:Y:S08]  /*3810*/  HMMA.16816.F32.BF16 R40, R8.reuse, R20, RZ ;  /* 0x000000140828723c */ /* 0x060ff000000418ff */
[C---:B------:R-:W-:Y:S08]  /*3820*/  HMMA.16816.F32.BF16 R20, R8.reuse, R22, RZ ;  /* 0x000000160814723c */ /* 0x040ff000000418ff */
[C---:B--2---:R-:W-:Y:S08]  /*3830*/  HMMA.16816.F32.BF16 R52, R8.reuse, R24, RZ ;  /* 0x000000180834723c */ /* 0x044ff000000418ff */
[----:B------:R-:W-:Y:S08]  /*3840*/  HMMA.16816.F32.BF16 R8, R8, R26, RZ ;  /* 0x0000001a0808723c */ /* 0x000ff000000418ff */
[C---:B-1----:R-:W-:Y:S08]  /*3850*/  HMMA.16816.F32.BF16 R32, R12.reuse, R28, R32 ;  /* 0x0000001c0c20723c */ /* 0x042ff00000041820 */
[C---:B------:R-:W-:Y:S01]  /*3860*/  HMMA.16816.F32.BF16 R28, R12.reuse, R30, R36 ;  /* 0x0000001e0c1c723c */ /* 0x040fe20000041824 */
[----:B------:R-:W-:Y:S07]  /*3870*/  LDSM.16.M88.4 R36, [R209+0x1000] ;  /* 0x00100000d124783b */ /* 0x000fee0000000200 */
[C---:B------:R-:W-:Y:S08]  /*3880*/  HMMA.16816.F32.BF16 R24, R12.reuse, R44, R40 ;  /* 0x0000002c0c18723c */ /* 0x040ff00000041828 */
[C---:B------:R-:W-:Y:S01]  /*3890*/  HMMA.16816.F32.BF16 R20, R12.reuse, R46, R20 ;  /* 0x0000002e0c14723c */ /* 0x040fe20000041814 */
[----:B------:R-:W-:Y:S07]  /*38a0*/  LDSM.16.M88.4 R44, [R209+0x800] ;  /* 0x00080000d12c783b */ /* 0x000fee0000000200 */
[C---:B------:R-:W-:Y:S08]  /*38b0*/  HMMA.16816.F32.BF16 R48, R12.reuse, R60, R48 ;  /* 0x0000003c0c30723c */ /* 0x040ff00000041830 */
[C---:B------:R-:W-:Y:S08]  /*38c0*/  HMMA.16816.F32.BF16 R72, R12.reuse, R62, R56 ;  /* 0x0000003e0c48723c */ /* 0x040ff00000041838 */
[C---:B------:R-:W-:Y:S08]  /*38d0*/  HMMA.16816.F32.BF16 R64, R12.reuse, R68, R52 ;  /* 0x000000440c40723c */ /* 0x040ff00000041834 */
[----:B------:R-:W-:Y:S01]  /*38e0*/  HMMA.16816.F32.BF16 R60, R12, R70, R8 ;  /* 0x000000460c3c723c */ /* 0x000fe20000041808 */
[----:B------:R-:W-:Y:S04]  /*38f0*/  LDSM.16.M88.4 R8, [R213] ;  /* 0x00000000d508783b */ /* 0x000fe80000000200 */
[----:B------:R-:W1:Y:S03]  /*3900*/  LDSM.16.M88.4 R68, [R209] ;  /* 0x00000000d144783b */ /* 0x000e660000000200 */
[C---:B----4-:R-:W-:Y:S01]  /*3910*/  HMMA.16816.F32.BF16 R56, R16.reuse, R80, R32 ;  /* 0x000000501038723c */ /* 0x050fe20000041820 */
[----:B------:R-:W-:Y:S07]  /*3920*/  LDSM.16.M88.4 R12, [R211+0x2000] ;  /* 0x00200000d30c783b */ /* 0x000fee0000000200 */
[C---:B------:R-:W-:Y:S01]  /*3930*/  HMMA.16816.F32.BF16 R52, R16.reuse, R82, R28 ;  /* 0x000000521034723c */ /* 0x040fe2000004181c */
[----:B------:R-:W2:Y:S07]  /*3940*/  LDSM.16.M88.4 R80, [R209+0x1800] ;  /* 0x00180000d150783b */ /* 0x000eae0000000200 */
[C---:B------:R-:W-:Y:S08]  /*3950*/  HMMA.16816.F32.BF16 R40, R16.reuse, R88, R24 ;  /* 0x000000581028723c */ /* 0x040ff00000041818 */
[C---:B------:R-:W-:Y:S01]  /*3960*/  HMMA.16816.F32.BF16 R32, R16.reuse, R90, R20 ;  /* 0x0000005a1020723c */ /* 0x040fe20000041814 */
[----:B------:R-:W4:Y:S07]  /*3970*/  LDSM.16.M88.4 R88, [R204+0xa000] ;  /* 0x00a00000cc58783b */ /* 0x000f2e0000000200 */
[C---:B------:R-:W-:Y:S08]  /*3980*/  HMMA.16816.F32.BF16 R28, R16.reuse, R84, R48 ;  /* 0x00000054101c723c */ /* 0x040ff00000041830 */
[C---:B------:R-:W-:Y:S01]  /*3990*/  HMMA.16816.F32.BF16 R24, R16.reuse, R86, R72 ;  /* 0x000000561018723c */ /* 0x040fe20000041848 */
[----:B------:R-:W5:Y:S04]  /*39a0*/  LDSM.16.M88.4 R72, [R204+0xa800] ;  /* 0x00a80000cc48783b */ /* 0x000f680000000200 */
[----:B------:R-:W-:Y:S03]  /*39b0*/  LDSM.16.M88.4 R84, [R210+0xb800] ;  /* 0x00b80000d254783b */ /* 0x000fe60000000200 */
[C---:B------:R-:W-:Y:S01]  /*39c0*/  HMMA.16816.F32.BF16 R20, R16.reuse, R76, R64 ;  /* 0x0000004c1014723c */ /* 0x040fe20000041840 */
[----:B------:R-:W-:Y:S07]  /*39d0*/  LDSM.16.M88.4 R64, [R215+0x2800] ;  /* 0x00280000d740783b */ /* 0x000fee0000000200 */
[----:B------:R-:W-:Y:S01]  /*39e0*/  HMMA.16816.F32.BF16 R16, R16, R78, R60 ;  /* 0x0000004e1010723c */ /* 0x000fe2000004183c */
[----:B------:R-:W3:Y:S07]  /*39f0*/  LDSM.16.M88.4 R76, [R204+0xb000] ;  /* 0x00b00000cc4c783b */ /* 0x000eee0000000200 */
[C---:B-1----:R-:W-:Y:S08]  /*3a00*/  HMMA.16816.F32.BF16 R56, R8.reuse, R68, R56 ;  /* 0x000000440838723c */ /* 0x042ff00000041838 */
[C---:B------:R-:W-:Y:S08]  /*3a10*/  HMMA.16816.F32.BF16 R68, R8.reuse, R70, R52 ;  /* 0x000000460844723c */ /* 0x040ff00000041834 */
[C---:B------:R-:W-:Y:S08]  /*3a20*/  HMMA.16816.F32.BF16 R60, R8.reuse, R44, R40 ;  /* 0x0000002c083c723c */ /* 0x040ff00000041828 */
[C---:B------:R-:W-:Y:S08]  /*3a30*/  HMMA.16816.F32.BF16 R52, R8.reuse, R46, R32 ;  /* 0x0000002e0834723c */ /* 0x040ff00000041820 */
[C---:B------:R-:W-:Y:S01]  /*3a40*/  HMMA.16816.F32.BF16 R48, R8.reuse, R36, R28 ;  /* 0x000000240830723c */ /* 0x040fe2000004181c */
[----:B------:R-:W1:Y:S07]  /*3a50*/  LDSM.16.M88.4 R28, [R204+0xb800] ;  /* 0x00b80000cc1c783b */ /* 0x000e6e0000000200 */
[C---:B------:R-:W-:Y:S01]  /*3a60*/  HMMA.16816.F32.BF16 R44, R8.reuse, R38, R24 ;  /* 0x00000026082c723c */ /* 0x040fe20000041818 */
[----:B------:R-:W-:Y:S07]  /*3a70*/  LDSM.16.M88.4 R36, [R215+0x2000] ;  /* 0x00200000d724783b */ /* 0x000fee0000000200 */
[C---:B--2---:R-:W-:Y:S08]  /*3a80*/  HMMA.16816.F32.BF16 R32, R8.reuse, R80, R20 ;  /* 0x000000500820723c */ /* 0x044ff00000041814 */
[----:B------:R-:W-:Y:S01]  /*3a90*/  HMMA.16816.F32.BF16 R24, R8, R82, R16 ;  /* 0x000000520818723c */ /* 0x000fe20000041810 */
[----:B------:R-:W2:Y:S04]  /*3aa0*/  LDSM.16.M88.4 R8, [R212+0x2000] ;  /* 0x00200000d408783b */ /* 0x000ea80000000200 */
[----:B------:R-:W-:Y:S03]  /*3ab0*/  LDSM.16.M88.4 R16, [R214+0x2000] ;  /* 0x00200000d610783b */ /* 0x000fe60000000200 */
[C---:B----4-:R-:W-:Y:S01]  /*3ac0*/  HMMA.16816.F32.BF16 R20, R12.reuse, R88, R56 ;  /* 0x000000580c14723c */ /* 0x050fe20000041838 */
[----:B------:R-:W-:Y:S07]  /*3ad0*/  LDSM.16.M88.4 R80, [R209+0x3000] ;  /* 0x00300000d150783b */ /* 0x000fee0000000200 */
[C---:B------:R-:W-:Y:S01]  /*3ae0*/  HMMA.16816.F32.BF16 R40, R12.reuse, R90, R68 ;  /* 0x0000005a0c28723c */ /* 0x040fe20000041844 */
[----:B------:R-:W4:Y:S04]  /*3af0*/  LDSM.16.M88.4 R68, [R215+0x3000] ;  /* 0x00300000d744783b */ /* 0x000f280000000200 */
[----:B------:R-:W-:Y:S03]  /*3b00*/  LDSM.16.M88.4 R88, [R210+0xb000] ;  /* 0x00b00000d258783b */ /* 0x000fe60000000200 */
[C---:B-----5:R-:W-:Y:S08]  /*3b10*/  HMMA.16816.F32.BF16 R56, R12.reuse, R72, R60 ;  /* 0x000000480c38723c */ /* 0x060ff0000004183c */
[C---:B------:R-:W-:Y:S01]  /*3b20*/  HMMA.16816.F32.BF16 R52, R12.reuse, R74, R52 ;  /* 0x0000004a0c34723c */ /* 0x040fe20000041834 */
[----:B------:R-:W5:Y:S07]  /*3b30*/  LDSM.16.M88.4 R72, [R215+0x3800] ;  /* 0x00380000d748783b */ /* 0x000f6e0000000200 */
[C---:B---3--:R-:W-:Y:S08]  /*3b40*/  HMMA.16816.F32.BF16 R60, R12.reuse, R76, R48 ;  /* 0x0000004c0c3c723c */ /* 0x048ff00000041830 */
[C---:B------:R-:W-:Y:S01]  /*3b50*/  HMMA.16816.F32.BF16 R48, R12.reuse, R78, R44 ;  /* 0x0000004e0c30723c */ /* 0x040fe2000004182c */
[----:B------:R-:W3:Y:S07]  /*3b60*/  LDSM.16.M88.4 R76, [R210+0xa800] ;  /* 0x00a80000d24c783b */ /* 0x000eee0000000200 */
[C---:B-1----:R-:W-:Y:S08]  /*3b70*/  HMMA.16816.F32.BF16 R44, R12.reuse, R28, R32 ;  /* 0x0000001c0c2c723c */ /* 0x042ff00000041820 */
[----:B------:R-:W-:Y:S08]  /*3b80*/  HMMA.16816.F32.BF16 R12, R12, R30, R24 ;  /* 0x0000001e0c0c723c */ /* 0x000ff00000041818 */
[C---:B--2---:R-:W-:Y:S08]  /*3b90*/  HMMA.16816.F32.BF16 R32, R8.reuse, R36, R20 ;  /* 0x000000240820723c */ /* 0x044ff00000041814 */
[C---:B------:R-:W-:Y:S08]  /*3ba0*/  HMMA.16816.F32.BF16 R24, R8.reuse, R64, R56 ;  /* 0x000000400818723c */ /* 0x040ff00000041838 */
[C---:B------:R-:W-:Y:S01]  /*3bb0*/  HMMA.16816.F32.BF16 R20, R8.reuse, R66, R52 ;  /* 0x000000420814723c */ /* 0x040fe20000041834 */
[----:B------:R-:W-:Y:S07]  /*3bc0*/  LDSM.16.M88.4 R64, [R209+0x2000] ;  /* 0x00200000d140783b */ /* 0x000fee0000000200 */
[C---:B------:R-:W-:Y:S08]  /*3bd0*/  HMMA.16816.F32.BF16 R28, R8.reuse, R38, R40 ;  /* 0x00000026081c723c */ /* 0x040ff00000041828 */
[C---:B----4-:R-:W-:Y:S08]  /*3be0*/  HMMA.16816.F32.BF16 R60, R8.reuse, R68, R60 ;  /* 0x00000044083c723c */ /* 0x050ff0000004183c */
[C---:B------:R-:W-:Y:S08]  /*3bf0*/  HMMA.16816.F32.BF16 R56, R8.reuse, R70, R48 ;  /* 0x000000460838723c */ /* 0x040ff00000041830 */
[C---:B-----5:R-:W-:Y:S08]  /*3c00*/  HMMA.16816.F32.BF16 R52, R8.reuse, R72, R44 ;  /* 0x000000480834723c */ /* 0x060ff0000004182c */
[----:B------:R-:W-:Y:S01]  /*3c10*/  HMMA.16816.F32.BF16 R48, R8, R74, R12 ;  /* 0x0000004a0830723c */ /* 0x000fe2000004180c */
[----:B------:R-:W1:Y:S04]  /*3c20*/  LDSM.16.M88.4 R12, [R213+0x2000] ;  /* 0x00200000d50c783b */ /* 0x000e680000000200 */
[----:B------:R-:W2:Y:S03]  /*3c30*/  LDSM.16.M88.4 R72, [R209+0x2800] ;  /* 0x00280000d148783b */ /* 0x000ea60000000200 */
[C---:B------:R-:W-:Y:S01]  /*3c40*/  HMMA.16816.F32.BF16 R44, R16.reuse, R92, R32 ;  /* 0x0000005c102c723c */ /* 0x040fe20000041820 */
[----:B------:R-:W-:Y:S07]  /*3c50*/  LDSM.16.M88.4 R8, [R211+0x4000] ;  /* 0x00400000d308783b */ /* 0x000fee0000000200 */
[C---:B---3--:R-:W-:Y:S08]  /*3c60*/  HMMA.16816.F32.BF16 R36, R16.reuse, R76, R24 ;  /* 0x0000004c1024723c */ /* 0x048ff00000041818 */
[C---:B------:R-:W-:Y:S01]  /*3c70*/  HMMA.16816.F32.BF16 R32, R16.reuse, R78, R20 ;  /* 0x0000004e1020723c */ /* 0x040fe20000041814 */
[----:B------:R-:W3:Y:S07]  /*3c80*/  LDSM.16.M88.4 R76, [R209+0x3800] ;  /* 0x00380000d14c783b */ /* 0x000eee0000000200 */
[C---:B------:R-:W-:Y:S01]  /*3c90*/  HMMA.16816.F32.BF16 R40, R16.reuse, R94, R28 ;  /* 0x0000005e1028723c */ /* 0x040fe2000004181c */
[----:B------:R-:W-:Y:S07]  /*3ca0*/  LDSM.16.M88.4 R92, [R209+0x5800] ;  /* 0x00580000d15c783b */ /* 0x000fee0000000200 */
[C---:B------:R-:W-:Y:S08]  /*3cb0*/  HMMA.16816.F32.BF16 R28, R16.reuse, R88, R60 ;  /* 0x00000058101c723c */ /* 0x040ff0000004183c */
[C---:B------:R-:W-:Y:S01]  /*3cc0*/  HMMA.16816.F32.BF16 R24, R16.reuse, R90, R56 ;  /* 0x0000005a1018723c */ /* 0x040fe20000041838 */
[----:B------:R-:W4:Y:S07]  /*3cd0*/  LDSM.16.M88.4 R88, [R204+0xc000] ;  /* 0x00c00000cc58783b */ /* 0x000f2e0000000200 */
[C---:B------:R-:W-:Y:S01]  /*3ce0*/  HMMA.16816.F32.BF16 R20, R16.reuse, R84, R52 ;  /* 0x000000541014723c */ /* 0x040fe20000041834 */
[----:B------:R-:W5:Y:S07]  /*3cf0*/  LDSM.16.M88.4 R52, [R204+0xc800] ;  /* 0x00c80000cc34783b */ /* 0x000f6e0000000200 */
[----:B------:R-:W-:Y:S01]  /*3d00*/  HMMA.16816.F32.BF16 R16, R16, R86, R48 ;  /* 0x000000561010723c */ /* 0x000fe20000041830 */
[----:B------:R-:W3:Y:S07]  /*3d10*/  LDSM.16.M88.4 R48, [R204+0xd000] ;  /* 0x00d00000cc30783b */ /* 0x000eee0000000200 */
[C---:B-1----:R-:W-:Y:S08]  /*3d20*/  HMMA.16816.F32.BF16 R68, R12.reuse, R64, R44 ;  /* 0x000000400c44723c */ /* 0x042ff0000004182c */
[C---:B------:R-:W-:Y:S08]  /*3d30*/  HMMA.16816.F32.BF16 R64, R12.reuse, R66, R40 ;  /* 0x000000420c40723c */ /* 0x040ff00000041828 */
[C---:B--2---:R-:W-:Y:S01]  /*3d40*/  HMMA.16816.F32.BF16 R60, R12.reuse, R74, R32 ;  /* 0x0000004a0c3c723c */ /* 0x044fe20000041820 */
[----:B------:R-:W1:Y:S07]  /*3d50*/  LDSM.16.M88.4 R32, [R204+0xd800] ;  /* 0x00d80000cc20783b */ /* 0x000e6e0000000200 */
[C---:B------:R-:W-:Y:S07]  /*3d60*/  HMMA.16816.F32.BF16 R56, R12.reuse, R80, R28 ;  /* 0x000000500c38723c */ /* 0x040fee000004181c */
[----:B------:R-:W-:Y:S01]  /*3d70*/  IMAD.SHL.U32 R80, R98, 0x2, RZ ;  /* 0x0000000262507824 */ /* 0x000fe200078e00ff */
[----:B------:R-:W-:Y:S04]  /*3d80*/  HMMA.16816.F32.BF16 R36, R12, R72, R36 ;  /* 0x000000480c24723c */ /* 0x000fe80000041824 */
[----:B------:R-:W-:-:S04]  /*3d90*/  LOP3.LUT R80, R80, 0x6, RZ, 0xc0, !PT ;  /* 0x0000000650507812 */ /* 0x000fc800078ec0ff */
[----:B------:R-:W-:Y:S01]  /*3da0*/  HMMA.16816.F32.BF16 R44, R12, R82, R24 ;  /* 0x000000520c2c723c */ /* 0x000fe20000041818 */
[----:B------:R-:W-:Y:S01]  /*3db0*/  LDSM.16.M88.4 R24, [R215+0x4000] ;  /* 0x00400000d718783b */ /* 0x000fe20000000200 */
[----:B------:R-:W-:-:S04]  /*3dc0*/  IMAD R80, R5, 0x40, R80 ;  /* 0x0000004005507824 */ /* 0x000fc800078e0250 */
[----:B------:R-:W-:Y:S01]  /*3dd0*/  IMAD.IADD R5, R2, 0x1, -R80 ;  /* 0x0000000102057824 */ /* 0x000fe200078e0a50 */
[C---:B------:R-:W-:Y:S01]  /*3de0*/  IADD3 R130, R80.reuse, 0x1, RZ ;  /* 0x0000000150827810 */ /* 0x040fe20007ffe0ff */
[C---:B---3--:R-:W-:Y:S01]  /*3df0*/  HMMA.16816.F32.BF16 R40, R12.reuse, R76, R20 ;  /* 0x0000004c0c28723c */ /* 0x048fe20000041814 */
[----:B------:R-:W-:Y:S02]  /*3e00*/  IADD3 R129, R80, 0x8, RZ ;  /* 0x0000000850817810 */ /* 0x000fe40007ffe0ff */
[----:B------:R-:W-:Y:S01]  /*3e10*/  IABS R5, R5 ;  /* 0x0000000500057213 */ /* 0x000fe20000000000 */
[----:B------:R-:W-:Y:S01]  /*3e20*/  IMAD.IADD R7, R2, 0x1, -R130 ;  /* 0x0000000102077824 */ /* 0x000fe200078e0a82 */
[C---:B------:R-:W-:Y:S02]  /*3e30*/  IADD3 R128, R80.reuse, 0x9, RZ ;  /* 0x0000000950807810 */ /* 0x040fe40007ffe0ff */
[----:B------:R-:W-:Y:S01]  /*3e40*/  IADD3 R126, R80, 0x10, RZ ;  /* 0x00000010507e7810 */ /* 0x000fe20007ffe0ff */
[----:B------:R-:W-:Y:S01]  /*3e50*/  HMMA.16816.F32.BF16 R28, R12, R78, R16 ;  /* 0x0000004e0c1c723c */ /* 0x000fe20000041810 */
[----:B------:R-:W2:Y:S01]  /*3e60*/  LDSM.16.M88.4 R12, [R212+0x4000] ;  /* 0x00400000d40c783b */ /* 0x000ea20000000200 */
[----:B------:R-:W-:Y:S01]  /*3e70*/  IMAD.MOV.U32 R6, RZ, RZ, R5 ;  /* 0x000000ffff067224 */ /* 0x000fe200078e0005 */
[----:B------:R-:W-:-:S02]  /*3e80*/  IABS R5, R7 ;  /* 0x0000000700057213 */ /* 0x000fc40000000000 */
[----:B------:R-:W-:Y:S01]  /*3e90*/  IADD3 R7, R2, -R126, RZ ;  /* 0x8000007e02077210 */ /* 0x000fe20007ffe0ff */
[----:B------:R3:W-:Y:S01]  /*3ea0*/  I2F R144, R6 ;  /* 0x0000000600907306 */ /* 0x0007e20000201400 */
[C---:B------:R-:W-:Y:S01]  /*3eb0*/  IADD3 R124, R80.reuse, 0x11, RZ ;  /* 0x00000011507c7810 */ /* 0x040fe20007ffe0ff */
[C---:B----4-:R-:W-:Y:S01]  /*3ec0*/  HMMA.16816.F32.BF16 R20, R8.reuse, R88, R68 ;  /* 0x000000580814723c */ /* 0x050fe20000041844 */
[----:B------:R-:W4:Y:S01]  /*3ed0*/  LDSM.16.M88.4 R68, [R215+0x4800] ;  /* 0x00480000d744783b */ /* 0x000f220000000200 */
[C---:B------:R-:W-:Y:S02]  /*3ee0*/  IADD3 R123, R80.reuse, 0x18, RZ ;  /* 0x00000018507b7810 */ /* 0x040fe40007ffe0ff */
[C---:B------:R-:W-:Y:S01]  /*3ef0*/  IADD3 R121, R80.reuse, 0x19, RZ ;  /* 0x0000001950797810 */ /* 0x040fe20007ffe0ff */
[----:B------:R-:W-:Y:S01]  /*3f00*/  LDSM.16.M88.4 R76, [R204+0xf000] ;  /* 0x00f00000cc4c783b */ /* 0x000fe20000000200 */
[----:B------:R1:W-:Y:S01]  /*3f10*/  I2F R145, R5 ;  /* 0x0000000500917306 */ /* 0x0003e20000201400 */
[C---:B------:R-:W-:Y:S01]  /*3f20*/  IADD3 R120, R80.reuse, 0x20, RZ ;  /* 0x0000002050787810 */ /* 0x040fe20007ffe0ff */
[----:B------:R-:W-:Y:S01]  /*3f30*/  HMMA.16816.F32.BF16 R16, R8, R90, R64 ;  /* 0x0000005a0810723c */ /* 0x000fe20000041840 */
[----:B------:R-:W-:-:S02]  /*3f40*/  IADD3 R119, R80, 0x21, RZ ;  /* 0x0000002150777810 */ /* 0x000fc40007ffe0ff */
[C---:B------:R-:W-:Y:S02]  /*3f50*/  IADD3 R115, R80.reuse, 0x28, RZ ;  /* 0x0000002850737810 */ /* 0x040fe40007ffe0ff */
[----:B------:R-:W-:Y:S01]  /*3f60*/  IADD3 R113, R80, 0x29, RZ ;  /* 0x0000002950717810 */ /* 0x000fe20007ffe0ff */
[----:B---3--:R-:W-:Y:S01]  /*3f70*/  IMAD.IADD R6, R2, 0x1, -R129 ;  /* 0x0000000102067824 */ /* 0x008fe200078e0a81 */
[C---:B------:R-:W-:Y:S01]  /*3f80*/  IADD3 R114, R80.reuse, 0x30, RZ ;  /* 0x0000003050727810 */ /* 0x040fe20007ffe0ff */
[C---:B-----5:R-:W-:Y:S01]  /*3f90*/  HMMA.16816.F32.BF16 R36, R8.reuse, R52, R36 ;  /* 0x000000340824723c */ /* 0x060fe20000041824 */
[C---:B------:R-:W-:Y:S02]  /*3fa0*/  IADD3 R118, R80.reuse, 0x31, RZ ;  /* 0x0000003150767810 */ /* 0x040fe40007ffe0ff */
[----:B------:R-:W-:Y:S02]  /*3fb0*/  IABS R6, R6 ;  /* 0x0000000600067213 */ /* 0x000fe40000000000 */
[----:B------:R-:W-:Y:S01]  /*3fc0*/  IADD3 R116, R80, 0x39, RZ ;  /* 0x0000003950747810 */ /* 0x000fe20007ffe0ff */
[----:B-1----:R-:W-:Y:S01]  /*3fd0*/  IMAD.IADD R5, R2, 0x1, -R128 ;  /* 0x0000000102057824 */ /* 0x002fe200078e0a80 */
[----:B------:R1:W-:Y:S01]  /*3fe0*/  I2F R143, R6 ;  /* 0x00000006008f7306 */ /* 0x0003e20000201400 */
[----:B------:R-:W-:Y:S01]  /*3ff0*/  HMMA.16816.F32.BF16 R60, R8, R54, R60 ;  /* 0x00000036083c723c */ /* 0x000fe2000004183c */
[----:B------:R-:W3:Y:S01]  /*4000*/  LDSM.16.M88.4 R52, [R215+0x5000] ;  /* 0x00500000d734783b */ /* 0x000ee20000000200 */
[----:B------:R-:W-:-:S02]  /*4010*/  IADD3 R117, R80, 0x38, RZ ;  /* 0x0000003850757810 */ /* 0x000fc40007ffe0ff */
[----:B------:R-:W-:Y:S02]  /*4020*/  IABS R5, R5 ;  /* 0x0000000500057213 */ /* 0x000fe40000000000 */
[----:B------:R-:W-:Y:S02]  /*4030*/  ISETP.GE.AND P2, PT, R80, UR15, PT ;  /* 0x0000000f50007c0c */ /* 0x000fe4000bf46270 */
[----:B------:R-:W-:Y:S01]  /*4040*/  HMMA.16816.F32.BF16 R56, R8, R48, R56 ;  /* 0x000000300838723c */ /* 0x000fe20000041838 */
[----:B------:R-:W-:Y:S02]  /*4050*/  ISETP.GE.AND P0, PT, R129, UR15, PT ;  /* 0x0000000f81007c0c */ /* 0x000fe4000bf06270 */
[----:B------:R-:W-:Y:S02]  /*4060*/  ISETP.GE.AND P1, PT, R130, UR15, PT ;  /* 0x0000000f82007c0c */ /* 0x000fe4000bf26270 */
[----:B------:R-:W-:Y:S01]  /*4070*/  ISETP.GE.AND P5, PT, R126, UR15, PT ;  /* 0x0000000f7e007c0c */ /* 0x000fe2000bfa6270 */
[----:B-1----:R-:W-:-:S02]  /*4080*/  IMAD.MOV.U32 R6, RZ, RZ, R5 ;  /* 0x000000ffff067224 */ /* 0x002fc400078e0005 */
[C---:B------:R-:W-:Y:S01]  /*4090*/  HMMA.16816.F32.BF16 R48, R8.reuse, R50, R44 ;  /* 0x000000320830723c */ /* 0x040fe2000004182c */
[----:B------:R-:W-:Y:S01]  /*40a0*/  IABS R5, R7 ;  /* 0x0000000700057213 */ /* 0x000fe20000000000 */
[----:B------:R-:W-:Y:S01]  /*40b0*/  IMAD.IADD R7, R2, 0x1, -R121 ;  /* 0x0000000102077824 */ /* 0x000fe200078e0a79 */
[----:B------:R1:W-:Y:S01]  /*40c0*/  I2F R142, R6 ;  /* 0x00000006008e7306 */ /* 0x0003e20000201400 */
[----:B------:R-:W-:Y:S02]  /*40d0*/  ISETP.GE.AND P6, PT, R128, UR15, PT ;  /* 0x0000000f80007c0c */ /* 0x000fe4000bfc6270 */
[----:B------:R-:W-:Y:S02]  /*40e0*/  ISETP.GE.AND P3, PT, R123, UR15, PT ;  /* 0x0000000f7b007c0c */ /* 0x000fe4000bf66270 */
[C---:B------:R-:W-:Y:S01]  /*40f0*/  HMMA.16816.F32.BF16 R44, R8.reuse, R32, R40 ;  /* 0x00000020082c723c */ /* 0x040fe20000041828 */
[----:B------:R-:W-:Y:S02]  /*4100*/  ISETP.GE.AND P4, PT, R124, UR15, PT ;  /* 0x0000000f7c007c0c */ /* 0x000fe4000bf86270 */
[----:B------:R5:W-:Y:S05]  /*4110*/  I2F R131, R5 ;  /* 0x0000000500837306 */ /* 0x000bea0000201400 */
[----:B------:R-:W-:Y:S01]  /*4120*/  HMMA.16816.F32.BF16 R40, R8, R34, R28 ;  /* 0x000000220828723c */ /* 0x000fe2000004181c */
[----:B------:R-:W-:Y:S01]  /*4130*/  LDSM.16.M88.4 R8, [R214+0x4000] ;  /* 0x00400000d608783b */ /* 0x000fe20000000200 */
[----:B-1----:R-:W-:-:S03]  /*4140*/  IMAD.IADD R6, R2, 0x1, -R124 ;  /* 0x0000000102067824 */ /* 0x002fc600078e0a7c */
[----:B------:R-:W-:Y:S03]  /*4150*/  LDSM.16.M88.4 R28, [R210+0xc800] ;  /* 0x00c80000d21c783b */ /* 0x000fe60000000200 */
[----:B--2---:R-:W-:Y:S01]  /*4160*/  HMMA.16816.F32.BF16 R32, R12, R24, R20 ;  /* 0x000000180c20723c */ /* 0x004fe20000041814 */
[----:B------:R-:W1:Y:S01]  /*4170*/  LDSM.16.M88.4 R20, [R210+0xc000] ;  /* 0x00c00000d214783b */ /* 0x000e620000000200 */
[----:B------:R-:W-:Y:S01]  /*4180*/  IABS R6, R6 ;  /* 0x0000000600067213 */ /* 0x000fe20000000000 */
[----:B-----5:R-:W-:-:S03]  /*4190*/  IMAD.IADD R5, R2, 0x1, -R123 ;  /* 0x0000000102057824 */ /* 0x020fc600078e0a7b */
[----:B------:R2:W-:Y:S02]  /*41a0*/  I2F R141, R6 ;  /* 0x00000006008d7306 */ /* 0x0005e40000201400 */
[----:B------:R-:W-:Y:S01]  /*41b0*/  HMMA.16816.F32.BF16 R24, R12, R26, R16 ;  /* 0x0000001a0c18723c */ /* 0x000fe20000041810 */
[----:B------:R-:W5:Y:S01]  /*41c0*/  LDSM.16.M88.4 R16, [R215+0x5800] ;  /* 0x00580000d710783b */ /* 0x000f620000000200 */
[----:B------:R-:W-:-:S06]  /*41d0*/  IABS R5, R5 ;  /* 0x0000000500057213 */ /* 0x000fcc0000000000 */
[----:B----4-:R-:W-:Y:S01]  /*41e0*/  HMMA.16816.F32.BF16 R36, R12, R68, R36 ;  /* 0x000000440c24723c */ /* 0x010fe20000041824 */
[----:B--2---:R-:W-:Y:S01]  /*41f0*/  IMAD.MOV.U32 R6, RZ, RZ, R5 ;  /* 0x000000ffff067224 */ /* 0x004fe200078e0005 */
[----:B------:R-:W-:-:S06]  /*4200*/  IABS R5, R7 ;  /* 0x0000000700057213 */ /* 0x000fcc0000000000 */
[C---:B------:R-:W-:Y:S01]  /*4210*/  HMMA.16816.F32.BF16 R68, R12.reuse, R70, R60 ;  /* 0x000000460c44723c */ /* 0x040fe2000004183c */
[C---:B------:R-:W-:Y:S01]  /*4220*/  IMAD.IADD R7, R2.reuse, 0x1, -R120 ;  /* 0x0000000102077824 */ /* 0x040fe200078e0a78 */
[----:B------:R2:W-:Y:S06]  /*4230*/  I2F R140, R6 ;  /* 0x00000006008c7306 */ /* 0x0005ec0000201400 */
[C---:B---3--:R-:W-:Y:S01]  /*4240*/  HMMA.16816.F32.BF16 R64, R12.reuse, R54, R48 ;  /* 0x000000360c40723c */ /* 0x048fe20000041830 */
[----:B------:R-:W3:Y:S07]  /*4250*/  LDSM.16.M88.4 R48, [R210+0xd000] ;  /* 0x00d00000d230783b */ /* 0x000eee0000000200 */
[----:B------:R-:W-:Y:S01]  /*4260*/  HMMA.16816.F32.BF16 R60, R12, R52, R56 ;  /* 0x000000340c3c723c */ /* 0x000fe20000041838 */
[----:B--2---:R-:W-:Y:S01]  /*4270*/  IMAD.MOV.U32 R6, RZ, RZ, R5 ;  /* 0x000000ffff067224 */ /* 0x004fe200078e0005 */
[----:B------:R-:W-:Y:S01]  /*4280*/  IABS R5, R7 ;  /* 0x0000000700057213 */ /* 0x000fe20000000000 */
[----:B------:R-:W-:-:S02]  /*4290*/  IMAD.IADD R7, R2, 0x1, -R119 ;  /* 0x0000000102077824 */ /* 0x000fc400078e0a77 */
[----:B------:R2:W-:Y:S03]  /*42a0*/  I2F R139, R6 ;  /* 0x00000006008b7306 */ /* 0x0005e60000201400 */
[----:B-1----:R-:W-:Y:S08]  /*42b0*/  HMMA.16816.F32.BF16 R52, R8, R20, R32 ;  /* 0x000000140834723c */ /* 0x002ff00000041820 */
[----:B-----5:R-:W-:Y:S01]  /*42c0*/  HMMA.16816.F32.BF16 R56, R12, R16, R44 ;  /* 0x000000100c38723c */ /* 0x020fe2000004182c */
[----:B--2---:R-:W-:Y:S01]  /*42d0*/  IMAD.MOV.U32 R6, RZ, RZ, R5 ;  /* 0x000000ffff067224 */ /* 0x004fe200078e0005 */
[----:B------:R-:W-:-:S06]  /*42e0*/  IABS R5, R7 ;  /* 0x0000000700057213 */ /* 0x000fcc0000000000 */
[----:B------:R-:W-:Y:S01]  /*42f0*/  HMMA.16816.F32.BF16 R44, R12, R18, R40 ;  /* 0x000000120c2c723c */ /* 0x000fe20000041828 */
[----:B------:R-:W1:Y:S01]  /*4300*/  LDSM.16.M88.4 R12, [R210+0xd800] ;  /* 0x00d80000d20c783b */ /* 0x000e620000000200 */
[----:B------:R2:W-:Y:S01]  /*4310*/  I2F R138, R6 ;  /* 0x00000006008a7306 */ /* 0x0005e20000201400 */
[C---:B------:R-:W-:Y:S02]  /*4320*/  IMAD.IADD R7, R2.reuse, 0x1, -R114 ;  /* 0x0000000102077824 */ /* 0x040fe400078e0a72 */
[----:B------:R-:W-:Y:S03]  /*4330*/  LDSM.16.M88.4 R16, [R209+0x4000] ;  /* 0x00400000d110783b */ /* 0x000fe60000000200 */
[C---:B------:R-:W-:Y:S01]  /*4340*/  HMMA.16816.F32.BF16 R32, R8.reuse, R22, R24 ;  /* 0x000000160820723c */ /* 0x040fe20000041818 */
[----:B------:R-:W4:Y:S01]  /*4350*/  LDSM.16.M88.4 R24, [R213+0x4000] ;  /* 0x00400000d518783b */ /* 0x000f220000000200 */
[----:B------:R5:W-:Y:S03]  /*4360*/  I2F R135, R5 ;  /* 0x0000000500877306 */ /* 0x000be60000201400 */
[----:B------:R-:W-:Y:S03]  /*4370*/  LDSM.16.M88.4 R20, [R211+0x6000] ;  /* 0x00600000d314783b */ /* 0x000fe60000000200 */
[----:B------:R-:W-:Y:S01]  /*4380*/  HMMA.16816.F32.BF16 R40, R8, R28, R36 ;  /* 0x0000001c0828723c */ /* 0x000fe20000041824 */
[----:B--2---:R-:W-:-:S05]  /*4390*/  IMAD.IADD R6, R2, 0x1, -R115 ;  /* 0x0000000102067824 */ /* 0x004fca00078e0a73 */
[----:B------:R-:W-:Y:S02]  /*43a0*/  IABS R6, R6 ;  /* 0x0000000600067213 */ /* 0x000fe40000000000 */
[C---:B------:R-:W-:Y:S01]  /*43b0*/  HMMA.16816.F32.BF16 R36, R8.reuse, R30, R68 ;  /* 0x0000001e0824723c */ /* 0x040fe20000041844 */
[----:B------:R-:W2:Y:S01]  /*43c0*/  LDSM.16.M88.4 R28, [R209+0x4800] ;  /* 0x00480000d11c783b */ /* 0x000ea20000000200 */
[C---:B-----5:R-:W-:Y:S01]  /*43d0*/  IMAD.IADD R5, R2.reuse, 0x1, -R113 ;  /* 0x0000000102057824 */ /* 0x060fe200078e0a71 */
[----:B------:R5:W-:Y:S04]  /*43e0*/  I2F R134, R6 ;  /* 0x0000000600867306 */ /* 0x000be80000201400 */
[----:B------:R-:W-:Y:S01]  /*43f0*/  IABS R5, R5 ;  /* 0x0000000500057213 */ /* 0x000fe20000000000 */
[C---:B---3--:R-:W-:Y:S08]  /*4400*/  HMMA.16816.F32.BF16 R60, R8.reuse, R48, R60 ;  /* 0x00000030083c723c */ /* 0x048ff0000004183c */
[----:B------:R-:W-:Y:S01]  /*4410*/  HMMA.16816.F32.BF16 R68, R8, R50, R64 ;  /* 0x000000320844723c */ /* 0x000fe20000041840 */
[----:B------:R-:W3:Y:S01]  /*4420*/  LDSM.16.M88.4 R48, [R204+0xe000] ;  /* 0x00e00000cc30783b */ /* 0x000ee20000000200 */
[----:B-----5:R-:W-:Y:S01]  /*4430*/  IMAD.MOV.U32 R6, RZ, RZ, R5 ;  /* 0x000000ffff067224 */ /* 0x020fe200078e0005 */
[----:B------:R-:W-:Y:S01]  /*4440*/  IABS R5, R7 ;  /* 0x0000000700057213 */ /* 0x000fe20000000000 */
[----:B------:R-:W-:-:S02]  /*4450*/  IMAD.IADD R7, R2, 0x1, -R118 ;  /* 0x0000000102077824 */ /* 0x000fc400078e0a76 */
[----:B------:R5:W-:Y:S02]  /*4460*/  I2F R133, R6 ;  /* 0x0000000600857306 */ /* 0x000be40000201400 */
[C---:B-1----:R-:W-:Y:S01]  /*4470*/  HMMA.16816.F32.BF16 R64, R8.reuse, R12, R56 ;  /* 0x0000000c0840723c */ /* 0x042fe20000041838 */
[----:B------:R-:W1:Y:S07]  /*4480*/  LDSM.16.M88.4 R56, [R209+0x5000] ;  /* 0x00500000d138783b */ /* 0x000e6e0000000200 */
[----:B------:R-:W-:Y:S01]  /*4490*/  HMMA.16816.F32.BF16 R100, R8, R14, R44 ;  /* 0x0000000e0864723c */ /* 0x000fe2000004182c */
[----:B------:R-:W-:Y:S04]  /*44a0*/  LDSM.16.M88.4 R44, [R204+0xe800] ;  /* 0x00e80000cc2c783b */ /* 0x000fe80000000200 */
[----:B------:R-:W-:Y:S01]  /*44b0*/  LDSM.16.M88.4 R12, [R214+0x6000] ;  /* 0x00600000d60c783b */ /* 0x000fe20000000200 */
[----:B-----5:R-:W-:-:S02]  /*44c0*/  IMAD.MOV.U32 R6, RZ, RZ, R5 ;  /* 0x000000ffff067224 */ /* 0x020fc400078e0005 */
[C---:B----4-:R-:W-:Y:S01]  /*44d0*/  HMMA.16816.F32.BF16 R8, R24.reuse, R16, R52 ;  /* 0x000000101808723c */ /* 0x050fe20000041834 */
[----:B------:R-:W-:Y:S01]  /*44e0*/  IABS R5, R7 ;  /* 0x0000000700057213 */ /* 0x000fe20000000000 */
[----:B------:R4:W-:Y:S06]  /*44f0*/  I2F R132, R6 ;  /* 0x0000000600847306 */ /* 0x0009ec0000201400 */
[C---:B------:R-:W-:Y:S01]  /*4500*/  HMMA.16816.F32.BF16 R32, R24.reuse, R18, R32 ;  /* 0x000000121820723c */ /* 0x040fe20000041820 */
[----:B------:R-:W-:Y:S01]  /*4510*/  LDSM.16.M88.4 R16, [R212+0x6000] ;  /* 0x00600000d410783b */ /* 0x000fe20000000200 */
[----:B------:R5:W-:Y:S06]  /*4520*/  I2F R127, R5 ;  /* 0x00000005007f7306 */ /* 0x000bec0000201400 */
[----:B--2---:R-:W-:Y:S01]  /*4530*/  HMMA.16816.F32.BF16 R52, R24, R28, R40 ;  /* 0x0000001c1834723c */ /* 0x004fe20000041828 */
[----:B------:R-:W2:Y:S01]  /*4540*/  LDSM.16.M88.4 R40, [R215+0x6000] ;  /* 0x00600000d728783b */ /* 0x000ea20000000200 */
[----:B----4-:R-:W-:-:S04]  /*4550*/  IADD3 R6, R2, -R117, RZ ;  /* 0x8000007502067210 */ /* 0x010fc80007ffe0ff */
[----:B------:R-:W-:Y:S02]  /*4560*/  IABS R6, R6 ;  /* 0x0000000600067213 */ /* 0x000fe40000000000 */
[----:B---3--:R-:W-:Y:S01]  /*4570*/  HMMA.16816.F32.BF16 R8, R20, R48, R8 ;  /* 0x000000301408723c */ /* 0x008fe20000041808 */
[C---:B-----5:R-:W-:Y:S01]  /*4580*/  IMAD.IADD R5, R2.reuse, 0x1, -R116 ;  /* 0x0000000102057824 */ /* 0x060fe200078e0a74 */
[----:B------:R-:W-:Y:S01]  /*4590*/  IADD3 R2, R2, 0x8, RZ ;  /* 0x0000000802027810 */ /* 0x000fe20007ffe0ff */
[----:B------:R3:W-:Y:S03]  /*45a0*/  I2F R125, R6 ;  /* 0x00000006007d7306 */ /* 0x0007e60000201400 */
[----:B------:R-:W-:Y:S01]  /*45b0*/  IABS R5, R5 ;  /* 0x0000000500057213 */ /* 0x000fe20000000000 */
[C---:B------:R-:W-:Y:S01]  /*45c0*/  IMAD.IADD R7, R2.reuse, 0x1, -R80 ;  /* 0x0000000102077824 */ /* 0x040fe200078e0a50 */
[C---:B-1----:R-:W-:Y:S01]  /*45d0*/  HMMA.16816.F32.BF16 R84, R24.reuse, R56, R60 ;  /* 0x000000381854723c */ /* 0x042fe2000004183c */
[----:B------:R-:W-:Y:S07]  /*45e0*/  LDSM.16.M88.4 R60, [R215+0x7000] ;  /* 0x00700000d73c783b */ /* 0x000fee0000000200 */
[C---:B------:R-:W-:Y:S01]  /*45f0*/  HMMA.16816.F32.BF16 R88, R24.reuse, R58, R68 ;  /* 0x0000003a1858723c */ /* 0x040fe20000041844 */
[----:B------:R-:W1:Y:S01]  /*4600*/  LDSM.16.M88.4 R56, [R210+0xe000] ;  /* 0x00e00000d238783b */ /* 0x000e620000000200 */
[----:B---3--:R-:W-:Y:S01]  /*4610*/  IMAD.MOV.U32 R6, RZ, RZ, R5 ;  /* 0x000000ffff067224 */ /* 0x008fe200078e0005 */
[----:B------:R-:W-:Y:S01]  /*4620*/  IABS R5, R7 ;  /* 0x0000000700057213 */ /* 0x000fe20000000000 */
[C---:B------:R-:W-:Y:S01]  /*4630*/  IMAD.IADD R7, R2.reuse, 0x1, -R130 ;  /* 0x0000000102077824 */ /* 0x040fe200078e0a82 */
[----:B------:R-:W3:Y:S01]  /*4640*/  LDSM.16.M88.4 R68, [R215+0x6800] ;  /* 0x00680000d744783b */ /* 0x000ee20000000200 */
[----:B------:R4:W-:Y:S02]  /*4650*/  I2F R122, R6 ;  /* 0x00000006007a7306 */ /* 0x0009e40000201400 */
[----:B------:R-:W-:Y:S08]  /*4660*/  HMMA.16816.F32.BF16 R72, R24, R30, R36 ;  /* 0x0000001e1848723c */ /* 0x000ff00000041824 */
[----:B------:R-:W-:Y:S01]  /*4670*/  HMMA.16816.F32.BF16 R32, R20, R50, R32 ;  /* 0x000000321420723c */ /* 0x000fe20000041820 */
[----:B----4-:R-:W-:Y:S01]  /*4680*/  IMAD.MOV.U32 R6, RZ, RZ, R5 ;  /* 0x000000ffff067224 */ /* 0x010fe200078e0005 */
[----:B------:R-:W-:Y:S01]  /*4690*/  IABS R5, R7 ;  /* 0x0000000700057213 */ /* 0x000fe20000000000 */
[----:B------:R-:W-:-:S05]  /*46a0*/  IMAD.IADD R7, R2, 0x1, -R126 ;  /* 0x0000000102077824 */ /* 0x000fca00078e0a7e */
[----:B--2---:R-:W-:Y:S01]  /*46b0*/  HMMA.16816.F32.BF16 R28, R16, R40, R8 ;  /* 0x00000028101c723c */ /* 0x004fe20000041808 */
[----:B------:R2:W-:Y:S01]  /*46c0*/  I2F R111, R6 ;  /* 0x00000006006f7306 */ /* 0x0005e20000201400 */
[----:B------:R-:W-:Y:S06]  /*46d0*/  LDSM.16.M88.4 R8, [R213+0x6000] ;  /* 0x00600000d508783b */ /* 0x000fec0000000200 */
[----:B------:R-:W-:Y:S01]  /*46e0*/  HMMA.16816.F32.BF16 R36, R20, R44, R52 ;  /* 0x0000002c1424723c */ /* 0x000fe20000041834 */
[----:B------:R4:W-:Y:S01]  /*46f0*/  I2F R112, R5 ;  /* 0x0000000500707306 */ /* 0x0009e20000201400 */
[----:B------:R-:W5:Y:S06]  /*4700*/  LDSM.16.M88.4 R52, [R209+0x6000] ;  /* 0x00600000d134783b */ /* 0x000f6c0000000200 */
[----:B------:R-:W-:Y:S01]  /*4710*/  HMMA.16816.F32.BF16 R96, R24, R92, R64 ;  /* 0x0000005c1860723c */ /* 0x000fe20000041840 */
[----:B--2---:R-:W-:Y:S01]  /*4720*/  IMAD.IADD R6, R2, 0x1, -R129 ;  /* 0x0000000102067824 */ /* 0x004fe200078e0a81 */
[----:B------:R-:W2:Y:S04]  /*4730*/  LDSM.16.M88.4 R64, [R210+0xe800] ;  /* 0x00e80000d240783b */ /* 0x000ea80000000200 */
[----:B------:R-:W-:-:S02]  /*4740*/  IABS R6, R6 ;  /* 0x0000000600067213 */ /* 0x000fc40000000000 */
[----:B------:R-:W-:Y:S01]  /*4750*/  HMMA.16816.F32.BF16 R32, R16, R42, R32 ;  /* 0x0000002a1020723c */ /* 0x000fe20000041820 */
[C---:B----4-:R-:W-:Y:S01]  /*4760*/  IMAD.IADD R5, R2.reuse, 0x1, -R128 ;  /* 0x0000000102057824 */ /* 0x050fe200078e0a80 */
[----:B------:R4:W-:Y:S04]  /*4770*/  I2F R110, R6 ;  /* 0x00000006006e7306 */ /* 0x0009e80000201400 */
[----:B------:R-:W-:Y:S02]  /*4780*/  IABS R5, R5 ;  /* 0x0000000500057213 */ /* 0x000fe40000000000 */
[----:B-1----:R-:W-:Y:S08]  /*4790*/  HMMA.16816.F32.BF16 R28, R12, R56, R28 ;  /* 0x000000380c1c723c */ /* 0x002ff0000004181c */
[----:B------:R-:W-:Y:S01]  /*47a0*/  HMMA.16816.F32.BF16 R44, R20, R46, R72 ;  /* 0x0000002e142c723c */ /* 0x000fe20000041848 */
[----:B------:R-:W-:Y:S01]  /*47b0*/  LDSM.16.M88.4 R72, [R209+0x6800] ;  /* 0x00680000d148783b */ /* 0x000fe20000000200 */
[----:B----4-:R-:W-:Y:S01]  /*47c0*/  IMAD.MOV.U32 R6, RZ, RZ, R5 ;  /* 0x000000ffff067224 */ /* 0x010fe200078e0005 */
[----:B------:R-:W-:Y:S01]  /*47d0*/  IABS R5, R7 ;  /* 0x0000000700057213 */ /* 0x000fe20000000000 */
[----:B------:R-:W-:-:S02]  /*47e0*/  IMAD.IADD R7, R2, 0x1, -R124 ;  /* 0x0000000102077824 */ /* 0x000fc400078e0a7c */
[----:B------:R1:W-:Y:S02]  /*47f0*/  I2F R109, R6 ;  /* 0x00000006006d7306 */ /* 0x0003e40000201400 */
[----:B---3--:R-:W-:Y:S08]  /*4800*/  HMMA.16816.F32.BF16 R36, R16, R68, R36 ;  /* 0x000000441024723c */ /* 0x008ff00000041824 */
[----:B------:R-:W-:Y:S01]  /*4810*/  HMMA.16816.F32.BF16 R40, R12, R58, R32 ;  /* 0x0000003a0c28723c */ /* 0x000fe20000041820 */
[----:B------:R-:W3:Y:S01]  /*4820*/  LDSM.16.M88.4 R56, [R210+0xf000] ;  /* 0x00f00000d238783b */ /* 0x000ee20000000200 */
[----:B-1----:R-:W-:Y:S01]  /*4830*/  IMAD.MOV.U32 R6, RZ, RZ, R5 ;  /* 0x000000ffff067224 */ /* 0x002fe200078e0005 */
[----:B------:R-:W-:Y:S01]  /*4840*/  IABS R5, R7 ;  /* 0x0000000700057213 */ /* 0x000fe20000000000 */
[----:B------:R-:W-:-:S04]  /*4850*/  IMAD.IADD R7, R2, 0x1, -R120 ;  /* 0x0000000102077824 */ /* 0x000fc800078e0a78 */
[----:B-----5:R-:W-:Y:S01]  /*4860*/  HMMA.16816.F32.BF16 R48, R8, R52, R28 ;  /* 0x000000340830723c */ /* 0x020fe2000004181c */
[----:B------:R1:W-:Y:S07]  /*4870*/  I2F R108, R6 ;  /* 0x00000006006c7306 */ /* 0x0003ee0000201400 */
[----:B------:R-:W-:Y:S01]  /*4880*/  HMMA.16816.F32.BF16 R32, R20, R76, R84 ;  /* 0x0000004c1420723c */ /* 0x000fe20000041854 */
[----:B------:R4:W-:Y:S01]  /*4890*/  I2F R107, R5 ;  /* 0x00000005006b7306 */ /* 0x0009e20000201400 */
[----:B------:R-:W-:Y:S06]  /*48a0*/  LDSM.16.M88.4 R84, [R204+0xf800] ;  /* 0x00f80000cc54783b */ /* 0x000fec0000000200 */
[----:B------:R-:W-:Y:S01]  /*48b0*/  HMMA.16816.F32.BF16 R28, R16, R70, R44 ;  /* 0x00000046101c723c */ /* 0x000fe2000004182c */
[----:B-1----:R-:W-:Y:S01]  /*48c0*/  IMAD.IADD R6, R2, 0x1, -R123 ;  /* 0x0000000102067824 */ /* 0x002fe200078e0a7b */
[----:B------:R-:W-:Y:S04]  /*48d0*/  LDSM.16.M88.4 R68, [R215+0x7800] ;  /* 0x00780000d744783b */ /* 0x000fe80000000200 */
[----:B------:R-:W-:-:S02]  /*48e0*/  IABS R6, R6 ;  /* 0x0000000600067213 */ /* 0x000fc40000000000 */
[----:B--2---:R-:W-:Y:S01]  /*48f0*/  HMMA.16816.F32.BF16 R36, R12, R64, R36 ;  /* 0x000000400c24723c */ /* 0x004fe20000041824 */
[----:B----4-:R-:W-:Y:S01]  /*4900*/  IMAD.IADD R5, R2, 0x1, -R121 ;  /* 0x0000000102057824 */ /* 0x010fe200078e0a79 */
[----:B------:R1:W-:Y:S04]  /*4910*/  I2F R106, R6 ;  /* 0x00000006006a7306 */ /* 0x0003e80000201400 */
[----:B------:R-:W-:Y:S02]  /*4920*/  IABS R5, R5 ;  /* 0x0000000500057213 */ /* 0x000fe40000000000 */
[----:B------:R-:W-:Y:S08]  /*4930*/  HMMA.16816.F32.BF16 R44, R20, R78, R88 ;  /* 0x0000004e142c723c */ /* 0x000ff00000041858 */
[----:B------:R-:W-:Y:S01]  /*4940*/  HMMA.16816.F32.BF16 R52, R8, R54, R40 ;  /* 0x000000360834723c */ /* 0x000fe20000041828 */
[----:B-1----:R-:W-:-:S02]  /*4950*/  MOV R6, R5 ;  /* 0x0000000500067202 */ /* 0x002fc40000000f00 */
[----:B------:R-:W-:Y:S01]  /*4960*/  IABS R5, R7 ;  /* 0x0000000700057213 */ /* 0x000fe20000000000 */
[C---:B------:R-:W-:Y:S01]  /*4970*/  IMAD.IADD R7, R2.reuse, 0x1, -R119 ;  /* 0x0000000102077824 */ /* 0x040fe200078e0a77 */
[----:B------:R1:W-:Y:S03]  /*4980*/  I2F R105, R6 ;  /* 0x0000000600697306 */ /* 0x0003e60000201400 */
[----:B------:R-:W-:Y:S08]  /*4990*/  HMMA.16816.F32.BF16 R24, R24, R94, R100 ;  /* 0x0000005e1818723c */ /* 0x000ff00000041864 */
[----:B------:R-:W-:Y:S01]  /*49a0*/  HMMA.16816.F32.BF16 R28, R12, R66, R28 ;  /* 0x000000420c1c723c */ /* 0x000fe2000004181c */
[----:B------:R-:W2:Y:S01]  /*49b0*/  LDSM.16.M88.4 R64, [R209+0x7000] ;  /* 0x00700000d140783b */ /* 0x000ea20000000200 */
[----:B-1----:R-:W-:Y:S01]  /*49c0*/  IMAD.MOV.U32 R6, RZ, RZ, R5 ;  /* 0x000000ffff067224 */ /* 0x002fe200078e0005 */
[----:B------:R-:W-:Y:S01]  /*49d0*/  IABS R5, R7 ;  /* 0x0000000700057213 */ /* 0x000fe20000000000 */
[----:B------:R-:W-:-:S04]  /*49e0*/  IMAD.IADD R7, R2, 0x1, -R115 ;  /* 0x0000000102077824 */ /* 0x000fc800078e0a73 */
[C---:B------:R-:W-:Y:S01]  /*49f0*/  HMMA.16816.F32.BF16 R32, R16.reuse, R60, R32 ;  /* 0x0000003c1020723c */ /* 0x040fe20000041820 */
[----:B------:R1:W-:Y:S07]  /*4a00*/  I2F R93, R6 ;  /* 0x00000006005d7306 */ /* 0x0003ee0000201400 */
[----:B------:R-:W-:Y:S01]  /*4a10*/  HMMA.16816.F32.BF16 R44, R16, R62, R44 ;  /* 0x0000003e102c723c */ /* 0x000fe2000004182c */
[----:B------:R-:W4:Y:S01]  /*4a20*/  LDSM.16.M88.4 R60, [R210+0xf800] ;  /* 0x00f80000d23c783b */ /* 0x000f220000000200 */
[----:B-1----:R-:W-:Y:S01]  /*4a30*/  IMAD.MOV.U32 R6, RZ, RZ, R5 ;  /* 0x000000ffff067224 */ /* 0x002fe200078e0005 */
[----:B------:R-:W-:Y:S01]  /*4a40*/  IABS R5, R7 ;  /* 0x0000000700057213 */ /* 0x000fe20000000000 */
[----:B------:R-:W-:-:S02]  /*4a50*/  IMAD.IADD R7, R2, 0x1, -R113 ;  /* 0x0000000102077824 */ /* 0x000fc400078e0a71 */
[----:B------:R1:W-:Y:S10]  /*4a60*/  I2F R104, R6 ;  /* 0x0000000600687306 */ /* 0x0003f40000201400 */
[C---:B---3--:R-:W-:Y:S08]  /*4a70*/  HMMA.16816.F32.BF16 R40, R12.reuse, R56, R32 ;  /* 0x000000380c28723c */ /* 0x048ff00000041820 */
[----:B------:R-:W-:Y:S01]  /*4a80*/  HMMA.16816.F32.BF16 R32, R12, R58, R44 ;  /* 0x0000003a0c20723c */ /* 0x000fe2000004182c */
[----:B-1----:R-:W-:Y:S01]  /*4a90*/  IMAD.MOV.U32 R6, RZ, RZ, R5 ;  /* 0x000000ffff067224 */ /* 0x002fe200078e0005 */
[----:B------:R-:W-:Y:S01]  /*4aa0*/  IABS R5, R7 ;  /* 0x0000000700057213 */ /* 0x000fe20000000000 */
[----:B------:R-:W-:-:S02]  /*4ab0*/  IMAD.IADD R7, R2, 0x1, -R114 ;  /* 0x0000000102077824 */ /* 0x000fc400078e0a72 */
[----:B------:R1:W-:Y:S11]  /*4ac0*/  I2F R92, R6 ;  /* 0x00000006005c7306 */ /* 0x0003f60000201400 */
[----:B--2---:R-:W-:Y:S01]  /*4ad0*/  HMMA.16816.F32.BF16 R40, R8, R64, R40 ;  /* 0x000000400828723c */ /* 0x004fe20000041828 */
[----:B-1----:R-:W-:Y:S01]  /*4ae0*/  IMAD.MOV.U32 R6, RZ, RZ, R5 ;  /* 0x000000ffff067224 */ /* 0x002fe200078e0005 */
[----:B------:R-:W-:Y:S01]  /*4af0*/  IABS R5, R7 ;  /* 0x0000000700057213 */ /* 0x000fe20000000000 */
[----:B------:R-:W-:-:S02]  /*4b00*/  IMAD.IADD R7, R2, 0x1, -R118 ;  /* 0x0000000102077824 */ /* 0x000fc400078e0a76 */
[----:B------:R1:W-:Y:S11]  /*4b10*/  I2F R83, R6 ;  /* 0x0000000600537306 */ /* 0x0003f60000201400 */
[----:B------:R-:W-:Y:S08]  /*4b20*/  @!UPT UIADD3 URZ, URZ, URZ, URZ ;  /* 0x0000003f3f3ff290 */ /* 0x000ff0000fffe03f */
[----:B------:R-:W-:Y:S02]  /*4b30*/  FMUL.FTZ R42, R42, c[0x0][0x2ec] ;  /* 0x0000bb002a2a7a20 */ /* 0x000fe40000410000 */
[----:B------:R-:W-:Y:S02]  /*4b40*/  FMUL.FTZ R43, R43, c[0x0][0x2ec] ;  /* 0x0000bb002b2b7a20 */ /* 0x000fe40000410000 */
[----:B------:R-:W-:Y:S02]  /*4b50*/  FMUL.FTZ R40, R40, c[0x0][0x2ec] ;  /* 0x0000bb0028287a20 */ /* 0x000fe40000410000 */
[----:B-1----:R-:W-:Y:S01]  /*4b60*/  IMAD.MOV.U32 R6, RZ, RZ, R5 ;  /* 0x000000ffff067224 */ /* 0x002fe200078e0005 */
[----:B------:R-:W-:Y:S01]  /*4b70*/  IABS R5, R7 ;  /* 0x0000000700057213 */ /* 0x000fe20000000000 */
[----:B------:R-:W-:Y:S01]  /*4b80*/  MUFU.TANH R42, R42 ;  /* 0x0000002a002a7308 */ /* 0x000fe20000002400 */
[----:B------:R-:W-:-:S07]  /*4b90*/  FMUL.FTZ R41, R41, c[0x0][0x2ec] ;  /* 0x0000bb0029297a20 */ /* 0x000fce0000410000 */
[----:B------:R1:W-:Y:S08]  /*4ba0*/  I2F R82, R6 ;  /* 0x0000000600527306 */ /* 0x0003f00000201400 */
[----:B------:R2:W-:Y:S01]  /*4bb0*/  I2F R81, R5 ;  /* 0x0000000500517306 */ /* 0x0005e20000201400 */
[----:B-1----:R-:W-:-:S07]  /*4bc0*/  IMAD.IADD R6, R2, 0x1, -R117 ;  /* 0x0000000102067824 */ /* 0x002fce00078e0a75 */
[----:B------:R-:W-:Y:S01]  /*4bd0*/  MUFU.TANH R43, R43 ;  /* 0x0000002b002b7308 */ /* 0x000fe20000002400 */
[----:B------:R-:W-:Y:S01]  /*4be0*/  IMAD.IADD R2, R2, 0x1, -R116 ;  /* 0x0000000102027824 */ /* 0x000fe200078e0a74 */
[----:B------:R-:W-:-:S04]  /*4bf0*/  IABS R6, R6 ;  /* 0x0000000600067213 */ /* 0x000fc80000000000 */
[----:B------:R-:W-:Y:S02]  /*4c00*/  IABS R2, R2 ;  /* 0x0000000200027213 */ /* 0x000fe40000000000 */
[----:B------:R-:W-:Y:S01]  /*4c10*/  MUFU.TANH R40, R40 ;  /* 0x0000002800287308 */ /* 0x000fe20000002400 */
[----:B--2---:R-:W-:-:S07]  /*4c20*/  IMAD.MOV.U32 R5, RZ, RZ, R6 ;  /* 0x000000ffff057224 */ /* 0x004fce00078e0006 */
[----:B------:R1:W-:Y:S08]  /*4c30*/  I2F R76, R2 ;  /* 0x00000002004c7306 */ /* 0x0003f00000201400 */
[----:B------:R-:W-:Y:S01]  /*4c40*/  I2F R77, R5 ;  /* 0x00000005004d7306 */ /* 0x000fe20000201400 */
[----:B-1----:R-:W-:-:S07]  /*4c50*/  FMUL.FTZ R2, R48, c[0x0][0x2ec] ;  /* 0x0000bb0030027a20 */ /* 0x002fce0000410000 */
[----:B------:R-:W-:Y:S08]  /*4c60*/  MUFU.TANH R41, R41 ;  /* 0x0000002900297308 */ /* 0x000ff00000002400 */
[----:B------:R1:W2:Y:S02]  /*4c70*/  MUFU.TANH R5, R2 ;  /* 0x0000000200057308 */ /* 0x0002a40000002400 */
[----:B-1----:R-:W-:-:S02]  /*4c80*/  FMUL.FTZ R2, R49, c[0x0][0x2ec] ;  /* 0x0000bb0031027a20 */ /* 0x002fc40000410000 */
[----:B--2---:R-:W-:-:S04]  /*4c90*/  FFMA.FTZ R5, R144, -UR4, R5 ;  /* 0x8000000490057c23 */ /* 0x004fc80008010005 */
[----:B------:R1:W2:Y:S02]  /*4ca0*/  MUFU.TANH R7, R2 ;  /* 0x0000000200077308 */ /* 0x0002a40000002400 */
[----:B-1----:R-:W-:Y:S02]  /*4cb0*/  FMUL.FTZ R2, R50, c[0x0][0x2ec] ;  /* 0x0000bb0032027a20 */ /* 0x002fe40000410000 */
[----:B--2---:R-:W-:-:S04]  /*4cc0*/  FFMA.FTZ R7, R145, -UR4, R7 ;  /* 0x8000000491077c23 */ /* 0x004fc80008010007 */
[----:B------:R1:W-:Y:S02]  /*4cd0*/  MUFU.TANH R6, R2 ;  /* 0x0000000200067308 */ /* 0x0003e40000002400 */
[----:B-1----:R-:W-:Y:S02]  /*4ce0*/  FMUL.FTZ R2, R51, c[0x0][0x2ec] ;  /* 0x0000bb0033027a20 */ /* 0x002fe40000410000 */
[----:B------:R-:W-:Y:S04]  /*4cf0*/  HMMA.16816.F32.BF16 R48, R8, R72, R36 ;  /* 0x000000480830723c */ /* 0x000fe80000041824 */
[----:B------:R1:W2:Y:S04]  /*4d00*/  MUFU.TANH R79, R2 ;  /* 0x00000002004f7308 */ /* 0x0002a80000002400 */
[C---:B------:R-:W-:Y:S08]  /*4d10*/  HMMA.16816.F32.BF16 R36, R20.reuse, R84, R96 ;  /* 0x000000541424723c */ /* 0x040ff00000041860 */
[----:B------:R-:W-:Y:S01]  /*4d20*/  HMMA.16816.F32.BF16 R20, R20, R86, R24 ;  /* 0x000000561414723c */ /* 0x000fe20000041818 */
[----:B-1----:R-:W-:-:S04]  /*4d30*/  FMUL.FTZ R2, R52, c[0x0][0x2ec] ;  /* 0x0000bb0034027a20 */ /* 0x002fc80000410000 */
[----:B------:R1:W-:Y:S03]  /*4d40*/  MUFU.TANH R73, R2 ;  /* 0x0000000200497308 */ /* 0x0003e60000002400 */
[----:B------:R-:W-:-:S06]  /*4d50*/  FMUL.FTZ R50, R50, c[0x0][0x2ec] ;  /* 0x0000bb0032327a20 */ /* 0x000fcc0000410000 */
[----:B------:R-:W-:Y:S01]  /*4d60*/  MUFU.TANH R50, R50 ;  /* 0x0000003200327308 */ /* 0x000fe20000002400 */
[----:B-1----:R-:W-:-:S07]  /*4d70*/  FMUL.FTZ R2, R53, c[0x0][0x2ec] ;  /* 0x0000bb0035027a20 */ /* 0x002fce0000410000 */
[----:B------:R1:W3:Y:S02]  /*4d80*/  MUFU.TANH R78, R2 ;  /* 0x00000002004e7308 */ /* 0x0002e40000002400 */
[----:B-1----:R-:W-:-:S06]  /*4d90*/  FMUL.FTZ R2, R54, c[0x0][0x2ec] ;  /* 0x0000bb0036027a20 */ /* 0x002fcc0000410000 */
[----:B------:R1:W-:Y:S02]  /*4da0*/  MUFU.TANH R72, R2 ;  /* 0x0000000200487308 */ /* 0x0003e40000002400 */
[----:B-1----:R-:W-:Y:S02]  /*4db0*/  FMUL.FTZ R2, R55, c[0x0][0x2ec] ;  /* 0x0000bb0037027a20 */ /* 0x002fe40000410000 */
[----:B------:R-:W-:Y:S04]  /*4dc0*/  HMMA.16816.F32.BF16 R52, R8, R74, R28 ;  /* 0x0000004a0834723c */ /* 0x000fe8000004181c */
[----:B------:R1:W-:Y:S04]  /*4dd0*/  MUFU.TANH R57, R2 ;  /* 0x0000000200397308 */ /* 0x0003e80000002400 */
[----:B------:R-:W-:Y:S01]  /*4de0*/  HMMA.16816.F32.BF16 R28, R16, R68, R36 ;  /* 0x00000044101c723c */ /* 0x000fe20000041824 */
[----:B------:R-:W5:Y:S01]  /*4df0*/  LDSM.16.M88.4 R36, [R209+0x7800] ;  /* 0x00780000d124783b */ /* 0x000f620000000200 */
[----:B------:R-:W-:-:S06]  /*4e00*/  DEPBAR.LE SB0, 0x0 ;  /* 0x000080000000791a */ /* 0x000fcc0000000000 */
[----:B------:R-:W-:Y:S01]  /*4e10*/  HMMA.16816.F32.BF16 R16, R16, R70, R20 ;  /* 0x000000461010723c */ /* 0x000fe20000041814 */
[----:B-1----:R-:W-:-:S04]  /*4e20*/  FMUL.FTZ R2, R48, c[0x0][0x2ec] ;  /* 0x0000bb0030027a20 */ /* 0x002fc80000410000 */
[----:B------:R1:W-:Y:S02]  /*4e30*/  MUFU.TANH R56, R2 ;  /* 0x0000000200387308 */ /* 0x0003e40000002400 */
[----:B------:R-:W-:Y:S01]  /*4e40*/  FSEL R23, R5, -INF , !P2 ;  /* 0xff80000005177808 */ /* 0x000fe20005000000 */
[----:B------:R-:W-:Y:S01]  /*4e50*/  FMUL.FTZ R55, R55, c[0x0][0x2ec] ;  /* 0x0000bb0037377a20 */ /* 0x000fe20000410000 */
[----:B------:R-:W-:Y:S01]  /*4e60*/  FSEL R21, R7, -INF , !P1 ;  /* 0xff80000007157808 */ /* 0x000fe20004800000 */
[----:B--2---:R-:W-:Y:S02]  /*4e70*/  FFMA.FTZ R5, R112, -UR4, R79 ;  /* 0x8000000470057c23 */ /* 0x004fe4000801004f */
[----:B---3--:R-:W-:Y:S02]  /*4e80*/  FFMA.FTZ R7, R142, -UR4, R78 ;  /* 0x800000048e077c23 */ /* 0x008fe4000801004e */
[----:B------:R-:W-:Y:S02]  /*4e90*/  MUFU.TANH R55, R55 ;  /* 0x0000003700377308 */ /* 0x000fe40000002400 */
[----:B----4-:R-:W-:Y:S01]  /*4ea0*/  HMMA.16816.F32.BF16 R24, R12, R60, R28 ;  /* 0x0000003c0c18723c */ /* 0x010fe2000004181c */
[----:B------:R-:W-:Y:S01]  /*4eb0*/  FSEL R22, R7, -INF , !P6 ;  /* 0xff80000007167808 */ /* 0x000fe20007000000 */
[----:B-1----:R-:W-:-:S06]  /*4ec0*/  FMUL.FTZ R2, R49, c[0x0][0x2ec] ;  /* 0x0000bb0031027a20 */ /* 0x002fcc0000410000 */
[----:B------:R-:W-:Y:S01]  /*4ed0*/  HMMA.16816.F32.BF16 R28, R8, R66, R32 ;  /* 0x00000042081c723c */ /* 0x000fe20000041820 */
[----:B------:R1:W2:Y:S07]  /*4ee0*/  MUFU.TANH R48, R2 ;  /* 0x0000000200307308 */ /* 0x0002ae0000002400 */
[----:B------:R-:W-:Y:S08]  /*4ef0*/  HMMA.16816.F32.BF16 R12, R12, R62, R16 ;  /* 0x0000003e0c0c723c */ /* 0x000ff00000041810 */
[----:B-----5:R-:W-:Y:S01]  /*4f00*/  HMMA.16816.F32.BF16 R24, R8, R36, R24 ;  /* 0x000000240818723c */ /* 0x020fe20000041818 */
[----:B-1----:R-:W-:-:S02]  /*4f10*/  FMUL.FTZ R2, R51, c[0x0][0x2ec] ;  /* 0x0000bb0033027a20 */ /* 0x002fc40000410000 */
[----:B--2---:R-:W-:Y:S02]  /*4f20*/  FFMA.FTZ R7, R141, -UR4, R48 ;  /* 0x800000048d077c23 */ /* 0x004fe40008010030 */
[----:B------:R1:W-:Y:S03]  /*4f30*/  MUFU.TANH R47, R2 ;  /* 0x00000002002f7308 */ /* 0x0003e60000002400 */
[----:B------:R-:W-:-:S05]  /*4f40*/  FMUL.FTZ R28, R28, c[0x0][0x2ec] ;  /* 0x0000bb001c1c7a20 */ /* 0x000fca0000410000 */
[----:B------:R-:W2:Y:S03]  /*4f50*/  MUFU.TANH R33, R28 ;  /* 0x0000001c00217308 */ /* 0x000ea60000002400 */
[----:B------:R-:W-:Y:S01]  /*4f60*/  HMMA.16816.F32.BF16 R12, R8, R38, R12 ;  /* 0x00000026080c723c */ /* 0x000fe2000004180c */
[----:B-1----:R-:W-:-:S07]  /*4f70*/  FMUL.FTZ R2, R52, c[0x0][0x2ec] ;  /* 0x0000bb0034027a20 */ /* 0x002fce0000410000 */
[----:B------:R-:W-:Y:S01]  /*4f80*/  FMUL.FTZ R8, R26, c[0x0][0x2ec] ;  /* 0x0000bb001a087a20 */ /* 0x000fe20000410000 */
[----:B------:R-:W-:Y:S01]  /*4f90*/  FSEL R26, R5, -INF , !P1 ;  /* 0xff800000051a7808 */ /* 0x000fe20004800000 */
[----:B------:R1:W-:Y:S01]  /*4fa0*/  MUFU.TANH R46, R2 ;  /* 0x00000002002e7308 */ /* 0x0003e20000002400 */
[----:B------:R-:W-:Y:S01]  /*4fb0*/  FMUL.FTZ R24, R24, c[0x0][0x2ec] ;  /* 0x0000bb0018187a20 */ /* 0x000fe20000410000 */
[----:B------:R-:W-:Y:S01]  /*4fc0*/  ISETP.GE.AND P1, PT, R120, UR15, PT ;  /* 0x0000000f78007c0c */ /* 0x000fe2000bf26270 */
[----:B------:R-:W-:Y:S02]  /*4fd0*/  FFMA.FTZ R5, R109, -UR4, R57 ;  /* 0x800000046d057c23 */ /* 0x000fe40008010039 */
[----:B--2---:R-:W-:-:S03]  /*4fe0*/  FFMA.FTZ R17, R134, -UR4, R33 ;  /* 0x8000000486117c23 */ /* 0x004fc60008010021 */
[----:B------:R2:W-:Y:S06]  /*4ff0*/  MUFU.TANH R20, R8 ;  /* 0x0000000800147308 */ /* 0x0005ec0000002400 */
[----:B------:R-:W-:Y:S02]  /*5000*/  FMUL.FTZ R12, R12, c[0x0][0x2ec] ;  /* 0x0000bb000c0c7a20 */ /* 0x000fe40000410000 */
[----:B-1----:R-:W-:Y:S02]  /*5010*/  FMUL.FTZ R2, R53, c[0x0][0x2ec] ;  /* 0x0000bb0035027a20 */ /* 0x002fe40000410000 */
[----:B------:R-:W-:-:S02]  /*5020*/  FMUL.FTZ R13, R13, c[0x0][0x2ec] ;  /* 0x0000bb000d0d7a20 */ /* 0x000fc40000410000 */
[----:B------:R1:W-:Y:S01]  /*5030*/  MUFU.TANH R45, R2 ;  /* 0x00000002002d7308 */ /* 0x0003e20000002400 */
[----:B------:R-:W-:Y:S02]  /*5040*/  FMUL.FTZ R14, R14, c[0x0][0x2ec] ;  /* 0x0000bb000e0e7a20 */ /* 0x000fe40000410000 */
[----:B--2---:R-:W-:Y:S01]  /*5050*/  FMUL.FTZ R8, R27, c[0x0][0x2ec] ;  /* 0x0000bb001b087a20 */ /* 0x004fe20000410000 */
[----:B------:R-:W-:Y:S01]  /*5060*/  FSEL R27, R5, -INF , !P6 ;  /* 0xff800000051b7808 */ /* 0x000fe20007000000 */
[----:B------:R-:W-:Y:S01]  /*5070*/  FFMA.FTZ R5, R107, -UR4, R47 ;  /* 0x800000046b057c23 */ /* 0x000fe2000801002f */
[----:B------:R-:W-:Y:S01]  /*5080*/  BAR.SYNC.DEFER_BLOCKING 0x0 ;  /* 0x0000000000007b1d */ /* 0x000fe20000010000 */
[----:B------:R-:W-:-:S03]  /*5090*/  ISETP.GE.AND P6, PT, R115, UR15, PT ;  /* 0x0000000f73007c0c */ /* 0x000fc6000bfc6270 */
[----:B------:R-:W-:Y:S01]  /*50a0*/  FSEL R130, R5, -INF , !P4 ;  /* 0xff80000005827808 */ /* 0x000fe20006000000 */
[----:B------:R-:W-:Y:S01]  /*50b0*/  FFMA.FTZ R5, R105, -UR4, R55 ;  /* 0x8000000469057c23 */ /* 0x000fe20008010037 */
[----:B------:R-:W-:Y:S01]  /*50c0*/  MUFU.TANH R19, R8 ;  /* 0x0000000800137308 */ /* 0x000fe20000002400 */
[----:B-1----:R-:W-:-:S07]  /*50d0*/  FMUL.FTZ R2, R54, c[0x0][0x2ec] ;  /* 0x0000bb0036027a20 */ /* 0x002fce0000410000 */
[----:B------:R1:W-:Y:S08]  /*50e0*/  MUFU.TANH R44, R2 ;  /* 0x00000002002c7308 */ /* 0x0003f00000002400 */
[----:B------:R-:W2:Y:S01]  /*50f0*/  MUFU.TANH R8, R12 ;  /* 0x0000000c00087308 */ /* 0x000ea20000002400 */
[----:B-1----:R-:W-:-:S07]  /*5100*/  FMUL.FTZ R2, R29, c[0x0][0x2ec] ;  /* 0x0000bb001d027a20 */ /* 0x002fce0000410000 */
[----:B------:R2:W1:Y:S08]  /*5110*/  MUFU.TANH R12, R13 ;  /* 0x0000000d000c7308 */ /* 0x0004700000002400 */
[----:B------:R3:W4:Y:S08]  /*5120*/  MUFU.TANH R16, R2 ;  /* 0x0000000200107308 */ /* 0x0007300000002400 */
[----:B------:R-:W-:Y:S01]  /*5130*/  MUFU.TANH R29, R24 ;  /* 0x00000018001d7308 */ /* 0x000fe20000002400 */
[----:B--2---:R-:W-:-:S02]  /*5140*/  FFMA.FTZ R13, R125, -UR4, R8 ;  /* 0x800000047d0d7c23 */ /* 0x004fc40008010008 */
[----:B------:R-:W-:Y:S02]  /*5150*/  FFMA.FTZ R8, R81, -UR4, R19 ;  /* 0x8000000451087c23 */ /* 0x000fe40008010013 */
[----:B-1----:R-:W-:Y:S02]  /*5160*/  FFMA.FTZ R12, R122, -UR4, R12 ;  /* 0x800000047a0c7c23 */ /* 0x002fe4000801000c */
[----:B---3--:R-:W-:Y:S01]  /*5170*/  FMUL.FTZ R2, R30, c[0x0][0x2ec] ;  /* 0x0000bb001e027a20 */ /* 0x008fe20000410000 */
[----:B------:R-:W-:Y:S01]  /*5180*/  MUFU.TANH R18, R14 ;  /* 0x0000000e00127308 */ /* 0x000fe20000002400 */
[----:B----4-:R-:W-:-:S07]  /*5190*/  FFMA.FTZ R16, R133, -UR4, R16 ;  /* 0x8000000485107c23 */ /* 0x010fce0008010010 */
[----:B------:R1:W2:Y:S02]  /*51a0*/  MUFU.TANH R32, R2 ;  /* 0x0000000200207308 */ /* 0x0002a40000002400 */
[----:B-1----:R-:W-:Y:S02]  /*51b0*/  FMUL.FTZ R2, R31, c[0x0][0x2ec] ;  /* 0x0000bb001f027a20 */ /* 0x002fe40000410000 */
[----:B--2---:R-:W-:-:S04]  /*51c0*/  FFMA.FTZ R11, R92, -UR4, R32 ;  /* 0x800000045c0b7c23 */ /* 0x004fc80008010020 */
[----:B------:R1:W2:Y:S01]  /*51d0*/  MUFU.TANH R30, R2 ;  /* 0x00000002001e7308 */ /* 0x0002a20000002400 */
[----:B------:R-:W-:Y:S01]  /*51e0*/  FSEL R181, R11, -INF , !P6 ;  /* 0xff8000000bb57808 */ /* 0x000fe20007000000 */
[----:B-1----:R-:W-:Y:S02]  /*51f0*/  FFMA.FTZ R2, R111, -UR4, R6 ;  /* 0x800000046f027c23 */ /* 0x002fe40008010006 */
[----:B------:R-:W-:Y:S02]  /*5200*/  FMUL.FTZ R6, R25, c[0x0][0x2ec] ;  /* 0x0000bb0019067a20 */ /* 0x000fe40000410000 */
[----:B--2---:R-:W-:Y:S01]  /*5210*/  FFMA.FTZ R10, R83, -UR4, R30 ;  /* 0x80000004530a7c23 */ /* 0x004fe2000801001e */
[----:B------:R-:W-:Y:S01]  /*5220*/  FSEL R25, R2, -INF , !P2 ;  /* 0xff80000002197808 */ /* 0x000fe20005000000 */
[----:B------:R-:W-:Y:S01]  /*5230*/  FFMA.FTZ R2, R110, -UR4, R72 ;  /* 0x800000046e027c23 */ /* 0x000fe20008010048 */
[----:B------:R1:W2:Y:S01]  /*5240*/  MUFU.TANH R9, R6 ;  /* 0x0000000600097308 */ /* 0x0002a20000002400 */
[----:B------:R-:W-:-:S03]  /*5250*/  ISETP.GE.AND P2, PT, R121, UR15, PT ;  /* 0x0000000f79007c0c */ /* 0x000fc6000bf46270 */
[----:B------:R-:W-:Y:S01]  /*5260*/  FSEL R28, R2, -INF , !P0 ;  /* 0xff800000021c7808 */ /* 0x000fe20004000000 */
[----:B------:R-:W-:Y:S01]  /*5270*/  FFMA.FTZ R2, R108, -UR4, R50 ;  /* 0x800000046c027c23 */ /* 0x000fe20008010032 */
[----:B------:R-:W-:Y:S01]  /*5280*/  FSEL R129, R5, -INF , !P2 ;  /* 0xff80000005817808 */ /* 0x000fe20005000000 */
[----:B------:R-:W-:Y:S02]  /*5290*/  FMUL.FTZ R5, R15, c[0x0][0x2ec] ;  /* 0x0000bb000f057a20 */ /* 0x000fe40000410000 */
[----:B------:R-:W-:Y:S02]  /*52a0*/  FFMA.FTZ R15, R132, -UR4, R29 ;  /* 0x80000004840f7c23 */ /* 0x000fe4000801001d */
[----:B-1----:R-:W-:Y:S02]  /*52b0*/  FFMA.FTZ R6, R143, -UR4, R73 ;  /* 0x800000048f067c23 */ /* 0x002fe40008010049 */
[----:B--2---:R-:W-:Y:S02]  /*52c0*/  FFMA.FTZ R14, R127, -UR4, R9 ;  /* 0x800000047f0e7c23 */ /* 0x004fe40008010009 */
[----:B------:R-:W-:Y:S01]  /*52d0*/  FFMA.FTZ R9, R82, -UR4, R20 ;  /* 0x8000000452097c23 */ /* 0x000fe20008010014 */
[----:B------:R-:W-:Y:S01]  /*52e0*/  FSEL R24, R6, -INF , !P0 ;  /* 0xff80000006187808 */ /* 0x000fe20004000000 */
[----:B------:R-:W-:Y:S01]  /*52f0*/  FFMA.FTZ R6, R131, -UR4, R56 ;  /* 0x8000000483067c23 */ /* 0x000fe20008010038 */
[----:B------:R-:W-:Y:S01]  /*5300*/  FSEL R131, R2, -INF , !P5 ;  /* 0xff80000002837808 */ /* 0x000fe20006800000 */
[----:B------:R-:W-:Y:S01]  /*5310*/  FFMA.FTZ R2, R106, -UR4, R44 ;  /* 0x800000046a027c23 */ /* 0x000fe2000801002c */
[----:B------:R-:W-:-:S02]  /*5320*/  ISETP.GE.AND P0, PT, R119, UR15, PT ;  /* 0x0000000f77007c0c */ /* 0x000fc4000bf06270 */
[----:B------:R-:W-:Y:S01]  /*5330*/  FSEL R115, R6, -INF , !P5 ;  /* 0xff80000006737808 */ /* 0x000fe20006800000 */
[----:B------:R-:W-:Y:S01]  /*5340*/  FFMA.FTZ R6, R140, -UR4, R46 ;  /* 0x800000048c067c23 */ /* 0x000fe2000801002e */
[----:B------:R-:W-:Y:S01]  /*5350*/  FSEL R128, R2, -INF , !P3 ;  /* 0xff80000002807808 */ /* 0x000fe20005800000 */
[----:B------:R-:W-:Y:S01]  /*5360*/  FFMA.FTZ R2, R93, -UR4, R42 ;  /* 0x800000045d027c23 */ /* 0x000fe2000801002a */
[----:B------:R-:W-:Y:S02]  /*5370*/  ISETP.GE.AND P5, PT, R113, UR15, PT ;  /* 0x0000000f71007c0c */ /* 0x000fe4000bfa6270 */
[----:B------:R-:W-:Y:S01]  /*5380*/  FSEL R113, R7, -INF , !P4 ;  /* 0xff80000007717808 */ /* 0x000fe20006000000 */
[----:B------:R-:W-:Y:S01]  /*5390*/  FFMA.FTZ R7, R139, -UR4, R45 ;  /* 0x800000048b077c23 */ /* 0x000fe2000801002d */
[----:B------:R-:W-:Y:S01]  /*53a0*/  FSEL R183, R2, -INF , !P1 ;  /* 0xff80000002b77808 */ /* 0x000fe20004800000 */
[----:B------:R-:W-:Y:S01]  /*53b0*/  FFMA.FTZ R2, R104, -UR4, R43 ;  /* 0x8000000468027c23 */ /* 0x000fe2000801002b */
[----:B------:R-:W-:-:S02]  /*53c0*/  ISETP.GE.AND P4, PT, R114, UR15, PT ;  /* 0x0000000f72007c0c */ /* 0x000fc4000bf86270 */
[----:B------:R-:W-:Y:S01]  /*53d0*/  FSEL R114, R6, -INF , !P3 ;  /* 0xff80000006727808 */ /* 0x000fe20005800000 */
[----:B------:R-:W-:Y:S01]  /*53e0*/  FFMA.FTZ R6, R138, -UR4, R40 ;  /* 0x800000048a067c23 */ /* 0x000fe20008010028 */
[----:B------:R-:W-:Y:S02]  /*53f0*/  ISETP.GE.AND P3, PT, R118, UR15, PT ;  /* 0x0000000f76007c0c */ /* 0x000fe4000bf66270 */
[----:B------:R-:W-:Y:S02]  /*5400*/  FSEL R180, R2, -INF , !P0 ;  /* 0xff80000002b47808 */ /* 0x000fe40004000000 */
[----:B------:R-:W-:Y:S02]  /*5410*/  FSEL R2, R8, -INF , !P3 ;  /* 0xff80000008027808 */ /* 0x000fe40005800000 */
[----:B------:R-:W-:Y:S02]  /*5420*/  FSEL R139, R6, -INF , !P1 ;  /* 0xff800000068b7808 */ /* 0x000fe40004800000 */
[----:B------:R1:W2:Y:S01]  /*5430*/  MUFU.TANH R6, R5 ;  /* 0x0000000500067308 */ /* 0x0002a20000002400 */
[----:B------:R3:W-:Y:S01]  /*5440*/  STL [R1+0x48], R2 ;  /* 0x0000480201007387 */ /* 0x0007e20000100800 */
[----:B------:R-:W-:Y:S01]  /*5450*/  FSEL R112, R7, -INF , !P2 ;  /* 0xff80000007707808 */ /* 0x000fe20005000000 */
[----:B------:R-:W-:Y:S01]  /*5460*/  FFMA.FTZ R7, R77, -UR4, R18 ;  /* 0x800000044d077c23 */ /* 0x000fe20008010012 */
[----:B------:R-:W-:-:S02]  /*5470*/  ISETP.GE.AND P2, PT, R117, UR15, PT ;  /* 0x0000000f75007c0c */ /* 0x000fc4000bf46270 */
[----:B------:R-:W-:Y:S02]  /*5480*/  ISETP.GE.AND P1, PT, R116, UR15, PT ;  /* 0x0000000f74007c0c */ /* 0x000fe4000bf26270 */
[----:B------:R-:W-:Y:S02]  /*5490*/  FSEL R138, R16, -INF , !P5 ;  /* 0xff800000108a7808 */ /* 0x000fe40006800000 */
[----:B------:R-:W-:Y:S02]  /*54a0*/  FSEL R182, R10, -INF , !P5 ;  /* 0xff8000000ab67808 */ /* 0x000fe40006800000 */
[----:B------:R-:W-:Y:S02]  /*54b0*/  FSEL R252, R15, -INF , !P4 ;  /* 0xff8000000ffc7808 */ /* 0x000fe40006000000 */
[----:B------:R-:W-:Y:S01]  /*54c0*/  FSEL R186, R9, -INF , !P4 ;  /* 0xff80000009ba7808 */ /* 0x000fe20006000000 */
[----:B-1----:R-:W-:Y:S01]  /*54d0*/  FFMA.FTZ R5, R135, -UR4, R41 ;  /* 0x8000000487057c23 */ /* 0x002fe20008010029 */
[----:B------:R-:W-:Y:S01]  /*54e0*/  FSEL R135, R17, -INF , !P6 ;  /* 0xff80000011877808 */ /* 0x000fe20007000000 */
[----:B--2---:R-:W-:Y:S01]  /*54f0*/  FFMA.FTZ R6, R76, -UR4, R6 ;  /* 0x800000044c067c23 */ /* 0x004fe20008010006 */
[----:B------:R-:W-:-:S02]  /*5500*/  FSEL R170, R14, -INF , !P3 ;  /* 0xff8000000eaa7808 */ /* 0x000fc40005800000 */
[----:B------:R-:W-:Y:S02]  /*5510*/  FSEL R134, R5, -INF , !P0 ;  /* 0xff80000005867808 */ /* 0x000fe40004000000 */
[----:B------:R-:W-:Y:S02]  /*5520*/  PLOP3.LUT P0, PT, PT, PT, UP0, 0x80, 0x0 ;  /* 0x000000000000781c */ /* 0x000fe40003f0f008 */
[----:B------:R-:W-:Y:S02]  /*5530*/  FSEL R169, R13, -INF , !P2 ;  /* 0xff8000000da97808 */ /* 0x000fe40005000000 */
[----:B------:R-:W-:Y:S02]  /*5540*/  FSEL R164, R7, -INF , !P2 ;  /* 0xff80000007a47808 */ /* 0x000fe40005000000 */
[----:B------:R-:W-:Y:S02]  /*5550*/  FSEL R185, R12, -INF , !P1 ;  /* 0xff8000000cb97808 */ /* 0x000fe40004800000 */
[----:B------:R-:W-:-:S05]  /*5560*/  FSEL R173, R6, -INF , !P1 ;  /* 0xff80000006ad7808 */ /* 0x000fca0004800000 */
[----:B------:R-:W-:Y:S05]  /*5570*/  @!P0 BRA `(.L_x_932) ;  /* 0x0000084000008947 */ /* 0x000fea0003800000 */
[----:B---3--:R-:W-:Y:S01]  /*5580*/  ULEA.HI.SX32 UR9, UR9, 0xfffffffe, 0x1a ;  /* 0xfffffffe09097891 */ /* 0x008fe2000f8fd23f */
        /* <DEDUP_REMOVED lines=129> */
.L_x_934:
[----:B------:R-:W-:Y:S05]  /*5da0*/  BSYNC B0 ;  /* 0x0000000000007941 */ /* 0x000fea0003800000 */
.L_x_933:
[----:B------:R-:W0:Y:S02]  /*5db0*/  LDGDEPBAR ;  /* 0x00000000000079af */ /* 0x000e240000000000 */
.L_x_932:
[----:B---3--:R2:W-:Y:S04]  /*5dc0*/  STL [R1+0x58], R204 ;  /* 0x000058cc01007387 */ /* 0x0085e80000100800 */
[----:B--2---:R-:W2:Y:S01]  /*5dd0*/  LDL.LU R204, [R1+0x48] ;  /* 0x0000480001cc7983 */ /* 0x004ea20000300800 */
[----:B------:R-:W-:Y:S02]  /*5de0*/  FMNMX.FTZ R2, R23, R21, !PT ;  /* 0x0000001517027209 */ /* 0x000fe40007810000 */
[----:B------:R-:W-:Y:S01]  /*5df0*/  SHF.L.U32 R205, R4, 0x1, RZ ;  /* 0x0000000104cd7819 */ /* 0x000fe200000006ff */
[----:B------:R-:W-:Y:S01]  /*5e00*/  STL [R1+0x54], R137 ;  /* 0x0000548901007387 */ /* 0x000fe20000100800 */
        /* <DEDUP_REMOVED lines=18> */
[----:B------:R-:W-:Y:S01]  /*5f30*/  STL [R1+0x50], R136 ;  /* 0x0000508801007387 */ /* 0x000fe20000100800 */
        /* <DEDUP_REMOVED lines=23> */
[----:B------:R-:W-:-:S04]  /*60b0*/  FFMA.FTZ R0, R115, c[0x0][0x23c], -R8 ;  /* 0x00008f0073007a23 */ /* 0x000fc80000010808 */
[----:B------:R1:W-:Y:S02]  /*60c0*/  MUFU.EX2 R198, R0 ;  /* 0x0000000000c67308 */ /* 0x0003e40000000800 */
[----:B-1----:R-:W-:-:S06]  /*60d0*/  FFMA.FTZ R0, R113, c[0x0][0x23c], -R8 ;  /* 0x00008f0071007a23 */ /* 0x002fcc0000010808 */
[----:B------:R1:W-:Y:S02]  /*60e0*/  MUFU.EX2 R172, R0 ;  /* 0x0000000000ac7308 */ /* 0x0003e40000000800 */
[----:B-1----:R-:W-:-:S06]  /*60f0*/  FFMA.FTZ R0, R114, c[0x0][0x23c], -R8 ;  /* 0x00008f0072007a23 */ /* 0x002fcc0000010808 */
[----:B------:R1:W-:Y:S02]  /*6100*/  MUFU.EX2 R184, R0 ;  /* 0x0000000000b87308 */ /* 0x0003e40000000800 */
[----:B-1----:R-:W-:-:S06]  /*6110*/  FFMA.FTZ R0, R112, c[0x0][0x23c], -R8 ;  /* 0x00008f0070007a23 */ /* 0x002fcc0000010808 */
[----:B------:R-:W-:Y:S01]  /*6120*/  MUFU.EX2 R137, R0 ;  /* 0x0000000000897308 */ /* 0x000fe20000000800 */
[----:B--2---:R-:W-:-:S04]  /*6130*/  FMNMX.FTZ R2, R204, R2, !PT ;  /* 0x00000002cc027209 */ /* 0x004fc80007810000 */
[----:B------:R-:W-:-:S04]  /*6140*/  FMNMX.FTZ R2, R164, R2, !PT ;  /* 0x00000002a4027209 */ /* 0x000fc80007810000 */
[----:B------:R-:W-:-:S05]  /*6150*/  FMNMX.FTZ R2, R173, R2, !PT ;  /* 0x00000002ad027209 */ /* 0x000fca0007810000 */
[----:B------:R-:W1:Y:S02]  /*6160*/  SHFL.BFLY PT, R5, R2, 0x2, 0x1f ;  /* 0x0c401f0002057f89 */ /* 0x000e6400000e0000 */
[----:B-1----:R-:W-:Y:S01]  /*6170*/  FMNMX.FTZ R2, R2, R5, !PT ;  /* 0x0000000502027209 */ /* 0x002fe20007810000 */
[----:B------:R-:W-:-:S04]  /*6180*/  FFMA.FTZ R5, R23, c[0x0][0x23c], -R8 ;  /* 0x00008f0017057a23 */ /* 0x000fc80000010808 */
[----:B------:R-:W1:Y:S01]  /*6190*/  SHFL.BFLY PT, R132, R2, 0x1, 0x1f ;  /* 0x0c201f0002847f89 */ /* 0x000e6200000e0000 */
[----:B------:R2:W-:Y:S02]  /*61a0*/  MUFU.EX2 R11, R5 ;  /* 0x00000005000b7308 */ /* 0x0005e40000000800 */
[----:B--2---:R-:W-:-:S06]  /*61b0*/  FFMA.FTZ R5, R24, c[0x0][0x23c], -R8 ;  /* 0x00008f0018057a23 */ /* 0x004fcc0000010808 */
[----:B------:R2:W-:Y:S01]  /*61c0*/  MUFU.EX2 R160, R5 ;  /* 0x0000000500a07308 */ /* 0x0005e20000000800 */
[----:B-1----:R-:W-:Y:S01]  /*61d0*/  FMNMX.FTZ R132, R2, R132, !PT ;  /* 0x0000008402847209 */ /* 0x002fe20007810000 */
[----:B------:R-:W-:-:S03]  /*61e0*/  FFMA.FTZ R2, R21, c[0x0][0x23c], -R8 ;  /* 0x00008f0015027a23 */ /* 0x000fc60000010808 */
[----:B------:R-:W-:-:S03]  /*61f0*/  FSETP.NEU.FTZ.AND P1, PT, R132, -INF , PT ;  /* 0xff8000008400780b */ /* 0x000fc60003f3d000 */
[----:B------:R1:W3:Y:S01]  /*6200*/  MUFU.EX2 R10, R2 ;  /* 0x00000002000a7308 */ /* 0x0002e20000000800 */
[----:B--2---:R-:W-:Y:S02]  /*6210*/  FFMA.FTZ R5, R22, c[0x0][0x23c], -R8 ;  /* 0x00008f0016057a23 */ /* 0x004fe40000010808 */
[----:B------:R-:W2:Y:S05]  /*6220*/  LDSM.16.MT88.4 R20, [R205+0x10000] ;  /* 0x01000000cd14783b */ /* 0x000eaa0000004200 */
[----:B------:R4:W4:Y:S01]  /*6230*/  MUFU.EX2 R187, R5 ;  /* 0x0000000500bb7308 */ /* 0x0009220000000800 */
[----:B-1----:R-:W-:Y:S01]  /*6240*/  FMUL.FTZ R2, R132, c[0x0][0x23c] ;  /* 0x00008f0084027a20 */ /* 0x002fe20000410000 */
[----:B---3--:R-:W-:-:S04]  /*6250*/  F2FP.BF16.PACK_AB R4, R10, R11 ;  /* 0x0000000b0a04723e */ /* 0x008fc800000010ff */
[----:B------:R-:W-:-:S05]  /*6260*/  FSEL R2, R2, RZ, P1 ;  /* 0x000000ff02027208 */ /* 0x000fca0000800000 */
[--C-:B------:R-:W-:Y:S02]  /*6270*/  FFMA.FTZ R3, R26, c[0x0][0x23c], -R2.reuse ;  /* 0x00008f001a037a23 */ /* 0x100fe40000010802 */
[--C-:B----4-:R-:W-:Y:S01]  /*6280*/  FFMA.FTZ R5, R25, c[0x0][0x23c], -R2.reuse ;  /* 0x00008f0019057a23 */ /* 0x110fe20000010802 */
[----:B------:R-:W-:Y:S01]  /*6290*/  F2FP.BF16.PACK_AB R6, R187, R160 ;  /* 0x000000a0bb06723e */ /* 0x000fe200000010ff */
[----:B------:R1:W3:Y:S01]  /*62a0*/  MUFU.EX2 R156, R3 ;  /* 0x00000003009c7308 */ /* 0x0002e20000000800 */
[----:B------:R-:W-:-:S07]  /*62b0*/  FFMA.FTZ R0, R131, c[0x0][0x23c], -R2 ;  /* 0x00008f0083007a23 */ /* 0x000fce0000010802 */
[----:B------:R-:W4:Y:S01]  /*62c0*/  MUFU.EX2 R9, R5 ;  /* 0x0000000500097308 */ /* 0x000f220000000800 */
[--C-:B-1----:R-:W-:Y:S01]  /*62d0*/  FFMA.FTZ R3, R28, c[0x0][0x23c], -R2.reuse ;  /* 0x00008f001c037a23 */ /* 0x102fe20000010802 */
[----:B---3--:R-:W-:Y:S01]  /*62e0*/  MOV R131, R156 ;  /* 0x0000009c00837202 */ /* 0x008fe20000000f00 */
[----:B------:R-:W1:Y:S05]  /*62f0*/  LDSM.16.MT88.4 R28, [R207+0x10000] ;  /* 0x01000000cf1c783b */ /* 0x000e6a0000004200 */
[----:B------:R3:W-:Y:S01]  /*6300*/  MUFU.EX2 R196, R3 ;  /* 0x0000000300c47308 */ /* 0x0007e20000000800 */
[----:B----4-:R-:W-:Y:S01]  /*6310*/  F2FP.BF16.PACK_AB R5, R156, R9 ;  /* 0x000000099c05723e */ /* 0x010fe200000010ff */
[----:B---3--:R-:W-:-:S02]  /*6320*/  FFMA.FTZ R3, R27, c[0x0][0x23c], -R2 ;  /* 0x00008f001b037a23 */ /* 0x008fc40000010802 */
[----:B------:R-:W3:Y:S04]  /*6330*/  LDSM.16.MT88.4 R24, [R207+0x12000] ;  /* 0x01200000cf18783b */ /* 0x000ee80000004200 */
[----:B------:R-:W4:Y:S08]  /*6340*/  MUFU.EX2 R197, R3 ;  /* 0x0000000300c57308 */ /* 0x000f300000000800 */
[----:B------:R1:W-:Y:S01]  /*6350*/  MUFU.EX2 R3, R0 ;  /* 0x0000000000037308 */ /* 0x0003e20000000800 */
[----:B----4-:R-:W-:-:S07]  /*6360*/  F2FP.BF16.PACK_AB R7, R197, R196 ;  /* 0x000000c4c507723e */ /* 0x010fce00000010ff */
[C---:B--2---:R-:W-:Y:S01]  /*6370*/  HMMA.16816.F32.BF16 R92, R4.reuse, R20, RZ ;  /* 0x00000014045c723c */ /* 0x044fe200000418ff */
[----:B-1----:R-:W-:Y:S02]  /*6380*/  FFMA.FTZ R0, R130, c[0x0][0x23c], -R2 ;  /* 0x00008f0082007a23 */ /* 0x002fe40000010802 */
[----:B------:R-:W-:Y:S02]  /*6390*/  IMAD.MOV.U32 R130, RZ, RZ, R160 ;  /* 0x000000ffff827224 */ /* 0x000fe400078e00a0 */
[----:B------:R1:W2:Y:S03]  /*63a0*/  MUFU.EX2 R168, R0 ;  /* 0x0000000000a87308 */ /* 0x0002a60000000800 */
[C---:B------:R-:W-:Y:S01]  /*63b0*/  HMMA.16816.F32.BF16 R108, R4.reuse, R22, RZ ;  /* 0x00000016046c723c */ /* 0x040fe200000418ff */
[----:B------:R-:W4:Y:S07]  /*63c0*/  LDSM.16.MT88.4 R20, [R205+0x14000] ;  /* 0x01400000cd14783b */ /* 0x000f2e0000004200 */
[----:B------:R-:W-:Y:S01]  /*63d0*/  HMMA.16816.F32.BF16 R84, R4, R28, RZ ;  /* 0x0000001c0454723c */ /* 0x000fe200000418ff */
[----:B-1----:R-:W-:Y:S01]  /*63e0*/  FFMA.FTZ R0, R128, c[0x0][0x23c], -R2 ;  /* 0x00008f0080007a23 */ /* 0x002fe20000010802 */
[----:B------:R-:W-:-:S06]  /*63f0*/  MOV R128, R164 ;  /* 0x000000a400807202 */ /* 0x000fcc0000000f00 */
[C---:B------:R-:W-:Y:S01]  /*6400*/  HMMA.16816.F32.BF16 R64, R4.reuse, R30, RZ ;  /* 0x0000001e0440723c */ /* 0x040fe200000418ff */
[----:B------:R-:W1:Y:S01]  /*6410*/  LDSM.16.MT88.4 R28, [R205+0x16000] ;  /* 0x01600000cd1c783b */ /* 0x000e620000004200 */
[----:B------:R2:W-:Y:S06]  /*6420*/  MUFU.EX2 R171, R0 ;  /* 0x0000000000ab7308 */ /* 0x0005ec0000000800 */
[C---:B------:R-:W-:Y:S08]  /*6430*/  HMMA.16816.F32.BF16 R88, R4.reuse, R16, RZ ;  /* 0x000000100458723c */ /* 0x040ff000000418ff */
[----:B------:R-:W-:Y:S01]  /*6440*/  HMMA.16816.F32.BF16 R72, R4, R18, RZ ;  /* 0x000000120448723c */ /* 0x000fe200000418ff */
[----:B------:R-:W1:Y:S01]  /*6450*/  LDSM.16.MT88.4 R16, [R206+0x14000] ;  /* 0x01400000ce10783b */ /* 0x000e620000004200 */
[----:B--2---:R-:W-:-:S02]  /*6460*/  FFMA.FTZ R0, R129, c[0x0][0x23c], -R2 ;  /* 0x00008f0081007a23 */ /* 0x004fc40000010802 */
[----:B------:R-:W-:Y:S02]  /*6470*/  IMAD.MOV.U32 R129, RZ, RZ, R173 ;  /* 0x000000ffff817224 */ /* 0x000fe400078e00ad */
[----:B------:R2:W1:Y:S02]  /*6480*/  MUFU.EX2 R136, R0 ;  /* 0x0000000000887308 */ /* 0x0004640000000800 */
[C---:B------:R-:W-:Y:S08]  /*6490*/  HMMA.16816.F32.BF16 R124, R4.reuse, R40, RZ ;  /* 0x00000028047c723c */ /* 0x040ff000000418ff */
[----:B------:R-:W-:Y:S01]  /*64a0*/  HMMA.16816.F32.BF16 R144, R4, R42, RZ ;  /* 0x0000002a0490723c */ /* 0x000fe200000418ff */
[----:B------:R-:W1:Y:S01]  /*64b0*/  LDSM.16.MT88.4 R40, [R207+0x14000] ;  /* 0x01400000cf28783b */ /* 0x000e620000004200 */
[----:B--2---:R-:W-:-:S06]  /*64c0*/  MOV R0, R172 ;  /* 0x000000ac00007202 */ /* 0x004fcc0000000f00 */
[C---:B------:R-:W-:Y:S08]  /*64d0*/  HMMA.16816.F32.BF16 R56, R4.reuse, R12, RZ ;  /* 0x0000000c0438723c */ /* 0x040ff000000418ff */
[C---:B------:R-:W-:Y:S01]  /*64e0*/  HMMA.16816.F32.BF16 R68, R4.reuse, R14, RZ ;  /* 0x0000000e0444723c */ /* 0x040fe200000418ff */
[----:B------:R-:W2:Y:S07]  /*64f0*/  LDSM.16.MT88.4 R12, [R208+0x14000] ;  /* 0x01400000d00c783b */ /* 0x000eae0000004200 */
[C---:B------:R-:W-:Y:S08]  /*6500*/  HMMA.16816.F32.BF16 R116, R4.reuse, R32, RZ ;  /* 0x000000200474723c */ /* 0x040ff000000418ff */
[C---:B------:R-:W-:Y:S01]  /*6510*/  HMMA.16816.F32.BF16 R100, R4.reuse, R34, RZ ;  /* 0x000000220464723c */ /* 0x040fe200000418ff */
[----:B------:R-:W-:Y:S07]  /*6520*/  LDSM.16.MT88.4 R32, [R207+0x16000] ;  /* 0x01600000cf20783b */ /* 0x000fee0000004200 */
        /* <DEDUP_REMOVED lines=16> */
[C---:B--2---:R-:W-:Y:S08]  /*6630*/  HMMA.16816.F32.BF16 R44, R4.reuse, R12, RZ ;  /* 0x0000000c042c723c */ /* 0x044ff000000418ff */
[C---:B------:R-:W-:Y:S01]  /*6640*/  HMMA.16816.F32.BF16 R140, R4.reuse, R14, RZ ;  /* 0x0000000e048c723c */ /* 0x040fe200000418ff */
[----:B------:R-:W2:Y:S07]  /*6650*/  LDSM.16.MT88.4 R12, [R208+0x10800] ;  /* 0x01080000d00c783b */ /* 0x000eae0000004200 */
[C---:B------:R-:W-:Y:S08]  /*6660*/  HMMA.16816.F32.BF16 R40, R4.reuse, R42, RZ ;  /* 0x0000002a0428723c */ /* 0x040ff000000418ff */
[C---:B---3--:R-:W-:Y:S08]  /*6670*/  HMMA.16816.F32.BF16 R156, R4.reuse, R24, RZ ;  /* 0x00000018049c723c */ /* 0x048ff000000418ff */
[C---:B------:R-:W-:Y:S01]  /*6680*/  HMMA.16816.F32.BF16 R160, R4.reuse, R26, RZ ;  /* 0x0000001a04a0723c */ /* 0x040fe200000418ff */
[----:B------:R-:W3:Y:S07]  /*6690*/  LDSM.16.MT88.4 R24, [R207+0x10800] ;  /* 0x01080000cf18783b */ /* 0x000eee0000004200 */
[C---:B----4-:R-:W-:Y:S08]  /*66a0*/  HMMA.16816.F32.BF16 R164, R4.reuse, R20, RZ ;  /* 0x0000001404a4723c */ /* 0x050ff000000418ff */
[C---:B------:R-:W-:Y:S08]  /*66b0*/  HMMA.16816.F32.BF16 R176, R4.reuse, R22, RZ ;  /* 0x0000001604b0723c */ /* 0x040ff000000418ff */
[C---:B------:R-:W-:Y:S08]  /*66c0*/  HMMA.16816.F32.BF16 R188, R4.reuse, R32, RZ ;  /* 0x0000002004bc723c */ /* 0x040ff000000418ff */
[----:B------:R-:W-:Y:S01]  /*66d0*/  HMMA.16816.F32.BF16 R172, R4, R34, RZ ;  /* 0x0000002204ac723c */ /* 0x000fe200000418ff */
[----:B------:R-:W4:Y:S06]  /*66e0*/  LDSM.16.MT88.4 R32, [R206+0x12800] ;  /* 0x01280000ce20783b */ /* 0x000f2c0000004200 */
[----:B------:R-:W-:-:S02]  /*66f0*/  F2FP.BF16.PACK_AB R4, R0, R198 ;  /* 0x000000c60004723e */ /* 0x000fc400000010ff */
[----:B------:R-:W-:Y:S02]  /*6700*/  F2FP.BF16.PACK_AB R5, R168, R3 ;  /* 0x00000003a805723e */ /* 0x000fe400000010ff */
[----:B------:R-:W-:Y:S02]  /*6710*/  F2FP.BF16.PACK_AB R6, R137, R184 ;  /* 0x000000b88906723e */ /* 0x000fe400000010ff */
[----:B------:R-:W-:-:S07]  /*6720*/  F2FP.BF16.PACK_AB R7, R136, R171 ;  /* 0x000000ab8807723e */ /* 0x000fce00000010ff */
[C---:B-1----:R-:W-:Y:S07]  /*6730*/  HMMA.16816.F32.BF16 R20, R4.reuse, R28, R92 ;  /* 0x0000001c0414723c */ /* 0x042fee000004185c */
[----:B------:R-:W-:Y:S01]  /*6740*/  IMAD.MOV.U32 R95, RZ, RZ, R3 ;  /* 0x000000ffff5f7224 */ /* 0x000fe200078e0003 */
[----:B------:R-:W-:Y:S01]  /*6750*/  HMMA.16816.F32.BF16 R28, R4, R30, R108 ;  /* 0x0000001e041c723c */ /* 0x000fe2000004186c */
[----:B------:R-:W-:Y:S01]  /*6760*/  MOV R94, R198 ;  /* 0x000000c6005e7202 */ /* 0x000fe20000000f00 */
[----:B------:R-:W-:Y:S01]  /*6770*/  IMAD.MOV.U32 R93, RZ, RZ, R197 ;  /* 0x000000ffff5d7224 */ /* 0x000fe200078e00c5 */
[----:B------:R-:W-:-:S05]  /*6780*/  MOV R92, R196 ;  /* 0x000000c4005c7202 */ /* 0x000fca0000000f00 */
[C---:B--2---:R-:W-:Y:S08]  /*6790*/  HMMA.16816.F32.BF16 R240, R4.reuse, R12, R56 ;  /* 0x0000000c04f0723c */ /* 0x044ff00000041838 */
        /* <DEDUP_REMOVED lines=10> */
[C---:B------:R-:W-:Y:S07]  /*6840*/  HMMA.16816.F32.BF16 R248, R4.reuse, R18, R72 ;  /* 0x0000001204f8723c */ /* 0x040fee0000041848 */
[----:B------:R-:W-:Y:S01]  /*6850*/  IMAD.MOV.U32 R73, RZ, RZ, R187 ;  /* 0x000000ffff497224 */ /* 0x000fe200078e00bb */
[----:B------:R-:W-:Y:S01]  /*6860*/  HMMA.16816.F32.BF16 R28, R4, R16, R88 ;  /* 0x00000010041c723c */ /* 0x000fe20000041858 */
[----:B------:R-:W-:Y:S01]  /*6870*/  LDSM.16.MT88.4 R16, [R205+0x14800] ;  /* 0x01480000cd10783b */ /* 0x000fe20000004200 */
[----:B------:R-:W-:Y:S01]  /*6880*/  MOV R72, R186 ;  /* 0x000000ba00487202 */ /* 0x000fe20000000f00 */
[----:B------:R-:W-:Y:S01]  /*6890*/  IMAD.MOV.U32 R75, RZ, RZ, R130 ;  /* 0x000000ffff4b7224 */ /* 0x000fe200078e0082 */
[----:B------:R-:W-:-:S03]  /*68a0*/  MOV R74, R131 ;  /* 0x00000083004a7202 */ /* 0x000fc60000000f00 */
[----:B------:R-:W-:Y:S01]  /*68b0*/  IMAD.MOV.U32 R88, RZ, RZ, R23 ;  /* 0x000000ffff587224 */ /* 0x000fe200078e0017 */
[----:B------:R-:W-:Y:S01]  /*68c0*/  MOV R89, R22 ;  /* 0x0000001600597202 */ /* 0x000fe20000000f00 */
[----:B------:R-:W-:Y:S01]  /*68d0*/  IMAD.MOV.U32 R90, RZ, RZ, R21 ;  /* 0x000000ffff5a7224 */ /* 0x000fe200078e0015 */
[----:B------:R-:W-:Y:S01]  /*68e0*/  MOV R91, R20 ;  /* 0x00000014005b7202 */ /* 0x000fe20000000f00 */
[C---:B---3--:R-:W-:Y:S01]  /*68f0*/  HMMA.16816.F32.BF16 R108, R4.reuse, R24, R84 ;  /* 0x00000018046c723c */ /* 0x048fe20000041854 */
[----:B------:R-:W1:Y:S06]  /*6900*/  LDSM.16.MT88.4 R20, [R207+0x12800] ;  /* 0x01280000cf14783b */ /* 0x000e6c0000004200 */
[----:B------:R-:W-:Y:S01]  /*6910*/  IMAD.MOV.U32 R86, RZ, RZ, R95 ;  /* 0x000000ffff567224 */ /* 0x000fe200078e005f */
[C---:B------:R-:W-:Y:S01]  /*6920*/  HMMA.16816.F32.BF16 R196, R4.reuse, R26, R64 ;  /* 0x0000001a04c4723c */ /* 0x040fe20000041840 */
        /* <DEDUP_REMOVED lines=8> */
[----:B----4-:R-:W-:Y:S01]  /*69b0*/  HMMA.16816.F32.BF16 R120, R4, R32, R120 ;  /* 0x000000200478723c */ /* 0x010fe20000041878 */
[----:B------:R-:W2:Y:S01]  /*69c0*/  LDSM.16.MT88.4 R28, [R208+0x12800] ;  /* 0x01280000d01c783b */ /* 0x000ea20000004200 */
[----:B------:R-:W-:Y:S01]  /*69d0*/  MOV R85, R94 ;  /* 0x0000005e00557202 */ /* 0x000fe20000000f00 */
[----:B------:R-:W-:Y:S01]  /*69e0*/  IMAD.MOV.U32 R93, RZ, RZ, R129 ;  /* 0x000000ffff5d7224 */ /* 0x000fe200078e0081 */
[----:B------:R-:W-:-:S04]  /*69f0*/  MOV R94, R128 ;  /* 0x00000080005e7202 */ /* 0x000fc80000000f00 */
[C---:B------:R-:W-:Y:S01]  /*6a00*/  HMMA.16816.F32.BF16 R244, R4.reuse, R34, R104 ;  /* 0x0000002204f4723c */ /* 0x040fe20000041868 */
[----:B------:R-:W3:Y:S06]  /*6a10*/  LDSM.16.MT88.4 R32, [R207+0x14800] ;  /* 0x01480000cf20783b */ /* 0x000eec0000004200 */
[----:B------:R-:W-:Y:S01]  /*6a20*/  IMAD.MOV.U32 R104, RZ, RZ, R171 ;  /* 0x000000ffff687224 */ /* 0x000fe200078e00ab */
[----:B------:R-:W-:Y:S01]  /*6a30*/  HMMA.16816.F32.BF16 R236, R4, R36, R124 ;  /* 0x0000002404ec723c */ /* 0x000fe2000004187c */
[----:B------:R-:W-:Y:S01]  /*6a40*/  MOV R107, R92 ;  /* 0x0000005c006b7202 */ /* 0x000fe20000000f00 */
[----:B------:R-:W-:Y:S01]  /*6a50*/  IMAD.MOV.U32 R106, RZ, RZ, R185 ;  /* 0x000000ffff6a7224 */ /* 0x000fe200078e00b9 */
[----:B------:R-:W-:Y:S01]  /*6a60*/  MOV R92, R0 ;  /* 0x00000000005c7202 */ /* 0x000fe20000000f00 */
[----:B------:R-:W-:Y:S01]  /*6a70*/  FFMA.FTZ R0, R139, c[0x0][0x23c], -R8 ;  /* 0x00008f008b007a23 */ /* 0x000fe20000010808 */
[----:B------:R-:W-:-:S02]  /*6a80*/  MOV R105, R184 ;  /* 0x000000b800697202 */ /* 0x000fc40000000f00 */
[----:B------:R-:W-:Y:S01]  /*6a90*/  IMAD.MOV.U32 R36, RZ, RZ, R234 ;  /* 0x000000ffff247224 */ /* 0x000fe200078e00ea */
[----:B------:R-:W-:Y:S01]  /*6aa0*/  HMMA.16816.F32.BF16 R124, R4, R38, R144 ;  /* 0x00000026047c723c */ /* 0x000fe20000041890 */
[----:B------:R-:W-:-:S06]  /*6ab0*/  MOV R37, R233 ;  /* 0x000000e900257202 */ /* 0x000fcc0000000f00 */
[----:B------:R-:W-:Y:S01]  /*6ac0*/  IMAD.MOV.U32 R39, RZ, RZ, R232 ;  /* 0x000000ffff277224 */ /* 0x000fe200078e00e8 */
[----:B------:R-:W-:Y:S01]  /*6ad0*/  MOV R38, R195 ;  /* 0x000000c300267202 */ /* 0x000fe20000000f00 */
[C---:B-1----:R-:W-:Y:S01]  /*6ae0*/  HMMA.16816.F32.BF16 R184, R4.reuse, R20, R80 ;  /* 0x0000001404b8723c */ /* 0x042fe20000041850 */
[----:B------:R1:W-:Y:S07]  /*6af0*/  MUFU.EX2 R20, R0 ;  /* 0x0000000000147308 */ /* 0x0003ee0000000800 */
[C---:B--2---:R-:W-:Y:S07]  /*6b00*/  HMMA.16816.F32.BF16 R232, R4.reuse, R28, R116 ;  /* 0x0000001c04e8723c */ /* 0x044fee0000041874 */
[----:B------:R-:W-:Y:S01]  /*6b10*/  IMAD.MOV.U32 R117, RZ, RZ, R194 ;  /* 0x000000ffff757224 */ /* 0x000fe200078e00c2 */
[----:B------:R-:W-:Y:S01]  /*6b20*/  MOV R118, R193 ;  /* 0x000000c100767202 */ /* 0x000fe20000000f00 */
[----:B------:R-:W-:Y:S01]  /*6b30*/  IMAD.MOV.U32 R116, RZ, RZ, R192 ;  /* 0x000000ffff747224 */ /* 0x000fe200078e00c0 */
[----:B------:R-:W-:Y:S01]  /*6b40*/  MOV R119, R170 ;  /* 0x000000aa00777202 */ /* 0x000fe20000000f00 */
[----:B------:R-:W-:Y:S01]  /*6b50*/  HMMA.16816.F32.BF16 R192, R4, R30, R100 ;  /* 0x0000001e04c0723c */ /* 0x000fe20000041864 */
[----:B------:R-:W-:Y:S01]  /*6b60*/  LDSM.16.MT88.4 R28, [R205+0x16800] ;  /* 0x01680000cd1c783b */ /* 0x000fe20000004200 */
[----:B-1----:R-:W-:-:S04]  /*6b70*/  FFMA.FTZ R0, R134, c[0x0][0x23c], -R8 ;  /* 0x00008f0086007a23 */ /* 0x002fc80000010808 */
[----:B------:R1:W2:Y:S01]  /*6b80*/  MUFU.EX2 R21, R0 ;  /* 0x0000000000157308 */ /* 0x0002a20000000800 */
[----:B------:R-:W-:Y:S01]  /*6b90*/  MOV R101, R88 ;  /* 0x0000005800657202 */ /* 0x000fe20000000f00 */
[----:B------:R-:W-:Y:S01]  /*6ba0*/  IMAD.MOV.U32 R102, RZ, RZ, R89 ;  /* 0x000000ffff667224 */ /* 0x000fe200078e0059 */
[----:B------:R-:W-:Y:S01]  /*6bb0*/  MOV R103, R90 ;  /* 0x0000005a00677202 */ /* 0x000fe20000000f00 */
[----:B------:R-:W-:Y:S01]  /*6bc0*/  IMAD.MOV.U32 R100, RZ, RZ, R91 ;  /* 0x000000ffff647224 */ /* 0x000fe200078e005b */
[C---:B------:R-:W-:Y:S07]  /*6bd0*/  HMMA.16816.F32.BF16 R168, R4.reuse, R22, R96 ;  /* 0x0000001604a8723c */ /* 0x040fee0000041860 */
[----:B------:R-:W-:Y:S01]  /*6be0*/  MOV R22, R101 ;  /* 0x0000006500167202 */ /* 0x000fe20000000f00 */
[----:B------:R-:W-:Y:S01]  /*6bf0*/  HMMA.16816.F32.BF16 R96, R4, R12, R52 ;  /* 0x0000000c0460723c */ /* 0x000fe20000041834 */
[----:B------:R-:W-:Y:S01]  /*6c00*/  IMAD.MOV.U32 R101, RZ, RZ, R118 ;  /* 0x000000ffff657224 */ /* 0x000fe200078e0076 */
[----:B------:R-:W-:Y:S01]  /*6c10*/  MOV R118, R3 ;  /* 0x0000000300767202 */ /* 0x000fe20000000f00 */
[----:B-1----:R-:W-:-:S02]  /*6c20*/  FFMA.FTZ R0, R135, c[0x0][0x23c], -R8 ;  /* 0x00008f0087007a23 */ /* 0x002fc40000010808 */
[----:B------:R-:W-:Y:S01]  /*6c30*/  IMAD.MOV.U32 R23, RZ, RZ, R102 ;  /* 0x000000ffff177224 */ /* 0x000fe200078e0066 */
[----:B------:R-:W-:Y:S01]  /*6c40*/  MOV R102, R38 ;  /* 0x0000002600667202 */ /* 0x000fe20000000f00 */
[----:B------:R1:W-:Y:S01]  /*6c50*/  MUFU.EX2 R134, R0 ;  /* 0x0000000000867308 */ /* 0x0003e20000000800 */
[C---:B------:R-:W-:Y:S01]  /*6c60*/  HMMA.16816.F32.BF16 R88, R4.reuse, R14, R48 ;  /* 0x0000000e0458723c */ /* 0x040fe20000041830 */
[----:B------:R-:W4:Y:S07]  /*6c70*/  LDSM.16.MT88.4 R12, [R206+0x16800] ;  /* 0x01680000ce0c783b */ /* 0x000f2e0000004200 */
[----:B------:R-:W-:Y:S01]  /*6c80*/  HMMA.16816.F32.BF16 R144, R4, R16, R76 ;  /* 0x000000100490723c */ /* 0x000fe2000004184c */
[----:B-1----:R-:W-:-:S07]  /*6c90*/  FFMA.FTZ R0, R138, c[0x0][0x23c], -R8 ;  /* 0x00008f008a007a23 */ /* 0x002fce0000010808 */
[C---:B------:R-:W-:Y:S01]  /*6ca0*/  HMMA.16816.F32.BF16 R76, R4.reuse, R24, R44 ;  /* 0x00000018044c723c */ /* 0x040fe2000004182c */
[----:B--2---:R-:W-:Y:S01]  /*6cb0*/  MOV R138, R21 ;  /* 0x00000015008a7202 */ /* 0x004fe20000000f00 */
[----:B------:R-:W-:Y:S01]  /*6cc0*/  IMAD.MOV.U32 R17, RZ, RZ, R100 ;  /* 0x000000ffff117224 */ /* 0x000fe200078e0064 */
[----:B------:R-:W-:Y:S01]  /*6cd0*/  MOV R100, R117 ;  /* 0x0000007500647202 */ /* 0x000fe20000000f00 */
[----:B------:R-:W-:Y:S01]  /*6ce0*/  IMAD.MOV.U32 R21, RZ, RZ, R116 ;  /* 0x000000ffff157224 */ /* 0x000fe200078e0074 */
[----:B------:R-:W-:Y:S01]  /*6cf0*/  MOV R116, R36 ;  /* 0x0000002400747202 */ /* 0x000fe20000000f00 */
[----:B------:R-:W-:Y:S02]  /*6d00*/  IMAD.MOV.U32 R117, RZ, RZ, R37 ;  /* 0x000000ffff757224 */ /* 0x000fe400078e0025 */
[C---:B------:R-:W-:Y:S01]  /*6d10*/  HMMA.16816.F32.BF16 R80, R4.reuse, R26, R140 ;  /* 0x0000001a0450723c */ /* 0x040fe2000004188c */
[----:B------:R-:W1:Y:S06]  /*6d20*/  LDSM.16.MT88.4 R24, [R208+0x16800] ;  /* 0x01680000d018783b */ /* 0x000e6c0000004200 */
[----:B------:R-:W-:Y:S01]  /*6d30*/  IMAD.MOV.U32 R141, RZ, RZ, R100 ;  /* 0x000000ffff8d7224 */ /* 0x000fe200078e0064 */
[C---:B---3--:R-:W-:Y:S01]  /*6d40*/  HMMA.16816.F32.BF16 R68, R4.reuse, R32, R148 ;  /* 0x000000200444723c */ /* 0x048fe20000041894 */
        /* <DEDUP_REMOVED lines=8> */
[----:B------:R-:W2:Y:S01]  /*6dd0*/  LDSM.16.MT88.4 R32, [R207+0x16800] ;  /* 0x01680000cf20783b */ /* 0x000ea20000004200 */
[----:B------:R3:W1:Y:S01]  /*6de0*/  MUFU.EX2 R40, R0 ;  /* 0x0000000000287308 */ /* 0x0006620000000800 */
[----:B------:R-:W-:Y:S01]  /*6df0*/  IMAD.MOV.U32 R149, RZ, RZ, R22 ;  /* 0x000000ffff957224 */ /* 0x000fe200078e0016 */
[----:B------:R-:W-:Y:S01]  /*6e00*/  MOV R105, R74 ;  /* 0x0000004a00697202 */ /* 0x000fe20000000f00 */
[----:B------:R-:W-:Y:S01]  /*6e10*/  IMAD.MOV.U32 R116, RZ, RZ, R104 ;  /* 0x000000ffff747224 */ /* 0x000fe200078e0068 */
[----:B------:R-:W-:Y:S01]  /*6e20*/  MOV R140, R21 ;  /* 0x00000015008c7202 */ /* 0x000fe20000000f00 */
[----:B------:R-:W-:Y:S01]  /*6e30*/  IMAD.MOV.U32 R118, RZ, RZ, R106 ;  /* 0x000000ffff767224 */ /* 0x000fe200078e006a */
[C---:B----4-:R-:W-:Y:S01]  /*6e40*/  HMMA.16816.F32.BF16 R52, R4.reuse, R12, R156 ;  /* 0x0000000c0434723c */ /* 0x050fe2000004189c */
        /* <DEDUP_REMOVED lines=8> */
[----:B------:R-:W-:Y:S01]  /*6ed0*/  MOV R148, R17 ;  /* 0x0000001100947202 */ /* 0x000fe20000000f00 */
[----:B---3--:R-:W-:-:S03]  /*6ee0*/  FFMA.FTZ R0, R183, c[0x0][0x23c], -R2 ;  /* 0x00008f00b7007a23 */ /* 0x008fc60000010802 */
[----:B------:R-:W-:Y:S01]  /*6ef0*/  MOV R135, R148 ;  /* 0x0000009400877202 */ /* 0x000fe20000000f00 */
[----:B------:R3:W-:Y:S01]  /*6f00*/  MUFU.EX2 R3, R0 ;  /* 0x0000000000037308 */ /* 0x0007e20000000800 */
[----:B------:R-:W-:Y:S01]  /*6f10*/  IMAD.MOV.U32 R154, RZ, RZ, R20 ;  /* 0x000000ffff9a7224 */ /* 0x000fe200078e0014 */
[----:B------:R-:W-:Y:S01]  /*6f20*/  MOV R20, R103 ;  /* 0x0000006700147202 */ /* 0x000fe20000000f00 */
[----:B------:R-:W-:Y:S01]  /*6f30*/  IMAD.MOV.U32 R103, RZ, RZ, R39 ;  /* 0x000000ffff677224 */ /* 0x000fe200078e0027 */
[C---:B------:R-:W-:Y:S01]  /*6f40*/  HMMA.16816.F32.BF16 R128, R4.reuse, R18, R60 ;  /* 0x000000120480723c */ /* 0x040fe2000004183c */
[----:B------:R-:W4:Y:S02]  /*6f50*/  LDSM.16.MT88.4 R36, [R205+0x11000] ;  /* 0x01100000cd24783b */ /* 0x000f240000004200 */
[----:B------:R-:W-:Y:S01]  /*6f60*/  IMAD.MOV.U32 R151, RZ, RZ, R20 ;  /* 0x000000ffff977224 */ /* 0x000fe200078e0014 */
[----:B------:R-:W-:Y:S01]  /*6f70*/  MOV R139, R103 ;  /* 0x00000067008b7202 */ /* 0x000fe20000000f00 */
[----:B------:R-:W4:Y:S01]  /*6f80*/  LDSM.16.MT88.4 R20, [R208+0x11000] ;  /* 0x01100000d014783b */ /* 0x000f220000004200 */
[----:B------:R-:W-:Y:S01]  /*6f90*/  MOV R103, R119 ;  /* 0x0000007700677202 */ /* 0x000fe20000000f00 */
[----:B------:R-:W-:Y:S01]  /*6fa0*/  IMAD.MOV.U32 R42, RZ, RZ, R151 ;  /* 0x000000ffff2a7224 */ /* 0x000fe200078e0097 */
[----:B------:R-:W-:Y:S01]  /*6fb0*/  MOV R119, R72 ;  /* 0x0000004800777202 */ /* 0x000fe20000000f00 */
[----:B------:R-:W-:Y:S01]  /*6fc0*/  IMAD.MOV.U32 R151, RZ, RZ, R102 ;  /* 0x000000ffff977224 */ /* 0x000fe200078e0066 */
[C---:B-1----:R-:W-:Y:S01]  /*6fd0*/  HMMA.16816.F32.BF16 R72, R4.reuse, R26, R176 ;  /* 0x0000001a0448723c */ /* 0x042fe200000418b0 */
[----:B------:R-:W-:Y:S01]  /*6fe0*/  MOV R43, R103 ;  /* 0x00000067002b7202 */ /* 0x000fe20000000f00 */
[----:B---3--:R-:W-:Y:S01]  /*6ff0*/  FFMA.FTZ R0, R180, c[0x0][0x23c], -R2 ;  /* 0x00008f00b4007a23 */ /* 0x008fe20000010802 */
[----:B------:R-:W-:Y:S01]  /*7000*/  MOV R102, R119 ;  /* 0x0000007700667202 */ /* 0x000fe20000000f00 */
[----:B------:R-:W-:Y:S01]  /*7010*/  IMAD.MOV.U32 R103, RZ, RZ, R104 ;  /* 0x000000ffff677224 */ /* 0x000fe200078e0068 */
[----:B------:R-:W-:Y:S01]  /*7020*/  MOV R104, R85 ;  /* 0x0000005500687202 */ /* 0x000fe20000000f00 */
[----:B------:R1:W3:Y:S01]  /*7030*/  MUFU.EX2 R16, R0 ;  /* 0x0000000000107308 */ /* 0x0002e20000000800 */
[----:B------:R-:W-:Y:S01]  /*7040*/  IMAD.MOV.U32 R177, RZ, RZ, R40 ;  /* 0x000000ffffb17224 */ /* 0x000fe200078e0028 */
[C---:B------:R-:W-:Y:S01]  /*7050*/  HMMA.16816.F32.BF16 R60, R4.reuse, R30, R112 ;  /* 0x0000001e043c723c */ /* 0x040fe20000041870 */
[----:B------:R-:W-:Y:S01]  /*7060*/  IMAD.MOV.U32 R40, RZ, RZ, R149 ;  /* 0x000000ffff287224 */ /* 0x000fe200078e0095 */
        /* <DEDUP_REMOVED lines=10> */
[----:B------:R-:W-:Y:S01]  /*7110*/  IMAD.MOV.U32 R139, RZ, RZ, R116 ;  /* 0x000000ffff8b7224 */ /* 0x000fe200078e0074 */
[----:B------:R-:W-:Y:S01]  /*7120*/  MOV R116, R105 ;  /* 0x0000006900747202 */ /* 0x000fe20000000f00 */
[----:B-1----:R-:W-:-:S02]  /*7130*/  FFMA.FTZ R0, R181, c[0x0][0x23c], -R2 ;  /* 0x00008f00b5007a23 */ /* 0x002fc40000010802 */
[----:B------:R-:W-:Y:S01]  /*7140*/  IMAD.MOV.U32 R105, RZ, RZ, R86 ;  /* 0x000000ffff697224 */ /* 0x000fe200078e0056 */
[----:B------:R-:W-:Y:S01]  /*7150*/  MOV R86, R204 ;  /* 0x000000cc00567202 */ /* 0x000fe20000000f00 */
[----:B------:R1:W1:Y:S01]  /*7160*/  MUFU.EX2 R12, R0 ;  /* 0x00000000000c7308 */ /* 0x0002620000000800 */
[C---:B--2---:R-:W-:Y:S01]  /*7170*/  HMMA.16816.F32.BF16 R92, R4.reuse, R32, R188 ;  /* 0x00000020045c723c */ /* 0x044fe200000418bc */
[----:B---3--:R-:W-:Y:S01]  /*7180*/  IMAD.MOV.U32 R181, RZ, RZ, R16 ;  /* 0x000000ffffb57224 */ /* 0x008fe200078e0010 */
[----:B------:R-:W-:Y:S01]  /*7190*/  MOV R156, R135 ;  /* 0x00000087009c7202 */ /* 0x000fe20000000f00 */
[----:B------:R-:W-:Y:S01]  /*71a0*/  LDSM.16.MT88.4 R16, [R207+0x11000] ;  /* 0x01100000cf10783b */ /* 0x000fe20000004200 */
[----:B------:R-:W-:Y:S01]  /*71b0*/  MOV R155, R101 ;  /* 0x00000065009b7202 */ /* 0x000fe20000000f00 */
[----:B------:R-:W-:Y:S01]  /*71c0*/  IMAD.MOV.U32 R114, RZ, RZ, R102 ;  /* 0x000000ffff727224 */ /* 0x000fe200078e0066 */
[----:B------:R-:W-:Y:S02]  /*71d0*/  MOV R115, R103 ;  /* 0x0000006700737202 */ /* 0x000fe40000000f00 */
[----:B------:R-:W-:Y:S01]  /*71e0*/  HMMA.16816.F32.BF16 R44, R4, R24, R164 ;  /* 0x00000018042c723c */ /* 0x000fe200000418a4 */
[----:B------:R-:W-:Y:S01]  /*71f0*/  IMAD.MOV.U32 R157, RZ, RZ, R40 ;  /* 0x000000ffff9d7224 */ /* 0x000fe200078e0028 */
[----:B------:R-:W-:Y:S01]  /*7200*/  MOV R158, R41 ;  /* 0x00000029009e7202 */ /* 0x000fe20000000f00 */
[----:B------:R-:W-:Y:S01]  /*7210*/  IMAD.MOV.U32 R159, RZ, RZ, R42 ;  /* 0x000000ffff9f7224 */ /* 0x000fe200078e002a */
[----:B------:R-:W-:Y:S01]  /*7220*/  MOV R153, R117 ;  /* 0x0000007500997202 */ /* 0x000fe20000000f00 */
[----:B------:R-:W-:Y:S01]  /*7230*/  IMAD.MOV.U32 R152, RZ, RZ, R116 ;  /* 0x000000ffff987224 */ /* 0x000fe200078e0074 */
[----:B------:R-:W-:Y:S01]  /*7240*/  MOV R113, R43 ;  /* 0x0000002b00717202 */ /* 0x000fe20000000f00 */
[----:B-1----:R-:W-:Y:S01]  /*7250*/  FFMA.FTZ R0, R182, c[0x0][0x23c], -R2 ;  /* 0x00008f00b6007a23 */ /* 0x002fe20000010802 */
[----:B------:R1:W5:Y:S03]  /*7260*/  LDL.LU R204, [R1+0x58] ;  /* 0x0000580001cc7983 */ /* 0x0003660000300800 */
[----:B------:R-:W2:Y:S01]  /*7270*/  MUFU.EX2 R13, R0 ;  /* 0x00000000000d7308 */ /* 0x000ea20000000800 */
        /* <DEDUP_REMOVED lines=10> */
[----:B------:R-:W-:-:S03]  /*7320*/  MOV R180, R114 ;  /* 0x0000007200b47202 */ /* 0x000fc60000000f00 */
[----:B------:R-:W-:Y:S01]  /*7330*/  LDSM.16.MT88.4 R24, [R205+0x15000] ;  /* 0x01500000cd18783b */ /* 0x000fe20000004200 */
[----:B--2---:R-:W-:-:S03]  /*7340*/  MOV R176, R13 ;  /* 0x0000000d00b07202 */ /* 0x004fc60000000f00 */
[----:B------:R-:W2:Y:S01]  /*7350*/  LDSM.16.MT88.4 R12, [R205+0x13000] ;  /* 0x01300000cd0c783b */ /* 0x000ea20000004200 */
[----:B------:R-:W-:Y:S01]  /*7360*/  IMAD.MOV.U32 R100, RZ, RZ, R118 ;  /* 0x000000ffff647224 */ /* 0x000fe200078e0076 */
[----:B------:R-:W-:Y:S01]  /*7370*/  MOV R119, R85 ;  /* 0x0000005500777202 */ /* 0x000fe20000000f00 */
[----:B------:R-:W-:Y:S01]  /*7380*/  IMAD.MOV.U32 R118, RZ, RZ, R84 ;  /* 0x000000ffff767224 */ /* 0x000fe200078e0054 */
[----:B------:R-:W-:Y:S01]  /*7390*/  MOV R105, R87 ;  /* 0x0000005700697202 */ /* 0x000fe20000000f00 */
[----:B------:R-:W-:Y:S02]  /*73a0*/  IMAD.MOV.U32 R104, RZ, RZ, R86 ;  /* 0x000000ffff687224 */ /* 0x000fe400078e0056 */
[----:B------:R-:W-:Y:S01]  /*73b0*/  HMMA.16816.F32.BF16 R84, R4, R34, R172 ;  /* 0x000000220454723c */ /* 0x000fe200000418ac */
[----:B------:R-:W3:Y:S01]  /*73c0*/  LDSM.16.MT88.4 R32, [R206+0x13000] ;  /* 0x01300000ce20783b */ /* 0x000ee20000004200 */
[----:B------:R-:W-:Y:S01]  /*73d0*/  IMAD.MOV.U32 R106, RZ, RZ, R137 ;  /* 0x000000ffff6a7224 */ /* 0x000fe200078e0089 */
[----:B------:R-:W-:Y:S01]  /*73e0*/  MOV R107, R136 ;  /* 0x00000088006b7202 */ /* 0x000fe20000000f00 */
[----:B------:R-:W-:Y:S01]  /*73f0*/  IMAD.MOV.U32 R178, RZ, RZ, R105 ;  /* 0x000000ffffb27224 */ /* 0x000fe200078e0069 */
[----:B------:R-:W-:Y:S01]  /*7400*/  MOV R179, R104 ;  /* 0x0000006800b37202 */ /* 0x000fe20000000f00 */
[----:B------:R-:W-:Y:S01]  /*7410*/  IMAD.MOV.U32 R183, RZ, RZ, R113 ;  /* 0x000000ffffb77224 */ /* 0x000fe200078e0071 */
[----:B------:R-:W-:-:S02]  /*7420*/  F2FP.BF16.PACK_AB R4, R138, R154 ;  /* 0x0000009a8a04723e */ /* 0x000fc400000010ff */
[----:B------:R-:W-:Y:S02]  /*7430*/  F2FP.BF16.PACK_AB R5, R181, R3 ;  /* 0x00000003b505723e */ /* 0x000fe400000010ff */
[----:B------:R-:W-:Y:S02]  /*7440*/  F2FP.BF16.PACK_AB R6, R177, R134 ;  /* 0x00000086b106723e */ /* 0x000fe400000010ff */
[----:B------:R-:W-:Y:S01]  /*7450*/  F2FP.BF16.PACK_AB R7, R176, R190 ;  /* 0x000000beb007723e */ /* 0x000fe200000010ff */
[----:B------:R-:W-:Y:S01]  /*7460*/  IMAD.MOV.U32 R152, RZ, RZ, R107 ;  /* 0x000000ffff987224 */ /* 0x000fe200078e006b */
[----:B------:R-:W-:Y:S01]  /*7470*/  MOV R153, R106 ;  /* 0x0000006a00997202 */ /* 0x000fe20000000f00 */
[----:B------:R-:W-:Y:S01]  /*7480*/  IMAD.MOV.U32 R174, RZ, RZ, R115 ;  /* 0x000000ffffae7224 */ /* 0x000fe200078e0073 */
[----:B------:R-:W-:Y:S01]  /*7490*/  MOV R161, R100 ;  /* 0x0000006400a17202 */ /* 0x000fe20000000f00 */
[----:B------:R-:W-:Y:S01]  /*74a0*/  IMAD.MOV.U32 R175, RZ, RZ, R101 ;  /* 0x000000ffffaf7224 */ /* 0x000fe200078e0065 */
[----:B------:R-:W-:Y:S01]  /*74b0*/  MOV R188, R102 ;  /* 0x0000006600bc7202 */ /* 0x000fe20000000f00 */
[C---:B----4-:R-:W-:Y:S01]  /*74c0*/  HMMA.16816.F32.BF16 R140, R4.reuse, R36, R140 ;  /* 0x00000024048c723c */ /* 0x050fe2000004188c */
[----:B------:R-:W-:Y:S01]  /*74d0*/  IMAD.MOV.U32 R189, RZ, RZ, R103 ;  /* 0x000000ffffbd7224 */ /* 0x000fe200078e0067 */
[----:B------:R-:W-:Y:S01]  /*74e0*/  MOV R160, R116 ;  /* 0x0000007400a07202 */ /* 0x000fe20000000f00 */
[----:B------:R-:W-:Y:S01]  /*74f0*/  IMAD.MOV.U32 R182, RZ, RZ, R117 ;  /* 0x000000ffffb67224 */ /* 0x000fe200078e0075 */
[----:B------:R-:W-:Y:S01]  /*7500*/  MOV R191, R118 ;  /* 0x0000007600bf7202 */ /* 0x000fe20000000f00 */
[----:B------:R-:W-:Y:S01]  /*7510*/  IMAD.MOV.U32 R0, RZ, RZ, R119 ;  /* 0x000000ffff007224 */ /* 0x000fe200078e0077 */
[----:B------:R1:W5:Y:S02]  /*7520*/  LDL.LU R137, [R1+0x54] ;  /* 0x0000540001897983 */ /* 0x0003640000300800 */
[C---:B------:R-:W-:Y:S02]  /*7530*/  HMMA.16816.F32.BF16 R36, R4.reuse, R38, R156 ;  /* 0x000000260424723c */ /* 0x040fe4000004189c */
[----:B------:R1:W5:Y:S06]  /*7540*/  LDL.LU R136, [R1+0x50] ;  /* 0x0000500001887983 */ /* 0x00036c0000300800 */
[C---:B------:R-:W-:Y:S08]  /*7550*/  HMMA.16816.F32.BF16 R156, R4.reuse, R20, R240 ;  /* 0x00000014049c723c */ /* 0x040ff000000418f0 */
[C---:B------:R-:W-:Y:S01]  /*7560*/  HMMA.16816.F32.BF16 R104, R4.reuse, R22, R200 ;  /* 0x000000160468723c */ /* 0x040fe200000418c8 */
[----:B------:R-:W4:Y:S07]  /*7570*/  LDSM.16.MT88.4 R20, [R206+0x15000] ;  /* 0x01500000ce14783b */ /* 0x000f2e0000004200 */
        /* <DEDUP_REMOVED lines=9> */
[C---:B---3--:R-:W-:Y:S08]  /*7610*/  HMMA.16816.F32.BF16 R120, R4.reuse, R32, R120 ;  /* 0x000000200478723c */ /* 0x048ff00000041878 */
[C---:B------:R-:W-:Y:S01]  /*7620*/  HMMA.16816.F32.BF16 R124, R4.reuse, R34, R244 ;  /* 0x00000022047c723c */ /* 0x040fe200000418f4 */
[----:B------:R-:W3:Y:S07]  /*7630*/  LDSM.16.MT88.4 R32, [R205+0x17000] ;  /* 0x01700000cd20783b */ /* 0x000eee0000004200 */
[C---:B------:R-:W-:Y:S07]  /*7640*/  HMMA.16816.F32.BF16 R236, R4.reuse, R40, R232 ;  /* 0x0000002804ec723c */ /* 0x040fee00000418e8 */
[----:B------:R-:W-:Y:S01]  /*7650*/  IMAD.MOV.U32 R41, RZ, RZ, R182 ;  /* 0x000000ffff297224 */ /* 0x000fe200078e00b6 */
[C---:B------:R-:W-:Y:S07]  /*7660*/  HMMA.16816.F32.BF16 R244, R4.reuse, R42, R192 ;  /* 0x0000002a04f4723c */ /* 0x040fee00000418c0 */
[----:B------:R-:W-:Y:S01]  /*7670*/  IMAD.MOV.U32 R43, RZ, RZ, R179 ;  /* 0x000000ffff2b7224 */ /* 0x000fe200078e00b3 */
[C---:B------:R-:W-:Y:S07]  /*7680*/  HMMA.16816.F32.BF16 R232, R4.reuse, R24, R144 ;  /* 0x0000001804e8723c */ /* 0x040fee0000041890 */
[----:B------:R-:W-:Y:S01]  /*7690*/  MOV R146, R176 ;  /* 0x000000b000927202 */ /* 0x000fe20000000f00 */
[----:B------:R-:W-:Y:S01]  /*76a0*/  HMMA.16816.F32.BF16 R196, R4, R26, R128 ;  /* 0x0000001a04c4723c */ /* 0x000fe20000041880 */
[----:B------:R-:W-:Y:S01]  /*76b0*/  IMAD.MOV.U32 R145, RZ, RZ, R177 ;  /* 0x000000ffff917224 */ /* 0x000fe200078e00b1 */
[----:B------:R-:W-:Y:S01]  /*76c0*/  MOV R24, R178 ;  /* 0x000000b200187202 */ /* 0x000fe20000000f00 */
[----:B------:R-:W-:Y:S01]  /*76d0*/  IMAD.MOV.U32 R25, RZ, RZ, R180 ;  /* 0x000000ffff197224 */ /* 0x000fe200078e00b4 */
[----:B------:R-:W-:-:S03]  /*76e0*/  MOV R144, R181 ;  /* 0x000000b500907202 */ /* 0x000fc60000000f00 */
[----:B------:R-:W-:Y:S01]  /*76f0*/  MOV R131, R183 ;  /* 0x000000b700837202 */ /* 0x000fe20000000f00 */
        /* <DEDUP_REMOVED lines=8> */
[----:B------:R-:W2:Y:S01]  /*7780*/  LDSM.16.MT88.4 R12, [R207+0x17000] ;  /* 0x01700000cf0c783b */ /* 0x000ea20000004200 */
[----:B------:R-:W-:Y:S01]  /*7790*/  MOV R40, R0 ;  /* 0x0000000000287202 */ /* 0x000fe20000000f00 */
[----:B------:R-:W-:Y:S01]  /*77a0*/  FFMA.FTZ R0, R252, c[0x0][0x23c], -R8 ;  /* 0x00008f00fc007a23 */ /* 0x000fe20000010808 */
[----:B------:R-:W-:-:S04]  /*77b0*/  MOV R42, R174 ;  /* 0x000000ae002a7202 */ /* 0x000fc80000000f00 */
[----:B------:R-:W-:Y:S01]  /*77c0*/  HMMA.16816.F32.BF16 R184, R4, R18, R80 ;  /* 0x0000001204b8723c */ /* 0x000fe20000041850 */
[----:B------:R1:W-:Y:S01]  /*77d0*/  MUFU.EX2 R83, R0 ;  /* 0x0000000000537308 */ /* 0x0003e20000000800 */
[----:B------:R-:W-:-:S06]  /*77e0*/  IMAD.MOV.U32 R171, RZ, RZ, R175 ;  /* 0x000000ffffab7224 */ /* 0x000fcc00078e00af */
[----:B---3--:R-:W-:Y:S01]  /*77f0*/  HMMA.16816.F32.BF16 R172, R4, R32, R56 ;  /* 0x0000002004ac723c */ /* 0x008fe20000041838 */
[----:B-1----:R-:W-:-:S04]  /*7800*/  FFMA.FTZ R0, R131, c[0x0][0x23c], -R8 ;  /* 0x00008f0083007a23 */ /* 0x002fc80000010808 */
[----:B------:R1:W3:Y:S01]  /*7810*/  MUFU.EX2 R56, R0 ;  /* 0x0000000000387308 */ /* 0x0002e20000000800 */
[----:B------:R-:W-:Y:S01]  /*7820*/  IMAD.MOV.U32 R147, RZ, RZ, R191 ;  /* 0x000000ffff937224 */ /* 0x000fe200078e00bf */
[----:B------:R-:W-:Y:S01]  /*7830*/  MOV R170, R188 ;  /* 0x000000bc00aa7202 */ /* 0x000fe20000000f00 */
[----:B------:R-:W-:Y:S02]  /*7840*/  IMAD.MOV.U32 R169, RZ, RZ, R189 ;  /* 0x000000ffffa97224 */ /* 0x000fe400078e00bd */
[----:B-1----:R-:W-:-:S04]  /*7850*/  FFMA.FTZ R0, R24, c[0x0][0x23c], -R8 ;  /* 0x00008f0018007a23 */ /* 0x002fc80000010808 */
[----:B------:R1:W-:Y:S01]  /*7860*/  MUFU.EX2 R252, R0 ;  /* 0x0000000000fc7308 */ /* 0x0003e20000000800 */
[----:B------:R-:W-:Y:S01]  /*7870*/  MOV R168, R190 ;  /* 0x000000be00a87202 */ /* 0x000fe20000000f00 */
[----:B------:R-:W-:Y:S01]  /*7880*/  IMAD.MOV.U32 R97, RZ, RZ, R11 ;  /* 0x000000ffff617224 */ /* 0x000fe200078e000b */
[----:B------:R-:W-:Y:S01]  /*7890*/  MOV R96, R138 ;  /* 0x0000008a00607202 */ /* 0x000fe20000000f00 */
[----:B------:R-:W-:Y:S01]  /*78a0*/  IMAD.MOV.U32 R99, RZ, RZ, R9 ;  /* 0x000000ffff637224 */ /* 0x000fe200078e0009 */
[----:B------:R-:W-:Y:S01]  /*78b0*/  MOV R98, R10 ;  /* 0x0000000a00627202 */ /* 0x000fe20000000f00 */
[----:B------:R-:W-:Y:S01]  /*78c0*/  HMMA.16816.F32.BF16 R188, R4, R16, R76 ;  /* 0x0000001004bc723c */ /* 0x000fe2000004184c */
[----:B-1----:R-:W-:Y:S02]  /*78d0*/  FFMA.FTZ R0, R155, c[0x0][0x23c], -R8 ;  /* 0x00008f009b007a23 */ /* 0x002fe40000010808 */
[----:B------:R-:W-:Y:S01]  /*78e0*/  IMAD.MOV.U32 R155, RZ, RZ, R135 ;  /* 0x000000ffff9b7224 */ /* 0x000fe200078e0087 */
[----:B------:R-:W-:-:S02]  /*78f0*/  MOV R135, R139 ;  /* 0x0000008b00877202 */ /* 0x000fc40000000f00 */
[----:B------:R1:W-:Y:S02]  /*7900*/  MUFU.EX2 R139, R0 ;  /* 0x00000000008b7308 */ /* 0x0003e40000000800 */
[----:B----4-:R-:W-:Y:S01]  /*7910*/  HMMA.16816.F32.BF16 R8, R4, R20, R44 ;  /* 0x000000140408723c */ /* 0x010fe2000004182c */
[----:B------:R-:W-:Y:S01]  /*7920*/  MOV R79, R147 ;  /* 0x00000093004f7202 */ /* 0x000fe20000000f00 */
[----:B------:R-:W-:Y:S01]  /*7930*/  IMAD.MOV.U32 R67, RZ, RZ, R41 ;  /* 0x000000ffff437224 */ /* 0x000fe200078e0029 */
[----:B------:R-:W-:Y:S01]  /*7940*/  MOV R88, R169 ;  /* 0x000000a900587202 */ /* 0x000fe20000000f00 */
[----:B------:R-:W-:Y:S01]  /*7950*/  IMAD.MOV.U32 R89, RZ, RZ, R170 ;  /* 0x000000ffff597224 */ /* 0x000fe200078e00aa */
[----:B------:R-:W-:-:S03]  /*7960*/  MOV R80, R135 ;  /* 0x0000008700507202 */ /* 0x000fc60000000f00 */
[----:B------:R-:W-:Y:S01]  /*7970*/  HMMA.16816.F32.BF16 R16, R4, R28, R52 ;  /* 0x0000001c0410723c */ /* 0x000fe20000041834 */
[----:B-1----:R-:W-:-:S07]  /*7980*/  FFMA.FTZ R0, R25, c[0x0][0x23c], -R2 ;  /* 0x00008f0019007a23 */ /* 0x002fce0000010802 */
[C---:B------:R-:W-:Y:S01]  /*7990*/  HMMA.16816.F32.BF16 R24, R4.reuse, R22, R72 ;  /* 0x000000160418723c */ /* 0x040fe20000041848 */
[----:B------:R-:W-:Y:S01]  /*79a0*/  MOV R90, R171 ;  /* 0x000000ab005a7202 */ /* 0x000fe20000000f00 */
[----:B------:R1:W-:Y:S01]  /*79b0*/  MUFU.EX2 R138, R0 ;  /* 0x00000000008a7308 */ /* 0x0003e20000000800 */
[----:B------:R-:W-:Y:S01]  /*79c0*/  IMAD.MOV.U32 R91, RZ, RZ, R42 ;  /* 0x000000ffff5b7224 */ /* 0x000fe200078e002a */
[----:B------:R-:W-:Y:S04]  /*79d0*/  LDSM.16.MT88.4 R72, [R205+0x15800] ;  /* 0x01580000cd48783b */ /* 0x000fe80000004200 */
[C---:B--2---:R-:W-:Y:S08]  /*79e0*/  HMMA.16816.F32.BF16 R20, R4.reuse, R12, R92 ;  /* 0x0000000c0414723c */ /* 0x044ff0000004185c */
[----:B------:R-:W-:Y:S01]  /*79f0*/  HMMA.16816.F32.BF16 R32, R4, R34, R60 ;  /* 0x000000220420723c */ /* 0x000fe2000004183c */
[----:B-1----:R-:W-:-:S07]  /*7a00*/  FFMA.FTZ R0, R43, c[0x0][0x23c], -R2 ;  /* 0x00008f002b007a23 */ /* 0x002fce0000010802 */
[C---:B------:R-:W-:Y:S01]  /*7a10*/  HMMA.16816.F32.BF16 R28, R4.reuse, R30, R48 ;  /* 0x0000001e041c723c */ /* 0x040fe20000041830 */
[----:B------:R1:W2:Y:S01]  /*7a20*/  MUFU.EX2 R135, R0 ;  /* 0x0000000000877308 */ /* 0x0002a20000000800 */
[----:B------:R-:W-:Y:S06]  /*7a30*/  LDSM.16.MT88.4 R48, [R206+0x13800] ;  /* 0x01380000ce30783b */ /* 0x000fec0000004200 */
[----:B------:R-:W-:Y:S07]  /*7a40*/  HMMA.16816.F32.BF16 R12, R4, R14, R84 ;  /* 0x0000000e040c723c */ /* 0x000fee0000041854 */
[----:B---3--:R-:W-:-:S02]  /*7a50*/  IMAD.MOV.U32 R4, RZ, RZ, R56 ;  /* 0x000000ffff047224 */ /* 0x008fc400078e0038 */
[----:B------:R-:W3:Y:S01]  /*7a60*/  LDSM.16.MT88.4 R56, [R208+0x13800] ;  /* 0x01380000d038783b */ /* 0x000ee20000004200 */
[--C-:B-1----:R-:W-:Y:S02]  /*7a70*/  FFMA.FTZ R0, R79, c[0x0][0x23c], -R2.reuse ;  /* 0x00008f004f007a23 */ /* 0x102fe40000010802 */
[----:B------:R-:W-:Y:S02]  /*7a80*/  FFMA.FTZ R2, R67, c[0x0][0x23c], -R2 ;  /* 0x00008f0043027a23 */ /* 0x000fe40000010802 */
        /* <DEDUP_REMOVED lines=9> */
[----:B------:R-:W-:-:S02]  /*7b20*/  IMAD.MOV.U32 R130, RZ, RZ, R144 ;  /* 0x000000ffff827224 */ /* 0x000fc400078e0090 */
[----:B------:R-:W-:Y:S01]  /*7b30*/  IMAD.MOV.U32 R97, RZ, RZ, R98 ;  /* 0x000000ffff617224 */ /* 0x000fe200078e0062 */
[----:B------:R-:W1:Y:S01]  /*7b40*/  LDSM.16.MT88.4 R144, [R205+0x11800] ;  /* 0x01180000cd90783b */ /* 0x000e620000004200 */
[----:B------:R-:W-:Y:S01]  /*7b50*/  MOV R98, R99 ;  /* 0x0000006300627202 */ /* 0x000fe20000000f00 */
[----:B------:R-:W-:Y:S01]  /*7b60*/  IMAD.MOV.U32 R99, RZ, RZ, R128 ;  /* 0x000000ffff637224 */ /* 0x000fe200078e0080 */
[----:B------:R-:W-:Y:S02]  /*7b70*/  MOV R82, R40 ;  /* 0x0000002800527202 */ /* 0x000fe40000000f00 */
[----:B------:R-:W4:Y:S01]  /*7b80*/  LDSM.16.MT88.4 R40, [R205+0x13800] ;  /* 0x01380000cd28783b */ /* 0x000f220000004200 */
[----:B------:R-:W-:Y:S01]  /*7b90*/  MOV R128, R129 ;  /* 0x0000008100807202 */ /* 0x000fe20000000f00 */
[----:B------:R-:W-:Y:S01]  /*7ba0*/  IMAD.MOV.U32 R129, RZ, RZ, R130 ;  /* 0x000000ffff817224 */ /* 0x000fe200078e0082 */
[----:B------:R-:W-:Y:S02]  /*7bb0*/  MOV R130, R134 ;  /* 0x0000008600827202 */ /* 0x000fe40000000f00 */
[----:B------:R-:W-:Y:S01]  /*7bc0*/  MOV R92, R3 ;  /* 0x00000003005c7202 */ /* 0x000fe20000000f00 */
[----:B------:R2:W-:Y:S08]  /*7bd0*/  MUFU.EX2 R134, R0 ;  /* 0x0000000000867308 */ /* 0x0005f00000000800 */
[----:B------:R3:W1:Y:S01]  /*7be0*/  MUFU.EX2 R3, R2 ;  /* 0x0000000200037308 */ /* 0x0006620000000800 */
[----:B------:R-:W-:Y:S01]  /*7bf0*/  IMAD.MOV.U32 R131, RZ, RZ, R168 ;  /* 0x000000ffff837224 */ /* 0x000fe200078e00a8 */
[----:B------:R-:W-:Y:S01]  /*7c00*/  MOV R5, R83 ;  /* 0x0000005300057202 */ /* 0x000fe20000000f00 */
[----:B------:R-:W-:Y:S01]  /*7c10*/  IMAD.MOV.U32 R61, RZ, RZ, R129 ;  /* 0x000000ffff3d7224 */ /* 0x000fe200078e0081 */
[----:B------:R-:W-:-:S02]  /*7c20*/  MOV R60, R130 ;  /* 0x00000082003c7202 */ /* 0x000fc40000000f00 */
[----:B------:R-:W-:Y:S02]  /*7c30*/  MOV R63, R96 ;  /* 0x00000060003f7202 */ /* 0x000fe40000000f00 */
[----:B------:R-:W-:Y:S01]  /*7c40*/  MOV R62, R98 ;  /* 0x00000062003e7202 */ /* 0x000fe20000000f00 */
[----:B--2---:R-:W-:Y:S01]  /*7c50*/  IMAD.MOV.U32 R0, RZ, RZ, R131 ;  /* 0x000000ffff007224 */ /* 0x004fe200078e0083 */
[----:B------:R-:W-:Y:S01]  /*7c60*/  F2FP.BF16.PACK_AB R129, R135, R138 ;  /* 0x0000008a8781723e */ /* 0x000fe200000010ff */
[----:B------:R-:W-:Y:S01]  /*7c70*/  IMAD.MOV.U32 R71, RZ, RZ, R163 ;  /* 0x000000ffff477224 */ /* 0x000fe200078e00a3 */
[----:B------:R-:W-:Y:S01]  /*7c80*/  F2FP.BF16.PACK_AB R130, R139, R252 ;  /* 0x000000fc8b82723e */ /* 0x000fe200000010ff */
[----:B------:R-:W-:Y:S01]  /*7c90*/  IMAD.MOV.U32 R69, RZ, RZ, R153 ;  /* 0x000000ffff457224 */ /* 0x000fe200078e0099 */
[----:B------:R-:W-:Y:S01]  /*7ca0*/  MOV R70, R152 ;  /* 0x0000009800467202 */ /* 0x000fe20000000f00 */
[----:B------:R-:W-:Y:S01]  /*7cb0*/  IMAD.MOV.U32 R87, RZ, RZ, R79 ;  /* 0x000000ffff577224 */ /* 0x000fe200078e004f */
[----:B---3--:R-:W-:-:S02]  /*7cc0*/  MOV R2, R128 ;  /* 0x0000008000027202 */ /* 0x008fc40000000f00 */
[----:B------:R-:W-:Y:S01]  /*7cd0*/  MOV R68, R154 ;  /* 0x0000009a00447202 */ /* 0x000fe20000000f00 */
[----:B------:R-:W-:Y:S01]  /*7ce0*/  IMAD.MOV.U32 R77, RZ, RZ, R161 ;  /* 0x000000ffff4d7224 */ /* 0x000fe200078e00a1 */
[----:B------:R-:W-:Y:S02]  /*7cf0*/  F2FP.BF16.PACK_AB R128, R4, R5 ;  /* 0x000000050480723e */ /* 0x000fe400000010ff */
[----:B------:R-:W-:Y:S02]  /*7d00*/  MOV R78, R160 ;  /* 0x000000a0004e7202 */ /* 0x000fe40000000f00 */
[----:B------:R-:W-:Y:S01]  /*7d10*/  MOV R76, R162 ;  /* 0x000000a2004c7202 */ /* 0x000fe20000000f00 */
[----:B------:R-:W-:Y:S01]  /*7d20*/  IMAD.MOV.U32 R85, RZ, RZ, R89 ;  /* 0x000000ffff557224 */ /* 0x000fe200078e0059 */
[----:B-1----:R-:W-:Y:S01]  /*7d30*/  F2FP.BF16.PACK_AB R131, R3, R134 ;  /* 0x000000860383723e */ /* 0x002fe200000010ff */
[----:B------:R-:W-:Y:S01]  /*7d40*/  IMAD.MOV.U32 R79, RZ, RZ, R97 ;  /* 0x000000ffff4f7224 */ /* 0x000fe200078e0061 */
[----:B------:R-:W1:Y:S01]  /*7d50*/  LDSM.16.MT88.4 R160, [R208+0x11800] ;  /* 0x01180000d0a0783b */ /* 0x000e620000004200 */
[----:B------:R-:W-:-:S02]  /*7d60*/  MOV R84, R90 ;  /* 0x0000005a00547202 */ /* 0x000fc40000000f00 */
[----:B------:R-:W-:Y:S01]  /*7d70*/  MOV R86, R88 ;  /* 0x0000005800567202 */ /* 0x000fe20000000f00 */
[----:B------:R-:W-:Y:S01]  /*7d80*/  IMAD.MOV.U32 R93, RZ, RZ, R82 ;  /* 0x000000ffff5d7224 */ /* 0x000fe200078e0052 */
[C---:B------:R-:W-:Y:S01]  /*7d90*/  HMMA.16816.F32.BF16 R52, R128.reuse, R56, R236 ;  /* 0x000000388034723c */ /* 0x040fe200000418ec */
[----:B------:R-:W-:Y:S01]  /*7da0*/  IMAD.MOV.U32 R81, RZ, RZ, R155 ;  /* 0x000000ffff517224 */ /* 0x000fe200078e009b */
[----:B------:R-:W-:Y:S05]  /*7db0*/  LDSM.16.MT88.4 R168, [R207+0x11800] ;  /* 0x01180000cfa8783b */ /* 0x000fea0000004200 */
[----:B------:R-:W-:Y:S01]  /*7dc0*/  MOV R236, R2 ;  /* 0x0000000200ec7202 */ /* 0x000fe20000000f00 */
[----:B------:R-:W-:Y:S01]  /*7dd0*/  HMMA.16816.F32.BF16 R56, R128, R58, R244 ;  /* 0x0000003a8038723c */ /* 0x000fe200000418f4 */
[----:B------:R-:W-:-:S07]  /*7de0*/  IMAD.MOV.U32 R2, RZ, RZ, R63 ;  /* 0x000000ffff027224 */ /* 0x000fce00078e003f */
[C---:B------:R-:W-:Y:S01]  /*7df0*/  HMMA.16816.F32.BF16 R44, R128.reuse, R48, R120 ;  /* 0x00000030802c723c */ /* 0x040fe20000041878 */
[----:B------:R-:W-:Y:S01]  /*7e00*/  MOV R247, R0 ;  /* 0x0000000000f77202 */ /* 0x000fe20000000f00 */
[----:B------:R-:W-:Y:S01]  /*7e10*/  IMAD.MOV.U32 R246, RZ, RZ, R60 ;  /* 0x000000fffff67224 */ /* 0x000fe200078e003c */
[----:B------:R-:W-:Y:S01]  /*7e20*/  MOV R245, R61 ;  /* 0x0000003d00f57202 */ /* 0x000fe20000000f00 */
[----:B------:R-:W-:Y:S01]  /*7e30*/  IMAD.MOV.U32 R7, RZ, RZ, R91 ;  /* 0x000000ffff077224 */ /* 0x000fe200078e005b */
[----:B------:R-:W-:Y:S01]  /*7e40*/  MOV R0, R62 ;  /* 0x0000003e00007202 */ /* 0x000fe20000000f00 */
[----:B------:R-:W-:Y:S02]  /*7e50*/  IMAD.MOV.U32 R6, RZ, RZ, R99 ;  /* 0x000000ffff067224 */ /* 0x000fe400078e0063 */
[----:B------:R-:W-:Y:S01]  /*7e60*/  HMMA.16816.F32.BF16 R140, R128, R144, R140 ;  /* 0x00000090808c723c */ /* 0x000fe2000004188c */
[----:B------:R-:W-:Y:S01]  /*7e70*/  IMAD.MOV.U32 R95, RZ, RZ, R80 ;  /* 0x000000ffff5f7224 */ /* 0x000fe200078e0050 */
[----:B------:R-:W-:Y:S01]  /*7e80*/  MOV R94, R81 ;  /* 0x00000051005e7202 */ /* 0x000fe20000000f00 */
[----:B------:R-:W-:Y:S01]  /*7e90*/  LDSM.16.MT88.4 R152, [R206+0x11800] ;  /* 0x01180000ce98783b */ /* 0x000fe20000004200 */
[----:B------:R-:W-:-:S02]  /*7ea0*/  MOV R239, R4 ;  /* 0x0000000400ef7202 */ /* 0x000fc40000000f00 */
[----:B------:R-:W-:Y:S01]  /*7eb0*/  MOV R238, R5 ;  /* 0x0000000500ee7202 */ /* 0x000fe20000000f00 */
[----:B------:R-:W-:Y:S01]  /*7ec0*/  LDSM.16.MT88.4 R88, [R208+0x15800] ;  /* 0x01580000d058783b */ /* 0x000fe20000004200 */
[C---:B------:R-:W-:Y:S08]  /*7ed0*/  HMMA.16816.F32.BF16 R60, R128.reuse, R64, R248 ;  /* 0x00000040803c723c */ /* 0x040ff000000418f8 */
[C---:B------:R-:W-:Y:S01]  /*7ee0*/  HMMA.16816.F32.BF16 R48, R128.reuse, R50, R124 ;  /* 0x000000328030723c */ /* 0x040fe2000004187c */
[----:B------:R-:W-:Y:S01]  /*7ef0*/  IMAD.MOV.U32 R237, RZ, RZ, R6 ;  /* 0x000000ffffed7224 */ /* 0x000fe200078e0006 */
[----:B------:R-:W-:Y:S04]  /*7f00*/  LDSM.16.MT88.4 R80, [R206+0x15800] ;  /* 0x01580000ce50783b */ /* 0x000fe80000004200 */
[----:B------:R-:W-:Y:S01]  /*7f10*/  LDSM.16.MT88.4 R96, [R207+0x15800] ;  /* 0x01580000cf60783b */ /* 0x000fe20000004200 */
[----:B------:R-:W-:Y:S01]  /*7f20*/  MOV R126, R68 ;  /* 0x00000044007e7202 */ /* 0x000fe20000000f00 */
[----:B------:R-:W-:Y:S01]  /*7f30*/  HMMA.16816.F32.BF16 R64, R128, R66, R240 ;  /* 0x000000428040723c */ /* 0x000fe200000418f0 */
[----:B------:R-:W-:Y:S01]  /*7f40*/  MOV R124, R69 ;  /* 0x00000045007c7202 */ /* 0x000fe20000000f00 */
[----:B------:R-:W-:Y:S01]  /*7f50*/  IMAD.MOV.U32 R125, RZ, RZ, R70 ;  /* 0x000000ffff7d7224 */ /* 0x000fe200078e0046 */
[----:B------:R-:W-:Y:S04]  /*7f60*/  LDSM.16.MT88.4 R120, [R208+0x17800] ;  /* 0x01780000d078783b */ /* 0x000fe80000004200 */
[----:B------:R-:W-:-:S02]  /*7f70*/  MOV R240, R71 ;  /* 0x0000004700f07202 */ /* 0x000fc40000000f00 */
[----:B------:R-:W-:Y:S01]  /*7f80*/  HMMA.16816.F32.BF16 R68, R128, R72, R232 ;  /* 0x000000488044723c */ /* 0x000fe200000418e8 */
[----:B------:R-:W-:Y:S01]  /*7f90*/  MOV R241, R76 ;  /* 0x0000004c00f17202 */ /* 0x000fe20000000f00 */
[----:B------:R-:W-:-:S05]  /*7fa0*/  IMAD.MOV.U32 R242, RZ, RZ, R77 ;  /* 0x000000fffff27224 */ /* 0x000fca00078e004d */
[----:B------:R-:W-:Y:S01]  /*7fb0*/  MOV R235, R79 ;  /* 0x0000004f00eb7202 */ /* 0x000fe20000000f00 */
[----:B------:R-:W-:Y:S01]  /*7fc0*/  FADD.FTZ R0, R0, R240 ;  /* 0x000000f000007221 */ /* 0x000fe20000010000 */
[----:B------:R-:W-:Y:S03]  /*7fd0*/  HMMA.16816.F32.BF16 R144, R128, R146, R36 ;  /* 0x000000928090723c */ /* 0x000fe60000041824 */
[----:B------:R-:W-:Y:S02]  /*7fe0*/  FADD.FTZ R2, R2, R235 ;  /* 0x000000eb02027221 */ /* 0x000fe40000010000 */
[----:B------:R-:W-:-:S03]  /*7ff0*/  FADD.FTZ R0, R242, R0 ;  /* 0x00000000f2007221 */ /* 0x000fc60000010000 */
[C---:B----4-:R-:W-:Y:S01]  /*8000*/  HMMA.16816.F32.BF16 R36, R128.reuse, R40, R112 ;  /* 0x000000288024723c */ /* 0x050fe20000041870 */
[----:B------:R-:W-:Y:S01]  /*8010*/  FADD.FTZ R2, R241, R2 ;  /* 0x00000002f1027221 */ /* 0x000fe20000010000 */
[----:B------:R-:W-:Y:S01]  /*8020*/  MOV R248, R93 ;  /* 0x0000005d00f87202 */ /* 0x000fe20000000f00 */
[----:B------:R-:W-:Y:S01]  /*8030*/  IMAD.MOV.U32 R250, RZ, RZ, R95 ;  /* 0x000000fffffa7224 */ /* 0x000fe200078e005f */
[----:B------:R-:W-:Y:S02]  /*8040*/  MOV R243, R78 ;  /* 0x0000004e00f37202 */ /* 0x000fe40000000f00 */
[----:B------:R-:W-:Y:S02]  /*8050*/  MOV R251, R7 ;  /* 0x0000000700fb7202 */ /* 0x000fe40000000f00 */
[----:B------:R-:W-:Y:S01]  /*8060*/  MOV R249, R94 ;  /* 0x0000005e00f97202 */ /* 0x000fe20000000f00 */
[----:B------:R-:W-:Y:S01]  /*8070*/  HMMA.16816.F32.BF16 R40, R128, R42, R116 ;  /* 0x0000002a8028723c */ /* 0x000fe20000041874 */
[----:B------:R-:W2:Y:S01]  /*8080*/  LDSM.16.MT88.4 R4, [R207+0x17800] ;  /* 0x01780000cf04783b */ /* 0x000ea20000004200 */
[----:B------:R-:W-:-:S03]  /*8090*/  IMAD.MOV.U32 R127, RZ, RZ, R92 ;  /* 0x000000ffff7f7224 */ /* 0x000fc600078e005c */
[----:B------:R-:W-:Y:S02]  /*80a0*/  LDSM.16.MT88.4 R112, [R206+0x17800] ;  /* 0x01780000ce70783b */ /* 0x000fe40000004200 */
[----:B------:R-:W-:Y:S01]  /*80b0*/  MOV R116, R84 ;  /* 0x0000005400747202 */ /* 0x000fe20000000f00 */
[----:B------:R-:W-:Y:S01]  /*80c0*/  IMAD.MOV.U32 R117, RZ, RZ, R85 ;  /* 0x000000ffff757224 */ /* 0x000fe200078e0055 */
[----:B------:R-:W-:Y:S02]  /*80d0*/  MOV R119, R87 ;  /* 0x0000005700777202 */ /* 0x000fe40000000f00 */
        /* <DEDUP_REMOVED lines=18> */
[----:B------:R-:W-:Y:S01]  /*8200*/  HMMA.16816.F32.BF16 R160, R128, R162, R104 ;  /* 0x000000a280a0723c */ /* 0x000fe20000041868 */
[----:B------:R-:W1:Y:S01]  /*8210*/  LDSM.16.MT88.4 R104, [R205+0x17800] ;  /* 0x01780000cd68783b */ /* 0x000e620000004200 */
        /* <DEDUP_REMOVED lines=8> */
[----:B--2---:R-:W-:Y:S01]  /*82a0*/  HMMA.16816.F32.BF16 R124, R128, R4, R20 ;  /* 0x00000004807c723c */ /* 0x004fe20000041814 */
[----:B------:R-:W-:-:S06]  /*82b0*/  FADD.FTZ R0, R3, R0 ;  /* 0x0000000003007221 */ /* 0x000fcc0000010000 */
[----:B------:R-:W-:Y:S01]  /*82c0*/  FADD.FTZ R4, R139, R2 ;  /* 0x000000028b047221 */ /* 0x000fe20000010000 */
[----:B------:R2:W-:Y:S04]  /*82d0*/  STL [R1+0x10], R0 ;  /* 0x0000100001007387 */ /* 0x0005e80000100800 */
[----:B------:R2:W-:Y:S01]  /*82e0*/  STL [R1+0xc], R4 ;  /* 0x00000c0401007387 */ /* 0x0005e20000100800 */
        /* <DEDUP_REMOVED lines=19> */
[----:B--2---:R-:W2:Y:S04]  /*8420*/  LDL.LU R239, [R1+0x4c] ;  /* 0x00004c0001ef7983 */ /* 0x004ea80000300800 */
[----:B------:R-:W1:Y:S01]  /*8430*/  S2R R238, SR_TID.X ;  /* 0x0000000000ee7919 */ /* 0x000e620000002100 */
[----:B------:R-:W-:Y:S01]  /*8440*/  IMAD.U32 R4, RZ, RZ, UR8 ;  /* 0x00000008ff047e24 */ /* 0x000fe2000f8e00ff */
[----:B------:R-:W-:-:S02]  /*8450*/  ULDC.64 UR6, c[0x0][0x1a0] ;  /* 0x0000680000067ab9 */ /* 0x000fc40000000a00 */
[----:B------:R-:W3:Y:S01]  /*8460*/  LDL.64 R236, [R1+0x18] ;  /* 0x0000180001ec7983 */ /* 0x000ee20000100a00 */
[----:B------:R-:W-:Y:S01]  /*8470*/  IMAD.U32 R0, RZ, RZ, UR8 ;  /* 0x00000008ff007e24 */ /* 0x000fe2000f8e00ff */
[----:B------:R-:W-:Y:S01]  /*8480*/  UIADD3 UR8, UR15, 0x3f, URZ ;  /* 0x0000003f0f087890 */ /* 0x000fe2000fffe03f */
[----:B------:R-:W-:Y:S02]  /*8490*/  IMAD.U32 R7, RZ, RZ, UR10 ;  /* 0x0000000aff077e24 */ /* 0x000fe4000f8e00ff */
[----:B------:R-:W-:Y:S01]  /*84a0*/  IMAD.U32 R6, RZ, RZ, UR21 ;  /* 0x00000015ff067e24 */ /* 0x000fe2000f8e00ff */
[----:B------:R-:W-:Y:S01]  /*84b0*/  USHF.R.S32.HI UR9, URZ, 0x1f, UR8 ;  /* 0x0000001f3f097899 */ /* 0x000fe20008011408 */
[----:B-----5:R-:W-:Y:S01]  /*84c0*/  SHF.R.S32.HI R245, RZ, 0x1f, R136 ;  /* 0x0000001ffff57819 */ /* 0x020fe20000011488 */
[----:B------:R-:W-:Y:S01]  /*84d0*/  IMAD.MOV.U32 R135, RZ, RZ, R132 ;  /* 0x000000ffff877224 */ /* 0x000fe200078e0084 */
[----:B------:R-:W-:Y:S01]  /*84e0*/  IADD3 R250, P2, R136, 0x10, RZ ;  /* 0x0000001088fa7810 */ /* 0x000fe20007f5e0ff */
[----:B------:R-:W-:Y:S01]  /*84f0*/  ULEA.HI UR9, UR9, UR8, URZ, 0x6 ;  /* 0x0000000809097291 */ /* 0x000fe2000f8f303f */
[----:B------:R-:W-:Y:S01]  /*8500*/  IMAD.MOV.U32 R134, RZ, RZ, R133 ;  /* 0x000000ffff867224 */ /* 0x000fe200078e0085 */
[----:B------:R-:W-:-:S02]  /*8510*/  USHF.L.U64.HI UR5, UR6, 0x4, UR7 ;  /* 0x0000000406057899 */ /* 0x000fc40008010207 */
[----:B------:R-:W-:Y:S01]  /*8520*/  UMOV UR20, URZ ;  /* 0x0000003f00147c82 */ /* 0x000fe20008000000 */
[----:B-1----:R-:W-:Y:S01]  /*8530*/  LOP3.LUT R8, R238, 0x3, RZ, 0xc0, !PT ;  /* 0x00000003ee087812 */ /* 0x002fe200078ec0ff */
[----:B---3--:R-:W-:Y:S01]  /*8540*/  IMAD.MOV.U32 R246, RZ, RZ, R236 ;  /* 0x000000fffff67224 */ /* 0x008fe200078e00ec */
[----:B------:R-:W-:-:S03]  /*8550*/  USHF.L.U32 UR10, UR6, 0x4, URZ ;  /* 0x00000004060a7899 */ /* 0x000fc6000800063f */
[----:B--2---:R-:W-:Y:S01]  /*8560*/  IMAD R8, R8, -0x2, R239 ;  /* 0xfffffffe08087824 */ /* 0x004fe200078e02ef */
[----:B------:R-:W-:Y:S01]  /*8570*/  ULEA.HI.SX32 UR14, UR9, 0xfffffffd, 0x1a ;  /* 0xfffffffd090e7891 */ /* 0x000fe2000f8fd23f */
[--C-:B------:R-:W-:Y:S01]  /*8580*/  IMAD.MOV.U32 R2, RZ, RZ, R246.reuse ;  /* 0x000000ffff027224 */ /* 0x100fe200078e00f6 */
[----:B------:R-:W-:Y:S01]  /*8590*/  SHF.R.S32.HI R3, RZ, 0x1f, R246 ;  /* 0x0000001fff037819 */ /* 0x000fe200000114f6 */
[----:B------:R-:W-:-:S04]  /*85a0*/  IMAD.MOV.U32 R247, RZ, RZ, R237 ;  /* 0x000000fffff77224 */ /* 0x000fc800078e00ed */
[----:B------:R-:W-:-:S04]  /*85b0*/  IMAD.WIDE.U32 R4, R4, c[0x0][0x1b0], R2 ;  /* 0x00006c0004047a25 */ /* 0x000fc800078e0002 */
[----:B------:R-:W-:Y:S01]  /*85c0*/  IMAD.WIDE.U32 R2, R0, c[0x0][0x1b8], R2 ;  /* 0x00006e0000027a25 */ /* 0x000fe200078e0002 */
[----:B------:R-:W-:Y:S01]  /*85d0*/  IADD3 R0, P1, R4, UR12, RZ ;  /* 0x0000000c04007c10 */ /* 0x000fe2000ff3e0ff */
[----:B------:R-:W-:-:S03]  /*85e0*/  ULEA.HI.SX32 UR12, UR9, 0xfffffffe, 0x1a ;  /* 0xfffffffe090c7891 */ /* 0x000fc6000f8fd23f */
[----:B------:R-:W-:Y:S01]  /*85f0*/  IADD3 R252, P0, R2, UR24, RZ ;  /* 0x0000001802fc7c10 */ /* 0x000fe2000ff1e0ff */
[----:B------:R-:W-:Y:S01]  /*8600*/  IMAD.U32 R2, RZ, RZ, UR15 ;  /* 0x0000000fff027e24 */ /* 0x000fe2000f8e00ff */
[----:B------:R-:W-:Y:S02]  /*8610*/  IADD3.X R7, R7, UR25, R5, P1, !PT ;  /* 0x0000001907077c10 */ /* 0x000fe40008ffe405 */
[----:B------:R-:W-:Y:S02]  /*8620*/  LEA R4, P1, R0, c[0x0][0x168], 0x1 ;  /* 0x00005a0000047a11 */ /* 0x000fe400078208ff */
[----:B------:R-:W-:Y:S02]  /*8630*/  IADD3.X R6, R6, UR26, R3, P0, !PT ;  /* 0x0000001a06067c10 */ /* 0x000fe400087fe403 */
[----:B------:R-:W-:Y:S01]  /*8640*/  LEA R3, P0, R252, c[0x0][0x170], 0x1 ;  /* 0x00005c00fc037a11 */ /* 0x000fe200078008ff */
[----:B------:R1:W-:Y:S01]  /*8650*/  STL [R1+0x8], R4 ;  /* 0x0000080401007387 */ /* 0x0003e20000100800 */
[----:B------:R-:W-:-:S02]  /*8660*/  IADD3 R2, R2, -UR16, R8 ;  /* 0x8000001002027c10 */ /* 0x000fc4000fffe008 */
[----:B------:R-:W-:Y:S01]  /*8670*/  LEA.HI.X R0, R0, c[0x0][0x16c], R7, 0x1, P1 ;  /* 0x00005b0000007a11 */ /* 0x000fe200008f0c07 */
[----:B------:R1:W-:Y:S01]  /*8680*/  STL [R1], R3 ;  /* 0x0000000301007387 */ /* 0x0003e20000100800 */
[----:B------:R-:W-:-:S03]  /*8690*/  LEA.HI.X R252, R252, c[0x0][0x174], R6, 0x1, P0 ;  /* 0x00005d00fcfc7a11 */ /* 0x000fc600000f0c06 */
[----:B------:R1:W-:Y:S04]  /*86a0*/  STL [R1+0x14], R2 ;  /* 0x0000140201007387 */ /* 0x0003e80000100800 */
[----:B------:R1:W-:Y:S04]  /*86b0*/  STL [R1+0x4], R0 ;  /* 0x0000040001007387 */ /* 0x0003e80000100800 */
[----:B------:R-:W2:Y:S04]  /*86c0*/  LDL R237, [R1+0x2c] ;  /* 0x00002c0001ed7983 */ /* 0x000ea80000100800 */
[----:B------:R-:W3:Y:S04]  /*86d0*/  LDL R238, [R1+0x28] ;  /* 0x0000280001ee7983 */ /* 0x000ee80000100800 */
[----:B------:R-:W4:Y:S01]  /*86e0*/  LDL R239, [R1+0x40] ;  /* 0x0000400001ef7983 */ /* 0x000f220000100800 */
[----:B------:R-:W-:Y:S01]  /*86f0*/  ISETP.GE.AND P6, PT, R246, c[0x0][0x220], PT ;  /* 0x00008800f6007a0c */ /* 0x000fe20003fc6270 */
[----:B------:R-:W-:Y:S01]  /*8700*/  IMAD.X R251, RZ, RZ, R245, P2 ;  /* 0x000000fffffb7224 */ /* 0x000fe200010e06f5 */
[C---:B------:R-:W-:Y:S01]  /*8710*/  IADD3 R248, P1, R136.reuse, 0x20, RZ ;  /* 0x0000002088f87810 */ /* 0x040fe20007f3e0ff */
[----:B------:R-:W-:Y:S01]  /*8720*/  IMAD.MOV.U32 R244, RZ, RZ, R136 ;  /* 0x000000fffff47224 */ /* 0x000fe200078e0088 */
[----:B------:R-:W-:-:S03]  /*8730*/  IADD3 R246, P0, R136, 0x30, RZ ;  /* 0x0000003088f67810 */ /* 0x000fc60007f1e0ff */
[--C-:B------:R-:W-:Y:S02]  /*8740*/  IMAD.X R249, RZ, RZ, R245.reuse, P1 ;  /* 0x000000fffff97224 */ /* 0x100fe400008e06f5 */
[----:B------:R-:W-:Y:S01]  /*8750*/  IMAD.X R247, RZ, RZ, R245, P0 ;  /* 0x000000fffff77224 */ /* 0x000fe200000e06f5 */
[----:B--2---:R-:W-:Y:S02]  /*8760*/  ISETP.GE.AND P5, PT, R237, c[0x0][0x220], PT ;  /* 0x00008800ed007a0c */ /* 0x004fe40003fa6270 */
[----:B---3--:R-:W-:Y:S02]  /*8770*/  ISETP.GE.AND P4, PT, R238, c[0x0][0x220], PT ;  /* 0x00008800ee007a0c */ /* 0x008fe40003f86270 */
[----:B----4-:R-:W-:Y:S01]  /*8780*/  ISETP.GE.AND P3, PT, R239, c[0x0][0x220], PT ;  /* 0x00008800ef007a0c */ /* 0x010fe20003f66270 */
[----:B-1----:R-:W-:Y:S05]  /*8790*/  BRA `(.L_x_936) ;  /* 0x000006e000007947 */ /* 0x002fea0003800000 */
.L_x_938:
        /* <DEDUP_REMOVED lines=18> */
[C---:B------:R-:W-:Y:S02]  /*88c0*/  @!P6 LEA R16, P2, R3.reuse, c[0x0][0x168], 0x1 ;  /* 0x00005a000310ea11 */ /* 0x040fe400078408ff */
        /* <DEDUP_REMOVED lines=91> */
.L_x_936:
        /* <DEDUP_REMOVED lines=8> */
[----:B------:R-:W4:Y:S01]  /*8f00*/  LDL R22, [R1] ;  /* 0x0000000001167983 */ /* 0x000f220000100800 */
[----:B------:R-:W-:Y:S01]  /*8f10*/  LEA R8, P2, R8, R244, 0x6 ;  /* 0x000000f408087211 */ /* 0x000fe200078430ff */
[----:B------:R-:W-:Y:S01]  /*8f20*/  UIMAD UR8, UR8, UR6, URZ ;  /* 0x00000006080872a4 */ /* 0x000fe2000f8e023f */
[----:B------:R-:W-:Y:S01]  /*8f30*/  LEA R6, P1, R6, R250, 0x6 ;  /* 0x000000fa06067211 */ /* 0x000fe200078230ff */
[----:B------:R-:W-:Y:S01]  /*8f40*/  IMAD.U32 R3, RZ, RZ, UR18 ;  /* 0x00000012ff037e24 */ /* 0x000fe2000f8e00ff */
[----:B------:R-:W-:Y:S01]  /*8f50*/  MOV R2, UR18 ;  /* 0x0000001200027c02 */ /* 0x000fe20008000f00 */
[----:B------:R-:W-:Y:S01]  /*8f60*/  BAR.SYNC.DEFER_BLOCKING 0x0 ;  /* 0x0000000000007b1d */ /* 0x000fe20000010000 */
[----:B------:R-:W-:Y:S01]  /*8f70*/  MOV R0, UR18 ;  /* 0x0000001200007c02 */ /* 0x000fe20008000f00 */
[----:B------:R-:W-:Y:S01]  /*8f80*/  UIMAD UR8, UR18, UR7, UR8 ;  /* 0x00000007120872a4 */ /* 0x000fe2000f8e0208 */
[----:B------:R-:W-:Y:S01]  /*8f90*/  LEA.HI.X.SX32 R9, R2, R245, 0x6, P2 ;  /* 0x000000f502097211 */ /* 0x000fe200010f36ff */
[----:B------:R-:W-:Y:S01]  /*8fa0*/  IMAD.U32 R10, RZ, RZ, UR24 ;  /* 0x00000018ff0a7e24 */ /* 0x000fe2000f8e00ff */
[----:B------:R-:W-:Y:S01]  /*8fb0*/  LEA.HI.X.SX32 R7, R0, R251, 0x6, P1 ;  /* 0x000000fb00077211 */ /* 0x000fe200008f36ff */
[----:B------:R-:W-:Y:S01]  /*8fc0*/  UIADD3 UR8, UR25, UR8, URZ ;  /* 0x0000000819087290 */ /* 0x000fe2000fffe03f */
        /* <DEDUP_REMOVED lines=12> */
[----:B------:R-:W-:Y:S02]  /*9090*/  IMAD.IADD R0, R19, 0x1, R0 ;  /* 0x0000000113007824 */ /* 0x000fe400078e0200 */
[----:B------:R-:W-:Y:S01]  /*90a0*/  IMAD.U32 R4, RZ, RZ, UR18 ;  /* 0x00000012ff047e24 */ /* 0x000fe2000f8e00ff */
[----:B------:R-:W-:Y:S01]  /*90b0*/  @P6 STS.128 [R231+0x10000], RZ ;  /* 0x010000ffe7006388 */ /* 0x000fe20000000c00 */
[----:B------:R-:W-:Y:S03]  /*90c0*/  IMAD R3, R3, c[0x0][0x1a0], RZ ;  /* 0x0000680003037a24 */ /* 0x000fe600078e02ff */
[----:B------:R-:W-:Y:S01]  /*90d0*/  LEA R4, P0, R4, R248, 0x6 ;  /* 0x000000f804047211 */ /* 0x000fe200078030ff */
[C---:B------:R-:W-:Y:S01]  /*90e0*/  IMAD.WIDE.U32 R20, R2.reuse, c[0x0][0x1a0], RZ ;  /* 0x0000680002147a25 */ /* 0x040fe200078e00ff */
[----:B------:R-:W5:Y:S02]  /*90f0*/  LDL R233, [R1+0x8] ;  /* 0x0000080001e97983 */ /* 0x000f640000100800 */
[----:B------:R-:W-:Y:S01]  /*9100*/  LEA.HI.X.SX32 R5, R5, R249, 0x6, P0 ;  /* 0x000000f905057211 */ /* 0x000fe200000f36ff */
[----:B------:R-:W-:Y:S02]  /*9110*/  IMAD R3, R2, c[0x0][0x1a4], R3 ;  /* 0x0000690002037a24 */ /* 0x000fe400078e0203 */
[----:B------:R-:W5:Y:S02]  /*9120*/  LDL R232, [R1+0x4] ;  /* 0x0000040001e87983 */ /* 0x000f640000100800 */
[----:B------:R-:W-:Y:S02]  /*9130*/  IMAD R5, R5, c[0x0][0x1a0], RZ ;  /* 0x0000680005057a24 */ /* 0x000fe400078e02ff */
[----:B------:R-:W-:Y:S02]  /*9140*/  IMAD.IADD R3, R21, 0x1, R3 ;  /* 0x0000000115037824 */ /* 0x000fe400078e0203 */
[----:B------:R-:W-:Y:S01]  /*9150*/  IMAD R5, R4, c[0x0][0x1a4], R5 ;  /* 0x0000690004057a24 */ /* 0x000fe200078e0205 */
[----:B--2---:R-:W-:Y:S01]  /*9160*/  LEA R11, P2, R10, R16, 0x6 ;  /* 0x000000100a0b7211 */ /* 0x004fe200078430ff */
[----:B------:R-:W-:Y:S03]  /*9170*/  IMAD.WIDE.U32 R16, R6, c[0x0][0x1a0], RZ ;  /* 0x0000680006107a25 */ /* 0x000fe600078e00ff */
[----:B---3--:R-:W-:Y:S01]  /*9180*/  LEA.HI.X R12, R10, R14, R12, 0x6, P2 ;  /* 0x0000000e0a0c7211 */ /* 0x008fe200010f340c */
[----:B------:R-:W-:Y:S01]  /*9190*/  IMAD.WIDE.U32 R14, R4, c[0x0][0x1a0], RZ ;  /* 0x00006800040e7a25 */ /* 0x000fe200078e00ff */
[----:B------:R-:W-:Y:S02]  /*91a0*/  IADD3 R7, R17, R7, RZ ;  /* 0x0000000711077210 */ /* 0x000fe40007ffe0ff */
[-C--:B----4-:R-:W-:Y:S02]  /*91b0*/  LEA R8, P2, R18, R22.reuse, 0x1 ;  /* 0x0000001612087211 */ /* 0x090fe400078408ff */
[----:B------:R-:W-:Y:S02]  /*91c0*/  LEA R6, P1, R16, R22, 0x1 ;  /* 0x0000001610067211 */ /* 0x000fe400078208ff */
[-C--:B------:R-:W-:Y:S02]  /*91d0*/  LEA.HI.X R9, R18, R252.reuse, R0, 0x1, P2 ;  /* 0x000000fc12097211 */ /* 0x080fe400010f0c00 */
[----:B------:R-:W-:Y:S02]  /*91e0*/  LEA.HI.X R7, R16, R252, R7, 0x1, P1 ;  /* 0x000000fc10077211 */ /* 0x000fe400008f0c07 */
        /* <DEDUP_REMOVED lines=9> */
[----:B------:R-:W-:Y:S02]  /*9280*/  LEA.HI.X R5, R14, R252, R5, 0x1, P0 ;  /* 0x000000fc0e057211 */ /* 0x000fe400000f0c05 */
        /* <DEDUP_REMOVED lines=27> */
[----:B------:R-:W-:Y:S01]  /*9440*/  @P6 STS.128 [R231+0x10800], RZ ;  /* 0x010800ffe7006388 */ /* 0x000fe20000000c00 */
[----:B------:R-:W-:Y:S02]  /*9450*/  MOV R0, UR8 ;  /* 0x0000000800007c02 */ /* 0x000fe40008000f00 */
[----:B------:R-:W-:Y:S02]  /*9460*/  @!P6 LEA.HI.X R11, R18, c[0x0][0x174], R19, 0x1, P0 ;  /* 0x00005d00120bea11 */ /* 0x000fe400000f0c13 */
        /* <DEDUP_REMOVED lines=61> */
[----:B-1----:R-:W1:Y:S05]  /*9840*/  LDSM.16.M88.4 R16, [R204+0x8800] ;  /* 0x00880000cc10783b */ /* 0x002e6a0000000200 */
[----:B------:R-:W2:Y:S05]  /*9850*/  LDSM.16.M88.4 R24, [R204+0x9000] ;  /* 0x00900000cc18783b */ /* 0x000eaa0000000200 */
[----:B------:R-:W0:Y:S01]  /*9860*/  LDGDEPBAR ;  /* 0x00000000000079af */ /* 0x000e220000000000 */
[C---:B---3--:R-:W-:Y:S04]  /*9870*/  LEA R2, P1, R0.reuse, R248, 0x6 ;  /* 0x000000f800027211 */ /* 0x048fe800078230ff */
[----:B------:R-:W3:Y:S01]  /*9880*/  LDSM.16.M88.4 R136, [R204+0x9800] ;  /* 0x00980000cc88783b */ /* 0x000ee20000000200 */
[----:B------:R-:W-:Y:S04]  /*9890*/  LEA.HI.X.SX32 R3, R0, R249, 0x6, P1 ;  /* 0x000000f900037211 */ /* 0x000fe800008f36ff */
[----:B------:R-:W-:Y:S01]  /*98a0*/  LDSM.16.M88.4 R172, [R212] ;  /* 0x00000000d4ac783b */ /* 0x000fe20000000200 */
[----:B------:R-:W-:Y:S04]  /*98b0*/  IMAD R3, R3, c[0x0][0x198], RZ ;  /* 0x0000660003037a24 */ /* 0x000fe800078e02ff */
[----:B------:R-:W2:Y:S01]  /*98c0*/  LDSM.16.M88.4 R176, [R215] ;  /* 0x00000000d7b0783b */ /* 0x000ea20000000200 */
[----:B------:R-:W-:Y:S04]  /*98d0*/  IMAD R3, R2, c[0x0][0x19c], R3 ;  /* 0x0000670002037a24 */ /* 0x000fe800078e0203 */
[----:B------:R-:W3:Y:S01]  /*98e0*/  LDSM.16.M88.4 R180, [R230] ;  /* 0x00000000e6b4783b */ /* 0x000ee20000000200 */
[C---:B----4-:R-:W-:Y:S04]  /*98f0*/  HMMA.16816.F32.BF16 R4, R32.reuse, R8, RZ ;  /* 0x000000082004723c */ /* 0x050fe800000418ff */
[----:B------:R-:W4:Y:S05]  /*9900*/  LDSM.16.M88.4 R184, [R229] ;  /* 0x00000000e5b8783b */ /* 0x000f2a0000000200 */
[----:B------:R-:W3:Y:S01]  /*9910*/  LDSM.16.M88.4 R188, [R228] ;  /* 0x00000000e4bc783b */ /* 0x000ee20000000200 */
[C---:B------:R-:W-:Y:S04]  /*9920*/  HMMA.16816.F32.BF16 R8, R32.reuse, R10, RZ ;  /* 0x0000000a2008723c */ /* 0x040fe800000418ff */
[----:B------:R-:W-:Y:S04]  /*9930*/  LDSM.16.M88.4 R192, [R210+0x8000] ;  /* 0x00800000d2c0783b */ /* 0x000fe80000000200 */
[C---:B-1----:R-:W-:Y:S01]  /*9940*/  HMMA.16816.F32.BF16 R12, R32.reuse, R16, RZ ;  /* 0x00000010200c723c */ /* 0x042fe200000418ff */
[----:B------:R-:W-:Y:S05]  /*9950*/  LDSM.16.M88.4 R196, [R210+0x8800] ;  /* 0x00880000d2c4783b */ /* 0x000fea0000000200 */
[----:B------:R-:W-:Y:S02]  /*9960*/  LDSM.16.M88.4 R200, [R209] ;  /* 0x00000000d1c8783b */ /* 0x000fe40000000200 */
[C---:B------:R-:W-:Y:S08]  /*9970*/  HMMA.16816.F32.BF16 R16, R32.reuse, R18, RZ ;  /* 0x000000122010723c */ /* 0x040ff000000418ff */
[C---:B--2---:R-:W-:Y:S08]  /*9980*/  HMMA.16816.F32.BF16 R20, R32.reuse, R24, RZ ;  /* 0x000000182014723c */ /* 0x044ff000000418ff */
[C---:B------:R-:W-:Y:S08]  /*9990*/  HMMA.16816.F32.BF16 R24, R32.reuse, R26, RZ ;  /* 0x0000001a2018723c */ /* 0x040ff000000418ff */
[C---:B---3--:R-:W-:Y:S08]  /*99a0*/  HMMA.16816.F32.BF16 R28, R32.reuse, R136, RZ ;  /* 0x00000088201c723c */ /* 0x048ff000000418ff */
        /* <DEDUP_REMOVED lines=209> */
[----:B------:R2:W2:Y:S01]  /*a6c0*/  MUFU.TANH R176, R13 ;  /* 0x0000000d00b07308 */ /* 0x0004a20000002400 */
[----:B-1----:R-:W1:Y:S01]  /*a6d0*/  LDSM.16.M88.4 R8, [R209+0x7800] ;  /* 0x00780000d108783b */ /* 0x002e620000000200 */
[----:B------:R-:W-:Y:S08]  /*a6e0*/  DEPBAR.LE SB0, 0x0 ;  /* 0x000080000000791a */ /* 0x000ff00000000000 */
[----:B------:R-:W1:Y:S01]  /*a6f0*/  MUFU.TANH R180, R16 ;  /* 0x0000001000b47308 */ /* 0x000e620000002400 */
[----:B------:R-:W-:Y:S01]  /*a700*/  BAR.SYNC.DEFER_BLOCKING 0x0 ;  /* 0x0000000000007b1d */ /* 0x000fe20000010000 */
[C---:B----4-:R-:W-:Y:S07]  /*a710*/  HMMA.16816.F32.BF16 R20, R192.reuse, R4, R20 ;  /* 0x00000004c014723c */ /* 0x050fee0000041814 */
[C---:B------:R-:W-:Y:S01]  /*a720*/  LEA R4, P2, R0.reuse, R250, 0x6 ;  /* 0x000000fa00047211 */ /* 0x040fe200078430ff */
[----:B------:R-:W4:Y:S01]  /*a730*/  MUFU.TANH R179, R17 ;  /* 0x0000001100b37308 */ /* 0x000f220000002400 */
[C---:B------:R-:W-:Y:S03]  /*a740*/  HMMA.16816.F32.BF16 R24, R192.reuse, R6, R24 ;  /* 0x00000006c018723c */ /* 0x040fe60000041818 */
[C---:B------:R-:W-:Y:S04]  /*a750*/  LEA.HI.X.SX32 R5, R0.reuse, R251, 0x6, P2 ;  /* 0x000000fb00057211 */ /* 0x040fe800010f36ff */
[C---:B------:R-:W-:Y:S01]  /*a760*/  LEA R6, P0, R0.reuse, R244, 0x6 ;  /* 0x000000f400067211 */ /* 0x040fe200078030ff */
[----:B------:R-:W-:Y:S01]  /*a770*/  IMAD R5, R5, c[0x0][0x198], RZ ;  /* 0x0000660005057a24 */ /* 0x000fe200078e02ff */
[----:B------:R-:W3:Y:S03]  /*a780*/  MUFU.TANH R181, R14 ;  /* 0x0000000e00b57308 */ /* 0x000ee60000002400 */
[C---:B------:R-:W-:Y:S02]  /*a790*/  LEA.HI.X.SX32 R7, R0.reuse, R245, 0x6, P0 ;  /* 0x000000f500077211 */ /* 0x040fe400000f36ff */
[----:B--2---:R-:W-:Y:S01]  /*a7a0*/  LEA R12, P0, R0, R246, 0x6 ;  /* 0x000000f6000c7211 */ /* 0x004fe200078030ff */
[----:B------:R-:W-:Y:S02]  /*a7b0*/  FMUL.FTZ R20, R20, c[0x0][0x2ec] ;  /* 0x0000bb0014147a20 */ /* 0x000fe40000410000 */
[----:B------:R-:W-:Y:S01]  /*a7c0*/  FMUL.FTZ R21, R21, c[0x0][0x2ec] ;  /* 0x0000bb0015157a20 */ /* 0x000fe20000410000 */
[----:B------:R-:W-:Y:S01]  /*a7d0*/  LEA.HI.X.SX32 R13, R0, R247, 0x6, P0 ;  /* 0x000000f7000d7211 */ /* 0x000fe200000f36ff */
[----:B------:R-:W2:Y:S01]  /*a7e0*/  MUFU.TANH R182, R15 ;  /* 0x0000000f00b67308 */ /* 0x000ea20000002400 */
[----:B------:R-:W-:Y:S02]  /*a7f0*/  IMAD R0, R7, c[0x0][0x198], RZ ;  /* 0x0000660007007a24 */ /* 0x000fe400078e02ff */
[----:B------:R-:W-:Y:S01]  /*a800*/  FMUL.FTZ R22, R22, c[0x0][0x2ec] ;  /* 0x0000bb0016167a20 */ /* 0x000fe20000410000 */
[C---:B-1----:R-:W-:Y:S03]  /*a810*/  HMMA.16816.F32.BF16 R28, R192.reuse, R8, R28 ;  /* 0x00000008c01c723c */ /* 0x042fe6000004181c */
[----:B------:R-:W-:Y:S02]  /*a820*/  FMUL.FTZ R25, R25, c[0x0][0x2ec] ;  /* 0x0000bb0019197a20 */ /* 0x000fe40000410000 */
[----:B------:R-:W-:Y:S01]  /*a830*/  FMUL.FTZ R26, R26, c[0x0][0x2ec] ;  /* 0x0000bb001a1a7a20 */ /* 0x000fe20000410000 */
[----:B------:R-:W1:Y:S01]  /*a840*/  MUFU.TANH R178, R18 ;  /* 0x0000001200b27308 */ /* 0x000e620000002400 */
[----:B------:R-:W-:Y:S01]  /*a850*/  FMUL.FTZ R27, R27, c[0x0][0x2ec] ;  /* 0x0000bb001b1b7a20 */ /* 0x000fe20000410000 */
[----:B------:R-:W-:Y:S04]  /*a860*/  HMMA.16816.F32.BF16 R32, R192, R10, R32 ;  /* 0x0000000ac020723c */ /* 0x000fe80000041820 */
[C---:B------:R-:W-:Y:S02]  /*a870*/  IMAD R0, R6.reuse, c[0x0][0x19c], R0 ;  /* 0x0000670006007a24 */ /* 0x040fe400078e0200 */
[----:B------:R-:W-:Y:S02]  /*a880*/  IMAD.WIDE.U32 R6, R6, c[0x0][0x198], RZ ;  /* 0x0000660006067a25 */ /* 0x000fe400078e00ff */
[----:B------:R1:W1:Y:S04]  /*a890*/  MUFU.TANH R137, R25 ;  /* 0x0000001900897308 */ /* 0x0002680000002400 */
[----:B------:R-:W-:Y:S01]  /*a8a0*/  FMUL.FTZ R23, R23, c[0x0][0x2ec] ;  /* 0x0000bb0017177a20 */ /* 0x000fe20000410000 */
[----:B------:R-:W-:Y:S01]  /*a8b0*/  IADD3 R7, R7, R0, RZ ;  /* 0x0000000007077210 */ /* 0x000fe20007ffe0ff */
[----:B------:R-:W-:Y:S01]  /*a8c0*/  FMUL.FTZ R24, R24, c[0x0][0x2ec] ;  /* 0x0000bb0018187a20 */ /* 0x000fe20000410000 */
[-C--:B-----5:R-:W-:Y:S01]  /*a8d0*/  LEA R10, P1, R6, R233.reuse, 0x1 ;  /* 0x000000e9060a7211 */ /* 0x0a0fe200078208ff */
[----:B------:R-:W-:Y:S02]  /*a8e0*/  FMUL.FTZ R28, R28, c[0x0][0x2ec] ;  /* 0x0000bb001c1c7a20 */ /* 0x000fe40000410000 */
[----:B------:R5:W2:Y:S01]  /*a8f0*/  MUFU.TANH R132, R26 ;  /* 0x0000001a00847308 */ /* 0x000aa20000002400 */
[----:B------:R-:W-:Y:S02]  /*a900*/  FMUL.FTZ R29, R29, c[0x0][0x2ec] ;  /* 0x0000bb001d1d7a20 */ /* 0x000fe40000410000 */
[----:B------:R-:W-:Y:S02]  /*a910*/  FMUL.FTZ R30, R30, c[0x0][0x2ec] ;  /* 0x0000bb001e1e7a20 */ /* 0x000fe40000410000 */
[----:B------:R-:W-:Y:S02]  /*a920*/  FMUL.FTZ R31, R31, c[0x0][0x2ec] ;  /* 0x0000bb001f1f7a20 */ /* 0x000fe40000410000 */
[----:B------:R-:W-:Y:S02]  /*a930*/  FMUL.FTZ R34, R34, c[0x0][0x2ec] ;  /* 0x0000bb0022227a20 */ /* 0x000fe40000410000 */
[----:B------:R-:W-:Y:S01]  /*a940*/  FMUL.FTZ R35, R35, c[0x0][0x2ec] ;  /* 0x0000bb0023237a20 */ /* 0x000fe20000410000 */
[----:B------:R2:W2:Y:S01]  /*a950*/  MUFU.TANH R177, R19 ;  /* 0x0000001300b17308 */ /* 0x0004a20000002400 */
[C---:B------:R-:W-:Y:S02]  /*a960*/  IMAD R11, R4.reuse, c[0x0][0x19c], R5 ;  /* 0x00006700040b7a24 */ /* 0x040fe400078e0205 */
[----:B------:R-:W-:Y:S04]  /*a970*/  IMAD.WIDE.U32 R4, R4, c[0x0][0x198], RZ ;  /* 0x0000660004047a25 */ /* 0x000fe800078e00ff */
[----:B-1----:R-:W-:Y:S01]  /*a980*/  FMUL.FTZ R25, R33, c[0x0][0x2ec] ;  /* 0x0000bb0021197a20 */ /* 0x002fe20000410000 */
[-C--:B------:R-:W-:Y:S01]  /*a990*/  LEA R8, P0, R4, R233.reuse, 0x1 ;  /* 0x000000e904087211 */ /* 0x080fe200078008ff */
[----:B------:R-:W-:Y:S01]  /*a9a0*/  IMAD.WIDE.U32 R16, R2, c[0x0][0x198], RZ ;  /* 0x0000660002107a25 */ /* 0x000fe200078e00ff */
[----:B------:R1:W1:Y:S03]  /*a9b0*/  MUFU.TANH R175, R20 ;  /* 0x0000001400af7308 */ /* 0x0002660000002400 */
[----:B------:R-:W-:Y:S01]  /*a9c0*/  IMAD.IADD R0, R5, 0x1, R11 ;  /* 0x0000000105007824 */ /* 0x000fe200078e020b */
[-C--:B------:R-:W-:Y:S01]  /*a9d0*/  LEA.HI.X R11, R6, R232.reuse, R7, 0x1, P1 ;  /* 0x000000e8060b7211 */ /* 0x080fe200008f0c07 */
[----:B-----5:R-:W-:Y:S01]  /*a9e0*/  FMUL.FTZ R26, R32, c[0x0][0x2ec] ;  /* 0x0000bb00201a7a20 */ /* 0x020fe20000410000 */
[----:B------:R-:W-:Y:S01]  /*a9f0*/  LEA R6, P2, R16, R233, 0x1 ;  /* 0x000000e910067211 */ /* 0x000fe200078408ff */
[----:B------:R-:W-:Y:S01]  /*aa00*/  IMAD R9, R13, c[0x0][0x198], RZ ;  /* 0x000066000d097a24 */ /* 0x000fe200078e02ff */
[----:B------:R-:W-:Y:S01]  /*aa10*/  IADD3 R3, R17, R3, RZ ;  /* 0x0000000311037210 */ /* 0x000fe20007ffe0ff */
[----:B------:R-:W-:Y:S01]  /*aa20*/  IMAD.WIDE.U32 R14, R12, c[0x0][0x198], RZ ;  /* 0x000066000c0e7a25 */ /* 0x000fe200078e00ff */
[----:B------:R1:W1:Y:S02]  /*aa30*/  MUFU.TANH R173, R21 ;  /* 0x0000001500ad7308 */ /* 0x0002640000002400 */
[-C--:B------:R-:W-:Y:S01]  /*aa40*/  LEA.HI.X R7, R16, R232.reuse, R3, 0x1, P2 ;  /* 0x000000e810077211 */ /* 0x080fe200010f0c03 */
[----:B------:R-:W-:Y:S01]  /*aa50*/  IMAD R12, R12, c[0x0][0x19c], R9 ;  /* 0x000067000c0c7a24 */ /* 0x000fe200078e0209 */
[----:B------:R-:W-:Y:S02]  /*aa60*/  LEA.HI.X R9, R4, R232, R0, 0x1, P0 ;  /* 0x000000e804097211 */ /* 0x000fe400000f0c00 */
[----:B------:R-:W-:Y:S02]  /*aa70*/  ISETP.LT.AND P0, PT, RZ, UR18, PT ;  /* 0x00000012ff007c0c */ /* 0x000fe4000bf01270 */
[C---:B------:R-:W-:Y:S02]  /*aa80*/  LEA R4, P1, R14.reuse, R233, 0x1 ;  /* 0x000000e90e047211 */ /* 0x040fe400078208ff */
[----:B------:R1:W1:Y:S01]  /*aa90*/  MUFU.TANH R172, R22 ;  /* 0x0000001600ac7308 */ /* 0x0002620000002400 */
[----:B------:R-:W-:Y:S04]  /*aaa0*/  IADD3 R12, R15, R12, RZ ;  /* 0x0000000c0f0c7210 */ /* 0x000fe80007ffe0ff */
[----:B------:R-:W-:Y:S05]  /*aab0*/  LEA.HI.X R5, R14, R232, R12, 0x1, P1 ;  /* 0x000000e80e057211 */ /* 0x000fea00008f0c0c */
[----:B------:R1:W1:Y:S10]  /*aac0*/  MUFU.TANH R139, R23 ;  /* 0x00000017008b7308 */ /* 0x0002740000002400 */
[----:B------:R1:W1:Y:S10]  /*aad0*/  MUFU.TANH R138, R24 ;  /* 0x00000018008a7308 */ /* 0x0002740000002400 */
[----:B------:R-:W1:Y:S10]  /*aae0*/  MUFU.TANH R27, R27 ;  /* 0x0000001b001b7308 */ /* 0x000e740000002400 */
[----:B------:R-:W1:Y:S10]  /*aaf0*/  MUFU.TANH R28, R28 ;  /* 0x0000001c001c7308 */ /* 0x000e740000002400 */
[----:B------:R-:W1:Y:S10]  /*ab00*/  MUFU.TANH R29, R29 ;  /* 0x0000001d001d7308 */ /* 0x000e740000002400 */
[----:B------:R-:W1:Y:S10]  /*ab10*/  MUFU.TANH R30, R30 ;  /* 0x0000001e001e7308 */ /* 0x000e740000002400 */
[----:B------:R-:W1:Y:S10]  /*ab20*/  MUFU.TANH R31, R31 ;  /* 0x0000001f001f7308 */ /* 0x000e740000002400 */
[----:B------:R-:W1:Y:S10]  /*ab30*/  MUFU.TANH R26, R26 ;  /* 0x0000001a001a7308 */ /* 0x000e740000002400 */
[----:B------:R-:W1:Y:S10]  /*ab40*/  MUFU.TANH R25, R25 ;  /* 0x0000001900197308 */ /* 0x000e740000002400 */
[----:B------:R1:W1:Y:S10]  /*ab50*/  MUFU.TANH R136, R34 ;  /* 0x0000002200887308 */ /* 0x0002740000002400 */
[----:B------:R1:W1:Y:S02]  /*ab60*/  MUFU.TANH R2, R35 ;  /* 0x0000002300027308 */ /* 0x0002640000002400 */
[----:B-1234-:R-:W-:-:S05]  /*ab70*/  @P0 BRA `(.L_x_938) ;  /* 0xffffdc2000000947 */ /* 0x01efca000383ffff */
.L_x_937:
[----:B------:R-:W2:Y:S01]  /*ab80*/  LDL R3, [R1+0x14] ;  /* 0x0000140001037983 */ /* 0x000ea20000100800 */
[----:B------:R-:W-:Y:S01]  /*ab90*/  MOV R0, UR18 ;  /* 0x0000001200007c02 */ /* 0x000fe20008000f00 */
[----:B------:R-:W-:Y:S04]  /*aba0*/  UIADD3 UR20, UR20, 0x1, URZ ;  /* 0x0000000114147890 */ /* 0x000fe8000fffe03f */
[----:B--2---:R-:W-:Y:S05]  /*abb0*/  IMAD R0, R0, -0x40, R3 ;  /* 0xffffffc000007824 */ /* 0x004fea00078e0203 */
[C---:B-1----:R-:W-:Y:S02]  /*abc0*/  IADD3 R4, R0.reuse, 0x8, RZ ;  /* 0x0000000800047810 */ /* 0x042fe40007ffe0ff */
[----:B------:R-:W-:Y:S02]  /*abd0*/  IADD3 R3, R0, 0x7, RZ ;  /* 0x0000000700037810 */ /* 0x000fe40007ffe0ff */
[----:B------:R-:W-:Y:S02]  /*abe0*/  ISETP.GE.AND P1, PT, R4, RZ, PT ;  /* 0x000000ff0400720c */ /* 0x000fe40003f26270 */
[C---:B------:R-:W-:Y:S02]  /*abf0*/  IADD3 R5, R0.reuse, -0x1, RZ ;  /* 0xffffffff00057810 */ /* 0x040fe40007ffe0ff */
[C---:B------:R-:W-:Y:S02]  /*ac00*/  IADD3 R6, R0.reuse, -0x9, RZ ;  /* 0xfffffff700067810 */ /* 0x040fe40007ffe0ff */
[----:B------:R-:W-:Y:S02]  /*ac10*/  ISETP.GE.AND P2, PT, R5, RZ, PT ;  /* 0x000000ff0500720c */ /* 0x000fe40003f46270 */
[C---:B------:R-:W-:Y:S02]  /*ac20*/  IADD3 R7, R0.reuse, -0x8, RZ ;  /* 0xfffffff800077810 */ /* 0x040fe40007ffe0ff */
[C---:B------:R-:W-:Y:S02]  /*ac30*/  IADD3 R9, R0.reuse, -0x10, RZ ;  /* 0xfffffff000097810 */ /* 0x040fe40007ffe0ff */
[C---:B------:R-:W-:Y:S02]  /*ac40*/  IADD3 R8, R0.reuse, -0x11, RZ ;  /* 0xffffffef00087810 */ /* 0x040fe40007ffe0ff */
[C---:B------:R-:W-:Y:S02]  /*ac50*/  @!P1 IADD3 R4, -R0.reuse, -0x8, RZ ;  /* 0xfffffff800049810 */ /* 0x040fe40007ffe1ff */
[----:B------:R-:W-:Y:S02]  /*ac60*/  ISETP.GE.AND P1, PT, R3, RZ, PT ;  /* 0x000000ff0300720c */ /* 0x000fe40003f26270 */
[----:B------:R1:W2:Y:S01]  /*ac70*/  I2F R18, R4 ;  /* 0x0000000400127306 */ /* 0x0002a20000201400 */
[C---:B------:R-:W-:Y:S02]  /*ac80*/  @!P2 IADD3 R5, -R0.reuse, 0x1, RZ ;  /* 0x000000010005a810 */ /* 0x040fe40007ffe1ff */
[----:B------:R-:W-:Y:S02]  /*ac90*/  ISETP.GE.AND P2, PT, R7, RZ, PT ;  /* 0x000000ff0700720c */ /* 0x000fe40003f46270 */
[----:B------:R-:W-:Y:S05]  /*aca0*/  IABS R22, R0 ;  /* 0x0000000000167213 */ /* 0x000fea0000000000 */
[----:B------:R-:W3:Y:S01]  /*acb0*/  I2F R17, R5 ;  /* 0x0000000500117306 */ /* 0x000ee20000201400 */
[----:B------:R-:W-:Y:S02]  /*acc0*/  @!P1 IADD3 R3, -R0, -0x7, RZ ;  /* 0xfffffff900039810 */ /* 0x000fe40007ffe1ff */
[----:B------:R-:W-:Y:S03]  /*acd0*/  ISETP.GE.AND P1, PT, R6, RZ, PT ;  /* 0x000000ff0600720c */ /* 0x000fe60003f26270 */
[C---:B------:R-:W-:Y:S02]  /*ace0*/  @!P2 IADD3 R7, -R0.reuse, 0x8, RZ ;  /* 0x000000080007a810 */ /* 0x040fe40007ffe1ff */
[----:B------:R-:W-:Y:S02]  /*acf0*/  ISETP.GE.AND P2, PT, R9, RZ, PT ;  /* 0x000000ff0900720c */ /* 0x000fe40003f46270 */
[----:B------:R4:W5:Y:S01]  /*ad00*/  I2F R23, R3 ;  /* 0x0000000300177306 */ /* 0x0009620000201400 */
[----:B-1----:R-:W-:Y:S01]  /*ad10*/  IADD3 R4, R0, -0x18, RZ ;  /* 0xffffffe800047810 */ /* 0x002fe20007ffe0ff */
[----:B--2---:R-:W-:Y:S04]  /*ad20*/  FFMA.FTZ R18, R18, -UR4, R185 ;  /* 0x8000000412127c23 */ /* 0x004fe800080100b9 */
[----:B------:R-:W-:Y:S02]  /*ad30*/  @!P1 IADD3 R6, -R0, 0x9, RZ ;  /* 0x0000000900069810 */ /* 0x000fe40007ffe1ff */
[----:B------:R-:W-:Y:S02]  /*ad40*/  ISETP.GE.AND P1, PT, R8, RZ, PT ;  /* 0x000000ff0800720c */ /* 0x000fe40003f26270 */
[----:B------:R1:W2:Y:S01]  /*ad50*/  I2F R15, R6 ;  /* 0x00000006000f7306 */ /* 0x0002a20000201400 */
[----:B------:R-:W-:Y:S02]  /*ad60*/  @!P2 IADD3 R9, -R0, 0x10, RZ ;  /* 0x000000100009a810 */ /* 0x000fe40007ffe1ff */
[----:B------:R-:W-:Y:S01]  /*ad70*/  ISETP.GE.AND P2, PT, R4, RZ, PT ;  /* 0x000000ff0400720c */ /* 0x000fe20003f46270 */
[C---:B---3--:R-:W-:Y:S01]  /*ad80*/  FFMA.FTZ R21, R17.reuse, -UR4, R189 ;  /* 0x8000000411157c23 */ /* 0x048fe200080100bd */
[C---:B------:R-:W-:Y:S01]  /*ad90*/  IADD3 R5, R0.reuse, -0x21, RZ ;  /* 0xffffffdf00057810 */ /* 0x040fe20007ffe0ff */
[----:B------:R-:W-:Y:S04]  /*ada0*/  FFMA.FTZ R24, R17, -UR4, R183 ;  /* 0x8000000411187c23 */ /* 0x000fe800080100b7 */
[----:B------:R-:W3:Y:S01]  /*adb0*/  I2F R16, R7 ;  /* 0x0000000700107306 */ /* 0x000ee20000201400 */
[C---:B------:R-:W-:Y:S02]  /*adc0*/  @!P1 IADD3 R8, -R0.reuse, 0x11, RZ ;  /* 0x0000001100089810 */ /* 0x040fe40007ffe1ff */
[C---:B----4-:R-:W-:Y:S01]  /*add0*/  IADD3 R3, R0.reuse, -0x19, RZ ;  /* 0xffffffe700037810 */ /* 0x050fe20007ffe0ff */
[----:B-----5:R-:W-:Y:S02]  /*ade0*/  FFMA.FTZ R23, R23, -UR4, R187 ;  /* 0x8000000417177c23 */ /* 0x020fe400080100bb */
[C---:B------:R-:W-:Y:S02]  /*adf0*/  @!P2 IADD3 R4, -R0.reuse, 0x18, RZ ;  /* 0x000000180004a810 */ /* 0x040fe40007ffe1ff */
[----:B------:R-:W-:Y:S02]  /*ae00*/  ISETP.GE.AND P1, PT, R3, RZ, PT ;  /* 0x000000ff0300720c */ /* 0x000fe40003f26270 */
[----:B------:R4:W5:Y:S01]  /*ae10*/  I2F R13, R8 ;  /* 0x00000008000d7306 */ /* 0x0009620000201400 */
[----:B-1----:R-:W-:Y:S01]  /*ae20*/  IADD3 R6, R0, -0x20, RZ ;  /* 0xffffffe000067810 */ /* 0x002fe20007ffe0ff */
[C---:B--2---:R-:W-:Y:S02]  /*ae30*/  FFMA.FTZ R17, R15.reuse, -UR4, R184 ;  /* 0x800000040f117c23 */ /* 0x044fe400080100b8 */
[----:B------:R-:W-:Y:S01]  /*ae40*/  FFMA.FTZ R182, R15, -UR4, R182 ;  /* 0x800000040fb67c23 */ /* 0x000fe200080100b6 */
[----:B------:R-:W-:Y:S05]  /*ae50*/  ISETP.GE.AND P2, PT, R6, RZ, PT ;  /* 0x000000ff0600720c */ /* 0x000fea0003f46270 */
[----:B------:R1:W2:Y:S01]  /*ae60*/  I2F R12, R4 ;  /* 0x00000004000c7306 */ /* 0x0002a20000201400 */
[----:B------:R-:W-:Y:S02]  /*ae70*/  @!P1 IADD3 R3, -R0, 0x19, RZ ;  /* 0x0000001900039810 */ /* 0x000fe40007ffe1ff */
[----:B------:R-:W-:Y:S01]  /*ae80*/  ISETP.GE.AND P1, PT, R5, RZ, PT ;  /* 0x000000ff0500720c */ /* 0x000fe20003f26270 */
[----:B---3--:R-:W-:Y:S01]  /*ae90*/  FFMA.FTZ R20, R16, -UR4, R186 ;  /* 0x8000000410147c23 */ /* 0x008fe200080100ba */
[----:B------:R-:W-:Y:S01]  /*aea0*/  IADD3 R7, R0, -0x29, RZ ;  /* 0xffffffd700077810 */ /* 0x000fe20007ffe0ff */
[----:B------:R-:W-:Y:S04]  /*aeb0*/  FFMA.FTZ R181, R16, -UR4, R181 ;  /* 0x8000000410b57c23 */ /* 0x000fe800080100b5 */
[----:B------:R-:W3:Y:S01]  /*aec0*/  I2F R11, R3 ;  /* 0x00000003000b7306 */ /* 0x000ee20000201400 */
[C---:B------:R-:W-:Y:S02]  /*aed0*/  @!P2 IADD3 R6, -R0.reuse, 0x20, RZ ;  /* 0x000000200006a810 */ /* 0x040fe40007ffe1ff */
[C---:B----4-:R-:W-:Y:S01]  /*aee0*/  IADD3 R8, R0.reuse, -0x28, RZ ;  /* 0xffffffd800087810 */ /* 0x050fe20007ffe0ff */
[C---:B-----5:R-:W-:Y:S02]  /*aef0*/  FFMA.FTZ R176, R13.reuse, -UR4, R176 ;  /* 0x800000040db07c23 */ /* 0x060fe400080100b0 */
[----:B------:R-:W-:Y:S01]  /*af00*/  @!P1 IADD3 R5, -R0, 0x21, RZ ;  /* 0x0000002100059810 */ /* 0x000fe20007ffe1ff */
[----:B------:R-:W-:Y:S01]  /*af10*/  FFMA.FTZ R177, R13, -UR4, R177 ;  /* 0x800000040db17c23 */ /* 0x000fe200080100b1 */
[----:B------:R-:W-:Y:S02]  /*af20*/  ISETP.GE.AND P2, PT, R8, RZ, PT ;  /* 0x000000ff0800720c */ /* 0x000fe40003f46270 */
[----:B------:R-:W4:Y:S01]  /*af30*/  I2F R14, R9 ;  /* 0x00000009000e7306 */ /* 0x000f220000201400 */
[----:B------:R-:W-:Y:S02]  /*af40*/  ISETP.GE.AND P1, PT, R7, RZ, PT ;  /* 0x000000ff0700720c */ /* 0x000fe40003f26270 */
[----:B-1----:R-:W-:Y:S01]  /*af50*/  IADD3 R4, R0, -0x30, RZ ;  /* 0xffffffd000047810 */ /* 0x002fe20007ffe0ff */
[C---:B--2---:R-:W-:Y:S02]  /*af60*/  FFMA.FTZ R180, R12.reuse, -UR4, R180 ;  /* 0x800000040cb47c23 */ /* 0x044fe400080100b4 */
[----:B------:R-:W-:Y:S04]  /*af70*/  FFMA.FTZ R172, R12, -UR4, R172 ;  /* 0x800000040cac7c23 */ /* 0x000fe800080100ac */
[----:B------:R1:W2:Y:S01]  /*af80*/  I2F R10, R6 ;  /* 0x00000006000a7306 */ /* 0x0002a20000201400 */
[----:B------:R-:W-:Y:S02]  /*af90*/  @!P2 IADD3 R8, -R0, 0x28, RZ ;  /* 0x000000280008a810 */ /* 0x000fe40007ffe1ff */
[----:B------:R-:W-:Y:S01]  /*afa0*/  ISETP.GE.AND P2, PT, R4, RZ, PT ;  /* 0x000000ff0400720c */ /* 0x000fe20003f46270 */
[C---:B---3--:R-:W-:Y:S01]  /*afb0*/  FFMA.FTZ R179, R11.reuse, -UR4, R179 ;  /* 0x800000040bb37c23 */ /* 0x048fe200080100b3 */
[C---:B------:R-:W-:Y:S01]  /*afc0*/  IADD3 R3, R0.reuse, -0x31, RZ ;  /* 0xffffffcf00037810 */ /* 0x040fe20007ffe0ff */
[----:B------:R-:W-:Y:S01]  /*afd0*/  FFMA.FTZ R139, R11, -UR4, R139 ;  /* 0x800000040b8b7c23 */ /* 0x000fe2000801008b */
[----:B------:R-:W-:Y:S02]  /*afe0*/  @!P1 IADD3 R7, -R0, 0x29, RZ ;  /* 0x0000002900079810 */ /* 0x000fe40007ffe1ff */
[----:B------:R-:W-:Y:S01]  /*aff0*/  ISETP.GE.AND P1, PT, R3, RZ, PT ;  /* 0x000000ff0300720c */ /* 0x000fe20003f26270 */
[----:B------:R3:W5:Y:S01]  /*b000*/  I2F R9, R5 ;  /* 0x0000000500097306 */ /* 0x0007620000201400 */
[----:B----4-:R-:W-:Y:S05]  /*b010*/  FFMA.FTZ R174, R14, -UR4, R174 ;  /* 0x800000040eae7c23 */ /* 0x010fea00080100ae */
[----:B------:R-:W-:Y:S01]  /*b020*/  @!P2 IADD3 R4, -R0, 0x30, RZ ;  /* 0x000000300004a810 */ /* 0x000fe20007ffe1ff */
[----:B------:R-:W-:Y:S02]  /*b030*/  FFMA.FTZ R178, R14, -UR4, R178 ;  /* 0x800000040eb27c23 */ /* 0x000fe400080100b2 */
[----:B------:R-:W-:Y:S01]  /*b040*/  LDSM.16.MT88.4 R12, [R205+0x10000] ;  /* 0x01000000cd0c783b */ /* 0x000fe20000004200 */
[----:B------:R-:W4:Y:S02]  /*b050*/  I2F R22, R22 ;  /* 0x0000001600167306 */ /* 0x000f240000201400 */
[C---:B------:R-:W-:Y:S02]  /*b060*/  @!P1 IADD3 R3, -R0.reuse, 0x31, RZ ;  /* 0x0000003100039810 */ /* 0x040fe40007ffe1ff */
[----:B-1----:R-:W-:Y:S01]  /*b070*/  IADD3 R6, R0, -0x38, RZ ;  /* 0xffffffc800067810 */ /* 0x002fe20007ffe0ff */
[C---:B--2---:R-:W-:Y:S02]  /*b080*/  FFMA.FTZ R175, R10.reuse, -UR4, R175 ;  /* 0x800000040aaf7c23 */ /* 0x044fe400080100af */
[----:B------:R-:W-:Y:S01]  /*b090*/  FFMA.FTZ R184, R10, -UR4, R132 ;  /* 0x800000040ab87c23 */ /* 0x000fe20008010084 */
[----:B------:R-:W-:Y:S02]  /*b0a0*/  ISETP.GE.AND P2, PT, R6, RZ, PT ;  /* 0x000000ff0600720c */ /* 0x000fe40003f46270 */
[----:B------:R-:W1:Y:S01]  /*b0b0*/  I2F R8, R8 ;  /* 0x0000000800087306 */ /* 0x000e620000201400 */
[C---:B---3--:R-:W-:Y:S01]  /*b0c0*/  IADD3 R5, R0.reuse, -0x39, RZ ;  /* 0xffffffc700057810 */ /* 0x048fe20007ffe0ff */
[C---:B-----5:R-:W-:Y:S02]  /*b0d0*/  FFMA.FTZ R173, R9.reuse, -UR4, R173 ;  /* 0x8000000409ad7c23 */ /* 0x060fe400080100ad */
[----:B------:R-:W-:Y:S01]  /*b0e0*/  FFMA.FTZ R185, R9, -UR4, R27 ;  /* 0x8000000409b97c23 */ /* 0x000fe2000801001b */
[----:B------:R-:W-:Y:S05]  /*b0f0*/  ISETP.GE.AND P1, PT, R5, RZ, PT ;  /* 0x000000ff0500720c */ /* 0x000fea0003f26270 */
[----:B------:R-:W2:Y:S01]  /*b100*/  I2F R7, R7 ;  /* 0x0000000700077306 */ /* 0x000ea20000201400 */
[----:B------:R-:W-:Y:S01]  /*b110*/  @!P2 IADD3 R6, -R0, 0x38, RZ ;  /* 0x000000380006a810 */ /* 0x000fe20007ffe1ff */
[C---:B----4-:R-:W-:Y:S02]  /*b120*/  FFMA.FTZ R19, R22.reuse, -UR4, R188 ;  /* 0x8000000416137c23 */ /* 0x050fe400080100bc */
[----:B------:R-:W-:Y:S06]  /*b130*/  FFMA.FTZ R22, R22, -UR4, R133 ;  /* 0x8000000416167c23 */ /* 0x000fec0008010085 */
[----:B------:R-:W3:Y:S01]  /*b140*/  I2F R4, R4 ;  /* 0x0000000400047306 */ /* 0x000ee20000201400 */
[----:B------:R-:W-:Y:S02]  /*b150*/  @!P1 IADD3 R5, -R0, 0x39, RZ ;  /* 0x0000003900059810 */ /* 0x000fe40007ffe1ff */
[----:B------:R-:W-:Y:S01]  /*b160*/  FMNMX.FTZ R0, R19, R134, !PT ;  /* 0x0000008613007209 */ /* 0x000fe20007810000 */
[C---:B-1----:R-:W-:Y:S02]  /*b170*/  FFMA.FTZ R138, R8.reuse, -UR4, R138 ;  /* 0x80000004088a7c23 */ /* 0x042fe4000801008a */
[----:B------:R-:W-:Y:S01]  /*b180*/  FFMA.FTZ R234, R8, -UR4, R30 ;  /* 0x8000000408ea7c23 */ /* 0x000fe2000801001e */
[----:B------:R-:W-:Y:S03]  /*b190*/  FMNMX.FTZ R133, R21, R0, !PT ;  /* 0x0000000015857209 */ /* 0x000fe60007810000 */
[----:B------:R1:W4:Y:S01]  /*b1a0*/  I2F R0, R3 ;  /* 0x0000000300007306 */ /* 0x0003220000201400 */
[----:B------:R-:W-:Y:S01]  /*b1b0*/  FMNMX.FTZ R133, R20, R133, !PT ;  /* 0x0000008514857209 */ /* 0x000fe20007810000 */
[----:B--2---:R-:W-:Y:S03]  /*b1c0*/  FFMA.FTZ R183, R7, -UR4, R137 ;  /* 0x8000000407b77c23 */ /* 0x004fe60008010089 */
[----:B------:R-:W-:Y:S01]  /*b1d0*/  FMNMX.FTZ R133, R17, R133, !PT ;  /* 0x0000008511857209 */ /* 0x000fe20007810000 */
[----:B------:R-:W-:Y:S03]  /*b1e0*/  FFMA.FTZ R235, R7, -UR4, R31 ;  /* 0x8000000407eb7c23 */ /* 0x000fe6000801001f */
[----:B------:R-:W-:Y:S01]  /*b1f0*/  FMNMX.FTZ R133, R174, R133, !PT ;  /* 0x00000085ae857209 */ /* 0x000fe20007810000 */
[----:B------:R-:W2:Y:S03]  /*b200*/  I2F R6, R6 ;  /* 0x0000000600067306 */ /* 0x000ea60000201400 */
[----:B------:R-:W-:Y:S01]  /*b210*/  FMNMX.FTZ R133, R176, R133, !PT ;  /* 0x00000085b0857209 */ /* 0x000fe20007810000 */
[C---:B---3--:R-:W-:Y:S02]  /*b220*/  FFMA.FTZ R202, R4.reuse, -UR4, R28 ;  /* 0x8000000404ca7c23 */ /* 0x048fe4000801001c */
[----:B------:R-:W-:Y:S01]  /*b230*/  FFMA.FTZ R136, R4, -UR4, R136 ;  /* 0x8000000404887c23 */ /* 0x000fe20008010088 */
[----:B------:R-:W-:Y:S03]  /*b240*/  FMNMX.FTZ R133, R180, R133, !PT ;  /* 0x00000085b4857209 */ /* 0x000fe60007810000 */
[----:B------:R-:W3:Y:S01]  /*b250*/  I2F R5, R5 ;  /* 0x0000000500057306 */ /* 0x000ee20000201400 */
[----:B------:R-:W-:Y:S02]  /*b260*/  FMNMX.FTZ R133, R179, R133, !PT ;  /* 0x00000085b3857209 */ /* 0x000fe40007810000 */
[----:B-1----:R-:W-:Y:S01]  /*b270*/  FMNMX.FTZ R3, R18, R135, !PT ;  /* 0x0000008712037209 */ /* 0x002fe20007810000 */
[C---:B----4-:R-:W-:Y:S01]  /*b280*/  FFMA.FTZ R233, R0.reuse, -UR4, R29 ;  /* 0x8000000400e97c23 */ /* 0x050fe2000801001d */
[----:B------:R-:W-:Y:S01]  /*b290*/  FMNMX.FTZ R133, R175, R133, !PT ;  /* 0x00000085af857209 */ /* 0x000fe20007810000 */
[----:B------:R-:W-:Y:S01]  /*b2a0*/  FFMA.FTZ R2, R0, -UR4, R2 ;  /* 0x8000000400027c23 */ /* 0x000fe20008010002 */
[----:B------:R-:W-:Y:S01]  /*b2b0*/  FMNMX.FTZ R3, R23, R3, !PT ;  /* 0x0000000317037209 */ /* 0x000fe20007810000 */
[----:B------:R-:W-:Y:S01]  /*b2c0*/  LDSM.16.MT88.4 R28, [R208+0x10000] ;  /* 0x01000000d01c783b */ /* 0x000fe20000004200 */
[----:B------:R-:W-:Y:S02]  /*b2d0*/  FMNMX.FTZ R133, R173, R133, !PT ;  /* 0x00000085ad857209 */ /* 0x000fe40007810000 */
[----:B------:R-:W-:Y:S02]  /*b2e0*/  FMNMX.FTZ R3, R22, R3, !PT ;  /* 0x0000000316037209 */ /* 0x000fe40007810000 */
[----:B------:R-:W-:Y:S01]  /*b2f0*/  FMNMX.FTZ R133, R138, R133, !PT ;  /* 0x000000858a857209 */ /* 0x000fe20007810000 */
[----:B--2---:R-:W-:Y:S01]  /*b300*/  FFMA.FTZ R232, R6, -UR4, R26 ;  /* 0x8000000406e87c23 */ /* 0x004fe2000801001a */
[----:B------:R-:W-:Y:S02]  /*b310*/  FMNMX.FTZ R3, R24, R3, !PT ;  /* 0x0000000318037209 */ /* 0x000fe40007810000 */
[----:B------:R-:W-:Y:S02]  /*b320*/  FMNMX.FTZ R133, R183, R133, !PT ;  /* 0x00000085b7857209 */ /* 0x000fe40007810000 */
[----:B------:R-:W-:Y:S02]  /*b330*/  FMNMX.FTZ R3, R181, R3, !PT ;  /* 0x00000003b5037209 */ /* 0x000fe40007810000 */
[----:B------:R-:W-:Y:S02]  /*b340*/  FMNMX.FTZ R133, R202, R133, !PT ;  /* 0x00000085ca857209 */ /* 0x000fe40007810000 */
[----:B------:R-:W-:Y:S01]  /*b350*/  FMNMX.FTZ R3, R182, R3, !PT ;  /* 0x00000003b6037209 */ /* 0x000fe20007810000 */
[----:B---3--:R-:W-:Y:S01]  /*b360*/  FFMA.FTZ R203, R5, -UR4, R25 ;  /* 0x8000000405cb7c23 */ /* 0x008fe20008010019 */
        /* <DEDUP_REMOVED lines=15> */
[----:B------:R-:W1:Y:S08]  /*b460*/  SHFL.BFLY PT, R5, R133, 0x1, 0x1f ;  /* 0x0c201f0085057f89 */ /* 0x000e7000000e0000 */
[----:B------:R-:W2:Y:S01]  /*b470*/  SHFL.BFLY PT, R3, R0, 0x2, 0x1f ;  /* 0x0c401f0000037f89 */ /* 0x000ea200000e0000 */
[----:B-1----:R-:W-:Y:S04]  /*b480*/  FMNMX.FTZ R133, R133, R5, !PT ;  /* 0x0000000585857209 */ /* 0x002fe80007810000 */
[C---:B------:R-:W-:Y:S02]  /*b490*/  FSETP.NEU.FTZ.AND P1, PT, R133.reuse, -INF , PT ;  /* 0xff8000008500780b */ /* 0x040fe40003f3d000 */
[----:B--2---:R-:W-:Y:S01]  /*b4a0*/  FMNMX.FTZ R0, R0, R3, !PT ;  /* 0x0000000300007209 */ /* 0x004fe20007810000 */
[C---:B------:R-:W-:Y:S02]  /*b4b0*/  FADD.FTZ R3, -R133.reuse, R134 ;  /* 0x0000008685037221 */ /* 0x040fe40000010100 */
[----:B------:R-:W-:Y:S02]  /*b4c0*/  FMUL.FTZ R134, R133, c[0x0][0x23c] ;  /* 0x00008f0085867a20 */ /* 0x000fe40000410000 */
[----:B------:R-:W1:Y:S03]  /*b4d0*/  SHFL.BFLY PT, R4, R0, 0x1, 0x1f ;  /* 0x0c201f0000047f89 */ /* 0x000e6600000e0000 */
[----:B------:R-:W-:Y:S05]  /*b4e0*/  FSEL R134, R134, RZ, P1 ;  /* 0x000000ff86867208 */ /* 0x000fea0000800000 */
[--C-:B------:R-:W-:Y:S02]  /*b4f0*/  FFMA.FTZ R21, R21, c[0x0][0x23c], -R134.reuse ;  /* 0x00008f0015157a23 */ /* 0x100fe40000010886 */
[--C-:B------:R-:W-:Y:S02]  /*b500*/  FFMA.FTZ R20, R20, c[0x0][0x23c], -R134.reuse ;  /* 0x00008f0014147a23 */ /* 0x100fe40000010886 */
[----:B------:R-:W-:Y:S01]  /*b510*/  MUFU.EX2 R242, R21 ;  /* 0x0000001500f27308 */ /* 0x000fe20000000800 */
[--C-:B------:R-:W-:Y:S02]  /*b520*/  FFMA.FTZ R19, R19, c[0x0][0x23c], -R134.reuse ;  /* 0x00008f0013137a23 */ /* 0x100fe40000010886 */
[--C-:B------:R-:W-:Y:S02]  /*b530*/  FFMA.FTZ R17, R17, c[0x0][0x23c], -R134.reuse ;  /* 0x00008f0011117a23 */ /* 0x100fe40000010886 */
[--C-:B------:R-:W-:Y:S05]  /*b540*/  FFMA.FTZ R137, R174, c[0x0][0x23c], -R134.reuse ;  /* 0x00008f00ae897a23 */ /* 0x100fea0000010886 */
[----:B------:R-:W-:Y:S01]  /*b550*/  MUFU.EX2 R241, R20 ;  /* 0x0000001400f17308 */ /* 0x000fe20000000800 */
[----:B-1----:R-:W-:Y:S01]  /*b560*/  FMNMX.FTZ R132, R0, R4, !PT ;  /* 0x0000000400847209 */ /* 0x002fe20007810000 */
[----:B------:R-:W-:Y:S03]  /*b570*/  FMUL.FTZ R0, R3, c[0x0][0x23c] ;  /* 0x00008f0003007a20 */ /* 0x000fe60000410000 */
[C---:B------:R-:W-:Y:S05]  /*b580*/  FSETP.NEU.FTZ.AND P1, PT, R132.reuse, -INF , PT ;  /* 0xff8000008400780b */ /* 0x040fea0003f3d000 */
[----:B------:R1:W2:Y:S10]  /*b590*/  MUFU.EX2 R3, R0 ;  /* 0x0000000000037308 */ /* 0x0002b40000000800 */
[----:B------:R-:W3:Y:S10]  /*b5a0*/  MUFU.EX2 R243, R19 ;  /* 0x0000001300f37308 */ /* 0x000ef40000000800 */
[----:B------:R4:W-:Y:S01]  /*b5b0*/  MUFU.EX2 R240, R17 ;  /* 0x0000001100f07308 */ /* 0x0009e20000000800 */
[C---:B-1----:R-:W-:Y:S02]  /*b5c0*/  FADD.FTZ R0, -R132.reuse, R135 ;  /* 0x0000008784007221 */ /* 0x042fe40000010100 */
[----:B------:R-:W-:Y:S02]  /*b5d0*/  FMUL.FTZ R135, R132, c[0x0][0x23c] ;  /* 0x00008f0084877a20 */ /* 0x000fe40000410000 */
[----:B------:R-:W-:Y:S02]  /*b5e0*/  FMUL.FTZ R0, R0, c[0x0][0x23c] ;  /* 0x00008f0000007a20 */ /* 0x000fe40000410000 */
[----:B--2---:R-:W-:Y:S01]  /*b5f0*/  FMUL.FTZ R4, R3, R140 ;  /* 0x0000008c03047220 */ /* 0x004fe20000410000 */
[----:B------:R-:W-:Y:S01]  /*b600*/  FSEL R135, R135, RZ, P1 ;  /* 0x000000ff87877208 */ /* 0x000fe20000800000 */
[C---:B------:R-:W-:Y:S01]  /*b610*/  FMUL.FTZ R5, R3.reuse, R141 ;  /* 0x0000008d03057220 */ /* 0x040fe20000410000 */
[----:B------:R1:W-:Y:S01]  /*b620*/  MUFU.EX2 R201, R137 ;  /* 0x0000008900c97308 */ /* 0x0003e20000000800 */
[----:B---3--:R-:W-:Y:S01]  /*b630*/  F2FP.BF16.PACK_AB R140, R242, R243 ;  /* 0x000000f3f28c723e */ /* 0x008fe200000010ff */
[----:B------:R-:W-:Y:S02]  /*b640*/  FMUL.FTZ R8, R3, R144 ;  /* 0x0000009003087220 */ /* 0x000fe40000410000 */
[--C-:B------:R-:W-:Y:S02]  /*b650*/  FFMA.FTZ R23, R23, c[0x0][0x23c], -R135.reuse ;  /* 0x00008f0017177a23 */ /* 0x100fe40000010887 */
[--C-:B------:R-:W-:Y:S02]  /*b660*/  FFMA.FTZ R22, R22, c[0x0][0x23c], -R135.reuse ;  /* 0x00008f0016167a23 */ /* 0x100fe40000010887 */
[--C-:B------:R-:W-:Y:S02]  /*b670*/  FFMA.FTZ R18, R18, c[0x0][0x23c], -R135.reuse ;  /* 0x00008f0012127a23 */ /* 0x100fe40000010887 */
[----:B------:R-:W-:Y:S01]  /*b680*/  MUFU.EX2 R238, R23 ;  /* 0x0000001700ee7308 */ /* 0x000fe20000000800 */
[--C-:B------:R-:W-:Y:S02]  /*b690*/  FFMA.FTZ R24, R24, c[0x0][0x23c], -R135.reuse ;  /* 0x00008f0018187a23 */ /* 0x100fe40000010887 */
[C---:B------:R-:W-:Y:S02]  /*b6a0*/  FMUL.FTZ R9, R3.reuse, R145 ;  /* 0x0000009103097220 */ /* 0x040fe40000410000 */
[C---:B------:R-:W-:Y:S02]  /*b6b0*/  FMUL.FTZ R16, R3.reuse, R152 ;  /* 0x0000009803107220 */ /* 0x040fe40000410000 */
[C---:B----4-:R-:W-:Y:S02]  /*b6c0*/  FMUL.FTZ R17, R3.reuse, R153 ;  /* 0x0000009903117220 */ /* 0x050fe40000410000 */
[C---:B------:R-:W-:Y:S01]  /*b6d0*/  FMUL.FTZ R25, R3.reuse, R161 ;  /* 0x000000a103197220 */ /* 0x040fe20000410000 */
[----:B------:R2:W-:Y:S01]  /*b6e0*/  MUFU.EX2 R237, R22 ;  /* 0x0000001600ed7308 */ /* 0x0005e20000000800 */
[C---:B------:R-:W-:Y:S02]  /*b6f0*/  FMUL.FTZ R32, R3.reuse, R168 ;  /* 0x000000a803207220 */ /* 0x040fe40000410000 */
[C---:B------:R-:W-:Y:S02]  /*b700*/  FMUL.FTZ R33, R3.reuse, R169 ;  /* 0x000000a903217220 */ /* 0x040fe40000410000 */
[--C-:B-1----:R-:W-:Y:S02]  /*b710*/  FFMA.FTZ R137, R176, c[0x0][0x23c], -R134.reuse ;  /* 0x00008f00b0897a23 */ /* 0x102fe40000010886 */
        /* <DEDUP_REMOVED lines=11> */
[----:B--2---:R-:W2:Y:S01]  /*b7d0*/  LDSM.16.MT88.4 R20, [R206+0x10000] ;  /* 0x01000000ce14783b */ /* 0x004ea20000004200 */
[C---:B------:R-:W-:Y:S02]  /*b7e0*/  FMUL.FTZ R53, R3.reuse, R53 ;  /* 0x0000003503357220 */ /* 0x040fe40000410000 */
[C---:B------:R-:W-:Y:S02]  /*b7f0*/  FMUL.FTZ R56, R3.reuse, R56 ;  /* 0x0000003803387220 */ /* 0x040fe40000410000 */
[C---:B------:R-:W-:Y:S01]  /*b800*/  FMUL.FTZ R57, R3.reuse, R57 ;  /* 0x0000003903397220 */ /* 0x040fe20000410000 */
[----:B------:R-:W4:Y:S01]  /*b810*/  MUFU.EX2 R236, R24 ;  /* 0x0000001800ec7308 */ /* 0x000f220000000800 */
[C---:B------:R-:W-:Y:S02]  /*b820*/  FMUL.FTZ R60, R3.reuse, R60 ;  /* 0x0000003c033c7220 */ /* 0x040fe40000410000 */
[C---:B------:R-:W-:Y:S02]  /*b830*/  FMUL.FTZ R61, R3.reuse, R61 ;  /* 0x0000003d033d7220 */ /* 0x040fe40000410000 */
[----:B-1----:R-:W-:Y:S01]  /*b840*/  FMUL.FTZ R6, R0, R142 ;  /* 0x0000008e00067220 */ /* 0x002fe20000410000 */
[----:B------:R-:W-:Y:S01]  /*b850*/  F2FP.BF16.PACK_AB R142, R240, R241 ;  /* 0x000000f1f08e723e */ /* 0x000fe200000010ff */
[C---:B------:R-:W-:Y:S02]  /*b860*/  FMUL.FTZ R7, R0.reuse, R143 ;  /* 0x0000008f00077220 */ /* 0x040fe40000410000 */
[C---:B------:R-:W-:Y:S01]  /*b870*/  FMUL.FTZ R10, R0.reuse, R146 ;  /* 0x00000092000a7220 */ /* 0x040fe20000410000 */
[----:B------:R1:W5:Y:S01]  /*b880*/  MUFU.EX2 R200, R137 ;  /* 0x0000008900c87308 */ /* 0x0003620000000800 */
[C---:B------:R-:W-:Y:S02]  /*b890*/  FMUL.FTZ R11, R0.reuse, R147 ;  /* 0x00000093000b7220 */ /* 0x040fe40000410000 */
[----:B------:R-:W-:Y:S01]  /*b8a0*/  FMUL.FTZ R19, R0, R155 ;  /* 0x0000009b00137220 */ /* 0x000fe20000410000 */
[----:B---3--:R-:W-:Y:S01]  /*b8b0*/  F2FP.BF16.PACK_AB R141, R238, R239 ;  /* 0x000000efee8d723e */ /* 0x008fe200000010ff */
[C---:B------:R-:W-:Y:S01]  /*b8c0*/  FMUL.FTZ R18, R0.reuse, R154 ;  /* 0x0000009a00127220 */ /* 0x040fe20000410000 */
[----:B------:R-:W3:Y:S01]  /*b8d0*/  LDSM.16.MT88.4 R144, [R207+0x10000] ;  /* 0x01000000cf90783b */ /* 0x000ee20000004200 */
[C---:B------:R-:W-:Y:S02]  /*b8e0*/  FMUL.FTZ R26, R0.reuse, R162 ;  /* 0x000000a2001a7220 */ /* 0x040fe40000410000 */
[C---:B------:R-:W-:Y:S02]  /*b8f0*/  FMUL.FTZ R27, R0.reuse, R163 ;  /* 0x000000a3001b7220 */ /* 0x040fe40000410000 */
[C---:B------:R-:W-:Y:S02]  /*b900*/  FMUL.FTZ R34, R0.reuse, R170 ;  /* 0x000000aa00227220 */ /* 0x040fe40000410000 */
[----:B------:R-:W-:Y:S01]  /*b910*/  FMUL.FTZ R35, R0, R171 ;  /* 0x000000ab00237220 */ /* 0x000fe20000410000 */
[----:B----4-:R-:W-:Y:S01]  /*b920*/  F2FP.BF16.PACK_AB R143, R236, R237 ;  /* 0x000000edec8f723e */ /* 0x010fe200000010ff */
[----:B------:R-:W-:Y:S01]  /*b930*/  LDSM.16.MT88.4 R152, [R206+0x12000] ;  /* 0x01200000ce98783b */ /* 0x000fe20000004200 */
[C---:B------:R-:W-:Y:S02]  /*b940*/  FMUL.FTZ R24, R3.reuse, R160 ;  /* 0x000000a003187220 */ /* 0x040fe40000410000 */
[C---:B------:R-:W-:Y:S02]  /*b950*/  FMUL.FTZ R38, R0.reuse, R38 ;  /* 0x0000002600267220 */ /* 0x040fe40000410000 */
[C---:B------:R-:W-:Y:S01]  /*b960*/  FMUL.FTZ R39, R0.reuse, R39 ;  /* 0x0000002700277220 */ /* 0x040fe20000410000 */
[C---:B------:R-:W-:Y:S02]  /*b970*/  HMMA.16816.F32.BF16 R4, R140.reuse, R12, R4 ;  /* 0x0000000c8c04723c */ /* 0x040fe40000041804 */
[----:B------:R-:W-:Y:S03]  /*b980*/  LDSM.16.MT88.4 R160, [R205+0x12800] ;  /* 0x01280000cda0783b */ /* 0x000fe60000004200 */
[C---:B------:R-:W-:Y:S02]  /*b990*/  FMUL.FTZ R42, R0.reuse, R42 ;  /* 0x0000002a002a7220 */ /* 0x040fe40000410000 */
[C---:B------:R-:W-:Y:S01]  /*b9a0*/  FMUL.FTZ R12, R3.reuse, R148 ;  /* 0x00000094030c7220 */ /* 0x040fe20000410000 */
[C---:B------:R-:W-:Y:S02]  /*b9b0*/  HMMA.16816.F32.BF16 R8, R140.reuse, R14, R8 ;  /* 0x0000000e8c08723c */ /* 0x040fe40000041808 */
[----:B------:R-:W-:Y:S02]  /*b9c0*/  LDSM.16.MT88.4 R168, [R206+0x14800] ;  /* 0x01480000cea8783b */ /* 0x000fe40000004200 */
[C---:B------:R-:W-:Y:S02]  /*b9d0*/  FMUL.FTZ R13, R3.reuse, R149 ;  /* 0x00000095030d7220 */ /* 0x040fe40000410000 */
[C---:B------:R-:W-:Y:S02]  /*b9e0*/  FMUL.FTZ R43, R0.reuse, R43 ;  /* 0x0000002b002b7220 */ /* 0x040fe40000410000 */
[C---:B------:R-:W-:Y:S04]  /*b9f0*/  FMUL.FTZ R14, R0.reuse, R150 ;  /* 0x00000096000e7220 */ /* 0x040fe80000410000 */
[C---:B------:R-:W-:Y:S02]  /*ba00*/  FMUL.FTZ R15, R0.reuse, R151 ;  /* 0x00000097000f7220 */ /* 0x040fe40000410000 */
[----:B------:R-:W4:Y:S01]  /*ba10*/  LDSM.16.MT88.4 R148, [R205+0x12000] ;  /* 0x01200000cd94783b */ /* 0x000f220000004200 */
[C---:B------:R-:W-:Y:S02]  /*ba20*/  FMUL.FTZ R46, R0.reuse, R46 ;  /* 0x0000002e002e7220 */ /* 0x040fe40000410000 */
[C---:B------:R-:W-:Y:S02]  /*ba30*/  FMUL.FTZ R47, R0.reuse, R47 ;  /* 0x0000002f002f7220 */ /* 0x040fe40000410000 */
[C---:B--2---:R-:W-:Y:S03]  /*ba40*/  HMMA.16816.F32.BF16 R12, R140.reuse, R20, R12 ;  /* 0x000000148c0c723c */ /* 0x044fe6000004180c */
        /* <DEDUP_REMOVED lines=24> */
[C---:B---3--:R-:W-:Y:S01]  /*bbd0*/  HMMA.16816.F32.BF16 R28, R140.reuse, R144, R28 ;  /* 0x000000908c1c723c */ /* 0x048fe2000004181c */
[----:B------:R1:W2:Y:S02]  /*bbe0*/  MUFU.EX2 R198, R137 ;  /* 0x0000008900c67308 */ /* 0x0002a40000000800 */
[C---:B------:R-:W-:Y:S02]  /*bbf0*/  FMUL.FTZ R64, R3.reuse, R64 ;  /* 0x0000004003407220 */ /* 0x040fe40000410000 */
[C---:B------:R-:W-:Y:S02]  /*bc00*/  FMUL.FTZ R65, R3.reuse, R65 ;  /* 0x0000004103417220 */ /* 0x040fe40000410000 */
[C---:B------:R-:W-:Y:S01]  /*bc10*/  FMUL.FTZ R66, R0.reuse, R66 ;  /* 0x0000004200427220 */ /* 0x040fe20000410000 */
        /* <DEDUP_REMOVED lines=11> */
[C---:B------:R-:W-:Y:S04]  /*bcd0*/  HMMA.16816.F32.BF16 R44, R140.reuse, R152, R44 ;  /* 0x000000988c2c723c */ /* 0x040fe8000004182c */
[C---:B------:R-:W-:Y:S02]  /*bce0*/  FMUL.FTZ R73, R3.reuse, R73 ;  /* 0x0000004903497220 */ /* 0x040fe40000410000 */
[C---:B------:R-:W-:Y:S02]  /*bcf0*/  FMUL.FTZ R74, R0.reuse, R74 ;  /* 0x0000004a004a7220 */ /* 0x040fe40000410000 */
[C---:B------:R-:W-:Y:S01]  /*bd00*/  HMMA.16816.F32.BF16 R48, R140.reuse, R154, R48 ;  /* 0x0000009a8c30723c */ /* 0x040fe20000041830 */
[----:B------:R-:W1:Y:S03]  /*bd10*/  LDSM.16.MT88.4 R152, [R205+0x14000] ;  /* 0x01400000cd98783b */ /* 0x000e660000004200 */
        /* <DEDUP_REMOVED lines=18> */
[C---:B-1----:R-:W-:Y:S04]  /*be40*/  HMMA.16816.F32.BF16 R68, R140.reuse, R152, R68 ;  /* 0x000000988c44723c */ /* 0x042fe80000041844 */
[C---:B------:R-:W-:Y:S02]  /*be50*/  FMUL.FTZ R87, R0.reuse, R87 ;  /* 0x0000005700577220 */ /* 0x040fe40000410000 */
[----:B------:R-:W-:Y:S02]  /*be60*/  FMUL.FTZ R88, R3, R88 ;  /* 0x0000005803587220 */ /* 0x000fe40000410000 */
[C---:B------:R-:W-:Y:S01]  /*be70*/  HMMA.16816.F32.BF16 R72, R140.reuse, R154, R72 ;  /* 0x0000009a8c48723c */ /* 0x040fe20000041848 */
[----:B------:R-:W1:Y:S03]  /*be80*/  LDSM.16.MT88.4 R152, [R207+0x14000] ;  /* 0x01400000cf98783b */ /* 0x000e660000004200 */
[--C-:B------:R-:W-:Y:S02]  /*be90*/  FFMA.FTZ R137, R181, c[0x0][0x23c], -R135.reuse ;  /* 0x00008f00b5897a23 */ /* 0x100fe40000010887 */
[C---:B------:R-:W-:Y:S02]  /*bea0*/  FMUL.FTZ R89, R3.reuse, R89 ;  /* 0x0000005903597220 */ /* 0x040fe40000410000 */
[C---:B------:R-:W-:Y:S01]  /*beb0*/  FMUL.FTZ R90, R0.reuse, R90 ;  /* 0x0000005a005a7220 */ /* 0x040fe20000410000 */
[C---:B---3--:R-:W-:Y:S01]  /*bec0*/  HMMA.16816.F32.BF16 R76, R140.reuse, R144, R76 ;  /* 0x000000908c4c723c */ /* 0x048fe2000004184c */
        /* <DEDUP_REMOVED lines=8> */
[C---:B----4-:R-:W-:Y:S04]  /*bf50*/  HMMA.16816.F32.BF16 R84, R140.reuse, R148, R84 ;  /* 0x000000948c54723c */ /* 0x050fe80000041854 */
[C---:B------:R-:W-:Y:S02]  /*bf60*/  FMUL.FTZ R96, R3.reuse, R96 ;  /* 0x0000006003607220 */ /* 0x040fe40000410000 */
[C---:B------:R-:W-:Y:S02]  /*bf70*/  FMUL.FTZ R97, R3.reuse, R97 ;  /* 0x0000006103617220 */ /* 0x040fe40000410000 */
[C---:B------:R-:W-:Y:S01]  /*bf80*/  HMMA.16816.F32.BF16 R88, R140.reuse, R150, R88 ;  /* 0x000000968c58723c */ /* 0x040fe20000041858 */
[----:B------:R-:W4:Y:S03]  /*bf90*/  LDSM.16.MT88.4 R148, [R206+0x16000] ;  /* 0x01600000ce94783b */ /* 0x000f260000004200 */
[--C-:B---3--:R-:W-:Y:S02]  /*bfa0*/  FFMA.FTZ R137, R182, c[0x0][0x23c], -R135.reuse ;  /* 0x00008f00b6897a23 */ /* 0x108fe40000010887 */
[C---:B------:R-:W-:Y:S02]  /*bfb0*/  FMUL.FTZ R98, R0.reuse, R98 ;  /* 0x0000006200627220 */ /* 0x040fe40000410000 */
[C---:B-1----:R-:W-:Y:S01]  /*bfc0*/  HMMA.16816.F32.BF16 R92, R140.reuse, R152, R92 ;  /* 0x000000988c5c723c */ /* 0x042fe2000004185c */
[----:B------:R1:W3:Y:S03]  /*bfd0*/  MUFU.EX2 R196, R137 ;  /* 0x0000008900c47308 */ /* 0x0002e60000000800 */
        /* <DEDUP_REMOVED lines=9> */
[C---:B--2---:R-:W-:Y:S03]  /*c070*/  HMMA.16816.F32.BF16 R100, R140.reuse, R144, R100 ;  /* 0x000000908c64723c */ /* 0x044fe60000041864 */
[C---:B------:R-:W-:Y:S02]  /*c080*/  FMUL.FTZ R106, R0.reuse, R106 ;  /* 0x0000006a006a7220 */ /* 0x040fe40000410000 */
[----:B------:R-:W-:Y:S02]  /*c090*/  FMUL.FTZ R107, R0, R107 ;  /* 0x0000006b006b7220 */ /* 0x000fe40000410000 */
[--C-:B-1----:R-:W-:Y:S02]  /*c0a0*/  FFMA.FTZ R137, R178, c[0x0][0x23c], -R135.reuse ;  /* 0x00008f00b2897a23 */ /* 0x102fe40000010887 */
[C---:B------:R-:W-:Y:S02]  /*c0b0*/  FMUL.FTZ R108, R3.reuse, R108 ;  /* 0x0000006c036c7220 */ /* 0x040fe40000410000 */
[----:B------:R1:W-:Y:S01]  /*c0c0*/  MUFU.EX2 R195, R137 ;  /* 0x0000008900c37308 */ /* 0x0003e20000000800 */
[C---:B------:R-:W-:Y:S01]  /*c0d0*/  HMMA.16816.F32.BF16 R104, R140.reuse, R146, R104 ;  /* 0x000000928c68723c */ /* 0x040fe20000041868 */
[----:B------:R-:W2:Y:S02]  /*c0e0*/  LDSM.16.MT88.4 R144, [R207+0x16000] ;  /* 0x01600000cf90783b */ /* 0x000ea40000004200 */
        /* <DEDUP_REMOVED lines=9> */
[--C-:B-1----:R-:W-:Y:S02]  /*c180*/  FFMA.FTZ R137, R177, c[0x0][0x23c], -R135.reuse ;  /* 0x00008f00b1897a23 */ /* 0x102fe40000010887 */
[----:B------:R-:W-:Y:S01]  /*c190*/  LDSM.16.MT88.4 R176, [R206+0x13800] ;  /* 0x01380000ceb0783b */ /* 0x000fe20000004200 */
[C---:B------:R-:W-:Y:S01]  /*c1a0*/  HMMA.16816.F32.BF16 R112, R140.reuse, R150, R112 ;  /* 0x000000968c70723c */ /* 0x040fe20000041870 */
[----:B------:R1:W4:Y:S02]  /*c1b0*/  MUFU.EX2 R194, R137 ;  /* 0x0000008900c27308 */ /* 0x0003240000000800 */
[C---:B------:R-:W-:Y:S02]  /*c1c0*/  FMUL.FTZ R117, R3.reuse, R117 ;  /* 0x0000007503757220 */ /* 0x040fe40000410000 */
[C---:B------:R-:W-:Y:S02]  /*c1d0*/  FMUL.FTZ R118, R0.reuse, R118 ;  /* 0x0000007600767220 */ /* 0x040fe40000410000 */
[C---:B------:R-:W-:Y:S01]  /*c1e0*/  FMUL.FTZ R119, R0.reuse, R119 ;  /* 0x0000007700777220 */ /* 0x040fe20000410000 */
[----:B------:R-:W4:Y:S01]  /*c1f0*/  LDSM.16.MT88.4 R148, [R205+0x10800] ;  /* 0x01080000cd94783b */ /* 0x000f220000004200 */
[C---:B------:R-:W-:Y:S03]  /*c200*/  FMUL.FTZ R120, R3.reuse, R120 ;  /* 0x0000007803787220 */ /* 0x040fe60000410000 */
[C---:B------:R-:W-:Y:S02]  /*c210*/  FMUL.FTZ R121, R3.reuse, R121 ;  /* 0x0000007903797220 */ /* 0x040fe40000410000 */
[C---:B---3--:R-:W-:Y:S03]  /*c220*/  HMMA.16816.F32.BF16 R116, R140.reuse, R152, R116 ;  /* 0x000000988c74723c */ /* 0x048fe60000041874 */
[C---:B------:R-:W-:Y:S02]  /*c230*/  FMUL.FTZ R122, R0.reuse, R122 ;  /* 0x0000007a007a7220 */ /* 0x040fe40000410000 */
[C---:B------:R-:W-:Y:S02]  /*c240*/  FMUL.FTZ R123, R0.reuse, R123 ;  /* 0x0000007b007b7220 */ /* 0x040fe40000410000 */
[C---:B------:R-:W-:Y:S02]  /*c250*/  FMUL.FTZ R124, R3.reuse, R124 ;  /* 0x0000007c037c7220 */ /* 0x040fe40000410000 */
[----:B------:R-:W-:Y:S03]  /*c260*/  FMUL.FTZ R125, R3, R125 ;  /* 0x0000007d037d7220 */ /* 0x000fe60000410000 */
[C---:B------:R-:W-:Y:S01]  /*c270*/  HMMA.16816.F32.BF16 R120, R140.reuse, R154, R120 ;  /* 0x0000009a8c78723c */ /* 0x040fe20000041878 */
[----:B------:R-:W3:Y:S02]  /*c280*/  LDSM.16.MT88.4 R152, [R206+0x10800] ;  /* 0x01080000ce98783b */ /* 0x000ee40000004200 */
[C---:B------:R-:W-:Y:S02]  /*c290*/  FMUL.FTZ R126, R0.reuse, R126 ;  /* 0x0000007e007e7220 */ /* 0x040fe40000410000 */
[C---:B------:R-:W-:Y:S02]  /*c2a0*/  FMUL.FTZ R127, R0.reuse, R127 ;  /* 0x0000007f007f7220 */ /* 0x040fe40000410000 */
[--C-:B-1----:R-:W-:Y:S02]  /*c2b0*/  FFMA.FTZ R137, R175, c[0x0][0x23c], -R134.reuse ;  /* 0x00008f00af897a23 */ /* 0x102fe40000010886 */
[C---:B------:R-:W-:Y:S02]  /*c2c0*/  FMUL.FTZ R128, R3.reuse, R128 ;  /* 0x0000008003807220 */ /* 0x040fe40000410000 */
[----:B------:R1:W-:Y:S01]  /*c2d0*/  MUFU.EX2 R193, R137 ;  /* 0x0000008900c17308 */ /* 0x0003e20000000800 */
[C---:B--2---:R-:W-:Y:S03]  /*c2e0*/  HMMA.16816.F32.BF16 R124, R140.reuse, R144, R124 ;  /* 0x000000908c7c723c */ /* 0x044fe6000004187c */
[----:B------:R-:W-:Y:S02]  /*c2f0*/  FMUL.FTZ R129, R3, R129 ;  /* 0x0000008103817220 */ /* 0x000fe40000410000 */
[C---:B------:R-:W-:Y:S02]  /*c300*/  FMUL.FTZ R130, R0.reuse, R130 ;  /* 0x0000008200827220 */ /* 0x040fe40000410000 */
[----:B------:R-:W-:Y:S02]  /*c310*/  FMUL.FTZ R131, R0, R131 ;  /* 0x0000008300837220 */ /* 0x000fe40000410000 */
[--C-:B------:R-:W-:Y:S05]  /*c320*/  FFMA.FTZ R136, R136, c[0x0][0x23c], -R135.reuse ;  /* 0x00008f0088887a23 */ /* 0x100fea0000010887 */
[----:B------:R-:W-:Y:S01]  /*c330*/  HMMA.16816.F32.BF16 R128, R140, R146, R128 ;  /* 0x000000928c80723c */ /* 0x000fe20000041880 */
[----:B------:R-:W2:Y:S06]  /*c340*/  LDSM.16.MT88.4 R144, [R207+0x10800] ;  /* 0x01080000cf90783b */ /* 0x000eac0000004200 */
[----:B-----5:R-:W-:Y:S02]  /*c350*/  F2FP.BF16.PACK_AB R140, R200, R201 ;  /* 0x000000c9c88c723e */ /* 0x020fe400000010ff */
[----:B------:R-:W-:Y:S03]  /*c360*/  F2FP.BF16.PACK_AB R142, R198, R199 ;  /* 0x000000c7c68e723e */ /* 0x000fe600000010ff */
[----:B------:R-:W-:Y:S01]  /*c370*/  F2FP.BF16.PACK_AB R141, R196, R197 ;  /* 0x000000c5c48d723e */ /* 0x000fe200000010ff */
[--C-:B-1----:R-:W-:Y:S01]  /*c380*/  FFMA.FTZ R137, R173, c[0x0][0x23c], -R134.reuse ;  /* 0x00008f00ad897a23 */ /* 0x102fe20000010886 */
[----:B----4-:R-:W-:Y:S03]  /*c390*/  F2FP.BF16.PACK_AB R143, R194, R195 ;  /* 0x000000c3c28f723e */ /* 0x010fe600000010ff */
[----:B------:R1:W4:Y:S04]  /*c3a0*/  MUFU.EX2 R192, R137 ;  /* 0x0000008900c07308 */ /* 0x0003280000000800 */
[C---:B------:R-:W-:Y:S08]  /*c3b0*/  HMMA.16816.F32.BF16 R4, R140.reuse, R148, R4 ;  /* 0x000000948c04723c */ /* 0x040ff00000041804 */
[C---:B------:R-:W-:Y:S01]  /*c3c0*/  HMMA.16816.F32.BF16 R8, R140.reuse, R150, R8 ;  /* 0x000000968c08723c */ /* 0x040fe20000041808 */
[----:B------:R-:W5:Y:S07]  /*c3d0*/  LDSM.16.MT88.4 R148, [R208+0x12800] ;  /* 0x01280000d094783b */ /* 0x000f6e0000004200 */
[C---:B---3--:R-:W-:Y:S04]  /*c3e0*/  HMMA.16816.F32.BF16 R12, R140.reuse, R152, R12 ;  /* 0x000000988c0c723c */ /* 0x048fe8000004180c */
[--C-:B-1----:R-:W-:Y:S04]  /*c3f0*/  FFMA.FTZ R137, R138, c[0x0][0x23c], -R134.reuse ;  /* 0x00008f008a897a23 */ /* 0x102fe80000010886 */
[C---:B------:R-:W-:Y:S01]  /*c400*/  HMMA.16816.F32.BF16 R16, R140.reuse, R154, R16 ;  /* 0x0000009a8c10723c */ /* 0x040fe20000041810 */
[----:B------:R-:W1:Y:S01]  /*c410*/  LDSM.16.MT88.4 R152, [R207+0x12800] ;  /* 0x01280000cf98783b */ /* 0x000e620000004200 */
[----:B------:R3:W-:Y:S06]  /*c420*/  MUFU.EX2 R191, R137 ;  /* 0x0000008900bf7308 */ /* 0x0007ec0000000800 */
[C---:B------:R-:W-:Y:S08]  /*c430*/  HMMA.16816.F32.BF16 R20, R140.reuse, R156, R20 ;  /* 0x0000009c8c14723c */ /* 0x040ff00000041814 */
[C---:B------:R-:W-:Y:S01]  /*c440*/  HMMA.16816.F32.BF16 R24, R140.reuse, R158, R24 ;  /* 0x0000009e8c18723c */ /* 0x040fe20000041818 */
[----:B------:R-:W1:Y:S07]  /*c450*/  LDSM.16.MT88.4 R156, [R205+0x14800] ;  /* 0x01480000cd9c783b */ /* 0x000e6e0000004200 */
[C---:B--2---:R-:W-:Y:S04]  /*c460*/  HMMA.16816.F32.BF16 R28, R140.reuse, R144, R28 ;  /* 0x000000908c1c723c */ /* 0x044fe8000004181c */
[--C-:B---3--:R-:W-:Y:S04]  /*c470*/  FFMA.FTZ R137, R183, c[0x0][0x23c], -R134.reuse ;  /* 0x00008f00b7897a23 */ /* 0x108fe80000010886 */
[C---:B------:R-:W-:Y:S01]  /*c480*/  HMMA.16816.F32.BF16 R32, R140.reuse, R146, R32 ;  /* 0x000000928c20723c */ /* 0x040fe20000041820 */
[----:B------:R-:W2:Y:S01]  /*c490*/  LDSM.16.MT88.4 R144, [R208+0x14800] ;  /* 0x01480000d090783b */ /* 0x000ea20000004200 */
[----:B------:R3:W1:Y:S06]  /*c4a0*/  MUFU.EX2 R190, R137 ;  /* 0x0000008900be7308 */ /* 0x00066c0000000800 */
[C---:B------:R-:W-:Y:S08]  /*c4b0*/  HMMA.16816.F32.BF16 R36, R140.reuse, R160, R36 ;  /* 0x000000a08c24723c */ /* 0x040ff00000041824 */
[C---:B------:R-:W-:Y:S01]  /*c4c0*/  HMMA.16816.F32.BF16 R40, R140.reuse, R162, R40 ;  /* 0x000000a28c28723c */ /* 0x040fe20000041828 */
[----:B------:R-:W-:Y:S07]  /*c4d0*/  LDSM.16.MT88.4 R160, [R206+0x11000] ;  /* 0x01100000cea0783b */ /* 0x000fee0000004200 */
[C---:B------:R-:W-:Y:S04]  /*c4e0*/  HMMA.16816.F32.BF16 R44, R140.reuse, R164, R44 ;  /* 0x000000a48c2c723c */ /* 0x040fe8000004182c */
[--C-:B---3--:R-:W-:Y:S02]  /*c4f0*/  FFMA.FTZ R137, R172, c[0x0][0x23c], -R135.reuse ;  /* 0x00008f00ac897a23 */ /* 0x108fe40000010887 */
[----:B------:R-:W-:Y:S02]  /*c500*/  LDSM.16.MT88.4 R172, [R205+0x13800] ;  /* 0x01380000cdac783b */ /* 0x000fe40000004200 */
[C---:B------:R-:W-:Y:S01]  /*c510*/  HMMA.16816.F32.BF16 R48, R140.reuse, R166, R48 ;  /* 0x000000a68c30723c */ /* 0x040fe20000041830 */
[----:B------:R3:W-:Y:S05]  /*c520*/  MUFU.EX2 R189, R137 ;  /* 0x0000008900bd7308 */ /* 0x0007ea0000000800 */
[----:B------:R-:W-:Y:S02]  /*c530*/  LDSM.16.MT88.4 R164, [R208+0x13000] ;  /* 0x01300000d0a4783b */ /* 0x000fe40000004200 */
[C---:B-----5:R-:W-:Y:S08]  /*c540*/  HMMA.16816.F32.BF16 R52, R140.reuse, R148, R52 ;  /* 0x000000948c34723c */ /* 0x060ff00000041834 */
[C---:B------:R-:W-:Y:S01]  /*c550*/  HMMA.16816.F32.BF16 R56, R140.reuse, R150, R56 ;  /* 0x000000968c38723c */ /* 0x040fe20000041838 */
[----:B------:R-:W5:Y:S07]  /*c560*/  LDSM.16.MT88.4 R148, [R207+0x14800] ;  /* 0x01480000cf94783b */ /* 0x000f6e0000004200 */
[C---:B-1----:R-:W-:Y:S04]  /*c570*/  HMMA.16816.F32.BF16 R60, R140.reuse, R152, R60 ;  /* 0x000000988c3c723c */ /* 0x042fe8000004183c */
[--C-:B---3--:R-:W-:Y:S04]  /*c580*/  FFMA.FTZ R137, R139, c[0x0][0x23c], -R135.reuse ;  /* 0x00008f008b897a23 */ /* 0x108fe80000010887 */
[C---:B------:R-:W-:Y:S01]  /*c590*/  HMMA.16816.F32.BF16 R64, R140.reuse, R154, R64 ;  /* 0x0000009a8c40723c */ /* 0x040fe20000041840 */
[----:B------:R-:W1:Y:S01]  /*c5a0*/  LDSM.16.MT88.4 R152, [R205+0x16800] ;  /* 0x01680000cd98783b */ /* 0x000e620000004200 */
[----:B------:R3:W1:Y:S06]  /*c5b0*/  MUFU.EX2 R188, R137 ;  /* 0x0000008900bc7308 */ /* 0x00066c0000000800 */
[C---:B------:R-:W-:Y:S08]  /*c5c0*/  HMMA.16816.F32.BF16 R68, R140.reuse, R156, R68 ;  /* 0x0000009c8c44723c */ /* 0x040ff00000041844 */
[C---:B------:R-:W-:Y:S01]  /*c5d0*/  HMMA.16816.F32.BF16 R72, R140.reuse, R158, R72 ;  /* 0x0000009e8c48723c */ /* 0x040fe20000041848 */
[----:B------:R-:W1:Y:S07]  /*c5e0*/  LDSM.16.MT88.4 R156, [R206+0x16800] ;  /* 0x01680000ce9c783b */ /* 0x000e6e0000004200 */
[C---:B------:R-:W-:Y:S04]  /*c5f0*/  HMMA.16816.F32.BF16 R76, R140.reuse, R168, R76 ;  /* 0x000000a88c4c723c */ /* 0x040fe8000004184c */
[--C-:B---3--:R-:W-:Y:S04]  /*c600*/  FFMA.FTZ R137, R184, c[0x0][0x23c], -R135.reuse ;  /* 0x00008f00b8897a23 */ /* 0x108fe80000010887 */
[C---:B------:R-:W-:Y:S01]  /*c610*/  HMMA.16816.F32.BF16 R80, R140.reuse, R170, R80 ;  /* 0x000000aa8c50723c */ /* 0x040fe20000041850 */
[----:B------:R-:W-:Y:S01]  /*c620*/  LDSM.16.MT88.4 R168, [R207+0x11800] ;  /* 0x01180000cfa8783b */ /* 0x000fe20000004200 */
[----:B------:R3:W-:Y:S06]  /*c630*/  MUFU.EX2 R187, R137 ;  /* 0x0000008900bb7308 */ /* 0x0007ec0000000800 */
[C---:B--2---:R-:W-:Y:S08]  /*c640*/  HMMA.16816.F32.BF16 R84, R140.reuse, R144, R84 ;  /* 0x000000908c54723c */ /* 0x044ff00000041854 */
[C---:B------:R-:W-:Y:S01]  /*c650*/  HMMA.16816.F32.BF16 R88, R140.reuse, R146, R88 ;  /* 0x000000928c58723c */ /* 0x040fe20000041858 */
[----:B------:R-:W2:Y:S07]  /*c660*/  LDSM.16.MT88.4 R144, [R208+0x16800] ;  /* 0x01680000d090783b */ /* 0x000eae0000004200 */
[C---:B-----5:R-:W-:Y:S04]  /*c670*/  HMMA.16816.F32.BF16 R92, R140.reuse, R148, R92 ;  /* 0x000000948c5c723c */ /* 0x060fe8000004185c */
[--C-:B---3--:R-:W-:Y:S04]  /*c680*/  FFMA.FTZ R137, R185, c[0x0][0x23c], -R135.reuse ;  /* 0x00008f00b9897a23 */ /* 0x108fe80000010887 */
[C---:B------:R-:W-:Y:S01]  /*c690*/  HMMA.16816.F32.BF16 R96, R140.reuse, R150, R96 ;  /* 0x000000968c60723c */ /* 0x040fe20000041860 */
[----:B------:R-:W3:Y:S01]  /*c6a0*/  LDSM.16.MT88.4 R148, [R207+0x16800] ;  /* 0x01680000cf94783b */ /* 0x000ee20000004200 */
[----:B------:R5:W2:Y:S06]  /*c6b0*/  MUFU.EX2 R186, R137 ;  /* 0x0000008900ba7308 */ /* 0x000aac0000000800 */
[C---:B-1----:R-:W-:Y:S08]  /*c6c0*/  HMMA.16816.F32.BF16 R100, R140.reuse, R152, R100 ;  /* 0x000000988c64723c */ /* 0x042ff00000041864 */
[C---:B------:R-:W-:Y:S01]  /*c6d0*/  HMMA.16816.F32.BF16 R104, R140.reuse, R154, R104 ;  /* 0x0000009a8c68723c */ /* 0x040fe20000041868 */
[----:B------:R-:W1:Y:S07]  /*c6e0*/  LDSM.16.MT88.4 R152, [R205+0x11000] ;  /* 0x01100000cd98783b */ /* 0x000e6e0000004200 */
[C---:B------:R-:W-:Y:S04]  /*c6f0*/  HMMA.16816.F32.BF16 R108, R140.reuse, R156, R108 ;  /* 0x0000009c8c6c723c */ /* 0x040fe8000004186c */
[--C-:B-----5:R-:W-:Y:S02]  /*c700*/  FFMA.FTZ R137, R202, c[0x0][0x23c], -R134.reuse ;  /* 0x00008f00ca897a23 */ /* 0x120fe40000010886 */
[----:B------:R-:W5:Y:S02]  /*c710*/  LDL.LU R202, [R1+0x10] ;  /* 0x0000100001ca7983 */ /* 0x000f640000300800 */
[C---:B------:R-:W-:Y:S01]  /*c720*/  HMMA.16816.F32.BF16 R112, R140.reuse, R158, R112 ;  /* 0x0000009e8c70723c */ /* 0x040fe20000041870 */
[----:B------:R1:W-:Y:S01]  /*c730*/  MUFU.EX2 R185, R137 ;  /* 0x0000008900b97308 */ /* 0x0003e20000000800 */
[----:B------:R-:W4:Y:S06]  /*c740*/  LDSM.16.MT88.4 R156, [R208+0x11000] ;  /* 0x01100000d09c783b */ /* 0x000f2c0000004200 */
[C---:B--2---:R-:W-:Y:S08]  /*c750*/  HMMA.16816.F32.BF16 R116, R140.reuse, R144, R116 ;  /* 0x000000908c74723c */ /* 0x044ff00000041874 */
[C---:B------:R-:W-:Y:S01]  /*c760*/  HMMA.16816.F32.BF16 R120, R140.reuse, R146, R120 ;  /* 0x000000928c78723c */ /* 0x040fe20000041878 */
[----:B------:R-:W2:Y:S07]  /*c770*/  LDSM.16.MT88.4 R144, [R207+0x11000] ;  /* 0x01100000cf90783b */ /* 0x000eae0000004200 */
[C---:B---3--:R-:W-:Y:S04]  /*c780*/  HMMA.16816.F32.BF16 R124, R140.reuse, R148, R124 ;  /* 0x000000948c7c723c */ /* 0x048fe8000004187c */
[--C-:B-1----:R-:W-:Y:S02]  /*c790*/  FFMA.FTZ R137, R233, c[0x0][0x23c], -R134.reuse ;  /* 0x00008f00e9897a23 */ /* 0x102fe40000010886 */
[----:B------:R-:W3:Y:S02]  /*c7a0*/  LDL.LU R233, [R1+0xc] ;  /* 0x00000c0001e97983 */ /* 0x000ee40000300800 */
[----:B------:R-:W-:Y:S01]  /*c7b0*/  HMMA.16816.F32.BF16 R128, R140, R150, R128 ;  /* 0x000000968c80723c */ /* 0x000fe20000041880 */
[----:B------:R1:W-:Y:S01]  /*c7c0*/  MUFU.EX2 R184, R137 ;  /* 0x0000008900b87308 */ /* 0x0003e20000000800 */
[----:B------:R-:W2:Y:S05]  /*c7d0*/  LDSM.16.MT88.4 R148, [R205+0x13000] ;  /* 0x01300000cd94783b */ /* 0x000eaa0000004200 */
[----:B----4-:R-:W-:Y:S02]  /*c7e0*/  F2FP.BF16.PACK_AB R140, R192, R193 ;  /* 0x000000c1c08c723e */ /* 0x010fe400000010ff */
[----:B------:R-:W-:Y:S03]  /*c7f0*/  F2FP.BF16.PACK_AB R142, R190, R191 ;  /* 0x000000bfbe8e723e */ /* 0x000fe600000010ff */
[----:B------:R-:W-:Y:S02]  /*c800*/  F2FP.BF16.PACK_AB R141, R188, R189 ;  /* 0x000000bdbc8d723e */ /* 0x000fe400000010ff */
[----:B------:R-:W-:Y:S07]  /*c810*/  F2FP.BF16.PACK_AB R143, R186, R187 ;  /* 0x000000bbba8f723e */ /* 0x000fee00000010ff */
[C---:B------:R-:W-:Y:S03]  /*c820*/  HMMA.16816.F32.BF16 R4, R140.reuse, R152, R4 ;  /* 0x000000988c04723c */ /* 0x040fe60000041804 */
[--C-:B-1----:R-:W-:Y:S02]  /*c830*/  FFMA.FTZ R137, R232, c[0x0][0x23c], -R134.reuse ;  /* 0x00008f00e8897a23 */ /* 0x102fe40000010886 */
[----:B------:R-:W-:Y:S03]  /*c840*/  FFMA.FTZ R134, R203, c[0x0][0x23c], -R134 ;  /* 0x00008f00cb867a23 */ /* 0x000fe60000010886 */
[C---:B------:R-:W-:Y:S01]  /*c850*/  HMMA.16816.F32.BF16 R8, R140.reuse, R154, R8 ;  /* 0x0000009a8c08723c */ /* 0x040fe20000041808 */
[----:B------:R-:W1:Y:S01]  /*c860*/  LDSM.16.MT88.4 R152, [R206+0x13000] ;  /* 0x01300000ce98783b */ /* 0x000e620000004200 */
[----:B------:R4:W-:Y:S06]  /*c870*/  MUFU.EX2 R182, R134 ;  /* 0x0000008600b67308 */ /* 0x0009ec0000000800 */
[C---:B------:R-:W-:Y:S04]  /*c880*/  HMMA.16816.F32.BF16 R12, R140.reuse, R160, R12 ;  /* 0x000000a08c0c723c */ /* 0x040fe8000004180c */
[----:B------:R-:W2:Y:S04]  /*c890*/  MUFU.EX2 R183, R137 ;  /* 0x0000008900b77308 */ /* 0x000ea80000000800 */
[C---:B------:R-:W-:Y:S01]  /*c8a0*/  HMMA.16816.F32.BF16 R16, R140.reuse, R162, R16 ;  /* 0x000000a28c10723c */ /* 0x040fe20000041810 */
[----:B------:R-:W1:Y:S07]  /*c8b0*/  LDSM.16.MT88.4 R160, [R207+0x13000] ;  /* 0x01300000cfa0783b */ /* 0x000e6e0000004200 */
[C---:B------:R-:W-:Y:S04]  /*c8c0*/  HMMA.16816.F32.BF16 R20, R140.reuse, R156, R20 ;  /* 0x0000009c8c14723c */ /* 0x040fe80000041814 */
[--C-:B----4-:R-:W-:Y:S04]  /*c8d0*/  FFMA.FTZ R134, R234, c[0x0][0x23c], -R135.reuse ;  /* 0x00008f00ea867a23 */ /* 0x110fe80000010887 */
[C---:B------:R-:W-:Y:S01]  /*c8e0*/  HMMA.16816.F32.BF16 R24, R140.reuse, R158, R24 ;  /* 0x0000009e8c18723c */ /* 0x040fe20000041818 */
[----:B------:R-:W4:Y:S01]  /*c8f0*/  LDSM.16.MT88.4 R156, [R205+0x15000] ;  /* 0x01500000cd9c783b */ /* 0x000f220000004200 */
[----:B------:R1:W-:Y:S02]  /*c900*/  MUFU.EX2 R181, R134 ;  /* 0x0000008600b57308 */ /* 0x0003e40000000800 */
[----:B--2---:R-:W-:Y:S04]  /*c910*/  F2FP.BF16.PACK_AB R138, R182, R183 ;  /* 0x000000b7b68a723e */ /* 0x004fe800000010ff */
[C---:B------:R-:W-:Y:S08]  /*c920*/  HMMA.16816.F32.BF16 R28, R140.reuse, R144, R28 ;  /* 0x000000908c1c723c */ /* 0x040ff0000004181c */
[C---:B------:R-:W-:Y:S01]  /*c930*/  HMMA.16816.F32.BF16 R32, R140.reuse, R146, R32 ;  /* 0x000000928c20723c */ /* 0x040fe20000041820 */
[----:B------:R-:W2:Y:S07]  /*c940*/  LDSM.16.MT88.4 R144, [R206+0x15000] ;  /* 0x01500000ce90783b */ /* 0x000eae0000004200 */
[C---:B------:R-:W-:Y:S04]  /*c950*/  HMMA.16816.F32.BF16 R36, R140.reuse, R148, R36 ;  /* 0x000000948c24723c */ /* 0x040fe80000041824 */
[--C-:B-1----:R-:W-:Y:S02]  /*c960*/  FFMA.FTZ R134, R235, c[0x0][0x23c], -R135.reuse ;  /* 0x00008f00eb867a23 */ /* 0x102fe40000010887 */
[----:B------:R-:W-:Y:S02]  /*c970*/  FFMA.FTZ R135, R2, c[0x0][0x23c], -R135 ;  /* 0x00008f0002877a23 */ /* 0x000fe40000010887 */
[C---:B------:R-:W-:Y:S01]  /*c980*/  HMMA.16816.F32.BF16 R40, R140.reuse, R150, R40 ;  /* 0x000000968c28723c */ /* 0x040fe20000041828 */
[----:B------:R-:W1:Y:S01]  /*c990*/  LDSM.16.MT88.4 R148, [R208+0x15000] ;  /* 0x01500000d094783b */ /* 0x000e620000004200 */
[----:B------:R-:W2:Y:S06]  /*c9a0*/  MUFU.EX2 R180, R134 ;  /* 0x0000008600b47308 */ /* 0x000eac0000000800 */
[C---:B------:R-:W-:Y:S04]  /*c9b0*/  HMMA.16816.F32.BF16 R44, R140.reuse, R152, R44 ;  /* 0x000000988c2c723c */ /* 0x040fe8000004182c */
[----:B------:R-:W-:Y:S04]  /*c9c0*/  MUFU.EX2 R135, R135 ;  /* 0x0000008700877308 */ /* 0x000fe80000000800 */
[C---:B------:R-:W-:Y:S01]  /*c9d0*/  HMMA.16816.F32.BF16 R48, R140.reuse, R154, R48 ;  /* 0x0000009a8c30723c */ /* 0x040fe20000041830 */
[----:B------:R-:W1:Y:S05]  /*c9e0*/  LDSM.16.MT88.4 R152, [R207+0x15000] ;  /* 0x01500000cf98783b */ /* 0x000e6a0000004200 */
[----:B------:R4:W4:Y:S02]  /*c9f0*/  MUFU.EX2 R134, R136 ;  /* 0x0000008800867308 */ /* 0x0009240000000800 */
[C---:B------:R-:W-:Y:S04]  /*ca00*/  HMMA.16816.F32.BF16 R52, R140.reuse, R164, R52 ;  /* 0x000000a48c34723c */ /* 0x040fe80000041834 */
[----:B--2---:R-:W-:Y:S04]  /*ca10*/  F2FP.BF16.PACK_AB R137, R180, R181 ;  /* 0x000000b5b489723e */ /* 0x004fe800000010ff */
[C---:B------:R-:W-:Y:S01]  /*ca20*/  HMMA.16816.F32.BF16 R56, R140.reuse, R166, R56 ;  /* 0x000000a68c38723c */ /* 0x040fe20000041838 */
[----:B------:R-:W-:Y:S07]  /*ca30*/  LDSM.16.MT88.4 R164, [R208+0x11800] ;  /* 0x01180000d0a4783b */ /* 0x000fee0000004200 */
[C---:B------:R-:W-:Y:S04]  /*ca40*/  HMMA.16816.F32.BF16 R60, R140.reuse, R160, R60 ;  /* 0x000000a08c3c723c */ /* 0x040fe8000004183c */
[----:B----4-:R-:W-:Y:S04]  /*ca50*/  F2FP.BF16.PACK_AB R136, R184, R185 ;  /* 0x000000b9b888723e */ /* 0x010fe800000010ff */
[C---:B------:R-:W-:Y:S01]  /*ca60*/  HMMA.16816.F32.BF16 R64, R140.reuse, R162, R64 ;  /* 0x000000a28c40723c */ /* 0x040fe20000041840 */
[----:B------:R-:W-:Y:S03]  /*ca70*/  LDSM.16.MT88.4 R160, [R206+0x11800] ;  /* 0x01180000cea0783b */ /* 0x000fe60000004200 */
[----:B------:R-:W-:Y:S04]  /*ca80*/  F2FP.BF16.PACK_AB R139, R135, R134 ;  /* 0x00000086878b723e */ /* 0x000fe800000010ff */
[C---:B------:R-:W-:Y:S08]  /*ca90*/  HMMA.16816.F32.BF16 R68, R140.reuse, R156, R68 ;  /* 0x0000009c8c44723c */ /* 0x040ff00000041844 */
        /* <DEDUP_REMOVED lines=10> */
[----:B------:R-:W1:Y:S07]  /*cb40*/  LDSM.16.MT88.4 R152, [R207+0x17000] ;  /* 0x01700000cf98783b */ /* 0x000e6e0000004200 */
[C---:B--2---:R-:W-:Y:S08]  /*cb50*/  HMMA.16816.F32.BF16 R100, R140.reuse, R156, R100 ;  /* 0x0000009c8c64723c */ /* 0x044ff00000041864 */
[C---:B------:R-:W-:Y:S01]  /*cb60*/  HMMA.16816.F32.BF16 R104, R140.reuse, R158, R104 ;  /* 0x0000009e8c68723c */ /* 0x040fe20000041868 */
[----:B------:R-:W2:Y:S07]  /*cb70*/  LDSM.16.MT88.4 R156, [R205+0x11800] ;  /* 0x01180000cd9c783b */ /* 0x000eae0000004200 */
[C---:B----4-:R-:W-:Y:S08]  /*cb80*/  HMMA.16816.F32.BF16 R108, R140.reuse, R144, R108 ;  /* 0x000000908c6c723c */ /* 0x050ff0000004186c */
[C---:B------:R-:W-:Y:S08]  /*cb90*/  HMMA.16816.F32.BF16 R112, R140.reuse, R146, R112 ;  /* 0x000000928c70723c */ /* 0x040ff00000041870 */
[C---:B-1----:R-:W-:Y:S08]  /*cba0*/  HMMA.16816.F32.BF16 R116, R140.reuse, R148, R116 ;  /* 0x000000948c74723c */ /* 0x042ff00000041874 */
[C---:B------:R-:W-:Y:S08]  /*cbb0*/  HMMA.16816.F32.BF16 R120, R140.reuse, R150, R120 ;  /* 0x000000968c78723c */ /* 0x040ff00000041878 */
[C---:B------:R-:W-:Y:S04]  /*cbc0*/  HMMA.16816.F32.BF16 R124, R140.reuse, R152, R124 ;  /* 0x000000988c7c723c */ /* 0x040fe8000004187c */
[----:B-----5:R-:W-:Y:S04]  /*cbd0*/  FFMA.FTZ R0, R0, R202, R239 ;  /* 0x000000ca00007223 */ /* 0x020fe800000100ef */
[----:B------:R-:W-:Y:S04]  /*cbe0*/  HMMA.16816.F32.BF16 R128, R140, R154, R128 ;  /* 0x0000009a8c80723c */ /* 0x000fe80000041880 */
[----:B------:R-:W-:Y:S04]  /*cbf0*/  FADD.FTZ R0, R238, R0 ;  /* 0x00000000ee007221 */ /* 0x000fe80000010000 */
[C---:B--2---:R-:W-:Y:S01]  /*cc00*/  HMMA.16816.F32.BF16 R140, R136.reuse, R156, R4 ;  /* 0x0000009c888c723c */ /* 0x044fe20000041804 */
[----:B------:R-:W1:Y:S04]  /*cc10*/  LDSM.16.MT88.4 R4, [R208+0x13800] ;  /* 0x01380000d004783b */ /* 0x000e680000004200 */
[----:B------:R-:W-:Y:S03]  /*cc20*/  FADD.FTZ R0, R237, R0 ;  /* 0x00000000ed007221 */ /* 0x000fe60000010000 */
[C---:B------:R-:W-:Y:S01]  /*cc30*/  HMMA.16816.F32.BF16 R144, R136.reuse, R158, R8 ;  /* 0x0000009e8890723c */ /* 0x040fe20000041808 */
[----:B------:R-:W2:Y:S03]  /*cc40*/  LDSM.16.MT88.4 R8, [R207+0x13800] ;  /* 0x01380000cf08783b */ /* 0x000ea60000004200 */
[----:B------:R-:W-:Y:S04]  /*cc50*/  FADD.FTZ R0, R236, R0 ;  /* 0x00000000ec007221 */ /* 0x000fe80000010000 */
[C---:B------:R-:W-:Y:S01]  /*cc60*/  HMMA.16816.F32.BF16 R148, R136.reuse, R160, R12 ;  /* 0x000000a08894723c */ /* 0x040fe2000004180c */
[----:B------:R-:W4:Y:S03]  /*cc70*/  LDSM.16.MT88.4 R12, [R205+0x15800] ;  /* 0x01580000cd0c783b */ /* 0x000f260000004200 */
[----:B------:R-:W-:Y:S02]  /*cc80*/  FADD.FTZ R0, R197, R0 ;  /* 0x00000000c5007221 */ /* 0x000fe40000010000 */
[----:B---3--:R-:W-:Y:S02]  /*cc90*/  FFMA.FTZ R3, R3, R233, R243 ;  /* 0x000000e903037223 */ /* 0x008fe400000100f3 */
[C---:B------:R-:W-:Y:S01]  /*cca0*/  HMMA.16816.F32.BF16 R152, R136.reuse, R162, R16 ;  /* 0x000000a28898723c */ /* 0x040fe20000041810 */
[----:B------:R-:W3:Y:S03]  /*ccb0*/  LDSM.16.MT88.4 R16, [R206+0x15800] ;  /* 0x01580000ce10783b */ /* 0x000ee60000004200 */
[----:B------:R-:W-:Y:S02]  /*ccc0*/  FADD.FTZ R0, R196, R0 ;  /* 0x00000000c4007221 */ /* 0x000fe40000010000 */
[----:B------:R-:W-:Y:S02]  /*ccd0*/  FADD.FTZ R2, R242, R3 ;  /* 0x00000003f2027221 */ /* 0x000fe40000010000 */
[C---:B------:R-:W-:Y:S01]  /*cce0*/  HMMA.16816.F32.BF16 R156, R136.reuse, R164, R20 ;  /* 0x000000a4889c723c */ /* 0x040fe20000041814 */
[----:B------:R-:W5:Y:S03]  /*ccf0*/  LDSM.16.MT88.4 R20, [R208+0x15800] ;  /* 0x01580000d014783b */ /* 0x000f660000004200 */
[----:B------:R-:W-:Y:S02]  /*cd00*/  FADD.FTZ R0, R195, R0 ;  /* 0x00000000c3007221 */ /* 0x000fe40000010000 */
[----:B------:R-:W-:Y:S02]  /*cd10*/  FADD.FTZ R2, R241, R2 ;  /* 0x00000002f1027221 */ /* 0x000fe40000010000 */
[C---:B------:R-:W-:Y:S01]  /*cd20*/  HMMA.16816.F32.BF16 R160, R136.reuse, R166, R24 ;  /* 0x000000a688a0723c */ /* 0x040fe20000041818 */
[----:B------:R-:W1:Y:S03]  /*cd30*/  LDSM.16.MT88.4 R24, [R207+0x15800] ;  /* 0x01580000cf18783b */ /* 0x000e660000004200 */
[----:B------:R-:W-:Y:S02]  /*cd40*/  FADD.FTZ R0, R194, R0 ;  /* 0x00000000c2007221 */ /* 0x000fe40000010000 */
[----:B------:R-:W-:Y:S02]  /*cd50*/  FADD.FTZ R2, R240, R2 ;  /* 0x00000002f0027221 */ /* 0x000fe40000010000 */
[C---:B------:R-:W-:Y:S01]  /*cd60*/  HMMA.16816.F32.BF16 R164, R136.reuse, R168, R28 ;  /* 0x000000a888a4723c */ /* 0x040fe2000004181c */
[----:B------:R-:W1:Y:S03]  /*cd70*/  LDSM.16.MT88.4 R28, [R205+0x17800] ;  /* 0x01780000cd1c783b */ /* 0x000e660000004200 */
        /* <DEDUP_REMOVED lines=18> */
[----:B------:R-:W-:Y:S01]  /*cea0*/  FADD.FTZ R0, R134, R0 ;  /* 0x0000000086007221 */ /* 0x000fe20000010000 */
[----:B------:R-:W-:Y:S01]  /*ceb0*/  MOV R134, R133 ;  /* 0x0000008500867202 */ /* 0x000fe20000000f00 */
[----:B------:R-:W-:Y:S02]  /*cec0*/  FADD.FTZ R2, R191, R2 ;  /* 0x00000002bf027221 */ /* 0x000fe40000010000 */
[C---:B------:R-:W-:Y:S01]  /*ced0*/  HMMA.16816.F32.BF16 R56, R136.reuse, R6, R56 ;  /* 0x000000068838723c */ /* 0x040fe20000041838 */
[----:B------:R-:W1:Y:S03]  /*cee0*/  LDSM.16.MT88.4 R4, [R206+0x17800] ;  /* 0x01780000ce04783b */ /* 0x000e660000004200 */
[----:B------:R-:W-:Y:S01]  /*cef0*/  FADD.FTZ R0, R135, R0 ;  /* 0x0000000087007221 */ /* 0x000fe20000010000 */
[----:B------:R-:W-:Y:S01]  /*cf00*/  MOV R135, R132 ;  /* 0x0000008400877202 */ /* 0x000fe20000000f00 */
[----:B------:R-:W-:Y:S02]  /*cf10*/  FADD.FTZ R2, R190, R2 ;  /* 0x00000002be027221 */ /* 0x000fe40000010000 */
[C---:B--2---:R-:W-:Y:S04]  /*cf20*/  HMMA.16816.F32.BF16 R60, R136.reuse, R8, R60 ;  /* 0x00000008883c723c */ /* 0x044fe8000004183c */
[----:B------:R-:W-:Y:S04]  /*cf30*/  FADD.FTZ R2, R185, R2 ;  /* 0x00000002b9027221 */ /* 0x000fe80000010000 */
[C---:B------:R-:W-:Y:S01]  /*cf40*/  HMMA.16816.F32.BF16 R64, R136.reuse, R10, R64 ;  /* 0x0000000a8840723c */ /* 0x040fe20000041840 */
[----:B------:R-:W2:Y:S03]  /*cf50*/  LDSM.16.MT88.4 R8, [R208+0x17800] ;  /* 0x01780000d008783b */ /* 0x000ea60000004200 */
[----:B------:R-:W-:Y:S04]  /*cf60*/  FADD.FTZ R2, R184, R2 ;  /* 0x00000002b8027221 */ /* 0x000fe80000010000 */
[C---:B----4-:R-:W-:Y:S04]  /*cf70*/  HMMA.16816.F32.BF16 R68, R136.reuse, R12, R68 ;  /* 0x0000000c8844723c */ /* 0x050fe80000041844 */
[----:B------:R-:W-:Y:S04]  /*cf80*/  FADD.FTZ R2, R183, R2 ;  /* 0x00000002b7027221 */ /* 0x000fe80000010000 */
[C---:B------:R-:W-:Y:S01]  /*cf90*/  HMMA.16816.F32.BF16 R72, R136.reuse, R14, R72 ;  /* 0x0000000e8848723c */ /* 0x040fe20000041848 */
[----:B------:R-:W4:Y:S03]  /*cfa0*/  LDSM.16.MT88.4 R12, [R207+0x17800] ;  /* 0x01780000cf0c783b */ /* 0x000f260000004200 */
[----:B------:R-:W-:Y:S04]  /*cfb0*/  FADD.FTZ R2, R182, R2 ;  /* 0x00000002b6027221 */ /* 0x000fe80000010000 */
[C---:B---3--:R-:W-:Y:S01]  /*cfc0*/  HMMA.16816.F32.BF16 R76, R136.reuse, R16, R76 ;  /* 0x00000010884c723c */ /* 0x048fe2000004184c */
[----:B------:R3:W-:Y:S04]  /*cfd0*/  STL [R1+0xc], R2 ;  /* 0x00000c0201007387 */ /* 0x0007e80000100800 */
[----:B------:R3:W-:Y:S03]  /*cfe0*/  STL [R1+0x10], R0 ;  /* 0x0000100001007387 */ /* 0x0007e60000100800 */
        /* <DEDUP_REMOVED lines=11> */
[C---:B----4-:R-:W-:Y:S08]  /*d0a0*/  HMMA.16816.F32.BF16 R124, R136.reuse, R12, R124 ;  /* 0x0000000c887c723c */ /* 0x050ff0000004187c */
[----:B------:R-:W-:Y:S01]  /*d0b0*/  HMMA.16816.F32.BF16 R128, R136, R14, R128 ;  /* 0x0000000e8880723c */ /* 0x000fe20000041880 */
[----:B---3--:R-:W-:-:S07]  /*d0c0*/  @P0 BRA `(.L_x_936) ;  /* 0xffffbdb000000947 */ /* 0x008fce000383ffff */
.L_x_935:
[----:B--2---:R-:W2:Y:S01]  /*d0d0*/  LDL.LU R4, [R1+0xc] ;  /* 0x00000c0001047983 */ /* 0x004ea20000300800 */
        /* <DEDUP_REMOVED lines=70> */
[----:B------:R-:W-:Y:S01]  /*d540*/  FMUL.FTZ R176, R0, R140 ;  /* 0x0000008c00b07220 */ /* 0x000fe20000410000 */
[----:B------:R-:W-:Y:S01]  /*d550*/  F2FP.BF16.PACK_AB R10, R10, R173 ;  /* 0x000000ad0a0a723e */ /* 0x000fe200000010ff */
[----:B------:R-:W-:Y:S01]  /*d560*/  FMUL.FTZ R5, R0, R141 ;  /* 0x0000008d00057220 */ /* 0x000fe20000410000 */
[----:B------:R-:W-:Y:S01]  /*d570*/  F2FP.BF16.PACK_AB R12, R12, R172 ;  /* 0x000000ac0c0c723e */ /* 0x000fe200000010ff */
[C---:B------:R-:W-:Y:S02]  /*d580*/  FMUL.FTZ R175, R0.reuse, R144 ;  /* 0x0000009000af7220 */ /* 0x040fe40000410000 */
[C---:B------:R-:W-:Y:S01]  /*d590*/  FMUL.FTZ R6, R0.reuse, R145 ;  /* 0x0000009100067220 */ /* 0x040fe20000410000 */
[----:B------:R-:W-:Y:S01]  /*d5a0*/  F2FP.BF16.PACK_AB R5, R5, R176 ;  /* 0x000000b00505723e */ /* 0x000fe200000010ff */
[----:B------:R-:W-:-:S02]  /*d5b0*/  FMUL.FTZ R174, R0, R148 ;  /* 0x0000009400ae7220 */ /* 0x000fc40000410000 */
[C---:B------:R-:W-:Y:S01]  /*d5c0*/  FMUL.FTZ R157, R0.reuse, R36 ;  /* 0x00000024009d7220 */ /* 0x040fe20000410000 */
[----:B-1----:R-:W-:Y:S01]  /*d5d0*/  SHF.R.S32.HI R82, RZ, 0x1f, R81 ;  /* 0x0000001fff527819 */ /* 0x002fe20000011451 */
[----:B------:R-:W-:Y:S01]  /*d5e0*/  FMUL.FTZ R153, R0, R44 ;  /* 0x0000002c00997220 */ /* 0x000fe20000410000 */
[----:B------:R-:W-:Y:S01]  /*d5f0*/  F2FP.BF16.PACK_AB R6, R6, R175 ;  /* 0x000000af0606723e */ /* 0x000fe200000010ff */
[----:B------:R-:W-:Y:S01]  /*d600*/  FMUL.FTZ R152, R0, R48 ;  /* 0x0000003000987220 */ /* 0x000fe20000410000 */
[----:B------:R-:W-:Y:S01]  /*d610*/  LEA.HI R22, R82, R81, RZ, 0x2 ;  /* 0x0000005152167211 */ /* 0x000fe200078f10ff */
[C---:B------:R-:W-:Y:S01]  /*d620*/  FMUL.FTZ R149, R0.reuse, R52 ;  /* 0x0000003400957220 */ /* 0x040fe20000410000 */
[----:B------:R-:W-:Y:S01]  /*d630*/  F2FP.BF16.PACK_AB R7, R7, R174 ;  /* 0x000000ae0707723e */ /* 0x000fe200000010ff */
        /* <DEDUP_REMOVED lines=10> */
[C---:B-----5:R-:W-:Y:S02]  /*d6e0*/  FMUL.FTZ R137, R0.reuse, R49 ;  /* 0x0000003100897220 */ /* 0x060fe40000410000 */
        /* <DEDUP_REMOVED lines=310> */
.L_x_940:
[----:B---34-:R-:W-:Y:S05]  /*ea50*/  BSYNC B0 ;  /* 0x0000000000007941 */ /* 0x018fea0003800000 */
.L_x_939:
        /* <DEDUP_REMOVED lines=13> */
[----:B------:R-:W-:-:S04]  /*eb30*/  UIMAD UR4, UR6, UR4, URZ ;  /* 0x00000004060472a4 */ /* 0x000fc8000f8e023f */
[----:B------:R-:W-:Y:S01]  /*eb40*/  UIMAD UR4, UR10, UR5, UR4 ;  /* 0x000000050a0472a4 */ /* 0x000fe2000f8e0204 */
[----:B---3--:R-:W-:Y:S02]  /*eb50*/  SHF.R.S32.HI R0, RZ, 0x1f, R84 ;  /* 0x0000001fff007819 */ /* 0x008fe40000011454 */
[----:B------:R-:W-:-:S04]  /*eb60*/  IADD3 R4, P0, R84, UR18, RZ ;  /* 0x0000001254047c10 */ /* 0x000fc8000ff1e0ff */
[----:B------:R-:W-:Y:S01]  /*eb70*/  IADD3.X R5, R0, UR7, RZ, P0, !PT ;  /* 0x0000000700057c10 */ /* 0x000fe200087fe4ff */
[----:B------:R-:W-:Y:S01]  /*eb80*/  IMAD.U32 R0, RZ, RZ, UR13 ;  /* 0x0000000dff007e24 */ /* 0x000fe2000f8e00ff */
[----:B------:R-:W-:Y:S02]  /*eb90*/  ISETP.GE.AND P0, PT, R3, UR9, PT ;  /* 0x0000000903007c0c */ /* 0x000fe4000bf06270 */
[----:B------:R-:W-:Y:S01]  /*eba0*/  SHF.R.S32.HI R3, RZ, 0x1f, R2 ;  /* 0x0000001fff037819 */ /* 0x000fe20000011402 */
        /* <DEDUP_REMOVED lines=19> */
.L_x_942:
[----:B----4-:R-:W-:Y:S05]  /*ece0*/  BSYNC B0 ;  /* 0x0000000000007941 */ /* 0x010fea0003800000 */
.L_x_941:
        /* <DEDUP_REMOVED lines=22> */
.L_x_944:
[----:B------:R-:W-:Y:S05]  /*ee50*/  BSYNC B0 ;  /* 0x0000000000007941 */ /* 0x000fea0003800000 */
.L_x_943:
        /* <DEDUP_REMOVED lines=22> */
.L_x_946:
[----:B------:R-:W-:Y:S05]  /*efc0*/  BSYNC B0 ;  /* 0x0000000000007941 */ /* 0x000fea0003800000 */
.L_x_945:
[----:B------:R-:W-:-:S04]  /*efd0*/  LEA.HI.SX32 R0, R13, 0x30, 0x1d ;  /* 0x000000300d007811 */ /* 0x000fc800078feaff */
        /* <DEDUP_REMOVED lines=22> */
.L_x_905:
        /* <DEDUP_REMOVED lines=81> */
.L_x_948:
[----:B------:R-:W-:Y:S05]  /*f650*/  BSYNC B0 ;  /* 0x0000000000007941 */ /* 0x000fea0003800000 */
.L_x_947:
        /* <DEDUP_REMOVED lines=22> */
.L_x_950:
[----:B------:R-:W-:Y:S05]  /*f7c0*/  BSYNC B0 ;  /* 0x0000000000007941 */ /* 0x000fea0003800000 */
.L_x_949:
        /* <DEDUP_REMOVED lines=22> */
.L_x_952:
[----:B------:R-:W-:Y:S05]  /*f930*/  BSYNC B0 ;  /* 0x0000000000007941 */ /* 0x000fea0003800000 */
.L_x_951:
        /* <DEDUP_REMOVED lines=21> */
.L_x_954:
[----:B------:R-:W-:Y:S05]  /*fa90*/  BSYNC B0 ;  /* 0x0000000000007941 */ /* 0x000fea0003800000 */
.L_x_953:
        /* <DEDUP_REMOVED lines=35> */
.L_x_955:
        /* <DEDUP_REMOVED lines=11> */
.L_x_2042:


//--------------------- .text._ZN5flash16flash_fwd_kernelI23Flash_fwd_kernel_traitsILi256ELi64ELi64ELi4ELb0ELb0EN7cutlass10bfloat16_tE19Flash_kernel_traitsILi256ELi64ELi64ELi4ES3_EELb1ELb0ELb1ELb0ELb0ELb1ELb0ELb0EEEvNS_16Flash_fwd_paramsE --------------------------
	.section	.text._ZN5flash16flash_fwd_kernelI23Flash_fwd_kernel_traitsILi256ELi64ELi64ELi4ELb0ELb0EN7cutlass10bfloat16_tE19Flash_kernel_traitsILi256ELi64ELi64ELi4ES3_EELb1ELb0ELb1ELb0ELb0ELb1ELb0ELb0EEEvNS_16Flash_fwd_paramsE,"ax",@progbits
	.sectioninfo	@"SHI_REGISTERS=255"
	.align	128
        .global         _ZN5flash16flash_fwd_kernelI23Flash_fwd_kernel_traitsILi256ELi64ELi64ELi4ELb0ELb0EN7cutlass10bfloat16_tE19Flash_kernel_traitsILi256ELi64ELi64ELi4ES3_EELb1ELb0ELb1ELb0ELb0ELb1ELb0ELb0EEEvNS_16Flash_fwd_paramsE
        .type           _ZN5flash16flash_fwd_kernelI23Flash_fwd_kernel_traitsILi256ELi64ELi64ELi4ELb0ELb0EN7cutlass10bfloat16_tE19Flash_kernel_traitsILi256ELi64ELi64ELi4ES3_EELb1ELb0ELb1ELb0ELb0ELb1ELb0ELb0EEEvNS_16Flash_fwd_paramsE,@function
        .size           _ZN5flash16flash_fwd_kernelI23Flash_fwd_kernel_traitsILi256ELi64ELi64ELi4ELb0ELb0EN7cutlass10bfloat16_tE19Flash_kernel_traitsILi256ELi64ELi64ELi4ES3_EELb1ELb0ELb1ELb0ELb0ELb1ELb0ELb0EEEvNS_16Flash_fwd_paramsE,(.L_x_2043 - _ZN5flash16flash_fwd_kernelI23Flash_fwd_kernel_traitsILi256ELi64ELi64ELi4ELb0ELb0EN7cutlass10bfloat16_tE19Flash_kernel_traitsILi256ELi64ELi64ELi4ES3_EELb1ELb0ELb1ELb0ELb0ELb1ELb0ELb0EEEvNS_16Flash_fwd_paramsE)
        .other          _ZN5flash16flash_fwd_kernelI23Flash_fwd_kernel_traitsILi256ELi64ELi64ELi4ELb0ELb0EN7cutlass10bfloat16_tE19Flash_kernel_traitsILi256ELi64ELi64ELi4ES3_EELb1ELb0ELb1ELb0ELb0ELb1ELb0ELb0EEEvNS_16Flash_fwd_paramsE,@"STO_CUDA_ENTRY STV_DEFAULT"
_ZN5flash16flash_fwd_kernelI23Flash_fwd_kernel_traitsILi256ELi64ELi64ELi4ELb0ELb0EN7cutlass10bfloat16_tE19Flash_kernel_traitsILi256ELi64ELi64ELi4ES3_EELb1ELb0ELb1ELb0ELb0ELb1ELb0ELb0EEEvNS_16Flash_fwd_paramsE:
.text._ZN5flash16flash_fwd_kernelI23Flash_fwd_kernel_traitsILi256ELi64ELi64ELi4ELb0ELb0EN7cutlass10bfloat16_tE19Flash_kernel_traitsILi256ELi64ELi64ELi4ES3_EELb1ELb0ELb1ELb0ELb0ELb1ELb0ELb0EEEvNS_16Flash_fwd_paramsE:
        /* <DEDUP_REMOVED lines=94> */
.L_x_956:
[----:B------:R-:W-:Y:S02]  /*05e0*/  ULDC UR6, c[0x0][0x218] ;  /* 0x0000860000067ab9 */ /* 0x000fe40000000800 */
.L_x_957:
        /* <DEDUP_REMOVED lines=50> */
[----:B------:R-:W-:Y:S01]  /*0910*/  ULDC.U8 UR17, c[0x0][0x328] ;  /* 0x0000ca0000117ab9 */ /* 0x000fe20000000000 */
[----:B------:R-:W2:Y:S01]  /*0920*/  S2R R4, SR_CTAID.X ;  /* 0x0000000000047919 */ /* 0x000ea20000002500 */
[----:B------:R-:W-:Y:S01]  /*0930*/  UISETP.NE.AND UP3, UPT, UR17, URZ, UPT ;  /* 0x0000003f1100728c */ /* 0x000fe2000bf65270 */
[----:B------:R-:W-:Y:S01]  /*0940*/  SHF.R.S32.HI R6, RZ, 0x3, R6 ;  /* 0x00000003ff067819 */ /* 0x000fe20000011406 */
[----:B------:R-:W-:Y:S01]  /*0950*/  USHF.R.S32.HI UR20, URZ, 0x1f, UR9 ;  /* 0x0000001f3f147899 */ /* 0x000fe20008011409 */
[----:B------:R-:W-:Y:S01]  /*0960*/  IMAD.IADD R0, R105, 0x1, -R0 ;  /* 0x0000000169007824 */ /* 0x000fe200078e0a00 */
[----:B------:R-:W-:Y:S01]  /*0970*/  @!UP0 USHF.R.S32.HI UR8, URZ, 0x1f, UR10 ;  /* 0x0000001f3f088899 */ /* 0x000fe2000801140a */
[----:B------:R-:W-:Y:S01]  /*0980*/  SHF.R.S32.HI R7, RZ, 0x1f, R6 ;  /* 0x0000001fff077819 */ /* 0x000fe20000011406 */
[----:B------:R-:W-:Y:S01]  /*0990*/  @UP0 UIMAD.WIDE.U32 UR18, UR12, UR6, URZ ;  /* 0x000000060c1202a5 */ /* 0x000fe2000f8e003f */
[----:B------:R-:W-:Y:S01]  /*09a0*/  IMAD.SHL.U32 R0, R0, 0x8, RZ ;  /* 0x0000000800007824 */ /* 0x000fe200078e00ff */
[----:B------:R-:W-:Y:S01]  /*09b0*/  @!UP0 UIMAD UR6, UR8, UR4, URZ ;  /* 0x00000004080682a4 */ /* 0x000fe2000f8e023f */
[----:B------:R-:W-:Y:S01]  /*09c0*/  BSSY B0, `(.L_x_959) ;  /* 0x0000039000007945 */ /* 0x000fe20003800000 */
[----:B------:R-:W-:-:S02]  /*09d0*/  @!UP0 UIMAD.WIDE.U32 UR22, UR10, UR4, URZ ;  /* 0x000000040a1682a5 */ /* 0x000fc4000f8e003f */
[----:B------:R-:W-:Y:S02]  /*09e0*/  @UP0 UIMAD UR7, UR12, UR7, UR19 ;  /* 0x000000070c0702a4 */ /* 0x000fe4000f8e0213 */
[----:B------:R-:W-:Y:S02]  /*09f0*/  ULDC.U8 UR4, c[0x0][0x329] ;  /* 0x0000ca4000047ab9 */ /* 0x000fe40000000000 */
[----:B------:R-:W-:Y:S02]  /*0a00*/  UISETP.NE.AND UP2, UPT, UR4, URZ, UPT ;  /* 0x0000003f0400728c */ /* 0x000fe4000bf45270 */
[----:B------:R-:W-:Y:S02]  /*0a10*/  @!UP0 UIMAD UR19, UR10, UR5, UR6 ;  /* 0x000000050a1382a4 */ /* 0x000fe4000f8e0206 */
[----:B------:R-:W-:Y:S02]  /*0a20*/  UISETP.EQ.AND UP3, UPT, UR4, URZ, UP3 ;  /* 0x0000003f0400728c */ /* 0x000fe40009f62270 */
[----:B------:R-:W-:Y:S01]  /*0a30*/  ULDC UR11, c[0x0][0x214] ;  /* 0x00008500000b7ab9 */ /* 0x000fe20000000800 */
[----:B--2---:R-:W-:Y:S01]  /*0a40*/  IMAD.WIDE R4, R4, 0x40, R6 ;  /* 0x0000004004047825 */ /* 0x004fe200078e0206 */
[----:B------:R-:W-:-:S02]  /*0a50*/  ULDC.64 UR4, c[0x0][0x1f0] ;  /* 0x00007c0000047ab9 */ /* 0x000fc40000000a00 */
[----:B------:R-:W-:Y:S02]  /*0a60*/  UIMAD UR4, UR20, UR4, URZ ;  /* 0x00000004140472a4 */ /* 0x000fe4000f8e023f */
[----:B------:R-:W-:Y:S02]  /*0a70*/  @!UP2 UISETP.NE.AND UP1, UPT, UR17, URZ, UPT ;  /* 0x0000003f1100a28c */ /* 0x000fe4000bf25270 */
[----:B------:R-:W-:Y:S02]  /*0a80*/  @UP0 UMOV UR20, UR18 ;  /* 0x0000001200140c82 */ /* 0x000fe40008000000 */
[----:B------:R-:W-:Y:S02]  /*0a90*/  @UP2 ULDC UR18, c[0x0][0x210] ;  /* 0x0000840000122ab9 */ /* 0x000fe40000000800 */
[----:B------:R-:W-:Y:S02]  /*0aa0*/  ULDC UR8, c[0x0][0x234] ;  /* 0x00008d0000087ab9 */ /* 0x000fe40000000800 */
[----:B------:R-:W-:-:S02]  /*0ab0*/  @UP2 UIMAD UR18, UR18, UR11, URZ ;  /* 0x0000000b121222a4 */ /* 0x000fc4000f8e023f */
[----:B------:R-:W-:Y:S02]  /*0ac0*/  @!UP2 USEL UR18, UR11, UR8, !UP1 ;  /* 0x000000080b12a287 */ /* 0x000fe4000c800000 */
[----:B------:R-:W-:Y:S02]  /*0ad0*/  ULDC UR6, c[0x0][0x1c0] ;  /* 0x0000700000067ab9 */ /* 0x000fe40000000800 */
[----:B------:R-:W-:Y:S02]  /*0ae0*/  @UP2 UMOV UR21, 0x1 ;  /* 0x0000000100152882 */ /* 0x000fe40000000000 */
[----:B------:R-:W-:Y:S02]  /*0af0*/  @!UP2 UIMAD UR21, UR18, UR6, URZ ;  /* 0x000000061215a2a4 */ /* 0x000fe4000f8e023f */
[----:B------:R-:W-:Y:S02]  /*0b00*/  @!UP0 UMOV UR20, UR22 ;  /* 0x0000001600148c82 */ /* 0x000fe40008000000 */
[----:B------:R-:W-:Y:S01]  /*0b10*/  @!UP0 UIADD3 UR7, UR23, UR19, URZ ;  /* 0x0000001317078290 */ /* 0x000fe2000fffe03f */
[----:B------:R-:W-:Y:S01]  /*0b20*/  IADD3 R2, P0, R0, UR20, RZ ;  /* 0x0000001400027c10 */ /* 0x000fe2000ff1e0ff */
[----:B------:R-:W-:-:S02]  /*0b30*/  UIADD3 UR13, -UR16, UR13, URZ ;  /* 0x0000000d100d7290 */ /* 0x000fc4000fffe13f */
[----:B------:R-:W-:Y:S02]  /*0b40*/  @UP3 UIMAD UR17, UR10, UR11, URZ ;  /* 0x0000000b0a1132a4 */ /* 0x000fe4000f8e023f */
[----:B------:R-:W-:Y:S01]  /*0b50*/  UIMAD UR21, UR10, UR21, URZ ;  /* 0x000000150a1572a4 */ /* 0x000fe2000f8e023f */
[----:B------:R-:W-:Y:S01]  /*0b60*/  LEA.HI.X.SX32 R3, R0, UR7, 0x1, P0 ;  /* 0x0000000700037c11 */ /* 0x000fe200080f0eff */
[----:B------:R-:W-:Y:S01]  /*0b70*/  @UP3 USEL UR17, UR17, UR12, !UP0 ;  /* 0x0000000c11113287 */ /* 0x000fe2000c000000 */
[----:B------:R-:W-:Y:S01]  /*0b80*/  ISETP.GE.AND P0, PT, R6, UR13, PT ;  /* 0x0000000d06007c0c */ /* 0x000fe2000bf06270 */
[----:B------:R-:W-:Y:S02]  /*0b90*/  @UP2 ULDC UR24, c[0x0][0x210] ;  /* 0x0000840000182ab9 */ /* 0x000fe40000000800 */
[----:B------:R-:W-:Y:S01]  /*0ba0*/  USEL UR21, UR21, URZ, !UP3 ;  /* 0x0000003f15157287 */ /* 0x000fe2000d800000 */
[----:B-1----:R-:W-:Y:S01]  /*0bb0*/  IMAD.WIDE.U32 R12, R12, c[0x0][0x1f0], R2 ;  /* 0x00007c000c0c7a25 */ /* 0x002fe200078e0002 */
[----:B------:R-:W-:-:S02]  /*0bc0*/  @!UP2 UMOV UR24, 0x1 ;  /* 0x000000010018a882 */ /* 0x000fc40000000000 */
[----:B------:R-:W-:Y:S02]  /*0bd0*/  UIMAD UR16, UR16, UR24, URZ ;  /* 0x00000018101072a4 */ /* 0x000fe4000f8e023f */
[----:B------:R-:W-:Y:S02]  /*0be0*/  UIMAD UR21, UR9, UR18, UR21 ;  /* 0x00000012091572a4 */ /* 0x000fe4000f8e0215 */
[----:B------:R-:W-:Y:S02]  /*0bf0*/  @!UP3 UMOV UR26, URZ ;  /* 0x0000003f001abc82 */ /* 0x000fe40008000000 */
[----:B------:R-:W-:Y:S02]  /*0c00*/  @UP3 UMOV UR26, UR17 ;  /* 0x00000011001a3c82 */ /* 0x000fe40008000000 */
[----:B------:R-:W-:Y:S02]  /*0c10*/  UIMAD UR4, UR9, UR5, UR4 ;  /* 0x00000005090472a4 */ /* 0x000fe4000f8e0204 */
[----:B------:R-:W-:-:S02]  /*0c20*/  @!UP3 UMOV UR27, URZ ;  /* 0x0000003f001bbc82 */ /* 0x000fc40008000000 */
        /* <DEDUP_REMOVED lines=18> */
.L_x_960:
[----:B------:R-:W-:Y:S05]  /*0d50*/  BSYNC B0 ;  /* 0x0000000000007941 */ /* 0x000fea0003800000 */
.L_x_959:
        /* <DEDUP_REMOVED lines=18> */
.L_x_962:
[----:B------:R-:W-:Y:S05]  /*0e80*/  BSYNC B0 ;  /* 0x0000000000007941 */ /* 0x000fea0003800000 */
.L_x_961:
        /* <DEDUP_REMOVED lines=18> */
.L_x_964:
[----:B------:R-:W-:Y:S05]  /*0fb0*/  BSYNC B0 ;  /* 0x0000000000007941 */ /* 0x000fea0003800000 */
.L_x_963:
        /* <DEDUP_REMOVED lines=17> */
.L_x_966:
[----:B------:R-:W-:Y:S05]  /*10d0*/  BSYNC B0 ;  /* 0x0000000000007941 */ /* 0x000fea0003800000 */
.L_x_965:
        /* <DEDUP_REMOVED lines=35> */
.L_x_958:
        /* <DEDUP_REMOVED lines=34> */
.L_x_967:
        /* <DEDUP_REMOVED lines=46> */
.L_x_968:
[----:B------:R-:W-:Y:S01]  /*1810*/  LEA.HI R3, R27, R105, RZ, 0x3 ;  /* 0x000000691b037211 */ /* 0x000fe200078f18ff */
[----:B------:R-:W1:Y:S01]  /*1820*/  S2R R107, SR_CTAID.X ;  /* 0x00000000006b7919 */ /* 0x000e620000002500 */
[----:B------:R-:W-:Y:S01]  /*1830*/  UIADD3 UR10, -UR16, UR13, URZ ;  /* 0x0000000d100a7290 */ /* 0x000fe2000fffe13f */
[----:B------:R-:W-:Y:S01]  /*1840*/  SHF.R.S32.HI R106, RZ, 0x5, R28 ;  /* 0x00000005ff6a7819 */ /* 0x000fe2000001141c */
[----:B------:R-:W-:Y:S01]  /*1850*/  ULDC.64 UR4, c[0x0][0x1a8] ;  /* 0x00006a0000047ab9 */ /* 0x000fe20000000a00 */
[----:B------:R-:W-:Y:S01]  /*1860*/  SHF.R.S32.HI R2, RZ, 0x3, R3 ;  /* 0x00000003ff027819 */ /* 0x000fe20000011403 */
[----:B------:R-:W2:Y:S01]  /*1870*/  S2R R6, SR_CTAID.Z ;  /* 0x0000000000067919 */ /* 0x000ea20000002700 */
[----:B------:R-:W-:Y:S01]  /*1880*/  LOP3.LUT R3, R3, 0xfffffff8, RZ, 0xc0, !PT ;  /* 0xfffffff803037812 */ /* 0x000fe200078ec0ff */
[----:B------:R-:W-:Y:S01]  /*1890*/  UIMAD UR4, UR19, UR4, URZ ;  /* 0x00000004130472a4 */ /* 0x000fe2000f8e023f */
[C---:B------:R-:W-:Y:S01]  /*18a0*/  IADD3 R22, R2.reuse, 0x10, RZ ;  /* 0x0000001002167810 */ /* 0x040fe20007ffe0ff */
[C---:B------:R-:W-:Y:S01]  /*18b0*/  IMAD.SHL.U32 R0, R2.reuse, 0x40, RZ ;  /* 0x0000004002007824 */ /* 0x040fe200078e00ff */
[----:B------:R-:W-:Y:S01]  /*18c0*/  IADD3 R29, R2, 0x30, RZ ;  /* 0x00000030021d7810 */ /* 0x000fe20007ffe0ff */
[----:B------:R-:W-:Y:S01]  /*18d0*/  IMAD.IADD R26, R105, 0x1, -R3 ;  /* 0x00000001691a7824 */ /* 0x000fe200078e0a03 */
[----:B------:R-:W-:Y:S01]  /*18e0*/  ISETP.GE.AND P4, PT, R22, UR10, PT ;  /* 0x0000000a16007c0c */ /* 0x000fe2000bf86270 */
[----:B------:R-:W-:Y:S01]  /*18f0*/  UIMAD UR4, UR9, UR5, UR4 ;  /* 0x00000005090472a4 */ /* 0x000fe2000f8e0204 */
[----:B------:R-:W-:Y:S01]  /*1900*/  LOP3.LUT R0, R0, 0x1c0, RZ, 0xc0, !PT ;  /* 0x000001c000007812 */ /* 0x000fe200078ec0ff */
[----:B------:R-:W-:Y:S01]  /*1910*/  IMAD.SHL.U32 R30, R26, 0x8, RZ ;  /* 0x000000081a1e7824 */ /* 0x000fe200078e00ff */
[----:B------:R-:W-:Y:S01]  /*1920*/  IADD3 R23, R2, 0x20, RZ ;  /* 0x0000002002177810 */ /* 0x000fe20007ffe0ff */
[----:B------:R-:W-:Y:S01]  /*1930*/  UIADD3 UR29, UR28, -0x1, URZ ;  /* 0xffffffff1c1d7890 */ /* 0x000fe2000fffe03f */
[----:B------:R-:W-:-:S02]  /*1940*/  SHF.R.U32.HI R3, RZ, 0x3, R0 ;  /* 0x00000003ff037819 */ /* 0x000fc40000011600 */
[--C-:B------:R-:W-:Y:S01]  /*1950*/  LOP3.LUT R0, R0, 0x38, R30.reuse, 0xf8, !PT ;  /* 0x0000003800007812 */ /* 0x100fe200078ef81e */
[----:B------:R-:W-:Y:S01]  /*1960*/  UIMAD UR5, UR29, -0x40, UR17 ;  /* 0xffffffc01d0578a4 */ /* 0x000fe2000f8e0211 */
[----:B------:R-:W-:Y:S01]  /*1970*/  SHF.R.S32.HI R31, RZ, 0x1f, R30 ;  /* 0x0000001fff1f7819 */ /* 0x000fe2000001141e */
[----:B------:R-:W-:Y:S01]  /*1980*/  USHF.R.S32.HI UR18, URZ, 0x1f, UR29 ;  /* 0x0000001f3f127899 */ /* 0x000fe2000801141d */
[----:B------:R-:W-:Y:S01]  /*1990*/  LOP3.LUT R25, R0, R3, RZ, 0x3c, !PT ;  /* 0x0000000300197212 */ /* 0x000fe200078e3cff */
[----:B------:R-:W-:Y:S01]  /*19a0*/  UISETP.GT.AND UP0, UPT, UR29, UR11, UPT ;  /* 0x0000000b1d00728c */ /* 0x000fe2000bf04270 */
[--C-:B------:R-:W-:Y:S01]  /*19b0*/  SHF.R.S32.HI R3, RZ, 0x1f, R2.reuse ;  /* 0x0000001fff037819 */ /* 0x100fe20000011402 */
[----:B------:R-:W-:Y:S01]  /*19c0*/  STL.64 [R1+0x58], R30 ;  /* 0x0000581e01007387 */ /* 0x000fe20000100a00 */
[----:B------:R-:W-:Y:S02]  /*19d0*/  IADD3 R4, P0, R30, UR6, RZ ;  /* 0x000000061e047c10 */ /* 0x000fe4000ff1e0ff */
[----:B------:R-:W-:Y:S01]  /*19e0*/  ISETP.GE.AND P2, PT, R29, UR10, PT ;  /* 0x0000000a1d007c0c */ /* 0x000fe2000bf46270 */
[----:B-1----:R-:W-:Y:S01]  /*19f0*/  IMAD.WIDE R32, R107, 0x40, R2 ;  /* 0x000000406b207825 */ /* 0x002fe200078e0202 */
[----:B------:R-:W-:Y:S01]  /*1a00*/  ISETP.GE.AND P3, PT, R23, UR10, PT ;  /* 0x0000000a17007c0c */ /* 0x000fe2000bf66270 */
[----:B------:R-:W-:Y:S01]  /*1a10*/  STL [R1+0x70], R29 ;  /* 0x0000701d01007387 */ /* 0x000fe20000100800 */
[----:B------:R-:W-:Y:S01]  /*1a20*/  IADD3.X R5, R31, UR8, RZ, P0, !PT ;  /* 0x000000081f057c10 */ /* 0x000fe200087fe4ff */
[----:B------:R-:W-:Y:S01]  /*1a30*/  IMAD R0, R3, c[0x0][0x198], RZ ;  /* 0x0000660003007a24 */ /* 0x000fe200078e02ff */
[----:B------:R-:W-:Y:S01]  /*1a40*/  ISETP.GE.AND P5, PT, R2, UR10, PT ;  /* 0x0000000a02007c0c */ /* 0x000fe2000bfa6270 */
[----:B------:R1:W-:Y:S01]  /*1a50*/  STL.64 [R1+0x40], R32 ;  /* 0x0000402001007387 */ /* 0x0003e20000100a00 */
[----:B------:R-:W-:Y:S01]  /*1a60*/  @!P4 IADD3 R8, P0, R32, 0x10, RZ ;  /* 0x000000102008c810 */ /* 0x000fe20007f1e0ff */
[----:B--2---:R-:W-:Y:S01]  /*1a70*/  IMAD.WIDE.U32 R4, R6, c[0x0][0x1a8], R4 ;  /* 0x00006a0006047a25 */ /* 0x004fe200078e0004 */
[----:B------:R-:W-:-:S03]  /*1a80*/  ULDC.64 UR8, c[0x0][0x198] ;  /* 0x0000660000087ab9 */ /* 0x000fc60000000a00 */
[----:B------:R-:W-:Y:S01]  /*1a90*/  IMAD.WIDE.U32 R6, R2, c[0x0][0x198], R30 ;  /* 0x0000660002067a25 */ /* 0x000fe200078e001e */
[----:B------:R-:W-:Y:S01]  /*1aa0*/  IADD3 R5, R5, UR4, RZ ;  /* 0x0000000405057c10 */ /* 0x000fe2000fffe0ff */
[----:B------:R-:W-:Y:S01]  /*1ab0*/  UMOV UR4, 0x6 ;  /* 0x0000000600047882 */ /* 0x000fe20000000000 */
[----:B------:R-:W-:Y:S01]  /*1ac0*/  @!P3 IADD3 R9, P1, R32, 0x20, RZ ;  /* 0x000000202009b810 */ /* 0x000fe20007f3e0ff */
[----:B------:R-:W-:Y:S01]  /*1ad0*/  IMAD R0, R2, c[0x0][0x19c], R0 ;  /* 0x0000670002007a24 */ /* 0x000fe200078e0200 */
[----:B------:R-:W-:Y:S01]  /*1ae0*/  IADD3 R16, P6, R6, UR20, RZ ;  /* 0x0000001406107c10 */ /* 0x000fe2000ffde0ff */
[--C-:B------:R-:W-:Y:S01]  /*1af0*/  @!P4 IMAD.X R19, RZ, RZ, R33.reuse, P0 ;  /* 0x000000ffff13c224 */ /* 0x100fe200000e0621 */
[----:B------:R-:W-:Y:S01]  /*1b00*/  @!P2 IADD3 R20, P0, R32, 0x30, RZ ;  /* 0x000000302014a810 */ /* 0x000fe20007f1e0ff */
[----:B------:R-:W-:Y:S01]  /*1b10*/  @!P5 IMAD R11, R33, c[0x0][0x190], RZ ;  /* 0x00006400210bda24 */ /* 0x000fe200078e02ff */
[----:B------:R-:W-:Y:S01]  /*1b20*/  IADD3.X R17, R7, UR7, R0, P6, !PT ;  /* 0x0000000707117c10 */ /* 0x000fe2000b7fe400 */
[--C-:B------:R-:W-:Y:S01]  /*1b30*/  @!P3 IMAD.X R10, RZ, RZ, R33.reuse, P1 ;  /* 0x000000ffff0ab224 */ /* 0x100fe200008e0621 */
[----:B------:R-:W-:Y:S01]  /*1b40*/  USHF.L.U64.HI UR9, UR8, UR4, UR9 ;  /* 0x0000000408097299 */ /* 0x000fe20008010209 */
[----:B------:R-:W-:Y:S01]  /*1b50*/  @!P2 IMAD.X R0, RZ, RZ, R33, P0 ;  /* 0x000000ffff00a224 */ /* 0x000fe200000e0621 */
[----:B------:R-:W-:Y:S01]  /*1b60*/  USHF.L.U32 UR4, UR8, 0x6, URZ ;  /* 0x0000000608047899 */ /* 0x000fe2000800063f */
[----:B------:R-:W-:Y:S01]  /*1b70*/  @!P4 IMAD.MOV.U32 R6, RZ, RZ, R4 ;  /* 0x000000ffff06c224 */ /* 0x000fe200078e0004 */
[----:B------:R-:W-:Y:S01]  /*1b80*/  UIMAD UR6, UR9, UR29, URZ ;  /* 0x0000001d090672a4 */ /* 0x000fe2000f8e023f */
[----:B------:R-:W-:-:S02]  /*1b90*/  @!P4 IMAD.MOV.U32 R7, RZ, RZ, R5 ;  /* 0x000000ffff07c224 */ /* 0x000fc400078e0005 */
[----:B------:R-:W-:Y:S01]  /*1ba0*/  @!P4 IMAD R19, R19, c[0x0][0x190], RZ ;  /* 0x000064001313ca24 */ /* 0x000fe200078e02ff */
[----:B------:R-:W-:Y:S01]  /*1bb0*/  UIMAD UR6, UR18, UR4, UR6 ;  /* 0x00000004120672a4 */ /* 0x000fe2000f8e0206 */
[--C-:B------:R-:W-:Y:S02]  /*1bc0*/  @!P3 IMAD.MOV.U32 R12, RZ, RZ, R4.reuse ;  /* 0x000000ffff0cb224 */ /* 0x100fe400078e0004 */
[--C-:B------:R-:W-:Y:S02]  /*1bd0*/  @!P3 IMAD.MOV.U32 R13, RZ, RZ, R5.reuse ;  /* 0x000000ffff0db224 */ /* 0x100fe400078e0005 */
[----:B------:R-:W-:Y:S02]  /*1be0*/  @!P2 IMAD.MOV.U32 R14, RZ, RZ, R4 ;  /* 0x000000ffff0ea224 */ /* 0x000fe400078e0004 */
[----:B------:R-:W-:Y:S02]  /*1bf0*/  @!P2 IMAD.MOV.U32 R15, RZ, RZ, R5 ;  /* 0x000000ffff0fa224 */ /* 0x000fe400078e0005 */
[----:B------:R-:W-:-:S02]  /*1c00*/  @!P2 IMAD R0, R0, c[0x0][0x190], RZ ;  /* 0x000064000000aa24 */ /* 0x000fc400078e02ff */
[----:B------:R-:W-:Y:S02]  /*1c10*/  @!P5 IMAD R11, R32, c[0x0][0x194], R11 ;  /* 0x00006500200bda24 */ /* 0x000fe400078e020b */
[----:B------:R-:W-:Y:S02]  /*1c20*/  @!P3 IMAD R10, R10, c[0x0][0x190], RZ ;  /* 0x000064000a0aba24 */ /* 0x000fe400078e02ff */
[----:B------:R-:W-:-:S04]  /*1c30*/  @!P5 IMAD.WIDE.U32 R4, R32, c[0x0][0x190], R4 ;  /* 0x000064002004da25 */ /* 0x000fc800078e0004 */
[C---:B------:R-:W-:Y:S02]  /*1c40*/  @!P4 IMAD R19, R8.reuse, c[0x0][0x194], R19 ;  /* 0x000065000813ca24 */ /* 0x040fe400078e0213 */
[----:B------:R-:W-:-:S04]  /*1c50*/  @!P4 IMAD.WIDE.U32 R6, R8, c[0x0][0x190], R6 ;  /* 0x000064000806ca25 */ /* 0x000fc800078e0006 */
[----:B------:R-:W-:Y:S01]  /*1c60*/  @!P2 IMAD R24, R20, c[0x0][0x194], R0 ;  /* 0x000065001418aa24 */ /* 0x000fe200078e0200 */
[----:B------:R-:W-:Y:S01]  /*1c70*/  @!P4 LEA R8, P0, R6, c[0x0][0x160], 0x1 ;  /* 0x000058000608ca11 */ /* 0x000fe200078008ff */
[----:B------:R-:W-:Y:S01]  /*1c80*/  @!P3 IMAD R21, R9, c[0x0][0x194], R10 ;  /* 0x000065000915ba24 */ /* 0x000fe200078e020a */
[C---:B------:R-:W-:Y:S01]  /*1c90*/  @!P5 LEA R10, P1, R4.reuse, c[0x0][0x160], 0x1 ;  /* 0x00005800040ada11 */ /* 0x040fe200078208ff */
[----:B------:R-:W-:Y:S02]  /*1ca0*/  @!P5 IMAD.IADD R0, R5, 0x1, R11 ;  /* 0x000000010500d824 */ /* 0x000fe400078e020b */
[----:B------:R-:W-:Y:S01]  /*1cb0*/  @!P4 IMAD.IADD R5, R7, 0x1, R19 ;  /* 0x000000010705c824 */ /* 0x000fe200078e0213 */
[----:B------:R-:W-:Y:S01]  /*1cc0*/  SHF.R.S32.HI R19, RZ, 0x1f, R18 ;  /* 0x0000001fff137819 */ /* 0x000fe20000011412 */
[----:B------:R-:W-:Y:S01]  /*1cd0*/  @!P3 IMAD.WIDE.U32 R12, R9, c[0x0][0x190], R12 ;  /* 0x00006400090cba25 */ /* 0x000fe200078e000c */
[----:B------:R-:W-:Y:S02]  /*1ce0*/  @!P5 LEA.HI.X R11, R4, c[0x0][0x164], R0, 0x1, P1 ;  /* 0x00005900040bda11 */ /* 0x000fe400008f0c00 */
[----:B------:R-:W-:Y:S01]  /*1cf0*/  @!P4 LEA.HI.X R9, R6, c[0x0][0x164], R5, 0x1, P0 ;  /* 0x000059000609ca11 */ /* 0x000fe200000f0c05 */
[----:B-1----:R-:W-:Y:S01]  /*1d00*/  IMAD.WIDE.U32 R32, R18, c[0x0][0x1b0], R16 ;  /* 0x00006c0012207a25 */ /* 0x002fe200078e0010 */
[----:B------:R-:W-:-:S02]  /*1d10*/  LEA.HI R16, R27, R105, RZ, 0x6 ;  /* 0x000000691b107211 */ /* 0x000fc400078f30ff */
[----:B------:R-:W-:Y:S01]  /*1d20*/  @!P3 LEA R6, P0, R12, c[0x0][0x160], 0x1 ;  /* 0x000058000c06ba11 */ /* 0x000fe200078008ff */
[----:B------:R-:W-:Y:S01]  /*1d30*/  @!P3 IMAD.IADD R4, R13, 0x1, R21 ;  /* 0x000000010d04b824 */ /* 0x000fe200078e0215 */
[----:B------:R-:W-:Y:S01]  /*1d40*/  STL.64 [R1+0x38], R32 ;  /* 0x0000382001007387 */ /* 0x000fe20000100a00 */
[----:B------:R-:W-:Y:S02]  /*1d50*/  IMAD R0, R19, c[0x0][0x1b0], RZ ;  /* 0x00006c0013007a24 */ /* 0x000fe400078e02ff */
[----:B------:R-:W-:Y:S01]  /*1d60*/  IMAD.SHL.U32 R16, R16, 0x8, RZ ;  /* 0x0000000810107824 */ /* 0x000fe200078e00ff */
[----:B------:R-:W-:Y:S01]  /*1d70*/  @!P3 LEA.HI.X R7, R12, c[0x0][0x164], R4, 0x1, P0 ;  /* 0x000059000c07ba11 */ /* 0x000fe200000f0c04 */
[----:B------:R-:W-:Y:S01]  /*1d80*/  IMAD R0, R18, c[0x0][0x1b4], R0 ;  /* 0x00006d0012007a24 */ /* 0x000fe200078e0200 */
[----:B------:R-:W-:Y:S01]  /*1d90*/  ISETP.GE.AND P0, PT, R22, UR5, PT ;  /* 0x0000000516007c0c */ /* 0x000fe2000bf06270 */
[----:B------:R-:W-:Y:S01]  /*1da0*/  IMAD.U32 R103, RZ, RZ, UR4 ;  /* 0x00000004ff677e24 */ /* 0x000fe2000f8e00ff */
[----:B------:R-:W-:Y:S01]  /*1db0*/  LOP3.LUT R16, R25, 0xfffffe00, R16, 0xf8, !PT ;  /* 0xfffffe0019107812 */ /* 0x000fe200078ef810 */
[----:B------:R-:W-:-:S02]  /*1dc0*/  IMAD.IADD R111, R33, 0x1, R0 ;  /* 0x00000001216f7824 */ /* 0x000fc400078e0200 */
[----:B------:R-:W-:Y:S02]  /*1dd0*/  IMAD.MOV.U32 R110, RZ, RZ, R32 ;  /* 0x000000ffff6e7224 */ /* 0x000fe400078e0020 */
[----:B------:R-:W-:-:S03]  /*1de0*/  @!P2 IMAD.WIDE.U32 R14, R20, c[0x0][0x190], R14 ;  /* 0x00006400140eaa25 */ /* 0x000fc600078e000e */
[----:B------:R-:W-:Y:S01]  /*1df0*/  STL.64 [R1+0x28], R110 ;  /* 0x0000286e01007387 */ /* 0x000fe20000100a00 */
[----:B------:R-:W-:Y:S01]  /*1e00*/  IMAD.WIDE.U32 R4, R103, UR29, R110 ;  /* 0x0000001d67047c25 */ /* 0x000fe2000f8e006e */
[----:B------:R-:W-:-:S03]  /*1e10*/  @!P2 LEA R12, P6, R14, c[0x0][0x160], 0x1 ;  /* 0x000058000e0caa11 */ /* 0x000fc600078c08ff */
[----:B------:R-:W-:Y:S01]  /*1e20*/  IMAD.U32 R0, RZ, RZ, UR8 ;  /* 0x00000008ff007e24 */ /* 0x000fe2000f8e00ff */
[----:B------:R-:W-:Y:S01]  /*1e30*/  IADD3 R5, R5, UR6, RZ ;  /* 0x0000000605057c10 */ /* 0x000fe2000fffe0ff */
[----:B------:R-:W-:Y:S01]  /*1e40*/  IMAD.SHL.U32 R231, R16, 0x2, RZ ;  /* 0x0000000210e77824 */ /* 0x000fe200078e00ff */
[----:B------:R-:W-:Y:S01]  /*1e50*/  UIMAD.WIDE.U32 UR6, UR8, 0x20, URZ ;  /* 0x00000020080678a5 */ /* 0x000fe2000f8e003f */
[----:B------:R-:W-:Y:S01]  /*1e60*/  IMAD.MOV.U32 R20, RZ, RZ, c[0x0][0x19c] ;  /* 0x00006700ff147624 */ /* 0x000fe200078e00ff */
[----:B------:R-:W-:Y:S01]  /*1e70*/  @!P0 LEA R0, P1, R0, R4, 0x4 ;  /* 0x0000000400008211 */ /* 0x000fe200078220ff */
[----:B------:R-:W-:Y:S01]  /*1e80*/  IMAD.U32 R17, RZ, RZ, UR8 ;  /* 0x00000008ff117e24 */ /* 0x000fe2000f8e00ff */
[----:B------:R-:W-:Y:S01]  /*1e90*/  @!PT LDS RZ, [RZ] ;  /* 0x00000000fffff984 */ /* 0x000fe20000000800 */
[----:B------:R-:W-:Y:S01]  /*1ea0*/  @!PT LDS RZ, [RZ] ;  /* 0x00000000fffff984 */ /* 0x000fe20000000800 */
[----:B------:R-:W-:Y:S01]  /*1eb0*/  @!PT LDS RZ, [RZ] ;  /* 0x00000000fffff984 */ /* 0x000fe20000000800 */
[----:B------:R1:W-:Y:S01]  /*1ec0*/  @!P5 LDGSTS.E.BYPASS.LTC128B.128 [R231], [R10.64] ;  /* 0x000000000ae7dfae */ /* 0x0003e2000b901d4e */
[----:B------:R-:W-:Y:S02]  /*1ed0*/  @!P2 IMAD.IADD R13, R15, 0x1, R24 ;  /* 0x000000010f0da824 */ /* 0x000fe400078e0218 */
[----:B------:R-:W-:Y:S01]  /*1ee0*/  IMAD R3, R3, c[0x0][0x1a0], RZ ;  /* 0x0000680003037a24 */ /* 0x000fe200078e02ff */
[----:B------:R1:W-:Y:S01]  /*1ef0*/  @!P5 LDGSTS.E.BYPASS.LTC128B.128 [R231+0x2000], [R10.64+0x80] ;  /* 0x020000800ae7dfae */ /* 0x0003e2000b901d4e */
[----:B------:R-:W-:-:S02]  /*1f00*/  @!P0 LEA.HI.X R15, R17, R5, R20, 0x4, P1 ;  /* 0x00000005110f8211 */ /* 0x000fc400008f2414 */
[----:B------:R-:W-:Y:S01]  /*1f10*/  @!P2 LEA.HI.X R13, R14, c[0x0][0x164], R13, 0x1, P6 ;  /* 0x000059000e0daa11 */ /* 0x000fe200030f0c0d */
[----:B------:R1:W-:Y:S01]  /*1f20*/  @!P5 LDGSTS.E.BYPASS.LTC128B.128 [R231+0x4000], [R10.64+0x100] ;  /* 0x040001000ae7dfae */ /* 0x0003e2000b901d4e */
[----:B------:R-:W-:Y:S01]  /*1f30*/  @!P0 LEA R14, P1, R0, c[0x0][0x168], 0x1 ;  /* 0x00005a00000e8a11 */ /* 0x000fe200078208ff */
[C---:B------:R-:W-:Y:S01]  /*1f40*/  IMAD R3, R2.reuse, c[0x0][0x1a4], R3 ;  /* 0x0000690002037a24 */ /* 0x040fe200078e0203 */
[----:B------:R-:W-:Y:S01]  /*1f50*/  ISETP.GE.AND P6, PT, R29, UR5, PT ;  /* 0x000000051d007c0c */ /* 0x000fe2000bfc6270 */
[----:B------:R1:W-:Y:S01]  /*1f60*/  @!P5 LDGSTS.E.BYPASS.LTC128B.128 [R231+0x6000], [R10.64+0x180] ;  /* 0x060001800ae7dfae */ /* 0x0003e2000b901d4e */
[----:B------:R-:W-:Y:S02]  /*1f70*/  ISETP.GE.AND P5, PT, R2, UR5, PT ;  /* 0x0000000502007c0c */ /* 0x000fe4000bfa6270 */
[----:B------:R-:W-:Y:S01]  /*1f80*/  @!P0 LEA.HI.X R15, R0, c[0x0][0x16c], R15, 0x1, P1 ;  /* 0x00005b00000f8a11 */ /* 0x000fe200008f0c0f */
[----:B------:R2:W-:Y:S01]  /*1f90*/  @!P4 LDGSTS.E.BYPASS.LTC128B.128 [R231+0x800], [R8.64] ;  /* 0x0080000008e7cfae */ /* 0x0005e2000b901d4e */
[----:B------:R-:W-:-:S03]  /*1fa0*/  ISETP.GE.AND P1, PT, R23, UR5, PT ;  /* 0x0000000517007c0c */ /* 0x000fc6000bf26270 */
[----:B------:R2:W-:Y:S04]  /*1fb0*/  @!P4 LDGSTS.E.BYPASS.LTC128B.128 [R231+0x2800], [R8.64+0x80] ;  /* 0x0280008008e7cfae */ /* 0x0005e8000b901d4e */
[----:B------:R2:W-:Y:S04]  /*1fc0*/  @!P4 LDGSTS.E.BYPASS.LTC128B.128 [R231+0x4800], [R8.64+0x100] ;  /* 0x0480010008e7cfae */ /* 0x0005e8000b901d4e */
[----:B------:R2:W-:Y:S04]  /*1fd0*/  @!P4 LDGSTS.E.BYPASS.LTC128B.128 [R231+0x6800], [R8.64+0x180] ;  /* 0x0680018008e7cfae */ /* 0x0005e8000b901d4e */
[----:B------:R3:W-:Y:S04]  /*1fe0*/  @!P3 LDGSTS.E.BYPASS.LTC128B.128 [R231+0x1000], [R6.64] ;  /* 0x0100000006e7bfae */ /* 0x0007e8000b901d4e */
[----:B------:R3:W-:Y:S01]  /*1ff0*/  @!P3 LDGSTS.E.BYPASS.LTC128B.128 [R231+0x3000], [R6.64+0x80] ;  /* 0x0300008006e7bfae */ /* 0x0007e2000b901d4e */
[----:B-1----:R-:W-:-:S03]  /*2000*/  IMAD.WIDE.U32 R10, R2, c[0x0][0x1a0], R30 ;  /* 0x00006800020a7a25 */ /* 0x002fc600078e001e */
[----:B------:R3:W-:Y:S04]  /*2010*/  @!P3 LDGSTS.E.BYPASS.LTC128B.128 [R231+0x5000], [R6.64+0x100] ;  /* 0x0500010006e7bfae */ /* 0x0007e8000b901d4e */
[----:B------:R3:W-:Y:S01]  /*2020*/  @!P3 LDGSTS.E.BYPASS.LTC128B.128 [R231+0x7000], [R6.64+0x180] ;  /* 0x0700018006e7bfae */ /* 0x0007e2000b901d4e */
[----:B------:R-:W-:-:S03]  /*2030*/  @!P1 IADD3 R0, P3, R4, UR6, RZ ;  /* 0x0000000604009c10 */ /* 0x000fc6000ff7e0ff */
[----:B------:R1:W-:Y:S04]  /*2040*/  @!P2 LDGSTS.E.BYPASS.LTC128B.128 [R231+0x1800], [R12.64] ;  /* 0x018000000ce7afae */ /* 0x0003e8000b901d4e */
[----:B------:R1:W-:Y:S01]  /*2050*/  @!P2 LDGSTS.E.BYPASS.LTC128B.128 [R231+0x3800], [R12.64+0x80] ;  /* 0x038000800ce7afae */ /* 0x0003e2000b901d4e */
[----:B--2---:R-:W-:-:S03]  /*2060*/  IMAD.SHL.U32 R9, R20, 0x20, RZ ;  /* 0x0000002014097824 */ /* 0x004fc600078e00ff */
[----:B------:R1:W-:Y:S02]  /*2070*/  @!P2 LDGSTS.E.BYPASS.LTC128B.128 [R231+0x5800], [R12.64+0x100] ;  /* 0x058001000ce7afae */ /* 0x0003e4000b901d4e */
[----:B------:R-:W-:Y:S02]  /*2080*/  @!P1 IADD3.X R9, R5, UR7, R9, P3, !PT ;  /* 0x0000000705099c10 */ /* 0x000fe40009ffe409 */
[----:B------:R1:W-:Y:S01]  /*2090*/  @!P2 LDGSTS.E.BYPASS.LTC128B.128 [R231+0x7800], [R12.64+0x180] ;  /* 0x078001800ce7afae */ /* 0x0003e2000b901d4e */
[C---:B------:R-:W-:Y:S01]  /*20a0*/  @!P1 LEA R8, P3, R0.reuse, c[0x0][0x168], 0x1 ;  /* 0x00005a0000089a11 */ /* 0x040fe200078608ff */
[----:B------:R-:W-:Y:S02]  /*20b0*/  ULDC.64 UR6, c[0x0][0x1a0] ;  /* 0x0000680000067ab9 */ /* 0x000fe40000000a00 */
[----:B------:R-:W-:Y:S01]  /*20c0*/  UIMAD UR18, UR18, UR6, URZ ;  /* 0x00000006121272a4 */ /* 0x000fe2000f8e023f */
[----:B------:R-:W-:Y:S01]  /*20d0*/  @!P1 LEA.HI.X R9, R0, c[0x0][0x16c], R9, 0x1, P3 ;  /* 0x00005b0000099a11 */ /* 0x000fe200018f0c09 */
[----:B------:R-:W-:Y:S01]  /*20e0*/  IMAD R0, R19, c[0x0][0x1b8], RZ ;  /* 0x00006e0013007a24 */ /* 0x000fe200078e02ff */
[----:B------:R-:W-:Y:S01]  /*20f0*/  ISETP.GE.AND P3, PT, R22, UR5, PT ;  /* 0x0000000516007c0c */ /* 0x000fe2000bf66270 */
[----:B------:R-:W-:Y:S01]  /*2100*/  UIMAD UR7, UR29, UR7, UR18 ;  /* 0x000000071d0772a4 */ /* 0x000fe2000f8e0212 */
[----:B---3--:R-:W-:Y:S01]  /*2110*/  @!P5 LEA R6, P4, R4, c[0x0][0x168], 0x1 ;  /* 0x00005a000406da11 */ /* 0x008fe200078808ff */
[----:B------:R-:W-:Y:S01]  /*2120*/  IMAD R19, R18, c[0x0][0x1bc], R0 ;  /* 0x00006f0012137a24 */ /* 0x000fe200078e0200 */
[----:B------:R-:W-:-:S02]  /*2130*/  UIMAD.WIDE.U32 UR18, UR6, 0x20, URZ ;  /* 0x00000020061278a5 */ /* 0x000fc4000f8e003f */
[----:B------:R-:W-:Y:S02]  /*2140*/  @!P5 LEA.HI.X R7, R4, c[0x0][0x16c], R5, 0x1, P4 ;  /* 0x00005b000407da11 */ /* 0x000fe400020f0c05 */
[----:B------:R-:W-:Y:S01]  /*2150*/  IADD3 R16, P4, R10, UR22, RZ ;  /* 0x000000160a107c10 */ /* 0x000fe2000ff9e0ff */
[----:B------:R-:W-:Y:S02]  /*2160*/  IMAD.U32 R10, RZ, RZ, UR8 ;  /* 0x00000008ff0a7e24 */ /* 0x000fe4000f8e00ff */
[----:B------:R2:W-:Y:S01]  /*2170*/  @!P5 LDGSTS.E.BYPASS.LTC128B.128 [R231+0x8000], [R6.64] ;  /* 0x0800000006e7dfae */ /* 0x0005e2000b901d4e */
[----:B------:R-:W-:Y:S01]  /*2180*/  IADD3.X R17, R11, UR21, R3, P4, !PT ;  /* 0x000000150b117c10 */ /* 0x000fe2000a7fe403 */
[----:B------:R-:W-:Y:S01]  /*2190*/  @!P6 IMAD.WIDE.U32 R10, R10, 0x30, R4 ;  /* 0x000000300a0ae825 */ /* 0x000fe200078e0004 */
[----:B------:R-:W-:Y:S01]  /*21a0*/  UIMAD.WIDE.U32 UR20, UR29, UR6, URZ ;  /* 0x000000061d1472a5 */ /* 0x000fe2000f8e003f */
[----:B------:R2:W-:Y:S01]  /*21b0*/  @!P5 LDGSTS.E.BYPASS.LTC128B.128 [R231+0xa000], [R6.64+0x80] ;  /* 0x0a00008006e7dfae */ /* 0x0005e2000b901d4e */
[----:B------:R-:W-:Y:S01]  /*21c0*/  ISETP.GE.AND P4, PT, R23, UR5, PT ;  /* 0x0000000517007c0c */ /* 0x000fe2000bf86270 */
[----:B------:R-:W-:Y:S01]  /*21d0*/  @!P6 IMAD R3, R20, 0x30, RZ ;  /* 0x000000301403e824 */ /* 0x000fe200078e02ff */
[----:B------:R-:W-:Y:S01]  /*21e0*/  @!P6 LEA R4, P2, R10, c[0x0][0x168], 0x1 ;  /* 0x00005a000a04ea11 */ /* 0x000fe200078408ff */
[----:B------:R2:W-:Y:S01]  /*21f0*/  @!P5 LDGSTS.E.BYPASS.LTC128B.128 [R231+0xc000], [R6.64+0x100] ;  /* 0x0c00010006e7dfae */ /* 0x0005e2000b901d4e */
[----:B------:R-:W-:Y:S01]  /*2200*/  IMAD.WIDE.U32 R30, R18, c[0x0][0x1b8], R16 ;  /* 0x00006e00121e7a25 */ /* 0x000fe200078e0010 */
[----:B------:R-:W-:-:S02]  /*2210*/  UIADD3 UR7, UR21, UR7, URZ ;  /* 0x0000000715077290 */ /* 0x000fc4000fffe03f */
[----:B------:R2:W-:Y:S01]  /*2220*/  @!P5 LDGSTS.E.BYPASS.LTC128B.128 [R231+0xe000], [R6.64+0x180] ;  /* 0x0e00018006e7dfae */ /* 0x0005e2000b901d4e */
[----:B------:R-:W-:Y:S01]  /*2230*/  @!P6 IMAD.IADD R3, R11, 0x1, R3 ;  /* 0x000000010b03e824 */ /* 0x000fe200078e0203 */
[----:B------:R-:W-:Y:S01]  /*2240*/  ISETP.GE.AND P5, PT, R2, UR5, PT ;  /* 0x0000000502007c0c */ /* 0x000fe2000bfa6270 */
[----:B------:R-:W-:Y:S01]  /*2250*/  IMAD.U32 R11, RZ, RZ, UR21 ;  /* 0x00000015ff0b7e24 */ /* 0x000fe2000f8e00ff */
[----:B------:R3:W-:Y:S01]  /*2260*/  @!P0 LDGSTS.E.BYPASS.LTC128B.128 [R231+0x8800], [R14.64] ;  /* 0x088000000ee78fae */ /* 0x0007e2000b901d4e */
[----:B------:R-:W-:Y:S01]  /*2270*/  IMAD.IADD R25, R31, 0x1, R19 ;  /* 0x000000011f197824 */ /* 0x000fe200078e0213 */
[----:B------:R-:W-:Y:S01]  /*2280*/  @!P6 LEA.HI.X R5, R10, c[0x0][0x16c], R3, 0x1, P2 ;  /* 0x00005b000a05ea11 */ /* 0x000fe200010f0c03 */
[----:B------:R-:W-:Y:S01]  /*2290*/  IMAD.SHL.U32 R3, R2, 0x8, RZ ;  /* 0x0000000802037824 */ /* 0x000fe200078e00ff */
[----:B------:R3:W-:Y:S01]  /*22a0*/  @!P0 LDGSTS.E.BYPASS.LTC128B.128 [R231+0xa800], [R14.64+0x80] ;  /* 0x0a8000800ee78fae */ /* 0x0007e2000b901d4e */
[----:B------:R-:W-:Y:S01]  /*22b0*/  LEA.HI R10, R27, R105, RZ, 0x4 ;  /* 0x000000691b0a7211 */ /* 0x000fe200078f20ff */
[----:B------:R-:W-:-:S02]  /*22c0*/  IMAD.SHL.U32 R2, R26, 0x40, RZ ;  /* 0x000000401a027824 */ /* 0x000fc400078e00ff */
[----:B------:R3:W-:Y:S01]  /*22d0*/  @!P0 LDGSTS.E.BYPASS.LTC128B.128 [R231+0xc800], [R14.64+0x100] ;  /* 0x0c8001000ee78fae */ /* 0x0007e2000b901d4e */
[----:B------:R-:W-:Y:S02]  /*22e0*/  LOP3.LUT R0, R10, 0xfffffff0, RZ, 0xc0, !PT ;  /* 0xfffffff00a007812 */ /* 0x000fe400078ec0ff */
[----:B------:R-:W-:Y:S01]  /*22f0*/  LOP3.LUT R2, R2, 0x1c0, RZ, 0xc0, !PT ;  /* 0x000001c002027812 */ /* 0x000fe200078ec0ff */
[----:B------:R3:W-:Y:S02]  /*2300*/  @!P0 LDGSTS.E.BYPASS.LTC128B.128 [R231+0xe800], [R14.64+0x180] ;  /* 0x0e8001800ee78fae */ /* 0x0007e4000b901d4e */
[C---:B------:R-:W-:Y:S01]  /*2310*/  IMAD.IADD R0, R105.reuse, 0x1, -R0 ;  /* 0x0000000169007824 */ /* 0x040fe200078e0a00 */
[----:B-1----:R-:W-:Y:S01]  /*2320*/  LOP3.LUT R13, R2, 0x8, R3, 0xf8, !PT ;  /* 0x00000008020d7812 */ /* 0x002fe200078ef803 */
[----:B------:R1:W-:Y:S01]  /*2330*/  @!P1 LDGSTS.E.BYPASS.LTC128B.128 [R231+0x9000], [R8.64] ;  /* 0x0900000008e79fae */ /* 0x0003e2000b901d4e */
[----:B------:R-:W-:Y:S01]  /*2340*/  IMAD.U32 R3, RZ, RZ, UR7 ;  /* 0x00000007ff037e24 */ /* 0x000fe2000f8e00ff */
[----:B------:R-:W-:Y:S01]  /*2350*/  UIADD3 UR7, UR17, 0x1, -UR13 ;  /* 0x0000000111077890 */ /* 0x000fe2000fffe80d */
[----:B------:R-:W-:Y:S01]  /*2360*/  SHF.R.S32.HI R16, RZ, 0x1f, R0 ;  /* 0x0000001fff107819 */ /* 0x000fe20000011400 */
[----:B------:R1:W-:Y:S01]  /*2370*/  @!P1 LDGSTS.E.BYPASS.LTC128B.128 [R231+0xb000], [R8.64+0x80] ;  /* 0x0b00008008e79fae */ /* 0x0003e2000b901d4e */
[----:B------:R-:W-:Y:S01]  /*2380*/  IMAD.SHL.U32 R105, R105, 0x2, RZ ;  /* 0x0000000269697824 */ /* 0x000fe200078e00ff */
[----:B--2---:R-:W-:-:S02]  /*2390*/  SHF.R.S32.HI R6, RZ, 0x4, R10 ;  /* 0x00000004ff067819 */ /* 0x004fc4000001140a */
[----:B------:R1:W-:Y:S01]  /*23a0*/  @!P1 LDGSTS.E.BYPASS.LTC128B.128 [R231+0xd000], [R8.64+0x100] ;  /* 0x0d00010008e79fae */ /* 0x0003e2000b901d4e */
[----:B------:R-:W-:Y:S02]  /*23b0*/  LEA.HI R16, R16, R0, RZ, 0x3 ;  /* 0x0000000010107211 */ /* 0x000fe400078f18ff */
[----:B------:R-:W-:Y:S01]  /*23c0*/  LEA.HI R7, R10, R6, RZ, 0x1 ;  /* 0x000000060a077211 */ /* 0x000fe200078f08ff */
[----:B------:R1:W-:Y:S01]  /*23d0*/  @!P1 LDGSTS.E.BYPASS.LTC128B.128 [R231+0xf000], [R8.64+0x180] ;  /* 0x0f00018008e79fae */ /* 0x0003e2000b901d4e */
[----:B------:R-:W-:Y:S01]  /*23e0*/  IMAD.U32 R10, RZ, RZ, UR20 ;  /* 0x00000014ff0a7e24 */ /* 0x000fe2000f8e00ff */
[----:B------:R-:W-:Y:S02]  /*23f0*/  LOP3.LUT R11, R16, 0xfffffff8, RZ, 0xc0, !PT ;  /* 0xfffffff8100b7812 */ /* 0x000fe400078ec0ff */
[----:B------:R2:W-:Y:S01]  /*2400*/  @!P6 LDGSTS.E.BYPASS.LTC128B.128 [R231+0x9800], [R4.64] ;  /* 0x0980000004e7efae */ /* 0x0005e2000b901d4e */
[----:B------:R-:W-:Y:S02]  /*2410*/  LOP3.LUT R12, R7, 0xfffffffe, RZ, 0xc0, !PT ;  /* 0xfffffffe070c7812 */ /* 0x000fe400078ec0ff */
[----:B------:R-:W-:Y:S01]  /*2420*/  SHF.R.U32.HI R7, RZ, 0x3, R2 ;  /* 0x00000003ff077819 */ /* 0x000fe20000011602 */
[----:B------:R2:W-:Y:S01]  /*2430*/  @!P6 LDGSTS.E.BYPASS.LTC128B.128 [R231+0xb800], [R4.64+0x80] ;  /* 0x0b80008004e7efae */ /* 0x0005e2000b901d4e */
[----:B------:R-:W-:Y:S01]  /*2440*/  LEA R2, P2, R10, R30, 0x6 ;  /* 0x0000001e0a027211 */ /* 0x000fe200078430ff */
[----:B------:R-:W-:Y:S01]  /*2450*/  IMAD.IADD R6, R6, 0x1, -R12 ;  /* 0x0000000106067824 */ /* 0x000fe200078e0a0c */
[----:B------:R-:W-:Y:S01]  /*2460*/  LOP3.LUT R112, R105, 0x6, RZ, 0xc0, !PT ;  /* 0x0000000669707812 */ /* 0x000fe200078ec0ff */
[----:B------:R2:W-:Y:S01]  /*2470*/  @!P6 LDGSTS.E.BYPASS.LTC128B.128 [R231+0xd800], [R4.64+0x100] ;  /* 0x0d80010004e7efae */ /* 0x0005e2000b901d4e */
[----:B------:R-:W-:Y:S01]  /*2480*/  IMAD.MOV.U32 R12, RZ, RZ, c[0x0][0x1a4] ;  /* 0x00006900ff0c7624 */ /* 0x000fe200078e00ff */
[----:B------:R-:W-:Y:S01]  /*2490*/  LEA.HI.X R3, R10, R25, R3, 0x6, P2 ;  /* 0x000000190a037211 */ /* 0x000fe200010f3403 */
[----:B------:R-:W-:Y:S01]  /*24a0*/  IMAD.IADD R20, R0, 0x1, -R11 ;  /* 0x0000000100147824 */ /* 0x000fe200078e0a0b */
[----:B------:R2:W-:Y:S01]  /*24b0*/  @!P6 LDGSTS.E.BYPASS.LTC128B.128 [R231+0xf800], [R4.64+0x180] ;  /* 0x0f80018004e7efae */ /* 0x0005e2000b901d4e */
[----:B------:R-:W-:Y:S01]  /*24c0*/  ISETP.GE.AND P6, PT, R29, UR5, PT ;  /* 0x000000051d007c0c */ /* 0x000fe2000bfc6270 */
[----:B---3--:R-:W-:Y:S01]  /*24d0*/  IMAD.SHL.U32 R14, R12, 0x20, RZ ;  /* 0x000000200c0e7824 */ /* 0x008fe200078e00ff */
[----:B------:R-:W-:Y:S01]  /*24e0*/  LOP3.LUT R0, R13, R7, RZ, 0x3c, !PT ;  /* 0x000000070d007212 */ /* 0x000fe200078e3cff */
[----:B------:R-:W0:Y:S01]  /*24f0*/  LDGDEPBAR ;  /* 0x00000000000079af */ /* 0x000e220000000000 */
[----:B------:R-:W-:Y:S01]  /*2500*/  IMAD.U32 R7, RZ, RZ, UR6 ;  /* 0x00000006ff077e24 */ /* 0x000fe2000f8e00ff */
[----:B------:R-:W-:Y:S01]  /*2510*/  @!P4 IADD3 R11, P0, R2, UR18, RZ ;  /* 0x00000012020bcc10 */ /* 0x000fe2000ff1e0ff */
[----:B------:R-:W-:Y:S01]  /*2520*/  IMAD.U32 R10, RZ, RZ, UR6 ;  /* 0x00000006ff0a7e24 */ /* 0x000fe2000f8e00ff */
[----:B------:R-:W-:Y:S01]  /*2530*/  STL.64 [R1+0x60], R30 ;  /* 0x0000601e01007387 */ /* 0x000fe20000100a00 */
[C---:B------:R-:W-:Y:S01]  /*2540*/  IMAD.SHL.U32 R13, R6.reuse, 0x8, RZ ;  /* 0x00000008060d7824 */ /* 0x040fe200078e00ff */
[----:B------:R-:W-:Y:S01]  /*2550*/  @!P4 IADD3.X R14, R3, UR19, R14, P0, !PT ;  /* 0x00000013030ecc10 */ /* 0x000fe200087fe40e */
[----:B------:R-:W-:Y:S01]  /*2560*/  IMAD R0, R6, 0x200, R0 ;  /* 0x0000020006007824 */ /* 0x000fe200078e0200 */
[----:B-1----:R-:W-:Y:S01]  /*2570*/  @!P5 LEA R8, P2, R2, c[0x0][0x170], 0x1 ;  /* 0x00005c000208da11 */ /* 0x002fe200078408ff */
[----:B------:R-:W-:Y:S01]  /*2580*/  STL [R1+0x34], R25 ;  /* 0x0000341901007387 */ /* 0x000fe20000100800 */
[----:B------:R-:W-:Y:S01]  /*2590*/  ULDC UR5, c[0x0][0x2e4] ;  /* 0x0000b90000057ab9 */ /* 0x000fe20000000800 */
[----:B------:R-:W-:Y:S01]  /*25a0*/  IMAD.SHL.U32 R204, R0, 0x2, RZ ;  /* 0x0000000200cc7824 */ /* 0x000fe200078e00ff */
[----:B------:R-:W-:Y:S01]  /*25b0*/  @!P5 LEA.HI.X R9, R2, c[0x0][0x174], R3, 0x1, P2 ;  /* 0x00005d000209da11 */ /* 0x000fe200010f0c03 */
[----:B------:R-:W-:Y:S01]  /*25c0*/  IMAD.MOV.U32 R0, RZ, RZ, 0x20 ;  /* 0x00000020ff007424 */ /* 0x000fe200078e00ff */
[----:B------:R-:W-:-:S02]  /*25d0*/  UIADD3 UR5, UR17, -UR5, -UR13 ;  /* 0x8000000511057290 */ /* 0x000fc4000fffe80d */
[----:B------:R-:W-:Y:S01]  /*25e0*/  IADD3 R215, R204, 0x8020, RZ ;  /* 0x00008020ccd77810 */ /* 0x000fe20007ffe0ff */
[----:B--2---:R-:W-:Y:S01]  /*25f0*/  IMAD.U32 R4, RZ, RZ, UR6 ;  /* 0x00000006ff047e24 */ /* 0x004fe2000f8e00ff */
[----:B------:R-:W-:-:S04]  /*2600*/  DEPBAR.LE SB0, 0x0 ;  /* 0x000080000000791a */ /* 0x000fc80000000000 */
[----:B------:R-:W-:Y:S01]  /*2610*/  BAR.SYNC.DEFER_BLOCKING 0x0 ;  /* 0x0000000000007b1d */ /* 0x000fe20000010000 */
[----:B------:R-:W-:Y:S01]  /*2620*/  @!P3 LEA R4, P1, R4, R2, 0x4 ;  /* 0x000000020404b211 */ /* 0x000fe200078220ff */
[----:B------:R-:W-:-:S03]  /*2630*/  IMAD.SHL.U32 R5, R20, 0x40, RZ ;  /* 0x0000004014057824 */ /* 0x000fc600078e00ff */
[----:B------:R-:W-:Y:S01]  /*2640*/  @!P3 LEA.HI.X R7, R7, R3, R12, 0x4, P1 ;  /* 0x000000030707b211 */ /* 0x000fe200008f240c */
[----:B------:R-:W-:Y:S01]  /*2650*/  @!P6 IMAD.WIDE.U32 R2, R10, 0x30, R2 ;  /* 0x000000300a02e825 */ /* 0x000fe200078e0002 */
[----:B------:R-:W-:Y:S02]  /*2660*/  LOP3.LUT R5, R5, 0x1c0, RZ, 0xc0, !PT ;  /* 0x000001c005057812 */ /* 0x000fe400078ec0ff */
[----:B------:R-:W-:Y:S01]  /*2670*/  @!P3 LEA R6, P0, R4, c[0x0][0x170], 0x1 ;  /* 0x00005c000406ba11 */ /* 0x000fe200078008ff */
[----:B------:R-:W-:Y:S01]  /*2680*/  @!P6 IMAD R12, R12, 0x30, RZ ;  /* 0x000000300c0ce824 */ /* 0x000fe200078e02ff */
[----:B------:R-:W-:Y:S02]  /*2690*/  LOP3.LUT R13, R5, 0x8, R13, 0xf8, !PT ;  /* 0x00000008050d7812 */ /* 0x000fe400078ef80d */
[----:B------:R-:W-:Y:S01]  /*26a0*/  @!P3 LEA.HI.X R7, R4, c[0x0][0x174], R7, 0x1, P0 ;  /* 0x00005d000407ba11 */ /* 0x000fe200000f0c07 */
[----:B------:R-:W-:Y:S01]  /*26b0*/  @!P6 IMAD.IADD R12, R3, 0x1, R12 ;  /* 0x00000001030ce824 */ /* 0x000fe200078e020c */
[----:B------:R-:W-:Y:S01]  /*26c0*/  SHF.R.U32.HI R5, RZ, 0x3, R5 ;  /* 0x00000003ff057819 */ /* 0x000fe20000011605 */
[----:B------:R-:W-:Y:S01]  /*26d0*/  IMAD.SHL.U32 R3, R16, 0x40, RZ ;  /* 0x0000004010037824 */ /* 0x000fe200078e00ff */
[----:B------:R-:W-:-:S02]  /*26e0*/  @!P4 LEA R4, P1, R11, c[0x0][0x170], 0x1 ;  /* 0x00005c000b04ca11 */ /* 0x000fc400078208ff */
[C---:B------:R-:W-:Y:S02]  /*26f0*/  @!P6 LEA R10, P0, R2.reuse, c[0x0][0x170], 0x1 ;  /* 0x00005c00020aea11 */ /* 0x040fe400078008ff */
[----:B------:R-:W-:Y:S02]  /*2700*/  LOP3.LUT R101, R3, 0xfffffe00, RZ, 0xc0, !PT ;  /* 0xfffffe0003657812 */ /* 0x000fe400078ec0ff */
[----:B------:R-:W-:Y:S01]  /*2710*/  LOP3.LUT R102, R13, R5, RZ, 0x3c, !PT ;  /* 0x000000050d667212 */ /* 0x000fe200078e3cff */
[----:B------:R-:W-:Y:S01]  /*2720*/  @P5 STS.128 [R231+0x10000], RZ ;  /* 0x010000ffe7005388 */ /* 0x000fe20000000c00 */
[----:B------:R-:W-:Y:S02]  /*2730*/  @!P4 LEA.HI.X R5, R11, c[0x0][0x174], R14, 0x1, P1 ;  /* 0x00005d000b05ca11 */ /* 0x000fe400008f0c0e */
[----:B------:R-:W-:Y:S01]  /*2740*/  @!P6 LEA.HI.X R11, R2, c[0x0][0x174], R12, 0x1, P0 ;  /* 0x00005d00020bea11 */ /* 0x000fe200000f0c0c */
[----:B------:R-:W-:Y:S01]  /*2750*/  @P5 STS.128 [R231+0x12000], RZ ;  /* 0x012000ffe7005388 */ /* 0x000fe20000000c00 */
[C---:B------:R-:W-:Y:S01]  /*2760*/  IMAD R2, R106.reuse, 0x400, R101 ;  /* 0x000004006a027824 */ /* 0x040fe200078e0265 */
[----:B------:R-:W-:Y:S01]  /*2770*/  LEA R3, R106, UR16, 0x4 ;  /* 0x000000106a037c11 */ /* 0x000fe2000f8e20ff */
[----:B------:R-:W-:Y:S01]  /*2780*/  ULDC UR16, c[0x0][0x2e8] ;  /* 0x0000ba0000107ab9 */ /* 0x000fe20000000800 */
[----:B------:R-:W-:Y:S01]  /*2790*/  @P5 STS.128 [R231+0x14000], RZ ;  /* 0x014000ffe7005388 */ /* 0x000fe20000000c00 */
[----:B------:R-:W-:Y:S01]  /*27a0*/  IMAD.IADD R2, R102, 0x1, R2 ;  /* 0x0000000166027824 */ /* 0x000fe200078e0202 */
[----:B------:R-:W-:Y:S01]  /*27b0*/  R2P PR, R20, 0x6 ;  /* 0x0000000614007804 */ /* 0x000fe20000000000 */
[----:B------:R-:W-:Y:S01]  /*27c0*/  UIADD3 UR7, UR7, UR16, URZ ;  /* 0x0000001007077290 */ /* 0x000fe2000fffe03f */
[----:B------:R-:W-:Y:S01]  /*27d0*/  @P5 STS.128 [R231+0x16000], RZ ;  /* 0x016000ffe7005388 */ /* 0x000fe20000000c00 */
[----:B------:R-:W-:Y:S01]  /*27e0*/  IMAD.SHL.U32 R211, R2, 0x2, RZ ;  /* 0x0000000202d37824 */ /* 0x000fe200078e00ff */
[----:B------:R-:W-:-:S02]  /*27f0*/  IADD3 R2, R204, 0x8000, RZ ;  /* 0x00008000cc027810 */ /* 0x000fc40007ffe0ff */
[----:B------:R-:W-:Y:S01]  /*2800*/  @!PT LDS RZ, [RZ] ;  /* 0x00000000fffff984 */ /* 0x000fe20000000800 */
[----:B------:R-:W-:Y:S01]  /*2810*/  @!PT LDS RZ, [RZ] ;  /* 0x00000000fffff984 */ /* 0x000fe20000000800 */
[----:B------:R-:W-:Y:S01]  /*2820*/  @!PT LDS RZ, [RZ] ;  /* 0x00000000fffff984 */ /* 0x000fe20000000800 */
[----:B------:R1:W-:Y:S01]  /*2830*/  @!P5 LDGSTS.E.BYPASS.LTC128B.128 [R231+0x10000], [R8.64] ;  /* 0x1000000008e7dfae */ /* 0x0003e2000b901d4e */
[----:B------:R-:W-:-:S03]  /*2840*/  SEL R0, R0, 0xffffffe0, !P2 ;  /* 0xffffffe000007807 */ /* 0x000fc60005000000 */
[----:B------:R1:W-:Y:S02]  /*2850*/  @!P5 LDGSTS.E.BYPASS.LTC128B.128 [R231+0x12000], [R8.64+0x80] ;  /* 0x1200008008e7dfae */ /* 0x0003e4000b901d4e */
[----:B------:R-:W-:Y:S02]  /*2860*/  IMAD R214, R0, 0x2, R211 ;  /* 0x0000000200d67824 */ /* 0x000fe400078e02d3 */
        /* <DEDUP_REMOVED lines=33> */
[----:B---3--:R-:W-:-:S03]  /*2a80*/  IMAD.MOV.U32 R4, RZ, RZ, 0x10 ;  /* 0x00000010ff047424 */ /* 0x008fc600078e00ff */
[----:B------:R1:W-:Y:S04]  /*2a90*/  @!P6 LDGSTS.E.BYPASS.LTC128B.128 [R231+0x15800], [R10.64+0x100] ;  /* 0x158001000ae7efae */ /* 0x0003e8000b901d4e */
[----:B------:R1:W-:Y:S01]  /*2aa0*/  @!P6 LDGSTS.E.BYPASS.LTC128B.128 [R231+0x17800], [R10.64+0x180] ;  /* 0x178001800ae7efae */ /* 0x0003e2000b901d4e */
[----:B------:R-:W-:Y:S02]  /*2ab0*/  SEL R4, R4, 0xfffffff0, !P1 ;  /* 0xfffffff004047807 */ /* 0x000fe40004800000 */
[----:B------:R-:W-:Y:S01]  /*2ac0*/  R2P PR, R26, 0x6 ;  /* 0x000000061a007804 */ /* 0x000fe20000000000 */
[----:B------:R-:W-:Y:S02]  /*2ad0*/  LDSM.16.M88.4 R32, [R204+0x8800] ;  /* 0x00880000cc20783b */ /* 0x000fe40000000200 */
[----:B------:R-:W-:-:S02]  /*2ae0*/  IMAD R212, R4, 0x2, R211 ;  /* 0x0000000204d47824 */ /* 0x000fc400078e02d3 */
[----:B------:R-:W-:Y:S02]  /*2af0*/  LDSM.16.M88.4 R16, [R204+0x8000] ;  /* 0x00800000cc10783b */ /* 0x000fe40000000200 */
[----:B------:R-:W-:Y:S02]  /*2b00*/  IMAD R213, R0, 0x2, R212 ;  /* 0x0000000200d57824 */ /* 0x000fe400078e02d4 */
[----:B------:R-:W-:Y:S04]  /*2b10*/  LDSM.16.M88.4 R28, [R204+0x9000] ;  /* 0x00900000cc1c783b */ /* 0x000fe80000000200 */
[----:B------:R-:W-:Y:S01]  /*2b20*/  LDSM.16.M88.4 R24, [R204+0x9800] ;  /* 0x00980000cc18783b */ /* 0x000fe20000000200 */
[----:B------:R-:W-:Y:S01]  /*2b30*/  @P1 IADD3 R215, R2, -0x20, RZ ;  /* 0xffffffe002d71810 */ /* 0x000fe20007ffe0ff */
[----:B------:R-:W-:-:S02]  /*2b40*/  IMAD.MOV.U32 R2, RZ, RZ, 0x40 ;  /* 0x00000040ff027424 */ /* 0x000fc400078e00ff */
[----:B------:R-:W-:Y:S01]  /*2b50*/  LDSM.16.M88.4 R12, [R212] ;  /* 0x00000000d40c783b */ /* 0x000fe20000000200 */
[C---:B------:R-:W-:Y:S02]  /*2b60*/  IADD3 R230, R215.reuse, 0x800, RZ ;  /* 0x00000800d7e67810 */ /* 0x040fe40007ffe0ff */
[----:B------:R-:W-:Y:S01]  /*2b70*/  SEL R2, R2, 0xffffffc0, !P2 ;  /* 0xffffffc002027807 */ /* 0x000fe20005000000 */
[----:B------:R-:W-:Y:S01]  /*2b80*/  LDSM.16.M88.4 R40, [R215] ;  /* 0x00000000d728783b */ /* 0x000fe20000000200 */
[C---:B------:R-:W-:Y:S02]  /*2b90*/  IADD3 R229, R215.reuse, 0x1000, RZ ;  /* 0x00001000d7e57810 */ /* 0x040fe40007ffe0ff */
[C---:B------:R-:W-:Y:S01]  /*2ba0*/  IADD3 R228, R215.reuse, 0x1800, RZ ;  /* 0x00001800d7e47810 */ /* 0x040fe20007ffe0ff */
[----:B-1----:R-:W1:Y:S01]  /*2bb0*/  LDSM.16.M88.4 R8, [R211] ;  /* 0x00000000d308783b */ /* 0x002e620000000200 */
        /* <DEDUP_REMOVED lines=10> */
[----:B------:R-:W-:Y:S01]  /*2c60*/  SHF.R.S32.HI R113, RZ, 0x2, R2 ;  /* 0x00000002ff717819 */ /* 0x000fe20000011402 */
[----:B------:R-:W-:Y:S01]  /*2c70*/  IMAD.U32 R2, RZ, RZ, UR29 ;  /* 0x0000001dff027e24 */ /* 0x000fe2000f8e00ff */
[C---:B------:R-:W-:Y:S01]  /*2c80*/  IADD3 R224, R215.reuse, 0x3800, RZ ;  /* 0x00003800d7e07810 */ /* 0x040fe20007ffe0ff */
[----:B------:R-:W-:Y:S01]  /*2c90*/  LDSM.16.M88.4 R80, [R210+0x9000] ;  /* 0x00900000d250783b */ /* 0x000fe20000000200 */
[----:B------:R-:W-:Y:S01]  /*2ca0*/  IADD3 R223, R215, 0x4000, RZ ;  /* 0x00004000d7df7810 */ /* 0x000fe20007ffe0ff */
[----:B------:R-:W-:Y:S01]  /*2cb0*/  IMAD.IADD R3, R113, 0x1, R3 ;  /* 0x0000000171037824 */ /* 0x000fe200078e0203 */
[C---:B------:R-:W-:Y:S01]  /*2cc0*/  IADD3 R222, R215.reuse, 0x4800, RZ ;  /* 0x00004800d7de7810 */ /* 0x040fe20007ffe0ff */
[----:B------:R-:W-:Y:S01]  /*2cd0*/  LDSM.16.M88.4 R84, [R210+0x9800] ;  /* 0x00980000d254783b */ /* 0x000fe20000000200 */
[----:B------:R-:W-:Y:S01]  /*2ce0*/  IMAD R2, R2, 0x40, R112 ;  /* 0x0000004002027824 */ /* 0x000fe200078e0270 */
[----:B------:R-:W-:-:S02]  /*2cf0*/  IADD3 R221, R215, 0x5000, RZ ;  /* 0x00005000d7dd7810 */ /* 0x000fc40007ffe0ff */
[----:B------:R-:W-:Y:S01]  /*2d00*/  LDSM.16.M88.4 R88, [R209+0x1000] ;  /* 0x00100000d158783b */ /* 0x000fe20000000200 */
[C---:B------:R-:W-:Y:S02]  /*2d10*/  IADD3 R5, R3.reuse, 0x8, RZ ;  /* 0x0000000803057810 */ /* 0x040fe40007ffe0ff */
[----:B--2---:R-:W-:Y:S01]  /*2d20*/  IADD3 R7, R3, UR7, RZ ;  /* 0x0000000703077c10 */ /* 0x004fe2000fffe0ff */
[----:B------:R-:W-:Y:S01]  /*2d30*/  LDSM.16.M88.4 R92, [R209+0x1800] ;  /* 0x00180000d15c783b */ /* 0x000fe20000000200 */
[----:B------:R-:W-:Y:S02]  /*2d40*/  IADD3 R6, R2, 0x1, RZ ;  /* 0x0000000102067810 */ /* 0x000fe40007ffe0ff */
[----:B------:R-:W-:Y:S01]  /*2d50*/  IMNMX R235, R7, UR17, PT ;  /* 0x0000001107eb7c17 */ /* 0x000fe2000b800200 */
[----:B------:R-:W-:Y:S01]  /*2d60*/  LDSM.16.M88.4 R96, [R209+0x5800] ;  /* 0x00580000d160783b */ /* 0x000fe20000000200 */
[----:B------:R-:W-:Y:S02]  /*2d70*/  IADD3 R220, R215, 0x5800, RZ ;  /* 0x00005800d7dc7810 */ /* 0x000fe40007ffe0ff */
[-C--:B------:R-:W-:Y:S01]  /*2d80*/  ISETP.GE.AND P6, PT, R6, R235.reuse, PT ;  /* 0x000000eb0600720c */ /* 0x080fe20003fc6270 */
[----:B------:R-:W0:Y:S01]  /*2d90*/  LDGDEPBAR ;  /* 0x00000000000079af */ /* 0x000e220000000000 */
[----:B------:R-:W-:-:S02]  /*2da0*/  ISETP.GE.AND P0, PT, R2, R235, PT ;  /* 0x000000eb0200720c */ /* 0x000fc40003f06270 */
[C---:B------:R-:W-:Y:S01]  /*2db0*/  IADD3 R219, R215.reuse, 0x6000, RZ ;  /* 0x00006000d7db7810 */ /* 0x040fe20007ffe0ff */
[C---:B-1----:R-:W-:Y:S01]  /*2dc0*/  HMMA.16816.F32.BF16 R36, R8.reuse, R32, RZ ;  /* 0x000000200824723c */ /* 0x042fe200000418ff */
[----:B------:R-:W-:Y:S01]  /*2dd0*/  STL [R1+0x74], R113 ;  /* 0x0000747101007387 */ /* 0x000fe20000100800 */
[C---:B------:R-:W-:Y:S02]  /*2de0*/  IADD3 R218, R215.reuse, 0x6800, RZ ;  /* 0x00006800d7da7810 */ /* 0x040fe40007ffe0ff */
[C---:B------:R-:W-:Y:S02]  /*2df0*/  IADD3 R217, R215.reuse, 0x7000, RZ ;  /* 0x00007000d7d97810 */ /* 0x040fe40007ffe0ff */
[----:B------:R-:W-:Y:S02]  /*2e00*/  IADD3 R216, R215, 0x7800, RZ ;  /* 0x00007800d7d87810 */ /* 0x000fe40007ffe0ff */
[C---:B------:R-:W-:Y:S01]  /*2e10*/  HMMA.16816.F32.BF16 R44, R8.reuse, R34, RZ ;  /* 0x00000022082c723c */ /* 0x040fe200000418ff */
[----:B------:R-:W1:Y:S07]  /*2e20*/  LDSM.16.M88.4 R32, [R215+0x800] ;  /* 0x00080000d720783b */ /* 0x000e6e0000000200 */
[C---:B------:R-:W-:Y:S08]  /*2e30*/  HMMA.16816.F32.BF16 R20, R8.reuse, R16, RZ ;  /* 0x000000100814723c */ /* 0x040ff000000418ff */
[C---:B------:R-:W-:Y:S08]  /*2e40*/  HMMA.16816.F32.BF16 R16, R8.reuse, R18, RZ ;  /* 0x000000120810723c */ /* 0x040ff000000418ff */
[C---:B------:R-:W-:Y:S08]  /*2e50*/  HMMA.16816.F32.BF16 R48, R8.reuse, R28, RZ ;  /* 0x0000001c0830723c */ /* 0x040ff000000418ff */
[C---:B------:R-:W-:Y:S08]  /*2e60*/  HMMA.16816.F32.BF16 R52, R8.reuse, R30, RZ ;  /* 0x0000001e0834723c */ /* 0x040ff000000418ff */
[C---:B------:R-:W-:Y:S08]  /*2e70*/  HMMA.16816.F32.BF16 R64, R8.reuse, R24, RZ ;  /* 0x000000180840723c */ /* 0x040ff000000418ff */
[----:B------:R-:W-:Y:S01]  /*2e80*/  HMMA.16816.F32.BF16 R68, R8, R26, RZ ;  /* 0x0000001a0844723c */ /* 0x000fe200000418ff */
[----:B------:R-:W-:Y:S04]  /*2e90*/  LDSM.16.M88.4 R8, [R214] ;  /* 0x00000000d608783b */ /* 0x000fe80000000200 */
[----:B------:R-:W2:Y:S03]  /*2ea0*/  LDSM.16.M88.4 R24, [R210+0x8000] ;  /* 0x00800000d218783b */ /* 0x000ea60000000200 */
[C---:B------:R-:W-:Y:S08]  /*2eb0*/  HMMA.16816.F32.BF16 R60, R12.reuse, R40, R20 ;  /* 0x000000280c3c723c */ /* 0x040ff00000041814 */
[C---:B------:R-:W-:Y:S01]  /*2ec0*/  HMMA.16816.F32.BF16 R20, R12.reuse, R42, R16 ;  /* 0x0000002a0c14723c */ /* 0x040fe20000041810 */
[----:B------:R-:W-:Y:S07]  /*2ed0*/  LDSM.16.M88.4 R16, [R213] ;  /* 0x00000000d510783b */ /* 0x000fee0000000200 */
[C---:B-1----:R-:W-:Y:S08]  /*2ee0*/  HMMA.16816.F32.BF16 R28, R12.reuse, R32, R36 ;  /* 0x000000200c1c723c */ /* 0x042ff00000041824 */
[C---:B------:R-:W-:Y:S08]  /*2ef0*/  HMMA.16816.F32.BF16 R32, R12.reuse, R34, R44 ;  /* 0x000000220c20723c */ /* 0x040ff0000004182c */
[C---:B------:R-:W-:Y:S08]  /*2f00*/  HMMA.16816.F32.BF16 R36, R12.reuse, R56, R48 ;  /* 0x000000380c24723c */ /* 0x040ff00000041830 */
[C---:B------:R-:W-:Y:S01]  /*2f10*/  HMMA.16816.F32.BF16 R40, R12.reuse, R58, R52 ;  /* 0x0000003a0c28723c */ /* 0x040fe20000041834 */
[----:B------:R-:W1:Y:S04]  /*2f20*/  LDSM.16.M88.4 R52, [R209] ;  /* 0x00000000d134783b */ /* 0x000e680000000200 */
[----:B------:R-:W3:Y:S03]  /*2f30*/  LDSM.16.M88.4 R56, [R209+0x800] ;  /* 0x00080000d138783b */ /* 0x000ee60000000200 */
[C---:B------:R-:W-:Y:S01]  /*2f40*/  HMMA.16816.F32.BF16 R44, R12.reuse, R72, R64 ;  /* 0x000000480c2c723c */ /* 0x040fe20000041840 */
[----:B------:R-:W-:Y:S07]  /*2f50*/  LDSM.16.M88.4 R64, [R204+0xa800] ;  /* 0x00a80000cc40783b */ /* 0x000fee0000000200 */
[----:B------:R-:W-:Y:S01]  /*2f60*/  HMMA.16816.F32.BF16 R48, R12, R74, R68 ;  /* 0x0000004a0c30723c */ /* 0x000fe20000041844 */
[----:B------:R-:W-:Y:S04]  /*2f70*/  LDSM.16.M88.4 R12, [R211+0x2000] ;  /* 0x00200000d30c783b */ /* 0x000fe80000000200 */
[----:B------:R-:W-:Y:S03]  /*2f80*/  LDSM.16.M88.4 R72, [R204+0xb000] ;  /* 0x00b00000cc48783b */ /* 0x000fe60000000200 */
[C---:B--2---:R-:W-:Y:S01]  /*2f90*/  HMMA.16816.F32.BF16 R20, R8.reuse, R26, R20 ;  /* 0x0000001a0814723c */ /* 0x044fe20000041814 */
[----:B------:R-:W-:Y:S07]  /*2fa0*/  LDSM.16.M88.4 R68, [R215+0x2800] ;  /* 0x00280000d744783b */ /* 0x000fee0000000200 */
[C---:B------:R-:W-:Y:S08]  /*2fb0*/  HMMA.16816.F32.BF16 R28, R8.reuse, R76, R28 ;  /* 0x0000004c081c723c */ /* 0x040ff0000004181c */
[C---:B------:R-:W-:Y:S01]  /*2fc0*/  HMMA.16816.F32.BF16 R60, R8.reuse, R24, R60 ;  /* 0x00000018083c723c */ /* 0x040fe2000004183c */
[----:B------:R-:W2:Y:S07]  /*2fd0*/  LDSM.16.M88.4 R24, [R204+0xa000] ;  /* 0x00a00000cc18783b */ /* 0x000eae0000000200 */
[C---:B------:R-:W-:Y:S01]  /*2fe0*/  HMMA.16816.F32.BF16 R32, R8.reuse, R78, R32 ;  /* 0x0000004e0820723c */ /* 0x040fe20000041820 */
[----:B------:R-:W-:Y:S07]  /*2ff0*/  LDSM.16.M88.4 R76, [R215+0x3000] ;  /* 0x00300000d74c783b */ /* 0x000fee0000000200 */
[C---:B------:R-:W-:Y:S08]  /*3000*/  HMMA.16816.F32.BF16 R36, R8.reuse, R80, R36 ;  /* 0x000000500824723c */ /* 0x040ff00000041824 */
[C---:B------:R-:W-:Y:S01]  /*3010*/  HMMA.16816.F32.BF16 R40, R8.reuse, R82, R40 ;  /* 0x000000520828723c */ /* 0x040fe20000041828 */
[----:B------:R-:W4:Y:S07]  /*3020*/  LDSM.16.M88.4 R80, [R204+0xb800] ;  /* 0x00b80000cc50783b */ /* 0x000f2e0000000200 */
[C---:B------:R-:W-:Y:S08]  /*3030*/  HMMA.16816.F32.BF16 R44, R8.reuse, R84, R44 ;  /* 0x00000054082c723c */ /* 0x040ff0000004182c */
[----:B------:R-:W-:Y:S01]  /*3040*/  HMMA.16816.F32.BF16 R48, R8, R86, R48 ;  /* 0x000000560830723c */ /* 0x000fe20000041830 */
[----:B------:R-:W-:Y:S04]  /*3050*/  LDSM.16.M88.4 R8, [R212+0x2000] ;  /* 0x00200000d408783b */ /* 0x000fe80000000200 */
[----:B------:R-:W-:Y:S03]  /*3060*/  LDSM.16.M88.4 R84, [R215+0x3800] ;  /* 0x00380000d754783b */ /* 0x000fe60000000200 */
[C---:B-1----:R-:W-:Y:S08]  /*3070*/  HMMA.16816.F32.BF16 R20, R16.reuse, R54, R20 ;  /* 0x000000361014723c */ /* 0x042ff00000041814 */
[C---:B---3--:R-:W-:Y:S08]  /*3080*/  HMMA.16816.F32.BF16 R28, R16.reuse, R56, R28 ;  /* 0x00000038101c723c */ /* 0x048ff0000004181c */
[C---:B------:R-:W-:Y:S01]  /*3090*/  HMMA.16816.F32.BF16 R60, R16.reuse, R52, R60 ;  /* 0x00000034103c723c */ /* 0x040fe2000004183c */
[----:B------:R-:W-:Y:S07]  /*30a0*/  LDSM.16.M88.4 R52, [R210+0xa000] ;  /* 0x00a00000d234783b */ /* 0x000fee0000000200 */
[C---:B------:R-:W-:Y:S01]  /*30b0*/  HMMA.16816.F32.BF16 R32, R16.reuse, R58, R32 ;  /* 0x0000003a1020723c */ /* 0x040fe20000041820 */
        /* <DEDUP_REMOVED lines=9> */
[C---:B------:R-:W-:Y:S08]  /*3150*/  HMMA.16816.F32.BF16 R28, R12.reuse, R64, R28 ;  /* 0x000000400c1c723c */ /* 0x040ff0000004181c */
[C---:B------:R-:W-:Y:S08]  /*3160*/  HMMA.16816.F32.BF16 R60, R12.reuse, R24, R60 ;  /* 0x000000180c3c723c */ /* 0x040ff0000004183c */
[C---:B------:R-:W-:Y:S01]  /*3170*/  HMMA.16816.F32.BF16 R32, R12.reuse, R66, R32 ;  /* 0x000000420c20723c */ /* 0x040fe20000041820 */
[----:B------:R-:W2:Y:S07]  /*3180*/  LDSM.16.M88.4 R64, [R210+0xa800] ;  /* 0x00a80000d240783b */ /* 0x000eae0000000200 */
[C---:B------:R-:W-:Y:S08]  /*3190*/  HMMA.16816.F32.BF16 R36, R12.reuse, R72, R36 ;  /* 0x000000480c24723c */ /* 0x040ff00000041824 */
[C---:B------:R-:W-:Y:S01]  /*31a0*/  HMMA.16816.F32.BF16 R40, R12.reuse, R74, R40 ;  /* 0x0000004a0c28723c */ /* 0x040fe20000041828 */
[----:B------:R-:W5:Y:S07]  /*31b0*/  LDSM.16.M88.4 R72, [R210+0xb000] ;  /* 0x00b00000d248783b */ /* 0x000f6e0000000200 */
[C---:B----4-:R-:W-:Y:S08]  /*31c0*/  HMMA.16816.F32.BF16 R44, R12.reuse, R80, R44 ;  /* 0x000000500c2c723c */ /* 0x050ff0000004182c */
[----:B------:R-:W-:Y:S01]  /*31d0*/  HMMA.16816.F32.BF16 R48, R12, R82, R48 ;  /* 0x000000520c30723c */ /* 0x000fe20000041830 */
[----:B------:R-:W4:Y:S04]  /*31e0*/  LDSM.16.M88.4 R80, [R210+0xb800] ;  /* 0x00b80000d250783b */ /* 0x000f280000000200 */
[----:B------:R-:W-:Y:S03]  /*31f0*/  LDSM.16.M88.4 R12, [R213+0x2000] ;  /* 0x00200000d50c783b */ /* 0x000fe60000000200 */
[C---:B-1----:R-:W-:Y:S08]  /*3200*/  HMMA.16816.F32.BF16 R24, R8.reuse, R58, R20 ;  /* 0x0000003a0818723c */ /* 0x042ff00000041814 */
[C---:B------:R-:W-:Y:S08]  /*3210*/  HMMA.16816.F32.BF16 R20, R8.reuse, R68, R28 ;  /* 0x000000440814723c */ /* 0x040ff0000004181c */
[C---:B------:R-:W-:Y:S01]  /*3220*/  HMMA.16816.F32.BF16 R60, R8.reuse, R56, R60 ;  /* 0x00000038083c723c */ /* 0x040fe2000004183c */
[----:B------:R-:W1:Y:S07]  /*3230*/  LDSM.16.M88.4 R56, [R209+0x2000] ;  /* 0x00200000d138783b */ /* 0x000e6e0000000200 */
[C---:B------:R-:W-:Y:S01]  /*3240*/  HMMA.16816.F32.BF16 R32, R8.reuse, R70, R32 ;  /* 0x000000460820723c */ /* 0x040fe20000041820 */
[----:B------:R-:W1:Y:S07]  /*3250*/  LDSM.16.M88.4 R68, [R209+0x2800] ;  /* 0x00280000d144783b */ /* 0x000e6e0000000200 */
[C---:B------:R-:W-:Y:S08]  /*3260*/  HMMA.16816.F32.BF16 R36, R8.reuse, R76, R36 ;  /* 0x0000004c0824723c */ /* 0x040ff00000041824 */
[C---:B------:R-:W-:Y:S01]  /*3270*/  HMMA.16816.F32.BF16 R40, R8.reuse, R78, R40 ;  /* 0x0000004e0828723c */ /* 0x040fe20000041828 */
[----:B------:R-:W1:Y:S07]  /*3280*/  LDSM.16.M88.4 R76, [R209+0x3000] ;  /* 0x00300000d14c783b */ /* 0x000e6e0000000200 */
[C---:B------:R-:W-:Y:S08]  /*3290*/  HMMA.16816.F32.BF16 R44, R8.reuse, R84, R44 ;  /* 0x00000054082c723c */ /* 0x040ff0000004182c */
[----:B------:R-:W-:Y:S01]  /*32a0*/  HMMA.16816.F32.BF16 R48, R8, R86, R48 ;  /* 0x000000560830723c */ /* 0x000fe20000041830 */
[----:B------:R-:W-:Y:S04]  /*32b0*/  LDSM.16.M88.4 R8, [R211+0x4000] ;  /* 0x00400000d308783b */ /* 0x000fe80000000200 */
[----:B------:R-:W-:Y:S03]  /*32c0*/  LDSM.16.M88.4 R84, [R204+0xd800] ;  /* 0x00d80000cc54783b */ /* 0x000fe60000000200 */
[C---:B---3--:R-:W-:Y:S08]  /*32d0*/  HMMA.16816.F32.BF16 R28, R16.reuse, R54, R24 ;  /* 0x00000036101c723c */ /* 0x048ff00000041818 */
[C---:B--2---:R-:W-:Y:S08]  /*32e0*/  HMMA.16816.F32.BF16 R24, R16.reuse, R64, R20 ;  /* 0x000000401018723c */ /* 0x044ff00000041814 */
[C---:B------:R-:W-:Y:S01]  /*32f0*/  HMMA.16816.F32.BF16 R60, R16.reuse, R52, R60 ;  /* 0x00000034103c723c */ /* 0x040fe2000004183c */
[----:B------:R-:W2:Y:S07]  /*3300*/  LDSM.16.M88.4 R52, [R204+0xc000] ;  /* 0x00c00000cc34783b */ /* 0x000eae0000000200 */
[C---:B------:R-:W-:Y:S01]  /*3310*/  HMMA.16816.F32.BF16 R20, R16.reuse, R66, R32 ;  /* 0x000000421014723c */ /* 0x040fe20000041820 */
[----:B------:R-:W3:Y:S07]  /*3320*/  LDSM.16.M88.4 R64, [R204+0xc800] ;  /* 0x00c80000cc40783b */ /* 0x000eee0000000200 */
[C---:B-----5:R-:W-:Y:S08]  /*3330*/  HMMA.16816.F32.BF16 R36, R16.reuse, R72, R36 ;  /* 0x000000481024723c */ /* 0x060ff00000041824 */
[C---:B------:R-:W-:Y:S01]  /*3340*/  HMMA.16816.F32.BF16 R40, R16.reuse, R74, R40 ;  /* 0x0000004a1028723c */ /* 0x040fe20000041828 */
[----:B------:R-:W5:Y:S07]  /*3350*/  LDSM.16.M88.4 R72, [R204+0xd000] ;  /* 0x00d00000cc48783b */ /* 0x000f6e0000000200 */
[C---:B----4-:R-:W-:Y:S08]  /*3360*/  HMMA.16816.F32.BF16 R44, R16.reuse, R80, R44 ;  /* 0x00000050102c723c */ /* 0x050ff0000004182c */
[----:B------:R-:W-:Y:S01]  /*3370*/  HMMA.16816.F32.BF16 R48, R16, R82, R48 ;  /* 0x000000521030723c */ /* 0x000fe20000041830 */
[----:B------:R-:W-:Y:S07]  /*3380*/  LDSM.16.M88.4 R80, [R215+0x5000] ;  /* 0x00500000d750783b */ /* 0x000fee0000000200 */
[C---:B-1----:R-:W-:Y:S08]  /*3390*/  HMMA.16816.F32.BF16 R32, R12.reuse, R58, R28 ;  /* 0x0000003a0c20723c */ /* 0x042ff0000004181c */
[C---:B------:R-:W-:Y:S08]  /*33a0*/  HMMA.16816.F32.BF16 R28, R12.reuse, R68, R24 ;  /* 0x000000440c1c723c */ /* 0x040ff00000041818 */
[C---:B------:R-:W-:Y:S01]  /*33b0*/  HMMA.16816.F32.BF16 R60, R12.reuse, R56, R60 ;  /* 0x000000380c3c723c */ /* 0x040fe2000004183c */
[----:B------:R-:W-:Y:S07]  /*33c0*/  LDSM.16.M88.4 R56, [R215+0x4000] ;  /* 0x00400000d738783b */ /* 0x000fee0000000200 */
[C---:B------:R-:W-:Y:S01]  /*33d0*/  HMMA.16816.F32.BF16 R24, R12.reuse, R70, R20 ;  /* 0x000000460c18723c */ /* 0x040fe20000041814 */
[----:B------:R-:W1:Y:S04]  /*33e0*/  LDSM.16.M88.4 R20, [R212+0x4000] ;  /* 0x00400000d414783b */ /* 0x000e680000000200 */
[----:B------:R-:W4:Y:S03]  /*33f0*/  LDSM.16.M88.4 R68, [R215+0x4800] ;  /* 0x00480000d744783b */ /* 0x000f260000000200 */
[C---:B------:R-:W-:Y:S08]  /*3400*/  HMMA.16816.F32.BF16 R16, R12.reuse, R76, R36 ;  /* 0x0000004c0c10723c */ /* 0x040ff00000041824 */
[C---:B------:R-:W-:Y:S01]  /*3410*/  HMMA.16816.F32.BF16 R40, R12.reuse, R78, R40 ;  /* 0x0000004e0c28723c */ /* 0x040fe20000041828 */
[----:B------:R-:W-:Y:S07]  /*3420*/  LDSM.16.M88.4 R76, [R210+0xd000] ;  /* 0x00d00000d24c783b */ /* 0x000fee0000000200 */
[C---:B------:R-:W-:Y:S08]  /*3430*/  HMMA.16816.F32.BF16 R44, R12.reuse, R88, R44 ;  /* 0x000000580c2c723c */ /* 0x040ff0000004182c */
[----:B------:R-:W-:Y:S01]  /*3440*/  HMMA.16816.F32.BF16 R48, R12, R90, R48 ;  /* 0x0000005a0c30723c */ /* 0x000fe20000041830 */
[----:B------:R-:W-:Y:S07]  /*3450*/  LDSM.16.M88.4 R88, [R210+0xd800] ;  /* 0x00d80000d258783b */ /* 0x000fee0000000200 */
[C---:B--2---:R-:W-:Y:S08]  /*3460*/  HMMA.16816.F32.BF16 R36, R8.reuse, R54, R32 ;  /* 0x000000360824723c */ /* 0x044ff00000041820 */
[C---:B---3--:R-:W-:Y:S08]  /*3470*/  HMMA.16816.F32.BF16 R32, R8.reuse, R64, R28 ;  /* 0x000000400820723c */ /* 0x048ff0000004181c */
[C---:B------:R-:W-:Y:S01]  /*3480*/  HMMA.16816.F32.BF16 R60, R8.reuse, R52, R60 ;  /* 0x00000034083c723c */ /* 0x040fe2000004183c */
[----:B------:R-:W-:Y:S07]  /*3490*/  LDSM.16.M88.4 R52, [R210+0xc000] ;  /* 0x00c00000d234783b */ /* 0x000fee0000000200 */
[C---:B------:R-:W-:Y:S01]  /*34a0*/  HMMA.16816.F32.BF16 R28, R8.reuse, R66, R24 ;  /* 0x00000042081c723c */ /* 0x040fe20000041818 */
[----:B------:R-:W-:Y:S07]  /*34b0*/  LDSM.16.M88.4 R64, [R210+0xc800] ;  /* 0x00c80000d240783b */ /* 0x000fee0000000200 */
[C---:B-----5:R-:W-:Y:S01]  /*34c0*/  HMMA.16816.F32.BF16 R24, R8.reuse, R72, R16 ;  /* 0x000000480818723c */ /* 0x060fe20000041810 */
[----:B------:R-:W2:Y:S07]  /*34d0*/  LDSM.16.M88.4 R16, [R214+0x4000] ;  /* 0x00400000d610783b */ /* 0x000eae0000000200 */
[C---:B------:R-:W-:Y:S01]  /*34e0*/  HMMA.16816.F32.BF16 R12, R8.reuse, R74, R40 ;  /* 0x0000004a080c723c */ /* 0x040fe20000041828 */
[----:B------:R-:W-:Y:S07]  /*34f0*/  LDSM.16.M88.4 R72, [R209+0x4800] ;  /* 0x00480000d148783b */ /* 0x000fee0000000200 */
[C---:B------:R-:W-:Y:S08]  /*3500*/  HMMA.16816.F32.BF16 R44, R8.reuse, R84, R44 ;  /* 0x00000054082c723c */ /* 0x040ff0000004182c */
[----:B------:R-:W-:Y:S01]  /*3510*/  HMMA.16816.F32.BF16 R48, R8, R86, R48 ;  /* 0x000000560830723c */ /* 0x000fe20000041830 */
[----:B------:R-:W-:Y:S07]  /*3520*/  LDSM.16.M88.4 R84, [R209+0x5000] ;  /* 0x00500000d154783b */ /* 0x000fee0000000200 */
[C---:B-1----:R-:W-:Y:S08]  /*3530*/  HMMA.16816.F32.BF16 R40, R20.reuse, R58, R36 ;  /* 0x0000003a1428723c */ /* 0x042ff00000041824 */
[C---:B----4-:R-:W-:Y:S08]  /*3540*/  HMMA.16816.F32.BF16 R36, R20.reuse, R68, R32 ;  /* 0x000000441424723c */ /* 0x050ff00000041820 */
[C---:B------:R-:W-:Y:S01]  /*3550*/  HMMA.16816.F32.BF16 R60, R20.reuse, R56, R60 ;  /* 0x00000038143c723c */ /* 0x040fe2000004183c */
[----:B------:R-:W-:Y:S07]  /*3560*/  LDSM.16.M88.4 R56, [R209+0x4000] ;  /* 0x00400000d138783b */ /* 0x000fee0000000200 */
        /* <DEDUP_REMOVED lines=9> */
[C---:B--2---:R-:W-:Y:S08]  /*3600*/  HMMA.16816.F32.BF16 R44, R16.reuse, R54, R40 ;  /* 0x00000036102c723c */ /* 0x044ff00000041828 */
[C---:B------:R-:W-:Y:S08]  /*3610*/  HMMA.16816.F32.BF16 R40, R16.reuse, R64, R36 ;  /* 0x000000401028723c */ /* 0x040ff00000041824 */
[C---:B------:R-:W-:Y:S08]  /*3620*/  HMMA.16816.F32.BF16 R60, R16.reuse, R52, R60 ;  /* 0x00000034103c723c */ /* 0x040ff0000004183c */
[C---:B------:R-:W-:Y:S01]  /*3630*/  HMMA.16816.F32.BF16 R36, R16.reuse, R66, R32 ;  /* 0x000000421024723c */ /* 0x040fe20000041820 */
[----:B------:R-:W-:Y:S07]  /*3640*/  LDSM.16.M88.4 R64, [R204+0xe000] ;  /* 0x00e00000cc40783b */ /* 0x000fee0000000200 */
[C---:B------:R-:W-:Y:S08]  /*3650*/  HMMA.16816.F32.BF16 R32, R16.reuse, R76, R28 ;  /* 0x0000004c1020723c */ /* 0x040ff0000004181c */
[C---:B------:R-:W-:Y:S01]  /*3660*/  HMMA.16816.F32.BF16 R28, R16.reuse, R78, R24 ;  /* 0x0000004e101c723c */ /* 0x040fe20000041818 */
[----:B------:R-:W-:Y:S07]  /*3670*/  LDSM.16.M88.4 R76, [R215+0x6000] ;  /* 0x00600000d74c783b */ /* 0x000fee0000000200 */
[C---:B------:R-:W-:Y:S01]  /*3680*/  HMMA.16816.F32.BF16 R24, R16.reuse, R88, R8 ;  /* 0x000000581018723c */ /* 0x040fe20000041808 */
[----:B------:R-:W2:Y:S07]  /*3690*/  LDSM.16.M88.4 R8, [R211+0x6000] ;  /* 0x00600000d308783b */ /* 0x000eae0000000200 */
[----:B------:R-:W-:Y:S01]  /*36a0*/  HMMA.16816.F32.BF16 R20, R16, R90, R20 ;  /* 0x0000005a1014723c */ /* 0x000fe20000041814 */
[----:B------:R-:W3:Y:S04]  /*36b0*/  LDSM.16.M88.4 R88, [R204+0xf800] ;  /* 0x00f80000cc58783b */ /* 0x000ee80000000200 */
[----:B------:R-:W4:Y:S03]  /*36c0*/  LDSM.16.M88.4 R16, [R212+0x6000] ;  /* 0x00600000d410783b */ /* 0x000f260000000200 */
[C---:B-1----:R-:W-:Y:S08]  /*36d0*/  HMMA.16816.F32.BF16 R60, R12.reuse, R56, R60 ;  /* 0x000000380c3c723c */ /* 0x042ff0000004183c */
[C---:B------:R-:W-:Y:S08]  /*36e0*/  HMMA.16816.F32.BF16 R56, R12.reuse, R58, R44 ;  /* 0x0000003a0c38723c */ /* 0x040ff0000004182c */
[C---:B------:R-:W-:Y:S08]  /*36f0*/  HMMA.16816.F32.BF16 R52, R12.reuse, R72, R40 ;  /* 0x000000480c34723c */ /* 0x040ff00000041828 */
[C---:B------:R-:W-:Y:S08]  /*3700*/  HMMA.16816.F32.BF16 R44, R12.reuse, R84, R32 ;  /* 0x000000540c2c723c */ /* 0x040ff00000041820 */
[C---:B------:R-:W-:Y:S01]  /*3710*/  HMMA.16816.F32.BF16 R40, R12.reuse, R86, R28 ;  /* 0x000000560c28723c */ /* 0x040fe2000004181c */
[----:B------:R-:W1:Y:S07]  /*3720*/  LDSM.16.M88.4 R84, [R215+0x6800] ;  /* 0x00680000d754783b */ /* 0x000e6e0000000200 */
[C---:B------:R-:W-:Y:S08]  /*3730*/  HMMA.16816.F32.BF16 R48, R12.reuse, R74, R36 ;  /* 0x0000004a0c30723c */ /* 0x040ff00000041824 */
[C---:B------:R-:W-:Y:S08]  /*3740*/  HMMA.16816.F32.BF16 R36, R12.reuse, R96, R24 ;  /* 0x000000600c24723c */ /* 0x040ff00000041818 */
[----:B------:R-:W-:Y:S08]  /*3750*/  HMMA.16816.F32.BF16 R12, R12, R98, R20 ;  /* 0x000000620c0c723c */ /* 0x000ff00000041814 */
[C---:B--2---:R-:W-:Y:S08]  /*3760*/  HMMA.16816.F32.BF16 R32, R8.reuse, R64, R60 ;  /* 0x000000400820723c */ /* 0x044ff0000004183c */
[C---:B------:R-:W-:Y:S01]  /*3770*/  HMMA.16816.F32.BF16 R28, R8.reuse, R66, R56 ;  /* 0x00000042081c723c */ /* 0x040fe20000041838 */
[----:B------:R-:W-:Y:S07]  /*3780*/  LDSM.16.M88.4 R64, [R210+0xe000] ;  /* 0x00e00000d240783b */ /* 0x000fee0000000200 */
[C---:B------:R-:W-:Y:S08]  /*3790*/  HMMA.16816.F32.BF16 R56, R8.reuse, R80, R44 ;  /* 0x000000500838723c */ /* 0x040ff0000004182c */
[C---:B------:R-:W-:Y:S01]  /*37a0*/  HMMA.16816.F32.BF16 R60, R8.reuse, R82, R40 ;  /* 0x00000052083c723c */ /* 0x040fe20000041828 */
[----:B------:R-:W2:Y:S04]  /*37b0*/  LDSM.16.M88.4 R80, [R215+0x7800] ;  /* 0x00780000d750783b */ /* 0x000ea80000000200 */
[----:B------:R-:W-:Y:S03]  /*37c0*/  LDSM.16.M88.4 R40, [R210+0xe800] ;  /* 0x00e80000d228783b */ /* 0x000fe60000000200 */
[C---:B------:R-:W-:Y:S08]  /*37d0*/  HMMA.16816.F32.BF16 R24, R8.reuse, R68, R52 ;  /* 0x000000440818723c */ /* 0x040ff00000041834 */
[C---:B------:R-:W-:Y:S08]  /*37e0*/  HMMA.16816.F32.BF16 R20, R8.reuse, R70, R48 ;  /* 0x000000460814723c */ /* 0x040ff00000041830 */
        /* <DEDUP_REMOVED lines=8> */
[C---:B------:R-:W-:Y:S01]  /*3870*/  HMMA.16816.F32.BF16 R28, R16.reuse, R92, R56 ;  /* 0x0000005c101c723c */ /* 0x040fe20000041838 */
[----:B------:R-:W5:Y:S07]  /*3880*/  LDSM.16.M88.4 R56, [R209+0x6000] ;  /* 0x00600000d138783b */ /* 0x000f6e0000000200 */
[C---:B-1----:R-:W-:Y:S08]  /*3890*/  HMMA.16816.F32.BF16 R32, R16.reuse, R86, R20 ;  /* 0x000000561020723c */ /* 0x042ff00000041814 */
[C---:B--2---:R-:W-:Y:S08]  /*38a0*/  HMMA.16816.F32.BF16 R20, R16.reuse, R80, R72 ;  /* 0x000000501014723c */ /* 0x044ff00000041848 */
[C---:B------:R-:W-:Y:S08]  /*38b0*/  HMMA.16816.F32.BF16 R48, R16.reuse, R84, R24 ;  /* 0x000000541030723c */ /* 0x040ff00000041818 */
[----:B------:R-:W-:Y:S08]  /*38c0*/  HMMA.16816.F32.BF16 R24, R16, R94, R60 ;  /* 0x0000005e1018723c */ /* 0x000ff0000004183c */
[C---:B---3--:R-:W-:Y:S08]  /*38d0*/  HMMA.16816.F32.BF16 R44, R12.reuse, R64, R44 ;  /* 0x000000400c2c723c */ /* 0x048ff0000004182c */
[C---:B----4-:R-:W-:Y:S01]  /*38e0*/  HMMA.16816.F32.BF16 R72, R12.reuse, R76, R20 ;  /* 0x0000004c0c48723c */ /* 0x050fe20000041814 */
[----:B------:R-:W1:Y:S07]  /*38f0*/  LDSM.16.M88.4 R20, [R209+0x6800] ;  /* 0x00680000d114783b */ /* 0x000e6e0000000200 */
[C---:B------:R-:W-:Y:S08]  /*3900*/  HMMA.16816.F32.BF16 R52, R12.reuse, R66, R52 ;  /* 0x000000420c34723c */ /* 0x040ff00000041834 */
[----:B------:R-:W-:Y:S08]  /*3910*/  HMMA.16816.F32.BF16 R64, R12, R38, R24 ;  /* 0x000000260c40723c */ /* 0x000ff00000041818 */
[----:B-----5:R-:W-:Y:S07]  /*3920*/  HMMA.16816.F32.BF16 R24, R8, R56, R44 ;  /* 0x000000380818723c */ /* 0x020fee000004182c */
[----:B------:R-:W-:Y:S01]  /*3930*/  IMAD R56, R107, 0x4, R106 ;  /* 0x000000046b387824 */ /* 0x000fe200078e026a */
[C---:B------:R-:W-:Y:S04]  /*3940*/  HMMA.16816.F32.BF16 R48, R12.reuse, R40, R48 ;  /* 0x000000280c30723c */ /* 0x040fe80000041830 */
[----:B------:R-:W-:Y:S04]  /*3950*/  STL [R1+0x4c], R56 ;  /* 0x00004c3801007387 */ /* 0x000fe80000100800 */
[----:B------:R-:W-:Y:S01]  /*3960*/  HMMA.16816.F32.BF16 R60, R12, R36, R28 ;  /* 0x000000240c3c723c */ /* 0x000fe2000004181c */
[----:B------:R-:W2:Y:S07]  /*3970*/  LDSM.16.M88.4 R28, [R209+0x7000] ;  /* 0x00700000d11c783b */ /* 0x000eae0000000200 */
[----:B------:R-:W-:Y:S07]  /*3980*/  HMMA.16816.F32.BF16 R68, R16, R82, R68 ;  /* 0x000000521044723c */ /* 0x000fee0000041844 */
[----:B------:R-:W-:Y:S01]  /*3990*/  IADD3 R16, R5, UR7, RZ ;  /* 0x0000000705107c10 */ /* 0x000fe2000fffe0ff */
[----:B------:R-:W-:Y:S01]  /*39a0*/  HMMA.16816.F32.BF16 R40, R12, R42, R32 ;  /* 0x0000002a0c28723c */ /* 0x000fe20000041820 */
[----:B------:R-:W-:-:S02]  /*39b0*/  IADD3 R17, R3, UR5, RZ ;  /* 0x0000000503117c10 */ /* 0x000fc4000fffe0ff */
[----:B------:R-:W-:Y:S02]  /*39c0*/  IADD3 R3, R5, UR5, RZ ;  /* 0x0000000505037c10 */ /* 0x000fe4000fffe0ff */
[----:B------:R-:W-:Y:S02]  /*39d0*/  IMNMX R234, R16, UR17, PT ;  /* 0x0000001110ea7c17 */ /* 0x000fe4000b800200 */
[----:B------:R-:W-:Y:S01]  /*39e0*/  IMNMX R233, RZ, R17, !PT ;  /* 0x00000011ffe97217 */ /* 0x000fe20007800200 */
[----:B------:R-:W-:Y:S01]  /*39f0*/  HMMA.16816.F32.BF16 R32, R8, R58, R52 ;  /* 0x0000003a0820723c */ /* 0x000fe20000041834 */
[----:B------:R-:W-:Y:S02]  /*3a00*/  IMNMX R232, RZ, R3, !PT ;  /* 0x00000003ffe87217 */ /* 0x000fe40007800200 */
[-C--:B------:R-:W-:Y:S02]  /*3a10*/  ISETP.GE.AND P2, PT, R6, R234.reuse, PT ;  /* 0x000000ea0600720c */ /* 0x080fe40003f46270 */
[----:B------:R-:W-:-:S02]  /*3a20*/  ISETP.GE.AND P3, PT, R2, R234, PT ;  /* 0x000000ea0200720c */ /* 0x000fc40003f66270 */
[CC--:B------:R-:W-:Y:S01]  /*3a30*/  ISETP.LT.OR P6, PT, R6.reuse, R233.reuse, P6 ;  /* 0x000000e90600720c */ /* 0x0c0fe200037c1670 */
[----:B-1----:R-:W-:Y:S01]  /*3a40*/  HMMA.16816.F32.BF16 R16, R8, R20, R48 ;  /* 0x000000140810723c */ /* 0x002fe20000041830 */
[-C--:B------:R-:W-:Y:S02]  /*3a50*/  ISETP.LT.OR P2, PT, R6, R232.reuse, P2 ;  /* 0x000000e80600720c */ /* 0x080fe40001741670 */
[C---:B------:R-:W-:Y:S02]  /*3a60*/  ISETP.LT.OR P0, PT, R2.reuse, R233, P0 ;  /* 0x000000e90200720c */ /* 0x040fe40000701670 */
[----:B------:R-:W-:Y:S02]  /*3a70*/  ISETP.LT.OR P3, PT, R2, R232, P3 ;  /* 0x000000e80200720c */ /* 0x000fe40001f61670 */
[----:B------:R-:W-:Y:S01]  /*3a80*/  FSEL R45, R24, -INF , !P0 ;  /* 0xff800000182d7808 */ /* 0x000fe20004000000 */
[----:B------:R-:W-:Y:S01]  /*3a90*/  HMMA.16816.F32.BF16 R36, R12, R78, R68 ;  /* 0x0000004e0c24723c */ /* 0x000fe20000041844 */
[----:B------:R-:W-:-:S02]  /*3aa0*/  FSEL R47, R26, -INF , !P3 ;  /* 0xff8000001a2f7808 */ /* 0x000fc40005800000 */
[----:B------:R-:W-:Y:S02]  /*3ab0*/  FSEL R44, R25, -INF , !P6 ;  /* 0xff800000192c7808 */ /* 0x000fe40007000000 */
[----:B------:R-:W-:Y:S02]  /*3ac0*/  FSEL R52, R27, -INF , !P2 ;  /* 0xff8000001b347808 */ /* 0x000fe40005000000 */
[----:B------:R-:W1:Y:S01]  /*3ad0*/  LDSM.16.M88.4 R24, [R209+0x7800] ;  /* 0x00780000d118783b */ /* 0x000e620000000200 */
[C---:B------:R-:W-:Y:S01]  /*3ae0*/  IADD3 R5, R2.reuse, 0x8, RZ ;  /* 0x0000000802057810 */ /* 0x040fe20007ffe0ff */
[----:B------:R-:W-:Y:S01]  /*3af0*/  HMMA.16816.F32.BF16 R12, R8, R22, R40 ;  /* 0x00000016080c723c */ /* 0x000fe20000041828 */
[----:B------:R-:W-:Y:S01]  /*3b00*/  IADD3 R3, R2, 0x9, RZ ;  /* 0x0000000902037810 */ /* 0x000fe20007ffe0ff */
[----:B------:R-:W-:-:S04]  /*3b10*/  DEPBAR.LE SB0, 0x0 ;  /* 0x000080000000791a */ /* 0x000fc80000000000 */
[----:B------:R-:W-:Y:S01]  /*3b20*/  BAR.SYNC.DEFER_BLOCKING 0x0 ;  /* 0x0000000000007b1d */ /* 0x000fe20000010000 */
[-C--:B------:R-:W-:Y:S01]  /*3b30*/  ISETP.GE.AND P1, PT, R5, R235.reuse, PT ;  /* 0x000000eb0500720c */ /* 0x080fe20003f26270 */
[----:B--2---:R-:W-:Y:S01]  /*3b40*/  HMMA.16816.F32.BF16 R20, R8, R28, R60 ;  /* 0x0000001c0814723c */ /* 0x004fe2000004183c */
[----:B------:R-:W-:Y:S02]  /*3b50*/  ISETP.GE.AND P5, PT, R3, R235, PT ;  /* 0x000000eb0300720c */ /* 0x000fe40003fa6270 */
[-C--:B------:R-:W-:Y:S02]  /*3b60*/  ISETP.GE.AND P4, PT, R5, R234.reuse, PT ;  /* 0x000000ea0500720c */ /* 0x080fe40003f86270 */
[----:B------:R-:W-:Y:S02]  /*3b70*/  ISETP.GE.AND P0, PT, R3, R234, PT ;  /* 0x000000ea0300720c */ /* 0x000fe40003f06270 */
        /* <DEDUP_REMOVED lines=8> */
[----:B------:R-:W-:Y:S02]  /*3c00*/  ISETP.GE.AND P6, PT, R3, R235, PT ;  /* 0x000000eb0300720c */ /* 0x000fe40003fc6270 */
[-C--:B------:R-:W-:Y:S02]  /*3c10*/  ISETP.GE.AND P3, PT, R5, R234.reuse, PT ;  /* 0x000000ea0500720c */ /* 0x080fe40003f66270 */
[----:B------:R-:W-:Y:S02]  /*3c20*/  ISETP.GE.AND P1, PT, R3, R234, PT ;  /* 0x000000ea0300720c */ /* 0x000fe40003f26270 */
        /* <DEDUP_REMOVED lines=9> */
[----:B------:R-:W-:Y:S02]  /*3cc0*/  FSEL R32, R16, -INF , !P2 ;  /* 0xff80000010207808 */ /* 0x000fe40005000000 */
[-C--:B------:R-:W-:Y:S02]  /*3cd0*/  ISETP.GE.AND P0, PT, R5, R235.reuse, PT ;  /* 0x000000eb0500720c */ /* 0x080fe40003f06270 */
[----:B------:R-:W-:Y:S02]  /*3ce0*/  ISETP.GE.AND P5, PT, R3, R235, PT ;  /* 0x000000eb0300720c */ /* 0x000fe40003fa6270 */
[-C--:B------:R-:W-:Y:S02]  /*3cf0*/  ISETP.GE.AND P4, PT, R5, R234.reuse, PT ;  /* 0x000000ea0500720c */ /* 0x080fe40003f86270 */
[----:B------:R-:W-:Y:S02]  /*3d00*/  ISETP.GE.AND P2, PT, R3, R234, PT ;  /* 0x000000ea0300720c */ /* 0x000fe40003f46270 */
[----:B------:R-:W-:-:S02]  /*3d10*/  FSEL R41, R18, -INF , !P3 ;  /* 0xff80000012297808 */ /* 0x000fc40005800000 */
[----:B------:R-:W-:Y:S02]  /*3d20*/  FSEL R28, R17, -INF , !P6 ;  /* 0xff800000111c7808 */ /* 0x000fe40007000000 */
[----:B------:R-:W-:Y:S02]  /*3d30*/  FSEL R53, R19, -INF , !P1 ;  /* 0xff80000013357808 */ /* 0x000fe40004800000 */
[----:B------:R-:W-:Y:S01]  /*3d40*/  HMMA.16816.F32.BF16 R16, R8, R30, R64 ;  /* 0x0000001e0810723c */ /* 0x000fe20000041840 */
[CC--:B------:R-:W-:Y:S02]  /*3d50*/  ISETP.LT.OR P0, PT, R5.reuse, R233.reuse, P0 ;  /* 0x000000e90500720c */ /* 0x0c0fe40000701670 */
[-C--:B------:R-:W-:Y:S02]  /*3d60*/  ISETP.LT.OR P4, PT, R5, R232.reuse, P4 ;  /* 0x000000e80500720c */ /* 0x080fe40002781670 */
[C---:B------:R-:W-:Y:S02]  /*3d70*/  ISETP.LT.OR P5, PT, R3.reuse, R233, P5 ;  /* 0x000000e90300720c */ /* 0x040fe40002fa1670 */
[----:B------:R-:W-:-:S02]  /*3d80*/  ISETP.LT.OR P2, PT, R3, R232, P2 ;  /* 0x000000e80300720c */ /* 0x000fc40001741670 */
[C---:B------:R-:W-:Y:S02]  /*3d90*/  IADD3 R5, R2.reuse, 0x20, RZ ;  /* 0x0000002002057810 */ /* 0x040fe40007ffe0ff */
[----:B------:R-:W-:Y:S02]  /*3da0*/  IADD3 R3, R2, 0x21, RZ ;  /* 0x0000002102037810 */ /* 0x000fe40007ffe0ff */
[----:B------:R-:W-:Y:S02]  /*3db0*/  FSEL R40, R12, -INF , !P0 ;  /* 0xff8000000c287808 */ /* 0x000fe40004000000 */
[-C--:B------:R-:W-:Y:S02]  /*3dc0*/  ISETP.GE.AND P1, PT, R5, R235.reuse, PT ;  /* 0x000000eb0500720c */ /* 0x080fe40003f26270 */
[----:B------:R-:W-:Y:S02]  /*3dd0*/  ISETP.GE.AND P6, PT, R3, R235, PT ;  /* 0x000000eb0300720c */ /* 0x000fe40003fc6270 */
[----:B------:R-:W-:-:S02]  /*3de0*/  ISETP.GE.AND P3, PT, R5, R234, PT ;  /* 0x000000ea0500720c */ /* 0x000fc40003f66270 */
[----:B------:R-:W-:Y:S02]  /*3df0*/  ISETP.GE.AND P0, PT, R3, R234, PT ;  /* 0x000000ea0300720c */ /* 0x000fe40003f06270 */
[----:B------:R-:W-:Y:S02]  /*3e00*/  FSEL R30, R14, -INF , !P4 ;  /* 0xff8000000e1e7808 */ /* 0x000fe40006000000 */
[----:B------:R-:W-:Y:S02]  /*3e10*/  FSEL R29, R13, -INF , !P5 ;  /* 0xff8000000d1d7808 */ /* 0x000fe40006800000 */
[----:B------:R-:W-:Y:S02]  /*3e20*/  FSEL R31, R15, -INF , !P2 ;  /* 0xff8000000f1f7808 */ /* 0x000fe40005000000 */
[----:B-1----:R-:W-:Y:S01]  /*3e30*/  HMMA.16816.F32.BF16 R12, R8, R24, R72 ;  /* 0x00000018080c723c */ /* 0x002fe20000041848 */
[C---:B------:R-:W-:Y:S02]  /*3e40*/  ISETP.LT.OR P1, PT, R5.reuse, R233, P1 ;  /* 0x000000e90500720c */ /* 0x040fe40000f21670 */
[----:B------:R-:W-:-:S02]  /*3e50*/  ISETP.LT.OR P3, PT, R5, R232, P3 ;  /* 0x000000e80500720c */ /* 0x000fc40001f61670 */
[C---:B------:R-:W-:Y:S02]  /*3e60*/  ISETP.LT.OR P6, PT, R3.reuse, R233, P6 ;  /* 0x000000e90300720c */ /* 0x040fe400037c1670 */
[----:B------:R-:W-:Y:S01]  /*3e70*/  ISETP.LT.OR P0, PT, R3, R232, P0 ;  /* 0x000000e80300720c */ /* 0x000fe20000701670 */
[----:B------:R-:W-:Y:S01]  /*3e80*/  HMMA.16816.F32.BF16 R8, R8, R26, R36 ;  /* 0x0000001a0808723c */ /* 0x000fe20000041824 */
[C---:B------:R-:W-:Y:S02]  /*3e90*/  IADD3 R5, R2.reuse, 0x28, RZ ;  /* 0x0000002802057810 */ /* 0x040fe40007ffe0ff */
[----:B------:R-:W-:Y:S02]  /*3ea0*/  IADD3 R3, R2, 0x29, RZ ;  /* 0x0000002902037810 */ /* 0x000fe40007ffe0ff */
[----:B------:R-:W-:Y:S02]  /*3eb0*/  FSEL R146, R20, -INF , !P1 ;  /* 0xff80000014927808 */ /* 0x000fe40004800000 */
[----:B------:R-:W-:-:S02]  /*3ec0*/  ISETP.GE.AND P2, PT, R5, R235, PT ;  /* 0x000000eb0500720c */ /* 0x000fc40003f46270 */
[C---:B------:R-:W-:Y:S02]  /*3ed0*/  ISETP.GE.AND P5, PT, R3.reuse, R235, PT ;  /* 0x000000eb0300720c */ /* 0x040fe40003fa6270 */
[-C--:B------:R-:W-:Y:S02]  /*3ee0*/  ISETP.GE.AND P1, PT, R3, R234.reuse, PT ;  /* 0x000000ea0300720c */ /* 0x080fe40003f26270 */
[C---:B------:R-:W-:Y:S02]  /*3ef0*/  ISETP.GE.AND P4, PT, R5.reuse, R234, PT ;  /* 0x000000ea0500720c */ /* 0x040fe40003f86270 */
[-C--:B------:R-:W-:Y:S02]  /*3f00*/  ISETP.LT.OR P2, PT, R5, R233.reuse, P2 ;  /* 0x000000e90500720c */ /* 0x080fe40001741670 */
[C---:B------:R-:W-:Y:S02]  /*3f10*/  ISETP.LT.OR P5, PT, R3.reuse, R233, P5 ;  /* 0x000000e90300720c */ /* 0x040fe40002fa1670 */
        /* <DEDUP_REMOVED lines=8> */
[----:B------:R-:W-:Y:S02]  /*3fa0*/  ISETP.GE.AND P2, PT, R3, R234, PT ;  /* 0x000000ea0300720c */ /* 0x000fe40003f46270 */
[----:B------:R-:W-:Y:S02]  /*3fb0*/  ISETP.GE.AND P0, PT, R5, R235, PT ;  /* 0x000000eb0500720c */ /* 0x000fe40003f06270 */
[CC--:B------:R-:W-:Y:S02]  /*3fc0*/  ISETP.LT.OR P6, PT, R3.reuse, R233.reuse, P6 ;  /* 0x000000e90300720c */ /* 0x0c0fe400037c1670 */
[----:B------:R-:W-:Y:S02]  /*3fd0*/  ISETP.LT.OR P2, PT, R3, R232, P2 ;  /* 0x000000e80300720c */ /* 0x000fe40001741670 */
[----:B------:R-:W-:-:S02]  /*3fe0*/  ISETP.LT.OR P0, PT, R5, R233, P0 ;  /* 0x000000e90500720c */ /* 0x000fc40000701670 */
[C---:B------:R-:W-:Y:S02]  /*3ff0*/  IADD3 R3, R2.reuse, 0x38, RZ ;  /* 0x0000003802037810 */ /* 0x040fe40007ffe0ff */
[----:B------:R-:W-:Y:S02]  /*4000*/  IADD3 R2, R2, 0x39, RZ ;  /* 0x0000003902027810 */ /* 0x000fe40007ffe0ff */
[----:B------:R-:W-:Y:S02]  /*4010*/  FSEL R249, R12, -INF , !P0 ;  /* 0xff8000000cf97808 */ /* 0x000fe40004000000 */
[----:B------:R-:W-:Y:S02]  /*4020*/  ISETP.GE.AND P0, PT, R2, R234, PT ;  /* 0x000000ea0200720c */ /* 0x000fe40003f06270 */
[----:B------:R-:W-:Y:S02]  /*4030*/  FSEL R152, R22, -INF , !P3 ;  /* 0xff80000016987808 */ /* 0x000fe40005800000 */
[----:B------:R-:W-:-:S02]  /*4040*/  ISETP.LT.OR P0, PT, R2, R232, P0 ;  /* 0x000000e80200720c */ /* 0x000fc40000701670 */
[----:B------:R-:W-:Y:S02]  /*4050*/  FSEL R147, R18, -INF , !P4 ;  /* 0xff80000012937808 */ /* 0x000fe40006000000 */
[----:B------:R-:W-:Y:S02]  /*4060*/  FSEL R151, R11, -INF , !P0 ;  /* 0xff8000000b977808 */ /* 0x000fe40004000000 */
[----:B------:R-:W-:Y:S02]  /*4070*/  PLOP3.LUT P0, PT, PT, PT, UP0, 0x80, 0x0 ;  /* 0x000000000000781c */ /* 0x000fe40003f0f008 */
[----:B------:R-:W-:Y:S02]  /*4080*/  FSEL R133, R17, -INF , !P5 ;  /* 0xff80000011857808 */ /* 0x000fe40006800000 */
[----:B------:R-:W-:Y:S02]  /*4090*/  FSEL R153, R19, -INF , !P1 ;  /* 0xff80000013997808 */ /* 0x000fe40004800000 */
[----:B------:R-:W-:-:S02]  /*40a0*/  ISETP.GE.AND P3, PT, R5, R234, PT ;  /* 0x000000ea0500720c */ /* 0x000fc40003f66270 */
[CC--:B------:R-:W-:Y:S02]  /*40b0*/  ISETP.GE.AND P5, PT, R3.reuse, R235.reuse, PT ;  /* 0x000000eb0300720c */ /* 0x0c0fe40003fa6270 */
[----:B------:R-:W-:Y:S02]  /*40c0*/  ISETP.GE.AND P4, PT, R2, R235, PT ;  /* 0x000000eb0200720c */ /* 0x000fe40003f86270 */
[----:B------:R-:W-:Y:S02]  /*40d0*/  ISETP.GE.AND P1, PT, R3, R234, PT ;  /* 0x000000ea0300720c */ /* 0x000fe40003f26270 */
[-C--:B------:R-:W-:Y:S02]  /*40e0*/  ISETP.LT.OR P3, PT, R5, R232.reuse, P3 ;  /* 0x000000e80500720c */ /* 0x080fe40001f61670 */
[C---:B------:R-:W-:Y:S02]  /*40f0*/  ISETP.LT.OR P5, PT, R3.reuse, R233, P5 ;  /* 0x000000e90300720c */ /* 0x040fe40002fa1670 */
[----:B------:R-:W-:-:S02]  /*4100*/  ISETP.LT.OR P1, PT, R3, R232, P1 ;  /* 0x000000e80300720c */ /* 0x000fc40000f21670 */
[----:B------:R-:W-:Y:S01]  /*4110*/  ISETP.LT.OR P4, PT, R2, R233, P4 ;  /* 0x000000e90200720c */ /* 0x000fe20002781670 */
[----:B------:R-:W-:Y:S01]  /*4120*/  IMAD.IADD R2, R101, 0x1, R102 ;  /* 0x0000000165027824 */ /* 0x000fe200078e0266 */
[----:B------:R-:W-:Y:S02]  /*4130*/  FSEL R251, R14, -INF , !P3 ;  /* 0xff8000000efb7808 */ /* 0x000fe40005800000 */
[----:B------:R-:W-:Y:S02]  /*4140*/  FSEL R252, R13, -INF , !P6 ;  /* 0xff8000000dfc7808 */ /* 0x000fe40007000000 */
[----:B------:R-:W-:Y:S02]  /*4150*/  FSEL R155, R15, -INF , !P2 ;  /* 0xff8000000f9b7808 */ /* 0x000fe40005000000 */
[----:B------:R-:W-:Y:S02]  /*4160*/  FSEL R158, R8, -INF , !P5 ;  /* 0xff800000089e7808 */ /* 0x000fe40006800000 */
[----:B------:R-:W-:-:S02]  /*4170*/  FSEL R159, R10, -INF , !P1 ;  /* 0xff8000000a9f7808 */ /* 0x000fc40004800000 */
        /* <DEDUP_REMOVED lines=8> */
[----:B------:R-:W-:Y:S01]  /*4200*/  LEA R10, P2, R6, c[0x0][0x168], 0x1 ;  /* 0x00005a00060a7a11 */ /* 0x000fe200078408ff */
[----:B------:R-:W-:Y:S02]  /*4210*/  UMOV UR5, 0x5 ;  /* 0x0000000500057882 */ /* 0x000fe40000000000 */
[----:B------:R-:W-:Y:S01]  /*4220*/  ULDC UR4, c[0x0][0x19c] ;  /* 0x0000670000047ab9 */ /* 0x000fe20000000800 */
[----:B------:R-:W-:Y:S01]  /*4230*/  IADD3 R3, R7, UR9, RZ ;  /* 0x0000000907037c10 */ /* 0x000fe2000fffe0ff */
[----:B------:R-:W-:Y:S01]  /*4240*/  USHF.L.U64.HI UR4, UR8, UR5, UR4 ;  /* 0x0000000508047299 */ /* 0x000fe20008010204 */
[----:B------:R-:W-:-:S02]  /*4250*/  IADD3 R8, P1, R10, UR7, RZ ;  /* 0x000000070a087c10 */ /* 0x000fc4000ff3e0ff */
        /* <DEDUP_REMOVED lines=26> */
.L_x_969:
[----:B------:R-:W-:Y:S01]  /*4400*/  FMNMX.FTZ R3, R45, R44, !PT ;  /* 0x0000002c2d037209 */ /* 0x000fe20007810000 */
[----:B------:R-:W-:Y:S01]  /*4410*/  IMAD.WIDE.U32 R244, R56, -0x326172a9, RZ ;  /* 0xcd9e8d5738f47825 */ /* 0x000fe200078e00ff */
[----:B------:R-:W-:Y:S01]  /*4420*/  USHF.L.U32 UR4, UR29, 0x1, URZ ;  /* 0x000000011d047899 */ /* 0x000fe2000800063f */
[----:B------:R-:W-:Y:S01]  /*4430*/  LEA R60, R108, R108, 0x10 ;  /* 0x0000006c6c3c7211 */ /* 0x000fe200078e80ff */
[----:B------:R-:W-:Y:S01]  /*4440*/  UIADD3 UR22, UR27, -0x4498517b, URZ ;  /* 0xbb67ae851b167890 */ /* 0x000fe2000fffe03f */
[----:B------:R-:W-:Y:S01]  /*4450*/  FMNMX.FTZ R3, R46, R3, !PT ;  /* 0x000000032e037209 */ /* 0x000fe20007810000 */
[----:B------:R-:W-:Y:S01]  /*4460*/  IMAD.WIDE.U32 R134, R109, -0x2daee0ad, RZ ;  /* 0xd2511f536d867825 */ /* 0x000fe200078e00ff */
[----:B------:R-:W-:-:S02]  /*4470*/  UIADD3 UR23, UR26, -0x61c88647, URZ ;  /* 0x9e3779b91a177890 */ /* 0x000fc4000fffe03f */
[----:B------:R-:W-:Y:S01]  /*4480*/  FMNMX.FTZ R3, R33, R3, !PT ;  /* 0x0000000321037209 */ /* 0x000fe20007810000 */
[----:B-1----:R-:W-:Y:S01]  /*4490*/  IMAD.U32 R6, RZ, RZ, UR4 ;  /* 0x00000004ff067e24 */ /* 0x002fe2000f8e00ff */
[----:B------:R-:W-:Y:S01]  /*44a0*/  UIADD3 UR21, UR26, 0x3c6ef372, URZ ;  /* 0x3c6ef3721a157890 */ /* 0x000fe2000fffe03f */
[----:B------:R-:W-:Y:S01]  /*44b0*/  IMAD.SHL.U32 R205, R2, 0x2, RZ ;  /* 0x0000000202cd7824 */ /* 0x000fe200078e00ff */
[----:B------:R-:W-:Y:S01]  /*44c0*/  FMNMX.FTZ R3, R32, R3, !PT ;  /* 0x0000000320037209 */ /* 0x000fe20007810000 */
[----:B------:R-:W-:Y:S01]  /*44d0*/  UIADD3 UR20, UR27, 0x76cf5d0a, URZ ;  /* 0x76cf5d0a1b147890 */ /* 0x000fe2000fffe03f */
[----:B------:R-:W-:Y:S01]  /*44e0*/  LOP3.LUT R6, R135, UR27, R6, 0x96, !PT ;  /* 0x0000001b87067c12 */ /* 0x000fe2000f8e9606 */
[----:B------:R-:W-:Y:S01]  /*44f0*/  UIADD3 UR18, UR27, 0x32370b8f, URZ ;  /* 0x32370b8f1b127890 */ /* 0x000fe2000fffe03f */
[----:B------:R-:W-:Y:S01]  /*4500*/  FMNMX.FTZ R3, R28, R3, !PT ;  /* 0x000000031c037209 */ /* 0x000fe20007810000 */
[----:B------:R-:W-:Y:S01]  /*4510*/  UIADD3 UR19, UR26, -0x255992d5, URZ ;  /* 0xdaa66d2b1a137890 */ /* 0x000fe2000fffe03f */
[--C-:B------:R-:W-:Y:S01]  /*4520*/  IMAD R206, R4, 0x2, R205.reuse ;  /* 0x0000000204ce7824 */ /* 0x100fe200078e02cd */
[----:B------:R-:W-:Y:S01]  /*4530*/  UIADD3 UR17, UR26, 0x78dde6e4, URZ ;  /* 0x78dde6e41a117890 */ /* 0x000fe2000fffe03f */
[----:B------:R-:W-:Y:S01]  /*4540*/  FMNMX.FTZ R3, R40, R3, !PT ;  /* 0x0000000328037209 */ /* 0x000fe20007810000 */
[----:B------:R-:W-:Y:S01]  /*4550*/  UIADD3 UR16, UR27, -0x126145ec, URZ ;  /* 0xed9eba141b107890 */ /* 0x000fe2000fffe03f */
[----:B------:R-:W-:Y:S01]  /*4560*/  LDSM.16.MT88.4 R20, [R205+0x10000] ;  /* 0x01000000cd14783b */ /* 0x000fe20000004200 */
[----:B------:R-:W-:Y:S01]  /*4570*/  UIADD3 UR7, UR27, -0x56f99767, URZ ;  /* 0xa90668991b077890 */ /* 0x000fe2000fffe03f */
[----:B------:R-:W-:Y:S01]  /*4580*/  FMNMX.FTZ R3, R29, R3, !PT ;  /* 0x000000031d037209 */ /* 0x000fe20007810000 */
[----:B------:R-:W-:Y:S01]  /*4590*/  UIADD3 UR25, UR26, -0x4ab325aa, URZ ;  /* 0xb54cda561a197890 */ /* 0x000fe2000fffe03f */
[----:B------:R-:W-:Y:S01]  /*45a0*/  LDSM.16.MT88.4 R48, [R206+0x10000] ;  /* 0x01000000ce30783b */ /* 0x000fe20000004200 */
[----:B------:R-:W-:Y:S01]  /*45b0*/  UIADD3 UR9, UR26, 0x1715609d, URZ ;  /* 0x1715609d1a097890 */ /* 0x000fe2000fffe03f */
[----:B------:R-:W-:Y:S01]  /*45c0*/  FMNMX.FTZ R3, R146, R3, !PT ;  /* 0x0000000392037209 */ /* 0x000fe20007810000 */
[C---:B------:R-:W-:Y:S01]  /*45d0*/  IMAD R208, R0.reuse, 0x2, R205 ;  /* 0x0000000200d07824 */ /* 0x040fe200078e02cd */
[----:B------:R-:W-:Y:S01]  /*45e0*/  UIADD3 UR24, UR27, 0x646e171e, URZ ;  /* 0x646e171e1b187890 */ /* 0x000fe2000fffe03f */
[----:B------:R-:W-:Y:S01]  /*45f0*/  IMAD R207, R0, 0x2, R206 ;  /* 0x0000000200cf7824 */ /* 0x000fe200078e02ce */
[----:B------:R-:W-:Y:S01]  /*4600*/  FMNMX.FTZ R3, R144, R3, !PT ;  /* 0x0000000390037209 */ /* 0x000fe20007810000 */
[----:B------:R-:W-:Y:S01]  /*4610*/  LDSM.16.MT88.4 R92, [R205+0x16000] ;  /* 0x01600000cd5c783b */ /* 0x000fe20000004200 */
[----:B------:R-:W-:-:S02]  /*4620*/  UIADD3 UR4, UR4, 0x1, URZ ;  /* 0x0000000104047890 */ /* 0x000fc4000fffe03f */
[----:B------:R-:W-:Y:S01]  /*4630*/  FMNMX.FTZ R3, R145, R3, !PT ;  /* 0x0000000391037209 */ /* 0x000fe20007810000 */
[----:B------:R-:W-:Y:S03]  /*4640*/  LDSM.16.MT88.4 R76, [R207+0x10800] ;  /* 0x01080000cf4c783b */ /* 0x000fe60000004200 */
        /* <DEDUP_REMOVED lines=15> */
[----:B------:R-:W1:Y:S01]  /*4740*/  SHFL.BFLY PT, R5, R132, 0x2, 0x1f ;  /* 0x0c401f0084057f89 */ /* 0x000e6200000e0000 */
[----:B------:R-:W-:-:S03]  /*4750*/  FMNMX.FTZ R3, R30, R3, !PT ;  /* 0x000000031e037209 */ /* 0x000fc60007810000 */
[----:B------:R-:W-:Y:S01]  /*4760*/  LDSM.16.MT88.4 R108, [R208+0x12800] ;  /* 0x01280000d06c783b */ /* 0x000fe20000004200 */
[----:B------:R-:W-:-:S03]  /*4770*/  FMNMX.FTZ R3, R31, R3, !PT ;  /* 0x000000031f037209 */ /* 0x000fc60007810000 */
[----:B------:R-:W-:Y:S01]  /*4780*/  LDSM.16.MT88.4 R136, [R205+0x14800] ;  /* 0x01480000cd88783b */ /* 0x000fe20000004200 */
[----:B------:R-:W-:-:S03]  /*4790*/  FMNMX.FTZ R3, R152, R3, !PT ;  /* 0x0000000398037209 */ /* 0x000fc60007810000 */
[----:B------:R-:W-:Y:S01]  /*47a0*/  LDSM.16.MT88.4 R112, [R206+0x12800] ;  /* 0x01280000ce70783b */ /* 0x000fe20000004200 */
[----:B------:R-:W-:-:S04]  /*47b0*/  FMNMX.FTZ R3, R154, R3, !PT ;  /* 0x000000039a037209 */ /* 0x000fc80007810000 */
[----:B------:R-:W-:-:S04]  /*47c0*/  FMNMX.FTZ R3, R147, R3, !PT ;  /* 0x0000000393037209 */ /* 0x000fc80007810000 */
[----:B------:R-:W-:Y:S02]  /*47d0*/  FMNMX.FTZ R3, R153, R3, !PT ;  /* 0x0000000399037209 */ /* 0x000fe40007810000 */
[----:B-1----:R-:W-:Y:S02]  /*47e0*/  FMNMX.FTZ R132, R132, R5, !PT ;  /* 0x0000000584847209 */ /* 0x002fe40007810000 */
[----:B------:R-:W-:Y:S02]  /*47f0*/  FMNMX.FTZ R3, R251, R3, !PT ;  /* 0x00000003fb037209 */ /* 0x000fe40007810000 */
[----:B------:R-:W-:Y:S01]  /*4800*/  LOP3.LUT R5, R104, UR26, RZ, 0x3c, !PT ;  /* 0x0000001a68057c12 */ /* 0x000fe2000f8e3cff */
[----:B------:R-:W1:Y:S01]  /*4810*/  SHFL.BFLY PT, R7, R132, 0x1, 0x1f ;  /* 0x0c201f0084077f89 */ /* 0x000e6200000e0000 */
[----:B------:R-:W-:-:S03]  /*4820*/  FMNMX.FTZ R3, R155, R3, !PT ;  /* 0x000000039b037209 */ /* 0x000fc60007810000 */
[----:B------:R2:W-:Y:S01]  /*4830*/  STL [R1+0x6c], R5 ;  /* 0x00006c0501007387 */ /* 0x0005e20000100800 */
[----:B------:R-:W-:-:S03]  /*4840*/  FMNMX.FTZ R3, R159, R3, !PT ;  /* 0x000000039f037209 */ /* 0x000fc60007810000 */
[----:B------:R-:W-:Y:S01]  /*4850*/  LDSM.16.MT88.4 R104, [R207+0x12800] ;  /* 0x01280000cf68783b */ /* 0x000fe20000004200 */
[----:B------:R-:W-:-:S05]  /*4860*/  FMNMX.FTZ R3, R151, R3, !PT ;  /* 0x0000000397037209 */ /* 0x000fca0007810000 */
[----:B------:R-:W3:Y:S01]  /*4870*/  SHFL.BFLY PT, R9, R3, 0x2, 0x1f ;  /* 0x0c401f0003097f89 */ /* 0x000ee200000e0000 */
[----:B-1----:R-:W-:Y:S01]  /*4880*/  FMNMX.FTZ R132, R132, R7, !PT ;  /* 0x0000000784847209 */ /* 0x002fe20007810000 */
[----:B------:R-:W-:-:S03]  /*4890*/  IMAD.WIDE.U32 R6, R6, -0x326172a9, RZ ;  /* 0xcd9e8d5706067825 */ /* 0x000fc600078e00ff */
[C---:B------:R-:W-:Y:S01]  /*48a0*/  FSETP.NEU.FTZ.AND P1, PT, R132.reuse, -INF , PT ;  /* 0xff8000008400780b */ /* 0x040fe20003f3d000 */
[----:B------:R-:W-:Y:S01]  /*48b0*/  FMUL.FTZ R13, R132, c[0x0][0x23c] ;  /* 0x00008f00840d7a20 */ /* 0x000fe20000410000 */
[----:B--2---:R-:W-:Y:S02]  /*48c0*/  LOP3.LUT R5, R245, R5, RZ, 0x3c, !PT ;  /* 0x00000005f5057212 */ /* 0x004fe400078e3cff */
[----:B------:R-:W-:Y:S02]  /*48d0*/  LOP3.LUT R7, R7, UR23, R244, 0x96, !PT ;  /* 0x0000001707077c12 */ /* 0x000fe4000f8e96f4 */
[----:B------:R-:W-:Y:S01]  /*48e0*/  FSEL R13, R13, RZ, P1 ;  /* 0x000000ff0d0d7208 */ /* 0x000fe20000800000 */
[----:B------:R-:W-:Y:S01]  /*48f0*/  IMAD.WIDE.U32 R156, R5, -0x2daee0ad, RZ ;  /* 0xd2511f53059c7825 */ /* 0x000fe200078e00ff */
[----:B---3--:R-:W-:-:S04]  /*4900*/  FMNMX.FTZ R3, R3, R9, !PT ;  /* 0x0000000903037209 */ /* 0x008fc80007810000 */
[----:B------:R-:W-:Y:S01]  /*4910*/  LOP3.LUT R5, R157, UR22, R134, 0x96, !PT ;  /* 0x000000169d057c12 */ /* 0x000fe2000f8e9686 */
[----:B------:R-:W-:Y:S04]  /*4920*/  STL.64 [R1+0x50], R156 ;  /* 0x0000509c01007387 */ /* 0x000fe80000100a00 */
[----:B------:R-:W-:Y:S01]  /*4930*/  IMAD.WIDE.U32 R148, R5, -0x326172a9, RZ ;  /* 0xcd9e8d5705947825 */ /* 0x000fe200078e00ff */
[----:B------:R-:W1:Y:S03]  /*4940*/  SHFL.BFLY PT, R9, R3, 0x1, 0x1f ;  /* 0x0c201f0003097f89 */ /* 0x000e6600000e0000 */
[----:B------:R-:W-:Y:S01]  /*4950*/  FFMA.FTZ R5, R45, c[0x0][0x23c], -R13 ;  /* 0x00008f002d057a23 */ /* 0x000fe2000001080d */
[----:B------:R-:W-:Y:S01]  /*4960*/  LOP3.LUT R8, R149, UR21, R6, 0x96, !PT ;  /* 0x0000001595087c12 */ /* 0x000fe2000f8e9606 */
[----:B------:R-:W-:Y:S01]  /*4970*/  IMAD.WIDE.U32 R6, R7, -0x2daee0ad, RZ ;  /* 0xd2511f5307067825 */ /* 0x000fe200078e00ff */
[----:B------:R-:W-:Y:S01]  /*4980*/  STL.64 [R1+0x18], R148 ;  /* 0x0000189401007387 */ /* 0x000fe20000100a00 */
[----:B------:R2:W-:Y:S02]  /*4990*/  MUFU.EX2 R150, R5 ;  /* 0x0000000500967308 */ /* 0x0005e40000000800 */
[----:B------:R-:W-:Y:S01]  /*49a0*/  IMAD.WIDE.U32 R10, R8, -0x2daee0ad, RZ ;  /* 0xd2511f53080a7825 */ /* 0x000fe200078e00ff */
[----:B------:R-:W-:-:S03]  /*49b0*/  LOP3.LUT R7, R7, UR20, R156, 0x96, !PT ;  /* 0x0000001407077c12 */ /* 0x000fc6000f8e969c */
[----:B------:R-:W-:-:S04]  /*49c0*/  FFMA.FTZ R8, R46, c[0x0][0x23c], -R13 ;  /* 0x00008f002e087a23 */ /* 0x000fc8000001080d */
[----:B------:R3:W-:Y:S01]  /*49d0*/  MUFU.EX2 R168, R8 ;  /* 0x0000000800a87308 */ /* 0x0007e20000000800 */
[----:B--2---:R-:W-:Y:S01]  /*49e0*/  FFMA.FTZ R5, R44, c[0x0][0x23c], -R13 ;  /* 0x00008f002c057a23 */ /* 0x004fe2000001080d */
[----:B-1----:R-:W-:-:S06]  /*49f0*/  FMNMX.FTZ R3, R3, R9, !PT ;  /* 0x0000000903037209 */ /* 0x002fcc0007810000 */
[----:B------:R1:W-:Y:S01]  /*4a00*/  MUFU.EX2 R58, R5 ;  /* 0x00000005003a7308 */ /* 0x0003e20000000800 */
[C---:B------:R-:W-:Y:S01]  /*4a10*/  FSETP.NEU.FTZ.AND P1, PT, R3.reuse, -INF , PT ;  /* 0xff8000000300780b */ /* 0x040fe20003f3d000 */
[----:B------:R-:W-:Y:S02]  /*4a20*/  FMUL.FTZ R12, R3, c[0x0][0x23c] ;  /* 0x00008f00030c7a20 */ /* 0x000fe40000410000 */
[----:B---3--:R-:W-:-:S03]  /*4a30*/  FFMA.FTZ R8, R33, c[0x0][0x23c], -R13 ;  /* 0x00008f0021087a23 */ /* 0x008fc6000001080d */
[----:B------:R-:W-:Y:S01]  /*4a40*/  FSEL R12, R12, RZ, P1 ;  /* 0x000000ff0c0c7208 */ /* 0x000fe20000800000 */
[----:B------:R2:W3:Y:S04]  /*4a50*/  MUFU.EX2 R19, R8 ;  /* 0x0000000800137308 */ /* 0x0004e80000000800 */
[----:B------:R-:W-:Y:S01]  /*4a60*/  FFMA.FTZ R2, R35, c[0x0][0x23c], -R12 ;  /* 0x00008f0023027a23 */ /* 0x000fe2000001080c */
[----:B-1----:R-:W-:Y:S01]  /*4a70*/  LOP3.LUT R5, R11, UR18, R6, 0x96, !PT ;  /* 0x000000120b057c12 */ /* 0x002fe2000f8e9606 */
[----:B------:R-:W-:Y:S02]  /*4a80*/  IMAD.WIDE.U32 R6, R7, -0x326172a9, RZ ;  /* 0xcd9e8d5707067825 */ /* 0x000fe400078e00ff */
[----:B------:R-:W-:Y:S02]  /*4a90*/  MUFU.EX2 R18, R2 ;  /* 0x0000000200127308 */ /* 0x000fe40000000800 */
[----:B------:R-:W-:Y:S01]  /*4aa0*/  IMAD.WIDE.U32 R16, R5, -0x326172a9, RZ ;  /* 0xcd9e8d5705107825 */ /* 0x000fe200078e00ff */
[----:B------:R-:W-:-:S04]  /*4ab0*/  LOP3.LUT R7, R7, UR19, R148, 0x96, !PT ;  /* 0x0000001307077c12 */ /* 0x000fc8000f8e9694 */
[----:B------:R-:W-:Y:S01]  /*4ac0*/  LOP3.LUT R5, R17, UR17, R6, 0x96, !PT ;  /* 0x0000001111057c12 */ /* 0x000fe2000f8e9606 */
[----:B------:R-:W-:-:S04]  /*4ad0*/  IMAD.WIDE.U32 R6, R7, -0x2daee0ad, RZ ;  /* 0xd2511f5307067825 */ /* 0x000fc800078e00ff */
[----:B------:R-:W-:Y:S01]  /*4ae0*/  IMAD.WIDE.U32 R14, R5, -0x2daee0ad, RZ ;  /* 0xd2511f53050e7825 */ /* 0x000fe200078e00ff */
[----:B------:R-:W-:-:S03]  /*4af0*/  LOP3.LUT R7, R7, UR16, R10, 0x96, !PT ;  /* 0x0000001007077c12 */ /* 0x000fc6000f8e960a */
[----:B------:R-:W-:Y:S01]  /*4b00*/  FFMA.FTZ R5, R32, c[0x0][0x23c], -R13 ;  /* 0x00008f0020057a23 */ /* 0x000fe2000001080d */
[----:B--2---:R-:W-:Y:S01]  /*4b10*/  LOP3.LUT R8, R15, UR7, R6, 0x96, !PT ;  /* 0x000000070f087c12 */ /* 0x004fe2000f8e9606 */
[----:B------:R-:W-:Y:S02]  /*4b20*/  IMAD.WIDE.U32 R6, R7, -0x326172a9, RZ ;  /* 0xcd9e8d5707067825 */ /* 0x000fe400078e00ff */
[----:B------:R1:W-:Y:S02]  /*4b30*/  MUFU.EX2 R59, R5 ;  /* 0x00000005003b7308 */ /* 0x0003e40000000800 */
[----:B------:R-:W-:Y:S01]  /*4b40*/  IMAD.WIDE.U32 R8, R8, -0x326172a9, RZ ;  /* 0xcd9e8d5708087825 */ /* 0x000fe200078e00ff */
[----:B------:R-:W-:-:S03]  /*4b50*/  LOP3.LUT R7, R7, UR9, R16, 0x96, !PT ;  /* 0x0000000907077c12 */ /* 0x000fc6000f8e9610 */
[----:B------:R-:W-:Y:S01]  /*4b60*/  FFMA.FTZ R10, R47, c[0x0][0x23c], -R12 ;  /* 0x00008f002f0a7a23 */ /* 0x000fe2000001080c */
[--C-:B------:R-:W-:Y:S01]  /*4b70*/  SHF.R.U32.HI R11, RZ, 0x10, R8.reuse ;  /* 0x00000010ff0b7819 */ /* 0x100fe20000011608 */
[----:B------:R-:W2:Y:S01]  /*4b80*/  LDSM.16.MT88.4 R44, [R208+0x10000] ;  /* 0x01000000d02c783b */ /* 0x000ea20000004200 */
[----:B------:R-:W-:Y:S01]  /*4b90*/  LOP3.LUT R16, R8, 0xff, RZ, 0xc0, !PT ;  /* 0x000000ff08107812 */ /* 0x000fe200078ec0ff */
[----:B------:R4:W-:Y:S01]  /*4ba0*/  MUFU.EX2 R165, R10 ;  /* 0x0000000a00a57308 */ /* 0x0009e20000000800 */
[----:B------:R-:W-:Y:S01]  /*4bb0*/  SHF.R.U32.HI R15, RZ, 0x18, R8 ;  /* 0x00000018ff0f7819 */ /* 0x000fe20000011608 */
[----:B-1----:R-:W-:-:S06]  /*4bc0*/  FFMA.FTZ R5, R28, c[0x0][0x23c], -R13 ;  /* 0x00008f001c057a23 */ /* 0x002fcc000001080d */
[----:B------:R1:W-:Y:S01]  /*4bd0*/  MUFU.EX2 R248, R5 ;  /* 0x0000000500f87308 */ /* 0x0003e20000000800 */
[----:B----4-:R-:W-:Y:S02]  /*4be0*/  LOP3.LUT R10, R8, 0xffff, RZ, 0xc0, !PT ;  /* 0x0000ffff080a7812 */ /* 0x010fe400078ec0ff */
[----:B------:R-:W-:Y:S02]  /*4bf0*/  LOP3.LUT R8, R11, 0xff, RZ, 0xc0, !PT ;  /* 0x000000ff0b087812 */ /* 0x000fe400078ec0ff */
[----:B------:R-:W-:-:S04]  /*4c00*/  SHF.R.U32.HI R10, RZ, 0x8, R10 ;  /* 0x00000008ff0a7819 */ /* 0x000fc8000001160a */
[----:B------:R-:W-:Y:S02]  /*4c10*/  PRMT R10, R16, 0x5410, R10 ;  /* 0x00005410100a7816 */ /* 0x000fe4000000000a */
[----:B-1----:R-:W-:Y:S01]  /*4c20*/  LOP3.LUT R5, R9, UR25, R6, 0x96, !PT ;  /* 0x0000001909057c12 */ /* 0x002fe2000f8e9606 */
[--C-:B------:R-:W-:Y:S01]  /*4c30*/  FFMA.FTZ R9, R34, c[0x0][0x23c], -R12.reuse ;  /* 0x00008f0022097a23 */ /* 0x100fe2000001080c */
[----:B------:R-:W-:Y:S01]  /*4c40*/  PRMT R16, R8, 0x5410, R15 ;  /* 0x0000541008107816 */ /* 0x000fe2000000000f */
[----:B------:R-:W-:Y:S01]  /*4c50*/  FFMA.FTZ R8, R52, c[0x0][0x23c], -R12 ;  /* 0x00008f0034087a23 */ /* 0x000fe2000001080c */
[----:B------:R-:W-:Y:S01]  /*4c60*/  LOP3.LUT R2, R5, 0xffff, RZ, 0xc0, !PT ;  /* 0x0000ffff05027812 */ /* 0x000fe200078ec0ff */
[----:B------:R1:W4:Y:S01]  /*4c70*/  MUFU.EX2 R246, R9 ;  /* 0x0000000900f67308 */ /* 0x0003220000000800 */
[--C-:B------:R-:W-:Y:S01]  /*4c80*/  SHF.R.U32.HI R4, RZ, 0x10, R5.reuse ;  /* 0x00000010ff047819 */ /* 0x100fe20000011605 */
[----:B------:R-:W-:Y:S01]  /*4c90*/  IMAD.WIDE.U32 R6, R7, -0x2daee0ad, RZ ;  /* 0xd2511f5307067825 */ /* 0x000fe200078e00ff */
[----:B------:R-:W-:Y:S01]  /*4ca0*/  LOP3.LUT R11, R5, 0xff, RZ, 0xc0, !PT ;  /* 0x000000ff050b7812 */ /* 0x000fe200078ec0ff */
[----:B------:R-:W-:Y:S01]  /*4cb0*/  LDSM.16.MT88.4 R32, [R206+0x10800] ;  /* 0x01080000ce20783b */ /* 0x000fe20000004200 */
[----:B------:R-:W-:-:S02]  /*4cc0*/  SHF.R.U32.HI R15, RZ, 0x18, R5 ;  /* 0x00000018ff0f7819 */ /* 0x000fc40000011605 */
[----:B------:R-:W-:Y:S01]  /*4cd0*/  LOP3.LUT R5, R4, 0xff, RZ, 0xc0, !PT ;  /* 0x000000ff04057812 */ /* 0x000fe200078ec0ff */
[----:B------:R5:W2:Y:S01]  /*4ce0*/  MUFU.EX2 R169, R8 ;  /* 0x0000000800a97308 */ /* 0x000aa20000000800 */
[----:B---3--:R-:W-:Y:S02]  /*4cf0*/  F2FP.BF16.PACK_AB R4, R19, R168 ;  /* 0x000000a81304723e */ /* 0x008fe400000010ff */
[----:B------:R-:W-:Y:S02]  /*4d00*/  LOP3.LUT R14, R7, UR24, R14, 0x96, !PT ;  /* 0x00000018070e7c12 */ /* 0x000fe4000f8e960e */
[----:B------:R-:W-:Y:S02]  /*4d10*/  LOP3.LUT R17, R6, 0xff, RZ, 0xc0, !PT ;  /* 0x000000ff06117812 */ /* 0x000fe400078ec0ff */
[----:B-1----:R-:W-:Y:S01]  /*4d20*/  SHF.R.U32.HI R9, RZ, 0x8, R2 ;  /* 0x00000008ff097819 */ /* 0x002fe20000011602 */
[----:B------:R-:W-:-:S03]  /*4d30*/  HSET2.LE.AND R2, R10, R60, PT ;  /* 0x0000003c0a027233 */ /* 0x000fc60003803000 */
[----:B------:R-:W-:Y:S02]  /*4d40*/  PRMT R11, R11, 0x5410, R9 ;  /* 0x000054100b0b7816 */ /* 0x000fe40000000009 */
[----:B------:R-:W-:Y:S01]  /*4d50*/  LOP3.LUT R10, R2, R4, RZ, 0xc0, !PT ;  /* 0x00000004020a7212 */ /* 0x000fe200078ec0ff */
[--C-:B------:R-:W-:Y:S01]  /*4d60*/  HSET2.LE.AND R2, R16, R60.reuse, PT ;  /* 0x0000003c10027233 */ /* 0x100fe20003803000 */
[----:B----4-:R-:W-:Y:S01]  /*4d70*/  F2FP.BF16.PACK_AB R4, R18, R246 ;  /* 0x000000f61204723e */ /* 0x010fe200000010ff */
[----:B-----5:R-:W-:Y:S01]  /*4d80*/  FFMA.FTZ R8, R40, c[0x0][0x23c], -R13 ;  /* 0x00008f0028087a23 */ /* 0x020fe2000001080d */
[----:B------:R-:W-:Y:S01]  /*4d90*/  PRMT R9, R5, 0x5410, R15 ;  /* 0x0000541005097816 */ /* 0x000fe2000000000f */
[--C-:B------:R-:W-:Y:S01]  /*4da0*/  HSET2.LE.AND R5, R11, R60.reuse, PT ;  /* 0x0000003c0b057233 */ /* 0x100fe20003803000 */
[----:B------:R-:W-:Y:S01]  /*4db0*/  LOP3.LUT R11, R2, R4, RZ, 0xc0, !PT ;  /* 0x00000004020b7212 */ /* 0x000fe200078ec0ff */
[----:B------:R-:W-:Y:S01]  /*4dc0*/  FFMA.FTZ R2, R41, c[0x0][0x23c], -R12 ;  /* 0x00008f0029027a23 */ /* 0x000fe2000001080c */
[----:B------:R1:W-:Y:S01]  /*4dd0*/  MUFU.EX2 R56, R8 ;  /* 0x0000000800387308 */ /* 0x0003e20000000800 */
[----:B------:R-:W-:Y:S01]  /*4de0*/  HSET2.LE.AND R9, R9, R60, PT ;  /* 0x0000003c09097233 */ /* 0x000fe20003803000 */
[----:B--2---:R-:W-:Y:S01]  /*4df0*/  F2FP.BF16.PACK_AB R15, R169, R165 ;  /* 0x000000a5a90f723e */ /* 0x004fe200000010ff */
[----:B------:R-:W2:Y:S01]  /*4e00*/  LDSM.16.MT88.4 R40, [R205+0x10800] ;  /* 0x01080000cd28783b */ /* 0x000ea20000004200 */
[----:B------:R-:W-:-:S02]  /*4e10*/  LOP3.LUT R4, R6, 0xffff, RZ, 0xc0, !PT ;  /* 0x0000ffff06047812 */ /* 0x000fc400078ec0ff */
[----:B------:R-:W-:Y:S02]  /*4e20*/  LOP3.LUT R9, R9, R15, RZ, 0xc0, !PT ;  /* 0x0000000f09097212 */ /* 0x000fe400078ec0ff */
[----:B------:R3:W-:Y:S01]  /*4e30*/  MUFU.EX2 R247, R2 ;  /* 0x0000000200f77308 */ /* 0x0007e20000000800 */
[----:B------:R-:W-:Y:S02]  /*4e40*/  SHF.R.U32.HI R16, RZ, 0x18, R6 ;  /* 0x00000018ff107819 */ /* 0x000fe40000011606 */
[----:B------:R-:W-:Y:S01]  /*4e50*/  LOP3.LUT R15, R14, 0xff, RZ, 0xc0, !PT ;  /* 0x000000ff0e0f7812 */ /* 0x000fe200078ec0ff */
[----:B-1----:R-:W-:-:S04]  /*4e60*/  FFMA.FTZ R8, R29, c[0x0][0x23c], -R13 ;  /* 0x00008f001d087a23 */ /* 0x002fc8000001080d */
[----:B------:R1:W-:Y:S01]  /*4e70*/  MUFU.EX2 R167, R8 ;  /* 0x0000000800a77308 */ /* 0x0003e20000000800 */
[----:B---3--:R-:W-:-:S07]  /*4e80*/  FFMA.FTZ R2, R30, c[0x0][0x23c], -R12 ;  /* 0x00008f001e027a23 */ /* 0x008fce000001080c */
[----:B------:R3:W-:Y:S01]  /*4e90*/  MUFU.EX2 R57, R2 ;  /* 0x0000000200397308 */ /* 0x0007e20000000800 */
[----:B-1----:R-:W-:-:S04]  /*4ea0*/  F2FP.BF16.PACK_AB R8, R58, R150 ;  /* 0x000000963a08723e */ /* 0x002fc800000010ff */
[----:B------:R-:W-:Y:S02]  /*4eb0*/  LOP3.LUT R8, R5, R8, RZ, 0xc0, !PT ;  /* 0x0000000805087212 */ /* 0x000fe400078ec0ff */
[----:B------:R-:W-:Y:S01]  /*4ec0*/  SHF.R.U32.HI R5, RZ, 0x10, R6 ;  /* 0x00000010ff057819 */ /* 0x000fe20000011606 */
[----:B---3--:R-:W-:Y:S01]  /*4ed0*/  FFMA.FTZ R2, R31, c[0x0][0x23c], -R12 ;  /* 0x00008f001f027a23 */ /* 0x008fe2000001080c */
[----:B------:R-:W-:Y:S02]  /*4ee0*/  SHF.R.U32.HI R6, RZ, 0x8, R4 ;  /* 0x00000008ff067819 */ /* 0x000fe40000011604 */
[----:B------:R-:W-:Y:S01]  /*4ef0*/  LOP3.LUT R7, R5, 0xff, RZ, 0xc0, !PT ;  /* 0x000000ff05077812 */ /* 0x000fe200078ec0ff */
[----:B------:R1:W3:Y:S01]  /*4f00*/  MUFU.EX2 R166, R2 ;  /* 0x0000000200a67308 */ /* 0x0002e20000000800 */
[----:B------:R-:W-:Y:S01]  /*4f10*/  SHF.R.U32.HI R4, RZ, 0x10, R14 ;  /* 0x00000010ff047819 */ /* 0x000fe2000001160e */
[----:B------:R-:W-:Y:S01]  /*4f20*/  HMMA.16816.F32.BF16 R36, R8, R20, RZ ;  /* 0x000000140824723c */ /* 0x000fe200000418ff */
[----:B------:R-:W-:-:S02]  /*4f30*/  LOP3.LUT R5, R14, 0xffff, RZ, 0xc0, !PT ;  /* 0x0000ffff0e057812 */ /* 0x000fc400078ec0ff */
[----:B------:R-:W-:Y:S02]  /*4f40*/  SHF.R.U32.HI R14, RZ, 0x18, R14 ;  /* 0x00000018ff0e7819 */ /* 0x000fe4000001160e */
[----:B------:R-:W-:Y:S02]  /*4f50*/  LOP3.LUT R4, R4, 0xff, RZ, 0xc0, !PT ;  /* 0x000000ff04047812 */ /* 0x000fe400078ec0ff */
[----:B------:R-:W-:Y:S01]  /*4f60*/  SHF.R.U32.HI R5, RZ, 0x8, R5 ;  /* 0x00000008ff057819 */ /* 0x000fe20000011605 */
[C---:B------:R-:W-:Y:S01]  /*4f70*/  HMMA.16816.F32.BF16 R28, R8.reuse, R22, RZ ;  /* 0x00000016081c723c */ /* 0x040fe200000418ff */
[----:B------:R-:W-:Y:S02]  /*4f80*/  PRMT R7, R7, 0x5410, R16 ;  /* 0x0000541007077816 */ /* 0x000fe40000000010 */
[----:B------:R-:W-:Y:S02]  /*4f90*/  PRMT R4, R4, 0x5410, R14 ;  /* 0x0000541004047816 */ /* 0x000fe4000000000e */
[----:B------:R-:W-:Y:S01]  /*4fa0*/  PRMT R5, R15, 0x5410, R5 ;  /* 0x000054100f057816 */ /* 0x000fe20000000005 */
[----:B-1----:R-:W-:Y:S01]  /*4fb0*/  FFMA.FTZ R2, R53, c[0x0][0x23c], -R12 ;  /* 0x00008f0035027a23 */ /* 0x002fe2000001080c */
[--C-:B------:R-:W-:Y:S01]  /*4fc0*/  HSET2.LE.AND R7, R7, R60.reuse, PT ;  /* 0x0000003c07077233 */ /* 0x100fe20003803000 */
[----:B------:R-:W-:Y:S01]  /*4fd0*/  HMMA.16816.F32.BF16 R24, R8, R48, RZ ;  /* 0x000000300818723c */ /* 0x000fe200000418ff */
[--C-:B------:R-:W-:Y:S01]  /*4fe0*/  HSET2.LE.AND R15, R4, R60.reuse, PT ;  /* 0x0000003c040f7233 */ /* 0x100fe20003803000 */
[----:B------:R-:W1:Y:S01]  /*4ff0*/  MUFU.EX2 R164, R2 ;  /* 0x0000000200a47308 */ /* 0x000e620000000800 */
[----:B------:R-:W-:Y:S01]  /*5000*/  HSET2.LE.AND R5, R5, R60, PT ;  /* 0x0000003c05057233 */ /* 0x000fe20003803000 */
[----:B---3--:R-:W-:Y:S01]  /*5010*/  F2FP.BF16.PACK_AB R4, R166, R57 ;  /* 0x00000039a604723e */ /* 0x008fe200000010ff */
[----:B------:R-:W-:Y:S01]  /*5020*/  LDSM.16.MT88.4 R52, [R207+0x10000] ;  /* 0x01000000cf34783b */ /* 0x000fe20000004200 */
[----:B------:R-:W-:-:S02]  /*5030*/  F2FP.BF16.PACK_AB R14, R248, R59 ;  /* 0x0000003bf80e723e */ /* 0x000fc400000010ff */
[----:B------:R-:W-:Y:S01]  /*5040*/  HMMA.16816.F32.BF16 R20, R8, R50, RZ ;  /* 0x000000320814723c */ /* 0x000fe200000418ff */
[----:B------:R-:W3:Y:S01]  /*5050*/  LDSM.16.MT88.4 R48, [R208+0x10800] ;  /* 0x01080000d030783b */ /* 0x000ee20000004200 */
[----:B------:R-:W-:Y:S02]  /*5060*/  LOP3.LUT R7, R7, R4, RZ, 0xc0, !PT ;  /* 0x0000000407077212 */ /* 0x000fe400078ec0ff */
[----:B------:R-:W-:Y:S01]  /*5070*/  LOP3.LUT R4, R5, R14, RZ, 0xc0, !PT ;  /* 0x0000000e05047212 */ /* 0x000fe200078ec0ff */
[----:B------:R-:W-:-:S03]  /*5080*/  IMAD.MOV.U32 R14, RZ, RZ, R19 ;  /* 0x000000ffff0e7224 */ /* 0x000fc600078e0013 */
[C---:B------:R-:W-:Y:S01]  /*5090*/  HMMA.16816.F32.BF16 R120, R8.reuse, R116, RZ ;  /* 0x000000740878723c */ /* 0x040fe200000418ff */
[----:B-1----:R-:W-:Y:S02]  /*50a0*/  F2FP.BF16.PACK_AB R16, R164, R247 ;  /* 0x000000f7a410723e */ /* 0x002fe400000010ff */
[----:B------:R-:W-:Y:S02]  /*50b0*/  PRMT R2, R17, 0x5410, R6 ;  /* 0x0000541011027816 */ /* 0x000fe40000000006 */
[----:B------:R-:W-:Y:S01]  /*50c0*/  LOP3.LUT R5, R15, R16, RZ, 0xc0, !PT ;  /* 0x000000100f057212 */ /* 0x000fe200078ec0ff */
[----:B------:R-:W-:Y:S02]  /*50d0*/  IMAD.MOV.U32 R15, RZ, RZ, R18 ;  /* 0x000000ffff0f7224 */ /* 0x000fe400078e0012 */
[----:B------:R-:W-:Y:S01]  /*50e0*/  HMMA.16816.F32.BF16 R140, R8, R128, RZ ;  /* 0x00000080088c723c */ /* 0x000fe200000418ff */
[----:B------:R-:W-:Y:S01]  /*50f0*/  HSET2.LE.AND R0, R2, R60, PT ;  /* 0x0000003c02007233 */ /* 0x000fe20003803000 */
[----:B------:R-:W-:-:S04]  /*5100*/  F2FP.BF16.PACK_AB R2, R167, R56 ;  /* 0x00000038a702723e */ /* 0x000fc800000010ff */
[----:B------:R-:W-:Y:S01]  /*5110*/  LOP3.LUT R6, R0, R2, RZ, 0xc0, !PT ;  /* 0x0000000200067212 */ /* 0x000fe200078ec0ff */
[----:B------:R-:W-:Y:S01]  /*5120*/  IMAD.MOV.U32 R2, RZ, RZ, R59 ;  /* 0x000000ffff027224 */ /* 0x000fe200078e003b */
[----:B------:R-:W-:Y:S01]  /*5130*/  HMMA.16816.F32.BF16 R16, R8, R44, RZ ;  /* 0x0000002c0810723c */ /* 0x000fe200000418ff */
[----:B------:R-:W-:-:S07]  /*5140*/  MOV R0, R58 ;  /* 0x0000003a00007202 */ /* 0x000fce0000000f00 */
[----:B--2---:R-:W-:Y:S08]  /*5150*/  HMMA.16816.F32.BF16 R236, R4, R42, R28 ;  /* 0x0000002a04ec723c */ /* 0x004ff0000004181c */
[----:B------:R-:W-:Y:S01]  /*5160*/  HMMA.16816.F32.BF16 R28, R8, R46, RZ ;  /* 0x0000002e081c723c */ /* 0x000fe200000418ff */
[----:B------:R-:W-:Y:S07]  /*5170*/  LDSM.16.MT88.4 R44, [R205+0x14000] ;  /* 0x01400000cd2c783b */ /* 0x000fee0000004200 */
[C---:B------:R-:W-:Y:S08]  /*5180*/  HMMA.16816.F32.BF16 R200, R4.reuse, R32, R24 ;  /* 0x0000002004c8723c */ /* 0x040ff00000041818 */
[C---:B------:R-:W-:Y:S01]  /*5190*/  HMMA.16816.F32.BF16 R196, R4.reuse, R34, R20 ;  /* 0x0000002204c4723c */ /* 0x040fe20000041814 */
[----:B------:R-:W1:Y:S04]  /*51a0*/  LDSM.16.MT88.4 R32, [R205+0x12000] ;  /* 0x01200000cd20783b */ /* 0x000e680000004200 */
[----:B------:R-:W-:Y:S03]  /*51b0*/  LDSM.16.MT88.4 R20, [R206+0x12000] ;  /* 0x01200000ce14783b */ /* 0x000fe60000004200 */
[C---:B---3--:R-:W-:Y:S01]  /*51c0*/  HMMA.16816.F32.BF16 R192, R4.reuse, R48, R16 ;  /* 0x0000003004c0723c */ /* 0x048fe20000041810 */
[----:B------:R-:W2:Y:S07]  /*51d0*/  LDSM.16.MT88.4 R16, [R208+0x12000] ;  /* 0x01200000d010783b */ /* 0x000eae0000004200 */
[----:B------:R-:W-:Y:S01]  /*51e0*/  HMMA.16816.F32.BF16 R240, R4, R40, R36 ;  /* 0x0000002804f0723c */ /* 0x000fe20000041824 */
[----:B------:R-:W3:Y:S04]  /*51f0*/  LDSM.16.MT88.4 R36, [R207+0x12000] ;  /* 0x01200000cf24783b */ /* 0x000ee80000004200 */
[----:B------:R-:W4:Y:S03]  /*5200*/  LDSM.16.MT88.4 R40, [R206+0x14000] ;  /* 0x01400000ce28783b */ /* 0x000f260000004200 */
[----:B------:R-:W-:Y:S08]  /*5210*/  HMMA.16816.F32.BF16 R24, R8, R52, RZ ;  /* 0x000000340818723c */ /* 0x000ff000000418ff */
[----:B------:R-:W-:Y:S01]  /*5220*/  HMMA.16816.F32.BF16 R188, R4, R50, R28 ;  /* 0x0000003204bc723c */ /* 0x000fe2000004181c */
[----:B------:R-:W5:Y:S07]  /*5230*/  LDSM.16.MT88.4 R48, [R208+0x14000] ;  /* 0x01400000d030783b */ /* 0x000f6e0000004200 */
[C---:B------:R-:W-:Y:S08]  /*5240*/  HMMA.16816.F32.BF16 R100, R8.reuse, R54, RZ ;  /* 0x000000360864723c */ /* 0x040ff000000418ff */
[----:B-1----:R-:W-:Y:S08]  /*5250*/  HMMA.16816.F32.BF16 R88, R8, R32, RZ ;  /* 0x000000200858723c */ /* 0x002ff000000418ff */
[----:B------:R-:W-:Y:S07]  /*5260*/  HMMA.16816.F32.BF16 R160, R4, R76, R24 ;  /* 0x0000004c04a0723c */ /* 0x000fee0000041818 */
[----:B------:R-:W-:Y:S01]  /*5270*/  IMAD.MOV.U32 R77, RZ, RZ, R57 ;  /* 0x000000ffff4d7224 */ /* 0x000fe200078e0039 */
[----:B------:R-:W-:Y:S01]  /*5280*/  HMMA.16816.F32.BF16 R84, R8, R34, RZ ;  /* 0x000000220854723c */ /* 0x000fe200000418ff */
[----:B------:R-:W-:-:S07]  /*5290*/  MOV R76, R56 ;  /* 0x00000038004c7202 */ /* 0x000fce0000000f00 */
[C---:B--2---:R-:W-:Y:S08]  /*52a0*/  HMMA.16816.F32.BF16 R28, R8.reuse, R16, RZ ;  /* 0x00000010081c723c */ /* 0x044ff000000418ff */
[C---:B------:R-:W-:Y:S08]  /*52b0*/  HMMA.16816.F32.BF16 R24, R8.reuse, R18, RZ ;  /* 0x000000120818723c */ /* 0x040ff000000418ff */
[C---:B---3--:R-:W-:Y:S08]  /*52c0*/  HMMA.16816.F32.BF16 R16, R8.reuse, R38, RZ ;  /* 0x000000260810723c */ /* 0x048ff000000418ff */
[C---:B------:R-:W-:Y:S08]  /*52d0*/  HMMA.16816.F32.BF16 R32, R8.reuse, R44, RZ ;  /* 0x0000002c0820723c */ /* 0x040ff000000418ff */
[C---:B------:R-:W-:Y:S08]  /*52e0*/  HMMA.16816.F32.BF16 R72, R8.reuse, R20, RZ ;  /* 0x000000140848723c */ /* 0x040ff000000418ff */
[C---:B------:R-:W-:Y:S08]  /*52f0*/  HMMA.16816.F32.BF16 R64, R8.reuse, R22, RZ ;  /* 0x000000160840723c */ /* 0x040ff000000418ff */
[C---:B------:R-:W-:Y:S08]  /*5300*/  HMMA.16816.F32.BF16 R20, R8.reuse, R36, RZ ;  /* 0x000000240814723c */ /* 0x040ff000000418ff */
[C---:B------:R-:W-:Y:S08]  /*5310*/  HMMA.16816.F32.BF16 R60, R8.reuse, R46, RZ ;  /* 0x0000002e083c723c */ /* 0x040ff000000418ff */
[C---:B----4-:R-:W-:Y:S08]  /*5320*/  HMMA.16816.F32.BF16 R68, R8.reuse, R40, RZ ;  /* 0x000000280844723c */ /* 0x050ff000000418ff */
[C---:B------:R-:W-:Y:S08]  /*5330*/  HMMA.16816.F32.BF16 R56, R8.reuse, R42, RZ ;  /* 0x0000002a0838723c */ /* 0x040ff000000418ff */
[C---:B-----5:R-:W-:Y:S08]  /*5340*/  HMMA.16816.F32.BF16 R44, R8.reuse, R48, RZ ;  /* 0x00000030082c723c */ /* 0x060ff000000418ff */
        /* <DEDUP_REMOVED lines=8> */
[----:B------:R-:W-:Y:S07]  /*53d0*/  HMMA.16816.F32.BF16 R128, R8, R130, RZ ;  /* 0x000000820880723c */ /* 0x000fee00000418ff */
[----:B------:R-:W-:Y:S01]  /*53e0*/  IMAD.MOV.U32 R8, RZ, RZ, R169 ;  /* 0x000000ffff087224 */ /* 0x000fe200078e00a9 */
[----:B------:R-:W-:Y:S01]  /*53f0*/  MOV R11, R166 ;  /* 0x000000a6000b7202 */ /* 0x000fe20000000f00 */
[----:B------:R-:W-:Y:S01]  /*5400*/  IMAD.MOV.U32 R9, RZ, RZ, R168 ;  /* 0x000000ffff097224 */ /* 0x000fe200078e00a8 */
[----:B------:R-:W-:Y:S01]  /*5410*/  HMMA.16816.F32.BF16 R172, R4, R78, R100 ;  /* 0x0000004e04ac723c */ /* 0x000fe20000041864 */
[----:B------:R-:W-:-:S06]  /*5420*/  IMAD.MOV.U32 R10, RZ, RZ, R167 ;  /* 0x000000ffff0a7224 */ /* 0x000fcc00078e00a7 */
[----:B------:R-:W-:Y:S01]  /*5430*/  IMAD.MOV.U32 R78, RZ, RZ, R165 ;  /* 0x000000ffff4e7224 */ /* 0x000fe200078e00a5 */
[----:B------:R-:W-:Y:S01]  /*5440*/  HMMA.16816.F32.BF16 R184, R4, R124, R88 ;  /* 0x0000007c04b8723c */ /* 0x000fe20000041858 */
[----:B------:R-:W-:-:S06]  /*5450*/  IMAD.MOV.U32 R79, RZ, RZ, R164 ;  /* 0x000000ffff4f7224 */ /* 0x000fcc00078e00a4 */
        /* <DEDUP_REMOVED lines=8> */
[C---:B------:R-:W-:Y:S01]  /*54e0*/  HMMA.16816.F32.BF16 R156, R4.reuse, R110, R24 ;  /* 0x0000006e049c723c */ /* 0x040fe20000041818 */
[----:B------:R-:W1:Y:S01]  /*54f0*/  LDSM.16.MT88.4 R24, [R205+0x16800] ;  /* 0x01680000cd18783b */ /* 0x000e620000004200 */
[----:B------:R-:W-:Y:S01]  /*5500*/  IMAD.U32 R0, RZ, RZ, UR4 ;  /* 0x00000004ff007e24 */ /* 0x000fe2000f8e00ff */
[----:B------:R-:W-:Y:S01]  /*5510*/  MOV R30, R2 ;  /* 0x00000002001e7202 */ /* 0x000fe20000000f00 */
[----:B------:R-:W-:Y:S01]  /*5520*/  IMAD.MOV.U32 R28, RZ, RZ, R14 ;  /* 0x000000ffff1c7224 */ /* 0x000fe200078e000e */
[----:B------:R-:W-:Y:S02]  /*5530*/  MOV R29, R15 ;  /* 0x0000000f001d7202 */ /* 0x000fe40000000f00 */
[----:B------:R-:W-:Y:S01]  /*5540*/  LOP3.LUT R0, R135, UR27, R0, 0x96, !PT ;  /* 0x0000001b87007c12 */ /* 0x000fe2000f8e9600 */
[C---:B------:R-:W-:Y:S01]  /*5550*/  HMMA.16816.F32.BF16 R108, R4.reuse, R106, R16 ;  /* 0x0000006a046c723c */ /* 0x040fe20000041810 */
[----:B------:R-:W2:Y:S07]  /*5560*/  LDSM.16.MT88.4 R16, [R208+0x14800] ;  /* 0x01480000d010783b */ /* 0x000eae0000004200 */
[C---:B------:R-:W-:Y:S07]  /*5570*/  HMMA.16816.F32.BF16 R100, R4.reuse, R136, R32 ;  /* 0x000000880464723c */ /* 0x040fee0000041820 */
[----:B------:R-:W-:Y:S01]  /*5580*/  IMAD.MOV.U32 R35, RZ, RZ, R8 ;  /* 0x000000ffff237224 */ /* 0x000fe200078e0008 */
[----:B------:R-:W-:Y:S01]  /*5590*/  MOV R34, R9 ;  /* 0x0000000900227202 */ /* 0x000fe20000000f00 */
[----:B------:R-:W-:Y:S01]  /*55a0*/  IMAD.MOV.U32 R33, RZ, RZ, R10 ;  /* 0x000000ffff217224 */ /* 0x000fe200078e000a */
[----:B------:R-:W-:Y:S01]  /*55b0*/  HMMA.16816.F32.BF16 R180, R4, R126, R84 ;  /* 0x0000007e04b4723c */ /* 0x000fe20000041854 */
[----:B------:R-:W-:Y:S01]  /*55c0*/  IMAD.MOV.U32 R32, RZ, RZ, R11 ;  /* 0x000000ffff207224 */ /* 0x000fe200078e000b */
[----:B------:R-:W-:Y:S01]  /*55d0*/  MOV R137, R90 ;  /* 0x0000005a00897202 */ /* 0x000fe20000000f00 */
[----:B------:R-:W3:Y:S01]  /*55e0*/  LDSM.16.MT88.4 R8, [R207+0x14800] ;  /* 0x01480000cf08783b */ /* 0x000ee20000004200 */
[----:B------:R-:W-:-:S03]  /*55f0*/  MOV R136, R125 ;  /* 0x0000007d00887202 */ /* 0x000fc60000000f00 */
[----:B------:R-:W-:Y:S01]  /*5600*/  IMAD.MOV.U32 R86, RZ, RZ, R148 ;  /* 0x000000ffff567224 */ /* 0x000fe200078e0094 */
[----:B------:R-:W-:Y:S01]  /*5610*/  HMMA.16816.F32.BF16 R176, R4, R112, R72 ;  /* 0x0000007004b0723c */ /* 0x000fe20000041848 */
[----:B------:R-:W-:Y:S02]  /*5620*/  IMAD.MOV.U32 R87, RZ, RZ, R149 ;  /* 0x000000ffff577224 */ /* 0x000fe400078e0095 */
[----:B------:R-:W-:-:S05]  /*5630*/  IMAD.MOV.U32 R245, RZ, RZ, R136 ;  /* 0x000000fffff57224 */ /* 0x000fca00078e0088 */
[C---:B------:R-:W-:Y:S01]  /*5640*/  HMMA.16816.F32.BF16 R148, R4.reuse, R104, R20 ;  /* 0x000000680494723c */ /* 0x040fe20000041814 */
[----:B------:R-:W4:Y:S07]  /*5650*/  LDSM.16.MT88.4 R20, [R206+0x14800] ;  /* 0x01480000ce14783b */ /* 0x000f2e0000004200 */
[C---:B------:R-:W-:Y:S07]  /*5660*/  HMMA.16816.F32.BF16 R168, R4.reuse, R114, R64 ;  /* 0x0000007204a8723c */ /* 0x040fee0000041840 */
[----:B------:R-:W-:Y:S01]  /*5670*/  IMAD.MOV.U32 R64, RZ, RZ, R91 ;  /* 0x000000ffff407224 */ /* 0x000fe200078e005b */
[----:B------:R-:W-:Y:S01]  /*5680*/  HMMA.16816.F32.BF16 R112, R4, R138, R60 ;  /* 0x0000008a0470723c */ /* 0x000fe2000004183c */
[----:B------:R-:W-:Y:S01]  /*5690*/  IMAD.MOV.U32 R65, RZ, RZ, R78 ;  /* 0x000000ffff417224 */ /* 0x000fe200078e004e */
[----:B------:R-:W-:Y:S01]  /*56a0*/  MOV R66, R79 ;  /* 0x0000004f00427202 */ /* 0x000fe20000000f00 */
[----:B------:R-:W-:-:S04]  /*56b0*/  IMAD.MOV.U32 R67, RZ, RZ, R76 ;  /* 0x000000ffff437224 */ /* 0x000fc800078e004c */
[----:B------:R-:W-:Y:S01]  /*56c0*/  MOV R60, R86 ;  /* 0x00000056003c7202 */ /* 0x000fe20000000f00 */
[----:B------:R-:W-:Y:S01]  /*56d0*/  IMAD.MOV.U32 R61, RZ, RZ, R87 ;  /* 0x000000ffff3d7224 */ /* 0x000fe200078e0057 */
[C---:B-1----:R-:W-:Y:S01]  /*56e0*/  HMMA.16816.F32.BF16 R80, R4.reuse, R26, R80 ;  /* 0x0000001a0450723c */ /* 0x042fe20000041850 */
[----:B------:R-:W-:Y:S02]  /*56f0*/  IMAD.MOV.U32 R138, RZ, RZ, R88 ;  /* 0x000000ffff8a7224 */ /* 0x000fe400078e0058 */
[----:B------:R-:W-:Y:S02]  /*5700*/  IMAD.MOV.U32 R139, RZ, RZ, R89 ;  /* 0x000000ffff8b7224 */ /* 0x000fe400078e0059 */
[----:B------:R-:W-:Y:S02]  /*5710*/  IMAD.MOV.U32 R62, RZ, RZ, R77 ;  /* 0x000000ffff3e7224 */ /* 0x000fe400078e004d */
[----:B------:R-:W-:Y:S01]  /*5720*/  IMAD.MOV.U32 R63, RZ, RZ, R124 ;  /* 0x000000ffff3f7224 */ /* 0x000fe200078e007c */
[----:B--2---:R-:W-:Y:S01]  /*5730*/  HMMA.16816.F32.BF16 R88, R4, R16, R44 ;  /* 0x000000100458723c */ /* 0x004fe2000004182c */
[----:B------:R-:W-:Y:S01]  /*5740*/  IMAD.MOV.U32 R139, RZ, RZ, R62 ;  /* 0x000000ffff8b7224 */ /* 0x000fe200078e003e */
[----:B------:R-:W-:Y:S01]  /*5750*/  MOV R62, R32 ;  /* 0x00000020003e7202 */ /* 0x000fe20000000f00 */
[----:B------:R-:W-:-:S05]  /*5760*/  IMAD.MOV.U32 R32, RZ, RZ, R34 ;  /* 0x000000ffff207224 */ /* 0x000fca00078e0022 */
[C---:B------:R-:W-:Y:S01]  /*5770*/  HMMA.16816.F32.BF16 R84, R4.reuse, R18, R40 ;  /* 0x000000120454723c */ /* 0x040fe20000041828 */
[----:B------:R-:W1:Y:S07]  /*5780*/  LDSM.16.MT88.4 R16, [R206+0x16800] ;  /* 0x01680000ce10783b */ /* 0x000e6e0000004200 */
[C---:B---3--:R-:W-:Y:S07]  /*5790*/  HMMA.16816.F32.BF16 R76, R4.reuse, R8, R36 ;  /* 0x00000008044c723c */ /* 0x048fee0000041824 */
[----:B------:R-:W-:Y:S01]  /*57a0*/  IMAD.WIDE.U32 R8, R0, -0x326172a9, RZ ;  /* 0xcd9e8d5700087825 */ /* 0x000fe200078e00ff */
[C---:B----4-:R-:W-:Y:S04]  /*57b0*/  HMMA.16816.F32.BF16 R124, R4.reuse, R20, R68 ;  /* 0x00000014047c723c */ /* 0x050fe80000041844 */
[----:B------:R-:W-:Y:S01]  /*57c0*/  LOP3.LUT R2, R9, UR23, R244, 0x96, !PT ;  /* 0x0000001709027c12 */ /* 0x000fe2000f8e96f4 */
[----:B------:R-:W-:Y:S01]  /*57d0*/  IMAD.MOV.U32 R244, RZ, RZ, R137 ;  /* 0x000000fffff47224 */ /* 0x000fe200078e0089 */
[----:B------:R-:W-:Y:S01]  /*57e0*/  LOP3.LUT R0, R61, UR21, R8, 0x96, !PT ;  /* 0x000000153d007c12 */ /* 0x000fe2000f8e9608 */
[----:B------:R-:W-:Y:S01]  /*57f0*/  IMAD.MOV.U32 R61, RZ, RZ, R33 ;  /* 0x000000ffff3d7224 */ /* 0x000fe200078e0021 */
[----:B------:R-:W-:Y:S01]  /*5800*/  HMMA.16816.F32.BF16 R68, R4, R24, R48 ;  /* 0x000000180444723c */ /* 0x000fe20000041830 */
[----:B------:R-:W-:Y:S01]  /*5810*/  IMAD.WIDE.U32 R8, R2, -0x2daee0ad, RZ ;  /* 0xd2511f5302087825 */ /* 0x000fe200078e00ff */
[----:B------:R-:W2:Y:S01]  /*5820*/  LDSM.16.MT88.4 R24, [R207+0x16800] ;  /* 0x01680000cf18783b */ /* 0x000ea20000004200 */
[----:B------:R-:W-:-:S02]  /*5830*/  MOV R33, R35 ;  /* 0x0000002300217202 */ /* 0x000fc40000000f00 */
[----:B------:R-:W-:Y:S01]  /*5840*/  IMAD.WIDE.U32 R14, R0, -0x2daee0ad, RZ ;  /* 0xd2511f53000e7825 */ /* 0x000fe200078e00ff */
[----:B------:R-:W-:Y:S02]  /*5850*/  LOP3.LUT R2, R9, UR20, R138, 0x96, !PT ;  /* 0x0000001409027c12 */ /* 0x000fe4000f8e968a */
[----:B------:R-:W-:Y:S01]  /*5860*/  HMMA.16816.F32.BF16 R104, R4, R22, R56 ;  /* 0x000000160468723c */ /* 0x000fe20000041838 */
[----:B------:R-:W3:Y:S01]  /*5870*/  LDSM.16.MT88.4 R20, [R208+0x16800] ;  /* 0x01680000d014783b */ /* 0x000ee20000004200 */
[----:B------:R-:W-:Y:S01]  /*5880*/  LOP3.LUT R0, R15, UR18, R8, 0x96, !PT ;  /* 0x000000120f007c12 */ /* 0x000fe2000f8e9608 */
[----:B------:R-:W-:-:S04]  /*5890*/  IMAD.WIDE.U32 R8, R2, -0x326172a9, RZ ;  /* 0xcd9e8d5702087825 */ /* 0x000fc800078e00ff */
[----:B------:R-:W-:Y:S01]  /*58a0*/  IMAD.WIDE.U32 R134, R0, -0x326172a9, RZ ;  /* 0xcd9e8d5700867825 */ /* 0x000fe200078e00ff */
[----:B------:R-:W-:Y:S01]  /*58b0*/  LOP3.LUT R2, R9, UR19, R60, 0x96, !PT ;  /* 0x0000001309027c12 */ /* 0x000fe2000f8e963c */
[----:B------:R-:W-:Y:S01]  /*58c0*/  HMMA.16816.F32.BF16 R72, R4, R10, R52 ;  /* 0x0000000a0448723c */ /* 0x000fe20000041834 */
[----:B------:R-:W-:Y:S01]  /*58d0*/  MOV R57, R29 ;  /* 0x0000001d00397202 */ /* 0x000fe20000000f00 */
[----:B------:R-:W-:Y:S01]  /*58e0*/  IMAD.MOV.U32 R59, RZ, RZ, R139 ;  /* 0x000000ffff3b7224 */ /* 0x000fe200078e008b */
[----:B------:R-:W-:Y:S01]  /*58f0*/  LOP3.LUT R0, R135, UR17, R8, 0x96, !PT ;  /* 0x0000001187007c12 */ /* 0x000fe2000f8e9608 */
[----:B------:R-:W-:Y:S01]  /*5900*/  IMAD.WIDE.U32 R8, R2, -0x2daee0ad, RZ ;  /* 0xd2511f5302087825 */ /* 0x000fe200078e00ff */
[----:B------:R-:W-:-:S03]  /*5910*/  MOV R139, R32 ;  /* 0x00000020008b7202 */ /* 0x000fc60000000f00 */
[--C-:B------:R-:W-:Y:S01]  /*5920*/  FFMA.FTZ R2, R144, c[0x0][0x23c], -R13.reuse ;  /* 0x00008f0090027a23 */ /* 0x100fe2000001080d */
[C---:B-1----:R-:W-:Y:S01]  /*5930*/  HMMA.16816.F32.BF16 R92, R4.reuse, R16, R92 ;  /* 0x00000010045c723c */ /* 0x042fe2000004185c */
[----:B------:R-:W-:Y:S02]  /*5940*/  IMAD.WIDE.U32 R34, R0, -0x2daee0ad, RZ ;  /* 0xd2511f5300227825 */ /* 0x000fe400078e00ff */
[----:B------:R-:W1:Y:S02]  /*5950*/  MUFU.EX2 R11, R2 ;  /* 0x00000002000b7308 */ /* 0x000e640000000800 */
[----:B------:R-:W-:Y:S01]  /*5960*/  FFMA.FTZ R10, R146, c[0x0][0x23c], -R13 ;  /* 0x00008f00920a7a23 */ /* 0x000fe2000001080d */
[----:B------:R-:W-:Y:S01]  /*5970*/  LOP3.LUT R0, R35, UR7, R8, 0x96, !PT ;  /* 0x0000000723007c12 */ /* 0x000fe2000f8e9608 */
[----:B------:R-:W-:Y:S01]  /*5980*/  IMAD.MOV.U32 R138, RZ, RZ, R33 ;  /* 0x000000ffff8a7224 */ /* 0x000fe200078e0021 */
[----:B------:R-:W-:Y:S01]  /*5990*/  HMMA.16816.F32.BF16 R96, R4, R18, R96 ;  /* 0x000000120460723c */ /* 0x000fe20000041860 */
[----:B------:R-:W-:-:S02]  /*59a0*/  IMAD.MOV.U32 R58, RZ, RZ, R30 ;  /* 0x000000ffff3a7224 */ /* 0x000fc400078e001e */
[----:B------:R4:W5:Y:S01]  /*59b0*/  MUFU.EX2 R16, R10 ;  /* 0x0000000a00107308 */ /* 0x0009620000000800 */
[----:B------:R-:W-:-:S04]  /*59c0*/  IMAD.MOV.U32 R56, RZ, RZ, R28 ;  /* 0x000000ffff387224 */ /* 0x000fc800078e001c */
[----:B--2---:R-:W-:Y:S01]  /*59d0*/  HMMA.16816.F32.BF16 R44, R4, R24, R140 ;  /* 0x00000018042c723c */ /* 0x004fe2000004188c */
[----:B------:R-:W-:-:S06]  /*59e0*/  IMAD.MOV.U32 R35, RZ, RZ, R56 ;  /* 0x000000ffff237224 */ /* 0x000fcc00078e0038 */
[----:B-1----:R-:W-:Y:S01]  /*59f0*/  IMAD.MOV.U32 R142, RZ, RZ, R11 ;  /* 0x000000ffff8e7224 */ /* 0x002fe200078e000b */
[----:B---3--:R-:W-:Y:S01]  /*5a00*/  HMMA.16816.F32.BF16 R52, R4, R20, R120 ;  /* 0x000000140434723c */ /* 0x008fe20000041878 */
[----:B----4-:R-:W-:Y:S01]  /*5a10*/  LOP3.LUT R10, R9, UR16, R14, 0x96, !PT ;  /* 0x00000010090a7c12 */ /* 0x010fe2000f8e960e */
[----:B------:R-:W-:-:S04]  /*5a20*/  IMAD.WIDE.U32 R8, R0, -0x326172a9, RZ ;  /* 0xcd9e8d5700087825 */ /* 0x000fc800078e00ff */
[----:B------:R-:W-:Y:S01]  /*5a30*/  FFMA.FTZ R0, R145, c[0x0][0x23c], -R13 ;  /* 0x00008f0091007a23 */ /* 0x000fe2000001080d */
[----:B------:R-:W-:Y:S01]  /*5a40*/  LOP3.LUT R2, R8, 0xffff, RZ, 0xc0, !PT ;  /* 0x0000ffff08027812 */ /* 0x000fe200078ec0ff */
[----:B------:R-:W-:Y:S01]  /*5a50*/  IMAD.WIDE.U32 R32, R10, -0x326172a9, RZ ;  /* 0xcd9e8d570a207825 */ /* 0x000fe200078e00ff */
[----:B------:R-:W-:Y:S01]  /*5a60*/  LOP3.LUT R11, R8, 0xff, RZ, 0xc0, !PT ;  /* 0x000000ff080b7812 */ /* 0x000fe200078ec0ff */
[----:B------:R1:W-:Y:S01]  /*5a70*/  MUFU.EX2 R60, R0 ;  /* 0x00000000003c7308 */ /* 0x0003e20000000800 */
[----:B------:R-:W-:Y:S01]  /*5a80*/  SHF.R.U32.HI R2, RZ, 0x8, R2 ;  /* 0x00000008ff027819 */ /* 0x000fe20000011602 */
[----:B------:R-:W-:Y:S01]  /*5a90*/  IMAD.MOV.U32 R123, RZ, RZ, R59 ;  /* 0x000000ffff7b7224 */ /* 0x000fe200078e003b */
[----:B------:R-:W-:Y:S01]  /*5aa0*/  SHF.R.U32.HI R14, RZ, 0x10, R8 ;  /* 0x00000010ff0e7819 */ /* 0x000fe20000011608 */
[----:B------:R-:W-:Y:S01]  /*5ab0*/  IMAD.MOV.U32 R59, RZ, RZ, R31 ;  /* 0x000000ffff3b7224 */ /* 0x000fe200078e001f */
[----:B------:R-:W-:Y:S01]  /*5ac0*/  PRMT R11, R11, 0x5410, R2 ;  /* 0x000054100b0b7816 */ /* 0x000fe20000000002 */
[----:B------:R-:W2:Y:S01]  /*5ad0*/  LDC.U8 R31, c[0x0][0x2d8] ;  /* 0x0000b600ff1f7b82 */ /* 0x000ea20000000000 */
[----:B------:R-:W-:Y:S01]  /*5ae0*/  FFMA.FTZ R2, R154, c[0x0][0x23c], -R12 ;  /* 0x00008f009a027a23 */ /* 0x000fe2000001080c */
[----:B------:R-:W-:Y:S01]  /*5af0*/  LOP3.LUT R10, R14, 0xff, RZ, 0xc0, !PT ;  /* 0x000000ff0e0a7812 */ /* 0x000fe200078ec0ff */
[----:B------:R-:W-:Y:S01]  /*5b00*/  HMMA.16816.F32.BF16 R40, R4, R22, R116 ;  /* 0x000000160428723c */ /* 0x000fe20000041874 */
[----:B------:R-:W-:Y:S01]  /*5b10*/  SHF.R.U32.HI R8, RZ, 0x18, R8 ;  /* 0x00000018ff087819 */ /* 0x000fe20000011608 */
[----:B------:R-:W-:Y:S01]  /*5b20*/  MUFU.EX2 R14, R2 ;  /* 0x00000002000e7308 */ /* 0x000fe20000000800 */
[----:B------:R-:W-:Y:S02]  /*5b30*/  LDSM.16.MT88.4 R20, [R208+0x11000] ;  /* 0x01100000d014783b */ /* 0x000fe40000004200 */
[----:B------:R-:W-:Y:S01]  /*5b40*/  PRMT R10, R10, 0x5410, R8 ;  /* 0x000054100a0a7816 */ /* 0x000fe20000000008 */
[----:B-1----:R-:W-:-:S02]  /*5b50*/  FFMA.FTZ R0, R133, c[0x0][0x23c], -R13 ;  /* 0x00008f0085007a23 */ /* 0x002fc4000001080d */
[----:B------:R-:W-:Y:S01]  /*5b60*/  HMMA.16816.F32.BF16 R36, R4, R26, R128 ;  /* 0x0000001a0424723c */ /* 0x000fe20000041880 */
[----:B------:R-:W1:Y:S01]  /*5b70*/  LDSM.16.MT88.4 R24, [R206+0x11000] ;  /* 0x01100000ce18783b */ /* 0x000e620000004200 */
[----:B------:R-:W-:Y:S01]  /*5b80*/  IMAD.MOV.U32 R119, RZ, RZ, R57 ;  /* 0x000000ffff777224 */ /* 0x000fe200078e0039 */
[----:B------:R3:W-:Y:S01]  /*5b90*/  MUFU.EX2 R143, R0 ;  /* 0x00000000008f7308 */ /* 0x0007e20000000800 */
[----:B------:R-:W-:Y:S01]  /*5ba0*/  MOV R118, R58 ;  /* 0x0000003a00767202 */ /* 0x000fe20000000f00 */
[----:B------:R-:W-:Y:S01]  /*5bb0*/  IMAD.MOV.U32 R117, RZ, RZ, R59 ;  /* 0x000000ffff757224 */ /* 0x000fe200078e003b */
[----:B------:R-:W-:Y:S01]  /*5bc0*/  MOV R133, R139 ;  /* 0x0000008b00857202 */ /* 0x000fe20000000f00 */
[----:B------:R-:W-:Y:S01]  /*5bd0*/  FFMA.FTZ R6, R147, c[0x0][0x23c], -R12 ;  /* 0x00008f0093067a23 */ /* 0x000fe2000001080c */
[----:B-----5:R-:W-:Y:S01]  /*5be0*/  MOV R130, R16 ;  /* 0x0000001000827202 */ /* 0x020fe20000000f00 */
[----:B------:R-:W-:Y:S01]  /*5bf0*/  IMAD.MOV.U32 R129, RZ, RZ, R61 ;  /* 0x000000ffff817224 */ /* 0x000fe200078e003d */
[----:B------:R-:W4:Y:S01]  /*5c00*/  LDSM.16.MT88.4 R16, [R207+0x11000] ;  /* 0x01100000cf10783b */ /* 0x000f220000004200 */
[----:B------:R-:W-:Y:S01]  /*5c10*/  IMAD.MOV.U32 R131, RZ, RZ, R62 ;  /* 0x000000ffff837224 */ /* 0x000fe200078e003e */
[----:B--2---:R-:W-:Y:S01]  /*5c20*/  LEA R51, R31, R31, 0x10 ;  /* 0x0000001f1f337211 */ /* 0x004fe200078e80ff */
[----:B------:R-:W-:Y:S01]  /*5c30*/  IMAD.MOV.U32 R116, RZ, RZ, R138 ;  /* 0x000000ffff747224 */ /* 0x000fe200078e008a */
[----:B------:R-:W2:Y:S01]  /*5c40*/  LDSM.16.MT88.4 R28, [R205+0x11000] ;  /* 0x01100000cd1c783b */ /* 0x000ea20000004200 */
[----:B---3--:R-:W-:-:S04]  /*5c50*/  FFMA.FTZ R0, R152, c[0x0][0x23c], -R12 ;  /* 0x00008f0098007a23 */ /* 0x008fc8000001080c */
[----:B------:R3:W5:Y:S02]  /*5c60*/  MUFU.EX2 R15, R0 ;  /* 0x00000000000f7308 */ /* 0x0007640000000800 */
[----:B---3--:R-:W-:Y:S01]  /*5c70*/  LOP3.LUT R0, R9, UR25, R32, 0x96, !PT ;  /* 0x0000001909007c12 */ /* 0x008fe2000f8e9620 */
[----:B-----5:R-:W-:-:S05]  /*5c80*/  IMAD.MOV.U32 R128, RZ, RZ, R15 ;  /* 0x000000ffff807224 */ /* 0x020fca00078e000f */
[----:B------:R3:W-:Y:S01]  /*5c90*/  MUFU.EX2 R15, R6 ;  /* 0x00000006000f7308 */ /* 0x0007e20000000800 */
[C---:B------:R-:W-:Y:S02]  /*5ca0*/  LOP3.LUT R2, R0.reuse, 0xffff, RZ, 0xc0, !PT ;  /* 0x0000ffff00027812 */ /* 0x040fe400078ec0ff */
[----:B------:R-:W-:Y:S02]  /*5cb0*/  LOP3.LUT R7, R0, 0xff, RZ, 0xc0, !PT ;  /* 0x000000ff00077812 */ /* 0x000fe400078ec0ff */
[----:B------:R-:W-:Y:S02]  /*5cc0*/  SHF.R.U32.HI R5, RZ, 0x8, R2 ;  /* 0x00000008ff057819 */ /* 0x000fe40000011602 */
[----:B------:R-:W-:Y:S02]  /*5cd0*/  SHF.R.U32.HI R4, RZ, 0x10, R0 ;  /* 0x00000010ff047819 */ /* 0x000fe40000011600 */
[----:B------:R-:W-:Y:S01]  /*5ce0*/  PRMT R8, R7, 0x5410, R5 ;  /* 0x0000541007087816 */ /* 0x000fe20000000005 */
[----:B------:R-:W-:Y:S01]  /*5cf0*/  FFMA.FTZ R5, R153, c[0x0][0x23c], -R12 ;  /* 0x00008f0099057a23 */ /* 0x000fe2000001080c */
[----:B------:R-:W-:Y:S01]  /*5d00*/  SHF.R.U32.HI R9, RZ, 0x18, R0 ;  /* 0x00000018ff097819 */ /* 0x000fe20000011600 */
[----:B------:R-:W-:Y:S01]  /*5d10*/  HSET2.LE.AND R0, R11, R51, PT ;  /* 0x000000330b007233 */ /* 0x000fe20003803000 */
[----:B------:R-:W-:Y:S01]  /*5d20*/  F2FP.BF16.PACK_AB R2, R143, R60 ;  /* 0x0000003c8f02723e */ /* 0x000fe200000010ff */
[----:B------:R-:W5:Y:S01]  /*5d30*/  MUFU.EX2 R135, R5 ;  /* 0x0000000500877308 */ /* 0x000f620000000800 */
[----:B------:R-:W-:-:S02]  /*5d40*/  LOP3.LUT R4, R4, 0xff, RZ, 0xc0, !PT ;  /* 0x000000ff04047812 */ /* 0x000fc400078ec0ff */
[----:B---3--:R-:W-:Y:S01]  /*5d50*/  LOP3.LUT R6, R0, R2, RZ, 0xc0, !PT ;  /* 0x0000000200067212 */ /* 0x008fe200078ec0ff */
[----:B------:R-:W-:Y:S01]  /*5d60*/  HSET2.LE.AND R0, R10, R51, PT ;  /* 0x000000330a007233 */ /* 0x000fe20003803000 */
[----:B------:R-:W-:Y:S02]  /*5d70*/  PRMT R9, R4, 0x5410, R9 ;  /* 0x0000541004097816 */ /* 0x000fe40000000009 */
[----:B-----5:R-:W-:-:S04]  /*5d80*/  F2FP.BF16.PACK_AB R2, R135, R15 ;  /* 0x0000000f8702723e */ /* 0x020fc800000010ff */
[----:B------:R-:W-:Y:S01]  /*5d90*/  LOP3.LUT R7, R0, R2, RZ, 0xc0, !PT ;  /* 0x0000000200077212 */ /* 0x000fe200078ec0ff */
[----:B------:R-:W-:Y:S01]  /*5da0*/  HSET2.LE.AND R0, R8, R51, PT ;  /* 0x0000003308007233 */ /* 0x000fe20003803000 */
[----:B------:R-:W-:-:S04]  /*5db0*/  F2FP.BF16.PACK_AB R2, R142, R130 ;  /* 0x000000828e02723e */ /* 0x000fc800000010ff */
[----:B------:R-:W-:Y:S01]  /*5dc0*/  LOP3.LUT R4, R0, R2, RZ, 0xc0, !PT ;  /* 0x0000000200047212 */ /* 0x000fe200078ec0ff */
[----:B------:R-:W-:Y:S01]  /*5dd0*/  HSET2.LE.AND R0, R9, R51, PT ;  /* 0x0000003309007233 */ /* 0x000fe20003803000 */
[----:B------:R-:W-:Y:S01]  /*5de0*/  F2FP.BF16.PACK_AB R2, R14, R128 ;  /* 0x000000800e02723e */ /* 0x000fe200000010ff */
[----:B------:R-:W-:Y:S03]  /*5df0*/  LDSM.16.MT88.4 R8, [R207+0x13000] ;  /* 0x01300000cf08783b */ /* 0x000fe60000004200 */
[----:B------:R-:W-:Y:S01]  /*5e00*/  LOP3.LUT R5, R0, R2, RZ, 0xc0, !PT ;  /* 0x0000000200057212 */ /* 0x000fe200078ec0ff */
[----:B------:R-:W-:Y:S01]  /*5e10*/  IMAD.MOV.U32 R0, RZ, RZ, R249 ;  /* 0x000000ffff007224 */ /* 0x000fe200078e00f9 */
[----:B------:R-:W-:-:S03]  /*5e20*/  MOV R2, R63 ;  /* 0x0000003f00027202 */ /* 0x000fc60000000f00 */
[----:B------:R-:W-:Y:S02]  /*5e30*/  FFMA.FTZ R0, R0, c[0x0][0x23c], -R13 ;  /* 0x00008f0000007a23 */ /* 0x000fe4000001080d */
[C---:B-1----:R-:W-:Y:S08]  /*5e40*/  HMMA.16816.F32.BF16 R144, R4.reuse, R24, R200 ;  /* 0x000000180490723c */ /* 0x042ff000000418c8 */
[C---:B------:R-:W-:Y:S01]  /*5e50*/  HMMA.16816.F32.BF16 R56, R4.reuse, R26, R196 ;  /* 0x0000001a0438723c */ /* 0x040fe200000418c4 */
[----:B------:R-:W1:Y:S06]  /*5e60*/  LDSM.16.MT88.4 R24, [R205+0x13000] ;  /* 0x01300000cd18783b */ /* 0x000e6c0000004200 */
[----:B------:R-:W-:Y:S01]  /*5e70*/  IMAD.MOV.U32 R198, RZ, RZ, R60 ;  /* 0x000000ffffc67224 */ /* 0x000fe200078e003c */
[----:B------:R-:W-:Y:S01]  /*5e80*/  MOV R196, R155 ;  /* 0x0000009b00c47202 */ /* 0x000fe20000000f00 */
[----:B------:R-:W-:Y:S01]  /*5e90*/  HMMA.16816.F32.BF16 R60, R4, R22, R188 ;  /* 0x00000016043c723c */ /* 0x000fe200000418bc */
[----:B------:R-:W-:Y:S01]  /*5ea0*/  MOV R199, R15 ;  /* 0x0000000f00c77202 */ /* 0x000fe20000000f00 */
[----:B------:R-:W-:Y:S01]  /*5eb0*/  IMAD.MOV.U32 R197, RZ, RZ, R14 ;  /* 0x000000ffffc57224 */ /* 0x000fe200078e000e */
[----:B------:R-:W-:-:S02]  /*5ec0*/  MOV R15, R251 ;  /* 0x000000fb000f7202 */ /* 0x000fc40000000f00 */
[----:B------:R-:W-:-:S03]  /*5ed0*/  MOV R14, R248 ;  /* 0x000000f8000e7202 */ /* 0x000fc60000000f00 */
[C---:B------:R-:W-:Y:S01]  /*5ee0*/  HMMA.16816.F32.BF16 R152, R4.reuse, R20, R192 ;  /* 0x000000140498723c */ /* 0x040fe200000418c0 */
[----:B------:R-:W3:Y:S06]  /*5ef0*/  LDSM.16.MT88.4 R20, [R206+0x13000] ;  /* 0x01300000ce14783b */ /* 0x000eec0000004200 */
[----:B------:R-:W-:Y:S01]  /*5f00*/  IMAD.MOV.U32 R195, RZ, RZ, R64 ;  /* 0x000000ffffc37224 */ /* 0x000fe200078e0040 */
[----:B------:R-:W-:Y:S01]  /*5f10*/  MOV R193, R66 ;  /* 0x0000004200c17202 */ /* 0x000fe20000000f00 */
[----:B------:R-:W-:Y:S01]  /*5f20*/  IMAD.MOV.U32 R194, RZ, RZ, R65 ;  /* 0x000000ffffc27224 */ /* 0x000fe200078e0041 */
[----:B----4-:R-:W-:Y:S01]  /*5f30*/  HMMA.16816.F32.BF16 R160, R4, R16, R160 ;  /* 0x0000001004a0723c */ /* 0x010fe200000418a0 */
[----:B------:R-:W-:-:S07]  /*5f40*/  IMAD.MOV.U32 R192, RZ, RZ, R67 ;  /* 0x000000ffffc07224 */ /* 0x000fce00078e0043 */
[C---:B------:R-:W-:Y:S01]  /*5f50*/  HMMA.16816.F32.BF16 R64, R4.reuse, R18, R172 ;  /* 0x000000120440723c */ /* 0x040fe200000418ac */
[----:B------:R-:W4:Y:S06]  /*5f60*/  LDSM.16.MT88.4 R16, [R208+0x13000] ;  /* 0x01300000d010783b */ /* 0x000f2c0000004200 */
[----:B------:R-:W-:Y:S01]  /*5f70*/  IMAD.MOV.U32 R175, RZ, RZ, R123 ;  /* 0x000000ffffaf7224 */ /* 0x000fe200078e007b */
[----:B--2---:R-:W-:Y:S01]  /*5f80*/  HMMA.16816.F32.BF16 R136, R4, R28, R240 ;  /* 0x0000001c0488723c */ /* 0x004fe200000418f0 */
[----:B------:R-:W-:-:S07]  /*5f90*/  IMAD.MOV.U32 R174, RZ, RZ, R250 ;  /* 0x000000ffffae7224 */ /* 0x000fce00078e00fa */
[C---:B------:R-:W-:Y:S01]  /*5fa0*/  HMMA.16816.F32.BF16 R48, R4.reuse, R30, R236 ;  /* 0x0000001e0430723c */ /* 0x040fe200000418ec */
[----:B------:R-:W2:Y:S07]  /*5fb0*/  LDSM.16.MT88.4 R28, [R205+0x15000] ;  /* 0x01500000cd1c783b */ /* 0x000eae0000004200 */
[C---:B-1----:R-:W-:Y:S08]  /*5fc0*/  HMMA.16816.F32.BF16 R120, R4.reuse, R24, R184 ;  /* 0x000000180478723c */ /* 0x042ff000000418b8 */
[C---:B------:R-:W-:Y:S01]  /*5fd0*/  HMMA.16816.F32.BF16 R248, R4.reuse, R26, R180 ;  /* 0x0000001a04f8723c */ /* 0x040fe200000418b4 */
[----:B------:R-:W1:Y:S06]  /*5fe0*/  LDSM.16.MT88.4 R24, [R206+0x15000] ;  /* 0x01500000ce18783b */ /* 0x000e6c0000004200 */
[----:B------:R-:W-:Y:S01]  /*5ff0*/  IMAD.MOV.U32 R180, RZ, RZ, R244 ;  /* 0x000000ffffb47224 */ /* 0x000fe200078e00f4 */
[----:B------:R-:W-:Y:S01]  /*6000*/  MOV R181, R245 ;  /* 0x000000f500b57202 */ /* 0x000fe20000000f00 */
[----:B------:R-:W-:Y:S01]  /*6010*/  IMAD.MOV.U32 R182, RZ, RZ, R247 ;  /* 0x000000ffffb67224 */ /* 0x000fe200078e00f7 */
[----:B---3--:R-:W-:Y:S01]  /*6020*/  HMMA.16816.F32.BF16 R240, R4, R22, R168 ;  /* 0x0000001604f0723c */ /* 0x008fe200000418a8 */
[----:B------:R-:W-:-:S05]  /*6030*/  IMAD.MOV.U32 R183, RZ, RZ, R246 ;  /* 0x000000ffffb77224 */ /* 0x000fca00078e00f6 */
[----:B------:R-:W-:Y:S01]  /*6040*/  IMAD.MOV.U32 R173, RZ, RZ, R121 ;  /* 0x000000ffffad7224 */ /* 0x000fe200078e0079 */
[----:B------:R-:W-:Y:S01]  /*6050*/  MOV R141, R122 ;  /* 0x0000007a008d7202 */ /* 0x000fe20000000f00 */
[----:B------:R-:W-:Y:S01]  /*6060*/  HMMA.16816.F32.BF16 R244, R4, R20, R176 ;  /* 0x0000001404f4723c */ /* 0x000fe200000418b0 */
[----:B------:R-:W3:Y:S01]  /*6070*/  LDSM.16.MT88.4 R20, [R208+0x15000] ;  /* 0x01500000d014783b */ /* 0x000ee20000004200 */
[----:B------:R-:W-:Y:S02]  /*6080*/  IMAD.MOV.U32 R172, RZ, RZ, R120 ;  /* 0x000000ffffac7224 */ /* 0x000fe400078e0078 */
[----:B------:R-:W-:-:S04]  /*6090*/  IMAD.MOV.U32 R140, RZ, RZ, R123 ;  /* 0x000000ffff8c7224 */ /* 0x000fc800078e007b */
[C---:B------:R-:W-:Y:S07]  /*60a0*/  HMMA.16816.F32.BF16 R200, R4.reuse, R8, R148 ;  /* 0x0000000804c8723c */ /* 0x040fee0000041894 */
[----:B------:R-:W-:Y:S01]  /*60b0*/  IMAD.MOV.U32 R151, RZ, RZ, R194 ;  /* 0x000000ffff977224 */ /* 0x000fe200078e00c2 */
[----:B------:R-:W-:Y:S01]  /*60c0*/  HMMA.16816.F32.BF16 R184, R4, R10, R108 ;  /* 0x0000000a04b8723c */ /* 0x000fe2000004186c */
[----:B------:R-:W5:Y:S01]  /*60d0*/  LDSM.16.MT88.4 R8, [R205+0x17000] ;  /* 0x01700000cd08783b */ /* 0x000f620000004200 */
[----:B------:R-:W-:Y:S01]  /*60e0*/  IMAD.MOV.U32 R150, RZ, RZ, R195 ;  /* 0x000000ffff967224 */ /* 0x000fe200078e00c3 */
[----:B------:R-:W-:Y:S01]  /*60f0*/  MOV R148, R183 ;  /* 0x000000b700947202 */ /* 0x000fe20000000f00 */
[----:B------:R-:W-:-:S04]  /*6100*/  IMAD.MOV.U32 R149, RZ, RZ, R182 ;  /* 0x000000ffff957224 */ /* 0x000fc800078e00b6 */
[C---:B----4-:R-:W-:Y:S07]  /*6110*/  HMMA.16816.F32.BF16 R236, R4.reuse, R16, R164 ;  /* 0x0000001004ec723c */ /* 0x050fee00000418a4 */
[----:B------:R-:W-:Y:S01]  /*6120*/  IMAD.MOV.U32 R166, RZ, RZ, R197 ;  /* 0x000000ffffa67224 */ /* 0x000fe200078e00c5 */
[----:B------:R-:W-:Y:S01]  /*6130*/  HMMA.16816.F32.BF16 R188, R4, R18, R156 ;  /* 0x0000001204bc723c */ /* 0x000fe2000004189c */
[----:B------:R-:W4:Y:S01]  /*6140*/  LDSM.16.MT88.4 R16, [R207+0x15000] ;  /* 0x01500000cf10783b */ /* 0x000f220000004200 */
[----:B------:R-:W-:Y:S01]  /*6150*/  IMAD.MOV.U32 R165, RZ, RZ, R198 ;  /* 0x000000ffffa57224 */ /* 0x000fe200078e00c6 */
[----:B------:R-:W-:Y:S01]  /*6160*/  MOV R164, R199 ;  /* 0x000000c700a47202 */ /* 0x000fe20000000f00 */
[----:B------:R-:W-:-:S03]  /*6170*/  IMAD.MOV.U32 R167, RZ, RZ, R173 ;  /* 0x000000ffffa77224 */ /* 0x000fc600078e00ad */
[----:B------:R-:W-:Y:S01]  /*6180*/  MOV R159, R172 ;  /* 0x000000ac009f7202 */ /* 0x000fe20000000f00 */
[----:B--2---:R-:W-:Y:S01]  /*6190*/  HMMA.16816.F32.BF16 R120, R4, R28, R100 ;  /* 0x0000001c0478723c */ /* 0x004fe20000041864 */
[----:B------:R-:W-:Y:S01]  /*61a0*/  IMAD.MOV.U32 R158, RZ, RZ, R175 ;  /* 0x000000ffff9e7224 */ /* 0x000fe200078e00af */
[----:B------:R-:W-:Y:S01]  /*61b0*/  MOV R156, R193 ;  /* 0x000000c1009c7202 */ /* 0x000fe20000000f00 */
[----:B------:R-:W-:-:S05]  /*61c0*/  IMAD.MOV.U32 R157, RZ, RZ, R192 ;  /* 0x000000ffff9d7224 */ /* 0x000fca00078e00c0 */
[C---:B------:R-:W-:Y:S01]  /*61d0*/  HMMA.16816.F32.BF16 R100, R4.reuse, R30, R112 ;  /* 0x0000001e0464723c */ /* 0x040fe20000041870 */
[----:B------:R-:W2:Y:S07]  /*61e0*/  LDSM.16.MT88.4 R28, [R206+0x17000] ;  /* 0x01700000ce1c783b */ /* 0x000eae0000004200 */
[C---:B-1----:R-:W-:Y:S07]  /*61f0*/  HMMA.16816.F32.BF16 R112, R4.reuse, R24, R124 ;  /* 0x000000180470723c */ /* 0x042fee000004187c */
[----:B------:R-:W-:Y:S01]  /*6200*/  MOV R125, R196 ;  /* 0x000000c4007d7202 */ /* 0x000fe20000000f00 */
[----:B---3--:R-:W-:Y:S01]  /*6210*/  HMMA.16816.F32.BF16 R176, R4, R22, R84 ;  /* 0x0000001604b0723c */ /* 0x008fe20000041854 */
[----:B------:R-:W-:Y:S01]  /*6220*/  IMAD.MOV.U32 R124, RZ, RZ, R174 ;  /* 0x000000ffff7c7224 */ /* 0x000fe200078e00ae */
[----:B------:R-:W-:Y:S01]  /*6230*/  MOV R127, R180 ;  /* 0x000000b4007f7202 */ /* 0x000fe20000000f00 */
[----:B------:R-:W-:-:S02]  /*6240*/  IMAD.MOV.U32 R25, RZ, RZ, R181 ;  /* 0x000000ffff197224 */ /* 0x000fc400078e00b5 */
[----:B------:R-:W-:Y:S01]  /*6250*/  IMAD.MOV.U32 R126, RZ, RZ, R2 ;  /* 0x000000ffff7e7224 */ /* 0x000fe200078e0002 */
[----:B------:R-:W-:Y:S02]  /*6260*/  LOP3.LUT R2, R33, UR9, R134, 0x96, !PT ;  /* 0x0000000921027c12 */ /* 0x000fe4000f8e9686 */
[----:B------:R-:W-:Y:S01]  /*6270*/  HMMA.16816.F32.BF16 R196, R4, R20, R88 ;  /* 0x0000001404c4723c */ /* 0x000fe20000041858 */
[----:B------:R-:W-:Y:S01]  /*6280*/  MOV R85, R151 ;  /* 0x0000009700557202 */ /* 0x000fe20000000f00 */
[----:B------:R-:W-:Y:S01]  /*6290*/  IMAD.MOV.U32 R151, RZ, RZ, R159 ;  /* 0x000000ffff977224 */ /* 0x000fe200078e009f */
[----:B------:R-:W-:-:S04]  /*62a0*/  MOV R159, R143 ;  /* 0x0000008f009f7202 */ /* 0x000fc80000000f00 */
[----:B------:R-:W-:Y:S01]  /*62b0*/  IMAD.MOV.U32 R90, RZ, RZ, R124 ;  /* 0x000000ffff5a7224 */ /* 0x000fe200078e007c */
[C---:B-----5:R-:W-:Y:S01]  /*62c0*/  HMMA.16816.F32.BF16 R168, R4.reuse, R8, R68 ;  /* 0x0000000804a8723c */ /* 0x060fe20000041844 */
        /* <DEDUP_REMOVED lines=12> */
[----:B------:R-:W-:Y:S03]  /*6390*/  LDSM.16.MT88.4 R80, [R206+0x15800] ;  /* 0x01580000ce50783b */ /* 0x000fe60000004200 */
[C---:B----4-:R-:W-:Y:S07]  /*63a0*/  HMMA.16816.F32.BF16 R192, R4.reuse, R16, R76 ;  /* 0x0000001004c0723c */ /* 0x050fee000004184c */
[----:B------:R-:W-:Y:S01]  /*63b0*/  MOV R77, R159 ;  /* 0x0000009f004d7202 */ /* 0x000fe20000000f00 */
[C---:B------:R-:W-:Y:S01]  /*63c0*/  HMMA.16816.F32.BF16 R172, R4.reuse, R18, R72 ;  /* 0x0000001204ac723c */ /* 0x040fe20000041848 */
[----:B------:R-:W3:Y:S06]  /*63d0*/  LDSM.16.MT88.4 R16, [R207+0x17000] ;  /* 0x01700000cf10783b */ /* 0x000eec0000004200 */
[----:B------:R-:W-:Y:S01]  /*63e0*/  IMAD.MOV.U32 R73, RZ, RZ, R151 ;  /* 0x000000ffff497224 */ /* 0x000fe200078e0097 */
[C---:B------:R-:W-:Y:S07]  /*63f0*/  HMMA.16816.F32.BF16 R180, R4.reuse, R26, R104 ;  /* 0x0000001a04b4723c */ /* 0x040fee0000041868 */
[----:B------:R-:W-:Y:S01]  /*6400*/  IMAD.MOV.U32 R105, RZ, RZ, R127 ;  /* 0x000000ffff697224 */ /* 0x000fe200078e007f */
[----:B------:R-:W-:Y:S01]  /*6410*/  MOV R107, R133 ;  /* 0x00000085006b7202 */ /* 0x000fe20000000f00 */
[----:B------:R-:W-:Y:S01]  /*6420*/  IMAD.MOV.U32 R104, RZ, RZ, R126 ;  /* 0x000000ffff687224 */ /* 0x000fe200078e007e */
[----:B------:R4:W-:Y:S01]  /*6430*/  MUFU.EX2 R133, R0 ;  /* 0x0000000000857308 */ /* 0x0009e20000000800 */
[----:B------:R-:W-:Y:S01]  /*6440*/  IMAD.MOV.U32 R88, RZ, RZ, R105 ;  /* 0x000000ffff587224 */ /* 0x000fe200078e0069 */
[----:B------:R-:W-:Y:S01]  /*6450*/  MOV R105, R124 ;  /* 0x0000007c00697202 */ /* 0x000fe20000000f00 */
[----:B------:R-:W-:Y:S01]  /*6460*/  IMAD.MOV.U32 R106, RZ, RZ, R116 ;  /* 0x000000ffff6a7224 */ /* 0x000fe200078e0074 */
[----:B--2---:R-:W-:Y:S01]  /*6470*/  HMMA.16816.F32.BF16 R108, R4, R28, R92 ;  /* 0x0000001c046c723c */ /* 0x004fe2000004185c */
[----:B------:R-:W-:-:S02]  /*6480*/  IMAD.MOV.U32 R126, RZ, RZ, R119 ;  /* 0x000000ffff7e7224 */ /* 0x000fc400078e0077 */
[----:B------:R-:W-:Y:S02]  /*6490*/  IMAD.MOV.U32 R127, RZ, RZ, R35 ;  /* 0x000000ffff7f7224 */ /* 0x000fe400078e0023 */
[----:B------:R-:W-:Y:S01]  /*64a0*/  IMAD.MOV.U32 R84, RZ, RZ, R88 ;  /* 0x000000ffff547224 */ /* 0x000fe200078e0058 */
[----:B------:R-:W-:Y:S01]  /*64b0*/  MOV R88, R148 ;  /* 0x0000009400587202 */ /* 0x000fe20000000f00 */
[----:B------:R-:W-:Y:S01]  /*64c0*/  IMAD.MOV.U32 R87, RZ, RZ, R104 ;  /* 0x000000ffff577224 */ /* 0x000fe200078e0068 */
[C---:B-1----:R-:W-:Y:S01]  /*64d0*/  HMMA.16816.F32.BF16 R116, R4.reuse, R8, R52 ;  /* 0x000000080474723c */ /* 0x042fe20000041834 */
[----:B------:R-:W-:Y:S01]  /*64e0*/  IMAD.MOV.U32 R72, RZ, RZ, R84 ;  /* 0x000000ffff487224 */ /* 0x000fe200078e0054 */
[----:B------:R-:W-:Y:S01]  /*64f0*/  MOV R93, R77 ;  /* 0x0000004d005d7202 */ /* 0x000fe20000000f00 */
[----:B------:R-:W-:Y:S01]  /*6500*/  IMAD.MOV.U32 R104, RZ, RZ, R125 ;  /* 0x000000ffff687224 */ /* 0x000fe200078e007d */
[----:B------:R-:W-:Y:S01]  /*6510*/  MOV R77, R129 ;  /* 0x00000081004d7202 */ /* 0x000fe20000000f00 */
[--C-:B----4-:R-:W-:Y:S01]  /*6520*/  FFMA.FTZ R0, R252, c[0x0][0x23c], -R13.reuse ;  /* 0x00008f00fc007a23 */ /* 0x110fe2000001080d */
[----:B------:R-:W-:Y:S01]  /*6530*/  MOV R134, R93 ;  /* 0x0000005d00867202 */ /* 0x000fe20000000f00 */
[----:B------:R-:W-:Y:S01]  /*6540*/  IMAD.WIDE.U32 R8, R2, -0x2daee0ad, RZ ;  /* 0xd2511f5302087825 */ /* 0x000fe200078e00ff */
[C---:B------:R-:W-:Y:S01]  /*6550*/  HMMA.16816.F32.BF16 R28, R4.reuse, R30, R96 ;  /* 0x0000001e041c723c */ /* 0x040fe20000041860 */
[----:B------:R1:W2:Y:S02]  /*6560*/  MUFU.EX2 R35, R0 ;  /* 0x0000000000237308 */ /* 0x0002a40000000800 */
[----:B------:R-:W-:Y:S01]  /*6570*/  FFMA.FTZ R2, R90, c[0x0][0x23c], -R13 ;  /* 0x00008f005a027a23 */ /* 0x000fe2000001080d */
[----:B------:R-:W-:Y:S01]  /*6580*/  MOV R90, R127 ;  /* 0x0000007f005a7202 */ /* 0x000fe20000000f00 */
[----:B------:R-:W-:Y:S01]  /*6590*/  IMAD.MOV.U32 R91, RZ, RZ, R126 ;  /* 0x000000ffff5b7224 */ /* 0x000fe200078e007e */
[----:B------:R-:W-:Y:S01]  /*65a0*/  LOP3.LUT R14, R8, 0xff, RZ, 0xc0, !PT ;  /* 0x000000ff080e7812 */ /* 0x000fe200078ec0ff */
[----:B------:R-:W-:Y:S01]  /*65b0*/  IMAD.MOV.U32 R79, RZ, RZ, R87 ;  /* 0x000000ffff4f7224 */ /* 0x000fe200078e0057 */
[----:B---3--:R-:W-:Y:S01]  /*65c0*/  HMMA.16816.F32.BF16 R124, R4, R16, R44 ;  /* 0x00000010047c723c */ /* 0x008fe2000004182c */
[----:B------:R-:W-:Y:S01]  /*65d0*/  IMAD.MOV.U32 R87, RZ, RZ, R149 ;  /* 0x000000ffff577224 */ /* 0x000fe200078e0095 */
[----:B------:R-:W-:Y:S01]  /*65e0*/  MUFU.EX2 R32, R2 ;  /* 0x0000000200207308 */ /* 0x000fe20000000800 */
[----:B------:R-:W-:-:S02]  /*65f0*/  IMAD.MOV.U32 R148, RZ, RZ, R156 ;  /* 0x000000ffff947224 */ /* 0x000fc400078e009c */
[----:B------:R-:W-:Y:S01]  /*6600*/  IMAD.MOV.U32 R149, RZ, RZ, R157 ;  /* 0x000000ffff957224 */ /* 0x000fe200078e009d */
[----:B------:R-:W-:Y:S01]  /*6610*/  MOV R157, R141 ;  /* 0x0000008d009d7202 */ /* 0x000fe20000000f00 */
[----:B------:R-:W-:Y:S01]  /*6620*/  IMAD.MOV.U32 R84, RZ, RZ, R148 ;  /* 0x000000ffff547224 */ /* 0x000fe200078e0094 */
[C---:B------:R-:W-:Y:S01]  /*6630*/  HMMA.16816.F32.BF16 R16, R4.reuse, R18, R36 ;  /* 0x000000120410723c */ /* 0x040fe20000041824 */
[----:B-1----:R-:W-:Y:S01]  /*6640*/  FFMA.FTZ R0, R25, c[0x0][0x23c], -R13 ;  /* 0x00008f0019007a23 */ /* 0x002fe2000001080d */
[----:B------:R-:W-:Y:S01]  /*6650*/  SHF.R.U32.HI R13, RZ, 0x18, R8 ;  /* 0x00000018ff0d7819 */ /* 0x000fe20000011608 */
[----:B------:R-:W-:Y:S02]  /*6660*/  IMAD.MOV.U32 R156, RZ, RZ, R167 ;  /* 0x000000ffff9c7224 */ /* 0x000fe400078e00a7 */
[----:B------:R1:W3:Y:S01]  /*6670*/  MUFU.EX2 R33, R0 ;  /* 0x0000000000217308 */ /* 0x0002e20000000800 */
[----:B------:R-:W-:Y:S02]  /*6680*/  IMAD.MOV.U32 R167, RZ, RZ, R142 ;  /* 0x000000ffffa77224 */ /* 0x000fe400078e008e */
[----:B------:R-:W-:Y:S01]  /*6690*/  HMMA.16816.F32.BF16 R24, R4, R10, R40 ;  /* 0x0000000a0418723c */ /* 0x000fe20000041828 */
[----:B------:R-:W-:Y:S01]  /*66a0*/  LDSM.16.MT88.4 R40, [R205+0x13800] ;  /* 0x01380000cd28783b */ /* 0x000fe20000004200 */
[----:B------:R-:W-:Y:S01]  /*66b0*/  MOV R74, R156 ;  /* 0x0000009c004a7202 */ /* 0x000fe20000000f00 */
[----:B------:R-:W-:-:S02]  /*66c0*/  IMAD.MOV.U32 R75, RZ, RZ, R157 ;  /* 0x000000ffff4b7224 */ /* 0x000fc400078e009d */
[----:B------:R-:W-:Y:S01]  /*66d0*/  IMAD.MOV.U32 R94, RZ, RZ, R164 ;  /* 0x000000ffff5e7224 */ /* 0x000fe200078e00a4 */
[----:B------:R-:W-:Y:S01]  /*66e0*/  MOV R97, R74 ;  /* 0x0000004a00617202 */ /* 0x000fe20000000f00 */
[----:B------:R-:W-:Y:S01]  /*66f0*/  FFMA.FTZ R5, R72, c[0x0][0x23c], -R12 ;  /* 0x00008f0048057a23 */ /* 0x000fe2000001080c */
[----:B------:R-:W-:Y:S01]  /*6700*/  SHF.R.U32.HI R10, RZ, 0x10, R8 ;  /* 0x00000010ff0a7819 */ /* 0x000fe20000011608 */
[----:B------:R-:W4:Y:S01]  /*6710*/  LDC.U8 R72, c[0x0][0x2d8] ;  /* 0x0000b600ff487b82 */ /* 0x000f220000000000 */
[----:B------:R-:W-:Y:S01]  /*6720*/  FFMA.FTZ R4, R79, c[0x0][0x23c], -R12 ;  /* 0x00008f004f047a23 */ /* 0x000fe2000001080c */
[----:B------:R-:W-:Y:S01]  /*6730*/  MOV R79, R149 ;  /* 0x00000095004f7202 */ /* 0x000fe20000000f00 */
[----:B------:R-:W-:Y:S01]  /*6740*/  IMAD.MOV.U32 R95, RZ, RZ, R165 ;  /* 0x000000ffff5f7224 */ /* 0x000fe200078e00a5 */
[----:B-1----:R-:W-:Y:S01]  /*6750*/  LOP3.LUT R0, R9, UR24, R34, 0x96, !PT ;  /* 0x0000001809007c12 */ /* 0x002fe2000f8e9622 */
[----:B------:R-:W-:Y:S01]  /*6760*/  IMAD.MOV.U32 R69, RZ, RZ, R167 ;  /* 0x000000ffff457224 */ /* 0x000fe200078e00a7 */
[----:B------:R-:W-:Y:S01]  /*6770*/  LOP3.LUT R9, R8, 0xffff, RZ, 0xc0, !PT ;  /* 0x0000ffff08097812 */ /* 0x000fe200078ec0ff */
[----:B------:R-:W-:Y:S01]  /*6780*/  FFMA.FTZ R8, R15, c[0x0][0x23c], -R12 ;  /* 0x00008f000f087a23 */ /* 0x000fe2000001080c */
[C---:B------:R-:W-:Y:S01]  /*6790*/  LOP3.LUT R2, R0.reuse, 0xffff, RZ, 0xc0, !PT ;  /* 0x0000ffff00027812 */ /* 0x040fe200078ec0ff */
[----:B------:R-:W-:Y:S01]  /*67a0*/  IMAD.MOV.U32 R96, RZ, RZ, R73 ;  /* 0x000000ffff607224 */ /* 0x000fe200078e0049 */
[----:B------:R-:W-:Y:S01]  /*67b0*/  SHF.R.U32.HI R11, RZ, 0x8, R9 ;  /* 0x00000008ff0b7819 */ /* 0x000fe20000011609 */
[----:B------:R1:W-:Y:S01]  /*67c0*/  MUFU.EX2 R15, R8 ;  /* 0x00000008000f7308 */ /* 0x0003e20000000800 */
[----:B------:R-:W-:Y:S01]  /*67d0*/  LOP3.LUT R9, R0, 0xff, RZ, 0xc0, !PT ;  /* 0x000000ff00097812 */ /* 0x000fe200078ec0ff */
[----:B------:R-:W-:Y:S01]  /*67e0*/  IMAD.MOV.U32 R98, RZ, RZ, R75 ;  /* 0x000000ffff627224 */ /* 0x000fe200078e004b */
[----:B------:R-:W-:Y:S01]  /*67f0*/  SHF.R.U32.HI R2, RZ, 0x8, R2 ;  /* 0x00000008ff027819 */ /* 0x000fe20000011602 */
[----:B------:R-:W-:Y:S01]  /*6800*/  LDSM.16.MT88.4 R164, [R207+0x11800] ;  /* 0x01180000cfa4783b */ /* 0x000fe20000004200 */
[----:B------:R-:W-:Y:S01]  /*6810*/  LOP3.LUT R10, R10, 0xff, RZ, 0xc0, !PT ;  /* 0x000000ff0a0a7812 */ /* 0x000fe200078ec0ff */
[----:B------:R-:W-:Y:S01]  /*6820*/  IMAD.MOV.U32 R252, RZ, RZ, R94 ;  /* 0x000000fffffc7224 */ /* 0x000fe200078e005e */
[----:B------:R-:W-:Y:S01]  /*6830*/  PRMT R9, R9, 0x5410, R2 ;  /* 0x0000541009097816 */ /* 0x000fe20000000002 */
[----:B------:R-:W-:Y:S01]  /*6840*/  IMAD.MOV.U32 R34, RZ, RZ, R95 ;  /* 0x000000ffff227224 */ /* 0x000fe200078e005f */
[----:B------:R-:W-:-:S02]  /*6850*/  SHF.R.U32.HI R2, RZ, 0x10, R0 ;  /* 0x00000010ff027819 */ /* 0x000fc40000011600 */
[----:B------:R-:W-:Y:S02]  /*6860*/  SHF.R.U32.HI R0, RZ, 0x18, R0 ;  /* 0x00000018ff007819 */ /* 0x000fe40000011600 */
[----:B------:R-:W-:Y:S01]  /*6870*/  LOP3.LUT R2, R2, 0xff, RZ, 0xc0, !PT ;  /* 0x000000ff02027812 */ /* 0x000fe200078ec0ff */
[----:B----4-:R-:W-:Y:S01]  /*6880*/  IMAD R72, R72, 0x10000, R72 ;  /* 0x0001000048487824 */ /* 0x010fe200078e0248 */
[----:B------:R-:W-:Y:S01]  /*6890*/  PRMT R11, R14, 0x5410, R11 ;  /* 0x000054100e0b7816 */ /* 0x000fe2000000000b */
[----:B-1----:R-:W-:Y:S01]  /*68a0*/  FFMA.FTZ R8, R86, c[0x0][0x23c], -R12 ;  /* 0x00008f0056087a23 */ /* 0x002fe2000001080c */
[----:B------:R-:W-:Y:S01]  /*68b0*/  PRMT R10, R10, 0x5410, R13 ;  /* 0x000054100a0a7816 */ /* 0x000fe2000000000d */
[----:B------:R-:W-:Y:S01]  /*68c0*/  IMAD.MOV.U32 R86, RZ, RZ, R150 ;  /* 0x000000ffff567224 */ /* 0x000fe200078e0096 */
[----:B------:R-:W-:Y:S01]  /*68d0*/  MOV R150, R158 ;  /* 0x0000009e00967202 */ /* 0x000fe20000000f00 */
[----:B------:R-:W-:Y:S01]  /*68e0*/  IMAD.MOV.U32 R158, RZ, RZ, R140 ;  /* 0x000000ffff9e7224 */ /* 0x000fe200078e008c */
[----:B------:R-:W1:Y:S01]  /*68f0*/  MUFU.EX2 R14, R8 ;  /* 0x00000008000e7308 */ /* 0x000e620000000800 */
[----:B------:R-:W-:Y:S01]  /*6900*/  LDSM.16.MT88.4 R140, [R205+0x11800] ;  /* 0x01180000cd8c783b */ /* 0x000fe20000004200 */
[----:B------:R-:W-:Y:S01]  /*6910*/  PRMT R2, R2, 0x5410, R0 ;  /* 0x0000541002027816 */ /* 0x000fe20000000000 */
[----:B------:R-:W-:Y:S01]  /*6920*/  IMAD.MOV.U32 R78, RZ, RZ, R150 ;  /* 0x000000ffff4e7224 */ /* 0x000fe200078e0096 */
[--C-:B------:R-:W-:Y:S01]  /*6930*/  HSET2.LE.AND R0, R9, R72.reuse, PT ;  /* 0x0000004809007233 */ /* 0x100fe20003803000 */
[----:B------:R-:W4:Y:S01]  /*6940*/  LDSM.16.MT88.4 R148, [R206+0x11800] ;  /* 0x01180000ce94783b */ /* 0x000f220000004200 */
[--C-:B------:R-:W-:Y:S01]  /*6950*/  HSET2.LE.AND R6, R11, R72.reuse, PT ;  /* 0x000000480b067233 */ /* 0x100fe20003803000 */
[----:B------:R-:W-:Y:S01]  /*6960*/  IMAD.MOV.U32 R76, RZ, RZ, R158 ;  /* 0x000000ffff4c7224 */ /* 0x000fe200078e009e */
[----:B------:R5:W-:Y:S01]  /*6970*/  MUFU.EX2 R13, R4 ;  /* 0x00000004000d7308 */ /* 0x000be20000000800 */
[----:B------:R-:W-:Y:S01]  /*6980*/  HSET2.LE.AND R7, R10, R72, PT ;  /* 0x000000480a077233 */ /* 0x000fe20003803000 */
[----:B------:R-:W-:Y:S01]  /*6990*/  IMAD.MOV.U32 R10, RZ, RZ, R70 ;  /* 0x000000ffff0a7224 */ /* 0x000fe200078e0046 */
[----:B------:R-:W-:Y:S01]  /*69a0*/  MOV R12, R68 ;  /* 0x00000044000c7202 */ /* 0x000fe20000000f00 */
[----:B------:R-:W-:Y:S01]  /*69b0*/  IMAD.MOV.U32 R99, RZ, RZ, R76 ;  /* 0x000000ffff637224 */ /* 0x000fe200078e004c */
[----:B------:R-:W-:Y:S01]  /*69c0*/  LDSM.16.MT88.4 R156, [R208+0x11800] ;  /* 0x01180000d09c783b */ /* 0x000fe20000004200 */
[----:B------:R-:W-:-:S02]  /*69d0*/  IMAD.MOV.U32 R76, RZ, RZ, R131 ;  /* 0x000000ffff4c7224 */ /* 0x000fc400078e0083 */
[----:B------:R1:W1:Y:S01]  /*69e0*/  MUFU.EX2 R8, R5 ;  /* 0x0000000500087308 */ /* 0x0002620000000800 */
[----:B------:R-:W-:Y:S01]  /*69f0*/  IMAD.MOV.U32 R11, RZ, RZ, R69 ;  /* 0x000000ffff0b7224 */ /* 0x000fe200078e0045 */
[----:B-----5:R-:W-:Y:S01]  /*6a00*/  HSET2.LE.AND R4, R2, R72, PT ;  /* 0x0000004802047233 */ /* 0x020fe20003803000 */
[----:B--2---:R-:W-:Y:S01]  /*6a10*/  F2FP.BF16.PACK_AB R2, R35, R133 ;  /* 0x000000852302723e */ /* 0x004fe200000010ff */
[----:B------:R-:W-:Y:S03]  /*6a20*/  LDSM.16.MT88.4 R72, [R205+0x15800] ;  /* 0x01580000cd48783b */ /* 0x000fe60000004200 */
[----:B------:R-:W-:Y:S01]  /*6a30*/  LOP3.LUT R128, R0, R2, RZ, 0xc0, !PT ;  /* 0x0000000200807212 */ /* 0x000fe200078ec0ff */
[----:B------:R-:W-:Y:S01]  /*6a40*/  IMAD.MOV.U32 R2, RZ, RZ, R86 ;  /* 0x000000ffff027224 */ /* 0x000fe200078e0056 */
[----:B---3--:R-:W-:Y:S02]  /*6a50*/  F2FP.BF16.PACK_AB R0, R32, R33 ;  /* 0x000000212000723e */ /* 0x008fe400000010ff */
[----:B-1----:R-:W-:-:S02]  /*6a60*/  F2FP.BF16.PACK_AB R5, R14, R15 ;  /* 0x0000000f0e05723e */ /* 0x002fc400000010ff */
[----:B------:R-:W-:Y:S02]  /*6a70*/  LOP3.LUT R130, R6, R0, RZ, 0xc0, !PT ;  /* 0x0000000006827212 */ /* 0x000fe400078ec0ff */
[----:B------:R-:W-:Y:S02]  /*6a80*/  F2FP.BF16.PACK_AB R0, R8, R13 ;  /* 0x0000000d0800723e */ /* 0x000fe400000010ff */
[----:B------:R-:W-:Y:S02]  /*6a90*/  LOP3.LUT R129, R4, R5, RZ, 0xc0, !PT ;  /* 0x0000000504817212 */ /* 0x000fe400078ec0ff */
[----:B------:R-:W-:Y:S02]  /*6aa0*/  LOP3.LUT R131, R7, R0, RZ, 0xc0, !PT ;  /* 0x0000000007837212 */ /* 0x000fe400078ec0ff */
[----:B------:R-:W-:Y:S01]  /*6ab0*/  MOV R0, R85 ;  /* 0x0000005500007202 */ /* 0x000fe20000000f00 */
[----:B------:R-:W-:Y:S04]  /*6ac0*/  LDSM.16.MT88.4 R4, [R207+0x17800] ;  /* 0x01780000cf04783b */ /* 0x000fe80000004200 */
[C---:B----4-:R-:W-:Y:S08]  /*6ad0*/  HMMA.16816.F32.BF16 R144, R128.reuse, R148, R144 ;  /* 0x000000948090723c */ /* 0x050ff00000041890 */
[C---:B------:R-:W-:Y:S01]  /*6ae0*/  HMMA.16816.F32.BF16 R148, R128.reuse, R150, R56 ;  /* 0x000000968094723c */ /* 0x040fe20000041838 */
[----:B------:R-:W1:Y:S07]  /*6af0*/  LDSM.16.MT88.4 R56, [R208+0x13800] ;  /* 0x01380000d038783b */ /* 0x000e6e0000004200 */
[C---:B------:R-:W-:Y:S08]  /*6b00*/  HMMA.16816.F32.BF16 R136, R128.reuse, R140, R136 ;  /* 0x0000008c8088723c */ /* 0x040ff00000041888 */
[C---:B------:R-:W-:Y:S01]  /*6b10*/  HMMA.16816.F32.BF16 R140, R128.reuse, R142, R48 ;  /* 0x0000008e808c723c */ /* 0x040fe20000041830 */
[----:B------:R-:W2:Y:S07]  /*6b20*/  LDSM.16.MT88.4 R48, [R206+0x13800] ;  /* 0x01380000ce30783b */ /* 0x000eae0000004200 */
[C---:B------:R-:W-:Y:S01]  /*6b30*/  HMMA.16816.F32.BF16 R36, R128.reuse, R40, R96 ;  /* 0x000000288024723c */ /* 0x040fe20000041860 */
[----:B------:R-:W-:Y:S07]  /*6b40*/  LDSM.16.MT88.4 R96, [R207+0x15800] ;  /* 0x01580000cf60783b */ /* 0x000fee0000004200 */
[C---:B------:R-:W-:Y:S07]  /*6b50*/  HMMA.16816.F32.BF16 R40, R128.reuse, R42, R248 ;  /* 0x0000002a8028723c */ /* 0x040fee00000418f8 */
[----:B------:R-:W-:Y:S01]  /*6b60*/  MOV R248, R78 ;  /* 0x0000004e00f87202 */ /* 0x000fe20000000f00 */
[----:B------:R-:W-:Y:S01]  /*6b70*/  IMAD.MOV.U32 R250, RZ, RZ, R76 ;  /* 0x000000fffffa7224 */ /* 0x000fe200078e004c */
[----:B-1----:R-:W-:Y:S01]  /*6b80*/  HMMA.16816.F32.BF16 R52, R128, R56, R236 ;  /* 0x000000388034723c */ /* 0x002fe200000418ec */
[----:B------:R-:W-:Y:S01]  /*6b90*/  IMAD.MOV.U32 R249, RZ, RZ, R77 ;  /* 0x000000fffff97224 */ /* 0x000fe200078e004d */
[----:B------:R-:W-:-:S05]  /*6ba0*/  MOV R251, R71 ;  /* 0x0000004700fb7202 */ /* 0x000fca0000000f00 */
[----:B------:R-:W-:Y:S01]  /*6bb0*/  MOV R238, R106 ;  /* 0x0000006a00ee7202 */ /* 0x000fe20000000f00 */
[----:B------:R-:W-:Y:S01]  /*6bc0*/  IMAD.MOV.U32 R237, RZ, RZ, R105 ;  /* 0x000000ffffed7224 */ /* 0x000fe200078e0069 */
[----:B------:R-:W-:Y:S01]  /*6bd0*/  HMMA.16816.F32.BF16 R160, R128, R164, R160 ;  /* 0x000000a480a0723c */ /* 0x000fe200000418a0 */
[----:B------:R-:W-:Y:S02]  /*6be0*/  IMAD.MOV.U32 R239, RZ, RZ, R107 ;  /* 0x000000ffffef7224 */ /* 0x000fe400078e006b */
[----:B------:R-:W-:Y:S02]  /*6bf0*/  FADD.FTZ R0, R0, R238 ;  /* 0x000000ee00007221 */ /* 0x000fe40000010000 */
[----:B------:R-:W-:-:S03]  /*6c00*/  FADD.FTZ R2, R2, R237 ;  /* 0x000000ed02027221 */ /* 0x000fc60000010000 */
[----:B--2---:R-:W-:Y:S01]  /*6c10*/  HMMA.16816.F32.BF16 R44, R128, R48, R244 ;  /* 0x00000030802c723c */ /* 0x004fe200000418f4 */
[----:B------:R-:W-:-:S06]  /*6c20*/  FADD.FTZ R2, R239, R2 ;  /* 0x00000002ef027221 */ /* 0x000fcc0000010000 */
[----:B------:R-:W-:Y:S01]  /*6c30*/  MOV R244, R88 ;  /* 0x0000005800f47202 */ /* 0x000fe20000000f00 */
[C---:B------:R-:W-:Y:S01]  /*6c40*/  HMMA.16816.F32.BF16 R48, R128.reuse, R50, R240 ;  /* 0x000000328030723c */ /* 0x040fe200000418f0 */
[----:B------:R-:W-:Y:S02]  /*6c50*/  IMAD.MOV.U32 R246, RZ, RZ, R84 ;  /* 0x000000fffff67224 */ /* 0x000fe400078e0054 */
[----:B------:R-:W-:Y:S02]  /*6c60*/  IMAD.MOV.U32 R245, RZ, RZ, R87 ;  /* 0x000000fffff57224 */ /* 0x000fe400078e0057 */
[----:B------:R-:W-:Y:S02]  /*6c70*/  IMAD.MOV.U32 R247, RZ, RZ, R79 ;  /* 0x000000fffff77224 */ /* 0x000fe400078e004f */
[----:B------:R-:W-:Y:S01]  /*6c80*/  IMAD.MOV.U32 R240, RZ, RZ, R89 ;  /* 0x000000fffff07224 */ /* 0x000fe200078e0059 */
[----:B------:R-:W-:Y:S01]  /*6c90*/  MOV R242, R91 ;  /* 0x0000005b00f27202 */ /* 0x000fe20000000f00 */
[----:B------:R-:W-:Y:S01]  /*6ca0*/  IMAD.MOV.U32 R241, RZ, RZ, R90 ;  /* 0x000000fffff17224 */ /* 0x000fe200078e005a */
[----:B------:R-:W-:Y:S01]  /*6cb0*/  HMMA.16816.F32.BF16 R164, R128, R166, R64 ;  /* 0x000000a680a4723c */ /* 0x000fe20000041840 */
[----:B------:R-:W-:Y:S01]  /*6cc0*/  FADD.FTZ R0, R240, R0 ;  /* 0x00000000f0007221 */ /* 0x000fe20000010000 */
[----:B------:R-:W1:Y:S01]  /*6cd0*/  LDSM.16.MT88.4 R64, [R207+0x13800] ;  /* 0x01380000cf40783b */ /* 0x000e620000004200 */
[----:B------:R-:W-:-:S02]  /*6ce0*/  IMAD.MOV.U32 R243, RZ, RZ, R104 ;  /* 0x000000fffff37224 */ /* 0x000fc400078e0068 */
[----:B------:R-:W-:Y:S01]  /*6cf0*/  FADD.FTZ R0, R242, R0 ;  /* 0x00000000f2007221 */ /* 0x000fe20000010000 */
[----:B------:R-:W2:Y:S01]  /*6d00*/  LDSM.16.MT88.4 R88, [R208+0x15800] ;  /* 0x01580000d058783b */ /* 0x000ea20000004200 */
[----:B------:R-:W-:Y:S01]  /*6d10*/  FADD.FTZ R2, R241, R2 ;  /* 0x00000002f1027221 */ /* 0x000fe20000010000 */
[C---:B------:R-:W-:Y:S01]  /*6d20*/  HMMA.16816.F32.BF16 R68, R128.reuse, R72, R120 ;  /* 0x000000488044723c */ /* 0x040fe20000041878 */
[----:B------:R-:W-:Y:S01]  /*6d30*/  FADD.FTZ R0, R244, R0 ;  /* 0x00000000f4007221 */ /* 0x000fe20000010000 */
[----:B------:R-:W3:Y:S01]  /*6d40*/  LDSM.16.MT88.4 R104, [R205+0x17800] ;  /* 0x01780000cd68783b */ /* 0x000ee20000004200 */
[----:B------:R-:W-:Y:S02]  /*6d50*/  FADD.FTZ R2, R243, R2 ;  /* 0x00000002f3027221 */ /* 0x000fe40000010000 */
[----:B------:R-:W-:Y:S01]  /*6d60*/  FADD.FTZ R0, R246, R0 ;  /* 0x00000000f6007221 */ /* 0x000fe20000010000 */
[----:B------:R-:W-:Y:S01]  /*6d70*/  LDSM.16.MT88.4 R120, [R208+0x17800] ;  /* 0x01780000d078783b */ /* 0x000fe20000004200 */
[----:B------:R-:W-:Y:S01]  /*6d80*/  FADD.FTZ R2, R245, R2 ;  /* 0x00000002f5027221 */ /* 0x000fe20000010000 */
[----:B------:R-:W-:Y:S01]  /*6d90*/  HMMA.16816.F32.BF16 R76, R128, R80, R112 ;  /* 0x00000050804c723c */ /* 0x000fe20000041870 */
[----:B------:R-:W-:Y:S01]  /*6da0*/  FADD.FTZ R0, R248, R0 ;  /* 0x00000000f8007221 */ /* 0x000fe20000010000 */
[----:B------:R-:W4:Y:S01]  /*6db0*/  LDSM.16.MT88.4 R112, [R206+0x17800] ;  /* 0x01780000ce70783b */ /* 0x000f220000004200 */
        /* <DEDUP_REMOVED lines=23> */
[C---:B--2---:R-:W-:Y:S02]  /*6f30*/  HMMA.16816.F32.BF16 R84, R128.reuse, R88, R196 ;  /* 0x000000588054723c */ /* 0x044fe400000418c4 */
[----:B------:R1:W-:Y:S04]  /*6f40*/  STL [R1+0x20], R135 ;  /* 0x0000208701007387 */ /* 0x0003e80000100800 */
[----:B------:R1:W-:Y:S02]  /*6f50*/  STL [R1], R240 ;  /* 0x000000f001007387 */ /* 0x0003e40000100800 */
[C---:B------:R-:W-:Y:S08]  /*6f60*/  HMMA.16816.F32.BF16 R92, R128.reuse, R96, R192 ;  /* 0x00000060805c723c */ /* 0x040ff000000418c0 */
        /* <DEDUP_REMOVED lines=19> */
[----:B------:R-:W1:Y:S01]  /*70a0*/  S2R R134, SR_TID.X ;  /* 0x0000000000867919 */ /* 0x000e620000002100 */
[----:B------:R-:W-:Y:S02]  /*70b0*/  ULDC.64 UR4, c[0x0][0x1a0] ;  /* 0x0000680000047ab9 */ /* 0x000fe40000000a00 */
[----:B------:R-:W-:Y:S02]  /*70c0*/  UIMAD UR29, UR29, UR4, URZ ;  /* 0x000000041d1d72a4 */ /* 0x000fe4000f8e023f */
[----:B------:R-:W-:Y:S02]  /*70d0*/  UIMAD.WIDE.U32 UR32, UR30, UR4, URZ ;  /* 0x000000041e2072a5 */ /* 0x000fe4000f8e003f */
[----:B------:R-:W-:Y:S02]  /*70e0*/  UIMAD UR29, UR30, UR5, UR29 ;  /* 0x000000051e1d72a4 */ /* 0x000fe4000f8e021d */
[----:B------:R-:W-:-:S02]  /*70f0*/  USHF.L.U32 UR4, UR6, 0x5, URZ ;  /* 0x0000000506047899 */ /* 0x000fc4000800063f */
[----:B------:R-:W-:Y:S01]  /*7100*/  UIADD3 UR29, UR33, UR29, URZ ;  /* 0x0000001d211d7290 */ /* 0x000fe2000fffe03f */
[----:B------:R-:W-:Y:S01]  /*7110*/  IMAD.U32 R4, RZ, RZ, UR32 ;  /* 0x00000020ff047e24 */ /* 0x000fe2000f8e00ff */
[----:B------:R-:W-:Y:S01]  /*7120*/  USHF.L.U64.HI UR5, UR6, 0x5, UR5 ;  /* 0x0000000506057899 */ /* 0x000fe20008010205 */
[----:B------:R-:W-:Y:S01]  /*7130*/  IMAD.U32 R5, RZ, RZ, UR33 ;  /* 0x00000021ff057e24 */ /* 0x000fe2000f8e00ff */
[----:B------:R-:W-:Y:S02]  /*7140*/  UISETP.GT.AND UP0, UPT, UR30, UR11, UPT ;  /* 0x0000000b1e00728c */ /* 0x000fe4000bf04270 */
[----:B------:R-:W-:Y:S01]  /*7150*/  IMAD.U32 R2, RZ, RZ, UR29 ;  /* 0x0000001dff027e24 */ /* 0x000fe2000f8e00ff */
[----:B------:R-:W-:Y:S01]  /*7160*/  UMOV UR29, UR30 ;  /* 0x0000001e001d7c82 */ /* 0x000fe20008000000 */
[----:B-1----:R-:W-:-:S05]  /*7170*/  IMAD.SHL.U32 R134, R134, 0x2, RZ ;  /* 0x0000000286867824 */ /* 0x002fca00078e00ff */
[----:B------:R-:W-:Y:S01]  /*7180*/  LOP3.LUT R134, R134, 0x6, RZ, 0xc0, !PT ;  /* 0x0000000686867812 */ /* 0x000fe200078ec0ff */
[----:B------:R-:W-:Y:S01]  /*7190*/  BAR.SYNC.DEFER_BLOCKING 0x0 ;  /* 0x0000000000007b1d */ /* 0x000fe20000010000 */
[----:B--2---:R-:W-:-:S04]  /*71a0*/  LEA R0, P0, R4, R250, 0x6 ;  /* 0x000000fa04007211 */ /* 0x004fc800078030ff */
[----:B------:R-:W-:Y:S02]  /*71b0*/  LEA R8, P1, R0, c[0x0][0x170], 0x1 ;  /* 0x00005c0000087a11 */ /* 0x000fe400078208ff */
[----:B---3--:R-:W-:Y:S02]  /*71c0*/  LEA.HI.X R2, R4, R11, R2, 0x6, P0 ;  /* 0x0000000b04027211 */ /* 0x008fe400000f3402 */
[----:B------:R-:W-:Y:S02]  /*71d0*/  IADD3 R6, P0, R8, UR4, RZ ;  /* 0x0000000408067c10 */ /* 0x000fe4000ff1e0ff */
[----:B------:R-:W-:Y:S01]  /*71e0*/  LEA.HI.X R9, R0, c[0x0][0x174], R2, 0x1, P1 ;  /* 0x00005d0000097a11 */ /* 0x000fe200008f0c02 */
[----:B------:R-:W-:Y:S01]  /*71f0*/  IMAD.U32 R0, RZ, RZ, UR30 ;  /* 0x0000001eff007e24 */ /* 0x000fe2000f8e00ff */
[----:B------:R-:W-:Y:S02]  /*7200*/  IADD3 R4, P1, R6, UR4, RZ ;  /* 0x0000000406047c10 */ /* 0x000fe4000ff3e0ff */
[----:B------:R-:W-:Y:S01]  /*7210*/  IADD3.X R7, R9, UR5, RZ, P0, !PT ;  /* 0x0000000509077c10 */ /* 0x000fe200087fe4ff */
[----:B------:R-:W-:Y:S01]  /*7220*/  @!PT LDS RZ, [RZ] ;  /* 0x00000000fffff984 */ /* 0x000fe20000000800 */
[----:B------:R-:W-:Y:S01]  /*7230*/  @!PT LDS RZ, [RZ] ;  /* 0x00000000fffff984 */ /* 0x000fe20000000800 */
[----:B------:R-:W-:Y:S01]  /*7240*/  @!PT LDS RZ, [RZ] ;  /* 0x00000000fffff984 */ /* 0x000fe20000000800 */
[----:B------:R1:W-:Y:S01]  /*7250*/  LDGSTS.E.BYPASS.LTC128B.128 [R231+0x10000], [R8.64] ;  /* 0x1000000008e77fae */ /* 0x0003e2000b901d4e */
[----:B------:R-:W-:Y:S01]  /*7260*/  IADD3 R10, P0, R4, UR4, RZ ;  /* 0x00000004040a7c10 */ /* 0x000fe2000ff1e0ff */
[----:B------:R-:W-:Y:S01]  /*7270*/  IMAD R0, R0, 0x40, R134 ;  /* 0x0000004000007824 */ /* 0x000fe200078e0286 */
[----:B------:R-:W-:Y:S01]  /*7280*/  IADD3.X R5, R7, UR5, RZ, P1, !PT ;  /* 0x0000000507057c10 */ /* 0x000fe20008ffe4ff */
[----:B------:R1:W-:Y:S03]  /*7290*/  LDGSTS.E.BYPASS.LTC128B.128 [R231+0x12000], [R8.64+0x80] ;  /* 0x1200008008e77fae */ /* 0x0003e6000b901d4e */
[----:B------:R-:W-:Y:S01]  /*72a0*/  IADD3.X R11, R5, UR5, RZ, P0, !PT ;  /* 0x00000005050b7c10 */ /* 0x000fe200087fe4ff */
[----:B------:R1:W-:Y:S01]  /*72b0*/  LDGSTS.E.BYPASS.LTC128B.128 [R231+0x14000], [R8.64+0x100] ;  /* 0x1400010008e77fae */ /* 0x0003e2000b901d4e */
[----:B------:R-:W-:-:S02]  /*72c0*/  IADD3 R2, R0, 0x1, RZ ;  /* 0x0000000100027810 */ /* 0x000fc40007ffe0ff */
[-C--:B------:R-:W-:Y:S01]  /*72d0*/  ISETP.GE.AND P0, PT, R0, R235.reuse, PT ;  /* 0x000000eb0000720c */ /* 0x080fe20003f06270 */
[----:B------:R1:W-:Y:S01]  /*72e0*/  LDGSTS.E.BYPASS.LTC128B.128 [R231+0x16000], [R8.64+0x180] ;  /* 0x1600018008e77fae */ /* 0x0003e2000b901d4e */
[C---:B------:R-:W-:Y:S02]  /*72f0*/  ISETP.GE.AND P6, PT, R2.reuse, R235, PT ;  /* 0x000000eb0200720c */ /* 0x040fe40003fc6270 */
[C---:B------:R-:W-:Y:S01]  /*7300*/  ISETP.GE.AND P2, PT, R2.reuse, R234, PT ;  /* 0x000000ea0200720c */ /* 0x040fe20003f46270 */
[----:B------:R2:W-:Y:S01]  /*7310*/  LDGSTS.E.BYPASS.LTC128B.128 [R231+0x10800], [R6.64] ;  /* 0x1080000006e77fae */ /* 0x0005e2000b901d4e */
[CC--:B------:R-:W-:Y:S02]  /*7320*/  ISETP.LT.OR P6, PT, R2.reuse, R233.reuse, P6 ;  /* 0x000000e90200720c */ /* 0x0c0fe400037c1670 */
[----:B------:R-:W-:Y:S01]  /*7330*/  ISETP.LT.OR P2, PT, R2, R232, P2 ;  /* 0x000000e80200720c */ /* 0x000fe20001741670 */
[----:B------:R2:W-:Y:S01]  /*7340*/  LDGSTS.E.BYPASS.LTC128B.128 [R231+0x12800], [R6.64+0x80] ;  /* 0x1280008006e77fae */ /* 0x0005e2000b901d4e */
[----:B------:R-:W-:-:S02]  /*7350*/  ISETP.LT.OR P0, PT, R0, R233, P0 ;  /* 0x000000e90000720c */ /* 0x000fc40000701670 */
[C---:B------:R-:W-:Y:S01]  /*7360*/  IADD3 R2, R0.reuse, 0x9, RZ ;  /* 0x0000000900027810 */ /* 0x040fe20007ffe0ff */
[----:B------:R2:W-:Y:S01]  /*7370*/  LDGSTS.E.BYPASS.LTC128B.128 [R231+0x14800], [R6.64+0x100] ;  /* 0x1480010006e77fae */ /* 0x0005e2000b901d4e */
[----:B------:R-:W-:Y:S02]  /*7380*/  ISETP.GE.AND P3, PT, R0, R234, PT ;  /* 0x000000ea0000720c */ /* 0x000fe40003f66270 */
[----:B------:R-:W-:Y:S01]  /*7390*/  ISETP.GE.AND P5, PT, R2, R235, PT ;  /* 0x000000eb0200720c */ /* 0x000fe20003fa6270 */
[----:B------:R2:W-:Y:S01]  /*73a0*/  LDGSTS.E.BYPASS.LTC128B.128 [R231+0x16800], [R6.64+0x180] ;  /* 0x1680018006e77fae */ /* 0x0005e2000b901d4e */
[----:B------:R-:W-:Y:S02]  /*73b0*/  ISETP.LT.OR P3, PT, R0, R232, P3 ;  /* 0x000000e80000720c */ /* 0x000fe40001f61670 */
[----:B------:R-:W-:Y:S01]  /*73c0*/  ISETP.LT.OR P5, PT, R2, R233, P5 ;  /* 0x000000e90200720c */ /* 0x000fe20002fa1670 */
        /* <DEDUP_REMOVED lines=10> */
[----:B--2---:R-:W2:Y:S04]  /*7470*/  LDSM.16.M88.4 R4, [R211] ;  /* 0x00000000d304783b */ /* 0x004ea80000000200 */
[----:B------:R-:W3:Y:S04]  /*7480*/  LDSM.16.M88.4 R12, [R204+0x8800] ;  /* 0x00880000cc0c783b */ /* 0x000ee80000000200 */
[----:B------:R-:W-:Y:S04]  /*7490*/  LDSM.16.M88.4 R172, [R215] ;  /* 0x00000000d7ac783b */ /* 0x000fe80000000200 */
[----:B------:R-:W-:Y:S04]  /*74a0*/  LDSM.16.M88.4 R176, [R204+0x9800] ;  /* 0x00980000ccb0783b */ /* 0x000fe80000000200 */
[----:B-1----:R-:W1:Y:S04]  /*74b0*/  LDSM.16.M88.4 R8, [R212] ;  /* 0x00000000d408783b */ /* 0x002e680000000200 */
[----:B------:R-:W4:Y:S04]  /*74c0*/  LDSM.16.M88.4 R184, [R229] ;  /* 0x00000000e5b8783b */ /* 0x000f280000000200 */
[----:B------:R-:W5:Y:S04]  /*74d0*/  LDSM.16.M88.4 R180, [R230] ;  /* 0x00000000e6b4783b */ /* 0x000f680000000200 */
[----:B------:R-:W0:Y:S01]  /*74e0*/  LDGDEPBAR ;  /* 0x00000000000079af */ /* 0x000e220000000000 */
[C---:B--2---:R-:W-:Y:S08]  /*74f0*/  HMMA.16816.F32.BF16 R168, R4.reuse, R16, RZ ;  /* 0x0000001004a8723c */ /* 0x044ff000000418ff */
[C---:B------:R-:W-:Y:S08]  /*7500*/  HMMA.16816.F32.BF16 R32, R4.reuse, R18, RZ ;  /* 0x000000120420723c */ /* 0x040ff000000418ff */
[C---:B------:R-:W-:Y:S08]  /*7510*/  HMMA.16816.F32.BF16 R16, R4.reuse, R28, RZ ;  /* 0x0000001c0410723c */ /* 0x040ff000000418ff */
[C---:B---3--:R-:W-:Y:S08]  /*7520*/  HMMA.16816.F32.BF16 R24, R4.reuse, R12, RZ ;  /* 0x0000000c0418723c */ /* 0x048ff000000418ff */
[C---:B------:R-:W-:Y:S08]  /*7530*/  HMMA.16816.F32.BF16 R20, R4.reuse, R14, RZ ;  /* 0x0000000e0414723c */ /* 0x040ff000000418ff */
[----:B------:R-:W-:Y:S01]  /*7540*/  HMMA.16816.F32.BF16 R12, R4, R30, RZ ;  /* 0x0000001e040c723c */ /* 0x000fe200000418ff */
[----:B------:R-:W2:Y:S07]  /*7550*/  LDSM.16.M88.4 R28, [R228] ;  /* 0x00000000e41c783b */ /* 0x000eae0000000200 */
[C---:B-1----:R-:W-:Y:S08]  /*7560*/  HMMA.16816.F32.BF16 R236, R8.reuse, R172, R168 ;  /* 0x000000ac08ec723c */ /* 0x042ff000000418a8 */
[----:B------:R-:W-:Y:S08]  /*7570*/  HMMA.16816.F32.BF16 R192, R8, R174, R32 ;  /* 0x000000ae08c0723c */ /* 0x000ff00000041820 */
[C---:B------:R-:W-:Y:S08]  /*7580*/  HMMA.16816.F32.BF16 R200, R4.reuse, R176, RZ ;  /* 0x000000b004c8723c */ /* 0x040ff000000418ff */
[----:B------:R-:W-:Y:S01]  /*7590*/  HMMA.16816.F32.BF16 R196, R4, R178, RZ ;  /* 0x000000b204c4723c */ /* 0x000fe200000418ff */
[----:B------:R-:W-:Y:S07]  /*75a0*/  LDSM.16.M88.4 R4, [R214] ;  /* 0x00000000d604783b */ /* 0x000fee0000000200 */
[C---:B----4-:R-:W-:Y:S01]  /*75b0*/  HMMA.16816.F32.BF16 R172, R8.reuse, R184, R16 ;  /* 0x000000b808ac723c */ /* 0x050fe20000041810 */
[----:B------:R-:W1:Y:S07]  /*75c0*/  LDSM.16.M88.4 R16, [R210+0x8000] ;  /* 0x00800000d210783b */ /* 0x000e6e0000000200 */
[C---:B-----5:R-:W-:Y:S01]  /*75d0*/  HMMA.16816.F32.BF16 R188, R8.reuse, R180, R24 ;  /* 0x000000b408bc723c */ /* 0x060fe20000041818 */
[----:B------:R-:W3:Y:S07]  /*75e0*/  LDSM.16.M88.4 R24, [R210+0x9000] ;  /* 0x00900000d218783b */ /* 0x000eee0000000200 */
[C---:B------:R-:W-:Y:S01]  /*75f0*/  HMMA.16816.F32.BF16 R176, R8.reuse, R182, R20 ;  /* 0x000000b608b0723c */ /* 0x040fe20000041814 */
[----:B------:R-:W-:Y:S07]  /*7600*/  LDSM.16.M88.4 R180, [R210+0x9800] ;  /* 0x00980000d2b4783b */ /* 0x000fee0000000200 */
[C---:B------:R-:W-:Y:S01]  /*7610*/  HMMA.16816.F32.BF16 R20, R8.reuse, R186, R12 ;  /* 0x000000ba0814723c */ /* 0x040fe2000004180c */
[----:B------:R-:W4:Y:S07]  /*7620*/  LDSM.16.M88.4 R12, [R210+0x8800] ;  /* 0x00880000d20c783b */ /* 0x000f2e0000000200 */
[C---:B--2---:R-:W-:Y:S08]  /*7630*/  HMMA.16816.F32.BF16 R200, R8.reuse, R28, R200 ;  /* 0x0000001c08c8723c */ /* 0x044ff000000418c8 */
[----:B------:R-:W-:Y:S01]  /*7640*/  HMMA.16816.F32.BF16 R168, R8, R30, R196 ;  /* 0x0000001e08a8723c */ /* 0x000fe200000418c4 */
[----:B------:R-:W-:Y:S07]  /*7650*/  LDSM.16.M88.4 R8, [R213] ;  /* 0x00000000d508783b */ /* 0x000fee0000000200 */
[C---:B-1----:R-:W-:Y:S08]  /*7660*/  HMMA.16816.F32.BF16 R32, R4.reuse, R16, R236 ;  /* 0x000000100420723c */ /* 0x042ff000000418ec */
[C---:B---3--:R-:W-:Y:S01]  /*7670*/  HMMA.16816.F32.BF16 R236, R4.reuse, R26, R20 ;  /* 0x0000001a04ec723c */ /* 0x048fe20000041814 */
[----:B------:R-:W1:Y:S07]  /*7680*/  LDSM.16.M88.4 R20, [R209] ;  /* 0x00000000d114783b */ /* 0x000e6e0000000200 */
[C---:B------:R-:W-:Y:S01]  /*7690*/  HMMA.16816.F32.BF16 R28, R4.reuse, R18, R192 ;  /* 0x00000012041c723c */ /* 0x040fe200000418c0 */
[----:B------:R-:W2:Y:S04]  /*76a0*/  LDSM.16.M88.4 R16, [R209+0x800] ;  /* 0x00080000d110783b */ /* 0x000ea80000000200 */
[----:B------:R-:W3:Y:S03]  /*76b0*/  LDSM.16.M88.4 R192, [R209+0x1000] ;  /* 0x00100000d1c0783b */ /* 0x000ee60000000200 */
[C---:B----4-:R-:W-:Y:S08]  /*76c0*/  HMMA.16816.F32.BF16 R184, R4.reuse, R12, R188 ;  /* 0x0000000c04b8723c */ /* 0x050ff000000418bc */
[C---:B------:R-:W-:Y:S08]  /*76d0*/  HMMA.16816.F32.BF16 R12, R4.reuse, R14, R176 ;  /* 0x0000000e040c723c */ /* 0x040ff000000418b0 */
[C---:B------:R-:W-:Y:S01]  /*76e0*/  HMMA.16816.F32.BF16 R196, R4.reuse, R24, R172 ;  /* 0x0000001804c4723c */ /* 0x040fe200000418ac */
[----:B------:R-:W-:Y:S07]  /*76f0*/  LDSM.16.M88.4 R24, [R204+0xb000] ;  /* 0x00b00000cc18783b */ /* 0x000fee0000000200 */
[C---:B------:R-:W-:Y:S08]  /*7700*/  HMMA.16816.F32.BF16 R200, R4.reuse, R180, R200 ;  /* 0x000000b404c8723c */ /* 0x040ff000000418c8 */
[----:B------:R-:W-:Y:S01]  /*7710*/  HMMA.16816.F32.BF16 R188, R4, R182, R168 ;  /* 0x000000b604bc723c */ /* 0x000fe200000418a8 */
[----:B------:R-:W4:Y:S04]  /*7720*/  LDSM.16.M88.4 R168, [R209+0x1800] ;  /* 0x00180000d1a8783b */ /* 0x000f280000000200 */
[----:B------:R-:W-:Y:S03]  /*7730*/  LDSM.16.M88.4 R4, [R211+0x2000] ;  /* 0x00200000d304783b */ /* 0x000fe60000000200 */
[C---:B-1----:R-:W-:Y:S01]  /*7740*/  HMMA.16816.F32.BF16 R180, R8.reuse, R20, R32 ;  /* 0x0000001408b4723c */ /* 0x042fe20000041820 */
[----:B------:R-:W1:Y:S07]  /*7750*/  LDSM.16.M88.4 R32, [R204+0xa000] ;  /* 0x00a00000cc20783b */ /* 0x000e6e0000000200 */
[C---:B------:R-:W-:Y:S01]  /*7760*/  HMMA.16816.F32.BF16 R176, R8.reuse, R22, R28 ;  /* 0x0000001608b0723c */ /* 0x040fe2000004181c */
[----:B------:R-:W5:Y:S07]  /*7770*/  LDSM.16.M88.4 R28, [R204+0xa800] ;  /* 0x00a80000cc1c783b */ /* 0x000f6e0000000200 */
[C---:B--2---:R-:W-:Y:S08]  /*7780*/  HMMA.16816.F32.BF16 R172, R8.reuse, R16, R184 ;  /* 0x0000001008ac723c */ /* 0x044ff000000418b8 */
[C---:B------:R-:W-:Y:S08]  /*7790*/  HMMA.16816.F32.BF16 R20, R8.reuse, R18, R12 ;  /* 0x000000120814723c */ /* 0x040ff0000004180c */
[C---:B---3--:R-:W-:Y:S08]  /*77a0*/  HMMA.16816.F32.BF16 R16, R8.reuse, R192, R196 ;  /* 0x000000c00810723c */ /* 0x048ff000000418c4 */
[C---:B------:R-:W-:Y:S08]  /*77b0*/  HMMA.16816.F32.BF16 R12, R8.reuse, R194, R236 ;  /* 0x000000c2080c723c */ /* 0x040ff000000418ec */
[----:B----4-:R-:W-:Y:S08]  /*77c0*/  HMMA.16816.F32.BF16 R192, R8, R170, R188 ;  /* 0x000000aa08c0723c */ /* 0x010ff000000418bc */
[C---:B-1----:R-:W-:Y:S01]  /*77d0*/  HMMA.16816.F32.BF16 R196, R4.reuse, R32, R180 ;  /* 0x0000002004c4723c */ /* 0x042fe200000418b4 */
[----:B------:R-:W1:Y:S07]  /*77e0*/  LDSM.16.M88.4 R180, [R204+0xb800] ;  /* 0x00b80000ccb4783b */ /* 0x000e6e0000000200 */
[----:B------:R-:W-:Y:S08]  /*77f0*/  HMMA.16816.F32.BF16 R188, R4, R34, R176 ;  /* 0x0000002204bc723c */ /* 0x000ff000000418b0 */
[----:B------:R-:W-:Y:S01]  /*7800*/  HMMA.16816.F32.BF16 R200, R8, R168, R200 ;  /* 0x000000a808c8723c */ /* 0x000fe200000418c8 */
[----:B------:R-:W-:Y:S07]  /*7810*/  LDSM.16.M88.4 R8, [R212+0x2000] ;  /* 0x00200000d408783b */ /* 0x000fee0000000200 */
[C---:B------:R-:W-:Y:S01]  /*7820*/  HMMA.16816.F32.BF16 R176, R4.reuse, R24, R16 ;  /* 0x0000001804b0723c */ /* 0x040fe20000041810 */
[----:B------:R-:W2:Y:S07]  /*7830*/  LDSM.16.M88.4 R16, [R227] ;  /* 0x00000000e310783b */ /* 0x000eae0000000200 */
[C---:B------:R-:W-:Y:S01]  /*7840*/  HMMA.16816.F32.BF16 R168, R4.reuse, R26, R12 ;  /* 0x0000001a04a8723c */ /* 0x040fe2000004180c */
[----:B------:R-:W3:Y:S07]  /*7850*/  LDSM.16.M88.4 R12, [R226] ;  /* 0x00000000e20c783b */ /* 0x000eee0000000200 */
[C---:B-----5:R-:W-:Y:S08]  /*7860*/  HMMA.16816.F32.BF16 R184, R4.reuse, R28, R172 ;  /* 0x0000001c04b8723c */ /* 0x060ff000000418ac */
[C---:B------:R-:W-:Y:S01]  /*7870*/  HMMA.16816.F32.BF16 R172, R4.reuse, R30, R20 ;  /* 0x0000001e04ac723c */ /* 0x040fe20000041814 */
[----:B------:R-:W4:Y:S07]  /*7880*/  LDSM.16.M88.4 R28, [R225] ;  /* 0x00000000e11c783b */ /* 0x000f2e0000000200 */
[C---:B-1----:R-:W-:Y:S08]  /*7890*/  HMMA.16816.F32.BF16 R32, R4.reuse, R180, R200 ;  /* 0x000000b40420723c */ /* 0x042ff000000418c8 */
[----:B------:R-:W-:Y:S01]  /*78a0*/  HMMA.16816.F32.BF16 R20, R4, R182, R192 ;  /* 0x000000b60414723c */ /* 0x000fe200000418c0 */
[----:B------:R-:W-:Y:S07]  /*78b0*/  LDSM.16.M88.4 R4, [R214+0x2000] ;  /* 0x00200000d604783b */ /* 0x000fee0000000200 */
[C---:B--2---:R-:W-:Y:S08]  /*78c0*/  HMMA.16816.F32.BF16 R24, R8.reuse, R16, R196 ;  /* 0x000000100818723c */ /* 0x044ff000000418c4 */
[C---:B------:R-:W-:Y:S01]  /*78d0*/  HMMA.16816.F32.BF16 R180, R8.reuse, R18, R188 ;  /* 0x0000001208b4723c */ /* 0x040fe200000418bc */
[----:B------:R-:W1:Y:S04]  /*78e0*/  LDSM.16.M88.4 R16, [R224] ;  /* 0x00000000e010783b */ /* 0x000e680000000200 */
[----:B------:R-:W-:Y:S03]  /*78f0*/  LDSM.16.M88.4 R188, [R209+0x2800] ;  /* 0x00280000d1bc783b */ /* 0x000fe60000000200 */
[C---:B---3--:R-:W-:Y:S08]  /*7900*/  HMMA.16816.F32.BF16 R184, R8.reuse, R12, R184 ;  /* 0x0000000c08b8723c */ /* 0x048ff000000418b8 */
[C---:B------:R-:W-:Y:S01]  /*7910*/  HMMA.16816.F32.BF16 R200, R8.reuse, R14, R172 ;  /* 0x0000000e08c8723c */ /* 0x040fe200000418ac */
[----:B------:R-:W2:Y:S07]  /*7920*/  LDSM.16.M88.4 R12, [R210+0xa000] ;  /* 0x00a00000d20c783b */ /* 0x000eae0000000200 */
[C---:B----4-:R-:W-:Y:S01]  /*7930*/  HMMA.16816.F32.BF16 R196, R8.reuse, R28, R176 ;  /* 0x0000001c08c4723c */ /* 0x050fe200000418b0 */
[----:B------:R-:W3:Y:S07]  /*7940*/  LDSM.16.M88.4 R176, [R210+0xa800] ;  /* 0x00a80000d2b0783b */ /* 0x000eee0000000200 */
[C---:B------:R-:W-:Y:S01]  /*7950*/  HMMA.16816.F32.BF16 R192, R8.reuse, R30, R168 ;  /* 0x0000001e08c0723c */ /* 0x040fe200000418a8 */
[----:B------:R-:W4:Y:S07]  /*7960*/  LDSM.16.M88.4 R28, [R210+0xb000] ;  /* 0x00b00000d21c783b */ /* 0x000f2e0000000200 */
[C---:B-1----:R-:W-:Y:S08]  /*7970*/  HMMA.16816.F32.BF16 R168, R8.reuse, R16, R32 ;  /* 0x0000001008a8723c */ /* 0x042ff00000041820 */
[----:B------:R-:W-:Y:S01]  /*7980*/  HMMA.16816.F32.BF16 R32, R8, R18, R20 ;  /* 0x000000120820723c */ /* 0x000fe20000041814 */
[----:B------:R-:W1:Y:S04]  /*7990*/  LDSM.16.M88.4 R20, [R210+0xb800] ;  /* 0x00b80000d214783b */ /* 0x000e680000000200 */
[----:B------:R-:W-:Y:S03]  /*79a0*/  LDSM.16.M88.4 R8, [R213+0x2000] ;  /* 0x00200000d508783b */ /* 0x000fe60000000200 */
[C---:B--2---:R-:W-:Y:S01]  /*79b0*/  HMMA.16816.F32.BF16 R24, R4.reuse, R12, R24 ;  /* 0x0000000c0418723c */ /* 0x044fe20000041818 */
[----:B------:R-:W2:Y:S07]  /*79c0*/  LDSM.16.M88.4 R16, [R209+0x2000] ;  /* 0x00200000d110783b */ /* 0x000eae0000000200 */
[C---:B------:R-:W-:Y:S01]  /*79d0*/  HMMA.16816.F32.BF16 R12, R4.reuse, R14, R180 ;  /* 0x0000000e040c723c */ /* 0x040fe200000418b4 */
[----:B------:R-:W5:Y:S07]  /*79e0*/  LDSM.16.M88.4 R180, [R209+0x3000] ;  /* 0x00300000d1b4783b */ /* 0x000f6e0000000200 */
[C---:B---3--:R-:W-:Y:S08]  /*79f0*/  HMMA.16816.F32.BF16 R172, R4.reuse, R176, R184 ;  /* 0x000000b004ac723c */ /* 0x048ff000000418b8 */
[C---:B------:R-:W-:Y:S08]  /*7a00*/  HMMA.16816.F32.BF16 R184, R4.reuse, R178, R200 ;  /* 0x000000b204b8723c */ /* 0x040ff000000418c8 */
[C---:B----4-:R-:W-:Y:S08]  /*7a10*/  HMMA.16816.F32.BF16 R200, R4.reuse, R28, R196 ;  /* 0x0000001c04c8723c */ /* 0x050ff000000418c4 */
[C---:B------:R-:W-:Y:S01]  /*7a20*/  HMMA.16816.F32.BF16 R196, R4.reuse, R30, R192 ;  /* 0x0000001e04c4723c */ /* 0x040fe200000418c0 */
[----:B------:R-:W-:Y:S07]  /*7a30*/  LDSM.16.M88.4 R28, [R204+0xc000] ;  /* 0x00c00000cc1c783b */ /* 0x000fee0000000200 */
[C---:B-1----:R-:W-:Y:S01]  /*7a40*/  HMMA.16816.F32.BF16 R192, R4.reuse, R20, R168 ;  /* 0x0000001404c0723c */ /* 0x042fe200000418a8 */
[----:B------:R-:W1:Y:S07]  /*7a50*/  LDSM.16.M88.4 R168, [R209+0x3800] ;  /* 0x00380000d1a8783b */ /* 0x000e6e0000000200 */
[----:B------:R-:W-:Y:S01]  /*7a60*/  HMMA.16816.F32.BF16 R176, R4, R22, R32 ;  /* 0x0000001604b0723c */ /* 0x000fe20000041820 */
[----:B------:R-:W3:Y:S07]  /*7a70*/  LDSM.16.M88.4 R4, [R211+0x4000] ;  /* 0x00400000d304783b */ /* 0x000eee0000000200 */
[C---:B--2---:R-:W-:Y:S01]  /*7a80*/  HMMA.16816.F32.BF16 R32, R8.reuse, R16, R24 ;  /* 0x000000100820723c */ /* 0x044fe20000041818 */
[----:B------:R-:W2:Y:S07]  /*7a90*/  LDSM.16.M88.4 R24, [R204+0xc800] ;  /* 0x00c80000cc18783b */ /* 0x000eae0000000200 */
[C---:B------:R-:W-:Y:S08]  /*7aa0*/  HMMA.16816.F32.BF16 R20, R8.reuse, R18, R12 ;  /* 0x000000120814723c */ /* 0x040ff0000004180c */
[C---:B------:R-:W-:Y:S08]  /*7ab0*/  HMMA.16816.F32.BF16 R16, R8.reuse, R188, R172 ;  /* 0x000000bc0810723c */ /* 0x040ff000000418ac */
[C---:B------:R-:W-:Y:S01]  /*7ac0*/  HMMA.16816.F32.BF16 R12, R8.reuse, R190, R184 ;  /* 0x000000be080c723c */ /* 0x040fe200000418b8 */
[----:B------:R-:W-:Y:S07]  /*7ad0*/  LDSM.16.M88.4 R184, [R221] ;  /* 0x00000000ddb8783b */ /* 0x000fee0000000200 */
[C---:B-----5:R-:W-:Y:S08]  /*7ae0*/  HMMA.16816.F32.BF16 R200, R8.reuse, R180, R200 ;  /* 0x000000b408c8723c */ /* 0x060ff000000418c8 */
[C---:B------:R-:W-:Y:S08]  /*7af0*/  HMMA.16816.F32.BF16 R196, R8.reuse, R182, R196 ;  /* 0x000000b608c4723c */ /* 0x040ff000000418c4 */
[C---:B-1----:R-:W-:Y:S08]  /*7b00*/  HMMA.16816.F32.BF16 R192, R8.reuse, R168, R192 ;  /* 0x000000a808c0723c */ /* 0x042ff000000418c0 */
[----:B------:R-:W-:Y:S01]  /*7b10*/  HMMA.16816.F32.BF16 R180, R8, R170, R176 ;  /* 0x000000aa08b4723c */ /* 0x000fe200000418b0 */
[----:B------:R-:W1:Y:S04]  /*7b20*/  LDSM.16.M88.4 R176, [R204+0xd000] ;  /* 0x00d00000ccb0783b */ /* 0x000e680000000200 */
[----:B------:R-:W-:Y:S03]  /*7b30*/  LDSM.16.M88.4 R8, [R212+0x4000] ;  /* 0x00400000d408783b */ /* 0x000fe60000000200 */
[C---:B---3--:R-:W-:Y:S08]  /*7b40*/  HMMA.16816.F32.BF16 R172, R4.reuse, R28, R32 ;  /* 0x0000001c04ac723c */ /* 0x048ff00000041820 */
[C---:B------:R-:W-:Y:S01]  /*7b50*/  HMMA.16816.F32.BF16 R168, R4.reuse, R30, R20 ;  /* 0x0000001e04a8723c */ /* 0x040fe20000041814 */
[----:B------:R-:W3:Y:S07]  /*7b60*/  LDSM.16.M88.4 R20, [R223] ;  /* 0x00000000df14783b */ /* 0x000eee0000000200 */
[C---:B--2---:R-:W-:Y:S01]  /*7b70*/  HMMA.16816.F32.BF16 R28, R4.reuse, R24, R16 ;  /* 0x00000018041c723c */ /* 0x044fe20000041810 */
[----:B------:R-:W2:Y:S07]  /*7b80*/  LDSM.16.M88.4 R16, [R222] ;  /* 0x00000000de10783b */ /* 0x000eae0000000200 */
[C---:B------:R-:W-:Y:S01]  /*7b90*/  HMMA.16816.F32.BF16 R12, R4.reuse, R26, R12 ;  /* 0x0000001a040c723c */ /* 0x040fe2000004180c */
[----:B------:R-:W4:Y:S07]  /*7ba0*/  LDSM.16.M88.4 R24, [R204+0xd800] ;  /* 0x00d80000cc18783b */ /* 0x000f2e0000000200 */
[C---:B-1----:R-:W-:Y:S08]  /*7bb0*/  HMMA.16816.F32.BF16 R32, R4.reuse, R176, R200 ;  /* 0x000000b00420723c */ /* 0x042ff000000418c8 */
[----:B------:R-:W-:Y:S08]  /*7bc0*/  HMMA.16816.F32.BF16 R196, R4, R178, R196 ;  /* 0x000000b204c4723c */ /* 0x000ff000000418c4 */
[C---:B---3--:R-:W-:Y:S08]  /*7bd0*/  HMMA.16816.F32.BF16 R172, R8.reuse, R20, R172 ;  /* 0x0000001408ac723c */ /* 0x048ff000000418ac */
[----:B--2---:R-:W-:Y:S08]  /*7be0*/  HMMA.16816.F32.BF16 R28, R8, R16, R28 ;  /* 0x00000010081c723c */ /* 0x004ff0000004181c */
[C---:B----4-:R-:W-:Y:S01]  /*7bf0*/  HMMA.16816.F32.BF16 R188, R4.reuse, R24, R192 ;  /* 0x0000001804bc723c */ /* 0x050fe200000418c0 */
[----:B------:R-:W-:Y:S07]  /*7c00*/  LDSM.16.M88.4 R192, [R210+0xd000] ;  /* 0x00d00000d2c0783b */ /* 0x000fee0000000200 */
[----:B------:R-:W-:Y:S01]  /*7c10*/  HMMA.16816.F32.BF16 R176, R4, R26, R180 ;  /* 0x0000001a04b0723c */ /* 0x000fe200000418b4 */
[----:B------:R-:W-:Y:S04]  /*7c20*/  LDSM.16.M88.4 R4, [R214+0x4000] ;  /* 0x00400000d604783b */ /* 0x000fe80000000200 */
[----:B------:R-:W1:Y:S03]  /*7c30*/  LDSM.16.M88.4 R24, [R220] ;  /* 0x00000000dc18783b */ /* 0x000e660000000200 */
[C---:B------:R-:W-:Y:S01]  /*7c40*/  HMMA.16816.F32.BF16 R12, R8.reuse, R18, R12 ;  /* 0x00000012080c723c */ /* 0x040fe2000004180c */
[----:B------:R-:W2:Y:S07]  /*7c50*/  LDSM.16.M88.4 R16, [R210+0xc800] ;  /* 0x00c80000d210783b */ /* 0x000eae0000000200 */
[C---:B------:R-:W-:Y:S01]  /*7c60*/  HMMA.16816.F32.BF16 R168, R8.reuse, R22, R168 ;  /* 0x0000001608a8723c */ /* 0x040fe200000418a8 */
[----:B------:R-:W3:Y:S07]  /*7c70*/  LDSM.16.M88.4 R20, [R210+0xc000] ;  /* 0x00c00000d214783b */ /* 0x000eee0000000200 */
[C---:B------:R-:W-:Y:S08]  /*7c80*/  HMMA.16816.F32.BF16 R180, R8.reuse, R184, R32 ;  /* 0x000000b808b4723c */ /* 0x040ff00000041820 */
[C---:B------:R-:W-:Y:S08]  /*7c90*/  HMMA.16816.F32.BF16 R200, R8.reuse, R186, R196 ;  /* 0x000000ba08c8723c */ /* 0x040ff000000418c4 */
[----:B-1----:R-:W-:Y:S08]  /*7ca0*/  HMMA.16816.F32.BF16 R196, R8, R24, R188 ;  /* 0x0000001808c4723c */ /* 0x002ff000000418bc */
[----:B--2---:R-:W-:Y:S01]  /*7cb0*/  HMMA.16816.F32.BF16 R32, R4, R16, R28 ;  /* 0x000000100420723c */ /* 0x004fe2000004181c */
[----:B------:R-:W1:Y:S07]  /*7cc0*/  LDSM.16.M88.4 R28, [R210+0xd800] ;  /* 0x00d80000d21c783b */ /* 0x000e6e0000000200 */
[----:B------:R-:W-:Y:S01]  /*7cd0*/  HMMA.16816.F32.BF16 R188, R8, R26, R176 ;  /* 0x0000001a08bc723c */ /* 0x000fe200000418b0 */
[----:B------:R-:W-:Y:S07]  /*7ce0*/  LDSM.16.M88.4 R24, [R209+0x4000] ;  /* 0x00400000d118783b */ /* 0x000fee0000000200 */
[C---:B------:R-:W-:Y:S01]  /*7cf0*/  HMMA.16816.F32.BF16 R16, R4.reuse, R18, R12 ;  /* 0x000000120410723c */ /* 0x040fe2000004180c */
[----:B------:R-:W2:Y:S07]  /*7d00*/  LDSM.16.M88.4 R12, [R213+0x4000] ;  /* 0x00400000d50c783b */ /* 0x000eae0000000200 */
[C---:B---3--:R-:W-:Y:S08]  /*7d10*/  HMMA.16816.F32.BF16 R184, R4.reuse, R20, R172 ;  /* 0x0000001404b8723c */ /* 0x048ff000000418ac */
[C---:B------:R-:W-:Y:S01]  /*7d20*/  HMMA.16816.F32.BF16 R176, R4.reuse, R22, R168 ;  /* 0x0000001604b0723c */ /* 0x040fe200000418a8 */
[----:B------:R-:W3:Y:S04]  /*7d30*/  LDSM.16.M88.4 R20, [R209+0x4800] ;  /* 0x00480000d114783b */ /* 0x000ee80000000200 */
[----:B------:R-:W4:Y:S03]  /*7d40*/  LDSM.16.M88.4 R168, [R209+0x5000] ;  /* 0x00500000d1a8783b */ /* 0x000f260000000200 */
[C---:B------:R-:W-:Y:S08]  /*7d50*/  HMMA.16816.F32.BF16 R8, R4.reuse, R192, R180 ;  /* 0x000000c00408723c */ /* 0x040ff000000418b4 */
[C---:B------:R-:W-:Y:S01]  /*7d60*/  HMMA.16816.F32.BF16 R172, R4.reuse, R194, R200 ;  /* 0x000000c204ac723c */ /* 0x040fe200000418c8 */
[----:B------:R-:W-:Y:S07]  /*7d70*/  LDSM.16.M88.4 R200, [R204+0xf800] ;  /* 0x00f80000ccc8783b */ /* 0x000fee0000000200 */
[C---:B-1----:R-:W-:Y:S08]  /*7d80*/  HMMA.16816.F32.BF16 R180, R4.reuse, R28, R196 ;  /* 0x0000001c04b4723c */ /* 0x042ff000000418c4 */
[----:B------:R-:W-:Y:S01]  /*7d90*/  HMMA.16816.F32.BF16 R196, R4, R30, R188 ;  /* 0x0000001e04c4723c */ /* 0x000fe200000418bc */
[----:B------:R-:W-:Y:S07]  /*7da0*/  LDSM.16.M88.4 R28, [R204+0xe000] ;  /* 0x00e00000cc1c783b */ /* 0x000fee0000000200 */
[C---:B--2---:R-:W-:Y:S08]  /*7db0*/  HMMA.16816.F32.BF16 R188, R12.reuse, R26, R176 ;  /* 0x0000001a0cbc723c */ /* 0x044ff000000418b0 */
[C---:B------:R-:W-:Y:S01]  /*7dc0*/  HMMA.16816.F32.BF16 R192, R12.reuse, R24, R184 ;  /* 0x000000180cc0723c */ /* 0x040fe200000418b8 */
[----:B------:R-:W1:Y:S04]  /*7dd0*/  LDSM.16.M88.4 R184, [R209+0x5800] ;  /* 0x00580000d1b8783b */ /* 0x000e680000000200 */
[----:B------:R-:W-:Y:S03]  /*7de0*/  LDSM.16.M88.4 R24, [R204+0xe800] ;  /* 0x00e80000cc18783b */ /* 0x000fe60000000200 */
[C---:B---3--:R-:W-:Y:S08]  /*7df0*/  HMMA.16816.F32.BF16 R176, R12.reuse, R20, R32 ;  /* 0x000000140cb0723c */ /* 0x048ff00000041820 */
[C---:B------:R-:W-:Y:S01]  /*7e00*/  HMMA.16816.F32.BF16 R32, R12.reuse, R22, R16 ;  /* 0x000000160c20723c */ /* 0x040fe20000041810 */
[----:B------:R-:W-:Y:S07]  /*7e10*/  LDSM.16.M88.4 R20, [R204+0xf000] ;  /* 0x00f00000cc14783b */ /* 0x000fee0000000200 */
[C---:B----4-:R-:W-:Y:S01]  /*7e20*/  HMMA.16816.F32.BF16 R16, R12.reuse, R168, R8 ;  /* 0x000000a80c10723c */ /* 0x050fe20000041808 */
[----:B------:R-:W2:Y:S07]  /*7e30*/  LDSM.16.M88.4 R8, [R211+0x6000] ;  /* 0x00600000d308783b */ /* 0x000eae0000000200 */
[C---:B------:R-:W-:Y:S08]  /*7e40*/  HMMA.16816.F32.BF16 R4, R12.reuse, R170, R172 ;  /* 0x000000aa0c04723c */ /* 0x040ff000000418ac */
[C---:B-1----:R-:W-:Y:S08]  /*7e50*/  HMMA.16816.F32.BF16 R180, R12.reuse, R184, R180 ;  /* 0x000000b80cb4723c */ /* 0x042ff000000418b4 */
[----:B------:R-:W-:Y:S08]  /*7e60*/  HMMA.16816.F32.BF16 R12, R12, R186, R196 ;  /* 0x000000ba0c0c723c */ /* 0x000ff000000418c4 */
[C---:B--2---:R-:W-:Y:S08]  /*7e70*/  HMMA.16816.F32.BF16 R184, R8.reuse, R24, R176 ;  /* 0x0000001808b8723c */ /* 0x044ff000000418b0 */
[C---:B------:R-:W-:Y:S01]  /*7e80*/  HMMA.16816.F32.BF16 R176, R8.reuse, R26, R32 ;  /* 0x0000001a08b0723c */ /* 0x040fe20000041820 */
[----:B------:R-:W-:Y:S07]  /*7e90*/  LDSM.16.M88.4 R24, [R219] ;  /* 0x00000000db18783b */ /* 0x000fee0000000200 */
[C---:B------:R-:W-:Y:S01]  /*7ea0*/  HMMA.16816.F32.BF16 R168, R8.reuse, R22, R4 ;  /* 0x0000001608a8723c */ /* 0x040fe20000041804 */
[----:B------:R-:W1:Y:S07]  /*7eb0*/  LDSM.16.M88.4 R4, [R212+0x6000] ;  /* 0x00600000d404783b */ /* 0x000e6e0000000200 */
[C---:B------:R-:W-:Y:S01]  /*7ec0*/  HMMA.16816.F32.BF16 R172, R8.reuse, R20, R16 ;  /* 0x0000001408ac723c */ /* 0x040fe20000041810 */
[----:B------:R-:W2:Y:S04]  /*7ed0*/  LDSM.16.M88.4 R20, [R218] ;  /* 0x00000000da14783b */ /* 0x000ea80000000200 */
[----:B------:R-:W-:Y:S03]  /*7ee0*/  LDSM.16.M88.4 R16, [R216] ;  /* 0x00000000d810783b */ /* 0x000fe60000000200 */
[C---:B------:R-:W-:Y:S08]  /*7ef0*/  HMMA.16816.F32.BF16 R188, R8.reuse, R30, R188 ;  /* 0x0000001e08bc723c */ /* 0x040ff000000418bc */
[C---:B------:R-:W-:Y:S01]  /*7f00*/  HMMA.16816.F32.BF16 R192, R8.reuse, R28, R192 ;  /* 0x0000001c08c0723c */ /* 0x040fe200000418c0 */
[----:B------:R-:W3:Y:S07]  /*7f10*/  LDSM.16.M88.4 R28, [R217] ;  /* 0x00000000d91c783b */ /* 0x000eee0000000200 */
[C---:B------:R-:W-:Y:S08]  /*7f20*/  HMMA.16816.F32.BF16 R32, R8.reuse, R200, R180 ;  /* 0x000000c80820723c */ /* 0x040ff000000418b4 */
[----:B------:R-:W-:Y:S01]  /*7f30*/  HMMA.16816.F32.BF16 R12, R8, R202, R12 ;  /* 0x000000ca080c723c */ /* 0x000fe2000004180c */
[----:B------:R-:W-:Y:S07]  /*7f40*/  LDSM.16.M88.4 R8, [R214+0x6000] ;  /* 0x00600000d608783b */ /* 0x000fee0000000200 */
[C---:B-1----:R-:W-:Y:S08]  /*7f50*/  HMMA.16816.F32.BF16 R196, R4.reuse, R26, R188 ;  /* 0x0000001a04c4723c */ /* 0x042ff000000418bc */
[C---:B--2---:R-:W-:Y:S01]  /*7f60*/  HMMA.16816.F32.BF16 R188, R4.reuse, R22, R176 ;  /* 0x0000001604bc723c */ /* 0x044fe200000418b0 */
[----:B------:R-:W1:Y:S07]  /*7f70*/  LDSM.16.M88.4 R176, [R210+0xe000] ;  /* 0x00e00000d2b0783b */ /* 0x000e6e0000000200 */
[C---:B------:R-:W-:Y:S01]  /*7f80*/  HMMA.16816.F32.BF16 R200, R4.reuse, R24, R192 ;  /* 0x0000001804c8723c */ /* 0x040fe200000418c0 */
[----:B------:R-:W-:Y:S07]  /*7f90*/  LDSM.16.M88.4 R24, [R210+0xf800] ;  /* 0x00f80000d218783b */ /* 0x000fee0000000200 */
[C---:B------:R-:W-:Y:S01]  /*7fa0*/  HMMA.16816.F32.BF16 R192, R4.reuse, R20, R184 ;  /* 0x0000001404c0723c */ /* 0x040fe200000418b8 */
[----:B------:R-:W2:Y:S07]  /*7fb0*/  LDSM.16.M88.4 R20, [R210+0xe800] ;  /* 0x00e80000d214783b */ /* 0x000eae0000000200 */
[C---:B---3--:R-:W-:Y:S08]  /*7fc0*/  HMMA.16816.F32.BF16 R184, R4.reuse, R28, R172 ;  /* 0x0000001c04b8723c */ /* 0x048ff000000418ac */
[C---:B------:R-:W-:Y:S08]  /*7fd0*/  HMMA.16816.F32.BF16 R172, R4.reuse, R16, R32 ;  /* 0x0000001004ac723c */ /* 0x040ff00000041820 */
[C---:B------:R-:W-:Y:S01]  /*7fe0*/  HMMA.16816.F32.BF16 R32, R4.reuse, R18, R12 ;  /* 0x000000120420723c */ /* 0x040fe2000004180c */
[----:B------:R-:W3:Y:S07]  /*7ff0*/  LDSM.16.M88.4 R16, [R210+0xf000] ;  /* 0x00f00000d210783b */ /* 0x000eee0000000200 */
[----:B------:R-:W-:Y:S01]  /*8000*/  HMMA.16816.F32.BF16 R180, R4, R30, R168 ;  /* 0x0000001e04b4723c */ /* 0x000fe200000418a8 */
[----:B------:R-:W-:Y:S04]  /*8010*/  LDSM.16.M88.4 R4, [R213+0x6000] ;  /* 0x00600000d504783b */ /* 0x000fe80000000200 */
[----:B------:R-:W4:Y:S03]  /*8020*/  LDSM.16.M88.4 R28, [R209+0x6000] ;  /* 0x00600000d11c783b */ /* 0x000f260000000200 */
[C---:B-1----:R-:W-:Y:S08]  /*8030*/  HMMA.16816.F32.BF16 R168, R8.reuse, R178, R196 ;  /* 0x000000b208a8723c */ /* 0x042ff000000418c4 */
[C---:B------:R-:W-:Y:S08]  /*8040*/  HMMA.16816.F32.BF16 R12, R8.reuse, R176, R200 ;  /* 0x000000b0080c723c */ /* 0x040ff000000418c8 */
[C---:B--2---:R-:W-:Y:S08]  /*8050*/  HMMA.16816.F32.BF16 R176, R8.reuse, R20, R192 ;  /* 0x0000001408b0723c */ /* 0x044ff000000418c0 */
[C---:B------:R-:W-:Y:S01]  /*8060*/  HMMA.16816.F32.BF16 R188, R8.reuse, R22, R188 ;  /* 0x0000001608bc723c */ /* 0x040fe200000418bc */
[----:B------:R-:W1:Y:S07]  /*8070*/  LDSM.16.M88.4 R20, [R209+0x6800] ;  /* 0x00680000d114783b */ /* 0x000e6e0000000200 */
[C---:B---3--:R-:W-:Y:S08]  /*8080*/  HMMA.16816.F32.BF16 R192, R8.reuse, R16, R184 ;  /* 0x0000001008c0723c */ /* 0x048ff000000418b8 */
[----:B------:R-:W-:Y:S08]  /*8090*/  HMMA.16816.F32.BF16 R184, R8, R18, R180 ;  /* 0x0000001208b8723c */ /* 0x000ff000000418b4 */
[C---:B----4-:R-:W-:Y:S01]  /*80a0*/  HMMA.16816.F32.BF16 R16, R4.reuse, R30, R168 ;  /* 0x0000001e0410723c */ /* 0x050fe200000418a8 */
[----:B------:R-:W2:Y:S07]  /*80b0*/  LDSM.16.M88.4 R168, [R209+0x7000] ;  /* 0x00700000d1a8783b */ /* 0x000eae0000000200 */
[----:B------:R-:W-:Y:S08]  /*80c0*/  HMMA.16816.F32.BF16 R12, R4, R28, R12 ;  /* 0x0000001c040c723c */ /* 0x000ff0000004180c */
[C---:B------:R-:W-:Y:S08]  /*80d0*/  HMMA.16816.F32.BF16 R180, R8.reuse, R24, R172 ;  /* 0x0000001808b4723c */ /* 0x040ff000000418ac */
[----:B------:R-:W-:Y:S01]  /*80e0*/  HMMA.16816.F32.BF16 R172, R8, R26, R32 ;  /* 0x0000001a08ac723c */ /* 0x000fe20000041820 */
[----:B------:R-:W3:Y:S01]  /*80f0*/  LDSM.16.M88.4 R32, [R209+0x7800] ;  /* 0x00780000d120783b */ /* 0x000ee20000000200 */
[----:B------:R-:W-:-:S05]  /*8100*/  DEPBAR.LE SB0, 0x0 ;  /* 0x000080000000791a */ /* 0x000fca0000000000 */
[----:B------:R-:W-:Y:S01]  /*8110*/  IADD3 R8, R0, 0x8, RZ ;  /* 0x0000000800087810 */ /* 0x000fe20007ffe0ff */
[C---:B-1----:R-:W-:Y:S01]  /*8120*/  HMMA.16816.F32.BF16 R28, R4.reuse, R20, R176 ;  /* 0x00000014041c723c */ /* 0x042fe200000418b0 */
[----:B------:R-:W-:Y:S01]  /*8130*/  FSEL R12, R12, -INF , !P0 ;  /* 0xff8000000c0c7808 */ /* 0x000fe20004000000 */
[----:B------:R-:W-:Y:S01]  /*8140*/  BAR.SYNC.DEFER_BLOCKING 0x0 ;  /* 0x0000000000007b1d */ /* 0x000fe20000010000 */
[C---:B------:R-:W-:Y:S02]  /*8150*/  ISETP.GE.AND P1, PT, R8.reuse, R235, PT ;  /* 0x000000eb0800720c */ /* 0x040fe40003f26270 */
[-C--:B------:R-:W-:Y:S02]  /*8160*/  ISETP.GE.AND P4, PT, R8, R234.reuse, PT ;  /* 0x000000ea0800720c */ /* 0x080fe40003f86270 */
[----:B------:R-:W-:Y:S01]  /*8170*/  ISETP.GE.AND P0, PT, R2, R234, PT ;  /* 0x000000ea0200720c */ /* 0x000fe20003f06270 */
[----:B------:R-:W-:Y:S01]  /*8180*/  HMMA.16816.F32.BF16 R20, R4, R22, R188 ;  /* 0x000000160414723c */ /* 0x000fe200000418bc */
        /* <DEDUP_REMOVED lines=13> */
[----:B------:R-:W-:Y:S02]  /*8260*/  FSEL R24, R18, -INF , !P4 ;  /* 0xff80000012187808 */ /* 0x000fe40006000000 */
[----:B------:R-:W-:Y:S02]  /*8270*/  FSEL R14, R17, -INF , !P5 ;  /* 0xff800000110e7808 */ /* 0x000fe40006800000 */
[----:B------:R-:W-:Y:S02]  /*8280*/  FSEL R25, R19, -INF , !P0 ;  /* 0xff80000013197808 */ /* 0x000fe40004000000 */
[----:B--2---:R-:W-:Y:S01]  /*8290*/  HMMA.16816.F32.BF16 R16, R4, R168, R192 ;  /* 0x000000a80410723c */ /* 0x004fe200000418c0 */
[CC--:B------:R-:W-:Y:S02]  /*82a0*/  ISETP.LT.OR P3, PT, R8.reuse, R233.reuse, P3 ;  /* 0x000000e90800720c */ /* 0x0c0fe40001f61670 */
[----:B------:R-:W-:Y:S02]  /*82b0*/  ISETP.LT.OR P2, PT, R8, R232, P2 ;  /* 0x000000e80800720c */ /* 0x000fe40001741670 */
[----:B------:R-:W-:-:S02]  /*82c0*/  ISETP.LT.OR P6, PT, R2, R233, P6 ;  /* 0x000000e90200720c */ /* 0x000fc400037c1670 */
[----:B------:R-:W-:Y:S02]  /*82d0*/  ISETP.LT.OR P1, PT, R2, R232, P1 ;  /* 0x000000e80200720c */ /* 0x000fe40000f21670 */
[C---:B------:R-:W-:Y:S02]  /*82e0*/  IADD3 R8, R0.reuse, 0x18, RZ ;  /* 0x0000001800087810 */ /* 0x040fe40007ffe0ff */
[----:B------:R-:W-:Y:S02]  /*82f0*/  IADD3 R2, R0, 0x19, RZ ;  /* 0x0000001900027810 */ /* 0x000fe40007ffe0ff */
[----:B------:R-:W-:Y:S02]  /*8300*/  FSEL R179, R28, -INF , !P3 ;  /* 0xff8000001cb37808 */ /* 0x000fe40005800000 */
[C---:B------:R-:W-:Y:S02]  /*8310*/  ISETP.GE.AND P0, PT, R8.reuse, R235, PT ;  /* 0x000000eb0800720c */ /* 0x040fe40003f06270 */
[----:B------:R-:W-:-:S02]  /*8320*/  ISETP.GE.AND P4, PT, R8, R234, PT ;  /* 0x000000ea0800720c */ /* 0x000fc40003f86270 */
[C---:B------:R-:W-:Y:S02]  /*8330*/  ISETP.GE.AND P5, PT, R2.reuse, R235, PT ;  /* 0x000000eb0200720c */ /* 0x040fe40003fa6270 */
[----:B------:R-:W-:Y:S02]  /*8340*/  ISETP.GE.AND P3, PT, R2, R234, PT ;  /* 0x000000ea0200720c */ /* 0x000fe40003f66270 */
[----:B------:R-:W-:Y:S02]  /*8350*/  FSEL R177, R30, -INF , !P2 ;  /* 0xff8000001eb17808 */ /* 0x000fe40005000000 */
[----:B------:R-:W-:Y:S02]  /*8360*/  FSEL R176, R29, -INF , !P6 ;  /* 0xff8000001db07808 */ /* 0x000fe40007000000 */
[----:B------:R-:W-:Y:S02]  /*8370*/  FSEL R178, R31, -INF , !P1 ;  /* 0xff8000001fb27808 */ /* 0x000fe40004800000 */
        /* <DEDUP_REMOVED lines=8> */
[CC--:B------:R-:W-:Y:S02]  /*8400*/  ISETP.GE.AND P2, PT, R8.reuse, R235.reuse, PT ;  /* 0x000000eb0800720c */ /* 0x0c0fe40003f46270 */
[-C--:B------:R-:W-:Y:S02]  /*8410*/  ISETP.GE.AND P1, PT, R8, R234.reuse, PT ;  /* 0x000000ea0800720c */ /* 0x080fe40003f26270 */
[C---:B------:R-:W-:Y:S02]  /*8420*/  ISETP.GE.AND P6, PT, R2.reuse, R235, PT ;  /* 0x000000eb0200720c */ /* 0x040fe40003fc6270 */
[----:B------:R-:W-:Y:S02]  /*8430*/  ISETP.GE.AND P0, PT, R2, R234, PT ;  /* 0x000000ea0200720c */ /* 0x000fe40003f06270 */
[----:B------:R-:W-:Y:S02]  /*8440*/  FSEL R170, R22, -INF , !P4 ;  /* 0xff80000016aa7808 */ /* 0x000fe40006000000 */
[----:B------:R-:W-:-:S02]  /*8450*/  FSEL R168, R21, -INF , !P5 ;  /* 0xff80000015a87808 */ /* 0x000fc40006800000 */
[----:B------:R-:W-:Y:S02]  /*8460*/  FSEL R171, R23, -INF , !P3 ;  /* 0xff80000017ab7808 */ /* 0x000fe40005800000 */
[C---:B---3--:R-:W-:Y:S01]  /*8470*/  HMMA.16816.F32.BF16 R20, R4.reuse, R32, R180 ;  /* 0x000000200414723c */ /* 0x048fe200000418b4 */
[CC--:B------:R-:W-:Y:S02]  /*8480*/  ISETP.LT.OR P2, PT, R8.reuse, R233.reuse, P2 ;  /* 0x000000e90800720c */ /* 0x0c0fe40001741670 */
[-C--:B------:R-:W-:Y:S02]  /*8490*/  ISETP.LT.OR P1, PT, R8, R232.reuse, P1 ;  /* 0x000000e80800720c */ /* 0x080fe40000f21670 */
[C---:B------:R-:W-:Y:S02]  /*84a0*/  ISETP.LT.OR P6, PT, R2.reuse, R233, P6 ;  /* 0x000000e90200720c */ /* 0x040fe400037c1670 */
[----:B------:R-:W-:Y:S01]  /*84b0*/  ISETP.LT.OR P0, PT, R2, R232, P0 ;  /* 0x000000e80200720c */ /* 0x000fe20000701670 */
[----:B------:R-:W-:Y:S01]  /*84c0*/  HMMA.16816.F32.BF16 R4, R4, R34, R172 ;  /* 0x000000220404723c */ /* 0x000fe200000418ac */
[----:B------:R-:W-:-:S02]  /*84d0*/  IADD3 R8, R0, 0x28, RZ ;  /* 0x0000002800087810 */ /* 0x000fc40007ffe0ff */
[----:B------:R-:W-:Y:S02]  /*84e0*/  IADD3 R2, R0, 0x29, RZ ;  /* 0x0000002900027810 */ /* 0x000fe40007ffe0ff */
[----:B------:R-:W-:Y:S02]  /*84f0*/  FSEL R196, R16, -INF , !P2 ;  /* 0xff80000010c47808 */ /* 0x000fe40005000000 */
[-C--:B------:R-:W-:Y:S02]  /*8500*/  ISETP.GE.AND P3, PT, R8, R235.reuse, PT ;  /* 0x000000eb0800720c */ /* 0x080fe40003f66270 */
[C---:B------:R-:W-:Y:S02]  /*8510*/  ISETP.GE.AND P5, PT, R2.reuse, R235, PT ;  /* 0x000000eb0200720c */ /* 0x040fe40003fa6270 */
[-C--:B------:R-:W-:Y:S02]  /*8520*/  ISETP.GE.AND P2, PT, R2, R234.reuse, PT ;  /* 0x000000ea0200720c */ /* 0x080fe40003f46270 */
[----:B------:R-:W-:-:S02]  /*8530*/  ISETP.GE.AND P4, PT, R8, R234, PT ;  /* 0x000000ea0800720c */ /* 0x000fc40003f86270 */
[-C--:B------:R-:W-:Y:S02]  /*8540*/  ISETP.LT.OR P3, PT, R8, R233.reuse, P3 ;  /* 0x000000e90800720c */ /* 0x080fe40001f61670 */
[C---:B------:R-:W-:Y:S02]  /*8550*/  ISETP.LT.OR P5, PT, R2.reuse, R233, P5 ;  /* 0x000000e90200720c */ /* 0x040fe40002fa1670 */
[-C--:B------:R-:W-:Y:S02]  /*8560*/  ISETP.LT.OR P2, PT, R2, R232.reuse, P2 ;  /* 0x000000e80200720c */ /* 0x080fe40001741670 */
[----:B------:R-:W-:Y:S02]  /*8570*/  ISETP.LT.OR P4, PT, R8, R232, P4 ;  /* 0x000000e80800720c */ /* 0x000fe40002781670 */
[C---:B------:R-:W-:Y:S02]  /*8580*/  IADD3 R2, R0.reuse, 0x31, RZ ;  /* 0x0000003100027810 */ /* 0x040fe40007ffe0ff */
[----:B------:R-:W-:-:S02]  /*8590*/  IADD3 R8, R0, 0x30, RZ ;  /* 0x0000003000087810 */ /* 0x000fc40007ffe0ff */
[----:B------:R-:W-:Y:S02]  /*85a0*/  FSEL R198, R17, -INF , !P6 ;  /* 0xff80000011c67808 */ /* 0x000fe40007000000 */
[----:B------:R-:W-:Y:S02]  /*85b0*/  FSEL R199, R28, -INF , !P3 ;  /* 0xff8000001cc77808 */ /* 0x000fe40005800000 */
[----:B------:R-:W-:Y:S02]  /*85c0*/  FSEL R181, R18, -INF , !P1 ;  /* 0xff80000012b57808 */ /* 0x000fe40004800000 */
[CC--:B------:R-:W-:Y:S02]  /*85d0*/  ISETP.GE.AND P6, PT, R2.reuse, R235.reuse, PT ;  /* 0x000000eb0200720c */ /* 0x0c0fe40003fc6270 */
[----:B------:R-:W-:Y:S02]  /*85e0*/  ISETP.GE.AND P3, PT, R2, R234, PT ;  /* 0x000000ea0200720c */ /* 0x000fe40003f66270 */
[----:B------:R-:W-:-:S02]  /*85f0*/  ISETP.GE.AND P1, PT, R8, R235, PT ;  /* 0x000000eb0800720c */ /* 0x000fc40003f26270 */
[CC--:B------:R-:W-:Y:S02]  /*8600*/  ISETP.LT.OR P6, PT, R2.reuse, R233.reuse, P6 ;  /* 0x000000e90200720c */ /* 0x0c0fe400037c1670 */
[----:B------:R-:W-:Y:S02]  /*8610*/  ISETP.LT.OR P3, PT, R2, R232, P3 ;  /* 0x000000e80200720c */ /* 0x000fe40001f61670 */
[----:B------:R-:W-:Y:S02]  /*8620*/  ISETP.LT.OR P1, PT, R8, R233, P1 ;  /* 0x000000e90800720c */ /* 0x000fe40000f21670 */
[C---:B------:R-:W-:Y:S02]  /*8630*/  IADD3 R2, R0.reuse, 0x38, RZ ;  /* 0x0000003800027810 */ /* 0x040fe40007ffe0ff */
[----:B------:R-:W-:Y:S02]  /*8640*/  FSEL R182, R19, -INF , !P0 ;  /* 0xff80000013b67808 */ /* 0x000fe40004000000 */
[----:B------:R-:W-:-:S02]  /*8650*/  IADD3 R0, R0, 0x39, RZ ;  /* 0x0000003900007810 */ /* 0x000fc40007ffe0ff */
[-C--:B------:R-:W-:Y:S02]  /*8660*/  ISETP.GE.AND P0, PT, R8, R234.reuse, PT ;  /* 0x000000ea0800720c */ /* 0x080fe40003f06270 */
[----:B------:R-:W-:Y:S02]  /*8670*/  FSEL R133, R30, -INF , !P4 ;  /* 0xff8000001e857808 */ /* 0x000fe40006000000 */
[----:B------:R-:W-:Y:S02]  /*8680*/  FSEL R200, R20, -INF , !P1 ;  /* 0xff80000014c87808 */ /* 0x000fe40004800000 */
[C---:B------:R-:W-:Y:S02]  /*8690*/  ISETP.GE.AND P4, PT, R0.reuse, R235, PT ;  /* 0x000000eb0000720c */ /* 0x040fe40003f86270 */
[----:B------:R-:W-:Y:S02]  /*86a0*/  ISETP.GE.AND P1, PT, R0, R234, PT ;  /* 0x000000ea0000720c */ /* 0x000fe40003f26270 */
[----:B------:R-:W-:-:S02]  /*86b0*/  ISETP.LT.OR P0, PT, R8, R232, P0 ;  /* 0x000000e80800720c */ /* 0x000fc40000701670 */
[C---:B------:R-:W-:Y:S02]  /*86c0*/  ISETP.LT.OR P4, PT, R0.reuse, R233, P4 ;  /* 0x000000e90000720c */ /* 0x040fe40002781670 */
[----:B------:R-:W-:Y:S02]  /*86d0*/  ISETP.LT.OR P1, PT, R0, R232, P1 ;  /* 0x000000e80000720c */ /* 0x000fe40000f21670 */
[----:B------:R-:W-:Y:S02]  /*86e0*/  FSEL R0, R22, -INF , !P0 ;  /* 0xff80000016007808 */ /* 0x000fe40004000000 */
[----:B------:R-:W-:Y:S02]  /*86f0*/  PLOP3.LUT P0, PT, PT, PT, UP0, 0x80, 0x0 ;  /* 0x000000000000781c */ /* 0x000fe40003f0f008 */
[----:B------:R-:W-:Y:S01]  /*8700*/  FSEL R252, R29, -INF , !P5 ;  /* 0xff8000001dfc7808 */ /* 0x000fe20006800000 */
[----:B------:R1:W-:Y:S01]  /*8710*/  STL [R1+0x48], R0 ;  /* 0x0000480001007387 */ /* 0x0003e20000100800 */
[----:B------:R-:W-:-:S02]  /*8720*/  FSEL R183, R31, -INF , !P2 ;  /* 0xff8000001fb77808 */ /* 0x000fc40005000000 */
[C---:B------:R-:W-:Y:S02]  /*8730*/  ISETP.GE.AND P5, PT, R2.reuse, R235, PT ;  /* 0x000000eb0200720c */ /* 0x040fe40003fa6270 */
[C---:B------:R-:W-:Y:S02]  /*8740*/  ISETP.GE.AND P2, PT, R2.reuse, R234, PT ;  /* 0x000000ea0200720c */ /* 0x040fe40003f46270 */
        /* <DEDUP_REMOVED lines=15> */
[----:B------:R-:W-:Y:S02]  /*8840*/  UIMAD UR28, UR28, UR4, URZ ;  /* 0x000000041c1c72a4 */ /* 0x000fe4000f8e023f */
[----:B------:R-:W-:Y:S02]  /*8850*/  USHF.L.U32 UR4, UR8, 0x5, URZ ;  /* 0x0000000508047899 */ /* 0x000fe4000800063f */
[----:B------:R-:W-:Y:S01]  /*8860*/  UIMAD UR28, UR30, UR5, UR28 ;  /* 0x000000051e1c72a4 */ /* 0x000fe2000f8e021c */
[----:B------:R-:W-:-:S02]  /*8870*/  IMAD.U32 R4, RZ, RZ, UR32 ;  /* 0x00000020ff047e24 */ /* 0x000fc4000f8e00ff */
[----:B------:R-:W-:Y:S01]  /*8880*/  IMAD.U32 R5, RZ, RZ, UR33 ;  /* 0x00000021ff057e24 */ /* 0x000fe2000f8e00ff */
[----:B------:R-:W-:-:S06]  /*8890*/  UIADD3 UR28, UR33, UR28, URZ ;  /* 0x0000001c211c7290 */ /* 0x000fcc000fffe03f */
[----:B------:R-:W-:Y:S01]  /*88a0*/  IMAD.U32 R2, RZ, RZ, UR28 ;  /* 0x0000001cff027e24 */ /* 0x000fe2000f8e00ff */
[----:B------:R-:W-:Y:S02]  /*88b0*/  UMOV UR28, 0x5 ;  /* 0x00000005001c7882 */ /* 0x000fe40000000000 */
[----:B------:R-:W-:Y:S01]  /*88c0*/  USHF.L.U64.HI UR28, UR8, UR28, UR5 ;  /* 0x0000001c081c7299 */ /* 0x000fe20008010205 */
[----:B-12---:R-:W-:-:S04]  /*88d0*/  LEA R0, P0, R4, R248, 0x6 ;  /* 0x000000f804007211 */ /* 0x006fc800078030ff */
[----:B------:R-:W-:Y:S02]  /*88e0*/  LEA R8, P1, R0, c[0x0][0x168], 0x1 ;  /* 0x00005a0000087a11 */ /* 0x000fe400078208ff */
[----:B---3--:R-:W-:Y:S02]  /*88f0*/  LEA.HI.X R2, R4, R251, R2, 0x6, P0 ;  /* 0x000000fb04027211 */ /* 0x008fe400000f3402 */
        /* <DEDUP_REMOVED lines=27> */
.L_x_971:
[----:B------:R-:W2:Y:S01]  /*8ab0*/  LDL.LU.64 R34, [R1+0x50] ;  /* 0x0000500001227983 */ /* 0x000ea20000300a00 */
[----:B------:R-:W-:-:S03]  /*8ac0*/  MOV R175, R196 ;  /* 0x000000c400af7202 */ /* 0x000fc60000000f00 */
[----:B------:R-:W3:Y:S04]  /*8ad0*/  LDL.LU.64 R184, [R1+0x18] ;  /* 0x0000180001b87983 */ /* 0x000ee80000300a00 */
[----:B-1----:R-:W4:Y:S04]  /*8ae0*/  LDL R7, [R1+0x68] ;  /* 0x0000680001077983 */ /* 0x002f280000100800 */
[----:B------:R-:W2:Y:S04]  /*8af0*/  LDL R6, [R1+0x4c] ;  /* 0x00004c0001067983 */ /* 0x000ea80000100800 */
[----:B------:R1:W-:Y:S04]  /*8b00*/  STL [R1+0x78], R204 ;  /* 0x000078cc01007387 */ /* 0x0003e80000100800 */
[----:B-1----:R-:W2:Y:S01]  /*8b10*/  LDL.LU R204, [R1+0x48] ;  /* 0x0000480001cc7983 */ /* 0x002ea20000300800 */
[----:B------:R-:W-:-:S04]  /*8b20*/  FMNMX.FTZ R0, R132, R12, !PT ;  /* 0x0000000c84007209 */ /* 0x000fc80007810000 */
[----:B------:R-:W-:-:S04]  /*8b30*/  FMNMX.FTZ R0, R13, R0, !PT ;  /* 0x000000000d007209 */ /* 0x000fc80007810000 */
[----:B------:R-:W-:-:S04]  /*8b40*/  FMNMX.FTZ R0, R15, R0, !PT ;  /* 0x000000000f007209 */ /* 0x000fc80007810000 */
[----:B------:R-:W-:-:S04]  /*8b50*/  FMNMX.FTZ R0, R14, R0, !PT ;  /* 0x000000000e007209 */ /* 0x000fc80007810000 */
[----:B------:R-:W-:-:S04]  /*8b60*/  FMNMX.FTZ R0, R179, R0, !PT ;  /* 0x00000000b3007209 */ /* 0x000fc80007810000 */
[----:B------:R-:W-:-:S04]  /*8b70*/  FMNMX.FTZ R0, R176, R0, !PT ;  /* 0x00000000b0007209 */ /* 0x000fc80007810000 */
[----:B------:R-:W-:Y:S02]  /*8b80*/  FMNMX.FTZ R2, R169, R0, !PT ;  /* 0x00000000a9027209 */ /* 0x000fe40007810000 */
        /* <DEDUP_REMOVED lines=22> */
[----:B------:R-:W-:-:S06]  /*8cf0*/  USHF.L.U32 UR4, UR29, 0x1, URZ ;  /* 0x000000011d047899 */ /* 0x000fcc000800063f */
[----:B------:R-:W-:Y:S01]  /*8d00*/  IMAD.U32 R4, RZ, RZ, UR4 ;  /* 0x00000004ff047e24 */ /* 0x000fe2000f8e00ff */
[----:B-1----:R-:W-:-:S05]  /*8d10*/  FMNMX.FTZ R0, R0, R5, !PT ;  /* 0x0000000500007209 */ /* 0x002fca0007810000 */
[----:B------:R-:W1:Y:S01]  /*8d20*/  SHFL.BFLY PT, R8, R0, 0x1, 0x1f ;  /* 0x0c201f0000087f89 */ /* 0x000e6200000e0000 */
[----:B------:R-:W1:Y:S02]  /*8d30*/  LDC.U8 R18, c[0x0][0x2d8] ;  /* 0x0000b600ff127b82 */ /* 0x000e640000000000 */
[----:B-1----:R-:W-:-:S04]  /*8d40*/  FMNMX.FTZ R197, R0, R8, !PT ;  /* 0x0000000800c57209 */ /* 0x002fc80007810000 */
[C---:B------:R-:W-:Y:S01]  /*8d50*/  FSETP.NEU.FTZ.AND P1, PT, R197.reuse, -INF , PT ;  /* 0xff800000c500780b */ /* 0x040fe20003f3d000 */
[----:B------:R-:W-:-:S05]  /*8d60*/  FMUL.FTZ R8, R197, c[0x0][0x23c] ;  /* 0x00008f00c5087a20 */ /* 0x000fca0000410000 */
[----:B------:R-:W-:-:S05]  /*8d70*/  FSEL R8, R8, RZ, P1 ;  /* 0x000000ff08087208 */ /* 0x000fca0000800000 */
[----:B------:R-:W-:Y:S01]  /*8d80*/  FFMA.FTZ R13, R13, c[0x0][0x23c], -R8 ;  /* 0x00008f000d0d7a23 */ /* 0x000fe20000010808 */
[----:B------:R-:W-:-:S03]  /*8d90*/  PRMT R18, R18, 0x7054, R18 ;  /* 0x0000705412127816 */ /* 0x000fc60000000012 */
[----:B------:R-:W1:Y:S01]  /*8da0*/  MUFU.EX2 R21, R13 ;  /* 0x0000000d00157308 */ /* 0x000e620000000800 */
[----:B------:R-:W-:-:S07]  /*8db0*/  FFMA.FTZ R12, R12, c[0x0][0x23c], -R8 ;  /* 0x00008f000c0c7a23 */ /* 0x000fce0000010808 */
[----:B------:R-:W-:Y:S01]  /*8dc0*/  MUFU.EX2 R173, R12 ;  /* 0x0000000c00ad7308 */ /* 0x000fe20000000800 */
[----:B----4-:R-:W-:-:S05]  /*8dd0*/  IMAD.WIDE.U32 R30, R7, -0x2daee0ad, RZ ;  /* 0xd2511f53071e7825 */ /* 0x010fca00078e00ff */
[----:B------:R-:W-:Y:S02]  /*8de0*/  LOP3.LUT R4, R31, UR27, R4, 0x96, !PT ;  /* 0x0000001b1f047c12 */ /* 0x000fe4000f8e9604 */
[----:B--2---:R-:W-:-:S04]  /*8df0*/  FMNMX.FTZ R2, R204, R2, !PT ;  /* 0x00000002cc027209 */ /* 0x004fc80007810000 */
[----:B------:R-:W-:-:S04]  /*8e00*/  FMNMX.FTZ R2, R28, R2, !PT ;  /* 0x000000021c027209 */ /* 0x000fc80007810000 */
[----:B------:R-:W-:-:S04]  /*8e10*/  FMNMX.FTZ R2, R186, R2, !PT ;  /* 0x00000002ba027209 */ /* 0x000fc80007810000 */
[----:B------:R-:W-:-:S05]  /*8e20*/  FMNMX.FTZ R2, R180, R2, !PT ;  /* 0x00000002b4027209 */ /* 0x000fca0007810000 */
[----:B------:R-:W2:Y:S01]  /*8e30*/  SHFL.BFLY PT, R7, R2, 0x2, 0x1f ;  /* 0x0c401f0002077f89 */ /* 0x000ea200000e0000 */
[----:B------:R-:W-:Y:S02]  /*8e40*/  IMAD R30, R6, -0x326172a9, RZ ;  /* 0xcd9e8d57061e7824 */ /* 0x000fe400078e02ff */
[----:B------:R-:W-:-:S05]  /*8e50*/  IMAD.WIDE.U32 R4, R4, -0x326172a9, RZ ;  /* 0xcd9e8d5704047825 */ /* 0x000fca00078e00ff */
[----:B------:R-:W-:Y:S02]  /*8e60*/  LOP3.LUT R5, R5, UR23, R30, 0x96, !PT ;  /* 0x0000001705057c12 */ /* 0x000fe4000f8e961e */
[----:B---3--:R-:W-:-:S03]  /*8e70*/  LOP3.LUT R6, R185, UR21, R4, 0x96, !PT ;  /* 0x00000015b9067c12 */ /* 0x008fc6000f8e9604 */
[----:B------:R-:W-:-:S04]  /*8e80*/  IMAD.WIDE.U32 R4, R5, -0x2daee0ad, RZ ;  /* 0xd2511f5305047825 */ /* 0x000fc800078e00ff */
[----:B------:R-:W-:Y:S01]  /*8e90*/  IMAD.WIDE.U32 R16, R6, -0x2daee0ad, RZ ;  /* 0xd2511f5306107825 */ /* 0x000fe200078e00ff */
[----:B------:R-:W-:Y:S02]  /*8ea0*/  LOP3.LUT R5, R5, UR20, R34, 0x96, !PT ;  /* 0x0000001405057c12 */ /* 0x000fe4000f8e9622 */
[----:B--2---:R-:W-:Y:S02]  /*8eb0*/  FMNMX.FTZ R2, R2, R7, !PT ;  /* 0x0000000702027209 */ /* 0x004fe40007810000 */
[----:B------:R-:W-:-:S03]  /*8ec0*/  LOP3.LUT R6, R17, UR18, R4, 0x96, !PT ;  /* 0x0000001211067c12 */ /* 0x000fc6000f8e9604 */
[----:B------:R-:W2:Y:S01]  /*8ed0*/  SHFL.BFLY PT, R9, R2, 0x1, 0x1f ;  /* 0x0c201f0002097f89 */ /* 0x000ea200000e0000 */
[----:B------:R-:W-:-:S04]  /*8ee0*/  IMAD.WIDE.U32 R4, R5, -0x326172a9, RZ ;  /* 0xcd9e8d5705047825 */ /* 0x000fc800078e00ff */
[----:B------:R-:W-:Y:S01]  /*8ef0*/  IMAD.WIDE.U32 R10, R6, -0x326172a9, RZ ;  /* 0xcd9e8d57060a7825 */ /* 0x000fe200078e00ff */
[----:B------:R-:W-:-:S04]  /*8f00*/  LOP3.LUT R5, R5, UR19, R184, 0x96, !PT ;  /* 0x0000001305057c12 */ /* 0x000fc8000f8e96b8 */
[----:B------:R-:W-:Y:S01]  /*8f10*/  LOP3.LUT R0, R11, UR17, R4, 0x96, !PT ;  /* 0x000000110b007c12 */ /* 0x000fe2000f8e9604 */
[----:B------:R-:W-:-:S04]  /*8f20*/  IMAD.WIDE.U32 R4, R5, -0x2daee0ad, RZ ;  /* 0xd2511f5305047825 */ /* 0x000fc800078e00ff */
[----:B------:R-:W-:Y:S01]  /*8f30*/  IMAD.WIDE.U32 R22, R0, -0x2daee0ad, RZ ;  /* 0xd2511f5300167825 */ /* 0x000fe200078e00ff */
[----:B------:R-:W-:-:S04]  /*8f40*/  LOP3.LUT R6, R5, UR16, R16, 0x96, !PT ;  /* 0x0000001005067c12 */ /* 0x000fc8000f8e9610 */
[----:B------:R-:W-:Y:S01]  /*8f50*/  LOP3.LUT R4, R23, UR7, R4, 0x96, !PT ;  /* 0x0000000717047c12 */ /* 0x000fe2000f8e9604 */
[----:B------:R-:W-:Y:S01]  /*8f60*/  IMAD.WIDE.U32 R6, R6, -0x326172a9, RZ ;  /* 0xcd9e8d5706067825 */ /* 0x000fe200078e00ff */
[----:B--2---:R-:W-:-:S03]  /*8f70*/  FMNMX.FTZ R196, R2, R9, !PT ;  /* 0x0000000902c47209 */ /* 0x004fc60007810000 */
[----:B------:R-:W-:Y:S01]  /*8f80*/  IMAD.WIDE.U32 R4, R4, -0x326172a9, RZ ;  /* 0xcd9e8d5704047825 */ /* 0x000fe200078e00ff */
[----:B------:R-:W-:-:S03]  /*8f90*/  LOP3.LUT R20, R7, UR9, R10, 0x96, !PT ;  /* 0x0000000907147c12 */ /* 0x000fc6000f8e960a */
[----:B------:R-:W-:Y:S01]  /*8fa0*/  FFMA.FTZ R2, R15, c[0x0][0x23c], -R8 ;  /* 0x00008f000f027a23 */ /* 0x000fe20000010808 */
[----:B------:R-:W-:Y:S01]  /*8fb0*/  SHF.R.U32.HI R11, RZ, 0x10, R4 ;  /* 0x00000010ff0b7819 */ /* 0x000fe20000011604 */
[C---:B------:R-:W-:Y:S01]  /*8fc0*/  FMUL.FTZ R9, R196.reuse, c[0x0][0x23c] ;  /* 0x00008f00c4097a20 */ /* 0x040fe20000410000 */
[----:B------:R-:W-:Y:S01]  /*8fd0*/  FSETP.NEU.FTZ.AND P0, PT, R196, -INF , PT ;  /* 0xff800000c400780b */ /* 0x000fe20003f1d000 */
[----:B------:R2:W-:Y:S01]  /*8fe0*/  MUFU.EX2 R33, R2 ;  /* 0x0000000200217308 */ /* 0x0005e20000000800 */
[C---:B------:R-:W-:Y:S02]  /*8ff0*/  LOP3.LUT R10, R4.reuse, 0xffff, RZ, 0xc0, !PT ;  /* 0x0000ffff040a7812 */ /* 0x040fe400078ec0ff */
[----:B------:R-:W-:Y:S02]  /*9000*/  LOP3.LUT R0, R5, UR25, R6, 0x96, !PT ;  /* 0x0000001905007c12 */ /* 0x000fe4000f8e9606 */
[----:B------:R-:W-:Y:S02]  /*9010*/  LOP3.LUT R5, R4, 0xff, RZ, 0xc0, !PT ;  /* 0x000000ff04057812 */ /* 0x000fe400078ec0ff */
[----:B------:R-:W-:-:S02]  /*9020*/  SHF.R.U32.HI R4, RZ, 0x18, R4 ;  /* 0x00000018ff047819 */ /* 0x000fc40000011604 */
[----:B------:R-:W-:Y:S02]  /*9030*/  LOP3.LUT R11, R11, 0xff, RZ, 0xc0, !PT ;  /* 0x000000ff0b0b7812 */ /* 0x000fe400078ec0ff */
[----:B------:R-:W-:Y:S02]  /*9040*/  FSEL R9, R9, RZ, P0 ;  /* 0x000000ff09097208 */ /* 0x000fe40000000000 */
[----:B------:R-:W-:Y:S01]  /*9050*/  SHF.R.U32.HI R10, RZ, 0x8, R10 ;  /* 0x00000008ff0a7819 */ /* 0x000fe2000001160a */
[----:B--2---:R-:W-:Y:S01]  /*9060*/  FFMA.FTZ R2, R14, c[0x0][0x23c], -R8 ;  /* 0x00008f000e027a23 */ /* 0x004fe20000010808 */
[----:B------:R-:W-:Y:S01]  /*9070*/  PRMT R11, R11, 0x5410, R4 ;  /* 0x000054100b0b7816 */ /* 0x000fe20000000004 */
[----:B------:R-:W-:Y:S01]  /*9080*/  FFMA.FTZ R4, R24, c[0x0][0x23c], -R9 ;  /* 0x00008f0018047a23 */ /* 0x000fe20000010809 */
[----:B------:R-:W-:Y:S01]  /*9090*/  PRMT R10, R5, 0x5410, R10 ;  /* 0x00005410050a7816 */ /* 0x000fe2000000000a */
[----:B------:R2:W3:Y:S01]  /*90a0*/  MUFU.EX2 R174, R2 ;  /* 0x0000000200ae7308 */ /* 0x0004e20000000800 */
[----:B------:R-:W-:Y:S01]  /*90b0*/  SHF.R.U32.HI R5, RZ, 0x10, R0 ;  /* 0x00000010ff057819 */ /* 0x000fe20000011600 */
[----:B------:R-:W4:Y:S01]  /*90c0*/  LDSM.16.MT88.4 R12, [R205+0x10000] ;  /* 0x01000000cd0c783b */ /* 0x000f220000004200 */
[----:B------:R-:W-:-:S05]  /*90d0*/  LOP3.LUT R7, R0, 0xff, RZ, 0xc0, !PT ;  /* 0x000000ff00077812 */ /* 0x000fca00078ec0ff */
[----:B------:R1:W1:Y:S01]  /*90e0*/  MUFU.EX2 R19, R4 ;  /* 0x0000000400137308 */ /* 0x0002620000000800 */
[----:B--2---:R-:W-:-:S04]  /*90f0*/  LOP3.LUT R2, R0, 0xffff, RZ, 0xc0, !PT ;  /* 0x0000ffff00027812 */ /* 0x004fc800078ec0ff */
[----:B------:R-:W-:Y:S02]  /*9100*/  SHF.R.U32.HI R6, RZ, 0x8, R2 ;  /* 0x00000008ff067819 */ /* 0x000fe40000011602 */
[----:B------:R-:W-:Y:S02]  /*9110*/  SHF.R.U32.HI R2, RZ, 0x18, R0 ;  /* 0x00000018ff027819 */ /* 0x000fe40000011600 */
[----:B------:R-:W-:Y:S01]  /*9120*/  LOP3.LUT R0, R5, 0xff, RZ, 0xc0, !PT ;  /* 0x000000ff05007812 */ /* 0x000fe200078ec0ff */
[----:B-1----:R-:W-:-:S03]  /*9130*/  FFMA.FTZ R4, R25, c[0x0][0x23c], -R9 ;  /* 0x00008f0019047a23 */ /* 0x002fc60000010809 */
[----:B------:R-:W-:Y:S01]  /*9140*/  PRMT R16, R0, 0x5410, R2 ;  /* 0x0000541000107816 */ /* 0x000fe20000000002 */
[----:B------:R-:W1:Y:S01]  /*9150*/  MUFU.EX2 R187, R4 ;  /* 0x0000000400bb7308 */ /* 0x000e620000000800 */
[----:B------:R-:W-:Y:S01]  /*9160*/  FFMA.FTZ R0, R26, c[0x0][0x23c], -R9 ;  /* 0x00008f001a007a23 */ /* 0x000fe20000010809 */
[----:B------:R-:W-:Y:S01]  /*9170*/  PRMT R17, R7, 0x5410, R6 ;  /* 0x0000541007117816 */ /* 0x000fe20000000006 */
[----:B------:R-:W-:Y:S01]  /*9180*/  HSET2.LE.AND R6, R10, R18, PT ;  /* 0x000000120a067233 */ /* 0x000fe20003803000 */
[----:B------:R-:W-:-:S04]  /*9190*/  FSEL R2, R196, RZ, P0 ;  /* 0x000000ffc4027208 */ /* 0x000fc80000000000 */
[----:B------:R3:W-:Y:S01]  /*91a0*/  MUFU.EX2 R24, R0 ;  /* 0x0000000000187308 */ /* 0x0007e20000000800 */
[----:B------:R-:W-:Y:S01]  /*91b0*/  FSEL R5, R197, RZ, P1 ;  /* 0x000000ffc5057208 */ /* 0x000fe20000800000 */
[----:B------:R-:W-:Y:S02]  /*91c0*/  FADD.FTZ R3, R3, -R2 ;  /* 0x8000000203037221 */ /* 0x000fe40000010000 */
[----:B------:R-:W-:Y:S02]  /*91d0*/  FFMA.FTZ R2, R27, c[0x0][0x23c], -R9 ;  /* 0x00008f001b027a23 */ /* 0x000fe40000010809 */
[----:B------:R-:W-:Y:S01]  /*91e0*/  FADD.FTZ R5, R132, -R5 ;  /* 0x8000000584057221 */ /* 0x000fe20000010000 */
[----:B------:R-:W-:Y:S02]  /*91f0*/  MOV R132, R21 ;  /* 0x0000001500847202 */ /* 0x000fe40000000f00 */
[----:B---3--:R-:W-:-:S04]  /*9200*/  F2FP.BF16.PACK_AB R0, R174, R33 ;  /* 0x00000021ae00723e */ /* 0x008fc800000010ff */
[----:B------:R-:W-:Y:S01]  /*9210*/  LOP3.LUT R6, R6, R0, RZ, 0xc0, !PT ;  /* 0x0000000006067212 */ /* 0x000fe200078ec0ff */
[----:B------:R-:W-:Y:S01]  /*9220*/  HSET2.LE.AND R0, R11, R18, PT ;  /* 0x000000120b007233 */ /* 0x000fe20003803000 */
[----:B------:R-:W-:Y:S01]  /*9230*/  MOV R11, R19 ;  /* 0x00000013000b7202 */ /* 0x000fe20000000f00 */
[----:B------:R1:W2:Y:S03]  /*9240*/  MUFU.EX2 R21, R2 ;  /* 0x0000000200157308 */ /* 0x0002a60000000800 */
[----:B-1----:R-:W-:-:S04]  /*9250*/  F2FP.BF16.PACK_AB R2, R187, R11 ;  /* 0x0000000bbb02723e */ /* 0x002fc800000010ff */
[----:B------:R-:W-:Y:S01]  /*9260*/  LOP3.LUT R7, R0, R2, RZ, 0xc0, !PT ;  /* 0x0000000200077212 */ /* 0x000fe200078ec0ff */
[----:B------:R-:W-:Y:S01]  /*9270*/  HSET2.LE.AND R0, R17, R18, PT ;  /* 0x0000001211007233 */ /* 0x000fe20003803000 */
[----:B------:R-:W-:-:S04]  /*9280*/  F2FP.BF16.PACK_AB R2, R132, R173 ;  /* 0x000000ad8402723e */ /* 0x000fc800000010ff */
[----:B------:R-:W-:Y:S01]  /*9290*/  LOP3.LUT R4, R0, R2, RZ, 0xc0, !PT ;  /* 0x0000000200047212 */ /* 0x000fe200078ec0ff */
[----:B------:R-:W-:Y:S02]  /*92a0*/  HSET2.LE.AND R0, R16, R18, PT ;  /* 0x0000001210007233 */ /* 0x000fe40003803000 */
[----:B------:R-:W1:Y:S01]  /*92b0*/  LDSM.16.MT88.4 R16, [R206+0x10000] ;  /* 0x01000000ce10783b */ /* 0x000e620000004200 */
[----:B------:R-:W-:Y:S02]  /*92c0*/  FMUL.FTZ R5, R5, c[0x0][0x23c] ;  /* 0x00008f0005057a20 */ /* 0x000fe40000410000 */
[----:B------:R-:W-:Y:S02]  /*92d0*/  FMUL.FTZ R3, R3, c[0x0][0x23c] ;  /* 0x00008f0003037a20 */ /* 0x000fe40000410000 */
[----:B------:R-:W-:Y:S01]  /*92e0*/  IMAD.MOV.U32 R26, RZ, RZ, R28 ;  /* 0x000000ffff1a7224 */ /* 0x000fe200078e001c */
[----:B------:R3:W3:Y:S08]  /*92f0*/  MUFU.EX2 R29, R5 ;  /* 0x00000005001d7308 */ /* 0x0006f00000000800 */
[----:B------:R-:W4:Y:S01]  /*9300*/  MUFU.EX2 R28, R3 ;  /* 0x00000003001c7308 */ /* 0x000f220000000800 */
[----:B--2---:R-:W-:-:S04]  /*9310*/  F2FP.BF16.PACK_AB R2, R21, R24 ;  /* 0x000000181502723e */ /* 0x004fc800000010ff */
[----:B---3--:R-:W-:Y:S01]  /*9320*/  LOP3.LUT R5, R0, R2, RZ, 0xc0, !PT ;  /* 0x0000000200057212 */ /* 0x008fe200078ec0ff */
[-C--:B------:R-:W-:Y:S02]  /*9330*/  FMUL.FTZ R136, R136, R29.reuse ;  /* 0x0000001d88887220 */ /* 0x080fe40000410000 */
[-C--:B------:R-:W-:Y:S02]  /*9340*/  FMUL.FTZ R137, R137, R29.reuse ;  /* 0x0000001d89897220 */ /* 0x080fe40000410000 */
[-C--:B------:R-:W-:Y:S02]  /*9350*/  FMUL.FTZ R140, R140, R29.reuse ;  /* 0x0000001d8c8c7220 */ /* 0x080fe40000410000 */
[----:B------:R-:W-:Y:S02]  /*9360*/  FMUL.FTZ R141, R141, R29 ;  /* 0x0000001d8d8d7220 */ /* 0x000fe40000410000 */
[-C--:B----4-:R-:W-:Y:S02]  /*9370*/  FMUL.FTZ R138, R138, R28.reuse ;  /* 0x0000001c8a8a7220 */ /* 0x090fe40000410000 */
        /* <DEDUP_REMOVED lines=10> */
[----:B------:R-:W-:Y:S01]  /*9420*/  FMUL.FTZ R151, R151, R28 ;  /* 0x0000001c97977220 */ /* 0x000fe20000410000 */
[C---:B------:R-:W-:Y:S08]  /*9430*/  HMMA.16816.F32.BF16 R136, R4.reuse, R12, R136 ;  /* 0x0000000c0488723c */ /* 0x040ff00000041888 */
[C---:B------:R-:W-:Y:S01]  /*9440*/  HMMA.16816.F32.BF16 R188, R4.reuse, R14, R140 ;  /* 0x0000000e04bc723c */ /* 0x040fe2000004188c */
[----:B------:R-:W2:Y:S07]  /*9450*/  LDSM.16.MT88.4 R12, [R208+0x10000] ;  /* 0x01000000d00c783b */ /* 0x000eae0000004200 */
[C---:B-1----:R-:W-:Y:S08]  /*9460*/  HMMA.16816.F32.BF16 R144, R4.reuse, R16, R144 ;  /* 0x000000100490723c */ /* 0x042ff00000041890 */
[----:B------:R-:W-:Y:S01]  /*9470*/  HMMA.16816.F32.BF16 R248, R4, R18, R148 ;  /* 0x0000001204f8723c */ /* 0x000fe20000041894 */
[----:B------:R-:W1:Y:S01]  /*9480*/  LDSM.16.MT88.4 R16, [R207+0x10000] ;  /* 0x01000000cf10783b */ /* 0x000e620000004200 */
        /* <DEDUP_REMOVED lines=15> */
[----:B------:R-:W-:Y:S01]  /*9580*/  FMUL.FTZ R167, R167, R28 ;  /* 0x0000001ca7a77220 */ /* 0x000fe20000410000 */
[C---:B--2---:R-:W-:Y:S08]  /*9590*/  HMMA.16816.F32.BF16 R152, R4.reuse, R12, R152 ;  /* 0x0000000c0498723c */ /* 0x044ff00000041898 */
        /* <DEDUP_REMOVED lines=18> */
[----:B------:R-:W-:Y:S02]  /*96c0*/  FMUL.FTZ R49, R49, R29 ;  /* 0x0000001d31317220 */ /* 0x000fe40000410000 */
[-C--:B------:R-:W-:Y:S02]  /*96d0*/  FMUL.FTZ R50, R50, R28.reuse ;  /* 0x0000001c32327220 */ /* 0x080fe40000410000 */
[----:B------:R-:W-:Y:S01]  /*96e0*/  FMUL.FTZ R51, R51, R28 ;  /* 0x0000001c33337220 */ /* 0x000fe20000410000 */
[----:B------:R-:W-:Y:S01]  /*96f0*/  MOV R150, R186 ;  /* 0x000000ba00967202 */ /* 0x000fe20000000f00 */
[----:B------:R-:W-:Y:S01]  /*9700*/  IMAD.MOV.U32 R151, RZ, RZ, R187 ;  /* 0x000000ffff977224 */ /* 0x000fe200078e00bb */
[----:B------:R-:W-:Y:S01]  /*9710*/  MOV R149, R185 ;  /* 0x000000b900957202 */ /* 0x000fe20000000f00 */
[----:B------:R-:W-:Y:S01]  /*9720*/  IMAD.MOV.U32 R148, RZ, RZ, R184 ;  /* 0x000000ffff947224 */ /* 0x000fe200078e00b8 */
[----:B--2---:R-:W-:Y:S01]  /*9730*/  HMMA.16816.F32.BF16 R192, R4, R12, R36 ;  /* 0x0000000c04c0723c */ /* 0x004fe20000041824 */
[----:B------:R-:W-:Y:S01]  /*9740*/  MOV R25, R240 ;  /* 0x000000f000197202 */ /* 0x000fe20000000f00 */
[----:B------:R-:W-:-:S06]  /*9750*/  IMAD.MOV.U32 R27, RZ, RZ, R200 ;  /* 0x000000ffff1b7224 */ /* 0x000fcc00078e00c8 */
        /* <DEDUP_REMOVED lines=25> */
[----:B------:R-:W-:Y:S01]  /*98f0*/  MOV R142, R182 ;  /* 0x000000b6008e7202 */ /* 0x000fe20000000f00 */
[----:B--2---:R-:W-:Y:S01]  /*9900*/  HMMA.16816.F32.BF16 R188, R4, R12, R52 ;  /* 0x0000000c04bc723c */ /* 0x004fe20000041834 */
[----:B------:R-:W-:Y:S01]  /*9910*/  IMAD.MOV.U32 R141, RZ, RZ, R181 ;  /* 0x000000ffff8d7224 */ /* 0x000fe200078e00b5 */
[----:B------:R-:W-:Y:S01]  /*9920*/  MOV R140, R174 ;  /* 0x000000ae008c7202 */ /* 0x000fe20000000f00 */
[----:B------:R-:W-:-:S04]  /*9930*/  IMAD.MOV.U32 R143, RZ, RZ, R173 ;  /* 0x000000ffff8f7224 */ /* 0x000fc800078e00ad */
[----:B------:R-:W-:Y:S01]  /*9940*/  MOV R54, R180 ;  /* 0x000000b400367202 */ /* 0x000fe20000000f00 */
[----:B------:R-:W-:Y:S01]  /*9950*/  IMAD.MOV.U32 R55, RZ, RZ, R132 ;  /* 0x000000ffff377224 */ /* 0x000fe200078e0084 */
[----:B------:R-:W-:Y:S01]  /*9960*/  MOV R52, R183 ;  /* 0x000000b700347202 */ /* 0x000fe20000000f00 */
[----:B------:R-:W-:Y:S01]  /*9970*/  IMAD.MOV.U32 R53, RZ, RZ, R175 ;  /* 0x000000ffff357224 */ /* 0x000fe200078e00af */
[C---:B------:R-:W-:Y:S01]  /*9980*/  HMMA.16816.F32.BF16 R180, R4.reuse, R14, R56 ;  /* 0x0000000e04b4723c */ /* 0x040fe20000041838 */
[----:B------:R-:W-:Y:S01]  /*9990*/  IMAD.MOV.U32 R132, RZ, RZ, R172 ;  /* 0x000000ffff847224 */ /* 0x000fe200078e00ac */
[----:B------:R-:W2:Y:S06]  /*99a0*/  LDSM.16.MT88.4 R12, [R205+0x14000] ;  /* 0x01400000cd0c783b */ /* 0x000eac0000004200 */
        /* <DEDUP_REMOVED lines=81> */
[----:B------:R-:W-:Y:S01]  /*9ec0*/  MOV R40, R0 ;  /* 0x0000000000287202 */ /* 0x000fe20000000f00 */
[----:B------:R-:W-:-:S04]  /*9ed0*/  FFMA.FTZ R0, R179, c[0x0][0x23c], -R8 ;  /* 0x00008f00b3007a23 */ /* 0x000fc80000010808 */
[----:B------:R3:W-:Y:S01]  /*9ee0*/  MUFU.EX2 R74, R0 ;  /* 0x00000000004a7308 */ /* 0x0007e20000000800 */
[----:B------:R-:W-:Y:S01]  /*9ef0*/  MOV R42, R3 ;  /* 0x00000003002a7202 */ /* 0x000fe20000000f00 */
[----:B------:R-:W-:Y:S02]  /*9f00*/  IMAD.MOV.U32 R43, RZ, RZ, R2 ;  /* 0x000000ffff2b7224 */ /* 0x000fe400078e0002 */
[----:B---3--:R-:W-:-:S04]  /*9f10*/  FFMA.FTZ R0, R176, c[0x0][0x23c], -R8 ;  /* 0x00008f00b0007a23 */ /* 0x008fc80000010808 */
[----:B------:R3:W4:Y:S01]  /*9f20*/  MUFU.EX2 R56, R0 ;  /* 0x0000000000387308 */ /* 0x0007220000000800 */
[----:B------:R-:W-:Y:S01]  /*9f30*/  IMAD.WIDE.U32 R2, R20, -0x2daee0ad, RZ ;  /* 0xd2511f5314027825 */ /* 0x000fe200078e00ff */
[----:B------:R-:W1:Y:S03]  /*9f40*/  LDC.U8 R69, c[0x0][0x2d8] ;  /* 0x0000b600ff457b82 */ /* 0x000e660000000000 */
[----:B------:R-:W-:Y:S02]  /*9f50*/  FMUL.FTZ R116, R116, R29 ;  /* 0x0000001d74747220 */ /* 0x000fe40000410000 */
[----:B---3--:R-:W-:-:S04]  /*9f60*/  FFMA.FTZ R0, R169, c[0x0][0x23c], -R8 ;  /* 0x00008f00a9007a23 */ /* 0x008fc80000010808 */
[----:B------:R3:W1:Y:S01]  /*9f70*/  MUFU.EX2 R68, R0 ;  /* 0x0000000000447308 */ /* 0x0006620000000800 */
[-C--:B------:R-:W-:Y:S02]  /*9f80*/  FMUL.FTZ R117, R117, R29.reuse ;  /* 0x0000001d75757220 */ /* 0x080fe40000410000 */
[-C--:B------:R-:W-:Y:S02]  /*9f90*/  FMUL.FTZ R118, R118, R28.reuse ;  /* 0x0000001c76767220 */ /* 0x080fe40000410000 */
[----:B------:R-:W-:Y:S02]  /*9fa0*/  FMUL.FTZ R119, R119, R28 ;  /* 0x0000001c77777220 */ /* 0x000fe40000410000 */
[-C--:B------:R-:W-:Y:S02]  /*9fb0*/  FMUL.FTZ R120, R120, R29.reuse ;  /* 0x0000001d78787220 */ /* 0x080fe40000410000 */
[----:B------:R-:W-:Y:S02]  /*9fc0*/  FMUL.FTZ R121, R121, R29 ;  /* 0x0000001d79797220 */ /* 0x000fe40000410000 */
[----:B---3--:R-:W-:-:S02]  /*9fd0*/  FFMA.FTZ R0, R168, c[0x0][0x23c], -R8 ;  /* 0x00008f00a8007a23 */ /* 0x008fc40000010808 */
[-C--:B------:R-:W-:Y:S02]  /*9fe0*/  FMUL.FTZ R122, R122, R28.reuse ;  /* 0x0000001c7a7a7220 */ /* 0x080fe40000410000 */
[----:B------:R3:W-:Y:S01]  /*9ff0*/  MUFU.EX2 R90, R0 ;  /* 0x00000000005a7308 */ /* 0x0007e20000000800 */
[-C--:B------:R-:W-:Y:S02]  /*a000*/  FMUL.FTZ R123, R123, R28.reuse ;  /* 0x0000001c7b7b7220 */ /* 0x080fe40000410000 */
[-C--:B------:R-:W-:Y:S02]  /*a010*/  FMUL.FTZ R124, R124, R29.reuse ;  /* 0x0000001d7c7c7220 */ /* 0x080fe40000410000 */
[----:B------:R-:W-:Y:S02]  /*a020*/  FMUL.FTZ R125, R125, R29 ;  /* 0x0000001d7d7d7220 */ /* 0x000fe40000410000 */
[-C--:B------:R-:W-:Y:S02]  /*a030*/  FMUL.FTZ R126, R126, R28.reuse ;  /* 0x0000001c7e7e7220 */ /* 0x080fe40000410000 */
[----:B------:R-:W-:-:S02]  /*a040*/  FMUL.FTZ R127, R127, R28 ;  /* 0x0000001c7f7f7220 */ /* 0x000fc40000410000 */
[-C--:B------:R-:W-:Y:S02]  /*a050*/  FMUL.FTZ R128, R128, R29.reuse ;  /* 0x0000001d80807220 */ /* 0x080fe40000410000 */
[----:B------:R-:W-:Y:S02]  /*a060*/  FMUL.FTZ R129, R129, R29 ;  /* 0x0000001d81817220 */ /* 0x000fe40000410000 */
[-C--:B------:R-:W-:Y:S02]  /*a070*/  FMUL.FTZ R130, R130, R28.reuse ;  /* 0x0000001c82827220 */ /* 0x080fe40000410000 */
[--C-:B---3--:R-:W-:Y:S02]  /*a080*/  FFMA.FTZ R0, R177, c[0x0][0x23c], -R9.reuse ;  /* 0x00008f00b1007a23 */ /* 0x108fe40000010809 */
[----:B------:R-:W-:Y:S02]  /*a090*/  FMUL.FTZ R131, R131, R28 ;  /* 0x0000001c83837220 */ /* 0x000fe40000410000 */
[----:B------:R3:W-:Y:S01]  /*a0a0*/  MUFU.EX2 R75, R0 ;  /* 0x00000000004b7308 */ /* 0x0007e20000000800 */
[----:B------:R-:W-:Y:S01]  /*a0b0*/  IMAD.MOV.U32 R41, RZ, RZ, R10 ;  /* 0x000000ffff297224 */ /* 0x000fe200078e000a */
[----:B--2---:R-:W-:Y:S01]  /*a0c0*/  HMMA.16816.F32.BF16 R116, R4, R12, R116 ;  /* 0x0000000c0474723c */ /* 0x004fe20000041874 */
[----:B------:R-:W-:Y:S01]  /*a0d0*/  FFMA.FTZ R10, R178, c[0x0][0x23c], -R9 ;  /* 0x00008f00b20a7a23 */ /* 0x000fe20000010809 */
[----:B------:R-:W-:Y:S01]  /*a0e0*/  MOV R77, R60 ;  /* 0x0000003c004d7202 */ /* 0x000fe20000000f00 */
[----:B------:R-:W-:Y:S01]  /*a0f0*/  IMAD.MOV.U32 R76, RZ, RZ, R71 ;  /* 0x000000ffff4c7224 */ /* 0x000fe200078e0047 */
[----:B------:R-:W-:Y:S01]  /*a100*/  MOV R78, R62 ;  /* 0x0000003e004e7202 */ /* 0x000fe20000000f00 */
[----:B------:R-:W-:Y:S01]  /*a110*/  IMAD.MOV.U32 R72, RZ, RZ, R61 ;  /* 0x000000ffff487224 */ /* 0x000fe200078e003d */
[----:B------:R-:W-:-:S02]  /*a120*/  MOV R71, R27 ;  /* 0x0000001b00477202 */ /* 0x000fc40000000f00 */
[----:B------:R-:W-:Y:S01]  /*a130*/  HMMA.16816.F32.BF16 R120, R4, R14, R120 ;  /* 0x0000000e0478723c */ /* 0x000fe20000041878 */
[----:B------:R-:W-:Y:S01]  /*a140*/  IMAD.MOV.U32 R60, RZ, RZ, R26 ;  /* 0x000000ffff3c7224 */ /* 0x000fe200078e001a */
[----:B---3--:R-:W-:-:S06]  /*a150*/  LOP3.LUT R0, R3, UR24, R22, 0x96, !PT ;  /* 0x0000001803007c12 */ /* 0x008fcc000f8e9616 */
[C---:B-1----:R-:W-:Y:S01]  /*a160*/  HMMA.16816.F32.BF16 R44, R4.reuse, R16, R124 ;  /* 0x00000010042c723c */ /* 0x042fe2000004187c */
[----:B------:R-:W-:Y:S01]  /*a170*/  MOV R61, R25 ;  /* 0x00000019003d7202 */ /* 0x000fe20000000f00 */
[----:B------:R1:W2:Y:S01]  /*a180*/  MUFU.EX2 R126, R10 ;  /* 0x0000000a007e7308 */ /* 0x0002a20000000800 */
[----:B------:R-:W-:Y:S02]  /*a190*/  MOV R62, R24 ;  /* 0x00000018003e7202 */ /* 0x000fe40000000f00 */
[----:B------:R-:W3:Y:S03]  /*a1a0*/  LDSM.16.MT88.4 R24, [R206+0x10800] ;  /* 0x01080000ce18783b */ /* 0x000ee60000004200 */
[----:B------:R-:W-:Y:S01]  /*a1b0*/  HMMA.16816.F32.BF16 R36, R4, R18, R128 ;  /* 0x000000120424723c */ /* 0x000fe20000041880 */
[----:B------:R-:W-:Y:S01]  /*a1c0*/  MOV R70, R11 ;  /* 0x0000000b00467202 */ /* 0x000fe20000000f00 */
[----:B------:R-:W-:Y:S05]  /*a1d0*/  LDSM.16.MT88.4 R16, [R207+0x10800] ;  /* 0x01080000cf10783b */ /* 0x000fea0000004200 */
[----:B------:R-:W-:Y:S01]  /*a1e0*/  LOP3.LUT R4, R0, 0xffff, RZ, 0xc0, !PT ;  /* 0x0000ffff00047812 */ /* 0x000fe200078ec0ff */
[----:B------:R-:W-:Y:S01]  /*a1f0*/  FFMA.FTZ R5, R170, c[0x0][0x23c], -R9 ;  /* 0x00008f00aa057a23 */ /* 0x000fe20000010809 */
[----:B------:R-:W-:-:S02]  /*a200*/  LOP3.LUT R6, R0, 0xff, RZ, 0xc0, !PT ;  /* 0x000000ff00067812 */ /* 0x000fc400078ec0ff */
[C---:B-1----:R-:W-:Y:S02]  /*a210*/  LOP3.LUT R10, R2.reuse, 0xffff, RZ, 0xc0, !PT ;  /* 0x0000ffff020a7812 */ /* 0x042fe400078ec0ff */
[----:B------:R-:W-:Y:S01]  /*a220*/  SHF.R.U32.HI R3, RZ, 0x8, R4 ;  /* 0x00000008ff037819 */ /* 0x000fe20000011604 */
[----:B------:R-:W-:Y:S01]  /*a230*/  FFMA.FTZ R4, R171, c[0x0][0x23c], -R9 ;  /* 0x00008f00ab047a23 */ /* 0x000fe20000010809 */
[----:B------:R1:W-:Y:S01]  /*a240*/  MUFU.EX2 R88, R5 ;  /* 0x0000000500587308 */ /* 0x0003e20000000800 */
[----:B------:R-:W-:Y:S02]  /*a250*/  LOP3.LUT R12, R2, 0xff, RZ, 0xc0, !PT ;  /* 0x000000ff020c7812 */ /* 0x000fe400078ec0ff */
[--C-:B------:R-:W-:Y:S02]  /*a260*/  SHF.R.U32.HI R11, RZ, 0x18, R2.reuse ;  /* 0x00000018ff0b7819 */ /* 0x100fe40000011602 */
[----:B------:R-:W-:Y:S01]  /*a270*/  MOV R87, R70 ;  /* 0x0000004600577202 */ /* 0x000fe20000000f00 */
[----:B------:R-:W-:Y:S01]  /*a280*/  IMAD.MOV.U32 R70, RZ, RZ, R55 ;  /* 0x000000ffff467224 */ /* 0x000fe200078e0037 */
[----:B------:R-:W-:Y:S01]  /*a290*/  MOV R55, R21 ;  /* 0x0000001500377202 */ /* 0x000fe20000000f00 */
[----:B------:R2:W2:Y:S01]  /*a2a0*/  MUFU.EX2 R91, R4 ;  /* 0x00000004005b7308 */ /* 0x0004a20000000800 */
[----:B------:R-:W3:Y:S01]  /*a2b0*/  LDSM.16.MT88.4 R20, [R208+0x10800] ;  /* 0x01080000d014783b */ /* 0x000ee20000004200 */
[----:B-1----:R-:W-:-:S02]  /*a2c0*/  SHF.R.U32.HI R5, RZ, 0x10, R2 ;  /* 0x00000010ff057819 */ /* 0x002fc40000011602 */
[----:B------:R-:W-:Y:S02]  /*a2d0*/  PRMT R2, R6, 0x5410, R3 ;  /* 0x0000541006027816 */ /* 0x000fe40000000003 */
[----:B------:R-:W-:Y:S02]  /*a2e0*/  SHF.R.U32.HI R3, RZ, 0x10, R0 ;  /* 0x00000010ff037819 */ /* 0x000fe40000011600 */
[----:B------:R-:W-:Y:S02]  /*a2f0*/  LOP3.LUT R6, R5, 0xff, RZ, 0xc0, !PT ;  /* 0x000000ff05067812 */ /* 0x000fe400078ec0ff */
[----:B--2---:R-:W-:Y:S02]  /*a300*/  SHF.R.U32.HI R4, RZ, 0x8, R10 ;  /* 0x00000008ff047819 */ /* 0x004fe4000001160a */
[----:B------:R-:W-:Y:S02]  /*a310*/  LOP3.LUT R5, R3, 0xff, RZ, 0xc0, !PT ;  /* 0x000000ff03057812 */ /* 0x000fe400078ec0ff */
[----:B------:R-:W-:-:S02]  /*a320*/  PRMT R3, R12, 0x5410, R4 ;  /* 0x000054100c037816 */ /* 0x000fc40000000004 */
[----:B------:R-:W1:Y:S01]  /*a330*/  LDSM.16.MT88.4 R12, [R205+0x12800] ;  /* 0x01280000cd0c783b */ /* 0x000e620000004200 */
[----:B------:R-:W-:Y:S02]  /*a340*/  PRMT R69, R69, 0x7054, R69 ;  /* 0x0000705445457816 */ /* 0x000fe40000000045 */
[----:B------:R-:W-:Y:S02]  /*a350*/  SHF.R.U32.HI R7, RZ, 0x18, R0 ;  /* 0x00000018ff077819 */ /* 0x000fe40000011600 */
[----:B------:R-:W-:Y:S01]  /*a360*/  PRMT R10, R6, 0x5410, R11 ;  /* 0x00005410060a7816 */ /* 0x000fe2000000000b */
[--C-:B------:R-:W-:Y:S01]  /*a370*/  HSET2.LE.AND R0, R2, R69.reuse, PT ;  /* 0x0000004502007233 */ /* 0x100fe20003803000 */
[----:B----4-:R-:W-:Y:S01]  /*a380*/  F2FP.BF16.PACK_AB R2, R56, R74 ;  /* 0x0000004a3802723e */ /* 0x010fe200000010ff */
[----:B------:R-:W-:Y:S01]  /*a390*/  IMAD.MOV.U32 R11, RZ, RZ, R68 ;  /* 0x000000ffff0b7224 */ /* 0x000fe200078e0044 */
[----:B------:R-:W-:Y:S01]  /*a3a0*/  PRMT R5, R5, 0x5410, R7 ;  /* 0x0000541005057816 */ /* 0x000fe20000000007 */
[--C-:B------:R-:W-:Y:S01]  /*a3b0*/  HSET2.LE.AND R3, R3, R69.reuse, PT ;  /* 0x0000004503037233 */ /* 0x100fe20003803000 */
[----:B------:R-:W-:Y:S01]  /*a3c0*/  LOP3.LUT R4, R0, R2, RZ, 0xc0, !PT ;  /* 0x0000000200047212 */ /* 0x000fe200078ec0ff */
[--C-:B------:R-:W-:Y:S01]  /*a3d0*/  HSET2.LE.AND R7, R10, R69.reuse, PT ;  /* 0x000000450a077233 */ /* 0x100fe20003803000 */
[----:B------:R-:W-:Y:S01]  /*a3e0*/  F2FP.BF16.PACK_AB R2, R126, R75 ;  /* 0x0000004b7e02723e */ /* 0x000fe200000010ff */
[----:B------:R-:W-:Y:S01]  /*a3f0*/  HSET2.LE.AND R0, R5, R69, PT ;  /* 0x0000004505007233 */ /* 0x000fe20003803000 */
[----:B------:R-:W-:-:S02]  /*a400*/  F2FP.BF16.PACK_AB R6, R90, R11 ;  /* 0x0000000b5a06723e */ /* 0x000fc400000010ff */
[----:B------:R-:W-:Y:S02]  /*a410*/  F2FP.BF16.PACK_AB R10, R91, R88 ;  /* 0x000000585b0a723e */ /* 0x000fe400000010ff */
[----:B------:R-:W-:Y:S02]  /*a420*/  LOP3.LUT R5, R0, R2, RZ, 0xc0, !PT ;  /* 0x0000000200057212 */ /* 0x000fe400078ec0ff */
[----:B------:R-:W-:Y:S02]  /*a430*/  LOP3.LUT R6, R3, R6, RZ, 0xc0, !PT ;  /* 0x0000000603067212 */ /* 0x000fe400078ec0ff */
[----:B------:R-:W-:Y:S02]  /*a440*/  LOP3.LUT R7, R7, R10, RZ, 0xc0, !PT ;  /* 0x0000000a07077212 */ /* 0x000fe400078ec0ff */
        /* <DEDUP_REMOVED lines=9> */
[----:B---3--:R-:W-:Y:S01]  /*a4e0*/  HMMA.16816.F32.BF16 R144, R4, R24, R144 ;  /* 0x000000180490723c */ /* 0x008fe20000041890 */
[----:B------:R-:W-:Y:S01]  /*a4f0*/  MOV R72, R50 ;  /* 0x0000003200487202 */ /* 0x000fe20000000f00 */
[----:B------:R-:W-:Y:S01]  /*a500*/  IMAD.MOV.U32 R79, RZ, RZ, R63 ;  /* 0x000000ffff4f7224 */ /* 0x000fe200078e003f */
[----:B------:R-:W-:Y:S01]  /*a510*/  MOV R69, R54 ;  /* 0x0000003600457202 */ /* 0x000fe20000000f00 */
[----:B------:R-:W-:Y:S01]  /*a520*/  IMAD.MOV.U32 R68, RZ, RZ, R53 ;  /* 0x000000ffff447224 */ /* 0x000fe200078e0035 */
[----:B------:R-:W-:-:S03]  /*a530*/  MOV R53, R35 ;  /* 0x0000002300357202 */ /* 0x000fc60000000f00 */
        /* <DEDUP_REMOVED lines=15> */
[----:B------:R-:W-:Y:S01]  /*a630*/  IMAD.MOV.U32 R129, RZ, RZ, R71 ;  /* 0x000000ffff817224 */ /* 0x000fe200078e0047 */
[----:B------:R-:W-:Y:S01]  /*a640*/  MOV R2, R61 ;  /* 0x0000003d00027202 */ /* 0x000fe20000000f00 */
[C---:B------:R-:W-:Y:S01]  /*a650*/  HMMA.16816.F32.BF16 R52, R4.reuse, R22, R244 ;  /* 0x000000160434723c */ /* 0x040fe200000418f4 */
[----:B------:R-:W-:Y:S01]  /*a660*/  MOV R3, R63 ;  /* 0x0000003f00037202 */ /* 0x000fe20000000f00 */
[----:B------:R-:W3:Y:S01]  /*a670*/  LDSM.16.MT88.4 R20, [R208+0x12800] ;  /* 0x01280000d014783b */ /* 0x000ee20000004200 */
[----:B------:R-:W-:Y:S01]  /*a680*/  MOV R131, R69 ;  /* 0x0000004500837202 */ /* 0x000fe20000000f00 */
[----:B------:R-:W-:Y:S01]  /*a690*/  IMAD.MOV.U32 R169, RZ, RZ, R77 ;  /* 0x000000ffffa97224 */ /* 0x000fe200078e004d */
[----:B------:R-:W-:Y:S01]  /*a6a0*/  MOV R130, R70 ;  /* 0x0000004600827202 */ /* 0x000fe20000000f00 */
[----:B------:R-:W4:Y:S01]  /*a6b0*/  LDSM.16.MT88.4 R32, [R205+0x10800] ;  /* 0x01080000cd20783b */ /* 0x000f220000004200 */
[----:B------:R-:W-:Y:S01]  /*a6c0*/  MOV R168, R76 ;  /* 0x0000004c00a87202 */ /* 0x000fe20000000f00 */
[----:B------:R-:W-:Y:S01]  /*a6d0*/  HMMA.16816.F32.BF16 R60, R4, R18, R236 ;  /* 0x00000012043c723c */ /* 0x000fe200000418ec */
[----:B------:R-:W-:-:S06]  /*a6e0*/  MOV R10, R79 ;  /* 0x0000004f000a7202 */ /* 0x000fcc0000000f00 */
[----:B------:R-:W-:Y:S01]  /*a6f0*/  MOV R239, R78 ;  /* 0x0000004e00ef7202 */ /* 0x000fe20000000f00 */
[C---:B-1----:R-:W-:Y:S08]  /*a700*/  HMMA.16816.F32.BF16 R68, R4.reuse, R12, R192 ;  /* 0x0000000c0444723c */ /* 0x042ff000000418c0 */
[C---:B------:R-:W-:Y:S01]  /*a710*/  HMMA.16816.F32.BF16 R76, R4.reuse, R14, R184 ;  /* 0x0000000e044c723c */ /* 0x040fe200000418b8 */
[----:B------:R-:W1:Y:S07]  /*a720*/  LDSM.16.MT88.4 R12, [R205+0x14800] ;  /* 0x01480000cd0c783b */ /* 0x000e6e0000004200 */
[----:B------:R-:W-:Y:S01]  /*a730*/  HMMA.16816.F32.BF16 R160, R4, R16, R160 ;  /* 0x0000001004a0723c */ /* 0x000fe200000418a0 */
[----:B------:R-:W1:Y:S01]  /*a740*/  LDSM.16.MT88.4 R16, [R207+0x12800] ;  /* 0x01280000cf10783b */ /* 0x000e620000004200 */
[----:B------:R-:W-:Y:S01]  /*a750*/  MOV R193, R84 ;  /* 0x0000005400c17202 */ /* 0x000fe20000000f00 */
[----:B------:R-:W-:Y:S01]  /*a760*/  IMAD.MOV.U32 R244, RZ, RZ, R86 ;  /* 0x000000fffff47224 */ /* 0x000fe200078e0056 */
[----:B------:R-:W-:-:S02]  /*a770*/  MOV R236, R85 ;  /* 0x0000005500ec7202 */ /* 0x000fc40000000f00 */
[----:B------:R-:W-:Y:S01]  /*a780*/  MOV R238, R87 ;  /* 0x0000005700ee7202 */ /* 0x000fe20000000f00 */
[----:B------:R-:W-:Y:S01]  /*a790*/  IMAD.MOV.U32 R249, RZ, RZ, R88 ;  /* 0x000000fffff97224 */ /* 0x000fe200078e0058 */
[----:B--2---:R-:W-:Y:S01]  /*a7a0*/  HMMA.16816.F32.BF16 R84, R4, R24, R240 ;  /* 0x000000180454723c */ /* 0x004fe200000418f0 */
[----:B------:R-:W-:Y:S01]  /*a7b0*/  MOV R250, R90 ;  /* 0x0000005a00fa7202 */ /* 0x000fe20000000f00 */
[----:B------:R-:W-:-:S05]  /*a7c0*/  IMAD.MOV.U32 R251, RZ, RZ, R91 ;  /* 0x000000fffffb7224 */ /* 0x000fca00078e005b */
[----:B------:R-:W-:Y:S02]  /*a7d0*/  MOV R240, R89 ;  /* 0x0000005900f07202 */ /* 0x000fe40000000f00 */
[C---:B------:R-:W-:Y:S01]  /*a7e0*/  HMMA.16816.F32.BF16 R88, R4.reuse, R26, R200 ;  /* 0x0000001a0458723c */ /* 0x040fe200000418c8 */
[----:B------:R-:W2:Y:S01]  /*a7f0*/  LDSM.16.MT88.4 R24, [R208+0x14800] ;  /* 0x01480000d018783b */ /* 0x000ea20000004200 */
[----:B------:R-:W-:Y:S01]  /*a800*/  MOV R195, R72 ;  /* 0x0000004800c37202 */ /* 0x000fe20000000f00 */
[----:B------:R-:W-:Y:S01]  /*a810*/  IMAD.MOV.U32 R245, RZ, RZ, R74 ;  /* 0x000000fffff57224 */ /* 0x000fe200078e004a */
[----:B------:R-:W-:Y:S02]  /*a820*/  MOV R194, R73 ;  /* 0x0000004900c27202 */ /* 0x000fe40000000f00 */
[----:B------:R-:W-:Y:S01]  /*a830*/  MOV R246, R75 ;  /* 0x0000004b00f67202 */ /* 0x000fe20000000f00 */
[----:B------:R-:W-:Y:S01]  /*a840*/  IMAD.MOV.U32 R202, RZ, RZ, R57 ;  /* 0x000000ffffca7224 */ /* 0x000fe200078e0039 */
[----:B------:R-:W-:Y:S01]  /*a850*/  MOV R247, R56 ;  /* 0x0000003800f77202 */ /* 0x000fe20000000f00 */
[----:B---3--:R-:W-:Y:S01]  /*a860*/  HMMA.16816.F32.BF16 R72, R4, R22, R180 ;  /* 0x000000160448723c */ /* 0x008fe200000418b4 */
[----:B------:R-:W-:-:S02]  /*a870*/  MOV R201, R58 ;  /* 0x0000003a00c97202 */ /* 0x000fc40000000f00 */
[----:B------:R-:W-:-:S05]  /*a880*/  MOV R203, R59 ;  /* 0x0000003b00cb7202 */ /* 0x000fca0000000f00 */
[C---:B------:R-:W-:Y:S01]  /*a890*/  HMMA.16816.F32.BF16 R56, R4.reuse, R20, R188 ;  /* 0x000000140438723c */ /* 0x040fe200000418bc */
[----:B------:R-:W3:Y:S07]  /*a8a0*/  LDSM.16.MT88.4 R20, [R207+0x14800] ;  /* 0x01480000cf14783b */ /* 0x000eee0000004200 */
[C---:B----4-:R-:W-:Y:S08]  /*a8b0*/  HMMA.16816.F32.BF16 R136, R4.reuse, R32, R136 ;  /* 0x000000200488723c */ /* 0x050ff00000041888 */
[C---:B------:R-:W-:Y:S01]  /*a8c0*/  HMMA.16816.F32.BF16 R40, R4.reuse, R34, R40 ;  /* 0x000000220428723c */ /* 0x040fe20000041828 */
[----:B------:R-:W4:Y:S07]  /*a8d0*/  LDSM.16.MT88.4 R32, [R206+0x14800] ;  /* 0x01480000ce20783b */ /* 0x000f2e0000004200 */
[C---:B-1----:R-:W-:Y:S08]  /*a8e0*/  HMMA.16816.F32.BF16 R164, R4.reuse, R12, R164 ;  /* 0x0000000c04a4723c */ /* 0x042ff000000418a4 */
[----:B------:R-:W-:Y:S01]  /*a8f0*/  HMMA.16816.F32.BF16 R184, R4, R14, R148 ;  /* 0x0000000e04b8723c */ /* 0x000fe20000041894 */
[----:B------:R-:W1:Y:S01]  /*a900*/  LDSM.16.MT88.4 R12, [R206+0x16800] ;  /* 0x01680000ce0c783b */ /* 0x000e620000004200 */
[----:B------:R-:W-:Y:S01]  /*a910*/  MOV R241, R124 ;  /* 0x0000007c00f17202 */ /* 0x000fe20000000f00 */
[----:B------:R-:W-:Y:S01]  /*a920*/  IMAD.MOV.U32 R192, RZ, RZ, R125 ;  /* 0x000000ffffc07224 */ /* 0x000fe200078e007d */
[----:B------:R-:W-:-:S02]  /*a930*/  MOV R248, R126 ;  /* 0x0000007e00f87202 */ /* 0x000fc40000000f00 */
[----:B------:R-:W-:Y:S02]  /*a940*/  MOV R237, R127 ;  /* 0x0000007f00ed7202 */ /* 0x000fe40000000f00 */
[C---:B------:R-:W-:Y:S08]  /*a950*/  HMMA.16816.F32.BF16 R124, R4.reuse, R16, R172 ;  /* 0x00000010047c723c */ /* 0x040ff000000418ac */
[----:B------:R-:W-:Y:S01]  /*a960*/  HMMA.16816.F32.BF16 R156, R4, R18, R156 ;  /* 0x00000012049c723c */ /* 0x000fe2000004189c */
[----:B------:R-:W1:Y:S01]  /*a970*/  LDSM.16.MT88.4 R16, [R205+0x16800] ;  /* 0x01680000cd10783b */ /* 0x000e620000004200 */
[----:B------:R-:W-:Y:S01]  /*a980*/  UIADD3 UR4, UR4, 0x1, URZ ;  /* 0x0000000104047890 */ /* 0x000fe2000fffe03f */
[----:B------:R-:W-:Y:S01]  /*a990*/  IMAD.MOV.U32 R242, RZ, RZ, R176 ;  /* 0x000000fffff27224 */ /* 0x000fe200078e00b0 */
[----:B------:R-:W-:-:S04]  /*a9a0*/  MOV R243, R177 ;  /* 0x000000b100f37202 */ /* 0x000fc80000000f00 */
[C---:B--2---:R-:W-:Y:S07]  /*a9b0*/  HMMA.16816.F32.BF16 R176, R4.reuse, R24, R80 ;  /* 0x0000001804b0723c */ /* 0x044fee0000041850 */
[----:B------:R-:W-:Y:S02]  /*a9c0*/  MOV R25, R241 ;  /* 0x000000f100197202 */ /* 0x000fe40000000f00 */
[----:B------:R-:W-:Y:S02]  /*a9d0*/  MOV R241, R0 ;  /* 0x0000000000f17202 */ /* 0x000fe40000000f00 */
[----:B------:R-:W-:Y:S01]  /*a9e0*/  MOV R0, UR4 ;  /* 0x0000000400007c02 */ /* 0x000fe20008000f00 */
[----:B---3--:R-:W-:Y:S01]  /*a9f0*/  HMMA.16816.F32.BF16 R148, R4, R20, R92 ;  /* 0x000000140494723c */ /* 0x008fe2000004185c */
[----:B------:R-:W-:Y:S01]  /*aa00*/  IMAD.MOV.U32 R174, RZ, RZ, R168 ;  /* 0x000000ffffae7224 */ /* 0x000fe200078e00a8 */
[----:B------:R-:W-:-:S02]  /*aa10*/  MOV R175, R169 ;  /* 0x000000a900af7202 */ /* 0x000fc40000000f00 */
[----:B------:R-:W-:-:S03]  /*aa20*/  LOP3.LUT R0, R31, UR27, R0, 0x96, !PT ;  /* 0x0000001b1f007c12 */ /* 0x000fc6000f8e9600 */
        /* <DEDUP_REMOVED lines=11> */
[----:B------:R-:W-:Y:S01]  /*aae0*/  MOV R203, R2 ;  /* 0x0000000200cb7202 */ /* 0x000fe20000000f00 */
[----:B------:R-:W-:-:S04]  /*aaf0*/  IMAD.WIDE.U32 R2, R0, -0x326172a9, RZ ;  /* 0xcd9e8d5700027825 */ /* 0x000fc800078e00ff */
[----:B------:R-:W-:Y:S02]  /*ab00*/  IMAD.MOV.U32 R21, RZ, RZ, R175 ;  /* 0x000000ffff157224 */ /* 0x000fe400078e00af */
[----:B------:R-:W-:Y:S01]  /*ab10*/  HMMA.16816.F32.BF16 R180, R4, R34, R140 ;  /* 0x0000002204b4723c */ /* 0x000fe2000004188c */
[----:B------:R-:W2:Y:S01]  /*ab20*/  LDSM.16.MT88.4 R32, [R208+0x16800] ;  /* 0x01680000d020783b */ /* 0x000ea20000004200 */
[----:B------:R-:W-:-:S06]  /*ab30*/  LOP3.LUT R3, R3, UR23, R30, 0x96, !PT ;  /* 0x0000001703037c12 */ /* 0x000fcc000f8e961e */
[----:B-1----:R-:W-:Y:S01]  /*ab40*/  HMMA.16816.F32.BF16 R128, R4, R12, R108 ;  /* 0x0000000c0480723c */ /* 0x002fe2000004186c */
[----:B------:R-:W-:-:S07]  /*ab50*/  LOP3.LUT R0, R21, UR21, R2, 0x96, !PT ;  /* 0x0000001515007c12 */ /* 0x000fce000f8e9602 */
[C---:B------:R-:W-:Y:S01]  /*ab60*/  HMMA.16816.F32.BF16 R80, R4.reuse, R14, R112 ;  /* 0x0000000e0450723c */ /* 0x040fe20000041870 */
[----:B------:R-:W1:Y:S01]  /*ab70*/  LDSM.16.MT88.4 R12, [R207+0x16800] ;  /* 0x01680000cf0c783b */ /* 0x000e620000004200 */
[----:B------:R-:W-:Y:S01]  /*ab80*/  IMAD.WIDE.U32 R2, R3, -0x2daee0ad, RZ ;  /* 0xd2511f5303027825 */ /* 0x000fe200078e00ff */
[----:B------:R-:W-:Y:S02]  /*ab90*/  MOV R24, R204 ;  /* 0x000000cc00187202 */ /* 0x000fe40000000f00 */
[----:B------:R-:W-:Y:S01]  /*aba0*/  MOV R20, R174 ;  /* 0x000000ae00147202 */ /* 0x000fe20000000f00 */
[----:B------:R-:W-:Y:S02]  /*abb0*/  FFMA.FTZ R10, R10, c[0x0][0x23c], -R8 ;  /* 0x00008f000a0a7a23 */ /* 0x000fe40000010808 */
[----:B------:R-:W-:Y:S01]  /*abc0*/  HMMA.16816.F32.BF16 R140, R4, R16, R100 ;  /* 0x00000010048c723c */ /* 0x000fe20000041864 */
[----:B------:R-:W-:Y:S01]  /*abd0*/  LOP3.LUT R3, R3, UR20, R92, 0x96, !PT ;  /* 0x0000001403037c12 */ /* 0x000fe2000f8e965c */
[----:B------:R-:W-:Y:S01]  /*abe0*/  IMAD.MOV.U32 R93, RZ, RZ, R95 ;  /* 0x000000ffff5d7224 */ /* 0x000fe200078e005f */
[----:B------:R3:W5:Y:S04]  /*abf0*/  LDL.LU R204, [R1+0x78] ;  /* 0x0000780001cc7983 */ /* 0x0007680000300800 */
[----:B------:R-:W-:Y:S01]  /*ac00*/  IMAD.WIDE.U32 R16, R0, -0x2daee0ad, RZ ;  /* 0xd2511f5300107825 */ /* 0x000fe200078e00ff */
[----:B------:R-:W-:-:S04]  /*ac10*/  MOV R94, R24 ;  /* 0x00000018005e7202 */ /* 0x000fc80000000f00 */
[----:B------:R-:W-:Y:S01]  /*ac20*/  LOP3.LUT R0, R17, UR18, R2, 0x96, !PT ;  /* 0x0000001211007c12 */ /* 0x000fe2000f8e9602 */
[----:B------:R-:W-:Y:S01]  /*ac30*/  IMAD.MOV.U32 R92, RZ, RZ, R200 ;  /* 0x000000ffff5c7224 */ /* 0x000fe200078e00c8 */
[----:B------:R-:W-:Y:S01]  /*ac40*/  MOV R24, R201 ;  /* 0x000000c900187202 */ /* 0x000fe20000000f00 */
[----:B------:R-:W-:Y:S01]  /*ac50*/  IMAD.WIDE.U32 R2, R3, -0x326172a9, RZ ;  /* 0xcd9e8d5703027825 */ /* 0x000fe200078e00ff */
[----:B------:R-:W-:-:S03]  /*ac60*/  MOV R95, R25 ;  /* 0x00000019005f7202 */ /* 0x000fc60000000f00 */
[----:B------:R-:W-:Y:S01]  /*ac70*/  IMAD.WIDE.U32 R200, R0, -0x326172a9, RZ ;  /* 0xcd9e8d5700c87825 */ /* 0x000fe200078e00ff */
[----:B------:R-:W-:Y:S01]  /*ac80*/  MOV R25, R240 ;  /* 0x000000f000197202 */ /* 0x000fe20000000f00 */
[----:B------:R-:W-:Y:S01]  /*ac90*/  HMMA.16816.F32.BF16 R172, R4, R22, R96 ;  /* 0x0000001604ac723c */ /* 0x000fe20000041860 */
[----:B------:R4:W-:Y:S01]  /*aca0*/  MUFU.EX2 R240, R10 ;  /* 0x0000000a00f07308 */ /* 0x0009e20000000800 */
[----:B------:R-:W-:Y:S01]  /*acb0*/  LOP3.LUT R3, R3, UR19, R20, 0x96, !PT ;  /* 0x0000001303037c12 */ /* 0x000fe2000f8e9614 */
[----:B------:R-:W-:-:S04]  /*acc0*/  FFMA.FTZ R0, R198, c[0x0][0x23c], -R8 ;  /* 0x00008f00c6007a23 */ /* 0x000fc80000010808 */
[----:B------:R-:W-:Y:S01]  /*acd0*/  IMAD.MOV.U32 R99, RZ, RZ, R92 ;  /* 0x000000ffff637224 */ /* 0x000fe200078e005c */
[----:B------:R-:W-:Y:S02]  /*ace0*/  MOV R92, R239 ;  /* 0x000000ef005c7202 */ /* 0x000fe40000000f00 */
[----:B------:R1:W1:Y:S01]  /*acf0*/  MUFU.EX2 R239, R0 ;  /* 0x0000000000ef7308 */ /* 0x0002620000000800 */
[----:B----4-:R-:W-:Y:S01]  /*ad00*/  LOP3.LUT R10, R201, UR17, R2, 0x96, !PT ;  /* 0x00000011c90a7c12 */ /* 0x010fe2000f8e9602 */
[----:B------:R-:W-:Y:S01]  /*ad10*/  IMAD.WIDE.U32 R2, R3, -0x2daee0ad, RZ ;  /* 0xd2511f5303027825 */ /* 0x000fe200078e00ff */
[----:B------:R-:W4:Y:S03]  /*ad20*/  LDC.U8 R98, c[0x0][0x2d8] ;  /* 0x0000b600ff627b82 */ /* 0x000f260000000000 */
[----:B-1----:R-:W-:Y:S02]  /*ad30*/  FFMA.FTZ R0, R199, c[0x0][0x23c], -R8 ;  /* 0x00008f00c7007a23 */ /* 0x002fe40000010808 */
[----:B------:R-:W-:Y:S01]  /*ad40*/  IMAD.WIDE.U32 R198, R10, -0x2daee0ad, RZ ;  /* 0xd2511f530ac67825 */ /* 0x000fe200078e00ff */
[----:B------:R-:W-:-:S02]  /*ad50*/  LOP3.LUT R3, R3, UR16, R16, 0x96, !PT ;  /* 0x0000001003037c12 */ /* 0x000fc4000f8e9610 */
[----:B------:R-:W-:Y:S02]  /*ad60*/  MOV R20, R24 ;  /* 0x0000001800147202 */ /* 0x000fe40000000f00 */
[----:B------:R-:W-:Y:S01]  /*ad70*/  LOP3.LUT R2, R199, UR7, R2, 0x96, !PT ;  /* 0x00000007c7027c12 */ /* 0x000fe2000f8e9602 */
[----:B------:R-:W-:Y:S01]  /*ad80*/  HMMA.16816.F32.BF16 R132, R4, R18, R104 ;  /* 0x000000120484723c */ /* 0x000fe20000041868 */
[----:B------:R-:W-:Y:S01]  /*ad90*/  MOV R21, R25 ;  /* 0x0000001900157202 */ /* 0x000fe20000000f00 */
[----:B------:R-:W-:-:S06]  /*ada0*/  IMAD.WIDE.U32 R30, R3, -0x326172a9, RZ ;  /* 0xcd9e8d57031e7825 */ /* 0x000fcc00078e00ff */
[----:B--2---:R-:W-:Y:S01]  /*adb0*/  HMMA.16816.F32.BF16 R64, R4, R32, R116 ;  /* 0x000000200440723c */ /* 0x004fe20000041874 */
[----:B------:R-:W-:-:S07]  /*adc0*/  IMAD.WIDE.U32 R2, R2, -0x326172a9, RZ ;  /* 0xcd9e8d5702027825 */ /* 0x000fce00078e00ff */
[C---:B------:R-:W-:Y:S08]  /*add0*/  HMMA.16816.F32.BF16 R120, R4.reuse, R34, R120 ;  /* 0x000000220478723c */ /* 0x040ff00000041878 */
[C---:B------:R-:W-:Y:S08]  /*ade0*/  HMMA.16816.F32.BF16 R44, R4.reuse, R12, R44 ;  /* 0x0000000c042c723c */ /* 0x040ff0000004182c */
[----:B------:R-:W-:Y:S01]  /*adf0*/  HMMA.16816.F32.BF16 R36, R4, R14, R36 ;  /* 0x0000000e0424723c */ /* 0x000fe20000041824 */
[----:B------:R-:W-:Y:S01]  /*ae00*/  MOV R24, R238 ;  /* 0x000000ee00187202 */ /* 0x000fe20000000f00 */
[----:B------:R-:W-:Y:S01]  /*ae10*/  IMAD.MOV.U32 R25, RZ, RZ, R237 ;  /* 0x000000ffff197224 */ /* 0x000fe200078e00ed */
[----:B------:R-:W-:Y:S01]  /*ae20*/  SHF.R.U32.HI R10, RZ, 0x10, R2 ;  /* 0x00000010ff0a7819 */ /* 0x000fe20000011602 */
[----:B------:R-:W1:Y:S03]  /*ae30*/  LDSM.16.MT88.4 R16, [R208+0x11000] ;  /* 0x01100000d010783b */ /* 0x000e660000004200 */
[----:B------:R-:W-:Y:S01]  /*ae40*/  FFMA.FTZ R4, R99, c[0x0][0x23c], -R9 ;  /* 0x00008f0063047a23 */ /* 0x000fe20000010809 */
[----:B------:R-:W-:Y:S01]  /*ae50*/  LOP3.LUT R5, R2, 0xffff, RZ, 0xc0, !PT ;  /* 0x0000ffff02057812 */ /* 0x000fe200078ec0ff */
[----:B------:R-:W-:Y:S01]  /*ae60*/  IMAD.MOV.U32 R99, RZ, RZ, R20 ;  /* 0x000000ffff637224 */ /* 0x000fe200078e0014 */
[----:B------:R-:W-:Y:S01]  /*ae70*/  MOV R20, R21 ;  /* 0x0000001500147202 */ /* 0x000fe20000000f00 */
[----:B------:R-:W-:Y:S01]  /*ae80*/  LDSM.16.MT88.4 R12, [R207+0x11000] ;  /* 0x01100000cf0c783b */ /* 0x000fe20000004200 */
[----:B------:R-:W-:Y:S01]  /*ae90*/  MOV R21, R92 ;  /* 0x0000005c00157202 */ /* 0x000fe20000000f00 */
[----:B------:R-:W-:Y:S01]  /*aea0*/  IMAD.MOV.U32 R92, RZ, RZ, R26 ;  /* 0x000000ffff5c7224 */ /* 0x000fe200078e001a */
[----:B------:R-:W-:Y:S01]  /*aeb0*/  MOV R26, R27 ;  /* 0x0000001b001a7202 */ /* 0x000fe20000000f00 */
[----:B------:R-:W-:Y:S01]  /*aec0*/  LDSM.16.MT88.4 R32, [R205+0x15000] ;  /* 0x01500000cd20783b */ /* 0x000fe20000004200 */
[----:B------:R-:W-:Y:S01]  /*aed0*/  MOV R27, R203 ;  /* 0x000000cb001b7202 */ /* 0x000fe20000000f00 */
[----:B------:R-:W-:Y:S01]  /*aee0*/  IMAD.MOV.U32 R203, RZ, RZ, R241 ;  /* 0x000000ffffcb7224 */ /* 0x000fe200078e00f1 */
[----:B------:R2:W-:Y:S01]  /*aef0*/  MUFU.EX2 R238, R0 ;  /* 0x0000000000ee7308 */ /* 0x0005e20000000800 */
[----:B------:R-:W-:-:S02]  /*af00*/  MOV R241, R242 ;  /* 0x000000f200f17202 */ /* 0x000fc40000000f00 */
[----:B------:R-:W-:Y:S01]  /*af10*/  MOV R242, R243 ;  /* 0x000000f300f27202 */ /* 0x000fe20000000f00 */
[----:B------:R-:W-:Y:S01]  /*af20*/  IMAD.MOV.U32 R243, RZ, RZ, R236 ;  /* 0x000000fffff37224 */ /* 0x000fe200078e00ec */
[----:B------:R-:W-:Y:S01]  /*af30*/  SHF.R.U32.HI R6, RZ, 0x8, R5 ;  /* 0x00000008ff067819 */ /* 0x000fe20000011605 */
[----:B------:R-:W-:Y:S01]  /*af40*/  FFMA.FTZ R5, R99, c[0x0][0x23c], -R9 ;  /* 0x00008f0063057a23 */ /* 0x000fe20000010809 */
[----:B------:R-:W-:Y:S02]  /*af50*/  MOV R99, R21 ;  /* 0x0000001500637202 */ /* 0x000fe40000000f00 */
[----:B------:R-:W-:Y:S01]  /*af60*/  MOV R21, R27 ;  /* 0x0000001b00157202 */ /* 0x000fe20000000f00 */
[----:B------:R-:W-:Y:S01]  /*af70*/  IMAD.MOV.U32 R27, RZ, RZ, R241 ;  /* 0x000000ffff1b7224 */ /* 0x000fe200078e00f1 */
[----:B------:R-:W-:Y:S01]  /*af80*/  MOV R241, R242 ;  /* 0x000000f200f17202 */ /* 0x000fe20000000f00 */
[----:B--2---:R-:W-:Y:S01]  /*af90*/  FFMA.FTZ R0, R252, c[0x0][0x23c], -R8 ;  /* 0x00008f00fc007a23 */ /* 0x004fe20000010808 */
[----:B------:R-:W-:-:S03]  /*afa0*/  MOV R97, R20 ;  /* 0x0000001400617202 */ /* 0x000fc60000000f00 */
[----:B------:R2:W-:Y:S01]  /*afb0*/  MUFU.EX2 R237, R0 ;  /* 0x0000000000ed7308 */ /* 0x0005e20000000800 */
[----:B------:R-:W-:Y:S01]  /*afc0*/  MOV R242, R243 ;  /* 0x000000f300f27202 */ /* 0x000fe20000000f00 */
[----:B------:R-:W-:Y:S02]  /*afd0*/  IMAD.MOV.U32 R20, RZ, RZ, R26 ;  /* 0x000000ffff147224 */ /* 0x000fe400078e001a */
[----:B------:R-:W-:Y:S01]  /*afe0*/  IMAD.MOV.U32 R243, RZ, RZ, R244 ;  /* 0x000000fffff37224 */ /* 0x000fe200078e00f4 */
[----:B------:R-:W-:Y:S02]  /*aff0*/  MOV R244, R245 ;  /* 0x000000f500f47202 */ /* 0x000fe40000000f00 */
[----:B------:R-:W-:Y:S02]  /*b000*/  MOV R26, R203 ;  /* 0x000000cb001a7202 */ /* 0x000fe40000000f00 */
[----:B------:R-:W-:Y:S01]  /*b010*/  MOV R245, R246 ;  /* 0x000000f600f57202 */ /* 0x000fe20000000f00 */
[----:B------:R-:W-:Y:S01]  /*b020*/  IMAD.MOV.U32 R246, RZ, RZ, R247 ;  /* 0x000000fffff67224 */ /* 0x000fe200078e00f7 */
[----:B----4-:R-:W-:-:S02]  /*b030*/  PRMT R100, R98, 0x7054, R98 ;  /* 0x0000705462647816 */ /* 0x010fc40000000062 */
[----:B--2---:R-:W-:Y:S01]  /*b040*/  LOP3.LUT R0, R3, UR25, R30, 0x96, !PT ;  /* 0x0000001903007c12 */ /* 0x004fe2000f8e961e */
[----:B------:R-:W-:Y:S01]  /*b050*/  IMAD.MOV.U32 R98, RZ, RZ, R99 ;  /* 0x000000ffff627224 */ /* 0x000fe200078e0063 */
[----:B------:R-:W-:Y:S02]  /*b060*/  MOV R247, R248 ;  /* 0x000000f800f77202 */ /* 0x000fe40000000f00 */
[----:B------:R-:W-:Y:S01]  /*b070*/  LOP3.LUT R3, R0, 0xffff, RZ, 0xc0, !PT ;  /* 0x0000ffff00037812 */ /* 0x000fe200078ec0ff */
[----:B------:R2:W-:Y:S01]  /*b080*/  MUFU.EX2 R236, R4 ;  /* 0x0000000400ec7308 */ /* 0x0005e20000000800 */
[----:B------:R-:W-:Y:S02]  /*b090*/  LOP3.LUT R7, R2, 0xff, RZ, 0xc0, !PT ;  /* 0x000000ff02077812 */ /* 0x000fe400078ec0ff */
[----:B------:R-:W-:Y:S02]  /*b0a0*/  MOV R248, R11 ;  /* 0x0000000b00f87202 */ /* 0x000fe40000000f00 */
[----:B------:R-:W-:-:S02]  /*b0b0*/  MOV R99, R20 ;  /* 0x0000001400637202 */ /* 0x000fc40000000f00 */
[----:B------:R-:W-:Y:S01]  /*b0c0*/  SHF.R.U32.HI R3, RZ, 0x8, R3 ;  /* 0x00000008ff037819 */ /* 0x000fe20000011603 */
[----:B------:R4:W1:Y:S01]  /*b0d0*/  MUFU.EX2 R203, R5 ;  /* 0x0000000500cb7308 */ /* 0x0008620000000800 */
[----:B------:R-:W-:Y:S02]  /*b0e0*/  SHF.R.U32.HI R11, RZ, 0x18, R2 ;  /* 0x00000018ff0b7819 */ /* 0x000fe40000011602 */
[----:B------:R-:W-:Y:S01]  /*b0f0*/  MOV R20, R21 ;  /* 0x0000001500147202 */ /* 0x000fe20000000f00 */
[----:B------:R-:W-:Y:S01]  /*b100*/  IMAD.MOV.U32 R21, RZ, RZ, R26 ;  /* 0x000000ffff157224 */ /* 0x000fe200078e001a */
[----:B------:R-:W-:Y:S02]  /*b110*/  PRMT R30, R7, 0x5410, R6 ;  /* 0x00005410071e7816 */ /* 0x000fe40000000006 */
[----:B--2---:R-:W-:-:S04]  /*b120*/  LOP3.LUT R4, R0, 0xff, RZ, 0xc0, !PT ;  /* 0x000000ff00047812 */ /* 0x004fc800078ec0ff */
[----:B------:R-:W-:Y:S02]  /*b130*/  PRMT R2, R4, 0x5410, R3 ;  /* 0x0000541004027816 */ /* 0x000fe40000000003 */
[----:B----4-:R-:W-:Y:S01]  /*b140*/  LOP3.LUT R5, R10, 0xff, RZ, 0xc0, !PT ;  /* 0x000000ff0a057812 */ /* 0x010fe200078ec0ff */
[----:B------:R-:W-:Y:S01]  /*b150*/  FFMA.FTZ R4, R97, c[0x0][0x23c], -R9 ;  /* 0x00008f0061047a23 */ /* 0x000fe20000010809 */
[----:B------:R-:W-:Y:S02]  /*b160*/  MOV R97, R21 ;  /* 0x0000001500617202 */ /* 0x000fe40000000f00 */
[----:B------:R-:W-:Y:S01]  /*b170*/  PRMT R7, R5, 0x5410, R11 ;  /* 0x0000541005077816 */ /* 0x000fe2000000000b */
[----:B------:R-:W-:Y:S02]  /*b180*/  FFMA.FTZ R5, R98, c[0x0][0x23c], -R9 ;  /* 0x00008f0062057a23 */ /* 0x000fe40000010809 */
[----:B------:R-:W-:Y:S01]  /*b190*/  IMAD.MOV.U32 R98, RZ, RZ, R20 ;  /* 0x000000ffff627224 */ /* 0x000fe200078e0014 */
[--C-:B------:R-:W-:Y:S01]  /*b1a0*/  SHF.R.U32.HI R3, RZ, 0x10, R0.reuse ;  /* 0x00000010ff037819 */ /* 0x100fe20000011600 */
[----:B------:R-:W2:Y:S01]  /*b1b0*/  LDSM.16.MT88.4 R20, [R206+0x11000] ;  /* 0x01100000ce14783b */ /* 0x000ea20000004200 */
[----:B------:R-:W-:-:S02]  /*b1c0*/  SHF.R.U32.HI R6, RZ, 0x18, R0 ;  /* 0x00000018ff067819 */ /* 0x000fc40000011600 */
[----:B------:R-:W-:Y:S01]  /*b1d0*/  LOP3.LUT R3, R3, 0xff, RZ, 0xc0, !PT ;  /* 0x000000ff03037812 */ /* 0x000fe200078ec0ff */
[----:B------:R-:W-:Y:S01]  /*b1e0*/  HSET2.LE.AND R0, R2, R100, PT ;  /* 0x0000006402007233 */ /* 0x000fe20003803000 */
[----:B------:R-:W-:Y:S02]  /*b1f0*/  MOV R26, R27 ;  /* 0x0000001b001a7202 */ /* 0x000fe40000000f00 */
[----:B------:R-:W-:Y:S02]  /*b200*/  F2FP.BF16.PACK_AB R2, R239, R240 ;  /* 0x000000f0ef02723e */ /* 0x000fe400000010ff */
[----:B------:R-:W-:Y:S01]  /*b210*/  PRMT R3, R3, 0x5410, R6 ;  /* 0x0000541003037816 */ /* 0x000fe20000000006 */
[----:B------:R-:W-:Y:S01]  /*b220*/  MUFU.EX2 R201, R5 ;  /* 0x0000000500c97308 */ /* 0x000fe20000000800 */
[----:B------:R-:W-:-:S07]  /*b230*/  MOV R27, R202 ;  /* 0x000000ca001b7202 */ /* 0x000fce0000000f00 */
[----:B------:R4:W1:Y:S02]  /*b240*/  MUFU.EX2 R202, R4 ;  /* 0x0000000400ca7308 */ /* 0x0008640000000800 */
[----:B----4-:R-:W-:Y:S01]  /*b250*/  LOP3.LUT R4, R0, R2, RZ, 0xc0, !PT ;  /* 0x0000000200047212 */ /* 0x010fe200078ec0ff */
[----:B------:R-:W-:Y:S01]  /*b260*/  HSET2.LE.AND R0, R3, R100, PT ;  /* 0x0000006403007233 */ /* 0x000fe20003803000 */
[----:B-1----:R-:W-:-:S04]  /*b270*/  F2FP.BF16.PACK_AB R2, R203, R236 ;  /* 0x000000eccb02723e */ /* 0x002fc800000010ff */
[----:B------:R-:W-:Y:S01]  /*b280*/  LOP3.LUT R5, R0, R2, RZ, 0xc0, !PT ;  /* 0x0000000200057212 */ /* 0x000fe200078ec0ff */
[----:B------:R-:W-:Y:S01]  /*b290*/  HSET2.LE.AND R0, R30, R100, PT ;  /* 0x000000641e007233 */ /* 0x000fe20003803000 */
[----:B------:R-:W-:-:S04]  /*b2a0*/  F2FP.BF16.PACK_AB R2, R237, R238 ;  /* 0x000000eeed02723e */ /* 0x000fc800000010ff */
[----:B------:R-:W-:Y:S01]  /*b2b0*/  LOP3.LUT R6, R0, R2, RZ, 0xc0, !PT ;  /* 0x0000000200067212 */ /* 0x000fe200078ec0ff */
[----:B------:R-:W-:Y:S01]  /*b2c0*/  HSET2.LE.AND R0, R7, R100, PT ;  /* 0x0000006407007233 */ /* 0x000fe20003803000 */
[----:B------:R-:W-:-:S04]  /*b2d0*/  F2FP.BF16.PACK_AB R2, R201, R202 ;  /* 0x000000cac902723e */ /* 0x000fc800000010ff */
[----:B------:R-:W-:Y:S01]  /*b2e0*/  LOP3.LUT R7, R0, R2, RZ, 0xc0, !PT ;  /* 0x0000000200077212 */ /* 0x000fe200078ec0ff */
[----:B------:R-:W-:Y:S01]  /*b2f0*/  IMAD.MOV.U32 R102, RZ, RZ, R27 ;  /* 0x000000ffff667224 */ /* 0x000fe200078e001b */
[----:B------:R-:W-:Y:S02]  /*b300*/  MOV R101, R26 ;  /* 0x0000001a00657202 */ /* 0x000fe40000000f00 */
[----:B------:R-:W-:-:S03]  /*b310*/  MOV R103, R24 ;  /* 0x0000001800677202 */ /* 0x000fc60000000f00 */
[C---:B------:R-:W-:Y:S01]  /*b320*/  HMMA.16816.F32.BF16 R152, R4.reuse, R16, R152 ;  /* 0x000000100498723c */ /* 0x040fe20000041898 */
[----:B------:R-:W-:Y:S02]  /*b330*/  MOV R96, R25 ;  /* 0x0000001900607202 */ /* 0x000fe40000000f00 */
[----:B------:R-:W-:Y:S05]  /*b340*/  LDSM.16.MT88.4 R24, [R205+0x11000] ;  /* 0x01100000cd18783b */ /* 0x000fea0000004200 */
[C---:B------:R-:W-:Y:S01]  /*b350*/  HMMA.16816.F32.BF16 R52, R4.reuse, R18, R52 ;  /* 0x000000120434723c */ /* 0x040fe20000041834 */
[----:B------:R-:W1:Y:S07]  /*b360*/  LDSM.16.MT88.4 R16, [R208+0x13000] ;  /* 0x01300000d010783b */ /* 0x000e6e0000004200 */
[C---:B--2---:R-:W-:Y:S08]  /*b370*/  HMMA.16816.F32.BF16 R144, R4.reuse, R20, R144 ;  /* 0x000000140490723c */ /* 0x044ff00000041890 */
[C---:B------:R-:W-:Y:S01]  /*b380*/  HMMA.16816.F32.BF16 R48, R4.reuse, R22, R48 ;  /* 0x000000160430723c */ /* 0x040fe20000041830 */
[----:B------:R-:W2:Y:S07]  /*b390*/  LDSM.16.MT88.4 R20, [R206+0x13000] ;  /* 0x01300000ce14783b */ /* 0x000eae0000004200 */
[C---:B------:R-:W-:Y:S08]  /*b3a0*/  HMMA.16816.F32.BF16 R160, R4.reuse, R12, R160 ;  /* 0x0000000c04a0723c */ /* 0x040ff000000418a0 */
[----:B------:R-:W-:Y:S01]  /*b3b0*/  HMMA.16816.F32.BF16 R60, R4, R14, R60 ;  /* 0x0000000e043c723c */ /* 0x000fe2000004183c */
[----:B------:R-:W4:Y:S01]  /*b3c0*/  LDSM.16.MT88.4 R12, [R207+0x13000] ;  /* 0x01300000cf0c783b */ /* 0x000f220000004200 */
[----:B------:R-:W-:Y:S01]  /*b3d0*/  IMAD.MOV.U32 R100, RZ, RZ, R96 ;  /* 0x000000ffff647224 */ /* 0x000fe200078e0060 */
[----:B------:R-:W-:-:S02]  /*b3e0*/  MOV R96, R97 ;  /* 0x0000006100607202 */ /* 0x000fc40000000f00 */
[----:B------:R-:W-:Y:S01]  /*b3f0*/  MOV R97, R98 ;  /* 0x0000006200617202 */ /* 0x000fe20000000f00 */
[----:B------:R-:W-:Y:S01]  /*b400*/  IMAD.MOV.U32 R98, RZ, RZ, R99 ;  /* 0x000000ffff627224 */ /* 0x000fe200078e0063 */
[----:B------:R-:W-:Y:S01]  /*b410*/  MOV R99, R92 ;  /* 0x0000005c00637202 */ /* 0x000fe20000000f00 */
[----:B------:R-:W-:Y:S01]  /*b420*/  IMAD.MOV.U32 R252, RZ, RZ, R101 ;  /* 0x000000fffffc7224 */ /* 0x000fe200078e0065 */
[----:B------:R-:W-:Y:S01]  /*b430*/  MOV R3, R102 ;  /* 0x0000006600037202 */ /* 0x000fe20000000f00 */
[----:B------:R-:W-:Y:S01]  /*b440*/  IMAD.MOV.U32 R102, RZ, RZ, R94 ;  /* 0x000000ffff667224 */ /* 0x000fe200078e005e */
[----:B------:R-:W-:Y:S02]  /*b450*/  MOV R107, R103 ;  /* 0x00000067006b7202 */ /* 0x000fe40000000f00 */
[----:B------:R-:W-:Y:S02]  /*b460*/  MOV R101, R93 ;  /* 0x0000005d00657202 */ /* 0x000fe40000000f00 */
[----:B------:R-:W-:Y:S01]  /*b470*/  MOV R103, R95 ;  /* 0x0000005f00677202 */ /* 0x000fe20000000f00 */
[----:B------:R-:W-:Y:S01]  /*b480*/  IMAD.MOV.U32 R10, RZ, RZ, R98 ;  /* 0x000000ffff0a7224 */ /* 0x000fe200078e0062 */
[----:B-1----:R-:W-:Y:S01]  /*b490*/  HMMA.16816.F32.BF16 R92, R4, R16, R56 ;  /* 0x00000010045c723c */ /* 0x002fe20000041838 */
[----:B------:R-:W-:-:S02]  /*b4a0*/  MOV R0, R99 ;  /* 0x0000006300007202 */ /* 0x000fc40000000f00 */
[----:B------:R-:W-:-:S04]  /*b4b0*/  MOV R199, R103 ;  /* 0x0000006700c77202 */ /* 0x000fc80000000f00 */
[----:B------:R-:W-:Y:S01]  /*b4c0*/  MOV R57, R96 ;  /* 0x0000006000397202 */ /* 0x000fe20000000f00 */
[----:B--2---:R-:W-:Y:S01]  /*b4d0*/  HMMA.16816.F32.BF16 R84, R4, R20, R84 ;  /* 0x000000140454723c */ /* 0x004fe20000041854 */
[----:B------:R-:W-:Y:S01]  /*b4e0*/  MOV R58, R97 ;  /* 0x00000061003a7202 */ /* 0x000fe20000000f00 */
[----:B------:R-:W-:Y:S01]  /*b4f0*/  IMAD.MOV.U32 R56, RZ, RZ, R100 ;  /* 0x000000ffff387224 */ /* 0x000fe200078e0064 */
[----:B------:R-:W-:-:S05]  /*b500*/  MOV R59, R107 ;  /* 0x0000006b003b7202 */ /* 0x000fca0000000f00 */
[C---:B------:R-:W-:Y:S01]  /*b510*/  HMMA.16816.F32.BF16 R88, R4.reuse, R22, R88 ;  /* 0x000000160458723c */ /* 0x040fe20000041858 */
[----:B------:R-:W1:Y:S07]  /*b520*/  LDSM.16.MT88.4 R20, [R208+0x15000] ;  /* 0x01500000d014783b */ /* 0x000e6e0000004200 */
[C---:B------:R-:W-:Y:S01]  /*b530*/  HMMA.16816.F32.BF16 R96, R4.reuse, R18, R72 ;  /* 0x000000120460723c */ /* 0x040fe20000041848 */
[----:B------:R-:W-:Y:S06]  /*b540*/  LDSM.16.MT88.4 R16, [R207+0x15000] ;  /* 0x01500000cf10783b */ /* 0x000fec0000004200 */
[----:B------:R-:W-:Y:S01]  /*b550*/  MOV R72, R101 ;  /* 0x0000006500487202 */ /* 0x000fe20000000f00 */
[----:B------:R-:W-:Y:S01]  /*b560*/  HMMA.16816.F32.BF16 R136, R4, R24, R136 ;  /* 0x000000180488723c */ /* 0x000fe20000041888 */
[----:B------:R-:W-:-:S07]  /*b570*/  IMAD.MOV.U32 R74, RZ, RZ, R102 ;  /* 0x000000ffff4a7224 */ /* 0x000fce00078e0066 */
[C---:B------:R-:W-:Y:S01]  /*b580*/  HMMA.16816.F32.BF16 R40, R4.reuse, R26, R40 ;  /* 0x0000001a0428723c */ /* 0x040fe20000041828 */
[----:B------:R-:W2:Y:S07]  /*b590*/  LDSM.16.MT88.4 R24, [R205+0x13000] ;  /* 0x01300000cd18783b */ /* 0x000eae0000004200 */
[C---:B----4-:R-:W-:Y:S08]  /*b5a0*/  HMMA.16816.F32.BF16 R100, R4.reuse, R12, R124 ;  /* 0x0000000c0464723c */ /* 0x050ff0000004187c */
[C---:B------:R-:W-:Y:S01]  /*b5b0*/  HMMA.16816.F32.BF16 R104, R4.reuse, R14, R156 ;  /* 0x0000000e0468723c */ /* 0x040fe2000004189c */
[----:B------:R-:W4:Y:S07]  /*b5c0*/  LDSM.16.MT88.4 R12, [R205+0x17000] ;  /* 0x01700000cd0c783b */ /* 0x000f2e0000004200 */
[C---:B-1----:R-:W-:Y:S08]  /*b5d0*/  HMMA.16816.F32.BF16 R124, R4.reuse, R20, R176 ;  /* 0x00000014047c723c */ /* 0x042ff000000418b0 */
[C---:B------:R-:W-:Y:S08]  /*b5e0*/  HMMA.16816.F32.BF16 R20, R4.reuse, R22, R168 ;  /* 0x000000160414723c */ /* 0x040ff000000418a8 */
[C---:B--2---:R-:W-:Y:S08]  /*b5f0*/  HMMA.16816.F32.BF16 R68, R4.reuse, R24, R68 ;  /* 0x000000180444723c */ /* 0x044ff00000041844 */
[C---:B------:R-:W-:Y:S01]  /*b600*/  HMMA.16816.F32.BF16 R76, R4.reuse, R26, R76 ;  /* 0x0000001a044c723c */ /* 0x040fe2000004184c */
[----:B------:R-:W1:Y:S07]  /*b610*/  LDSM.16.MT88.4 R24, [R206+0x15000] ;  /* 0x01500000ce18783b */ /* 0x000e6e0000004200 */
[----:B----4-:R-:W-:Y:S01]  /*b620*/  HMMA.16816.F32.BF16 R168, R4, R12, R140 ;  /* 0x0000000c04a8723c */ /* 0x010fe2000004188c */
[----:B------:R-:W-:Y:S01]  /*b630*/  FFMA.FTZ R0, R0, c[0x0][0x23c], -R8 ;  /* 0x00008f0000007a23 */ /* 0x000fe20000010808 */
[----:B------:R-:W-:Y:S01]  /*b640*/  LOP3.LUT R2, R31, UR9, R200, 0x96, !PT ;  /* 0x000000091f027c12 */ /* 0x000fe2000f8e96c8 */
[----:B------:R-:W-:Y:S01]  /*b650*/  IMAD.MOV.U32 R11, RZ, RZ, R193 ;  /* 0x000000ffff0b7224 */ /* 0x000fe200078e00c1 */
[----:B------:R-:W-:-:S04]  /*b660*/  MOV R73, R194 ;  /* 0x000000c200497202 */ /* 0x000fc80000000f00 */
[----:B------:R-:W-:Y:S01]  /*b670*/  HMMA.16816.F32.BF16 R132, R4, R14, R132 ;  /* 0x0000000e0484723c */ /* 0x000fe20000041884 */
[----:B------:R-:W2:Y:S01]  /*b680*/  LDSM.16.MT88.4 R12, [R208+0x17000] ;  /* 0x01700000d00c783b */ /* 0x000ea20000004200 */
[----:B------:R4:W-:Y:S01]  /*b690*/  MUFU.EX2 R31, R0 ;  /* 0x00000000001f7308 */ /* 0x0009e20000000800 */
[----:B------:R-:W-:Y:S02]  /*b6a0*/  MOV R159, R195 ;  /* 0x000000c3009f7202 */ /* 0x000fe40000000f00 */
[----:B------:R-:W-:Y:S01]  /*b6b0*/  MOV R75, R192 ;  /* 0x000000c0004b7202 */ /* 0x000fe20000000f00 */
[----:B------:R-:W-:Y:S01]  /*b6c0*/  LDSM.16.MT88.4 R140, [R205+0x11800] ;  /* 0x01180000cd8c783b */ /* 0x000fe20000004200 */
[----:B----4-:R-:W-:-:S04]  /*b6d0*/  FFMA.FTZ R0, R199, c[0x0][0x23c], -R8 ;  /* 0x00008f00c7007a23 */ /* 0x010fc80000010808 */
[----:B------:R4:W2:Y:S01]  /*b6e0*/  MUFU.EX2 R199, R0 ;  /* 0x0000000000c77308 */ /* 0x0008a20000000800 */
[C---:B-1----:R-:W-:Y:S01]  /*b6f0*/  HMMA.16816.F32.BF16 R116, R4.reuse, R24, R188 ;  /* 0x000000180474723c */ /* 0x042fe200000418bc */
[----:B----4-:R-:W-:Y:S02]  /*b700*/  FFMA.FTZ R0, R73, c[0x0][0x23c], -R8 ;  /* 0x00008f0049007a23 */ /* 0x010fe40000010808 */
[----:B------:R-:W-:Y:S01]  /*b710*/  IMAD.MOV.U32 R73, RZ, RZ, R74 ;  /* 0x000000ffff497224 */ /* 0x000fe200078e004a */
[----:B------:R-:W-:Y:S02]  /*b720*/  MOV R74, R59 ;  /* 0x0000003b004a7202 */ /* 0x000fe40000000f00 */
[----:B------:R-:W-:Y:S01]  /*b730*/  MOV R59, R3 ;  /* 0x00000003003b7202 */ /* 0x000fe20000000f00 */
[----:B------:R-:W-:Y:S01]  /*b740*/  IMAD.WIDE.U32 R2, R2, -0x2daee0ad, RZ ;  /* 0xd2511f5302027825 */ /* 0x000fe200078e00ff */
[----:B------:R1:W-:Y:S03]  /*b750*/  MUFU.EX2 R30, R0 ;  /* 0x00000000001e7308 */ /* 0x0003e60000000800 */
[----:B------:R-:W-:Y:S01]  /*b760*/  FFMA.FTZ R8, R159, c[0x0][0x23c], -R8 ;  /* 0x00008f009f087a23 */ /* 0x000fe20000010808 */
[----:B------:R-:W-:Y:S01]  /*b770*/  HMMA.16816.F32.BF16 R24, R4, R26, R180 ;  /* 0x0000001a0418723c */ /* 0x000fe200000418b4 */
[----:B------:R-:W-:Y:S01]  /*b780*/  IMAD.MOV.U32 R159, RZ, RZ, R10 ;  /* 0x000000ffff9f7224 */ /* 0x000fe200078e000a */
[----:B------:R-:W-:-:S06]  /*b790*/  LOP3.LUT R10, R2, 0xffff, RZ, 0xc0, !PT ;  /* 0x0000ffff020a7812 */ /* 0x000fcc00078ec0ff */
[----:B--2---:R-:W-:Y:S01]  /*b7a0*/  HMMA.16816.F32.BF16 R176, R4, R14, R120 ;  /* 0x0000000e04b0723c */ /* 0x004fe20000041878 */
[----:B------:R2:W4:Y:S01]  /*b7b0*/  MUFU.EX2 R15, R8 ;  /* 0x00000008000f7308 */ /* 0x0005220000000800 */
[----:B------:R-:W-:Y:S01]  /*b7c0*/  LDSM.16.MT88.4 R120, [R208+0x17800] ;  /* 0x01780000d078783b */ /* 0x000fe20000004200 */
[----:B-1----:R-:W-:Y:S01]  /*b7d0*/  LOP3.LUT R0, R3, UR24, R198, 0x96, !PT ;  /* 0x0000001803007c12 */ /* 0x002fe2000f8e96c6 */
[----:B------:R-:W-:Y:S01]  /*b7e0*/  FFMA.FTZ R3, R73, c[0x0][0x23c], -R9 ;  /* 0x00008f0049037a23 */ /* 0x000fe20000010809 */
[----:B------:R-:W-:-:S03]  /*b7f0*/  MOV R73, R74 ;  /* 0x0000004a00497202 */ /* 0x000fc60000000f00 */
[----:B------:R-:W-:Y:S01]  /*b800*/  HMMA.16816.F32.BF16 R180, R4, R12, R64 ;  /* 0x0000000c04b4723c */ /* 0x000fe20000041840 */
[----:B------:R-:W-:Y:S01]  /*b810*/  MOV R74, R75 ;  /* 0x0000004b004a7202 */ /* 0x000fe20000000f00 */
[----:B------:R-:W-:Y:S01]  /*b820*/  IMAD.MOV.U32 R75, RZ, RZ, R11 ;  /* 0x000000ffff4b7224 */ /* 0x000fe200078e000b */
[----:B------:R-:W-:Y:S02]  /*b830*/  SHF.R.U32.HI R11, RZ, 0x8, R10 ;  /* 0x00000008ff0b7819 */ /* 0x000fe4000001160a */
[----:B--2---:R-:W-:-:S03]  /*b840*/  SHF.R.U32.HI R8, RZ, 0x10, R2 ;  /* 0x00000010ff087819 */ /* 0x004fc60000011602 */
[----:B------:R-:W-:Y:S01]  /*b850*/  HMMA.16816.F32.BF16 R108, R4, R32, R164 ;  /* 0x00000020046c723c */ /* 0x000fe200000418a4 */
[----:B------:R-:W-:-:S07]  /*b860*/  LOP3.LUT R13, R2, 0xff, RZ, 0xc0, !PT ;  /* 0x000000ff020d7812 */ /* 0x000fce00078ec0ff */
[----:B------:R-:W-:Y:S01]  /*b870*/  HMMA.16816.F32.BF16 R112, R4, R34, R184 ;  /* 0x000000220470723c */ /* 0x000fe200000418b8 */
[----:B------:R-:W-:Y:S01]  /*b880*/  SHF.R.U32.HI R12, RZ, 0x18, R2 ;  /* 0x00000018ff0c7819 */ /* 0x000fe20000011602 */
[----:B------:R-:W1:Y:S01]  /*b890*/  LDSM.16.MT88.4 R32, [R206+0x17000] ;  /* 0x01700000ce20783b */ /* 0x000e620000004200 */
[----:B------:R-:W-:Y:S02]  /*b8a0*/  LOP3.LUT R2, R0, 0xffff, RZ, 0xc0, !PT ;  /* 0x0000ffff00027812 */ /* 0x000fe400078ec0ff */
[----:B------:R-:W-:-:S03]  /*b8b0*/  LOP3.LUT R10, R8, 0xff, RZ, 0xc0, !PT ;  /* 0x000000ff080a7812 */ /* 0x000fc600078ec0ff */
[----:B------:R-:W-:Y:S01]  /*b8c0*/  HMMA.16816.F32.BF16 R192, R4, R16, R148 ;  /* 0x0000001004c0723c */ /* 0x000fe20000041894 */
[----:B------:R-:W-:-:S07]  /*b8d0*/  LOP3.LUT R8, R0, 0xff, RZ, 0xc0, !PT ;  /* 0x000000ff00087812 */ /* 0x000fce00078ec0ff */
[----:B------:R-:W-:Y:S01]  /*b8e0*/  HMMA.16816.F32.BF16 R172, R4, R18, R172 ;  /* 0x0000001204ac723c */ /* 0x000fe200000418ac */
[----:B------:R-:W-:Y:S01]  /*b8f0*/  SHF.R.U32.HI R2, RZ, 0x8, R2 ;  /* 0x00000008ff027819 */ /* 0x000fe20000011602 */
[----:B------:R-:W2:Y:S03]  /*b900*/  LDSM.16.MT88.4 R16, [R207+0x17000] ;  /* 0x01700000cf10783b */ /* 0x000ea60000004200 */
[----:B------:R-:W-:Y:S01]  /*b910*/  PRMT R8, R8, 0x5410, R2 ;  /* 0x0000541008087816 */ /* 0x000fe20000000002 */
[----:B------:R-:W-:Y:S01]  /*b920*/  FFMA.FTZ R2, R73, c[0x0][0x23c], -R9 ;  /* 0x00008f0049027a23 */ /* 0x000fe20000010809 */
[----:B------:R3:W-:Y:S01]  /*b930*/  MUFU.EX2 R14, R3 ;  /* 0x00000003000e7308 */ /* 0x0007e20000000800 */
[----:B------:R-:W1:Y:S01]  /*b940*/  LDC.U8 R73, c[0x0][0x2d8] ;  /* 0x0000b600ff497b82 */ /* 0x000e620000000000 */
[----:B------:R-:W-:Y:S01]  /*b950*/  PRMT R11, R13, 0x5410, R11 ;  /* 0x000054100d0b7816 */ /* 0x000fe2000000000b */
[----:B------:R-:W2:Y:S01]  /*b960*/  LDSM.16.MT88.4 R148, [R206+0x11800] ;  /* 0x01180000ce94783b */ /* 0x000ea20000004200 */
[----:B------:R-:W-:-:S02]  /*b970*/  PRMT R10, R10, 0x5410, R12 ;  /* 0x000054100a0a7816 */ /* 0x000fc4000000000c */
[----:B------:R-:W-:Y:S01]  /*b980*/  MOV R200, R74 ;  /* 0x0000004a00c87202 */ /* 0x000fe20000000f00 */
[----:B------:R-:W-:Y:S04]  /*b990*/  LDSM.16.MT88.4 R164, [R207+0x11800] ;  /* 0x01180000cfa4783b */ /* 0x000fe80000004200 */
[----:B------:R-:W-:Y:S01]  /*b9a0*/  LDSM.16.MT88.4 R64, [R207+0x13800] ;  /* 0x01380000cf40783b */ /* 0x000fe20000004200 */
[----:B---3--:R-:W-:Y:S01]  /*b9b0*/  FFMA.FTZ R3, R159, c[0x0][0x23c], -R9 ;  /* 0x00008f009f037a23 */ /* 0x008fe20000010809 */
[----:B------:R3:W-:Y:S02]  /*b9c0*/  MUFU.EX2 R12, R2 ;  /* 0x00000002000c7308 */ /* 0x0007e40000000800 */
[----:B------:R-:W2:Y:S06]  /*b9d0*/  LDSM.16.MT88.4 R156, [R208+0x11800] ;  /* 0x01180000d09c783b */ /* 0x000eac0000004200 */
[----:B------:R4:W2:Y:S01]  /*b9e0*/  MUFU.EX2 R13, R3 ;  /* 0x00000003000d7308 */ /* 0x0008a20000000800 */
[----:B-1----:R-:W-:Y:S01]  /*b9f0*/  PRMT R73, R73, 0x7054, R73 ;  /* 0x0000705449497816 */ /* 0x002fe20000000049 */
[----:B---3--:R-:W-:Y:S01]  /*ba00*/  FFMA.FTZ R2, R72, c[0x0][0x23c], -R9 ;  /* 0x00008f0048027a23 */ /* 0x008fe20000010809 */
[----:B----4-:R-:W-:-:S02]  /*ba10*/  SHF.R.U32.HI R3, RZ, 0x10, R0 ;  /* 0x00000010ff037819 */ /* 0x010fc40000011600 */
[----:B------:R-:W-:Y:S02]  /*ba20*/  SHF.R.U32.HI R0, RZ, 0x18, R0 ;  /* 0x00000018ff007819 */ /* 0x000fe40000011600 */
[----:B------:R-:W-:-:S04]  /*ba30*/  LOP3.LUT R3, R3, 0xff, RZ, 0xc0, !PT ;  /* 0x000000ff03037812 */ /* 0x000fc800078ec0ff */
[----:B------:R-:W-:Y:S01]  /*ba40*/  PRMT R3, R3, 0x5410, R0 ;  /* 0x0000541003037816 */ /* 0x000fe20000000000 */
[--C-:B------:R-:W-:Y:S02]  /*ba50*/  HSET2.LE.AND R0, R8, R73.reuse, PT ;  /* 0x0000004908007233 */ /* 0x100fe40003803000 */
[----:B------:R1:W3:Y:S01]  /*ba60*/  MUFU.EX2 R8, R2 ;  /* 0x0000000200087308 */ /* 0x0002e20000000800 */
[C---:B------:R-:W-:Y:S08]  /*ba70*/  HMMA.16816.F32.BF16 R188, R4.reuse, R32, R128 ;  /* 0x0000002004bc723c */ /* 0x040ff00000041880 */
[----:B------:R-:W-:Y:S01]  /*ba80*/  HMMA.16816.F32.BF16 R184, R4, R34, R80 ;  /* 0x0000002204b8723c */ /* 0x000fe20000041850 */
[----:B------:R-:W-:Y:S01]  /*ba90*/  HSET2.LE.AND R3, R3, R73, PT ;  /* 0x0000004903037233 */ /* 0x000fe20003803000 */
[----:B------:R-:W-:Y:S01]  /*baa0*/  MOV R198, R75 ;  /* 0x0000004b00c67202 */ /* 0x000fe20000000f00 */
[----:B------:R-:W-:Y:S01]  /*bab0*/  IMAD.MOV.U32 R9, RZ, RZ, R56 ;  /* 0x000000ffff097224 */ /* 0x000fe200078e0038 */
[----:B------:R-:W-:Y:S01]  /*bac0*/  LDSM.16.MT88.4 R80, [R206+0x15800] ;  /* 0x01580000ce50783b */ /* 0x000fe20000004200 */
[----:B-1----:R-:W-:-:S03]  /*bad0*/  F2FP.BF16.PACK_AB R2, R199, R31 ;  /* 0x0000001fc702723e */ /* 0x002fc600000010ff */
[----:B--2---:R-:W-:Y:S01]  /*bae0*/  HMMA.16816.F32.BF16 R32, R4, R16, R44 ;  /* 0x000000100420723c */ /* 0x004fe2000004182c */
[----:B------:R-:W-:Y:S02]  /*baf0*/  LOP3.LUT R128, R0, R2, RZ, 0xc0, !PT ;  /* 0x0000000200807212 */ /* 0x000fe400078ec0ff */
[----:B------:R-:W-:-:S05]  /*bb00*/  F2FP.BF16.PACK_AB R0, R15, R30 ;  /* 0x0000001e0f00723e */ /* 0x000fca00000010ff */
[----:B------:R-:W-:Y:S07]  /*bb10*/  HMMA.16816.F32.BF16 R16, R4, R18, R36 ;  /* 0x000000120410723c */ /* 0x000fee0000041824 */
[--C-:B------:R-:W-:Y:S01]  /*bb20*/  HSET2.LE.AND R5, R11, R73.reuse, PT ;  /* 0x000000490b057233 */ /* 0x100fe20003803000 */
[----:B------:R-:W-:Y:S01]  /*bb30*/  F2FP.BF16.PACK_AB R4, R13, R14 ;  /* 0x0000000e0d04723e */ /* 0x000fe200000010ff */
[----:B------:R-:W-:-:S03]  /*bb40*/  HSET2.LE.AND R6, R10, R73, PT ;  /* 0x000000490a067233 */ /* 0x000fc60003803000 */
[----:B------:R-:W-:Y:S01]  /*bb50*/  LOP3.LUT R130, R5, R0, RZ, 0xc0, !PT ;  /* 0x0000000005827212 */ /* 0x000fe200078ec0ff */
[----:B------:R-:W-:Y:S01]  /*bb60*/  IMAD.MOV.U32 R2, RZ, RZ, R59 ;  /* 0x000000ffff027224 */ /* 0x000fe200078e003b */
[----:B---3--:R-:W-:Y:S01]  /*bb70*/  F2FP.BF16.PACK_AB R0, R8, R12 ;  /* 0x0000000c0800723e */ /* 0x008fe200000010ff */
[----:B------:R-:W-:Y:S01]  /*bb80*/  LDSM.16.MT88.4 R72, [R205+0x15800] ;  /* 0x01580000cd48783b */ /* 0x000fe20000004200 */
[----:B------:R-:W-:Y:S02]  /*bb90*/  LOP3.LUT R129, R3, R4, RZ, 0xc0, !PT ;  /* 0x0000000403817212 */ /* 0x000fe400078ec0ff */
[----:B------:R-:W-:Y:S02]  /*bba0*/  LOP3.LUT R131, R6, R0, RZ, 0xc0, !PT ;  /* 0x0000000006837212 */ /* 0x000fe400078ec0ff */
[----:B------:R-:W-:Y:S01]  /*bbb0*/  MOV R11, R57 ;  /* 0x00000039000b7202 */ /* 0x000fe20000000f00 */
[----:B------:R-:W-:Y:S01]  /*bbc0*/  LDSM.16.MT88.4 R4, [R207+0x17800] ;  /* 0x01780000cf04783b */ /* 0x000fe20000004200 */
[----:B------:R-:W-:-:S03]  /*bbd0*/  MOV R10, R58 ;  /* 0x0000003a000a7202 */ /* 0x000fc60000000f00 */
[C---:B------:R-:W-:Y:S01]  /*bbe0*/  HMMA.16816.F32.BF16 R136, R128.reuse, R140, R136 ;  /* 0x0000008c8088723c */ /* 0x040fe20000041888 */
[----:B------:R-:W-:Y:S07]  /*bbf0*/  LDSM.16.MT88.4 R56, [R208+0x13800] ;  /* 0x01380000d038783b */ /* 0x000fee0000004200 */
[C---:B------:R-:W-:Y:S01]  /*bc00*/  HMMA.16816.F32.BF16 R140, R128.reuse, R142, R40 ;  /* 0x0000008e808c723c */ /* 0x040fe20000041828 */
[----:B------:R-:W1:Y:S07]  /*bc10*/  LDSM.16.MT88.4 R40, [R205+0x13800] ;  /* 0x01380000cd28783b */ /* 0x000e6e0000004200 */
[C---:B------:R-:W-:Y:S08]  /*bc20*/  HMMA.16816.F32.BF16 R144, R128.reuse, R148, R144 ;  /* 0x000000948090723c */ /* 0x040ff00000041890 */
[----:B------:R-:W-:Y:S01]  /*bc30*/  HMMA.16816.F32.BF16 R148, R128, R150, R48 ;  /* 0x000000968094723c */ /* 0x000fe20000041830 */
[----:B------:R-:W2:Y:S01]  /*bc40*/  LDSM.16.MT88.4 R48, [R206+0x13800] ;  /* 0x01380000ce30783b */ /* 0x000ea20000004200 */
[----:B------:R-:W-:-:S02]  /*bc50*/  FFMA.FTZ R2, R10, R29, R2 ;  /* 0x0000001d0a027223 */ /* 0x000fc40000010002 */
[----:B------:R-:W-:Y:S02]  /*bc60*/  FFMA.FTZ R0, R9, R28, R11 ;  /* 0x0000001c09007223 */ /* 0x000fe4000001000b */
        /* <DEDUP_REMOVED lines=9> */
[----:B------:R-:W-:Y:S01]  /*bd00*/  HMMA.16816.F32.BF16 R152, R128, R156, R152 ;  /* 0x0000009c8098723c */ /* 0x000fe20000041898 */
[----:B------:R-:W-:Y:S02]  /*bd10*/  FADD.FTZ R0, R247, R0 ;  /* 0x00000000f7007221 */ /* 0x000fe40000010000 */
[----:B------:R-:W-:-:S02]  /*bd20*/  FADD.FTZ R2, R248, R2 ;  /* 0x00000002f8027221 */ /* 0x000fc40000010000 */
[----:B------:R-:W-:-:S03]  /*bd30*/  FADD.FTZ R0, R249, R0 ;  /* 0x00000000f9007221 */ /* 0x000fc60000010000 */
[----:B------:R-:W-:Y:S01]  /*bd40*/  HMMA.16816.F32.BF16 R160, R128, R164, R160 ;  /* 0x000000a480a0723c */ /* 0x000fe200000418a0 */
[----:B------:R-:W-:-:S07]  /*bd50*/  FADD.FTZ R2, R250, R2 ;  /* 0x00000002fa027221 */ /* 0x000fce0000010000 */
[----:B------:R-:W-:Y:S01]  /*bd60*/  HMMA.16816.F32.BF16 R156, R128, R158, R52 ;  /* 0x0000009e809c723c */ /* 0x000fe20000041834 */
[----:B------:R-:W-:-:S07]  /*bd70*/  FADD.FTZ R0, R251, R0 ;  /* 0x00000000fb007221 */ /* 0x000fce0000010000 */
[C---:B------:R-:W-:Y:S08]  /*bd80*/  HMMA.16816.F32.BF16 R164, R128.reuse, R166, R60 ;  /* 0x000000a680a4723c */ /* 0x040ff0000004183c */
[C---:B-1----:R-:W-:Y:S08]  /*bd90*/  HMMA.16816.F32.BF16 R36, R128.reuse, R40, R68 ;  /* 0x000000288024723c */ /* 0x042ff00000041844 */
[C---:B--2---:R-:W-:Y:S08]  /*bda0*/  HMMA.16816.F32.BF16 R44, R128.reuse, R48, R84 ;  /* 0x00000030802c723c */ /* 0x044ff00000041854 */
[C---:B------:R-:W-:Y:S08]  /*bdb0*/  HMMA.16816.F32.BF16 R52, R128.reuse, R56, R92 ;  /* 0x000000388034723c */ /* 0x040ff0000004185c */
[C---:B------:R-:W-:Y:S08]  /*bdc0*/  HMMA.16816.F32.BF16 R60, R128.reuse, R64, R100 ;  /* 0x00000040803c723c */ /* 0x040ff00000041864 */
[----:B------:R-:W-:Y:S01]  /*bdd0*/  HMMA.16816.F32.BF16 R68, R128, R72, R108 ;  /* 0x000000488044723c */ /* 0x000fe2000004186c */
[----:B------:R-:W-:-:S07]  /*bde0*/  FADD.FTZ R2, R240, R2 ;  /* 0x00000002f0027221 */ /* 0x000fce0000010000 */
        /* <DEDUP_REMOVED lines=22> */
[----:B------:R-:W-:Y:S01]  /*bf50*/  FADD.FTZ R0, R8, R0 ;  /* 0x0000000008007221 */ /* 0x000fe20000010000 */
[C---:B------:R-:W-:Y:S02]  /*bf60*/  HMMA.16816.F32.BF16 R40, R128.reuse, R42, R76 ;  /* 0x0000002a8028723c */ /* 0x040fe4000004184c */
[----:B------:R3:W-:Y:S04]  /*bf70*/  STL [R1], R2 ;  /* 0x0000000201007387 */ /* 0x0007e80000100800 */
[----:B------:R3:W-:Y:S02]  /*bf80*/  STL [R1+0x20], R0 ;  /* 0x0000200001007387 */ /* 0x0007e40000100800 */
[C---:B------:R-:W-:Y:S08]  /*bf90*/  HMMA.16816.F32.BF16 R76, R128.reuse, R80, R116 ;  /* 0x00000050804c723c */ /* 0x040ff00000041874 */
[C---:B-1----:R-:W-:Y:S08]  /*bfa0*/  HMMA.16816.F32.BF16 R84, R128.reuse, R88, R124 ;  /* 0x000000588054723c */ /* 0x042ff0000004187c */
[C---:B--2---:R-:W-:Y:S08]  /*bfb0*/  HMMA.16816.F32.BF16 R92, R128.reuse, R96, R192 ;  /* 0x00000060805c723c */ /* 0x044ff000000418c0 */
        /* <DEDUP_REMOVED lines=11> */
[----:B------:R-:W-:-:S02]  /*c070*/  MOV R3, R196 ;  /* 0x000000c400037202 */ /* 0x000fc40000000f00 */
[----:B------:R-:W-:-:S05]  /*c080*/  MOV R132, R197 ;  /* 0x000000c500847202 */ /* 0x000fca0000000f00 */
.L_x_970:
[----:B-1----:R-:W-:-:S06]  /*c090*/  UISETP.GT.AND UP0, UPT, UR29, UR11, UPT ;  /* 0x0000000b1d00728c */ /* 0x002fcc000bf04270 */
[----:B------:R-:W-:-:S13]  /*c0a0*/  PLOP3.LUT P0, PT, PT, PT, UP0, 0x80, 0x0 ;  /* 0x000000000000781c */ /* 0x000fda0003f0f008 */
[----:B------:R-:W-:Y:S05]  /*c0b0*/  @!P0 BRA `(.L_x_972) ;  /* 0x0000454000008947 */ /* 0x000fea0003800000 */
[----:B------:R-:W1:Y:S01]  /*c0c0*/  LDC.U8 R0, c[0x0][0x2d8] ;  /* 0x0000b600ff007b82 */ /* 0x000e620000000000 */
[----:B------:R-:W-:Y:S01]  /*c0d0*/  MOV R134, R3 ;  /* 0x0000000300867202 */ /* 0x000fe20000000f00 */
[----:B------:R-:W-:Y:S01]  /*c0e0*/  UMOV UR31, 0x5 ;  /* 0x00000005001f7882 */ /* 0x000fe20000000000 */
[----:B------:R-:W-:Y:S01]  /*c0f0*/  MOV R133, R132 ;  /* 0x0000008400857202 */ /* 0x000fe20000000f00 */
[----:B------:R-:W-:Y:S02]  /*c100*/  ULDC UR4, c[0x0][0x19c] ;  /* 0x0000670000047ab9 */ /* 0x000fe40000000800 */
[----:B------:R-:W-:Y:S02]  /*c110*/  USHF.L.U32 UR28, UR8, 0x5, URZ ;  /* 0x00000005081c7899 */ /* 0x000fe4000800063f */
[----:B------:R-:W-:Y:S02]  /*c120*/  USHF.L.U64.HI UR8, UR8, UR31, UR4 ;  /* 0x0000001f08087299 */ /* 0x000fe40008010204 */
[----:B------:R-:W-:-:S02]  /*c130*/  UMOV UR33, 0x6 ;  /* 0x0000000600217882 */ /* 0x000fc40000000000 */
[----:B------:R-:W-:Y:S02]  /*c140*/  ULDC UR4, c[0x0][0x1a4] ;  /* 0x0000690000047ab9 */ /* 0x000fe40000000800 */
[----:B------:R-:W-:Y:S02]  /*c150*/  USHF.L.U32 UR30, UR6, 0x5, URZ ;  /* 0x00000005061e7899 */ /* 0x000fe4000800063f */
[----:B------:R-:W-:Y:S02]  /*c160*/  USHF.L.U32 UR32, UR6, 0x6, URZ ;  /* 0x0000000606207899 */ /* 0x000fe4000800063f */
[----:B------:R-:W-:Y:S02]  /*c170*/  USHF.L.U64.HI UR31, UR6, UR31, UR4 ;  /* 0x0000001f061f7299 */ /* 0x000fe40008010204 */
[----:B------:R-:W-:Y:S01]  /*c180*/  USHF.L.U64.HI UR33, UR6, UR33, UR4 ;  /* 0x0000002106217299 */ /* 0x000fe20008010204 */
[----:B-1----:R-:W-:-:S06]  /*c190*/  PRMT R0, R0, 0x7054, R0 ;  /* 0x0000705400007816 */ /* 0x002fcc0000000000 */
[----:B------:R-:W2:Y:S04]  /*c1a0*/  LDL.LU R0, [R1+0x6c] ;  /* 0x00006c0001007983 */ /* 0x000ea80000300800 */
[----:B------:R-:W3:Y:S04]  /*c1b0*/  LDL.LU R2, [R1+0x68] ;  /* 0x0000680001027983 */ /* 0x000ee80000300800 */
[----:B------:R-:W4:Y:S04]  /*c1c0*/  LDL.LU.64 R6, [R1+0x60] ;  /* 0x0000600001067983 */ /* 0x000f280000300a00 */
[----:B------:R-:W4:Y:S04]  /*c1d0*/  LDL.LU.64 R4, [R1+0x30] ;  /* 0x0000300001047983 */ /* 0x000f280000300a00 */
[----:B------:R-:W2:Y:S01]  /*c1e0*/  LDL.LU R8, [R1+0x4c] ;  /* 0x00004c0001087983 */ /* 0x000ea20000300800 */
[----:B----4-:R-:W-:Y:S01]  /*c1f0*/  MOV R4, R6 ;  /* 0x0000000600047202 */ /* 0x010fe20000000f00 */
[----:B--2---:R-:W-:-:S05]  /*c200*/  IMAD.WIDE.U32 R8, R8, -0x326172a9, RZ ;  /* 0xcd9e8d5708087825 */ /* 0x004fca00078e00ff */
[----:B------:R-:W-:Y:S01]  /*c210*/  LOP3.LUT R0, R9, R0, RZ, 0x3c, !PT ;  /* 0x0000000009007212 */ /* 0x000fe200078e3cff */
[----:B------:R3:W-:Y:S02]  /*c220*/  STL.64 [R1+0x18], R8 ;  /* 0x0000180801007387 */ /* 0x0007e40000100a00 */
[----:B---3--:R-:W-:-:S04]  /*c230*/  IMAD.WIDE.U32 R8, R2, -0x2daee0ad, RZ ;  /* 0xd2511f5302087825 */ /* 0x008fc800078e00ff */
[----:B------:R-:W-:Y:S01]  /*c240*/  IMAD.WIDE.U32 R2, R0, -0x2daee0ad, RZ ;  /* 0xd2511f5300027825 */ /* 0x000fe200078e00ff */
[----:B------:R1:W-:Y:S04]  /*c250*/  STL.64 [R1+0x10], R8 ;  /* 0x0000100801007387 */ /* 0x0003e80000100a00 */
[----:B------:R1:W-:Y:S04]  /*c260*/  STL.64 [R1+0x30], R4 ;  /* 0x0000300401007387 */ /* 0x0003e80000100a00 */
[----:B------:R1:W-:Y:S01]  /*c270*/  STL.64 [R1+0x8], R2 ;  /* 0x0000080201007387 */ /* 0x0003e20000100a00 */
[----:B------:R-:W-:Y:S05]  /*c280*/  BRA `(.L_x_973) ;  /* 0x000002b000007947 */ /* 0x000fea0003800000 */
.L_x_975:
        /* <DEDUP_REMOVED lines=43> */
.L_x_973:
[----:B-1----:R-:W2:Y:S01]  /*c540*/  LDL.64 R4, [R1+0x30] ;  /* 0x0000300001047983 */ /* 0x002ea20000100a00 */
        /* <DEDUP_REMOVED lines=8> */
[----:B--2---:R-:W-:Y:S05]  /*c5d0*/  IMAD.WIDE.U32 R2, R2, UR32, R4 ;  /* 0x0000002002027c25 */ /* 0x004fea000f8e0004 */
        /* <DEDUP_REMOVED lines=31> */
[----:B------:R-:W3:Y:S04]  /*c7d0*/  LDSM.16.M88.4 R16, [R204+0x8800] ;  /* 0x00880000cc10783b */ /* 0x000ee80000000200 */
[----:B------:R-:W4:Y:S04]  /*c7e0*/  LDSM.16.M88.4 R24, [R204+0x9000] ;  /* 0x00900000cc18783b */ /* 0x000f280000000200 */
[----:B------:R-:W0:Y:S04]  /*c7f0*/  LDGDEPBAR ;  /* 0x00000000000079af */ /* 0x000e280000000000 */
[----:B------:R-:W2:Y:S04]  /*c800*/  LDSM.16.M88.4 R168, [R204+0x9800] ;  /* 0x00980000cca8783b */ /* 0x000ea80000000200 */
[----:B------:R-:W-:Y:S04]  /*c810*/  LDSM.16.M88.4 R172, [R212] ;  /* 0x00000000d4ac783b */ /* 0x000fe80000000200 */
[----:B------:R-:W2:Y:S04]  /*c820*/  LDSM.16.M88.4 R176, [R215] ;  /* 0x00000000d7b0783b */ /* 0x000ea80000000200 */
[----:B------:R-:W2:Y:S04]  /*c830*/  LDSM.16.M88.4 R180, [R230] ;  /* 0x00000000e6b4783b */ /* 0x000ea80000000200 */
[----:B------:R-:W2:Y:S04]  /*c840*/  LDSM.16.M88.4 R184, [R229] ;  /* 0x00000000e5b8783b */ /* 0x000ea80000000200 */
[----:B------:R-:W2:Y:S01]  /*c850*/  LDSM.16.M88.4 R188, [R228] ;  /* 0x00000000e4bc783b */ /* 0x000ea20000000200 */
[C---:B-1----:R-:W-:Y:S03]  /*c860*/  HMMA.16816.F32.BF16 R4, R32.reuse, R8, RZ ;  /* 0x000000082004723c */ /* 0x042fe600000418ff */
[----:B------:R-:W-:Y:S04]  /*c870*/  LDSM.16.M88.4 R192, [R210+0x8000] ;  /* 0x00800000d2c0783b */ /* 0x000fe80000000200 */
[----:B------:R-:W-:Y:S01]  /*c880*/  LDSM.16.M88.4 R196, [R210+0x8800] ;  /* 0x00880000d2c4783b */ /* 0x000fe20000000200 */
[C---:B------:R-:W-:Y:S03]  /*c890*/  HMMA.16816.F32.BF16 R8, R32.reuse, R10, RZ ;  /* 0x0000000a2008723c */ /* 0x040fe600000418ff */
[----:B------:R-:W-:Y:S05]  /*c8a0*/  LDSM.16.M88.4 R200, [R210+0x9800] ;  /* 0x00980000d2c8783b */ /* 0x000fea0000000200 */
[C---:B---3--:R-:W-:Y:S08]  /*c8b0*/  HMMA.16816.F32.BF16 R12, R32.reuse, R16, RZ ;  /* 0x00000010200c723c */ /* 0x048ff000000418ff */
[C---:B------:R-:W-:Y:S08]  /*c8c0*/  HMMA.16816.F32.BF16 R16, R32.reuse, R18, RZ ;  /* 0x000000122010723c */ /* 0x040ff000000418ff */
[C---:B----4-:R-:W-:Y:S08]  /*c8d0*/  HMMA.16816.F32.BF16 R20, R32.reuse, R24, RZ ;  /* 0x000000182014723c */ /* 0x050ff000000418ff */
        /* <DEDUP_REMOVED lines=14> */
[----:B------:R-:W-:Y:S01]  /*c9c0*/  HMMA.16816.F32.BF16 R32, R172, R190, R32 ;  /* 0x000000beac20723c */ /* 0x000fe20000041820 */
[----:B------:R-:W4:Y:S04]  /*c9d0*/  LDSM.16.M88.4 R172, [R209+0x800] ;  /* 0x00080000d1ac783b */ /* 0x000f280000000200 */
[----:B------:R-:W-:Y:S03]  /*c9e0*/  LDSM.16.M88.4 R188, [R211+0x2000] ;  /* 0x00200000d3bc783b */ /* 0x000fe60000000200 */
        /* <DEDUP_REMOVED lines=12> */
[----:B------:R-:W-:Y:S03]  /*cab0*/  LDSM.16.M88.4 R200, [R204+0xb800] ;  /* 0x00b80000ccc8783b */ /* 0x000fe60000000200 */
[C---:B---3--:R-:W-:Y:S08]  /*cac0*/  HMMA.16816.F32.BF16 R4, R180.reuse, R184, R4 ;  /* 0x000000b8b404723c */ /* 0x048ff00000041804 */
[C---:B------:R-:W-:Y:S01]  /*cad0*/  HMMA.16816.F32.BF16 R8, R180.reuse, R186, R8 ;  /* 0x000000bab408723c */ /* 0x040fe20000041808 */
[----:B------:R-:W3:Y:S07]  /*cae0*/  LDSM.16.M88.4 R184, [R204+0xb000] ;  /* 0x00b00000ccb8783b */ /* 0x000eee0000000200 */
[C---:B----4-:R-:W-:Y:S08]  /*caf0*/  HMMA.16816.F32.BF16 R12, R180.reuse, R172, R12 ;  /* 0x000000acb40c723c */ /* 0x050ff0000004180c */
[C---:B------:R-:W-:Y:S01]  /*cb00*/  HMMA.16816.F32.BF16 R16, R180.reuse, R174, R16 ;  /* 0x000000aeb410723c */ /* 0x040fe20000041810 */
[----:B------:R-:W-:Y:S07]  /*cb10*/  LDSM.16.M88.4 R172, [R227] ;  /* 0x00000000e3ac783b */ /* 0x000fee0000000200 */
[C---:B-1----:R-:W-:Y:S08]  /*cb20*/  HMMA.16816.F32.BF16 R20, R180.reuse, R176, R20 ;  /* 0x000000b0b414723c */ /* 0x042ff00000041814 */
[C---:B------:R-:W-:Y:S01]  /*cb30*/  HMMA.16816.F32.BF16 R24, R180.reuse, R178, R24 ;  /* 0x000000b2b418723c */ /* 0x040fe20000041818 */
[----:B------:R-:W-:Y:S07]  /*cb40*/  LDSM.16.M88.4 R176, [R226] ;  /* 0x00000000e2b0783b */ /* 0x000fee0000000200 */
[C---:B--2---:R-:W-:Y:S08]  /*cb50*/  HMMA.16816.F32.BF16 R28, R180.reuse, R168, R28 ;  /* 0x000000a8b41c723c */ /* 0x044ff0000004181c */
[----:B------:R-:W-:Y:S01]  /*cb60*/  HMMA.16816.F32.BF16 R32, R180, R170, R32 ;  /* 0x000000aab420723c */ /* 0x000fe20000041820 */
[----:B------:R-:W1:Y:S04]  /*cb70*/  LDSM.16.M88.4 R168, [R212+0x2000] ;  /* 0x00200000d4a8783b */ /* 0x000e680000000200 */
[----:B------:R-:W2:Y:S03]  /*cb80*/  LDSM.16.M88.4 R180, [R225] ;  /* 0x00000000e1b4783b */ /* 0x000ea60000000200 */
[C---:B------:R-:W-:Y:S08]  /*cb90*/  HMMA.16816.F32.BF16 R4, R188.reuse, R192, R4 ;  /* 0x000000c0bc04723c */ /* 0x040ff00000041804 */
[C---:B------:R-:W-:Y:S01]  /*cba0*/  HMMA.16816.F32.BF16 R8, R188.reuse, R194, R8 ;  /* 0x000000c2bc08723c */ /* 0x040fe20000041808 */
[----:B------:R-:W-:Y:S07]  /*cbb0*/  LDSM.16.M88.4 R192, [R214+0x2000] ;  /* 0x00200000d6c0783b */ /* 0x000fee0000000200 */
[C---:B------:R-:W-:Y:S08]  /*cbc0*/  HMMA.16816.F32.BF16 R12, R188.reuse, R196, R12 ;  /* 0x000000c4bc0c723c */ /* 0x040ff0000004180c */
[C---:B------:R-:W-:Y:S01]  /*cbd0*/  HMMA.16816.F32.BF16 R16, R188.reuse, R198, R16 ;  /* 0x000000c6bc10723c */ /* 0x040fe20000041810 */
[----:B------:R-:W-:Y:S07]  /*cbe0*/  LDSM.16.M88.4 R196, [R210+0xa000] ;  /* 0x00a00000d2c4783b */ /* 0x000fee0000000200 */
[C---:B---3--:R-:W-:Y:S08]  /*cbf0*/  HMMA.16816.F32.BF16 R20, R188.reuse, R184, R20 ;  /* 0x000000b8bc14723c */ /* 0x048ff00000041814 */
        /* <DEDUP_REMOVED lines=21> */
[----:B------:R-:W2:Y:S07]  /*cd50*/  LDSM.16.M88.4 R196, [R209+0x3800] ;  /* 0x00380000d1c4783b */ /* 0x000eae0000000200 */
        /* <DEDUP_REMOVED lines=8> */
[----:B------:R-:W-:Y:S04]  /*cde0*/  LDSM.16.M88.4 R192, [R223] ;  /* 0x00000000dfc0783b */ /* 0x000fe80000000200 */
[----:B------:R-:W-:Y:S03]  /*cdf0*/  LDSM.16.M88.4 R200, [R220] ;  /* 0x00000000dcc8783b */ /* 0x000fe60000000200 */
        /* <DEDUP_REMOVED lines=8> */
[----:B------:R-:W-:Y:S07]  /*ce80*/  LDSM.16.M88.4 R184, [R212+0x4000] ;  /* 0x00400000d4b8783b */ /* 0x000fee0000000200 */
[C---:B------:R-:W-:Y:S08]  /*ce90*/  HMMA.16816.F32.BF16 R28, R168.reuse, R196, R28 ;  /* 0x000000c4a81c723c */ /* 0x040ff0000004181c */
[----:B------:R-:W-:Y:S01]  /*cea0*/  HMMA.16816.F32.BF16 R32, R168, R198, R32 ;  /* 0x000000c6a820723c */ /* 0x000fe20000041820 */
[----:B------:R-:W3:Y:S04]  /*ceb0*/  LDSM.16.M88.4 R168, [R204+0xd800] ;  /* 0x00d80000cca8783b */ /* 0x000ee80000000200 */
[----:B------:R-:W3:Y:S03]  /*cec0*/  LDSM.16.M88.4 R196, [R222] ;  /* 0x00000000dec4783b */ /* 0x000ee60000000200 */
[C---:B-1----:R-:W-:Y:S08]  /*ced0*/  HMMA.16816.F32.BF16 R4, R172.reuse, R188, R4 ;  /* 0x000000bcac04723c */ /* 0x042ff00000041804 */
[C---:B------:R-:W-:Y:S01]  /*cee0*/  HMMA.16816.F32.BF16 R8, R172.reuse, R190, R8 ;  /* 0x000000beac08723c */ /* 0x040fe20000041808 */
[----:B------:R-:W1:Y:S07]  /*cef0*/  LDSM.16.M88.4 R188, [R221] ;  /* 0x00000000ddbc783b */ /* 0x000e6e0000000200 */
[C---:B--2---:R-:W-:Y:S08]  /*cf00*/  HMMA.16816.F32.BF16 R12, R172.reuse, R176, R12 ;  /* 0x000000b0ac0c723c */ /* 0x044ff0000004180c */
[C---:B------:R-:W-:Y:S01]  /*cf10*/  HMMA.16816.F32.BF16 R16, R172.reuse, R178, R16 ;  /* 0x000000b2ac10723c */ /* 0x040fe20000041810 */
[----:B------:R-:W-:Y:S07]  /*cf20*/  LDSM.16.M88.4 R176, [R210+0xc800] ;  /* 0x00c80000d2b0783b */ /* 0x000fee0000000200 */
[C---:B----4-:R-:W-:Y:S08]  /*cf30*/  HMMA.16816.F32.BF16 R20, R172.reuse, R180, R20 ;  /* 0x000000b4ac14723c */ /* 0x050ff00000041814 */
        /* <DEDUP_REMOVED lines=8> */
[----:B------:R-:W3:Y:S07]  /*cfc0*/  LDSM.16.M88.4 R192, [R210+0xd800] ;  /* 0x00d80000d2c0783b */ /* 0x000eee0000000200 */
        /* <DEDUP_REMOVED lines=15> */
[----:B------:R-:W2:Y:S07]  /*d0c0*/  LDSM.16.M88.4 R176, [R209+0x5800] ;  /* 0x00580000d1b0783b */ /* 0x000eae0000000200 */
[C---:B------:R-:W-:Y:S08]  /*d0d0*/  HMMA.16816.F32.BF16 R20, R168.reuse, R180, R20 ;  /* 0x000000b4a814723c */ /* 0x040ff00000041814 */
[C---:B------:R-:W-:Y:S01]  /*d0e0*/  HMMA.16816.F32.BF16 R24, R168.reuse, R182, R24 ;  /* 0x000000b6a818723c */ /* 0x040fe20000041818 */
[----:B------:R-:W2:Y:S07]  /*d0f0*/  LDSM.16.M88.4 R180, [R211+0x6000] ;  /* 0x00600000d3b4783b */ /* 0x000eae0000000200 */
[C---:B---3--:R-:W-:Y:S08]  /*d100*/  HMMA.16816.F32.BF16 R28, R168.reuse, R192, R28 ;  /* 0x000000c0a81c723c */ /* 0x048ff0000004181c */
        /* <DEDUP_REMOVED lines=8> */
[----:B------:R-:W-:Y:S07]  /*d190*/  LDSM.16.M88.4 R184, [R218] ;  /* 0x00000000dab8783b */ /* 0x000fee0000000200 */
[C---:B--2---:R-:W-:Y:S08]  /*d1a0*/  HMMA.16816.F32.BF16 R20, R188.reuse, R172, R20 ;  /* 0x000000acbc14723c */ /* 0x044ff00000041814 */
[C---:B------:R-:W-:Y:S01]  /*d1b0*/  HMMA.16816.F32.BF16 R24, R188.reuse, R174, R24 ;  /* 0x000000aebc18723c */ /* 0x040fe20000041818 */
[----:B------:R-:W-:Y:S07]  /*d1c0*/  LDSM.16.M88.4 R172, [R212+0x6000] ;  /* 0x00600000d4ac783b */ /* 0x000fee0000000200 */
[C---:B------:R-:W-:Y:S08]  /*d1d0*/  HMMA.16816.F32.BF16 R28, R188.reuse, R176, R28 ;  /* 0x000000b0bc1c723c */ /* 0x040ff0000004181c */
[----:B------:R-:W-:Y:S01]  /*d1e0*/  HMMA.16816.F32.BF16 R32, R188, R178, R32 ;  /* 0x000000b2bc20723c */ /* 0x000fe20000041820 */
[----:B------:R-:W2:Y:S04]  /*d1f0*/  LDSM.16.M88.4 R176, [R219] ;  /* 0x00000000dbb0783b */ /* 0x000ea80000000200 */
[----:B------:R-:W-:Y:S03]  /*d200*/  LDSM.16.M88.4 R188, [R216] ;  /* 0x00000000d8bc783b */ /* 0x000fe60000000200 */
[C---:B------:R-:W-:Y:S08]  /*d210*/  HMMA.16816.F32.BF16 R4, R180.reuse, R200, R4 ;  /* 0x000000c8b404723c */ /* 0x040ff00000041804 */
[C---:B------:R-:W-:Y:S01]  /*d220*/  HMMA.16816.F32.BF16 R8, R180.reuse, R202, R8 ;  /* 0x000000cab408723c */ /* 0x040fe20000041808 */
[----:B------:R-:W-:Y:S07]  /*d230*/  LDSM.16.M88.4 R200, [R210+0xe000] ;  /* 0x00e00000d2c8783b */ /* 0x000fee0000000200 */
[C---:B---3--:R-:W-:Y:S08]  /*d240*/  HMMA.16816.F32.BF16 R12, R180.reuse, R168, R12 ;  /* 0x000000a8b40c723c */ /* 0x048ff0000004180c */
[C---:B------:R-:W-:Y:S01]  /*d250*/  HMMA.16816.F32.BF16 R16, R180.reuse, R170, R16 ;  /* 0x000000aab410723c */ /* 0x040fe20000041810 */
[----:B------:R-:W3:Y:S07]  /*d260*/  LDSM.16.M88.4 R168, [R217] ;  /* 0x00000000d9a8783b */ /* 0x000eee0000000200 */
[C---:B------:R-:W-:Y:S08]  /*d270*/  HMMA.16816.F32.BF16 R20, R180.reuse, R192, R20 ;  /* 0x000000c0b414723c */ /* 0x040ff00000041814 */
[C---:B------:R-:W-:Y:S01]  /*d280*/  HMMA.16816.F32.BF16 R24, R180.reuse, R194, R24 ;  /* 0x000000c2b418723c */ /* 0x040fe20000041818 */
[----:B------:R-:W4:Y:S07]  /*d290*/  LDSM.16.M88.4 R192, [R214+0x6000] ;  /* 0x00600000d6c0783b */ /* 0x000f2e0000000200 */
[C---:B-1----:R-:W-:Y:S08]  /*d2a0*/  HMMA.16816.F32.BF16 R28, R180.reuse, R196, R28 ;  /* 0x000000c4b41c723c */ /* 0x042ff0000004181c */
[----:B------:R-:W-:Y:S01]  /*d2b0*/  HMMA.16816.F32.BF16 R32, R180, R198, R32 ;  /* 0x000000c6b420723c */ /* 0x000fe20000041820 */
[----:B------:R-:W1:Y:S04]  /*d2c0*/  LDSM.16.M88.4 R180, [R210+0xe800] ;  /* 0x00e80000d2b4783b */ /* 0x000e680000000200 */
        /* <DEDUP_REMOVED lines=14> */
[C---:B----4-:R-:W-:Y:S08]  /*d3b0*/  HMMA.16816.F32.BF16 R4, R192.reuse, R200, R4 ;  /* 0x000000c8c004723c */ /* 0x050ff00000041804 */
[C---:B------:R-:W-:Y:S01]  /*d3c0*/  HMMA.16816.F32.BF16 R8, R192.reuse, R202, R8 ;  /* 0x000000cac008723c */ /* 0x040fe20000041808 */
[----:B------:R-:W4:Y:S01]  /*d3d0*/  LDSM.16.M88.4 R200, [R209+0x7800] ;  /* 0x00780000d1c8783b */ /* 0x000f220000000200 */
[----:B------:R-:W-:Y:S04]  /*d3e0*/  DEPBAR.LE SB0, 0x0 ;  /* 0x000080000000791a */ /* 0x000fe80000000000 */
[----:B------:R-:W-:Y:S02]  /*d3f0*/  BAR.SYNC.DEFER_BLOCKING 0x0 ;  /* 0x0000000000007b1d */ /* 0x000fe40000010000 */
[C---:B-1----:R-:W-:Y:S08]  /*d400*/  HMMA.16816.F32.BF16 R12, R192.reuse, R180, R12 ;  /* 0x000000b4c00c723c */ /* 0x042ff0000004180c */
        /* <DEDUP_REMOVED lines=9> */
[C---:B------:R-:W-:Y:S08]  /*d4a0*/  HMMA.16816.F32.BF16 R20, R168.reuse, R188, R20 ;  /* 0x000000bca814723c */ /* 0x040ff00000041814 */
[C---:B------:R-:W-:Y:S08]  /*d4b0*/  HMMA.16816.F32.BF16 R24, R168.reuse, R190, R24 ;  /* 0x000000bea818723c */ /* 0x040ff00000041818 */
[C---:B----4-:R-:W-:Y:S08]  /*d4c0*/  HMMA.16816.F32.BF16 R28, R168.reuse, R200, R28 ;  /* 0x000000c8a81c723c */ /* 0x050ff0000004181c */
[----:B------:R-:W-:Y:S01]  /*d4d0*/  HMMA.16816.F32.BF16 R32, R168, R202, R32 ;  /* 0x000000caa820723c */ /* 0x000fe20000041820 */
[----:B------:R-:W-:-:S07]  /*d4e0*/  @P0 BRA `(.L_x_975) ;  /* 0xffffeda000000947 */ /* 0x000fce000383ffff */
.L_x_974:
[----:B------:R-:W2:Y:S01]  /*d4f0*/  LDL.64 R238, [R1+0x10] ;  /* 0x0000100001ee7983 */ /* 0x000ea20000100a00 */
[----:B------:R-:W-:Y:S01]  /*d500*/  IMAD.U32 R0, RZ, RZ, UR6 ;  /* 0x00000006ff007e24 */ /* 0x000fe2000f8e00ff */
[----:B------:R-:W-:Y:S01]  /*d510*/  USHF.L.U32 UR4, UR6, 0x1, URZ ;  /* 0x0000000106047899 */ /* 0x000fe2000800063f */
[----:B-1----:R-:W1:Y:S01]  /*d520*/  LDC.U8 R169, c[0x0][0x2d8] ;  /* 0x0000b600ffa97b82 */ /* 0x002e620000000000 */
[----:B------:R-:W-:Y:S02]  /*d530*/  UISETP.GT.AND UP0, UPT, UR6, UR11, UPT ;  /* 0x0000000b0600728c */ /* 0x000fe4000bf04270 */
[----:B------:R-:W3:Y:S01]  /*d540*/  LDL.64 R202, [R1+0x8] ;  /* 0x0000080001ca7983 */ /* 0x000ee20000100a00 */
[----:B------:R-:W-:Y:S05]  /*d550*/  UMOV UR29, UR6 ;  /* 0x00000006001d7c82 */ /* 0x000fea0008000000 */
[----:B------:R-:W4:Y:S06]  /*d560*/  LDL.64 R236, [R1+0x18] ;  /* 0x0000180001ec7983 */ /* 0x000f2c0000100a00 */
[----:B------:R-:W5:Y:S01]  /*d570*/  S2R R2, SR_TID.X ;  /* 0x0000000000027919 */ /* 0x000f620000002100 */
[----:B-1----:R-:W-:Y:S01]  /*d580*/  PRMT R169, R169, 0x7054, R169 ;  /* 0x00007054a9a97816 */ /* 0x002fe200000000a9 */
[----:B-----5:R-:W-:Y:S05]  /*d590*/  IMAD.SHL.U32 R2, R2, 0x2, RZ ;  /* 0x0000000202027824 */ /* 0x020fea00078e00ff */
[----:B------:R-:W-:Y:S05]  /*d5a0*/  LOP3.LUT R2, R2, 0x6, RZ, 0xc0, !PT ;  /* 0x0000000602027812 */ /* 0x000fea00078ec0ff */
[----:B------:R-:W-:Y:S05]  /*d5b0*/  IMAD R0, R0, 0x40, R2 ;  /* 0x0000004000007824 */ /* 0x000fea00078e0202 */
[C---:B------:R-:W-:Y:S02]  /*d5c0*/  IADD3 R2, R0.reuse, 0x8, RZ ;  /* 0x0000000800027810 */ /* 0x040fe40007ffe0ff */
[----:B------:R-:W-:Y:S02]  /*d5d0*/  IADD3 R3, R0, 0x1, RZ ;  /* 0x0000000100037810 */ /* 0x000fe40007ffe0ff */
[CC--:B------:R-:W-:Y:S02]  /*d5e0*/  ISETP.GE.AND P0, PT, R2.reuse, R233.reuse, PT ;  /* 0x000000e90200720c */ /* 0x0c0fe40003f06270 */
[----:B------:R-:W-:Y:S02]  /*d5f0*/  ISETP.GE.AND P5, PT, R2, R232, PT ;  /* 0x000000e80200720c */ /* 0x000fe40003fa6270 */
[-C--:B------:R-:W-:Y:S02]  /*d600*/  ISETP.GE.AND P2, PT, R0, R233.reuse, PT ;  /* 0x000000e90000720c */ /* 0x080fe40003f46270 */
[C---:B------:R-:W-:Y:S02]  /*d610*/  ISETP.GE.AND P3, PT, R3.reuse, R233, PT ;  /* 0x000000e90300720c */ /* 0x040fe40003f66270 */
[CC--:B------:R-:W-:Y:S02]  /*d620*/  ISETP.GE.OR P0, PT, R2.reuse, R235.reuse, !P0 ;  /* 0x000000eb0200720c */ /* 0x0c0fe40004706670 */
[----:B------:R-:W-:Y:S02]  /*d630*/  ISETP.GE.OR P5, PT, R2, R234, !P5 ;  /* 0x000000ea0200720c */ /* 0x000fe40006fa6670 */
[CC--:B------:R-:W-:Y:S02]  /*d640*/  ISETP.GE.OR P2, PT, R0.reuse, R235.reuse, !P2 ;  /* 0x000000eb0000720c */ /* 0x0c0fe40005746670 */
[C---:B------:R-:W-:Y:S02]  /*d650*/  IADD3 R2, R0.reuse, 0x9, RZ ;  /* 0x0000000900027810 */ /* 0x040fe40007ffe0ff */
[CC--:B------:R-:W-:Y:S02]  /*d660*/  ISETP.GE.AND P4, PT, R3.reuse, R232.reuse, PT ;  /* 0x000000e80300720c */ /* 0x0c0fe40003f86270 */
[-C--:B------:R-:W-:Y:S02]  /*d670*/  ISETP.GE.AND P1, PT, R0, R232.reuse, PT ;  /* 0x000000e80000720c */ /* 0x080fe40003f26270 */
[----:B------:R-:W-:Y:S02]  /*d680*/  FSEL R4, R4, -INF , !P2 ;  /* 0xff80000004047808 */ /* 0x000fe40005000000 */
[C---:B------:R-:W-:Y:S02]  /*d690*/  ISETP.GE.OR P3, PT, R3.reuse, R235, !P3 ;  /* 0x000000eb0300720c */ /* 0x040fe40005f66670 */
[C---:B------:R-:W-:Y:S02]  /*d6a0*/  ISETP.GE.AND P6, PT, R2.reuse, R233, PT ;  /* 0x000000e90200720c */ /* 0x040fe40003fc6270 */
[----:B------:R-:W-:Y:S02]  /*d6b0*/  ISETP.GE.AND P2, PT, R2, R232, PT ;  /* 0x000000e80200720c */ /* 0x000fe40003f46270 */
[C---:B------:R-:W-:Y:S02]  /*d6c0*/  IADD3 R132, R0.reuse, 0x10, RZ ;  /* 0x0000001000847810 */ /* 0x040fe40007ffe0ff */
[-C--:B------:R-:W-:Y:S02]  /*d6d0*/  ISETP.GE.OR P4, PT, R3, R234.reuse, !P4 ;  /* 0x000000ea0300720c */ /* 0x080fe40006786670 */
[C---:B------:R-:W-:Y:S02]  /*d6e0*/  IADD3 R3, R0.reuse, 0x11, RZ ;  /* 0x0000001100037810 */ /* 0x040fe40007ffe0ff */
[-C--:B------:R-:W-:Y:S02]  /*d6f0*/  ISETP.GE.OR P1, PT, R0, R234.reuse, !P1 ;  /* 0x000000ea0000720c */ /* 0x080fe40004f26670 */
[----:B------:R-:W-:Y:S02]  /*d700*/  FSEL R168, R5, -INF , !P3 ;  /* 0xff80000005a87808 */ /* 0x000fe40005800000 */
[----:B------:R-:W-:Y:S02]  /*d710*/  FMNMX.FTZ R5, R4, R133, !PT ;  /* 0x0000008504057209 */ /* 0x000fe40007810000 */
[C---:B------:R-:W-:Y:S02]  /*d720*/  ISETP.GE.OR P6, PT, R2.reuse, R235, !P6 ;  /* 0x000000eb0200720c */ /* 0x040fe400077c6670 */
[----:B------:R-:W-:Y:S02]  /*d730*/  ISETP.GE.OR P2, PT, R2, R234, !P2 ;  /* 0x000000ea0200720c */ /* 0x000fe40005746670 */
[----:B------:R-:W-:Y:S02]  /*d740*/  IADD3 R2, R0, 0x18, RZ ;  /* 0x0000001800027810 */ /* 0x000fe40007ffe0ff */
[----:B------:R-:W-:Y:S02]  /*d750*/  FSEL R6, R6, -INF , !P1 ;  /* 0xff80000006067808 */ /* 0x000fe40004800000 */
[-C--:B------:R-:W-:Y:S02]  /*d760*/  ISETP.GE.AND P1, PT, R132, R233.reuse, PT ;  /* 0x000000e98400720c */ /* 0x080fe40003f26270 */
[----:B------:R-:W-:Y:S02]  /*d770*/  FSEL R7, R7, -INF , !P4 ;  /* 0xff80000007077808 */ /* 0x000fe40006000000 */
[C---:B------:R-:W-:Y:S02]  /*d780*/  ISETP.GE.AND P4, PT, R3.reuse, R233, PT ;  /* 0x000000e90300720c */ /* 0x040fe40003f86270 */
[----:B------:R-:W-:Y:S02]  /*d790*/  FSEL R8, R8, -INF , !P0 ;  /* 0xff80000008087808 */ /* 0x000fe40004000000 */
[-C--:B------:R-:W-:Y:S02]  /*d7a0*/  ISETP.GE.AND P0, PT, R3, R232.reuse, PT ;  /* 0x000000e80300720c */ /* 0x080fe40003f06270 */
[-C--:B------:R-:W-:Y:S02]  /*d7b0*/  ISETP.GE.AND P3, PT, R132, R232.reuse, PT ;  /* 0x000000e88400720c */ /* 0x080fe40003f66270 */
[----:B------:R-:W-:Y:S02]  /*d7c0*/  FSEL R9, R9, -INF , !P6 ;  /* 0xff80000009097808 */ /* 0x000fe40007000000 */
[----:B------:R-:W-:Y:S02]  /*d7d0*/  FSEL R10, R10, -INF , !P5 ;  /* 0xff8000000a0a7808 */ /* 0x000fe40006800000 */
[----:B------:R-:W-:Y:S02]  /*d7e0*/  FMNMX.FTZ R5, R168, R5, !PT ;  /* 0x00000005a8057209 */ /* 0x000fe40007810000 */
[C---:B------:R-:W-:Y:S02]  /*d7f0*/  ISETP.GE.AND P6, PT, R2.reuse, R233, PT ;  /* 0x000000e90200720c */ /* 0x040fe40003fc6270 */
[----:B------:R-:W-:Y:S02]  /*d800*/  ISETP.GE.AND P5, PT, R2, R232, PT ;  /* 0x000000e80200720c */ /* 0x000fe40003fa6270 */
[-C--:B------:R-:W-:Y:S02]  /*d810*/  ISETP.GE.OR P1, PT, R132, R235.reuse, !P1 ;  /* 0x000000eb8400720c */ /* 0x080fe40004f26670 */
[CC--:B------:R-:W-:Y:S02]  /*d820*/  ISETP.GE.OR P4, PT, R3.reuse, R235.reuse, !P4 ;  /* 0x000000eb0300720c */ /* 0x0c0fe40006786670 */
[-C--:B------:R-:W-:Y:S02]  /*d830*/  ISETP.GE.OR P0, PT, R3, R234.reuse, !P0 ;  /* 0x000000ea0300720c */ /* 0x080fe40004706670 */
[----:B------:R-:W-:Y:S02]  /*d840*/  IADD3 R3, R0, 0x19, RZ ;  /* 0x0000001900037810 */ /* 0x000fe40007ffe0ff */
[-C--:B------:R-:W-:Y:S02]  /*d850*/  ISETP.GE.OR P3, PT, R132, R234.reuse, !P3 ;  /* 0x000000ea8400720c */ /* 0x080fe40005f66670 */
[C---:B------:R-:W-:Y:S02]  /*d860*/  ISETP.GE.OR P6, PT, R2.reuse, R235, !P6 ;  /* 0x000000eb0200720c */ /* 0x040fe400077c6670 */
[----:B------:R-:W-:Y:S02]  /*d870*/  ISETP.GE.OR P5, PT, R2, R234, !P5 ;  /* 0x000000ea0200720c */ /* 0x000fe40006fa6670 */
[----:B------:R-:W-:Y:S02]  /*d880*/  IADD3 R2, R0, 0x20, RZ ;  /* 0x0000002000027810 */ /* 0x000fe40007ffe0ff */
[----:B------:R-:W-:Y:S02]  /*d890*/  FMNMX.FTZ R5, R8, R5, !PT ;  /* 0x0000000508057209 */ /* 0x000fe40007810000 */
[----:B------:R-:W-:Y:S02]  /*d8a0*/  FSEL R184, R12, -INF , !P1 ;  /* 0xff8000000cb87808 */ /* 0x000fe40004800000 */
[----:B------:R-:W-:Y:S02]  /*d8b0*/  FSEL R11, R11, -INF , !P2 ;  /* 0xff8000000b0b7808 */ /* 0x000fe40005000000 */
[CC--:B------:R-:W-:Y:S02]  /*d8c0*/  ISETP.GE.AND P2, PT, R3.reuse, R233.reuse, PT ;  /* 0x000000e90300720c */ /* 0x0c0fe40003f46270 */
[-C--:B------:R-:W-:Y:S02]  /*d8d0*/  ISETP.GE.AND P1, PT, R3, R232.reuse, PT ;  /* 0x000000e80300720c */ /* 0x080fe40003f26270 */
[----:B------:R-:W-:Y:S02]  /*d8e0*/  FSEL R185, R13, -INF , !P4 ;  /* 0xff8000000db97808 */ /* 0x000fe40006000000 */
[----:B------:R-:W-:Y:S02]  /*d8f0*/  FSEL R186, R14, -INF , !P3 ;  /* 0xff8000000eba7808 */ /* 0x000fe40005800000 */
[C---:B------:R-:W-:Y:S02]  /*d900*/  ISETP.GE.AND P4, PT, R2.reuse, R233, PT ;  /* 0x000000e90200720c */ /* 0x040fe40003f86270 */
[----:B------:R-:W-:Y:S02]  /*d910*/  ISETP.GE.AND P3, PT, R2, R232, PT ;  /* 0x000000e80200720c */ /* 0x000fe40003f66270 */
[----:B------:R-:W-:Y:S02]  /*d920*/  FMNMX.FTZ R5, R9, R5, !PT ;  /* 0x0000000509057209 */ /* 0x000fe40007810000 */
[CC--:B------:R-:W-:Y:S02]  /*d930*/  ISETP.GE.OR P2, PT, R3.reuse, R235.reuse, !P2 ;  /* 0x000000eb0300720c */ /* 0x0c0fe40005746670 */
[-C--:B------:R-:W-:Y:S02]  /*d940*/  ISETP.GE.OR P1, PT, R3, R234.reuse, !P1 ;  /* 0x000000ea0300720c */ /* 0x080fe40004f26670 */
[----:B------:R-:W-:Y:S02]  /*d950*/  IADD3 R3, R0, 0x21, RZ ;  /* 0x0000002100037810 */ /* 0x000fe40007ffe0ff */
[C---:B------:R-:W-:Y:S02]  /*d960*/  ISETP.GE.OR P4, PT, R2.reuse, R235, !P4 ;  /* 0x000000eb0200720c */ /* 0x040fe40006786670 */
[----:B------:R-:W-:Y:S02]  /*d970*/  ISETP.GE.OR P3, PT, R2, R234, !P3 ;  /* 0x000000ea0200720c */ /* 0x000fe40005f66670 */
[----:B------:R-:W-:Y:S02]  /*d980*/  IADD3 R2, R0, 0x28, RZ ;  /* 0x0000002800027810 */ /* 0x000fe40007ffe0ff */
[----:B------:R-:W-:Y:S02]  /*d990*/  FMNMX.FTZ R5, R184, R5, !PT ;  /* 0x00000005b8057209 */ /* 0x000fe40007810000 */
[----:B------:R-:W-:Y:S02]  /*d9a0*/  FSEL R187, R15, -INF , !P0 ;  /* 0xff8000000fbb7808 */ /* 0x000fe40004000000 */
[----:B------:R-:W-:Y:S01]  /*d9b0*/  FSEL R180, R16, -INF , !P6 ;  /* 0xff80000010b47808 */ /* 0x000fe20007000000 */
[----:B------:R-:W-:Y:S01]  /*d9c0*/  LDSM.16.MT88.4 R12, [R205+0x10000] ;  /* 0x01000000cd0c783b */ /* 0x000fe20000004200 */
[C---:B------:R-:W-:Y:S02]  /*d9d0*/  ISETP.GE.AND P0, PT, R3.reuse, R233, PT ;  /* 0x000000e90300720c */ /* 0x040fe40003f06270 */
[-C--:B------:R-:W-:Y:S02]  /*d9e0*/  ISETP.GE.AND P6, PT, R3, R232.reuse, PT ;  /* 0x000000e80300720c */ /* 0x080fe40003fc6270 */
[----:B------:R-:W-:Y:S02]  /*d9f0*/  FSEL R181, R17, -INF , !P2 ;  /* 0xff80000011b57808 */ /* 0x000fe40005000000 */
[----:B------:R-:W-:Y:S02]  /*da00*/  FSEL R182, R18, -INF , !P5 ;  /* 0xff80000012b67808 */ /* 0x000fe40006800000 */
[----:B------:R-:W-:Y:S02]  /*da10*/  FMNMX.FTZ R5, R185, R5, !PT ;  /* 0x00000005b9057209 */ /* 0x000fe40007810000 */
[C---:B------:R-:W-:Y:S02]  /*da20*/  ISETP.GE.AND P2, PT, R2.reuse, R233, PT ;  /* 0x000000e90200720c */ /* 0x040fe40003f46270 */
[----:B------:R-:W-:Y:S02]  /*da30*/  ISETP.GE.AND P5, PT, R2, R232, PT ;  /* 0x000000e80200720c */ /* 0x000fe40003fa6270 */
[C---:B------:R-:W-:Y:S02]  /*da40*/  ISETP.GE.OR P0, PT, R3.reuse, R235, !P0 ;  /* 0x000000eb0300720c */ /* 0x040fe40004706670 */
[-C--:B------:R-:W-:Y:S02]  /*da50*/  ISETP.GE.OR P6, PT, R3, R234.reuse, !P6 ;  /* 0x000000ea0300720c */ /* 0x080fe400077c6670 */
[----:B------:R-:W-:Y:S02]  /*da60*/  IADD3 R3, R0, 0x29, RZ ;  /* 0x0000002900037810 */ /* 0x000fe40007ffe0ff */
[----:B------:R-:W-:Y:S02]  /*da70*/  FMNMX.FTZ R5, R180, R5, !PT ;  /* 0x00000005b4057209 */ /* 0x000fe40007810000 */
[C---:B------:R-:W-:Y:S02]  /*da80*/  ISETP.GE.OR P5, PT, R2.reuse, R234, !P5 ;  /* 0x000000ea0200720c */ /* 0x040fe40006fa6670 */
[----:B------:R-:W-:Y:S02]  /*da90*/  ISETP.GE.OR P2, PT, R2, R235, !P2 ;  /* 0x000000eb0200720c */ /* 0x000fe40005746670 */
[----:B------:R-:W-:Y:S02]  /*daa0*/  IADD3 R2, R0, 0x30, RZ ;  /* 0x0000003000027810 */ /* 0x000fe40007ffe0ff */
[----:B------:R-:W-:Y:S02]  /*dab0*/  FSEL R197, R20, -INF , !P4 ;  /* 0xff80000014c57808 */ /* 0x000fe40006000000 */
[----:B------:R-:W-:Y:S02]  /*dac0*/  FSEL R183, R19, -INF , !P1 ;  /* 0xff80000013b77808 */ /* 0x000fe40004800000 */
[C---:B------:R-:W-:Y:S02]  /*dad0*/  ISETP.GE.AND P1, PT, R3.reuse, R233, PT ;  /* 0x000000e90300720c */ /* 0x040fe40003f26270 */
[-C--:B------:R-:W-:Y:S02]  /*dae0*/  ISETP.GE.AND P4, PT, R3, R232.reuse, PT ;  /* 0x000000e80300720c */ /* 0x080fe40003f86270 */
[----:B------:R-:W-:Y:S02]  /*daf0*/  FSEL R198, R21, -INF , !P0 ;  /* 0xff80000015c67808 */ /* 0x000fe40004000000 */
[----:B------:R-:W-:Y:S02]  /*db00*/  FSEL R199, R22, -INF , !P3 ;  /* 0xff80000016c77808 */ /* 0x000fe40005800000 */
[----:B------:R-:W-:Y:S02]  /*db10*/  FMNMX.FTZ R132, R181, R5, !PT ;  /* 0x00000005b5847209 */ /* 0x000fe40007810000 */
[C---:B------:R-:W-:Y:S02]  /*db20*/  ISETP.GE.AND P0, PT, R2.reuse, R233, PT ;  /* 0x000000e90200720c */ /* 0x040fe40003f06270 */
[----:B------:R-:W-:Y:S02]  /*db30*/  ISETP.GE.AND P3, PT, R2, R232, PT ;  /* 0x000000e80200720c */ /* 0x000fe40003f66270 */
[CC--:B------:R-:W-:Y:S02]  /*db40*/  ISETP.GE.OR P1, PT, R3.reuse, R235.reuse, !P1 ;  /* 0x000000eb0300720c */ /* 0x0c0fe40004f26670 */
[----:B------:R-:W-:Y:S02]  /*db50*/  ISETP.GE.OR P4, PT, R3, R234, !P4 ;  /* 0x000000ea0300720c */ /* 0x000fe40006786670 */
[----:B------:R-:W-:Y:S02]  /*db60*/  FMNMX.FTZ R3, R6, R134, !PT ;  /* 0x0000008606037209 */ /* 0x000fe40007810000 */
[C---:B------:R-:W-:Y:S02]  /*db70*/  ISETP.GE.OR P0, PT, R2.reuse, R235, !P0 ;  /* 0x000000eb0200720c */ /* 0x040fe40004706670 */
[----:B------:R-:W-:Y:S02]  /*db80*/  ISETP.GE.OR P3, PT, R2, R234, !P3 ;  /* 0x000000ea0200720c */ /* 0x000fe40005f66670 */
[----:B------:R-:W-:Y:S02]  /*db90*/  IADD3 R2, R0, 0x31, RZ ;  /* 0x0000003100027810 */ /* 0x000fe40007ffe0ff */
[----:B------:R-:W-:Y:S02]  /*dba0*/  FMNMX.FTZ R132, R197, R132, !PT ;  /* 0x00000084c5847209 */ /* 0x000fe40007810000 */
[----:B------:R-:W-:Y:S02]  /*dbb0*/  FMNMX.FTZ R3, R7, R3, !PT ;  /* 0x0000000307037209 */ /* 0x000fe40007810000 */
[----:B------:R-:W-:Y:S02]  /*dbc0*/  FSEL R200, R23, -INF , !P6 ;  /* 0xff80000017c87808 */ /* 0x000fe40007000000 */
[----:B------:R-:W-:Y:S01]  /*dbd0*/  ISETP.GE.AND P6, PT, R2, R233, PT ;  /* 0x000000e90200720c */ /* 0x000fe20003fc6270 */
[----:B------:R-:W-:Y:S01]  /*dbe0*/  LDSM.16.MT88.4 R20, [R206+0x10000] ;  /* 0x01000000ce14783b */ /* 0x000fe20000004200 */
[----:B------:R-:W-:Y:S02]  /*dbf0*/  FSEL R190, R24, -INF , !P2 ;  /* 0xff80000018be7808 */ /* 0x000fe40005000000 */
[----:B------:R-:W-:Y:S02]  /*dc00*/  ISETP.GE.AND P2, PT, R2, R232, PT ;  /* 0x000000e80200720c */ /* 0x000fe40003f46270 */
[----:B------:R-:W-:Y:S02]  /*dc10*/  FMNMX.FTZ R132, R198, R132, !PT ;  /* 0x00000084c6847209 */ /* 0x000fe40007810000 */
[----:B------:R-:W-:Y:S02]  /*dc20*/  FMNMX.FTZ R3, R10, R3, !PT ;  /* 0x000000030a037209 */ /* 0x000fe40007810000 */
[C---:B------:R-:W-:Y:S02]  /*dc30*/  ISETP.GE.OR P6, PT, R2.reuse, R235, !P6 ;  /* 0x000000eb0200720c */ /* 0x040fe400077c6670 */
[----:B------:R-:W-:Y:S02]  /*dc40*/  ISETP.GE.OR P2, PT, R2, R234, !P2 ;  /* 0x000000ea0200720c */ /* 0x000fe40005746670 */
[----:B------:R-:W-:Y:S02]  /*dc50*/  IADD3 R2, R0, 0x38, RZ ;  /* 0x0000003800027810 */ /* 0x000fe40007ffe0ff */
[----:B------:R-:W-:Y:S02]  /*dc60*/  FSEL R191, R25, -INF , !P1 ;  /* 0xff80000019bf7808 */ /* 0x000fe40004800000 */
[----:B------:R-:W-:Y:S02]  /*dc70*/  FMNMX.FTZ R132, R190, R132, !PT ;  /* 0x00000084be847209 */ /* 0x000fe40007810000 */
[----:B------:R-:W-:Y:S02]  /*dc80*/  FMNMX.FTZ R3, R11, R3, !PT ;  /* 0x000000030b037209 */ /* 0x000fe40007810000 */
[----:B------:R-:W-:Y:S02]  /*dc90*/  FSEL R242, R28, -INF , !P0 ;  /* 0xff8000001cf27808 */ /* 0x000fe40004000000 */
[----:B------:R-:W-:Y:S02]  /*dca0*/  ISETP.GE.AND P1, PT, R2, R233, PT ;  /* 0x000000e90200720c */ /* 0x000fe40003f26270 */
[----:B------:R-:W-:Y:S02]  /*dcb0*/  IADD3 R0, R0, 0x39, RZ ;  /* 0x0000003900007810 */ /* 0x000fe40007ffe0ff */
[----:B------:R-:W-:Y:S02]  /*dcc0*/  FMNMX.FTZ R132, R191, R132, !PT ;  /* 0x00000084bf847209 */ /* 0x000fe40007810000 */
[----:B------:R-:W-:Y:S02]  /*dcd0*/  FMNMX.FTZ R3, R186, R3, !PT ;  /* 0x00000003ba037209 */ /* 0x000fe40007810000 */
[----:B------:R-:W-:Y:S02]  /*dce0*/  FSEL R244, R29, -INF , !P6 ;  /* 0xff8000001df47808 */ /* 0x000fe40007000000 */
[----:B------:R-:W-:Y:S02]  /*dcf0*/  ISETP.GE.OR P1, PT, R2, R235, !P1 ;  /* 0x000000eb0200720c */ /* 0x000fe40004f26670 */
[----:B------:R-:W-:Y:S02]  /*dd00*/  ISETP.GE.AND P6, PT, R0, R233, PT ;  /* 0x000000e90000720c */ /* 0x000fe40003fc6270 */
[----:B------:R-:W-:Y:S02]  /*dd10*/  FMNMX.FTZ R132, R242, R132, !PT ;  /* 0x00000084f2847209 */ /* 0x000fe40007810000 */
[----:B------:R-:W-:Y:S02]  /*dd20*/  FMNMX.FTZ R3, R187, R3, !PT ;  /* 0x00000003bb037209 */ /* 0x000fe40007810000 */
[----:B------:R-:W-:Y:S02]  /*dd30*/  ISETP.GE.OR P6, PT, R0, R235, !P6 ;  /* 0x000000eb0000720c */ /* 0x000fe400077c6670 */
[----:B------:R-:W-:Y:S02]  /*dd40*/  FSEL R245, R32, -INF , !P1 ;  /* 0xff80000020f57808 */ /* 0x000fe40004800000 */
[----:B------:R-:W-:Y:S02]  /*dd50*/  FMNMX.FTZ R132, R244, R132, !PT ;  /* 0x00000084f4847209 */ /* 0x000fe40007810000 */
[----:B------:R-:W-:Y:S02]  /*dd60*/  FMNMX.FTZ R3, R182, R3, !PT ;  /* 0x00000003b6037209 */ /* 0x000fe40007810000 */
[----:B------:R-:W-:Y:S02]  /*dd70*/  FSEL R246, R33, -INF , !P6 ;  /* 0xff80000021f67808 */ /* 0x000fe40007000000 */
[----:B------:R-:W-:Y:S02]  /*dd80*/  FMNMX.FTZ R132, R245, R132, !PT ;  /* 0x00000084f5847209 */ /* 0x000fe40007810000 */
[----:B------:R-:W-:Y:S02]  /*dd90*/  ISETP.GE.AND P0, PT, R2, R232, PT ;  /* 0x000000e80200720c */ /* 0x000fe40003f06270 */
[----:B------:R-:W-:Y:S02]  /*dda0*/  FMNMX.FTZ R3, R183, R3, !PT ;  /* 0x00000003b7037209 */ /* 0x000fe40007810000 */
[----:B------:R-:W-:Y:S02]  /*ddb0*/  FMNMX.FTZ R132, R246, R132, !PT ;  /* 0x00000084f6847209 */ /* 0x000fe40007810000 */
[----:B------:R-:W-:Y:S02]  /*ddc0*/  ISETP.GE.OR P0, PT, R2, R234, !P0 ;  /* 0x000000ea0200720c */ /* 0x000fe40004706670 */
[----:B------:R-:W-:Y:S02]  /*ddd0*/  FMNMX.FTZ R2, R199, R3, !PT ;  /* 0x00000003c7027209 */ /* 0x000fe40007810000 */
[----:B------:R-:W1:Y:S01]  /*dde0*/  SHFL.BFLY PT, R3, R132, 0x2, 0x1f ;  /* 0x0c401f0084037f89 */ /* 0x000e6200000e0000 */
[----:B------:R-:W-:Y:S02]  /*ddf0*/  FSEL R192, R26, -INF , !P5 ;  /* 0xff8000001ac07808 */ /* 0x000fe40006800000 */
[----:B------:R-:W-:Y:S02]  /*de00*/  FMNMX.FTZ R2, R200, R2, !PT ;  /* 0x00000002c8027209 */ /* 0x000fe40007810000 */
[----:B------:R-:W-:Y:S02]  /*de10*/  FSEL R196, R27, -INF , !P4 ;  /* 0xff8000001bc47808 */ /* 0x000fe40006000000 */
[----:B------:R-:W-:Y:S02]  /*de20*/  FMNMX.FTZ R2, R192, R2, !PT ;  /* 0x00000002c0027209 */ /* 0x000fe40007810000 */
[----:B------:R-:W-:Y:S02]  /*de30*/  FSEL R241, R30, -INF , !P3 ;  /* 0xff8000001ef17808 */ /* 0x000fe40005800000 */
[----:B------:R-:W-:Y:S02]  /*de40*/  FMNMX.FTZ R2, R196, R2, !PT ;  /* 0x00000002c4027209 */ /* 0x000fe40007810000 */
[----:B------:R-:W-:Y:S02]  /*de50*/  FSEL R243, R31, -INF , !P2 ;  /* 0xff8000001ff37808 */ /* 0x000fe40005000000 */
[C---:B------:R-:W-:Y:S01]  /*de60*/  ISETP.GE.AND P1, PT, R0.reuse, R232, PT ;  /* 0x000000e80000720c */ /* 0x040fe20003f26270 */
[----:B------:R-:W-:Y:S01]  /*de70*/  LDSM.16.MT88.4 R28, [R208+0x10000] ;  /* 0x01000000d01c783b */ /* 0x000fe20000004200 */
[----:B------:R-:W-:Y:S02]  /*de80*/  FMNMX.FTZ R2, R241, R2, !PT ;  /* 0x00000002f1027209 */ /* 0x000fe40007810000 */
[----:B------:R-:W-:Y:S02]  /*de90*/  ISETP.GE.OR P1, PT, R0, R234, !P1 ;  /* 0x000000ea0000720c */ /* 0x000fe40004f26670 */
[----:B------:R-:W-:Y:S02]  /*dea0*/  FSEL R247, R34, -INF , !P0 ;  /* 0xff80000022f77808 */ /* 0x000fe40004000000 */
[----:B------:R-:W-:Y:S02]  /*deb0*/  FMNMX.FTZ R0, R243, R2, !PT ;  /* 0x00000002f3007209 */ /* 0x000fe40007810000 */
[----:B------:R-:W-:Y:S02]  /*dec0*/  FSEL R135, R35, -INF , !P1 ;  /* 0xff80000023877808 */ /* 0x000fe40004800000 */
[----:B-1----:R-:W-:Y:S02]  /*ded0*/  FMNMX.FTZ R132, R132, R3, !PT ;  /* 0x0000000384847209 */ /* 0x002fe40007810000 */
[----:B------:R-:W-:Y:S03]  /*dee0*/  FMNMX.FTZ R0, R247, R0, !PT ;  /* 0x00000000f7007209 */ /* 0x000fe60007810000 */
[----:B------:R-:W1:Y:S01]  /*def0*/  SHFL.BFLY PT, R3, R132, 0x1, 0x1f ;  /* 0x0c201f0084037f89 */ /* 0x000e6200000e0000 */
[----:B------:R-:W-:Y:S07]  /*df00*/  FMNMX.FTZ R0, R135, R0, !PT ;  /* 0x0000000087007209 */ /* 0x000fee0007810000 */
[----:B------:R-:W5:Y:S01]  /*df10*/  SHFL.BFLY PT, R2, R0, 0x2, 0x1f ;  /* 0x0c401f0000027f89 */ /* 0x000f6200000e0000 */
[----:B-1----:R-:W-:Y:S04]  /*df20*/  FMNMX.FTZ R132, R132, R3, !PT ;  /* 0x0000000384847209 */ /* 0x002fe80007810000 */
[C---:B------:R-:W-:Y:S01]  /*df30*/  FSETP.NEU.FTZ.AND P1, PT, R132.reuse, -INF , PT ;  /* 0xff8000008400780b */ /* 0x040fe20003f3d000 */
[----:B------:R-:W-:Y:S01]  /*df40*/  FMUL.FTZ R172, R132, c[0x0][0x23c] ;  /* 0x00008f0084ac7a20 */ /* 0x000fe20000410000 */
[----:B-----5:R-:W-:Y:S04]  /*df50*/  FMNMX.FTZ R0, R0, R2, !PT ;  /* 0x0000000200007209 */ /* 0x020fe80007810000 */
[----:B------:R-:W-:Y:S01]  /*df60*/  FSEL R172, R172, RZ, P1 ;  /* 0x000000ffacac7208 */ /* 0x000fe20000800000 */
[----:B------:R-:W1:Y:S04]  /*df70*/  SHFL.BFLY PT, R2, R0, 0x1, 0x1f ;  /* 0x0c201f0000027f89 */ /* 0x000e6800000e0000 */
[--C-:B------:R-:W-:Y:S02]  /*df80*/  FFMA.FTZ R8, R8, c[0x0][0x23c], -R172.reuse ;  /* 0x00008f0008087a23 */ /* 0x100fe400000108ac */
[--C-:B------:R-:W-:Y:S02]  /*df90*/  FFMA.FTZ R9, R9, c[0x0][0x23c], -R172.reuse ;  /* 0x00008f0009097a23 */ /* 0x100fe400000108ac */
[----:B------:R-:W-:Y:S01]  /*dfa0*/  MUFU.EX2 R193, R8 ;  /* 0x0000000800c17308 */ /* 0x000fe20000000800 */
[----:B------:R-:W-:Y:S09]  /*dfb0*/  FFMA.FTZ R168, R168, c[0x0][0x23c], -R172 ;  /* 0x00008f00a8a87a23 */ /* 0x000ff200000108ac */
[----:B------:R5:W-:Y:S01]  /*dfc0*/  MUFU.EX2 R195, R9 ;  /* 0x0000000900c37308 */ /* 0x000be20000000800 */
[----:B-1----:R-:W-:Y:S01]  /*dfd0*/  FMNMX.FTZ R3, R0, R2, !PT ;  /* 0x0000000200037209 */ /* 0x002fe20007810000 */
[----:B------:R-:W-:Y:S08]  /*dfe0*/  IMAD.U32 R0, RZ, RZ, UR27 ;  /* 0x0000001bff007e24 */ /* 0x000ff0000f8e00ff */
[----:B------:R-:W-:Y:S01]  /*dff0*/  MUFU.EX2 R251, R168 ;  /* 0x000000a800fb7308 */ /* 0x000fe20000000800 */
[C---:B------:R-:W-:Y:S01]  /*e000*/  FSETP.NEU.FTZ.AND P0, PT, R3.reuse, -INF , PT ;  /* 0xff8000000300780b */ /* 0x040fe20003f1d000 */
[----:B------:R-:W-:Y:S01]  /*e010*/  FMUL.FTZ R173, R3, c[0x0][0x23c] ;  /* 0x00008f0003ad7a20 */ /* 0x000fe20000410000 */
[----:B--2---:R-:W-:Y:S01]  /*e020*/  LOP3.LUT R2, R239, UR4, R0, 0x96, !PT ;  /* 0x00000004ef027c12 */ /* 0x004fe2000f8e9600 */
[----:B------:R-:W-:Y:S01]  /*e030*/  UIADD3 UR4, UR4, 0x1, URZ ;  /* 0x0000000104047890 */ /* 0x000fe2000fffe03f */
[----:B---3--:R-:W-:Y:S02]  /*e040*/  LOP3.LUT R0, R203, UR22, R238, 0x96, !PT ;  /* 0x00000016cb007c12 */ /* 0x008fe4000f8e96ee */
[----:B------:R-:W-:Y:S03]  /*e050*/  FSEL R173, R173, RZ, P0 ;  /* 0x000000ffadad7208 */ /* 0x000fe60000000000 */
[----:B------:R-:W-:Y:S04]  /*e060*/  IMAD.WIDE.U32 R174, R0, -0x326172a9, RZ ;  /* 0xcd9e8d5700ae7825 */ /* 0x000fe800078e00ff */
[----:B-----5:R-:W-:Y:S04]  /*e070*/  IMAD.WIDE.U32 R8, R2, -0x326172a9, RZ ;  /* 0xcd9e8d5702087825 */ /* 0x020fe800078e00ff */
[--C-:B------:R-:W-:Y:S01]  /*e080*/  FFMA.FTZ R10, R10, c[0x0][0x23c], -R173.reuse ;  /* 0x00008f000a0a7a23 */ /* 0x100fe200000108ad */
[----:B----4-:R-:W-:Y:S01]  /*e090*/  LOP3.LUT R0, R9, UR23, R236, 0x96, !PT ;  /* 0x0000001709007c12 */ /* 0x010fe2000f8e96ec */
[--C-:B------:R-:W-:Y:S01]  /*e0a0*/  FFMA.FTZ R11, R11, c[0x0][0x23c], -R173.reuse ;  /* 0x00008f000b0b7a23 */ /* 0x100fe200000108ad */
[----:B------:R-:W-:Y:S01]  /*e0b0*/  LOP3.LUT R5, R175, UR21, R8, 0x96, !PT ;  /* 0x00000015af057c12 */ /* 0x000fe2000f8e9608 */
[----:B------:R-:W-:Y:S01]  /*e0c0*/  MUFU.EX2 R194, R10 ;  /* 0x0000000a00c27308 */ /* 0x000fe20000000800 */
[--C-:B------:R-:W-:Y:S02]  /*e0d0*/  FFMA.FTZ R6, R6, c[0x0][0x23c], -R173.reuse ;  /* 0x00008f0006067a23 */ /* 0x100fe400000108ad */
[----:B------:R-:W-:Y:S04]  /*e0e0*/  IMAD.WIDE.U32 R8, R0, -0x2daee0ad, RZ ;  /* 0xd2511f5300087825 */ /* 0x000fe800078e00ff */
[----:B------:R-:W-:Y:S01]  /*e0f0*/  FFMA.FTZ R0, R4, c[0x0][0x23c], -R172 ;  /* 0x00008f0004007a23 */ /* 0x000fe200000108ac */
[----:B------:R-:W-:Y:S01]  /*e100*/  LOP3.LUT R2, R9, UR20, R202, 0x96, !PT ;  /* 0x0000001409027c12 */ /* 0x000fe2000f8e96ca */
[----:B------:R-:W-:Y:S01]  /*e110*/  IMAD.WIDE.U32 R4, R5, -0x2daee0ad, RZ ;  /* 0xd2511f5305047825 */ /* 0x000fe200078e00ff */
[----:B------:R1:W-:Y:S03]  /*e120*/  MUFU.EX2 R252, R11 ;  /* 0x0000000b00fc7308 */ /* 0x0003e60000000800 */
[----:B------:R-:W-:Y:S07]  /*e130*/  FFMA.FTZ R7, R7, c[0x0][0x23c], -R173 ;  /* 0x00008f0007077a23 */ /* 0x000fee00000108ad */
[----:B------:R2:W-:Y:S10]  /*e140*/  MUFU.EX2 R250, R0 ;  /* 0x0000000000fa7308 */ /* 0x0005f40000000800 */
[----:B------:R-:W-:Y:S01]  /*e150*/  MUFU.EX2 R249, R6 ;  /* 0x0000000600f97308 */ /* 0x000fe20000000800 */
[----:B-1----:R-:W-:Y:S01]  /*e160*/  IMAD.WIDE.U32 R10, R2, -0x326172a9, RZ ;  /* 0xcd9e8d57020a7825 */ /* 0x002fe200078e00ff */
[----:B------:R-:W-:Y:S08]  /*e170*/  FSEL R2, R132, RZ, P1 ;  /* 0x000000ff84027208 */ /* 0x000ff00000800000 */
[----:B------:R-:W-:Y:S01]  /*e180*/  MUFU.EX2 R248, R7 ;  /* 0x0000000700f87308 */ /* 0x000fe20000000800 */
[----:B------:R-:W-:Y:S02]  /*e190*/  FADD.FTZ R2, -R2, R133 ;  /* 0x0000008502027221 */ /* 0x000fe40000010100 */
[----:B------:R-:W-:Y:S01]  /*e1a0*/  FFMA.FTZ R133, R180, c[0x0][0x23c], -R172 ;  /* 0x00008f00b4857a23 */ /* 0x000fe200000108ac */
[----:B--2---:R-:W-:Y:S01]  /*e1b0*/  LOP3.LUT R0, R5, UR18, R8, 0x96, !PT ;  /* 0x0000001205007c12 */ /* 0x004fe2000f8e9608 */
[----:B------:R-:W-:Y:S01]  /*e1c0*/  FMUL.FTZ R2, R2, c[0x0][0x23c] ;  /* 0x00008f0002027a20 */ /* 0x000fe20000410000 */
[----:B------:R-:W-:Y:S03]  /*e1d0*/  LOP3.LUT R8, R11, UR19, R174, 0x96, !PT ;  /* 0x000000130b087c12 */ /* 0x000fe6000f8e96ae */
[----:B------:R-:W-:Y:S01]  /*e1e0*/  IMAD.WIDE.U32 R176, R0, -0x326172a9, RZ ;  /* 0xcd9e8d5700b07825 */ /* 0x000fe200078e00ff */
[----:B------:R1:W-:Y:S03]  /*e1f0*/  MUFU.EX2 R240, R133 ;  /* 0x0000008500f07308 */ /* 0x0003e60000000800 */
[----:B------:R-:W-:Y:S01]  /*e200*/  IMAD.WIDE.U32 R8, R8, -0x2daee0ad, RZ ;  /* 0xd2511f5308087825 */ /* 0x000fe200078e00ff */
[----:B------:R-:W-:Y:S05]  /*e210*/  LOP3.LUT R0, R177, UR17, R10, 0x96, !PT ;  /* 0x00000011b1007c12 */ /* 0x000fea000f8e960a */
[----:B------:R-:W-:Y:S01]  /*e220*/  IMAD.WIDE.U32 R178, R0, -0x2daee0ad, RZ ;  /* 0xd2511f5300b27825 */ /* 0x000fe200078e00ff */
[----:B------:R-:W-:Y:S01]  /*e230*/  FSEL R0, R3, RZ, P0 ;  /* 0x000000ff03007208 */ /* 0x000fe20000000000 */
[----:B------:R-:W2:Y:S01]  /*e240*/  MUFU.EX2 R2, R2 ;  /* 0x0000000200027308 */ /* 0x000ea20000000800 */
[----:B------:R-:W-:Y:S02]  /*e250*/  PLOP3.LUT P0, PT, PT, PT, UP0, 0x80, 0x0 ;  /* 0x000000000000781c */ /* 0x000fe40003f0f008 */
[----:B------:R-:W-:Y:S01]  /*e260*/  LOP3.LUT R5, R179, UR7, R8, 0x96, !PT ;  /* 0x00000007b3057c12 */ /* 0x000fe2000f8e9608 */
[----:B------:R-:W-:Y:S01]  /*e270*/  FADD.FTZ R0, -R0, R134 ;  /* 0x0000008600007221 */ /* 0x000fe20000010100 */
[----:B------:R-:W-:Y:S01]  /*e280*/  LOP3.LUT R8, R9, UR16, R4, 0x96, !PT ;  /* 0x0000001009087c12 */ /* 0x000fe2000f8e9604 */
[----:B------:R-:W-:Y:S02]  /*e290*/  FFMA.FTZ R134, R186, c[0x0][0x23c], -R173 ;  /* 0x00008f00ba867a23 */ /* 0x000fe400000108ad */
[----:B------:R-:W-:Y:S02]  /*e2a0*/  FMUL.FTZ R0, R0, c[0x0][0x23c] ;  /* 0x00008f0000007a20 */ /* 0x000fe40000410000 */
[----:B------:R-:W-:Y:S04]  /*e2b0*/  IMAD.WIDE.U32 R188, R8, -0x326172a9, RZ ;  /* 0xcd9e8d5708bc7825 */ /* 0x000fe800078e00ff */
[----:B------:R-:W-:Y:S01]  /*e2c0*/  IMAD.WIDE.U32 R4, R5, -0x326172a9, RZ ;  /* 0xcd9e8d5705047825 */ /* 0x000fe200078e00ff */
[----:B------:R-:W3:Y:S03]  /*e2d0*/  MUFU.EX2 R0, R0 ;  /* 0x0000000000007308 */ /* 0x000ee60000000800 */
[----:B-1----:R-:W-:Y:S01]  /*e2e0*/  FFMA.FTZ R133, R181, c[0x0][0x23c], -R172 ;  /* 0x00008f00b5857a23 */ /* 0x002fe200000108ac */
[----:B------:R-:W-:Y:S02]  /*e2f0*/  LOP3.LUT R6, R4, 0xffff, RZ, 0xc0, !PT ;  /* 0x0000ffff04067812 */ /* 0x000fe400078ec0ff */
[----:B------:R-:W-:Y:S02]  /*e300*/  LOP3.LUT R5, R5, UR25, R188, 0x96, !PT ;  /* 0x0000001905057c12 */ /* 0x000fe4000f8e96bc */
[--C-:B------:R-:W-:Y:S01]  /*e310*/  SHF.R.U32.HI R7, RZ, 0x10, R4.reuse ;  /* 0x00000010ff077819 */ /* 0x100fe20000011604 */
[----:B--2---:R-:W-:Y:S01]  /*e320*/  FMUL.FTZ R17, R2, R149 ;  /* 0x0000009502117220 */ /* 0x004fe20000410000 */
[----:B------:R-:W-:Y:S01]  /*e330*/  LOP3.LUT R16, R4, 0xff, RZ, 0xc0, !PT ;  /* 0x000000ff04107812 */ /* 0x000fe200078ec0ff */
[C---:B------:R-:W-:Y:S01]  /*e340*/  FMUL.FTZ R25, R2.reuse, R157 ;  /* 0x0000009d02197220 */ /* 0x040fe20000410000 */
[----:B------:R-:W-:Y:S01]  /*e350*/  SHF.R.U32.HI R11, RZ, 0x18, R4 ;  /* 0x00000018ff0b7819 */ /* 0x000fe20000011604 */
[C---:B------:R-:W-:Y:S01]  /*e360*/  FMUL.FTZ R24, R2.reuse, R156 ;  /* 0x0000009c02187220 */ /* 0x040fe20000410000 */
[----:B------:R-:W-:Y:S01]  /*e370*/  LOP3.LUT R9, R7, 0xff, RZ, 0xc0, !PT ;  /* 0x000000ff07097812 */ /* 0x000fe200078ec0ff */
[C---:B------:R-:W-:Y:S01]  /*e380*/  FMUL.FTZ R32, R2.reuse, R164 ;  /* 0x000000a402207220 */ /* 0x040fe20000410000 */
[--C-:B------:R-:W-:Y:S01]  /*e390*/  SHF.R.U32.HI R7, RZ, 0x10, R5.reuse ;  /* 0x00000010ff077819 */ /* 0x100fe20000011605 */
[C---:B------:R-:W-:Y:S01]  /*e3a0*/  FMUL.FTZ R33, R2.reuse, R165 ;  /* 0x000000a502217220 */ /* 0x040fe20000410000 */
[C---:B------:R-:W-:Y:S01]  /*e3b0*/  LOP3.LUT R4, R5.reuse, 0xffff, RZ, 0xc0, !PT ;  /* 0x0000ffff05047812 */ /* 0x040fe200078ec0ff */
[C---:B------:R-:W-:Y:S01]  /*e3c0*/  FMUL.FTZ R36, R2.reuse, R36 ;  /* 0x0000002402247220 */ /* 0x040fe20000410000 */
[----:B------:R-:W-:Y:S01]  /*e3d0*/  LOP3.LUT R8, R5, 0xff, RZ, 0xc0, !PT ;  /* 0x000000ff05087812 */ /* 0x000fe200078ec0ff */
[C---:B------:R-:W-:Y:S01]  /*e3e0*/  FMUL.FTZ R37, R2.reuse, R37 ;  /* 0x0000002502257220 */ /* 0x040fe20000410000 */
[----:B------:R-:W-:Y:S01]  /*e3f0*/  SHF.R.U32.HI R10, RZ, 0x8, R6 ;  /* 0x00000008ff0a7819 */ /* 0x000fe20000011606 */
[----:B------:R-:W-:Y:S01]  /*e400*/  FMUL.FTZ R40, R2, R40 ;  /* 0x0000002802287220 */ /* 0x000fe20000410000 */
[----:B------:R-:W-:Y:S01]  /*e410*/  SHF.R.U32.HI R6, RZ, 0x18, R5 ;  /* 0x00000018ff067819 */ /* 0x000fe20000011605 */
[C---:B---3--:R-:W-:Y:S01]  /*e420*/  FMUL.FTZ R18, R0.reuse, R150 ;  /* 0x0000009600127220 */ /* 0x048fe20000410000 */
[----:B------:R-:W-:Y:S01]  /*e430*/  SHF.R.U32.HI R5, RZ, 0x8, R4 ;  /* 0x00000008ff057819 */ /* 0x000fe20000011604 */
[C---:B------:R-:W-:Y:S01]  /*e440*/  FMUL.FTZ R19, R0.reuse, R151 ;  /* 0x0000009700137220 */ /* 0x040fe20000410000 */
[----:B------:R-:W-:Y:S01]  /*e450*/  LOP3.LUT R4, R7, 0xff, RZ, 0xc0, !PT ;  /* 0x000000ff07047812 */ /* 0x000fe200078ec0ff */
[----:B------:R-:W-:Y:S01]  /*e460*/  FMUL.FTZ R26, R0, R158 ;  /* 0x0000009e001a7220 */ /* 0x000fe20000410000 */
[----:B------:R-:W-:Y:S01]  /*e470*/  PRMT R10, R16, 0x5410, R10 ;  /* 0x00005410100a7816 */ /* 0x000fe2000000000a */
[----:B------:R-:W-:Y:S01]  /*e480*/  FMUL.FTZ R16, R2, R148 ;  /* 0x0000009402107220 */ /* 0x000fe20000410000 */
        /* <DEDUP_REMOVED lines=22> */
[----:B------:R-:W-:Y:S01]  /*e5f0*/  LDSM.16.MT88.4 R148, [R206+0x10800] ;  /* 0x01080000ce94783b */ /* 0x000fe20000004200 */
[C---:B------:R-:W-:Y:S01]  /*e600*/  FMUL.FTZ R10, R0.reuse, R142 ;  /* 0x0000008e000a7220 */ /* 0x040fe20000410000 */
[----:B------:R-:W1:Y:S01]  /*e610*/  LDC.U8 R156, c[0x0][0x2d8] ;  /* 0x0000b600ff9c7b82 */ /* 0x000e620000000000 */
[C---:B------:R-:W-:Y:S02]  /*e620*/  FMUL.FTZ R27, R0.reuse, R159 ;  /* 0x0000009f001b7220 */ /* 0x040fe40000410000 */
[C---:B------:R-:W-:Y:S01]  /*e630*/  FMUL.FTZ R34, R0.reuse, R166 ;  /* 0x000000a600227220 */ /* 0x040fe20000410000 */
[C---:B------:R-:W-:Y:S02]  /*e640*/  HMMA.16816.F32.BF16 R4, R168.reuse, R12, R4 ;  /* 0x0000000ca804723c */ /* 0x040fe40000041804 */
[----:B------:R-:W2:Y:S03]  /*e650*/  LDSM.16.MT88.4 R136, [R207+0x10000] ;  /* 0x01000000cf88783b */ /* 0x000ea60000004200 */
[----:B------:R-:W-:Y:S02]  /*e660*/  FMUL.FTZ R35, R0, R167 ;  /* 0x000000a700237220 */ /* 0x000fe40000410000 */
[C---:B------:R-:W-:Y:S01]  /*e670*/  FMUL.FTZ R12, R2.reuse, R144 ;  /* 0x00000090020c7220 */ /* 0x040fe20000410000 */
[C---:B------:R-:W-:Y:S02]  /*e680*/  HMMA.16816.F32.BF16 R8, R168.reuse, R14, R8 ;  /* 0x0000000ea808723c */ /* 0x040fe40000041808 */
[----:B------:R-:W3:Y:S02]  /*e690*/  LDSM.16.MT88.4 R140, [R205+0x12000] ;  /* 0x01200000cd8c783b */ /* 0x000ee40000004200 */
[----:B------:R-:W-:Y:S02]  /*e6a0*/  FMUL.FTZ R13, R2, R145 ;  /* 0x00000091020d7220 */ /* 0x000fe40000410000 */
[C---:B------:R-:W-:Y:S02]  /*e6b0*/  FMUL.FTZ R38, R0.reuse, R38 ;  /* 0x0000002600267220 */ /* 0x040fe40000410000 */
[C---:B------:R-:W-:Y:S04]  /*e6c0*/  FMUL.FTZ R14, R0.reuse, R146 ;  /* 0x00000092000e7220 */ /* 0x040fe80000410000 */
[----:B------:R-:W-:Y:S01]  /*e6d0*/  FMUL.FTZ R15, R0, R147 ;  /* 0x00000093000f7220 */ /* 0x000fe20000410000 */
[----:B-1----:R-:W-:Y:S01]  /*e6e0*/  PRMT R180, R156, 0x7054, R156 ;  /* 0x000070549cb47816 */ /* 0x002fe2000000009c */
[----:B------:R-:W1:Y:S01]  /*e6f0*/  LDSM.16.MT88.4 R144, [R206+0x12000] ;  /* 0x01200000ce90783b */ /* 0x000e620000004200 */
[----:B------:R-:W-:Y:S02]  /*e700*/  IMAD.MOV.U32 R167, RZ, RZ, R203 ;  /* 0x000000ffffa77224 */ /* 0x000fe400078e00cb */
[----:B------:R-:W-:Y:S02]  /*e710*/  FMUL.FTZ R39, R0, R39 ;  /* 0x0000002700277220 */ /* 0x000fe40000410000 */
[C---:B------:R-:W-:Y:S03]  /*e720*/  HMMA.16816.F32.BF16 R12, R168.reuse, R20, R12 ;  /* 0x00000014a80c723c */ /* 0x040fe6000004180c */
[----:B------:R-:W-:Y:S01]  /*e730*/  LDSM.16.MT88.4 R156, [R207+0x10800] ;  /* 0x01080000cf9c783b */ /* 0x000fe20000004200 */
[----:B------:R-:W-:Y:S02]  /*e740*/  IMAD.MOV.U32 R181, RZ, RZ, R167 ;  /* 0x000000ffffb57224 */ /* 0x000fe400078e00a7 */
[C---:B------:R-:W-:Y:S02]  /*e750*/  FMUL.FTZ R41, R2.reuse, R41 ;  /* 0x0000002902297220 */ /* 0x040fe40000410000 */
[C---:B------:R-:W-:Y:S04]  /*e760*/  HMMA.16816.F32.BF16 R16, R168.reuse, R22, R16 ;  /* 0x00000016a810723c */ /* 0x040fe80000041810 */
[C---:B------:R-:W-:Y:S02]  /*e770*/  FMUL.FTZ R21, R2.reuse, R153 ;  /* 0x0000009902157220 */ /* 0x040fe40000410000 */
[----:B------:R-:W-:Y:S02]  /*e780*/  FMUL.FTZ R20, R2, R152 ;  /* 0x0000009802147220 */ /* 0x000fe40000410000 */
[C---:B------:R-:W-:Y:S04]  /*e790*/  FMUL.FTZ R23, R0.reuse, R155 ;  /* 0x0000009b00177220 */ /* 0x040fe80000410000 */
[C---:B------:R-:W-:Y:S02]  /*e7a0*/  FMUL.FTZ R22, R0.reuse, R154 ;  /* 0x0000009a00167220 */ /* 0x040fe40000410000 */
[C---:B------:R-:W-:Y:S02]  /*e7b0*/  FMUL.FTZ R42, R0.reuse, R42 ;  /* 0x0000002a002a7220 */ /* 0x040fe40000410000 */
[----:B------:R-:W-:Y:S02]  /*e7c0*/  FMUL.FTZ R43, R0, R43 ;  /* 0x0000002b002b7220 */ /* 0x000fe40000410000 */
[C---:B------:R-:W-:Y:S01]  /*e7d0*/  FMUL.FTZ R44, R2.reuse, R44 ;  /* 0x0000002c022c7220 */ /* 0x040fe20000410000 */
[C---:B------:R-:W-:Y:S03]  /*e7e0*/  HMMA.16816.F32.BF16 R20, R168.reuse, R28, R20 ;  /* 0x0000001ca814723c */ /* 0x040fe60000041814 */
[----:B------:R-:W-:Y:S02]  /*e7f0*/  FMUL.FTZ R45, R2, R45 ;  /* 0x0000002d022d7220 */ /* 0x000fe40000410000 */
[----:B------:R-:W-:Y:S02]  /*e800*/  FMUL.FTZ R46, R0, R46 ;  /* 0x0000002e002e7220 */ /* 0x000fe40000410000 */
[C---:B------:R-:W-:Y:S01]  /*e810*/  FMUL.FTZ R28, R2.reuse, R160 ;  /* 0x000000a0021c7220 */ /* 0x040fe20000410000 */
[C---:B------:R-:W-:Y:S04]  /*e820*/  HMMA.16816.F32.BF16 R24, R168.reuse, R30, R24 ;  /* 0x0000001ea818723c */ /* 0x040fe80000041818 */
[----:B------:R-:W-:Y:S02]  /*e830*/  FMUL.FTZ R29, R2, R161 ;  /* 0x000000a1021d7220 */ /* 0x000fe40000410000 */
[C---:B------:R-:W-:Y:S02]  /*e840*/  FMUL.FTZ R47, R0.reuse, R47 ;  /* 0x0000002f002f7220 */ /* 0x040fe40000410000 */
[C---:B------:R-:W-:Y:S04]  /*e850*/  FMUL.FTZ R30, R0.reuse, R162 ;  /* 0x000000a2001e7220 */ /* 0x040fe80000410000 */
[----:B------:R-:W-:Y:S02]  /*e860*/  FMUL.FTZ R31, R0, R163 ;  /* 0x000000a3001f7220 */ /* 0x000fe40000410000 */
[----:B------:R-:W-:Y:S02]  /*e870*/  IMAD.MOV.U32 R163, RZ, RZ, R239 ;  /* 0x000000ffffa37224 */ /* 0x000fe400078e00ef */
[----:B------:R-:W-:Y:S01]  /*e880*/  IMAD.MOV.U32 R162, RZ, RZ, R238 ;  /* 0x000000ffffa27224 */ /* 0x000fe200078e00ee */
[----:B------:R4:W5:Y:S01]  /*e890*/  MUFU.EX2 R239, R133 ;  /* 0x0000008500ef7308 */ /* 0x0009620000000800 */
        /* <DEDUP_REMOVED lines=33> */
[--C-:B----4-:R-:W-:Y:S02]  /*eab0*/  FFMA.FTZ R133, R182, c[0x0][0x23c], -R173.reuse ;  /* 0x00008f00b6857a23 */ /* 0x110fe400000108ad */
[C---:B------:R-:W-:Y:S02]  /*eac0*/  FMUL.FTZ R68, R2.reuse, R68 ;  /* 0x0000004402447220 */ /* 0x040fe40000410000 */
[C---:B------:R-:W-:Y:S01]  /*ead0*/  HMMA.16816.F32.BF16 R64, R168.reuse, R142, R64 ;  /* 0x0000008ea840723c */ /* 0x040fe20000041840 */
[----:B------:R3:W-:Y:S01]  /*eae0*/  MUFU.EX2 R238, R133 ;  /* 0x0000008500ee7308 */ /* 0x0007e20000000800 */
[----:B------:R-:W4:Y:S02]  /*eaf0*/  LDSM.16.MT88.4 R140, [R208+0x14000] ;  /* 0x01400000d08c783b */ /* 0x000f240000004200 */
[----:B------:R-:W-:Y:S02]  /*eb00*/  FMUL.FTZ R69, R2, R69 ;  /* 0x0000004502457220 */ /* 0x000fe40000410000 */
[C---:B------:R-:W-:Y:S02]  /*eb10*/  FMUL.FTZ R70, R0.reuse, R70 ;  /* 0x0000004600467220 */ /* 0x040fe40000410000 */
[----:B------:R-:W-:Y:S04]  /*eb20*/  FMUL.FTZ R71, R0, R71 ;  /* 0x0000004700477220 */ /* 0x000fe80000410000 */
[C---:B------:R-:W-:Y:S02]  /*eb30*/  FMUL.FTZ R72, R2.reuse, R72 ;  /* 0x0000004802487220 */ /* 0x040fe40000410000 */
[----:B------:R-:W-:Y:S01]  /*eb40*/  FMUL.FTZ R73, R2, R73 ;  /* 0x0000004902497220 */ /* 0x000fe20000410000 */
        /* <DEDUP_REMOVED lines=9> */
[----:B---3--:R-:W-:Y:S02]  /*ebe0*/  FFMA.FTZ R133, R183, c[0x0][0x23c], -R173 ;  /* 0x00008f00b7857a23 */ /* 0x008fe400000108ad */
[----:B------:R-:W-:Y:S02]  /*ebf0*/  IMAD.MOV.U32 R165, RZ, RZ, R237 ;  /* 0x000000ffffa57224 */ /* 0x000fe400078e00ed */
[----:B------:R3:W1:Y:S01]  /*ec00*/  MUFU.EX2 R237, R133 ;  /* 0x0000008500ed7308 */ /* 0x0006620000000800 */
[C---:B--2---:R-:W-:Y:S03]  /*ec10*/  HMMA.16816.F32.BF16 R76, R168.reuse, R136, R76 ;  /* 0x00000088a84c723c */ /* 0x044fe6000004184c */
[C---:B------:R-:W-:Y:S02]  /*ec20*/  FMUL.FTZ R80, R2.reuse, R80 ;  /* 0x0000005002507220 */ /* 0x040fe40000410000 */
[----:B------:R-:W-:Y:S02]  /*ec30*/  FMUL.FTZ R81, R2, R81 ;  /* 0x0000005102517220 */ /* 0x000fe40000410000 */
[C---:B------:R-:W-:Y:S02]  /*ec40*/  FMUL.FTZ R82, R0.reuse, R82 ;  /* 0x0000005200527220 */ /* 0x040fe40000410000 */
[----:B------:R-:W-:Y:S03]  /*ec50*/  FMUL.FTZ R83, R0, R83 ;  /* 0x0000005300537220 */ /* 0x000fe60000410000 */
[C---:B------:R-:W-:Y:S02]  /*ec60*/  FMUL.FTZ R84, R2.reuse, R84 ;  /* 0x0000005402547220 */ /* 0x040fe40000410000 */
[----:B------:R-:W-:Y:S02]  /*ec70*/  FMUL.FTZ R85, R2, R85 ;  /* 0x0000005502557220 */ /* 0x000fe40000410000 */
        /* <DEDUP_REMOVED lines=15> */
[----:B---3--:R-:W-:Y:S02]  /*ed70*/  FFMA.FTZ R133, R184, c[0x0][0x23c], -R172 ;  /* 0x00008f00b8857a23 */ /* 0x008fe400000108ac */
[----:B------:R-:W-:Y:S02]  /*ed80*/  IMAD.MOV.U32 R164, RZ, RZ, R236 ;  /* 0x000000ffffa47224 */ /* 0x000fe400078e00ec */
[----:B------:R3:W-:Y:S01]  /*ed90*/  MUFU.EX2 R236, R133 ;  /* 0x0000008500ec7308 */ /* 0x0007e20000000800 */
[C---:B-1----:R-:W-:Y:S03]  /*eda0*/  HMMA.16816.F32.BF16 R92, R168.reuse, R144, R92 ;  /* 0x00000090a85c723c */ /* 0x042fe6000004185c */
[C---:B------:R-:W-:Y:S02]  /*edb0*/  FMUL.FTZ R96, R2.reuse, R96 ;  /* 0x0000006002607220 */ /* 0x040fe40000410000 */
[----:B------:R-:W-:Y:S02]  /*edc0*/  FMUL.FTZ R97, R2, R97 ;  /* 0x0000006102617220 */ /* 0x000fe40000410000 */
[C---:B------:R-:W-:Y:S02]  /*edd0*/  FMUL.FTZ R98, R0.reuse, R98 ;  /* 0x0000006200627220 */ /* 0x040fe40000410000 */
[----:B------:R-:W-:Y:S03]  /*ede0*/  FMUL.FTZ R99, R0, R99 ;  /* 0x0000006300637220 */ /* 0x000fe60000410000 */
[C---:B------:R-:W-:Y:S02]  /*edf0*/  FMUL.FTZ R100, R2.reuse, R100 ;  /* 0x0000006402647220 */ /* 0x040fe40000410000 */
[----:B------:R-:W-:Y:S02]  /*ee00*/  FMUL.FTZ R101, R2, R101 ;  /* 0x0000006502657220 */ /* 0x000fe40000410000 */
        /* <DEDUP_REMOVED lines=9> */
[----:B---3--:R-:W-:Y:S02]  /*eea0*/  FFMA.FTZ R133, R185, c[0x0][0x23c], -R172 ;  /* 0x00008f00b9857a23 */ /* 0x008fe400000108ac */
[C---:B------:R-:W-:Y:S02]  /*eeb0*/  FMUL.FTZ R116, R2.reuse, R116 ;  /* 0x0000007402747220 */ /* 0x040fe40000410000 */
[----:B------:R2:W3:Y:S01]  /*eec0*/  MUFU.EX2 R203, R133 ;  /* 0x0000008500cb7308 */ /* 0x0004e20000000800 */
[C---:B------:R-:W-:Y:S01]  /*eed0*/  HMMA.16816.F32.BF16 R104, R168.reuse, R138, R104 ;  /* 0x0000008aa868723c */ /* 0x040fe20000041868 */
[----:B------:R-:W3:Y:S02]  /*eee0*/  LDSM.16.MT88.4 R136, [R207+0x16000] ;  /* 0x01600000cf88783b */ /* 0x000ee40000004200 */
[C---:B------:R-:W-:Y:S02]  /*eef0*/  FMUL.FTZ R108, R2.reuse, R108 ;  /* 0x0000006c026c7220 */ /* 0x040fe40000410000 */
[----:B------:R-:W-:Y:S02]  /*ef00*/  FMUL.FTZ R109, R2, R109 ;  /* 0x0000006d026d7220 */ /* 0x000fe40000410000 */
[C---:B------:R-:W-:Y:S02]  /*ef10*/  FMUL.FTZ R110, R0.reuse, R110 ;  /* 0x0000006e006e7220 */ /* 0x040fe40000410000 */
[----:B------:R-:W-:Y:S03]  /*ef20*/  FMUL.FTZ R111, R0, R111 ;  /* 0x0000006f006f7220 */ /* 0x000fe60000410000 */
[----:B------:R-:W-:Y:S02]  /*ef30*/  FMUL.FTZ R117, R2, R117 ;  /* 0x0000007502757220 */ /* 0x000fe40000410000 */
[----:B------:R-:W-:Y:S02]  /*ef40*/  FMUL.FTZ R118, R0, R118 ;  /* 0x0000007600767220 */ /* 0x000fe40000410000 */
[C---:B----4-:R-:W-:Y:S03]  /*ef50*/  HMMA.16816.F32.BF16 R108, R168.reuse, R140, R108 ;  /* 0x0000008ca86c723c */ /* 0x050fe6000004186c */
[C---:B------:R-:W-:Y:S02]  /*ef60*/  FMUL.FTZ R112, R2.reuse, R112 ;  /* 0x0000007002707220 */ /* 0x040fe40000410000 */
[----:B------:R-:W-:Y:S02]  /*ef70*/  FMUL.FTZ R113, R2, R113 ;  /* 0x0000007102717220 */ /* 0x000fe40000410000 */
[C---:B------:R-:W-:Y:S01]  /*ef80*/  FMUL.FTZ R114, R0.reuse, R114 ;  /* 0x0000007200727220 */ /* 0x040fe20000410000 */
[----:B------:R-:W-:Y:S01]  /*ef90*/  LOP3.LUT R140, R189, UR9, R176, 0x96, !PT ;  /* 0x00000009bd8c7c12 */ /* 0x000fe2000f8e96b0 */
[C---:B------:R-:W-:Y:S03]  /*efa0*/  FMUL.FTZ R115, R0.reuse, R115 ;  /* 0x0000007300737220 */ /* 0x040fe60000410000 */
[----:B------:R-:W-:Y:S02]  /*efb0*/  FMUL.FTZ R119, R0, R119 ;  /* 0x0000007700777220 */ /* 0x000fe40000410000 */
[----:B------:R-:W-:Y:S02]  /*efc0*/  IMAD.WIDE.U32 R140, R140, -0x2daee0ad, RZ ;  /* 0xd2511f538c8c7825 */ /* 0x000fe400078e00ff */
[C---:B------:R-:W-:Y:S03]  /*efd0*/  HMMA.16816.F32.BF16 R112, R168.reuse, R142, R112 ;  /* 0x0000008ea870723c */ /* 0x040fe60000041870 */
[----:B------:R-:W-:Y:S01]  /*efe0*/  IMAD.MOV.U32 R166, RZ, RZ, R202 ;  /* 0x000000ffffa67224 */ /* 0x000fe200078e00ca */
[----:B--2---:R-:W-:Y:S01]  /*eff0*/  LOP3.LUT R133, R141, UR24, R178, 0x96, !PT ;  /* 0x000000188d857c12 */ /* 0x004fe2000f8e96b2 */
[----:B------:R2:W-:Y:S01]  /*f000*/  MUFU.EX2 R202, R134 ;  /* 0x0000008600ca7308 */ /* 0x0005e20000000800 */
[----:B------:R-:W-:Y:S01]  /*f010*/  LDSM.16.MT88.4 R176, [R206+0x13800] ;  /* 0x01380000ceb0783b */ /* 0x000fe20000004200 */
[----:B------:R-:W-:Y:S01]  /*f020*/  LOP3.LUT R143, R140, 0xffff, RZ, 0xc0, !PT ;  /* 0x0000ffff8c8f7812 */ /* 0x000fe200078ec0ff */
[C---:B-1----:R-:W-:Y:S04]  /*f030*/  HMMA.16816.F32.BF16 R116, R168.reuse, R144, R116 ;  /* 0x00000090a874723c */ /* 0x042fe80000041874 */
[----:B------:R-:W-:Y:S01]  /*f040*/  FFMA.FTZ R141, R187, c[0x0][0x23c], -R173 ;  /* 0x00008f00bb8d7a23 */ /* 0x000fe200000108ad */
[--C-:B------:R-:W-:Y:S01]  /*f050*/  SHF.R.U32.HI R152, RZ, 0x10, R140.reuse ;  /* 0x00000010ff987819 */ /* 0x100fe2000001168c */
[----:B------:R-:W-:Y:S01]  /*f060*/  FMUL.FTZ R120, R2, R120 ;  /* 0x0000007802787220 */ /* 0x000fe20000410000 */
[----:B------:R-:W-:Y:S01]  /*f070*/  LOP3.LUT R154, R140, 0xff, RZ, 0xc0, !PT ;  /* 0x000000ff8c9a7812 */ /* 0x000fe200078ec0ff */
[----:B------:R-:W-:Y:S01]  /*f080*/  FMUL.FTZ R121, R2, R121 ;  /* 0x0000007902797220 */ /* 0x000fe20000410000 */
[----:B------:R1:W4:Y:S03]  /*f090*/  MUFU.EX2 R201, R141 ;  /* 0x0000008d00c97308 */ /* 0x0003260000000800 */
[C---:B------:R-:W-:Y:S01]  /*f0a0*/  FMUL.FTZ R122, R0.reuse, R122 ;  /* 0x0000007a007a7220 */ /* 0x040fe20000410000 */
[----:B------:R-:W-:Y:S01]  /*f0b0*/  SHF.R.U32.HI R153, RZ, 0x18, R140 ;  /* 0x00000018ff997819 */ /* 0x000fe2000001168c */
[----:B------:R-:W-:Y:S01]  /*f0c0*/  FMUL.FTZ R123, R0, R123 ;  /* 0x0000007b007b7220 */ /* 0x000fe20000410000 */
[----:B------:R-:W-:Y:S01]  /*f0d0*/  LOP3.LUT R152, R152, 0xff, RZ, 0xc0, !PT ;  /* 0x000000ff98987812 */ /* 0x000fe200078ec0ff */
[C---:B------:R-:W-:Y:S01]  /*f0e0*/  FMUL.FTZ R124, R2.reuse, R124 ;  /* 0x0000007c027c7220 */ /* 0x040fe20000410000 */
[----:B------:R-:W-:Y:S01]  /*f0f0*/  SHF.R.U32.HI R143, RZ, 0x8, R143 ;  /* 0x00000008ff8f7819 */ /* 0x000fe2000001168f */
[----:B------:R-:W-:Y:S01]  /*f100*/  FMUL.FTZ R125, R2, R125 ;  /* 0x0000007d027d7220 */ /* 0x000fe20000410000 */
[C---:B------:R-:W-:Y:S01]  /*f110*/  LOP3.LUT R142, R133.reuse, 0xff, RZ, 0xc0, !PT ;  /* 0x000000ff858e7812 */ /* 0x040fe200078ec0ff */
[C---:B------:R-:W-:Y:S01]  /*f120*/  FMUL.FTZ R126, R0.reuse, R126 ;  /* 0x0000007e007e7220 */ /* 0x040fe20000410000 */
[C---:B------:R-:W-:Y:S01]  /*f130*/  HMMA.16816.F32.BF16 R120, R168.reuse, R146, R120 ;  /* 0x00000092a878723c */ /* 0x040fe20000041878 */
[----:B------:R-:W4:Y:S02]  /*f140*/  LDSM.16.MT88.4 R144, [R205+0x10800] ;  /* 0x01080000cd90783b */ /* 0x000f240000004200 */
[----:B--2---:R-:W-:Y:S01]  /*f150*/  LOP3.LUT R134, R133, 0xffff, RZ, 0xc0, !PT ;  /* 0x0000ffff85867812 */ /* 0x004fe200078ec0ff */
[----:B------:R-:W-:Y:S01]  /*f160*/  FMUL.FTZ R127, R0, R127 ;  /* 0x0000007f007f7220 */ /* 0x000fe20000410000 */
[--C-:B------:R-:W-:Y:S01]  /*f170*/  SHF.R.U32.HI R140, RZ, 0x10, R133.reuse ;  /* 0x00000010ff8c7819 */ /* 0x100fe20000011685 */
[C---:B------:R-:W-:Y:S01]  /*f180*/  FMUL.FTZ R128, R2.reuse, R128 ;  /* 0x0000008002807220 */ /* 0x040fe20000410000 */
[----:B------:R-:W-:Y:S01]  /*f190*/  SHF.R.U32.HI R133, RZ, 0x18, R133 ;  /* 0x00000018ff857819 */ /* 0x000fe20000011685 */
[----:B------:R-:W-:Y:S01]  /*f1a0*/  FMUL.FTZ R129, R2, R129 ;  /* 0x0000008102817220 */ /* 0x000fe20000410000 */
[----:B------:R-:W-:Y:S02]  /*f1b0*/  SHF.R.U32.HI R134, RZ, 0x8, R134 ;  /* 0x00000008ff867819 */ /* 0x000fe40000011686 */
[C---:B---3--:R-:W-:Y:S03]  /*f1c0*/  HMMA.16816.F32.BF16 R124, R168.reuse, R136, R124 ;  /* 0x00000088a87c723c */ /* 0x048fe6000004187c */
[----:B-1----:R-:W-:Y:S01]  /*f1d0*/  PRMT R141, R154, 0x5410, R143 ;  /* 0x000054109a8d7816 */ /* 0x002fe2000000008f */
[----:B------:R-:W-:Y:S01]  /*f1e0*/  FMUL.FTZ R130, R0, R130 ;  /* 0x0000008200827220 */ /* 0x000fe20000410000 */
[----:B------:R-:W-:Y:S01]  /*f1f0*/  PRMT R143, R152, 0x5410, R153 ;  /* 0x00005410988f7816 */ /* 0x000fe20000000099 */
[----:B------:R-:W-:Y:S01]  /*f200*/  FMUL.FTZ R131, R0, R131 ;  /* 0x0000008300837220 */ /* 0x000fe20000410000 */
[----:B------:R-:W-:Y:S01]  /*f210*/  LOP3.LUT R140, R140, 0xff, RZ, 0xc0, !PT ;  /* 0x000000ff8c8c7812 */ /* 0x000fe200078ec0ff */
[----:B------:R-:W1:Y:S01]  /*f220*/  LDSM.16.MT88.4 R152, [R208+0x10800] ;  /* 0x01080000d098783b */ /* 0x000e620000004200 */
[----:B------:R-:W-:Y:S03]  /*f230*/  PRMT R161, R142, 0x5410, R134 ;  /* 0x000054108ea17816 */ /* 0x000fe60000000086 */
[----:B------:R-:W-:Y:S01]  /*f240*/  PRMT R160, R140, 0x5410, R133 ;  /* 0x000054108ca07816 */ /* 0x000fe20000000085 */
[----:B------:R-:W-:Y:S03]  /*f250*/  HMMA.16816.F32.BF16 R128, R168, R138, R128 ;  /* 0x0000008aa880723c */ /* 0x000fe60000041880 */
[--C-:B------:R-:W-:Y:S01]  /*f260*/  HSET2.LE.AND R142, R141, R180.reuse, PT ;  /* 0x000000b48d8e7233 */ /* 0x100fe20003803000 */
[----:B-----5:R-:W-:Y:S01]  /*f270*/  F2FP.BF16.PACK_AB R133, R239, R240 ;  /* 0x000000f0ef85723e */ /* 0x020fe200000010ff */
[--C-:B------:R-:W-:Y:S01]  /*f280*/  HSET2.LE.AND R143, R143, R180.reuse, PT ;  /* 0x000000b48f8f7233 */ /* 0x100fe20003803000 */
[----:B------:R-:W-:Y:S01]  /*f290*/  F2FP.BF16.PACK_AB R134, R237, R238 ;  /* 0x000000eeed86723e */ /* 0x000fe200000010ff */
[--C-:B------:R-:W-:Y:S01]  /*f2a0*/  HSET2.LE.AND R140, R161, R180.reuse, PT ;  /* 0x000000b4a18c7233 */ /* 0x100fe20003803000 */
[----:B------:R-:W-:Y:S01]  /*f2b0*/  LOP3.LUT R142, R142, R133, RZ, 0xc0, !PT ;  /* 0x000000858e8e7212 */ /* 0x000fe200078ec0ff */
[----:B------:R-:W-:Y:S01]  /*f2c0*/  HSET2.LE.AND R141, R160, R180, PT ;  /* 0x000000b4a08d7233 */ /* 0x000fe20003803000 */
[----:B------:R-:W2:Y:S02]  /*f2d0*/  LDSM.16.MT88.4 R136, [R205+0x12800] ;  /* 0x01280000cd88783b */ /* 0x000ea40000004200 */
[----:B------:R-:W-:Y:S01]  /*f2e0*/  LOP3.LUT R143, R143, R134, RZ, 0xc0, !PT ;  /* 0x000000868f8f7212 */ /* 0x000fe200078ec0ff */
[----:B------:R-:W-:Y:S01]  /*f2f0*/  IMAD.MOV.U32 R182, RZ, RZ, R164 ;  /* 0x000000ffffb67224 */ /* 0x000fe200078e00a4 */
[----:B------:R-:W-:Y:S01]  /*f300*/  F2FP.BF16.PACK_AB R133, R203, R236 ;  /* 0x000000eccb85723e */ /* 0x000fe200000010ff */
[----:B------:R-:W-:Y:S01]  /*f310*/  IMAD.MOV.U32 R164, RZ, RZ, R162 ;  /* 0x000000ffffa47224 */ /* 0x000fe200078e00a2 */
[----:B----4-:R-:W-:Y:S01]  /*f320*/  F2FP.BF16.PACK_AB R134, R201, R202 ;  /* 0x000000cac986723e */ /* 0x010fe200000010ff */
[----:B------:R-:W-:Y:S01]  /*f330*/  IMAD.MOV.U32 R183, RZ, RZ, R165 ;  /* 0x000000ffffb77224 */ /* 0x000fe200078e00a5 */
[----:B------:R-:W-:Y:S01]  /*f340*/  LOP3.LUT R140, R140, R133, RZ, 0xc0, !PT ;  /* 0x000000858c8c7212 */ /* 0x000fe200078ec0ff */
[----:B------:R-:W-:Y:S01]  /*f350*/  IMAD.MOV.U32 R165, RZ, RZ, R163 ;  /* 0x000000ffffa57224 */ /* 0x000fe200078e00a3 */
[----:B------:R-:W-:Y:S01]  /*f360*/  LOP3.LUT R141, R141, R134, RZ, 0xc0, !PT ;  /* 0x000000868d8d7212 */ /* 0x000fe200078ec0ff */
[----:B------:R-:W-:Y:S01]  /*f370*/  LDSM.16.MT88.4 R160, [R205+0x14800] ;  /* 0x01480000cda0783b */ /* 0x000fe20000004200 */
[----:B------:R-:W-:Y:S02]  /*f380*/  IMAD.MOV.U32 R180, RZ, RZ, R166 ;  /* 0x000000ffffb47224 */ /* 0x000fe400078e00a6 */
[----:B------:R-:W-:Y:S02]  /*f390*/  IMAD.MOV.U32 R166, RZ, RZ, R193 ;  /* 0x000000ffffa67224 */ /* 0x000fe400078e00c1 */
[----:B------:R-:W-:Y:S01]  /*f3a0*/  FFMA.FTZ R134, R190, c[0x0][0x23c], -R172 ;  /* 0x00008f00be867a23 */ /* 0x000fe200000108ac */
[C---:B------:R-:W-:Y:S01]  /*f3b0*/  HMMA.16816.F32.BF16 R4, R140.reuse, R144, R4 ;  /* 0x000000908c04723c */ /* 0x040fe20000041804 */
[----:B------:R-:W-:Y:S04]  /*f3c0*/  IMAD.U32 R133, RZ, RZ, UR4 ;  /* 0x00000004ff857e24 */ /* 0x000fe8000f8e00ff */
[----:B------:R-:W-:Y:S01]  /*f3d0*/  IMAD.MOV.U32 R164, RZ, RZ, R195 ;  /* 0x000000ffffa47224 */ /* 0x000fe200078e00c3 */
[----:B------:R-:W-:Y:S01]  /*f3e0*/  LOP3.LUT R133, R165, UR27, R133, 0x96, !PT ;  /* 0x0000001ba5857c12 */ /* 0x000fe2000f8e9685 */
[----:B------:R-:W-:Y:S01]  /*f3f0*/  IMAD.MOV.U32 R165, RZ, RZ, R194 ;  /* 0x000000ffffa57224 */ /* 0x000fe200078e00c2 */
[C---:B------:R-:W-:Y:S01]  /*f400*/  HMMA.16816.F32.BF16 R8, R140.reuse, R146, R8 ;  /* 0x000000928c08723c */ /* 0x040fe20000041808 */
[----:B------:R-:W3:Y:S01]  /*f410*/  LDSM.16.MT88.4 R144, [R206+0x12800] ;  /* 0x01280000ce90783b */ /* 0x000ee20000004200 */
[----:B------:R4:W-:Y:S06]  /*f420*/  MUFU.EX2 R195, R134 ;  /* 0x0000008600c37308 */ /* 0x0009ec0000000800 */
[C---:B------:R-:W-:Y:S08]  /*f430*/  HMMA.16816.F32.BF16 R12, R140.reuse, R148, R12 ;  /* 0x000000948c0c723c */ /* 0x040ff0000004180c */
        /* <DEDUP_REMOVED lines=19> */
[----:B------:R-:W-:Y:S07]  /*f570*/  LDSM.16.MT88.4 R152, [R208+0x16800] ;  /* 0x01680000d098783b */ /* 0x000fee0000004200 */
[C---:B------:R-:W-:Y:S08]  /*f580*/  HMMA.16816.F32.BF16 R68, R140.reuse, R160, R68 ;  /* 0x000000a08c44723c */ /* 0x040ff00000041844 */
[C---:B------:R-:W-:Y:S08]  /*f590*/  HMMA.16816.F32.BF16 R72, R140.reuse, R162, R72 ;  /* 0x000000a28c48723c */ /* 0x040ff00000041848 */
[C---:B------:R-:W-:Y:S07]  /*f5a0*/  HMMA.16816.F32.BF16 R76, R140.reuse, R156, R76 ;  /* 0x0000009c8c4c723c */ /* 0x040fee000004184c */
[----:B------:R-:W-:Y:S01]  /*f5b0*/  IMAD.WIDE.U32 R156, R133, -0x326172a9, RZ ;  /* 0xcd9e8d57859c7825 */ /* 0x000fe200078e00ff */
[C---:B------:R-:W-:Y:S04]  /*f5c0*/  HMMA.16816.F32.BF16 R80, R140.reuse, R158, R80 ;  /* 0x0000009e8c50723c */ /* 0x040fe80000041850 */
[----:B------:R-:W-:Y:S01]  /*f5d0*/  FFMA.FTZ R133, R191, c[0x0][0x23c], -R172 ;  /* 0x00008f00bf857a23 */ /* 0x000fe200000108ac */
[----:B------:R-:W-:Y:S02]  /*f5e0*/  LOP3.LUT R156, R175, UR21, R156, 0x96, !PT ;  /* 0x00000015af9c7c12 */ /* 0x000fe4000f8e969c */
[----:B----4-:R-:W-:Y:S01]  /*f5f0*/  LOP3.LUT R134, R157, UR23, R182, 0x96, !PT ;  /* 0x000000179d867c12 */ /* 0x010fe2000f8e96b6 */
[C---:B--2---:R-:W-:Y:S01]  /*f600*/  HMMA.16816.F32.BF16 R84, R140.reuse, R136, R84 ;  /* 0x000000888c54723c */ /* 0x044fe20000041854 */
[----:B------:R1:W2:Y:S03]  /*f610*/  MUFU.EX2 R194, R133 ;  /* 0x0000008500c27308 */ /* 0x0002a60000000800 */
[----:B------:R-:W-:Y:S04]  /*f620*/  IMAD.WIDE.U32 R156, R156, -0x2daee0ad, RZ ;  /* 0xd2511f539c9c7825 */ /* 0x000fe800078e00ff */
[C---:B------:R-:W-:Y:S01]  /*f630*/  HMMA.16816.F32.BF16 R88, R140.reuse, R138, R88 ;  /* 0x0000008a8c58723c */ /* 0x040fe20000041858 */
[----:B------:R-:W4:Y:S07]  /*f640*/  LDSM.16.MT88.4 R136, [R206+0x16800] ;  /* 0x01680000ce88783b */ /* 0x000f2e0000004200 */
[C---:B---3--:R-:W-:Y:S08]  /*f650*/  HMMA.16816.F32.BF16 R92, R140.reuse, R144, R92 ;  /* 0x000000908c5c723c */ /* 0x048ff0000004185c */
[C---:B------:R-:W-:Y:S04]  /*f660*/  HMMA.16816.F32.BF16 R96, R140.reuse, R146, R96 ;  /* 0x000000928c60723c */ /* 0x040fe80000041860 */
[----:B-1----:R-:W-:Y:S03]  /*f670*/  FFMA.FTZ R133, R192, c[0x0][0x23c], -R173 ;  /* 0x00008f00c0857a23 */ /* 0x002fe600000108ad */
[----:B------:R-:W-:Y:S01]  /*f680*/  IMAD.WIDE.U32 R146, R134, -0x2daee0ad, RZ ;  /* 0xd2511f5386927825 */ /* 0x000fe200078e00ff */
[C---:B-----5:R-:W-:Y:S01]  /*f690*/  HMMA.16816.F32.BF16 R100, R140.reuse, R148, R100 ;  /* 0x000000948c64723c */ /* 0x060fe20000041864 */
[----:B------:R1:W-:Y:S03]  /*f6a0*/  MUFU.EX2 R193, R133 ;  /* 0x0000008500c17308 */ /* 0x0003e60000000800 */
[----:B------:R-:W-:Y:S02]  /*f6b0*/  LOP3.LUT R144, R147, UR20, R180, 0x96, !PT ;  /* 0x0000001493907c12 */ /* 0x000fe4000f8e96b4 */
[----:B------:R-:W-:Y:S02]  /*f6c0*/  LOP3.LUT R134, R157, UR18, R146, 0x96, !PT ;  /* 0x000000129d867c12 */ /* 0x000fe4000f8e9692 */
[C---:B------:R-:W-:Y:S04]  /*f6d0*/  HMMA.16816.F32.BF16 R104, R140.reuse, R150, R104 ;  /* 0x000000968c68723c */ /* 0x040fe80000041868 */
[----:B------:R-:W-:Y:S04]  /*f6e0*/  IMAD.WIDE.U32 R146, R144, -0x326172a9, RZ ;  /* 0xcd9e8d5790927825 */ /* 0x000fe800078e00ff */
[----:B------:R-:W-:Y:S01]  /*f6f0*/  IMAD.WIDE.U32 R162, R134, -0x326172a9, RZ ;  /* 0xcd9e8d5786a27825 */ /* 0x000fe200078e00ff */
[C---:B----4-:R-:W-:Y:S03]  /*f700*/  HMMA.16816.F32.BF16 R108, R140.reuse, R136, R108 ;  /* 0x000000888c6c723c */ /* 0x050fe6000004186c */
[----:B------:R-:W-:Y:S01]  /*f710*/  LOP3.LUT R144, R147, UR19, R174, 0x96, !PT ;  /* 0x0000001393907c12 */ /* 0x000fe2000f8e96ae */
[----:B------:R-:W-:Y:S02]  /*f720*/  FFMA.FTZ R134, R197, c[0x0][0x23c], -R172 ;  /* 0x00008f00c5867a23 */ /* 0x000fe400000108ac */
[----:B------:R-:W-:Y:S02]  /*f730*/  IMAD.MOV.U32 R197, RZ, RZ, R165 ;  /* 0x000000ffffc57224 */ /* 0x000fe400078e00a5 */
[C---:B------:R-:W-:Y:S01]  /*f740*/  HMMA.16816.F32.BF16 R112, R140.reuse, R138, R112 ;  /* 0x0000008a8c70723c */ /* 0x040fe20000041870 */
[----:B------:R-:W-:Y:S03]  /*f750*/  MUFU.EX2 R191, R134 ;  /* 0x0000008600bf7308 */ /* 0x000fe60000000800 */
[--C-:B-1----:R-:W-:Y:S02]  /*f760*/  FFMA.FTZ R133, R196, c[0x0][0x23c], -R173.reuse ;  /* 0x00008f00c4857a23 */ /* 0x102fe400000108ad */
[----:B------:R-:W-:Y:S02]  /*f770*/  IMAD.WIDE.U32 R148, R144, -0x2daee0ad, RZ ;  /* 0xd2511f5390947825 */ /* 0x000fe400078e00ff */
[C---:B------:R-:W-:Y:S03]  /*f780*/  HMMA.16816.F32.BF16 R116, R140.reuse, R152, R116 ;  /* 0x000000988c74723c */ /* 0x040fe60000041874 */
[----:B------:R1:W3:Y:S01]  /*f790*/  MUFU.EX2 R192, R133 ;  /* 0x0000008500c07308 */ /* 0x0002e20000000800 */
[--C-:B------:R-:W-:Y:S01]  /*f7a0*/  FFMA.FTZ R138, R200, c[0x0][0x23c], -R173.reuse ;  /* 0x00008f00c88a7a23 */ /* 0x100fe200000108ad */
[----:B------:R-:W-:Y:S01]  /*f7b0*/  LOP3.LUT R156, R149, UR16, R156, 0x96, !PT ;  /* 0x00000010959c7c12 */ /* 0x000fe2000f8e969c */
[----:B------:R-:W-:Y:S01]  /*f7c0*/  IMAD.MOV.U32 R196, RZ, RZ, R164 ;  /* 0x000000ffffc47224 */ /* 0x000fe200078e00a4 */
[----:B------:R-:W4:Y:S01]  /*f7d0*/  LDL.LU R200, [R1] ;  /* 0x0000000001c87983 */ /* 0x000f220000300800 */
[C---:B------:R-:W-:Y:S03]  /*f7e0*/  HMMA.16816.F32.BF16 R120, R140.reuse, R154, R120 ;  /* 0x0000009a8c78723c */ /* 0x040fe60000041878 */
[----:B------:R-:W-:Y:S01]  /*f7f0*/  LDSM.16.MT88.4 R152, [R206+0x11000] ;  /* 0x01100000ce98783b */ /* 0x000fe20000004200 */
[----:B------:R-:W-:Y:S01]  /*f800*/  IMAD.WIDE.U32 R164, R156, -0x326172a9, RZ ;  /* 0xcd9e8d579ca47825 */ /* 0x000fe200078e00ff */
[----:B------:R-:W-:Y:S01]  /*f810*/  MUFU.EX2 R188, R138 ;  /* 0x0000008a00bc7308 */ /* 0x000fe20000000800 */
[----:B-1----:R-:W-:Y:S05]  /*f820*/  LOP3.LUT R133, R163, UR17, R146, 0x96, !PT ;  /* 0x00000011a3857c12 */ /* 0x002fea000f8e9692 */
[----:B------:R-:W1:Y:S01]  /*f830*/  LDSM.16.MT88.4 R144, [R207+0x16800] ;  /* 0x01680000cf90783b */ /* 0x000e620000004200 */
[----:B------:R-:W-:Y:S04]  /*f840*/  IMAD.WIDE.U32 R160, R133, -0x2daee0ad, RZ ;  /* 0xd2511f5385a07825 */ /* 0x000fe800078e00ff */
[----:B------:R-:W-:Y:S01]  /*f850*/  FFMA.FTZ R133, R198, c[0x0][0x23c], -R172 ;  /* 0x00008f00c6857a23 */ /* 0x000fe200000108ac */
[----:B------:R-:W-:Y:S01]  /*f860*/  LOP3.LUT R136, R161, UR7, R148, 0x96, !PT ;  /* 0x00000007a1887c12 */ /* 0x000fe2000f8e9694 */
[----:B------:R-:W-:Y:S01]  /*f870*/  IMAD.MOV.U32 R198, RZ, RZ, R166 ;  /* 0x000000ffffc67224 */ /* 0x000fe200078e00a6 */
[----:B------:R-:W5:Y:S01]  /*f880*/  LDSM.16.MT88.4 R148, [R205+0x11000] ;  /* 0x01100000cd94783b */ /* 0x000f620000004200 */
[----:B------:R2:W1:Y:S01]  /*f890*/  MUFU.EX2 R190, R133 ;  /* 0x0000008500be7308 */ /* 0x0004620000000800 */
[----:B------:R-:W3:Y:S01]  /*f8a0*/  LDC.U8 R166, c[0x0][0x2d8] ;  /* 0x0000b600ffa67b82 */ /* 0x000ee20000000000 */
[----:B------:R-:W-:Y:S05]  /*f8b0*/  IMAD.WIDE.U32 R136, R136, -0x326172a9, RZ ;  /* 0xcd9e8d5788887825 */ /* 0x000fea00078e00ff */
[--C-:B------:R-:W-:Y:S02]  /*f8c0*/  SHF.R.U32.HI R156, RZ, 0x10, R136.reuse ;  /* 0x00000010ff9c7819 */ /* 0x100fe40000011688 */
[----:B------:R-:W-:Y:S02]  /*f8d0*/  LOP3.LUT R139, R136, 0xff, RZ, 0xc0, !PT ;  /* 0x000000ff888b7812 */ /* 0x000fe400078ec0ff */
[----:B------:R-:W-:Y:S01]  /*f8e0*/  SHF.R.U32.HI R158, RZ, 0x18, R136 ;  /* 0x00000018ff9e7819 */ /* 0x000fe20000011688 */
[----:B--2---:R-:W-:Y:S01]  /*f8f0*/  FFMA.FTZ R133, R199, c[0x0][0x23c], -R173 ;  /* 0x00008f00c7857a23 */ /* 0x004fe200000108ad */
[----:B---3--:R-:W-:Y:S01]  /*f900*/  PRMT R169, R166, 0x7054, R166 ;  /* 0x00007054a6a97816 */ /* 0x008fe200000000a6 */
[----:B------:R-:W2:Y:S02]  /*f910*/  LDL.LU R199, [R1+0x20] ;  /* 0x0000200001c77983 */ /* 0x000ea40000300800 */
[----:B------:R3:W3:Y:S01]  /*f920*/  MUFU.EX2 R189, R133 ;  /* 0x0000008500bd7308 */ /* 0x0006e20000000800 */
[C---:B-1----:R-:W-:Y:S08]  /*f930*/  HMMA.16816.F32.BF16 R124, R140.reuse, R144, R124 ;  /* 0x000000908c7c723c */ /* 0x042ff0000004187c */
[----:B------:R-:W-:Y:S01]  /*f940*/  HMMA.16816.F32.BF16 R128, R140, R146, R128 ;  /* 0x000000928c80723c */ /* 0x000fe20000041880 */
[----:B------:R-:W-:Y:S08]  /*f950*/  LDSM.16.MT88.4 R140, [R207+0x11000] ;  /* 0x01100000cf8c783b */ /* 0x000ff00000004200 */
[----:B------:R-:W-:Y:S03]  /*f960*/  LDSM.16.MT88.4 R144, [R205+0x13000] ;  /* 0x01300000cd90783b */ /* 0x000fe60000004200 */
[----:B---3--:R-:W-:Y:S04]  /*f970*/  LOP3.LUT R133, R136, 0xffff, RZ, 0xc0, !PT ;  /* 0x0000ffff88857812 */ /* 0x008fe800078ec0ff */
[----:B------:R-:W-:Y:S02]  /*f980*/  SHF.R.U32.HI R134, RZ, 0x8, R133 ;  /* 0x00000008ff867819 */ /* 0x000fe40000011685 */
[----:B------:R-:W-:Y:S02]  /*f990*/  LOP3.LUT R133, R137, UR25, R164, 0x96, !PT ;  /* 0x0000001989857c12 */ /* 0x000fe4000f8e96a4 */
[----:B------:R-:W-:Y:S02]  /*f9a0*/  PRMT R138, R139, 0x5410, R134 ;  /* 0x000054108b8a7816 */ /* 0x000fe40000000086 */
[----:B------:R-:W-:Y:S02]  /*f9b0*/  LOP3.LUT R139, R156, 0xff, RZ, 0xc0, !PT ;  /* 0x000000ff9c8b7812 */ /* 0x000fe400078ec0ff */
[--C-:B------:R-:W-:Y:S01]  /*f9c0*/  SHF.R.U32.HI R136, RZ, 0x10, R133.reuse ;  /* 0x00000010ff887819 */ /* 0x100fe20000011685 */
[--C-:B------:R-:W-:Y:S01]  /*f9d0*/  HSET2.LE.AND R138, R138, R169.reuse, PT ;  /* 0x000000a98a8a7233 */ /* 0x100fe20003803000 */
[C---:B------:R-:W-:Y:S02]  /*f9e0*/  LOP3.LUT R134, R133.reuse, 0xffff, RZ, 0xc0, !PT ;  /* 0x0000ffff85867812 */ /* 0x040fe400078ec0ff */
[----:B------:R-:W-:Y:S02]  /*f9f0*/  LOP3.LUT R157, R133, 0xff, RZ, 0xc0, !PT ;  /* 0x000000ff859d7812 */ /* 0x000fe400078ec0ff */
[----:B------:R-:W-:Y:S02]  /*fa00*/  SHF.R.U32.HI R156, RZ, 0x18, R133 ;  /* 0x00000018ff9c7819 */ /* 0x000fe40000011685 */
[----:B------:R-:W-:Y:S02]  /*fa10*/  PRMT R139, R139, 0x5410, R158 ;  /* 0x000054108b8b7816 */ /* 0x000fe4000000009e */
[----:B------:R-:W-:Y:S02]  /*fa20*/  SHF.R.U32.HI R137, RZ, 0x8, R134 ;  /* 0x00000008ff897819 */ /* 0x000fe40000011686 */
[----:B------:R-:W-:Y:S01]  /*fa30*/  LOP3.LUT R134, R136, 0xff, RZ, 0xc0, !PT ;  /* 0x000000ff88867812 */ /* 0x000fe200078ec0ff */
[--C-:B------:R-:W-:Y:S01]  /*fa40*/  HSET2.LE.AND R139, R139, R169.reuse, PT ;  /* 0x000000a98b8b7233 */ /* 0x100fe20003803000 */
[----:B------:R-:W-:Y:S02]  /*fa50*/  PRMT R136, R157, 0x5410, R137 ;  /* 0x000054109d887816 */ /* 0x000fe40000000089 */
[----:B------:R-:W-:Y:S02]  /*fa60*/  PRMT R137, R134, 0x5410, R156 ;  /* 0x0000541086897816 */ /* 0x000fe4000000009c */
[----:B------:R-:W-:Y:S01]  /*fa70*/  F2FP.BF16.PACK_AB R133, R194, R195 ;  /* 0x000000c3c285723e */ /* 0x000fe200000010ff */
[--C-:B------:R-:W-:Y:S01]  /*fa80*/  HSET2.LE.AND R136, R136, R169.reuse, PT ;  /* 0x000000a988887233 */ /* 0x100fe20003803000 */
[----:B------:R-:W-:Y:S01]  /*fa90*/  F2FP.BF16.PACK_AB R134, R192, R193 ;  /* 0x000000c1c086723e */ /* 0x000fe200000010ff */
[--C-:B------:R-:W-:Y:S01]  /*faa0*/  HSET2.LE.AND R137, R137, R169.reuse, PT ;  /* 0x000000a989897233 */ /* 0x100fe20003803000 */
[----:B------:R-:W-:Y:S01]  /*fab0*/  LOP3.LUT R138, R138, R133, RZ, 0xc0, !PT ;  /* 0x000000858a8a7212 */ /* 0x000fe200078ec0ff */
[----:B------:R-:W1:Y:S01]  /*fac0*/  LDSM.16.MT88.4 R156, [R208+0x11000] ;  /* 0x01100000d09c783b */ /* 0x000e620000004200 */
[----:B------:R-:W-:Y:S02]  /*fad0*/  LOP3.LUT R139, R139, R134, RZ, 0xc0, !PT ;  /* 0x000000868b8b7212 */ /* 0x000fe400078ec0ff */
[----:B------:R-:W-:Y:S02]  /*fae0*/  F2FP.BF16.PACK_AB R133, R190, R191 ;  /* 0x000000bfbe85723e */ /* 0x000fe400000010ff */
[----:B------:R-:W-:Y:S02]  /*faf0*/  F2FP.BF16.PACK_AB R134, R188, R189 ;  /* 0x000000bdbc86723e */ /* 0x000fe400000010ff */
[----:B------:R-:W-:Y:S01]  /*fb00*/  LOP3.LUT R136, R136, R133, RZ, 0xc0, !PT ;  /* 0x0000008588887212 */ /* 0x000fe200078ec0ff */
[--C-:B------:R-:W-:Y:S01]  /*fb10*/  FFMA.FTZ R133, R242, c[0x0][0x23c], -R172.reuse ;  /* 0x00008f00f2857a23 */ /* 0x100fe200000108ac */
[----:B------:R-:W-:Y:S01]  /*fb20*/  LOP3.LUT R137, R137, R134, RZ, 0xc0, !PT ;  /* 0x0000008689897212 */ /* 0x000fe200078ec0ff */
[--C-:B------:R-:W-:Y:S02]  /*fb30*/  FFMA.FTZ R134, R247, c[0x0][0x23c], -R173.reuse ;  /* 0x00008f00f7867a23 */ /* 0x100fe400000108ad */
[----:B------:R3:W1:Y:S04]  /*fb40*/  MUFU.EX2 R187, R133 ;  /* 0x0000008500bb7308 */ /* 0x0006680000000800 */
[C---:B-----5:R-:W-:Y:S06]  /*fb50*/  HMMA.16816.F32.BF16 R4, R136.reuse, R148, R4 ;  /* 0x000000948804723c */ /* 0x060fec0000041804 */
[----:B------:R-:W-:Y:S02]  /*fb60*/  MUFU.EX2 R181, R134 ;  /* 0x0000008600b57308 */ /* 0x000fe40000000800 */
[C---:B------:R-:W-:Y:S01]  /*fb70*/  HMMA.16816.F32.BF16 R8, R136.reuse, R150, R8 ;  /* 0x000000968808723c */ /* 0x040fe20000041808 */
[----:B------:R-:W5:Y:S07]  /*fb80*/  LDSM.16.MT88.4 R148, [R206+0x13000] ;  /* 0x01300000ce94783b */ /* 0x000f6e0000004200 */
[C---:B------:R-:W-:Y:S04]  /*fb90*/  HMMA.16816.F32.BF16 R12, R136.reuse, R152, R12 ;  /* 0x00000098880c723c */ /* 0x040fe8000004180c */
        /* <DEDUP_REMOVED lines=8> */
[--C-:B-----5:R-:W-:Y:S04]  /*fc20*/  FFMA.FTZ R133, R241, c[0x0][0x23c], -R173.reuse ;  /* 0x00008f00f1857a23 */ /* 0x120fe800000108ad */
[C---:B------:R-:W-:Y:S01]  /*fc30*/  HMMA.16816.F32.BF16 R32, R136.reuse, R142, R32 ;  /* 0x0000008e8820723c */ /* 0x040fe20000041820 */
[----:B------:R-:W5:Y:S01]  /*fc40*/  LDSM.16.MT88.4 R140, [R205+0x15000] ;  /* 0x01500000cd8c783b */ /* 0x000f620000004200 */
[----:B------:R1:W-:Y:S06]  /*fc50*/  MUFU.EX2 R185, R133 ;  /* 0x0000008500b97308 */ /* 0x0003ec0000000800 */
[C---:B------:R-:W-:Y:S08]  /*fc60*/  HMMA.16816.F32.BF16 R36, R136.reuse, R144, R36 ;  /* 0x000000908824723c */ /* 0x040ff00000041824 */
[C---:B------:R-:W-:Y:S01]  /*fc70*/  HMMA.16816.F32.BF16 R40, R136.reuse, R146, R40 ;  /* 0x000000928828723c */ /* 0x040fe20000041828 */
[----:B------:R-:W5:Y:S07]  /*fc80*/  LDSM.16.MT88.4 R144, [R206+0x15000] ;  /* 0x01500000ce90783b */ /* 0x000f6e0000004200 */
[C---:B------:R-:W-:Y:S04]  /*fc90*/  HMMA.16816.F32.BF16 R44, R136.reuse, R148, R44 ;  /* 0x00000094882c723c */ /* 0x040fe8000004182c */
[--C-:B-1----:R-:W-:Y:S02]  /*fca0*/  FFMA.FTZ R133, R243, c[0x0][0x23c], -R173.reuse ;  /* 0x00008f00f3857a23 */ /* 0x102fe400000108ad */
[----:B------:R-:W-:Y:S02]  /*fcb0*/  FFMA.FTZ R173, R135, c[0x0][0x23c], -R173 ;  /* 0x00008f0087ad7a23 */ /* 0x000fe400000108ad */
[C---:B------:R-:W-:Y:S01]  /*fcc0*/  HMMA.16816.F32.BF16 R48, R136.reuse, R150, R48 ;  /* 0x000000968830723c */ /* 0x040fe20000041830 */
[----:B------:R-:W1:Y:S01]  /*fcd0*/  LDSM.16.MT88.4 R148, [R208+0x15000] ;  /* 0x01500000d094783b */ /* 0x000e620000004200 */
[----:B------:R-:W-:Y:S06]  /*fce0*/  MUFU.EX2 R180, R173 ;  /* 0x000000ad00b47308 */ /* 0x000fec0000000800 */
[C---:B---3--:R-:W-:Y:S04]  /*fcf0*/  HMMA.16816.F32.BF16 R52, R136.reuse, R152, R52 ;  /* 0x000000988834723c */ /* 0x048fe80000041834 */
[----:B------:R3:W-:Y:S04]  /*fd00*/  MUFU.EX2 R184, R133 ;  /* 0x0000008500b87308 */ /* 0x0007e80000000800 */
[C---:B------:R-:W-:Y:S01]  /*fd10*/  HMMA.16816.F32.BF16 R56, R136.reuse, R154, R56 ;  /* 0x0000009a8838723c */ /* 0x040fe20000041838 */
[----:B------:R-:W1:Y:S07]  /*fd20*/  LDSM.16.MT88.4 R152, [R207+0x15000] ;  /* 0x01500000cf98783b */ /* 0x000e6e0000004200 */
[C---:B------:R-:W-:Y:S08]  /*fd30*/  HMMA.16816.F32.BF16 R60, R136.reuse, R156, R60 ;  /* 0x0000009c883c723c */ /* 0x040ff0000004183c */
[C---:B------:R-:W-:Y:S01]  /*fd40*/  HMMA.16816.F32.BF16 R64, R136.reuse, R158, R64 ;  /* 0x0000009e8840723c */ /* 0x040fe20000041840 */
[----:B------:R-:W4:Y:S03]  /*fd50*/  LDSM.16.MT88.4 R156, [R205+0x17000] ;  /* 0x01700000cd9c783b */ /* 0x000f260000004200 */
[--C-:B---3--:R-:W-:Y:S02]  /*fd60*/  FFMA.FTZ R133, R245, c[0x0][0x23c], -R172.reuse ;  /* 0x00008f00f5857a23 */ /* 0x108fe400000108ac */
[----:B------:R-:W-:Y:S02]  /*fd70*/  FFMA.FTZ R172, R246, c[0x0][0x23c], -R172 ;  /* 0x00008f00f6ac7a23 */ /* 0x000fe400000108ac */
[C---:B-----5:R-:W-:Y:S01]  /*fd80*/  HMMA.16816.F32.BF16 R68, R136.reuse, R140, R68 ;  /* 0x0000008c8844723c */ /* 0x060fe20000041844 */
[----:B------:R-:W3:Y:S07]  /*fd90*/  MUFU.EX2 R183, R133 ;  /* 0x0000008500b77308 */ /* 0x000eee0000000800 */
[C---:B------:R-:W-:Y:S01]  /*fda0*/  HMMA.16816.F32.BF16 R72, R136.reuse, R142, R72 ;  /* 0x0000008e8848723c */ /* 0x040fe20000041848 */
[----:B------:R-:W5:Y:S02]  /*fdb0*/  LDSM.16.MT88.4 R140, [R206+0x17000] ;  /* 0x01700000ce8c783b */ /* 0x000f640000004200 */
[----:B------:R3:W2:Y:S05]  /*fdc0*/  MUFU.EX2 R182, R172 ;  /* 0x000000ac00b67308 */ /* 0x0006aa0000000800 */
[C---:B------:R-:W-:Y:S08]  /*fdd0*/  HMMA.16816.F32.BF16 R76, R136.reuse, R144, R76 ;  /* 0x00000090884c723c */ /* 0x040ff0000004184c */
[C---:B------:R-:W-:Y:S01]  /*fde0*/  HMMA.16816.F32.BF16 R80, R136.reuse, R146, R80 ;  /* 0x000000928850723c */ /* 0x040fe20000041850 */
[----:B------:R-:W2:Y:S07]  /*fdf0*/  LDSM.16.MT88.4 R144, [R208+0x17000] ;  /* 0x01700000d090783b */ /* 0x000eae0000004200 */
[C---:B-1----:R-:W-:Y:S01]  /*fe00*/  HMMA.16816.F32.BF16 R84, R136.reuse, R148, R84 ;  /* 0x000000948854723c */ /* 0x042fe20000041854 */
[----:B---3--:R-:W-:Y:S03]  /*fe10*/  LDSM.16.MT88.4 R172, [R205+0x13800] ;  /* 0x01380000cdac783b */ /* 0x008fe60000004200 */
[----:B----4-:R-:W-:Y:S04]  /*fe20*/  FFMA.FTZ R2, R2, R200, R250 ;  /* 0x000000c802027223 */ /* 0x010fe800000100fa */
[C---:B------:R-:W-:Y:S01]  /*fe30*/  HMMA.16816.F32.BF16 R88, R136.reuse, R150, R88 ;  /* 0x000000968858723c */ /* 0x040fe20000041858 */
[----:B------:R-:W1:Y:S03]  /*fe40*/  LDSM.16.MT88.4 R148, [R207+0x17000] ;  /* 0x01700000cf94783b */ /* 0x000e660000004200 */
[----:B------:R-:W-:Y:S04]  /*fe50*/  FADD.FTZ R2, R251, R2 ;  /* 0x00000002fb027221 */ /* 0x000fe80000010000 */
[C---:B------:R-:W-:Y:S04]  /*fe60*/  HMMA.16816.F32.BF16 R92, R136.reuse, R152, R92 ;  /* 0x00000098885c723c */ /* 0x040fe8000004185c */
[----:B------:R-:W-:Y:S04]  /*fe70*/  FADD.FTZ R2, R198, R2 ;  /* 0x00000002c6027221 */ /* 0x000fe80000010000 */
[C---:B------:R-:W-:Y:S01]  /*fe80*/  HMMA.16816.F32.BF16 R96, R136.reuse, R154, R96 ;  /* 0x0000009a8860723c */ /* 0x040fe20000041860 */
[----:B------:R-:W-:Y:S03]  /*fe90*/  LDSM.16.MT88.4 R152, [R206+0x11800] ;  /* 0x01180000ce98783b */ /* 0x000fe60000004200 */
[----:B------:R-:W-:Y:S04]  /*fea0*/  FADD.FTZ R2, R196, R2 ;  /* 0x00000002c4027221 */ /* 0x000fe80000010000 */
[C---:B------:R-:W-:Y:S04]  /*feb0*/  HMMA.16816.F32.BF16 R100, R136.reuse, R156, R100 ;  /* 0x0000009c8864723c */ /* 0x040fe80000041864 */
[----:B------:R-:W-:Y:S04]  /*fec0*/  FADD.FTZ R2, R236, R2 ;  /* 0x00000002ec027221 */ /* 0x000fe80000010000 */
[C---:B------:R-:W-:Y:S01]  /*fed0*/  HMMA.16816.F32.BF16 R104, R136.reuse, R158, R104 ;  /* 0x0000009e8868723c */ /* 0x040fe20000041868 */
[----:B------:R-:W-:Y:S03]  /*fee0*/  LDSM.16.MT88.4 R156, [R208+0x11800] ;  /* 0x01180000d09c783b */ /* 0x000fe60000004200 */
[----:B------:R-:W-:Y:S04]  /*fef0*/  FADD.FTZ R2, R203, R2 ;  /* 0x00000002cb027221 */ /* 0x000fe80000010000 */
[C---:B-----5:R-:W-:Y:S04]  /*ff00*/  HMMA.16816.F32.BF16 R108, R136.reuse, R140, R108 ;  /* 0x0000008c886c723c */ /* 0x060fe8000004186c */
[----:B------:R-:W-:Y:S03]  /*ff10*/  FADD.FTZ R2, R240, R2 ;  /* 0x00000002f0027221 */ /* 0x000fe60000010000 */
[----:B------:R-:W-:Y:S01]  /*ff20*/  LOP3.LUT R140, R165, UR9, R162, 0x96, !PT ;  /* 0x00000009a58c7c12 */ /* 0x000fe2000f8e96a2 */
[C---:B------:R-:W-:Y:S01]  /*ff30*/  HMMA.16816.F32.BF16 R112, R136.reuse, R142, R112 ;  /* 0x0000008e8870723c */ /* 0x040fe20000041870 */
[----:B------:R-:W-:Y:S03]  /*ff40*/  LDSM.16.MT88.4 R164, [R207+0x11800] ;  /* 0x01180000cfa4783b */ /* 0x000fe60000004200 */
[----:B------:R-:W-:Y:S04]  /*ff50*/  IMAD.WIDE.U32 R140, R140, -0x2daee0ad, RZ ;  /* 0xd2511f538c8c7825 */ /* 0x000fe800078e00ff */
[C---:B--2---:R-:W-:Y:S04]  /*ff60*/  HMMA.16816.F32.BF16 R116, R136.reuse, R144, R116 ;  /* 0x000000908874723c */ /* 0x044fe80000041874 */
[----:B------:R-:W-:Y:S01]  /*ff70*/  LOP3.LUT R133, R141, UR24, R160, 0x96, !PT ;  /* 0x000000188d857c12 */ /* 0x000fe2000f8e96a0 */
[----:B------:R-:W-:Y:S01]  /*ff80*/  FADD.FTZ R2, R239, R2 ;  /* 0x00000002ef027221 */ /* 0x000fe20000010000 */
[----:B------:R-:W-:Y:S01]  /*ff90*/  LOP3.LUT R160, R140, 0xff, RZ, 0xc0, !PT ;  /* 0x000000ff8ca07812 */ /* 0x000fe200078ec0ff */
[----:B------:R-:W-:Y:S01]  /*ffa0*/  FFMA.FTZ R0, R0, R199, R249 ;  /* 0x000000c700007223 */ /* 0x000fe200000100f9 */
[C---:B------:R-:W-:Y:S04]  /*ffb0*/  HMMA.16816.F32.BF16 R120, R136.reuse, R146, R120 ;  /* 0x000000928878723c */ /* 0x040fe80000041878 */
[----:B------:R-:W-:Y:S01]  /*ffc0*/  SHF.R.U32.HI R145, RZ, 0x10, R140 ;  /* 0x00000010ff917819 */ /* 0x000fe2000001168c */
[----:B------:R-:W-:Y:S01]  /*ffd0*/  FADD.FTZ R2, R191, R2 ;  /* 0x00000002bf027221 */ /* 0x000fe20000010000 */
[----:B------:R-:W-:Y:S01]  /*ffe0*/  LOP3.LUT R144, R133, 0xff, RZ, 0xc0, !PT ;  /* 0x000000ff85907812 */ /* 0x000fe200078ec0ff */
[----:B------:R-:W-:Y:S01]  /*fff0*/  FADD.FTZ R0, R248, R0 ;  /* 0x00000000f8007221 */ /* 0x000fe20000010000 */
[C---:B-1----:R-:W-:Y:S04]  /*10000*/  HMMA.16816.F32.BF16 R124, R136.reuse, R148, R124 ;  /* 0x00000094887c723c */ /* 0x042fe8000004187c */
[----:B------:R-:W-:Y:S01]  /*10010*/  LOP3.LUT R146, R140, 0xffff, RZ, 0xc0, !PT ;  /* 0x0000ffff8c927812 */ /* 0x000fe200078ec0ff */
[----:B------:R-:W-:Y:S01]  /*10020*/  FADD.FTZ R2, R190, R2 ;  /* 0x00000002be027221 */ /* 0x000fe20000010000 */
[----:B------:R-:W-:Y:S01]  /*10030*/  SHF.R.U32.HI R147, RZ, 0x18, R140 ;  /* 0x00000018ff937819 */ /* 0x000fe2000001168c */
[----:B------:R-:W-:Y:S01]  /*10040*/  FADD.FTZ R0, R197, R0 ;  /* 0x00000000c5007221 */ /* 0x000fe20000010000 */
[----:B------:R-:W-:Y:S01]  /*10050*/  HMMA.16816.F32.BF16 R128, R136, R150, R128 ;  /* 0x000000968880723c */ /* 0x000fe20000041880 */
[----:B------:R-:W1:Y:S03]  /*10060*/  LDSM.16.MT88.4 R140, [R205+0x11800] ;  /* 0x01180000cd8c783b */ /* 0x000e660000004200 */
[----:B------:R-:W-:Y:S01]  /*10070*/  LOP3.LUT R134, R133, 0xffff, RZ, 0xc0, !PT ;  /* 0x0000ffff85867812 */ /* 0x000fe200078ec0ff */
[----:B------:R-:W-:Y:S01]  /*10080*/  FADD.FTZ R2, R195, R2 ;  /* 0x00000002c3027221 */ /* 0x000fe20000010000 */
[--C-:B------:R-:W-:Y:S01]  /*10090*/  SHF.R.U32.HI R135, RZ, 0x10, R133.reuse ;  /* 0x00000010ff877819 */ /* 0x100fe20000011685 */
[----:B------:R-:W-:Y:S01]  /*100a0*/  FADD.FTZ R0, R252, R0 ;  /* 0x00000000fc007221 */ /* 0x000fe20000010000 */
[----:B------:R-:W-:Y:S01]  /*100b0*/  SHF.R.U32.HI R146, RZ, 0x8, R146 ;  /* 0x00000008ff927819 */ /* 0x000fe20000011692 */
[----:B------:R-:W-:Y:S03]  /*100c0*/  FADD.FTZ R2, R194, R2 ;  /* 0x00000002c2027221 */ /* 0x000fe60000010000 */
[----:B------:R-:W-:Y:S01]  /*100d0*/  LOP3.LUT R145, R145, 0xff, RZ, 0xc0, !PT ;  /* 0x000000ff91917812 */ /* 0x000fe200078ec0ff */
[----:B------:R-:W-:Y:S01]  /*100e0*/  FADD.FTZ R2, R187, R2 ;  /* 0x00000002bb027221 */ /* 0x000fe20000010000 */
[----:B------:R-:W-:Y:S01]  /*100f0*/  SHF.R.U32.HI R134, RZ, 0x8, R134 ;  /* 0x00000008ff867819 */ /* 0x000fe20000011686 */
[----:B------:R-:W-:Y:S01]  /*10100*/  FADD.FTZ R0, R202, R0 ;  /* 0x00000000ca007221 */ /* 0x000fe20000010000 */
[----:B------:R-:W-:Y:S01]  /*10110*/  LOP3.LUT R135, R135, 0xff, RZ, 0xc0, !PT ;  /* 0x000000ff87877812 */ /* 0x000fe200078ec0ff */
[----:B------:R-:W-:Y:S01]  /*10120*/  FADD.FTZ R2, R186, R2 ;  /* 0x00000002ba027221 */ /* 0x000fe20000010000 */
[----:B------:R-:W-:Y:S01]  /*10130*/  SHF.R.U32.HI R133, RZ, 0x18, R133 ;  /* 0x00000018ff857819 */ /* 0x000fe20000011685 */
[----:B------:R-:W-:Y:S01]  /*10140*/  FADD.FTZ R0, R201, R0 ;  /* 0x00000000c9007221 */ /* 0x000fe20000010000 */
[----:B------:R-:W-:Y:S01]  /*10150*/  PRMT R146, R160, 0x5410, R146 ;  /* 0x00005410a0927816 */ /* 0x000fe20000000092 */
[----:B------:R-:W-:Y:S01]  /*10160*/  FADD.FTZ R2, R183, R2 ;  /* 0x00000002b7027221 */ /* 0x000fe20000010000 */
[----:B------:R-:W-:Y:S01]  /*10170*/  PRMT R145, R145, 0x5410, R147 ;  /* 0x0000541091917816 */ /* 0x000fe20000000093 */
[----:B------:R-:W-:Y:S01]  /*10180*/  FADD.FTZ R0, R238, R0 ;  /* 0x00000000ee007221 */ /* 0x000fe20000010000 */
        /* <DEDUP_REMOVED lines=9> */
[C---:B------:R-:W-:Y:S01]  /*10220*/  FADD.FTZ R2, R182.reuse, R2 ;  /* 0x00000002b6027221 */ /* 0x040fe20000010000 */
[----:B------:R-:W-:Y:S01]  /*10230*/  F2FP.BF16.PACK_AB R135, R182, R183 ;  /* 0x000000b7b687723e */ /* 0x000fe200000010ff */
[----:B------:R-:W-:Y:S01]  /*10240*/  FADD.FTZ R0, R237, R0 ;  /* 0x00000000ed007221 */ /* 0x000fe20000010000 */
[----:B------:R-:W-:Y:S01]  /*10250*/  LOP3.LUT R168, R168, R133, RZ, 0xc0, !PT ;  /* 0x00000085a8a87212 */ /* 0x000fe200078ec0ff */
[----:B------:R-:W-:Y:S01]  /*10260*/  IMAD.MOV.U32 R133, RZ, RZ, R132 ;  /* 0x000000ffff857224 */ /* 0x000fe200078e0084 */
[----:B------:R-:W-:Y:S01]  /*10270*/  LOP3.LUT R169, R169, R134, RZ, 0xc0, !PT ;  /* 0x00000086a9a97212 */ /* 0x000fe200078ec0ff */
[----:B------:R-:W-:Y:S01]  /*10280*/  STL [R1], R2 ;  /* 0x0000000201007387 */ /* 0x000fe20000100800 */
[----:B------:R-:W-:Y:S01]  /*10290*/  LOP3.LUT R170, R170, R135, RZ, 0xc0, !PT ;  /* 0x00000087aaaa7212 */ /* 0x000fe200078ec0ff */
[----:B------:R-:W-:Y:S01]  /*102a0*/  FADD.FTZ R0, R189, R0 ;  /* 0x00000000bd007221 */ /* 0x000fe20000010000 */
[----:B------:R-:W-:Y:S01]  /*102b0*/  LOP3.LUT R171, R171, R136, RZ, 0xc0, !PT ;  /* 0x00000088abab7212 */ /* 0x000fe200078ec0ff */
[----:B------:R-:W-:Y:S02]  /*102c0*/  IMAD.MOV.U32 R134, RZ, RZ, R3 ;  /* 0x000000ffff867224 */ /* 0x000fe400078e0003 */
[----:B------:R-:W-:Y:S04]  /*102d0*/  FADD.FTZ R0, R188, R0 ;  /* 0x00000000bc007221 */ /* 0x000fe80000010000 */
[C---:B-1----:R-:W-:Y:S01]  /*102e0*/  HMMA.16816.F32.BF16 R136, R168.reuse, R140, R4 ;  /* 0x0000008ca888723c */ /* 0x042fe20000041804 */
[----:B------:R-:W1:Y:S04]  /*102f0*/  LDSM.16.MT88.4 R4, [R208+0x13800] ;  /* 0x01380000d004783b */ /* 0x000e680000004200 */
[----:B------:R-:W-:Y:S03]  /*10300*/  FADD.FTZ R0, R193, R0 ;  /* 0x00000000c1007221 */ /* 0x000fe60000010000 */
[C---:B------:R-:W-:Y:S01]  /*10310*/  HMMA.16816.F32.BF16 R140, R168.reuse, R142, R8 ;  /* 0x0000008ea88c723c */ /* 0x040fe20000041808 */
[----:B------:R-:W2:Y:S03]  /*10320*/  LDSM.16.MT88.4 R8, [R207+0x13800] ;  /* 0x01380000cf08783b */ /* 0x000ea60000004200 */
[----:B------:R-:W-:Y:S04]  /*10330*/  FADD.FTZ R0, R192, R0 ;  /* 0x00000000c0007221 */ /* 0x000fe80000010000 */
[C---:B------:R-:W-:Y:S01]  /*10340*/  HMMA.16816.F32.BF16 R144, R168.reuse, R152, R12 ;  /* 0x00000098a890723c */ /* 0x040fe2000004180c */
[----:B------:R-:W3:Y:S03]  /*10350*/  LDSM.16.MT88.4 R12, [R205+0x15800] ;  /* 0x01580000cd0c783b */ /* 0x000ee60000004200 */
[----:B------:R-:W-:Y:S04]  /*10360*/  FADD.FTZ R0, R185, R0 ;  /* 0x00000000b9007221 */ /* 0x000fe80000010000 */
[C---:B------:R-:W-:Y:S01]  /*10370*/  HMMA.16816.F32.BF16 R148, R168.reuse, R154, R16 ;  /* 0x0000009aa894723c */ /* 0x040fe20000041810 */
[----:B------:R-:W4:Y:S03]  /*10380*/  LDSM.16.MT88.4 R16, [R206+0x15800] ;  /* 0x01580000ce10783b */ /* 0x000f260000004200 */
[----:B------:R-:W-:Y:S04]  /*10390*/  FADD.FTZ R0, R184, R0 ;  /* 0x00000000b8007221 */ /* 0x000fe80000010000 */
[C---:B------:R-:W-:Y:S01]  /*103a0*/  HMMA.16816.F32.BF16 R152, R168.reuse, R156, R20 ;  /* 0x0000009ca898723c */ /* 0x040fe20000041814 */
[----:B------:R-:W5:Y:S03]  /*103b0*/  LDSM.16.MT88.4 R20, [R208+0x15800] ;  /* 0x01580000d014783b */ /* 0x000f660000004200 */
[----:B------:R-:W-:Y:S04]  /*103c0*/  FADD.FTZ R0, R181, R0 ;  /* 0x00000000b5007221 */ /* 0x000fe80000010000 */
[C---:B------:R-:W-:Y:S01]  /*103d0*/  HMMA.16816.F32.BF16 R156, R168.reuse, R158, R24 ;  /* 0x0000009ea89c723c */ /* 0x040fe20000041818 */
[----:B------:R-:W1:Y:S03]  /*103e0*/  LDSM.16.MT88.4 R24, [R207+0x15800] ;  /* 0x01580000cf18783b */ /* 0x000e660000004200 */
[----:B------:R-:W-:Y:S04]  /*103f0*/  FADD.FTZ R0, R180, R0 ;  /* 0x00000000b4007221 */ /* 0x000fe80000010000 */
[C---:B------:R-:W-:Y:S01]  /*10400*/  HMMA.16816.F32.BF16 R160, R168.reuse, R164, R28 ;  /* 0x000000a4a8a0723c */ /* 0x040fe2000004181c */
[----:B------:R-:W1:Y:S07]  /*10410*/  LDSM.16.MT88.4 R28, [R205+0x17800] ;  /* 0x01780000cd1c783b */ /* 0x000e6e0000004200 */
[C---:B------:R-:W-:Y:S01]  /*10420*/  HMMA.16816.F32.BF16 R164, R168.reuse, R166, R32 ;  /* 0x000000a6a8a4723c */ /* 0x040fe20000041820 */
[----:B------:R-:W-:Y:S07]  /*10430*/  STL [R1+0x20], R0 ;  /* 0x0000200001007387 */ /* 0x000fee0000100800 */
        /* <DEDUP_REMOVED lines=28> */
.L_x_972:
[----:B------:R-:W2:Y:S04]  /*10600*/  LDL.LU R5, [R1] ;  /* 0x0000000001057983 */ /* 0x000ea80000300800 */
[----:B------:R-:W1:Y:S01]  /*10610*/  S2R R174, SR_TID.X ;  /* 0x0000000000ae7919 */ /* 0x000e620000002100 */
[----:B------:R-:W3:Y:S01]  /*10620*/  S2UR UR6, SR_CTAID.Y ;  /* 0x00000000000679c3 */ /* 0x000ee20000002600 */
[----:B------:R-:W-:-:S02]  /*10630*/  UISETP.NE.AND UP4, UPT, UR12, -0x1, UPT ;  /* 0xffffffff0c00788c */ /* 0x000fc4000bf85270 */
[----:B------:R-:W4:Y:S01]  /*10640*/  LDL.LU R4, [R1+0x20] ;  /* 0x0000200001047983 */ /* 0x000f220000300800 */
[----:B------:R-:W-:-:S03]  /*10650*/  ULDC.64 UR4, c[0x0][0x1e8] ;  /* 0x00007a0000047ab9 */ /* 0x000fc60000000a00 */
[----:B------:R-:W4:Y:S01]  /*10660*/  LDL.LU R176, [R1+0x74] ;  /* 0x0000740001b07983 */ /* 0x000f220000300800 */
[----:B-1----:R-:W-:-:S04]  /*10670*/  SHF.R.S32.HI R175, RZ, 0x1f, R174 ;  /* 0x0000001fffaf7819 */ /* 0x002fc800000114ae */
[----:B------:R-:W-:-:S04]  /*10680*/  LEA.HI R173, R175, R174, RZ, 0x2 ;  /* 0x000000aeafad7211 */ /* 0x000fc800078f10ff */
[----:B------:R-:W-:Y:S01]  /*10690*/  SHF.R.S32.HI R19, RZ, 0x2, R173 ;  /* 0x00000002ff137819 */ /* 0x000fe200000114ad */
[----:B------:R-:W-:Y:S02]  /*106a0*/  ULDC.U8 UR11, c[0x0][0x329] ;  /* 0x0000ca40000b7ab9 */ /* 0x000fe40000000000 */
[----:B------:R-:W-:Y:S02]  /*106b0*/  UISETP.NE.AND UP3, UPT, UR11, URZ, UPT ;  /* 0x0000003f0b00728c */ /* 0x000fe4000bf65270 */
[----:B------:R-:W-:Y:S02]  /*106c0*/  ULDC.U8 UR9, c[0x0][0x328] ;  /* 0x0000ca0000097ab9 */ /* 0x000fe40000000000 */
[----:B------:R-:W-:Y:S02]  /*106d0*/  @UP4 UIMAD.WIDE.U32 UR18, UR12, UR4, URZ ;  /* 0x000000040c1242a5 */ /* 0x000fe4000f8e003f */
[----:B------:R-:W-:Y:S02]  /*106e0*/  UISETP.NE.AND UP2, UPT, UR9, URZ, UPT ;  /* 0x0000003f0900728c */ /* 0x000fe4000bf45270 */
[----:B---3--:R-:W-:-:S03]  /*106f0*/  @!UP4 USHF.R.S32.HI UR16, URZ, 0x1f, UR6 ;  /* 0x0000001f3f10c899 */ /* 0x008fc60008011406 */
[----:B------:R-:W-:Y:S01]  /*10700*/  @!UP3 UISETP.NE.AND UP1, UPT, UR9, URZ, UPT ;  /* 0x0000003f0900b28c */ /* 0x000fe2000bf25270 */
[----:B------:R-:W1:Y:S01]  /*10710*/  S2UR UR9, SR_CTAID.X ;  /* 0x00000000000979c3 */ /* 0x000e620000002500 */
[----:B------:R-:W-:Y:S02]  /*10720*/  @UP4 UIMAD UR7, UR12, UR5, UR19 ;  /* 0x000000050c0742a4 */ /* 0x000fe4000f8e0213 */
[----:B------:R-:W-:Y:S02]  /*10730*/  UISETP.EQ.AND UP2, UPT, UR11, URZ, UP2 ;  /* 0x0000003f0b00728c */ /* 0x000fe40009742270 */
[----:B------:R-:W-:Y:S02]  /*10740*/  ULDC.64 UR4, c[0x0][0x1e0] ;  /* 0x0000780000047ab9 */ /* 0x000fe40000000a00 */
[----:B------:R-:W-:Y:S01]  /*10750*/  @!UP4 UIMAD UR16, UR16, UR4, URZ ;  /* 0x000000041010c2a4 */ /* 0x000fe2000f8e023f */
[----:B------:R-:W3:Y:S01]  /*10760*/  S2UR UR11, SR_CTAID.Z ;  /* 0x00000000000b79c3 */ /* 0x000ee20000002700 */
[----:B------:R-:W-:-:S02]  /*10770*/  ULDC UR8, c[0x0][0x214] ;  /* 0x0000850000087ab9 */ /* 0x000fc40000000800 */
[----:B------:R-:W-:Y:S02]  /*10780*/  @!UP4 UIMAD UR16, UR6, UR5, UR16 ;  /* 0x000000050610c2a4 */ /* 0x000fe4000f8e0210 */
[----:B------:R-:W-:Y:S02]  /*10790*/  @UP3 ULDC UR19, c[0x0][0x210] ;  /* 0x0000840000133ab9 */ /* 0x000fe40000000800 */
[----:B------:R-:W-:Y:S02]  /*107a0*/  ULDC UR5, c[0x0][0x234] ;  /* 0x00008d0000057ab9 */ /* 0x000fe40000000800 */
[----:B------:R-:W-:Y:S02]  /*107b0*/  @UP3 UIMAD UR19, UR19, UR8, URZ ;  /* 0x00000008131332a4 */ /* 0x000fe4000f8e023f */
[----:B------:R-:W-:Y:S02]  /*107c0*/  UISETP.NE.OR UP0, UPT, UR12, -0x1, !UP2 ;  /* 0xffffffff0c00788c */ /* 0x000fe4000d705670 */
[----:B------:R-:W-:-:S02]  /*107d0*/  @!UP3 USEL UR19, UR8, UR5, !UP1 ;  /* 0x000000050813b287 */ /* 0x000fc4000c800000 */
[----:B------:R-:W-:Y:S02]  /*107e0*/  @!UP4 UIMAD.WIDE.U32 UR22, UR6, UR4, URZ ;  /* 0x000000040616c2a5 */ /* 0x000fe4000f8e003f */
[----:B------:R-:W-:Y:S02]  /*107f0*/  @UP3 UMOV UR17, 0x1 ;  /* 0x0000000100113882 */ /* 0x000fe40000000000 */
[----:B------:R-:W-:Y:S02]  /*10800*/  ULDC UR4, c[0x0][0x1c0] ;  /* 0x0000700000047ab9 */ /* 0x000fe40000000800 */
[----:B------:R-:W-:Y:S02]  /*10810*/  @!UP3 UIMAD UR17, UR19, UR4, URZ ;  /* 0x000000041311b2a4 */ /* 0x000fe4000f8e023f */
[----:B------:R-:W-:Y:S02]  /*10820*/  @UP3 ULDC UR20, c[0x0][0x210] ;  /* 0x0000840000143ab9 */ /* 0x000fe40000000800 */
[----:B------:R-:W-:-:S02]  /*10830*/  UIMAD UR5, UR6, UR17, URZ ;  /* 0x00000011060572a4 */ /* 0x000fc4000f8e023f */
[----:B------:R-:W-:Y:S02]  /*10840*/  @!UP3 UMOV UR20, 0x1 ;  /* 0x000000010014b882 */ /* 0x000fe40000000000 */
[----:B------:R-:W-:Y:S02]  /*10850*/  @!UP0 UIMAD UR12, UR6, UR8, URZ ;  /* 0x00000008060c82a4 */ /* 0x000fe4000f8e023f */
[----:B-1----:R-:W-:Y:S02]  /*10860*/  UIMAD UR4, UR9, UR20, URZ ;  /* 0x00000014090472a4 */ /* 0x002fe4000f8e023f */
[----:B------:R-:W-:Y:S01]  /*10870*/  USEL UR5, UR5, URZ, !UP2 ;  /* 0x0000003f05057287 */ /* 0x000fe2000d000000 */
[----:B--2---:R-:W1:Y:S04]  /*10880*/  SHFL.BFLY PT, R2, R5, 0x2, 0x1f ;  /* 0x0c401f0005027f89 */ /* 0x004e6800000e0000 */
[----:B----4-:R-:W2:Y:S01]  /*10890*/  SHFL.BFLY PT, R0, R4, 0x2, 0x1f ;  /* 0x0c401f0004007f89 */ /* 0x010ea200000e0000 */
[----:B-1----:R-:W-:-:S05]  /*108a0*/  FADD.FTZ R2, R2, R5 ;  /* 0x0000000502027221 */ /* 0x002fca0000010000 */
[----:B------:R-:W1:Y:S01]  /*108b0*/  SHFL.BFLY PT, R5, R2, 0x1, 0x1f ;  /* 0x0c201f0002057f89 */ /* 0x000e6200000e0000 */
[----:B--2---:R-:W-:-:S05]  /*108c0*/  FADD.FTZ R0, R0, R4 ;  /* 0x0000000400007221 */ /* 0x004fca0000010000 */
[----:B------:R-:W2:Y:S01]  /*108d0*/  SHFL.BFLY PT, R4, R0, 0x1, 0x1f ;  /* 0x0c201f0000047f89 */ /* 0x000ea200000e0000 */
[----:B-1----:R-:W-:-:S05]  /*108e0*/  FADD.FTZ R133, R2, R5 ;  /* 0x0000000502857221 */ /* 0x002fca0000010000 */
[----:B------:R-:W-:Y:S01]  /*108f0*/  FSETP.NE.FTZ.AND P4, PT, R133, RZ, PT ;  /* 0x000000ff8500720b */ /* 0x000fe20003f95000 */
[----:B--2---:R-:W-:Y:S01]  /*10900*/  FADD.FTZ R134, R0, R4 ;  /* 0x0000000400867221 */ /* 0x004fe20000010000 */
[----:B------:R-:W-:-:S04]  /*10910*/  MOV R2, 0x3f800000 ;  /* 0x3f80000000027802 */ /* 0x000fc80000000f00 */
[----:B------:R-:W-:Y:S02]  /*10920*/  FSETP.NE.FTZ.AND P3, PT, R134, RZ, PT ;  /* 0x000000ff8600720b */ /* 0x000fe40003f75000 */
[----:B------:R-:W-:-:S05]  /*10930*/  MOV R0, 0x3f800000 ;  /* 0x3f80000000007802 */ /* 0x000fca0000000f00 */
[----:B------:R-:W1:Y:S08]  /*10940*/  @P4 MUFU.RCP R2, R133 ;  /* 0x0000008500024308 */ /* 0x000e700000001000 */
[----:B------:R-:W2:Y:S01]  /*10950*/  @P3 MUFU.RCP R0, R134 ;  /* 0x0000008600003308 */ /* 0x000ea20000001000 */
[----:B------:R-:W-:-:S04]  /*10960*/  SHF.R.S32.HI R4, RZ, 0x1f, R173 ;  /* 0x0000001fff047819 */ /* 0x000fc800000114ad */
[----:B------:R-:W-:Y:S01]  /*10970*/  LEA.HI R4, R4, R19, RZ, 0x3 ;  /* 0x0000001304047211 */ /* 0x000fe200078f18ff */
[----:B-1----:R-:W-:-:S03]  /*10980*/  FMUL.FTZ R2, R2, c[0x0][0x2dc] ;  /* 0x0000b70002027a20 */ /* 0x002fc60000410000 */
[----:B------:R-:W-:Y:S01]  /*10990*/  LOP3.LUT R4, R4, 0xfffffff8, RZ, 0xc0, !PT ;  /* 0xfffffff804047812 */ /* 0x000fe200078ec0ff */
[C---:B------:R-:W-:Y:S02]  /*109a0*/  FMUL.FTZ R8, R2.reuse, R145 ;  /* 0x0000009102087220 */ /* 0x040fe40000410000 */
[----:B------:R-:W-:Y:S02]  /*109b0*/  FMUL.FTZ R169, R2, R148 ;  /* 0x0000009402a97220 */ /* 0x000fe40000410000 */
[----:B--2---:R-:W-:Y:S02]  /*109c0*/  FMUL.FTZ R0, R0, c[0x0][0x2dc] ;  /* 0x0000b70000007a20 */ /* 0x004fe40000410000 */
        /* <DEDUP_REMOVED lines=61> */
[----:B------:R-:W-:Y:S02]  /*10da0*/  FMUL.FTZ R129, R2, R129 ;  /* 0x0000008102817220 */ /* 0x000fe40000410000 */
[----:B------:R-:W-:-:S02]  /*10db0*/  FMUL.FTZ R42, R0, R42 ;  /* 0x0000002a002a7220 */ /* 0x000fc40000410000 */
[C---:B------:R-:W-:Y:S02]  /*10dc0*/  FMUL.FTZ R61, R0.reuse, R43 ;  /* 0x0000002b003d7220 */ /* 0x040fe40000410000 */
[C---:B------:R-:W-:Y:S02]  /*10dd0*/  FMUL.FTZ R46, R0.reuse, R46 ;  /* 0x0000002e002e7220 */ /* 0x040fe40000410000 */
[C---:B------:R-:W-:Y:S01]  /*10de0*/  FMUL.FTZ R2, R0.reuse, R47 ;  /* 0x0000002f00027220 */ /* 0x040fe20000410000 */
[----:B------:R-:W-:Y:S01]  /*10df0*/  IADD3 R19, R19, -R4, RZ ;  /* 0x8000000413137210 */ /* 0x000fe20007ffe0ff */
[C---:B------:R-:W-:Y:S01]  /*10e00*/  FMUL.FTZ R38, R0.reuse, R38 ;  /* 0x0000002600267220 */ /* 0x040fe20000410000 */
[----:B------:R-:W-:Y:S01]  /*10e10*/  F2FP.BF16.PACK_AB R61, R61, R42 ;  /* 0x0000002a3d3d723e */ /* 0x000fe200000010ff */
[C---:B------:R-:W-:Y:S01]  /*10e20*/  FMUL.FTZ R6, R0.reuse, R39 ;  /* 0x0000002700067220 */ /* 0x040fe20000410000 */
[----:B------:R-:W-:Y:S01]  /*10e30*/  F2FP.BF16.PACK_AB R42, R81, R80 ;  /* 0x00000050512a723e */ /* 0x000fe200000010ff */
[----:B------:R-:W-:-:S02]  /*10e40*/  FMUL.FTZ R57, R0, R51 ;  /* 0x0000003300397220 */ /* 0x000fc40000410000 */
[----:B------:R-:W-:Y:S01]  /*10e50*/  FMUL.FTZ R53, R0, R59 ;  /* 0x0000003b00357220 */ /* 0x000fe20000410000 */
[----:B------:R-:W-:Y:S01]  /*10e60*/  F2FP.BF16.PACK_AB R59, R2, R46 ;  /* 0x0000002e023b723e */ /* 0x000fe200000010ff */
[C---:B------:R-:W-:Y:S02]  /*10e70*/  FMUL.FTZ R14, R0.reuse, R66 ;  /* 0x00000042000e7220 */ /* 0x040fe40000410000 */
[C---:B------:R-:W-:Y:S01]  /*10e80*/  FMUL.FTZ R49, R0.reuse, R67 ;  /* 0x0000004300317220 */ /* 0x040fe20000410000 */
[----:B------:R-:W-:Y:S01]  /*10e90*/  LEA.HI R80, R175, R174, RZ, 0x5 ;  /* 0x000000aeaf507211 */ /* 0x000fe200078f28ff */
[C---:B------:R-:W-:Y:S01]  /*10ea0*/  FMUL.FTZ R138, R0.reuse, R138 ;  /* 0x0000008a008a7220 */ /* 0x040fe20000410000 */
[----:B------:R-:W-:Y:S01]  /*10eb0*/  SHF.L.U32 R2, R19, 0x6, RZ ;  /* 0x0000000613027819 */ /* 0x000fe200000006ff */
        /* <DEDUP_REMOVED lines=53> */
[----:B------:R-:W-:Y:S02]  /*11210*/  LOP3.LUT R0, R173, 0x3ffffffc, RZ, 0xc0, !PT ;  /* 0x3ffffffcad007812 */ /* 0x000fe400078ec0ff */
[----:B------:R-:W-:Y:S02]  /*11220*/  F2FP.BF16.PACK_AB R63, R6, R38 ;  /* 0x00000026063f723e */ /* 0x000fe400000010ff */
[----:B------:R-:W-:Y:S02]  /*11230*/  F2FP.BF16.PACK_AB R49, R49, R14 ;  /* 0x0000000e3131723e */ /* 0x000fe400000010ff */
[----:B------:R-:W-:-:S02]  /*11240*/  SHF.R.S32.HI R14, RZ, 0x5, R80 ;  /* 0x00000005ff0e7819 */ /* 0x000fc40000011450 */
[----:B------:R-:W-:Y:S02]  /*11250*/  IADD3 R0, -R0, R174, RZ ;  /* 0x000000ae00007210 */ /* 0x000fe40007ffe1ff */
[----:B------:R-:W-:Y:S02]  /*11260*/  LOP3.LUT R2, R2, 0x1c0, RZ, 0xc0, !PT ;  /* 0x000001c002027812 */ /* 0x000fe400078ec0ff */
[C---:B------:R-:W-:Y:S02]  /*11270*/  LOP3.LUT R6, R19.reuse, 0x1, RZ, 0xc0, !PT ;  /* 0x0000000113067812 */ /* 0x040fe400078ec0ff */
[----:B------:R-:W-:Y:S02]  /*11280*/  R2P PR, R19, 0x6 ;  /* 0x0000000613007804 */ /* 0x000fe40000000000 */
[----:B------:R-:W-:Y:S02]  /*11290*/  LEA R0, R14, R0, 0x9 ;  /* 0x000000000e007211 */ /* 0x000fe400078e48ff */
[----:B------:R-:W-:-:S02]  /*112a0*/  LEA.HI R2, R2, R2, RZ, 0x1d ;  /* 0x0000000202027211 */ /* 0x000fc400078fe8ff */
[----:B------:R-:W-:Y:S02]  /*112b0*/  ISETP.NE.U32.AND P0, PT, R6, 0x1, PT ;  /* 0x000000010600780c */ /* 0x000fe40003f05070 */
[----:B------:R-:W-:Y:S02]  /*112c0*/  LEA R0, R0, R2, 0x1 ;  /* 0x0000000200007211 */ /* 0x000fe400078e08ff */
[----:B------:R-:W-:Y:S02]  /*112d0*/  MOV R6, 0x20 ;  /* 0x0000002000067802 */ /* 0x000fe40000000f00 */
[----:B------:R-:W-:Y:S02]  /*112e0*/  F2FP.BF16.PACK_AB R5, R5, R172 ;  /* 0x000000ac0505723e */ /* 0x000fe400000010ff */
[----:B------:R-:W-:Y:S02]  /*112f0*/  SHF.L.U32 R0, R0, 0x1, RZ ;  /* 0x0000000100007819 */ /* 0x000fe400000006ff */
[----:B------:R-:W-:-:S02]  /*11300*/  SEL R6, R6, 0xffffffe0, !P1 ;  /* 0xffffffe006067807 */ /* 0x000fc40004800000 */
[----:B------:R-:W-:Y:S01]  /*11310*/  F2FP.BF16.PACK_AB R47, R47, R10 ;  /* 0x0000000a2f2f723e */ /* 0x000fe200000010ff */
[----:B------:R1:W-:Y:S01]  /*11320*/  STS [R0], R5 ;  /* 0x0000000500007388 */ /* 0x0003e20000000800 */
[----:B------:R-:W-:Y:S02]  /*11330*/  F2FP.BF16.PACK_AB R4, R4, R138 ;  /* 0x0000008a0404723e */ /* 0x000fe400000010ff */
[----:B------:R-:W-:Y:S02]  /*11340*/  IADD3 R2, R0, -0x10, RZ ;  /* 0xfffffff000027810 */ /* 0x000fe40007ffe0ff */
[----:B------:R-:W-:Y:S02]  /*11350*/  MOV R10, 0x40 ;  /* 0x00000040000a7802 */ /* 0x000fe40000000f00 */
[----:B------:R-:W-:Y:S02]  /*11360*/  F2FP.BF16.PACK_AB R7, R7, R171 ;  /* 0x000000ab0707723e */ /* 0x000fe400000010ff */
[----:B------:R-:W-:-:S02]  /*11370*/  F2FP.BF16.PACK_AB R9, R9, R142 ;  /* 0x0000008e0909723e */ /* 0x000fc400000010ff */
[----:B------:R-:W-:Y:S02]  /*11380*/  @P0 IADD3 R2, R0, 0x10, RZ ;  /* 0x0000001000020810 */ /* 0x000fe40007ffe0ff */
[----:B------:R-:W-:Y:S01]  /*11390*/  F2FP.BF16.PACK_AB R8, R8, R170 ;  /* 0x000000aa0808723e */ /* 0x000fe200000010ff */
[----:B------:R2:W-:Y:S01]  /*113a0*/  STS [R0+0x400], R4 ;  /* 0x0004000400007388 */ /* 0x0005e20000000800 */
[----:B------:R-:W-:Y:S02]  /*113b0*/  SEL R10, R10, 0xffffffc0, !P2 ;  /* 0xffffffc00a0a7807 */ /* 0x000fe40005000000 */
[----:B------:R-:W-:Y:S01]  /*113c0*/  F2FP.BF16.PACK_AB R13, R13, R146 ;  /* 0x000000920d0d723e */ /* 0x000fe200000010ff */
[----:B------:R4:W-:Y:S01]  /*113d0*/  STS [R2], R7 ;  /* 0x0000000702007388 */ /* 0x0009e20000000800 */
[----:B------:R-:W-:Y:S02]  /*113e0*/  F2FP.BF16.PACK_AB R12, R12, R169 ;  /* 0x000000a90c0c723e */ /* 0x000fe400000010ff */
[----:B-1----:R-:W-:Y:S01]  /*113f0*/  IADD3 R5, R0, R6, RZ ;  /* 0x0000000600057210 */ /* 0x002fe20007ffe0ff */
[----:B------:R1:W-:Y:S01]  /*11400*/  STS [R2+0x400], R9 ;  /* 0x0004000902007388 */ /* 0x0003e20000000800 */
[----:B------:R-:W-:-:S02]  /*11410*/  F2FP.BF16.PACK_AB R11, R11, R150 ;  /* 0x000000960b0b723e */ /* 0x000fc400000010ff */
[----:B------:R-:W-:Y:S01]  /*11420*/  F2FP.BF16.PACK_AB R15, R15, R168 ;  /* 0x000000a80f0f723e */ /* 0x000fe200000010ff */
[----:B------:R3:W-:Y:S01]  /*11430*/  STS [R5], R8 ;  /* 0x0000000805007388 */ /* 0x0007e20000000800 */
[----:B------:R-:W-:Y:S02]  /*11440*/  F2FP.BF16.PACK_AB R16, R16, R154 ;  /* 0x0000009a1010723e */ /* 0x000fe400000010ff */
[----:B------:R-:W-:Y:S02]  /*11450*/  F2FP.BF16.PACK_AB R70, R157, R156 ;  /* 0x0000009c9d46723e */ /* 0x000fe400000010ff */
[----:B------:R-:W-:Y:S02]  /*11460*/  F2FP.BF16.PACK_AB R69, R69, R158 ;  /* 0x0000009e4545723e */ /* 0x000fe400000010ff */
[----:B--2---:R-:W-:Y:S01]  /*11470*/  IADD3 R4, R6, R2, RZ ;  /* 0x0000000206047210 */ /* 0x004fe20007ffe0ff */
[----:B------:R-:W-:Y:S01]  /*11480*/  STS [R5+0x400], R13 ;  /* 0x0004000d05007388 */ /* 0x000fe20000000800 */
[----:B------:R-:W-:-:S02]  /*11490*/  F2FP.BF16.PACK_AB R68, R161, R160 ;  /* 0x000000a0a144723e */ /* 0x000fc400000010ff */
[----:B------:R-:W-:Y:S02]  /*114a0*/  F2FP.BF16.PACK_AB R67, R163, R162 ;  /* 0x000000a2a343723e */ /* 0x000fe400000010ff */
[----:B----4-:R-:W-:Y:S01]  /*114b0*/  IADD3 R7, R5, R10, RZ ;  /* 0x0000000a05077210 */ /* 0x010fe20007ffe0ff */
[----:B------:R-:W-:Y:S01]  /*114c0*/  STS [R4], R12 ;  /* 0x0000000c04007388 */ /* 0x000fe20000000800 */
[----:B------:R-:W-:Y:S02]  /*114d0*/  F2FP.BF16.PACK_AB R66, R165, R164 ;  /* 0x000000a4a542723e */ /* 0x000fe400000010ff */
[----:B------:R-:W-:Y:S02]  /*114e0*/  F2FP.BF16.PACK_AB R65, R65, R166 ;  /* 0x000000a64141723e */ /* 0x000fe400000010ff */
[----:B-1----:R-:W-:Y:S02]  /*114f0*/  IADD3 R9, R10, R2, RZ ;  /* 0x000000020a097210 */ /* 0x002fe40007ffe0ff */
[-C--:B---3--:R-:W-:Y:S01]  /*11500*/  IADD3 R8, R0, R10.reuse, RZ ;  /* 0x0000000a00087210 */ /* 0x088fe20007ffe0ff */
[----:B------:R-:W-:Y:S01]  /*11510*/  STS [R4+0x400], R11 ;  /* 0x0004000b04007388 */ /* 0x000fe20000000800 */
[----:B------:R-:W-:-:S02]  /*11520*/  IADD3 R6, R4, R10, RZ ;  /* 0x0000000a04067210 */ /* 0x000fc40007ffe0ff */
[----:B------:R-:W-:Y:S01]  /*11530*/  F2FP.BF16.PACK_AB R64, R136, R153 ;  /* 0x000000998840723e */ /* 0x000fe200000010ff */
[----:B------:R-:W-:Y:S01]  /*11540*/  STS [R8], R15 ;  /* 0x0000000f08007388 */ /* 0x000fe20000000800 */
[----:B------:R-:W-:Y:S02]  /*11550*/  F2FP.BF16.PACK_AB R62, R135, R152 ;  /* 0x00000098873e723e */ /* 0x000fe400000010ff */
[----:B------:R-:W-:Y:S01]  /*11560*/  F2FP.BF16.PACK_AB R60, R28, R149 ;  /* 0x000000951c3c723e */ /* 0x000fe200000010ff */
[----:B------:R-:W-:Y:S01]  /*11570*/  STS [R8+0x400], R16 ;  /* 0x0004001008007388 */ /* 0x000fe20000000800 */
[----:B------:R-:W-:Y:S02]  /*11580*/  F2FP.BF16.PACK_AB R58, R26, R148 ;  /* 0x000000941a3a723e */ /* 0x000fe400000010ff */
        /* <DEDUP_REMOVED lines=92> */
[----:B------:R-:W-:Y:S01]  /*11b50*/  BAR.SYNC.DEFER_BLOCKING 0x0 ;  /* 0x0000000000007b1d */ /* 0x000fe20000010000 */
[----:B-1----:R-:W-:-:S02]  /*11b60*/  LOP3.LUT R0, R80, 0xffffffe0, RZ, 0xc0, !PT ;  /* 0xffffffe050007812 */ /* 0x002fc400078ec0ff */
[----:B--2---:R-:W-:Y:S02]  /*11b70*/  SHF.R.S32.HI R2, RZ, 0x1f, R14 ;  /* 0x0000001fff027819 */ /* 0x004fe4000001140e */
[----:B------:R-:W-:Y:S01]  /*11b80*/  IADD3 R0, -R0, R174, RZ ;  /* 0x000000ae00007210 */ /* 0x000fe20007ffe1ff */
[----:B---3--:R-:W1:Y:S01]  /*11b90*/  @P4 MUFU.LG2 R4, R133 ;  /* 0x0000008500044308 */ /* 0x008e620000000c00 */
        /* <DEDUP_REMOVED lines=13> */
[----:B------:R1:W2:Y:S04]  /*11c70*/  LDS.128 R32, [R231+0x6800] ;  /* 0x00680000e7207984 */ /* 0x0002a80000000c00 */
[----:B------:R1:W2:Y:S04]  /*11c80*/  LDS.128 R48, [R231+0x7000] ;  /* 0x00700000e7307984 */ /* 0x0002a80000000c00 */
[----:B------:R2:W2:Y:S01]  /*11c90*/  LDS.128 R64, [R231+0x7800] ;  /* 0x00780000e7407984 */ /* 0x0004a20000000c00 */
[----:B------:R-:W1:Y:S01]  /*11ca0*/  @P3 MUFU.LG2 R5, R134 ;  /* 0x0000008600053308 */ /* 0x000e620000000c00 */
[----:B------:R-:W-:Y:S01]  /*11cb0*/  LOP3.LUT P0, RZ, R0, 0x3, RZ, 0xc0, !PT ;  /* 0x0000000300ff7812 */ /* 0x000fe2000780c0ff */
[----:B------:R-:W-:Y:S01]  /*11cc0*/  USHF.L.U32 UR4, UR4, 0x6, URZ ;  /* 0x0000000604047899 */ /* 0x000fe2000800063f */
[----:B------:R-:W-:Y:S01]  /*11cd0*/  LEA.HI R2, R2, R14, RZ, 0x2 ;  /* 0x0000000e02027211 */ /* 0x000fe200078f10ff */
[----:B------:R-:W-:-:S02]  /*11ce0*/  UIMAD UR19, UR11, UR19, UR5 ;  /* 0x000000130b1372a4 */ /* 0x000fc4000f8e0205 */
[----:B------:R-:W-:Y:S01]  /*11cf0*/  @!UP2 UMOV UR24, URZ ;  /* 0x0000003f0018ac82 */ /* 0x000fe20008000000 */
[----:B------:R-:W-:Y:S01]  /*11d00*/  LOP3.LUT R2, R2, 0xffffffc, RZ, 0xc0, !PT ;  /* 0x0ffffffc02027812 */ /* 0x000fe200078ec0ff */
[----:B------:R-:W-:Y:S02]  /*11d10*/  @UP2 UMOV UR24, UR12 ;  /* 0x0000000c00182c82 */ /* 0x000fe40008000000 */
[----:B------:R-:W-:Y:S02]  /*11d20*/  @!UP2 UMOV UR25, URZ ;  /* 0x0000003f0019ac82 */ /* 0x000fe40008000000 */
[----:B------:R-:W-:Y:S02]  /*11d30*/  USHF.R.S32.HI UR5, URZ, 0x1f, UR4 ;  /* 0x0000001f3f057899 */ /* 0x000fe40008011404 */
[----:B------:R-:W-:Y:S02]  /*11d40*/  @UP2 USHF.R.S32.HI UR25, URZ, 0x1f, UR12 ;  /* 0x0000001f3f192899 */ /* 0x000fe4000801140c */
[----:B------:R-:W-:-:S02]  /*11d50*/  USHF.R.S32.HI UR6, URZ, 0x1f, UR19 ;  /* 0x0000001f3f067899 */ /* 0x000fc40008011413 */
        /* <DEDUP_REMOVED lines=8> */
[----:B----4-:R-:W-:Y:S01]  /*11de0*/  MOV R7, 0x7f800000 ;  /* 0x7f80000000077802 */ /* 0x010fe20000000f00 */
[----:B------:R-:W-:Y:S01]  /*11df0*/  @P4 FFMA.FTZ R7, R132, c[0x0][0x238], R4 ;  /* 0x00008e0084074a23 */ /* 0x000fe20000010004 */
[----:B------:R-:W-:Y:S01]  /*11e00*/  MOV R8, 0x7f800000 ;  /* 0x7f80000000087802 */ /* 0x000fe20000000f00 */
[----:B------:R-:W-:Y:S01]  /*11e10*/  @P3 FFMA.FTZ R8, R3, c[0x0][0x238], R2 ;  /* 0x00008e0003083a23 */ /* 0x000fe20000010002 */
[----:B------:R-:W-:Y:S01]  /*11e20*/  LEA R0, R0, R176, 0x4 ;  /* 0x000000b000007211 */ /* 0x000fe200078e20ff */
[----:B------:R-:W-:Y:S05]  /*11e30*/  @P0 BRA `(.L_x_977) ;  /* 0x0000010000000947 */ /* 0x000fea0003800000 */
[----:B---3--:R-:W-:Y:S01]  /*11e40*/  UIMAD UR6, UR9, -0x40, UR13 ;  /* 0xffffffc0090678a4 */ /* 0x008fe2000f8e020d */
        /* <DEDUP_REMOVED lines=15> */
.L_x_977:
[----:B---3--:R-:W-:Y:S05]  /*11f40*/  BSYNC B0 ;  /* 0x0000000000007941 */ /* 0x008fea0003800000 */
.L_x_976:
[----:B-1----:R-:W3:Y:S04]  /*11f50*/  LDL.LU.64 R4, [R1+0x58] ;  /* 0x0000580001047983 */ /* 0x002ee80000300a00 */
[----:B------:R-:W1:Y:S04]  /*11f60*/  S2R R3, SR_TID.X ;  /* 0x0000000000037919 */ /* 0x000e680000002100 */
[----:B------:R-:W4:Y:S01]  /*11f70*/  S2R R8, SR_CTAID.Z ;  /* 0x0000000000087919 */ /* 0x000f220000002700 */
        /* <DEDUP_REMOVED lines=9> */
[----:B---3--:R-:W-:-:S04]  /*12010*/  IADD3 R2, P0, R4, UR18, RZ ;  /* 0x0000001204027c10 */ /* 0x008fc8000ff1e0ff */
[----:B------:R-:W-:Y:S02]  /*12020*/  IADD3.X R3, R5, UR7, RZ, P0, !PT ;  /* 0x0000000705037c10 */ /* 0x000fe400087fe4ff */
[----:B------:R-:W-:-:S03]  /*12030*/  ISETP.GE.AND P0, PT, R11, UR10, PT ;  /* 0x0000000a0b007c0c */ /* 0x000fc6000bf06270 */
[----:B----4-:R-:W-:-:S05]  /*12040*/  IMAD.WIDE.U32 R8, R8, c[0x0][0x1f0], R2 ;  /* 0x00007c0008087a25 */ /* 0x010fca00078e0002 */
[----:B------:R-:W-:-:S05]  /*12050*/  IADD3 R7, R9, UR4, RZ ;  /* 0x0000000409077c10 */ /* 0x000fca000fffe0ff */
[----:B------:R-:W-:Y:S05]  /*12060*/  @P0 BRA `(.L_x_979) ;  /* 0x000000b000000947 */ /* 0x000fea0003800000 */
[----:B--2---:R-:W-:Y:S01]  /*12070*/  MOV R6, R8 ;  /* 0x0000000800067202 */ /* 0x004fe20000000f00 */
        /* <DEDUP_REMOVED lines=10> */
.L_x_979:
[----:B--2---:R-:W-:Y:S05]  /*12120*/  BSYNC B0 ;  /* 0x0000000000007941 */ /* 0x004fea0003800000 */
.L_x_978:
        /* <DEDUP_REMOVED lines=18> */
.L_x_981:
[----:B------:R-:W-:Y:S05]  /*12250*/  BSYNC B0 ;  /* 0x0000000000007941 */ /* 0x000fea0003800000 */
.L_x_980:
        /* <DEDUP_REMOVED lines=18> */
.L_x_983:
[----:B------:R-:W-:Y:S05]  /*12380*/  BSYNC B0 ;  /* 0x0000000000007941 */ /* 0x000fea0003800000 */
.L_x_982:
        /* <DEDUP_REMOVED lines=18> */
.L_x_984:
        /* <DEDUP_REMOVED lines=13> */
.L_x_2043:


//--------------------- .text._ZN5flash16flash_fwd_kernelI23Flash_fwd_kernel_traitsILi256ELi64ELi64ELi4ELb0ELb0EN7cutlass10bfloat16_tE19Flash_kernel_traitsILi256ELi64ELi64ELi4ES3_EELb0ELb0ELb1ELb0ELb0ELb1ELb1ELb0EEEvNS_16Flash_fwd_paramsE --------------------------
	.section	.text._ZN5flash16flash_fwd_kernelI23Flash_fwd_kernel_traitsILi256ELi64ELi64ELi4ELb0ELb0EN7cutlass10bfloat16_tE19Flash_kernel_traitsILi256ELi64ELi64ELi4ES3_EELb0ELb0ELb1ELb0ELb0ELb1ELb1ELb0EEEvNS_16Flash_fwd_paramsE,"ax",@progbits
	.sectioninfo	@"SHI_REGISTERS=255"
	.align	128
        .global         _ZN5flash16flash_fwd_kernelI23Flash_fwd_kernel_traitsILi256ELi64ELi64ELi4ELb0ELb0EN7cutlass10bfloat16_tE19Flash_kernel_traitsILi256ELi64ELi64ELi4ES3_EELb0ELb0ELb1ELb0ELb0ELb1ELb1ELb0EEEvNS_16Flash_fwd_paramsE
        .type           _ZN5flash16flash_fwd_kernelI23Flash_fwd_kernel_traitsILi256ELi64ELi64ELi4ELb0ELb0EN7cutlass10bfloat16_tE19Flash_kernel_traitsILi256ELi64ELi64ELi4ES3_EELb0ELb0ELb1ELb0ELb0ELb1ELb1ELb0EEEvNS_16Flash_fwd_paramsE,@function
        .size           _ZN5flash16flash_fwd_kernelI23Flash_fwd_kernel_traitsILi256ELi64ELi64ELi4ELb0ELb0EN7cutlass10bfloat16_tE19Flash_kernel_traitsILi256ELi64ELi64ELi4ES3_EELb0ELb0ELb1ELb0ELb0ELb1ELb1ELb0EEEvNS_16Flash_fwd_paramsE,(.L_x_2044 - _ZN5flash16flash_fwd_kernelI23Flash_fwd_kernel_traitsILi256ELi64ELi64ELi4ELb0ELb0EN7cutlass10bfloat16_tE19Flash_kernel_traitsILi256ELi64ELi64ELi4ES3_EELb0ELb0ELb1ELb0ELb0ELb1ELb1ELb0EEEvNS_16Flash_fwd_paramsE)
        .other          _ZN5flash16flash_fwd_kernelI23Flash_fwd_kernel_traitsILi256ELi64ELi64ELi4ELb0ELb0EN7cutlass10bfloat16_tE19Flash_kernel_traitsILi256ELi64ELi64ELi4ES3_EELb0ELb0ELb1ELb0ELb0ELb1ELb1ELb0EEEvNS_16Flash_fwd_paramsE,@"STO_CUDA_ENTRY STV_DEFAULT"
_ZN5flash16flash_fwd_kernelI23Flash_fwd_kernel_traitsILi256ELi64ELi64ELi4ELb0ELb0EN7cutlass10bfloat16_tE19Flash_kernel_traitsILi256ELi64ELi64ELi4ES3_EELb0ELb0ELb1ELb0ELb0ELb1ELb1ELb0EEEvNS_16Flash_fwd_paramsE:
.text._ZN5flash16flash_fwd_kernelI23Flash_fwd_kernel_traitsILi256ELi64ELi64ELi4ELb0ELb0EN7cutlass10bfloat16_tE19Flash_kernel_traitsILi256ELi64ELi64ELi4ES3_EELb0ELb0ELb1ELb0ELb0ELb1ELb1ELb0EEEvNS_16Flash_fwd_paramsE:
        /* <DEDUP_REMOVED lines=57> */
.L_x_985:
[----:B------:R-:W-:Y:S02]  /*0390*/  ULDC UR6, c[0x0][0x218] ;  /* 0x0000860000067ab9 */ /* 0x000fe40000000800 */
.L_x_986:
        /* <DEDUP_REMOVED lines=117> */
.L_x_989:
[----:B------:R-:W-:Y:S05]  /*0af0*/  BSYNC B0 ;  /* 0x0000000000007941 */ /* 0x000fea0003800000 */
.L_x_988:
        /* <DEDUP_REMOVED lines=18> */
.L_x_991:
[----:B------:R-:W-:Y:S05]  /*0c20*/  BSYNC B0 ;  /* 0x0000000000007941 */ /* 0x000fea0003800000 */
.L_x_990:
        /* <DEDUP_REMOVED lines=18> */
.L_x_993:
[----:B------:R-:W-:Y:S05]  /*0d50*/  BSYNC B0 ;  /* 0x0000000000007941 */ /* 0x000fea0003800000 */
.L_x_992:
        /* <DEDUP_REMOVED lines=17> */
.L_x_995:
[----:B------:R-:W-:Y:S05]  /*0e70*/  BSYNC B0 ;  /* 0x0000000000007941 */ /* 0x000fea0003800000 */
.L_x_994:
        /* <DEDUP_REMOVED lines=35> */
.L_x_987:
        /* <DEDUP_REMOVED lines=32> */
.L_x_996:
        /* <DEDUP_REMOVED lines=44> */
.L_x_997:
        /* <DEDUP_REMOVED lines=20> */
[----:B------:R-:W-:-:S02]  /*16b0*/  IADD3 R5, R12, 0x20, RZ ;  /* 0x000000200c057810 */ /* 0x000fc40007ffe0ff */
[----:B------:R-:W-:Y:S02]  /*16c0*/  SHF.R.U32.HI R235, RZ, 0x3, R3 ;  /* 0x00000003ffeb7819 */ /* 0x000fe40000011603 */
[----:B------:R-:W-:Y:S01]  /*16d0*/  LOP3.LUT R2, R3, 0x38, R250, 0xf8, !PT ;  /* 0x0000003803027812 */ /* 0x000fe200078ef8fa */
[----:B-1----:R-:W-:Y:S01]  /*16e0*/  IMAD.WIDE R236, R237, 0x40, R12 ;  /* 0x00000040edec7825 */ /* 0x002fe200078e020c */
[--C-:B------:R-:W-:Y:S02]  /*16f0*/  SHF.R.S32.HI R251, RZ, 0x1f, R250.reuse ;  /* 0x0000001ffffb7819 */ /* 0x100fe400000114fa */
[----:B------:R-:W-:Y:S01]  /*1700*/  LOP3.LUT R235, R2, R235, RZ, 0x3c, !PT ;  /* 0x000000eb02eb7212 */ /* 0x000fe200078e3cff */
[----:B------:R-:W-:Y:S01]  /*1710*/  IMAD R3, R13, c[0x0][0x198], RZ ;  /* 0x000066000d037a24 */ /* 0x000fe200078e02ff */
[C---:B------:R-:W-:Y:S01]  /*1720*/  IADD3 R2, R12.reuse, 0x30, RZ ;  /* 0x000000300c027810 */ /* 0x040fe20007ffe0ff */
[----:B------:R-:W-:Y:S01]  /*1730*/  IMAD.WIDE.U32 R16, R12, c[0x0][0x198], R250 ;  /* 0x000066000c107a25 */ /* 0x000fe200078e00fa */
[----:B------:R-:W-:-:S02]  /*1740*/  IADD3 R8, P0, R250, UR6, RZ ;  /* 0x00000006fa087c10 */ /* 0x000fc4000ff1e0ff */
[----:B------:R-:W-:Y:S01]  /*1750*/  ISETP.GE.AND P3, PT, R5, UR11, PT ;  /* 0x0000000b05007c0c */ /* 0x000fe2000bf66270 */
[----:B------:R-:W-:Y:S01]  /*1760*/  IMAD R3, R12, c[0x0][0x19c], R3 ;  /* 0x000067000c037a24 */ /* 0x000fe200078e0203 */
[----:B------:R-:W-:Y:S02]  /*1770*/  ISETP.GE.AND P2, PT, R2, UR11, PT ;  /* 0x0000000b02007c0c */ /* 0x000fe4000bf46270 */
[----:B------:R-:W-:Y:S01]  /*1780*/  IADD3.X R9, R251, UR17, RZ, P0, !PT ;  /* 0x00000011fb097c10 */ /* 0x000fe200087fe4ff */
[----:B------:R-:W-:Y:S01]  /*1790*/  UIADD3 UR17, UR8, -0x1, URZ ;  /* 0xffffffff08117890 */ /* 0x000fe2000fffe03f */
[----:B------:R-:W-:Y:S02]  /*17a0*/  ISETP.GE.AND P5, PT, R12, UR11, PT ;  /* 0x0000000b0c007c0c */ /* 0x000fe4000bfa6270 */
[----:B------:R-:W-:Y:S01]  /*17b0*/  @!P4 IADD3 R11, P0, R236, 0x10, RZ ;  /* 0x00000010ec0bc810 */ /* 0x000fe20007f1e0ff */
[----:B--2---:R-:W-:Y:S01]  /*17c0*/  IMAD.WIDE.U32 R22, R22, c[0x0][0x1a8], R8 ;  /* 0x00006a0016167a25 */ /* 0x004fe200078e0008 */
[----:B------:R-:W-:Y:S01]  /*17d0*/  LOP3.LUT R235, R235, 0xfffffe00, R6, 0xf8, !PT ;  /* 0xfffffe00ebeb7812 */ /* 0x000fe200078ef806 */
[----:B------:R-:W-:Y:S01]  /*17e0*/  UIMAD UR12, UR17, -0x40, UR14 ;  /* 0xffffffc0110c78a4 */ /* 0x000fe2000f8e020e */
[----:B------:R-:W-:Y:S01]  /*17f0*/  IADD3 R238, P6, R16, UR22, RZ ;  /* 0x0000001610ee7c10 */ /* 0x000fe2000ffde0ff */
[----:B------:R-:W-:Y:S01]  /*1800*/  @!P4 IMAD.X R10, RZ, RZ, R237, P0 ;  /* 0x000000ffff0ac224 */ /* 0x000fe200000e06ed */
[----:B------:R-:W-:Y:S01]  /*1810*/  IADD3 R23, R23, UR4, RZ ;  /* 0x0000000417177c10 */ /* 0x000fe2000fffe0ff */
[--C-:B------:R-:W-:Y:S01]  /*1820*/  @!P4 IMAD.MOV.U32 R20, RZ, RZ, R22.reuse ;  /* 0x000000ffff14c224 */ /* 0x100fe200078e0016 */
[----:B------:R-:W-:Y:S01]  /*1830*/  @!P3 IADD3 R9, P1, R236, 0x20, RZ ;  /* 0x00000020ec09b810 */ /* 0x000fe20007f3e0ff */
[----:B------:R-:W-:Y:S01]  /*1840*/  @!P4 IMAD R10, R10, c[0x0][0x190], RZ ;  /* 0x000064000a0aca24 */ /* 0x000fe200078e02ff */
[C---:B------:R-:W-:Y:S01]  /*1850*/  @!P2 IADD3 R6, P0, R236.reuse, 0x30, RZ ;  /* 0x00000030ec06a810 */ /* 0x040fe20007f1e0ff */
[----:B------:R-:W-:Y:S01]  /*1860*/  @!P5 IMAD R15, R237, c[0x0][0x190], RZ ;  /* 0x00006400ed0fda24 */ /* 0x000fe200078e02ff */
[----:B------:R-:W-:Y:S01]  /*1870*/  IADD3.X R239, R17, UR7, R3, P6, !PT ;  /* 0x0000000711ef7c10 */ /* 0x000fe2000b7fe403 */
[----:B------:R-:W-:Y:S01]  /*1880*/  @!P4 IMAD.MOV.U32 R21, RZ, RZ, R23 ;  /* 0x000000ffff15c224 */ /* 0x000fe200078e0017 */
[----:B------:R-:W-:Y:S01]  /*1890*/  ULDC.64 UR6, c[0x0][0x198] ;  /* 0x0000660000067ab9 */ /* 0x000fe20000000a00 */
[--C-:B------:R-:W-:Y:S01]  /*18a0*/  @!P3 IMAD.X R8, RZ, RZ, R237.reuse, P1 ;  /* 0x000000ffff08b224 */ /* 0x100fe200008e06ed */
[----:B------:R-:W-:Y:S01]  /*18b0*/  UMOV UR22, 0x6 ;  /* 0x0000000600167882 */ /* 0x000fe20000000000 */
[----:B------:R-:W-:Y:S01]  /*18c0*/  @!P2 IMAD.X R3, RZ, RZ, R237, P0 ;  /* 0x000000ffff03a224 */ /* 0x000fe200000e06ed */
[----:B------:R-:W-:Y:S01]  /*18d0*/  USHF.L.U32 UR23, UR6, 0x6, URZ ;  /* 0x0000000606177899 */ /* 0x000fe2000800063f */
[--C-:B------:R-:W-:Y:S01]  /*18e0*/  @!P3 IMAD.MOV.U32 R18, RZ, RZ, R22.reuse ;  /* 0x000000ffff12b224 */ /* 0x100fe200078e0016 */
[----:B------:R-:W-:Y:S01]  /*18f0*/  USHF.L.U64.HI UR22, UR6, UR22, UR7 ;  /* 0x0000001606167299 */ /* 0x000fe20008010207 */
[--C-:B------:R-:W-:Y:S01]  /*1900*/  @!P3 IMAD.MOV.U32 R19, RZ, RZ, R23.reuse ;  /* 0x000000ffff13b224 */ /* 0x100fe200078e0017 */
[----:B------:R-:W-:Y:S01]  /*1910*/  USHF.R.S32.HI UR15, URZ, 0x1f, UR17 ;  /* 0x0000001f3f0f7899 */ /* 0x000fe20008011411 */
[----:B------:R-:W-:Y:S01]  /*1920*/  @!P2 IMAD.MOV.U32 R16, RZ, RZ, R22 ;  /* 0x000000ffff10a224 */ /* 0x000fe200078e0016 */
[----:B------:R-:W-:Y:S01]  /*1930*/  UIMAD UR4, UR22, UR17, URZ ;  /* 0x00000011160472a4 */ /* 0x000fe2000f8e023f */
[----:B------:R-:W-:Y:S01]  /*1940*/  @!P2 IMAD.MOV.U32 R17, RZ, RZ, R23 ;  /* 0x000000ffff11a224 */ /* 0x000fe200078e0017 */
[----:B------:R-:W-:Y:S01]  /*1950*/  USHF.L.U32 UR20, UR7, 0x5, URZ ;  /* 0x0000000507147899 */ /* 0x000fe2000800063f */
[C---:B------:R-:W-:Y:S01]  /*1960*/  @!P5 IMAD R15, R236.reuse, c[0x0][0x194], R15 ;  /* 0x00006500ec0fda24 */ /* 0x040fe200078e020f */
[----:B------:R-:W-:Y:S01]  /*1970*/  UIMAD UR4, UR15, UR23, UR4 ;  /* 0x000000170f0472a4 */ /* 0x000fe2000f8e0204 */
[----:B------:R-:W-:Y:S01]  /*1980*/  @!P4 IMAD R10, R11, c[0x0][0x194], R10 ;  /* 0x000065000b0aca24 */ /* 0x000fe200078e020a */
[----:B------:R-:W-:Y:S01]  /*1990*/  UIMAD.WIDE.U32 UR26, UR6, 0x20, URZ ;  /* 0x00000020061a78a5 */ /* 0x000fe2000f8e003f */
[----:B------:R-:W-:Y:S01]  /*19a0*/  @!P5 IMAD.WIDE.U32 R22, R236, c[0x0][0x190], R22 ;  /* 0x00006400ec16da25 */ /* 0x000fe200078e0016 */
[----:B------:R-:W-:-:S02]  /*19b0*/  LEA.HI R96, R7, R4, RZ, 0x5 ;  /* 0x0000000407607211 */ /* 0x000fc400078f28ff */
[----:B------:R-:W-:Y:S01]  /*19c0*/  LOP3.LUT R246, R246, 0x6, RZ, 0xc0, !PT ;  /* 0x00000006f6f67812 */ /* 0x000fe200078ec0ff */
[----:B------:R-:W-:Y:S01]  /*19d0*/  @!P4 IMAD.WIDE.U32 R20, R11, c[0x0][0x190], R20 ;  /* 0x000064000b14ca25 */ /* 0x000fe200078e0014 */
[----:B------:R-:W-:Y:S02]  /*19e0*/  @!P5 LEA R26, P1, R22, c[0x0][0x160], 0x1 ;  /* 0x00005800161ada11 */ /* 0x000fe400078208ff */
[----:B------:R-:W-:Y:S01]  /*19f0*/  LOP3.LUT R247, R96, 0xffffffe0, RZ, 0xc0, !PT ;  /* 0xffffffe060f77812 */ /* 0x000fe200078ec0ff */
[----:B------:R-:W-:Y:S01]  /*1a00*/  @!P3 IMAD R8, R8, c[0x0][0x190], RZ ;  /* 0x000064000808ba24 */ /* 0x000fe200078e02ff */
[----:B------:R-:W-:Y:S01]  /*1a10*/  @!P4 LEA R24, P0, R20, c[0x0][0x160], 0x1 ;  /* 0x000058001418ca11 */ /* 0x000fe200078008ff */
[----:B------:R-:W-:Y:S02]  /*1a20*/  @!P2 IMAD R3, R3, c[0x0][0x190], RZ ;  /* 0x000064000303aa24 */ /* 0x000fe400078e02ff */
[----:B------:R-:W-:Y:S02]  /*1a30*/  @!P5 IMAD.IADD R15, R23, 0x1, R15 ;  /* 0x00000001170fd824 */ /* 0x000fe400078e020f */
[----:B------:R-:W-:-:S02]  /*1a40*/  @!P4 IMAD.IADD R10, R21, 0x1, R10 ;  /* 0x00000001150ac824 */ /* 0x000fc400078e020a */
[C---:B------:R-:W-:Y:S01]  /*1a50*/  @!P3 IMAD R8, R9.reuse, c[0x0][0x194], R8 ;  /* 0x000065000908ba24 */ /* 0x040fe200078e0208 */
[----:B------:R-:W-:Y:S01]  /*1a60*/  @!P5 LEA.HI.X R27, R22, c[0x0][0x164], R15, 0x1, P1 ;  /* 0x00005900161bda11 */ /* 0x000fe200008f0c0f */
[----:B------:R-:W-:Y:S01]  /*1a70*/  @!P3 IMAD.WIDE.U32 R18, R9, c[0x0][0x190], R18 ;  /* 0x000064000912ba25 */ /* 0x000fe200078e0012 */
[----:B------:R-:W-:-:S03]  /*1a80*/  @!P4 LEA.HI.X R25, R20, c[0x0][0x164], R10, 0x1, P0 ;  /* 0x000059001419ca11 */ /* 0x000fc600000f0c0a */
[----:B------:R-:W-:Y:S01]  /*1a90*/  @!P2 IMAD R3, R6, c[0x0][0x194], R3 ;  /* 0x000065000603aa24 */ /* 0x000fe200078e0203 */
[----:B------:R-:W-:Y:S01]  /*1aa0*/  @!P3 LEA R20, P1, R18, c[0x0][0x160], 0x1 ;  /* 0x000058001214ba11 */ /* 0x000fe200078208ff */
[----:B------:R-:W-:Y:S01]  /*1ab0*/  @!P2 IMAD.WIDE.U32 R28, R6, c[0x0][0x190], R16 ;  /* 0x00006400061caa25 */ /* 0x000fe200078e0010 */
[----:B------:R-:W-:-:S03]  /*1ac0*/  SHF.R.S32.HI R6, RZ, 0x1f, R166 ;  /* 0x0000001fff067819 */ /* 0x000fc600000114a6 */
[----:B------:R-:W-:Y:S01]  /*1ad0*/  @!P3 IMAD.IADD R9, R19, 0x1, R8 ;  /* 0x000000011309b824 */ /* 0x000fe200078e0208 */
[----:B------:R-:W-:Y:S01]  /*1ae0*/  @!P2 LEA R16, P0, R28, c[0x0][0x160], 0x1 ;  /* 0x000058001c10aa11 */ /* 0x000fe200078008ff */
[----:B------:R-:W-:Y:S02]  /*1af0*/  IMAD R249, R6, c[0x0][0x1b0], RZ ;  /* 0x00006c0006f97a24 */ /* 0x000fe400078e02ff */
[----:B------:R-:W-:Y:S01]  /*1b00*/  IMAD.SHL.U32 R235, R235, 0x2, RZ ;  /* 0x00000002ebeb7824 */ /* 0x000fe200078e00ff */
[----:B------:R-:W-:Y:S01]  /*1b10*/  @!P3 LEA.HI.X R21, R18, c[0x0][0x164], R9, 0x1, P1 ;  /* 0x000059001215ba11 */ /* 0x000fe200008f0c09 */
[----:B------:R-:W-:Y:S01]  /*1b20*/  @!P2 IMAD.IADD R3, R29, 0x1, R3 ;  /* 0x000000011d03a824 */ /* 0x000fe200078e0203 */
[----:B------:R-:W-:Y:S01]  /*1b30*/  ISETP.GE.AND P1, PT, R14, UR12, PT ;  /* 0x0000000c0e007c0c */ /* 0x000fe2000bf26270 */
[C---:B------:R-:W-:Y:S01]  /*1b40*/  IMAD R249, R166.reuse, c[0x0][0x1b4], R249 ;  /* 0x00006d00a6f97a24 */ /* 0x040fe200078e02f9 */
[----:B------:R-:W-:Y:S01]  /*1b50*/  @!PT LDS RZ, [RZ] ;  /* 0x00000000fffff984 */ /* 0x000fe20000000800 */
[----:B------:R-:W-:Y:S01]  /*1b60*/  @!PT LDS RZ, [RZ] ;  /* 0x00000000fffff984 */ /* 0x000fe20000000800 */
[----:B------:R-:W-:Y:S01]  /*1b70*/  @!PT LDS RZ, [RZ] ;  /* 0x00000000fffff984 */ /* 0x000fe20000000800 */
[----:B------:R1:W-:Y:S01]  /*1b80*/  @!P5 LDGSTS.E.BYPASS.LTC128B.128 [R235], [R26.64] ;  /* 0x000000001aebdfae */ /* 0x0003e2000b901d52 */
[----:B------:R-:W-:Y:S01]  /*1b90*/  IMAD.WIDE.U32 R238, R166, c[0x0][0x1b0], R238 ;  /* 0x00006c00a6ee7a25 */ /* 0x000fe200078e00ee */
[----:B------:R-:W-:-:S02]  /*1ba0*/  @!P2 LEA.HI.X R17, R28, c[0x0][0x164], R3, 0x1, P0 ;  /* 0x000059001c11aa11 */ /* 0x000fc400000f0c03 */
[----:B------:R1:W-:Y:S01]  /*1bb0*/  @!P5 LDGSTS.E.BYPASS.LTC128B.128 [R235+0x2000], [R26.64+0x80] ;  /* 0x020000801aebdfae */ /* 0x0003e2000b901d52 */
[----:B------:R-:W-:Y:S01]  /*1bc0*/  IMAD.IADD R249, R239, 0x1, R249 ;  /* 0x00000001eff97824 */ /* 0x000fe200078e02f9 */
[----:B------:R-:W-:Y:S01]  /*1bd0*/  ISETP.GE.AND P0, PT, R14, UR12, PT ;  /* 0x0000000c0e007c0c */ /* 0x000fe2000bf06270 */
[----:B------:R-:W-:Y:S01]  /*1be0*/  IMAD.U32 R3, RZ, RZ, UR23 ;  /* 0x00000017ff037e24 */ /* 0x000fe2000f8e00ff */
[----:B------:R1:W-:Y:S01]  /*1bf0*/  @!P5 LDGSTS.E.BYPASS.LTC128B.128 [R235+0x4000], [R26.64+0x100] ;  /* 0x040001001aebdfae */ /* 0x0003e2000b901d52 */
[----:B------:R-:W-:Y:S02]  /*1c00*/  IMAD.MOV.U32 R248, RZ, RZ, R238 ;  /* 0x000000fffff87224 */ /* 0x000fe400078e00ee */
[----:B------:R-:W-:Y:S01]  /*1c10*/  IMAD.U32 R15, RZ, RZ, UR6 ;  /* 0x00000006ff0f7e24 */ /* 0x000fe2000f8e00ff */
[----:B------:R1:W-:Y:S01]  /*1c20*/  @!P5 LDGSTS.E.BYPASS.LTC128B.128 [R235+0x6000], [R26.64+0x180] ;  /* 0x060001801aebdfae */ /* 0x0003e2000b901d52 */
[----:B------:R-:W-:Y:S01]  /*1c30*/  ISETP.GE.AND P5, PT, R12, UR12, PT ;  /* 0x0000000c0c007c0c */ /* 0x000fe2000bfa6270 */
[----:B------:R-:W-:-:S02]  /*1c40*/  IMAD.WIDE.U32 R10, R3, UR17, R248 ;  /* 0x00000011030a7c25 */ /* 0x000fc4000f8e00f8 */
[----:B------:R2:W-:Y:S02]  /*1c50*/  @!P4 LDGSTS.E.BYPASS.LTC128B.128 [R235+0x800], [R24.64] ;  /* 0x0080000018ebcfae */ /* 0x0005e4000b901d52 */
[----:B------:R-:W-:Y:S01]  /*1c60*/  IMAD.U32 R14, RZ, RZ, UR6 ;  /* 0x00000006ff0e7e24 */ /* 0x000fe2000f8e00ff */
[----:B------:R-:W-:Y:S01]  /*1c70*/  @!P1 LEA R8, P6, R15, R10, 0x4 ;  /* 0x0000000a0f089211 */ /* 0x000fe200078c20ff */
[----:B------:R-:W-:Y:S01]  /*1c80*/  IMAD.U32 R9, RZ, RZ, UR7 ;  /* 0x00000007ff097e24 */ /* 0x000fe2000f8e00ff */
[----:B------:R-:W-:Y:S01]  /*1c90*/  IADD3 R11, R11, UR4, RZ ;  /* 0x000000040b0b7c10 */ /* 0x000fe2000fffe0ff */
[----:B------:R2:W-:Y:S01]  /*1ca0*/  @!P4 LDGSTS.E.BYPASS.LTC128B.128 [R235+0x2800], [R24.64+0x80] ;  /* 0x0280008018ebcfae */ /* 0x0005e2000b901d52 */
[----:B------:R-:W-:Y:S01]  /*1cb0*/  IMAD.WIDE.U32 R18, R12, c[0x0][0x1a0], R250 ;  /* 0x000068000c127a25 */ /* 0x000fe200078e00fa */
[----:B------:R-:W-:Y:S01]  /*1cc0*/  ULDC.64 UR4, c[0x0][0x1a0] ;  /* 0x0000680000047ab9 */ /* 0x000fe20000000a00 */
[----:B------:R-:W-:Y:S01]  /*1cd0*/  @!P1 LEA.HI.X R9, R14, R11, R9, 0x4, P6 ;  /* 0x0000000b0e099211 */ /* 0x000fe200030f2409 */
[----:B------:R2:W-:Y:S01]  /*1ce0*/  @!P4 LDGSTS.E.BYPASS.LTC128B.128 [R235+0x4800], [R24.64+0x100] ;  /* 0x0480010018ebcfae */ /* 0x0005e2000b901d52 */
[----:B------:R-:W-:Y:S01]  /*1cf0*/  @!P5 LEA R14, P6, R10, c[0x0][0x168], 0x1 ;  /* 0x00005a000a0eda11 */ /* 0x000fe200078c08ff */
[----:B------:R-:W-:Y:S01]  /*1d00*/  UIMAD UR15, UR15, UR4, URZ ;  /* 0x000000040f0f72a4 */ /* 0x000fe2000f8e023f */
[----:B------:R-:W-:Y:S01]  /*1d10*/  IMAD R245, R6, c[0x0][0x1b8], RZ ;  /* 0x00006e0006f57a24 */ /* 0x000fe200078e02ff */
[----:B------:R2:W-:Y:S01]  /*1d20*/  @!P4 LDGSTS.E.BYPASS.LTC128B.128 [R235+0x6800], [R24.64+0x180] ;  /* 0x0680018018ebcfae */ /* 0x0005e2000b901d52 */
[----:B------:R-:W-:Y:S01]  /*1d30*/  @!P5 LEA.HI.X R15, R10, c[0x0][0x16c], R11, 0x1, P6 ;  /* 0x00005b000a0fda11 */ /* 0x000fe200030f0c0b */
[----:B------:R-:W-:Y:S01]  /*1d40*/  UIMAD UR15, UR17, UR5, UR15 ;  /* 0x00000005110f72a4 */ /* 0x000fe2000f8e020f */
[----:B------:R-:W-:Y:S01]  /*1d50*/  ISETP.GE.AND P6, PT, R2, UR12, PT ;  /* 0x0000000c02007c0c */ /* 0x000fe2000bfc6270 */
[----:B------:R3:W-:Y:S01]  /*1d60*/  @!P3 LDGSTS.E.BYPASS.LTC128B.128 [R235+0x1000], [R20.64] ;  /* 0x0100000014ebbfae */ /* 0x0007e2000b901d52 */
[----:B------:R-:W-:Y:S01]  /*1d70*/  ISETP.GE.AND P4, PT, R5, UR12, PT ;  /* 0x0000000c05007c0c */ /* 0x000fe2000bf86270 */
[----:B------:R-:W-:-:S02]  /*1d80*/  IMAD.U32 R6, RZ, RZ, UR6 ;  /* 0x00000006ff067e24 */ /* 0x000fc4000f8e00ff */
[----:B------:R3:W-:Y:S01]  /*1d90*/  @!P3 LDGSTS.E.BYPASS.LTC128B.128 [R235+0x3000], [R20.64+0x80] ;  /* 0x0300008014ebbfae */ /* 0x0007e2000b901d52 */
[----:B------:R-:W-:Y:S02]  /*1da0*/  IMAD R245, R166, c[0x0][0x1bc], R245 ;  /* 0x00006f00a6f57a24 */ /* 0x000fe400078e02f5 */
[----:B------:R-:W-:Y:S01]  /*1db0*/  IMAD.IADD R247, R4, 0x1, -R247 ;  /* 0x0000000104f77824 */ /* 0x000fe200078e0af7 */
[----:B------:R3:W-:Y:S04]  /*1dc0*/  @!P3 LDGSTS.E.BYPASS.LTC128B.128 [R235+0x5000], [R20.64+0x100] ;  /* 0x0500010014ebbfae */ /* 0x0007e8000b901d52 */
[----:B------:R3:W-:Y:S01]  /*1dd0*/  @!P3 LDGSTS.E.BYPASS.LTC128B.128 [R235+0x7000], [R20.64+0x180] ;  /* 0x0700018014ebbfae */ /* 0x0007e2000b901d52 */
[----:B------:R-:W-:Y:S01]  /*1de0*/  ISETP.GE.AND P3, PT, R5, UR12, PT ;  /* 0x0000000c05007c0c */ /* 0x000fe2000bf66270 */
[----:B------:R-:W-:Y:S01]  /*1df0*/  IMAD R5, R13, c[0x0][0x1a0], RZ ;  /* 0x000068000d057a24 */ /* 0x000fe200078e02ff */
[----:B------:R-:W-:Y:S01]  /*1e00*/  VOTEU.ALL UP0, P6 ;  /* 0x00000000003f7886 */ /* 0x000fe20003000000 */
[----:B------:R4:W-:Y:S02]  /*1e10*/  @!P2 LDGSTS.E.BYPASS.LTC128B.128 [R235+0x1800], [R16.64] ;  /* 0x0180000010ebafae */ /* 0x0009e4000b901d52 */
[----:B------:R-:W-:-:S02]  /*1e20*/  IMAD R5, R12, c[0x0][0x1a4], R5 ;  /* 0x000069000c057a24 */ /* 0x000fc400078e0205 */
[----:B------:R4:W-:Y:S04]  /*1e30*/  @!P2 LDGSTS.E.BYPASS.LTC128B.128 [R235+0x3800], [R16.64+0x80] ;  /* 0x0380008010ebafae */ /* 0x0009e8000b901d52 */
[----:B------:R4:W-:Y:S04]  /*1e40*/  @!P2 LDGSTS.E.BYPASS.LTC128B.128 [R235+0x5800], [R16.64+0x100] ;  /* 0x0580010010ebafae */ /* 0x0009e8000b901d52 */
[----:B------:R4:W-:Y:S01]  /*1e50*/  @!P2 LDGSTS.E.BYPASS.LTC128B.128 [R235+0x7800], [R16.64+0x180] ;  /* 0x0780018010ebafae */ /* 0x0009e2000b901d52 */
[----:B------:R-:W-:-:S03]  /*1e60*/  @!P1 LEA R22, P2, R8, c[0x0][0x168], 0x1 ;  /* 0x00005a0008169a11 */ /* 0x000fc600078408ff */
[----:B------:R5:W-:Y:S01]  /*1e70*/  @!P5 LDGSTS.E.BYPASS.LTC128B.128 [R235+0x8000], [R14.64] ;  /* 0x080000000eebdfae */ /* 0x000be2000b901d52 */
[----:B------:R-:W-:Y:S01]  /*1e80*/  @!P1 LEA.HI.X R23, R8, c[0x0][0x16c], R9, 0x1, P2 ;  /* 0x00005b0008179a11 */ /* 0x000fe200010f0c09 */
[----:B------:R-:W-:Y:S01]  /*1e90*/  IMAD.U32 R8, RZ, RZ, UR20 ;  /* 0x00000014ff087e24 */ /* 0x000fe2000f8e00ff */
[----:B------:R-:W-:Y:S01]  /*1ea0*/  IADD3 R18, P2, R18, UR24, RZ ;  /* 0x0000001812127c10 */ /* 0x000fe2000ff5e0ff */
[----:B------:R-:W-:Y:S01]  /*1eb0*/  UIMAD.WIDE.U32 UR24, UR17, UR4, URZ ;  /* 0x00000004111872a5 */ /* 0x000fe2000f8e003f */
[----:B------:R5:W-:Y:S01]  /*1ec0*/  @!P5 LDGSTS.E.BYPASS.LTC128B.128 [R235+0xa000], [R14.64+0x80] ;  /* 0x0a0000800eebdfae */ /* 0x000be2000b901d52 */
[----:B------:R-:W-:Y:S01]  /*1ed0*/  IMAD.U32 R9, RZ, RZ, UR5 ;  /* 0x00000005ff097e24 */ /* 0x000fe2000f8e00ff */
[----:B------:R-:W-:Y:S01]  /*1ee0*/  IADD3.X R19, R19, UR21, R5, P2, !PT ;  /* 0x0000001513137c10 */ /* 0x000fe200097fe405 */
[----:B------:R-:W-:Y:S01]  /*1ef0*/  UIADD3 UR20, UR25, UR15, URZ ;  /* 0x0000000f19147290 */ /* 0x000fe2000fffe03f */
[----:B------:R-:W-:Y:S01]  /*1f00*/  @!P4 IADD3 R5, P2, R10, UR26, RZ ;  /* 0x0000001a0a05cc10 */ /* 0x000fe2000ff5e0ff */
[----:B------:R-:W-:Y:S01]  /*1f10*/  @!UP0 UIMAD UR15, UR7, 0x30, URZ ;  /* 0x00000030070f88a4 */ /* 0x000fe2000f8e023f */
[----:B------:R5:W-:Y:S01]  /*1f20*/  @!P5 LDGSTS.E.BYPASS.LTC128B.128 [R235+0xc000], [R14.64+0x100] ;  /* 0x0c0001000eebdfae */ /* 0x000be2000b901d52 */
[----:B------:R-:W-:Y:S01]  /*1f30*/  IMAD.WIDE.U32 R166, R166, c[0x0][0x1b8], R18 ;  /* 0x00006e00a6a67a25 */ /* 0x000fe200078e0012 */
[----:B------:R-:W-:-:S02]  /*1f40*/  @!P4 IADD3.X R8, R11, UR27, R8, P2, !PT ;  /* 0x0000001b0b08cc10 */ /* 0x000fc400097fe408 */
[----:B---3--:R-:W-:Y:S01]  /*1f50*/  @!P4 LEA R20, P2, R5, c[0x0][0x168], 0x1 ;  /* 0x00005a000514ca11 */ /* 0x008fe200078408ff */
[----:B------:R-:W-:Y:S01]  /*1f60*/  @!P6 IMAD.WIDE.U32 R10, R6, 0x30, R10 ;  /* 0x00000030060ae825 */ /* 0x000fe200078e000a */
[----:B------:R5:W-:Y:S01]  /*1f70*/  @!P5 LDGSTS.E.BYPASS.LTC128B.128 [R235+0xe000], [R14.64+0x180] ;  /* 0x0e0001800eebdfae */ /* 0x000be2000b901d52 */
[----:B------:R-:W-:Y:S02]  /*1f80*/  LEA.HI R6, R7, R4, RZ, 0x4 ;  /* 0x0000000407067211 */ /* 0x000fe400078f20ff */
[----:B------:R-:W-:Y:S01]  /*1f90*/  @!P4 LEA.HI.X R21, R5, c[0x0][0x16c], R8, 0x1, P2 ;  /* 0x00005b000515ca11 */ /* 0x000fe200010f0c08 */
[----:B------:R3:W-:Y:S01]  /*1fa0*/  @!P1 LDGSTS.E.BYPASS.LTC128B.128 [R235+0x8800], [R22.64] ;  /* 0x0880000016eb9fae */ /* 0x0007e2000b901d52 */
[----:B------:R-:W-:Y:S01]  /*1fb0*/  @!P6 IADD3 R8, R11, UR15, RZ ;  /* 0x0000000f0b08ec10 */ /* 0x000fe2000fffe0ff */
[----:B--2---:R-:W-:Y:S01]  /*1fc0*/  IMAD.U32 R24, RZ, RZ, UR24 ;  /* 0x00000018ff187e24 */ /* 0x004fe2000f8e00ff */
[C---:B------:R-:W-:Y:S01]  /*1fd0*/  @!P6 LEA R18, P5, R10.reuse, c[0x0][0x168], 0x1 ;  /* 0x00005a000a12ea11 */ /* 0x040fe200078a08ff */
[----:B------:R3:W-:Y:S01]  /*1fe0*/  @!P1 LDGSTS.E.BYPASS.LTC128B.128 [R235+0xa800], [R22.64+0x80] ;  /* 0x0a80008016eb9fae */ /* 0x0007e2000b901d52 */
[----:B------:R-:W-:Y:S01]  /*1ff0*/  IMAD.U32 R5, RZ, RZ, UR20 ;  /* 0x00000014ff057e24 */ /* 0x000fe2000f8e00ff */
[----:B------:R-:W-:Y:S01]  /*2000*/  SHF.R.S32.HI R13, RZ, 0x4, R6 ;  /* 0x00000004ff0d7819 */ /* 0x000fe20000011406 */
[----:B------:R-:W-:Y:S01]  /*2010*/  IMAD.IADD R245, R167, 0x1, R245 ;  /* 0x00000001a7f57824 */ /* 0x000fe200078e02f5 */
[----:B------:R3:W-:Y:S01]  /*2020*/  @!P1 LDGSTS.E.BYPASS.LTC128B.128 [R235+0xc800], [R22.64+0x100] ;  /* 0x0c80010016eb9fae */ /* 0x0007e2000b901d52 */
[----:B------:R-:W-:Y:S01]  /*2030*/  @!P6 LEA.HI.X R19, R10, c[0x0][0x16c], R8, 0x1, P5 ;  /* 0x00005b000a13ea11 */ /* 0x000fe200028f0c08 */
[----:B------:R-:W-:Y:S01]  /*2040*/  IMAD.SHL.U32 R11, R0, 0x40, RZ ;  /* 0x00000040000b7824 */ /* 0x000fe200078e00ff */
[----:B----4-:R-:W-:Y:S01]  /*2050*/  LEA R16, P2, R24, R166, 0x6 ;  /* 0x000000a618107211 */ /* 0x010fe200078430ff */
[----:B------:R3:W-:Y:S01]  /*2060*/  @!P1 LDGSTS.E.BYPASS.LTC128B.128 [R235+0xe800], [R22.64+0x180] ;  /* 0x0e80018016eb9fae */ /* 0x0007e2000b901d52 */
[----:B------:R-:W-:Y:S01]  /*2070*/  ISETP.GE.AND P5, PT, R2, UR12, PT ;  /* 0x0000000c02007c0c */ /* 0x000fe2000bfa6270 */
[----:B------:R-:W-:Y:S01]  /*2080*/  IMAD.U32 R8, RZ, RZ, UR4 ;  /* 0x00000004ff087e24 */ /* 0x000fe2000f8e00ff */
[----:B------:R-:W-:Y:S01]  /*2090*/  LEA.HI.X R17, R24, R245, R5, 0x6, P2 ;  /* 0x000000f518117211 */ /* 0x000fe200010f3405 */
[----:B------:R2:W-:Y:S01]  /*20a0*/  @!P4 LDGSTS.E.BYPASS.LTC128B.128 [R235+0x9000], [R20.64] ;  /* 0x0900000014ebcfae */ /* 0x0005e2000b901d52 */
[----:B------:R-:W-:Y:S01]  /*20b0*/  LOP3.LUT R5, R6, 0xfffffff0, RZ, 0xc0, !PT ;  /* 0xfffffff006057812 */ /* 0x000fe200078ec0ff */
[----:B------:R-:W-:Y:S01]  /*20c0*/  IMAD.U32 R10, RZ, RZ, UR4 ;  /* 0x00000004ff0a7e24 */ /* 0x000fe2000f8e00ff */
[C---:B------:R-:W-:Y:S01]  /*20d0*/  ISETP.GE.AND P2, PT, R12.reuse, UR12, PT ;  /* 0x0000000c0c007c0c */ /* 0x040fe2000bf46270 */
[----:B------:R2:W-:Y:S01]  /*20e0*/  @!P4 LDGSTS.E.BYPASS.LTC128B.128 [R235+0xb000], [R20.64+0x80] ;  /* 0x0b00008014ebcfae */ /* 0x0005e2000b901d52 */
[----:B------:R-:W-:Y:S01]  /*20f0*/  IMAD.SHL.U32 R12, R12, 0x8, RZ ;  /* 0x000000080c0c7824 */ /* 0x000fe200078e00ff */
[----:B------:R-:W-:Y:S01]  /*2100*/  LOP3.LUT R11, R11, 0x1c0, RZ, 0xc0, !PT ;  /* 0x000001c00b0b7812 */ /* 0x000fe200078ec0ff */
[----:B-----5:R-:W-:Y:S01]  /*2110*/  IMAD.IADD R14, R4, 0x1, -R5 ;  /* 0x00000001040e7824 */ /* 0x020fe200078e0a05 */
[----:B------:R2:W-:Y:S01]  /*2120*/  @!P4 LDGSTS.E.BYPASS.LTC128B.128 [R235+0xd000], [R20.64+0x100] ;  /* 0x0d00010014ebcfae */ /* 0x0005e2000b901d52 */
[----:B------:R-:W-:Y:S01]  /*2130*/  LEA.HI R6, R6, R13, RZ, 0x1 ;  /* 0x0000000d06067211 */ /* 0x000fe200078f08ff */
[----:B------:R-:W-:Y:S01]  /*2140*/  USHF.L.U32 UR12, UR5, 0x5, URZ ;  /* 0x00000005050c7899 */ /* 0x000fe2000800063f */
[----:B------:R-:W-:Y:S01]  /*2150*/  LOP3.LUT R12, R11, 0x8, R12, 0xf8, !PT ;  /* 0x000000080b0c7812 */ /* 0x000fe200078ef80c */
[----:B------:R2:W-:Y:S01]  /*2160*/  @!P4 LDGSTS.E.BYPASS.LTC128B.128 [R235+0xf000], [R20.64+0x180] ;  /* 0x0f00018014ebcfae */ /* 0x0005e2000b901d52 */
[----:B------:R-:W-:Y:S01]  /*2170*/  SHF.R.S32.HI R5, RZ, 0x1f, R14 ;  /* 0x0000001fff057819 */ /* 0x000fe2000001140e */
[----:B------:R-:W-:Y:S01]  /*2180*/  UIMAD.WIDE.U32 UR20, UR4, 0x20, URZ ;  /* 0x00000020041478a5 */ /* 0x000fe2000f8e003f */
[----:B------:R-:W-:Y:S01]  /*2190*/  LOP3.LUT R6, R6, 0xfffffffe, RZ, 0xc0, !PT ;  /* 0xfffffffe06067812 */ /* 0x000fe200078ec0ff */
[----:B------:R4:W-:Y:S01]  /*21a0*/  @!P6 LDGSTS.E.BYPASS.LTC128B.128 [R235+0x9800], [R18.64] ;  /* 0x0980000012ebefae */ /* 0x0009e2000b901d52 */
[----:B------:R-:W-:Y:S01]  /*21b0*/  LEA.HI R2, R5, R14, RZ, 0x3 ;  /* 0x0000000e05027211 */ /* 0x000fe200078f18ff */
[----:B------:R-:W-:Y:S01]  /*21c0*/  IMAD.U32 R15, RZ, RZ, UR4 ;  /* 0x00000004ff0f7e24 */ /* 0x000fe2000f8e00ff */
[----:B------:R-:W-:Y:S01]  /*21d0*/  SHF.R.U32.HI R11, RZ, 0x3, R11 ;  /* 0x00000003ff0b7819 */ /* 0x000fe2000001160b */
[----:B------:R4:W-:Y:S01]  /*21e0*/  @!P6 LDGSTS.E.BYPASS.LTC128B.128 [R235+0xb800], [R18.64+0x80] ;  /* 0x0b80008012ebefae */ /* 0x0009e2000b901d52 */
[----:B------:R-:W-:Y:S01]  /*21f0*/  LOP3.LUT R5, R2, 0xfffffff8, RZ, 0xc0, !PT ;  /* 0xfffffff802057812 */ /* 0x000fe200078ec0ff */
[----:B------:R-:W-:Y:S01]  /*2200*/  IMAD.IADD R6, R13, 0x1, -R6 ;  /* 0x000000010d067824 */ /* 0x000fe200078e0a06 */
[----:B------:R-:W-:Y:S01]  /*2210*/  @!P0 LEA R8, P1, R8, R16, 0x4 ;  /* 0x0000001008088211 */ /* 0x000fe200078220ff */
[----:B------:R4:W-:Y:S01]  /*2220*/  @!P6 LDGSTS.E.BYPASS.LTC128B.128 [R235+0xd800], [R18.64+0x100] ;  /* 0x0d80010012ebefae */ /* 0x0009e2000b901d52 */
[----:B------:R-:W-:Y:S01]  /*2230*/  LOP3.LUT R11, R12, R11, RZ, 0x3c, !PT ;  /* 0x0000000b0c0b7212 */ /* 0x000fe200078e3cff */
[----:B------:R-:W-:Y:S01]  /*2240*/  IMAD.IADD R5, R14, 0x1, -R5 ;  /* 0x000000010e057824 */ /* 0x000fe200078e0a05 */
[----:B------:R-:W-:Y:S01]  /*2250*/  @!P0 LEA.HI.X R9, R10, R17, R9, 0x4, P1 ;  /* 0x000000110a098211 */ /* 0x000fe200008f2409 */
[----:B------:R4:W-:Y:S01]  /*2260*/  @!P6 LDGSTS.E.BYPASS.LTC128B.128 [R235+0xf800], [R18.64+0x180] ;  /* 0x0f80018012ebefae */ /* 0x0009e2000b901d52 */
[----:B------:R-:W-:Y:S01]  /*2270*/  VOTEU.ALL UP0, P5 ;  /* 0x00000000003f7886 */ /* 0x000fe20002800000 */
[----:B------:R-:W-:Y:S01]  /*2280*/  IMAD.SHL.U32 R10, R5, 0x40, RZ ;  /* 0x00000040050a7824 */ /* 0x000fe200078e00ff */
[----:B------:R-:W-:Y:S01]  /*2290*/  ULDC UR15, c[0x0][0x2e4] ;  /* 0x0000b900000f7ab9 */ /* 0x000fe20000000800 */
[----:B------:R-:W0:Y:S01]  /*22a0*/  LDGDEPBAR ;  /* 0x00000000000079af */ /* 0x000e220000000000 */
[C---:B------:R-:W-:Y:S01]  /*22b0*/  IMAD R233, R6.reuse, 0x200, R11 ;  /* 0x0000020006e97824 */ /* 0x040fe200078e020b */
[----:B------:R-:W-:Y:S01]  /*22c0*/  UIADD3 UR15, UR14, -UR15, -UR16 ;  /* 0x8000000f0e0f7290 */ /* 0x000fe2000fffe810 */
[----:B------:R-:W-:Y:S01]  /*22d0*/  IMAD.SHL.U32 R11, R6, 0x8, RZ ;  /* 0x00000008060b7824 */ /* 0x000fe200078e00ff */
[----:B------:R-:W-:Y:S01]  /*22e0*/  LOP3.LUT R10, R10, 0x1c0, RZ, 0xc0, !PT ;  /* 0x000001c00a0a7812 */ /* 0x000fe200078ec0ff */
[----:B------:R-:W-:Y:S01]  /*22f0*/  IMAD.U32 R13, RZ, RZ, UR12 ;  /* 0x0000000cff0d7e24 */ /* 0x000fe2000f8e00ff */
[----:B------:R-:W-:Y:S01]  /*2300*/  @!UP0 UIMAD UR12, UR5, 0x30, URZ ;  /* 0x00000030050c88a4 */ /* 0x000fe2000f8e023f */
[----:B--2---:R-:W-:Y:S01]  /*2310*/  @!P2 LEA R20, P4, R16, c[0x0][0x170], 0x1 ;  /* 0x00005c001014aa11 */ /* 0x004fe200078808ff */
[----:B------:R-:W-:Y:S01]  /*2320*/  IMAD.SHL.U32 R97, R2, 0x40, RZ ;  /* 0x0000004002617824 */ /* 0x000fe200078e00ff */
[----:B------:R-:W-:Y:S01]  /*2330*/  LOP3.LUT R11, R10, 0x8, R11, 0xf8, !PT ;  /* 0x000000080a0b7812 */ /* 0x000fe200078ef80b */
[----:B------:R-:W-:Y:S01]  /*2340*/  IMAD.SHL.U32 R233, R233, 0x2, RZ ;  /* 0x00000002e9e97824 */ /* 0x000fe200078e00ff */
[----:B------:R-:W-:Y:S01]  /*2350*/  @!P2 LEA.HI.X R21, R16, c[0x0][0x174], R17, 0x1, P4 ;  /* 0x00005d001015aa11 */ /* 0x000fe200020f0c11 */
[----:B------:R-:W-:Y:S01]  /*2360*/  IMAD.U32 R25, RZ, RZ, UR25 ;  /* 0x00000019ff197e24 */ /* 0x000fe2000f8e00ff */
[----:B------:R-:W-:Y:S01]  /*2370*/  SHF.R.U32.HI R6, RZ, 0x3, R10 ;  /* 0x00000003ff067819 */ /* 0x000fe2000001160a */
[----:B------:R-:W-:Y:S01]  /*2380*/  UISETP.GT.AND UP0, UPT, UR17, UR9, UPT ;  /* 0x000000091100728c */ /* 0x000fe2000bf04270 */
[----:B------:R-:W-:-:S02]  /*2390*/  @!P0 LEA R14, P4, R8, c[0x0][0x170], 0x1 ;  /* 0x00005c00080e8a11 */ /* 0x000fc400078808ff */
[----:B------:R-:W-:Y:S01]  /*23a0*/  @!P3 IADD3 R10, P1, R16, UR20, RZ ;  /* 0x00000014100abc10 */ /* 0x000fe2000ff3e0ff */
[----:B------:R-:W-:Y:S01]  /*23b0*/  UIADD3 UR20, UR14, 0x1, -UR16 ;  /* 0x000000010e147890 */ /* 0x000fe2000fffe810 */
[----:B------:R-:W-:Y:S02]  /*23c0*/  SHF.R.S32.HI R2, RZ, 0x5, R96 ;  /* 0x00000005ff027819 */ /* 0x000fe40000011460 */
[----:B------:R-:W-:Y:S01]  /*23d0*/  @!P3 IADD3.X R13, R17, UR21, R13, P1, !PT ;  /* 0x00000015110dbc10 */ /* 0x000fe20008ffe40d */
[----:B----4-:R-:W-:Y:S01]  /*23e0*/  @!P5 IMAD.WIDE.U32 R18, R15, 0x30, R16 ;  /* 0x000000300f12d825 */ /* 0x010fe200078e0010 */
[----:B------:R-:W-:-:S04]  /*23f0*/  DEPBAR.LE SB0, 0x0 ;  /* 0x000080000000791a */ /* 0x000fc80000000000 */
[----:B------:R-:W-:Y:S01]  /*2400*/  BAR.SYNC.DEFER_BLOCKING 0x0 ;  /* 0x0000000000007b1d */ /* 0x000fe20000010000 */
[----:B------:R-:W-:Y:S02]  /*2410*/  @!P0 LEA.HI.X R15, R8, c[0x0][0x174], R9, 0x1, P4 ;  /* 0x00005d00080f8a11 */ /* 0x000fe400020f0c09 */
[C---:B------:R-:W-:Y:S02]  /*2420*/  @!P3 LEA R16, P4, R10.reuse, c[0x0][0x170], 0x1 ;  /* 0x00005c000a10ba11 */ /* 0x040fe400078808ff */
[----:B------:R-:W-:Y:S02]  /*2430*/  LOP3.LUT R97, R97, 0xfffffe00, RZ, 0xc0, !PT ;  /* 0xfffffe0061617812 */ /* 0x000fe400078ec0ff */
[----:B------:R-:W-:Y:S02]  /*2440*/  LOP3.LUT R6, R11, R6, RZ, 0x3c, !PT ;  /* 0x000000060b067212 */ /* 0x000fe400078e3cff */
[----:B------:R-:W-:Y:S01]  /*2450*/  @!P3 LEA.HI.X R17, R10, c[0x0][0x174], R13, 0x1, P4 ;  /* 0x00005d000a11ba11 */ /* 0x000fe200020f0c0d */
[----:B------:R-:W-:Y:S01]  /*2460*/  IMAD R7, R2, 0x400, R97 ;  /* 0x0000040002077824 */ /* 0x000fe200078e0261 */
[----:B------:R-:W-:Y:S01]  /*2470*/  @!P5 IADD3 R8, R19, UR12, RZ ;  /* 0x0000000c1308dc10 */ /* 0x000fe2000fffe0ff */
[----:B------:R-:W-:Y:S01]  /*2480*/  ULDC UR12, c[0x0][0x2e8] ;  /* 0x0000ba00000c7ab9 */ /* 0x000fe20000000800 */
[----:B------:R-:W-:Y:S01]  /*2490*/  @!P5 LEA R12, P1, R18, c[0x0][0x170], 0x1 ;  /* 0x00005c00120cda11 */ /* 0x000fe200078208ff */
[----:B------:R-:W-:Y:S01]  /*24a0*/  IMAD.IADD R234, R6, 0x1, R7 ;  /* 0x0000000106ea7824 */ /* 0x000fe200078e0207 */
[----:B------:R-:W-:Y:S01]  /*24b0*/  IADD3 R231, R233, 0x8020, RZ ;  /* 0x00008020e9e77810 */ /* 0x000fe20007ffe0ff */
[----:B------:R-:W-:Y:S01]  /*24c0*/  IMAD.MOV.U32 R7, RZ, RZ, 0x10 ;  /* 0x00000010ff077424 */ /* 0x000fe200078e00ff */
[----:B------:R-:W-:Y:S01]  /*24d0*/  @!P5 LEA.HI.X R13, R18, c[0x0][0x174], R8, 0x1, P1 ;  /* 0x00005d00120dda11 */ /* 0x000fe200008f0c08 */
[----:B------:R-:W-:Y:S01]  /*24e0*/  IMAD.SHL.U32 R234, R234, 0x2, RZ ;  /* 0x00000002eaea7824 */ /* 0x000fe200078e00ff */
[----:B------:R-:W-:Y:S01]  /*24f0*/  LEA R242, R2, UR13, 0x4 ;  /* 0x0000000d02f27c11 */ /* 0x000fe2000f8e20ff */
[----:B------:R-:W-:Y:S01]  /*2500*/  UIADD3 UR12, UR20, UR12, URZ ;  /* 0x0000000c140c7290 */ /* 0x000fe2000fffe03f */
        /* <DEDUP_REMOVED lines=37> */
[----:B------:R-:W-:Y:S01]  /*2760*/  @P3 STS.128 [R235+0x11000], RZ ;  /* 0x011000ffeb003388 */ /* 0x000fe20000000c00 */
[----:B------:R-:W-:Y:S01]  /*2770*/  IMAD.IADD R227, R233, 0x1, R0 ;  /* 0x00000001e9e37824 */ /* 0x000fe200078e0200 */
[----:B------:R-:W-:Y:S01]  /*2780*/  IADD3 R219, R231, 0x2000, RZ ;  /* 0x00002000e7db7810 */ /* 0x000fe20007ffe0ff */
[----:B------:R-:W-:Y:S01]  /*2790*/  IMAD.IADD R220, R0, 0x1, R231 ;  /* 0x0000000100dc7824 */ /* 0x000fe200078e02e7 */
[----:B------:R-:W-:Y:S01]  /*27a0*/  @P3 STS.128 [R235+0x13000], RZ ;  /* 0x013000ffeb003388 */ /* 0x000fe20000000c00 */
[----:B------:R-:W-:-:S02]  /*27b0*/  SHF.R.S32.HI R0, RZ, 0x1f, R247 ;  /* 0x0000001fff007819 */ /* 0x000fc400000114f7 */
[----:B------:R-:W-:Y:S01]  /*27c0*/  IADD3 R218, R231, 0x2800, RZ ;  /* 0x00002800e7da7810 */ /* 0x000fe20007ffe0ff */
[----:B------:R-:W-:Y:S01]  /*27d0*/  @P3 STS.128 [R235+0x15000], RZ ;  /* 0x015000ffeb003388 */ /* 0x000fe20000000c00 */
[----:B------:R-:W-:Y:S01]  /*27e0*/  LEA.HI R247, R0, R247, RZ, 0x2 ;  /* 0x000000f700f77211 */ /* 0x000fe200078f10ff */
[----:B------:R-:W-:Y:S01]  /*27f0*/  IMAD.IADD R0, R97, 0x1, R6 ;  /* 0x0000000161007824 */ /* 0x000fe200078e0206 */
[C---:B------:R-:W-:Y:S01]  /*2800*/  IADD3 R217, R231.reuse, 0x3000, RZ ;  /* 0x00003000e7d97810 */ /* 0x040fe20007ffe0ff */
[----:B------:R-:W-:Y:S01]  /*2810*/  @P3 STS.128 [R235+0x17000], RZ ;  /* 0x017000ffeb003388 */ /* 0x000fe20000000c00 */
[----:B------:R-:W-:Y:S02]  /*2820*/  SHF.R.S32.HI R247, RZ, 0x2, R247 ;  /* 0x00000002fff77819 */ /* 0x000fe400000114f7 */
[C---:B------:R-:W-:Y:S01]  /*2830*/  IADD3 R216, R231.reuse, 0x3800, RZ ;  /* 0x00003800e7d87810 */ /* 0x040fe20007ffe0ff */
[----:B------:R-:W-:Y:S01]  /*2840*/  @!PT LDS RZ, [RZ] ;  /* 0x00000000fffff984 */ /* 0x000fe20000000800 */
[----:B------:R-:W-:Y:S01]  /*2850*/  @!PT LDS RZ, [RZ] ;  /* 0x00000000fffff984 */ /* 0x000fe20000000800 */
[----:B------:R-:W-:Y:S01]  /*2860*/  @!PT LDS RZ, [RZ] ;  /* 0x00000000fffff984 */ /* 0x000fe20000000800 */
[----:B------:R4:W-:Y:S01]  /*2870*/  @!P3 LDGSTS.E.BYPASS.LTC128B.128 [R235+0x11000], [R16.64] ;  /* 0x1100000010ebbfae */ /* 0x0009e2000b901d52 */
[----:B------:R-:W-:Y:S01]  /*2880*/  IADD3 R215, R231, 0x4000, RZ ;  /* 0x00004000e7d77810 */ /* 0x000fe20007ffe0ff */
[----:B------:R-:W-:Y:S01]  /*2890*/  IMAD.IADD R242, R247, 0x1, R242 ;  /* 0x00000001f7f27824 */ /* 0x000fe200078e02f2 */
[C---:B------:R-:W-:Y:S01]  /*28a0*/  IADD3 R214, R231.reuse, 0x4800, RZ ;  /* 0x00004800e7d67810 */ /* 0x040fe20007ffe0ff */
[----:B------:R4:W-:Y:S01]  /*28b0*/  @!P3 LDGSTS.E.BYPASS.LTC128B.128 [R235+0x13000], [R16.64+0x80] ;  /* 0x1300008010ebbfae */ /* 0x0009e2000b901d52 */
[----:B------:R-:W-:-:S02]  /*28c0*/  IADD3 R213, R231, 0x5000, RZ ;  /* 0x00005000e7d57810 */ /* 0x000fc40007ffe0ff */
[C---:B------:R-:W-:Y:S01]  /*28d0*/  IADD3 R240, R242.reuse, 0x8, RZ ;  /* 0x00000008f2f07810 */ /* 0x040fe20007ffe0ff */
[----:B------:R4:W-:Y:S01]  /*28e0*/  @!P3 LDGSTS.E.BYPASS.LTC128B.128 [R235+0x15000], [R16.64+0x100] ;  /* 0x1500010010ebbfae */ /* 0x0009e2000b901d52 */
[----:B------:R-:W-:Y:S02]  /*28f0*/  IADD3 R243, R242, UR15, RZ ;  /* 0x0000000ff2f37c10 */ /* 0x000fe4000fffe0ff */
[----:B------:R-:W-:Y:S01]  /*2900*/  IADD3 R241, R240, UR15, RZ ;  /* 0x0000000ff0f17c10 */ /* 0x000fe2000fffe0ff */
[----:B------:R4:W-:Y:S01]  /*2910*/  @!P3 LDGSTS.E.BYPASS.LTC128B.128 [R235+0x17000], [R16.64+0x180] ;  /* 0x1700018010ebbfae */ /* 0x0009e2000b901d52 */
[----:B------:R-:W-:Y:S02]  /*2920*/  IADD3 R242, R242, UR12, RZ ;  /* 0x0000000cf2f27c10 */ /* 0x000fe4000fffe0ff */
[----:B------:R-:W-:Y:S01]  /*2930*/  IADD3 R240, R240, UR12, RZ ;  /* 0x0000000cf0f07c10 */ /* 0x000fe2000fffe0ff */
[----:B------:R-:W-:Y:S01]  /*2940*/  @P5 STS.128 [R235+0x11800], RZ ;  /* 0x011800ffeb005388 */ /* 0x000fe20000000c00 */
[----:B------:R-:W-:-:S02]  /*2950*/  IMNMX R242, R242, UR14, PT ;  /* 0x0000000ef2f27c17 */ /* 0x000fc4000b800200 */
[----:B------:R-:W-:Y:S01]  /*2960*/  IMNMX R240, R240, UR14, PT ;  /* 0x0000000ef0f07c17 */ /* 0x000fe2000b800200 */
[----:B------:R-:W-:Y:S01]  /*2970*/  @P5 STS.128 [R235+0x13800], RZ ;  /* 0x013800ffeb005388 */ /* 0x000fe20000000c00 */
[----:B------:R-:W-:Y:S02]  /*2980*/  IMNMX R243, RZ, R243, !PT ;  /* 0x000000f3fff37217 */ /* 0x000fe40007800200 */
[----:B------:R-:W-:Y:S01]  /*2990*/  IMNMX R241, RZ, R241, !PT ;  /* 0x000000f1fff17217 */ /* 0x000fe20007800200 */
[----:B------:R-:W-:Y:S01]  /*29a0*/  @P5 STS.128 [R235+0x15800], RZ ;  /* 0x015800ffeb005388 */ /* 0x000fe20000000c00 */
[C---:B------:R-:W-:Y:S02]  /*29b0*/  IADD3 R212, R231.reuse, 0x5800, RZ ;  /* 0x00005800e7d47810 */ /* 0x040fe40007ffe0ff */
[C---:B------:R-:W-:Y:S01]  /*29c0*/  IADD3 R211, R231.reuse, 0x6000, RZ ;  /* 0x00006000e7d37810 */ /* 0x040fe20007ffe0ff */
[----:B------:R-:W-:Y:S01]  /*29d0*/  @P5 STS.128 [R235+0x17800], RZ ;  /* 0x017800ffeb005388 */ /* 0x000fe20000000c00 */
[----:B------:R-:W-:-:S02]  /*29e0*/  IADD3 R210, R231, 0x6800, RZ ;  /* 0x00006800e7d27810 */ /* 0x000fc40007ffe0ff */
[C---:B------:R-:W-:Y:S01]  /*29f0*/  IADD3 R209, R231.reuse, 0x7000, RZ ;  /* 0x00007000e7d17810 */ /* 0x040fe20007ffe0ff */
[----:B------:R-:W-:Y:S01]  /*2a00*/  @!PT LDS RZ, [RZ] ;  /* 0x00000000fffff984 */ /* 0x000fe20000000800 */
[----:B------:R-:W-:Y:S01]  /*2a10*/  @!PT LDS RZ, [RZ] ;  /* 0x00000000fffff984 */ /* 0x000fe20000000800 */
[----:B------:R-:W-:Y:S01]  /*2a20*/  @!PT LDS RZ, [RZ] ;  /* 0x00000000fffff984 */ /* 0x000fe20000000800 */
[----:B------:R2:W-:Y:S01]  /*2a30*/  @!P5 LDGSTS.E.BYPASS.LTC128B.128 [R235+0x11800], [R12.64] ;  /* 0x118000000cebdfae */ /* 0x0005e2000b901d52 */
[----:B------:R-:W-:-:S03]  /*2a40*/  IADD3 R208, R231, 0x7800, RZ ;  /* 0x00007800e7d07810 */ /* 0x000fc60007ffe0ff */
[----:B------:R2:W-:Y:S04]  /*2a50*/  @!P5 LDGSTS.E.BYPASS.LTC128B.128 [R235+0x13800], [R12.64+0x80] ;  /* 0x138000800cebdfae */ /* 0x0005e8000b901d52 */
[----:B------:R2:W-:Y:S04]  /*2a60*/  @!P5 LDGSTS.E.BYPASS.LTC128B.128 [R235+0x15800], [R12.64+0x100] ;  /* 0x158001000cebdfae */ /* 0x0005e8000b901d52 */
[----:B------:R2:W-:Y:S04]  /*2a70*/  @!P5 LDGSTS.E.BYPASS.LTC128B.128 [R235+0x17800], [R12.64+0x180] ;  /* 0x178001800cebdfae */ /* 0x0005e8000b901d52 */
[----:B---3--:R-:W-:Y:S04]  /*2a80*/  LDSM.16.M88.4 R20, [R234] ;  /* 0x00000000ea14783b */ /* 0x008fe80000000200 */
[----:B------:R-:W4:Y:S04]  /*2a90*/  LDSM.16.M88.4 R28, [R233+0x8000] ;  /* 0x00800000e91c783b */ /* 0x000f280000000200 */
[----:B------:R-:W-:Y:S04]  /*2aa0*/  LDSM.16.M88.4 R32, [R232] ;  /* 0x00000000e820783b */ /* 0x000fe80000000200 */
[----:B------:R-:W-:Y:S04]  /*2ab0*/  LDSM.16.M88.4 R8, [R231] ;  /* 0x00000000e708783b */ /* 0x000fe80000000200 */
[----:B------:R-:W3:Y:S04]  /*2ac0*/  LDSM.16.M88.4 R40, [R233+0x8800] ;  /* 0x00880000e928783b */ /* 0x000ee80000000200 */
[----:B------:R-:W5:Y:S04]  /*2ad0*/  LDSM.16.M88.4 R72, [R233+0x9000] ;  /* 0x00900000e948783b */ /* 0x000f680000000200 */
[----:B-1----:R-:W1:Y:S04]  /*2ae0*/  LDSM.16.M88.4 R24, [R233+0x9800] ;  /* 0x00980000e918783b */ /* 0x002e680000000200 */
[----:B------:R-:W-:Y:S04]  /*2af0*/  LDSM.16.M88.4 R64, [R230] ;  /* 0x00000000e640783b */ /* 0x000fe80000000200 */
[----:B--2---:R-:W2:Y:S04]  /*2b00*/  LDSM.16.M88.4 R12, [R227+0x8000] ;  /* 0x00800000e30c783b */ /* 0x004ea80000000200 */
[----:B------:R-:W1:Y:S04]  /*2b10*/  LDSM.16.M88.4 R80, [R231+0x800] ;  /* 0x00080000e750783b */ /* 0x000e680000000200 */
[----:B------:R-:W1:Y:S01]  /*2b20*/  LDSM.16.M88.4 R48, [R231+0x1000] ;  /* 0x00100000e730783b */ /* 0x000e620000000200 */
[C---:B----4-:R-:W-:Y:S03]  /*2b30*/  HMMA.16816.F32.BF16 R16, R20.reuse, R28, RZ ;  /* 0x0000001c1410723c */ /* 0x050fe600000418ff */
[----:B------:R-:W4:Y:S04]  /*2b40*/  LDSM.16.M88.4 R36, [R231+0x1800] ;  /* 0x00180000e724783b */ /* 0x000f280000000200 */
[----:B------:R-:W-:Y:S01]  /*2b50*/  LDSM.16.M88.4 R60, [R227+0x8800] ;  /* 0x00880000e33c783b */ /* 0x000fe20000000200 */
[C---:B------:R-:W-:Y:S03]  /*2b60*/  HMMA.16816.F32.BF16 R28, R20.reuse, R30, RZ ;  /* 0x0000001e141c723c */ /* 0x040fe600000418ff */
[----:B------:R-:W-:Y:S04]  /*2b70*/  LDSM.16.M88.4 R56, [R227+0x9000] ;  /* 0x00900000e338783b */ /* 0x000fe80000000200 */
[----:B------:R-:W-:Y:S01]  /*2b80*/  LDSM.16.M88.4 R52, [R227+0x9800] ;  /* 0x00980000e334783b */ /* 0x000fe20000000200 */
[----:B---3--:R-:W-:Y:S03]  /*2b90*/  HMMA.16816.F32.BF16 R44, R20, R40, RZ ;  /* 0x00000028142c723c */ /* 0x008fe600000418ff */
[----:B------:R-:W-:Y:S04]  /*2ba0*/  LDSM.16.M88.4 R88, [R230+0x4000] ;  /* 0x00400000e658783b */ /* 0x000fe80000000200 */
[----:B------:R-:W-:Y:S01]  /*2bb0*/  LDSM.16.M88.4 R84, [R227+0xd000] ;  /* 0x00d00000e354783b */ /* 0x000fe20000000200 */
[C---:B------:R-:W-:Y:S03]  /*2bc0*/  HMMA.16816.F32.BF16 R16, R32.reuse, R8, R16 ;  /* 0x000000082010723c */ /* 0x040fe60000041810 */
[----:B------:R-:W-:Y:S04]  /*2bd0*/  LDSM.16.M88.4 R92, [R233+0xe000] ;  /* 0x00e00000e95c783b */ /* 0x000fe80000000200 */
[----:B------:R-:W0:Y:S01]  /*2be0*/  LDGDEPBAR ;  /* 0x00000000000079af */ /* 0x000e220000000000 */
[----:B------:R-:W-:Y:S03]  /*2bf0*/  HMMA.16816.F32.BF16 R28, R32, R10, R28 ;  /* 0x0000000a201c723c */ /* 0x000fe6000004181c */
[----:B------:R-:W-:Y:S05]  /*2c00*/  LDSM.16.M88.4 R8, [R220] ;  /* 0x00000000dc08783b */ /* 0x000fea0000000200 */
[C---:B-----5:R-:W-:Y:S08]  /*2c10*/  HMMA.16816.F32.BF16 R76, R20.reuse, R72, RZ ;  /* 0x00000048144c723c */ /* 0x060ff000000418ff */
[C---:B------:R-:W-:Y:S08]  /*2c20*/  HMMA.16816.F32.BF16 R40, R20.reuse, R42, RZ ;  /* 0x0000002a1428723c */ /* 0x040ff000000418ff */
[C---:B------:R-:W-:Y:S08]  /*2c30*/  HMMA.16816.F32.BF16 R72, R20.reuse, R74, RZ ;  /* 0x0000004a1448723c */ /* 0x040ff000000418ff */
[C---:B-1----:R-:W-:Y:S08]  /*2c40*/  HMMA.16816.F32.BF16 R68, R20.reuse, R24, RZ ;  /* 0x000000181444723c */ /* 0x042ff000000418ff */
[----:B------:R-:W-:Y:S01]  /*2c50*/  HMMA.16816.F32.BF16 R20, R20, R26, RZ ;  /* 0x0000001a1414723c */ /* 0x000fe200000418ff */
[----:B------:R-:W1:Y:S07]  /*2c60*/  LDSM.16.M88.4 R24, [R229] ;  /* 0x00000000e518783b */ /* 0x000e6e0000000200 */
[C---:B--2---:R-:W-:Y:S08]  /*2c70*/  HMMA.16816.F32.BF16 R16, R64.reuse, R12, R16 ;  /* 0x0000000c4010723c */ /* 0x044ff00000041810 */
[----:B------:R-:W-:Y:S01]  /*2c80*/  HMMA.16816.F32.BF16 R28, R64, R14, R28 ;  /* 0x0000000e401c723c */ /* 0x000fe2000004181c */
[----:B------:R-:W-:Y:S07]  /*2c90*/  LDSM.16.M88.4 R12, [R233+0xa000] ;  /* 0x00a00000e90c783b */ /* 0x000fee0000000200 */
        /* <DEDUP_REMOVED lines=8> */
[----:B------:R-:W2:Y:S04]  /*2d20*/  LDSM.16.M88.4 R32, [R234+0x2000] ;  /* 0x00200000ea20783b */ /* 0x000ea80000000200 */
[----:B------:R-:W3:Y:S03]  /*2d30*/  LDSM.16.M88.4 R36, [R220+0x1800] ;  /* 0x00180000dc24783b */ /* 0x000ee60000000200 */
[C---:B-1----:R-:W-:Y:S08]  /*2d40*/  HMMA.16816.F32.BF16 R16, R24.reuse, R8, R16 ;  /* 0x000000081810723c */ /* 0x042ff00000041810 */
        /* <DEDUP_REMOVED lines=66> */
[----:B------:R-:W2:Y:S07]  /*3170*/  LDSM.16.M88.4 R20, [R227+0xc000] ;  /* 0x00c00000e314783b */ /* 0x000eae0000000200 */
        /* <DEDUP_REMOVED lines=8> */
[----:B------:R-:W3:Y:S04]  /*3200*/  LDSM.16.M88.4 R36, [R231+0x5000] ;  /* 0x00500000e724783b */ /* 0x000ee80000000200 */
[----:B------:R-:W5:Y:S03]  /*3210*/  LDSM.16.M88.4 R32, [R231+0x5800] ;  /* 0x00580000e720783b */ /* 0x000f660000000200 */
[C---:B-1----:R-:W-:Y:S08]  /*3220*/  HMMA.16816.F32.BF16 R16, R24.reuse, R8, R16 ;  /* 0x000000081810723c */ /* 0x042ff00000041810 */
[----:B------:R-:W-:Y:S01]  /*3230*/  HMMA.16816.F32.BF16 R28, R24, R10, R28 ;  /* 0x0000000a181c723c */ /* 0x000fe2000004181c */
[----:B------:R-:W-:Y:S07]  /*3240*/  LDSM.16.M88.4 R8, [R220+0x4000] ;  /* 0x00400000dc08783b */ /* 0x000fee0000000200 */
[C---:B------:R-:W-:Y:S08]  /*3250*/  HMMA.16816.F32.BF16 R44, R12.reuse, R60, R44 ;  /* 0x0000003c0c2c723c */ /* 0x040ff0000004182c */
[C---:B------:R-:W-:Y:S01]  /*3260*/  HMMA.16816.F32.BF16 R40, R12.reuse, R62, R40 ;  /* 0x0000003e0c28723c */ /* 0x040fe20000041828 */
[----:B------:R-:W1:Y:S07]  /*3270*/  LDSM.16.M88.4 R60, [R229+0x4000] ;  /* 0x00400000e53c783b */ /* 0x000e6e0000000200 */
[C---:B------:R-:W-:Y:S08]  /*3280*/  HMMA.16816.F32.BF16 R76, R12.reuse, R56, R76 ;  /* 0x000000380c4c723c */ /* 0x040ff0000004184c */
[C---:B------:R-:W-:Y:S01]  /*3290*/  HMMA.16816.F32.BF16 R72, R12.reuse, R58, R72 ;  /* 0x0000003a0c48723c */ /* 0x040fe20000041848 */
[----:B------:R-:W-:Y:S07]  /*32a0*/  LDSM.16.M88.4 R56, [R220+0x4800] ;  /* 0x00480000dc38783b */ /* 0x000fee0000000200 */
[C---:B----4-:R-:W-:Y:S08]  /*32b0*/  HMMA.16816.F32.BF16 R68, R12.reuse, R52, R68 ;  /* 0x000000340c44723c */ /* 0x050ff00000041844 */
[----:B------:R-:W-:Y:S01]  /*32c0*/  HMMA.16816.F32.BF16 R64, R12, R54, R64 ;  /* 0x000000360c40723c */ /* 0x000fe20000041840 */
[----:B------:R-:W4:Y:S04]  /*32d0*/  LDSM.16.M88.4 R12, [R227+0xc800] ;  /* 0x00c80000e30c783b */ /* 0x000f280000000200 */
[----:B------:R-:W-:Y:S03]  /*32e0*/  LDSM.16.M88.4 R52, [R220+0x5000] ;  /* 0x00500000dc34783b */ /* 0x000fe60000000200 */
[C---:B--2---:R-:W-:Y:S08]  /*32f0*/  HMMA.16816.F32.BF16 R16, R88.reuse, R20, R16 ;  /* 0x000000145810723c */ /* 0x044ff00000041810 */
[----:B------:R-:W-:Y:S01]  /*3300*/  HMMA.16816.F32.BF16 R28, R88, R22, R28 ;  /* 0x00000016581c723c */ /* 0x000fe2000004181c */
[----:B------:R-:W-:Y:S07]  /*3310*/  LDSM.16.M88.4 R20, [R231+0x6000] ;  /* 0x00600000e714783b */ /* 0x000fee0000000200 */
[C---:B---3--:R-:W-:Y:S08]  /*3320*/  HMMA.16816.F32.BF16 R76, R24.reuse, R36, R76 ;  /* 0x00000024184c723c */ /* 0x048ff0000004184c */
        /* <DEDUP_REMOVED lines=8> */
[----:B------:R-:W-:Y:S03]  /*33b0*/  LDSM.16.M88.4 R32, [R233+0xe800] ;  /* 0x00e80000e920783b */ /* 0x000fe60000000200 */
[C---:B-1----:R-:W-:Y:S08]  /*33c0*/  HMMA.16816.F32.BF16 R16, R60.reuse, R8, R16 ;  /* 0x000000083c10723c */ /* 0x042ff00000041810 */
[----:B------:R-:W-:Y:S01]  /*33d0*/  HMMA.16816.F32.BF16 R28, R60, R10, R28 ;  /* 0x0000000a3c1c723c */ /* 0x000fe2000004181c */
[----:B------:R-:W-:Y:S07]  /*33e0*/  LDSM.16.M88.4 R8, [R230+0x6000] ;  /* 0x00600000e608783b */ /* 0x000fee0000000200 */
[C---:B------:R-:W-:Y:S08]  /*33f0*/  HMMA.16816.F32.BF16 R76, R88.reuse, R84, R76 ;  /* 0x00000054584c723c */ /* 0x040ff0000004184c */
[C---:B----4-:R-:W-:Y:S08]  /*3400*/  HMMA.16816.F32.BF16 R44, R88.reuse, R12, R44 ;  /* 0x0000000c582c723c */ /* 0x050ff0000004182c */
[C---:B------:R-:W-:Y:S01]  /*3410*/  HMMA.16816.F32.BF16 R40, R88.reuse, R14, R40 ;  /* 0x0000000e5828723c */ /* 0x040fe20000041828 */
[----:B------:R-:W-:Y:S07]  /*3420*/  LDSM.16.M88.4 R12, [R227+0xe000] ;  /* 0x00e00000e30c783b */ /* 0x000fee0000000200 */
[----:B------:R-:W-:Y:S01]  /*3430*/  HMMA.16816.F32.BF16 R72, R88, R86, R72 ;  /* 0x000000565848723c */ /* 0x000fe20000041848 */
[----:B------:R-:W-:Y:S07]  /*3440*/  LDSM.16.M88.4 R84, [R233+0xf800] ;  /* 0x00f80000e954783b */ /* 0x000fee0000000200 */
[----:B--2---:R-:W-:Y:S08]  /*3450*/  HMMA.16816.F32.BF16 R16, R36, R92, R16 ;  /* 0x0000005c2410723c */ /* 0x004ff00000041810 */
[C---:B------:R-:W-:Y:S08]  /*3460*/  HMMA.16816.F32.BF16 R68, R88.reuse, R80, R68 ;  /* 0x000000505844723c */ /* 0x040ff00000041844 */
[----:B------:R-:W-:Y:S01]  /*3470*/  HMMA.16816.F32.BF16 R64, R88, R82, R64 ;  /* 0x000000525840723c */ /* 0x000fe20000041840 */
[----:B------:R-:W1:Y:S04]  /*3480*/  LDSM.16.M88.4 R88, [R233+0xf000] ;  /* 0x00f00000e958783b */ /* 0x000e680000000200 */
[----:B------:R-:W-:Y:S03]  /*3490*/  LDSM.16.M88.4 R80, [R231+0x6800] ;  /* 0x00680000e750783b */ /* 0x000fe60000000200 */
[----:B------:R-:W-:Y:S08]  /*34a0*/  HMMA.16816.F32.BF16 R28, R36, R94, R28 ;  /* 0x0000005e241c723c */ /* 0x000ff0000004181c */
[C---:B------:R-:W-:Y:S01]  /*34b0*/  HMMA.16816.F32.BF16 R92, R60.reuse, R52, R76 ;  /* 0x000000343c5c723c */ /* 0x040fe2000004184c */
[----:B------:R-:W-:Y:S07]  /*34c0*/  LDSM.16.M88.4 R76, [R220+0x6000] ;  /* 0x00600000dc4c783b */ /* 0x000fee0000000200 */
[C---:B------:R-:W-:Y:S08]  /*34d0*/  HMMA.16816.F32.BF16 R44, R60.reuse, R56, R44 ;  /* 0x000000383c2c723c */ /* 0x040ff0000004182c */
[C---:B------:R-:W-:Y:S08]  /*34e0*/  HMMA.16816.F32.BF16 R40, R60.reuse, R58, R40 ;  /* 0x0000003a3c28723c */ /* 0x040ff00000041828 */
[----:B------:R-:W-:Y:S08]  /*34f0*/  HMMA.16816.F32.BF16 R72, R60, R54, R72 ;  /* 0x000000363c48723c */ /* 0x000ff00000041848 */
[C---:B---3--:R-:W-:Y:S01]  /*3500*/  HMMA.16816.F32.BF16 R56, R24.reuse, R20, R16 ;  /* 0x000000141838723c */ /* 0x048fe20000041810 */
[----:B------:R-:W-:Y:S07]  /*3510*/  LDSM.16.M88.4 R16, [R229+0x6000] ;  /* 0x00600000e510783b */ /* 0x000fee0000000200 */
[----:B------:R-:W-:Y:S01]  /*3520*/  HMMA.16816.F32.BF16 R28, R24, R22, R28 ;  /* 0x00000016181c723c */ /* 0x000fe2000004181c */
[----:B------:R-:W2:Y:S07]  /*3530*/  LDSM.16.M88.4 R20, [R231+0x7000] ;  /* 0x00700000e714783b */ /* 0x000eae0000000200 */
[C---:B-1----:R-:W-:Y:S08]  /*3540*/  HMMA.16816.F32.BF16 R92, R36.reuse, R88, R92 ;  /* 0x00000058245c723c */ /* 0x042ff0000004185c */
[----:B------:R-:W-:Y:S08]  /*3550*/  HMMA.16816.F32.BF16 R72, R36, R90, R72 ;  /* 0x0000005a2448723c */ /* 0x000ff00000041848 */
[C---:B------:R-:W-:Y:S08]  /*3560*/  HMMA.16816.F32.BF16 R56, R8.reuse, R12, R56 ;  /* 0x0000000c0838723c */ /* 0x040ff00000041838 */
[----:B------:R-:W-:Y:S01]  /*3570*/  HMMA.16816.F32.BF16 R28, R8, R14, R28 ;  /* 0x0000000e081c723c */ /* 0x000fe2000004181c */
[----:B------:R-:W1:Y:S07]  /*3580*/  LDSM.16.M88.4 R12, [R227+0xf000] ;  /* 0x00f00000e30c783b */ /* 0x000e6e0000000200 */
[----:B------:R-:W-:Y:S08]  /*3590*/  HMMA.16816.F32.BF16 R44, R36, R32, R44 ;  /* 0x00000020242c723c */ /* 0x000ff0000004182c */
[----:B------:R-:W-:Y:S08]  /*35a0*/  HMMA.16816.F32.BF16 R68, R60, R48, R68 ;  /* 0x000000303c44723c */ /* 0x000ff00000041844 */
[----:B------:R-:W-:Y:S01]  /*35b0*/  HMMA.16816.F32.BF16 R40, R36, R34, R40 ;  /* 0x000000222428723c */ /* 0x000fe20000041828 */
[----:B------:R-:W3:Y:S07]  /*35c0*/  LDSM.16.M88.4 R32, [R227+0xe800] ;  /* 0x00e80000e320783b */ /* 0x000eee0000000200 */
[----:B------:R-:W-:Y:S01]  /*35d0*/  HMMA.16816.F32.BF16 R64, R60, R50, R64 ;  /* 0x000000323c40723c */ /* 0x000fe20000041840 */
[----:B------:R-:W4:Y:S07]  /*35e0*/  LDSM.16.M88.4 R48, [R231+0x7800] ;  /* 0x00780000e730783b */ /* 0x000f2e0000000200 */
[C---:B--2---:R-:W-:Y:S08]  /*35f0*/  HMMA.16816.F32.BF16 R92, R24.reuse, R20, R92 ;  /* 0x00000014185c723c */ /* 0x044ff0000004185c */
[C---:B------:R-:W-:Y:S01]  /*3600*/  HMMA.16816.F32.BF16 R72, R24.reuse, R22, R72 ;  /* 0x000000161848723c */ /* 0x040fe20000041848 */
[----:B------:R-:W2:Y:S07]  /*3610*/  LDSM.16.M88.4 R20, [R220+0x7000] ;  /* 0x00700000dc14783b */ /* 0x000eae0000000200 */
[----:B------:R-:W-:Y:S08]  /*3620*/  HMMA.16816.F32.BF16 R44, R24, R80, R44 ;  /* 0x00000050182c723c */ /* 0x000ff0000004182c */
[C---:B------:R-:W-:Y:S08]  /*3630*/  HMMA.16816.F32.BF16 R68, R36.reuse, R84, R68 ;  /* 0x000000542444723c */ /* 0x040ff00000041844 */
[----:B------:R-:W-:Y:S01]  /*3640*/  HMMA.16816.F32.BF16 R64, R36, R86, R64 ;  /* 0x000000562440723c */ /* 0x000fe20000041840 */
[----:B------:R-:W5:Y:S07]  /*3650*/  LDSM.16.M88.4 R36, [R220+0x6800] ;  /* 0x00680000dc24783b */ /* 0x000f6e0000000200 */
[----:B-1----:R-:W-:Y:S08]  /*3660*/  HMMA.16816.F32.BF16 R92, R8, R12, R92 ;  /* 0x0000000c085c723c */ /* 0x002ff0000004185c */
[----:B------:R-:W-:Y:S08]  /*3670*/  HMMA.16816.F32.BF16 R40, R24, R82, R40 ;  /* 0x000000521828723c */ /* 0x000ff00000041828 */
[C---:B------:R-:W-:Y:S01]  /*3680*/  HMMA.16816.F32.BF16 R72, R8.reuse, R14, R72 ;  /* 0x0000000e0848723c */ /* 0x040fe20000041848 */
[----:B------:R-:W1:Y:S07]  /*3690*/  LDSM.16.M88.4 R12, [R227+0xf800] ;  /* 0x00f80000e30c783b */ /* 0x000e6e0000000200 */
[----:B---3--:R-:W-:Y:S08]  /*36a0*/  HMMA.16816.F32.BF16 R44, R8, R32, R44 ;  /* 0x00000020082c723c */ /* 0x008ff0000004182c */
[----:B----4-:R-:W-:Y:S08]  /*36b0*/  HMMA.16816.F32.BF16 R68, R24, R48, R68 ;  /* 0x000000301844723c */ /* 0x010ff00000041844 */
[----:B--2---:R-:W-:Y:S07]  /*36c0*/  HMMA.16816.F32.BF16 R92, R16, R20, R92 ;  /* 0x00000014105c723c */ /* 0x004fee000004185c */
[----:B------:R-:W-:Y:S01]  /*36d0*/  IMAD.U32 R21, RZ, RZ, UR17 ;  /* 0x00000011ff157e24 */ /* 0x000fe2000f8e00ff */
[----:B------:R-:W-:Y:S08]  /*36e0*/  HMMA.16816.F32.BF16 R40, R8, R34, R40 ;  /* 0x000000220828723c */ /* 0x000ff00000041828 */
[----:B------:R-:W-:Y:S07]  /*36f0*/  HMMA.16816.F32.BF16 R64, R24, R50, R64 ;  /* 0x000000321840723c */ /* 0x000fee0000041840 */
[----:B------:R-:W-:Y:S01]  /*3700*/  IMAD R26, R21, 0x40, R246 ;  /* 0x00000040151a7824 */ /* 0x000fe200078e02f6 */
[----:B------:R-:W-:Y:S01]  /*3710*/  HMMA.16816.F32.BF16 R56, R16, R76, R56 ;  /* 0x0000004c1038723c */ /* 0x000fe20000041838 */
[----:B------:R-:W-:-:S02]  /*3720*/  FMUL.FTZ R93, R93, c[0x0][0x2ec] ;  /* 0x0000bb005d5d7a20 */ /* 0x000fc40000410000 */
[----:B------:R-:W-:Y:S01]  /*3730*/  FMUL.FTZ R92, R92, c[0x0][0x2ec] ;  /* 0x0000bb005c5c7a20 */ /* 0x000fe20000410000 */
[C---:B------:R-:W-:Y:S01]  /*3740*/  IADD3 R4, R26.reuse, 0x1, RZ ;  /* 0x000000011a047810 */ /* 0x040fe20007ffe0ff */
[----:B------:R-:W-:Y:S01]  /*3750*/  MUFU.TANH R183, R93 ;  /* 0x0000005d00b77308 */ /* 0x000fe20000002400 */
[----:B------:R-:W-:Y:S01]  /*3760*/  IADD3 R2, R26, 0x8, RZ ;  /* 0x000000081a027810 */ /* 0x000fe20007ffe0ff */
[----:B------:R-:W-:Y:S01]  /*3770*/  FMUL.FTZ R94, R94, c[0x0][0x2ec] ;  /* 0x0000bb005e5e7a20 */ /* 0x000fe20000410000 */
[----:B------:R-:W-:Y:S01]  /*3780*/  HMMA.16816.F32.BF16 R72, R16, R22, R72 ;  /* 0x000000161048723c */ /* 0x000fe20000041848 */
[----:B------:R-:W2:Y:S01]  /*3790*/  LDSM.16.M88.4 R20, [R220+0x7800] ;  /* 0x00780000dc14783b */ /* 0x000ea20000000200 */
[C---:B------:R-:W-:Y:S01]  /*37a0*/  ISETP.GE.AND P2, PT, R4.reuse, R242, PT ;  /* 0x000000f20400720c */ /* 0x040fe20003f46270 */
[----:B------:R-:W-:Y:S01]  /*37b0*/  FMUL.FTZ R95, R95, c[0x0][0x2ec] ;  /* 0x0000bb005f5f7a20 */ /* 0x000fe20000410000 */
[C---:B------:R-:W-:Y:S01]  /*37c0*/  ISETP.GE.AND P4, PT, R4.reuse, R240, PT ;  /* 0x000000f00400720c */ /* 0x040fe20003f86270 */
[----:B------:R-:W-:Y:S01]  /*37d0*/  MUFU.TANH R191, R92 ;  /* 0x0000005c00bf7308 */ /* 0x000fe20000002400 */
[----:B------:R-:W-:Y:S01]  /*37e0*/  ISETP.LT.OR P2, PT, R4, R243, P2 ;  /* 0x000000f30400720c */ /* 0x000fe20001741670 */
[----:B------:R-:W-:-:S04]  /*37f0*/  DEPBAR.LE SB0, 0x0 ;  /* 0x000080000000791a */ /* 0x000fc80000000000 */
[C---:B------:R-:W-:Y:S01]  /*3800*/  HMMA.16816.F32.BF16 R28, R16.reuse, R78, R28 ;  /* 0x0000004e101c723c */ /* 0x040fe2000004181c */
[----:B------:R-:W-:Y:S01]  /*3810*/  ISETP.LT.OR P4, PT, R4, R241, P4 ;  /* 0x000000f10400720c */ /* 0x000fe20002781670 */
[----:B------:R-:W-:Y:S01]  /*3820*/  MUFU.TANH R196, R94 ;  /* 0x0000005e00c47308 */ /* 0x000fe20000002400 */
[----:B------:R-:W-:Y:S02]  /*3830*/  IADD3 R4, R26, 0x9, RZ ;  /* 0x000000091a047810 */ /* 0x000fe40007ffe0ff */
[----:B------:R-:W-:Y:S01]  /*3840*/  FMUL.FTZ R34, R57, c[0x0][0x2ec] ;  /* 0x0000bb0039227a20 */ /* 0x000fe20000410000 */
[----:B------:R-:W-:Y:S01]  /*3850*/  ISETP.GE.AND P5, PT, R2, R242, PT ;  /* 0x000000f20200720c */ /* 0x000fe20003fa6270 */
[----:B------:R-:W-:Y:S01]  /*3860*/  FMUL.FTZ R32, R56, c[0x0][0x2ec] ;  /* 0x0000bb0038207a20 */ /* 0x000fe20000410000 */
[----:B-----5:R-:W-:Y:S01]  /*3870*/  HMMA.16816.F32.BF16 R44, R16, R36, R44 ;  /* 0x00000024102c723c */ /* 0x020fe2000004182c */
[----:B------:R-:W-:Y:S01]  /*3880*/  FMUL.FTZ R35, R58, c[0x0][0x2ec] ;  /* 0x0000bb003a237a20 */ /* 0x000fe20000410000 */
[----:B------:R-:W-:Y:S01]  /*3890*/  ISETP.GE.AND P0, PT, R2, R240, PT ;  /* 0x000000f00200720c */ /* 0x000fe20003f06270 */
[----:B------:R-:W3:Y:S01]  /*38a0*/  MUFU.TANH R34, R34 ;  /* 0x0000002200227308 */ /* 0x000ee20000002400 */
[-C--:B------:R-:W-:Y:S01]  /*38b0*/  ISETP.GE.AND P1, PT, R26, R242.reuse, PT ;  /* 0x000000f21a00720c */ /* 0x080fe20003f26270 */
[----:B------:R-:W-:Y:S01]  /*38c0*/  FMUL.FTZ R33, R59, c[0x0][0x2ec] ;  /* 0x0000bb003b217a20 */ /* 0x000fe20000410000 */
[----:B------:R-:W-:Y:S01]  /*38d0*/  ISETP.GE.AND P6, PT, R4, R242, PT ;  /* 0x000000f20400720c */ /* 0x000fe20003fc6270 */
[----:B------:R-:W-:Y:S01]  /*38e0*/  FMUL.FTZ R72, R72, c[0x0][0x2ec] ;  /* 0x0000bb0048487a20 */ /* 0x000fe20000410000 */
[----:B-1----:R-:W-:Y:S01]  /*38f0*/  HMMA.16816.F32.BF16 R68, R8, R12, R68 ;  /* 0x0000000c0844723c */ /* 0x002fe20000041844 */
[C---:B------:R-:W-:Y:S01]  /*3900*/  ISETP.LT.OR P5, PT, R2.reuse, R243, P5 ;  /* 0x000000f30200720c */ /* 0x040fe20002fa1670 */
[----:B------:R-:W-:Y:S01]  /*3910*/  FMUL.FTZ R73, R73, c[0x0][0x2ec] ;  /* 0x0000bb0049497a20 */ /* 0x000fe20000410000 */
[----:B------:R-:W1:Y:S01]  /*3920*/  MUFU.TANH R32, R32 ;  /* 0x0000002000207308 */ /* 0x000e620000002400 */
[----:B------:R-:W-:Y:S01]  /*3930*/  ISETP.LT.OR P0, PT, R2, R241, P0 ;  /* 0x000000f10200720c */ /* 0x000fe20000701670 */
[----:B------:R-:W-:Y:S01]  /*3940*/  FMUL.FTZ R74, R74, c[0x0][0x2ec] ;  /* 0x0000bb004a4a7a20 */ /* 0x000fe20000410000 */
[----:B------:R-:W-:Y:S01]  /*3950*/  IADD3 R2, R26, 0x10, RZ ;  /* 0x000000101a027810 */ /* 0x000fe20007ffe0ff */
[----:B------:R-:W-:Y:S01]  /*3960*/  FMUL.FTZ R75, R75, c[0x0][0x2ec] ;  /* 0x0000bb004b4b7a20 */ /* 0x000fe20000410000 */
[----:B------:R-:W-:Y:S01]  /*3970*/  HMMA.16816.F32.BF16 R40, R16, R38, R40 ;  /* 0x000000261028723c */ /* 0x000fe20000041828 */
[----:B------:R-:W-:Y:S01]  /*3980*/  FMUL.FTZ R28, R28, c[0x0][0x2ec] ;  /* 0x0000bb001c1c7a20 */ /* 0x000fe20000410000 */
[-C--:B------:R-:W-:Y:S01]  /*3990*/  ISETP.LT.OR P1, PT, R26, R243.reuse, P1 ;  /* 0x000000f31a00720c */ /* 0x080fe20000f21670 */
[----:B------:R-:W-:Y:S01]  /*39a0*/  FMUL.FTZ R29, R29, c[0x0][0x2ec] ;  /* 0x0000bb001d1d7a20 */ /* 0x000fe20000410000 */
[----:B------:R-:W4:Y:S01]  /*39b0*/  MUFU.TANH R35, R35 ;  /* 0x0000002300237308 */ /* 0x000f220000002400 */
[----:B------:R-:W-:Y:S01]  /*39c0*/  FMUL.FTZ R30, R30, c[0x0][0x2ec] ;  /* 0x0000bb001e1e7a20 */ /* 0x000fe20000410000 */
[----:B------:R-:W-:Y:S01]  /*39d0*/  ISETP.LT.OR P6, PT, R4, R243, P6 ;  /* 0x000000f30400720c */ /* 0x000fe200037c1670 */
[----:B------:R-:W-:Y:S01]  /*39e0*/  FMUL.FTZ R31, R31, c[0x0][0x2ec] ;  /* 0x0000bb001f1f7a20 */ /* 0x000fe20000410000 */
[----:B------:R-:W-:Y:S01]  /*39f0*/  HMMA.16816.F32.BF16 R64, R8, R14, R64 ;  /* 0x0000000e0840723c */ /* 0x000fe20000041840 */
[----:B------:R-:W-:Y:S01]  /*3a00*/  FMUL.FTZ R39, R44, c[0x0][0x2ec] ;  /* 0x0000bb002c277a20 */ /* 0x000fe20000410000 */
[----:B---3--:R-:W-:Y:S01]  /*3a10*/  FSEL R25, R34, -INF , !P2 ;  /* 0xff80000022197808 */ /* 0x008fe20005000000 */
[----:B------:R-:W-:Y:S01]  /*3a20*/  FMUL.FTZ R44, R46, c[0x0][0x2ec] ;  /* 0x0000bb002e2c7a20 */ /* 0x000fe20000410000 */
[----:B------:R-:W3:Y:S01]  /*3a30*/  MUFU.TANH R28, R28 ;  /* 0x0000001c001c7308 */ /* 0x000ee20000002400 */
[----:B------:R-:W-:Y:S01]  /*3a40*/  IADD3 R12, R26, 0x18, RZ ;  /* 0x000000181a0c7810 */ /* 0x000fe20007ffe0ff */
[----:B------:R-:W-:Y:S01]  /*3a50*/  FMUL.FTZ R37, R47, c[0x0][0x2ec] ;  /* 0x0000bb002f257a20 */ /* 0x000fe20000410000 */
[----:B-1----:R-:W-:Y:S01]  /*3a60*/  FSEL R24, R32, -INF , !P1 ;  /* 0xff80000020187808 */ /* 0x002fe20004800000 */
[----:B--2---:R-:W-:Y:S01]  /*3a70*/  HMMA.16816.F32.BF16 R68, R16, R20, R68 ;  /* 0x000000141044723c */ /* 0x004fe20000041844 */
[-C--:B------:R-:W-:Y:S01]  /*3a80*/  ISETP.GE.AND P2, PT, R2, R240.reuse, PT ;  /* 0x000000f00200720c */ /* 0x080fe20003f46270 */
[----:B------:R-:W-:Y:S01]  /*3a90*/  FMUL.FTZ R38, R45, c[0x0][0x2ec] ;  /* 0x0000bb002d267a20 */ /* 0x000fe20000410000 */
[----:B------:R-:W-:Y:S01]  /*3aa0*/  ISETP.GE.AND P3, PT, R26, R240, PT ;  /* 0x000000f01a00720c */ /* 0x000fe20003f66270 */
[----:B------:R3:W1:Y:S01]  /*3ab0*/  MUFU.TANH R27, R29 ;  /* 0x0000001d001b7308 */ /* 0x0006620000002400 */
[----:B------:R-:W-:-:S02]  /*3ac0*/  ISETP.LT.OR P2, PT, R2, R241, P2 ;  /* 0x000000f10200720c */ /* 0x000fc40001741670 */
[----:B------:R-:W-:Y:S01]  /*3ad0*/  IADD3 R8, R26, 0x19, RZ ;  /* 0x000000191a087810 */ /* 0x000fe20007ffe0ff */
[----:B------:R-:W-:Y:S01]  /*3ae0*/  FMUL.FTZ R43, R43, c[0x0][0x2ec] ;  /* 0x0000bb002b2b7a20 */ /* 0x000fe20000410000 */
[----:B------:R-:W-:Y:S01]  /*3af0*/  ISETP.GE.AND P1, PT, R2, R242, PT ;  /* 0x000000f20200720c */ /* 0x000fe20003f26270 */
[----:B------:R-:W-:Y:S01]  /*3b00*/  FMUL.FTZ R36, R40, c[0x0][0x2ec] ;  /* 0x0000bb0028247a20 */ /* 0x000fe20000410000 */
[C---:B------:R-:W-:Y:S01]  /*3b10*/  ISETP.LT.OR P3, PT, R26.reuse, R241, P3 ;  /* 0x000000f11a00720c */ /* 0x040fe20001f61670 */
[----:B------:R-:W2:Y:S01]  /*3b20*/  MUFU.TANH R44, R44 ;  /* 0x0000002c002c7308 */ /* 0x000ea20000002400 */
[----:B------:R-:W-:Y:S01]  /*3b30*/  IADD3 R13, R26, 0x11, RZ ;  /* 0x000000111a0d7810 */ /* 0x000fe20007ffe0ff */
[----:B------:R-:W-:Y:S01]  /*3b40*/  FMUL.FTZ R40, R41, c[0x0][0x2ec] ;  /* 0x0000bb0029287a20 */ /* 0x000fe20000410000 */
[----:B------:R-:W-:Y:S01]  /*3b50*/  ISETP.LT.OR P1, PT, R2, R243, P1 ;  /* 0x000000f30200720c */ /* 0x000fe20000f21670 */
[----:B------:R-:W-:Y:S01]  /*3b60*/  HMMA.16816.F32.BF16 R64, R16, R22, R64 ;  /* 0x000000161040723c */ /* 0x000fe20000041840 */
[----:B----4-:R-:W-:Y:S01]  /*3b70*/  FSEL R6, R35, -INF , !P3 ;  /* 0xff80000023067808 */ /* 0x010fe20005800000 */
[----:B------:R-:W-:Y:S01]  /*3b80*/  FMUL.FTZ R41, R42, c[0x0][0x2ec] ;  /* 0x0000bb002a297a20 */ /* 0x000fe20000410000 */
[----:B------:R-:W-:Y:S01]  /*3b90*/  ISETP.GE.AND P3, PT, R4, R240, PT ;  /* 0x000000f00400720c */ /* 0x000fe20003f66270 */
[----:B------:R-:W4:Y:S01]  /*3ba0*/  MUFU.TANH R30, R30 ;  /* 0x0000001e001e7308 */ /* 0x000f220000002400 */
[----:B---3--:R-:W-:-:S02]  /*3bb0*/  FSEL R29, R28, -INF , !P5 ;  /* 0xff8000001c1d7808 */ /* 0x008fc40006800000 */
[----:B-1----:R-:W-:Y:S01]  /*3bc0*/  FSEL R27, R27, -INF , !P6 ;  /* 0xff8000001b1b7808 */ /* 0x002fe20007000000 */
[----:B------:R-:W-:Y:S01]  /*3bd0*/  FMUL.FTZ R68, R68, c[0x0][0x2ec] ;  /* 0x0000bb0044447a20 */ /* 0x000fe20000410000 */
[C---:B------:R-:W-:Y:S01]  /*3be0*/  ISETP.GE.AND P5, PT, R12.reuse, R242, PT ;  /* 0x000000f20c00720c */ /* 0x040fe20003fa6270 */
[----:B------:R-:W-:Y:S01]  /*3bf0*/  FMUL.FTZ R69, R69, c[0x0][0x2ec] ;  /* 0x0000bb0045457a20 */ /* 0x000fe20000410000 */
[C---:B------:R-:W-:Y:S01]  /*3c00*/  ISETP.GE.AND P6, PT, R12.reuse, R240, PT ;  /* 0x000000f00c00720c */ /* 0x040fe20003fc6270 */
[----:B------:R-:W1:Y:S01]  /*3c10*/  MUFU.TANH R32, R43 ;  /* 0x0000002b00207308 */ /* 0x000e620000002400 */
[C---:B------:R-:W-:Y:S01]  /*3c20*/  ISETP.LT.OR P5, PT, R12.reuse, R243, P5 ;  /* 0x000000f30c00720c */ /* 0x040fe20002fa1670 */
[----:B------:R-:W-:Y:S01]  /*3c30*/  FMUL.FTZ R71, R71, c[0x0][0x2ec] ;  /* 0x0000bb0047477a20 */ /* 0x000fe20000410000 */
[----:B------:R-:W-:Y:S02]  /*3c40*/  ISETP.LT.OR P6, PT, R12, R241, P6 ;  /* 0x000000f10c00720c */ /* 0x000fe400037c1670 */
[----:B--2---:R-:W-:-:S02]  /*3c50*/  FSEL R12, R44, -INF , !P2 ;  /* 0xff8000002c0c7808 */ /* 0x004fc40005000000 */
[-C--:B------:R-:W-:Y:S01]  /*3c60*/  ISETP.GE.AND P2, PT, R8, R240.reuse, PT ;  /* 0x000000f00800720c */ /* 0x080fe20003f46270 */
[----:B------:R-:W2:Y:S01]  /*3c70*/  MUFU.TANH R33, R33 ;  /* 0x0000002100217308 */ /* 0x000ea20000002400 */
[----:B----4-:R-:W-:Y:S02]  /*3c80*/  FSEL R2, R30, -INF , !P0 ;  /* 0xff8000001e027808 */ /* 0x010fe40004000000 */
[-C--:B------:R-:W-:Y:S01]  /*3c90*/  ISETP.LT.OR P2, PT, R8, R241.reuse, P2 ;  /* 0x000000f10800720c */ /* 0x080fe20001741670 */
[----:B------:R-:W-:Y:S01]  /*3ca0*/  FMUL.FTZ R35, R64, c[0x0][0x2ec] ;  /* 0x0000bb0040237a20 */ /* 0x000fe20000410000 */
[C---:B------:R-:W-:Y:S01]  /*3cb0*/  ISETP.GE.AND P0, PT, R13.reuse, R240, PT ;  /* 0x000000f00d00720c */ /* 0x040fe20003f06270 */
[----:B------:R-:W-:Y:S01]  /*3cc0*/  FMUL.FTZ R66, R66, c[0x0][0x2ec] ;  /* 0x0000bb0042427a20 */ /* 0x000fe20000410000 */
[-C--:B------:R-:W-:Y:S01]  /*3cd0*/  ISETP.LT.OR P3, PT, R4, R241.reuse, P3 ;  /* 0x000000f10400720c */ /* 0x080fe20001f61670 */
[----:B------:R-:W3:Y:S01]  /*3ce0*/  MUFU.TANH R37, R37 ;  /* 0x0000002500257308 */ /* 0x000ee20000002400 */
[----:B-1----:R-:W-:Y:S01]  /*3cf0*/  FSEL R16, R32, -INF , !P2 ;  /* 0xff80000020107808 */ /* 0x002fe20005000000 */
[----:B------:R-:W-:Y:S01]  /*3d00*/  FMUL.FTZ R32, R70, c[0x0][0x2ec] ;  /* 0x0000bb0046207a20 */ /* 0x000fe20000410000 */
[----:B------:R-:W-:Y:S01]  /*3d10*/  ISETP.LT.OR P0, PT, R13, R241, P0 ;  /* 0x000000f10d00720c */ /* 0x000fe20000701670 */
[----:B------:R-:W-:Y:S01]  /*3d20*/  FMUL.FTZ R67, R67, c[0x0][0x2ec] ;  /* 0x0000bb0043437a20 */ /* 0x000fe20000410000 */
[----:B------:R-:W-:-:S02]  /*3d30*/  IADD3 R21, R26, 0x21, RZ ;  /* 0x000000211a157810 */ /* 0x000fc40007ffe0ff */
[C---:B------:R-:W-:Y:S01]  /*3d40*/  IADD3 R9, R26.reuse, 0x20, RZ ;  /* 0x000000201a097810 */ /* 0x040fe20007ffe0ff */
[----:B------:R-:W1:Y:S01]  /*3d50*/  MUFU.TANH R39, R39 ;  /* 0x0000002700277308 */ /* 0x000e620000002400 */
[----:B--2---:R-:W-:Y:S01]  /*3d60*/  FSEL R4, R33, -INF , !P4 ;  /* 0xff80000021047808 */ /* 0x004fe20006000000 */
[----:B------:R-:W-:Y:S01]  /*3d70*/  FMUL.FTZ R33, R65, c[0x0][0x2ec] ;  /* 0x0000bb0041217a20 */ /* 0x000fe20000410000 */
[C---:B------:R-:W-:Y:S02]  /*3d80*/  ISETP.GE.AND P4, PT, R13.reuse, R242, PT ;  /* 0x000000f20d00720c */ /* 0x040fe40003f86270 */
[----:B------:R-:W-:Y:S02]  /*3d90*/  IADD3 R17, R26, 0x30, RZ ;  /* 0x000000301a117810 */ /* 0x000fe40007ffe0ff */
[----:B------:R-:W-:Y:S01]  /*3da0*/  ISETP.LT.OR P4, PT, R13, R243, P4 ;  /* 0x000000f30d00720c */ /* 0x000fe20002781670 */
[----:B------:R-:W2:Y:S01]  /*3db0*/  MUFU.TANH R38, R38 ;  /* 0x0000002600267308 */ /* 0x000ea20000002400 */
[----:B---3--:R-:W-:-:S02]  /*3dc0*/  FSEL R10, R37, -INF , !P0 ;  /* 0xff800000250a7808 */ /* 0x008fc40004000000 */
[CC--:B------:R-:W-:Y:S02]  /*3dd0*/  ISETP.GE.AND P0, PT, R21.reuse, R242.reuse, PT ;  /* 0x000000f21500720c */ /* 0x0c0fe40003f06270 */
[----:B------:R-:W-:Y:S02]  /*3de0*/  IADD3 R18, R26, 0x29, RZ ;  /* 0x000000291a127810 */ /* 0x000fe40007ffe0ff */
[----:B------:R-:W-:Y:S01]  /*3df0*/  ISETP.LT.OR P0, PT, R21, R243, P0 ;  /* 0x000000f31500720c */ /* 0x000fe20000701670 */
[----:B------:R-:W3:Y:S01]  /*3e00*/  MUFU.TANH R31, R31 ;  /* 0x0000001f001f7308 */ /* 0x000ee20000002400 */
[----:B-1----:R-:W-:Y:S02]  /*3e10*/  FSEL R15, R39, -INF , !P1 ;  /* 0xff800000270f7808 */ /* 0x002fe40004800000 */
[----:B------:R-:W-:Y:S02]  /*3e20*/  ISETP.GE.AND P1, PT, R9, R242, PT ;  /* 0x000000f20900720c */ /* 0x000fe40003f26270 */
[----:B------:R-:W-:-:S02]  /*3e30*/  FSEL R183, R183, -INF , !P0 ;  /* 0xff800000b7b77808 */ /* 0x000fc40004000000 */
[-C--:B------:R-:W-:Y:S01]  /*3e40*/  ISETP.GE.AND P0, PT, R17, R240.reuse, PT ;  /* 0x000000f01100720c */ /* 0x080fe20003f06270 */
[----:B------:R-:W1:Y:S01]  /*3e50*/  MUFU.TANH R36, R36 ;  /* 0x0000002400247308 */ /* 0x000e620000002400 */
[----:B--2---:R-:W-:Y:S02]  /*3e60*/  FSEL R11, R38, -INF , !P4 ;  /* 0xff800000260b7808 */ /* 0x004fe40006000000 */
[C---:B------:R-:W-:Y:S02]  /*3e70*/  ISETP.GE.AND P4, PT, R9.reuse, R240, PT ;  /* 0x000000f00900720c */ /* 0x040fe40003f86270 */
[C---:B------:R-:W-:Y:S02]  /*3e80*/  ISETP.LT.OR P1, PT, R9.reuse, R243, P1 ;  /* 0x000000f30900720c */ /* 0x040fe40000f21670 */
[----:B------:R-:W-:Y:S01]  /*3e90*/  ISETP.LT.OR P4, PT, R9, R241, P4 ;  /* 0x000000f10900720c */ /* 0x000fe20002781670 */
[----:B------:R-:W2:Y:S01]  /*3ea0*/  MUFU.TANH R40, R40 ;  /* 0x0000002800287308 */ /* 0x000ea20000002400 */
[----:B---3--:R-:W-:-:S02]  /*3eb0*/  FSEL R14, R31, -INF , !P3 ;  /* 0xff8000001f0e7808 */ /* 0x008fc40005800000 */
[----:B------:R-:W-:Y:S02]  /*3ec0*/  ISETP.GE.AND P3, PT, R8, R242, PT ;  /* 0x000000f20800720c */ /* 0x000fe40003f66270 */
[----:B------:R-:W-:Y:S02]  /*3ed0*/  IADD3 R20, R26, 0x28, RZ ;  /* 0x000000281a147810 */ /* 0x000fe40007ffe0ff */
[----:B------:R-:W-:Y:S01]  /*3ee0*/  ISETP.LT.OR P3, PT, R8, R243, P3 ;  /* 0x000000f30800720c */ /* 0x000fe20001f61670 */
[----:B------:R-:W3:Y:S01]  /*3ef0*/  MUFU.TANH R41, R41 ;  /* 0x0000002900297308 */ /* 0x000ee20000002400 */
[----:B------:R-:W-:Y:S02]  /*3f00*/  ISETP.LT.OR P0, PT, R17, R241, P0 ;  /* 0x000000f11100720c */ /* 0x000fe40000701670 */
[----:B------:R-:W-:Y:S02]  /*3f10*/  FSEL R191, R191, -INF , !P1 ;  /* 0xff800000bfbf7808 */ /* 0x000fe40004800000 */
[----:B------:R-:W-:-:S02]  /*3f20*/  FSEL R196, R196, -INF , !P4 ;  /* 0xff800000c4c47808 */ /* 0x000fc40006000000 */
[----:B-1----:R-:W-:Y:S01]  /*3f30*/  FSEL R13, R36, -INF , !P5 ;  /* 0xff800000240d7808 */ /* 0x002fe20006800000 */
[----:B------:R-:W1:Y:S01]  /*3f40*/  MUFU.TANH R32, R32 ;  /* 0x0000002000207308 */ /* 0x000e620000002400 */
[----:B--2---:R-:W-:Y:S02]  /*3f50*/  FSEL R9, R40, -INF , !P3 ;  /* 0xff80000028097808 */ /* 0x004fe40005800000 */
[CC--:B------:R-:W-:Y:S02]  /*3f60*/  ISETP.GE.AND P2, PT, R18.reuse, R242.reuse, PT ;  /* 0x000000f21200720c */ /* 0x0c0fe40003f46270 */
[----:B------:R-:W-:Y:S02]  /*3f70*/  ISETP.GE.AND P1, PT, R17, R242, PT ;  /* 0x000000f21100720c */ /* 0x000fe40003f26270 */
[----:B------:R-:W-:Y:S01]  /*3f80*/  ISETP.GE.AND P4, PT, R18, R240, PT ;  /* 0x000000f01200720c */ /* 0x000fe20003f86270 */
[----:B------:R-:W2:Y:S01]  /*3f90*/  MUFU.TANH R190, R95 ;  /* 0x0000005f00be7308 */ /* 0x000ea20000002400 */
[----:B---3--:R-:W-:-:S02]  /*3fa0*/  FSEL R8, R41, -INF , !P6 ;  /* 0xff80000029087808 */ /* 0x008fc40007000000 */
[C---:B------:R-:W-:Y:S02]  /*3fb0*/  ISETP.GE.AND P5, PT, R20.reuse, R242, PT ;  /* 0x000000f21400720c */ /* 0x040fe40003fa6270 */
[-C--:B------:R-:W-:Y:S02]  /*3fc0*/  ISETP.GE.AND P6, PT, R21, R240.reuse, PT ;  /* 0x000000f01500720c */ /* 0x080fe40003fc6270 */
[----:B------:R-:W-:Y:S01]  /*3fd0*/  ISETP.GE.AND P3, PT, R20, R240, PT ;  /* 0x000000f01400720c */ /* 0x000fe20003f66270 */
[----:B------:R-:W3:Y:S01]  /*3fe0*/  MUFU.TANH R189, R72 ;  /* 0x0000004800bd7308 */ /* 0x000ee20000002400 */
[----:B-1----:R-:W-:Y:S02]  /*3ff0*/  FSEL R32, R32, -INF , !P0 ;  /* 0xff80000020207808 */ /* 0x002fe40004000000 */
[----:B------:R-:W-:Y:S02]  /*4000*/  PLOP3.LUT P0, PT, PT, PT, UP0, 0x80, 0x0 ;  /* 0x000000000000781c */ /* 0x000fe40003f0f008 */
[----:B------:R-:W-:-:S02]  /*4010*/  ISETP.LT.OR P2, PT, R18, R243, P2 ;  /* 0x000000f31200720c */ /* 0x000fc40001741670 */
[----:B------:R-:W-:Y:S01]  /*4020*/  ISETP.LT.OR P4, PT, R18, R241, P4 ;  /* 0x000000f11200720c */ /* 0x000fe20002781670 */
[----:B------:R-:W1:Y:S01]  /*4030*/  MUFU.TANH R185, R73 ;  /* 0x0000004900b97308 */ /* 0x000e620000002400 */
[----:B------:R-:W-:Y:S02]  /*4040*/  ISETP.LT.OR P1, PT, R17, R243, P1 ;  /* 0x000000f31100720c */ /* 0x000fe40000f21670 */
[----:B------:R-:W-:Y:S02]  /*4050*/  ISETP.LT.OR P6, PT, R21, R241, P6 ;  /* 0x000000f11500720c */ /* 0x000fe400037c1670 */
[C---:B------:R-:W-:Y:S02]  /*4060*/  ISETP.LT.OR P5, PT, R20.reuse, R243, P5 ;  /* 0x000000f31400720c */ /* 0x040fe40002fa1670 */
[----:B------:R-:W-:Y:S01]  /*4070*/  ISETP.LT.OR P3, PT, R20, R241, P3 ;  /* 0x000000f11400720c */ /* 0x000fe20001f61670 */
[----:B------:R-:W4:Y:S01]  /*4080*/  MUFU.TANH R194, R74 ;  /* 0x0000004a00c27308 */ /* 0x000f220000002400 */
[----:B------:R-:W-:-:S02]  /*4090*/  IADD3 R17, R26, 0x31, RZ ;  /* 0x000000311a117810 */ /* 0x000fc40007ffe0ff */
[C---:B------:R-:W-:Y:S02]  /*40a0*/  IADD3 R18, R26.reuse, 0x38, RZ ;  /* 0x000000381a127810 */ /* 0x040fe40007ffe0ff */
[----:B------:R-:W-:Y:S02]  /*40b0*/  IADD3 R26, R26, 0x39, RZ ;  /* 0x000000391a1a7810 */ /* 0x000fe40007ffe0ff */
[----:B--2---:R-:W-:Y:S01]  /*40c0*/  FSEL R190, R190, -INF , !P6 ;  /* 0xff800000bebe7808 */ /* 0x004fe20007000000 */
[----:B------:R-:W2:Y:S01]  /*40d0*/  MUFU.TANH R192, R75 ;  /* 0x0000004b00c07308 */ /* 0x000ea20000002400 */
[----:B---3--:R-:W-:Y:S02]  /*40e0*/  FSEL R189, R189, -INF , !P5 ;  /* 0xff800000bdbd7808 */ /* 0x008fe40006800000 */
[----:B-1----:R-:W-:Y:S02]  /*40f0*/  FSEL R185, R185, -INF , !P2 ;  /* 0xff800000b9b97808 */ /* 0x002fe40005000000 */
[----:B------:R-:W-:-:S02]  /*4100*/  ISETP.GE.AND P6, PT, R17, R242, PT ;  /* 0x000000f21100720c */ /* 0x000fc40003fc6270 */
[----:B------:R-:W-:Y:S01]  /*4110*/  ISETP.GE.AND P5, PT, R18, R242, PT ;  /* 0x000000f21200720c */ /* 0x000fe20003fa6270 */
[----:B------:R-:W1:Y:S01]  /*4120*/  MUFU.TANH R195, R68 ;  /* 0x0000004400c37308 */ /* 0x000e620000002400 */
[----:B----4-:R-:W-:Y:S02]  /*4130*/  FSEL R194, R194, -INF , !P3 ;  /* 0xff800000c2c27808 */ /* 0x010fe40005800000 */
[CC--:B------:R-:W-:Y:S02]  /*4140*/  ISETP.GE.AND P3, PT, R17.reuse, R240.reuse, PT ;  /* 0x000000f01100720c */ /* 0x0c0fe40003f66270 */
[----:B------:R-:W-:Y:S02]  /*4150*/  ISETP.GE.AND P2, PT, R18, R240, PT ;  /* 0x000000f01200720c */ /* 0x000fe40003f46270 */
[----:B------:R-:W-:Y:S01]  /*4160*/  ISETP.LT.OR P6, PT, R17, R243, P6 ;  /* 0x000000f31100720c */ /* 0x000fe200037c1670 */
[----:B------:R-:W3:Y:S01]  /*4170*/  MUFU.TANH R193, R69 ;  /* 0x0000004500c17308 */ /* 0x000ee20000002400 */
[----:B--2---:R-:W-:-:S02]  /*4180*/  FSEL R192, R192, -INF , !P4 ;  /* 0xff800000c0c07808 */ /* 0x004fc40006000000 */
[----:B------:R-:W-:Y:S02]  /*4190*/  ISETP.GE.AND P4, PT, R26, R242, PT ;  /* 0x000000f21a00720c */ /* 0x000fe40003f86270 */
[----:B------:R-:W-:Y:S02]  /*41a0*/  ISETP.LT.OR P3, PT, R17, R241, P3 ;  /* 0x000000f11100720c */ /* 0x000fe40001f61670 */
[----:B------:R-:W-:Y:S01]  /*41b0*/  ISETP.LT.OR P5, PT, R18, R243, P5 ;  /* 0x000000f31200720c */ /* 0x000fe20002fa1670 */
[----:B------:R-:W2:Y:S01]  /*41c0*/  MUFU.TANH R188, R71 ;  /* 0x0000004700bc7308 */ /* 0x000ea20000002400 */
[----:B-1----:R-:W-:Y:S02]  /*41d0*/  FSEL R195, R195, -INF , !P1 ;  /* 0xff800000c3c37808 */ /* 0x002fe40004800000 */
[----:B------:R-:W-:Y:S02]  /*41e0*/  ISETP.GE.AND P1, PT, R26, R240, PT ;  /* 0x000000f01a00720c */ /* 0x000fe40003f26270 */
[----:B------:R-:W-:-:S02]  /*41f0*/  ISETP.LT.OR P2, PT, R18, R241, P2 ;  /* 0x000000f11200720c */ /* 0x000fc40001741670 */
[C---:B------:R-:W-:Y:S01]  /*4200*/  ISETP.LT.OR P4, PT, R26.reuse, R243, P4 ;  /* 0x000000f31a00720c */ /* 0x040fe20002781670 */
[----:B------:R-:W1:Y:S01]  /*4210*/  MUFU.TANH R35, R35 ;  /* 0x0000002300237308 */ /* 0x000e620000002400 */
[----:B------:R-:W-:Y:S01]  /*4220*/  BAR.SYNC.DEFER_BLOCKING 0x0 ;  /* 0x0000000000007b1d */ /* 0x000fe20000010000 */
[----:B------:R-:W-:Y:S02]  /*4230*/  ISETP.LT.OR P1, PT, R26, R241, P1 ;  /* 0x000000f11a00720c */ /* 0x000fe40000f21670 */
[----:B---3--:R-:W-:-:S04]  /*4240*/  FSEL R193, R193, -INF , !P6 ;  /* 0xff800000c1c17808 */ /* 0x008fc80007000000 */
[----:B------:R-:W3:Y:S01]  /*4250*/  MUFU.TANH R33, R33 ;  /* 0x0000002100217308 */ /* 0x000ee20000002400 */
[----:B--2---:R-:W-:-:S07]  /*4260*/  FSEL R188, R188, -INF , !P3 ;  /* 0xff800000bcbc7808 */ /* 0x004fce0005800000 */
[----:B------:R-:W2:Y:S01]  /*4270*/  MUFU.TANH R186, R66 ;  /* 0x0000004200ba7308 */ /* 0x000ea20000002400 */
[----:B-1----:R-:W-:-:S07]  /*4280*/  FSEL R35, R35, -INF , !P5 ;  /* 0xff80000023237808 */ /* 0x002fce0006800000 */
[----:B------:R-:W1:Y:S01]  /*4290*/  MUFU.TANH R184, R67 ;  /* 0x0000004300b87308 */ /* 0x000e620000002400 */
[----:B---3--:R-:W-:Y:S02]  /*42a0*/  FSEL R33, R33, -INF , !P4 ;  /* 0xff80000021217808 */ /* 0x008fe40006000000 */
[----:B--2---:R-:W-:Y:S02]  /*42b0*/  FSEL R186, R186, -INF , !P2 ;  /* 0xff800000baba7808 */ /* 0x004fe40005000000 */
[----:B-1----:R-:W-:Y:S01]  /*42c0*/  FSEL R184, R184, -INF , !P1 ;  /* 0xff800000b8b87808 */ /* 0x002fe20004800000 */
        /* <DEDUP_REMOVED lines=37> */
.L_x_998:
        /* <DEDUP_REMOVED lines=51> */
[----:B--2---:R-:W-:Y:S01]  /*4850*/  FMNMX.FTZ R3, R18, R3, !PT ;  /* 0x0000000312037209 */ /* 0x004fe20007810000 */
[C---:B------:R-:W-:Y:S01]  /*4860*/  FMUL.FTZ R34, R164.reuse, c[0x0][0x23c] ;  /* 0x00008f00a4227a20 */ /* 0x040fe20000410000 */
[----:B------:R-:W-:Y:S01]  /*4870*/  FSETP.NEU.FTZ.AND P1, PT, R164, -INF , PT ;  /* 0xff800000a400780b */ /* 0x000fe20003f3d000 */
[----:B------:R-:W2:Y:S02]  /*4880*/  LDSM.16.MT88.4 R88, [R225+0x14000] ;  /* 0x01400000e158783b */ /* 0x000ea40000004200 */
[C---:B------:R-:W-:Y:S01]  /*4890*/  FMUL.FTZ R187, R3.reuse, c[0x0][0x23c] ;  /* 0x00008f0003bb7a20 */ /* 0x040fe20000410000 */
[----:B------:R-:W-:Y:S01]  /*48a0*/  FSEL R34, R34, RZ, P1 ;  /* 0x000000ff22227208 */ /* 0x000fe20000800000 */
[----:B------:R-:W1:Y:S01]  /*48b0*/  LDSM.16.MT88.4 R96, [R224+0x14000] ;  /* 0x01400000e060783b */ /* 0x000e620000004200 */
[----:B------:R-:W-:-:S03]  /*48c0*/  FSETP.NEU.FTZ.AND P1, PT, R3, -INF , PT ;  /* 0xff8000000300780b */ /* 0x000fc60003f3d000 */
[--C-:B------:R-:W-:Y:S01]  /*48d0*/  FFMA.FTZ R177, R24, c[0x0][0x23c], -R34.reuse ;  /* 0x00008f0018b17a23 */ /* 0x100fe20000010822 */
[----:B------:R-:W-:Y:S01]  /*48e0*/  FSEL R187, R187, RZ, P1 ;  /* 0x000000ffbbbb7208 */ /* 0x000fe20000800000 */
[--C-:B------:R-:W-:Y:S01]  /*48f0*/  FFMA.FTZ R176, R25, c[0x0][0x23c], -R34.reuse ;  /* 0x00008f0019b07a23 */ /* 0x100fe20000010822 */
[----:B------:R-:W1:Y:S01]  /*4900*/  LDSM.16.MT88.4 R104, [R228+0x16000] ;  /* 0x01600000e468783b */ /* 0x000e620000004200 */
[--C-:B------:R-:W-:Y:S02]  /*4910*/  FFMA.FTZ R174, R29, c[0x0][0x23c], -R34.reuse ;  /* 0x00008f001dae7a23 */ /* 0x100fe40000010822 */
[----:B------:R-:W-:Y:S01]  /*4920*/  FFMA.FTZ R171, R27, c[0x0][0x23c], -R34 ;  /* 0x00008f001bab7a23 */ /* 0x000fe20000010822 */
[----:B------:R-:W1:Y:S01]  /*4930*/  LDSM.16.MT88.4 R112, [R226+0x16000] ;  /* 0x01600000e270783b */ /* 0x000e620000004200 */
[--C-:B------:R-:W-:Y:S01]  /*4940*/  FFMA.FTZ R178, R6, c[0x0][0x23c], -R187.reuse ;  /* 0x00008f0006b27a23 */ /* 0x100fe200000108bb */
[----:B------:R-:W-:Y:S01]  /*4950*/  MUFU.EX2 R177, R177 ;  /* 0x000000b100b17308 */ /* 0x000fe20000000800 */
[--C-:B------:R-:W-:Y:S01]  /*4960*/  FFMA.FTZ R181, R4, c[0x0][0x23c], -R187.reuse ;  /* 0x00008f0004b57a23 */ /* 0x100fe200000108bb */
[----:B------:R-:W1:Y:S01]  /*4970*/  LDSM.16.MT88.4 R120, [R225+0x16000] ;  /* 0x01600000e178783b */ /* 0x000e620000004200 */
        /* <DEDUP_REMOVED lines=29> */
[--C-:B------:R-:W-:Y:S01]  /*4b50*/  FFMA.FTZ R192, R192, c[0x0][0x23c], -R187.reuse ;  /* 0x00008f00c0c07a23 */ /* 0x100fe200000108bb */
[----:B------:R-:W4:Y:S01]  /*4b60*/  MUFU.EX2 R181, R181 ;  /* 0x000000b500b57308 */ /* 0x000f220000000800 */
[----:B---3--:R-:W-:Y:S01]  /*4b70*/  F2FP.BF16.PACK_AB R130, R171, R174 ;  /* 0x000000aeab82723e */ /* 0x008fe200000010ff */
[----:B------:R-:W-:Y:S02]  /*4b80*/  FFMA.FTZ R194, R195, c[0x0][0x23c], -R34 ;  /* 0x00008f00c3c27a23 */ /* 0x000fe40000010822 */
[--C-:B------:R-:W-:Y:S02]  /*4b90*/  FFMA.FTZ R197, R32, c[0x0][0x23c], -R187.reuse ;  /* 0x00008f0020c57a23 */ /* 0x100fe400000108bb */
[----:B------:R-:W-:-:S02]  /*4ba0*/  FFMA.FTZ R188, R188, c[0x0][0x23c], -R187 ;  /* 0x00008f00bcbc7a23 */ /* 0x000fc400000108bb */
[----:B------:R-:W-:Y:S01]  /*4bb0*/  MUFU.EX2 R179, R179 ;  /* 0x000000b300b37308 */ /* 0x000fe20000000800 */
[--C-:B------:R-:W-:Y:S02]  /*4bc0*/  FFMA.FTZ R186, R186, c[0x0][0x23c], -R187.reuse ;  /* 0x00008f00baba7a23 */ /* 0x100fe400000108bb */
[--C-:B------:R-:W-:Y:S02]  /*4bd0*/  FFMA.FTZ R193, R193, c[0x0][0x23c], -R34.reuse ;  /* 0x00008f00c1c17a23 */ /* 0x100fe40000010822 */
[--C-:B------:R-:W-:Y:S02]  /*4be0*/  FFMA.FTZ R195, R35, c[0x0][0x23c], -R34.reuse ;  /* 0x00008f0023c37a23 */ /* 0x100fe40000010822 */
[----:B------:R-:W-:Y:S01]  /*4bf0*/  FFMA.FTZ R196, R33, c[0x0][0x23c], -R34 ;  /* 0x00008f0021c47a23 */ /* 0x000fe20000010822 */
[----:B------:R-:W3:Y:S01]  /*4c00*/  MUFU.EX2 R172, R172 ;  /* 0x000000ac00ac7308 */ /* 0x000ee20000000800 */
[----:B----4-:R-:W-:Y:S01]  /*4c10*/  F2FP.BF16.PACK_AB R129, R181, R178 ;  /* 0x000000b2b581723e */ /* 0x010fe200000010ff */
[----:B------:R-:W-:Y:S01]  /*4c20*/  FFMA.FTZ R187, R184, c[0x0][0x23c], -R187 ;  /* 0x00008f00b8bb7a23 */ /* 0x000fe200000108bb */
[----:B------:R-:W-:Y:S01]  /*4c30*/  LDSM.16.MT88.4 R32, [R228+0x11800] ;  /* 0x01180000e420783b */ /* 0x000fe20000004200 */
[----:B------:R-:W-:-:S02]  /*4c40*/  FADD.FTZ R177, R177, R176 ;  /* 0x000000b0b1b17221 */ /* 0x000fc40000010000 */
[----:B------:R-:W-:Y:S02]  /*4c50*/  FADD.FTZ R178, R178, R181 ;  /* 0x000000b5b2b27221 */ /* 0x000fe40000010000 */
        /* <DEDUP_REMOVED lines=79> */
[C---:B--2---:R-:W-:Y:S08]  /*5150*/  HMMA.16816.F32.BF16 R136, R4.reuse, R16, R136 ;  /* 0x000000100488723c */ /* 0x044ff00000041888 */
[C---:B------:R-:W-:Y:S01]  /*5160*/  HMMA.16816.F32.BF16 R132, R4.reuse, R18, R132 ;  /* 0x000000120484723c */ /* 0x040fe20000041884 */
[----:B------:R-:W-:Y:S07]  /*5170*/  LDSM.16.MT88.4 R16, [R228+0x14800] ;  /* 0x01480000e410783b */ /* 0x000fee0000004200 */
[C---:B------:R-:W-:Y:S08]  /*5180*/  HMMA.16816.F32.BF16 R144, R4.reuse, R24, R144 ;  /* 0x000000180490723c */ /* 0x040ff00000041890 */
[C---:B---3--:R-:W-:Y:S08]  /*5190*/  HMMA.16816.F32.BF16 R44, R4.reuse, R12, R44 ;  /* 0x0000000c042c723c */ /* 0x048ff0000004182c */
[C---:B------:R-:W-:Y:S01]  /*51a0*/  HMMA.16816.F32.BF16 R48, R4.reuse, R14, R48 ;  /* 0x0000000e0430723c */ /* 0x040fe20000041830 */
[----:B------:R-:W2:Y:S07]  /*51b0*/  LDSM.16.MT88.4 R12, [R225+0x14800] ;  /* 0x01480000e10c783b */ /* 0x000eae0000004200 */
[C---:B----4-:R-:W-:Y:S08]  /*51c0*/  HMMA.16816.F32.BF16 R52, R4.reuse, R8, R52 ;  /* 0x000000080434723c */ /* 0x050ff00000041834 */
[C---:B------:R-:W-:Y:S01]  /*51d0*/  HMMA.16816.F32.BF16 R56, R4.reuse, R10, R56 ;  /* 0x0000000a0438723c */ /* 0x040fe20000041838 */
[----:B------:R-:W3:Y:S07]  /*51e0*/  LDSM.16.MT88.4 R8, [R224+0x14800] ;  /* 0x01480000e008783b */ /* 0x000eee0000004200 */
[C---:B------:R-:W-:Y:S01]  /*51f0*/  HMMA.16816.F32.BF16 R140, R4.reuse, R26, R140 ;  /* 0x0000001a048c723c */ /* 0x040fe2000004188c */
[----:B------:R-:W-:Y:S07]  /*5200*/  LDSM.16.MT88.4 R24, [R226+0x14800] ;  /* 0x01480000e218783b */ /* 0x000fee0000004200 */
        /* <DEDUP_REMOVED lines=20> */
[----:B------:R-:W-:Y:S07]  /*5350*/  LDSM.16.MT88.4 R28, [R228+0x11000] ;  /* 0x01100000e41c783b */ /* 0x000fee0000004200 */
[C---:B------:R-:W-:Y:S08]  /*5360*/  HMMA.16816.F32.BF16 R76, R4.reuse, R24, R76 ;  /* 0x00000018044c723c */ /* 0x040ff0000004184c */
[C---:B------:R-:W-:Y:S01]  /*5370*/  HMMA.16816.F32.BF16 R80, R4.reuse, R26, R80 ;  /* 0x0000001a0450723c */ /* 0x040fe20000041850 */
[----:B------:R-:W-:Y:S07]  /*5380*/  LDSM.16.MT88.4 R24, [R225+0x11000] ;  /* 0x01100000e118783b */ /* 0x000fee0000004200 */
[C---:B------:R-:W-:Y:S08]  /*5390*/  HMMA.16816.F32.BF16 R100, R4.reuse, R20, R100 ;  /* 0x000000140464723c */ /* 0x040ff00000041864 */
[C---:B------:R-:W-:Y:S01]  /*53a0*/  HMMA.16816.F32.BF16 R104, R4.reuse, R22, R104 ;  /* 0x000000160468723c */ /* 0x040fe20000041868 */
[----:B------:R-:W3:Y:S07]  /*53b0*/  LDSM.16.MT88.4 R20, [R226+0x11000] ;  /* 0x01100000e214783b */ /* 0x000eee0000004200 */
        /* <DEDUP_REMOVED lines=9> */
[----:B-----5:R-:W-:Y:S01]  /*5450*/  F2FP.BF16.PACK_AB R7, R192, R191 ;  /* 0x000000bfc007723e */ /* 0x020fe200000010ff */
        /* <DEDUP_REMOVED lines=47> */
[C---:B---3--:R-:W-:Y:S08]  /*5750*/  HMMA.16816.F32.BF16 R100, R4.reuse, R20, R100 ;  /* 0x000000140464723c */ /* 0x048ff00000041864 */
[C---:B------:R-:W-:Y:S01]  /*5760*/  HMMA.16816.F32.BF16 R104, R4.reuse, R22, R104 ;  /* 0x000000160468723c */ /* 0x040fe20000041868 */
[----:B------:R-:W3:Y:S07]  /*5770*/  LDSM.16.MT88.4 R20, [R224+0x11800] ;  /* 0x01180000e014783b */ /* 0x000eee0000004200 */
[C---:B----4-:R-:W-:Y:S08]  /*5780*/  HMMA.16816.F32.BF16 R108, R4.reuse, R16, R108 ;  /* 0x00000010046c723c */ /* 0x050ff0000004186c */
[----:B------:R-:W-:Y:S01]  /*5790*/  HMMA.16816.F32.BF16 R112, R4, R18, R112 ;  /* 0x000000120470723c */ /* 0x000fe20000041870 */
[----:B------:R-:W4:Y:S06]  /*57a0*/  LDSM.16.MT88.4 R16, [R226+0x13800] ;  /* 0x01380000e210783b */ /* 0x000f2c0000004200 */
        /* <DEDUP_REMOVED lines=12> */
[----:B------:R-:W-:-:S03]  /*5870*/  FADD.FTZ R252, R187, R186 ;  /* 0x000000babbfc7221 */ /* 0x000fc60000010000 */
[----:B------:R-:W-:Y:S02]  /*5880*/  STL [R1], R200 ;  /* 0x000000c801007387 */ /* 0x000fe40000100800 */
[C---:B------:R-:W-:Y:S02]  /*5890*/  HMMA.16816.F32.BF16 R40, R4.reuse, R14, R40 ;  /* 0x0000000e0428723c */ /* 0x040fe40000041828 */
[----:B------:R-:W1:Y:S06]  /*58a0*/  LDSM.16.MT88.4 R12, [R228+0x15800] ;  /* 0x01580000e40c783b */ /* 0x000e6c0000004200 */
        /* <DEDUP_REMOVED lines=30> */
[C---:B---3--:R-:W-:Y:S08]  /*5a90*/  HMMA.16816.F32.BF16 R92, R4.reuse, R20, R92 ;  /* 0x00000014045c723c */ /* 0x048ff0000004185c */
[C---:B------:R-:W-:Y:S08]  /*5aa0*/  HMMA.16816.F32.BF16 R96, R4.reuse, R22, R96 ;  /* 0x000000160460723c */ /* 0x040ff00000041860 */
[C---:B----4-:R-:W-:Y:S08]  /*5ab0*/  HMMA.16816.F32.BF16 R108, R4.reuse, R16, R108 ;  /* 0x00000010046c723c */ /* 0x050ff0000004186c */
        /* <DEDUP_REMOVED lines=8> */
[----:B------:R-:W-:Y:S02]  /*5b40*/  USHF.R.S32.HI UR14, URZ, 0x1f, UR17 ;  /* 0x0000001f3f0e7899 */ /* 0x000fe40008011411 */
        /* <DEDUP_REMOVED lines=16> */
[----:B------:R-:W-:Y:S02]  /*5c50*/  LEA.HI.X R5, R0, c[0x0][0x174], R5, 0x1, P1 ;  /* 0x00005d0000057a11 */ /* 0x000fe400008f0c05 */
[----:B------:R-:W-:Y:S02]  /*5c60*/  IADD3 R12, P1, R6, UR13, RZ ;  /* 0x0000000d060c7c10 */ /* 0x000fe4000ff3e0ff */
[----:B------:R-:W-:-:S02]  /*5c70*/  IADD3.X R7, R5, UR12, RZ, P0, !PT ;  /* 0x0000000c05077c10 */ /* 0x000fc400087fe4ff */
[----:B------:R-:W-:Y:S02]  /*5c80*/  IADD3 R16, P0, R12, UR13, RZ ;  /* 0x0000000d0c107c10 */ /* 0x000fe4000ff1e0ff */
[----:B------:R-:W-:-:S04]  /*5c90*/  IADD3.X R13, R7, UR12, RZ, P1, !PT ;  /* 0x0000000c070d7c10 */ /* 0x000fc80008ffe4ff */
        /* <DEDUP_REMOVED lines=22> */
[----:B------:R-:W1:Y:S04]  /*5e00*/  LDSM.16.M88.4 R8, [R233+0x8000] ;  /* 0x00800000e908783b */ /* 0x000e680000000200 */
[----:B------:R-:W5:Y:S04]  /*5e10*/  LDSM.16.M88.4 R172, [R233+0x9000] ;  /* 0x00900000e9ac783b */ /* 0x000f680000000200 */
[----:B------:R-:W1:Y:S04]  /*5e20*/  LDSM.16.M88.4 R188, [R233+0x9800] ;  /* 0x00980000e9bc783b */ /* 0x000e680000000200 */
[----:B------:R-:W-:Y:S04]  /*5e30*/  LDSM.16.M88.4 R24, [R232] ;  /* 0x00000000e818783b */ /* 0x000fe80000000200 */
[----:B--2---:R-:W2:Y:S04]  /*5e40*/  LDSM.16.M88.4 R12, [R223] ;  /* 0x00000000df0c783b */ /* 0x004ea80000000200 */
[----:B------:R-:W2:Y:S04]  /*5e50*/  LDSM.16.M88.4 R28, [R231] ;  /* 0x00000000e71c783b */ /* 0x000ea80000000200 */
[----:B---3--:R-:W3:Y:S04]  /*5e60*/  LDSM.16.M88.4 R16, [R222] ;  /* 0x00000000de10783b */ /* 0x008ee80000000200 */
[----:B------:R-:W2:Y:S04]  /*5e70*/  LDSM.16.M88.4 R184, [R221] ;  /* 0x00000000ddb8783b */ /* 0x000ea80000000200 */
[----:B------:R-:W-:Y:S01]  /*5e80*/  LDSM.16.M88.4 R192, [R227+0x8000] ;  /* 0x00800000e3c0783b */ /* 0x000fe20000000200 */
[C---:B----4-:R-:W-:Y:S03]  /*5e90*/  HMMA.16816.F32.BF16 R20, R32.reuse, R180, RZ ;  /* 0x000000b42014723c */ /* 0x050fe600000418ff */
[----:B------:R-:W-:Y:S04]  /*5ea0*/  LDSM.16.M88.4 R196, [R210] ;  /* 0x00000000d2c4783b */ /* 0x000fe80000000200 */
[----:B------:R-:W0:Y:S01]  /*5eb0*/  LDGDEPBAR ;  /* 0x00000000000079af */ /* 0x000e220000000000 */
[C---:B------:R-:W-:Y:S08]  /*5ec0*/  HMMA.16816.F32.BF16 R180, R32.reuse, R182, RZ ;  /* 0x000000b620b4723c */ /* 0x040ff000000418ff */
[C---:B-1----:R-:W-:Y:S08]  /*5ed0*/  HMMA.16816.F32.BF16 R4, R32.reuse, R8, RZ ;  /* 0x000000082004723c */ /* 0x042ff000000418ff */
[C---:B-----5:R-:W-:Y:S08]  /*5ee0*/  HMMA.16816.F32.BF16 R176, R32.reuse, R172, RZ ;  /* 0x000000ac20b0723c */ /* 0x060ff000000418ff */
[C---:B------:R-:W-:Y:S08]  /*5ef0*/  HMMA.16816.F32.BF16 R8, R32.reuse, R10, RZ ;  /* 0x0000000a2008723c */ /* 0x040ff000000418ff */
[C---:B------:R-:W-:Y:S08]  /*5f00*/  HMMA.16816.F32.BF16 R172, R32.reuse, R174, RZ ;  /* 0x000000ae20ac723c */ /* 0x040ff000000418ff */
[C---:B------:R-:W-:Y:S08]  /*5f10*/  HMMA.16816.F32.BF16 R168, R32.reuse, R188, RZ ;  /* 0x000000bc20a8723c */ /* 0x040ff000000418ff */
[----:B------:R-:W-:Y:S01]  /*5f20*/  HMMA.16816.F32.BF16 R32, R32, R190, RZ ;  /* 0x000000be2020723c */ /* 0x000fe200000418ff */
[----:B------:R-:W-:Y:S07]  /*5f30*/  LDSM.16.M88.4 R188, [R227+0x8800] ;  /* 0x00880000e3bc783b */ /* 0x000fee0000000200 */
[C---:B--2---:R-:W-:Y:S08]  /*5f40*/  HMMA.16816.F32.BF16 R20, R24.reuse, R12, R20 ;  /* 0x0000000c1814723c */ /* 0x044ff00000041814 */
[C---:B------:R-:W-:Y:S01]  /*5f50*/  HMMA.16816.F32.BF16 R180, R24.reuse, R14, R180 ;  /* 0x0000000e18b4723c */ /* 0x040fe200000418b4 */
[----:B------:R-:W1:Y:S07]  /*5f60*/  LDSM.16.M88.4 R12, [R230] ;  /* 0x00000000e60c783b */ /* 0x000e6e0000000200 */
        /* <DEDUP_REMOVED lines=8> */
[----:B------:R-:W-:Y:S04]  /*5ff0*/  LDSM.16.M88.4 R24, [R229] ;  /* 0x00000000e518783b */ /* 0x000fe80000000200 */
[----:B------:R-:W4:Y:S03]  /*6000*/  LDSM.16.M88.4 R184, [R220] ;  /* 0x00000000dcb8783b */ /* 0x000f260000000200 */
        /* <DEDUP_REMOVED lines=11> */
[----:B------:R-:W-:Y:S04]  /*60c0*/  LDSM.16.M88.4 R16, [R234+0x2000] ;  /* 0x00200000ea10783b */ /* 0x000fe80000000200 */
[----:B------:R-:W3:Y:S03]  /*60d0*/  LDSM.16.M88.4 R12, [R233+0xa000] ;  /* 0x00a00000e90c783b */ /* 0x000ee60000000200 */
[C---:B----4-:R-:W-:Y:S08]  /*60e0*/  HMMA.16816.F32.BF16 R4, R24.reuse, R184, R4 ;  /* 0x000000b81804723c */ /* 0x050ff00000041804 */
[C---:B------:R-:W-:Y:S01]  /*60f0*/  HMMA.16816.F32.BF16 R8, R24.reuse, R186, R8 ;  /* 0x000000ba1808723c */ /* 0x040fe20000041808 */
[----:B------:R-:W4:Y:S07]  /*6100*/  LDSM.16.M88.4 R184, [R233+0xa800] ;  /* 0x00a80000e9b8783b */ /* 0x000f2e0000000200 */
        /* <DEDUP_REMOVED lines=22> */
[----:B------:R-:W-:Y:S03]  /*6270*/  LDSM.16.M88.4 R16, [R227+0xa800] ;  /* 0x00a80000e310783b */ /* 0x000fe60000000200 */
[C---:B---3--:R-:W-:Y:S08]  /*6280*/  HMMA.16816.F32.BF16 R4, R188.reuse, R12, R4 ;  /* 0x0000000cbc04723c */ /* 0x048ff00000041804 */
[C---:B------:R-:W-:Y:S01]  /*6290*/  HMMA.16816.F32.BF16 R8, R188.reuse, R14, R8 ;  /* 0x0000000ebc08723c */ /* 0x040fe20000041808 */
[----:B------:R-:W2:Y:S07]  /*62a0*/  LDSM.16.M88.4 R12, [R230+0x2000] ;  /* 0x00200000e60c783b */ /* 0x000eae0000000200 */
[C---:B------:R-:W-:Y:S08]  /*62b0*/  HMMA.16816.F32.BF16 R20, R188.reuse, R24, R20 ;  /* 0x00000018bc14723c */ /* 0x040ff00000041814 */
[C---:B------:R-:W-:Y:S01]  /*62c0*/  HMMA.16816.F32.BF16 R180, R188.reuse, R26, R180 ;  /* 0x0000001abcb4723c */ /* 0x040fe200000418b4 */
[----:B------:R-:W3:Y:S07]  /*62d0*/  LDSM.16.M88.4 R24, [R227+0xb000] ;  /* 0x00b00000e318783b */ /* 0x000eee0000000200 */
[C---:B----4-:R-:W-:Y:S08]  /*62e0*/  HMMA.16816.F32.BF16 R176, R188.reuse, R184, R176 ;  /* 0x000000b8bcb0723c */ /* 0x050ff000000418b0 */
[C---:B------:R-:W-:Y:S01]  /*62f0*/  HMMA.16816.F32.BF16 R172, R188.reuse, R186, R172 ;  /* 0x000000babcac723c */ /* 0x040fe200000418ac */
[----:B------:R-:W4:Y:S07]  /*6300*/  LDSM.16.M88.4 R184, [R227+0xb800] ;  /* 0x00b80000e3b8783b */ /* 0x000f2e0000000200 */
[C---:B-1----:R-:W-:Y:S08]  /*6310*/  HMMA.16816.F32.BF16 R168, R188.reuse, R192, R168 ;  /* 0x000000c0bca8723c */ /* 0x042ff000000418a8 */
[----:B------:R-:W-:Y:S01]  /*6320*/  HMMA.16816.F32.BF16 R32, R188, R194, R32 ;  /* 0x000000c2bc20723c */ /* 0x000fe20000041820 */
[----:B------:R-:W-:Y:S04]  /*6330*/  LDSM.16.M88.4 R192, [R220+0x2000] ;  /* 0x00200000dcc0783b */ /* 0x000fe80000000200 */
[----:B------:R-:W-:Y:S03]  /*6340*/  LDSM.16.M88.4 R188, [R220+0x2800] ;  /* 0x00280000dcbc783b */ /* 0x000fe60000000200 */
[C---:B--2---:R-:W-:Y:S08]  /*6350*/  HMMA.16816.F32.BF16 R4, R12.reuse, R28, R4 ;  /* 0x0000001c0c04723c */ /* 0x044ff00000041804 */
[C---:B------:R-:W-:Y:S01]  /*6360*/  HMMA.16816.F32.BF16 R8, R12.reuse, R30, R8 ;  /* 0x0000001e0c08723c */ /* 0x040fe20000041808 */
[----:B------:R-:W-:Y:S07]  /*6370*/  LDSM.16.M88.4 R28, [R220+0x3000] ;  /* 0x00300000dc1c783b */ /* 0x000fee0000000200 */
[C---:B------:R-:W-:Y:S08]  /*6380*/  HMMA.16816.F32.BF16 R20, R12.reuse, R16, R20 ;  /* 0x000000100c14723c */ /* 0x040ff00000041814 */
[C---:B------:R-:W-:Y:S01]  /*6390*/  HMMA.16816.F32.BF16 R180, R12.reuse, R18, R180 ;  /* 0x000000120cb4723c */ /* 0x040fe200000418b4 */
[----:B------:R-:W1:Y:S07]  /*63a0*/  LDSM.16.M88.4 R16, [R229+0x2000] ;  /* 0x00200000e510783b */ /* 0x000e6e0000000200 */
[C---:B---3--:R-:W-:Y:S08]  /*63b0*/  HMMA.16816.F32.BF16 R176, R12.reuse, R24, R176 ;  /* 0x000000180cb0723c */ /* 0x048ff000000418b0 */
[C---:B------:R-:W-:Y:S01]  /*63c0*/  HMMA.16816.F32.BF16 R172, R12.reuse, R26, R172 ;  /* 0x0000001a0cac723c */ /* 0x040fe200000418ac */
[----:B------:R-:W2:Y:S07]  /*63d0*/  LDSM.16.M88.4 R24, [R220+0x3800] ;  /* 0x00380000dc18783b */ /* 0x000eae0000000200 */
[C---:B----4-:R-:W-:Y:S08]  /*63e0*/  HMMA.16816.F32.BF16 R168, R12.reuse, R184, R168 ;  /* 0x000000b80ca8723c */ /* 0x050ff000000418a8 */
        /* <DEDUP_REMOVED lines=11> */
[----:B------:R-:W-:Y:S07]  /*64a0*/  LDSM.16.M88.4 R188, [R215] ;  /* 0x00000000d7bc783b */ /* 0x000fee0000000200 */
[C---:B--2---:R-:W-:Y:S08]  /*64b0*/  HMMA.16816.F32.BF16 R168, R16.reuse, R24, R168 ;  /* 0x0000001810a8723c */ /* 0x044ff000000418a8 */
[----:B------:R-:W-:Y:S01]  /*64c0*/  HMMA.16816.F32.BF16 R32, R16, R26, R32 ;  /* 0x0000001a1020723c */ /* 0x000fe20000041820 */
[----:B------:R-:W2:Y:S04]  /*64d0*/  LDSM.16.M88.4 R16, [R233+0xd800] ;  /* 0x00d80000e910783b */ /* 0x000ea80000000200 */
[----:B------:R-:W5:Y:S03]  /*64e0*/  LDSM.16.M88.4 R24, [R232+0x4000] ;  /* 0x00400000e818783b */ /* 0x000f660000000200 */
        /* <DEDUP_REMOVED lines=8> */
[----:B------:R-:W4:Y:S07]  /*6570*/  LDSM.16.M88.4 R28, [R212] ;  /* 0x00000000d41c783b */ /* 0x000f2e0000000200 */
[C---:B--2---:R-:W-:Y:S08]  /*6580*/  HMMA.16816.F32.BF16 R168, R12.reuse, R16, R168 ;  /* 0x000000100ca8723c */ /* 0x044ff000000418a8 */
[----:B------:R-:W-:Y:S01]  /*6590*/  HMMA.16816.F32.BF16 R32, R12, R18, R32 ;  /* 0x000000120c20723c */ /* 0x000fe20000041820 */
[----:B------:R-:W-:Y:S04]  /*65a0*/  LDSM.16.M88.4 R16, [R230+0x4000] ;  /* 0x00400000e610783b */ /* 0x000fe80000000200 */
[----:B------:R-:W2:Y:S03]  /*65b0*/  LDSM.16.M88.4 R12, [R227+0xc000] ;  /* 0x00c00000e30c783b */ /* 0x000ea60000000200 */
[C---:B-----5:R-:W-:Y:S08]  /*65c0*/  HMMA.16816.F32.BF16 R4, R24.reuse, R188, R4 ;  /* 0x000000bc1804723c */ /* 0x060ff00000041804 */
[C---:B------:R-:W-:Y:S01]  /*65d0*/  HMMA.16816.F32.BF16 R8, R24.reuse, R190, R8 ;  /* 0x000000be1808723c */ /* 0x040fe20000041808 */
[----:B------:R-:W5:Y:S07]  /*65e0*/  LDSM.16.M88.4 R188, [R227+0xc800] ;  /* 0x00c80000e3bc783b */ /* 0x000f6e0000000200 */
[C---:B---3--:R-:W-:Y:S08]  /*65f0*/  HMMA.16816.F32.BF16 R20, R24.reuse, R184, R20 ;  /* 0x000000b81814723c */ /* 0x048ff00000041814 */
[C---:B------:R-:W-:Y:S01]  /*6600*/  HMMA.16816.F32.BF16 R180, R24.reuse, R186, R180 ;  /* 0x000000ba18b4723c */ /* 0x040fe200000418b4 */
[----:B------:R-:W3:Y:S07]  /*6610*/  LDSM.16.M88.4 R184, [R227+0xd000] ;  /* 0x00d00000e3b8783b */ /* 0x000eee0000000200 */
[C---:B-1----:R-:W-:Y:S08]  /*6620*/  HMMA.16816.F32.BF16 R176, R24.reuse, R192, R176 ;  /* 0x000000c018b0723c */ /* 0x042ff000000418b0 */
[C---:B------:R-:W-:Y:S01]  /*6630*/  HMMA.16816.F32.BF16 R172, R24.reuse, R194, R172 ;  /* 0x000000c218ac723c */ /* 0x040fe200000418ac */
[----:B------:R-:W-:Y:S07]  /*6640*/  LDSM.16.M88.4 R192, [R220+0x4800] ;  /* 0x00480000dcc0783b */ /* 0x000fee0000000200 */
[C---:B----4-:R-:W-:Y:S08]  /*6650*/  HMMA.16816.F32.BF16 R168, R24.reuse, R28, R168 ;  /* 0x0000001c18a8723c */ /* 0x050ff000000418a8 */
        /* <DEDUP_REMOVED lines=8> */
[----:B------:R-:W4:Y:S07]  /*66e0*/  LDSM.16.M88.4 R188, [R220+0x5000] ;  /* 0x00500000dcbc783b */ /* 0x000f2e0000000200 */
[C---:B---3--:R-:W-:Y:S08]  /*66f0*/  HMMA.16816.F32.BF16 R176, R16.reuse, R184, R176 ;  /* 0x000000b810b0723c */ /* 0x048ff000000418b0 */
[C---:B------:R-:W-:Y:S01]  /*6700*/  HMMA.16816.F32.BF16 R172, R16.reuse, R186, R172 ;  /* 0x000000ba10ac723c */ /* 0x040fe200000418ac */
[----:B------:R-:W3:Y:S07]  /*6710*/  LDSM.16.M88.4 R184, [R220+0x5800] ;  /* 0x00580000dcb8783b */ /* 0x000eee0000000200 */
        /* <DEDUP_REMOVED lines=15> */
[----:B------:R-:W3:Y:S04]  /*6810*/  LDSM.16.M88.4 R24, [R211] ;  /* 0x00000000d318783b */ /* 0x000ee80000000200 */
[----:B------:R-:W4:Y:S03]  /*6820*/  LDSM.16.M88.4 R184, [R233+0xf800] ;  /* 0x00f80000e9b8783b */ /* 0x000f260000000200 */
[C---:B-1----:R-:W-:Y:S08]  /*6830*/  HMMA.16816.F32.BF16 R4, R16.reuse, R28, R4 ;  /* 0x0000001c1004723c */ /* 0x042ff00000041804 */
[C---:B------:R-:W-:Y:S01]  /*6840*/  HMMA.16816.F32.BF16 R8, R16.reuse, R30, R8 ;  /* 0x0000001e1008723c */ /* 0x040fe20000041808 */
[----:B------:R-:W-:Y:S07]  /*6850*/  LDSM.16.M88.4 R28, [R230+0x6000] ;  /* 0x00600000e61c783b */ /* 0x000fee0000000200 */
[C---:B--2---:R-:W-:Y:S08]  /*6860*/  HMMA.16816.F32.BF16 R20, R16.reuse, R12, R20 ;  /* 0x0000000c1014723c */ /* 0x044ff00000041814 */
[C---:B------:R-:W-:Y:S01]  /*6870*/  HMMA.16816.F32.BF16 R180, R16.reuse, R14, R180 ;  /* 0x0000000e10b4723c */ /* 0x040fe200000418b4 */
[----:B------:R-:W1:Y:S07]  /*6880*/  LDSM.16.M88.4 R12, [R227+0xe000] ;  /* 0x00e00000e30c783b */ /* 0x000e6e0000000200 */
[----:B-----5:R-:W-:Y:S08]  /*6890*/  HMMA.16816.F32.BF16 R176, R16, R192, R176 ;  /* 0x000000c010b0723c */ /* 0x020ff000000418b0 */
[----:B---3--:R-:W-:Y:S08]  /*68a0*/  HMMA.16816.F32.BF16 R4, R188, R24, R4 ;  /* 0x00000018bc04723c */ /* 0x008ff00000041804 */
[C---:B------:R-:W-:Y:S01]  /*68b0*/  HMMA.16816.F32.BF16 R172, R16.reuse, R194, R172 ;  /* 0x000000c210ac723c */ /* 0x040fe200000418ac */
[----:B------:R-:W-:Y:S07]  /*68c0*/  LDSM.16.M88.4 R192, [R220+0x6000] ;  /* 0x00600000dcc0783b */ /* 0x000fee0000000200 */
[C---:B----4-:R-:W-:Y:S08]  /*68d0*/  HMMA.16816.F32.BF16 R168, R16.reuse, R184, R168 ;  /* 0x000000b810a8723c */ /* 0x050ff000000418a8 */
[----:B------:R-:W-:Y:S01]  /*68e0*/  HMMA.16816.F32.BF16 R32, R16, R186, R32 ;  /* 0x000000ba1020723c */ /* 0x000fe20000041820 */
[----:B------:R-:W2:Y:S04]  /*68f0*/  LDSM.16.M88.4 R16, [R229+0x6000] ;  /* 0x00600000e510783b */ /* 0x000ea80000000200 */
[----:B------:R-:W-:Y:S03]  /*6900*/  LDSM.16.M88.4 R184, [R209] ;  /* 0x00000000d1b8783b */ /* 0x000fe60000000200 */
[----:B------:R-:W-:Y:S01]  /*6910*/  HMMA.16816.F32.BF16 R8, R188, R26, R8 ;  /* 0x0000001abc08723c */ /* 0x000fe20000041808 */
[----:B------:R-:W3:Y:S07]  /*6920*/  LDSM.16.M88.4 R24, [R227+0xe800] ;  /* 0x00e80000e318783b */ /* 0x000eee0000000200 */
[----:B-1----:R-:W-:Y:S08]  /*6930*/  HMMA.16816.F32.BF16 R4, R28, R12, R4 ;  /* 0x0000000c1c04723c */ /* 0x002ff00000041804 */
[----:B------:R-:W-:Y:S08]  /*6940*/  HMMA.16816.F32.BF16 R20, R188, R196, R20 ;  /* 0x000000c4bc14723c */ /* 0x000ff00000041814 */
[----:B------:R-:W-:Y:S01]  /*6950*/  HMMA.16816.F32.BF16 R8, R28, R14, R8 ;  /* 0x0000000e1c08723c */ /* 0x000fe20000041808 */
[----:B------:R-:W1:Y:S07]  /*6960*/  LDSM.16.M88.4 R12, [R220+0x6800] ;  /* 0x00680000dc0c783b */ /* 0x000e6e0000000200 */
[----:B------:R-:W-:Y:S08]  /*6970*/  HMMA.16816.F32.BF16 R180, R188, R198, R180 ;  /* 0x000000c6bcb4723c */ /* 0x000ff000000418b4 */
[C---:B--2---:R-:W-:Y:S08]  /*6980*/  HMMA.16816.F32.BF16 R4, R16.reuse, R192, R4 ;  /* 0x000000c01004723c */ /* 0x044ff00000041804 */
[----:B------:R-:W-:Y:S01]  /*6990*/  HMMA.16816.F32.BF16 R8, R16, R194, R8 ;  /* 0x000000c21008723c */ /* 0x000fe20000041808 */
[----:B------:R-:W2:Y:S07]  /*69a0*/  LDSM.16.M88.4 R192, [R227+0xf000] ;  /* 0x00f00000e3c0783b */ /* 0x000eae0000000200 */
[----:B---3--:R-:W-:Y:S08]  /*69b0*/  HMMA.16816.F32.BF16 R20, R28, R24, R20 ;  /* 0x000000181c14723c */ /* 0x008ff00000041814 */
[----:B------:R-:W-:Y:S01]  /*69c0*/  HMMA.16816.F32.BF16 R176, R188, R184, R176 ;  /* 0x000000b8bcb0723c */ /* 0x000fe200000418b0 */
[----:B------:R-:W-:-:S02]  /*69d0*/  FMUL.FTZ R2, R4, c[0x0][0x2ec] ;  /* 0x0000bb0004027a20 */ /* 0x000fc40000410000 */
[----:B------:R-:W-:Y:S02]  /*69e0*/  FMUL.FTZ R0, R5, c[0x0][0x2ec] ;  /* 0x0000bb0005007a20 */ /* 0x000fe40000410000 */
[----:B------:R-:W-:Y:S02]  /*69f0*/  FMUL.FTZ R165, R6, c[0x0][0x2ec] ;  /* 0x0000bb0006a57a20 */ /* 0x000fe40000410000 */
[----:B------:R-:W-:Y:S01]  /*6a00*/  FMUL.FTZ R184, R7, c[0x0][0x2ec] ;  /* 0x0000bb0007b87a20 */ /* 0x000fe20000410000 */
[----:B------:R-:W-:Y:S01]  /*6a10*/  HMMA.16816.F32.BF16 R180, R28, R26, R180 ;  /* 0x0000001a1cb4723c */ /* 0x000fe200000418b4 */
[----:B------:R-:W3:Y:S01]  /*6a20*/  LDSM.16.M88.4 R4, [R208] ;  /* 0x00000000d004783b */ /* 0x000ee20000000200 */
[----:B------:R-:W-:Y:S01]  /*6a30*/  FMUL.FTZ R8, R8, c[0x0][0x2ec] ;  /* 0x0000bb0008087a20 */ /* 0x000fe20000410000 */
[----:B------:R-:W4:Y:S01]  /*6a40*/  MUFU.TANH R2, R2 ;  /* 0x0000000200027308 */ /* 0x000f220000002400 */
[----:B------:R-:W-:Y:S01]  /*6a50*/  FMUL.FTZ R185, R10, c[0x0][0x2ec] ;  /* 0x0000bb000ab97a20 */ /* 0x000fe20000410000 */
[----:B------:R-:W-:Y:S03]  /*6a60*/  LDSM.16.M88.4 R24, [R220+0x7000] ;  /* 0x00700000dc18783b */ /* 0x000fe60000000200 */
[----:B-1----:R-:W-:Y:S03]  /*6a70*/  HMMA.16816.F32.BF16 R20, R16, R12, R20 ;  /* 0x0000000c1014723c */ /* 0x002fe60000041814 */
[----:B------:R1:W-:Y:S04]  /*6a80*/  MUFU.TANH R12, R8 ;  /* 0x00000008000c7308 */ /* 0x0003e80000002400 */
[----:B------:R-:W-:Y:S01]  /*6a90*/  FMUL.FTZ R13, R9, c[0x0][0x2ec] ;  /* 0x0000bb00090d7a20 */ /* 0x000fe20000410000 */
[----:B------:R-:W-:Y:S03]  /*6aa0*/  HMMA.16816.F32.BF16 R172, R188, R186, R172 ;  /* 0x000000babcac723c */ /* 0x000fe600000418ac */
[----:B------:R-:W5:Y:S04]  /*6ab0*/  MUFU.TANH R165, R165 ;  /* 0x000000a500a57308 */ /* 0x000f680000002400 */
[----:B------:R-:W-:Y:S01]  /*6ac0*/  FMUL.FTZ R186, R11, c[0x0][0x2ec] ;  /* 0x0000bb000bba7a20 */ /* 0x000fe20000410000 */
[----:B------:R-:W-:Y:S01]  /*6ad0*/  HMMA.16816.F32.BF16 R180, R16, R14, R180 ;  /* 0x0000000e10b4723c */ /* 0x000fe200000418b4 */
[----:B-1----:R-:W1:Y:S02]  /*6ae0*/  LDSM.16.M88.4 R8, [R227+0xf800] ;  /* 0x00f80000e308783b */ /* 0x002e640000000200 */
[----:B------:R-:W1:Y:S05]  /*6af0*/  MUFU.TANH R0, R0 ;  /* 0x0000000000007308 */ /* 0x000e6a0000002400 */
[----:B------:R-:W-:Y:S01]  /*6b00*/  FMUL.FTZ R14, R21, c[0x0][0x2ec] ;  /* 0x0000bb00150e7a20 */ /* 0x000fe20000410000 */
[----:B--2---:R-:W-:Y:S01]  /*6b10*/  HMMA.16816.F32.BF16 R176, R28, R192, R176 ;  /* 0x000000c01cb0723c */ /* 0x004fe200000418b0 */
[----:B------:R-:W-:-:S02]  /*6b20*/  FMUL.FTZ R21, R22, c[0x0][0x2ec] ;  /* 0x0000bb0016157a20 */ /* 0x000fc40000410000 */
[----:B------:R-:W-:Y:S01]  /*6b30*/  FMUL.FTZ R20, R20, c[0x0][0x2ec] ;  /* 0x0000bb0014147a20 */ /* 0x000fe20000410000 */
[----:B------:R-:W2:Y:S01]  /*6b40*/  MUFU.TANH R15, R186 ;  /* 0x000000ba000f7308 */ /* 0x000ea20000002400 */
[----:B------:R-:W-:-:S03]  /*6b50*/  FMUL.FTZ R23, R23, c[0x0][0x2ec] ;  /* 0x0000bb0017177a20 */ /* 0x000fc60000410000 */
[C---:B---3--:R-:W-:Y:S04]  /*6b60*/  HMMA.16816.F32.BF16 R168, R188.reuse, R4, R168 ;  /* 0x00000004bca8723c */ /* 0x048fe800000418a8 */
[----:B------:R-:W3:Y:S03]  /*6b70*/  MUFU.TANH R20, R20 ;  /* 0x0000001400147308 */ /* 0x000ee60000002400 */
[----:B------:R-:W-:Y:S01]  /*6b80*/  IMAD.U32 R5, RZ, RZ, UR17 ;  /* 0x00000011ff057e24 */ /* 0x000fe2000f8e00ff */
[----:B------:R-:W-:Y:S01]  /*6b90*/  HMMA.16816.F32.BF16 R32, R188, R6, R32 ;  /* 0x00000006bc20723c */ /* 0x000fe20000041820 */
[----:B------:R-:W-:Y:S02]  /*6ba0*/  FMUL.FTZ R183, R183, c[0x0][0x2ec] ;  /* 0x0000bb00b7b77a20 */ /* 0x000fe40000410000 */
[----:B------:R-:W-:Y:S01]  /*6bb0*/  IMAD R22, R5, 0x40, R246 ;  /* 0x0000004005167824 */ /* 0x000fe200078e02f6 */
[----:B------:R-:W-:Y:S01]  /*6bc0*/  MUFU.TANH R13, R13 ;  /* 0x0000000d000d7308 */ /* 0x000fe20000002400 */
[----:B------:R-:W2:Y:S01]  /*6bd0*/  LDSM.16.M88.4 R4, [R220+0x7800] ;  /* 0x00780000dc04783b */ /* 0x000ea20000000200 */
[----:B------:R-:W-:Y:S01]  /*6be0*/  FMUL.FTZ R180, R180, c[0x0][0x2ec] ;  /* 0x0000bb00b4b47a20 */ /* 0x000fe20000410000 */
[----:B------:R-:W-:-:S04]  /*6bf0*/  DEPBAR.LE SB0, 0x0 ;  /* 0x000080000000791a */ /* 0x000fc80000000000 */
[C---:B------:R-:W-:Y:S01]  /*6c00*/  HMMA.16816.F32.BF16 R172, R28.reuse, R194, R172 ;  /* 0x000000c21cac723c */ /* 0x040fe200000418ac */
[CC--:B------:R-:W-:Y:S01]  /*6c10*/  ISETP.GE.AND P2, PT, R22.reuse, R242.reuse, PT ;  /* 0x000000f21600720c */ /* 0x0c0fe20003f46270 */
[----:B------:R-:W2:Y:S01]  /*6c20*/  MUFU.TANH R185, R185 ;  /* 0x000000b900b97308 */ /* 0x000ea20000002400 */
[----:B------:R-:W-:Y:S02]  /*6c30*/  FMUL.FTZ R181, R181, c[0x0][0x2ec] ;  /* 0x0000bb00b5b57a20 */ /* 0x000fe40000410000 */
[----:B------:R-:W-:Y:S01]  /*6c40*/  ISETP.LT.OR P2, PT, R22, R243, P2 ;  /* 0x000000f31600720c */ /* 0x000fe20001741670 */
[----:B------:R-:W-:Y:S02]  /*6c50*/  FMUL.FTZ R182, R182, c[0x0][0x2ec] ;  /* 0x0000bb00b6b67a20 */ /* 0x000fe40000410000 */
[----:B-1----:R-:W-:Y:S02]  /*6c60*/  HMMA.16816.F32.BF16 R168, R28, R8, R168 ;  /* 0x000000081ca8723c */ /* 0x002fe400000418a8 */
[----:B------:R-:W1:Y:S05]  /*6c70*/  MUFU.TANH R21, R21 ;  /* 0x0000001500157308 */ /* 0x000e6a0000002400 */
[C---:B------:R-:W-:Y:S01]  /*6c80*/  IADD3 R8, R22.reuse, 0x1, RZ ;  /* 0x0000000116087810 */ /* 0x040fe20007ffe0ff */
[----:B------:R-:W-:Y:S01]  /*6c90*/  HMMA.16816.F32.BF16 R176, R16, R24, R176 ;  /* 0x0000001810b0723c */ /* 0x000fe200000418b0 */
[----:B------:R-:W-:Y:S01]  /*6ca0*/  IADD3 R9, R22, 0x8, RZ ;  /* 0x0000000816097810 */ /* 0x000fe20007ffe0ff */
[----:B------:R-:W1:Y:S01]  /*6cb0*/  MUFU.TANH R184, R184 ;  /* 0x000000b800b87308 */ /* 0x000e620000002400 */
[----:B------:R-:W-:-:S02]  /*6cc0*/  ISETP.GE.AND P4, PT, R8, R242, PT ;  /* 0x000000f20800720c */ /* 0x000fc40003f86270 */
[C---:B------:R-:W-:Y:S02]  /*6cd0*/  ISETP.GE.AND P1, PT, R8.reuse, R240, PT ;  /* 0x000000f00800720c */ /* 0x040fe40003f26270 */
[C---:B------:R-:W-:Y:S01]  /*6ce0*/  ISETP.GE.AND P0, PT, R9.reuse, R242, PT ;  /* 0x000000f20900720c */ /* 0x040fe20003f06270 */
[----:B------:R-:W-:Y:S01]  /*6cf0*/  HMMA.16816.F32.BF16 R32, R28, R10, R32 ;  /* 0x0000000a1c20723c */ /* 0x000fe20000041820 */
[C---:B------:R-:W-:Y:S01]  /*6d00*/  ISETP.GE.AND P6, PT, R9.reuse, R240, PT ;  /* 0x000000f00900720c */ /* 0x040fe20003fc6270 */
[----:B------:R-:W1:Y:S01]  /*6d10*/  MUFU.TANH R23, R23 ;  /* 0x0000001700177308 */ /* 0x000e620000002400 */
[C---:B------:R-:W-:Y:S02]  /*6d20*/  ISETP.LT.OR P4, PT, R8.reuse, R243, P4 ;  /* 0x000000f30800720c */ /* 0x040fe40002781670 */
[----:B------:R-:W-:Y:S02]  /*6d30*/  ISETP.LT.OR P1, PT, R8, R241, P1 ;  /* 0x000000f10800720c */ /* 0x000fe40000f21670 */
[----:B------:R-:W-:Y:S01]  /*6d40*/  IADD3 R8, R22, 0x9, RZ ;  /* 0x0000000916087810 */ /* 0x000fe20007ffe0ff */
[----:B------:R-:W-:Y:S01]  /*6d50*/  HMMA.16816.F32.BF16 R172, R16, R26, R172 ;  /* 0x0000001a10ac723c */ /* 0x000fe200000418ac */
[C---:B------:R-:W-:Y:S01]  /*6d60*/  ISETP.LT.OR P0, PT, R9.reuse, R243, P0 ;  /* 0x000000f30900720c */ /* 0x040fe20000701670 */
[----:B------:R1:W1:Y:S01]  /*6d70*/  MUFU.TANH R192, R183 ;  /* 0x000000b700c07308 */ /* 0x0002620000002400 */
[----:B------:R-:W-:-:S02]  /*6d80*/  ISETP.LT.OR P6, PT, R9, R241, P6 ;  /* 0x000000f10900720c */ /* 0x000fc400037c1670 */
[----:B----4-:R-:W-:Y:S02]  /*6d90*/  FSEL R9, R2, -INF , !P2 ;  /* 0xff80000002097808 */ /* 0x010fe40005000000 */
[C---:B------:R-:W-:Y:S01]  /*6da0*/  ISETP.GE.AND P3, PT, R8.reuse, R242, PT ;  /* 0x000000f20800720c */ /* 0x040fe20003f66270 */
[C---:B--2---:R-:W-:Y:S01]  /*6db0*/  HMMA.16816.F32.BF16 R168, R16.reuse, R4, R168 ;  /* 0x0000000410a8723c */ /* 0x044fe200000418a8 */
[-C--:B------:R-:W-:Y:S01]  /*6dc0*/  ISETP.GE.AND P5, PT, R8, R240.reuse, PT ;  /* 0x000000f00800720c */ /* 0x080fe20003fa6270 */
[----:B------:R-:W-:Y:S01]  /*6dd0*/  FMUL.FTZ R176, R176, c[0x0][0x2ec] ;  /* 0x0000bb00b0b07a20 */ /* 0x000fe20000410000 */
[----:B------:R-:W-:Y:S01]  /*6de0*/  ISETP.GE.AND P2, PT, R22, R240, PT ;  /* 0x000000f01600720c */ /* 0x000fe20003f46270 */
[----:B------:R-:W-:Y:S01]  /*6df0*/  MUFU.TANH R14, R14 ;  /* 0x0000000e000e7308 */ /* 0x000fe20000002400 */
[C---:B------:R-:W-:Y:S01]  /*6e00*/  ISETP.LT.OR P3, PT, R8.reuse, R243, P3 ;  /* 0x000000f30800720c */ /* 0x040fe20001f61670 */
[----:B------:R-:W-:Y:S01]  /*6e10*/  FMUL.FTZ R177, R177, c[0x0][0x2ec] ;  /* 0x0000bb00b1b17a20 */ /* 0x000fe20000410000 */
[-C--:B------:R-:W-:Y:S01]  /*6e20*/  ISETP.LT.OR P5, PT, R8, R241.reuse, P5 ;  /* 0x000000f10800720c */ /* 0x080fe20002fa1670 */
[----:B------:R-:W-:Y:S01]  /*6e30*/  HMMA.16816.F32.BF16 R32, R16, R6, R32 ;  /* 0x000000061020723c */ /* 0x000fe20000041820 */
[C---:B------:R-:W-:Y:S01]  /*6e40*/  ISETP.LT.OR P2, PT, R22.reuse, R241, P2 ;  /* 0x000000f11600720c */ /* 0x040fe20001741670 */
[----:B------:R-:W-:Y:S01]  /*6e50*/  FMUL.FTZ R179, R179, c[0x0][0x2ec] ;  /* 0x0000bb00b3b37a20 */ /* 0x000fe20000410000 */
[----:B------:R-:W-:Y:S01]  /*6e60*/  IADD3 R8, R22, 0x10, RZ ;  /* 0x0000001016087810 */ /* 0x000fe20007ffe0ff */
[----:B------:R-:W2:Y:S01]  /*6e70*/  MUFU.TANH R193, R176 ;  /* 0x000000b000c17308 */ /* 0x000ea20000002400 */
[----:B-----5:R-:W-:Y:S01]  /*6e80*/  FSEL R2, R165, -INF , !P2 ;  /* 0xff800000a5027808 */ /* 0x020fe20005000000 */
[----:B------:R-:W-:Y:S01]  /*6e90*/  FMUL.FTZ R178, R178, c[0x0][0x2ec] ;  /* 0x0000bb00b2b27a20 */ /* 0x000fe20000410000 */
[----:B------:R-:W-:Y:S01]  /*6ea0*/  ISETP.GE.AND P2, PT, R8, R242, PT ;  /* 0x000000f20800720c */ /* 0x000fe20003f46270 */
[----:B------:R-:W-:Y:S01]  /*6eb0*/  FMUL.FTZ R31, R172, c[0x0][0x2ec] ;  /* 0x0000bb00ac1f7a20 */ /* 0x000fe20000410000 */
[----:B------:R-:W-:Y:S01]  /*6ec0*/  IADD3 R5, R22, 0x19, RZ ;  /* 0x0000001916057810 */ /* 0x000fe20007ffe0ff */
[----:B------:R-:W-:Y:S01]  /*6ed0*/  FMUL.FTZ R29, R173, c[0x0][0x2ec] ;  /* 0x0000bb00ad1d7a20 */ /* 0x000fe20000410000 */
[----:B------:R-:W-:Y:S01]  /*6ee0*/  ISETP.LT.OR P2, PT, R8, R243, P2 ;  /* 0x000000f30800720c */ /* 0x000fe20001741670 */
[----:B------:R-:W4:Y:S01]  /*6ef0*/  MUFU.TANH R180, R180 ;  /* 0x000000b400b47308 */ /* 0x000f220000002400 */
[----:B------:R-:W-:Y:S01]  /*6f00*/  FSEL R11, R0, -INF , !P4 ;  /* 0xff800000000b7808 */ /* 0x000fe20006000000 */
[----:B------:R-:W-:Y:S01]  /*6f10*/  FMUL.FTZ R30, R174, c[0x0][0x2ec] ;  /* 0x0000bb00ae1e7a20 */ /* 0x000fe20000410000 */
[----:B------:R-:W-:Y:S01]  /*6f20*/  FSEL R4, R15, -INF , !P5 ;  /* 0xff8000000f047808 */ /* 0x000fe20006800000 */
[----:B------:R-:W-:Y:S01]  /*6f30*/  FMUL.FTZ R170, R170, c[0x0][0x2ec] ;  /* 0x0000bb00aaaa7a20 */ /* 0x000fe20000410000 */
[----:B---3--:R-:W-:Y:S01]  /*6f40*/  FSEL R27, R20, -INF , !P2 ;  /* 0xff800000141b7808 */ /* 0x008fe20005000000 */
[----:B------:R-:W-:Y:S01]  /*6f50*/  FMUL.FTZ R28, R175, c[0x0][0x2ec] ;  /* 0x0000bb00af1c7a20 */ /* 0x000fe20000410000 */
[----:B------:R-:W-:Y:S01]  /*6f60*/  ISETP.GE.AND P4, PT, R8, R240, PT ;  /* 0x000000f00800720c */ /* 0x000fe20003f86270 */
[----:B------:R-:W-:Y:S01]  /*6f70*/  MUFU.TANH R181, R181 ;  /* 0x000000b500b57308 */ /* 0x000fe20000002400 */
[C---:B------:R-:W-:Y:S01]  /*6f80*/  ISETP.GE.AND P5, PT, R5.reuse, R242, PT ;  /* 0x000000f20500720c */ /* 0x040fe20003fa6270 */
[----:B------:R-:W-:Y:S01]  /*6f90*/  FMUL.FTZ R168, R168, c[0x0][0x2ec] ;  /* 0x0000bb00a8a87a20 */ /* 0x000fe20000410000 */
[----:B------:R-:W-:Y:S01]  /*6fa0*/  ISETP.GE.AND P2, PT, R5, R240, PT ;  /* 0x000000f00500720c */ /* 0x000fe20003f46270 */
[----:B------:R-:W-:Y:S01]  /*6fb0*/  FMUL.FTZ R169, R169, c[0x0][0x2ec] ;  /* 0x0000bb00a9a97a20 */ /* 0x000fe20000410000 */
[----:B------:R-:W-:Y:S01]  /*6fc0*/  ISETP.LT.OR P4, PT, R8, R241, P4 ;  /* 0x000000f10800720c */ /* 0x000fe20002781670 */
[----:B------:R-:W-:Y:S01]  /*6fd0*/  FMUL.FTZ R171, R171, c[0x0][0x2ec] ;  /* 0x0000bb00abab7a20 */ /* 0x000fe20000410000 */
[C---:B------:R-:W-:Y:S01]  /*6fe0*/  ISETP.LT.OR P5, PT, R5.reuse, R243, P5 ;  /* 0x000000f30500720c */ /* 0x040fe20002fa1670 */
[----:B------:R-:W3:Y:S01]  /*6ff0*/  MUFU.TANH R186, R182 ;  /* 0x000000b600ba7308 */ /* 0x000ee20000002400 */
[----:B------:R-:W-:Y:S01]  /*7000*/  ISETP.LT.OR P2, PT, R5, R241, P2 ;  /* 0x000000f10500720c */ /* 0x000fe20001741670 */
[----:B------:R-:W-:Y:S01]  /*7010*/  FMUL.FTZ R32, R32, c[0x0][0x2ec] ;  /* 0x0000bb0020207a20 */ /* 0x000fe20000410000 */
[C---:B------:R-:W-:Y:S01]  /*7020*/  IADD3 R10, R22.reuse, 0x11, RZ ;  /* 0x00000011160a7810 */ /* 0x040fe20007ffe0ff */
[----:B------:R-:W-:Y:S01]  /*7030*/  FMUL.FTZ R33, R33, c[0x0][0x2ec] ;  /* 0x0000bb0021217a20 */ /* 0x000fe20000410000 */
[----:B------:R-:W-:Y:S01]  /*7040*/  IADD3 R8, R22, 0x18, RZ ;  /* 0x0000001816087810 */ /* 0x000fe20007ffe0ff */
[----:B------:R-:W-:Y:S01]  /*7050*/  FMUL.FTZ R34, R34, c[0x0][0x2ec] ;  /* 0x0000bb0022227a20 */ /* 0x000fe20000410000 */
[----:B------:R-:W-:Y:S01]  /*7060*/  IADD3 R5, R22, 0x20, RZ ;  /* 0x0000002016057810 */ /* 0x000fe20007ffe0ff */
[----:B------:R-:W5:Y:S01]  /*7070*/  MUFU.TANH R191, R177 ;  /* 0x000000b100bf7308 */ /* 0x000f620000002400 */
[----:B-1----:R-:W-:Y:S01]  /*7080*/  FSEL R183, R12, -INF , !P0 ;  /* 0xff8000000cb77808 */ /* 0x002fe20004000000 */
[----:B------:R-:W-:Y:S01]  /*7090*/  FMUL.FTZ R35, R35, c[0x0][0x2ec] ;  /* 0x0000bb0023237a20 */ /* 0x000fe20000410000 */
[----:B------:R-:W-:-:S02]  /*70a0*/  FSEL R0, R185, -INF , !P6 ;  /* 0xff800000b9007808 */ /* 0x000fc40007000000 */
[----:B------:R-:W-:Y:S02]  /*70b0*/  FSEL R13, R13, -INF , !P3 ;  /* 0xff8000000d0d7808 */ /* 0x000fe40005800000 */
[----:B------:R-:W-:Y:S01]  /*70c0*/  FSEL R26, R21, -INF , !P4 ;  /* 0xff800000151a7808 */ /* 0x000fe20006000000 */
[----:B------:R-:W1:Y:S01]  /*70d0*/  MUFU.TANH R188, R179 ;  /* 0x000000b300bc7308 */ /* 0x000e620000002400 */
[----:B------:R-:W-:Y:S02]  /*70e0*/  ISETP.GE.AND P0, PT, R10, R240, PT ;  /* 0x000000f00a00720c */ /* 0x000fe40003f06270 */
[C---:B------:R-:W-:Y:S02]  /*70f0*/  ISETP.GE.AND P6, PT, R8.reuse, R242, PT ;  /* 0x000000f20800720c */ /* 0x040fe40003fc6270 */
[----:B------:R-:W-:Y:S02]  /*7100*/  ISETP.GE.AND P3, PT, R8, R240, PT ;  /* 0x000000f00800720c */ /* 0x000fe40003f66270 */
[----:B------:R-:W-:Y:S01]  /*7110*/  ISETP.GE.AND P4, PT, R5, R242, PT ;  /* 0x000000f20500720c */ /* 0x000fe20003f86270 */
[----:B------:R-:W1:Y:S01]  /*7120*/  MUFU.TANH R31, R31 ;  /* 0x0000001f001f7308 */ /* 0x000e620000002400 */
[----:B------:R-:W-:-:S02]  /*7130*/  FSEL R184, R184, -INF , !P1 ;  /* 0xff800000b8b87808 */ /* 0x000fc40004800000 */
[C---:B------:R-:W-:Y:S02]  /*7140*/  ISETP.GE.AND P1, PT, R10.reuse, R242, PT ;  /* 0x000000f20a00720c */ /* 0x040fe40003f26270 */
[----:B------:R-:W-:Y:S02]  /*7150*/  ISETP.LT.OR P0, PT, R10, R241, P0 ;  /* 0x000000f10a00720c */ /* 0x000fe40000701670 */
[C---:B------:R-:W-:Y:S01]  /*7160*/  ISETP.LT.OR P6, PT, R8.reuse, R243, P6 ;  /* 0x000000f30800720c */ /* 0x040fe200037c1670 */
[----:B------:R-:W1:Y:S01]  /*7170*/  MUFU.TANH R190, R178 ;  /* 0x000000b200be7308 */ /* 0x000e620000002400 */
[----:B------:R-:W-:Y:S02]  /*7180*/  ISETP.LT.OR P3, PT, R8, R241, P3 ;  /* 0x000000f10800720c */ /* 0x000fe40001f61670 */
[----:B------:R-:W-:Y:S02]  /*7190*/  ISETP.LT.OR P4, PT, R5, R243, P4 ;  /* 0x000000f30500720c */ /* 0x000fe40002781670 */
[----:B------:R-:W-:-:S02]  /*71a0*/  IADD3 R8, R22, 0x21, RZ ;  /* 0x0000002116087810 */ /* 0x000fc40007ffe0ff */
[----:B------:R-:W-:Y:S01]  /*71b0*/  IADD3 R7, R22, 0x29, RZ ;  /* 0x0000002916077810 */ /* 0x000fe20007ffe0ff */
[----:B------:R-:W1:Y:S01]  /*71c0*/  MUFU.TANH R176, R170 ;  /* 0x000000aa00b07308 */ /* 0x000e620000002400 */
[----:B------:R-:W-:Y:S02]  /*71d0*/  ISETP.LT.OR P1, PT, R10, R243, P1 ;  /* 0x000000f30a00720c */ /* 0x000fe40000f21670 */
[----:B------:R-:W-:Y:S02]  /*71e0*/  FSEL R24, R23, -INF , !P0 ;  /* 0xff80000017187808 */ /* 0x000fe40004000000 */
[----:B------:R-:W-:Y:S02]  /*71f0*/  FSEL R192, R192, -INF , !P2 ;  /* 0xff800000c0c07808 */ /* 0x000fe40005000000 */
[----:B--2---:R-:W-:Y:S01]  /*7200*/  FSEL R193, R193, -INF , !P4 ;  /* 0xff800000c1c17808 */ /* 0x004fe20006000000 */
[----:B------:R-:W-:Y:S01]  /*7210*/  MUFU.TANH R29, R29 ;  /* 0x0000001d001d7308 */ /* 0x000fe20000002400 */
[----:B------:R-:W-:-:S02]  /*7220*/  ISETP.GE.AND P0, PT, R8, R242, PT ;  /* 0x000000f20800720c */ /* 0x000fc40003f06270 */
[C---:B------:R-:W-:Y:S02]  /*7230*/  ISETP.GE.AND P2, PT, R7.reuse, R242, PT ;  /* 0x000000f20700720c */ /* 0x040fe40003f46270 */
[-C--:B------:R-:W-:Y:S02]  /*7240*/  ISETP.GE.AND P4, PT, R7, R240.reuse, PT ;  /* 0x000000f00700720c */ /* 0x080fe40003f86270 */
[----:B------:R-:W-:Y:S01]  /*7250*/  FSEL R25, R14, -INF , !P1 ;  /* 0xff8000000e197808 */ /* 0x000fe20004800000 */
[----:B------:R-:W2:Y:S01]  /*7260*/  MUFU.TANH R30, R30 ;  /* 0x0000001e001e7308 */ /* 0x000ea20000002400 */
[----:B------:R-:W-:Y:S02]  /*7270*/  IADD3 R6, R22, 0x28, RZ ;  /* 0x0000002816067810 */ /* 0x000fe40007ffe0ff */
[----:B------:R-:W-:Y:S02]  /*7280*/  ISETP.GE.AND P1, PT, R5, R240, PT ;  /* 0x000000f00500720c */ /* 0x000fe40003f26270 */
[----:B------:R-:W-:-:S02]  /*7290*/  ISETP.LT.OR P0, PT, R8, R243, P0 ;  /* 0x000000f30800720c */ /* 0x000fc40000701670 */
[C---:B------:R-:W-:Y:S01]  /*72a0*/  ISETP.LT.OR P2, PT, R7.reuse, R243, P2 ;  /* 0x000000f30700720c */ /* 0x040fe20001741670 */
[----:B------:R-:W1:Y:S01]  /*72b0*/  MUFU.TANH R28, R28 ;  /* 0x0000001c001c7308 */ /* 0x000e620000002400 */
[----:B------:R-:W-:Y:S02]  /*72c0*/  ISETP.LT.OR P4, PT, R7, R241, P4 ;  /* 0x000000f10700720c */ /* 0x000fe40002781670 */
[----:B----4-:R-:W-:Y:S02]  /*72d0*/  FSEL R21, R180, -INF , !P6 ;  /* 0xff800000b4157808 */ /* 0x010fe40007000000 */
[----:B---3--:R-:W-:Y:S02]  /*72e0*/  FSEL R186, R186, -INF , !P3 ;  /* 0xff800000baba7808 */ /* 0x008fe40005800000 */
[----:B------:R-:W-:Y:S01]  /*72f0*/  FSEL R23, R181, -INF , !P5 ;  /* 0xff800000b5177808 */ /* 0x000fe20006800000 */
[----:B------:R-:W-:Y:S01]  /*7300*/  MUFU.TANH R179, R169 ;  /* 0x000000a900b37308 */ /* 0x000fe20000002400 */
[----:B------:R-:W-:-:S02]  /*7310*/  IADD3 R7, R22, 0x30, RZ ;  /* 0x0000003016077810 */ /* 0x000fc40007ffe0ff */
[----:B------:R-:W-:Y:S02]  /*7320*/  ISETP.GE.AND P6, PT, R8, R240, PT ;  /* 0x000000f00800720c */ /* 0x000fe40003fc6270 */
[C---:B------:R-:W-:Y:S02]  /*7330*/  ISETP.GE.AND P3, PT, R6.reuse, R242, PT ;  /* 0x000000f20600720c */ /* 0x040fe40003f66270 */
[-C--:B------:R-:W-:Y:S01]  /*7340*/  ISETP.GE.AND P5, PT, R6, R240.reuse, PT ;  /* 0x000000f00600720c */ /* 0x080fe20003fa6270 */
[----:B------:R-:W-:Y:S01]  /*7350*/  MUFU.TANH R174, R171 ;  /* 0x000000ab00ae7308 */ /* 0x000fe20000002400 */
[----:B------:R-:W-:Y:S02]  /*7360*/  ISETP.LT.OR P1, PT, R5, R241, P1 ;  /* 0x000000f10500720c */ /* 0x000fe40000f21670 */
[----:B-----5:R-:W-:Y:S02]  /*7370*/  FSEL R191, R191, -INF , !P0 ;  /* 0xff800000bfbf7808 */ /* 0x020fe40004000000 */
[----:B------:R-:W-:-:S02]  /*7380*/  ISETP.GE.AND P0, PT, R7, R240, PT ;  /* 0x000000f00700720c */ /* 0x000fc40003f06270 */
[----:B------:R-:W-:Y:S01]  /*7390*/  ISETP.LT.OR P6, PT, R8, R241, P6 ;  /* 0x000000f10800720c */ /* 0x000fe200037c1670 */
[----:B------:R-:W3:Y:S01]  /*73a0*/  MUFU.TANH R5, R168 ;  /* 0x000000a800057308 */ /* 0x000ee20000002400 */
[C---:B------:R-:W-:Y:S02]  /*73b0*/  ISETP.LT.OR P3, PT, R6.reuse, R243, P3 ;  /* 0x000000f30600720c */ /* 0x040fe40001f61670 */
[-C--:B------:R-:W-:Y:S02]  /*73c0*/  ISETP.LT.OR P5, PT, R6, R241.reuse, P5 ;  /* 0x000000f10600720c */ /* 0x080fe40002fa1670 */
[----:B------:R-:W-:Y:S02]  /*73d0*/  IADD3 R6, R22, 0x31, RZ ;  /* 0x0000003116067810 */ /* 0x000fe40007ffe0ff */
[----:B------:R-:W-:Y:S01]  /*73e0*/  ISETP.LT.OR P0, PT, R7, R241, P0 ;  /* 0x000000f10700720c */ /* 0x000fe20000701670 */
[----:B------:R-:W4:Y:S01]  /*73f0*/  MUFU.TANH R177, R32 ;  /* 0x0000002000b17308 */ /* 0x000f220000002400 */
[----:B-1----:R-:W-:-:S02]  /*7400*/  FSEL R188, R188, -INF , !P6 ;  /* 0xff800000bcbc7808 */ /* 0x002fc40007000000 */
[----:B------:R-:W-:Y:S02]  /*7410*/  FSEL R31, R31, -INF , !P3 ;  /* 0xff8000001f1f7808 */ /* 0x000fe40005800000 */
[----:B------:R-:W-:Y:S02]  /*7420*/  FSEL R190, R190, -INF , !P1 ;  /* 0xff800000bebe7808 */ /* 0x000fe40004800000 */
[C---:B------:R-:W-:Y:S01]  /*7430*/  ISETP.GE.AND P6, PT, R6.reuse, R242, PT ;  /* 0x000000f20600720c */ /* 0x040fe20003fc6270 */
[----:B------:R-:W-:Y:S01]  /*7440*/  MUFU.TANH R175, R33 ;  /* 0x0000002100af7308 */ /* 0x000fe20000002400 */
[----:B------:R-:W-:Y:S02]  /*7450*/  ISETP.GE.AND P3, PT, R6, R240, PT ;  /* 0x000000f00600720c */ /* 0x000fe40003f66270 */
[----:B------:R-:W-:Y:S02]  /*7460*/  ISETP.GE.AND P1, PT, R7, R242, PT ;  /* 0x000000f20700720c */ /* 0x000fe40003f26270 */
[----:B------:R-:W-:-:S02]  /*7470*/  FSEL R176, R176, -INF , !P0 ;  /* 0xff800000b0b07808 */ /* 0x000fc40004000000 */
[----:B------:R-:W-:Y:S01]  /*7480*/  PLOP3.LUT P0, PT, PT, PT, UP0, 0x80, 0x0 ;  /* 0x000000000000781c */ /* 0x000fe20003f0f008 */
[----:B------:R-:W1:Y:S01]  /*7490*/  MUFU.TANH R172, R34 ;  /* 0x0000002200ac7308 */ /* 0x000e620000002400 */
[----:B------:R-:W-:Y:S01]  /*74a0*/  BAR.SYNC.DEFER_BLOCKING 0x0 ;  /* 0x0000000000007b1d */ /* 0x000fe20000010000 */
[C---:B------:R-:W-:Y:S02]  /*74b0*/  ISETP.LT.OR P6, PT, R6.reuse, R243, P6 ;  /* 0x000000f30600720c */ /* 0x040fe400037c1670 */
[----:B------:R-:W-:Y:S02]  /*74c0*/  ISETP.LT.OR P3, PT, R6, R241, P3 ;  /* 0x000000f10600720c */ /* 0x000fe40001f61670 */
[----:B------:R-:W-:Y:S02]  /*74d0*/  ISETP.LT.OR P1, PT, R7, R243, P1 ;  /* 0x000000f30700720c */ /* 0x000fe40000f21670 */
[----:B------:R-:W5:Y:S01]  /*74e0*/  MUFU.TANH R170, R35 ;  /* 0x0000002300aa7308 */ /* 0x000f620000002400 */
[----:B------:R-:W-:-:S02]  /*74f0*/  IADD3 R6, R22, 0x38, RZ ;  /* 0x0000003816067810 */ /* 0x000fc40007ffe0ff */
[----:B------:R-:W-:Y:S02]  /*7500*/  IADD3 R22, R22, 0x39, RZ ;  /* 0x0000003916167810 */ /* 0x000fe40007ffe0ff */
[----:B--2---:R-:W-:Y:S02]  /*7510*/  FSEL R30, R30, -INF , !P5 ;  /* 0xff8000001e1e7808 */ /* 0x004fe40006800000 */
[----:B------:R-:W-:Y:S02]  /*7520*/  FSEL R29, R29, -INF , !P2 ;  /* 0xff8000001d1d7808 */ /* 0x000fe40005000000 */
[----:B------:R-:W-:Y:S02]  /*7530*/  FSEL R28, R28, -INF , !P4 ;  /* 0xff8000001c1c7808 */ /* 0x000fe40006000000 */
[----:B---3--:R-:W-:Y:S02]  /*7540*/  FSEL R181, R5, -INF , !P1 ;  /* 0xff80000005b57808 */ /* 0x008fe40004800000 */
        /* <DEDUP_REMOVED lines=10> */
[----:B----4-:R-:W-:Y:S02]  /*75f0*/  FSEL R177, R177, -INF , !P5 ;  /* 0xff800000b1b17808 */ /* 0x010fe40006800000 */
[----:B-1----:R-:W-:Y:S02]  /*7600*/  FSEL R172, R172, -INF , !P2 ;  /* 0xff800000acac7808 */ /* 0x002fe40005000000 */
[----:B------:R-:W-:-:S02]  /*7610*/  FSEL R175, R175, -INF , !P4 ;  /* 0xff800000afaf7808 */ /* 0x000fc40006000000 */
[----:B-----5:R-:W-:Y:S01]  /*7620*/  FSEL R170, R170, -INF , !P1 ;  /* 0xff800000aaaa7808 */ /* 0x020fe20004800000 */
        /* <DEDUP_REMOVED lines=43> */
.L_x_1000:
[----:B------:R-:W-:Y:S01]  /*78e0*/  FMNMX.FTZ R5, R3, R2, !PT ;  /* 0x0000000203057209 */ /* 0x000fe20007810000 */
[----:B-1----:R-:W-:Y:S01]  /*78f0*/  LDSM.16.MT88.4 R16, [R228+0x10000] ;  /* 0x01000000e410783b */ /* 0x002fe20000004200 */
        /* <DEDUP_REMOVED lines=42> */
[----:B------:R-:W-:Y:S01]  /*7ba0*/  FMUL.FTZ R178, R169, c[0x0][0x23c] ;  /* 0x00008f00a9b27a20 */ /* 0x000fe20000410000 */
[----:B------:R-:W-:Y:S02]  /*7bb0*/  FSEL R173, R173, RZ, P0 ;  /* 0x000000ffadad7208 */ /* 0x000fe40000000000 */
[----:B------:R-:W-:Y:S02]  /*7bc0*/  FSEL R5, R169, RZ, P1 ;  /* 0x000000ffa9057208 */ /* 0x000fe40000800000 */
[----:B------:R-:W-:Y:S01]  /*7bd0*/  FSEL R178, R178, RZ, P1 ;  /* 0x000000ffb2b27208 */ /* 0x000fe20000800000 */
[----:B------:R-:W-:Y:S01]  /*7be0*/  FFMA.FTZ R171, R4, c[0x0][0x23c], -R173 ;  /* 0x00008f0004ab7a23 */ /* 0x000fe200000108ad */
[----:B------:R-:W-:Y:S01]  /*7bf0*/  FSEL R4, R168, RZ, P0 ;  /* 0x000000ffa8047208 */ /* 0x000fe20000000000 */
[----:B------:R-:W-:-:S02]  /*7c00*/  FADD.FTZ R5, R164, -R5 ;  /* 0x80000005a4057221 */ /* 0x000fc40000010000 */
[----:B------:R-:W-:Y:S02]  /*7c10*/  FFMA.FTZ R32, R13, c[0x0][0x23c], -R178 ;  /* 0x00008f000d207a23 */ /* 0x000fe400000108b2 */
[----:B------:R-:W-:Y:S01]  /*7c20*/  FADD.FTZ R4, R3, -R4 ;  /* 0x8000000403047221 */ /* 0x000fe20000010000 */
[----:B------:R-:W1:Y:S01]  /*7c30*/  LDSM.16.MT88.4 R12, [R226+0x10000] ;  /* 0x01000000e20c783b */ /* 0x000e620000004200 */
[--C-:B------:R-:W-:Y:S01]  /*7c40*/  FFMA.FTZ R33, R2, c[0x0][0x23c], -R173.reuse ;  /* 0x00008f0002217a23 */ /* 0x100fe200000108ad */
[----:B------:R-:W-:Y:S01]  /*7c50*/  MUFU.EX2 R171, R171 ;  /* 0x000000ab00ab7308 */ /* 0x000fe20000000800 */
[--C-:B------:R-:W-:Y:S02]  /*7c60*/  FFMA.FTZ R165, R9, c[0x0][0x23c], -R178.reuse ;  /* 0x00008f0009a57a23 */ /* 0x100fe400000108b2 */
[--C-:B------:R-:W-:Y:S02]  /*7c70*/  FFMA.FTZ R34, R11, c[0x0][0x23c], -R178.reuse ;  /* 0x00008f000b227a23 */ /* 0x100fe400000108b2 */
[----:B------:R-:W-:Y:S01]  /*7c80*/  FFMA.FTZ R35, R183, c[0x0][0x23c], -R178 ;  /* 0x00008f00b7237a23 */ /* 0x000fe200000108b2 */
[----:B------:R-:W2:Y:S01]  /*7c90*/  LDSM.16.MT88.4 R8, [R225+0x10000] ;  /* 0x01000000e108783b */ /* 0x000ea20000004200 */
[--C-:B------:R-:W-:Y:S01]  /*7ca0*/  FFMA.FTZ R2, R184, c[0x0][0x23c], -R173.reuse ;  /* 0x00008f00b8027a23 */ /* 0x100fe200000108ad */
[----:B------:R-:W-:Y:S01]  /*7cb0*/  MUFU.EX2 R165, R165 ;  /* 0x000000a500a57308 */ /* 0x000fe20000000800 */
[----:B------:R-:W-:-:S02]  /*7cc0*/  FFMA.FTZ R0, R0, c[0x0][0x23c], -R173 ;  /* 0x00008f0000007a23 */ /* 0x000fc400000108ad */
[----:B------:R-:W-:Y:S02]  /*7cd0*/  FMUL.FTZ R164, R5, c[0x0][0x23c] ;  /* 0x00008f0005a47a20 */ /* 0x000fe40000410000 */
[----:B------:R-:W-:Y:S02]  /*7ce0*/  FMUL.FTZ R3, R4, c[0x0][0x23c] ;  /* 0x00008f0004037a20 */ /* 0x000fe40000410000 */
[--C-:B------:R-:W-:Y:S01]  /*7cf0*/  FFMA.FTZ R182, R21, c[0x0][0x23c], -R178.reuse ;  /* 0x00008f0015b67a23 */ /* 0x100fe200000108b2 */
[----:B------:R-:W3:Y:S01]  /*7d00*/  MUFU.EX2 R34, R34 ;  /* 0x0000002200227308 */ /* 0x000ee20000000800 */
[--C-:B------:R-:W-:Y:S02]  /*7d10*/  FFMA.FTZ R185, R23, c[0x0][0x23c], -R178.reuse ;  /* 0x00008f0017b97a23 */ /* 0x100fe400000108b2 */
[----:B------:R-:W-:Y:S01]  /*7d20*/  LDSM.16.MT88.4 R20, [R224+0x16000] ;  /* 0x01600000e014783b */ /* 0x000fe20000004200 */
[--C-:B------:R-:W-:Y:S02]  /*7d30*/  FFMA.FTZ R180, R27, c[0x0][0x23c], -R178.reuse ;  /* 0x00008f001bb47a23 */ /* 0x100fe400000108b2 */
[----:B------:R-:W-:-:S02]  /*7d40*/  FFMA.FTZ R183, R25, c[0x0][0x23c], -R178 ;  /* 0x00008f0019b77a23 */ /* 0x000fc400000108b2 */
[----:B------:R-:W-:Y:S01]  /*7d50*/  MUFU.EX2 R35, R35 ;  /* 0x0000002300237308 */ /* 0x000fe20000000800 */
[--C-:B------:R-:W-:Y:S02]  /*7d60*/  FFMA.FTZ R184, R26, c[0x0][0x23c], -R173.reuse ;  /* 0x00008f001ab87a23 */ /* 0x100fe400000108ad */
[--C-:B------:R-:W-:Y:S02]  /*7d70*/  FFMA.FTZ R187, R24, c[0x0][0x23c], -R173.reuse ;  /* 0x00008f0018bb7a23 */ /* 0x100fe400000108ad */
[--C-:B------:R-:W-:Y:S01]  /*7d80*/  FFMA.FTZ R186, R186, c[0x0][0x23c], -R173.reuse ;  /* 0x00008f00baba7a23 */ /* 0x100fe200000108ad */
[----:B------:R-:W-:Y:S01]  /*7d90*/  LDSM.16.MT88.4 R24, [R228+0x10800] ;  /* 0x01080000e418783b */ /* 0x000fe20000004200 */
[----:B------:R-:W-:Y:S01]  /*7da0*/  FFMA.FTZ R189, R192, c[0x0][0x23c], -R173 ;  /* 0x00008f00c0bd7a23 */ /* 0x000fe200000108ad */
[----:B------:R-:W4:Y:S01]  /*7db0*/  MUFU.EX2 R32, R32 ;  /* 0x0000002000207308 */ /* 0x000f220000000800 */
[----:B---3--:R-:W-:Y:S01]  /*7dc0*/  F2FP.BF16.PACK_AB R4, R34, R165 ;  /* 0x000000a52204723e */ /* 0x008fe200000010ff */
[----:B------:R-:W-:-:S02]  /*7dd0*/  FFMA.FTZ R192, R193, c[0x0][0x23c], -R178 ;  /* 0x00008f00c1c07a23 */ /* 0x000fc400000108b2 */
[--C-:B------:R-:W-:Y:S02]  /*7de0*/  FFMA.FTZ R195, R188, c[0x0][0x23c], -R173.reuse ;  /* 0x00008f00bcc37a23 */ /* 0x100fe400000108ad */
[--C-:B------:R-:W-:Y:S02]  /*7df0*/  FFMA.FTZ R191, R191, c[0x0][0x23c], -R178.reuse ;  /* 0x00008f00bfbf7a23 */ /* 0x100fe400000108b2 */
        /* <DEDUP_REMOVED lines=9> */
[--C-:B------:R-:W-:Y:S02]  /*7e90*/  FFMA.FTZ R181, R181, c[0x0][0x23c], -R178.reuse ;  /* 0x00008f00b5b57a23 */ /* 0x100fe400000108b2 */
[--C-:B------:R-:W-:Y:S01]  /*7ea0*/  FFMA.FTZ R196, R179, c[0x0][0x23c], -R178.reuse ;  /* 0x00008f00b3c47a23 */ /* 0x100fe200000108b2 */
[----:B------:R-:W4:Y:S01]  /*7eb0*/  MUFU.EX2 R0, R0 ;  /* 0x0000000000007308 */ /* 0x000f220000000800 */
[--C-:B------:R-:W-:Y:S02]  /*7ec0*/  FFMA.FTZ R177, R177, c[0x0][0x23c], -R178.reuse ;  /* 0x00008f00b1b17a23 */ /* 0x100fe400000108b2 */
[----:B------:R-:W-:Y:S02]  /*7ed0*/  FFMA.FTZ R178, R175, c[0x0][0x23c], -R178 ;  /* 0x00008f00afb27a23 */ /* 0x000fe400000108b2 */
[--C-:B------:R-:W-:Y:S02]  /*7ee0*/  FFMA.FTZ R175, R176, c[0x0][0x23c], -R173.reuse ;  /* 0x00008f00b0af7a23 */ /* 0x100fe400000108ad */
[--C-:B------:R-:W-:Y:S01]  /*7ef0*/  FFMA.FTZ R174, R174, c[0x0][0x23c], -R173.reuse ;  /* 0x00008f00aeae7a23 */ /* 0x100fe200000108ad */
[----:B------:R-:W5:Y:S01]  /*7f00*/  MUFU.EX2 R164, R164 ;  /* 0x000000a400a47308 */ /* 0x000f620000000800 */
[----:B---3--:R-:W-:Y:S01]  /*7f10*/  F2FP.BF16.PACK_AB R5, R2, R33 ;  /* 0x000000210205723e */ /* 0x008fe200000010ff */
[----:B------:R-:W-:-:S02]  /*7f20*/  FFMA.FTZ R172, R172, c[0x0][0x23c], -R173 ;  /* 0x00008f00acac7a23 */ /* 0x000fc400000108ad */
[----:B------:R-:W-:-:S04]  /*7f30*/  FFMA.FTZ R173, R170, c[0x0][0x23c], -R173 ;  /* 0x00008f00aaad7a23 */ /* 0x000fc800000108ad */
[----:B------:R-:W3:Y:S01]  /*7f40*/  MUFU.EX2 R3, R3 ;  /* 0x0000000300037308 */ /* 0x000ee20000000800 */
[----:B----4-:R-:W-:Y:S01]  /*7f50*/  F2FP.BF16.PACK_AB R7, R171, R0 ;  /* 0x00000000ab07723e */ /* 0x010fe200000010ff */
[----:B-----5:R-:W-:-:S06]  /*7f60*/  FMUL.FTZ R160, R160, R164 ;  /* 0x000000a4a0a07220 */ /* 0x020fcc0000410000 */
[----:B------:R-:W-:Y:S01]  /*7f70*/  MUFU.EX2 R180, R180 ;  /* 0x000000b400b47308 */ /* 0x000fe20000000800 */
[-C--:B------:R-:W-:Y:S02]  /*7f80*/  FMUL.FTZ R161, R161, R164.reuse ;  /* 0x000000a4a1a17220 */ /* 0x080fe40000410000 */
[-C--:B------:R-:W-:Y:S02]  /*7f90*/  FMUL.FTZ R156, R156, R164.reuse ;  /* 0x000000a49c9c7220 */ /* 0x080fe40000410000 */
[----:B------:R-:W-:Y:S02]  /*7fa0*/  FMUL.FTZ R157, R157, R164 ;  /* 0x000000a49d9d7220 */ /* 0x000fe40000410000 */
[-C--:B---3--:R-:W-:Y:S01]  /*7fb0*/  FMUL.FTZ R162, R162, R3.reuse ;  /* 0x00000003a2a27220 */ /* 0x088fe20000410000 */
[----:B------:R-:W3:Y:S01]  /*7fc0*/  MUFU.EX2 R183, R183 ;  /* 0x000000b700b77308 */ /* 0x000ee20000000800 */
        /* <DEDUP_REMOVED lines=11> */
[----:B------:R-:W4:Y:S01]  /*8080*/  LDSM.16.MT88.4 R16, [R224+0x10000] ;  /* 0x01000000e010783b */ /* 0x000f220000004200 */
[----:B------:R-:W-:Y:S01]  /*8090*/  FMUL.FTZ R149, R149, R164 ;  /* 0x000000a495957220 */ /* 0x000fe20000410000 */
[----:B------:R-:W-:Y:S01]  /*80a0*/  MUFU.EX2 R185, R185 ;  /* 0x000000b900b97308 */ /* 0x000fe20000000800 */
[----:B------:R-:W-:-:S02]  /*80b0*/  FMUL.FTZ R150, R150, R3 ;  /* 0x0000000396967220 */ /* 0x000fc40000410000 */
[-C--:B------:R-:W-:Y:S02]  /*80c0*/  FMUL.FTZ R151, R151, R3.reuse ;  /* 0x0000000397977220 */ /* 0x080fe40000410000 */
[C---:B-1----:R-:W-:Y:S01]  /*80d0*/  HMMA.16816.F32.BF16 R152, R4.reuse, R12, R152 ;  /* 0x0000000c0498723c */ /* 0x042fe20000041898 */
[-C--:B------:R-:W-:Y:S02]  /*80e0*/  FMUL.FTZ R144, R144, R164.reuse ;  /* 0x000000a490907220 */ /* 0x080fe40000410000 */
[-C--:B------:R-:W-:Y:S01]  /*80f0*/  FMUL.FTZ R145, R145, R164.reuse ;  /* 0x000000a491917220 */ /* 0x080fe20000410000 */
[----:B------:R-:W-:Y:S01]  /*8100*/  MUFU.EX2 R184, R184 ;  /* 0x000000b800b87308 */ /* 0x000fe20000000800 */
[-C--:B------:R-:W-:Y:S02]  /*8110*/  FMUL.FTZ R146, R146, R3.reuse ;  /* 0x0000000392927220 */ /* 0x080fe40000410000 */
[----:B------:R-:W-:Y:S01]  /*8120*/  FMUL.FTZ R147, R147, R3 ;  /* 0x0000000393937220 */ /* 0x000fe20000410000 */
[----:B------:R-:W-:Y:S01]  /*8130*/  HMMA.16816.F32.BF16 R148, R4, R14, R148 ;  /* 0x0000000e0494723c */ /* 0x000fe20000041894 */
[----:B------:R-:W1:Y:S01]  /*8140*/  LDSM.16.MT88.4 R12, [R228+0x12000] ;  /* 0x01200000e40c783b */ /* 0x000e620000004200 */
[----:B------:R-:W-:-:S02]  /*8150*/  FMUL.FTZ R140, R140, R164 ;  /* 0x000000a48c8c7220 */ /* 0x000fc40000410000 */
[-C--:B------:R-:W-:Y:S01]  /*8160*/  FMUL.FTZ R141, R141, R164.reuse ;  /* 0x000000a48d8d7220 */ /* 0x080fe20000410000 */
[----:B------:R-:W5:Y:S01]  /*8170*/  MUFU.EX2 R187, R187 ;  /* 0x000000bb00bb7308 */ /* 0x000f620000000800 */
[-C--:B------:R-:W-:Y:S02]  /*8180*/  FMUL.FTZ R142, R142, R3.reuse ;  /* 0x000000038e8e7220 */ /* 0x080fe40000410000 */
[-C--:B------:R-:W-:Y:S01]  /*8190*/  FMUL.FTZ R143, R143, R3.reuse ;  /* 0x000000038f8f7220 */ /* 0x080fe20000410000 */
[----:B--2---:R-:W-:Y:S01]  /*81a0*/  HMMA.16816.F32.BF16 R144, R4, R8, R144 ;  /* 0x000000080490723c */ /* 0x004fe20000041890 */
[-C--:B------:R-:W-:Y:S02]  /*81b0*/  FMUL.FTZ R136, R136, R164.reuse ;  /* 0x000000a488887220 */ /* 0x080fe40000410000 */
[----:B------:R-:W-:Y:S01]  /*81c0*/  FMUL.FTZ R137, R137, R164 ;  /* 0x000000a489897220 */ /* 0x000fe20000410000 */
[----:B------:R-:W-:Y:S01]  /*81d0*/  MUFU.EX2 R186, R186 ;  /* 0x000000ba00ba7308 */ /* 0x000fe20000000800 */
[----:B------:R-:W-:-:S02]  /*81e0*/  FMUL.FTZ R138, R138, R3 ;  /* 0x000000038a8a7220 */ /* 0x000fc40000410000 */
[-C--:B------:R-:W-:Y:S01]  /*81f0*/  FMUL.FTZ R139, R139, R3.reuse ;  /* 0x000000038b8b7220 */ /* 0x080fe20000410000 */
[C---:B------:R-:W-:Y:S01]  /*8200*/  HMMA.16816.F32.BF16 R140, R4.reuse, R10, R140 ;  /* 0x0000000a048c723c */ /* 0x040fe2000004188c */
[----:B------:R-:W2:Y:S01]  /*8210*/  LDSM.16.MT88.4 R8, [R226+0x12000] ;  /* 0x01200000e208783b */ /* 0x000ea20000004200 */
[-C--:B------:R-:W-:Y:S02]  /*8220*/  FMUL.FTZ R132, R132, R164.reuse ;  /* 0x000000a484847220 */ /* 0x080fe40000410000 */
[-C--:B------:R-:W-:Y:S01]  /*8230*/  FMUL.FTZ R133, R133, R164.reuse ;  /* 0x000000a485857220 */ /* 0x080fe20000410000 */
[----:B------:R-:W1:Y:S01]  /*8240*/  MUFU.EX2 R189, R189 ;  /* 0x000000bd00bd7308 */ /* 0x000e620000000800 */
[-C--:B------:R-:W-:Y:S02]  /*8250*/  FMUL.FTZ R134, R134, R3.reuse ;  /* 0x0000000386867220 */ /* 0x080fe40000410000 */
[----:B------:R-:W-:Y:S01]  /*8260*/  FMUL.FTZ R135, R135, R3 ;  /* 0x0000000387877220 */ /* 0x000fe20000410000 */
[----:B----4-:R-:W-:Y:S01]  /*8270*/  HMMA.16816.F32.BF16 R136, R4, R16, R136 ;  /* 0x000000100488723c */ /* 0x010fe20000041888 */
[----:B------:R-:W-:-:S02]  /*8280*/  FMUL.FTZ R36, R36, R164 ;  /* 0x000000a424247220 */ /* 0x000fc40000410000 */
[-C--:B------:R-:W-:Y:S01]  /*8290*/  FMUL.FTZ R37, R37, R164.reuse ;  /* 0x000000a425257220 */ /* 0x080fe20000410000 */
[----:B------:R-:W4:Y:S01]  /*82a0*/  MUFU.EX2 R192, R192 ;  /* 0x000000c000c07308 */ /* 0x000f220000000800 */
[-C--:B------:R-:W-:Y:S02]  /*82b0*/  FMUL.FTZ R38, R38, R3.reuse ;  /* 0x0000000326267220 */ /* 0x080fe40000410000 */
[-C--:B------:R-:W-:Y:S01]  /*82c0*/  FMUL.FTZ R39, R39, R3.reuse ;  /* 0x0000000327277220 */ /* 0x080fe20000410000 */
[----:B------:R-:W-:Y:S01]  /*82d0*/  HMMA.16816.F32.BF16 R132, R4, R18, R132 ;  /* 0x000000120484723c */ /* 0x000fe20000041884 */
[-C--:B------:R-:W-:Y:S01]  /*82e0*/  FMUL.FTZ R40, R40, R164.reuse ;  /* 0x000000a428287220 */ /* 0x080fe20000410000 */
[----:B------:R-:W3:Y:S01]  /*82f0*/  LDSM.16.MT88.4 R16, [R225+0x12000] ;  /* 0x01200000e110783b */ /* 0x000ee20000004200 */
[----:B------:R-:W-:Y:S01]  /*8300*/  FMUL.FTZ R41, R41, R164 ;  /* 0x000000a429297220 */ /* 0x000fe20000410000 */
[----:B------:R-:W2:Y:S01]  /*8310*/  MUFU.EX2 R191, R191 ;  /* 0x000000bf00bf7308 */ /* 0x000ea20000000800 */
[----:B------:R-:W-:-:S02]  /*8320*/  FMUL.FTZ R42, R42, R3 ;  /* 0x000000032a2a7220 */ /* 0x000fc40000410000 */
[-C--:B------:R-:W-:Y:S01]  /*8330*/  FMUL.FTZ R43, R43, R3.reuse ;  /* 0x000000032b2b7220 */ /* 0x080fe20000410000 */
        /* <DEDUP_REMOVED lines=10> */
[----:B------:R-:W-:Y:S01]  /*83e0*/  MUFU.EX2 R194, R194 ;  /* 0x000000c200c27308 */ /* 0x000fe20000000800 */
        /* <DEDUP_REMOVED lines=9> */
[-C--:B------:R-:W-:Y:S01]  /*8480*/  FMUL.FTZ R56, R56, R164.reuse ;  /* 0x000000a438387220 */ /* 0x080fe20000410000 */
[----:B------:R-:W2:Y:S01]  /*8490*/  LDSM.16.MT88.4 R8, [R228+0x14000] ;  /* 0x01400000e408783b */ /* 0x000ea20000004200 */
[-C--:B------:R-:W-:Y:S01]  /*84a0*/  FMUL.FTZ R57, R57, R164.reuse ;  /* 0x000000a439397220 */ /* 0x080fe20000410000 */
[----:B------:R-:W1:Y:S01]  /*84b0*/  MUFU.EX2 R195, R195 ;  /* 0x000000c300c37308 */ /* 0x000e620000000800 */
[-C--:B------:R-:W-:Y:S02]  /*84c0*/  FMUL.FTZ R58, R58, R3.reuse ;  /* 0x000000033a3a7220 */ /* 0x080fe40000410000 */
[----:B------:R-:W-:Y:S01]  /*84d0*/  FMUL.FTZ R59, R59, R3 ;  /* 0x000000033b3b7220 */ /* 0x000fe20000410000 */
[----:B---3--:R-:W-:Y:S01]  /*84e0*/  HMMA.16816.F32.BF16 R52, R4, R16, R52 ;  /* 0x000000100434723c */ /* 0x008fe20000041834 */
[----:B------:R-:W-:-:S02]  /*84f0*/  FMUL.FTZ R60, R60, R164 ;  /* 0x000000a43c3c7220 */ /* 0x000fc40000410000 */
[-C--:B------:R-:W-:Y:S01]  /*8500*/  FMUL.FTZ R61, R61, R164.reuse ;  /* 0x000000a43d3d7220 */ /* 0x080fe20000410000 */
[----:B------:R-:W-:Y:S01]  /*8510*/  MUFU.EX2 R188, R188 ;  /* 0x000000bc00bc7308 */ /* 0x000fe20000000800 */
[-C--:B------:R-:W-:Y:S02]  /*8520*/  FMUL.FTZ R62, R62, R3.reuse ;  /* 0x000000033e3e7220 */ /* 0x080fe40000410000 */
[-C--:B------:R-:W-:Y:S01]  /*8530*/  FMUL.FTZ R63, R63, R3.reuse ;  /* 0x000000033f3f7220 */ /* 0x080fe20000410000 */
[----:B------:R-:W-:Y:S01]  /*8540*/  HMMA.16816.F32.BF16 R56, R4, R18, R56 ;  /* 0x000000120438723c */ /* 0x000fe20000041838 */
[----:B------:R-:W3:Y:S01]  /*8550*/  LDSM.16.MT88.4 R16, [R226+0x14000] ;  /* 0x01400000e210783b */ /* 0x000ee20000004200 */
[-C--:B------:R-:W-:Y:S02]  /*8560*/  FMUL.FTZ R64, R64, R164.reuse ;  /* 0x000000a440407220 */ /* 0x080fe40000410000 */
        /* <DEDUP_REMOVED lines=14> */
[----:B------:R-:W1:Y:S01]  /*8650*/  MUFU.EX2 R196, R196 ;  /* 0x000000c400c47308 */ /* 0x000e620000000800 */
        /* <DEDUP_REMOVED lines=12> */
[----:B------:R-:W-:Y:S01]  /*8720*/  MUFU.EX2 R178, R178 ;  /* 0x000000b200b27308 */ /* 0x000fe20000000800 */
        /* <DEDUP_REMOVED lines=30> */
[----:B------:R-:W-:Y:S02]  /*8910*/  FMUL.FTZ R101, R101, R164 ;  /* 0x000000a465657220 */ /* 0x000fe40000410000 */
[----:B------:R-:W-:-:S02]  /*8920*/  FMUL.FTZ R102, R102, R3 ;  /* 0x0000000366667220 */ /* 0x000fc40000410000 */
[-C--:B------:R-:W-:Y:S01]  /*8930*/  FMUL.FTZ R103, R103, R3.reuse ;  /* 0x0000000367677220 */ /* 0x080fe20000410000 */
[C---:B------:R-:W-:Y:S01]  /*8940*/  HMMA.16816.F32.BF16 R96, R4.reuse, R10, R96 ;  /* 0x0000000a0460723c */ /* 0x040fe20000041860 */
[-C--:B------:R-:W-:Y:S01]  /*8950*/  FMUL.FTZ R104, R104, R164.reuse ;  /* 0x000000a468687220 */ /* 0x080fe20000410000 */
[----:B------:R-:W2:Y:S01]  /*8960*/  LDSM.16.MT88.4 R8, [R225+0x16000] ;  /* 0x01600000e108783b */ /* 0x000ea20000004200 */
        /* <DEDUP_REMOVED lines=36> */
[----:B------:R-:W-:Y:S01]  /*8bb0*/  HMMA.16816.F32.BF16 R124, R4, R20, R124 ;  /* 0x00000014047c723c */ /* 0x000fe2000004187c */
[----:B------:R-:W-:Y:S01]  /*8bc0*/  FFMA.FTZ R165, R200, R164, R165 ;  /* 0x000000a4c8a57223 */ /* 0x000fe200000100a5 */
[----:B------:R-:W-:Y:S01]  /*8bd0*/  MOV R164, R169 ;  /* 0x000000a900a47202 */ /* 0x000fe20000000f00 */
[----:B------:R-:W-:-:S02]  /*8be0*/  FFMA.FTZ R3, R252, R3, R33 ;  /* 0x00000003fc037223 */ /* 0x000fc40000010021 */
[----:B------:R-:W-:Y:S02]  /*8bf0*/  FADD.FTZ R34, R34, R165 ;  /* 0x000000a522227221 */ /* 0x000fe40000010000 */
[----:B------:R-:W-:Y:S01]  /*8c00*/  FADD.FTZ R3, R2, R3 ;  /* 0x0000000302037221 */ /* 0x000fe20000010000 */
[----:B------:R-:W-:Y:S01]  /*8c10*/  HMMA.16816.F32.BF16 R128, R4, R22, R128 ;  /* 0x000000160480723c */ /* 0x000fe20000041880 */
[----:B------:R-:W2:Y:S01]  /*8c20*/  LDSM.16.MT88.4 R20, [R228+0x12800] ;  /* 0x01280000e414783b */ /* 0x000ea20000004200 */
[----:B------:R-:W-:Y:S02]  /*8c30*/  FADD.FTZ R35, R35, R34 ;  /* 0x0000002223237221 */ /* 0x000fe40000010000 */
[----:B------:R-:W-:Y:S02]  /*8c40*/  FADD.FTZ R0, R0, R3 ;  /* 0x0000000300007221 */ /* 0x000fe40000010000 */
[----:B------:R-:W-:Y:S01]  /*8c50*/  FADD.FTZ R3, R32, R35 ;  /* 0x0000002320037221 */ /* 0x000fe20000010000 */
[----:B------:R-:W-:Y:S01]  /*8c60*/  F2FP.BF16.PACK_AB R4, R183, R180 ;  /* 0x000000b4b704723e */ /* 0x000fe200000010ff */
        /* <DEDUP_REMOVED lines=10> */
[C---:B---3--:R-:W-:Y:S01]  /*8d10*/  HMMA.16816.F32.BF16 R152, R4.reuse, R16, R152 ;  /* 0x000000100498723c */ /* 0x048fe20000041898 */
[----:B------:R-:W-:Y:S02]  /*8d20*/  FADD.FTZ R186, R186, R187 ;  /* 0x000000bbbaba7221 */ /* 0x000fe40000010000 */
[----:B------:R-:W-:Y:S02]  /*8d30*/  FADD.FTZ R185, R185, R182 ;  /* 0x000000b6b9b97221 */ /* 0x000fe40000010000 */
[----:B------:R-:W-:Y:S02]  /*8d40*/  FADD.FTZ R189, R189, R186 ;  /* 0x000000babdbd7221 */ /* 0x000fe40000010000 */
[----:B----4-:R-:W-:Y:S01]  /*8d50*/  FADD.FTZ R0, R192, R185 ;  /* 0x000000b9c0007221 */ /* 0x010fe20000010000 */
[----:B------:R-:W-:Y:S01]  /*8d60*/  HMMA.16816.F32.BF16 R148, R4, R18, R148 ;  /* 0x000000120494723c */ /* 0x000fe20000041894 */
[----:B------:R-:W3:Y:S02]  /*8d70*/  LDSM.16.MT88.4 R16, [R225+0x12800] ;  /* 0x01280000e110783b */ /* 0x000ee40000004200 */
[----:B------:R-:W-:-:S05]  /*8d80*/  FADD.FTZ R0, R191, R0 ;  /* 0x00000000bf007221 */ /* 0x000fca0000010000 */
        /* <DEDUP_REMOVED lines=39> */
[C---:B-----5:R-:W-:Y:S08]  /*9000*/  HMMA.16816.F32.BF16 R116, R4.reuse, R20, R116 ;  /* 0x000000140474723c */ /* 0x060ff00000041874 */
[C---:B------:R-:W-:Y:S01]  /*9010*/  HMMA.16816.F32.BF16 R120, R4.reuse, R22, R120 ;  /* 0x000000160478723c */ /* 0x040fe20000041878 */
[----:B------:R-:W-:Y:S07]  /*9020*/  LDSM.16.MT88.4 R20, [R225+0x11000] ;  /* 0x01100000e114783b */ /* 0x000fee0000004200 */
[C---:B---3--:R-:W-:Y:S08]  /*9030*/  HMMA.16816.F32.BF16 R124, R4.reuse, R16, R124 ;  /* 0x00000010047c723c */ /* 0x048ff0000004187c */
[----:B------:R-:W-:Y:S01]  /*9040*/  HMMA.16816.F32.BF16 R128, R4, R18, R128 ;  /* 0x000000120480723c */ /* 0x000fe20000041880 */
[----:B------:R-:W3:Y:S06]  /*9050*/  LDSM.16.MT88.4 R16, [R225+0x13000] ;  /* 0x01300000e110783b */ /* 0x000eec0000004200 */
        /* <DEDUP_REMOVED lines=9> */
[----:B-1----:R-:W-:Y:S02]  /*90f0*/  HMMA.16816.F32.BF16 R160, R4, R12, R160 ;  /* 0x0000000c04a0723c */ /* 0x002fe400000418a0 */
[----:B------:R-:W-:-:S06]  /*9100*/  FADD.FTZ R0, R197, R0 ;  /* 0x00000000c5007221 */ /* 0x000fcc0000010000 */
        /* <DEDUP_REMOVED lines=17> */
[C---:B------:R-:W-:Y:S08]  /*9220*/  HMMA.16816.F32.BF16 R136, R4.reuse, R28, R136 ;  /* 0x0000001c0488723c */ /* 0x040ff00000041888 */
[C---:B------:R-:W-:Y:S01]  /*9230*/  HMMA.16816.F32.BF16 R132, R4.reuse, R30, R132 ;  /* 0x0000001e0484723c */ /* 0x040fe20000041884 */
[----:B------:R-:W-:Y:S07]  /*9240*/  LDSM.16.MT88.4 R28, [R226+0x17000] ;  /* 0x01700000e21c783b */ /* 0x000fee0000004200 */
[C---:B--2---:R-:W-:Y:S08]  /*9250*/  HMMA.16816.F32.BF16 R60, R4.reuse, R8, R60 ;  /* 0x00000008043c723c */ /* 0x044ff0000004183c */
[C---:B------:R-:W-:Y:S01]  /*9260*/  HMMA.16816.F32.BF16 R64, R4.reuse, R10, R64 ;  /* 0x0000000a0440723c */ /* 0x040fe20000041840 */
[----:B------:R-:W2:Y:S07]  /*9270*/  LDSM.16.MT88.4 R8, [R228+0x17000] ;  /* 0x01700000e408783b */ /* 0x000eae0000004200 */
[C---:B----4-:R-:W-:Y:S08]  /*9280*/  HMMA.16816.F32.BF16 R68, R4.reuse, R24, R68 ;  /* 0x000000180444723c */ /* 0x050ff00000041844 */
[C---:B------:R-:W-:Y:S01]  /*9290*/  HMMA.16816.F32.BF16 R72, R4.reuse, R26, R72 ;  /* 0x0000001a0448723c */ /* 0x040fe20000041848 */
[----:B------:R-:W-:Y:S07]  /*92a0*/  LDSM.16.MT88.4 R24, [R224+0x17000] ;  /* 0x01700000e018783b */ /* 0x000fee0000004200 */
        /* <DEDUP_REMOVED lines=31> */
[----:B---3--:R-:W-:Y:S01]  /*94a0*/  HMMA.16816.F32.BF16 R160, R4, R16, R160 ;  /* 0x0000001004a0723c */ /* 0x008fe200000418a0 */
[----:B------:R-:W-:Y:S02]  /*94b0*/  FADD.FTZ R0, R178, R177 ;  /* 0x000000b1b2007221 */ /* 0x000fe40000010000 */
[----:B------:R-:W-:-:S03]  /*94c0*/  FADD.FTZ R252, R173, R172 ;  /* 0x000000acadfc7221 */ /* 0x000fc60000010000 */
[----:B------:R-:W-:Y:S02]  /*94d0*/  STL [R1], R0 ;  /* 0x0000000001007387 */ /* 0x000fe40000100800 */
[C---:B------:R-:W-:Y:S02]  /*94e0*/  HMMA.16816.F32.BF16 R156, R4.reuse, R18, R156 ;  /* 0x00000012049c723c */ /* 0x040fe4000004189c */
[----:B------:R-:W3:Y:S06]  /*94f0*/  LDSM.16.MT88.4 R16, [R226+0x13800] ;  /* 0x01380000e210783b */ /* 0x000eec0000004200 */
        /* <DEDUP_REMOVED lines=28> */
[C---:B------:R-:W-:Y:S08]  /*96c0*/  HMMA.16816.F32.BF16 R80, R4.reuse, R26, R80 ;  /* 0x0000001a0450723c */ /* 0x040ff00000041850 */
[C---:B------:R-:W-:Y:S08]  /*96d0*/  HMMA.16816.F32.BF16 R84, R4.reuse, R28, R84 ;  /* 0x0000001c0454723c */ /* 0x040ff00000041854 */
[C---:B------:R-:W-:Y:S08]  /*96e0*/  HMMA.16816.F32.BF16 R88, R4.reuse, R30, R88 ;  /* 0x0000001e0458723c */ /* 0x040ff00000041858 */
[C---:B----4-:R-:W-:Y:S08]  /*96f0*/  HMMA.16816.F32.BF16 R92, R4.reuse, R20, R92 ;  /* 0x00000014045c723c */ /* 0x050ff0000004185c */
[C---:B------:R-:W-:Y:S08]  /*9700*/  HMMA.16816.F32.BF16 R96, R4.reuse, R22, R96 ;  /* 0x000000160460723c */ /* 0x040ff00000041860 */
[C---:B--2---:R-:W-:Y:S08]  /*9710*/  HMMA.16816.F32.BF16 R108, R4.reuse, R8, R108 ;  /* 0x00000008046c723c */ /* 0x044ff0000004186c */
[C---:B------:R-:W-:Y:S08]  /*9720*/  HMMA.16816.F32.BF16 R112, R4.reuse, R10, R112 ;  /* 0x0000000a0470723c */ /* 0x040ff00000041870 */
[C---:B-1----:R-:W-:Y:S08]  /*9730*/  HMMA.16816.F32.BF16 R116, R4.reuse, R12, R116 ;  /* 0x0000000c0474723c */ /* 0x042ff00000041874 */
[C---:B------:R-:W-:Y:S08]  /*9740*/  HMMA.16816.F32.BF16 R120, R4.reuse, R14, R120 ;  /* 0x0000000e0478723c */ /* 0x040ff00000041878 */
[C---:B---3--:R-:W-:Y:S08]  /*9750*/  HMMA.16816.F32.BF16 R124, R4.reuse, R16, R124 ;  /* 0x00000010047c723c */ /* 0x048ff0000004187c */
[----:B------:R-:W-:Y:S08]  /*9760*/  HMMA.16816.F32.BF16 R128, R4, R18, R128 ;  /* 0x000000120480723c */ /* 0x000ff00000041880 */
.L_x_999:
        /* <DEDUP_REMOVED lines=13> */
.L_x_1004:
        /* <DEDUP_REMOVED lines=41> */
.L_x_1002:
[----:B------:R-:W-:Y:S01]  /*9ad0*/  UIADD3 UR14, UR17, -0x1, URZ ;  /* 0xffffffff110e7890 */ /* 0x000fe2000fffe03f */
[----:B------:R-:W-:Y:S04]  /*9ae0*/  DEPBAR.LE SB0, 0x0 ;  /* 0x000080000000791a */ /* 0x000fe80000000000 */
[----:B------:R-:W-:Y:S01]  /*9af0*/  BAR.SYNC.DEFER_BLOCKING 0x0 ;  /* 0x0000000000007b1d */ /* 0x000fe20000010000 */
[----:B------:R-:W-:Y:S01]  /*9b00*/  MOV R3, UR14 ;  /* 0x0000000e00037c02 */ /* 0x000fe20008000f00 */
[----:B------:R-:W-:Y:S02]  /*9b10*/  USHF.R.S32.HI UR5, URZ, 0x1f, UR14 ;  /* 0x0000001f3f057899 */ /* 0x000fe4000801140e */
[----:B------:R-:W-:Y:S02]  /*9b20*/  UIMAD UR4, UR13, UR14, URZ ;  /* 0x0000000e0d0472a4 */ /* 0x000fe4000f8e023f */
[----:B------:R-:W-:Y:S01]  /*9b30*/  IMAD.WIDE.U32 R18, R3, UR15, R244 ;  /* 0x0000000f03127c25 */ /* 0x000fe2000f8e00f4 */
[----:B------:R-:W-:Y:S02]  /*9b40*/  UISETP.GT.AND UP0, UPT, UR14, UR9, UPT ;  /* 0x000000090e00728c */ /* 0x000fe4000bf04270 */
[----:B------:R-:W-:Y:S02]  /*9b50*/  UIMAD UR4, UR5, UR15, UR4 ;  /* 0x0000000f050472a4 */ /* 0x000fe4000f8e0204 */
[C---:B------:R-:W-:Y:S04]  /*9b60*/  LEA R14, P0, R18.reuse, c[0x0][0x170], 0x1 ;  /* 0x00005c00120e7a11 */ /* 0x040fe800078008ff */
        /* <DEDUP_REMOVED lines=8> */
[----:B------:R-:W-:Y:S03]  /*9bf0*/  IADD3 R22, P0, R26, UR8, RZ ;  /* 0x000000081a167c10 */ /* 0x000fe6000ff1e0ff */
[----:B------:R1:W-:Y:S01]  /*9c00*/  LDGSTS.E.BYPASS.LTC128B.128 [R235+0x12000], [R14.64+0x80] ;  /* 0x120000800eeb7fae */ /* 0x0003e2000b901d52 */
[----:B------:R-:W-:Y:S02]  /*9c10*/  IADD3.X R23, R27, UR12, RZ, P0, !PT ;  /* 0x0000000c1b177c10 */ /* 0x000fe400087fe4ff */
[----:B------:R-:W-:Y:S03]  /*9c20*/  IADD3 R18, P0, R22, UR8, RZ ;  /* 0x0000000816127c10 */ /* 0x000fe6000ff1e0ff */
[----:B------:R1:W-:Y:S01]  /*9c30*/  LDGSTS.E.BYPASS.LTC128B.128 [R235+0x14000], [R14.64+0x100] ;  /* 0x140001000eeb7fae */ /* 0x0003e2000b901d52 */
[----:B------:R-:W-:Y:S02]  /*9c40*/  IADD3.X R19, R23, UR12, RZ, P0, !PT ;  /* 0x0000000c17137c10 */ /* 0x000fe400087fe4ff */
[----:B------:R-:W-:Y:S03]  /*9c50*/  PLOP3.LUT P0, PT, PT, PT, UP0, 0x80, 0x0 ;  /* 0x000000000000781c */ /* 0x000fe60003f0f008 */
        /* <DEDUP_REMOVED lines=14> */
[----:B------:R-:W5:Y:S06]  /*9d40*/  LDSM.16.M88.4 R168, [R233+0x8000] ;  /* 0x00800000e9a8783b */ /* 0x000f6c0000000200 */
[----:B------:R-:W1:Y:S06]  /*9d50*/  LDSM.16.M88.4 R172, [R233+0x8800] ;  /* 0x00880000e9ac783b */ /* 0x000e6c0000000200 */
[----:B------:R-:W3:Y:S06]  /*9d60*/  LDSM.16.M88.4 R176, [R233+0x9000] ;  /* 0x00900000e9b0783b */ /* 0x000eec0000000200 */
[----:B------:R-:W0:Y:S06]  /*9d70*/  LDGDEPBAR ;  /* 0x00000000000079af */ /* 0x000e2c0000000000 */
[----:B------:R-:W2:Y:S06]  /*9d80*/  LDSM.16.M88.4 R180, [R233+0x9800] ;  /* 0x00980000e9b4783b */ /* 0x000eac0000000200 */
[----:B------:R-:W-:Y:S06]  /*9d90*/  LDSM.16.M88.4 R184, [R232] ;  /* 0x00000000e8b8783b */ /* 0x000fec0000000200 */
[----:B------:R-:W2:Y:S01]  /*9da0*/  LDSM.16.M88.4 R188, [R231] ;  /* 0x00000000e7bc783b */ /* 0x000ea20000000200 */
[C---:B-----5:R-:W-:Y:S05]  /*9db0*/  HMMA.16816.F32.BF16 R4, R164.reuse, R168, RZ ;  /* 0x000000a8a404723c */ /* 0x060fea00000418ff */
[----:B------:R-:W5:Y:S03]  /*9dc0*/  LDSM.16.M88.4 R192, [R223] ;  /* 0x00000000dfc0783b */ /* 0x000f660000000200 */
[C---:B------:R-:W-:Y:S03]  /*9dd0*/  HMMA.16816.F32.BF16 R8, R164.reuse, R170, RZ ;  /* 0x000000aaa408723c */ /* 0x040fe600000418ff */
[----:B------:R-:W5:Y:S06]  /*9de0*/  LDSM.16.M88.4 R168, [R222] ;  /* 0x00000000dea8783b */ /* 0x000f6c0000000200 */
[----:B------:R-:W5:Y:S01]  /*9df0*/  LDSM.16.M88.4 R196, [R221] ;  /* 0x00000000ddc4783b */ /* 0x000f620000000200 */
[C---:B-1----:R-:W-:Y:S05]  /*9e00*/  HMMA.16816.F32.BF16 R12, R164.reuse, R172, RZ ;  /* 0x000000aca40c723c */ /* 0x042fea00000418ff */
[----:B------:R-:W-:Y:S03]  /*9e10*/  LDSM.16.M88.4 R200, [R230] ;  /* 0x00000000e6c8783b */ /* 0x000fe60000000200 */
[C---:B----4-:R-:W-:Y:S03]  /*9e20*/  HMMA.16816.F32.BF16 R16, R164.reuse, R174, RZ ;  /* 0x000000aea410723c */ /* 0x050fe600000418ff */
[----:B------:R-:W1:Y:S05]  /*9e30*/  LDSM.16.M88.4 R204, [R227+0x8000] ;  /* 0x00800000e3cc783b */ /* 0x000e6a0000000200 */
[C---:B---3--:R-:W-:Y:S01]  /*9e40*/  HMMA.16816.F32.BF16 R20, R164.reuse, R176, RZ ;  /* 0x000000b0a414723c */ /* 0x048fe200000418ff */
[----:B------:R-:W-:Y:S07]  /*9e50*/  LDSM.16.M88.4 R172, [R227+0x9000] ;  /* 0x00900000e3ac783b */ /* 0x000fee0000000200 */
[C---:B--2---:R-:W-:Y:S01]  /*9e60*/  HMMA.16816.F32.BF16 R24, R164.reuse, R178, RZ ;  /* 0x000000b2a418723c */ /* 0x044fe200000418ff */
[----:B------:R-:W-:Y:S07]  /*9e70*/  LDSM.16.M88.4 R176, [R227+0x9800] ;  /* 0x00980000e3b0783b */ /* 0x000fee0000000200 */
[C---:B------:R-:W-:Y:S08]  /*9e80*/  HMMA.16816.F32.BF16 R28, R164.reuse, R180, RZ ;  /* 0x000000b4a41c723c */ /* 0x040ff000000418ff */
[----:B------:R-:W-:Y:S01]  /*9e90*/  HMMA.16816.F32.BF16 R32, R164, R182, RZ ;  /* 0x000000b6a420723c */ /* 0x000fe200000418ff */
[----:B------:R-:W2:Y:S06]  /*9ea0*/  LDSM.16.M88.4 R164, [R227+0x8800] ;  /* 0x00880000e3a4783b */ /* 0x000eac0000000200 */
[----:B------:R-:W-:Y:S01]  /*9eb0*/  LDSM.16.M88.4 R180, [R220] ;  /* 0x00000000dcb4783b */ /* 0x000fe20000000200 */
[C---:B------:R-:W-:Y:S08]  /*9ec0*/  HMMA.16816.F32.BF16 R4, R184.reuse, R188, R4 ;  /* 0x000000bcb804723c */ /* 0x040ff00000041804 */
[C---:B------:R-:W-:Y:S01]  /*9ed0*/  HMMA.16816.F32.BF16 R8, R184.reuse, R190, R8 ;  /* 0x000000beb808723c */ /* 0x040fe20000041808 */
[----:B------:R-:W-:Y:S07]  /*9ee0*/  LDSM.16.M88.4 R188, [R220+0x1000] ;  /* 0x00100000dcbc783b */ /* 0x000fee0000000200 */
[C---:B-----5:R-:W-:Y:S08]  /*9ef0*/  HMMA.16816.F32.BF16 R12, R184.reuse, R192, R12 ;  /* 0x000000c0b80c723c */ /* 0x060ff0000004180c */
[C---:B------:R-:W-:Y:S01]  /*9f00*/  HMMA.16816.F32.BF16 R16, R184.reuse, R194, R16 ;  /* 0x000000c2b810723c */ /* 0x040fe20000041810 */
[----:B------:R-:W-:Y:S07]  /*9f10*/  LDSM.16.M88.4 R192, [R233+0xa000] ;  /* 0x00a00000e9c0783b */ /* 0x000fee0000000200 */
[C---:B------:R-:W-:Y:S08]  /*9f20*/  HMMA.16816.F32.BF16 R20, R184.reuse, R168, R20 ;  /* 0x000000a8b814723c */ /* 0x040ff00000041814 */
[C---:B------:R-:W-:Y:S01]  /*9f30*/  HMMA.16816.F32.BF16 R24, R184.reuse, R170, R24 ;  /* 0x000000aab818723c */ /* 0x040fe20000041818 */
[----:B------:R-:W3:Y:S07]  /*9f40*/  LDSM.16.M88.4 R168, [R229] ;  /* 0x00000000e5a8783b */ /* 0x000eee0000000200 */
[C---:B------:R-:W-:Y:S08]  /*9f50*/  HMMA.16816.F32.BF16 R28, R184.reuse, R196, R28 ;  /* 0x000000c4b81c723c */ /* 0x040ff0000004181c */
[----:B------:R-:W-:Y:S01]  /*9f60*/  HMMA.16816.F32.BF16 R32, R184, R198, R32 ;  /* 0x000000c6b820723c */ /* 0x000fe20000041820 */
[----:B------:R-:W4:Y:S06]  /*9f70*/  LDSM.16.M88.4 R184, [R220+0x800] ;  /* 0x00080000dcb8783b */ /* 0x000f2c0000000200 */
[----:B------:R-:W-:Y:S01]  /*9f80*/  LDSM.16.M88.4 R196, [R233+0xa800] ;  /* 0x00a80000e9c4783b */ /* 0x000fe20000000200 */
        /* <DEDUP_REMOVED lines=11> */
[----:B------:R-:W5:Y:S06]  /*a040*/  LDSM.16.M88.4 R176, [R233+0xb000] ;  /* 0x00b00000e9b0783b */ /* 0x000f6c0000000200 */
[----:B------:R-:W-:Y:S01]  /*a050*/  LDSM.16.M88.4 R200, [R218] ;  /* 0x00000000dac8783b */ /* 0x000fe20000000200 */
[C---:B---3--:R-:W-:Y:S08]  /*a060*/  HMMA.16816.F32.BF16 R4, R168.reuse, R180, R4 ;  /* 0x000000b4a804723c */ /* 0x048ff00000041804 */
[C---:B------:R-:W-:Y:S01]  /*a070*/  HMMA.16816.F32.BF16 R8, R168.reuse, R182, R8 ;  /* 0x000000b6a808723c */ /* 0x040fe20000041808 */
[----:B------:R-:W3:Y:S07]  /*a080*/  LDSM.16.M88.4 R180, [R233+0xb800] ;  /* 0x00b80000e9b4783b */ /* 0x000eee0000000200 */
[C---:B----4-:R-:W-:Y:S08]  /*a090*/  HMMA.16816.F32.BF16 R12, R168.reuse, R184, R12 ;  /* 0x000000b8a80c723c */ /* 0x050ff0000004180c */
[C---:B------:R-:W-:Y:S01]  /*a0a0*/  HMMA.16816.F32.BF16 R16, R168.reuse, R186, R16 ;  /* 0x000000baa810723c */ /* 0x040fe20000041810 */
[----:B------:R-:W-:Y:S07]  /*a0b0*/  LDSM.16.M88.4 R184, [R232+0x2000] ;  /* 0x00200000e8b8783b */ /* 0x000fee0000000200 */
[C---:B------:R-:W-:Y:S08]  /*a0c0*/  HMMA.16816.F32.BF16 R20, R168.reuse, R188, R20 ;  /* 0x000000bca814723c */ /* 0x040ff00000041814 */
[C---:B------:R-:W-:Y:S01]  /*a0d0*/  HMMA.16816.F32.BF16 R24, R168.reuse, R190, R24 ;  /* 0x000000bea818723c */ /* 0x040fe20000041818 */
[----:B------:R-:W4:Y:S07]  /*a0e0*/  LDSM.16.M88.4 R188, [R219] ;  /* 0x00000000dbbc783b */ /* 0x000f2e0000000200 */
[C---:B-1----:R-:W-:Y:S08]  /*a0f0*/  HMMA.16816.F32.BF16 R28, R168.reuse, R164, R28 ;  /* 0x000000a4a81c723c */ /* 0x042ff0000004181c */
[----:B------:R-:W-:Y:S01]  /*a100*/  HMMA.16816.F32.BF16 R32, R168, R166, R32 ;  /* 0x000000a6a820723c */ /* 0x000fe20000041820 */
[----:B------:R-:W1:Y:S06]  /*a110*/  LDSM.16.M88.4 R164, [R217] ;  /* 0x00000000d9a4783b */ /* 0x000e6c0000000200 */
[----:B------:R-:W1:Y:S01]  /*a120*/  LDSM.16.M88.4 R168, [R216] ;  /* 0x00000000d8a8783b */ /* 0x000e620000000200 */
[C---:B--2---:R-:W-:Y:S08]  /*a130*/  HMMA.16816.F32.BF16 R4, R172.reuse, R192, R4 ;  /* 0x000000c0ac04723c */ /* 0x044ff00000041804 */
[C---:B------:R-:W-:Y:S01]  /*a140*/  HMMA.16816.F32.BF16 R8, R172.reuse, R194, R8 ;  /* 0x000000c2ac08723c */ /* 0x040fe20000041808 */
[----:B------:R-:W-:Y:S07]  /*a150*/  LDSM.16.M88.4 R192, [R227+0xa000] ;  /* 0x00a00000e3c0783b */ /* 0x000fee0000000200 */
[C---:B------:R-:W-:Y:S08]  /*a160*/  HMMA.16816.F32.BF16 R12, R172.reuse, R196, R12 ;  /* 0x000000c4ac0c723c */ /* 0x040ff0000004180c */
[C---:B------:R-:W-:Y:S01]  /*a170*/  HMMA.16816.F32.BF16 R16, R172.reuse, R198, R16 ;  /* 0x000000c6ac10723c */ /* 0x040fe20000041810 */
[----:B------:R-:W-:Y:S07]  /*a180*/  LDSM.16.M88.4 R196, [R227+0xa800] ;  /* 0x00a80000e3c4783b */ /* 0x000fee0000000200 */
[C---:B-----5:R-:W-:Y:S08]  /*a190*/  HMMA.16816.F32.BF16 R20, R172.reuse, R176, R20 ;  /* 0x000000b0ac14723c */ /* 0x060ff00000041814 */
[C---:B------:R-:W-:Y:S01]  /*a1a0*/  HMMA.16816.F32.BF16 R24, R172.reuse, R178, R24 ;  /* 0x000000b2ac18723c */ /* 0x040fe20000041818 */
[----:B------:R-:W2:Y:S07]  /*a1b0*/  LDSM.16.M88.4 R176, [R230+0x2000] ;  /* 0x00200000e6b0783b */ /* 0x000eae0000000200 */
[C---:B---3--:R-:W-:Y:S08]  /*a1c0*/  HMMA.16816.F32.BF16 R28, R172.reuse, R180, R28 ;  /* 0x000000b4ac1c723c */ /* 0x048ff0000004181c */
[----:B------:R-:W-:Y:S01]  /*a1d0*/  HMMA.16816.F32.BF16 R32, R172, R182, R32 ;  /* 0x000000b6ac20723c */ /* 0x000fe20000041820 */
[----:B------:R-:W3:Y:S06]  /*a1e0*/  LDSM.16.M88.4 R172, [R227+0xb000] ;  /* 0x00b00000e3ac783b */ /* 0x000eec0000000200 */
[----:B------:R-:W-:Y:S01]  /*a1f0*/  LDSM.16.M88.4 R180, [R229+0x2000] ;  /* 0x00200000e5b4783b */ /* 0x000fe20000000200 */
[C---:B----4-:R-:W-:Y:S08]  /*a200*/  HMMA.16816.F32.BF16 R4, R184.reuse, R188, R4 ;  /* 0x000000bcb804723c */ /* 0x050ff00000041804 */
        /* <DEDUP_REMOVED lines=10> */
[----:B------:R-:W4:Y:S06]  /*a2b0*/  LDSM.16.M88.4 R168, [R220+0x2800] ;  /* 0x00280000dca8783b */ /* 0x000f2c0000000200 */
[----:B------:R-:W5:Y:S01]  /*a2c0*/  LDSM.16.M88.4 R184, [R220+0x3000] ;  /* 0x00300000dcb8783b */ /* 0x000f620000000200 */
        /* <DEDUP_REMOVED lines=9> */
[C---:B-1----:R-:W-:Y:S08]  /*a360*/  HMMA.16816.F32.BF16 R28, R176.reuse, R164, R28 ;  /* 0x000000a4b01c723c */ /* 0x042ff0000004181c */
[----:B------:R-:W-:Y:S01]  /*a370*/  HMMA.16816.F32.BF16 R32, R176, R166, R32 ;  /* 0x000000a6b020723c */ /* 0x000fe20000041820 */
[----:B------:R-:W1:Y:S06]  /*a380*/  LDSM.16.M88.4 R164, [R233+0xc800] ;  /* 0x00c80000e9a4783b */ /* 0x000e6c0000000200 */
[----:B------:R-:W-:Y:S01]  /*a390*/  LDSM.16.M88.4 R176, [R232+0x4000] ;  /* 0x00400000e8b0783b */ /* 0x000fe20000000200 */
[C---:B------:R-:W-:Y:S08]  /*a3a0*/  HMMA.16816.F32.BF16 R4, R180.reuse, R188, R4 ;  /* 0x000000bcb404723c */ /* 0x040ff00000041804 */
[C---:B------:R-:W-:Y:S01]  /*a3b0*/  HMMA.16816.F32.BF16 R8, R180.reuse, R190, R8 ;  /* 0x000000beb408723c */ /* 0x040fe20000041808 */
[----:B------:R-:W-:Y:S07]  /*a3c0*/  LDSM.16.M88.4 R188, [R213] ;  /* 0x00000000d5bc783b */ /* 0x000fee0000000200 */
[C---:B----4-:R-:W-:Y:S08]  /*a3d0*/  HMMA.16816.F32.BF16 R12, R180.reuse, R168, R12 ;  /* 0x000000a8b40c723c */ /* 0x050ff0000004180c */
[C---:B------:R-:W-:Y:S01]  /*a3e0*/  HMMA.16816.F32.BF16 R16, R180.reuse, R170, R16 ;  /* 0x000000aab410723c */ /* 0x040fe20000041810 */
[----:B------:R-:W3:Y:S07]  /*a3f0*/  LDSM.16.M88.4 R168, [R233+0xd800] ;  /* 0x00d80000e9a8783b */ /* 0x000eee0000000200 */
[C---:B-----5:R-:W-:Y:S08]  /*a400*/  HMMA.16816.F32.BF16 R20, R180.reuse, R184, R20 ;  /* 0x000000b8b414723c */ /* 0x060ff00000041814 */
[C---:B------:R-:W-:Y:S01]  /*a410*/  HMMA.16816.F32.BF16 R24, R180.reuse, R186, R24 ;  /* 0x000000bab418723c */ /* 0x040fe20000041818 */
[----:B------:R-:W-:Y:S07]  /*a420*/  LDSM.16.M88.4 R184, [R214] ;  /* 0x00000000d6b8783b */ /* 0x000fee0000000200 */
[C---:B--2---:R-:W-:Y:S08]  /*a430*/  HMMA.16816.F32.BF16 R28, R180.reuse, R192, R28 ;  /* 0x000000c0b41c723c */ /* 0x044ff0000004181c */
[----:B------:R-:W-:Y:S01]  /*a440*/  HMMA.16816.F32.BF16 R32, R180, R194, R32 ;  /* 0x000000c2b420723c */ /* 0x000fe20000041820 */
[----:B------:R-:W2:Y:S06]  /*a450*/  LDSM.16.M88.4 R180, [R215] ;  /* 0x00000000d7b4783b */ /* 0x000eac0000000200 */
[----:B------:R-:W-:Y:S01]  /*a460*/  LDSM.16.M88.4 R192, [R227+0xc000] ;  /* 0x00c00000e3c0783b */ /* 0x000fe20000000200 */
        /* <DEDUP_REMOVED lines=8> */
[----:B------:R-:W4:Y:S07]  /*a4f0*/  LDSM.16.M88.4 R172, [R230+0x4000] ;  /* 0x00400000e6ac783b */ /* 0x000f2e0000000200 */
[C---:B---3--:R-:W-:Y:S08]  /*a500*/  HMMA.16816.F32.BF16 R28, R200.reuse, R168, R28 ;  /* 0x000000a8c81c723c */ /* 0x048ff0000004181c */
[----:B------:R-:W-:Y:S01]  /*a510*/  HMMA.16816.F32.BF16 R32, R200, R170, R32 ;  /* 0x000000aac820723c */ /* 0x000fe20000041820 */
[----:B------:R-:W3:Y:S06]  /*a520*/  LDSM.16.M88.4 R168, [R227+0xc800] ;  /* 0x00c80000e3a8783b */ /* 0x000eec0000000200 */
[----:B------:R-:W-:Y:S01]  /*a530*/  LDSM.16.M88.4 R200, [R233+0xe000] ;  /* 0x00e00000e9c8783b */ /* 0x000fe20000000200 */
        /* <DEDUP_REMOVED lines=11> */
[----:B------:R-:W1:Y:S06]  /*a5f0*/  LDSM.16.M88.4 R164, [R227+0xd800] ;  /* 0x00d80000e3a4783b */ /* 0x000e6c0000000200 */
[----:B------:R-:W5:Y:S01]  /*a600*/  LDSM.16.M88.4 R176, [R229+0x4000] ;  /* 0x00400000e5b0783b */ /* 0x000f620000000200 */
[C---:B----4-:R-:W-:Y:S08]  /*a610*/  HMMA.16816.F32.BF16 R4, R172.reuse, R192, R4 ;  /* 0x000000c0ac04723c */ /* 0x050ff00000041804 */
[C---:B------:R-:W-:Y:S01]  /*a620*/  HMMA.16816.F32.BF16 R8, R172.reuse, R194, R8 ;  /* 0x000000c2ac08723c */ /* 0x040fe20000041808 */
[----:B------:R-:W4:Y:S07]  /*a630*/  LDSM.16.M88.4 R192, [R220+0x5000] ;  /* 0x00500000dcc0783b */ /* 0x000f2e0000000200 */
[C---:B---3--:R-:W-:Y:S08]  /*a640*/  HMMA.16816.F32.BF16 R12, R172.reuse, R168, R12 ;  /* 0x000000a8ac0c723c */ /* 0x048ff0000004180c */
[C---:B------:R-:W-:Y:S01]  /*a650*/  HMMA.16816.F32.BF16 R16, R172.reuse, R170, R16 ;  /* 0x000000aaac10723c */ /* 0x040fe20000041810 */
[----:B------:R-:W3:Y:S07]  /*a660*/  LDSM.16.M88.4 R168, [R220+0x5800] ;  /* 0x00580000dca8783b */ /* 0x000eee0000000200 */
[C---:B--2---:R-:W-:Y:S08]  /*a670*/  HMMA.16816.F32.BF16 R20, R172.reuse, R180, R20 ;  /* 0x000000b4ac14723c */ /* 0x044ff00000041814 */
[C---:B------:R-:W-:Y:S01]  /*a680*/  HMMA.16816.F32.BF16 R24, R172.reuse, R182, R24 ;  /* 0x000000b6ac18723c */ /* 0x040fe20000041818 */
[----:B------:R-:W-:Y:S07]  /*a690*/  LDSM.16.M88.4 R180, [R232+0x6000] ;  /* 0x00600000e8b4783b */ /* 0x000fee0000000200 */
[C---:B-1----:R-:W-:Y:S08]  /*a6a0*/  HMMA.16816.F32.BF16 R28, R172.reuse, R164, R28 ;  /* 0x000000a4ac1c723c */ /* 0x042ff0000004181c */
[----:B------:R-:W-:Y:S01]  /*a6b0*/  HMMA.16816.F32.BF16 R32, R172, R166, R32 ;  /* 0x000000a6ac20723c */ /* 0x000fe20000041820 */
[----:B------:R-:W1:Y:S06]  /*a6c0*/  LDSM.16.M88.4 R164, [R233+0xf000] ;  /* 0x00f00000e9a4783b */ /* 0x000e6c0000000200 */
[----:B------:R-:W2:Y:S01]  /*a6d0*/  LDSM.16.M88.4 R172, [R233+0xf800] ;  /* 0x00f80000e9ac783b */ /* 0x000ea20000000200 */
[C---:B-----5:R-:W-:Y:S08]  /*a6e0*/  HMMA.16816.F32.BF16 R4, R176.reuse, R184, R4 ;  /* 0x000000b8b004723c */ /* 0x060ff00000041804 */
[C---:B------:R-:W-:Y:S01]  /*a6f0*/  HMMA.16816.F32.BF16 R8, R176.reuse, R186, R8 ;  /* 0x000000bab008723c */ /* 0x040fe20000041808 */
[----:B------:R-:W5:Y:S07]  /*a700*/  LDSM.16.M88.4 R184, [R211] ;  /* 0x00000000d3b8783b */ /* 0x000f6e0000000200 */
[C---:B------:R-:W-:Y:S08]  /*a710*/  HMMA.16816.F32.BF16 R12, R176.reuse, R188, R12 ;  /* 0x000000bcb00c723c */ /* 0x040ff0000004180c */
[C---:B------:R-:W-:Y:S01]  /*a720*/  HMMA.16816.F32.BF16 R16, R176.reuse, R190, R16 ;  /* 0x000000beb010723c */ /* 0x040fe20000041810 */
[----:B------:R-:W1:Y:S07]  /*a730*/  LDSM.16.M88.4 R188, [R210] ;  /* 0x00000000d2bc783b */ /* 0x000e6e0000000200 */
[C---:B----4-:R-:W-:Y:S08]  /*a740*/  HMMA.16816.F32.BF16 R20, R176.reuse, R192, R20 ;  /* 0x000000c0b014723c */ /* 0x050ff00000041814 */
[C---:B------:R-:W-:Y:S01]  /*a750*/  HMMA.16816.F32.BF16 R24, R176.reuse, R194, R24 ;  /* 0x000000c2b018723c */ /* 0x040fe20000041818 */
[----:B------:R-:W-:Y:S07]  /*a760*/  LDSM.16.M88.4 R192, [R230+0x6000] ;  /* 0x00600000e6c0783b */ /* 0x000fee0000000200 */
[C---:B---3--:R-:W-:Y:S08]  /*a770*/  HMMA.16816.F32.BF16 R28, R176.reuse, R168, R28 ;  /* 0x000000a8b01c723c */ /* 0x048ff0000004181c */
[----:B------:R-:W-:Y:S01]  /*a780*/  HMMA.16816.F32.BF16 R32, R176, R170, R32 ;  /* 0x000000aab020723c */ /* 0x000fe20000041820 */
[----:B------:R-:W3:Y:S06]  /*a790*/  LDSM.16.M88.4 R168, [R209] ;  /* 0x00000000d1a8783b */ /* 0x000eec0000000200 */
[----:B------:R-:W4:Y:S01]  /*a7a0*/  LDSM.16.M88.4 R176, [R208] ;  /* 0x00000000d0b0783b */ /* 0x000f220000000200 */
        /* <DEDUP_REMOVED lines=9> */
[C---:B--2---:R-:W-:Y:S08]  /*a840*/  HMMA.16816.F32.BF16 R28, R196.reuse, R172, R28 ;  /* 0x000000acc41c723c */ /* 0x044ff0000004181c */
[----:B------:R-:W-:Y:S01]  /*a850*/  HMMA.16816.F32.BF16 R32, R196, R174, R32 ;  /* 0x000000aec420723c */ /* 0x000fe20000041820 */
[----:B------:R-:W2:Y:S06]  /*a860*/  LDSM.16.M88.4 R172, [R227+0xf000] ;  /* 0x00f00000e3ac783b */ /* 0x000eac0000000200 */
[----:B------:R-:W-:Y:S01]  /*a870*/  LDSM.16.M88.4 R196, [R229+0x6000] ;  /* 0x00600000e5c4783b */ /* 0x000fe20000000200 */
[C---:B-----5:R-:W-:Y:S08]  /*a880*/  HMMA.16816.F32.BF16 R4, R180.reuse, R184, R4 ;  /* 0x000000b8b404723c */ /* 0x060ff00000041804 */
[C---:B------:R-:W-:Y:S01]  /*a890*/  HMMA.16816.F32.BF16 R8, R180.reuse, R186, R8 ;  /* 0x000000bab408723c */ /* 0x040fe20000041808 */
[----:B------:R-:W5:Y:S07]  /*a8a0*/  LDSM.16.M88.4 R184, [R227+0xf800] ;  /* 0x00f80000e3b8783b */ /* 0x000f6e0000000200 */
[C---:B------:R-:W-:Y:S08]  /*a8b0*/  HMMA.16816.F32.BF16 R12, R180.reuse, R188, R12 ;  /* 0x000000bcb40c723c */ /* 0x040ff0000004180c */
[C---:B------:R-:W-:Y:S08]  /*a8c0*/  HMMA.16816.F32.BF16 R16, R180.reuse, R190, R16 ;  /* 0x000000beb410723c */ /* 0x040ff00000041810 */
[C---:B---3--:R-:W-:Y:S08]  /*a8d0*/  HMMA.16816.F32.BF16 R20, R180.reuse, R168, R20 ;  /* 0x000000a8b414723c */ /* 0x048ff00000041814 */
[C---:B------:R-:W-:Y:S01]  /*a8e0*/  HMMA.16816.F32.BF16 R24, R180.reuse, R170, R24 ;  /* 0x000000aab418723c */ /* 0x040fe20000041818 */
[----:B------:R-:W-:Y:S07]  /*a8f0*/  LDSM.16.M88.4 R168, [R220+0x7000] ;  /* 0x00700000dca8783b */ /* 0x000fee0000000200 */
[C---:B----4-:R-:W-:Y:S08]  /*a900*/  HMMA.16816.F32.BF16 R28, R180.reuse, R176, R28 ;  /* 0x000000b0b41c723c */ /* 0x050ff0000004181c */
[----:B------:R-:W-:Y:S08]  /*a910*/  HMMA.16816.F32.BF16 R32, R180, R178, R32 ;  /* 0x000000b2b420723c */ /* 0x000ff00000041820 */
[C---:B------:R-:W-:Y:S08]  /*a920*/  HMMA.16816.F32.BF16 R4, R192.reuse, R200, R4 ;  /* 0x000000c8c004723c */ /* 0x040ff00000041804 */
[C---:B------:R-:W-:Y:S08]  /*a930*/  HMMA.16816.F32.BF16 R8, R192.reuse, R202, R8 ;  /* 0x000000cac008723c */ /* 0x040ff00000041808 */
[C---:B-1----:R-:W-:Y:S08]  /*a940*/  HMMA.16816.F32.BF16 R12, R192.reuse, R164, R12 ;  /* 0x000000a4c00c723c */ /* 0x042ff0000004180c */
[C---:B------:R-:W-:Y:S01]  /*a950*/  HMMA.16816.F32.BF16 R16, R192.reuse, R166, R16 ;  /* 0x000000a6c010723c */ /* 0x040fe20000041810 */
[----:B------:R-:W1:Y:S07]  /*a960*/  LDSM.16.M88.4 R164, [R220+0x6800] ;  /* 0x00680000dca4783b */ /* 0x000e6e0000000200 */
[C---:B--2---:R-:W-:Y:S08]  /*a970*/  HMMA.16816.F32.BF16 R20, R192.reuse, R172, R20 ;  /* 0x000000acc014723c */ /* 0x044ff00000041814 */
[C---:B------:R-:W-:Y:S08]  /*a980*/  HMMA.16816.F32.BF16 R24, R192.reuse, R174, R24 ;  /* 0x000000aec018723c */ /* 0x040ff00000041818 */
[C---:B-----5:R-:W-:Y:S08]  /*a990*/  HMMA.16816.F32.BF16 R28, R192.reuse, R184, R28 ;  /* 0x000000b8c01c723c */ /* 0x060ff0000004181c */
[----:B------:R-:W-:Y:S08]  /*a9a0*/  HMMA.16816.F32.BF16 R32, R192, R186, R32 ;  /* 0x000000bac020723c */ /* 0x000ff00000041820 */
[C---:B------:R-:W-:Y:S08]  /*a9b0*/  HMMA.16816.F32.BF16 R4, R196.reuse, R204, R4 ;  /* 0x000000ccc404723c */ /* 0x040ff00000041804 */
[C---:B------:R-:W-:Y:S08]  /*a9c0*/  HMMA.16816.F32.BF16 R8, R196.reuse, R206, R8 ;  /* 0x000000cec408723c */ /* 0x040ff00000041808 */
[C---:B-1----:R-:W-:Y:S08]  /*a9d0*/  HMMA.16816.F32.BF16 R12, R196.reuse, R164, R12 ;  /* 0x000000a4c40c723c */ /* 0x042ff0000004180c */
[C---:B------:R-:W-:Y:S01]  /*a9e0*/  HMMA.16816.F32.BF16 R16, R196.reuse, R166, R16 ;  /* 0x000000a6c410723c */ /* 0x040fe20000041810 */
[----:B------:R-:W1:Y:S01]  /*a9f0*/  LDSM.16.M88.4 R164, [R220+0x7800] ;  /* 0x00780000dca4783b */ /* 0x000e620000000200 */
[----:B------:R-:W-:Y:S04]  /*aa00*/  DEPBAR.LE SB0, 0x0 ;  /* 0x000080000000791a */ /* 0x000fe80000000000 */
[----:B------:R-:W-:Y:S02]  /*aa10*/  FMUL.FTZ R193, R4, c[0x0][0x2ec] ;  /* 0x0000bb0004c17a20 */ /* 0x000fe40000410000 */
[C---:B------:R-:W-:Y:S04]  /*aa20*/  HMMA.16816.F32.BF16 R20, R196.reuse, R168, R20 ;  /* 0x000000a8c414723c */ /* 0x040fe80000041814 */
[----:B------:R-:W2:Y:S01]  /*aa30*/  MUFU.TANH R193, R193 ;  /* 0x000000c100c17308 */ /* 0x000ea20000002400 */
[----:B------:R-:W-:Y:S01]  /*aa40*/  BAR.SYNC.DEFER_BLOCKING 0x0 ;  /* 0x0000000000007b1d */ /* 0x000fe20000010000 */
[----:B------:R-:W-:Y:S02]  /*aa50*/  FMUL.FTZ R194, R5, c[0x0][0x2ec] ;  /* 0x0000bb0005c27a20 */ /* 0x000fe40000410000 */
[C---:B------:R-:W-:Y:S04]  /*aa60*/  HMMA.16816.F32.BF16 R24, R196.reuse, R170, R24 ;  /* 0x000000aac418723c */ /* 0x040fe80000041818 */
[----:B------:R-:W-:Y:S02]  /*aa70*/  FMUL.FTZ R195, R6, c[0x0][0x2ec] ;  /* 0x0000bb0006c37a20 */ /* 0x000fe40000410000 */
[----:B------:R-:W3:Y:S01]  /*aa80*/  MUFU.TANH R194, R194 ;  /* 0x000000c200c27308 */ /* 0x000ee20000002400 */
[----:B------:R-:W-:Y:S02]  /*aa90*/  FMUL.FTZ R3, R7, c[0x0][0x2ec] ;  /* 0x0000bb0007037a20 */ /* 0x000fe40000410000 */
[----:B------:R-:W-:Y:S03]  /*aaa0*/  FMUL.FTZ R201, R8, c[0x0][0x2ec] ;  /* 0x0000bb0008c97a20 */ /* 0x000fe60000410000 */
[----:B------:R-:W-:Y:S02]  /*aab0*/  FMUL.FTZ R205, R9, c[0x0][0x2ec] ;  /* 0x0000bb0009cd7a20 */ /* 0x000fe40000410000 */
[----:B------:R-:W-:Y:S02]  /*aac0*/  FMUL.FTZ R203, R10, c[0x0][0x2ec] ;  /* 0x0000bb000acb7a20 */ /* 0x000fe40000410000 */
[----:B------:R-:W4:Y:S01]  /*aad0*/  MUFU.TANH R195, R195 ;  /* 0x000000c300c37308 */ /* 0x000f220000002400 */
[----:B------:R-:W-:Y:S02]  /*aae0*/  FMUL.FTZ R21, R21, c[0x0][0x2ec] ;  /* 0x0000bb0015157a20 */ /* 0x000fe40000410000 */
[----:B------:R-:W-:Y:S02]  /*aaf0*/  FMUL.FTZ R202, R11, c[0x0][0x2ec] ;  /* 0x0000bb000bca7a20 */ /* 0x000fe40000410000 */
[----:B------:R-:W-:Y:S02]  /*ab00*/  FMUL.FTZ R207, R12, c[0x0][0x2ec] ;  /* 0x0000bb000ccf7a20 */ /* 0x000fe40000410000 */
[----:B------:R-:W-:Y:S01]  /*ab10*/  FMUL.FTZ R206, R13, c[0x0][0x2ec] ;  /* 0x0000bb000dce7a20 */ /* 0x000fe20000410000 */
[C---:B-1----:R-:W-:Y:S02]  /*ab20*/  HMMA.16816.F32.BF16 R28, R196.reuse, R164, R28 ;  /* 0x000000a4c41c723c */ /* 0x042fe4000004181c */
[----:B------:R1:W1:Y:S01]  /*ab30*/  MUFU.TANH R177, R21 ;  /* 0x0000001500b17308 */ /* 0x0002620000002400 */
[----:B------:R-:W-:Y:S02]  /*ab40*/  FMUL.FTZ R14, R14, c[0x0][0x2ec] ;  /* 0x0000bb000e0e7a20 */ /* 0x000fe40000410000 */
[----:B------:R-:W-:Y:S02]  /*ab50*/  FMUL.FTZ R13, R15, c[0x0][0x2ec] ;  /* 0x0000bb000f0d7a20 */ /* 0x000fe40000410000 */
[----:B------:R-:W-:Y:S01]  /*ab60*/  FMUL.FTZ R174, R16, c[0x0][0x2ec] ;  /* 0x0000bb0010ae7a20 */ /* 0x000fe20000410000 */
[----:B------:R-:W-:Y:S04]  /*ab70*/  HMMA.16816.F32.BF16 R32, R196, R166, R32 ;  /* 0x000000a6c420723c */ /* 0x000fe80000041820 */
[----:B------:R-:W2:Y:S01]  /*ab80*/  MUFU.TANH R3, R3 ;  /* 0x0000000300037308 */ /* 0x000ea20000002400 */
[----:B------:R-:W-:Y:S02]  /*ab90*/  FMUL.FTZ R173, R17, c[0x0][0x2ec] ;  /* 0x0000bb0011ad7a20 */ /* 0x000fe40000410000 */
[----:B------:R-:W-:Y:S02]  /*aba0*/  FMUL.FTZ R17, R18, c[0x0][0x2ec] ;  /* 0x0000bb0012117a20 */ /* 0x000fe40000410000 */
[----:B------:R-:W-:Y:S03]  /*abb0*/  FMUL.FTZ R15, R19, c[0x0][0x2ec] ;  /* 0x0000bb00130f7a20 */ /* 0x000fe60000410000 */
[----:B------:R-:W-:Y:S02]  /*abc0*/  FMUL.FTZ R175, R20, c[0x0][0x2ec] ;  /* 0x0000bb0014af7a20 */ /* 0x000fe40000410000 */
[----:B------:R-:W2:Y:S01]  /*abd0*/  MUFU.TANH R201, R201 ;  /* 0x000000c900c97308 */ /* 0x000ea20000002400 */
[----:B------:R-:W-:Y:S02]  /*abe0*/  FMUL.FTZ R19, R22, c[0x0][0x2ec] ;  /* 0x0000bb0016137a20 */ /* 0x000fe40000410000 */
[----:B------:R-:W-:Y:S02]  /*abf0*/  FMUL.FTZ R29, R29, c[0x0][0x2ec] ;  /* 0x0000bb001d1d7a20 */ /* 0x000fe40000410000 */
[----:B------:R-:W-:Y:S02]  /*ac00*/  FMUL.FTZ R18, R23, c[0x0][0x2ec] ;  /* 0x0000bb0017127a20 */ /* 0x000fe40000410000 */
[----:B------:R-:W-:Y:S02]  /*ac10*/  FMUL.FTZ R178, R24, c[0x0][0x2ec] ;  /* 0x0000bb0018b27a20 */ /* 0x000fe40000410000 */
[----:B------:R-:W-:Y:S01]  /*ac20*/  FMUL.FTZ R23, R25, c[0x0][0x2ec] ;  /* 0x0000bb0019177a20 */ /* 0x000fe20000410000 */
[----:B------:R5:W2:Y:S01]  /*ac30*/  MUFU.TANH R179, R29 ;  /* 0x0000001d00b37308 */ /* 0x000aa20000002400 */
[----:B------:R-:W-:Y:S02]  /*ac40*/  FMUL.FTZ R22, R26, c[0x0][0x2ec] ;  /* 0x0000bb001a167a20 */ /* 0x000fe40000410000 */
[----:B-1----:R-:W-:Y:S02]  /*ac50*/  FMUL.FTZ R21, R27, c[0x0][0x2ec] ;  /* 0x0000bb001b157a20 */ /* 0x002fe40000410000 */
        /* <DEDUP_REMOVED lines=8> */
[----:B-----5:R-:W-:Y:S09]  /*ace0*/  FMUL.FTZ R29, R35, c[0x0][0x2ec] ;  /* 0x0000bb00231d7a20 */ /* 0x020ff20000410000 */
[----:B------:R-:W1:Y:S10]  /*acf0*/  MUFU.TANH R202, R202 ;  /* 0x000000ca00ca7308 */ /* 0x000e740000002400 */
        /* <DEDUP_REMOVED lines=19> */
[----:B------:R-:W1:Y:S10]  /*ae30*/  MUFU.TANH R31, R31 ;  /* 0x0000001f001f7308 */ /* 0x000e740000002400 */
[----:B------:R-:W1:Y:S10]  /*ae40*/  MUFU.TANH R30, R30 ;  /* 0x0000001e001e7308 */ /* 0x000e740000002400 */
[----:B------:R-:W1:Y:S02]  /*ae50*/  MUFU.TANH R29, R29 ;  /* 0x0000001d001d7308 */ /* 0x000e640000002400 */
[----:B-1234-:R-:W-:-:S05]  /*ae60*/  @P0 BRA `(.L_x_1004) ;  /* 0xffffe9d000000947 */ /* 0x01efca000383ffff */
.L_x_1003:
[----:B-1----:R-:W-:Y:S01]  /*ae70*/  MOV R5, UR14 ;  /* 0x0000000e00057c02 */ /* 0x002fe20008000f00 */
[----:B------:R-:W-:Y:S02]  /*ae80*/  UISETP.GT.AND UP0, UPT, UR14, UR9, UPT ;  /* 0x000000090e00728c */ /* 0x000fe4000bf04270 */
[----:B------:R-:W-:Y:S01]  /*ae90*/  UMOV UR17, UR14 ;  /* 0x0000000e00117c82 */ /* 0x000fe20008000000 */
[----:B------:R-:W-:Y:S04]  /*aea0*/  LEA R4, R5, R246, 0x6 ;  /* 0x000000f605047211 */ /* 0x000fe800078e30ff */
[C---:B------:R-:W-:Y:S02]  /*aeb0*/  IADD3 R6, R4.reuse, 0x1, RZ ;  /* 0x0000000104067810 */ /* 0x040fe40007ffe0ff */
[----:B------:R-:W-:Y:S02]  /*aec0*/  ISETP.GE.AND P2, PT, R4, R241, PT ;  /* 0x000000f10400720c */ /* 0x000fe40003f46270 */
[C---:B------:R-:W-:Y:S02]  /*aed0*/  ISETP.GE.AND P1, PT, R6.reuse, R243, PT ;  /* 0x000000f30600720c */ /* 0x040fe40003f26270 */
[----:B------:R-:W-:Y:S02]  /*aee0*/  ISETP.GE.AND P6, PT, R6, R241, PT ;  /* 0x000000f10600720c */ /* 0x000fe40003fc6270 */
[C---:B------:R-:W-:Y:S02]  /*aef0*/  IADD3 R5, R4.reuse, 0x8, RZ ;  /* 0x0000000804057810 */ /* 0x040fe40007ffe0ff */
[----:B------:R-:W-:Y:S02]  /*af00*/  ISETP.GE.OR P2, PT, R4, R240, !P2 ;  /* 0x000000f00400720c */ /* 0x000fe40005746670 */
[C---:B------:R-:W-:Y:S02]  /*af10*/  ISETP.GE.OR P1, PT, R6.reuse, R242, !P1 ;  /* 0x000000f20600720c */ /* 0x040fe40004f26670 */
[----:B------:R-:W-:Y:S02]  /*af20*/  ISETP.GE.OR P6, PT, R6, R240, !P6 ;  /* 0x000000f00600720c */ /* 0x000fe400077c6670 */
[C---:B------:R-:W-:Y:S02]  /*af30*/  IADD3 R6, R4.reuse, 0x10, RZ ;  /* 0x0000001004067810 */ /* 0x040fe40007ffe0ff */
[C---:B------:R-:W-:Y:S02]  /*af40*/  ISETP.GE.AND P5, PT, R5.reuse, R243, PT ;  /* 0x000000f30500720c */ /* 0x040fe40003fa6270 */
[----:B------:R-:W-:Y:S02]  /*af50*/  ISETP.GE.AND P4, PT, R5, R241, PT ;  /* 0x000000f10500720c */ /* 0x000fe40003f86270 */
[-C--:B------:R-:W-:Y:S02]  /*af60*/  ISETP.GE.AND P3, PT, R4, R243.reuse, PT ;  /* 0x000000f30400720c */ /* 0x080fe40003f66270 */
[----:B------:R-:W-:Y:S02]  /*af70*/  FSEL R195, R195, -INF , !P2 ;  /* 0xff800000c3c37808 */ /* 0x000fe40005000000 */
[----:B------:R-:W-:Y:S02]  /*af80*/  FSEL R194, R194, -INF , !P1 ;  /* 0xff800000c2c27808 */ /* 0x000fe40004800000 */
[C---:B------:R-:W-:Y:S02]  /*af90*/  ISETP.GE.AND P2, PT, R6.reuse, R243, PT ;  /* 0x000000f30600720c */ /* 0x040fe40003f46270 */
[----:B------:R-:W-:Y:S02]  /*afa0*/  ISETP.GE.AND P1, PT, R6, R241, PT ;  /* 0x000000f10600720c */ /* 0x000fe40003f26270 */
[C---:B------:R-:W-:Y:S02]  /*afb0*/  ISETP.GE.OR P5, PT, R5.reuse, R242, !P5 ;  /* 0x000000f20500720c */ /* 0x040fe40006fa6670 */
[----:B------:R-:W-:Y:S02]  /*afc0*/  ISETP.GE.OR P4, PT, R5, R240, !P4 ;  /* 0x000000f00500720c */ /* 0x000fe40006786670 */
[C---:B------:R-:W-:Y:S02]  /*afd0*/  IADD3 R5, R4.reuse, 0x9, RZ ;  /* 0x0000000904057810 */ /* 0x040fe40007ffe0ff */
[----:B------:R-:W-:Y:S02]  /*afe0*/  ISETP.GE.OR P3, PT, R4, R242, !P3 ;  /* 0x000000f20400720c */ /* 0x000fe40005f66670 */
[C---:B------:R-:W-:Y:S02]  /*aff0*/  ISETP.GE.OR P1, PT, R6.reuse, R240, !P1 ;  /* 0x000000f00600720c */ /* 0x040fe40004f26670 */
[-C--:B------:R-:W-:Y:S02]  /*b000*/  ISETP.GE.OR P2, PT, R6, R242.reuse, !P2 ;  /* 0x000000f20600720c */ /* 0x080fe40005746670 */
[----:B------:R-:W-:Y:S02]  /*b010*/  IADD3 R6, R4, 0x18, RZ ;  /* 0x0000001804067810 */ /* 0x000fe40007ffe0ff */
[----:B------:R-:W-:Y:S02]  /*b020*/  FSEL R193, R193, -INF , !P3 ;  /* 0xff800000c1c17808 */ /* 0x000fe40005800000 */
[C---:B------:R-:W-:Y:S02]  /*b030*/  ISETP.GE.AND P0, PT, R5.reuse, R243, PT ;  /* 0x000000f30500720c */ /* 0x040fe40003f06270 */
[----:B------:R-:W-:Y:S02]  /*b040*/  ISETP.GE.AND P3, PT, R5, R241, PT ;  /* 0x000000f10500720c */ /* 0x000fe40003f66270 */
[----:B------:R-:W-:Y:S02]  /*b050*/  FSEL R190, R207, -INF , !P2 ;  /* 0xff800000cfbe7808 */ /* 0x000fe40005000000 */
[-C--:B------:R-:W-:Y:S02]  /*b060*/  ISETP.GE.AND P2, PT, R6, R243.reuse, PT ;  /* 0x000000f30600720c */ /* 0x080fe40003f46270 */
[C---:B------:R-:W-:Y:S02]  /*b070*/  ISETP.GE.OR P0, PT, R5.reuse, R242, !P0 ;  /* 0x000000f20500720c */ /* 0x040fe40004706670 */
[----:B------:R-:W-:Y:S02]  /*b080*/  ISETP.GE.OR P3, PT, R5, R240, !P3 ;  /* 0x000000f00500720c */ /* 0x000fe40005f66670 */
[----:B------:R-:W-:Y:S02]  /*b090*/  IADD3 R5, R4, 0x11, RZ ;  /* 0x0000001104057810 */ /* 0x000fe40007ffe0ff */
[-C--:B------:R-:W-:Y:S02]  /*b0a0*/  ISETP.GE.OR P2, PT, R6, R242.reuse, !P2 ;  /* 0x000000f20600720c */ /* 0x080fe40005746670 */
[----:B------:R-:W-:Y:S02]  /*b0b0*/  IADD3 R7, R4, 0x20, RZ ;  /* 0x0000002004077810 */ /* 0x000fe40007ffe0ff */
[----:B------:R-:W-:Y:S02]  /*b0c0*/  FSEL R12, R201, -INF , !P5 ;  /* 0xff800000c90c7808 */ /* 0x000fe40006800000 */
[-C--:B------:R-:W-:Y:S02]  /*b0d0*/  ISETP.GE.AND P5, PT, R5, R243.reuse, PT ;  /* 0x000000f30500720c */ /* 0x080fe40003fa6270 */
[----:B------:R-:W-:Y:S02]  /*b0e0*/  FSEL R174, R174, -INF , !P2 ;  /* 0xff800000aeae7808 */ /* 0x000fe40005000000 */
[-C--:B------:R-:W-:Y:S02]  /*b0f0*/  ISETP.GE.AND P2, PT, R7, R243.reuse, PT ;  /* 0x000000f30700720c */ /* 0x080fe40003f46270 */
[-C--:B------:R-:W-:Y:S02]  /*b100*/  ISETP.GE.OR P5, PT, R5, R242.reuse, !P5 ;  /* 0x000000f20500720c */ /* 0x080fe40006fa6670 */
[C---:B------:R-:W-:Y:S02]  /*b110*/  IADD3 R11, R4.reuse, 0x19, RZ ;  /* 0x00000019040b7810 */ /* 0x040fe40007ffe0ff */
[-C--:B------:R-:W-:Y:S02]  /*b120*/  ISETP.GE.OR P2, PT, R7, R242.reuse, !P2 ;  /* 0x000000f20700720c */ /* 0x080fe40005746670 */
[----:B------:R-:W-:Y:S02]  /*b130*/  IADD3 R8, R4, 0x21, RZ ;  /* 0x0000002104087810 */ /* 0x000fe40007ffe0ff */
[----:B------:R-:W-:Y:S02]  /*b140*/  FSEL R192, R206, -INF , !P5 ;  /* 0xff800000cec07808 */ /* 0x000fe40006800000 */
[----:B------:R-:W-:Y:S02]  /*b150*/  ISETP.GE.AND P5, PT, R11, R243, PT ;  /* 0x000000f30b00720c */ /* 0x000fe40003fa6270 */
[----:B------:R-:W-:Y:S02]  /*b160*/  FSEL R10, R205, -INF , !P0 ;  /* 0xff800000cd0a7808 */ /* 0x000fe40004000000 */
[----:B------:R-:W-:Y:S02]  /*b170*/  FSEL R204, R175, -INF , !P2 ;  /* 0xff800000afcc7808 */ /* 0x000fe40005000000 */
[----:B------:R-:W-:Y:S02]  /*b180*/  ISETP.GE.AND P0, PT, R5, R241, PT ;  /* 0x000000f10500720c */ /* 0x000fe40003f06270 */
[----:B------:R-:W-:Y:S02]  /*b190*/  ISETP.GE.AND P2, PT, R8, R243, PT ;  /* 0x000000f30800720c */ /* 0x000fe40003f46270 */
[----:B------:R-:W-:Y:S02]  /*b1a0*/  ISETP.GE.OR P5, PT, R11, R242, !P5 ;  /* 0x000000f20b00720c */ /* 0x000fe40006fa6670 */
[----:B------:R-:W-:Y:S02]  /*b1b0*/  FSEL R9, R203, -INF , !P4 ;  /* 0xff800000cb097808 */ /* 0x000fe40006000000 */
[----:B------:R-:W-:Y:S02]  /*b1c0*/  FSEL R199, R14, -INF , !P1 ;  /* 0xff8000000ec77808 */ /* 0x000fe40004800000 */
[----:B------:R-:W-:Y:S02]  /*b1d0*/  FMNMX.FTZ R14, R195, R0, !PT ;  /* 0x00000000c30e7209 */ /* 0x000fe40007810000 */
[----:B------:R-:W-:Y:S02]  /*b1e0*/  ISETP.GE.OR P0, PT, R5, R240, !P0 ;  /* 0x000000f00500720c */ /* 0x000fe40004706670 */
[----:B------:R-:W-:Y:S02]  /*b1f0*/  FSEL R5, R3, -INF , !P6 ;  /* 0xff80000003057808 */ /* 0x000fe40007000000 */
[-C--:B------:R-:W-:Y:S02]  /*b200*/  ISETP.GE.AND P4, PT, R7, R241.reuse, PT ;  /* 0x000000f10700720c */ /* 0x080fe40003f86270 */
[----:B------:R-:W-:Y:S02]  /*b210*/  ISETP.GE.OR P2, PT, R8, R242, !P2 ;  /* 0x000000f20800720c */ /* 0x000fe40005746670 */
[----:B------:R-:W-:Y:S02]  /*b220*/  IADD3 R3, R4, 0x28, RZ ;  /* 0x0000002804037810 */ /* 0x000fe40007ffe0ff */
[----:B------:R-:W-:Y:S02]  /*b230*/  FSEL R172, R173, -INF , !P5 ;  /* 0xff800000adac7808 */ /* 0x000fe40006800000 */
[-C--:B------:R-:W-:Y:S02]  /*b240*/  ISETP.GE.AND P5, PT, R11, R241.reuse, PT ;  /* 0x000000f10b00720c */ /* 0x080fe40003fa6270 */
[----:B------:R-:W-:Y:S02]  /*b250*/  ISETP.GE.AND P6, PT, R6, R241, PT ;  /* 0x000000f10600720c */ /* 0x000fe40003fc6270 */
[----:B------:R-:W-:Y:S02]  /*b260*/  ISETP.GE.OR P4, PT, R7, R240, !P4 ;  /* 0x000000f00700720c */ /* 0x000fe40006786670 */
[----:B------:R-:W-:Y:S02]  /*b270*/  FSEL R7, R202, -INF , !P3 ;  /* 0xff800000ca077808 */ /* 0x000fe40005800000 */
[----:B------:R-:W-:Y:S02]  /*b280*/  FSEL R202, R177, -INF , !P2 ;  /* 0xff800000b1ca7808 */ /* 0x000fe40005000000 */
[----:B------:R-:W-:Y:S02]  /*b290*/  FMNMX.FTZ R14, R5, R14, !PT ;  /* 0x0000000e050e7209 */ /* 0x000fe40007810000 */
[----:B------:R-:W-:Y:S02]  /*b2a0*/  ISETP.GE.AND P2, PT, R3, R243, PT ;  /* 0x000000f30300720c */ /* 0x000fe40003f46270 */
[----:B------:R-:W-:Y:S02]  /*b2b0*/  ISETP.GE.OR P5, PT, R11, R240, !P5 ;  /* 0x000000f00b00720c */ /* 0x000fe40006fa6670 */
[----:B------:R-:W-:Y:S02]  /*b2c0*/  FMNMX.FTZ R11, R193, R2, !PT ;  /* 0x00000002c10b7209 */ /* 0x000fe40007810000 */
[----:B------:R-:W-:Y:S02]  /*b2d0*/  ISETP.GE.OR P6, PT, R6, R240, !P6 ;  /* 0x000000f00600720c */ /* 0x000fe400077c6670 */
[----:B------:R-:W-:Y:S02]  /*b2e0*/  FMNMX.FTZ R14, R9, R14, !PT ;  /* 0x0000000e090e7209 */ /* 0x000fe40007810000 */
[----:B------:R-:W-:Y:S02]  /*b2f0*/  IADD3 R6, R4, 0x29, RZ ;  /* 0x0000002904067810 */ /* 0x000fe40007ffe0ff */
[----:B------:R-:W-:Y:S02]  /*b300*/  ISETP.GE.OR P2, PT, R3, R242, !P2 ;  /* 0x000000f20300720c */ /* 0x000fe40005746670 */
[----:B------:R-:W-:Y:S02]  /*b310*/  FMNMX.FTZ R11, R194, R11, !PT ;  /* 0x0000000bc20b7209 */ /* 0x000fe40007810000 */
[----:B------:R-:W-:Y:S02]  /*b320*/  FSEL R200, R178, -INF , !P2 ;  /* 0xff800000b2c87808 */ /* 0x000fe40005000000 */
[----:B------:R-:W-:Y:S02]  /*b330*/  FMNMX.FTZ R14, R7, R14, !PT ;  /* 0x0000000e070e7209 */ /* 0x000fe40007810000 */
[----:B------:R-:W-:Y:S02]  /*b340*/  ISETP.GE.AND P2, PT, R6, R243, PT ;  /* 0x000000f30600720c */ /* 0x000fe40003f46270 */
[----:B------:R-:W-:Y:S02]  /*b350*/  ISETP.GE.AND P3, PT, R8, R241, PT ;  /* 0x000000f10800720c */ /* 0x000fe40003f66270 */
[----:B------:R-:W-:Y:S02]  /*b360*/  FMNMX.FTZ R11, R12, R11, !PT ;  /* 0x0000000b0c0b7209 */ /* 0x000fe40007810000 */
[----:B------:R-:W-:Y:S02]  /*b370*/  FSEL R197, R13, -INF , !P0 ;  /* 0xff8000000dc57808 */ /* 0x000fe40004000000 */
[----:B------:R-:W-:Y:S02]  /*b380*/  ISETP.GE.OR P2, PT, R6, R242, !P2 ;  /* 0x000000f20600720c */ /* 0x000fe40005746670 */
[----:B------:R-:W-:Y:S02]  /*b390*/  FMNMX.FTZ R14, R199, R14, !PT ;  /* 0x0000000ec70e7209 */ /* 0x000fe40007810000 */
[----:B------:R-:W-:Y:S02]  /*b3a0*/  ISETP.GE.OR P3, PT, R8, R240, !P3 ;  /* 0x000000f00800720c */ /* 0x000fe40005f66670 */
[----:B------:R-:W-:Y:S02]  /*b3b0*/  IADD3 R8, R4, 0x30, RZ ;  /* 0x0000003004087810 */ /* 0x000fe40007ffe0ff */
[----:B------:R-:W-:Y:S02]  /*b3c0*/  FMNMX.FTZ R11, R10, R11, !PT ;  /* 0x0000000b0a0b7209 */ /* 0x000fe40007810000 */
[----:B------:R-:W-:Y:S02]  /*b3d0*/  FSEL R198, R23, -INF , !P2 ;  /* 0xff80000017c67808 */ /* 0x000fe40005000000 */
[----:B------:R-:W-:Y:S02]  /*b3e0*/  FSEL R175, R17, -INF , !P6 ;  /* 0xff80000011af7808 */ /* 0x000fe40007000000 */
[----:B------:R-:W-:Y:S02]  /*b3f0*/  FMNMX.FTZ R14, R197, R14, !PT ;  /* 0x0000000ec50e7209 */ /* 0x000fe40007810000 */
[----:B------:R-:W-:Y:S02]  /*b400*/  ISETP.GE.AND P1, PT, R3, R241, PT ;  /* 0x000000f10300720c */ /* 0x000fe40003f26270 */
[----:B------:R-:W-:Y:S02]  /*b410*/  ISETP.GE.AND P2, PT, R8, R243, PT ;  /* 0x000000f30800720c */ /* 0x000fe40003f46270 */
[----:B------:R-:W-:Y:S02]  /*b420*/  FMNMX.FTZ R11, R190, R11, !PT ;  /* 0x0000000bbe0b7209 */ /* 0x000fe40007810000 */
[----:B------:R-:W-:Y:S02]  /*b430*/  FSEL R173, R15, -INF , !P5 ;  /* 0xff8000000fad7808 */ /* 0x000fe40006800000 */
[----:B------:R-:W-:Y:S02]  /*b440*/  FMNMX.FTZ R14, R175, R14, !PT ;  /* 0x0000000eaf0e7209 */ /* 0x000fe40007810000 */
[----:B------:R-:W-:Y:S02]  /*b450*/  ISETP.GE.OR P1, PT, R3, R240, !P1 ;  /* 0x000000f00300720c */ /* 0x000fe40004f26670 */
[----:B------:R-:W-:Y:S02]  /*b460*/  IADD3 R3, R4, 0x38, RZ ;  /* 0x0000003804037810 */ /* 0x000fe40007ffe0ff */
[----:B------:R-:W-:Y:S02]  /*b470*/  ISETP.GE.OR P2, PT, R8, R242, !P2 ;  /* 0x000000f20800720c */ /* 0x000fe40005746670 */
[----:B------:R-:W-:Y:S02]  /*b480*/  FMNMX.FTZ R11, R192, R11, !PT ;  /* 0x0000000bc00b7209 */ /* 0x000fe40007810000 */
[----:B------:R-:W-:Y:S02]  /*b490*/  FMNMX.FTZ R14, R173, R14, !PT ;  /* 0x0000000ead0e7209 */ /* 0x000fe40007810000 */
[----:B------:R-:W-:Y:S02]  /*b4a0*/  FSEL R188, R25, -INF , !P2 ;  /* 0xff80000019bc7808 */ /* 0x000fe40005000000 */
[----:B------:R-:W-:Y:S02]  /*b4b0*/  FSEL R207, R19, -INF , !P4 ;  /* 0xff80000013cf7808 */ /* 0x000fe40006000000 */
[C---:B------:R-:W-:Y:S02]  /*b4c0*/  ISETP.GE.AND P2, PT, R3.reuse, R243, PT ;  /* 0x000000f30300720c */ /* 0x040fe40003f46270 */
[----:B------:R-:W-:Y:S02]  /*b4d0*/  FMNMX.FTZ R11, R174, R11, !PT ;  /* 0x0000000bae0b7209 */ /* 0x000fe40007810000 */
[----:B------:R-:W-:Y:S02]  /*b4e0*/  FSEL R205, R18, -INF , !P3 ;  /* 0xff80000012cd7808 */ /* 0x000fe40005800000 */
[----:B------:R-:W-:Y:S02]  /*b4f0*/  ISETP.GE.AND P0, PT, R6, R241, PT ;  /* 0x000000f10600720c */ /* 0x000fe40003f06270 */
[----:B------:R-:W-:Y:S02]  /*b500*/  ISETP.GE.OR P2, PT, R3, R242, !P2 ;  /* 0x000000f20300720c */ /* 0x000fe40005746670 */
[----:B------:R-:W-:Y:S02]  /*b510*/  FMNMX.FTZ R14, R207, R14, !PT ;  /* 0x0000000ecf0e7209 */ /* 0x000fe40007810000 */
[----:B------:R-:W-:Y:S02]  /*b520*/  FMNMX.FTZ R11, R172, R11, !PT ;  /* 0x0000000bac0b7209 */ /* 0x000fe40007810000 */
[----:B------:R-:W-:Y:S02]  /*b530*/  FSEL R203, R22, -INF , !P1 ;  /* 0xff80000016cb7808 */ /* 0x000fe40004800000 */
[----:B------:R-:W-:Y:S02]  /*b540*/  ISETP.GE.OR P0, PT, R6, R240, !P0 ;  /* 0x000000f00600720c */ /* 0x000fe40004706670 */
[----:B------:R-:W-:Y:S02]  /*b550*/  FSEL R184, R181, -INF , !P2 ;  /* 0xff800000b5b87808 */ /* 0x000fe40005000000 */
[----:B------:R-:W-:Y:S02]  /*b560*/  FMNMX.FTZ R14, R205, R14, !PT ;  /* 0x0000000ecd0e7209 */ /* 0x000fe40007810000 */
[----:B------:R-:W-:Y:S02]  /*b570*/  IADD3 R6, R4, 0x31, RZ ;  /* 0x0000003104067810 */ /* 0x000fe40007ffe0ff */
[----:B------:R-:W-:Y:S02]  /*b580*/  ISETP.GE.AND P2, PT, R8, R241, PT ;  /* 0x000000f10800720c */ /* 0x000fe40003f46270 */
[----:B------:R-:W-:Y:S02]  /*b590*/  FMNMX.FTZ R11, R204, R11, !PT ;  /* 0x0000000bcc0b7209 */ /* 0x000fe40007810000 */
[----:B------:R-:W-:Y:S02]  /*b5a0*/  FSEL R201, R21, -INF , !P0 ;  /* 0xff80000015c97808 */ /* 0x000fe40004000000 */
[----:B------:R-:W-:Y:S01]  /*b5b0*/  ISETP.GE.AND P6, PT, R6, R243, PT ;  /* 0x000000f30600720c */ /* 0x000fe20003fc6270 */
[----:B------:R-:W-:Y:S01]  /*b5c0*/  LDSM.16.MT88.4 R20, [R226+0x10000] ;  /* 0x01000000e214783b */ /* 0x000fe20000004200 */
[----:B------:R-:W-:Y:S02]  /*b5d0*/  ISETP.GE.OR P2, PT, R8, R240, !P2 ;  /* 0x000000f00800720c */ /* 0x000fe40005746670 */
[----:B------:R-:W-:Y:S02]  /*b5e0*/  FMNMX.FTZ R8, R203, R14, !PT ;  /* 0x0000000ecb087209 */ /* 0x000fe40007810000 */
[----:B------:R-:W-:Y:S02]  /*b5f0*/  ISETP.GE.AND P1, PT, R6, R241, PT ;  /* 0x000000f10600720c */ /* 0x000fe40003f26270 */
[----:B------:R-:W-:Y:S02]  /*b600*/  FMNMX.FTZ R11, R202, R11, !PT ;  /* 0x0000000bca0b7209 */ /* 0x000fe40007810000 */
[----:B------:R-:W-:Y:S02]  /*b610*/  ISETP.GE.OR P1, PT, R6, R240, !P1 ;  /* 0x000000f00600720c */ /* 0x000fe40004f26670 */
[----:B------:R-:W-:Y:S02]  /*b620*/  FSEL R189, R27, -INF , !P2 ;  /* 0xff8000001bbd7808 */ /* 0x000fe40005000000 */
[----:B------:R-:W-:Y:S02]  /*b630*/  IADD3 R4, R4, 0x39, RZ ;  /* 0x0000003904047810 */ /* 0x000fe40007ffe0ff */
[----:B------:R-:W-:Y:S02]  /*b640*/  ISETP.GE.OR P6, PT, R6, R242, !P6 ;  /* 0x000000f20600720c */ /* 0x000fe400077c6670 */
[----:B------:R-:W-:Y:S02]  /*b650*/  ISETP.GE.AND P0, PT, R3, R241, PT ;  /* 0x000000f10300720c */ /* 0x000fe40003f06270 */
[----:B------:R-:W-:Y:S02]  /*b660*/  FMNMX.FTZ R8, R201, R8, !PT ;  /* 0x00000008c9087209 */ /* 0x000fe40007810000 */
[----:B------:R-:W-:Y:S02]  /*b670*/  FMNMX.FTZ R11, R200, R11, !PT ;  /* 0x0000000bc80b7209 */ /* 0x000fe40007810000 */
[----:B------:R-:W-:Y:S02]  /*b680*/  FSEL R186, R179, -INF , !P6 ;  /* 0xff800000b3ba7808 */ /* 0x000fe40007000000 */
[----:B------:R-:W-:Y:S02]  /*b690*/  FSEL R179, R26, -INF , !P1 ;  /* 0xff8000001ab37808 */ /* 0x000fe40004800000 */
[----:B------:R-:W-:Y:S02]  /*b6a0*/  ISETP.GE.OR P2, PT, R3, R240, !P0 ;  /* 0x000000f00300720c */ /* 0x000fe40004746670 */
[----:B------:R-:W-:Y:S02]  /*b6b0*/  FMNMX.FTZ R8, R189, R8, !PT ;  /* 0x00000008bd087209 */ /* 0x000fe40007810000 */
[----:B------:R-:W-:Y:S02]  /*b6c0*/  ISETP.GE.AND P0, PT, R4, R241, PT ;  /* 0x000000f10400720c */ /* 0x000fe40003f06270 */
[----:B------:R-:W-:Y:S02]  /*b6d0*/  FMNMX.FTZ R11, R198, R11, !PT ;  /* 0x0000000bc60b7209 */ /* 0x000fe40007810000 */
[----:B------:R-:W-:Y:S02]  /*b6e0*/  FSEL R177, R30, -INF , !P2 ;  /* 0xff8000001eb17808 */ /* 0x000fe40005000000 */
[----:B------:R-:W-:Y:S02]  /*b6f0*/  FMNMX.FTZ R8, R179, R8, !PT ;  /* 0x00000008b3087209 */ /* 0x000fe40007810000 */
[C---:B------:R-:W-:Y:S02]  /*b700*/  ISETP.GE.OR P0, PT, R4.reuse, R240, !P0 ;  /* 0x000000f00400720c */ /* 0x040fe40004706670 */
[----:B------:R-:W-:Y:S02]  /*b710*/  ISETP.GE.AND P5, PT, R4, R243, PT ;  /* 0x000000f30400720c */ /* 0x000fe40003fa6270 */
[----:B------:R-:W-:Y:S02]  /*b720*/  FMNMX.FTZ R11, R188, R11, !PT ;  /* 0x0000000bbc0b7209 */ /* 0x000fe40007810000 */
[----:B------:R-:W-:Y:S02]  /*b730*/  FSEL R165, R29, -INF , !P0 ;  /* 0xff8000001da57808 */ /* 0x000fe40004000000 */
[----:B------:R-:W-:Y:S02]  /*b740*/  FMNMX.FTZ R8, R177, R8, !PT ;  /* 0x00000008b1087209 */ /* 0x000fe40007810000 */
[----:B------:R-:W-:Y:S02]  /*b750*/  ISETP.GE.OR P5, PT, R4, R242, !P5 ;  /* 0x000000f20400720c */ /* 0x000fe40006fa6670 */
[----:B------:R-:W-:Y:S02]  /*b760*/  FMNMX.FTZ R11, R186, R11, !PT ;  /* 0x0000000bba0b7209 */ /* 0x000fe40007810000 */
[----:B------:R-:W-:Y:S02]  /*b770*/  FMNMX.FTZ R6, R165, R8, !PT ;  /* 0x00000008a5067209 */ /* 0x000fe40007810000 */
[----:B------:R-:W-:Y:S02]  /*b780*/  FSEL R178, R31, -INF , !P5 ;  /* 0xff8000001fb27808 */ /* 0x000fe40006800000 */
[----:B------:R-:W-:Y:S01]  /*b790*/  FMNMX.FTZ R13, R184, R11, !PT ;  /* 0x0000000bb80d7209 */ /* 0x000fe20007810000 */
[----:B------:R-:W1:Y:S03]  /*b7a0*/  SHFL.BFLY PT, R3, R6, 0x2, 0x1f ;  /* 0x0c401f0006037f89 */ /* 0x000e6600000e0000 */
[----:B------:R-:W-:Y:S05]  /*b7b0*/  FMNMX.FTZ R11, R178, R13, !PT ;  /* 0x0000000db20b7209 */ /* 0x000fea0007810000 */
[----:B------:R-:W2:Y:S08]  /*b7c0*/  SHFL.BFLY PT, R14, R11, 0x2, 0x1f ;  /* 0x0c401f000b0e7f89 */ /* 0x000eb000000e0000 */
[----:B------:R-:W-:Y:S01]  /*b7d0*/  LDSM.16.MT88.4 R28, [R225+0x10000] ;  /* 0x01000000e11c783b */ /* 0x000fe20000004200 */
[----:B-1----:R-:W-:Y:S07]  /*b7e0*/  FMNMX.FTZ R4, R6, R3, !PT ;  /* 0x0000000306047209 */ /* 0x002fee0007810000 */
[----:B------:R-:W1:Y:S01]  /*b7f0*/  SHFL.BFLY PT, R3, R4, 0x1, 0x1f ;  /* 0x0c201f0004037f89 */ /* 0x000e6200000e0000 */
[----:B--2---:R-:W-:Y:S07]  /*b800*/  FMNMX.FTZ R11, R11, R14, !PT ;  /* 0x0000000e0b0b7209 */ /* 0x004fee0007810000 */
[----:B------:R-:W2:Y:S01]  /*b810*/  SHFL.BFLY PT, R164, R11, 0x1, 0x1f ;  /* 0x0c201f000ba47f89 */ /* 0x000ea200000e0000 */
[----:B-1----:R-:W-:Y:S04]  /*b820*/  FMNMX.FTZ R3, R4, R3, !PT ;  /* 0x0000000304037209 */ /* 0x002fe80007810000 */
[C---:B------:R-:W-:Y:S01]  /*b830*/  FSETP.NEU.FTZ.AND P0, PT, R3.reuse, -INF , PT ;  /* 0xff8000000300780b */ /* 0x040fe20003f1d000 */
[----:B------:R-:W-:Y:S01]  /*b840*/  FMUL.FTZ R176, R3, c[0x0][0x23c] ;  /* 0x00008f0003b07a20 */ /* 0x000fe20000410000 */
[----:B--2---:R-:W-:Y:S04]  /*b850*/  FMNMX.FTZ R164, R11, R164, !PT ;  /* 0x000000a40ba47209 */ /* 0x004fe80007810000 */
[----:B------:R-:W-:Y:S02]  /*b860*/  FSEL R176, R176, RZ, P0 ;  /* 0x000000ffb0b07208 */ /* 0x000fe40000000000 */
[C---:B------:R-:W-:Y:S01]  /*b870*/  FSETP.NEU.FTZ.AND P1, PT, R164.reuse, -INF , PT ;  /* 0xff800000a400780b */ /* 0x040fe20003f3d000 */
[C---:B------:R-:W-:Y:S02]  /*b880*/  FMUL.FTZ R191, R164.reuse, c[0x0][0x23c] ;  /* 0x00008f00a4bf7a20 */ /* 0x040fe40000410000 */
[--C-:B------:R-:W-:Y:S01]  /*b890*/  FFMA.FTZ R181, R5, c[0x0][0x23c], -R176.reuse ;  /* 0x00008f0005b57a23 */ /* 0x100fe200000108b0 */
[----:B------:R-:W-:Y:S01]  /*b8a0*/  FSEL R5, R164, RZ, P1 ;  /* 0x000000ffa4057208 */ /* 0x000fe20000800000 */
[--C-:B------:R-:W-:Y:S01]  /*b8b0*/  FFMA.FTZ R183, R195, c[0x0][0x23c], -R176.reuse ;  /* 0x00008f00c3b77a23 */ /* 0x100fe200000108b0 */
[----:B------:R-:W-:Y:S01]  /*b8c0*/  FSEL R191, R191, RZ, P1 ;  /* 0x000000ffbfbf7208 */ /* 0x000fe20000800000 */
[----:B------:R-:W-:Y:S02]  /*b8d0*/  FFMA.FTZ R180, R9, c[0x0][0x23c], -R176 ;  /* 0x00008f0009b47a23 */ /* 0x000fe400000108b0 */
[----:B------:R-:W-:Y:S01]  /*b8e0*/  FADD.FTZ R4, -R5, R2 ;  /* 0x0000000205047221 */ /* 0x000fe20000010100 */
[----:B------:R-:W-:Y:S01]  /*b8f0*/  FSEL R5, R3, RZ, P0 ;  /* 0x000000ff03057208 */ /* 0x000fe20000000000 */
[--C-:B------:R-:W-:Y:S01]  /*b900*/  FFMA.FTZ R185, R12, c[0x0][0x23c], -R191.reuse ;  /* 0x00008f000cb97a23 */ /* 0x100fe200000108bf */
[----:B------:R-:W-:Y:S01]  /*b910*/  MUFU.EX2 R183, R183 ;  /* 0x000000b700b77308 */ /* 0x000fe20000000800 */
[----:B------:R-:W1:Y:S01]  /*b920*/  LDSM.16.MT88.4 R12, [R228+0x10000] ;  /* 0x01000000e40c783b */ /* 0x000e620000004200 */
[--C-:B------:R-:W-:Y:S01]  /*b930*/  FFMA.FTZ R187, R193, c[0x0][0x23c], -R191.reuse ;  /* 0x00008f00c1bb7a23 */ /* 0x100fe200000108bf */
[----:B------:R-:W-:Y:S01]  /*b940*/  PLOP3.LUT P0, PT, PT, PT, UP0, 0x80, 0x0 ;  /* 0x000000000000781c */ /* 0x000fe20003f0f008 */
[----:B------:R-:W-:Y:S02]  /*b950*/  FADD.FTZ R5, -R5, R0 ;  /* 0x0000000005057221 */ /* 0x000fe40000010100 */
[--C-:B------:R-:W-:Y:S02]  /*b960*/  FFMA.FTZ R166, R194, c[0x0][0x23c], -R191.reuse ;  /* 0x00008f00c2a67a23 */ /* 0x100fe400000108bf */
[--C-:B------:R-:W-:Y:S02]  /*b970*/  FFMA.FTZ R182, R10, c[0x0][0x23c], -R191.reuse ;  /* 0x00008f000ab67a23 */ /* 0x100fe400000108bf */
[--C-:B------:R-:W-:Y:S01]  /*b980*/  FFMA.FTZ R167, R7, c[0x0][0x23c], -R176.reuse ;  /* 0x00008f0007a77a23 */ /* 0x100fe200000108b0 */
[----:B------:R-:W-:Y:S01]  /*b990*/  MUFU.EX2 R187, R187 ;  /* 0x000000bb00bb7308 */ /* 0x000fe20000000800 */
[----:B------:R-:W-:Y:S02]  /*b9a0*/  FMUL.FTZ R2, R4, c[0x0][0x23c] ;  /* 0x00008f0004027a20 */ /* 0x000fe40000410000 */
[----:B------:R-:W-:Y:S02]  /*b9b0*/  FMUL.FTZ R0, R5, c[0x0][0x23c] ;  /* 0x00008f0005007a20 */ /* 0x000fe40000410000 */
[--C-:B------:R-:W-:Y:S02]  /*b9c0*/  FFMA.FTZ R195, R172, c[0x0][0x23c], -R191.reuse ;  /* 0x00008f00acc37a23 */ /* 0x100fe400000108bf */
        /* <DEDUP_REMOVED lines=9> */
[----:B------:R-:W-:Y:S01]  /*ba60*/  LDSM.16.MT88.4 R172, [R226+0x14800] ;  /* 0x01480000e2ac783b */ /* 0x000fe20000004200 */
[--C-:B------:R-:W-:Y:S02]  /*ba70*/  FFMA.FTZ R197, R197, c[0x0][0x23c], -R176.reuse ;  /* 0x00008f00c5c57a23 */ /* 0x100fe400000108b0 */
[--C-:B------:R-:W-:Y:S02]  /*ba80*/  FFMA.FTZ R204, R204, c[0x0][0x23c], -R191.reuse ;  /* 0x00008f00cccc7a23 */ /* 0x100fe400000108bf */
[--C-:B------:R-:W-:Y:S02]  /*ba90*/  FFMA.FTZ R202, R202, c[0x0][0x23c], -R191.reuse ;  /* 0x00008f00caca7a23 */ /* 0x100fe400000108bf */
[--C-:B------:R-:W-:Y:S02]  /*baa0*/  FFMA.FTZ R200, R200, c[0x0][0x23c], -R191.reuse ;  /* 0x00008f00c8c87a23 */ /* 0x100fe400000108bf */
[----:B------:R-:W3:Y:S01]  /*bab0*/  MUFU.EX2 R182, R182 ;  /* 0x000000b600b67308 */ /* 0x000ee20000000800 */
[--C-:B------:R-:W-:Y:S02]  /*bac0*/  FFMA.FTZ R198, R198, c[0x0][0x23c], -R191.reuse ;  /* 0x00008f00c6c67a23 */ /* 0x100fe400000108bf */
[--C-:B------:R-:W-:Y:S01]  /*bad0*/  FFMA.FTZ R206, R207, c[0x0][0x23c], -R176.reuse ;  /* 0x00008f00cfce7a23 */ /* 0x100fe200000108b0 */
[----:B--2---:R-:W-:Y:S01]  /*bae0*/  F2FP.BF16.PACK_AB R168, R166, R187 ;  /* 0x000000bba6a8723e */ /* 0x004fe200000010ff */
[--C-:B------:R-:W-:Y:S02]  /*baf0*/  FFMA.FTZ R205, R205, c[0x0][0x23c], -R176.reuse ;  /* 0x00008f00cdcd7a23 */ /* 0x100fe400000108b0 */
[--C-:B------:R-:W-:Y:S02]  /*bb00*/  FFMA.FTZ R203, R203, c[0x0][0x23c], -R176.reuse ;  /* 0x00008f00cbcb7a23 */ /* 0x100fe400000108b0 */
[--C-:B------:R-:W-:Y:S01]  /*bb10*/  FFMA.FTZ R201, R201, c[0x0][0x23c], -R176.reuse ;  /* 0x00008f00c9c97a23 */ /* 0x100fe200000108b0 */
[----:B------:R-:W2:Y:S01]  /*bb20*/  MUFU.EX2 R181, R181 ;  /* 0x000000b500b57308 */ /* 0x000ea20000000800 */
[--C-:B------:R-:W-:Y:S02]  /*bb30*/  FFMA.FTZ R188, R188, c[0x0][0x23c], -R191.reuse ;  /* 0x00008f00bcbc7a23 */ /* 0x100fe400000108bf */
[--C-:B------:R-:W-:Y:S02]  /*bb40*/  FFMA.FTZ R207, R186, c[0x0][0x23c], -R191.reuse ;  /* 0x00008f00bacf7a23 */ /* 0x100fe400000108bf */
[--C-:B------:R-:W-:Y:S02]  /*bb50*/  FFMA.FTZ R184, R184, c[0x0][0x23c], -R191.reuse ;  /* 0x00008f00b8b87a23 */ /* 0x100fe400000108bf */
[----:B------:R-:W-:Y:S02]  /*bb60*/  FFMA.FTZ R191, R178, c[0x0][0x23c], -R191 ;  /* 0x00008f00b2bf7a23 */ /* 0x000fe400000108bf */
[--C-:B------:R-:W-:Y:S01]  /*bb70*/  FFMA.FTZ R186, R189, c[0x0][0x23c], -R176.reuse ;  /* 0x00008f00bdba7a23 */ /* 0x100fe200000108b0 */
[----:B------:R-:W-:Y:S01]  /*bb80*/  MUFU.EX2 R180, R180 ;  /* 0x000000b400b47308 */ /* 0x000fe20000000800 */
[--C-:B------:R-:W-:Y:S02]  /*bb90*/  FFMA.FTZ R189, R179, c[0x0][0x23c], -R176.reuse ;  /* 0x00008f00b3bd7a23 */ /* 0x100fe400000108b0 */
[----:B------:R-:W-:Y:S01]  /*bba0*/  FFMA.FTZ R176, R165, c[0x0][0x23c], -R176 ;  /* 0x00008f00a5b07a23 */ /* 0x000fe200000108b0 */
[----:B---3--:R-:W-:Y:S06]  /*bbb0*/  F2FP.BF16.PACK_AB R170, R182, R185 ;  /* 0x000000b9b6aa723e */ /* 0x008fec00000010ff */
[----:B------:R-:W3:Y:S01]  /*bbc0*/  MUFU.EX2 R167, R167 ;  /* 0x000000a700a77308 */ /* 0x000ee20000000800 */
[----:B--2---:R-:W-:Y:S09]  /*bbd0*/  F2FP.BF16.PACK_AB R169, R181, R183 ;  /* 0x000000b7b5a9723e */ /* 0x004ff200000010ff */
[----:B------:R-:W2:Y:S10]  /*bbe0*/  MUFU.EX2 R2, R2 ;  /* 0x0000000200027308 */ /* 0x000eb40000000800 */
[----:B------:R-:W4:Y:S01]  /*bbf0*/  MUFU.EX2 R0, R0 ;  /* 0x0000000000007308 */ /* 0x000f220000000800 */
[----:B---3--:R-:W-:Y:S09]  /*bc00*/  F2FP.BF16.PACK_AB R171, R167, R180 ;  /* 0x000000b4a7ab723e */ /* 0x008ff200000010ff */
[----:B------:R-:W-:Y:S01]  /*bc10*/  MUFU.EX2 R165, R176 ;  /* 0x000000b000a57308 */ /* 0x000fe20000000800 */
[C---:B--2---:R-:W-:Y:S02]  /*bc20*/  FMUL.FTZ R4, R2.reuse, R160 ;  /* 0x000000a002047220 */ /* 0x044fe40000410000 */
[C---:B------:R-:W-:Y:S02]  /*bc30*/  FMUL.FTZ R5, R2.reuse, R161 ;  /* 0x000000a102057220 */ /* 0x040fe40000410000 */
[C---:B------:R-:W-:Y:S02]  /*bc40*/  FMUL.FTZ R8, R2.reuse, R156 ;  /* 0x0000009c02087220 */ /* 0x040fe40000410000 */
[C---:B------:R-:W-:Y:S03]  /*bc50*/  FMUL.FTZ R9, R2.reuse, R157 ;  /* 0x0000009d02097220 */ /* 0x040fe60000410000 */
[----:B------:R-:W-:Y:S01]  /*bc60*/  MUFU.EX2 R191, R191 ;  /* 0x000000bf00bf7308 */ /* 0x000fe20000000800 */
[----:B------:R-:W-:Y:S02]  /*bc70*/  FMUL.FTZ R16, R2, R148 ;  /* 0x0000009402107220 */ /* 0x000fe40000410000 */
[C---:B----4-:R-:W-:Y:S02]  /*bc80*/  FMUL.FTZ R6, R0.reuse, R162 ;  /* 0x000000a200067220 */ /* 0x050fe40000410000 */
[C---:B------:R-:W-:Y:S02]  /*bc90*/  FMUL.FTZ R7, R0.reuse, R163 ;  /* 0x000000a300077220 */ /* 0x040fe40000410000 */
[----:B------:R-:W-:Y:S01]  /*bca0*/  LDSM.16.MT88.4 R160, [R225+0x12800] ;  /* 0x01280000e1a0783b */ /* 0x000fe20000004200 */
[C---:B------:R-:W-:Y:S02]  /*bcb0*/  FMUL.FTZ R10, R0.reuse, R158 ;  /* 0x0000009e000a7220 */ /* 0x040fe40000410000 */
[----:B------:R-:W-:Y:S01]  /*bcc0*/  FMUL.FTZ R11, R0, R159 ;  /* 0x0000009f000b7220 */ /* 0x000fe20000410000 */
[----:B------:R-:W-:Y:S01]  /*bcd0*/  MUFU.EX2 R190, R190 ;  /* 0x000000be00be7308 */ /* 0x000fe20000000800 */
[C---:B-1----:R-:W-:Y:S03]  /*bce0*/  HMMA.16816.F32.BF16 R4, R168.reuse, R12, R4 ;  /* 0x0000000ca804723c */ /* 0x042fe60000041804 */
[----:B------:R-:W-:Y:S02]  /*bcf0*/  LDSM.16.MT88.4 R156, [R226+0x12800] ;  /* 0x01280000e29c783b */ /* 0x000fe40000004200 */
[C---:B------:R-:W-:Y:S02]  /*bd00*/  FMUL.FTZ R17, R2.reuse, R149 ;  /* 0x0000009502117220 */ /* 0x040fe40000410000 */
[C---:B------:R-:W-:Y:S01]  /*bd10*/  FMUL.FTZ R12, R2.reuse, R152 ;  /* 0x00000098020c7220 */ /* 0x040fe20000410000 */
[C---:B------:R-:W-:Y:S01]  /*bd20*/  HMMA.16816.F32.BF16 R8, R168.reuse, R14, R8 ;  /* 0x0000000ea808723c */ /* 0x040fe20000041808 */
[----:B------:R-:W1:Y:S03]  /*bd30*/  MUFU.EX2 R193, R193 ;  /* 0x000000c100c17308 */ /* 0x000e660000000800 */
        /* <DEDUP_REMOVED lines=15> */
[----:B------:R-:W-:Y:S01]  /*be30*/  MUFU.EX2 R194, R194 ;  /* 0x000000c200c27308 */ /* 0x000fe20000000800 */
[----:B------:R-:W-:Y:S02]  /*be40*/  FMUL.FTZ R21, R2, R145 ;  /* 0x0000009102157220 */ /* 0x000fe40000410000 */
[C---:B------:R-:W-:Y:S04]  /*be50*/  FMUL.FTZ R22, R0.reuse, R146 ;  /* 0x0000009200167220 */ /* 0x040fe80000410000 */
[C---:B------:R-:W-:Y:S02]  /*be60*/  FMUL.FTZ R23, R0.reuse, R147 ;  /* 0x0000009300177220 */ /* 0x040fe40000410000 */
[----:B------:R-:W3:Y:S01]  /*be70*/  LDSM.16.MT88.4 R144, [R228+0x12000] ;  /* 0x01200000e490783b */ /* 0x000ee20000004200 */
[----:B------:R-:W-:Y:S01]  /*be80*/  FMUL.FTZ R27, R0, R143 ;  /* 0x0000008f001b7220 */ /* 0x000fe20000410000 */
[----:B------:R-:W4:Y:S01]  /*be90*/  MUFU.EX2 R197, R197 ;  /* 0x000000c500c57308 */ /* 0x000f220000000800 */
[C---:B------:R-:W-:Y:S02]  /*bea0*/  FMUL.FTZ R32, R2.reuse, R132 ;  /* 0x0000008402207220 */ /* 0x040fe40000410000 */
[C---:B------:R-:W-:Y:S03]  /*beb0*/  HMMA.16816.F32.BF16 R20, R168.reuse, R28, R20 ;  /* 0x0000001ca814723c */ /* 0x040fe60000041814 */
[----:B------:R-:W-:Y:S01]  /*bec0*/  LDSM.16.MT88.4 R140, [R224+0x12000] ;  /* 0x01200000e08c783b */ /* 0x000fe20000004200 */
[----:B------:R-:W-:Y:S02]  /*bed0*/  FMUL.FTZ R33, R2, R133 ;  /* 0x0000008502217220 */ /* 0x000fe40000410000 */
[----:B------:R-:W-:Y:S01]  /*bee0*/  FMUL.FTZ R34, R0, R134 ;  /* 0x0000008600227220 */ /* 0x000fe20000410000 */
[----:B------:R-:W-:Y:S01]  /*bef0*/  MUFU.EX2 R196, R196 ;  /* 0x000000c400c47308 */ /* 0x000fe20000000800 */
[C---:B------:R-:W-:Y:S04]  /*bf00*/  HMMA.16816.F32.BF16 R24, R168.reuse, R30, R24 ;  /* 0x0000001ea818723c */ /* 0x040fe80000041818 */
[C---:B------:R-:W-:Y:S02]  /*bf10*/  FMUL.FTZ R28, R2.reuse, R136 ;  /* 0x00000088021c7220 */ /* 0x040fe40000410000 */
[----:B------:R-:W-:Y:S02]  /*bf20*/  FMUL.FTZ R29, R2, R137 ;  /* 0x00000089021d7220 */ /* 0x000fe40000410000 */
[C---:B------:R-:W-:Y:S01]  /*bf30*/  FMUL.FTZ R30, R0.reuse, R138 ;  /* 0x0000008a001e7220 */ /* 0x040fe20000410000 */
[----:B------:R-:W5:Y:S03]  /*bf40*/  MUFU.EX2 R199, R199 ;  /* 0x000000c700c77308 */ /* 0x000f660000000800 */
        /* <DEDUP_REMOVED lines=15> */
[C---:B---3--:R-:W-:Y:S03]  /*c040*/  HMMA.16816.F32.BF16 R36, R168.reuse, R144, R36 ;  /* 0x00000090a824723c */ /* 0x048fe60000041824 */
        /* <DEDUP_REMOVED lines=13> */
[----:B------:R-:W1:Y:S02]  /*c120*/  MUFU.EX2 R206, R206 ;  /* 0x000000ce00ce7308 */ /* 0x000e640000000800 */
[C---:B------:R-:W-:Y:S02]  /*c130*/  FMUL.FTZ R50, R0.reuse, R50 ;  /* 0x0000003200327220 */ /* 0x040fe40000410000 */
[----:B------:R-:W-:Y:S02]  /*c140*/  FMUL.FTZ R51, R0, R51 ;  /* 0x0000003300337220 */ /* 0x000fe40000410000 */
[C---:B------:R-:W-:Y:S02]  /*c150*/  FMUL.FTZ R52, R2.reuse, R52 ;  /* 0x0000003402347220 */ /* 0x040fe40000410000 */
[----:B------:R-:W-:Y:S02]  /*c160*/  FMUL.FTZ R53, R2, R53 ;  /* 0x0000003502357220 */ /* 0x000fe40000410000 */
[----:B------:R-:W3:Y:S01]  /*c170*/  MUFU.EX2 R205, R205 ;  /* 0x000000cd00cd7308 */ /* 0x000ee20000000800 */
[C---:B------:R-:W-:Y:S01]  /*c180*/  HMMA.16816.F32.BF16 R48, R168.reuse, R138, R48 ;  /* 0x0000008aa830723c */ /* 0x040fe20000041830 */
[----:B------:R-:W1:Y:S02]  /*c190*/  LDSM.16.MT88.4 R136, [R228+0x14000] ;  /* 0x01400000e488783b */ /* 0x000e640000004200 */
[C---:B------:R-:W-:Y:S02]  /*c1a0*/  FMUL.FTZ R54, R0.reuse, R54 ;  /* 0x0000003600367220 */ /* 0x040fe40000410000 */
[----:B------:R-:W-:Y:S02]  /*c1b0*/  FMUL.FTZ R55, R0, R55 ;  /* 0x0000003700377220 */ /* 0x000fe40000410000 */
[C---:B------:R-:W-:Y:S02]  /*c1c0*/  FMUL.FTZ R56, R2.reuse, R56 ;  /* 0x0000003802387220 */ /* 0x040fe40000410000 */
[----:B------:R-:W-:Y:S01]  /*c1d0*/  FMUL.FTZ R57, R2, R57 ;  /* 0x0000003902397220 */ /* 0x000fe20000410000 */
[----:B------:R-:W1:Y:S02]  /*c1e0*/  MUFU.EX2 R203, R203 ;  /* 0x000000cb00cb7308 */ /* 0x000e640000000800 */
        /* <DEDUP_REMOVED lines=15> */
[----:B------:R-:W2:Y:S01]  /*c2e0*/  MUFU.EX2 R207, R207 ;  /* 0x000000cf00cf7308 */ /* 0x000ea20000000800 */
[----:B------:R-:W-:Y:S02]  /*c2f0*/  FMUL.FTZ R67, R0, R67 ;  /* 0x0000004300437220 */ /* 0x000fe40000410000 */
[C---:B------:R-:W-:Y:S02]  /*c300*/  FMUL.FTZ R68, R2.reuse, R68 ;  /* 0x0000004402447220 */ /* 0x040fe40000410000 */
[----:B------:R-:W-:Y:S03]  /*c310*/  FMUL.FTZ R69, R2, R69 ;  /* 0x0000004502457220 */ /* 0x000fe60000410000 */
[C---:B------:R-:W-:Y:S01]  /*c320*/  HMMA.16816.F32.BF16 R64, R168.reuse, R142, R64 ;  /* 0x0000008ea840723c */ /* 0x040fe20000041840 */
[----:B------:R-:W3:Y:S01]  /*c330*/  LDSM.16.MT88.4 R140, [R225+0x14000] ;  /* 0x01400000e18c783b */ /* 0x000ee20000004200 */
        /* <DEDUP_REMOVED lines=90> */
[----:B------:R-:W-:Y:S01]  /*c8e0*/  HMMA.16816.F32.BF16 R128, R168, R134, R128 ;  /* 0x00000086a880723c */ /* 0x000fe20000041880 */
[----:B------:R-:W-:Y:S02]  /*c8f0*/  LDSM.16.MT88.4 R168, [R228+0x14800] ;  /* 0x01480000e4a8783b */ /* 0x000fe40000004200 */
[----:B------:R-:W-:Y:S04]  /*c900*/  FADD.FTZ R183, R181, R183 ;  /* 0x000000b7b5b77221 */ /* 0x000fe80000010000 */
[----:B------:R-:W-:Y:S01]  /*c910*/  F2FP.BF16.PACK_AB R134, R195, R192 ;  /* 0x000000c0c386723e */ /* 0x000fe200000010ff */
[----:B------:R-:W-:Y:S01]  /*c920*/  FADD.FTZ R180, R180, R183 ;  /* 0x000000b7b4b47221 */ /* 0x000fe20000010000 */
[----:B-----5:R-:W-:Y:S03]  /*c930*/  F2FP.BF16.PACK_AB R135, R199, R196 ;  /* 0x000000c4c787723e */ /* 0x020fe600000010ff */
[----:B------:R-:W-:Y:S04]  /*c940*/  FADD.FTZ R167, R167, R180 ;  /* 0x000000b4a7a77221 */ /* 0x000fe80000010000 */
[----:B------:R-:W-:Y:S01]  /*c950*/  FADD.FTZ R194, R194, R167 ;  /* 0x000000a7c2c27221 */ /* 0x000fe20000010000 */
[C---:B-1----:R-:W-:Y:S05]  /*c960*/  HMMA.16816.F32.BF16 R4, R132.reuse, R136, R4 ;  /* 0x000000888404723c */ /* 0x042fea0000041804 */
[----:B------:R-:W-:Y:S03]  /*c970*/  FADD.FTZ R197, R197, R194 ;  /* 0x000000c2c5c57221 */ /* 0x000fe60000010000 */
        /* <DEDUP_REMOVED lines=29> */
[----:B------:R4:W5:Y:S06]  /*cb50*/  MUFU.EX2 R169, R177 ;  /* 0x000000b100a97308 */ /* 0x00096c0000000800 */
[----:B------:R-:W-:Y:S01]  /*cb60*/  F2FP.BF16.PACK_AB R168, R207, R188 ;  /* 0x000000bccfa8723e */ /* 0x000fe200000010ff */
[C---:B------:R-:W-:Y:S07]  /*cb70*/  HMMA.16816.F32.BF16 R72, R132.reuse, R170, R72 ;  /* 0x000000aa8448723c */ /* 0x040fee0000041848 */
        /* <DEDUP_REMOVED lines=26> */
[C---:B------:R-:W-:Y:S01]  /*cd20*/  F2FP.BF16.PACK_AB R135, R201.reuse, R203 ;  /* 0x000000cbc987723e */ /* 0x040fe200000010ff */
[----:B------:R-:W-:Y:S06]  /*cd30*/  FADD.FTZ R201, R201, R0 ;  /* 0x00000000c9c97221 */ /* 0x000fec0000010000 */
        /* <DEDUP_REMOVED lines=45> */
[----:B------:R-:W-:Y:S03]  /*d010*/  F2FP.BF16.PACK_AB R169, R189, R186 ;  /* 0x000000babda9723e */ /* 0x000fe600000010ff */
[-C--:B------:R-:W-:Y:S01]  /*d020*/  F2FP.BF16.PACK_AB R171, R165, R135.reuse ;  /* 0x00000087a5ab723e */ /* 0x080fe200000010ff */
[----:B------:R-:W-:Y:S04]  /*d030*/  FADD.FTZ R186, R186, R201 ;  /* 0x000000c9baba7221 */ /* 0x000fe80000010000 */
[----:B------:R-:W-:Y:S02]  /*d040*/  FADD.FTZ R186, R189, R186 ;  /* 0x000000babdba7221 */ /* 0x000fe40000010000 */
        /* <DEDUP_REMOVED lines=9> */
[----:B------:R-:W2:Y:S07]  /*d0e0*/  LDSM.16.MT88.4 R20, [R226+0x15800] ;  /* 0x01580000e214783b */ /* 0x000eae0000004200 */
[C---:B------:R-:W-:Y:S01]  /*d0f0*/  HMMA.16816.F32.BF16 R140, R168.reuse, R142, R24 ;  /* 0x0000008ea88c723c */ /* 0x040fe20000041818 */
[----:B------:R-:W2:Y:S07]  /*d100*/  LDSM.16.MT88.4 R24, [R225+0x15800] ;  /* 0x01580000e118783b */ /* 0x000eae0000004200 */
[C---:B------:R-:W-:Y:S01]  /*d110*/  HMMA.16816.F32.BF16 R136, R168.reuse, R172, R28 ;  /* 0x000000aca888723c */ /* 0x040fe2000004181c */
[----:B------:R-:W5:Y:S04]  /*d120*/  LDL.LU R172, [R1] ;  /* 0x0000000001ac7983 */ /* 0x000f680000300800 */
[----:B------:R-:W2:Y:S02]  /*d130*/  LDSM.16.MT88.4 R28, [R224+0x15800] ;  /* 0x01580000e01c783b */ /* 0x000ea40000004200 */
[----:B------:R-:W-:Y:S02]  /*d140*/  MOV R173, R135 ;  /* 0x0000008700ad7202 */ /* 0x000fe40000000f00 */
[C---:B------:R-:W-:Y:S03]  /*d150*/  HMMA.16816.F32.BF16 R132, R168.reuse, R174, R32 ;  /* 0x000000aea884723c */ /* 0x040fe60000041820 */
[----:B------:R-:W-:Y:S01]  /*d160*/  FADD.FTZ R186, R173, R186 ;  /* 0x000000baadba7221 */ /* 0x000fe20000010000 */
[----:B------:R-:W4:Y:S03]  /*d170*/  LDSM.16.MT88.4 R32, [R228+0x17800] ;  /* 0x01780000e420783b */ /* 0x000f260000004200 */
[----:B------:R-:W-:Y:S01]  /*d180*/  FADD.FTZ R252, R165, R186 ;  /* 0x000000baa5fc7221 */ /* 0x000fe20000010000 */
        /* <DEDUP_REMOVED lines=25> */
[C---:B--2---:R-:W-:Y:S08]  /*d320*/  HMMA.16816.F32.BF16 R124, R168.reuse, R12, R124 ;  /* 0x0000000ca87c723c */ /* 0x044ff0000004187c */
[----:B------:R-:W-:Y:S04]  /*d330*/  HMMA.16816.F32.BF16 R128, R168, R14, R128 ;  /* 0x0000000ea880723c */ /* 0x000fe80000041880 */
[----:B-----5:R-:W-:Y:S01]  /*d340*/  FFMA.FTZ R187, R2, R172, R187 ;  /* 0x000000ac02bb7223 */ /* 0x020fe200000100bb */
        /* <DEDUP_REMOVED lines=16> */
[----:B------:R1:W-:Y:S02]  /*d450*/  STL [R1], R0 ;  /* 0x0000000001007387 */ /* 0x0003e40000100800 */
[----:B-1----:R-:W-:Y:S01]  /*d460*/  MOV R0, R3 ;  /* 0x0000000300007202 */ /* 0x002fe20000000f00 */
[----:B------:R-:W-:-:S05]  /*d470*/  @P0 BRA `(.L_x_1002) ;  /* 0xffffc65000000947 */ /* 0x000fca000383ffff */
.L_x_1001:
[----:B------:R-:W2:Y:S01]  /*d480*/  LDL.LU R4, [R1] ;  /* 0x0000000001047983 */ /* 0x000ea20000300800 */
        /* <DEDUP_REMOVED lines=14> */
[----:B------:R-:W-:Y:S02]  /*d570*/  @UP1 UMOV UR17, 0x1 ;  /* 0x0000000100111882 */ /* 0x000fe40000000000 */
[----:B------:R-:W-:Y:S02]  /*d580*/  ULDC.64 UR4, c[0x0][0x1e0] ;  /* 0x0000780000047ab9 */ /* 0x000fe40000000a00 */
[----:B------:R-:W-:Y:S02]  /*d590*/  @UP1 ULDC UR15, c[0x0][0x210] ;  /* 0x00008400000f1ab9 */ /* 0x000fe40000000800 */
        /* <DEDUP_REMOVED lines=14> */
[----:B------:R-:W-:Y:S02]  /*d680*/  ULDC UR4, c[0x0][0x1c0] ;  /* 0x0000700000047ab9 */ /* 0x000fe40000000800 */
        /* <DEDUP_REMOVED lines=221> */
[----:B------:R-:W1:Y:S03]  /*e460*/  S2R R4, SR_TID.X ;  /* 0x0000000000047919 */ /* 0x000e660000002100 */
[----:B------:R-:W-:Y:S02]  /*e470*/  F2FP.BF16.PACK_AB R128, R129, R128 ;  /* 0x000000808180723e */ /* 0x000fe400000010ff */
[----:B-1----:R-:W-:-:S04]  /*e480*/  SHF.R.S32.HI R7, RZ, 0x1f, R4 ;  /* 0x0000001fff077819 */ /* 0x002fc80000011404 */
[CC--:B------:R-:W-:Y:S02]  /*e490*/  LEA.HI R6, R7.reuse, R4.reuse, RZ, 0x2 ;  /* 0x0000000407067211 */ /* 0x0c0fe400078f10ff */
[----:B------:R-:W-:Y:S02]  /*e4a0*/  LEA.HI R7, R7, R4, RZ, 0x5 ;  /* 0x0000000407077211 */ /* 0x000fe400078f28ff */
[--C-:B------:R-:W-:Y:S02]  /*e4b0*/  SHF.R.S32.HI R9, RZ, 0x2, R6.reuse ;  /* 0x00000002ff097819 */ /* 0x100fe40000011406 */
[----:B------:R-:W-:Y:S02]  /*e4c0*/  SHF.R.S32.HI R8, RZ, 0x1f, R6 ;  /* 0x0000001fff087819 */ /* 0x000fe40000011406 */
[----:B------:R-:W-:Y:S02]  /*e4d0*/  LOP3.LUT R5, R6, 0x3ffffffc, RZ, 0xc0, !PT ;  /* 0x3ffffffc06057812 */ /* 0x000fe400078ec0ff */
[----:B------:R-:W-:-:S02]  /*e4e0*/  LEA.HI R8, R8, R9, RZ, 0x3 ;  /* 0x0000000908087211 */ /* 0x000fc400078f18ff */
[----:B------:R-:W-:Y:S02]  /*e4f0*/  SHF.R.S32.HI R6, RZ, 0x5, R7 ;  /* 0x00000005ff067819 */ /* 0x000fe40000011407 */
[----:B------:R-:W-:Y:S02]  /*e500*/  LOP3.LUT R8, R8, 0xfffffff8, RZ, 0xc0, !PT ;  /* 0xfffffff808087812 */ /* 0x000fe400078ec0ff */
[----:B------:R-:W-:Y:S02]  /*e510*/  IADD3 R5, -R5, R4, RZ ;  /* 0x0000000405057210 */ /* 0x000fe40007ffe1ff */
[----:B------:R-:W-:Y:S02]  /*e520*/  IADD3 R8, R9, -R8, RZ ;  /* 0x8000000809087210 */ /* 0x000fe40007ffe0ff */
[----:B------:R-:W-:Y:S02]  /*e530*/  LEA R5, R6, R5, 0x9 ;  /* 0x0000000506057211 */ /* 0x000fe400078e48ff */
[----:B------:R-:W-:-:S02]  /*e540*/  SHF.L.U32 R9, R8, 0x6, RZ ;  /* 0x0000000608097819 */ /* 0x000fc400000006ff */
[----:B------:R-:W-:Y:S02]  /*e550*/  LOP3.LUT R10, R8, 0x1, RZ, 0xc0, !PT ;  /* 0x00000001080a7812 */ /* 0x000fe400078ec0ff */
[----:B------:R-:W-:Y:S02]  /*e560*/  LOP3.LUT R9, R9, 0x1c0, RZ, 0xc0, !PT ;  /* 0x000001c009097812 */ /* 0x000fe400078ec0ff */
[----:B------:R-:W-:Y:S02]  /*e570*/  ISETP.NE.U32.AND P0, PT, R10, 0x1, PT ;  /* 0x000000010a00780c */ /* 0x000fe40003f05070 */
[----:B------:R-:W-:Y:S02]  /*e580*/  LEA.HI R12, R9, R9, RZ, 0x1d ;  /* 0x00000009090c7211 */ /* 0x000fe400078fe8ff */
[----:B------:R-:W-:Y:S02]  /*e590*/  R2P PR, R8, 0x6 ;  /* 0x0000000608007804 */ /* 0x000fe40000000000 */
[----:B------:R-:W-:-:S02]  /*e5a0*/  LEA R5, R5, R12, 0x1 ;  /* 0x0000000c05057211 */ /* 0x000fc400078e08ff */
[----:B------:R-:W-:Y:S02]  /*e5b0*/  MOV R8, 0x20 ;  /* 0x0000002000087802 */ /* 0x000fe40000000f00 */
[----:B------:R-:W-:Y:S02]  /*e5c0*/  SHF.L.U32 R5, R5, 0x1, RZ ;  /* 0x0000000105057819 */ /* 0x000fe400000006ff */
[----:B------:R-:W-:Y:S02]  /*e5d0*/  MOV R10, 0x40 ;  /* 0x00000040000a7802 */ /* 0x000fe40000000f00 */
[C---:B------:R-:W-:Y:S01]  /*e5e0*/  IADD3 R9, R5.reuse, -0x10, RZ ;  /* 0xfffffff005097810 */ /* 0x040fe20007ffe0ff */
[----:B------:R-:W-:Y:S01]  /*e5f0*/  STS [R5], R160 ;  /* 0x000000a005007388 */ /* 0x000fe20000000800 */
[----:B------:R-:W-:Y:S02]  /*e600*/  SEL R8, R8, 0xffffffe0, !P1 ;  /* 0xffffffe008087807 */ /* 0x000fe40004800000 */
[----:B------:R-:W-:Y:S01]  /*e610*/  @P0 IADD3 R9, R5, 0x10, RZ ;  /* 0x0000001005090810 */ /* 0x000fe20007ffe0ff */
[----:B------:R-:W-:Y:S01]  /*e620*/  STS [R5+0x400], R162 ;  /* 0x000400a205007388 */ /* 0x000fe20000000800 */
[----:B------:R-:W-:-:S02]  /*e630*/  SEL R10, R10, 0xffffffc0, !P2 ;  /* 0xffffffc00a0a7807 */ /* 0x000fc40005000000 */
        /* <DEDUP_REMOVED lines=9> */
[----:B------:R-:W-:Y:S01]  /*e6d0*/  LOP3.LUT R7, R7, 0xffffffe0, RZ, 0xc0, !PT ;  /* 0xffffffe007077812 */ /* 0x000fe200078ec0ff */
[----:B------:R-:W-:Y:S03]  /*e6e0*/  STS [R11+0x400], R154 ;  /* 0x0004009a0b007388 */ /* 0x000fe60000000800 */
[----:B------:R-:W-:Y:S01]  /*e6f0*/  IADD3 R7, R4, -R7, RZ ;  /* 0x8000000704077210 */ /* 0x000fe20007ffe0ff */
[----:B------:R-:W-:Y:S01]  /*e700*/  STS [R13], R148 ;  /* 0x000000940d007388 */ /* 0x000fe20000000800 */
[----:B------:R-:W-:Y:S02]  /*e710*/  MOV R4, 0x7f800000 ;  /* 0x7f80000000047802 */ /* 0x000fe40000000f00 */
[----:B------:R-:W-:Y:S01]  /*e720*/  LOP3.LUT P0, RZ, R7, 0x3, RZ, 0xc0, !PT ;  /* 0x0000000307ff7812 */ /* 0x000fe2000780c0ff */
[----:B------:R-:W-:Y:S01]  /*e730*/  STS [R13+0x400], R150 ;  /* 0x000400960d007388 */ /* 0x000fe20000000800 */
[----:B--2---:R-:W-:-:S03]  /*e740*/  @P4 FMUL.FTZ R7, R2, 0.69314718246459960938 ;  /* 0x3f31721802074820 */ /* 0x004fc60000410000 */
[----:B------:R-:W-:Y:S01]  /*e750*/  STS [R15], R144 ;  /* 0x000000900f007388 */ /* 0x000fe20000000800 */
[----:B------:R-:W-:-:S03]  /*e760*/  @P4 FFMA.FTZ R4, R164, c[0x0][0x238], R7 ;  /* 0x00008e00a4044a23 */ /* 0x000fc60000010007 */
        /* <DEDUP_REMOVED lines=96> */
.L_x_1006:
[----:B---34-:R-:W-:Y:S05]  /*ed70*/  BSYNC B0 ;  /* 0x0000000000007941 */ /* 0x018fea0003800000 */
.L_x_1005:
        /* <DEDUP_REMOVED lines=27> */
.L_x_1008:
[----:B------:R-:W-:Y:S05]  /*ef30*/  BSYNC B0 ;  /* 0x0000000000007941 */ /* 0x000fea0003800000 */
.L_x_1007:
        /* <DEDUP_REMOVED lines=18> */
.L_x_1010:
[----:B------:R-:W-:Y:S05]  /*f060*/  BSYNC B0 ;  /* 0x0000000000007941 */ /* 0x000fea0003800000 */
.L_x_1009:
        /* <DEDUP_REMOVED lines=18> */
.L_x_1012:
[----:B------:R-:W-:Y:S05]  /*f190*/  BSYNC B0 ;  /* 0x0000000000007941 */ /* 0x000fea0003800000 */
.L_x_1011:
        /* <DEDUP_REMOVED lines=17> */
.L_x_1013:
        /* <DEDUP_REMOVED lines=13> */
.L_x_2044:


//--------------------- .text._ZN5flash16flash_fwd_kernelI23Flash_fwd_kernel_traitsILi256ELi64ELi64ELi4ELb0ELb0EN7cutlass10bfloat16_tE19Flash_kernel_traitsILi256ELi64ELi64ELi4ES3_EELb1ELb0ELb1ELb1ELb0ELb0ELb0ELb0EEEvNS_16Flash_fwd_paramsE --------------------------
	.section	.text._ZN5flash16flash_fwd_kernelI23Flash_fwd_kernel_traitsILi256ELi64ELi64ELi4ELb0ELb0EN7cutlass10bfloat16_tE19Flash_kernel_traitsILi256ELi64ELi64ELi4ES3_EELb1ELb0ELb1ELb1ELb0ELb0ELb0ELb0EEEvNS_16Flash_fwd_paramsE,"ax",@progbits
	.sectioninfo	@"SHI_REGISTERS=255"
	.align	128
        .global         _ZN5flash16flash_fwd_kernelI23Flash_fwd_kernel_traitsILi256ELi64ELi64ELi4ELb0ELb0EN7cutlass10bfloat16_tE19Flash_kernel_traitsILi256ELi64ELi64ELi4ES3_EELb1ELb0ELb1ELb1ELb0ELb0ELb0ELb0EEEvNS_16Flash_fwd_paramsE
        .type           _ZN5flash16flash_fwd_kernelI23Flash_fwd_kernel_traitsILi256ELi64ELi64ELi4ELb0ELb0EN7cutlass10bfloat16_tE19Flash_kernel_traitsILi256ELi64ELi64ELi4ES3_EELb1ELb0ELb1ELb1ELb0ELb0ELb0ELb0EEEvNS_16Flash_fwd_paramsE,@function
        .size           _ZN5flash16flash_fwd_kernelI23Flash_fwd_kernel_traitsILi256ELi64ELi64ELi4ELb0ELb0EN7cutlass10bfloat16_tE19Flash_kernel_traitsILi256ELi64ELi64ELi4ES3_EELb1ELb0ELb1ELb1ELb0ELb0ELb0ELb0EEEvNS_16Flash_fwd_paramsE,(.L_x_2045 - _ZN5flash16flash_fwd_kernelI23Flash_fwd_kernel_traitsILi256ELi64ELi64ELi4ELb0ELb0EN7cutlass10bfloat16_tE19Flash_kernel_traitsILi256ELi64ELi64ELi4ES3_EELb1ELb0ELb1ELb1ELb0ELb0ELb0ELb0EEEvNS_16Flash_fwd_paramsE)
        .other          _ZN5flash16flash_fwd_kernelI23Flash_fwd_kernel_traitsILi256ELi64ELi64ELi4ELb0ELb0EN7cutlass10bfloat16_tE19Flash_kernel_traitsILi256ELi64ELi64ELi4ES3_EELb1ELb0ELb1ELb1ELb0ELb0ELb0ELb0EEEvNS_16Flash_fwd_paramsE,@"STO_CUDA_ENTRY STV_DEFAULT"
_ZN5flash16flash_fwd_kernelI23Flash_fwd_kernel_traitsILi256ELi64ELi64ELi4ELb0ELb0EN7cutlass10bfloat16_tE19Flash_kernel_traitsILi256ELi64ELi64ELi4ES3_EELb1ELb0ELb1ELb1ELb0ELb0ELb0ELb0EEEvNS_16Flash_fwd_paramsE:
.text._ZN5flash16flash_fwd_kernelI23Flash_fwd_kernel_traitsILi256ELi64ELi64ELi4ELb0ELb0EN7cutlass10bfloat16_tE19Flash_kernel_traitsILi256ELi64ELi64ELi4ES3_EELb1ELb0ELb1ELb1ELb0ELb0ELb0ELb0EEEvNS_16Flash_fwd_paramsE:
        /* <DEDUP_REMOVED lines=16> */
[----:B------:R-:W1:Y:S01]  /*0100*/  S2UR UR17, SR_CTAID.Y ;  /* 0x00000000001179c3 */ /* 0x000e620000002600 */
[----:B------:R-:W-:Y:S02]  /*0110*/  UISETP.NE.U32.AND UP2, UPT, URZ, UR6, UPT ;  /* 0x000000063f00728c */ /* 0x000fe4000bf45070 */
[----:B------:R-:W-:Y:S02]  /*0120*/  UISETP.NE.U32.AND UP1, UPT, URZ, UR4, UPT ;  /* 0x000000043f00728c */ /* 0x000fe4000bf25070 */
[----:B------:R-:W-:-:S02]  /*0130*/  UISETP.NE.AND.EX UP2, UPT, URZ, UR7, UPT, UP2 ;  /* 0x000000073f00728c */ /* 0x000fc4000bf45320 */
[----:B------:R-:W-:Y:S01]  /*0140*/  UMOV UR12, 0x4 ;  /* 0x00000004000c7882 */ /* 0x000fe20000000000 */
[----:B------:R-:W1:Y:S01]  /*0150*/  S2UR UR16, SR_CTAID.Z ;  /* 0x00000000001079c3 */ /* 0x000e620000002700 */
[----:B------:R-:W-:Y:S02]  /*0160*/  UISETP.NE.AND.EX UP1, UPT, URZ, UR5, UPT, UP1 ;  /* 0x000000053f00728c */ /* 0x000fe4000bf25310 */
[----:B------:R-:W-:Y:S01]  /*0170*/  PLOP3.LUT P0, PT, PT, PT, UP2, 0x80, 0x0 ;  /* 0x000000000000781c */ /* 0x000fe20003f0f028 */
[----:B------:R-:W-:Y:S02]  /*0180*/  ULDC.U8 UR6, c[0x0][0x312] ;  /* 0x0000c48000067ab9 */ /* 0x000fe40000000000 */
[----:B------:R-:W-:Y:S02]  /*0190*/  ULDC.64 UR4, c[0x0][0x248] ;  /* 0x0000920000047ab9 */ /* 0x000fe40000000a00 */
[----:B------:R-:W-:Y:S02]  /*01a0*/  UISETP.NE.AND UP3, UPT, UR6, URZ, UPT ;  /* 0x0000003f0600728c */ /* 0x000fe4000bf65270 */
[----:B------:R-:W-:-:S04]  /*01b0*/  UISETP.EQ.U32.AND UP0, UPT, URZ, UR4, UPT ;  /* 0x000000043f00728c */ /* 0x000fc8000bf02070 */
[----:B------:R-:W-:Y:S02]  /*01c0*/  UISETP.EQ.OR.EX UP0, UPT, URZ, UR5, !UP3, UP0 ;  /* 0x000000053f00728c */ /* 0x000fe4000df02700 */
[----:B-1----:R-:W-:-:S06]  /*01d0*/  ULOP3.LUT UR8, UR16, UR18, UR17, 0xfe, !UPT ;  /* 0x0000001210087292 */ /* 0x002fcc000f8efe11 */
[----:B--2---:R-:W-:Y:S01]  /*01e0*/  LOP3.LUT P3, RZ, R85, UR8, RZ, 0xfc, !PT ;  /* 0x0000000855ff7c12 */ /* 0x004fe2000f86fcff */
[----:B------:R-:W-:Y:S02]  /*01f0*/  ULDC.64 UR8, c[0x0][0x240] ;  /* 0x0000900000087ab9 */ /* 0x000fe40000000a00 */
[----:B------:R-:W-:-:S06]  /*0200*/  UIMAD.WIDE UR8, UR17, UR12, UR8 ;  /* 0x0000000c110872a5 */ /* 0x000fcc000f8e0208 */
[----:B------:R-:W-:Y:S02]  /*0210*/  IMAD.U32 R12, RZ, RZ, UR8 ;  /* 0x00000008ff0c7e24 */ /* 0x000fe4000f8e00ff */
[----:B------:R-:W-:Y:S02]  /*0220*/  IMAD.U32 R13, RZ, RZ, UR9 ;  /* 0x00000009ff0d7e24 */ /* 0x000fe4000f8e00ff */
[----:B------:R-:W-:Y:S02]  /*0230*/  @!P3 IMAD.MOV.U32 R6, RZ, RZ, c[0x0][0x308] ;  /* 0x0000c200ff06b624 */ /* 0x000fe400078e00ff */
[----:B------:R-:W-:Y:S01]  /*0240*/  @!P3 IMAD.MOV.U32 R7, RZ, RZ, c[0x0][0x30c] ;  /* 0x0000c300ff07b624 */ /* 0x000fe200078e00ff */
[----:B------:R-:W-:Y:S02]  /*0250*/  ULDC.64 UR4, c[0x0][0x248] ;  /* 0x0000920000047ab9 */ /* 0x000fe40000000a00 */
[----:B------:R-:W-:Y:S02]  /*0260*/  UIMAD.WIDE UR4, UR17, UR12, UR4 ;  /* 0x0000000c110472a5 */ /* 0x000fe4000f8e0204 */
[----:B------:R-:W-:-:S02]  /*0270*/  ULDC.64 UR6, c[0x0][0x250] ;  /* 0x0000940000067ab9 */ /* 0x000fc40000000a00 */
        /* <DEDUP_REMOVED lines=49> */
.L_x_1014:
[----:B------:R-:W-:Y:S02]  /*0590*/  ULDC UR6, c[0x0][0x218] ;  /* 0x0000860000067ab9 */ /* 0x000fe40000000800 */
.L_x_1015:
        /* <DEDUP_REMOVED lines=52> */
[----:B------:R-:W-:Y:S01]  /*08e0*/  ULDC.U8 UR12, c[0x0][0x328] ;  /* 0x0000ca00000c7ab9 */ /* 0x000fe20000000000 */
[----:B------:R-:W-:Y:S01]  /*08f0*/  IMAD.U32 R17, RZ, RZ, UR18 ;  /* 0x00000012ff117e24 */ /* 0x000fe2000f8e00ff */
[----:B------:R-:W-:Y:S01]  /*0900*/  UISETP.NE.AND UP3, UPT, UR12, URZ, UPT ;  /* 0x0000003f0c00728c */ /* 0x000fe2000bf65270 */
[----:B------:R-:W-:Y:S01]  /*0910*/  IMAD.IADD R85, R85, 0x1, -R0 ;  /* 0x0000000155557824 */ /* 0x000fe200078e0a00 */
[----:B------:R-:W-:Y:S01]  /*0920*/  @!UP0 USHF.R.S32.HI UR13, URZ, 0x1f, UR17 ;  /* 0x0000001f3f0d8899 */ /* 0x000fe20008011411 */
[--C-:B------:R-:W-:Y:S01]  /*0930*/  SHF.R.S32.HI R15, RZ, 0x1f, R14.reuse ;  /* 0x0000001fff0f7819 */ /* 0x100fe2000001140e */
[----:B------:R-:W-:Y:S01]  /*0940*/  @UP0 UIMAD.WIDE.U32 UR8, UR15, UR6, URZ ;  /* 0x000000060f0802a5 */ /* 0x000fe2000f8e003f */
[----:B------:R-:W-:Y:S01]  /*0950*/  IMAD.SHL.U32 R9, R85, 0x8, RZ ;  /* 0x0000000855097824 */ /* 0x000fe200078e00ff */
[----:B------:R-:W-:Y:S01]  /*0960*/  ULDC.64 UR4, c[0x0][0x1e0] ;  /* 0x0000780000047ab9 */ /* 0x000fe20000000a00 */
[----:B------:R-:W-:Y:S01]  /*0970*/  BSSY B0, `(.L_x_1017) ;  /* 0x000003f000007945 */ /* 0x000fe20003800000 */
[----:B------:R-:W-:Y:S01]  /*0980*/  @!UP0 UIMAD UR13, UR13, UR4, URZ ;  /* 0x000000040d0d82a4 */ /* 0x000fe2000f8e023f */
[----:B------:R-:W-:Y:S01]  /*0990*/  IMAD.WIDE R16, R17, 0x40, R14 ;  /* 0x0000004011107825 */ /* 0x000fe200078e020e */
[----:B------:R-:W-:Y:S01]  /*09a0*/  USHF.R.S32.HI UR14, URZ, 0x1f, UR16 ;  /* 0x0000001f3f0e7899 */ /* 0x000fe20008011410 */
[C---:B------:R-:W-:Y:S01]  /*09b0*/  IADD3 R8, R9.reuse, 0x40, RZ ;  /* 0x0000004009087810 */ /* 0x040fe20007ffe0ff */
[----:B------:R-:W-:Y:S01]  /*09c0*/  UISETP.EQ.AND UP3, UPT, UR11, URZ, UP3 ;  /* 0x0000003f0b00728c */ /* 0x000fe20009f62270 */
[C---:B------:R-:W-:Y:S01]  /*09d0*/  IADD3 R7, R9.reuse, 0x80, RZ ;  /* 0x0000008009077810 */ /* 0x040fe20007ffe0ff */
[----:B------:R-:W-:Y:S01]  /*09e0*/  @!UP2 UISETP.NE.AND UP1, UPT, UR12, URZ, UPT ;  /* 0x0000003f0c00a28c */ /* 0x000fe2000bf25270 */
[----:B------:R-:W-:Y:S01]  /*09f0*/  IADD3 R6, R9, 0xc0, RZ ;  /* 0x000000c009067810 */ /* 0x000fe20007ffe0ff */
[----:B------:R-:W-:-:S02]  /*0a00*/  @UP0 UIMAD UR7, UR15, UR7, UR9 ;  /* 0x000000070f0702a4 */ /* 0x000fc4000f8e0209 */
[----:B------:R-:W-:Y:S02]  /*0a10*/  ULDC UR10, c[0x0][0x214] ;  /* 0x00008500000a7ab9 */ /* 0x000fe40000000800 */
[----:B------:R-:W-:Y:S02]  /*0a20*/  @UP2 ULDC UR11, c[0x0][0x210] ;  /* 0x00008400000b2ab9 */ /* 0x000fe40000000800 */
[----:B------:R-:W-:Y:S02]  /*0a30*/  ULDC UR9, c[0x0][0x234] ;  /* 0x00008d0000097ab9 */ /* 0x000fe40000000800 */
[----:B------:R-:W-:Y:S02]  /*0a40*/  @!UP0 UIMAD.WIDE.U32 UR24, UR17, UR4, URZ ;  /* 0x00000004111882a5 */ /* 0x000fe4000f8e003f */
        /* <DEDUP_REMOVED lines=17> */
[----:B------:R-:W-:-:S02]  /*0b60*/  USEL UR14, UR14, URZ, !UP3 ;  /* 0x0000003f0e0e7287 */ /* 0x000fc4000d800000 */
[----:B------:R-:W-:Y:S01]  /*0b70*/  @UP2 ULDC UR20, c[0x0][0x210] ;  /* 0x0000840000142ab9 */ /* 0x000fe20000000800 */
[----:B-1----:R-:W-:Y:S01]  /*0b80*/  IMAD.WIDE.U32 R10, R10, c[0x0][0x1f0], R2 ;  /* 0x00007c000a0a7a25 */ /* 0x002fe200078e0002 */
[----:B------:R-:W-:Y:S02]  /*0b90*/  @!UP2 UMOV UR20, 0x1 ;  /* 0x000000010014a882 */ /* 0x000fe40000000000 */
[----:B------:R-:W-:Y:S02]  /*0ba0*/  UIMAD UR11, UR16, UR11, UR14 ;  /* 0x0000000b100b72a4 */ /* 0x000fe4000f8e020e */
[----:B------:R-:W-:Y:S02]  /*0bb0*/  UIMAD UR19, UR19, UR20, URZ ;  /* 0x00000014131372a4 */ /* 0x000fe4000f8e023f */
        /* <DEDUP_REMOVED lines=26> */
.L_x_1018:
[----:B------:R-:W-:Y:S05]  /*0d60*/  BSYNC B0 ;  /* 0x0000000000007941 */ /* 0x000fea0003800000 */
.L_x_1017:
        /* <DEDUP_REMOVED lines=22> */
.L_x_1020:
[----:B------:R-:W-:Y:S05]  /*0ed0*/  BSYNC B0 ;  /* 0x0000000000007941 */ /* 0x000fea0003800000 */
.L_x_1019:
        /* <DEDUP_REMOVED lines=22> */
.L_x_1022:
[----:B------:R-:W-:Y:S05]  /*1040*/  BSYNC B0 ;  /* 0x0000000000007941 */ /* 0x000fea0003800000 */
.L_x_1021:
        /* <DEDUP_REMOVED lines=21> */
.L_x_1024:
[----:B------:R-:W-:Y:S05]  /*11a0*/  BSYNC B0 ;  /* 0x0000000000007941 */ /* 0x000fea0003800000 */
.L_x_1023:
        /* <DEDUP_REMOVED lines=35> */
.L_x_1016:
        /* <DEDUP_REMOVED lines=34> */
.L_x_1025:
        /* <DEDUP_REMOVED lines=50> */
.L_x_1026:
[CC--:B------:R-:W-:Y:S01]  /*1920*/  LEA.HI R14, R6.reuse, R85.reuse, RZ, 0x3 ;  /* 0x00000055060e7211 */ /* 0x0c0fe200078f18ff */
[----:B------:R-:W1:Y:S01]  /*1930*/  S2R R16, SR_CTAID.Z ;  /* 0x0000000000107919 */ /* 0x000e620000002700 */
[----:B------:R-:W-:Y:S01]  /*1940*/  LEA.HI R4, R6, R85, RZ, 0x4 ;  /* 0x0000005506047211 */ /* 0x000fe200078f20ff */
[----:B------:R-:W-:Y:S01]  /*1950*/  ULDC.64 UR4, c[0x0][0x1b8] ;  /* 0x00006e0000047ab9 */ /* 0x000fe20000000a00 */
[----:B------:R-:W-:Y:S01]  /*1960*/  LOP3.LUT R0, R14, 0xfffffff8, RZ, 0xc0, !PT ;  /* 0xfffffff80e007812 */ /* 0x000fe200078ec0ff */
[----:B------:R-:W-:Y:S01]  /*1970*/  UIMAD UR4, UR30, UR4, URZ ;  /* 0x000000041e0472a4 */ /* 0x000fe2000f8e023f */
[----:B------:R-:W-:Y:S01]  /*1980*/  SHF.R.S32.HI R5, RZ, 0x4, R4 ;  /* 0x00000004ff057819 */ /* 0x000fe20000011404 */
[----:B------:R-:W-:Y:S01]  /*1990*/  IMAD.U32 R240, RZ, RZ, UR8 ;  /* 0x00000008fff07e24 */ /* 0x000fe2000f8e00ff */
[----:B------:R-:W-:Y:S01]  /*19a0*/  SHF.R.S32.HI R14, RZ, 0x3, R14 ;  /* 0x00000003ff0e7819 */ /* 0x000fe2000001140e */
[----:B------:R-:W-:Y:S01]  /*19b0*/  IMAD.IADD R0, R85, 0x1, -R0 ;  /* 0x0000000155007824 */ /* 0x000fe200078e0a00 */
[C---:B------:R-:W-:Y:S01]  /*19c0*/  LEA.HI R233, R4.reuse, R5, RZ, 0x1 ;  /* 0x0000000504e97211 */ /* 0x040fe200078f08ff */
[----:B------:R-:W-:Y:S01]  /*19d0*/  IMAD.U32 R198, RZ, RZ, UR8 ;  /* 0x00000008ffc67e24 */ /* 0x000fe2000f8e00ff */
[----:B------:R-:W-:Y:S01]  /*19e0*/  LOP3.LUT R4, R4, 0xfffffff0, RZ, 0xc0, !PT ;  /* 0xfffffff004047812 */ /* 0x000fe200078ec0ff */
[----:B------:R-:W-:Y:S01]  /*19f0*/  IMAD.SHL.U32 R3, R14, 0x40, RZ ;  /* 0x000000400e037824 */ /* 0x000fe200078e00ff */
[----:B------:R-:W-:Y:S01]  /*1a00*/  LOP3.LUT R233, R233, 0xfffffffe, RZ, 0xc0, !PT ;  /* 0xfffffffee9e97812 */ /* 0x000fe200078ec0ff */
[----:B------:R-:W-:Y:S01]  /*1a10*/  IMAD.SHL.U32 R250, R0, 0x8, RZ ;  /* 0x0000000800fa7824 */ /* 0x000fe200078e00ff */
[----:B------:R-:W-:Y:S01]  /*1a20*/  SHF.R.S32.HI R15, RZ, 0x1f, R14 ;  /* 0x0000001fff0f7819 */ /* 0x000fe2000001140e */
[----:B------:R-:W-:Y:S01]  /*1a30*/  IMAD.IADD R4, R85, 0x1, -R4 ;  /* 0x0000000155047824 */ /* 0x000fe200078e0a04 */
[----:B------:R-:W-:Y:S01]  /*1a40*/  LOP3.LUT R3, R3, 0x1c0, RZ, 0xc0, !PT ;  /* 0x000001c003037812 */ /* 0x000fe200078ec0ff */
[----:B------:R-:W-:Y:S01]  /*1a50*/  IMAD.IADD R233, R5, 0x1, -R233 ;  /* 0x0000000105e97824 */ /* 0x000fe200078e0ae9 */
[--C-:B------:R-:W-:Y:S01]  /*1a60*/  SHF.R.S32.HI R251, RZ, 0x1f, R250.reuse ;  /* 0x0000001ffffb7819 */ /* 0x100fe200000114fa */
[----:B------:R-:W-:Y:S01]  /*1a70*/  IMAD R9, R15, c[0x0][0x198], RZ ;  /* 0x000066000f097a24 */ /* 0x000fe200078e02ff */
[--C-:B------:R-:W-:Y:S01]  /*1a80*/  LOP3.LUT R5, R3, 0x38, R250.reuse, 0xf8, !PT ;  /* 0x0000003803057812 */ /* 0x100fe200078ef8fa */
[----:B------:R-:W-:Y:S01]  /*1a90*/  IMAD.SHL.U32 R8, R233, 0x8, RZ ;  /* 0x00000008e9087824 */ /* 0x000fe200078e00ff */
[----:B------:R-:W-:Y:S01]  /*1aa0*/  SHF.R.U32.HI R238, RZ, 0x3, R3 ;  /* 0x00000003ffee7819 */ /* 0x000fe20000011603 */
[----:B------:R-:W-:Y:S01]  /*1ab0*/  IMAD.WIDE.U32 R12, R14, c[0x0][0x198], R250 ;  /* 0x000066000e0c7a25 */ /* 0x000fe200078e00fa */
[----:B------:R-:W-:Y:S01]  /*1ac0*/  SHF.R.S32.HI R3, RZ, 0x1f, R4 ;  /* 0x0000001fff037819 */ /* 0x000fe20000011404 */
[----:B------:R-:W-:Y:S01]  /*1ad0*/  BSSY B0, `(.L_x_1027) ;  /* 0x000005c000007945 */ /* 0x000fe20003800000 */
[----:B------:R-:W-:Y:S01]  /*1ae0*/  LOP3.LUT R238, R5, R238, RZ, 0x3c, !PT ;  /* 0x000000ee05ee7212 */ /* 0x000fe200078e3cff */
[----:B------:R-:W-:Y:S01]  /*1af0*/  IMAD.U32 R19, RZ, RZ, UR18 ;  /* 0x00000012ff137e24 */ /* 0x000fe2000f8e00ff */
[----:B------:R-:W-:-:S02]  /*1b00*/  LEA.HI R3, R3, R4, RZ, 0x3 ;  /* 0x0000000403037211 */ /* 0x000fc400078f18ff */
[----:B------:R-:W-:Y:S01]  /*1b10*/  LEA.HI R7, R6, R85, RZ, 0x6 ;  /* 0x0000005506077211 */ /* 0x000fe200078f30ff */
[----:B------:R-:W-:Y:S01]  /*1b20*/  IMAD.WIDE R18, R19, 0x40, R14 ;  /* 0x0000004013127825 */ /* 0x000fe200078e020e */
[----:B------:R-:W-:Y:S01]  /*1b30*/  IADD3 R20, P0, R250, UR6, RZ ;  /* 0x00000006fa147c10 */ /* 0x000fe2000ff1e0ff */
[----:B------:R-:W-:Y:S01]  /*1b40*/  ULDC.64 UR6, c[0x0][0x1b0] ;  /* 0x00006c0000067ab9 */ /* 0x000fe20000000a00 */
[----:B------:R-:W-:Y:S01]  /*1b50*/  LOP3.LUT R5, R3, 0xfffffff8, RZ, 0xc0, !PT ;  /* 0xfffffff803057812 */ /* 0x000fe200078ec0ff */
[----:B------:R-:W-:Y:S01]  /*1b60*/  IMAD.SHL.U32 R7, R7, 0x8, RZ ;  /* 0x0000000807077824 */ /* 0x000fe200078e00ff */
[----:B------:R-:W-:Y:S01]  /*1b70*/  IADD3.X R21, R251, UR27, RZ, P0, !PT ;  /* 0x0000001bfb157c10 */ /* 0x000fe200087fe4ff */
[----:B------:R-:W-:Y:S01]  /*1b80*/  UIMAD UR6, UR30, UR6, URZ ;  /* 0x000000061e0672a4 */ /* 0x000fe2000f8e023f */
[----:B------:R-:W-:Y:S01]  /*1b90*/  IADD3 R12, P0, R12, UR14, RZ ;  /* 0x0000000e0c0c7c10 */ /* 0x000fe2000ff1e0ff */
[----:B------:R-:W-:Y:S01]  /*1ba0*/  IMAD.IADD R5, R4, 0x1, -R5 ;  /* 0x0000000104057824 */ /* 0x000fe200078e0a05 */
[----:B------:R-:W-:Y:S01]  /*1bb0*/  LOP3.LUT R238, R238, 0xfffffe00, R7, 0xf8, !PT ;  /* 0xfffffe00eeee7812 */ /* 0x000fe200078ef807 */
[----:B------:R-:W-:Y:S01]  /*1bc0*/  IMAD R4, R14, c[0x0][0x19c], R9 ;  /* 0x000067000e047a24 */ /* 0x000fe200078e0209 */
[----:B------:R-:W-:Y:S01]  /*1bd0*/  UIMAD UR7, UR8, UR7, UR6 ;  /* 0x00000007080772a4 */ /* 0x000fe2000f8e0206 */
[----:B-1----:R-:W-:Y:S01]  /*1be0*/  IMAD.WIDE.U32 R16, R16, c[0x0][0x1a8], R20 ;  /* 0x00006a0010107a25 */ /* 0x002fe200078e0014 */
[C---:B------:R-:W-:Y:S01]  /*1bf0*/  LOP3.LUT P2, RZ, R5.reuse, 0x4, RZ, 0xc0, !PT ;  /* 0x0000000405ff7812 */ /* 0x040fe2000784c0ff */
[----:B------:R-:W-:Y:S01]  /*1c00*/  UIADD3 UR6, -UR19, UR21, URZ ;  /* 0x0000001513067290 */ /* 0x000fe2000fffe13f */
[----:B------:R-:W-:Y:S01]  /*1c10*/  LOP3.LUT P1, RZ, R5, 0x2, RZ, 0xc0, !PT ;  /* 0x0000000205ff7812 */ /* 0x000fe2000782c0ff */
[----:B------:R-:W-:Y:S01]  /*1c20*/  IMAD R7, R15, c[0x0][0x1a0], RZ ;  /* 0x000068000f077a24 */ /* 0x000fe200078e02ff */
[----:B------:R-:W-:Y:S01]  /*1c30*/  IADD3.X R13, R13, UR13, R4, P0, !PT ;  /* 0x0000000d0d0d7c10 */ /* 0x000fe200087fe404 */
[----:B------:R-:W-:Y:S01]  /*1c40*/  IMAD.WIDE.U32 R20, R14, c[0x0][0x1a0], R250 ;  /* 0x000068000e147a25 */ /* 0x000fe200078e00fa */
[----:B------:R-:W-:Y:S01]  /*1c50*/  UIMAD UR27, UR8, UR5, UR4 ;  /* 0x00000005081b72a4 */ /* 0x000fe2000f8e0204 */
[----:B------:R-:W-:-:S02]  /*1c60*/  SHF.R.S32.HI R87, RZ, 0x5, R87 ;  /* 0x00000005ff577819 */ /* 0x000fc40000011457 */
[----:B------:R-:W-:Y:S01]  /*1c70*/  IMAD.SHL.U32 R5, R5, 0x40, RZ ;  /* 0x0000004005057824 */ /* 0x000fe200078e00ff */
[----:B------:R-:W-:Y:S01]  /*1c80*/  IADD3 R6, P0, R20, UR28, RZ ;  /* 0x0000001c14067c10 */ /* 0x000fe2000ff1e0ff */
[----:B------:R-:W-:Y:S01]  /*1c90*/  IMAD R4, R14, c[0x0][0x1a4], R7 ;  /* 0x000069000e047a24 */ /* 0x000fe200078e0207 */
[----:B------:R-:W-:Y:S01]  /*1ca0*/  ULDC.64 UR4, c[0x0][0x1a8] ;  /* 0x00006a0000047ab9 */ /* 0x000fe20000000a00 */
[----:B------:R-:W-:Y:S01]  /*1cb0*/  IMAD.SHL.U32 R3, R3, 0x40, RZ ;  /* 0x0000004003037824 */ /* 0x000fe200078e00ff */
[----:B------:R-:W-:Y:S01]  /*1cc0*/  LOP3.LUT R5, R5, 0x1c0, RZ, 0xc0, !PT ;  /* 0x000001c005057812 */ /* 0x000fe200078ec0ff */
[----:B------:R-:W-:Y:S01]  /*1cd0*/  UIMAD UR4, UR9, UR4, URZ ;  /* 0x00000004090472a4 */ /* 0x000fe2000f8e023f */
[----:B------:R-:W-:Y:S01]  /*1ce0*/  IADD3.X R7, R21, UR26, R4, P0, !PT ;  /* 0x0000001a15077c10 */ /* 0x000fe200087fe404 */
[----:B------:R-:W-:Y:S01]  /*1cf0*/  IMAD.WIDE.U32 R240, R240, c[0x0][0x1b0], R12 ;  /* 0x00006c00f0f07a25 */ /* 0x000fe200078e000c */
[----:B------:R-:W-:Y:S01]  /*1d00*/  LOP3.LUT R8, R5, 0x8, R8, 0xf8, !PT ;  /* 0x0000000805087812 */ /* 0x000fe200078ef808 */
[----:B------:R-:W-:Y:S01]  /*1d10*/  UIMAD UR4, UR16, UR5, UR4 ;  /* 0x00000005100472a4 */ /* 0x000fe2000f8e0204 */
[----:B------:R-:W-:Y:S01]  /*1d20*/  ISETP.GE.AND P0, PT, R14, UR6, PT ;  /* 0x000000060e007c0c */ /* 0x000fe2000bf06270 */
[----:B------:R-:W-:Y:S01]  /*1d30*/  IMAD.WIDE.U32 R198, R198, c[0x0][0x1b8], R6 ;  /* 0x00006e00c6c67a25 */ /* 0x000fe200078e0006 */
[----:B------:R-:W-:-:S02]  /*1d40*/  SHF.R.U32.HI R5, RZ, 0x3, R5 ;  /* 0x00000003ff057819 */ /* 0x000fc40000011605 */
[----:B------:R-:W-:Y:S01]  /*1d50*/  IADD3 R243, R241, UR7, RZ ;  /* 0x00000007f1f37c10 */ /* 0x000fe2000fffe0ff */
[----:B------:R-:W-:Y:S01]  /*1d60*/  IMAD.SHL.U32 R238, R238, 0x2, RZ ;  /* 0x00000002eeee7824 */ /* 0x000fe200078e00ff */
[----:B------:R-:W-:Y:S01]  /*1d70*/  LOP3.LUT R4, R8, R5, RZ, 0x3c, !PT ;  /* 0x0000000508047212 */ /* 0x000fe200078e3cff */
[----:B------:R-:W-:Y:S01]  /*1d80*/  IMAD.MOV.U32 R5, RZ, RZ, 0x10 ;  /* 0x00000010ff057424 */ /* 0x000fe200078e00ff */
[----:B------:R-:W-:Y:S02]  /*1d90*/  IADD3 R13, R17, UR4, RZ ;  /* 0x00000004110d7c10 */ /* 0x000fe4000fffe0ff */
[----:B------:R-:W-:Y:S01]  /*1da0*/  LOP3.LUT R4, R4, 0xfffffe00, R3, 0xf8, !PT ;  /* 0xfffffe0004047812 */ /* 0x000fe200078ef803 */
[----:B------:R-:W-:Y:S01]  /*1db0*/  IMAD.MOV.U32 R3, RZ, RZ, 0x20 ;  /* 0x00000020ff037424 */ /* 0x000fe200078e00ff */
[----:B------:R-:W-:Y:S02]  /*1dc0*/  IADD3 R201, R199, UR27, RZ ;  /* 0x0000001bc7c97c10 */ /* 0x000fe4000fffe0ff */
[----:B------:R-:W-:-:S02]  /*1dd0*/  IADD3 R237, R250, 0x40, RZ ;  /* 0x00000040faed7810 */ /* 0x000fc40007ffe0ff */
        /* <DEDUP_REMOVED lines=43> */
.L_x_1028:
[----:B------:R-:W-:Y:S05]  /*2090*/  BSYNC B0 ;  /* 0x0000000000007941 */ /* 0x000fea0003800000 */
.L_x_1027:
        /* <DEDUP_REMOVED lines=45> */
.L_x_1030:
[----:B------:R-:W-:Y:S05]  /*2370*/  BSYNC B0 ;  /* 0x0000000000007941 */ /* 0x000fea0003800000 */
.L_x_1029:
        /* <DEDUP_REMOVED lines=45> */
.L_x_1032:
[----:B------:R-:W-:Y:S05]  /*2650*/  BSYNC B0 ;  /* 0x0000000000007941 */ /* 0x000fea0003800000 */
.L_x_1031:
        /* <DEDUP_REMOVED lines=48> */
.L_x_1034:
[----:B------:R-:W-:Y:S05]  /*2960*/  BSYNC B0 ;  /* 0x0000000000007941 */ /* 0x000fea0003800000 */
.L_x_1033:
        /* <DEDUP_REMOVED lines=45> */
.L_x_1036:
[----:B------:R-:W-:Y:S05]  /*2c40*/  BSYNC B0 ;  /* 0x0000000000007941 */ /* 0x000fea0003800000 */
.L_x_1035:
        /* <DEDUP_REMOVED lines=41> */
.L_x_1038:
[----:B------:R-:W-:Y:S05]  /*2ee0*/  BSYNC B0 ;  /* 0x0000000000007941 */ /* 0x000fea0003800000 */
.L_x_1037:
        /* <DEDUP_REMOVED lines=40> */
.L_x_1040:
[----:B------:R-:W-:Y:S05]  /*3170*/  BSYNC B0 ;  /* 0x0000000000007941 */ /* 0x000fea0003800000 */
.L_x_1039:
        /* <DEDUP_REMOVED lines=42> */
.L_x_1042:
[----:B------:R-:W-:Y:S05]  /*3420*/  BSYNC B0 ;  /* 0x0000000000007941 */ /* 0x000fea0003800000 */
.L_x_1041:
        /* <DEDUP_REMOVED lines=23> */
[----:B------:R-:W1:Y:S01]  /*35a0*/  @P0 LDG.E R12, [R16.64] ;  /* 0x00000016100c0981 */ /* 0x000e62000c1e1900 */
[----:B------:R-:W-:Y:S01]  /*35b0*/  USHF.L.U64.HI UR9, UR4, UR33, UR5 ;  /* 0x0000002104097299 */ /* 0x000fe20008010205 */
[----:B------:R-:W-:Y:S01]  /*35c0*/  IMAD.U32 R13, RZ, RZ, UR29 ;  /* 0x0000001dff0d7e24 */ /* 0x000fe2000f8e00ff */
[----:B------:R-:W-:Y:S01]  /*35d0*/  USHF.L.U32 UR16, UR4, 0x6, URZ ;  /* 0x0000000604107899 */ /* 0x000fe2000800063f */
[----:B------:R-:W-:Y:S01]  /*35e0*/  BAR.SYNC.DEFER_BLOCKING 0x0 ;  /* 0x0000000000007b1d */ /* 0x000fe20000010000 */
[----:B------:R-:W-:Y:S01]  /*35f0*/  UIMAD UR5, UR9, UR29, URZ ;  /* 0x0000001d090572a4 */ /* 0x000fe2000f8e023f */
[----:B------:R-:W-:Y:S01]  /*3600*/  IMAD.MOV.U32 R200, RZ, RZ, R198 ;  /* 0x000000ffffc87224 */ /* 0x000fe200078e00c6 */
[----:B------:R-:W-:Y:S02]  /*3610*/  MOV R196, UR18 ;  /* 0x0000001200c47c02 */ /* 0x000fe40008000f00 */
[----:B------:R-:W-:Y:S01]  /*3620*/  UIMAD UR5, UR32, UR16, UR5 ;  /* 0x00000010200572a4 */ /* 0x000fe2000f8e0205 */
[----:B------:R-:W-:Y:S01]  /*3630*/  BSSY B0, `(.L_x_1043) ;  /* 0x0000031000007945 */ /* 0x000fe20003800000 */
[----:B------:R-:W-:Y:S01]  /*3640*/  LEA R196, R196, R87, 0x2 ;  /* 0x00000057c4c47211 */ /* 0x000fe200078e10ff */
[----:B------:R-:W-:Y:S01]  /*3650*/  UMOV UR32, URZ ;  /* 0x0000003f00207c82 */ /* 0x000fe20008000000 */
[----:B------:R2:W-:Y:S04]  /*3660*/  @P1 STS.128 [R238+0x10000], RZ ;  /* 0x010000ffee001388 */ /* 0x0005e80000000c00 */
[----:B------:R2:W-:Y:S04]  /*3670*/  @P1 STS.128 [R238+0x12000], RZ ;  /* 0x012000ffee001388 */ /* 0x0005e80000000c00 */
[----:B------:R2:W-:Y:S04]  /*3680*/  @P1 STS.128 [R238+0x14000], RZ ;  /* 0x014000ffee001388 */ /* 0x0005e80000000c00 */
[----:B------:R2:W-:Y:S01]  /*3690*/  @P1 STS.128 [R238+0x16000], RZ ;  /* 0x016000ffee001388 */ /* 0x0005e20000000c00 */
[----:B-1----:R-:W-:Y:S01]  /*36a0*/  @P0 FMUL.FTZ R12, R12, R11 ;  /* 0x0000000b0c0c0220 */ /* 0x002fe20000410000 */
[----:B------:R-:W-:-:S03]  /*36b0*/  SHF.R.S32.HI R11, RZ, 0x1f, R10 ;  /* 0x0000001fff0b7819 */ /* 0x000fc6000001140a */
[----:B------:R1:W3:Y:S01]  /*36c0*/  @P0 R2UR UR17, R12 ;  /* 0x000000000c1103c2 */ /* 0x0002e200000e0000 */
[----:B------:R-:W-:-:S04]  /*36d0*/  LEA.HI R84, R11, R10, RZ, 0x2 ;  /* 0x0000000a0b547211 */ /* 0x000fc800078f10ff */
[----:B------:R-:W-:Y:S01]  /*36e0*/  SHF.R.S32.HI R84, RZ, 0x2, R84 ;  /* 0x00000002ff547819 */ /* 0x000fe20000011454 */
[----:B-1----:R-:W-:Y:S01]  /*36f0*/  IMAD.WIDE.U32 R12, R13, UR16, R200 ;  /* 0x000000100d0c7c25 */ /* 0x002fe2000f8e00c8 */
[----:B---3--:R-:W-:-:S04]  /*3700*/  @UP1 UMOV UR32, UR17 ;  /* 0x0000001100201c82 */ /* 0x008fc80008000000 */
[----:B------:R-:W-:Y:S01]  /*3710*/  IADD3 R17, R13, UR5, RZ ;  /* 0x000000050d117c10 */ /* 0x000fe2000fffe0ff */
        /* <DEDUP_REMOVED lines=34> */
.L_x_1044:
[----:B--2---:R-:W-:Y:S05]  /*3940*/  BSYNC B0 ;  /* 0x0000000000007941 */ /* 0x004fea0003800000 */
.L_x_1043:
        /* <DEDUP_REMOVED lines=45> */
.L_x_1046:
[----:B------:R-:W-:Y:S05]  /*3c20*/  BSYNC B0 ;  /* 0x0000000000007941 */ /* 0x000fea0003800000 */
.L_x_1045:
        /* <DEDUP_REMOVED lines=44> */
.L_x_1048:
[----:B------:R-:W-:Y:S05]  /*3ef0*/  BSYNC B0 ;  /* 0x0000000000007941 */ /* 0x000fea0003800000 */
.L_x_1047:
[----:B------:R-:W-:Y:S01]  /*3f00*/  ISETP.GE.AND P0, PT, R6, UR6, PT ;  /* 0x0000000606007c0c */ /* 0x000fe2000bf06270 */
[----:B------:R-:W-:Y:S01]  /*3f10*/  UIADD3 UR4, UR20, 0x1, -UR21 ;  /* 0x0000000114047890 */ /* 0x000fe2000fffe815 */
[----:B------:R-:W4:Y:S01]  /*3f20*/  LDC.U8 R6, c[0x0][0x2d8] ;  /* 0x0000b600ff067b82 */ /* 0x000f220000000000 */
[----:B------:R-:W-:Y:S01]  /*3f30*/  ULDC UR5, c[0x0][0x2e8] ;  /* 0x0000ba0000057ab9 */ /* 0x000fe20000000800 */
[----:B------:R-:W-:Y:S01]  /*3f40*/  BSSY B0, `(.L_x_1049) ;  /* 0x000002e000007945 */ /* 0x000fe20003800000 */
[----:B------:R-:W-:-:S08]  /*3f50*/  UIADD3 UR5, UR4, UR5, URZ ;  /* 0x0000000504057290 */ /* 0x000fd0000fffe03f */
[----:B------:R1:W-:Y:S04]  /*3f60*/  @P0 STS.128 [R238+0x11800], RZ ;  /* 0x011800ffee000388 */ /* 0x0003e80000000c00 */
[----:B------:R1:W-:Y:S04]  /*3f70*/  @P0 STS.128 [R238+0x13800], RZ ;  /* 0x013800ffee000388 */ /* 0x0003e80000000c00 */
[----:B------:R1:W-:Y:S04]  /*3f80*/  @P0 STS.128 [R238+0x15800], RZ ;  /* 0x015800ffee000388 */ /* 0x0003e80000000c00 */
[----:B------:R1:W-:Y:S01]  /*3f90*/  @P0 STS.128 [R238+0x17800], RZ ;  /* 0x017800ffee000388 */ /* 0x0003e20000000c00 */
[----:B------:R-:W-:Y:S05]  /*3fa0*/  @P0 BRA `(.L_x_1050) ;  /* 0x0000027000000947 */ /* 0x000fea0003800000 */
[----:B----4-:R-:W-:Y:S01]  /*3fb0*/  ISETP.GE.AND P5, PT, R250, c[0x0][0x220], PT ;  /* 0x00008800fa007a0c */ /* 0x010fe20003fa6270 */
        /* <DEDUP_REMOVED lines=10> */
[C---:B-1----:R-:W-:Y:S02]  /*4060*/  @!P5 LEA R18, P6, R16.reuse, c[0x0][0x170], 0x1 ;  /* 0x00005c001012da11 */ /* 0x042fe400078c08ff */
        /* <DEDUP_REMOVED lines=27> */
.L_x_1050:
[----:B----4-:R-:W-:Y:S05]  /*4220*/  BSYNC B0 ;  /* 0x0000000000007941 */ /* 0x010fea0003800000 */
.L_x_1049:
[C---:B------:R-:W-:Y:S01]  /*4230*/  IMAD.SHL.U32 R8, R0.reuse, 0x40, RZ ;  /* 0x0000004000087824 */ /* 0x040fe200078e00ff */
[----:B------:R-:W-:Y:S01]  /*4240*/  R2P PR, R0, 0x6 ;  /* 0x0000000600007804 */ /* 0x000fe20000000000 */
[----:B------:R-:W-:Y:S01]  /*4250*/  IMAD.SHL.U32 R14, R14, 0x8, RZ ;  /* 0x000000080e0e7824 */ /* 0x000fe200078e00ff */
[----:B------:R-:W-:Y:S01]  /*4260*/  UIADD3 UR4, UR20, -UR21, URZ ;  /* 0x8000001514047290 */ /* 0x000fe2000fffe03f */
[----:B------:R-:W-:Y:S01]  /*4270*/  IMAD R234, R87, 0x400, R4 ;  /* 0x0000040057ea7824 */ /* 0x000fe200078e0204 */
[----:B------:R-:W-:Y:S01]  /*4280*/  LOP3.LUT R9, R8, 0x1c0, RZ, 0xc0, !PT ;  /* 0x000001c008097812 */ /* 0x000fe200078ec0ff */
[----:B------:R-:W-:Y:S01]  /*4290*/  IMAD.SHL.U32 R249, R85, 0x2, RZ ;  /* 0x0000000255f97824 */ /* 0x000fe200078e00ff */
[----:B------:R-:W-:Y:S01]  /*42a0*/  LEA R87, R87, UR19, 0x4 ;  /* 0x0000001357577c11 */ /* 0x000fe2000f8e20ff */
[----:B------:R-:W-:Y:S01]  /*42b0*/  IMAD.SHL.U32 R234, R234, 0x2, RZ ;  /* 0x00000002eaea7824 */ /* 0x000fe200078e00ff */
[----:B------:R-:W-:Y:S01]  /*42c0*/  LOP3.LUT R8, R9, 0x8, R14, 0xf8, !PT ;  /* 0x0000000809087812 */ /* 0x000fe200078ef80e */
[----:B------:R-:W0:Y:S01]  /*42d0*/  LDGDEPBAR ;  /* 0x00000000000079af */ /* 0x000e220000000000 */
[----:B------:R-:W-:Y:S01]  /*42e0*/  SHF.R.U32.HI R9, RZ, 0x3, R9 ;  /* 0x00000003ff097819 */ /* 0x000fe20000011609 */
[--C-:B------:R-:W-:Y:S01]  /*42f0*/  IMAD R232, R5, 0x2, R234.reuse ;  /* 0x0000000205e87824 */ /* 0x100fe200078e02ea */
[----:B------:R-:W-:Y:S01]  /*4300*/  LOP3.LUT R249, R249, 0x6, RZ, 0xc0, !PT ;  /* 0x00000006f9f97812 */ /* 0x000fe200078ec0ff */
[----:B------:R-:W-:Y:S01]  /*4310*/  LDSM.16.M88.4 R24, [R234] ;  /* 0x00000000ea18783b */ /* 0x000fe20000000200 */
[----:B------:R-:W-:Y:S01]  /*4320*/  LOP3.LUT R8, R8, R9, RZ, 0x3c, !PT ;  /* 0x0000000908087212 */ /* 0x000fe200078e3cff */
[C---:B------:R-:W-:Y:S01]  /*4330*/  IMAD R230, R3.reuse, 0x2, R234 ;  /* 0x0000000203e67824 */ /* 0x040fe200078e02ea */
[----:B------:R-:W-:Y:S01]  /*4340*/  UISETP.GT.AND UP0, UPT, UR29, UR11, UPT ;  /* 0x0000000b1d00728c */ /* 0x000fe2000bf04270 */
[----:B------:R-:W-:Y:S01]  /*4350*/  LDSM.16.M88.4 R60, [R232] ;  /* 0x00000000e83c783b */ /* 0x000fe20000000200 */
[----:B------:R-:W-:Y:S01]  /*4360*/  IMAD R229, R3, 0x2, R232 ;  /* 0x0000000203e57824 */ /* 0x000fe200078e02e8 */
[----:B------:R-:W-:Y:S01]  /*4370*/  UIADD3 UR6, UR25, 0x646e171e, URZ ;  /* 0x646e171e19067890 */ /* 0x000fe2000fffe03f */
[----:B------:R-:W-:Y:S01]  /*4380*/  IMAD R233, R233, 0x200, R8 ;  /* 0x00000200e9e97824 */ /* 0x000fe200078e0208 */
[----:B-1----:R-:W-:Y:S01]  /*4390*/  LDSM.16.M88.4 R20, [R230] ;  /* 0x00000000e614783b */ /* 0x002fe20000000200 */
[----:B------:R-:W-:-:S02]  /*43a0*/  IMAD.IADD R84, R84, 0x1, R87 ;  /* 0x0000000154547824 */ /* 0x000fc400078e0257 */
[----:B------:R-:W-:Y:S01]  /*43b0*/  IMAD.SHL.U32 R233, R233, 0x2, RZ ;  /* 0x00000002e9e97824 */ /* 0x000fe200078e00ff */
[----:B------:R-:W-:Y:S02]  /*43c0*/  LDSM.16.M88.4 R68, [R229] ;  /* 0x00000000e544783b */ /* 0x000fe40000000200 */
[----:B------:R-:W-:Y:S02]  /*43d0*/  IADD3 R248, R84, UR4, RZ ;  /* 0x0000000454f87c10 */ /* 0x000fe4000fffe0ff */
[----:B------:R-:W1:Y:S01]  /*43e0*/  LDSM.16.M88.4 R72, [R233+0x8000] ;  /* 0x00800000e948783b */ /* 0x000e620000000200 */
[C---:B------:R-:W-:Y:S02]  /*43f0*/  IADD3 R0, R233.reuse, 0x8000, RZ ;  /* 0x00008000e9007810 */ /* 0x040fe40007ffe0ff */
[----:B------:R-:W-:Y:S01]  /*4400*/  IADD3 R231, R233, 0x8020, RZ ;  /* 0x00008020e9e77810 */ /* 0x000fe20007ffe0ff */
[----:B------:R-:W4:Y:S01]  /*4410*/  LDSM.16.M88.4 R40, [R233+0x8800] ;  /* 0x00880000e928783b */ /* 0x000f220000000200 */
[----:B------:R-:W-:Y:S01]  /*4420*/  @P1 IADD3 R231, R0, -0x20, RZ ;  /* 0xffffffe000e71810 */ /* 0x000fe20007ffe0ff */
[----:B------:R-:W-:Y:S01]  /*4430*/  IMAD.MOV.U32 R0, RZ, RZ, 0x40 ;  /* 0x00000040ff007424 */ /* 0x000fe200078e00ff */
[----:B------:R-:W-:Y:S01]  /*4440*/  IADD3 R246, R84, UR5, RZ ;  /* 0x0000000554f67c10 */ /* 0x000fe2000fffe0ff */
[----:B------:R-:W5:Y:S01]  /*4450*/  LDSM.16.M88.4 R32, [R233+0x9000] ;  /* 0x00900000e920783b */ /* 0x000f620000000200 */
[----:B------:R-:W-:-:S02]  /*4460*/  IADD3 R247, R248, -c[0x0][0x2e4], RZ ;  /* 0x8000b900f8f77a10 */ /* 0x000fc40007ffe0ff */
[----:B------:R-:W-:Y:S01]  /*4470*/  SEL R0, R0, 0xffffffc0, !P2 ;  /* 0xffffffc000007807 */ /* 0x000fe20005000000 */
[----:B------:R-:W2:Y:S01]  /*4480*/  LDSM.16.M88.4 R12, [R233+0x9800] ;  /* 0x00980000e90c783b */ /* 0x000ea20000000200 */
[----:B------:R-:W-:Y:S02]  /*4490*/  IMNMX R246, R246, UR20, PT ;  /* 0x00000014f6f67c17 */ /* 0x000fe4000b800200 */
[----:B------:R-:W-:Y:S01]  /*44a0*/  IMNMX R247, RZ, R247, !PT ;  /* 0x000000f7fff77217 */ /* 0x000fe20007800200 */
[----:B------:R-:W3:Y:S01]  /*44b0*/  LDSM.16.M88.4 R64, [R231] ;  /* 0x00000000e740783b */ /* 0x000ee20000000200 */
        /* <DEDUP_REMOVED lines=12> */
[----:B------:R-:W2:Y:S01]  /*4580*/  LDSM.16.M88.4 R16, [R227+0x8000] ;  /* 0x00800000e310783b */ /* 0x000ea20000000200 */
[C---:B------:R-:W-:Y:S02]  /*4590*/  IADD3 R216, R231.reuse, 0x3800, RZ ;  /* 0x00003800e7d87810 */ /* 0x040fe40007ffe0ff */
[C---:B------:R-:W-:Y:S01]  /*45a0*/  IADD3 R215, R231.reuse, 0x4000, RZ ;  /* 0x00004000e7d77810 */ /* 0x040fe20007ffe0ff */
[----:B------:R-:W-:Y:S01]  /*45b0*/  LDSM.16.M88.4 R80, [R227+0x9000] ;  /* 0x00900000e350783b */ /* 0x000fe20000000200 */
[----:B------:R-:W-:-:S02]  /*45c0*/  IADD3 R214, R231, 0x4800, RZ ;  /* 0x00004800e7d67810 */ /* 0x000fc40007ffe0ff */
[C---:B------:R-:W-:Y:S01]  /*45d0*/  IADD3 R213, R231.reuse, 0x5000, RZ ;  /* 0x00005000e7d57810 */ /* 0x040fe20007ffe0ff */
[C---:B-1----:R-:W-:Y:S01]  /*45e0*/  HMMA.16816.F32.BF16 R8, R24.reuse, R72, RZ ;  /* 0x000000481808723c */ /* 0x042fe200000418ff */
[----:B------:R-:W-:Y:S01]  /*45f0*/  LDSM.16.M88.4 R76, [R227+0x9800] ;  /* 0x00980000e34c783b */ /* 0x000fe20000000200 */
[C---:B------:R-:W-:Y:S02]  /*4600*/  IADD3 R212, R231.reuse, 0x5800, RZ ;  /* 0x00005800e7d47810 */ /* 0x040fe40007ffe0ff */
[C---:B------:R-:W-:Y:S02]  /*4610*/  IADD3 R211, R231.reuse, 0x6000, RZ ;  /* 0x00006000e7d37810 */ /* 0x040fe40007ffe0ff */
[C---:B------:R-:W-:Y:S02]  /*4620*/  IADD3 R210, R231.reuse, 0x6800, RZ ;  /* 0x00006800e7d27810 */ /* 0x040fe40007ffe0ff */
[----:B------:R-:W-:Y:S01]  /*4630*/  HMMA.16816.F32.BF16 R72, R24, R74, RZ ;  /* 0x0000004a1848723c */ /* 0x000fe200000418ff */
[----:B------:R-:W-:-:S02]  /*4640*/  IADD3 R209, R231, 0x7000, RZ ;  /* 0x00007000e7d17810 */ /* 0x000fc40007ffe0ff */
[----:B------:R-:W-:-:S05]  /*4650*/  IADD3 R208, R231, 0x7800, RZ ;  /* 0x00007800e7d07810 */ /* 0x000fca0007ffe0ff */
[C---:B----4-:R-:W-:Y:S08]  /*4660*/  HMMA.16816.F32.BF16 R44, R24.reuse, R40, RZ ;  /* 0x00000028182c723c */ /* 0x050ff000000418ff */
[C---:B-----5:R-:W-:Y:S08]  /*4670*/  HMMA.16816.F32.BF16 R36, R24.reuse, R32, RZ ;  /* 0x000000201824723c */ /* 0x060ff000000418ff */
[C---:B------:R-:W-:Y:S08]  /*4680*/  HMMA.16816.F32.BF16 R40, R24.reuse, R42, RZ ;  /* 0x0000002a1828723c */ /* 0x040ff000000418ff */
[C---:B------:R-:W-:Y:S08]  /*4690*/  HMMA.16816.F32.BF16 R32, R24.reuse, R34, RZ ;  /* 0x000000221820723c */ /* 0x040ff000000418ff */
[C---:B--2---:R-:W-:Y:S08]  /*46a0*/  HMMA.16816.F32.BF16 R28, R24.reuse, R12, RZ ;  /* 0x0000000c181c723c */ /* 0x044ff000000418ff */
[----:B------:R-:W-:Y:S01]  /*46b0*/  HMMA.16816.F32.BF16 R24, R24, R14, RZ ;  /* 0x0000000e1818723c */ /* 0x000fe200000418ff */
[----:B------:R-:W1:Y:S07]  /*46c0*/  LDSM.16.M88.4 R12, [R227+0x8800] ;  /* 0x00880000e30c783b */ /* 0x000e6e0000000200 */
[C---:B---3--:R-:W-:Y:S08]  /*46d0*/  HMMA.16816.F32.BF16 R8, R60.reuse, R64, R8 ;  /* 0x000000403c08723c */ /* 0x048ff00000041808 */
[C---:B------:R-:W-:Y:S01]  /*46e0*/  HMMA.16816.F32.BF16 R72, R60.reuse, R66, R72 ;  /* 0x000000423c48723c */ /* 0x040fe20000041848 */
[----:B------:R-:W2:Y:S07]  /*46f0*/  LDSM.16.M88.4 R64, [R220] ;  /* 0x00000000dc40783b */ /* 0x000eae0000000200 */
[C---:B------:R-:W-:Y:S08]  /*4700*/  HMMA.16816.F32.BF16 R44, R60.reuse, R56, R44 ;  /* 0x000000383c2c723c */ /* 0x040ff0000004182c */
[C---:B------:R-:W-:Y:S01]  /*4710*/  HMMA.16816.F32.BF16 R40, R60.reuse, R58, R40 ;  /* 0x0000003a3c28723c */ /* 0x040fe20000041828 */
[----:B------:R-:W-:Y:S07]  /*4720*/  LDSM.16.M88.4 R56, [R234+0x2000] ;  /* 0x00200000ea38783b */ /* 0x000fee0000000200 */
[C---:B------:R-:W-:Y:S08]  /*4730*/  HMMA.16816.F32.BF16 R36, R60.reuse, R52, R36 ;  /* 0x000000343c24723c */ /* 0x040ff00000041824 */
[C---:B------:R-:W-:Y:S01]  /*4740*/  HMMA.16816.F32.BF16 R32, R60.reuse, R54, R32 ;  /* 0x000000363c20723c */ /* 0x040fe20000041820 */
[----:B------:R-:W3:Y:S07]  /*4750*/  LDSM.16.M88.4 R52, [R220+0x800] ;  /* 0x00080000dc34783b */ /* 0x000eee0000000200 */
[C---:B------:R-:W-:Y:S08]  /*4760*/  HMMA.16816.F32.BF16 R28, R60.reuse, R48, R28 ;  /* 0x000000303c1c723c */ /* 0x040ff0000004181c */
[----:B------:R-:W-:Y:S01]  /*4770*/  HMMA.16816.F32.BF16 R24, R60, R50, R24 ;  /* 0x000000323c18723c */ /* 0x000fe20000041818 */
[----:B------:R-:W4:Y:S04]  /*4780*/  LDSM.16.M88.4 R48, [R220+0x1000] ;  /* 0x00100000dc30783b */ /* 0x000f280000000200 */
[----:B------:R-:W-:Y:S03]  /*4790*/  LDSM.16.M88.4 R60, [R220+0x1800] ;  /* 0x00180000dc3c783b */ /* 0x000fe60000000200 */
[C---:B------:R-:W-:Y:S08]  /*47a0*/  HMMA.16816.F32.BF16 R8, R20.reuse, R16, R8 ;  /* 0x000000101408723c */ /* 0x040ff00000041808 */
[C---:B------:R-:W-:Y:S01]  /*47b0*/  HMMA.16816.F32.BF16 R72, R20.reuse, R18, R72 ;  /* 0x000000121448723c */ /* 0x040fe20000041848 */
[----:B------:R-:W5:Y:S07]  /*47c0*/  LDSM.16.M88.4 R16, [R233+0xa000] ;  /* 0x00a00000e910783b */ /* 0x000f6e0000000200 */
        /* <DEDUP_REMOVED lines=11> */
[----:B------:R-:W-:Y:S04]  /*4880*/  LDSM.16.M88.4 R72, [R232+0x2000] ;  /* 0x00200000e848783b */ /* 0x000fe80000000200 */
[----:B------:R-:W2:Y:S03]  /*4890*/  LDSM.16.M88.4 R64, [R231+0x2000] ;  /* 0x00200000e740783b */ /* 0x000ea60000000200 */
[C---:B---3--:R-:W-:Y:S08]  /*48a0*/  HMMA.16816.F32.BF16 R44, R68.reuse, R52, R44 ;  /* 0x00000034442c723c */ /* 0x048ff0000004182c */
[C---:B------:R-:W-:Y:S01]  /*48b0*/  HMMA.16816.F32.BF16 R40, R68.reuse, R54, R40 ;  /* 0x000000364428723c */ /* 0x040fe20000041828 */
[----:B------:R-:W3:Y:S07]  /*48c0*/  LDSM.16.M88.4 R52, [R231+0x2800] ;  /* 0x00280000e734783b */ /* 0x000eee0000000200 */
[C---:B----4-:R-:W-:Y:S08]  /*48d0*/  HMMA.16816.F32.BF16 R36, R68.reuse, R48, R36 ;  /* 0x000000304424723c */ /* 0x050ff00000041824 */
[----:B------:R-:W-:Y:S01]  /*48e0*/  HMMA.16816.F32.BF16 R32, R68, R50, R32 ;  /* 0x000000324420723c */ /* 0x000fe20000041820 */
[----:B------:R-:W4:Y:S07]  /*48f0*/  LDSM.16.M88.4 R48, [R231+0x3000] ;  /* 0x00300000e730783b */ /* 0x000f2e0000000200 */
[C---:B-----5:R-:W-:Y:S08]  /*4900*/  HMMA.16816.F32.BF16 R8, R56.reuse, R16, R8 ;  /* 0x000000103808723c */ /* 0x060ff00000041808 */
[----:B------:R-:W-:Y:S01]  /*4910*/  HMMA.16816.F32.BF16 R76, R56, R18, R76 ;  /* 0x00000012384c723c */ /* 0x000fe2000004184c */
        /* <DEDUP_REMOVED lines=8> */
[C---:B------:R-:W-:Y:S08]  /*49a0*/  HMMA.16816.F32.BF16 R36, R56.reuse, R12, R36 ;  /* 0x0000000c3824723c */ /* 0x040ff00000041824 */
[----:B------:R-:W-:Y:S01]  /*49b0*/  HMMA.16816.F32.BF16 R32, R56, R14, R32 ;  /* 0x0000000e3820723c */ /* 0x000fe20000041820 */
[----:B------:R-:W1:Y:S07]  /*49c0*/  LDSM.16.M88.4 R12, [R227+0xb000] ;  /* 0x00b00000e30c783b */ /* 0x000e6e0000000200 */
[C---:B--2---:R-:W-:Y:S08]  /*49d0*/  HMMA.16816.F32.BF16 R8, R72.reuse, R64, R8 ;  /* 0x000000404808723c */ /* 0x044ff00000041808 */
[----:B------:R-:W-:Y:S01]  /*49e0*/  HMMA.16816.F32.BF16 R76, R72, R66, R76 ;  /* 0x00000042484c723c */ /* 0x000fe2000004184c */
[----:B------:R-:W-:Y:S07]  /*49f0*/  LDSM.16.M88.4 R64, [R229+0x2000] ;  /* 0x00200000e540783b */ /* 0x000fee0000000200 */
[C---:B------:R-:W-:Y:S08]  /*4a00*/  HMMA.16816.F32.BF16 R28, R56.reuse, R80, R28 ;  /* 0x00000050381c723c */ /* 0x040ff0000004181c */
[----:B------:R-:W-:Y:S01]  /*4a10*/  HMMA.16816.F32.BF16 R24, R56, R82, R24 ;  /* 0x000000523818723c */ /* 0x000fe20000041818 */
[----:B------:R-:W2:Y:S04]  /*4a20*/  LDSM.16.M88.4 R56, [R220+0x2000] ;  /* 0x00200000dc38783b */ /* 0x000ea80000000200 */
[----:B------:R-:W1:Y:S03]  /*4a30*/  LDSM.16.M88.4 R80, [R227+0xb800] ;  /* 0x00b80000e350783b */ /* 0x000e660000000200 */
        /* <DEDUP_REMOVED lines=24> */
[----:B------:R-:W-:Y:S07]  /*4bc0*/  LDSM.16.M88.4 R60, [R231+0x5000] ;  /* 0x00500000e73c783b */ /* 0x000fee0000000200 */
[C---:B---3--:R-:W-:Y:S08]  /*4bd0*/  HMMA.16816.F32.BF16 R44, R64.reuse, R52, R44 ;  /* 0x00000034402c723c */ /* 0x048ff0000004182c */
[C---:B------:R-:W-:Y:S01]  /*4be0*/  HMMA.16816.F32.BF16 R40, R64.reuse, R54, R40 ;  /* 0x000000364028723c */ /* 0x040fe20000041828 */
[----:B------:R-:W-:Y:S07]  /*4bf0*/  LDSM.16.M88.4 R52, [R232+0x4000] ;  /* 0x00400000e834783b */ /* 0x000fee0000000200 */
[C---:B----4-:R-:W-:Y:S08]  /*4c00*/  HMMA.16816.F32.BF16 R36, R64.reuse, R48, R36 ;  /* 0x000000304024723c */ /* 0x050ff00000041824 */
[----:B------:R-:W-:Y:S01]  /*4c10*/  HMMA.16816.F32.BF16 R32, R64, R50, R32 ;  /* 0x000000324020723c */ /* 0x000fe20000041820 */
[----:B------:R-:W2:Y:S07]  /*4c20*/  LDSM.16.M88.4 R48, [R233+0xd800] ;  /* 0x00d80000e930783b */ /* 0x000eae0000000200 */
[C---:B-----5:R-:W-:Y:S08]  /*4c30*/  HMMA.16816.F32.BF16 R8, R68.reuse, R16, R8 ;  /* 0x000000104408723c */ /* 0x060ff00000041808 */
[----:B------:R-:W-:Y:S01]  /*4c40*/  HMMA.16816.F32.BF16 R76, R68, R18, R76 ;  /* 0x00000012444c723c */ /* 0x000fe2000004184c */
[----:B------:R-:W3:Y:S07]  /*4c50*/  LDSM.16.M88.4 R16, [R231+0x4000] ;  /* 0x00400000e710783b */ /* 0x000eee0000000200 */
[C---:B------:R-:W-:Y:S08]  /*4c60*/  HMMA.16816.F32.BF16 R28, R64.reuse, R72, R28 ;  /* 0x00000048401c723c */ /* 0x040ff0000004181c */
[----:B------:R-:W-:Y:S08]  /*4c70*/  HMMA.16816.F32.BF16 R24, R64, R74, R24 ;  /* 0x0000004a4018723c */ /* 0x000ff00000041818 */
[C---:B-1----:R-:W-:Y:S08]  /*4c80*/  HMMA.16816.F32.BF16 R44, R68.reuse, R12, R44 ;  /* 0x0000000c442c723c */ /* 0x042ff0000004182c */
[C---:B------:R-:W-:Y:S01]  /*4c90*/  HMMA.16816.F32.BF16 R40, R68.reuse, R14, R40 ;  /* 0x0000000e4428723c */ /* 0x040fe20000041828 */
[----:B------:R-:W1:Y:S07]  /*4ca0*/  LDSM.16.M88.4 R12, [R231+0x4800] ;  /* 0x00480000e70c783b */ /* 0x000e6e0000000200 */
[C---:B------:R-:W-:Y:S08]  /*4cb0*/  HMMA.16816.F32.BF16 R36, R68.reuse, R20, R36 ;  /* 0x000000144424723c */ /* 0x040ff00000041824 */
[C---:B------:R-:W-:Y:S01]  /*4cc0*/  HMMA.16816.F32.BF16 R64, R68.reuse, R22, R32 ;  /* 0x000000164440723c */ /* 0x040fe20000041820 */
[----:B------:R-:W-:Y:S04]  /*4cd0*/  LDSM.16.M88.4 R32, [R230+0x4000] ;  /* 0x00400000e620783b */ /* 0x000fe80000000200 */
[----:B------:R-:W4:Y:S03]  /*4ce0*/  LDSM.16.M88.4 R20, [R227+0xc000] ;  /* 0x00c00000e314783b */ /* 0x000f260000000200 */
[C---:B--2---:R-:W-:Y:S08]  /*4cf0*/  HMMA.16816.F32.BF16 R28, R68.reuse, R48, R28 ;  /* 0x00000030441c723c */ /* 0x044ff0000004181c */
[----:B------:R-:W-:Y:S01]  /*4d00*/  HMMA.16816.F32.BF16 R48, R68, R50, R24 ;  /* 0x000000324430723c */ /* 0x000fe20000041818 */
[----:B------:R-:W2:Y:S07]  /*4d10*/  LDSM.16.M88.4 R24, [R227+0xc800] ;  /* 0x00c80000e318783b */ /* 0x000eae0000000200 */
[C---:B---3--:R-:W-:Y:S08]  /*4d20*/  HMMA.16816.F32.BF16 R8, R52.reuse, R16, R8 ;  /* 0x000000103408723c */ /* 0x048ff00000041808 */
[C---:B------:R-:W-:Y:S01]  /*4d30*/  HMMA.16816.F32.BF16 R76, R52.reuse, R18, R76 ;  /* 0x00000012344c723c */ /* 0x040fe2000004184c */
[----:B------:R-:W3:Y:S07]  /*4d40*/  LDSM.16.M88.4 R16, [R227+0xd000] ;  /* 0x00d00000e310783b */ /* 0x000eee0000000200 */
        /* <DEDUP_REMOVED lines=9> */
[----:B------:R-:W-:Y:S03]  /*4de0*/  LDSM.16.M88.4 R56, [R227+0xd800] ;  /* 0x00d80000e338783b */ /* 0x000fe60000000200 */
[C---:B----4-:R-:W-:Y:S08]  /*4df0*/  HMMA.16816.F32.BF16 R8, R32.reuse, R20, R8 ;  /* 0x000000142008723c */ /* 0x050ff00000041808 */
        /* <DEDUP_REMOVED lines=14> */
[----:B------:R-:W-:Y:S07]  /*4ee0*/  LDSM.16.M88.4 R60, [R232+0x6000] ;  /* 0x00600000e83c783b */ /* 0x000fee0000000200 */
[----:B----4-:R-:W-:Y:S01]  /*4ef0*/  HMMA.16816.F32.BF16 R72, R48, R20, R36 ;  /* 0x000000143048723c */ /* 0x010fe20000041824 */
[----:B------:R-:W3:Y:S07]  /*4f00*/  LDSM.16.M88.4 R36, [R231+0x6000] ;  /* 0x00600000e724783b */ /* 0x000eee0000000200 */
[C---:B------:R-:W-:Y:S08]  /*4f10*/  HMMA.16816.F32.BF16 R28, R32.reuse, R56, R28 ;  /* 0x00000038201c723c */ /* 0x040ff0000004181c */
[----:B------:R-:W-:Y:S01]  /*4f20*/  HMMA.16816.F32.BF16 R52, R32, R58, R52 ;  /* 0x0000003a2034723c */ /* 0x000fe20000041834 */
[----:B------:R-:W4:Y:S04]  /*4f30*/  LDSM.16.M88.4 R56, [R233+0xf000] ;  /* 0x00f00000e938783b */ /* 0x000f280000000200 */
[----:B------:R-:W-:Y:S03]  /*4f40*/  LDSM.16.M88.4 R32, [R233+0xf800] ;  /* 0x00f80000e920783b */ /* 0x000fe60000000200 */
[----:B------:R-:W-:Y:S01]  /*4f50*/  HMMA.16816.F32.BF16 R68, R48, R22, R68 ;  /* 0x000000163044723c */ /* 0x000fe20000041844 */
[----:B------:R-:W5:Y:S07]  /*4f60*/  LDSM.16.M88.4 R20, [R231+0x6800] ;  /* 0x00680000e714783b */ /* 0x000f6e0000000200 */
[C---:B--2---:R-:W-:Y:S08]  /*4f70*/  HMMA.16816.F32.BF16 R8, R64.reuse, R16, R8 ;  /* 0x000000104008723c */ /* 0x044ff00000041808 */
[C---:B-1----:R-:W-:Y:S08]  /*4f80*/  HMMA.16816.F32.BF16 R44, R64.reuse, R12, R44 ;  /* 0x0000000c402c723c */ /* 0x042ff0000004182c */
[C---:B------:R-:W-:Y:S01]  /*4f90*/  HMMA.16816.F32.BF16 R40, R64.reuse, R14, R40 ;  /* 0x0000000e4028723c */ /* 0x040fe20000041828 */
[----:B------:R-:W1:Y:S07]  /*4fa0*/  LDSM.16.M88.4 R12, [R231+0x7000] ;  /* 0x00700000e70c783b */ /* 0x000e6e0000000200 */
[----:B------:R-:W-:Y:S08]  /*4fb0*/  HMMA.16816.F32.BF16 R76, R64, R18, R76 ;  /* 0x00000012404c723c */ /* 0x000ff0000004184c */
[C---:B------:R-:W-:Y:S08]  /*4fc0*/  HMMA.16816.F32.BF16 R28, R48.reuse, R24, R28 ;  /* 0x00000018301c723c */ /* 0x040ff0000004181c */
[----:B------:R-:W-:Y:S01]  /*4fd0*/  HMMA.16816.F32.BF16 R52, R48, R26, R52 ;  /* 0x0000001a3034723c */ /* 0x000fe20000041834 */
[----:B------:R-:W-:Y:S07]  /*4fe0*/  LDSM.16.M88.4 R24, [R227+0xe000] ;  /* 0x00e00000e318783b */ /* 0x000fee0000000200 */
[----:B---3--:R-:W-:Y:S01]  /*4ff0*/  HMMA.16816.F32.BF16 R16, R60, R36, R8 ;  /* 0x000000243c10723c */ /* 0x008fe20000041808 */
[----:B------:R-:W2:Y:S07]  /*5000*/  LDSM.16.M88.4 R8, [R230+0x6000] ;  /* 0x00600000e608783b */ /* 0x000eae0000000200 */
[----:B----4-:R-:W-:Y:S08]  /*5010*/  HMMA.16816.F32.BF16 R72, R64, R56, R72 ;  /* 0x000000384048723c */ /* 0x010ff00000041848 */
[----:B-----5:R-:W-:Y:S01]  /*5020*/  HMMA.16816.F32.BF16 R48, R60, R20, R44 ;  /* 0x000000143c30723c */ /* 0x020fe2000004182c */
[----:B------:R-:W3:Y:S07]  /*5030*/  LDSM.16.M88.4 R44, [R227+0xf000] ;  /* 0x00f00000e32c783b */ /* 0x000eee0000000200 */
[----:B------:R-:W-:Y:S08]  /*5040*/  HMMA.16816.F32.BF16 R68, R64, R58, R68 ;  /* 0x0000003a4044723c */ /* 0x000ff00000041844 */
[C---:B------:R-:W-:Y:S01]  /*5050*/  HMMA.16816.F32.BF16 R76, R60.reuse, R38, R76 ;  /* 0x000000263c4c723c */ /* 0x040fe2000004184c */
[----:B------:R-:W4:Y:S07]  /*5060*/  LDSM.16.M88.4 R36, [R227+0xe800] ;  /* 0x00e80000e324783b */ /* 0x000f2e0000000200 */
[----:B------:R-:W-:Y:S01]  /*5070*/  HMMA.16816.F32.BF16 R56, R60, R22, R40 ;  /* 0x000000163c38723c */ /* 0x000fe20000041828 */
[----:B------:R-:W-:Y:S04]  /*5080*/  LDSM.16.M88.4 R20, [R229+0x6000] ;  /* 0x00600000e514783b */ /* 0x000fe80000000200 */
[----:B------:R-:W5:Y:S03]  /*5090*/  LDSM.16.M88.4 R40, [R220+0x6000] ;  /* 0x00600000dc28783b */ /* 0x000f660000000200 */
[C---:B------:R-:W-:Y:S08]  /*50a0*/  HMMA.16816.F32.BF16 R28, R64.reuse, R32, R28 ;  /* 0x00000020401c723c */ /* 0x040ff0000004181c */
[----:B------:R-:W-:Y:S01]  /*50b0*/  HMMA.16816.F32.BF16 R52, R64, R34, R52 ;  /* 0x000000224034723c */ /* 0x000fe20000041834 */
[----:B------:R-:W4:Y:S07]  /*50c0*/  LDSM.16.M88.4 R32, [R231+0x7800] ;  /* 0x00780000e720783b */ /* 0x000f2e0000000200 */
[----:B-1----:R-:W-:Y:S08]  /*50d0*/  HMMA.16816.F32.BF16 R72, R60, R12, R72 ;  /* 0x0000000c3c48723c */ /* 0x002ff00000041848 */
[----:B--2---:R-:W-:Y:S08]  /*50e0*/  HMMA.16816.F32.BF16 R16, R8, R24, R16 ;  /* 0x000000180810723c */ /* 0x004ff00000041810 */
[----:B------:R-:W-:Y:S01]  /*50f0*/  HMMA.16816.F32.BF16 R68, R60, R14, R68 ;  /* 0x0000000e3c44723c */ /* 0x000fe20000041844 */
[----:B------:R-:W1:Y:S07]  /*5100*/  LDSM.16.M88.4 R12, [R220+0x6800] ;  /* 0x00680000dc0c783b */ /* 0x000e6e0000000200 */
[C---:B---3--:R-:W-:Y:S07]  /*5110*/  HMMA.16816.F32.BF16 R72, R8.reuse, R44, R72 ;  /* 0x0000002c0848723c */ /* 0x048fee0000041848 */
[----:B------:R-:W-:Y:S01]  /*5120*/  IMAD R44, R0, 0x40, R249 ;  /* 0x00000040002c7824 */ /* 0x000fe200078e02f9 */
[----:B------:R-:W-:Y:S01]  /*5130*/  HMMA.16816.F32.BF16 R76, R8, R26, R76 ;  /* 0x0000001a084c723c */ /* 0x000fe2000004184c */
[----:B------:R-:W-:-:S02]  /*5140*/  IADD3 R0, R84, 0x8, RZ ;  /* 0x0000000854007810 */ /* 0x000fc40007ffe0ff */
[--C-:B------:R-:W-:Y:S01]  /*5150*/  IMAD.IADD R24, R248, 0x1, -R44.reuse ;  /* 0x00000001f8187824 */ /* 0x100fe200078e0a2c */
[----:B------:R-:W-:Y:S02]  /*5160*/  ISETP.GE.AND P4, PT, R44, R246, PT ;  /* 0x000000f62c00720c */ /* 0x000fe40003f86270 */
[C---:B------:R-:W-:Y:S02]  /*5170*/  IADD3 R245, R0.reuse, UR4, RZ ;  /* 0x0000000400f57c10 */ /* 0x040fe4000fffe0ff */
[----:B----4-:R-:W-:Y:S01]  /*5180*/  HMMA.16816.F32.BF16 R48, R8, R36, R48 ;  /* 0x000000240830723c */ /* 0x010fe20000041830 */
[----:B------:R-:W-:Y:S02]  /*5190*/  IABS R27, R24 ;  /* 0x00000018001b7213 */ /* 0x000fe40000000000 */
[----:B------:R-:W-:Y:S01]  /*51a0*/  IADD3 R239, R0, UR5, RZ ;  /* 0x0000000500ef7c10 */ /* 0x000fe2000fffe0ff */
[----:B------:R-:W-:Y:S01]  /*51b0*/  IMAD.IADD R25, R245, 0x1, -R44 ;  /* 0x00000001f5197824 */ /* 0x000fe200078e0a2c */
[----:B------:R-:W-:-:S02]  /*51c0*/  IADD3 R0, R44, 0x8, RZ ;  /* 0x000000082c007810 */ /* 0x000fc40007ffe0ff */
[----:B------:R-:W2:Y:S01]  /*51d0*/  I2F R27, R27 ;  /* 0x0000001b001b7306 */ /* 0x000ea20000201400 */
[----:B-----5:R-:W-:Y:S01]  /*51e0*/  HMMA.16816.F32.BF16 R16, R20, R40, R16 ;  /* 0x000000281410723c */ /* 0x020fe20000041810 */
[----:B------:R-:W-:Y:S02]  /*51f0*/  IMNMX R239, R239, UR20, PT ;  /* 0x00000014efef7c17 */ /* 0x000fe4000b800200 */
[----:B------:R-:W-:Y:S02]  /*5200*/  IADD3 R244, R245, -c[0x0][0x2e4], RZ ;  /* 0x8000b900f5f47a10 */ /* 0x000fe40007ffe0ff */
[C---:B------:R-:W-:Y:S02]  /*5210*/  ISETP.GE.AND P0, PT, R0.reuse, R246, PT ;  /* 0x000000f60000720c */ /* 0x040fe40003f06270 */
[----:B------:R-:W-:Y:S01]  /*5220*/  IMNMX R244, RZ, R244, !PT ;  /* 0x000000f4fff47217 */ /* 0x000fe20007800200 */
[----:B------:R-:W-:Y:S01]  /*5230*/  HMMA.16816.F32.BF16 R28, R60, R32, R28 ;  /* 0x000000203c1c723c */ /* 0x000fe2000004181c */
[----:B------:R-:W-:-:S02]  /*5240*/  ISETP.GE.AND P6, PT, R0, R239, PT ;  /* 0x000000ef0000720c */ /* 0x000fc40003fc6270 */
[C---:B------:R-:W-:Y:S02]  /*5250*/  ISETP.LT.OR P0, PT, R0.reuse, R247, P0 ;  /* 0x000000f70000720c */ /* 0x040fe40000701670 */
[----:B------:R-:W-:Y:S02]  /*5260*/  ISETP.LT.OR P6, PT, R0, R244, P6 ;  /* 0x000000f40000720c */ /* 0x000fe400037c1670 */
[----:B------:R-:W-:Y:S01]  /*5270*/  IADD3 R32, R44, 0x1, RZ ;  /* 0x000000012c207810 */ /* 0x000fe20007ffe0ff */
[----:B------:R-:W-:Y:S01]  /*5280*/  IMAD.IADD R33, R248, 0x1, -R0 ;  /* 0x00000001f8217824 */ /* 0x000fe200078e0a00 */
[C---:B------:R-:W-:Y:S01]  /*5290*/  HMMA.16816.F32.BF16 R76, R20.reuse, R42, R76 ;  /* 0x0000002a144c723c */ /* 0x040fe2000004184c */
[----:B------:R-:W-:Y:S02]  /*52a0*/  IABS R25, R25 ;  /* 0x0000001900197213 */ /* 0x000fe40000000000 */
[----:B------:R-:W-:Y:S01]  /*52b0*/  ISETP.GE.AND P2, PT, R32, R246, PT ;  /* 0x000000f62000720c */ /* 0x000fe20003f46270 */
[--C-:B------:R-:W-:Y:S01]  /*52c0*/  IMAD.IADD R26, R248, 0x1, -R32.reuse ;  /* 0x00000001f81a7824 */ /* 0x100fe200078e0a20 */
[C---:B------:R-:W-:Y:S01]  /*52d0*/  ISETP.GE.AND P1, PT, R32.reuse, R239, PT ;  /* 0x000000ef2000720c */ /* 0x040fe20003f26270 */
[C---:B------:R-:W-:Y:S01]  /*52e0*/  IMAD.IADD R24, R245.reuse, 0x1, -R32 ;  /* 0x00000001f5187824 */ /* 0x040fe200078e0a20 */
[----:B------:R-:W-:Y:S01]  /*52f0*/  IABS R33, R33 ;  /* 0x0000002100217213 */ /* 0x000fe20000000000 */
[----:B-1----:R-:W-:Y:S01]  /*5300*/  HMMA.16816.F32.BF16 R48, R20, R12, R48 ;  /* 0x0000000c1430723c */ /* 0x002fe20000041830 */
[C---:B------:R-:W-:Y:S01]  /*5310*/  ISETP.LT.OR P2, PT, R32.reuse, R247, P2 ;  /* 0x000000f72000720c */ /* 0x040fe20001741670 */
[----:B------:R-:W1:Y:S01]  /*5320*/  I2F R25, R25 ;  /* 0x0000001900197306 */ /* 0x000e620000201400 */
[----:B------:R-:W-:Y:S01]  /*5330*/  ISETP.LT.OR P1, PT, R32, R244, P1 ;  /* 0x000000f42000720c */ /* 0x000fe20000f21670 */
[----:B------:R-:W-:Y:S01]  /*5340*/  IMAD.IADD R32, R245, 0x1, -R0 ;  /* 0x00000001f5207824 */ /* 0x000fe200078e0a00 */
[----:B------:R-:W-:Y:S01]  /*5350*/  IABS R26, R26 ;  /* 0x0000001a001a7213 */ /* 0x000fe20000000000 */
[----:B------:R-:W-:Y:S01]  /*5360*/  IMAD.MOV.U32 R0, RZ, RZ, R33 ;  /* 0x000000ffff007224 */ /* 0x000fe200078e0021 */
[----:B------:R-:W-:Y:S01]  /*5370*/  IADD3 R12, R44, 0x9, RZ ;  /* 0x000000092c0c7810 */ /* 0x000fe20007ffe0ff */
[----:B------:R-:W-:Y:S01]  /*5380*/  HMMA.16816.F32.BF16 R56, R8, R38, R56 ;  /* 0x000000260838723c */ /* 0x000fe20000041838 */
[----:B------:R-:W-:Y:S01]  /*5390*/  IABS R32, R32 ;  /* 0x0000002000207213 */ /* 0x000fe20000000000 */
[----:B--2---:R-:W-:Y:S01]  /*53a0*/  FFMA.FTZ R33, R27, -UR32, R16 ;  /* 0x800000201b217c23 */ /* 0x004fe20008010010 */
[----:B------:R-:W2:Y:S01]  /*53b0*/  I2F R13, R0 ;  /* 0x00000000000d7306 */ /* 0x000ea20000201400 */
[----:B------:R-:W-:Y:S01]  /*53c0*/  IMAD.IADD R16, R248, 0x1, -R12 ;  /* 0x00000001f8107824 */ /* 0x000fe200078e0a0c */
[C---:B------:R-:W-:Y:S01]  /*53d0*/  ISETP.GE.AND P3, PT, R12.reuse, R246, PT ;  /* 0x000000f60c00720c */ /* 0x040fe20003f66270 */
[----:B------:R-:W-:Y:S01]  /*53e0*/  IMAD.MOV.U32 R27, RZ, RZ, R32 ;  /* 0x000000ffff1b7224 */ /* 0x000fe200078e0020 */
[C---:B------:R-:W-:Y:S01]  /*53f0*/  ISETP.GE.AND P5, PT, R12.reuse, R239, PT ;  /* 0x000000ef0c00720c */ /* 0x040fe20003fa6270 */
[----:B------:R-:W-:Y:S01]  /*5400*/  HMMA.16816.F32.BF16 R52, R60, R34, R52 ;  /* 0x000000223c34723c */ /* 0x000fe20000041834 */
[----:B------:R-:W-:Y:S01]  /*5410*/  IABS R32, R16 ;  /* 0x0000001000207213 */ /* 0x000fe20000000000 */
[----:B------:R-:W-:Y:S01]  /*5420*/  IMAD.IADD R16, R245, 0x1, -R12 ;  /* 0x00000001f5107824 */ /* 0x000fe200078e0a0c */
[----:B------:R-:W3:Y:S01]  /*5430*/  I2F R26, R26 ;  /* 0x0000001a001a7306 */ /* 0x000ee20000201400 */
[----:B------:R-:W-:Y:S01]  /*5440*/  IABS R24, R24 ;  /* 0x0000001800187213 */ /* 0x000fe20000000000 */
[----:B-1----:R-:W-:Y:S01]  /*5450*/  FFMA.FTZ R25, R25, -UR32, R18 ;  /* 0x8000002019197c23 */ /* 0x002fe20008010012 */
[----:B------:R-:W-:-:S02]  /*5460*/  ISETP.LT.OR P3, PT, R12, R247, P3 ;  /* 0x000000f70c00720c */ /* 0x000fc40001f61670 */
[----:B------:R-:W-:Y:S01]  /*5470*/  ISETP.LT.OR P5, PT, R12, R244, P5 ;  /* 0x000000f40c00720c */ /* 0x000fe20002fa1670 */
[----:B------:R-:W-:Y:S01]  /*5480*/  IMAD.MOV.U32 R12, RZ, RZ, R32 ;  /* 0x000000ffff0c7224 */ /* 0x000fe200078e0020 */
[C---:B------:R-:W-:Y:S01]  /*5490*/  ISETP.LT.OR P4, PT, R44.reuse, R247, P4 ;  /* 0x000000f72c00720c */ /* 0x040fe20002781670 */
[----:B------:R-:W1:Y:S01]  /*54a0*/  I2F R24, R24 ;  /* 0x0000001800187306 */ /* 0x000e620000201400 */
[----:B------:R-:W-:Y:S01]  /*54b0*/  IADD3 R32, R44, 0x10, RZ ;  /* 0x000000102c207810 */ /* 0x000fe20007ffe0ff */
[----:B--2---:R-:W-:Y:S01]  /*54c0*/  FFMA.FTZ R43, R13, -UR32, R76 ;  /* 0x800000200d2b7c23 */ /* 0x004fe2000801004c */
[----:B------:R-:W-:Y:S01]  /*54d0*/  IABS R16, R16 ;  /* 0x0000001000107213 */ /* 0x000fe20000000000 */
[----:B------:R-:W-:Y:S01]  /*54e0*/  HMMA.16816.F32.BF16 R68, R8, R46, R68 ;  /* 0x0000002e0844723c */ /* 0x000fe20000041844 */
[----:B------:R-:W-:Y:S01]  /*54f0*/  FSEL R0, R33, -INF , !P4 ;  /* 0xff80000021007808 */ /* 0x000fe20006000000 */
[----:B------:R-:W-:Y:S01]  /*5500*/  IMAD.IADD R33, R248, 0x1, -R32 ;  /* 0x00000001f8217824 */ /* 0x000fe200078e0a20 */
[----:B------:R-:W-:Y:S01]  /*5510*/  IADD3 R13, R44, 0x11, RZ ;  /* 0x000000112c0d7810 */ /* 0x000fe20007ffe0ff */
[----:B------:R-:W-:Y:S01]  /*5520*/  IMAD.MOV.U32 R18, RZ, RZ, R16 ;  /* 0x000000ffff127224 */ /* 0x000fe200078e0010 */
[----:B------:R-:W2:Y:S01]  /*5530*/  I2F R27, R27 ;  /* 0x0000001b001b7306 */ /* 0x000ea20000201400 */
[----:B---3--:R-:W-:Y:S01]  /*5540*/  FFMA.FTZ R26, R26, -UR32, R17 ;  /* 0x800000201a1a7c23 */ /* 0x008fe20008010011 */
[----:B------:R-:W-:Y:S01]  /*5550*/  IABS R17, R33 ;  /* 0x0000002100117213 */ /* 0x000fe20000000000 */
[----:B------:R-:W-:Y:S01]  /*5560*/  IMAD.IADD R16, R245, 0x1, -R32 ;  /* 0x00000001f5107824 */ /* 0x000fe200078e0a20 */
[----:B------:R-:W-:Y:S01]  /*5570*/  HMMA.16816.F32.BF16 R56, R20, R14, R56 ;  /* 0x0000000e1438723c */ /* 0x000fe20000041838 */
[----:B------:R-:W-:Y:S01]  /*5580*/  ISETP.GE.AND P4, PT, R44, R239, PT ;  /* 0x000000ef2c00720c */ /* 0x000fe20003f86270 */
[----:B-1----:R-:W-:-:S02]  /*5590*/  FFMA.FTZ R19, R24, -UR32, R19 ;  /* 0x8000002018137c23 */ /* 0x002fc40008010013 */
[----:B------:R-:W1:Y:S01]  /*55a0*/  I2F R12, R12 ;  /* 0x0000000c000c7306 */ /* 0x000e620000201400 */
[----:B------:R-:W-:Y:S02]  /*55b0*/  IABS R16, R16 ;  /* 0x0000001000107213 */ /* 0x000fe40000000000 */
[--C-:B------:R-:W-:Y:S01]  /*55c0*/  IMAD.IADD R14, R248, 0x1, -R13.reuse ;  /* 0x00000001f80e7824 */ /* 0x100fe200078e0a0d */
[----:B------:R-:W-:Y:S01]  /*55d0*/  FSEL R36, R19, -INF , !P1 ;  /* 0xff80000013247808 */ /* 0x000fe20004800000 */
[----:B------:R-:W-:Y:S01]  /*55e0*/  IMAD.IADD R19, R245, 0x1, -R13 ;  /* 0x00000001f5137824 */ /* 0x000fe200078e0a0d */
[----:B------:R-:W-:Y:S02]  /*55f0*/  FSEL R43, R43, -INF , !P0 ;  /* 0xff8000002b2b7808 */ /* 0x000fe40004000000 */
[----:B------:R-:W3:Y:S01]  /*5600*/  I2F R18, R18 ;  /* 0x0000001200127306 */ /* 0x000ee20000201400 */
[----:B------:R-:W-:Y:S01]  /*5610*/  IABS R14, R14 ;  /* 0x0000000e000e7213 */ /* 0x000fe20000000000 */
[----:B--2---:R-:W-:Y:S01]  /*5620*/  FFMA.FTZ R27, R27, -UR32, R78 ;  /* 0x800000201b1b7c23 */ /* 0x004fe2000801004e */
[----:B------:R-:W-:-:S02]  /*5630*/  ISETP.GE.AND P1, PT, R13, R246, PT ;  /* 0x000000f60d00720c */ /* 0x000fc40003f26270 */
[C---:B------:R-:W-:Y:S02]  /*5640*/  ISETP.GE.AND P0, PT, R13.reuse, R239, PT ;  /* 0x000000ef0d00720c */ /* 0x040fe40003f06270 */
[-C--:B------:R-:W-:Y:S01]  /*5650*/  ISETP.LT.OR P4, PT, R44, R244.reuse, P4 ;  /* 0x000000f42c00720c */ /* 0x080fe20002781670 */
[----:B------:R-:W2:Y:S01]  /*5660*/  I2F R17, R17 ;  /* 0x0000001100117306 */ /* 0x000ea20000201400 */
[----:B-1----:R-:W-:Y:S01]  /*5670*/  FFMA.FTZ R12, R12, -UR32, R77 ;  /* 0x800000200c0c7c23 */ /* 0x002fe2000801004d */
[C---:B------:R-:W-:Y:S02]  /*5680*/  ISETP.LT.OR P1, PT, R13.reuse, R247, P1 ;  /* 0x000000f70d00720c */ /* 0x040fe40000f21670 */
[----:B------:R-:W-:Y:S02]  /*5690*/  ISETP.LT.OR P0, PT, R13, R244, P0 ;  /* 0x000000f40d00720c */ /* 0x000fe40000701670 */
[----:B------:R-:W-:Y:S02]  /*56a0*/  FSEL R37, R25, -INF , !P4 ;  /* 0xff80000019257808 */ /* 0x000fe40006000000 */
[----:B------:R-:W1:Y:S01]  /*56b0*/  I2F R15, R16 ;  /* 0x00000010000f7306 */ /* 0x000e620000201400 */
[----:B------:R-:W-:Y:S01]  /*56c0*/  IADD3 R13, R44, 0x18, RZ ;  /* 0x000000182c0d7810 */ /* 0x000fe20007ffe0ff */
[----:B---3--:R-:W-:Y:S01]  /*56d0*/  FFMA.FTZ R18, R18, -UR32, R79 ;  /* 0x8000002012127c23 */ /* 0x008fe2000801004f */
[----:B------:R-:W-:-:S02]  /*56e0*/  ISETP.GE.AND P4, PT, R32, R246, PT ;  /* 0x000000f62000720c */ /* 0x000fc40003f86270 */
[----:B------:R-:W-:Y:S01]  /*56f0*/  FSEL R40, R27, -INF , !P6 ;  /* 0xff8000001b287808 */ /* 0x000fe20007000000 */
[----:B------:R-:W-:Y:S01]  /*5700*/  IMAD.IADD R33, R248, 0x1, -R13 ;  /* 0x00000001f8217824 */ /* 0x000fe200078e0a0d */
[----:B------:R-:W-:Y:S01]  /*5710*/  FSEL R41, R12, -INF , !P3 ;  /* 0xff8000000c297808 */ /* 0x000fe20005800000 */
[----:B------:R1:W3:Y:S01]  /*5720*/  I2F R16, R14 ;  /* 0x0000000e00107306 */ /* 0x0002e20000201400 */
[----:B--2---:R-:W-:Y:S01]  /*5730*/  FFMA.FTZ R17, R17, -UR32, R48 ;  /* 0x8000002011117c23 */ /* 0x004fe20008010030 */
[----:B------:R-:W-:Y:S02]  /*5740*/  IABS R19, R19 ;  /* 0x0000001300137213 */ /* 0x000fe40000000000 */
[C---:B------:R-:W-:Y:S02]  /*5750*/  ISETP.GE.AND P6, PT, R13.reuse, R246, PT ;  /* 0x000000f60d00720c */ /* 0x040fe40003fc6270 */
[C---:B------:R-:W-:Y:S02]  /*5760*/  ISETP.GE.AND P3, PT, R13.reuse, R239, PT ;  /* 0x000000ef0d00720c */ /* 0x040fe40003f66270 */
[-C--:B------:R-:W-:Y:S01]  /*5770*/  ISETP.LT.OR P4, PT, R32, R247.reuse, P4 ;  /* 0x000000f72000720c */ /* 0x080fe20002781670 */
[----:B------:R2:W4:Y:S01]  /*5780*/  I2F R12, R19 ;  /* 0x00000013000c7306 */ /* 0x0005220000201400 */
[----:B------:R-:W-:-:S02]  /*5790*/  ISETP.LT.OR P6, PT, R13, R247, P6 ;  /* 0x000000f70d00720c */ /* 0x000fc400037c1670 */
[----:B------:R-:W-:Y:S02]  /*57a0*/  ISETP.LT.OR P3, PT, R13, R244, P3 ;  /* 0x000000f40d00720c */ /* 0x000fe40001f61670 */
[----:B------:R-:W-:Y:S01]  /*57b0*/  FSEL R39, R26, -INF , !P2 ;  /* 0xff8000001a277808 */ /* 0x000fe20005000000 */
[----:B-1----:R-:W-:Y:S01]  /*57c0*/  FFMA.FTZ R14, R15, -UR32, R50 ;  /* 0x800000200f0e7c23 */ /* 0x002fe20008010032 */
[----:B------:R-:W-:Y:S01]  /*57d0*/  FSEL R38, R18, -INF , !P5 ;  /* 0xff80000012267808 */ /* 0x000fe20006800000 */
[----:B------:R-:W-:Y:S01]  /*57e0*/  IMAD.IADD R15, R245, 0x1, -R13 ;  /* 0x00000001f50f7824 */ /* 0x000fe200078e0a0d */
[----:B------:R-:W-:Y:S01]  /*57f0*/  FSEL R79, R17, -INF , !P4 ;  /* 0xff800000114f7808 */ /* 0x000fe20006000000 */
[----:B---3--:R-:W-:Y:S01]  /*5800*/  FFMA.FTZ R13, R16, -UR32, R49 ;  /* 0x80000020100d7c23 */ /* 0x008fe20008010031 */
[----:B------:R-:W-:Y:S01]  /*5810*/  ISETP.GE.AND P2, PT, R32, R239, PT ;  /* 0x000000ef2000720c */ /* 0x000fe20003f46270 */
[----:B------:R-:W1:Y:S01]  /*5820*/  LDSM.16.M88.4 R24, [R227+0xf800] ;  /* 0x00f80000e318783b */ /* 0x000e620000000200 */
[----:B------:R-:W-:-:S02]  /*5830*/  IABS R33, R33 ;  /* 0x0000002100217213 */ /* 0x000fc40000000000 */
[----:B------:R-:W-:Y:S01]  /*5840*/  ISETP.LT.OR P2, PT, R32, R244, P2 ;  /* 0x000000f42000720c */ /* 0x000fe20001741670 */
[----:B--2---:R-:W2:Y:S01]  /*5850*/  LDSM.16.M88.4 R16, [R220+0x7000] ;  /* 0x00700000dc10783b */ /* 0x004ea20000000200 */
[----:B------:R-:W-:Y:S01]  /*5860*/  IADD3 R32, R44, 0x19, RZ ;  /* 0x000000192c207810 */ /* 0x000fe20007ffe0ff */
[----:B----4-:R-:W-:Y:S01]  /*5870*/  FFMA.FTZ R12, R12, -UR32, R51 ;  /* 0x800000200c0c7c23 */ /* 0x010fe20008010033 */
[----:B------:R-:W-:Y:S01]  /*5880*/  IABS R15, R15 ;  /* 0x0000000f000f7213 */ /* 0x000fe20000000000 */
[----:B------:R-:W3:Y:S01]  /*5890*/  I2F R33, R33 ;  /* 0x0000002100217306 */ /* 0x000ee20000201400 */
[----:B------:R-:W-:Y:S01]  /*58a0*/  ISETP.GE.AND P5, PT, R32, R246, PT ;  /* 0x000000f62000720c */ /* 0x000fe20003fa6270 */
[----:B------:R-:W-:Y:S01]  /*58b0*/  IMAD.IADD R34, R248, 0x1, -R32 ;  /* 0x00000001f8227824 */ /* 0x000fe200078e0a20 */
[C---:B------:R-:W-:Y:S02]  /*58c0*/  ISETP.GE.AND P4, PT, R32.reuse, R239, PT ;  /* 0x000000ef2000720c */ /* 0x040fe40003f86270 */
[----:B------:R-:W-:-:S02]  /*58d0*/  ISETP.LT.OR P5, PT, R32, R247, P5 ;  /* 0x000000f72000720c */ /* 0x000fc40002fa1670 */
[----:B------:R-:W-:Y:S01]  /*58e0*/  IABS R34, R34 ;  /* 0x0000002200227213 */ /* 0x000fe20000000000 */
[----:B------:R-:W4:Y:S01]  /*58f0*/  I2F R15, R15 ;  /* 0x0000000f000f7306 */ /* 0x000f220000201400 */
[----:B------:R-:W-:Y:S01]  /*5900*/  ISETP.LT.OR P4, PT, R32, R244, P4 ;  /* 0x000000f42000720c */ /* 0x000fe20002781670 */
[----:B------:R-:W-:Y:S01]  /*5910*/  IMAD.IADD R32, R245, 0x1, -R32 ;  /* 0x00000001f5207824 */ /* 0x000fe200078e0a20 */
[----:B------:R-:W-:Y:S02]  /*5920*/  IADD3 R35, R44, 0x21, RZ ;  /* 0x000000212c237810 */ /* 0x000fe40007ffe0ff */
[----:B------:R-:W-:Y:S02]  /*5930*/  FSEL R12, R12, -INF , !P0 ;  /* 0xff8000000c0c7808 */ /* 0x000fe40004000000 */
[----:B------:R-:W-:Y:S01]  /*5940*/  IABS R32, R32 ;  /* 0x0000002000207213 */ /* 0x000fe20000000000 */
[----:B------:R-:W5:Y:S01]  /*5950*/  I2F R34, R34 ;  /* 0x0000002200227306 */ /* 0x000f620000201400 */
[----:B---3--:R-:W-:Y:S01]  /*5960*/  FFMA.FTZ R56, R33, -UR32, R56 ;  /* 0x8000002021387c23 */ /* 0x008fe20008010038 */
[----:B------:R-:W-:Y:S01]  /*5970*/  IADD3 R33, R44, 0x28, RZ ;  /* 0x000000282c217810 */ /* 0x000fe20007ffe0ff */
[--C-:B------:R-:W-:Y:S01]  /*5980*/  IMAD.IADD R42, R248, 0x1, -R35.reuse ;  /* 0x00000001f82a7824 */ /* 0x100fe200078e0a23 */
[----:B------:R-:W-:Y:S01]  /*5990*/  ISETP.GE.AND P0, PT, R35, R246, PT ;  /* 0x000000f62300720c */ /* 0x000fe20003f06270 */
[----:B------:R-:W-:Y:S01]  /*59a0*/  IMAD.IADD R46, R245, 0x1, -R35 ;  /* 0x00000001f52e7824 */ /* 0x000fe200078e0a23 */
[----:B------:R-:W-:Y:S01]  /*59b0*/  FSEL R77, R56, -INF , !P6 ;  /* 0xff800000384d7808 */ /* 0x000fe20007000000 */
[----:B----4-:R-:W-:Y:S01]  /*59c0*/  FFMA.FTZ R15, R15, -UR32, R58 ;  /* 0x800000200f0f7c23 */ /* 0x010fe2000801003a */
[----:B------:R-:W3:Y:S01]  /*59d0*/  I2F R32, R32 ;  /* 0x0000002000207306 */ /* 0x000ee20000201400 */
[----:B------:R-:W-:-:S02]  /*59e0*/  ISETP.GE.AND P6, PT, R35, R239, PT ;  /* 0x000000ef2300720c */ /* 0x000fc40003fc6270 */
[----:B------:R-:W-:Y:S02]  /*59f0*/  IADD3 R48, R44, 0x29, RZ ;  /* 0x000000292c307810 */ /* 0x000fe40007ffe0ff */
[C---:B------:R-:W-:Y:S01]  /*5a00*/  ISETP.LT.OR P0, PT, R35.reuse, R247, P0 ;  /* 0x000000f72300720c */ /* 0x040fe20000701670 */
[----:B-----5:R-:W-:Y:S01]  /*5a10*/  FFMA.FTZ R34, R34, -UR32, R57 ;  /* 0x8000002022227c23 */ /* 0x020fe20008010039 */
[----:B------:R-:W-:Y:S01]  /*5a20*/  ISETP.LT.OR P6, PT, R35, R244, P6 ;  /* 0x000000f42300720c */ /* 0x000fe200037c1670 */
[----:B------:R-:W-:Y:S01]  /*5a30*/  IMAD.IADD R35, R248, 0x1, -R33 ;  /* 0x00000001f8237824 */ /* 0x000fe200078e0a21 */
[----:B-1----:R-:W-:Y:S01]  /*5a40*/  HMMA.16816.F32.BF16 R28, R8, R24, R28 ;  /* 0x00000018081c723c */ /* 0x002fe2000004181c */
[----:B------:R-:W-:Y:S01]  /*5a50*/  IADD3 R45, R44, 0x20, RZ ;  /* 0x000000202c2d7810 */ /* 0x000fe20007ffe0ff */
[----:B------:R-:W-:Y:S01]  /*5a60*/  IMAD.IADD R50, R245, 0x1, -R48 ;  /* 0x00000001f5327824 */ /* 0x000fe200078e0a30 */
[----:B------:R-:W-:Y:S02]  /*5a70*/  FSEL R14, R14, -INF , !P2 ;  /* 0xff8000000e0e7808 */ /* 0x000fe40005000000 */
[----:B------:R-:W-:Y:S01]  /*5a80*/  IABS R35, R35 ;  /* 0x0000002300237213 */ /* 0x000fe20000000000 */
[----:B---3--:R-:W-:Y:S01]  /*5a90*/  FFMA.FTZ R59, R32, -UR32, R59 ;  /* 0x80000020203b7c23 */ /* 0x008fe2000801003b */
[----:B------:R-:W-:Y:S01]  /*5aa0*/  FSEL R13, R13, -INF , !P1 ;  /* 0xff8000000d0d7808 */ /* 0x000fe20004800000 */
[----:B--2---:R-:W-:Y:S01]  /*5ab0*/  HMMA.16816.F32.BF16 R72, R20, R16, R72 ;  /* 0x000000101448723c */ /* 0x004fe20000041848 */
[----:B------:R1:W2:Y:S01]  /*5ac0*/  I2F R47, R35 ;  /* 0x00000023002f7306 */ /* 0x0002a20000201400 */
[C---:B------:R-:W-:Y:S01]  /*5ad0*/  ISETP.GE.AND P2, PT, R45.reuse, R246, PT ;  /* 0x000000f62d00720c */ /* 0x040fe20003f46270 */
[----:B------:R-:W-:Y:S01]  /*5ae0*/  IMAD.IADD R49, R248, 0x1, -R45 ;  /* 0x00000001f8317824 */ /* 0x000fe200078e0a2d */
[----:B------:R-:W-:-:S02]  /*5af0*/  ISETP.GE.AND P1, PT, R45, R239, PT ;  /* 0x000000ef2d00720c */ /* 0x000fc40003f26270 */
[----:B------:R-:W-:Y:S01]  /*5b00*/  ISETP.LT.OR P2, PT, R45, R247, P2 ;  /* 0x000000f72d00720c */ /* 0x000fe20001741670 */
[----:B------:R-:W-:Y:S01]  /*5b10*/  IMAD.IADD R17, R245, 0x1, -R33 ;  /* 0x00000001f5117824 */ /* 0x000fe200078e0a21 */
[----:B------:R-:W-:Y:S01]  /*5b20*/  FSEL R16, R15, -INF , !P3 ;  /* 0xff8000000f107808 */ /* 0x000fe20005800000 */
[----:B------:R-:W-:Y:S01]  /*5b30*/  HMMA.16816.F32.BF16 R52, R8, R26, R52 ;  /* 0x0000001a0834723c */ /* 0x000fe20000041834 */
[----:B------:R-:W-:Y:S01]  /*5b40*/  FSEL R15, R34, -INF , !P5 ;  /* 0xff800000220f7808 */ /* 0x000fe20006800000 */
[----:B------:R-:W-:Y:S01]  /*5b50*/  IMAD.IADD R34, R248, 0x1, -R48 ;  /* 0x00000001f8227824 */ /* 0x000fe200078e0a30 */
[C---:B------:R-:W-:Y:S02]  /*5b60*/  ISETP.GE.AND P3, PT, R33.reuse, R246, PT ;  /* 0x000000f62100720c */ /* 0x040fe40003f66270 */
[C---:B------:R-:W-:Y:S02]  /*5b70*/  ISETP.GE.AND P5, PT, R33.reuse, R239, PT ;  /* 0x000000ef2100720c */ /* 0x040fe40003fa6270 */
[C---:B------:R-:W-:Y:S01]  /*5b80*/  ISETP.LT.OR P3, PT, R33.reuse, R247, P3 ;  /* 0x000000f72100720c */ /* 0x040fe20001f61670 */
[----:B------:R-:W-:Y:S01]  /*5b90*/  HMMA.16816.F32.BF16 R68, R20, R18, R68 ;  /* 0x000000121444723c */ /* 0x000fe20000041844 */
[----:B------:R-:W-:-:S02]  /*5ba0*/  ISETP.LT.OR P5, PT, R33, R244, P5 ;  /* 0x000000f42100720c */ /* 0x000fc40002fa1670 */
[----:B------:R-:W-:Y:S02]  /*5bb0*/  IABS R33, R34 ;  /* 0x0000002200217213 */ /* 0x000fe40000000000 */
[----:B------:R-:W-:Y:S01]  /*5bc0*/  ISETP.LT.OR P1, PT, R45, R244, P1 ;  /* 0x000000f42d00720c */ /* 0x000fe20000f21670 */
[----:B------:R-:W-:Y:S01]  /*5bd0*/  IMAD.IADD R45, R245, 0x1, -R45 ;  /* 0x00000001f52d7824 */ /* 0x000fe200078e0a2d */
[----:B------:R-:W-:Y:S01]  /*5be0*/  IABS R42, R42 ;  /* 0x0000002a002a7213 */ /* 0x000fe20000000000 */
[----:B------:R-:W-:Y:S01]  /*5bf0*/  IMAD.MOV.U32 R24, RZ, RZ, R33 ;  /* 0x000000ffff187224 */ /* 0x000fe200078e0021 */
[----:B------:R-:W-:Y:S01]  /*5c00*/  IADD3 R25, R44, 0x30, RZ ;  /* 0x000000302c197810 */ /* 0x000fe20007ffe0ff */
[----:B-1----:R-:W1:Y:S01]  /*5c10*/  LDSM.16.M88.4 R32, [R220+0x7800] ;  /* 0x00780000dc20783b */ /* 0x002e620000000200 */
[----:B------:R-:W-:Y:S01]  /*5c20*/  IABS R45, R45 ;  /* 0x0000002d002d7213 */ /* 0x000fe20000000000 */
[----:B------:R-:W-:-:S04]  /*5c30*/  DEPBAR.LE SB0, 0x0 ;  /* 0x000080000000791a */ /* 0x000fc80000000000 */
[----:B------:R-:W3:Y:S01]  /*5c40*/  I2F R42, R42 ;  /* 0x0000002a002a7306 */ /* 0x000ee20000201400 */
[----:B------:R-:W-:Y:S01]  /*5c50*/  IABS R46, R46 ;  /* 0x0000002e002e7213 */ /* 0x000fe20000000000 */
[--C-:B------:R-:W-:Y:S01]  /*5c60*/  IMAD.IADD R26, R245, 0x1, -R25.reuse ;  /* 0x00000001f51a7824 */ /* 0x100fe200078e0a19 */
[----:B------:R-:W-:Y:S01]  /*5c70*/  IADD3 R11, R44, 0x31, RZ ;  /* 0x000000312c0b7810 */ /* 0x000fe20007ffe0ff */
[C---:B------:R-:W-:Y:S01]  /*5c80*/  IMAD.IADD R9, R248.reuse, 0x1, -R25 ;  /* 0x00000001f8097824 */ /* 0x040fe200078e0a19 */
[----:B------:R-:W-:Y:S02]  /*5c90*/  IABS R49, R49 ;  /* 0x0000003100317213 */ /* 0x000fe40000000000 */
[----:B------:R-:W-:Y:S01]  /*5ca0*/  IABS R26, R26 ;  /* 0x0000001a001a7213 */ /* 0x000fe20000000000 */
[----:B------:R-:W4:Y:S01]  /*5cb0*/  I2F R45, R45 ;  /* 0x0000002d002d7306 */ /* 0x000f220000201400 */
[--C-:B------:R-:W-:Y:S01]  /*5cc0*/  IMAD.IADD R27, R248, 0x1, -R11.reuse ;  /* 0x00000001f81b7824 */ /* 0x100fe200078e0a0b */
[----:B------:R-:W-:Y:S01]  /*5cd0*/  IABS R50, R50 ;  /* 0x0000003200327213 */ /* 0x000fe20000000000 */
[----:B--2---:R-:W-:Y:S01]  /*5ce0*/  FFMA.FTZ R47, R47, -UR32, R68 ;  /* 0x800000202f2f7c23 */ /* 0x004fe20008010044 */
[----:B------:R-:W-:Y:S01]  /*5cf0*/  IADD3 R18, R44, 0x38, RZ ;  /* 0x000000382c127810 */ /* 0x000fe20007ffe0ff */
[----:B------:R-:W-:Y:S01]  /*5d00*/  IMAD.MOV.U32 R19, RZ, RZ, R26 ;  /* 0x000000ffff137224 */ /* 0x000fe200078e001a */
[----:B------:R-:W-:Y:S01]  /*5d10*/  IABS R26, R27 ;  /* 0x0000001b001a7213 */ /* 0x000fe20000000000 */
[----:B------:R-:W-:Y:S01]  /*5d20*/  IMAD.IADD R27, R245, 0x1, -R11 ;  /* 0x00000001f51b7824 */ /* 0x000fe200078e0a0b */
[----:B------:R-:W2:Y:S01]  /*5d30*/  I2F R46, R46 ;  /* 0x0000002e002e7306 */ /* 0x000ea20000201400 */
[----:B---3--:R-:W-:Y:S01]  /*5d40*/  FFMA.FTZ R42, R42, -UR32, R73 ;  /* 0x800000202a2a7c23 */ /* 0x008fe20008010049 */
[----:B------:R-:W-:-:S02]  /*5d50*/  IADD3 R44, R44, 0x39, RZ ;  /* 0x000000392c2c7810 */ /* 0x000fc40007ffe0ff */
[----:B------:R-:W-:Y:S02]  /*5d60*/  IABS R17, R17 ;  /* 0x0000001100117213 */ /* 0x000fe40000000000 */
[----:B------:R-:W-:Y:S01]  /*5d70*/  FSEL R195, R42, -INF , !P0 ;  /* 0xff8000002ac37808 */ /* 0x000fe20004000000 */
[----:B----4-:R-:W-:Y:S01]  /*5d80*/  FFMA.FTZ R45, R45, -UR32, R74 ;  /* 0x800000202d2d7c23 */ /* 0x010fe2000801004a */
[----:B------:R-:W3:Y:S01]  /*5d90*/  I2F R49, R49 ;  /* 0x0000003100317306 */ /* 0x000ee20000201400 */
[----:B------:R-:W-:Y:S02]  /*5da0*/  ISETP.GE.AND P0, PT, R25, R239, PT ;  /* 0x000000ef1900720c */ /* 0x000fe40003f06270 */
[----:B------:R-:W-:Y:S02]  /*5db0*/  IABS R9, R9 ;  /* 0x0000000900097213 */ /* 0x000fe40000000000 */
[----:B------:R-:W-:Y:S02]  /*5dc0*/  FSEL R202, R45, -INF , !P1 ;  /* 0xff8000002dca7808 */ /* 0x000fe40004800000 */
[C---:B------:R-:W-:Y:S01]  /*5dd0*/  ISETP.GE.AND P1, PT, R25.reuse, R246, PT ;  /* 0x000000f61900720c */ /* 0x040fe20003f26270 */
[----:B------:R-:W4:Y:S01]  /*5de0*/  I2F R10, R50 ;  /* 0x00000032000a7306 */ /* 0x000f220000201400 */
[----:B-1----:R-:W-:Y:S01]  /*5df0*/  HMMA.16816.F32.BF16 R28, R20, R32, R28 ;  /* 0x00000020141c723c */ /* 0x002fe2000004181c */
[----:B------:R-:W-:Y:S01]  /*5e00*/  IABS R27, R27 ;  /* 0x0000001b001b7213 */ /* 0x000fe20000000000 */
[----:B--2---:R-:W-:Y:S01]  /*5e10*/  FFMA.FTZ R46, R46, -UR32, R75 ;  /* 0x800000202e2e7c23 */ /* 0x004fe2000801004b */
[----:B------:R-:W-:-:S02]  /*5e20*/  ISETP.LT.OR P1, PT, R25, R247, P1 ;  /* 0x000000f71900720c */ /* 0x000fc40000f21670 */
[----:B------:R-:W-:Y:S01]  /*5e30*/  ISETP.LT.OR P0, PT, R25, R244, P0 ;  /* 0x000000f41900720c */ /* 0x000fe20000701670 */
[--C-:B------:R-:W-:Y:S01]  /*5e40*/  IMAD.IADD R25, R248, 0x1, -R18.reuse ;  /* 0x00000001f8197824 */ /* 0x100fe200078e0a12 */
[----:B------:R-:W1:Y:S01]  /*5e50*/  I2F R19, R19 ;  /* 0x0000001300137306 */ /* 0x000e620000201400 */
[----:B------:R-:W-:Y:S01]  /*5e60*/  HMMA.16816.F32.BF16 R52, R20, R34, R52 ;  /* 0x000000221434723c */ /* 0x000fe20000041834 */
[----:B------:R-:W-:Y:S01]  /*5e70*/  IMAD.IADD R33, R245, 0x1, -R18 ;  /* 0x00000001f5217824 */ /* 0x000fe200078e0a12 */
[----:B------:R-:W-:Y:S01]  /*5e80*/  FSEL R190, R46, -INF , !P6 ;  /* 0xff8000002ebe7808 */ /* 0x000fe20007000000 */
[----:B---3--:R-:W-:Y:S01]  /*5e90*/  FFMA.FTZ R49, R49, -UR32, R72 ;  /* 0x8000002031317c23 */ /* 0x008fe20008010048 */
[----:B------:R-:W-:Y:S02]  /*5ea0*/  IABS R25, R25 ;  /* 0x0000001900197213 */ /* 0x000fe40000000000 */
[----:B------:R-:W-:Y:S01]  /*5eb0*/  FSEL R193, R47, -INF , !P3 ;  /* 0xff8000002fc17808 */ /* 0x000fe20005800000 */
[----:B------:R-:W-:Y:S01]  /*5ec0*/  IMAD.IADD R20, R245, 0x1, -R44 ;  /* 0x00000001f5147824 */ /* 0x000fe200078e0a2c */
[----:B------:R2:W3:Y:S01]  /*5ed0*/  I2F R32, R27 ;  /* 0x0000001b00207306 */ /* 0x0004e20000201400 */
[C---:B------:R-:W-:Y:S01]  /*5ee0*/  ISETP.GE.AND P6, PT, R11.reuse, R246, PT ;  /* 0x000000f60b00720c */ /* 0x040fe20003fc6270 */
[----:B----4-:R-:W-:Y:S01]  /*5ef0*/  FFMA.FTZ R71, R10, -UR32, R71 ;  /* 0x800000200a477c23 */ /* 0x010fe20008010047 */
[----:B------:R-:W-:-:S02]  /*5f00*/  ISETP.GE.AND P3, PT, R11, R239, PT ;  /* 0x000000ef0b00720c */ /* 0x000fc40003f66270 */
[----:B------:R-:W-:Y:S02]  /*5f10*/  IABS R20, R20 ;  /* 0x0000001400147213 */ /* 0x000fe40000000000 */
[----:B------:R-:W-:Y:S01]  /*5f20*/  IABS R33, R33 ;  /* 0x0000002100217213 */ /* 0x000fe20000000000 */
[----:B------:R-:W4:Y:S01]  /*5f30*/  I2F R17, R17 ;  /* 0x0000001100117306 */ /* 0x000f220000201400 */
[----:B------:R-:W-:Y:S01]  /*5f40*/  ISETP.LT.OR P6, PT, R11, R247, P6 ;  /* 0x000000f70b00720c */ /* 0x000fe200037c1670 */
[----:B-1----:R-:W-:Y:S01]  /*5f50*/  FFMA.FTZ R19, R19, -UR32, R30 ;  /* 0x8000002013137c23 */ /* 0x002fe2000801001e */
[----:B------:R-:W-:Y:S02]  /*5f60*/  ISETP.LT.OR P3, PT, R11, R244, P3 ;  /* 0x000000f40b00720c */ /* 0x000fe40001f61670 */
[----:B------:R-:W-:Y:S02]  /*5f70*/  FSEL R8, R59, -INF , !P4 ;  /* 0xff8000003b087808 */ /* 0x000fe40006000000 */
[----:B------:R-:W-:Y:S01]  /*5f80*/  FSEL R203, R49, -INF , !P2 ;  /* 0xff80000031cb7808 */ /* 0x000fe20005000000 */
[----:B------:R-:W1:Y:S01]  /*5f90*/  I2F R24, R24 ;  /* 0x0000001800187306 */ /* 0x000e620000201400 */
[----:B--2---:R-:W-:Y:S01]  /*5fa0*/  IMAD.IADD R27, R248, 0x1, -R44 ;  /* 0x00000001f81b7824 */ /* 0x004fe200078e0a2c */
[----:B------:R-:W-:Y:S01]  /*5fb0*/  ISETP.GE.AND P4, PT, R48, R246, PT ;  /* 0x000000f63000720c */ /* 0x000fe20003f86270 */
[----:B---3--:R-:W-:Y:S01]  /*5fc0*/  FFMA.FTZ R31, R32, -UR32, R31 ;  /* 0x80000020201f7c23 */ /* 0x008fe2000801001f */
[----:B------:R-:W-:-:S02]  /*5fd0*/  ISETP.GE.AND P2, PT, R48, R239, PT ;  /* 0x000000ef3000720c */ /* 0x000fc40003f46270 */
[----:B------:R-:W-:Y:S02]  /*5fe0*/  IABS R27, R27 ;  /* 0x0000001b001b7213 */ /* 0x000fe40000000000 */
[----:B------:R-:W2:Y:S01]  /*5ff0*/  I2F R9, R9 ;  /* 0x0000000900097306 */ /* 0x000ea20000201400 */
[----:B------:R-:W-:Y:S01]  /*6000*/  FSEL R186, R19, -INF , !P0 ;  /* 0xff80000013ba7808 */ /* 0x000fe20004000000 */
[----:B----4-:R-:W-:Y:S01]  /*6010*/  FFMA.FTZ R17, R17, -UR32, R70 ;  /* 0x8000002011117c23 */ /* 0x010fe20008010046 */
[----:B------:R-:W-:Y:S02]  /*6020*/  PLOP3.LUT P0, PT, PT, PT, UP0, 0x80, 0x0 ;  /* 0x000000000000781c */ /* 0x000fe40003f0f008 */
[C---:B------:R-:W-:Y:S02]  /*6030*/  ISETP.LT.OR P4, PT, R48.reuse, R247, P4 ;  /* 0x000000f73000720c */ /* 0x040fe40002781670 */
[----:B------:R-:W-:Y:S01]  /*6040*/  ISETP.LT.OR P2, PT, R48, R244, P2 ;  /* 0x000000f43000720c */ /* 0x000fe20001741670 */
[----:B------:R-:W3:Y:S01]  /*6050*/  I2F R26, R26 ;  /* 0x0000001a001a7306 */ /* 0x000ee20000201400 */
[----:B-1----:R-:W-:Y:S01]  /*6060*/  FFMA.FTZ R24, R24, -UR32, R69 ;  /* 0x8000002018187c23 */ /* 0x002fe20008010045 */
[----:B------:R-:W-:-:S02]  /*6070*/  FSEL R194, R17, -INF , !P5 ;  /* 0xff80000011c27808 */ /* 0x000fc40006800000 */
[----:B------:R-:W-:Y:S02]  /*6080*/  FSEL R192, R71, -INF , !P2 ;  /* 0xff80000047c07808 */ /* 0x000fe40005000000 */
[----:B------:R-:W-:Y:S02]  /*6090*/  FSEL R187, R24, -INF , !P4 ;  /* 0xff80000018bb7808 */ /* 0x000fe40006000000 */
[----:B------:R-:W1:Y:S01]  /*60a0*/  I2F R25, R25 ;  /* 0x0000001900197306 */ /* 0x000e620000201400 */
[----:B--2---:R-:W-:Y:S01]  /*60b0*/  FFMA.FTZ R9, R9, -UR32, R28 ;  /* 0x8000002009097c23 */ /* 0x004fe2000801001c */
[-C--:B------:R-:W-:Y:S02]  /*60c0*/  ISETP.GE.AND P5, PT, R18, R246.reuse, PT ;  /* 0x000000f61200720c */ /* 0x080fe40003fa6270 */
[----:B------:R-:W-:Y:S02]  /*60d0*/  ISETP.GE.AND P4, PT, R44, R246, PT ;  /* 0x000000f62c00720c */ /* 0x000fe40003f86270 */
[----:B------:R-:W-:-:S02]  /*60e0*/  FSEL R191, R9, -INF , !P1 ;  /* 0xff80000009bf7808 */ /* 0x000fc40004800000 */
[----:B------:R-:W2:Y:S01]  /*60f0*/  I2F R11, R33 ;  /* 0x00000021000b7306 */ /* 0x000ea20000201400 */
[-C--:B------:R-:W-:Y:S01]  /*6100*/  ISETP.GE.AND P2, PT, R18, R239.reuse, PT ;  /* 0x000000ef1200720c */ /* 0x080fe20003f46270 */
[----:B---3--:R-:W-:Y:S01]  /*6110*/  FFMA.FTZ R26, R26, -UR32, R29 ;  /* 0x800000201a1a7c23 */ /* 0x008fe2000801001d */
[----:B------:R-:W-:Y:S02]  /*6120*/  ISETP.GE.AND P1, PT, R44, R239, PT ;  /* 0x000000ef2c00720c */ /* 0x000fe40003f26270 */
[CC--:B------:R-:W-:Y:S02]  /*6130*/  ISETP.LT.OR P5, PT, R18.reuse, R247.reuse, P5 ;  /* 0x000000f71200720c */ /* 0x0c0fe40002fa1670 */
[-C--:B------:R-:W-:Y:S01]  /*6140*/  ISETP.LT.OR P2, PT, R18, R244.reuse, P2 ;  /* 0x000000f41200720c */ /* 0x080fe20001741670 */
[----:B------:R-:W3:Y:S01]  /*6150*/  I2F R10, R27 ;  /* 0x0000001b000a7306 */ /* 0x000ee20000201400 */
[----:B-1----:R-:W-:Y:S01]  /*6160*/  FFMA.FTZ R25, R25, -UR32, R52 ;  /* 0x8000002019197c23 */ /* 0x002fe20008010034 */
[C---:B------:R-:W-:Y:S01]  /*6170*/  ISETP.LT.OR P4, PT, R44.reuse, R247, P4 ;  /* 0x000000f72c00720c */ /* 0x040fe20002781670 */
[----:B------:R-:W-:Y:S01]  /*6180*/  BAR.SYNC.DEFER_BLOCKING 0x0 ;  /* 0x0000000000007b1d */ /* 0x000fe20000010000 */
[----:B------:R-:W-:-:S02]  /*6190*/  ISETP.LT.OR P1, PT, R44, R244, P1 ;  /* 0x000000f42c00720c */ /* 0x000fc40000f21670 */
[----:B------:R-:W-:Y:S01]  /*61a0*/  FSEL R189, R26, -INF , !P6 ;  /* 0xff8000001abd7808 */ /* 0x000fe20007000000 */
[----:B--2---:R-:W-:Y:S02]  /*61b0*/  FFMA.FTZ R11, R11, -UR32, R54 ;  /* 0x800000200b0b7c23 */ /* 0x004fe40008010036 */
[----:B------:R-:W1:Y:S01]  /*61c0*/  I2F R20, R20 ;  /* 0x0000001400147306 */ /* 0x000e620000201400 */
[----:B------:R-:W-:Y:S02]  /*61d0*/  FSEL R184, R31, -INF , !P3 ;  /* 0xff8000001fb87808 */ /* 0x000fe40005800000 */
[----:B------:R-:W-:Y:S02]  /*61e0*/  FSEL R185, R25, -INF , !P5 ;  /* 0xff80000019b97808 */ /* 0x000fe40006800000 */
[----:B------:R-:W-:Y:S01]  /*61f0*/  FSEL R182, R11, -INF , !P2 ;  /* 0xff8000000bb67808 */ /* 0x000fe20005000000 */
[----:B---3--:R-:W-:-:S05]  /*6200*/  FFMA.FTZ R53, R10, -UR32, R53 ;  /* 0x800000200a357c23 */ /* 0x008fca0008010035 */
[----:B------:R-:W-:Y:S01]  /*6210*/  FSEL R183, R53, -INF , !P4 ;  /* 0xff80000035b77808 */ /* 0x000fe20006000000 */
[----:B-1----:R-:W-:-:S05]  /*6220*/  FFMA.FTZ R55, R20, -UR32, R55 ;  /* 0x8000002014377c23 */ /* 0x002fca0008010037 */
        /* <DEDUP_REMOVED lines=132> */
.L_x_1053:
[----:B------:R-:W-:Y:S05]  /*6a70*/  BSYNC B0 ;  /* 0x0000000000007941 */ /* 0x000fea0003800000 */
.L_x_1052:
[----:B------:R-:W0:Y:S02]  /*6a80*/  LDGDEPBAR ;  /* 0x00000000000079af */ /* 0x000e240000000000 */
.L_x_1051:
[----:B------:R-:W-:Y:S01]  /*6a90*/  FMNMX.FTZ R10, R0, R39, !PT ;  /* 0x00000027000a7209 */ /* 0x000fe20007810000 */
[----:B----4-:R-:W-:Y:S01]  /*6aa0*/  IMAD.WIDE.U32 R20, R196, -0x326172a9, RZ ;  /* 0xcd9e8d57c4147825 */ /* 0x010fe200078e00ff */
[----:B------:R-:W-:Y:S01]  /*6ab0*/  FMNMX.FTZ R7, R37, R36, !PT ;  /* 0x0000002425077209 */ /* 0x000fe20007810000 */
[----:B------:R-:W-:Y:S01]  /*6ac0*/  USHF.L.U32 UR4, UR29, 0x1, URZ ;  /* 0x000000011d047899 */ /* 0x000fe2000800063f */
[----:B------:R-:W-:Y:S01]  /*6ad0*/  FMNMX.FTZ R10, R43, R10, !PT ;  /* 0x0000000a2b0a7209 */ /* 0x000fe20007810000 */
[----:B------:R-:W-:Y:S01]  /*6ae0*/  IMAD.WIDE.U32 R22, R165, -0x2daee0ad, RZ ;  /* 0xd2511f53a5167825 */ /* 0x000fe200078e00ff */
        /* <DEDUP_REMOVED lines=48> */
[----:B------:R-:W-:Y:S01]  /*6df0*/  LOP3.LUT R197, R2, UR24, RZ, 0x3c, !PT ;  /* 0x0000001802c57c12 */ /* 0x000fe2000f8e3cff */
[----:B------:R-:W2:Y:S01]  /*6e00*/  SHFL.BFLY PT, R10, R11, 0x2, 0x1f ;  /* 0x0c401f000b0a7f89 */ /* 0x000ea200000e0000 */
[----:B------:R-:W-:Y:S01]  /*6e10*/  IMAD.U32 R2, RZ, RZ, UR4 ;  /* 0x00000004ff027e24 */ /* 0x000fe2000f8e00ff */
[----:B------:R-:W-:Y:S01]  /*6e20*/  PRMT R252, R6, 0x7054, R6 ;  /* 0x0000705406fc7816 */ /* 0x000fe20000000006 */
[----:B------:R-:W-:Y:S01]  /*6e30*/  UIADD3 UR4, UR4, 0x1, URZ ;  /* 0x0000000104047890 */ /* 0x000fe2000fffe03f */
[----:B-1----:R-:W1:Y:S01]  /*6e40*/  SHFL.BFLY PT, R18, R7, 0x2, 0x1f ;  /* 0x0c401f0007127f89 */ /* 0x002e6200000e0000 */
[----:B------:R-:W-:-:S02]  /*6e50*/  LOP3.LUT R206, R21, R197, RZ, 0x3c, !PT ;  /* 0x000000c515ce7212 */ /* 0x000fc400078e3cff */
[----:B------:R-:W-:Y:S01]  /*6e60*/  LOP3.LUT R2, R23, UR25, R2, 0x96, !PT ;  /* 0x0000001917027c12 */ /* 0x000fe2000f8e9602 */
[----:B------:R-:W-:Y:S02]  /*6e70*/  LDSM.16.MT88.4 R72, [R228+0x14000] ;  /* 0x01400000e448783b */ /* 0x000fe40000004200 */
[----:B------:R-:W-:Y:S02]  /*6e80*/  IMAD.WIDE.U32 R206, R206, -0x2daee0ad, RZ ;  /* 0xd2511f53cece7825 */ /* 0x000fe400078e00ff */
[----:B------:R-:W-:Y:S03]  /*6e90*/  LDSM.16.MT88.4 R104, [R228+0x16000] ;  /* 0x01600000e468783b */ /* 0x000fe60000004200 */
[----:B------:R-:W-:Y:S01]  /*6ea0*/  LOP3.LUT R204, R207, UR37, R22, 0x96, !PT ;  /* 0x00000025cfcc7c12 */ /* 0x000fe2000f8e9616 */
[----:B------:R-:W-:Y:S01]  /*6eb0*/  IMAD.WIDE.U32 R22, R2, -0x326172a9, RZ ;  /* 0xcd9e8d5702167825 */ /* 0x000fe200078e00ff */
[----:B------:R-:W-:Y:S03]  /*6ec0*/  LDSM.16.MT88.4 R88, [R225+0x14000] ;  /* 0x01400000e158783b */ /* 0x000fe60000004200 */
[----:B------:R-:W-:Y:S01]  /*6ed0*/  IMAD.WIDE.U32 R204, R204, -0x326172a9, RZ ;  /* 0xcd9e8d57cccc7825 */ /* 0x000fe200078e00ff */
[----:B------:R-:W-:Y:S01]  /*6ee0*/  LDSM.16.MT88.4 R56, [R225+0x12000] ;  /* 0x01200000e138783b */ /* 0x000fe20000004200 */
[----:B--2---:R-:W-:-:S03]  /*6ef0*/  FMNMX.FTZ R10, R11, R10, !PT ;  /* 0x0000000a0b0a7209 */ /* 0x004fc60007810000 */
[----:B------:R-:W-:Y:S01]  /*6f00*/  LDSM.16.MT88.4 R96, [R224+0x14000] ;  /* 0x01400000e060783b */ /* 0x000fe20000004200 */
[----:B------:R-:W-:Y:S02]  /*6f10*/  LOP3.LUT R22, R205, UR7, R22, 0x96, !PT ;  /* 0x00000007cd167c12 */ /* 0x000fe4000f8e9616 */
[----:B-1----:R-:W-:Y:S01]  /*6f20*/  FMNMX.FTZ R18, R7, R18, !PT ;  /* 0x0000001207127209 */ /* 0x002fe20007810000 */
[----:B------:R-:W1:Y:S01]  /*6f30*/  SHFL.BFLY PT, R9, R10, 0x1, 0x1f ;  /* 0x0c201f000a097f89 */ /* 0x000e6200000e0000 */
[----:B------:R-:W-:Y:S01]  /*6f40*/  LOP3.LUT R7, R23, UR38, R20, 0x96, !PT ;  /* 0x0000002617077c12 */ /* 0x000fe2000f8e9614 */
[----:B------:R-:W-:Y:S02]  /*6f50*/  IMAD.WIDE.U32 R22, R22, -0x2daee0ad, RZ ;  /* 0xd2511f5316167825 */ /* 0x000fe400078e00ff */
[----:B------:R-:W-:Y:S02]  /*6f60*/  LDSM.16.MT88.4 R148, [R226+0x10000] ;  /* 0x01000000e294783b */ /* 0x000fe40000004200 */
[----:B------:R-:W-:-:S02]  /*6f70*/  IMAD.WIDE.U32 R20, R7, -0x2daee0ad, RZ ;  /* 0xd2511f5307147825 */ /* 0x000fc400078e00ff */
[----:B------:R-:W2:Y:S03]  /*6f80*/  SHFL.BFLY PT, R7, R18, 0x1, 0x1f ;  /* 0x0c201f0012077f89 */ /* 0x000ea600000e0000 */
[----:B------:R-:W-:Y:S01]  /*6f90*/  LOP3.LUT R20, R23, UR34, R20, 0x96, !PT ;  /* 0x0000002217147c12 */ /* 0x000fe2000f8e9614 */
[----:B------:R-:W-:Y:S04]  /*6fa0*/  LDSM.16.MT88.4 R32, [R224+0x16000] ;  /* 0x01600000e020783b */ /* 0x000fe80000004200 */
[----:B------:R-:W-:Y:S04]  /*6fb0*/  LDSM.16.MT88.4 R156, [R228+0x10000] ;  /* 0x01000000e49c783b */ /* 0x000fe80000004200 */
[----:B------:R-:W-:Y:S01]  /*6fc0*/  LDSM.16.MT88.4 R120, [R225+0x16000] ;  /* 0x01600000e178783b */ /* 0x000fe20000004200 */
[----:B-1----:R-:W-:-:S03]  /*6fd0*/  FMNMX.FTZ R2, R10, R9, !PT ;  /* 0x000000090a027209 */ /* 0x002fc60007810000 */
[----:B------:R-:W-:Y:S01]  /*6fe0*/  LDSM.16.MT88.4 R28, [R228+0x10800] ;  /* 0x01080000e41c783b */ /* 0x000fe20000004200 */
[----:B------:R-:W-:Y:S01]  /*6ff0*/  LOP3.LUT R9, R21, UR36, R206, 0x96, !PT ;  /* 0x0000002415097c12 */ /* 0x000fe2000f8e96ce */
[----:B------:R-:W-:Y:S01]  /*7000*/  IMAD.WIDE.U32 R20, R20, -0x326172a9, RZ ;  /* 0xcd9e8d5714147825 */ /* 0x000fe200078e00ff */
[----:B------:R-:W-:-:S03]  /*7010*/  FSETP.NEU.FTZ.AND P1, PT, R2, -INF , PT ;  /* 0xff8000000200780b */ /* 0x000fc60003f3d000 */
[----:B------:R-:W-:Y:S02]  /*7020*/  FMUL.FTZ R188, R2, c[0x0][0x23c] ;  /* 0x00008f0002bc7a20 */ /* 0x000fe40000410000 */
[----:B------:R-:W-:-:S03]  /*7030*/  IMAD.WIDE.U32 R10, R9, -0x326172a9, RZ ;  /* 0xcd9e8d57090a7825 */ /* 0x000fc600078e00ff */
[----:B------:R-:W-:Y:S02]  /*7040*/  FSEL R188, R188, RZ, P1 ;  /* 0x000000ffbcbc7208 */ /* 0x000fe40000800000 */
[----:B------:R-:W-:-:S03]  /*7050*/  LOP3.LUT R10, R21, UR33, R10, 0x96, !PT ;  /* 0x00000021150a7c12 */ /* 0x000fc6000f8e960a */
[----:B------:R-:W-:Y:S01]  /*7060*/  FFMA.FTZ R177, R0, c[0x0][0x23c], -R188 ;  /* 0x00008f0000b17a23 */ /* 0x000fe200000108bc */
[----:B------:R-:W-:Y:S01]  /*7070*/  LOP3.LUT R0, R11, UR35, R204, 0x96, !PT ;  /* 0x000000230b007c12 */ /* 0x000fe2000f8e96cc */
[----:B------:R-:W-:-:S04]  /*7080*/  IMAD.WIDE.U32 R10, R10, -0x2daee0ad, RZ ;  /* 0xd2511f530a0a7825 */ /* 0x000fc800078e00ff */
[----:B------:R-:W-:Y:S01]  /*7090*/  IMAD.WIDE.U32 R24, R0, -0x2daee0ad, RZ ;  /* 0xd2511f5300187825 */ /* 0x000fe200078e00ff */
[----:B--2---:R-:W-:Y:S01]  /*70a0*/  FMNMX.FTZ R0, R18, R7, !PT ;  /* 0x0000000712007209 */ /* 0x004fe20007810000 */
[----:B------:R-:W-:Y:S02]  /*70b0*/  MUFU.EX2 R177, R177 ;  /* 0x000000b100b17308 */ /* 0x000fe40000000800 */
[----:B------:R-:W-:Y:S01]  /*70c0*/  FFMA.FTZ R175, R43, c[0x0][0x23c], -R188 ;  /* 0x00008f002baf7a23 */ /* 0x000fe200000108bc */
[C---:B------:R-:W-:Y:S01]  /*70d0*/  FSETP.NEU.FTZ.AND P1, PT, R0.reuse, -INF , PT ;  /* 0xff8000000000780b */ /* 0x040fe20003f3d000 */
[----:B------:R-:W-:Y:S01]  /*70e0*/  FMUL.FTZ R181, R0, c[0x0][0x23c] ;  /* 0x00008f0000b57a20 */ /* 0x000fe20000410000 */
[----:B------:R-:W-:Y:S01]  /*70f0*/  LOP3.LUT R7, R11, UR19, R24, 0x96, !PT ;  /* 0x000000130b077c12 */ /* 0x000fe2000f8e9618 */
[----:B------:R-:W-:Y:S01]  /*7100*/  FFMA.FTZ R170, R41, c[0x0][0x23c], -R188 ;  /* 0x00008f0029aa7a23 */ /* 0x000fe200000108bc */
[----:B------:R-:W-:Y:S01]  /*7110*/  LOP3.LUT R18, R25, UR31, R22, 0x96, !PT ;  /* 0x0000001f19127c12 */ /* 0x000fe2000f8e9616 */
[----:B------:R-:W-:Y:S01]  /*7120*/  FFMA.FTZ R176, R39, c[0x0][0x23c], -R188 ;  /* 0x00008f0027b07a23 */ /* 0x000fe200000108bc */
[----:B------:R-:W-:Y:S01]  /*7130*/  FSEL R181, R181, RZ, P1 ;  /* 0x000000ffb5b57208 */ /* 0x000fe20000800000 */
[----:B------:R-:W-:Y:S01]  /*7140*/  IMAD.WIDE.U32 R22, R7, -0x326172a9, RZ ;  /* 0xcd9e8d5707167825 */ /* 0x000fe200078e00ff */
[----:B------:R-:W-:Y:S03]  /*7150*/  MUFU.EX2 R175, R175 ;  /* 0x000000af00af7308 */ /* 0x000fe60000000800 */
[--C-:B------:R-:W-:Y:S01]  /*7160*/  FFMA.FTZ R178, R40, c[0x0][0x23c], -R181.reuse ;  /* 0x00008f0028b27a23 */ /* 0x100fe200000108b5 */
[----:B------:R-:W-:Y:S01]  /*7170*/  SHF.R.U32.HI R7, RZ, 0x10, R22 ;  /* 0x00000010ff077819 */ /* 0x000fe20000011616 */
[--C-:B------:R-:W-:Y:S01]  /*7180*/  FFMA.FTZ R171, R38, c[0x0][0x23c], -R181.reuse ;  /* 0x00008f0026ab7a23 */ /* 0x100fe200000108b5 */
[----:B------:R-:W-:Y:S01]  /*7190*/  LOP3.LUT R24, R22, 0xffff, RZ, 0xc0, !PT ;  /* 0x0000ffff16187812 */ /* 0x000fe200078ec0ff */
[----:B------:R-:W-:Y:S01]  /*71a0*/  IMAD.WIDE.U32 R18, R18, -0x326172a9, RZ ;  /* 0xcd9e8d5712127825 */ /* 0x000fe200078e00ff */
[----:B------:R-:W-:Y:S01]  /*71b0*/  MUFU.EX2 R170, R170 ;  /* 0x000000aa00aa7308 */ /* 0x000fe20000000800 */
[----:B------:R-:W-:Y:S01]  /*71c0*/  LOP3.LUT R9, R22, 0xff, RZ, 0xc0, !PT ;  /* 0x000000ff16097812 */ /* 0x000fe200078ec0ff */
[----:B------:R-:W1:Y:S01]  /*71d0*/  LDSM.16.MT88.4 R40, [R228+0x12000] ;  /* 0x01200000e428783b */ /* 0x000e620000004200 */
[--C-:B------:R-:W-:Y:S01]  /*71e0*/  FFMA.FTZ R174, R37, c[0x0][0x23c], -R181.reuse ;  /* 0x00008f0025ae7a23 */ /* 0x100fe200000108b5 */
[----:B------:R-:W-:Y:S01]  /*71f0*/  LOP3.LUT R11, R23, UR39, R18, 0x96, !PT ;  /* 0x00000027170b7c12 */ /* 0x000fe2000f8e9612 */
[--C-:B------:R-:W-:Y:S01]  /*7200*/  FFMA.FTZ R179, R36, c[0x0][0x23c], -R181.reuse ;  /* 0x00008f0024b37a23 */ /* 0x100fe200000108b5 */
[----:B------:R-:W-:Y:S01]  /*7210*/  SHF.R.U32.HI R22, RZ, 0x18, R22 ;  /* 0x00000018ff167819 */ /* 0x000fe20000011616 */
[--C-:B------:R-:W-:Y:S01]  /*7220*/  FFMA.FTZ R169, R77, c[0x0][0x23c], -R188.reuse ;  /* 0x00008f004da97a23 */ /* 0x100fe200000108bc */
[----:B------:R-:W-:Y:S01]  /*7230*/  MUFU.EX2 R178, R178 ;  /* 0x000000b200b27308 */ /* 0x000fe20000000800 */
[----:B------:R-:W-:Y:S01]  /*7240*/  LOP3.LUT R7, R7, 0xff, RZ, 0xc0, !PT ;  /* 0x000000ff07077812 */ /* 0x000fe200078ec0ff */
[--C-:B------:R-:W-:Y:S01]  /*7250*/  FFMA.FTZ R164, R15, c[0x0][0x23c], -R188.reuse ;  /* 0x00008f000fa47a23 */ /* 0x100fe200000108bc */
[----:B------:R-:W-:Y:S01]  /*7260*/  LOP3.LUT R6, R11, 0xffff, RZ, 0xc0, !PT ;  /* 0x0000ffff0b067812 */ /* 0x000fe200078ec0ff */
[----:B------:R-:W-:Y:S01]  /*7270*/  FFMA.FTZ R166, R16, c[0x0][0x23c], -R181 ;  /* 0x00008f0010a67a23 */ /* 0x000fe200000108b5 */
[----:B------:R-:W-:Y:S01]  /*7280*/  SHF.R.U32.HI R129, RZ, 0x10, R11 ;  /* 0x00000010ff817819 */ /* 0x000fe2000001160b */
[----:B------:R-:W-:Y:S01]  /*7290*/  FFMA.FTZ R168, R13, c[0x0][0x23c], -R188 ;  /* 0x00008f000da87a23 */ /* 0x000fe200000108bc */
[----:B------:R-:W-:Y:S01]  /*72a0*/  SHF.R.U32.HI R24, RZ, 0x8, R24 ;  /* 0x00000008ff187819 */ /* 0x000fe20000011618 */
[----:B------:R-:W2:Y:S01]  /*72b0*/  MUFU.EX2 R171, R171 ;  /* 0x000000ab00ab7308 */ /* 0x000ea20000000800 */
[----:B------:R-:W-:Y:S01]  /*72c0*/  PRMT R7, R7, 0x5410, R22 ;  /* 0x0000541007077816 */ /* 0x000fe20000000016 */
[--C-:B------:R-:W-:Y:S01]  /*72d0*/  FFMA.FTZ R172, R14, c[0x0][0x23c], -R181.reuse ;  /* 0x00008f000eac7a23 */ /* 0x100fe200000108b5 */
[----:B------:R-:W-:Y:S01]  /*72e0*/  LOP3.LUT R3, R11, 0xff, RZ, 0xc0, !PT ;  /* 0x000000ff0b037812 */ /* 0x000fe200078ec0ff */
[----:B------:R-:W-:Y:S01]  /*72f0*/  FFMA.FTZ R167, R12, c[0x0][0x23c], -R181 ;  /* 0x00008f000ca77a23 */ /* 0x000fe200000108b5 */
[----:B------:R-:W-:Y:S01]  /*7300*/  SHF.R.U32.HI R6, RZ, 0x8, R6 ;  /* 0x00000008ff067819 */ /* 0x000fe20000011606 */
[--C-:B------:R-:W-:Y:S01]  /*7310*/  HSET2.LE.AND R7, R7, R252.reuse, PT ;  /* 0x000000fc07077233 */ /* 0x100fe20003803000 */
[----:B------:R-:W-:Y:S01]  /*7320*/  SHF.R.U32.HI R4, RZ, 0x18, R11 ;  /* 0x00000018ff047819 */ /* 0x000fe2000001160b */
[----:B------:R-:W-:Y:S01]  /*7330*/  MUFU.EX2 R174, R174 ;  /* 0x000000ae00ae7308 */ /* 0x000fe20000000800 */
[----:B------:R-:W-:Y:S01]  /*7340*/  LOP3.LUT R129, R129, 0xff, RZ, 0xc0, !PT ;  /* 0x000000ff81817812 */ /* 0x000fe200078ec0ff */
[----:B------:R-:W3:Y:S01]  /*7350*/  LDSM.16.MT88.4 R12, [R226+0x12800] ;  /* 0x01280000e20c783b */ /* 0x000ee20000004200 */
[----:B------:R-:W-:Y:S01]  /*7360*/  LOP3.LUT R18, R19, UR20, R20, 0x96, !PT ;  /* 0x0000001413127c12 */ /* 0x000fe2000f8e9614 */
[----:B------:R-:W-:Y:S01]  /*7370*/  FFMA.FTZ R173, R79, c[0x0][0x23c], -R188 ;  /* 0x00008f004fad7a23 */ /* 0x000fe200000108bc */
[----:B------:R-:W-:Y:S01]  /*7380*/  PRMT R9, R9, 0x5410, R24 ;  /* 0x0000541009097816 */ /* 0x000fe20000000018 */
[----:B------:R-:W-:Y:S01]  /*7390*/  LDSM.16.MT88.4 R20, [R225+0x10800] ;  /* 0x01080000e114783b */ /* 0x000fe20000004200 */
[----:B------:R-:W-:Y:S01]  /*73a0*/  PRMT R3, R3, 0x5410, R6 ;  /* 0x0000541003037816 */ /* 0x000fe20000000006 */
[----:B------:R-:W4:Y:S01]  /*73b0*/  MUFU.EX2 R179, R179 ;  /* 0x000000b300b37308 */ /* 0x000f220000000800 */
[----:B------:R-:W-:Y:S01]  /*73c0*/  PRMT R129, R129, 0x5410, R4 ;  /* 0x0000541081817816 */ /* 0x000fe20000000004 */
[----:B------:R-:W-:Y:S01]  /*73d0*/  IMAD.WIDE.U32 R18, R18, -0x2daee0ad, RZ ;  /* 0xd2511f5312127825 */ /* 0x000fe200078e00ff */
[----:B--2---:R-:W-:Y:S01]  /*73e0*/  F2FP.BF16.PACK_AB R6, R171, R178 ;  /* 0x000000b2ab06723e */ /* 0x004fe200000010ff */
[--C-:B------:R-:W-:Y:S01]  /*73f0*/  HSET2.LE.AND R130, R9, R252.reuse, PT ;  /* 0x000000fc09827233 */ /* 0x100fe20003803000 */
[----:B------:R-:W-:Y:S01]  /*7400*/  F2FP.BF16.PACK_AB R5, R170, R175 ;  /* 0x000000afaa05723e */ /* 0x000fe200000010ff */
[--C-:B------:R-:W-:Y:S01]  /*7410*/  HSET2.LE.AND R129, R129, R252.reuse, PT ;  /* 0x000000fc81817233 */ /* 0x100fe20003803000 */
[----:B------:R-:W-:Y:S01]  /*7420*/  LOP3.LUT R131, R7, R6, RZ, 0xc0, !PT ;  /* 0x0000000607837212 */ /* 0x000fe200078ec0ff */
[----:B------:R-:W2:Y:S01]  /*7430*/  MUFU.EX2 R176, R176 ;  /* 0x000000b000b07308 */ /* 0x000ea20000000800 */
[----:B------:R-:W-:Y:S01]  /*7440*/  LOP3.LUT R6, R18, 0xffff, RZ, 0xc0, !PT ;  /* 0x0000ffff12067812 */ /* 0x000fe200078ec0ff */
[--C-:B------:R-:W-:Y:S01]  /*7450*/  HSET2.LE.AND R128, R3, R252.reuse, PT ;  /* 0x000000fc03807233 */ /* 0x100fe20003803000 */
[----:B------:R-:W-:Y:S01]  /*7460*/  SHF.R.U32.HI R7, RZ, 0x10, R18 ;  /* 0x00000010ff077819 */ /* 0x000fe20000011612 */
[----:B------:R-:W-:Y:S01]  /*7470*/  LDSM.16.MT88.4 R24, [R226+0x10800] ;  /* 0x01080000e218783b */ /* 0x000fe20000004200 */
[----:B------:R-:W-:Y:S01]  /*7480*/  LOP3.LUT R130, R130, R5, RZ, 0xc0, !PT ;  /* 0x0000000582827212 */ /* 0x000fe200078ec0ff */
[--C-:B------:R-:W-:Y:S01]  /*7490*/  FFMA.FTZ R190, R190, c[0x0][0x23c], -R181.reuse ;  /* 0x00008f00bebe7a23 */ /* 0x100fe200000108b5 */
[----:B------:R-:W-:Y:S01]  /*74a0*/  LOP3.LUT R5, R18, 0xff, RZ, 0xc0, !PT ;  /* 0x000000ff12057812 */ /* 0x000fe200078ec0ff */
[----:B------:R-:W-:Y:S01]  /*74b0*/  MUFU.EX2 R169, R169 ;  /* 0x000000a900a97308 */ /* 0x000fe20000000800 */
[----:B----4-:R-:W-:Y:S01]  /*74c0*/  F2FP.BF16.PACK_AB R4, R179, R174 ;  /* 0x000000aeb304723e */ /* 0x010fe200000010ff */
[--C-:B------:R-:W-:Y:S01]  /*74d0*/  FFMA.FTZ R192, R192, c[0x0][0x23c], -R181.reuse ;  /* 0x00008f00c0c07a23 */ /* 0x100fe200000108b5 */
[----:B------:R-:W-:Y:S01]  /*74e0*/  SHF.R.U32.HI R6, RZ, 0x8, R6 ;  /* 0x00000008ff067819 */ /* 0x000fe20000011606 */
[--C-:B------:R-:W-:Y:S01]  /*74f0*/  FFMA.FTZ R191, R191, c[0x0][0x23c], -R188.reuse ;  /* 0x00008f00bfbf7a23 */ /* 0x100fe200000108bc */
[----:B------:R-:W-:Y:S01]  /*7500*/  LOP3.LUT R129, R129, R4, RZ, 0xc0, !PT ;  /* 0x0000000481817212 */ /* 0x000fe200078ec0ff */
[----:B------:R-:W-:Y:S01]  /*7510*/  FFMA.FTZ R185, R185, c[0x0][0x23c], -R188 ;  /* 0x00008f00b9b97a23 */ /* 0x000fe200000108bc */
[----:B------:R-:W-:Y:S01]  /*7520*/  SHF.R.U32.HI R4, RZ, 0x18, R18 ;  /* 0x00000018ff047819 */ /* 0x000fe20000011612 */
[----:B------:R-:W4:Y:S01]  /*7530*/  MUFU.EX2 R164, R164 ;  /* 0x000000a400a47308 */ /* 0x000f220000000800 */
[----:B--2---:R-:W-:Y:S01]  /*7540*/  F2FP.BF16.PACK_AB R3, R176, R177 ;  /* 0x000000b1b003723e */ /* 0x004fe200000010ff */
[--C-:B------:R-:W-:Y:S01]  /*7550*/  FFMA.FTZ R184, R184, c[0x0][0x23c], -R181.reuse ;  /* 0x00008f00b8b87a23 */ /* 0x100fe200000108b5 */
[----:B------:R-:W-:Y:S01]  /*7560*/  LOP3.LUT R7, R7, 0xff, RZ, 0xc0, !PT ;  /* 0x000000ff07077812 */ /* 0x000fe200078ec0ff */
[--C-:B------:R-:W-:Y:S01]  /*7570*/  FFMA.FTZ R182, R182, c[0x0][0x23c], -R181.reuse ;  /* 0x00008f00b6b67a23 */ /* 0x100fe200000108b5 */
[----:B------:R-:W-:Y:S01]  /*7580*/  LOP3.LUT R9, R19, UR6, R10, 0x96, !PT ;  /* 0x0000000613097c12 */ /* 0x000fe2000f8e960a */
[----:B------:R-:W-:Y:S01]  /*7590*/  FADD.FTZ R176, R177, R176 ;  /* 0x000000b0b1b07221 */ /* 0x000fe20000010000 */
[----:B------:R-:W-:Y:S01]  /*75a0*/  PRMT R5, R5, 0x5410, R6 ;  /* 0x0000541005057816 */ /* 0x000fe20000000006 */
[----:B------:R-:W-:Y:S01]  /*75b0*/  MUFU.EX2 R166, R166 ;  /* 0x000000a600a67308 */ /* 0x000fe20000000800 */
[----:B------:R-:W-:Y:S01]  /*75c0*/  LOP3.LUT R128, R128, R3, RZ, 0xc0, !PT ;  /* 0x0000000380807212 */ /* 0x000fe200078ec0ff */
[----:B------:R-:W-:Y:S01]  /*75d0*/  FFMA.FTZ R3, R8, c[0x0][0x23c], -R181 ;  /* 0x00008f0008037a23 */ /* 0x000fe200000108b5 */
[----:B------:R-:W-:Y:S01]  /*75e0*/  PRMT R7, R7, 0x5410, R4 ;  /* 0x0000541007077816 */ /* 0x000fe20000000004 */
[--C-:B------:R-:W-:Y:S01]  /*75f0*/  HSET2.LE.AND R8, R5, R252.reuse, PT ;  /* 0x000000fc05087233 */ /* 0x100fe20003803000 */
[C---:B------:R-:W-:Y:S01]  /*7600*/  LOP3.LUT R6, R9.reuse, 0xffff, RZ, 0xc0, !PT ;  /* 0x0000ffff09067812 */ /* 0x040fe200078ec0ff */
[----:B------:R-:W-:Y:S01]  /*7610*/  LDSM.16.MT88.4 R16, [R224+0x10800] ;  /* 0x01080000e010783b */ /* 0x000fe20000004200 */
[--C-:B------:R-:W-:Y:S01]  /*7620*/  SHF.R.U32.HI R4, RZ, 0x10, R9.reuse ;  /* 0x00000010ff047819 */ /* 0x100fe20000011609 */
[----:B------:R-:W2:Y:S01]  /*7630*/  MUFU.EX2 R3, R3 ;  /* 0x0000000300037308 */ /* 0x000ea20000000800 */
[----:B------:R-:W-:Y:S01]  /*7640*/  LOP3.LUT R109, R9, 0xff, RZ, 0xc0, !PT ;  /* 0x000000ff096d7812 */ /* 0x000fe200078ec0ff */
[C---:B------:R-:W-:Y:S01]  /*7650*/  HMMA.16816.F32.BF16 R44, R128.reuse, R48, RZ ;  /* 0x00000030802c723c */ /* 0x040fe200000418ff */
[----:B------:R-:W-:Y:S01]  /*7660*/  SHF.R.U32.HI R9, RZ, 0x18, R9 ;  /* 0x00000018ff097819 */ /* 0x000fe20000011609 */
[--C-:B------:R-:W-:Y:S01]  /*7670*/  HSET2.LE.AND R7, R7, R252.reuse, PT ;  /* 0x000000fc07077233 */ /* 0x100fe20003803000 */
[----:B------:R-:W-:Y:S01]  /*7680*/  SHF.R.U32.HI R6, RZ, 0x8, R6 ;  /* 0x00000008ff067819 */ /* 0x000fe20000011606 */
[----:B------:R-:W-:Y:S01]  /*7690*/  FADD.FTZ R179, R174, R179 ;  /* 0x000000b3aeb37221 */ /* 0x000fe20000010000 */
[----:B----4-:R-:W-:Y:S01]  /*76a0*/  F2FP.BF16.PACK_AB R11, R164, R169 ;  /* 0x000000a9a40b723e */ /* 0x010fe200000010ff */
[----:B------:R-:W-:Y:S01]  /*76b0*/  MUFU.EX2 R173, R173 ;  /* 0x000000ad00ad7308 */ /* 0x000fe20000000800 */
[----:B------:R-:W-:Y:S01]  /*76c0*/  LOP3.LUT R4, R4, 0xff, RZ, 0xc0, !PT ;  /* 0x000000ff04047812 */ /* 0x000fe200078ec0ff */
[C---:B------:R-:W-:Y:S01]  /*76d0*/  HMMA.16816.F32.BF16 R48, R128.reuse, R50, RZ ;  /* 0x000000328030723c */ /* 0x040fe200000418ff */
[----:B------:R-:W-:Y:S01]  /*76e0*/  PRMT R109, R109, 0x5410, R6 ;  /* 0x000054106d6d7816 */ /* 0x000fe20000000006 */
[----:B------:R-:W-:Y:S01]  /*76f0*/  FADD.FTZ R175, R175, R176 ;  /* 0x000000b0afaf7221 */ /* 0x000fe20000010000 */
[----:B------:R-:W-:Y:S01]  /*7700*/  PRMT R5, R4, 0x5410, R9 ;  /* 0x0000541004057816 */ /* 0x000fe20000000009 */
[----:B------:R-:W-:Y:S01]  /*7710*/  FADD.FTZ R178, R178, R179 ;  /* 0x000000b3b2b27221 */ /* 0x000fe20000010000 */
[----:B------:R-:W-:Y:S01]  /*7720*/  LOP3.LUT R6, R8, R11, RZ, 0xc0, !PT ;  /* 0x0000000b08067212 */ /* 0x000fe200078ec0ff */
[----:B------:R-:W4:Y:S01]  /*7730*/  MUFU.EX2 R168, R168 ;  /* 0x000000a800a87308 */ /* 0x000f220000000800 */
[----:B------:R-:W5:Y:S01]  /*7740*/  LDSM.16.MT88.4 R8, [R228+0x12800] ;  /* 0x01280000e408783b */ /* 0x000f620000004200 */
[----:B--2---:R-:W-:Y:S01]  /*7750*/  F2FP.BF16.PACK_AB R4, R3, R166 ;  /* 0x000000a60304723e */ /* 0x004fe200000010ff */
[----:B-1----:R-:W-:Y:S01]  /*7760*/  HMMA.16816.F32.BF16 R36, R128, R40, RZ ;  /* 0x000000288024723c */ /* 0x002fe200000418ff */
[--C-:B------:R-:W-:Y:S01]  /*7770*/  HSET2.LE.AND R5, R5, R252.reuse, PT ;  /* 0x000000fc05057233 */ /* 0x100fe20003803000 */
[----:B------:R-:W-:Y:S01]  /*7780*/  FADD.FTZ R170, R170, R175 ;  /* 0x000000afaaaa7221 */ /* 0x000fe20000010000 */
[----:B------:R-:W-:Y:S01]  /*7790*/  LOP3.LUT R7, R7, R4, RZ, 0xc0, !PT ;  /* 0x0000000407077212 */ /* 0x000fe200078ec0ff */
[----:B------:R-:W-:Y:S01]  /*77a0*/  HSET2.LE.AND R4, R109, R252, PT ;  /* 0x000000fc6d047233 */ /* 0x000fe20003803000 */
[----:B------:R-:W-:Y:S01]  /*77b0*/  MUFU.EX2 R172, R172 ;  /* 0x000000ac00ac7308 */ /* 0x000fe20000000800 */
[----:B------:R-:W-:-:S02]  /*77c0*/  FADD.FTZ R171, R171, R178 ;  /* 0x000000b2abab7221 */ /* 0x000fc40000010000 */
[C---:B------:R-:W-:Y:S05]  /*77d0*/  HMMA.16816.F32.BF16 R40, R128.reuse, R42, RZ ;  /* 0x0000002a8028723c */ /* 0x040fea00000418ff */
[----:B------:R-:W1:Y:S01]  /*77e0*/  MUFU.EX2 R167, R167 ;  /* 0x000000a700a77308 */ /* 0x000e620000000800 */
[----:B----4-:R-:W-:Y:S01]  /*77f0*/  F2FP.BF16.PACK_AB R109, R168, R173 ;  /* 0x000000ada86d723e */ /* 0x010fe200000010ff */
[----:B------:R-:W-:Y:S01]  /*7800*/  FADD.FTZ R173, R173, R170 ;  /* 0x000000aaadad7221 */ /* 0x000fe20000010000 */
[----:B------:R-:W-:Y:S02]  /*7810*/  HMMA.16816.F32.BF16 R136, R128, R132, RZ ;  /* 0x000000848088723c */ /* 0x000fe400000418ff */
[----:B------:R-:W-:Y:S01]  /*7820*/  LOP3.LUT R4, R4, R109, RZ, 0xc0, !PT ;  /* 0x0000006d04047212 */ /* 0x000fe200078ec0ff */
[----:B------:R-:W-:-:S02]  /*7830*/  FADD.FTZ R168, R168, R173 ;  /* 0x000000ada8a87221 */ /* 0x000fc40000010000 */
[----:B------:R-:W-:Y:S02]  /*7840*/  MUFU.EX2 R190, R190 ;  /* 0x000000be00be7308 */ /* 0x000fe40000000800 */
[----:B------:R-:W-:Y:S01]  /*7850*/  FADD.FTZ R169, R169, R168 ;  /* 0x000000a8a9a97221 */ /* 0x000fe20000010000 */
[C---:B------:R-:W-:Y:S03]  /*7860*/  HMMA.16816.F32.BF16 R108, R128.reuse, R112, RZ ;  /* 0x00000070806c723c */ /* 0x040fe600000418ff */
[----:B------:R-:W-:Y:S02]  /*7870*/  FADD.FTZ R169, R164, R169 ;  /* 0x000000a9a4a97221 */ /* 0x000fe40000010000 */
[----:B------:R-:W-:Y:S02]  /*7880*/  MUFU.EX2 R192, R192 ;  /* 0x000000c000c07308 */ /* 0x000fe40000000800 */
[----:B-1----:R-:W-:Y:S01]  /*7890*/  F2FP.BF16.PACK_AB R112, R167, R172 ;  /* 0x000000aca770723e */ /* 0x002fe200000010ff */
[----:B------:R-:W-:Y:S01]  /*78a0*/  HMMA.16816.F32.BF16 R132, R128, R134, RZ ;  /* 0x000000868084723c */ /* 0x000fe200000418ff */
[----:B------:R-:W-:-:S02]  /*78b0*/  FADD.FTZ R172, R172, R171 ;  /* 0x000000abacac7221 */ /* 0x000fc40000010000 */
[----:B------:R-:W-:Y:S02]  /*78c0*/  LOP3.LUT R5, R5, R112, RZ, 0xc0, !PT ;  /* 0x0000007005057212 */ /* 0x000fe400078ec0ff */
[----:B------:R-:W-:Y:S01]  /*78d0*/  MUFU.EX2 R191, R191 ;  /* 0x000000bf00bf7308 */ /* 0x000fe20000000800 */
[----:B------:R-:W-:Y:S02]  /*78e0*/  FADD.FTZ R167, R167, R172 ;  /* 0x000000aca7a77221 */ /* 0x000fe40000010000 */
[----:B------:R-:W-:Y:S02]  /*78f0*/  HMMA.16816.F32.BF16 R76, R128, R80, RZ ;  /* 0x00000050804c723c */ /* 0x000fe400000418ff */
[----:B------:R-:W-:-:S03]  /*7900*/  FADD.FTZ R166, R166, R167 ;  /* 0x000000a7a6a67221 */ /* 0x000fc60000010000 */
[----:B------:R-:W-:Y:S01]  /*7910*/  MUFU.EX2 R185, R185 ;  /* 0x000000b900b97308 */ /* 0x000fe20000000800 */
[----:B------:R-:W-:Y:S02]  /*7920*/  FADD.FTZ R166, R3, R166 ;  /* 0x000000a603a67221 */ /* 0x000fe40000010000 */
[C---:B---3--:R-:W-:Y:S05]  /*7930*/  HMMA.16816.F32.BF16 R44, R4.reuse, R12, R44 ;  /* 0x0000000c042c723c */ /* 0x048fea000004182c */
[----:B------:R-:W-:Y:S03]  /*7940*/  MUFU.EX2 R184, R184 ;  /* 0x000000b800b87308 */ /* 0x000fe60000000800 */
[C---:B------:R-:W-:Y:S01]  /*7950*/  HMMA.16816.F32.BF16 R48, R4.reuse, R14, R48 ;  /* 0x0000000e0430723c */ /* 0x040fe20000041830 */
[----:B------:R-:W1:Y:S04]  /*7960*/  LDSM.16.MT88.4 R12, [R226+0x14800] ;  /* 0x01480000e20c783b */ /* 0x000e680000004200 */
[----:B------:R-:W-:Y:S03]  /*7970*/  MUFU.EX2 R182, R182 ;  /* 0x000000b600b67308 */ /* 0x000fe60000000800 */
[C---:B-----5:R-:W-:Y:S08]  /*7980*/  HMMA.16816.F32.BF16 R36, R4.reuse, R8, R36 ;  /* 0x000000080424723c */ /* 0x060ff00000041824 */
[C---:B------:R-:W-:Y:S01]  /*7990*/  HMMA.16816.F32.BF16 R40, R4.reuse, R10, R40 ;  /* 0x0000000a0428723c */ /* 0x040fe20000041828 */
[----:B------:R-:W2:Y:S07]  /*79a0*/  LDSM.16.MT88.4 R8, [R224+0x12800] ;  /* 0x01280000e008783b */ /* 0x000eae0000004200 */
[C---:B------:R-:W-:Y:S08]  /*79b0*/  HMMA.16816.F32.BF16 R136, R4.reuse, R16, R136 ;  /* 0x000000100488723c */ /* 0x040ff00000041888 */
[----:B------:R-:W-:Y:S01]  /*79c0*/  HMMA.16816.F32.BF16 R132, R4, R18, R132 ;  /* 0x000000120484723c */ /* 0x000fe20000041884 */
[----:B------:R-:W3:Y:S07]  /*79d0*/  LDSM.16.MT88.4 R16, [R228+0x14800] ;  /* 0x01480000e410783b */ /* 0x000eee0000004200 */
[C---:B------:R-:W-:Y:S08]  /*79e0*/  HMMA.16816.F32.BF16 R80, R128.reuse, R82, RZ ;  /* 0x000000528050723c */ /* 0x040ff000000418ff */
[C---:B------:R-:W-:Y:S08]  /*79f0*/  HMMA.16816.F32.BF16 R60, R128.reuse, R64, RZ ;  /* 0x00000040803c723c */ /* 0x040ff000000418ff */
[C---:B------:R-:W-:Y:S08]  /*7a00*/  HMMA.16816.F32.BF16 R64, R128.reuse, R66, RZ ;  /* 0x000000428040723c */ /* 0x040ff000000418ff */
[C---:B------:R-:W-:Y:S08]  /*7a10*/  HMMA.16816.F32.BF16 R144, R128.reuse, R140, RZ ;  /* 0x0000008c8090723c */ /* 0x040ff000000418ff */
[C---:B------:R-:W-:Y:S08]  /*7a20*/  HMMA.16816.F32.BF16 R140, R128.reuse, R142, RZ ;  /* 0x0000008e808c723c */ /* 0x040ff000000418ff */
[C---:B------:R-:W-:Y:S08]  /*7a30*/  HMMA.16816.F32.BF16 R68, R128.reuse, R72, RZ ;  /* 0x000000488044723c */ /* 0x040ff000000418ff */
[----:B------:R-:W-:Y:S08]  /*7a40*/  HMMA.16816.F32.BF16 R72, R128, R74, RZ ;  /* 0x0000004a8048723c */ /* 0x000ff000000418ff */
        /* <DEDUP_REMOVED lines=21> */
[----:B------:R-:W-:Y:S01]  /*7ba0*/  IMAD.WIDE.U32 R32, R165, -0x2daee0ad, RZ ;  /* 0xd2511f53a5207825 */ /* 0x000fe200078e00ff */
[C---:B-1----:R-:W-:Y:S07]  /*7bb0*/  HMMA.16816.F32.BF16 R100, R4.reuse, R12, R100 ;  /* 0x0000000c0464723c */ /* 0x042fee0000041864 */
[----:B------:R-:W-:Y:S01]  /*7bc0*/  IMAD.U32 R12, RZ, RZ, UR4 ;  /* 0x00000004ff0c7e24 */ /* 0x000fe2000f8e00ff */
[----:B--2---:R-:W-:Y:S04]  /*7bd0*/  HMMA.16816.F32.BF16 R84, R4, R8, R84 ;  /* 0x000000080454723c */ /* 0x004fe80000041854 */
[----:B------:R-:W-:Y:S01]  /*7be0*/  LOP3.LUT R12, R33, UR25, R12, 0x96, !PT ;  /* 0x00000019210c7c12 */ /* 0x000fe2000f8e960c */
[----:B------:R-:W-:-:S03]  /*7bf0*/  IMAD.WIDE.U32 R32, R196, -0x326172a9, RZ ;  /* 0xcd9e8d57c4207825 */ /* 0x000fc600078e00ff */
[C---:B------:R-:W-:Y:S01]  /*7c00*/  HMMA.16816.F32.BF16 R88, R4.reuse, R10, R88 ;  /* 0x0000000a0458723c */ /* 0x040fe20000041858 */
[----:B------:R-:W1:Y:S01]  /*7c10*/  LDSM.16.MT88.4 R8, [R226+0x16800] ;  /* 0x01680000e208783b */ /* 0x000e620000004200 */
[--C-:B------:R-:W-:Y:S02]  /*7c20*/  FFMA.FTZ R33, R193, c[0x0][0x23c], -R188.reuse ;  /* 0x00008f00c1217a23 */ /* 0x100fe400000108bc */
[----:B------:R-:W-:Y:S02]  /*7c30*/  FFMA.FTZ R193, R194, c[0x0][0x23c], -R181 ;  /* 0x00008f00c2c17a23 */ /* 0x000fe400000108b5 */
[----:B------:R-:W-:Y:S02]  /*7c40*/  FFMA.FTZ R194, R189, c[0x0][0x23c], -R188 ;  /* 0x00008f00bdc27a23 */ /* 0x000fe400000108bc */
[----:B----4-:R-:W-:Y:S01]  /*7c50*/  HMMA.16816.F32.BF16 R52, R4, R20, R52 ;  /* 0x000000140434723c */ /* 0x010fe20000041834 */
[----:B------:R-:W-:Y:S06]  /*7c60*/  MUFU.EX2 R33, R33 ;  /* 0x0000002100217308 */ /* 0x000fec0000000800 */
[----:B------:R-:W-:Y:S01]  /*7c70*/  IMAD.WIDE.U32 R20, R12, -0x326172a9, RZ ;  /* 0xcd9e8d570c147825 */ /* 0x000fe200078e00ff */
[----:B------:R-:W-:Y:S01]  /*7c80*/  HMMA.16816.F32.BF16 R148, R128, R150, RZ ;  /* 0x000000968094723c */ /* 0x000fe200000418ff */
[----:B------:R-:W-:Y:S03]  /*7c90*/  MUFU.EX2 R193, R193 ;  /* 0x000000c100c17308 */ /* 0x000fe60000000800 */
[----:B------:R-:W-:Y:S01]  /*7ca0*/  LOP3.LUT R12, R21, UR38, R32, 0x96, !PT ;  /* 0x00000026150c7c12 */ /* 0x000fe2000f8e9620 */
[----:B------:R-:W-:Y:S01]  /*7cb0*/  FFMA.FTZ R32, R203, c[0x0][0x23c], -R188 ;  /* 0x00008f00cb207a23 */ /* 0x000fe200000108bc */
[----:B------:R-:W-:-:S02]  /*7cc0*/  LOP3.LUT R20, R205, UR7, R20, 0x96, !PT ;  /* 0x00000007cd147c12 */ /* 0x000fc4000f8e9614 */
[----:B---3--:R-:W-:Y:S01]  /*7cd0*/  HMMA.16816.F32.BF16 R92, R4, R16, R92 ;  /* 0x00000010045c723c */ /* 0x008fe2000004185c */
[----:B------:R-:W-:Y:S02]  /*7ce0*/  MUFU.EX2 R194, R194 ;  /* 0x000000c200c27308 */ /* 0x000fe40000000800 */
[----:B------:R-:W-:-:S05]  /*7cf0*/  IMAD.WIDE.U32 R20, R20, -0x2daee0ad, RZ ;  /* 0xd2511f5314147825 */ /* 0x000fca00078e00ff */
[C---:B------:R-:W-:Y:S01]  /*7d00*/  HMMA.16816.F32.BF16 R96, R4.reuse, R18, R96 ;  /* 0x000000120460723c */ /* 0x040fe20000041860 */
[----:B------:R-:W2:Y:S01]  /*7d10*/  LDSM.16.MT88.4 R16, [R225+0x16800] ;  /* 0x01680000e110783b */ /* 0x000ea20000004200 */
[----:B------:R-:W-:Y:S06]  /*7d20*/  MUFU.EX2 R32, R32 ;  /* 0x0000002000207308 */ /* 0x000fec0000000800 */
[----:B------:R-:W-:Y:S07]  /*7d30*/  HMMA.16816.F32.BF16 R152, R4, R24, R152 ;  /* 0x000000180498723c */ /* 0x000fee0000041898 */
[----:B------:R-:W-:Y:S01]  /*7d40*/  IMAD.WIDE.U32 R24, R12, -0x2daee0ad, RZ ;  /* 0xd2511f530c187825 */ /* 0x000fe200078e00ff */
[----:B------:R-:W-:Y:S04]  /*7d50*/  HMMA.16816.F32.BF16 R160, R128, R156, RZ ;  /* 0x0000009c80a0723c */ /* 0x000fe800000418ff */
[----:B------:R-:W-:-:S02]  /*7d60*/  LOP3.LUT R206, R25, UR36, R206, 0x96, !PT ;  /* 0x0000002419ce7c12 */ /* 0x000fc4000f8e96ce */
[----:B------:R-:W-:Y:S02]  /*7d70*/  LOP3.LUT R24, R21, UR34, R24, 0x96, !PT ;  /* 0x0000002215187c12 */ /* 0x000fe4000f8e9618 */
[----:B------:R-:W-:Y:S01]  /*7d80*/  HMMA.16816.F32.BF16 R104, R4, R14, R104 ;  /* 0x0000000e0468723c */ /* 0x000fe20000041868 */
[----:B------:R-:W3:Y:S01]  /*7d90*/  LDSM.16.MT88.4 R12, [R224+0x16800] ;  /* 0x01680000e00c783b */ /* 0x000ee20000004200 */
[----:B------:R-:W-:-:S04]  /*7da0*/  IMAD.WIDE.U32 R206, R206, -0x326172a9, RZ ;  /* 0xcd9e8d57cece7825 */ /* 0x000fc800078e00ff */
[----:B------:R-:W-:Y:S01]  /*7db0*/  IMAD.WIDE.U32 R24, R24, -0x326172a9, RZ ;  /* 0xcd9e8d5718187825 */ /* 0x000fe200078e00ff */
[----:B------:R-:W-:Y:S01]  /*7dc0*/  LOP3.LUT R204, R207, UR35, R204, 0x96, !PT ;  /* 0x00000023cfcc7c12 */ /* 0x000fe2000f8e96cc */
[----:B------:R-:W-:Y:S04]  /*7dd0*/  HMMA.16816.F32.BF16 R116, R128, R120, RZ ;  /* 0x000000788074723c */ /* 0x000fe800000418ff */
[----:B------:R-:W-:-:S04]  /*7de0*/  IMAD.WIDE.U32 R204, R204, -0x2daee0ad, RZ ;  /* 0xd2511f53cccc7825 */ /* 0x000fc800078e00ff */
[C---:B------:R-:W-:Y:S08]  /*7df0*/  HMMA.16816.F32.BF16 R120, R128.reuse, R122, RZ ;  /* 0x0000007a8078723c */ /* 0x040ff000000418ff */
[----:B------:R-:W-:Y:S08]  /*7e00*/  HMMA.16816.F32.BF16 R112, R128, R114, RZ ;  /* 0x000000728070723c */ /* 0x000ff000000418ff */
[----:B------:R-:W-:Y:S07]  /*7e10*/  HMMA.16816.F32.BF16 R148, R4, R26, R148 ;  /* 0x0000001a0494723c */ /* 0x000fee0000041894 */
[----:B------:R-:W-:Y:S01]  /*7e20*/  LOP3.LUT R26, R25, UR33, R206, 0x96, !PT ;  /* 0x00000021191a7c12 */ /* 0x000fe2000f8e96ce */
[----:B------:R-:W-:Y:S04]  /*7e30*/  HMMA.16816.F32.BF16 R156, R128, R158, RZ ;  /* 0x0000009e809c723c */ /* 0x000fe800000418ff */
[----:B------:R-:W-:-:S04]  /*7e40*/  IMAD.WIDE.U32 R26, R26, -0x2daee0ad, RZ ;  /* 0xd2511f531a1a7825 */ /* 0x000fc800078e00ff */
[C---:B------:R-:W-:Y:S08]  /*7e50*/  HMMA.16816.F32.BF16 R56, R128.reuse, R58, RZ ;  /* 0x0000003a8038723c */ /* 0x040ff000000418ff */
[----:B------:R-:W-:Y:S07]  /*7e60*/  HMMA.16816.F32.BF16 R128, R128, R34, RZ ;  /* 0x000000228080723c */ /* 0x000fee00000418ff */
[--C-:B------:R-:W-:Y:S01]  /*7e70*/  FFMA.FTZ R35, R195, c[0x0][0x23c], -R188.reuse ;  /* 0x00008f00c3237a23 */ /* 0x100fe200000108bc */
[----:B------:R-:W-:Y:S01]  /*7e80*/  HMMA.16816.F32.BF16 R160, R4, R28, R160 ;  /* 0x0000001c04a0723c */ /* 0x000fe200000418a0 */
[----:B------:R-:W-:-:S02]  /*7e90*/  FFMA.FTZ R34, R187, c[0x0][0x23c], -R188 ;  /* 0x00008f00bb227a23 */ /* 0x000fc400000108bc */
[--C-:B------:R-:W-:Y:S02]  /*7ea0*/  FFMA.FTZ R187, R202, c[0x0][0x23c], -R181.reuse ;  /* 0x00008f00cabb7a23 */ /* 0x100fe400000108b5 */
[----:B------:R-:W-:Y:S01]  /*7eb0*/  MUFU.EX2 R35, R35 ;  /* 0x0000002300237308 */ /* 0x000fe20000000800 */
[----:B------:R-:W-:Y:S01]  /*7ec0*/  FFMA.FTZ R188, R183, c[0x0][0x23c], -R188 ;  /* 0x00008f00b7bc7a23 */ /* 0x000fe200000108bc */
[----:B------:R-:W-:Y:S01]  /*7ed0*/  LOP3.LUT R28, R205, UR31, R20, 0x96, !PT ;  /* 0x0000001fcd1c7c12 */ /* 0x000fe2000f8e9614 */
[C---:B-1----:R-:W-:Y:S01]  /*7ee0*/  HMMA.16816.F32.BF16 R108, R4.reuse, R8, R108 ;  /* 0x00000008046c723c */ /* 0x042fe2000004186c */
[--C-:B------:R-:W-:Y:S02]  /*7ef0*/  FFMA.FTZ R183, R186, c[0x0][0x23c], -R181.reuse ;  /* 0x00008f00bab77a23 */ /* 0x100fe400000108b5 */
[----:B------:R-:W-:Y:S02]  /*7f00*/  FFMA.FTZ R181, R180, c[0x0][0x23c], -R181 ;  /* 0x00008f00b4b57a23 */ /* 0x000fe400000108b5 */
[----:B------:R-:W-:Y:S01]  /*7f10*/  IMAD.WIDE.U32 R28, R28, -0x326172a9, RZ ;  /* 0xcd9e8d571c1c7825 */ /* 0x000fe200078e00ff */
[----:B------:R-:W-:Y:S01]  /*7f20*/  MUFU.EX2 R34, R34 ;  /* 0x0000002200227308 */ /* 0x000fe20000000800 */
[----:B------:R-:W-:Y:S01]  /*7f30*/  LOP3.LUT R8, R27, UR19, R204, 0x96, !PT ;  /* 0x000000131b087c12 */ /* 0x000fe2000f8e96cc */
[----:B--2---:R-:W-:Y:S02]  /*7f40*/  HMMA.16816.F32.BF16 R116, R4, R16, R116 ;  /* 0x000000100474723c */ /* 0x004fe40000041874 */
[----:B------:R-:W-:-:S02]  /*7f50*/  LOP3.LUT R24, R29, UR20, R24, 0x96, !PT ;  /* 0x000000141d187c12 */ /* 0x000fc4000f8e9618 */
[----:B------:R-:W-:Y:S02]  /*7f60*/  IMAD.WIDE.U32 R8, R8, -0x326172a9, RZ ;  /* 0xcd9e8d5708087825 */ /* 0x000fe400078e00ff */
[----:B------:R-:W1:Y:S02]  /*7f70*/  MUFU.EX2 R187, R187 ;  /* 0x000000bb00bb7308 */ /* 0x000e640000000800 */
[C---:B------:R-:W-:Y:S01]  /*7f80*/  HMMA.16816.F32.BF16 R120, R4.reuse, R18, R120 ;  /* 0x000000120478723c */ /* 0x040fe20000041878 */
[----:B------:R-:W-:Y:S01]  /*7f90*/  LOP3.LUT R16, R9, UR39, R28, 0x96, !PT ;  /* 0x0000002709107c12 */ /* 0x000fe2000f8e961c */
[----:B------:R-:W-:Y:S01]  /*7fa0*/  IMAD.WIDE.U32 R24, R24, -0x2daee0ad, RZ ;  /* 0xd2511f5318187825 */ /* 0x000fe200078e00ff */
[C---:B------:R-:W-:Y:S02]  /*7fb0*/  LOP3.LUT R20, R8.reuse, 0xff, RZ, 0xc0, !PT ;  /* 0x000000ff08147812 */ /* 0x040fe400078ec0ff */
[--C-:B------:R-:W-:Y:S01]  /*7fc0*/  SHF.R.U32.HI R17, RZ, 0x18, R8.reuse ;  /* 0x00000018ff117819 */ /* 0x100fe20000011608 */
[----:B------:R-:W-:Y:S01]  /*7fd0*/  MUFU.EX2 R188, R188 ;  /* 0x000000bc00bc7308 */ /* 0x000fe20000000800 */
[----:B------:R-:W-:Y:S01]  /*7fe0*/  LOP3.LUT R19, R8, 0xffff, RZ, 0xc0, !PT ;  /* 0x0000ffff08137812 */ /* 0x000fe200078ec0ff */
[----:B------:R-:W-:Y:S01]  /*7ff0*/  HMMA.16816.F32.BF16 R112, R4, R10, R112 ;  /* 0x0000000a0470723c */ /* 0x000fe20000041870 */
[----:B------:R-:W-:-:S02]  /*8000*/  SHF.R.U32.HI R18, RZ, 0x10, R8 ;  /* 0x00000010ff127819 */ /* 0x000fc40000011608 */
[----:B------:R-:W2:Y:S01]  /*8010*/  LDSM.16.MT88.4 R8, [R226+0x11000] ;  /* 0x01100000e208783b */ /* 0x000ea20000004200 */
[----:B------:R-:W-:Y:S02]  /*8020*/  LOP3.LUT R26, R25, UR6, R26, 0x96, !PT ;  /* 0x00000006191a7c12 */ /* 0x000fe4000f8e961a */
[----:B------:R-:W-:Y:S01]  /*8030*/  LOP3.LUT R18, R18, 0xff, RZ, 0xc0, !PT ;  /* 0x000000ff12127812 */ /* 0x000fe200078ec0ff */
[----:B------:R-:W4:Y:S01]  /*8040*/  MUFU.EX2 R183, R183 ;  /* 0x000000b700b77308 */ /* 0x000f220000000800 */
[C---:B------:R-:W-:Y:S01]  /*8050*/  HMMA.16816.F32.BF16 R156, R4.reuse, R30, R156 ;  /* 0x0000001e049c723c */ /* 0x040fe2000004189c */
[----:B------:R-:W-:Y:S02]  /*8060*/  LOP3.LUT R27, R24, 0xff, RZ, 0xc0, !PT ;  /* 0x000000ff181b7812 */ /* 0x000fe400078ec0ff */
[----:B------:R-:W-:Y:S02]  /*8070*/  PRMT R17, R18, 0x5410, R17 ;  /* 0x0000541012117816 */ /* 0x000fe40000000011 */
[----:B-1----:R-:W-:Y:S01]  /*8080*/  F2FP.BF16.PACK_AB R18, R190, R187 ;  /* 0x000000bbbe12723e */ /* 0x002fe200000010ff */
[----:B------:R-:W-:Y:S01]  /*8090*/  FADD.FTZ R187, R187, R166 ;  /* 0x000000a6bbbb7221 */ /* 0x000fe20000010000 */
[----:B------:R-:W1:Y:S01]  /*80a0*/  MUFU.EX2 R181, R181 ;  /* 0x000000b500b57308 */ /* 0x000e620000000800 */
[----:B------:R-:W-:Y:S01]  /*80b0*/  HMMA.16816.F32.BF16 R56, R4, R22, R56 ;  /* 0x000000160438723c */ /* 0x000fe20000041838 */
[----:B------:R-:W-:Y:S01]  /*80c0*/  LOP3.LUT R29, R26, 0xff, RZ, 0xc0, !PT ;  /* 0x000000ff1a1d7812 */ /* 0x000fe200078ec0ff */
[----:B------:R-:W-:-:S06]  /*80d0*/  FADD.FTZ R190, R190, R187 ;  /* 0x000000bbbebe7221 */ /* 0x000fcc0000010000 */
[C---:B---3--:R-:W-:Y:S08]  /*80e0*/  HMMA.16816.F32.BF16 R124, R4.reuse, R12, R124 ;  /* 0x0000000c047c723c */ /* 0x048ff0000004187c */
[----:B------:R-:W-:Y:S01]  /*80f0*/  HMMA.16816.F32.BF16 R128, R4, R14, R128 ;  /* 0x0000000e0480723c */ /* 0x000fe20000041880 */
[----:B------:R-:W3:Y:S06]  /*8100*/  LDSM.16.MT88.4 R12, [R228+0x11000] ;  /* 0x01100000e40c783b */ /* 0x000eec0000004200 */
[----:B------:R-:W-:-:S02]  /*8110*/  LOP3.LUT R4, R16, 0xffff, RZ, 0xc0, !PT ;  /* 0x0000ffff10047812 */ /* 0x000fc400078ec0ff */
[----:B------:R-:W-:Y:S02]  /*8120*/  LOP3.LUT R7, R16, 0xff, RZ, 0xc0, !PT ;  /* 0x000000ff10077812 */ /* 0x000fe400078ec0ff */
[----:B------:R-:W-:Y:S02]  /*8130*/  SHF.R.U32.HI R4, RZ, 0x8, R4 ;  /* 0x00000008ff047819 */ /* 0x000fe40000011604 */
[----:B------:R-:W-:Y:S02]  /*8140*/  SHF.R.U32.HI R6, RZ, 0x10, R16 ;  /* 0x00000010ff067819 */ /* 0x000fe40000011610 */
[----:B------:R-:W-:Y:S02]  /*8150*/  PRMT R7, R7, 0x5410, R4 ;  /* 0x0000541007077816 */ /* 0x000fe40000000004 */
[----:B------:R-:W-:Y:S02]  /*8160*/  SHF.R.U32.HI R5, RZ, 0x8, R19 ;  /* 0x00000008ff057819 */ /* 0x000fe40000011613 */
[----:B------:R-:W-:Y:S01]  /*8170*/  SHF.R.U32.HI R16, RZ, 0x18, R16 ;  /* 0x00000018ff107819 */ /* 0x000fe20000011610 */
[----:B------:R-:W-:Y:S01]  /*8180*/  HSET2.LE.AND R4, R7, R252, PT ;  /* 0x000000fc07047233 */ /* 0x000fe20003803000 */
[----:B------:R-:W-:-:S02]  /*8190*/  LOP3.LUT R19, R6, 0xff, RZ, 0xc0, !PT ;  /* 0x000000ff06137812 */ /* 0x000fc400078ec0ff */
[----:B------:R-:W-:Y:S02]  /*81a0*/  PRMT R5, R20, 0x5410, R5 ;  /* 0x0000541014057816 */ /* 0x000fe40000000005 */
[----:B------:R-:W-:Y:S01]  /*81b0*/  F2FP.BF16.PACK_AB R7, R35, R32 ;  /* 0x000000202307723e */ /* 0x000fe200000010ff */
[----:B------:R-:W5:Y:S01]  /*81c0*/  LDSM.16.MT88.4 R20, [R225+0x11000] ;  /* 0x01100000e114783b */ /* 0x000f620000004200 */
[----:B------:R-:W-:Y:S01]  /*81d0*/  PRMT R19, R19, 0x5410, R16 ;  /* 0x0000541013137816 */ /* 0x000fe20000000010 */
[--C-:B------:R-:W-:Y:S01]  /*81e0*/  HSET2.LE.AND R6, R5, R252.reuse, PT ;  /* 0x000000fc05067233 */ /* 0x100fe20003803000 */
[----:B------:R-:W-:Y:S01]  /*81f0*/  LOP3.LUT R4, R4, R7, RZ, 0xc0, !PT ;  /* 0x0000000704047212 */ /* 0x000fe200078ec0ff */
[--C-:B------:R-:W-:Y:S01]  /*8200*/  HSET2.LE.AND R7, R17, R252.reuse, PT ;  /* 0x000000fc11077233 */ /* 0x100fe20003803000 */
[----:B------:R-:W-:Y:S01]  /*8210*/  F2FP.BF16.PACK_AB R17, R34, R33 ;  /* 0x000000212211723e */ /* 0x000fe200000010ff */
[----:B------:R-:W-:Y:S01]  /*8220*/  HSET2.LE.AND R5, R19, R252, PT ;  /* 0x000000fc13057233 */ /* 0x000fe20003803000 */
[----:B------:R-:W-:Y:S01]  /*8230*/  F2FP.BF16.PACK_AB R16, R192, R193 ;  /* 0x000000c1c010723e */ /* 0x000fe200000010ff */
[----:B------:R-:W-:Y:S01]  /*8240*/  FADD.FTZ R32, R32, R169 ;  /* 0x000000a920207221 */ /* 0x000fe20000010000 */
[----:B------:R-:W-:Y:S01]  /*8250*/  LOP3.LUT R6, R6, R17, RZ, 0xc0, !PT ;  /* 0x0000001106067212 */ /* 0x000fe200078ec0ff */
[----:B------:R-:W-:Y:S01]  /*8260*/  FADD.FTZ R193, R193, R190 ;  /* 0x000000bec1c17221 */ /* 0x000fe20000010000 */
[----:B------:R-:W-:Y:S01]  /*8270*/  LOP3.LUT R5, R5, R18, RZ, 0xc0, !PT ;  /* 0x0000001205057212 */ /* 0x000fe200078ec0ff */
[----:B------:R-:W-:Y:S01]  /*8280*/  FADD.FTZ R32, R35, R32 ;  /* 0x0000002023207221 */ /* 0x000fe20000010000 */
[----:B------:R-:W-:Y:S01]  /*8290*/  LOP3.LUT R7, R7, R16, RZ, 0xc0, !PT ;  /* 0x0000001007077212 */ /* 0x000fe200078ec0ff */
[----:B------:R-:W-:Y:S01]  /*82a0*/  FADD.FTZ R192, R192, R193 ;  /* 0x000000c1c0c07221 */ /* 0x000fe20000010000 */
[----:B------:R-:W1:Y:S01]  /*82b0*/  LDSM.16.MT88.4 R16, [R224+0x11000] ;  /* 0x01100000e010783b */ /* 0x000e620000004200 */
[----:B------:R-:W-:-:S04]  /*82c0*/  FADD.FTZ R33, R33, R32 ;  /* 0x0000002021217221 */ /* 0x000fc80000010000 */
[----:B--2---:R-:W-:Y:S01]  /*82d0*/  HMMA.16816.F32.BF16 R152, R4, R8, R152 ;  /* 0x000000080498723c */ /* 0x004fe20000041898 */
[----:B------:R-:W-:-:S07]  /*82e0*/  FADD.FTZ R34, R34, R33 ;  /* 0x0000002122227221 */ /* 0x000fce0000010000 */
        /* <DEDUP_REMOVED lines=30> */
[C---:B-1----:R-:W-:Y:S08]  /*84d0*/  HMMA.16816.F32.BF16 R92, R4.reuse, R8, R92 ;  /* 0x00000008045c723c */ /* 0x042ff0000004185c */
[C---:B------:R-:W-:Y:S01]  /*84e0*/  HMMA.16816.F32.BF16 R96, R4.reuse, R10, R96 ;  /* 0x0000000a0460723c */ /* 0x040fe20000041860 */
[----:B------:R-:W1:Y:S07]  /*84f0*/  LDSM.16.MT88.4 R8, [R225+0x17000] ;  /* 0x01700000e108783b */ /* 0x000e6e0000004200 */
[C---:B------:R-:W-:Y:S01]  /*8500*/  HMMA.16816.F32.BF16 R88, R4.reuse, R22, R88 ;  /* 0x000000160458723c */ /* 0x040fe20000041858 */
[----:B------:R-:W5:Y:S07]  /*8510*/  LDSM.16.MT88.4 R20, [R224+0x17000] ;  /* 0x01700000e014783b */ /* 0x000f6e0000004200 */
[C---:B--2---:R-:W-:Y:S07]  /*8520*/  HMMA.16816.F32.BF16 R100, R4.reuse, R16, R100 ;  /* 0x000000100464723c */ /* 0x044fee0000041864 */
[----:B------:R-:W-:Y:S01]  /*8530*/  LOP3.LUT R16, R24, 0xffff, RZ, 0xc0, !PT ;  /* 0x0000ffff18107812 */ /* 0x000fe200078ec0ff */
[----:B---3--:R-:W-:Y:S01]  /*8540*/  HMMA.16816.F32.BF16 R108, R4, R12, R108 ;  /* 0x0000000c046c723c */ /* 0x008fe2000004186c */
[----:B------:R-:W-:-:S02]  /*8550*/  SHF.R.U32.HI R25, RZ, 0x10, R24 ;  /* 0x00000010ff197819 */ /* 0x000fc40000011618 */
[----:B------:R-:W-:Y:S02]  /*8560*/  SHF.R.U32.HI R16, RZ, 0x8, R16 ;  /* 0x00000008ff107819 */ /* 0x000fe40000011610 */
[----:B------:R-:W-:Y:S02]  /*8570*/  LOP3.LUT R25, R25, 0xff, RZ, 0xc0, !PT ;  /* 0x000000ff19197812 */ /* 0x000fe400078ec0ff */
[----:B------:R-:W-:Y:S01]  /*8580*/  PRMT R27, R27, 0x5410, R16 ;  /* 0x000054101b1b7816 */ /* 0x000fe20000000010 */
[C---:B------:R-:W-:Y:S01]  /*8590*/  HMMA.16816.F32.BF16 R112, R4.reuse, R14, R112 ;  /* 0x0000000e0470723c */ /* 0x040fe20000041870 */
[----:B------:R-:W2:Y:S07]  /*85a0*/  LDSM.16.MT88.4 R12, [R228+0x11800] ;  /* 0x01180000e40c783b */ /* 0x000eae0000004200 */
[C---:B------:R-:W-:Y:S01]  /*85b0*/  HMMA.16816.F32.BF16 R104, R4.reuse, R18, R104 ;  /* 0x000000120468723c */ /* 0x040fe20000041868 */
[----:B------:R-:W-:Y:S07]  /*85c0*/  LDSM.16.MT88.4 R16, [R226+0x11800] ;  /* 0x01180000e210783b */ /* 0x000fee0000004200 */
[C---:B-1----:R-:W-:Y:S07]  /*85d0*/  HMMA.16816.F32.BF16 R116, R4.reuse, R8, R116 ;  /* 0x000000080474723c */ /* 0x042fee0000041874 */
[----:B------:R-:W-:Y:S01]  /*85e0*/  SHF.R.U32.HI R8, RZ, 0x18, R24 ;  /* 0x00000018ff087819 */ /* 0x000fe20000011618 */
[----:B------:R-:W-:Y:S01]  /*85f0*/  HMMA.16816.F32.BF16 R120, R4, R10, R120 ;  /* 0x0000000a0478723c */ /* 0x000fe20000041878 */
[----:B------:R-:W-:-:S02]  /*8600*/  LOP3.LUT R24, R26, 0xffff, RZ, 0xc0, !PT ;  /* 0x0000ffff1a187812 */ /* 0x000fc400078ec0ff */
[----:B------:R-:W-:Y:S02]  /*8610*/  PRMT R25, R25, 0x5410, R8 ;  /* 0x0000541019197816 */ /* 0x000fe40000000008 */
[----:B------:R-:W1:Y:S01]  /*8620*/  LDSM.16.MT88.4 R8, [R225+0x11800] ;  /* 0x01180000e108783b */ /* 0x000e620000004200 */
[----:B------:R-:W-:Y:S02]  /*8630*/  SHF.R.U32.HI R24, RZ, 0x8, R24 ;  /* 0x00000008ff187819 */ /* 0x000fe40000011618 */
[----:B-----5:R-:W-:Y:S02]  /*8640*/  HMMA.16816.F32.BF16 R124, R4, R20, R124 ;  /* 0x00000014047c723c */ /* 0x020fe4000004187c */
[----:B------:R-:W-:-:S05]  /*8650*/  PRMT R29, R29, 0x5410, R24 ;  /* 0x000054101d1d7816 */ /* 0x000fca0000000018 */
[--C-:B------:R-:W-:Y:S01]  /*8660*/  SHF.R.U32.HI R20, RZ, 0x10, R26.reuse ;  /* 0x00000010ff147819 */ /* 0x100fe2000001161a */
[----:B------:R-:W-:Y:S01]  /*8670*/  HMMA.16816.F32.BF16 R128, R4, R22, R128 ;  /* 0x000000160480723c */ /* 0x000fe20000041880 */
[----:B------:R-:W-:Y:S02]  /*8680*/  SHF.R.U32.HI R21, RZ, 0x18, R26 ;  /* 0x00000018ff157819 */ /* 0x000fe4000001161a */
[----:B------:R-:W-:-:S04]  /*8690*/  LOP3.LUT R20, R20, 0xff, RZ, 0xc0, !PT ;  /* 0x000000ff14147812 */ /* 0x000fc800078ec0ff */
[----:B------:R-:W-:Y:S01]  /*86a0*/  PRMT R21, R20, 0x5410, R21 ;  /* 0x0000541014157816 */ /* 0x000fe20000000015 */
[--C-:B------:R-:W-:Y:S01]  /*86b0*/  HSET2.LE.AND R6, R27, R252.reuse, PT ;  /* 0x000000fc1b067233 */ /* 0x100fe20003803000 */
[----:B------:R-:W-:Y:S01]  /*86c0*/  F2FP.BF16.PACK_AB R23, R194, R191 ;  /* 0x000000bfc217723e */ /* 0x000fe200000010ff */
[--C-:B------:R-:W-:Y:S01]  /*86d0*/  HSET2.LE.AND R7, R25, R252.reuse, PT ;  /* 0x000000fc19077233 */ /* 0x100fe20003803000 */
[----:B----4-:R-:W-:Y:S01]  /*86e0*/  F2FP.BF16.PACK_AB R22, R184, R183 ;  /* 0x000000b7b816723e */ /* 0x010fe200000010ff */
[--C-:B------:R-:W-:Y:S01]  /*86f0*/  HSET2.LE.AND R4, R29, R252.reuse, PT ;  /* 0x000000fc1d047233 */ /* 0x100fe20003803000 */
[----:B------:R-:W-:Y:S01]  /*8700*/  F2FP.BF16.PACK_AB R20, R181, R182 ;  /* 0x000000b6b514723e */ /* 0x000fe200000010ff */
[----:B------:R-:W-:Y:S01]  /*8710*/  HSET2.LE.AND R5, R21, R252, PT ;  /* 0x000000fc15057233 */ /* 0x000fe20003803000 */
[----:B------:R-:W-:Y:S01]  /*8720*/  F2FP.BF16.PACK_AB R21, R188, R185 ;  /* 0x000000b9bc15723e */ /* 0x000fe200000010ff */
[----:B------:R-:W3:Y:S01]  /*8730*/  LDSM.16.MT88.4 R24, [R228+0x13800] ;  /* 0x01380000e418783b */ /* 0x000ee20000004200 */
[----:B------:R-:W-:Y:S01]  /*8740*/  LOP3.LUT R4, R4, R23, RZ, 0xc0, !PT ;  /* 0x0000001704047212 */ /* 0x000fe200078ec0ff */
[----:B------:R-:W-:Y:S01]  /*8750*/  FADD.FTZ R191, R191, R34 ;  /* 0x00000022bfbf7221 */ /* 0x000fe20000010000 */
[----:B------:R-:W-:Y:S01]  /*8760*/  LOP3.LUT R5, R5, R22, RZ, 0xc0, !PT ;  /* 0x0000001605057212 */ /* 0x000fe200078ec0ff */
[----:B------:R-:W-:Y:S01]  /*8770*/  LDSM.16.MT88.4 R28, [R224+0x11800] ;  /* 0x01180000e01c783b */ /* 0x000fe20000004200 */
[----:B------:R-:W-:Y:S01]  /*8780*/  LOP3.LUT R6, R6, R21, RZ, 0xc0, !PT ;  /* 0x0000001506067212 */ /* 0x000fe200078ec0ff */
[----:B------:R-:W-:Y:S01]  /*8790*/  FADD.FTZ R183, R183, R192 ;  /* 0x000000c0b7b77221 */ /* 0x000fe20000010000 */
[----:B------:R-:W-:Y:S01]  /*87a0*/  LOP3.LUT R7, R7, R20, RZ, 0xc0, !PT ;  /* 0x0000001407077212 */ /* 0x000fe200078ec0ff */
[----:B------:R-:W-:Y:S01]  /*87b0*/  FADD.FTZ R194, R194, R191 ;  /* 0x000000bfc2c27221 */ /* 0x000fe20000010000 */
[----:B------:R-:W-:Y:S01]  /*87c0*/  LDSM.16.MT88.4 R20, [R225+0x13800] ;  /* 0x01380000e114783b */ /* 0x000fe20000004200 */
        /* <DEDUP_REMOVED lines=8> */
[C---:B-1----:R-:W-:Y:S08]  /*8850*/  HMMA.16816.F32.BF16 R144, R4.reuse, R8, R144 ;  /* 0x000000080490723c */ /* 0x042ff00000041890 */
[C---:B------:R-:W-:Y:S01]  /*8860*/  HMMA.16816.F32.BF16 R140, R4.reuse, R10, R140 ;  /* 0x0000000a048c723c */ /* 0x040fe2000004188c */
[----:B------:R-:W1:Y:S07]  /*8870*/  LDSM.16.MT88.4 R8, [R224+0x13800] ;  /* 0x01380000e008783b */ /* 0x000e6e0000004200 */
[C---:B------:R-:W-:Y:S08]  /*8880*/  HMMA.16816.F32.BF16 R152, R4.reuse, R16, R152 ;  /* 0x000000100498723c */ /* 0x040ff00000041898 */
        /* <DEDUP_REMOVED lines=49> */
[----:B------:R-:W-:Y:S01]  /*8ba0*/  IMAD.U32 R164, RZ, RZ, UR29 ;  /* 0x0000001dffa47e24 */ /* 0x000fe2000f8e00ff */
[----:B------:R-:W-:Y:S01]  /*8bb0*/  UISETP.GT.AND UP0, UPT, UR29, UR11, UPT ;  /* 0x0000000b1d00728c */ /* 0x000fe2000bf04270 */
[----:B------:R-:W-:-:S04]  /*8bc0*/  IMAD.WIDE.U32 R16, R16, UR16, R4 ;  /* 0x0000001010107c25 */ /* 0x000fc8000f8e0004 */
[----:B------:R-:W-:Y:S01]  /*8bd0*/  IMAD R164, R164, 0x40, R249 ;  /* 0x00000040a4a47824 */ /* 0x000fe200078e02f9 */
[----:B------:R-:W-:Y:S02]  /*8be0*/  IADD3 R5, R17, UR4, RZ ;  /* 0x0000000411057c10 */ /* 0x000fe4000fffe0ff */
[C---:B------:R-:W-:Y:S02]  /*8bf0*/  @!P5 LEA R14, P6, R16.reuse, c[0x0][0x170], 0x1 ;  /* 0x00005c00100eda11 */ /* 0x040fe400078c08ff */
[C---:B------:R-:W-:Y:S02]  /*8c00*/  @!P4 LEA R10, P1, R16.reuse, c[0x0][0x170], 0x1 ;  /* 0x00005c00100aca11 */ /* 0x040fe400078208ff */
[C---:B------:R-:W-:Y:S01]  /*8c10*/  @!P3 LEA R8, P0, R16.reuse, c[0x0][0x170], 0x1 ;  /* 0x00005c001008ba11 */ /* 0x040fe200078008ff */
[----:B------:R-:W-:Y:S01]  /*8c20*/  @P5 STS.128 [R238+0x10000], RZ ;  /* 0x010000ffee005388 */ /* 0x000fe20000000c00 */
[C---:B------:R-:W-:Y:S02]  /*8c30*/  @!P5 LEA.HI.X R15, R16.reuse, c[0x0][0x174], R5, 0x1, P6 ;  /* 0x00005d00100fda11 */ /* 0x040fe400030f0c05 */
        /* <DEDUP_REMOVED lines=78> */
[----:B------:R-:W-:Y:S01]  /*9120*/  IMAD.IADD R3, R248, 0x1, -R164 ;  /* 0x00000001f8037824 */ /* 0x000fe200078e0aa4 */
[----:B------:R-:W-:Y:S02]  /*9130*/  ISETP.GE.AND P1, PT, R164, R246, PT ;  /* 0x000000f6a400720c */ /* 0x000fe40003f26270 */
[----:B------:R-:W-:Y:S02]  /*9140*/  @P4 STS.128 [R238+0x13000], RZ ;  /* 0x013000ffee004388 */ /* 0x000fe40000000c00 */
[----:B------:R-:W-:-:S02]  /*9150*/  IABS R3, R3 ;  /* 0x0000000300037213 */ /* 0x000fc40000000000 */
[----:B------:R-:W-:Y:S01]  /*9160*/  @!PT LDS RZ, [RZ] ;  /* 0x00000000fffff984 */ /* 0x000fe20000000800 */
[----:B------:R-:W-:Y:S01]  /*9170*/  @!PT LDS RZ, [RZ] ;  /* 0x00000000fffff984 */ /* 0x000fe20000000800 */
[----:B------:R-:W-:Y:S01]  /*9180*/  @!PT LDS RZ, [RZ] ;  /* 0x00000000fffff984 */ /* 0x000fe20000000800 */
[----:B------:R1:W-:Y:S01]  /*9190*/  @!P4 LDGSTS.E.BYPASS.LTC128B.128 [R238+0x13000], [R26.64+0x80] ;  /* 0x130000801aeecfae */ /* 0x0003e2000b901d56 */
[----:B------:R-:W-:-:S03]  /*91a0*/  ISETP.LT.OR P1, PT, R164, R247, P1 ;  /* 0x000000f7a400720c */ /* 0x000fc60000f21670 */
        /* <DEDUP_REMOVED lines=31> */
[----:B-1----:R-:W5:Y:S04]  /*93a0*/  LDSM.16.M88.4 R12, [R233+0x8000] ;  /* 0x00800000e90c783b */ /* 0x002f680000000200 */
[----:B---3--:R-:W2:Y:S04]  /*93b0*/  LDSM.16.M88.4 R4, [R233+0x8800] ;  /* 0x00880000e904783b */ /* 0x008ea80000000200 */
[----:B------:R-:W1:Y:S04]  /*93c0*/  LDSM.16.M88.4 R176, [R233+0x9000] ;  /* 0x00900000e9b0783b */ /* 0x000e680000000200 */
[----:B------:R-:W3:Y:S04]  /*93d0*/  LDSM.16.M88.4 R28, [R233+0x9800] ;  /* 0x00980000e91c783b */ /* 0x000ee80000000200 */
[----:B------:R-:W-:Y:S04]  /*93e0*/  LDSM.16.M88.4 R32, [R232] ;  /* 0x00000000e820783b */ /* 0x000fe80000000200 */
[----:B------:R-:W1:Y:S04]  /*93f0*/  LDSM.16.M88.4 R24, [R231] ;  /* 0x00000000e718783b */ /* 0x000e680000000200 */
[----:B----4-:R-:W4:Y:S04]  /*9400*/  LDSM.16.M88.4 R20, [R223] ;  /* 0x00000000df14783b */ /* 0x010f280000000200 */
[----:B------:R-:W1:Y:S04]  /*9410*/  LDSM.16.M88.4 R192, [R222] ;  /* 0x00000000dec0783b */ /* 0x000e680000000200 */
[----:B------:R-:W-:Y:S04]  /*9420*/  LDSM.16.M88.4 R184, [R230] ;  /* 0x00000000e6b8783b */ /* 0x000fe80000000200 */
[----:B------:R-:W-:Y:S01]  /*9430*/  LDSM.16.M88.4 R188, [R221] ;  /* 0x00000000ddbc783b */ /* 0x000fe20000000200 */
[C---:B-----5:R-:W-:Y:S03]  /*9440*/  HMMA.16816.F32.BF16 R16, R168.reuse, R12, RZ ;  /* 0x0000000ca810723c */ /* 0x060fe600000418ff */
[----:B------:R-:W0:Y:S05]  /*9450*/  LDGDEPBAR ;  /* 0x00000000000079af */ /* 0x000e2a0000000000 */
[C---:B--2---:R-:W-:Y:S08]  /*9460*/  HMMA.16816.F32.BF16 R8, R168.reuse, R4, RZ ;  /* 0x00000004a808723c */ /* 0x044ff000000418ff */
[C---:B------:R-:W-:Y:S08]  /*9470*/  HMMA.16816.F32.BF16 R12, R168.reuse, R14, RZ ;  /* 0x0000000ea80c723c */ /* 0x040ff000000418ff */
[C---:B------:R-:W-:Y:S08]  /*9480*/  HMMA.16816.F32.BF16 R4, R168.reuse, R6, RZ ;  /* 0x00000006a804723c */ /* 0x040ff000000418ff */
[C---:B-1----:R-:W-:Y:S08]  /*9490*/  HMMA.16816.F32.BF16 R180, R168.reuse, R176, RZ ;  /* 0x000000b0a8b4723c */ /* 0x042ff000000418ff */
[C---:B------:R-:W-:Y:S08]  /*94a0*/  HMMA.16816.F32.BF16 R176, R168.reuse, R178, RZ ;  /* 0x000000b2a8b0723c */ /* 0x040ff000000418ff */
[C---:B---3--:R-:W-:Y:S08]  /*94b0*/  HMMA.16816.F32.BF16 R172, R168.reuse, R28, RZ ;  /* 0x0000001ca8ac723c */ /* 0x048ff000000418ff */
[----:B------:R-:W-:Y:S01]  /*94c0*/  HMMA.16816.F32.BF16 R168, R168, R30, RZ ;  /* 0x0000001ea8a8723c */ /* 0x000fe200000418ff */
[----:B------:R-:W1:Y:S07]  /*94d0*/  LDSM.16.M88.4 R28, [R227+0x8000] ;  /* 0x00800000e31c783b */ /* 0x000e6e0000000200 */
[C---:B------:R-:W-:Y:S08]  /*94e0*/  HMMA.16816.F32.BF16 R16, R32.reuse, R24, R16 ;  /* 0x000000182010723c */ /* 0x040ff00000041810 */
        /* <DEDUP_REMOVED lines=8> */
[C---:B-1----:R-:W-:Y:S08]  /*9570*/  HMMA.16816.F32.BF16 R16, R184.reuse, R28, R16 ;  /* 0x0000001cb810723c */ /* 0x042ff00000041810 */
[C---:B------:R-:W-:Y:S01]  /*9580*/  HMMA.16816.F32.BF16 R12, R184.reuse, R30, R12 ;  /* 0x0000001eb80c723c */ /* 0x040fe2000004180c */
[----:B------:R-:W-:Y:S07]  /*9590*/  LDSM.16.M88.4 R28, [R220] ;  /* 0x00000000dc1c783b */ /* 0x000fee0000000200 */
[C---:B--2---:R-:W-:Y:S08]  /*95a0*/  HMMA.16816.F32.BF16 R8, R184.reuse, R24, R8 ;  /* 0x00000018b808723c */ /* 0x044ff00000041808 */
[C---:B------:R-:W-:Y:S01]  /*95b0*/  HMMA.16816.F32.BF16 R4, R184.reuse, R26, R4 ;  /* 0x0000001ab804723c */ /* 0x040fe20000041804 */
[----:B------:R-:W1:Y:S07]  /*95c0*/  LDSM.16.M88.4 R24, [R229] ;  /* 0x00000000e518783b */ /* 0x000e6e0000000200 */
[C---:B---3--:R-:W-:Y:S08]  /*95d0*/  HMMA.16816.F32.BF16 R180, R184.reuse, R20, R180 ;  /* 0x00000014b8b4723c */ /* 0x048ff000000418b4 */
[----:B------:R-:W-:Y:S01]  /*95e0*/  HMMA.16816.F32.BF16 R176, R184, R22, R176 ;  /* 0x00000016b8b0723c */ /* 0x000fe200000418b0 */
[----:B------:R-:W2:Y:S07]  /*95f0*/  LDSM.16.M88.4 R20, [R220+0x800] ;  /* 0x00080000dc14783b */ /* 0x000eae0000000200 */
[C---:B------:R-:W-:Y:S08]  /*9600*/  HMMA.16816.F32.BF16 R172, R32.reuse, R188, R172 ;  /* 0x000000bc20ac723c */ /* 0x040ff000000418ac */
[----:B------:R-:W-:Y:S01]  /*9610*/  HMMA.16816.F32.BF16 R168, R32, R190, R168 ;  /* 0x000000be20a8723c */ /* 0x000fe200000418a8 */
[----:B------:R-:W3:Y:S04]  /*9620*/  LDSM.16.M88.4 R188, [R227+0x9800] ;  /* 0x00980000e3bc783b */ /* 0x000ee80000000200 */
[----:B------:R-:W4:Y:S03]  /*9630*/  LDSM.16.M88.4 R32, [R220+0x1000] ;  /* 0x00100000dc20783b */ /* 0x000f260000000200 */
[C---:B-1----:R-:W-:Y:S08]  /*9640*/  HMMA.16816.F32.BF16 R16, R24.reuse, R28, R16 ;  /* 0x0000001c1810723c */ /* 0x042ff00000041810 */
[C---:B------:R-:W-:Y:S01]  /*9650*/  HMMA.16816.F32.BF16 R12, R24.reuse, R30, R12 ;  /* 0x0000001e180c723c */ /* 0x040fe2000004180c */
[----:B------:R-:W-:Y:S07]  /*9660*/  LDSM.16.M88.4 R28, [R234+0x2000] ;  /* 0x00200000ea1c783b */ /* 0x000fee0000000200 */
[C---:B--2---:R-:W-:Y:S08]  /*9670*/  HMMA.16816.F32.BF16 R8, R24.reuse, R20, R8 ;  /* 0x000000141808723c */ /* 0x044ff00000041808 */
[----:B------:R-:W-:Y:S01]  /*9680*/  HMMA.16816.F32.BF16 R4, R24, R22, R4 ;  /* 0x000000161804723c */ /* 0x000fe20000041804 */
[----:B------:R-:W1:Y:S07]  /*9690*/  LDSM.16.M88.4 R20, [R233+0xa000] ;  /* 0x00a00000e914783b */ /* 0x000e6e0000000200 */
        /* <DEDUP_REMOVED lines=8> */
[----:B------:R-:W-:Y:S01]  /*9720*/  HMMA.16816.F32.BF16 R168, R24, R194, R168 ;  /* 0x000000c218a8723c */ /* 0x000fe200000418a8 */
[----:B------:R-:W-:Y:S04]  /*9730*/  LDSM.16.M88.4 R24, [R232+0x2000] ;  /* 0x00200000e818783b */ /* 0x000fe80000000200 */
[----:B------:R-:W-:Y:S03]  /*9740*/  LDSM.16.M88.4 R192, [R220+0x2800] ;  /* 0x00280000dcc0783b */ /* 0x000fe60000000200 */
        /* <DEDUP_REMOVED lines=9> */
[C---:B------:R-:W-:Y:S08]  /*97e0*/  HMMA.16816.F32.BF16 R8, R28.reuse, R188, R8 ;  /* 0x000000bc1c08723c */ /* 0x040ff00000041808 */
[----:B------:R-:W-:Y:S01]  /*97f0*/  HMMA.16816.F32.BF16 R4, R28, R190, R4 ;  /* 0x000000be1c04723c */ /* 0x000fe20000041804 */
[----:B------:R-:W4:Y:S04]  /*9800*/  LDSM.16.M88.4 R188, [R218] ;  /* 0x00000000dabc783b */ /* 0x000f280000000200 */
        /* <DEDUP_REMOVED lines=39> */
[----:B------:R-:W4:Y:S03]  /*9a80*/  LDSM.16.M88.4 R24, [R215] ;  /* 0x00000000d718783b */ /* 0x000f260000000200 */
[C---:B-1----:R-:W-:Y:S08]  /*9a90*/  HMMA.16816.F32.BF16 R16, R28.reuse, R20, R16 ;  /* 0x000000141c10723c */ /* 0x042ff00000041810 */
[C---:B------:R-:W-:Y:S01]  /*9aa0*/  HMMA.16816.F32.BF16 R12, R28.reuse, R22, R12 ;  /* 0x000000161c0c723c */ /* 0x040fe2000004180c */
[----:B------:R-:W1:Y:S07]  /*9ab0*/  LDSM.16.M88.4 R20, [R214] ;  /* 0x00000000d614783b */ /* 0x000e6e0000000200 */
[C---:B------:R-:W-:Y:S08]  /*9ac0*/  HMMA.16816.F32.BF16 R8, R28.reuse, R188, R8 ;  /* 0x000000bc1c08723c */ /* 0x040ff00000041808 */
[C---:B------:R-:W-:Y:S01]  /*9ad0*/  HMMA.16816.F32.BF16 R4, R28.reuse, R190, R4 ;  /* 0x000000be1c04723c */ /* 0x040fe20000041804 */
[----:B------:R-:W5:Y:S07]  /*9ae0*/  LDSM.16.M88.4 R188, [R213] ;  /* 0x00000000d5bc783b */ /* 0x000f6e0000000200 */
[C---:B--2---:R-:W-:Y:S08]  /*9af0*/  HMMA.16816.F32.BF16 R180, R28.reuse, R184, R180 ;  /* 0x000000b81cb4723c */ /* 0x044ff000000418b4 */
[C---:B------:R-:W-:Y:S01]  /*9b00*/  HMMA.16816.F32.BF16 R176, R28.reuse, R186, R176 ;  /* 0x000000ba1cb0723c */ /* 0x040fe200000418b0 */
[----:B------:R-:W2:Y:S07]  /*9b10*/  LDSM.16.M88.4 R184, [R212] ;  /* 0x00000000d4b8783b */ /* 0x000eae0000000200 */
        /* <DEDUP_REMOVED lines=29> */
[----:B------:R-:W-:Y:S03]  /*9cf0*/  LDSM.16.M88.4 R184, [R233+0xf000] ;  /* 0x00f00000e9b8783b */ /* 0x000fe60000000200 */
[C---:B---3--:R-:W-:Y:S08]  /*9d00*/  HMMA.16816.F32.BF16 R180, R28.reuse, R188, R180 ;  /* 0x000000bc1cb4723c */ /* 0x048ff000000418b4 */
[C---:B----4-:R-:W-:Y:S08]  /*9d10*/  HMMA.16816.F32.BF16 R16, R28.reuse, R24, R16 ;  /* 0x000000181c10723c */ /* 0x050ff00000041810 */
[C---:B------:R-:W-:Y:S01]  /*9d20*/  HMMA.16816.F32.BF16 R12, R28.reuse, R26, R12 ;  /* 0x0000001a1c0c723c */ /* 0x040fe2000004180c */
[----:B------:R-:W2:Y:S07]  /*9d30*/  LDSM.16.M88.4 R24, [R233+0xe000] ;  /* 0x00e00000e918783b */ /* 0x000eae0000000200 */
[C---:B------:R-:W-:Y:S01]  /*9d40*/  HMMA.16816.F32.BF16 R176, R28.reuse, R190, R176 ;  /* 0x000000be1cb0723c */ /* 0x040fe200000418b0 */
[----:B------:R-:W3:Y:S07]  /*9d50*/  LDSM.16.M88.4 R188, [R233+0xe800] ;  /* 0x00e80000e9bc783b */ /* 0x000eee0000000200 */
[C---:B-1----:R-:W-:Y:S08]  /*9d60*/  HMMA.16816.F32.BF16 R172, R28.reuse, R20, R172 ;  /* 0x000000141cac723c */ /* 0x042ff000000418ac */
[C---:B------:R-:W-:Y:S01]  /*9d70*/  HMMA.16816.F32.BF16 R168, R28.reuse, R22, R168 ;  /* 0x000000161ca8723c */ /* 0x040fe200000418a8 */
[----:B------:R-:W1:Y:S07]  /*9d80*/  LDSM.16.M88.4 R20, [R233+0xf800] ;  /* 0x00f80000e914783b */ /* 0x000e6e0000000200 */
[C---:B------:R-:W-:Y:S08]  /*9d90*/  HMMA.16816.F32.BF16 R8, R28.reuse, R192, R8 ;  /* 0x000000c01c08723c */ /* 0x040ff00000041808 */
[----:B------:R-:W-:Y:S01]  /*9da0*/  HMMA.16816.F32.BF16 R4, R28, R194, R4 ;  /* 0x000000c21c04723c */ /* 0x000fe20000041804 */
[----:B------:R-:W-:Y:S07]  /*9db0*/  LDSM.16.M88.4 R28, [R232+0x6000] ;  /* 0x00600000e81c783b */ /* 0x000fee0000000200 */
[C---:B--2---:R-:W-:Y:S08]  /*9dc0*/  HMMA.16816.F32.BF16 R16, R32.reuse, R24, R16 ;  /* 0x000000182010723c */ /* 0x044ff00000041810 */
[C---:B------:R-:W-:Y:S01]  /*9dd0*/  HMMA.16816.F32.BF16 R12, R32.reuse, R26, R12 ;  /* 0x0000001a200c723c */ /* 0x040fe2000004180c */
[----:B------:R-:W2:Y:S07]  /*9de0*/  LDSM.16.M88.4 R24, [R211] ;  /* 0x00000000d318783b */ /* 0x000eae0000000200 */
[C---:B---3--:R-:W-:Y:S08]  /*9df0*/  HMMA.16816.F32.BF16 R8, R32.reuse, R188, R8 ;  /* 0x000000bc2008723c */ /* 0x048ff00000041808 */
[C---:B------:R-:W-:Y:S01]  /*9e00*/  HMMA.16816.F32.BF16 R4, R32.reuse, R190, R4 ;  /* 0x000000be2004723c */ /* 0x040fe20000041804 */
[----:B------:R-:W3:Y:S07]  /*9e10*/  LDSM.16.M88.4 R188, [R210] ;  /* 0x00000000d2bc783b */ /* 0x000eee0000000200 */
[C---:B------:R-:W-:Y:S08]  /*9e20*/  HMMA.16816.F32.BF16 R180, R32.reuse, R184, R180 ;  /* 0x000000b820b4723c */ /* 0x040ff000000418b4 */
[C---:B------:R-:W-:Y:S01]  /*9e30*/  HMMA.16816.F32.BF16 R176, R32.reuse, R186, R176 ;  /* 0x000000ba20b0723c */ /* 0x040fe200000418b0 */
[----:B------:R-:W4:Y:S07]  /*9e40*/  LDSM.16.M88.4 R184, [R209] ;  /* 0x00000000d1b8783b */ /* 0x000f2e0000000200 */
[C---:B-1----:R-:W-:Y:S08]  /*9e50*/  HMMA.16816.F32.BF16 R172, R32.reuse, R20, R172 ;  /* 0x0000001420ac723c */ /* 0x042ff000000418ac */
[----:B------:R-:W-:Y:S01]  /*9e60*/  HMMA.16816.F32.BF16 R168, R32, R22, R168 ;  /* 0x0000001620a8723c */ /* 0x000fe200000418a8 */
[----:B------:R-:W1:Y:S04]  /*9e70*/  LDSM.16.M88.4 R20, [R208] ;  /* 0x00000000d014783b */ /* 0x000e680000000200 */
[----:B------:R-:W-:Y:S03]  /*9e80*/  LDSM.16.M88.4 R32, [R230+0x6000] ;  /* 0x00600000e620783b */ /* 0x000fe60000000200 */
        /* <DEDUP_REMOVED lines=17> */
[C---:B----4-:R-:W-:Y:S07]  /*9fa0*/  HMMA.16816.F32.BF16 R8, R32.reuse, R184, R8 ;  /* 0x000000b82008723c */ /* 0x050fee0000041808 */
[----:B------:R-:W-:Y:S01]  /*9fb0*/  IMAD.MOV.U32 R185, RZ, RZ, R3 ;  /* 0x000000ffffb97224 */ /* 0x000fe200078e0003 */
[----:B------:R-:W-:Y:S01]  /*9fc0*/  HMMA.16816.F32.BF16 R4, R32, R186, R4 ;  /* 0x000000ba2004723c */ /* 0x000fe20000041804 */
[----:B------:R-:W-:-:S04]  /*9fd0*/  IADD3 R3, R164, 0x1, RZ ;  /* 0x00000001a4037810 */ /* 0x000fc80007ffe0ff */
[----:B------:R-:W3:Y:S01]  /*9fe0*/  I2F R185, R185 ;  /* 0x000000b900b97306 */ /* 0x000ee20000201400 */
[----:B------:R-:W-:Y:S01]  /*9ff0*/  IMAD.IADD R184, R248, 0x1, -R3 ;  /* 0x00000001f8b87824 */ /* 0x000fe200078e0a03 */
[C---:B------:R-:W-:Y:S01]  /*a000*/  ISETP.GE.AND P0, PT, R3.reuse, R246, PT ;  /* 0x000000f60300720c */ /* 0x040fe20003f06270 */
[C---:B-1----:R-:W-:Y:S01]  /*a010*/  HMMA.16816.F32.BF16 R16, R28.reuse, R20, R16 ;  /* 0x000000141c10723c */ /* 0x042fe20000041810 */
[C---:B------:R-:W-:Y:S02]  /*a020*/  ISETP.GE.AND P6, PT, R3.reuse, R239, PT ;  /* 0x000000ef0300720c */ /* 0x040fe40003fc6270 */
[----:B------:R-:W-:Y:S02]  /*a030*/  IABS R184, R184 ;  /* 0x000000b800b87213 */ /* 0x000fe40000000000 */
[----:B------:R-:W-:Y:S02]  /*a040*/  ISETP.LT.OR P0, PT, R3, R247, P0 ;  /* 0x000000f70300720c */ /* 0x000fe40000701670 */
[----:B------:R-:W-:Y:S01]  /*a050*/  IMAD.IADD R20, R245, 0x1, -R164 ;  /* 0x00000001f5147824 */ /* 0x000fe200078e0aa4 */
[----:B------:R-:W-:Y:S01]  /*a060*/  HMMA.16816.F32.BF16 R12, R28, R22, R12 ;  /* 0x000000161c0c723c */ /* 0x000fe2000004180c */
[----:B------:R-:W1:Y:S01]  /*a070*/  I2F R184, R184 ;  /* 0x000000b800b87306 */ /* 0x000e620000201400 */
[----:B------:R-:W-:-:S02]  /*a080*/  ISETP.LT.OR P6, PT, R3, R244, P6 ;  /* 0x000000f40300720c */ /* 0x000fc400037c1670 */
[----:B------:R-:W-:-:S04]  /*a090*/  IABS R20, R20 ;  /* 0x0000001400147213 */ /* 0x000fc80000000000 */
[C---:B--2---:R-:W-:Y:S01]  /*a0a0*/  HMMA.16816.F32.BF16 R172, R32.reuse, R24, R172 ;  /* 0x0000001820ac723c */ /* 0x044fe200000418ac */
[----:B------:R2:W4:Y:S06]  /*a0b0*/  I2F R187, R20 ;  /* 0x0000001400bb7306 */ /* 0x00052c0000201400 */
[----:B------:R-:W-:Y:S01]  /*a0c0*/  IMAD.IADD R25, R245, 0x1, -R3 ;  /* 0x00000001f5197824 */ /* 0x000fe200078e0a03 */
[----:B------:R-:W-:Y:S01]  /*a0d0*/  IADD3 R24, R164, 0x8, RZ ;  /* 0x00000008a4187810 */ /* 0x000fe20007ffe0ff */
[----:B---3--:R-:W-:Y:S01]  /*a0e0*/  FFMA.FTZ R185, R185, -UR32, R16 ;  /* 0x80000020b9b97c23 */ /* 0x008fe20008010010 */
[----:B------:R-:W-:Y:S01]  /*a0f0*/  HMMA.16816.F32.BF16 R176, R32, R190, R176 ;  /* 0x000000be20b0723c */ /* 0x000fe200000418b0 */
[----:B-1----:R-:W-:Y:S01]  /*a100*/  FFMA.FTZ R184, R184, -UR32, R17 ;  /* 0x80000020b8b87c23 */ /* 0x002fe20008010011 */
[----:B------:R-:W-:Y:S01]  /*a110*/  IABS R25, R25 ;  /* 0x0000001900197213 */ /* 0x000fe20000000000 */
[----:B------:R-:W-:-:S02]  /*a120*/  IMAD.IADD R3, R248, 0x1, -R24 ;  /* 0x00000001f8037824 */ /* 0x000fc400078e0a18 */
[----:B------:R-:W-:Y:S01]  /*a130*/  IMAD.IADD R17, R245, 0x1, -R24 ;  /* 0x00000001f5117824 */ /* 0x000fe200078e0a18 */
[----:B--2---:R-:W1:Y:S01]  /*a140*/  LDSM.16.M88.4 R20, [R220+0x6800] ;  /* 0x00680000dc14783b */ /* 0x004e620000000200 */
[----:B------:R-:W-:Y:S01]  /*a150*/  IMAD.MOV.U32 R16, RZ, RZ, R25 ;  /* 0x000000ffff107224 */ /* 0x000fe200078e0019 */
[----:B------:R-:W-:Y:S01]  /*a160*/  IABS R3, R3 ;  /* 0x0000000300037213 */ /* 0x000fe20000000000 */
[----:B------:R-:W-:Y:S01]  /*a170*/  HMMA.16816.F32.BF16 R168, R32, R26, R168 ;  /* 0x0000001a20a8723c */ /* 0x000fe200000418a8 */
[----:B------:R-:W-:Y:S01]  /*a180*/  FSEL R25, R185, -INF , !P1 ;  /* 0xff800000b9197808 */ /* 0x000fe20004800000 */
[----:B----4-:R-:W-:Y:S01]  /*a190*/  FFMA.FTZ R185, R187, -UR32, R18 ;  /* 0x80000020bbb97c23 */ /* 0x010fe20008010012 */
[C---:B------:R-:W-:Y:S01]  /*a1a0*/  ISETP.GE.AND P1, PT, R164.reuse, R239, PT ;  /* 0x000000efa400720c */ /* 0x040fe20003f26270 */
[----:B------:R-:W2:Y:S01]  /*a1b0*/  I2F R16, R16 ;  /* 0x0000001000107306 */ /* 0x000ea20000201400 */
[C---:B------:R-:W-:Y:S02]  /*a1c0*/  IADD3 R18, R164.reuse, 0x9, RZ ;  /* 0x00000009a4127810 */ /* 0x040fe40007ffe0ff */
[----:B------:R-:W-:-:S02]  /*a1d0*/  ISETP.LT.OR P1, PT, R164, R244, P1 ;  /* 0x000000f4a400720c */ /* 0x000fc40000f21670 */
[----:B------:R-:W-:-:S03]  /*a1e0*/  IABS R17, R17 ;  /* 0x0000001100117213 */ /* 0x000fc60000000000 */
[----:B------:R3:W4:Y:S01]  /*a1f0*/  I2F R187, R3 ;  /* 0x0000000300bb7306 */ /* 0x0007220000201400 */
[----:B--2---:R-:W-:Y:S01]  /*a200*/  FFMA.FTZ R16, R16, -UR32, R19 ;  /* 0x8000002010107c23 */ /* 0x004fe20008010013 */
[----:B------:R-:W-:-:S06]  /*a210*/  IADD3 R19, R164, 0x10, RZ ;  /* 0x00000010a4137810 */ /* 0x000fcc0007ffe0ff */
[----:B------:R-:W2:Y:S01]  /*a220*/  I2F R17, R17 ;  /* 0x0000001100117306 */ /* 0x000ea20000201400 */
[----:B---3--:R-:W-:Y:S01]  /*a230*/  FSEL R3, R185, -INF , !P1 ;  /* 0xff800000b9037808 */ /* 0x008fe20004800000 */
[----:B----4-:R-:W-:Y:S01]  /*a240*/  FFMA.FTZ R187, R187, -UR32, R12 ;  /* 0x80000020bbbb7c23 */ /* 0x010fe2000801000c */
[----:B------:R-:W-:Y:S01]  /*a250*/  FSEL R185, R184, -INF , !P0 ;  /* 0xff800000b8b97808 */ /* 0x000fe20004000000 */
[----:B------:R-:W-:Y:S01]  /*a260*/  IMAD.IADD R184, R248, 0x1, -R18 ;  /* 0x00000001f8b87824 */ /* 0x000fe200078e0a12 */
[C---:B------:R-:W-:Y:S02]  /*a270*/  ISETP.GE.AND P1, PT, R24.reuse, R246, PT ;  /* 0x000000f61800720c */ /* 0x040fe40003f26270 */
[C---:B------:R-:W-:Y:S02]  /*a280*/  ISETP.GE.AND P0, PT, R24.reuse, R239, PT ;  /* 0x000000ef1800720c */ /* 0x040fe40003f06270 */
[C---:B------:R-:W-:Y:S01]  /*a290*/  ISETP.LT.OR P1, PT, R24.reuse, R247, P1 ;  /* 0x000000f71800720c */ /* 0x040fe20000f21670 */
[----:B-1----:R-:W-:Y:S01]  /*a2a0*/  HMMA.16816.F32.BF16 R8, R28, R20, R8 ;  /* 0x000000141c08723c */ /* 0x002fe20000041808 */
[----:B------:R-:W-:Y:S01]  /*a2b0*/  ISETP.LT.OR P0, PT, R24, R244, P0 ;  /* 0x000000f41800720c */ /* 0x000fe20000701670 */
[----:B--2---:R-:W-:Y:S01]  /*a2c0*/  FFMA.FTZ R186, R17, -UR32, R14 ;  /* 0x8000002011ba7c23 */ /* 0x004fe2000801000e */
[----:B------:R-:W-:-:S02]  /*a2d0*/  IABS R24, R184 ;  /* 0x000000b800187213 */ /* 0x000fc40000000000 */
[----:B------:R-:W-:Y:S01]  /*a2e0*/  FSEL R184, R16, -INF , !P6 ;  /* 0xff80000010b87808 */ /* 0x000fe20007000000 */
[--C-:B------:R-:W-:Y:S01]  /*a2f0*/  IMAD.IADD R16, R248, 0x1, -R19.reuse ;  /* 0x00000001f8107824 */ /* 0x100fe200078e0a13 */
[----:B------:R-:W-:Y:S01]  /*a300*/  FSEL R187, R187, -INF , !P1 ;  /* 0xff800000bbbb7808 */ /* 0x000fe20004800000 */
[C---:B------:R-:W-:Y:S01]  /*a310*/  IMAD.IADD R20, R245.reuse, 0x1, -R18 ;  /* 0x00000001f5147824 */ /* 0x040fe200078e0a12 */
[C---:B------:R-:W-:Y:S01]  /*a320*/  ISETP.GE.AND P6, PT, R18.reuse, R246, PT ;  /* 0x000000f61200720c */ /* 0x040fe20003fc6270 */
[----:B------:R-:W-:Y:S01]  /*a330*/  IMAD.IADD R21, R245, 0x1, -R19 ;  /* 0x00000001f5157824 */ /* 0x000fe200078e0a13 */
[----:B------:R-:W-:Y:S01]  /*a340*/  ISETP.GE.AND P1, PT, R18, R239, PT ;  /* 0x000000ef1200720c */ /* 0x000fe20003f26270 */
[----:B------:R-:W-:Y:S01]  /*a350*/  HMMA.16816.F32.BF16 R4, R28, R22, R4 ;  /* 0x000000161c04723c */ /* 0x000fe20000041804 */
[----:B------:R-:W-:Y:S02]  /*a360*/  IABS R12, R20 ;  /* 0x00000014000c7213 */ /* 0x000fe40000000000 */
[----:B------:R-:W1:Y:S01]  /*a370*/  I2F R20, R24 ;  /* 0x0000001800147306 */ /* 0x000e620000201400 */
[----:B------:R-:W-:-:S02]  /*a380*/  IABS R16, R16 ;  /* 0x0000001000107213 */ /* 0x000fc40000000000 */
[C---:B------:R-:W-:Y:S02]  /*a390*/  ISETP.LT.OR P6, PT, R18.reuse, R247, P6 ;  /* 0x000000f71200720c */ /* 0x040fe400037c1670 */
[----:B------:R-:W-:Y:S01]  /*a3a0*/  ISETP.LT.OR P1, PT, R18, R244, P1 ;  /* 0x000000f41200720c */ /* 0x000fe20000f21670 */
[----:B------:R-:W-:Y:S01]  /*a3b0*/  IMAD.MOV.U32 R18, RZ, RZ, R16 ;  /* 0x000000ffff127224 */ /* 0x000fe200078e0010 */
[----:B------:R-:W-:Y:S01]  /*a3c0*/  IADD3 R16, R164, 0x11, RZ ;  /* 0x00000011a4107810 */ /* 0x000fe20007ffe0ff */
[----:B------:R-:W2:Y:S01]  /*a3d0*/  I2F R12, R12 ;  /* 0x0000000c000c7306 */ /* 0x000ea20000201400 */
[----:B------:R-:W-:Y:S02]  /*a3e0*/  IABS R14, R21 ;  /* 0x00000015000e7213 */ /* 0x000fe40000000000 */
[----:B------:R-:W-:Y:S02]  /*a3f0*/  FSEL R186, R186, -INF , !P0 ;  /* 0xff800000baba7808 */ /* 0x000fe40004000000 */
[----:B------:R-:W-:-:S03]  /*a400*/  ISETP.GE.AND P0, PT, R19, R246, PT ;  /* 0x000000f61300720c */ /* 0x000fc60003f06270 */
[----:B------:R3:W4:Y:S01]  /*a410*/  I2F R17, R18 ;  /* 0x0000001200117306 */ /* 0x0007220000201400 */
[----:B-1----:R-:W-:Y:S01]  /*a420*/  FFMA.FTZ R13, R20, -UR32, R13 ;  /* 0x80000020140d7c23 */ /* 0x002fe2000801000d */
[----:B------:R-:W-:Y:S01]  /*a430*/  IADD3 R24, R164, 0x19, RZ ;  /* 0x00000019a4187810 */ /* 0x000fe20007ffe0ff */
[--C-:B------:R-:W-:Y:S01]  /*a440*/  IMAD.IADD R20, R248, 0x1, -R16.reuse ;  /* 0x00000001f8147824 */ /* 0x100fe200078e0a10 */
[----:B------:R-:W-:Y:S02]  /*a450*/  ISETP.LT.OR P0, PT, R19, R247, P0 ;  /* 0x000000f71300720c */ /* 0x000fe40000701670 */
[----:B------:R-:W-:Y:S01]  /*a460*/  FSEL R33, R13, -INF , !P6 ;  /* 0xff8000000d217808 */ /* 0x000fe20007000000 */
[----:B------:R-:W-:Y:S01]  /*a470*/  IMAD.IADD R13, R245, 0x1, -R16 ;  /* 0x00000001f50d7824 */ /* 0x000fe200078e0a10 */
[----:B------:R-:W1:Y:S01]  /*a480*/  I2F R21, R14 ;  /* 0x0000000e00157306 */ /* 0x000e620000201400 */
[----:B------:R-:W-:Y:S01]  /*a490*/  IABS R20, R20 ;  /* 0x0000001400147213 */ /* 0x000fe20000000000 */
[----:B--2---:R-:W-:Y:S01]  /*a4a0*/  FFMA.FTZ R12, R12, -UR32, R15 ;  /* 0x800000200c0c7c23 */ /* 0x004fe2000801000f */
[----:B------:R-:W-:-:S02]  /*a4b0*/  ISETP.GE.AND P6, PT, R19, R239, PT ;  /* 0x000000ef1300720c */ /* 0x000fc40003fc6270 */
[----:B------:R-:W-:Y:S02]  /*a4c0*/  IABS R13, R13 ;  /* 0x0000000d000d7213 */ /* 0x000fe40000000000 */
[----:B------:R-:W-:Y:S01]  /*a4d0*/  FSEL R202, R12, -INF , !P1 ;  /* 0xff8000000cca7808 */ /* 0x000fe20004800000 */
[----:B------:R-:W2:Y:S01]  /*a4e0*/  I2F R20, R20 ;  /* 0x0000001400147306 */ /* 0x000ea20000201400 */
[----:B---3--:R-:W-:Y:S01]  /*a4f0*/  IADD3 R18, R164, 0x18, RZ ;  /* 0x00000018a4127810 */ /* 0x008fe20007ffe0ff */
[----:B----4-:R-:W-:Y:S01]  /*a500*/  FFMA.FTZ R17, R17, -UR32, R8 ;  /* 0x8000002011117c23 */ /* 0x010fe20008010008 */
[----:B------:R-:W-:Y:S01]  /*a510*/  ISETP.LT.OR P6, PT, R19, R244, P6 ;  /* 0x000000f41300720c */ /* 0x000fe200037c1670 */
[----:B------:R-:W-:Y:S01]  /*a520*/  IMAD.IADD R8, R248, 0x1, -R24 ;  /* 0x00000001f8087824 */ /* 0x000fe200078e0a18 */
[----:B------:R-:W-:Y:S01]  /*a530*/  ISETP.GE.AND P1, PT, R16, R246, PT ;  /* 0x000000f61000720c */ /* 0x000fe20003f26270 */
[--C-:B------:R-:W-:Y:S01]  /*a540*/  IMAD.IADD R27, R248, 0x1, -R18.reuse ;  /* 0x00000001f81b7824 */ /* 0x100fe200078e0a12 */
[----:B------:R-:W-:Y:S01]  /*a550*/  FSEL R17, R17, -INF , !P0 ;  /* 0xff80000011117808 */ /* 0x000fe20004000000 */
[----:B------:R3:W4:Y:S01]  /*a560*/  I2F R22, R13 ;  /* 0x0000000d00167306 */ /* 0x0007220000201400 */
[----:B------:R-:W-:Y:S01]  /*a570*/  IMAD.IADD R23, R245, 0x1, -R18 ;  /* 0x00000001f5177824 */ /* 0x000fe200078e0a12 */
[----:B------:R-:W-:Y:S01]  /*a580*/  ISETP.GE.AND P0, PT, R16, R239, PT ;  /* 0x000000ef1000720c */ /* 0x000fe20003f06270 */
[----:B-1----:R-:W-:Y:S01]  /*a590*/  FFMA.FTZ R21, R21, -UR32, R10 ;  /* 0x8000002015157c23 */ /* 0x002fe2000801000a */
[----:B------:R-:W-:-:S02]  /*a5a0*/  IABS R27, R27 ;  /* 0x0000001b001b7213 */ /* 0x000fc40000000000 */
[----:B------:R-:W-:Y:S02]  /*a5b0*/  IABS R23, R23 ;  /* 0x0000001700177213 */ /* 0x000fe40000000000 */
[----:B------:R-:W-:Y:S01]  /*a5c0*/  IABS R10, R8 ;  /* 0x00000008000a7213 */ /* 0x000fe20000000000 */
[----:B--2---:R-:W-:Y:S01]  /*a5d0*/  FFMA.FTZ R19, R20, -UR32, R9 ;  /* 0x8000002014137c23 */ /* 0x004fe20008010009 */
[----:B------:R-:W1:Y:S01]  /*a5e0*/  I2F R27, R27 ;  /* 0x0000001b001b7306 */ /* 0x000e620000201400 */
[----:B------:R-:W-:Y:S01]  /*a5f0*/  IADD3 R8, R164, 0x20, RZ ;  /* 0x00000020a4087810 */ /* 0x000fe20007ffe0ff */
[----:B------:R-:W-:Y:S01]  /*a600*/  IMAD.IADD R9, R245, 0x1, -R24 ;  /* 0x00000001f5097824 */ /* 0x000fe200078e0a18 */
[----:B------:R-:W-:Y:S02]  /*a610*/  FSEL R20, R21, -INF , !P6 ;  /* 0xff80000015147808 */ /* 0x000fe40007000000 */
[----:B------:R-:W-:Y:S01]  /*a620*/  ISETP.LT.OR P1, PT, R16, R247, P1 ;  /* 0x000000f71000720c */ /* 0x000fe20000f21670 */
[----:B---3--:R-:W2:Y:S01]  /*a630*/  LDSM.16.M88.4 R12, [R220+0x7000] ;  /* 0x00700000dc0c783b */ /* 0x008ea20000000200 */
[----:B------:R-:W-:Y:S01]  /*a640*/  IMAD.IADD R21, R248, 0x1, -R8 ;  /* 0x00000001f8157824 */ /* 0x000fe200078e0a08 */
[----:B------:R-:W3:Y:S01]  /*a650*/  I2F R23, R23 ;  /* 0x0000001700177306 */ /* 0x000ee20000201400 */
[----:B------:R-:W-:Y:S01]  /*a660*/  ISETP.LT.OR P0, PT, R16, R244, P0 ;  /* 0x000000f41000720c */ /* 0x000fe20000701670 */
[----:B----4-:R-:W-:Y:S01]  /*a670*/  FFMA.FTZ R16, R22, -UR32, R11 ;  /* 0x8000002016107c23 */ /* 0x010fe2000801000b */
[----:B------:R-:W-:-:S02]  /*a680*/  FSEL R19, R19, -INF , !P1 ;  /* 0xff80000013137808 */ /* 0x000fc40004800000 */
[----:B------:R-:W-:Y:S02]  /*a690*/  IABS R11, R21 ;  /* 0x00000015000b7213 */ /* 0x000fe40000000000 */
[CC--:B------:R-:W-:Y:S01]  /*a6a0*/  ISETP.GE.AND P6, PT, R18.reuse, R246.reuse, PT ;  /* 0x000000f61200720c */ /* 0x0c0fe20003fc6270 */
[----:B------:R-:W4:Y:S01]  /*a6b0*/  I2F R10, R10 ;  /* 0x0000000a000a7306 */ /* 0x000f220000201400 */
[----:B------:R-:W-:Y:S01]  /*a6c0*/  ISETP.GE.AND P1, PT, R18, R239, PT ;  /* 0x000000ef1200720c */ /* 0x000fe20003f26270 */
[----:B-1----:R-:W-:Y:S01]  /*a6d0*/  FFMA.FTZ R21, R27, -UR32, R4 ;  /* 0x800000201b157c23 */ /* 0x002fe20008010004 */
[----:B------:R-:W-:Y:S01]  /*a6e0*/  IABS R9, R9 ;  /* 0x0000000900097213 */ /* 0x000fe20000000000 */
[----:B------:R-:W-:Y:S01]  /*a6f0*/  IMAD.MOV.U32 R35, RZ, RZ, R11 ;  /* 0x000000ffff237224 */ /* 0x000fe200078e000b */
[----:B------:R-:W-:Y:S02]  /*a700*/  IADD3 R4, R164, 0x21, RZ ;  /* 0x00000021a4047810 */ /* 0x000fe40007ffe0ff */
[----:B------:R-:W-:Y:S01]  /*a710*/  FSEL R16, R16, -INF , !P0 ;  /* 0xff80000010107808 */ /* 0x000fe20004000000 */
[----:B------:R1:W5:Y:S01]  /*a720*/  I2F R22, R9 ;  /* 0x0000000900167306 */ /* 0x0003620000201400 */
[----:B------:R-:W-:Y:S01]  /*a730*/  ISETP.GE.AND P0, PT, R24, R246, PT ;  /* 0x000000f61800720c */ /* 0x000fe20003f06270 */
[----:B---3--:R-:W-:Y:S01]  /*a740*/  FFMA.FTZ R6, R23, -UR32, R6 ;  /* 0x8000002017067c23 */ /* 0x008fe20008010006 */
[----:B------:R-:W-:-:S02]  /*a750*/  ISETP.LT.OR P6, PT, R18, R247, P6 ;  /* 0x000000f71200720c */ /* 0x000fc400037c1670 */
[----:B------:R-:W-:Y:S01]  /*a760*/  ISETP.LT.OR P1, PT, R18, R244, P1 ;  /* 0x000000f41200720c */ /* 0x000fe20000f21670 */
[----:B------:R-:W-:Y:S01]  /*a770*/  IMAD.IADD R18, R245, 0x1, -R8 ;  /* 0x00000001f5127824 */ /* 0x000fe200078e0a08 */
[----:B------:R-:W-:Y:S01]  /*a780*/  ISETP.LT.OR P0, PT, R24, R247, P0 ;  /* 0x000000f71800720c */ /* 0x000fe20000701670 */
[----:B----4-:R-:W-:Y:S01]  /*a790*/  FFMA.FTZ R5, R10, -UR32, R5 ;  /* 0x800000200a057c23 */ /* 0x010fe20008010005 */
[----:B------:R-:W-:Y:S01]  /*a7a0*/  FSEL R21, R21, -INF , !P6 ;  /* 0xff80000015157808 */ /* 0x000fe20007000000 */
[----:B------:R-:W3:Y:S01]  /*a7b0*/  I2F R35, R35 ;  /* 0x0000002300237306 */ /* 0x000ee20000201400 */
[----:B------:R-:W-:Y:S02]  /*a7c0*/  IABS R11, R18 ;  /* 0x00000012000b7213 */ /* 0x000fe40000000000 */
[----:B------:R-:W-:Y:S02]  /*a7d0*/  ISETP.GE.AND P6, PT, R24, R239, PT ;  /* 0x000000ef1800720c */ /* 0x000fe40003fc6270 */
[----:B------:R-:W-:Y:S01]  /*a7e0*/  FSEL R18, R6, -INF , !P1 ;  /* 0xff80000006127808 */ /* 0x000fe20004800000 */
[----:B-1----:R-:W-:Y:S01]  /*a7f0*/  IMAD.IADD R9, R248, 0x1, -R4 ;  /* 0x00000001f8097824 */ /* 0x002fe200078e0a04 */
[----:B------:R-:W-:Y:S01]  /*a800*/  FSEL R23, R5, -INF , !P0 ;  /* 0xff80000005177808 */ /* 0x000fe20004000000 */
[----:B------:R-:W1:Y:S01]  /*a810*/  I2F R27, R11 ;  /* 0x0000000b001b7306 */ /* 0x000e620000201400 */
[----:B------:R-:W-:Y:S01]  /*a820*/  ISETP.GE.AND P1, PT, R8, R246, PT ;  /* 0x000000f60800720c */ /* 0x000fe20003f26270 */
[----:B-----5:R-:W-:Y:S01]  /*a830*/  FFMA.FTZ R22, R22, -UR32, R7 ;  /* 0x8000002016167c23 */ /* 0x020fe20008010007 */
[----:B------:R-:W-:Y:S01]  /*a840*/  IABS R9, R9 ;  /* 0x0000000900097213 */ /* 0x000fe20000000000 */
[----:B--2---:R-:W-:Y:S01]  /*a850*/  HMMA.16816.F32.BF16 R180, R28, R12, R180 ;  /* 0x0000000c1cb4723c */ /* 0x004fe200000418b4 */
[----:B------:R-:W-:-:S02]  /*a860*/  ISETP.GE.AND P0, PT, R8, R239, PT ;  /* 0x000000ef0800720c */ /* 0x000fc40003f06270 */
[-C--:B------:R-:W-:Y:S02]  /*a870*/  ISETP.LT.OR P6, PT, R24, R244.reuse, P6 ;  /* 0x000000f41800720c */ /* 0x080fe400037c1670 */
[----:B------:R2:W4:Y:S01]  /*a880*/  I2F R24, R9 ;  /* 0x0000000900187306 */ /* 0x0005220000201400 */
[C---:B------:R-:W-:Y:S01]  /*a890*/  ISETP.LT.OR P1, PT, R8.reuse, R247, P1 ;  /* 0x000000f70800720c */ /* 0x040fe20000f21670 */
[C---:B------:R-:W-:Y:S01]  /*a8a0*/  IMAD.IADD R12, R245.reuse, 0x1, -R4 ;  /* 0x00000001f50c7824 */ /* 0x040fe200078e0a04 */
[----:B------:R-:W-:Y:S01]  /*a8b0*/  ISETP.LT.OR P0, PT, R8, R244, P0 ;  /* 0x000000f40800720c */ /* 0x000fe20000701670 */
[----:B------:R-:W-:Y:S01]  /*a8c0*/  HMMA.16816.F32.BF16 R176, R28, R14, R176 ;  /* 0x0000000e1cb0723c */ /* 0x000fe200000418b0 */
[----:B------:R-:W-:Y:S02]  /*a8d0*/  IADD3 R13, R164, 0x28, RZ ;  /* 0x00000028a40d7810 */ /* 0x000fe40007ffe0ff */
[----:B------:R-:W-:Y:S02]  /*a8e0*/  IABS R12, R12 ;  /* 0x0000000c000c7213 */ /* 0x000fe40000000000 */
[----:B------:R-:W-:Y:S01]  /*a8f0*/  FSEL R22, R22, -INF , !P6 ;  /* 0xff80000016167808 */ /* 0x000fe20007000000 */
[--C-:B------:R-:W-:Y:S01]  /*a900*/  IMAD.IADD R5, R245, 0x1, -R13.reuse ;  /* 0x00000001f5057824 */ /* 0x100fe200078e0a0d */
[----:B------:R-:W-:Y:S01]  /*a910*/  ISETP.GE.AND P6, PT, R4, R246, PT ;  /* 0x000000f60400720c */ /* 0x000fe20003fc6270 */
[----:B------:R-:W-:-:S02]  /*a920*/  IMAD.IADD R26, R248, 0x1, -R13 ;  /* 0x00000001f81a7824 */ /* 0x000fc400078e0a0d */
[----:B------:R-:W-:Y:S01]  /*a930*/  IMAD.MOV.U32 R6, RZ, RZ, R12 ;  /* 0x000000ffff067224 */ /* 0x000fe200078e000c */
[----:B------:R-:W-:Y:S01]  /*a940*/  IABS R5, R5 ;  /* 0x0000000500057213 */ /* 0x000fe20000000000 */
[----:B--2---:R-:W2:Y:S01]  /*a950*/  LDSM.16.M88.4 R8, [R220+0x7800] ;  /* 0x00780000dc08783b */ /* 0x004ea20000000200 */
[----:B------:R-:W-:Y:S01]  /*a960*/  IABS R26, R26 ;  /* 0x0000001a001a7213 */ /* 0x000fe20000000000 */
[----:B------:R-:W-:-:S04]  /*a970*/  DEPBAR.LE SB0, 0x0 ;  /* 0x000080000000791a */ /* 0x000fc80000000000 */
[----:B---3--:R-:W-:Y:S01]  /*a980*/  FFMA.FTZ R35, R35, -UR32, R180 ;  /* 0x8000002023237c23 */ /* 0x008fe200080100b4 */
[C---:B------:R-:W-:Y:S01]  /*a990*/  IADD3 R12, R164.reuse, 0x29, RZ ;  /* 0x00000029a40c7810 */ /* 0x040fe20007ffe0ff */
[----:B------:R3:W5:Y:S01]  /*a9a0*/  I2F R15, R26 ;  /* 0x0000001a000f7306 */ /* 0x0007620000201400 */
[----:B------:R-:W-:Y:S01]  /*a9b0*/  IMAD.MOV.U32 R32, RZ, RZ, R5 ;  /* 0x000000ffff207224 */ /* 0x000fe200078e0005 */
[----:B------:R-:W-:Y:S01]  /*a9c0*/  IADD3 R5, R164, 0x30, RZ ;  /* 0x00000030a4057810 */ /* 0x000fe20007ffe0ff */
[----:B-1----:R-:W-:Y:S01]  /*a9d0*/  FFMA.FTZ R27, R27, -UR32, R182 ;  /* 0x800000201b1b7c23 */ /* 0x002fe200080100b6 */
[----:B------:R-:W-:Y:S01]  /*a9e0*/  FSEL R193, R35, -INF , !P1 ;  /* 0xff80000023c17808 */ /* 0x000fe20004800000 */
[----:B------:R-:W-:Y:S01]  /*a9f0*/  IMAD.IADD R7, R248, 0x1, -R12 ;  /* 0x00000001f8077824 */ /* 0x000fe200078e0a0c */
[----:B------:R-:W-:Y:S01]  /*aa00*/  ISETP.GE.AND P1, PT, R4, R239, PT ;  /* 0x000000ef0400720c */ /* 0x000fe20003f26270 */
[----:B----4-:R-:W-:Y:S01]  /*aa10*/  FFMA.FTZ R181, R24, -UR32, R181 ;  /* 0x8000002018b57c23 */ /* 0x010fe200080100b5 */
[C---:B------:R-:W-:Y:S01]  /*aa20*/  ISETP.LT.OR P6, PT, R4.reuse, R247, P6 ;  /* 0x000000f70400720c */ /* 0x040fe200037c1670 */
[----:B------:R-:W1:Y:S01]  /*aa30*/  I2F R6, R6 ;  /* 0x0000000600067306 */ /* 0x000e620000201400 */
[----:B------:R-:W-:Y:S01]  /*aa40*/  ISETP.LT.OR P1, PT, R4, R244, P1 ;  /* 0x000000f40400720c */ /* 0x000fe20000f21670 */
[----:B------:R-:W-:Y:S01]  /*aa50*/  IMAD.IADD R4, R248, 0x1, -R5 ;  /* 0x00000001f8047824 */ /* 0x000fe200078e0a05 */
[----:B------:R-:W-:-:S02]  /*aa60*/  IABS R14, R7 ;  /* 0x00000007000e7213 */ /* 0x000fc40000000000 */
[----:B------:R-:W-:Y:S01]  /*aa70*/  FSEL R188, R27, -INF , !P0 ;  /* 0xff8000001bbc7808 */ /* 0x000fe20004000000 */
[----:B---3--:R-:W-:Y:S02]  /*aa80*/  IMAD.IADD R26, R245, 0x1, -R12 ;  /* 0x00000001f51a7824 */ /* 0x008fe400078e0a0c */
[----:B------:R-:W3:Y:S01]  /*aa90*/  I2F R7, R32 ;  /* 0x0000002000077306 */ /* 0x000ee20000201400 */
[----:B------:R-:W-:Y:S01]  /*aaa0*/  IABS R27, R4 ;  /* 0x00000004001b7213 */ /* 0x000fe20000000000 */
[----:B-----5:R-:W-:Y:S01]  /*aab0*/  FFMA.FTZ R15, R15, -UR32, R176 ;  /* 0x800000200f0f7c23 */ /* 0x020fe200080100b0 */
[----:B------:R-:W-:Y:S02]  /*aac0*/  FSEL R195, R181, -INF , !P6 ;  /* 0xff800000b5c37808 */ /* 0x000fe40007000000 */
[----:B------:R-:W-:Y:S02]  /*aad0*/  IABS R26, R26 ;  /* 0x0000001a001a7213 */ /* 0x000fe40000000000 */
[C---:B------:R-:W-:Y:S01]  /*aae0*/  ISETP.GE.AND P0, PT, R13.reuse, R246, PT ;  /* 0x000000f60d00720c */ /* 0x040fe20003f06270 */
[----:B------:R-:W4:Y:S01]  /*aaf0*/  I2F R14, R14 ;  /* 0x0000000e000e7306 */ /* 0x000f220000201400 */
[----:B------:R-:W-:Y:S01]  /*ab00*/  ISETP.GE.AND P6, PT, R13, R239, PT ;  /* 0x000000ef0d00720c */ /* 0x000fe20003fc6270 */
[----:B------:R-:W-:Y:S01]  /*ab10*/  IMAD.MOV.U32 R24, RZ, RZ, R26 ;  /* 0x000000ffff187224 */ /* 0x000fe200078e001a */
[----:B------:R-:W-:Y:S01]  /*ab20*/  IADD3 R4, R164, 0x31, RZ ;  /* 0x00000031a4047810 */ /* 0x000fe20007ffe0ff */
[----:B------:R-:W-:Y:S01]  /*ab30*/  IMAD.IADD R26, R245, 0x1, -R5 ;  /* 0x00000001f51a7824 */ /* 0x000fe200078e0a05 */
[C---:B------:R-:W-:Y:S01]  /*ab40*/  ISETP.LT.OR P0, PT, R13.reuse, R247, P0 ;  /* 0x000000f70d00720c */ /* 0x040fe20000701670 */
[----:B-1----:R-:W-:Y:S01]  /*ab50*/  FFMA.FTZ R183, R6, -UR32, R183 ;  /* 0x8000002006b77c23 */ /* 0x002fe200080100b7 */
[----:B--2---:R-:W-:Y:S01]  /*ab60*/  HMMA.16816.F32.BF16 R172, R28, R8, R172 ;  /* 0x000000081cac723c */ /* 0x004fe200000418ac */
[----:B------:R-:W-:Y:S01]  /*ab70*/  ISETP.LT.OR P6, PT, R13, R244, P6 ;  /* 0x000000f40d00720c */ /* 0x000fe200037c1670 */
[----:B------:R-:W1:Y:S01]  /*ab80*/  I2F R24, R24 ;  /* 0x0000001800187306 */ /* 0x000e620000201400 */
[----:B------:R-:W-:Y:S01]  /*ab90*/  IABS R26, R26 ;  /* 0x0000001a001a7213 */ /* 0x000fe20000000000 */
[----:B---3--:R-:W-:Y:S01]  /*aba0*/  FFMA.FTZ R7, R7, -UR32, R178 ;  /* 0x8000002007077c23 */ /* 0x008fe200080100b2 */
[----:B------:R-:W-:-:S02]  /*abb0*/  IADD3 R6, R164, 0x38, RZ ;  /* 0x00000038a4067810 */ /* 0x000fc40007ffe0ff */
[----:B------:R-:W-:Y:S01]  /*abc0*/  IMAD.IADD R8, R248, 0x1, -R4 ;  /* 0x00000001f8087824 */ /* 0x000fe200078e0a04 */
[----:B------:R-:W-:Y:S01]  /*abd0*/  HMMA.16816.F32.BF16 R168, R28, R10, R168 ;  /* 0x0000000a1ca8723c */ /* 0x000fe200000418a8 */
[----:B------:R-:W-:Y:S01]  /*abe0*/  IMAD.MOV.U32 R9, RZ, RZ, R26 ;  /* 0x000000ffff097224 */ /* 0x000fe200078e001a */
[----:B------:R-:W2:Y:S01]  /*abf0*/  I2F R13, R27 ;  /* 0x0000001b000d7306 */ /* 0x000ea20000201400 */
[----:B------:R-:W-:Y:S01]  /*ac00*/  IMAD.IADD R26, R245, 0x1, -R4 ;  /* 0x00000001f51a7824 */ /* 0x000fe200078e0a04 */
[----:B------:R-:W-:Y:S01]  /*ac10*/  IABS R8, R8 ;  /* 0x0000000800087213 */ /* 0x000fe20000000000 */
[----:B----4-:R-:W-:Y:S01]  /*ac20*/  FFMA.FTZ R14, R14, -UR32, R177 ;  /* 0x800000200e0e7c23 */ /* 0x010fe200080100b1 */
[----:B------:R-:W-:Y:S01]  /*ac30*/  FSEL R203, R15, -INF , !P0 ;  /* 0xff8000000fcb7808 */ /* 0x000fe20004000000 */
[--C-:B------:R-:W-:Y:S01]  /*ac40*/  IMAD.IADD R10, R245, 0x1, -R6.reuse ;  /* 0x00000001f50a7824 */ /* 0x100fe200078e0a06 */
[----:B------:R-:W-:Y:S01]  /*ac50*/  FSEL R194, R7, -INF , !P6 ;  /* 0xff80000007c27808 */ /* 0x000fe20007000000 */
[----:B------:R-:W-:Y:S01]  /*ac60*/  IMAD.IADD R15, R248, 0x1, -R6 ;  /* 0x00000001f80f7824 */ /* 0x000fe200078e0a06 */
[----:B------:R-:W3:Y:S01]  /*ac70*/  I2F R8, R8 ;  /* 0x0000000800087306 */ /* 0x000ee20000201400 */
[----:B------:R-:W-:Y:S01]  /*ac80*/  ISETP.GE.AND P0, PT, R12, R239, PT ;  /* 0x000000ef0c00720c */ /* 0x000fe20003f06270 */
[----:B-1----:R-:W-:Y:S01]  /*ac90*/  FFMA.FTZ R24, R24, -UR32, R179 ;  /* 0x8000002018187c23 */ /* 0x002fe200080100b3 */
[----:B------:R-:W-:-:S02]  /*aca0*/  ISETP.GE.AND P6, PT, R5, R246, PT ;  /* 0x000000f60500720c */ /* 0x000fc40003fc6270 */
[----:B------:R-:W-:Y:S02]  /*acb0*/  FSEL R190, R183, -INF , !P1 ;  /* 0xff800000b7be7808 */ /* 0x000fe40004800000 */
[C---:B------:R-:W-:Y:S01]  /*acc0*/  ISETP.GE.AND P1, PT, R12.reuse, R246, PT ;  /* 0x000000f60c00720c */ /* 0x040fe20003f26270 */
[----:B--2---:R-:W-:Y:S01]  /*acd0*/  FFMA.FTZ R13, R13, -UR32, R172 ;  /* 0x800000200d0d7c23 */ /* 0x004fe200080100ac */
[----:B------:R-:W-:Y:S01]  /*ace0*/  IABS R26, R26 ;  /* 0x0000001a001a7213 */ /* 0x000fe20000000000 */
[----:B------:R-:W1:Y:S01]  /*acf0*/  I2F R9, R9 ;  /* 0x0000000900097306 */ /* 0x000e620000201400 */
[----:B------:R-:W-:Y:S02]  /*ad00*/  IABS R10, R10 ;  /* 0x0000000a000a7213 */ /* 0x000fe40000000000 */
[----:B------:R-:W-:Y:S02]  /*ad10*/  ISETP.LT.OR P0, PT, R12, R244, P0 ;  /* 0x000000f40c00720c */ /* 0x000fe40000701670 */
[-C--:B------:R-:W-:Y:S01]  /*ad20*/  ISETP.LT.OR P6, PT, R5, R247.reuse, P6 ;  /* 0x000000f70500720c */ /* 0x080fe200037c1670 */
[----:B---3--:R-:W-:Y:S01]  /*ad30*/  FFMA.FTZ R8, R8, -UR32, R173 ;  /* 0x8000002008087c23 */ /* 0x008fe200080100ad */
[----:B------:R-:W-:Y:S01]  /*ad40*/  BAR.SYNC.DEFER_BLOCKING 0x0 ;  /* 0x0000000000007b1d */ /* 0x000fe20000010000 */
[----:B------:R-:W-:Y:S01]  /*ad50*/  ISETP.LT.OR P1, PT, R12, R247, P1 ;  /* 0x000000f70c00720c */ /* 0x000fe20000f21670 */
[----:B------:R-:W-:Y:S01]  /*ad60*/  IMAD.MOV.U32 R12, RZ, RZ, R26 ;  /* 0x000000ffff0c7224 */ /* 0x000fe200078e001a */
[----:B------:R-:W-:-:S02]  /*ad70*/  IABS R15, R15 ;  /* 0x0000000f000f7213 */ /* 0x000fc40000000000 */
[----:B------:R-:W-:Y:S01]  /*ad80*/  FSEL R192, R24, -INF , !P0 ;  /* 0xff80000018c07808 */ /* 0x000fe20004000000 */
[----:B------:R-:W2:Y:S01]  /*ad90*/  I2F R7, R10 ;  /* 0x0000000a00077306 */ /* 0x000ea20000201400 */
[----:B------:R-:W-:Y:S02]  /*ada0*/  FSEL R183, R13, -INF , !P6 ;  /* 0xff8000000db77808 */ /* 0x000fe40007000000 */
[----:B------:R-:W-:Y:S01]  /*adb0*/  IADD3 R164, R164, 0x39, RZ ;  /* 0x00000039a4a47810 */ /* 0x000fe20007ffe0ff */
[----:B-1----:R-:W-:Y:S01]  /*adc0*/  FFMA.FTZ R9, R9, -UR32, R174 ;  /* 0x8000002009097c23 */ /* 0x002fe200080100ae */
[C---:B------:R-:W-:Y:S02]  /*add0*/  ISETP.GE.AND P0, PT, R4.reuse, R246, PT ;  /* 0x000000f60400720c */ /* 0x040fe40003f06270 */
[----:B------:R-:W-:Y:S01]  /*ade0*/  ISETP.GE.AND P6, PT, R4, R239, PT ;  /* 0x000000ef0400720c */ /* 0x000fe20003fc6270 */
[----:B------:R-:W1:Y:S01]  /*adf0*/  I2F R12, R12 ;  /* 0x0000000c000c7306 */ /* 0x000e620000201400 */
[----:B------:R-:W-:Y:S01]  /*ae00*/  FSEL R29, R14, -INF , !P1 ;  /* 0xff8000000e1d7808 */ /* 0x000fe20004800000 */
[----:B------:R-:W-:Y:S01]  /*ae10*/  IMAD.IADD R11, R248, 0x1, -R164 ;  /* 0x00000001f80b7824 */ /* 0x000fe200078e0aa4 */
[----:B------:R-:W-:-:S02]  /*ae20*/  ISETP.LT.OR P0, PT, R4, R247, P0 ;  /* 0x000000f70400720c */ /* 0x000fc40000701670 */
[-C--:B------:R-:W-:Y:S01]  /*ae30*/  ISETP.LT.OR P6, PT, R4, R244.reuse, P6 ;  /* 0x000000f40400720c */ /* 0x080fe200037c1670 */
[----:B------:R-:W-:Y:S01]  /*ae40*/  IMAD.IADD R4, R245, 0x1, -R164 ;  /* 0x00000001f5047824 */ /* 0x000fe200078e0aa4 */
[----:B------:R-:W-:Y:S01]  /*ae50*/  ISETP.GE.AND P1, PT, R5, R239, PT ;  /* 0x000000ef0500720c */ /* 0x000fe20003f26270 */
[----:B------:R-:W3:Y:S01]  /*ae60*/  I2F R15, R15 ;  /* 0x0000000f000f7306 */ /* 0x000ee20000201400 */
[----:B------:R-:W-:Y:S01]  /*ae70*/  IABS R11, R11 ;  /* 0x0000000b000b7213 */ /* 0x000fe20000000000 */
[----:B--2---:R-:W-:Y:S01]  /*ae80*/  FFMA.FTZ R7, R7, -UR32, R170 ;  /* 0x8000002007077c23 */ /* 0x004fe200080100aa */
[----:B------:R-:W-:Y:S02]  /*ae90*/  ISETP.LT.OR P1, PT, R5, R244, P1 ;  /* 0x000000f40500720c */ /* 0x000fe40000f21670 */
[----:B------:R-:W-:Y:S02]  /*aea0*/  IABS R5, R4 ;  /* 0x0000000400057213 */ /* 0x000fe40000000000 */
[----:B------:R-:W-:Y:S01]  /*aeb0*/  FSEL R181, R8, -INF , !P0 ;  /* 0xff80000008b57808 */ /* 0x000fe20004000000 */
[----:B------:R-:W2:Y:S01]  /*aec0*/  I2F R4, R11 ;  /* 0x0000000b00047306 */ /* 0x000ea20000201400 */
[----:B------:R-:W-:Y:S01]  /*aed0*/  ISETP.GE.AND P0, PT, R6, R239, PT ;  /* 0x000000ef0600720c */ /* 0x000fe20003f06270 */
[----:B-1----:R-:W-:Y:S01]  /*aee0*/  FFMA.FTZ R12, R12, -UR32, R175 ;  /* 0x800000200c0c7c23 */ /* 0x002fe200080100af */
[----:B------:R-:W-:-:S02]  /*aef0*/  FSEL R176, R9, -INF , !P1 ;  /* 0xff80000009b07808 */ /* 0x000fc40004800000 */
[C---:B------:R-:W-:Y:S02]  /*af00*/  ISETP.LT.OR P0, PT, R6.reuse, R244, P0 ;  /* 0x000000f40600720c */ /* 0x040fe40000701670 */
[C---:B------:R-:W-:Y:S01]  /*af10*/  ISETP.GE.AND P1, PT, R6.reuse, R246, PT ;  /* 0x000000f60600720c */ /* 0x040fe20003f26270 */
[----:B------:R-:W1:Y:S01]  /*af20*/  I2F R8, R5 ;  /* 0x0000000500087306 */ /* 0x000e620000201400 */
[----:B------:R-:W-:Y:S01]  /*af30*/  FSEL R172, R7, -INF , !P0 ;  /* 0xff80000007ac7808 */ /* 0x000fe20004000000 */
[----:B---3--:R-:W-:Y:S01]  /*af40*/  FFMA.FTZ R15, R15, -UR32, R168 ;  /* 0x800000200f0f7c23 */ /* 0x008fe200080100a8 */
[----:B------:R-:W-:Y:S02]  /*af50*/  PLOP3.LUT P0, PT, PT, PT, UP0, 0x80, 0x0 ;  /* 0x000000000000781c */ /* 0x000fe40003f0f008 */
[----:B------:R-:W-:Y:S02]  /*af60*/  ISETP.LT.OR P1, PT, R6, R247, P1 ;  /* 0x000000f70600720c */ /* 0x000fe40000f21670 */
[----:B------:R-:W-:Y:S01]  /*af70*/  FSEL R174, R12, -INF , !P6 ;  /* 0xff8000000cae7808 */ /* 0x000fe20007000000 */
[----:B--2---:R-:W-:Y:S01]  /*af80*/  FFMA.FTZ R4, R4, -UR32, R169 ;  /* 0x8000002004047c23 */ /* 0x004fe200080100a9 */
[----:B------:R-:W-:-:S02]  /*af90*/  FSEL R179, R15, -INF , !P1 ;  /* 0xff8000000fb37808 */ /* 0x000fc40004800000 */
[C---:B------:R-:W-:Y:S02]  /*afa0*/  ISETP.GE.AND P6, PT, R164.reuse, R246, PT ;  /* 0x000000f6a400720c */ /* 0x040fe40003fc6270 */
[C---:B------:R-:W-:Y:S02]  /*afb0*/  ISETP.GE.AND P1, PT, R164.reuse, R239, PT ;  /* 0x000000efa400720c */ /* 0x040fe40003f26270 */
[----:B------:R-:W-:Y:S01]  /*afc0*/  ISETP.LT.OR P6, PT, R164, R247, P6 ;  /* 0x000000f7a400720c */ /* 0x000fe200037c1670 */
[----:B-1----:R-:W-:Y:S01]  /*afd0*/  FFMA.FTZ R8, R8, -UR32, R171 ;  /* 0x8000002008087c23 */ /* 0x002fe200080100ab */
[----:B------:R-:W-:Y:S02]  /*afe0*/  ISETP.LT.OR P1, PT, R164, R244, P1 ;  /* 0x000000f4a400720c */ /* 0x000fe40000f21670 */
[----:B------:R-:W-:Y:S02]  /*aff0*/  FSEL R177, R4, -INF , !P6 ;  /* 0xff80000004b17808 */ /* 0x000fe40007000000 */
[----:B------:R-:W-:Y:S01]  /*b000*/  FSEL R170, R8, -INF , !P1 ;  /* 0xff80000008aa7808 */ /* 0x000fe20004800000 */
        /* <DEDUP_REMOVED lines=95> */
[----:B------:R1:W-:Y:S01]  /*b600*/  @P3 STS.128 [R238+0xd000], RZ ;  /* 0x00d000ffee003388 */ /* 0x0003e20000000c00 */
[C---:B------:R-:W-:Y:S02]  /*b610*/  @!P3 LEA R6, P0, R4.reuse, c[0x0][0x168], 0x1 ;  /* 0x00005a000406ba11 */ /* 0x040fe400078008ff */
        /* <DEDUP_REMOVED lines=36> */
.L_x_1057:
[----:B------:R-:W-:Y:S05]  /*b860*/  BSYNC B0 ;  /* 0x0000000000007941 */ /* 0x000fea0003800000 */
.L_x_1056:
[----:B------:R-:W0:Y:S02]  /*b870*/  LDGDEPBAR ;  /* 0x00000000000079af */ /* 0x000e240000000000 */
.L_x_1055:
[----:B------:R-:W-:Y:S01]  /*b880*/  FMNMX.FTZ R4, R2, R25, !PT ;  /* 0x0000001902047209 */ /* 0x000fe20007810000 */
[----:B------:R-:W-:Y:S01]  /*b890*/  IMAD.WIDE.U32 R206, R196, -0x326172a9, RZ ;  /* 0xcd9e8d57c4ce7825 */ /* 0x000fe200078e00ff */
[----:B-1----:R-:W-:Y:S01]  /*b8a0*/  FMNMX.FTZ R9, R0, R3, !PT ;  /* 0x0000000300097209 */ /* 0x002fe20007810000 */
[----:B------:R-:W-:Y:S01]  /*b8b0*/  USHF.L.U32 UR4, UR29, 0x1, URZ ;  /* 0x000000011d047899 */ /* 0x000fe2000800063f */
[----:B------:R-:W-:Y:S01]  /*b8c0*/  FMNMX.FTZ R4, R185, R4, !PT ;  /* 0x00000004b9047209 */ /* 0x000fe20007810000 */
[----:B------:R1:W-:Y:S01]  /*b8d0*/  STL.64 [R1+0x50], R198 ;  /* 0x000050c601007387 */ /* 0x0003e20000100a00 */
        /* <DEDUP_REMOVED lines=13> */
[----:B------:R-:W-:Y:S01]  /*b9b0*/  FMNMX.FTZ R4, R193, R4, !PT ;  /* 0x00000004c1047209 */ /* 0x000fe20007810000 */
[----:B-1----:R-:W-:Y:S01]  /*b9c0*/  IMAD.WIDE.U32 R198, R165, -0x2daee0ad, RZ ;  /* 0xd2511f53a5c67825 */ /* 0x002fe200078e00ff */
        /* <DEDUP_REMOVED lines=15> */
[----:B------:R-:W-:Y:S01]  /*bac0*/  LOP3.LUT R204, R207, R197, RZ, 0x3c, !PT ;  /* 0x000000c5cfcc7212 */ /* 0x000fe200078e3cff */
[----:B------:R-:W1:Y:S01]  /*bad0*/  SHFL.BFLY PT, R4, R5, 0x2, 0x1f ;  /* 0x0c401f0005047f89 */ /* 0x000e6200000e0000 */
[----:B------:R-:W-:Y:S01]  /*bae0*/  MOV R7, UR4 ;  /* 0x0000000400077c02 */ /* 0x000fe20008000f00 */
[----:B------:R-:W-:Y:S02]  /*baf0*/  UIADD3 UR4, UR4, 0x1, URZ ;  /* 0x0000000104047890 */ /* 0x000fe4000fffe03f */
        /* <DEDUP_REMOVED lines=8> */
[----:B-1----:R-:W-:-:S03]  /*bb80*/  FMNMX.FTZ R4, R5, R4, !PT ;  /* 0x0000000405047209 */ /* 0x002fc60007810000 */
[----:B------:R-:W-:Y:S01]  /*bb90*/  IMAD.WIDE.U32 R10, R10, -0x2daee0ad, RZ ;  /* 0xd2511f530a0a7825 */ /* 0x000fe200078e00ff */
[----:B------:R-:W1:Y:S01]  /*bba0*/  SHFL.BFLY PT, R5, R6, 0x2, 0x1f ;  /* 0x0c401f0006057f89 */ /* 0x000e6200000e0000 */
[----:B------:R-:W-:-:S03]  /*bbb0*/  LOP3.LUT R7, R9, UR36, R204, 0x96, !PT ;  /* 0x0000002409077c12 */ /* 0x000fc6000f8e96cc */
[----:B------:R-:W2:Y:S01]  /*bbc0*/  SHFL.BFLY PT, R169, R4, 0x1, 0x1f ;  /* 0x0c201f0004a97f89 */ /* 0x000ea200000e0000 */
[----:B------:R-:W-:Y:S01]  /*bbd0*/  LOP3.LUT R8, R11, UR34, R8, 0x96, !PT ;  /* 0x000000220b087c12 */ /* 0x000fe2000f8e9608 */
[----:B------:R-:W-:-:S04]  /*bbe0*/  IMAD.WIDE.U32 R26, R7, -0x326172a9, RZ ;  /* 0xcd9e8d57071a7825 */ /* 0x000fc800078e00ff */
[----:B------:R-:W-:-:S05]  /*bbf0*/  IMAD.WIDE.U32 R8, R8, -0x326172a9, RZ ;  /* 0xcd9e8d5708087825 */ /* 0x000fca00078e00ff */
[----:B------:R-:W-:Y:S02]  /*bc00*/  LOP3.LUT R26, R9, UR33, R26, 0x96, !PT ;  /* 0x00000021091a7c12 */ /* 0x000fe4000f8e961a */
[----:B-1----:R-:W-:Y:S02]  /*bc10*/  FMNMX.FTZ R5, R6, R5, !PT ;  /* 0x0000000506057209 */ /* 0x002fe40007810000 */
[----:B--2---:R-:W-:-:S03]  /*bc20*/  FMNMX.FTZ R169, R4, R169, !PT ;  /* 0x000000a904a97209 */ /* 0x004fc60007810000 */
[----:B------:R-:W1:Y:S01]  /*bc30*/  SHFL.BFLY PT, R168, R5, 0x1, 0x1f ;  /* 0x0c201f0005a87f89 */ /* 0x000e6200000e0000 */
[----:B------:R-:W-:Y:S01]  /*bc40*/  LOP3.LUT R4, R27, UR35, R30, 0x96, !PT ;  /* 0x000000231b047c12 */ /* 0x000fe2000f8e961e */
[----:B------:R-:W-:Y:S01]  /*bc50*/  IMAD.WIDE.U32 R26, R26, -0x2daee0ad, RZ ;  /* 0xd2511f531a1a7825 */ /* 0x000fe200078e00ff */
[----:B------:R-:W-:-:S03]  /*bc60*/  FSETP.NEU.FTZ.AND P1, PT, R169, -INF , PT ;  /* 0xff800000a900780b */ /* 0x000fc60003f3d000 */
[----:B------:R-:W-:-:S04]  /*bc70*/  IMAD.WIDE.U32 R6, R4, -0x2daee0ad, RZ ;  /* 0xd2511f5304067825 */ /* 0x000fc800078e00ff */
[----:B------:R-:W-:Y:S01]  /*bc80*/  FMUL.FTZ R178, R169, c[0x0][0x23c] ;  /* 0x00008f00a9b27a20 */ /* 0x000fe20000410000 */
[----:B------:R-:W-:Y:S02]  /*bc90*/  LOP3.LUT R6, R27, UR19, R6, 0x96, !PT ;  /* 0x000000131b067c12 */ /* 0x000fe4000f8e9606 */
[----:B------:R-:W-:Y:S02]  /*bca0*/  LOP3.LUT R4, R7, UR31, R10, 0x96, !PT ;  /* 0x0000001f07047c12 */ /* 0x000fe4000f8e960a */
[----:B------:R-:W-:Y:S01]  /*bcb0*/  FSEL R178, R178, RZ, P1 ;  /* 0x000000ffb2b27208 */ /* 0x000fe20000800000 */
[----:B------:R-:W-:-:S04]  /*bcc0*/  IMAD.WIDE.U32 R10, R6, -0x326172a9, RZ ;  /* 0xcd9e8d57060a7825 */ /* 0x000fc800078e00ff */
[----:B------:R-:W-:Y:S01]  /*bcd0*/  IMAD.WIDE.U32 R12, R4, -0x326172a9, RZ ;  /* 0xcd9e8d57040c7825 */ /* 0x000fe200078e00ff */
[C---:B------:R-:W-:Y:S02]  /*bce0*/  LOP3.LUT R6, R10.reuse, 0xffff, RZ, 0xc0, !PT ;  /* 0x0000ffff0a067812 */ /* 0x040fe400078ec0ff */
[----:B------:R-:W-:Y:S01]  /*bcf0*/  LOP3.LUT R9, R10, 0xff, RZ, 0xc0, !PT ;  /* 0x000000ff0a097812 */ /* 0x000fe200078ec0ff */
[--C-:B------:R-:W-:Y:S01]  /*bd00*/  FFMA.FTZ R34, R187, c[0x0][0x23c], -R178.reuse ;  /* 0x00008f00bb227a23 */ /* 0x100fe200000108b2 */
[----:B-1----:R-:W-:Y:S01]  /*bd10*/  FMNMX.FTZ R168, R5, R168, !PT ;  /* 0x000000a805a87209 */ /* 0x002fe20007810000 */
[----:B------:R-:W-:Y:S01]  /*bd20*/  FFMA.FTZ R33, R33, c[0x0][0x23c], -R178 ;  /* 0x00008f0021217a23 */ /* 0x000fe200000108b2 */
[----:B------:R-:W-:Y:S01]  /*bd30*/  SHF.R.U32.HI R6, RZ, 0x8, R6 ;  /* 0x00000008ff067819 */ /* 0x000fe20000011606 */
[----:B------:R-:W-:Y:S01]  /*bd40*/  FFMA.FTZ R164, R25, c[0x0][0x23c], -R178 ;  /* 0x00008f0019a47a23 */ /* 0x000fe200000108b2 */
[C---:B------:R-:W-:Y:S01]  /*bd50*/  FSETP.NEU.FTZ.AND P0, PT, R168.reuse, -INF , PT ;  /* 0xff800000a800780b */ /* 0x040fe20003f1d000 */
[----:B------:R-:W-:Y:S01]  /*bd60*/  FMUL.FTZ R175, R168, c[0x0][0x23c] ;  /* 0x00008f00a8af7a20 */ /* 0x000fe20000410000 */
[----:B------:R-:W-:Y:S01]  /*bd70*/  LOP3.LUT R4, R11, UR39, R12, 0x96, !PT ;  /* 0x000000270b047c12 */ /* 0x000fe2000f8e960c */
[----:B------:R-:W-:Y:S01]  /*bd80*/  FFMA.FTZ R35, R185, c[0x0][0x23c], -R178 ;  /* 0x00008f00b9237a23 */ /* 0x000fe200000108b2 */
[----:B------:R-:W-:Y:S01]  /*bd90*/  PRMT R9, R9, 0x5410, R6 ;  /* 0x0000541009097816 */ /* 0x000fe20000000006 */
[----:B------:R-:W-:Y:S01]  /*bda0*/  MUFU.EX2 R34, R34 ;  /* 0x0000002200227308 */ /* 0x000fe20000000800 */
[----:B------:R-:W-:Y:S01]  /*bdb0*/  FSEL R175, R175, RZ, P0 ;  /* 0x000000ffafaf7208 */ /* 0x000fe20000000000 */
[----:B------:R-:W-:Y:S01]  /*bdc0*/  FFMA.FTZ R187, R17, c[0x0][0x23c], -R178 ;  /* 0x00008f0011bb7a23 */ /* 0x000fe200000108b2 */
[C---:B------:R-:W-:Y:S01]  /*bdd0*/  LOP3.LUT R6, R4.reuse, 0xffff, RZ, 0xc0, !PT ;  /* 0x0000ffff04067812 */ /* 0x040fe200078ec0ff */
[----:B------:R-:W-:Y:S01]  /*bde0*/  HSET2.LE.AND R9, R9, R252, PT ;  /* 0x000000fc09097233 */ /* 0x000fe20003803000 */
[----:B------:R-:W-:Y:S01]  /*bdf0*/  LOP3.LUT R24, R13, UR20, R8, 0x96, !PT ;  /* 0x000000140d187c12 */ /* 0x000fe2000f8e9608 */
[--C-:B------:R-:W-:Y:S01]  /*be00*/  FFMA.FTZ R32, R3, c[0x0][0x23c], -R175.reuse ;  /* 0x00008f0003207a23 */ /* 0x100fe200000108af */
[----:B------:R-:W-:Y:S01]  /*be10*/  LOP3.LUT R3, R4, 0xff, RZ, 0xc0, !PT ;  /* 0x000000ff04037812 */ /* 0x000fe200078ec0ff */
[--C-:B------:R-:W-:Y:S01]  /*be20*/  FFMA.FTZ R184, R184, c[0x0][0x23c], -R175.reuse ;  /* 0x00008f00b8b87a23 */ /* 0x100fe200000108af */
[----:B------:R-:W-:Y:S01]  /*be30*/  SHF.R.U32.HI R6, RZ, 0x8, R6 ;  /* 0x00000008ff067819 */ /* 0x000fe20000011606 */
[--C-:B------:R-:W-:Y:S01]  /*be40*/  FFMA.FTZ R171, R202, c[0x0][0x23c], -R175.reuse ;  /* 0x00008f00caab7a23 */ /* 0x100fe200000108af */
[----:B------:R-:W-:Y:S01]  /*be50*/  SHF.R.U32.HI R8, RZ, 0x10, R10 ;  /* 0x00000010ff087819 */ /* 0x000fe2000001160a */
[----:B------:R-:W-:Y:S01]  /*be60*/  MUFU.EX2 R32, R32 ;  /* 0x0000002000207308 */ /* 0x000fe20000000800 */
[----:B------:R-:W-:Y:S01]  /*be70*/  PRMT R11, R3, 0x5410, R6 ;  /* 0x00005410030b7816 */ /* 0x000fe20000000006 */
[----:B------:R-:W-:Y:S01]  /*be80*/  FFMA.FTZ R186, R186, c[0x0][0x23c], -R175 ;  /* 0x00008f00baba7a23 */ /* 0x000fe200000108af */
[----:B------:R-:W-:Y:S01]  /*be90*/  SHF.R.U32.HI R5, RZ, 0x10, R4 ;  /* 0x00000010ff057819 */ /* 0x000fe20000011604 */
[----:B------:R-:W-:Y:S01]  /*bea0*/  IMAD.WIDE.U32 R24, R24, -0x2daee0ad, RZ ;  /* 0xd2511f5318187825 */ /* 0x000fe200078e00ff */
[----:B------:R-:W-:-:S02]  /*beb0*/  SHF.R.U32.HI R7, RZ, 0x18, R10 ;  /* 0x00000018ff077819 */ /* 0x000fc4000001160a */
[----:B------:R-:W-:Y:S01]  /*bec0*/  LOP3.LUT R8, R8, 0xff, RZ, 0xc0, !PT ;  /* 0x000000ff08087812 */ /* 0x000fe200078ec0ff */
[----:B------:R-:W1:Y:S01]  /*bed0*/  MUFU.EX2 R3, R184 ;  /* 0x000000b800037308 */ /* 0x000e620000000800 */
[----:B------:R-:W-:Y:S01]  /*bee0*/  FSEL R13, R169, RZ, P1 ;  /* 0x000000ffa90d7208 */ /* 0x000fe20000800000 */
[----:B------:R-:W-:Y:S01]  /*bef0*/  FFMA.FTZ R185, R21, c[0x0][0x23c], -R178 ;  /* 0x00008f0015b97a23 */ /* 0x000fe200000108b2 */
[----:B------:R-:W-:Y:S01]  /*bf00*/  SHF.R.U32.HI R4, RZ, 0x18, R4 ;  /* 0x00000018ff047819 */ /* 0x000fe20000011604 */
[----:B------:R-:W-:Y:S01]  /*bf10*/  FFMA.FTZ R180, R23, c[0x0][0x23c], -R178 ;  /* 0x00008f0017b47a23 */ /* 0x000fe200000108b2 */
[----:B------:R-:W-:Y:S01]  /*bf20*/  LOP3.LUT R5, R5, 0xff, RZ, 0xc0, !PT ;  /* 0x000000ff05057812 */ /* 0x000fe200078ec0ff */
[----:B------:R-:W-:Y:S01]  /*bf30*/  FFMA.FTZ R182, R20, c[0x0][0x23c], -R175 ;  /* 0x00008f0014b67a23 */ /* 0x000fe200000108af */
[----:B------:R-:W-:Y:S01]  /*bf40*/  PRMT R7, R8, 0x5410, R7 ;  /* 0x0000541008077816 */ /* 0x000fe20000000007 */
[----:B------:R-:W2:Y:S01]  /*bf50*/  MUFU.EX2 R33, R33 ;  /* 0x0000002100217308 */ /* 0x000ea20000000800 */
[----:B------:R-:W-:Y:S01]  /*bf60*/  FADD.FTZ R8, R2, -R13 ;  /* 0x8000000d02087221 */ /* 0x000fe20000010000 */
[----:B------:R-:W-:Y:S01]  /*bf70*/  FSEL R13, R168, RZ, P0 ;  /* 0x000000ffa80d7208 */ /* 0x000fe20000000000 */
[----:B------:R-:W-:Y:S01]  /*bf80*/  FFMA.FTZ R189, R16, c[0x0][0x23c], -R175 ;  /* 0x00008f0010bd7a23 */ /* 0x000fe200000108af */
[----:B------:R-:W-:Y:S01]  /*bf90*/  PRMT R5, R5, 0x5410, R4 ;  /* 0x0000541005057816 */ /* 0x000fe20000000004 */
[--C-:B------:R-:W-:Y:S01]  /*bfa0*/  HSET2.LE.AND R4, R11, R252.reuse, PT ;  /* 0x000000fc0b047233 */ /* 0x100fe20003803000 */
[----:B------:R-:W-:Y:S01]  /*bfb0*/  LOP3.LUT R26, R25, UR6, R26, 0x96, !PT ;  /* 0x00000006191a7c12 */ /* 0x000fe2000f8e961a */
[----:B------:R-:W-:Y:S01]  /*bfc0*/  FADD.FTZ R6, R0, -R13 ;  /* 0x8000000d00067221 */ /* 0x000fe20000010000 */
[----:B------:R-:W-:Y:S01]  /*bfd0*/  MUFU.EX2 R164, R164 ;  /* 0x000000a400a47308 */ /* 0x000fe20000000800 */
[--C-:B------:R-:W-:Y:S01]  /*bfe0*/  HSET2.LE.AND R5, R5, R252.reuse, PT ;  /* 0x000000fc05057233 */ /* 0x100fe20003803000 */
[----:B------:R-:W-:Y:S01]  /*bff0*/  FMUL.FTZ R0, R8, c[0x0][0x23c] ;  /* 0x00008f0008007a20 */ /* 0x000fe20000410000 */
[----:B-1----:R-:W-:Y:S01]  /*c000*/  F2FP.BF16.PACK_AB R8, R3, R32 ;  /* 0x000000200308723e */ /* 0x002fe200000010ff */
[----:B------:R-:W-:Y:S01]  /*c010*/  FMUL.FTZ R173, R6, c[0x0][0x23c] ;  /* 0x00008f0006ad7a20 */ /* 0x000fe20000410000 */
[----:B------:R-:W-:Y:S01]  /*c020*/  HSET2.LE.AND R7, R7, R252, PT ;  /* 0x000000fc07077233 */ /* 0x000fe20003803000 */
[----:B------:R-:W1:Y:S01]  /*c030*/  LDSM.16.MT88.4 R12, [R228+0x10000] ;  /* 0x01000000e40c783b */ /* 0x000e620000004200 */
[----:B------:R-:W-:Y:S01]  /*c040*/  LOP3.LUT R5, R5, R8, RZ, 0xc0, !PT ;  /* 0x0000000805057212 */ /* 0x000fe200078ec0ff */
[----:B------:R-:W3:Y:S01]  /*c050*/  MUFU.EX2 R35, R35 ;  /* 0x0000002300237308 */ /* 0x000ee20000000800 */
[----:B--2---:R-:W-:Y:S01]  /*c060*/  F2FP.BF16.PACK_AB R8, R33, R34 ;  /* 0x000000222108723e */ /* 0x004fe200000010ff */
[----:B------:R-:W-:-:S02]  /*c070*/  FFMA.FTZ R184, R19, c[0x0][0x23c], -R178 ;  /* 0x00008f0013b87a23 */ /* 0x000fc400000108b2 */
[--C-:B------:R-:W-:Y:S01]  /*c080*/  FFMA.FTZ R191, R18, c[0x0][0x23c], -R175.reuse ;  /* 0x00008f0012bf7a23 */ /* 0x100fe200000108af */
[----:B------:R-:W-:Y:S01]  /*c090*/  LOP3.LUT R6, R9, R8, RZ, 0xc0, !PT ;  /* 0x0000000809067212 */ /* 0x000fe200078ec0ff */
[----:B------:R-:W-:Y:S01]  /*c0a0*/  LDSM.16.MT88.4 R16, [R225+0x10800] ;  /* 0x01080000e110783b */ /* 0x000fe20000004200 */
[--C-:B------:R-:W-:Y:S01]  /*c0b0*/  FFMA.FTZ R202, R193, c[0x0][0x23c], -R178.reuse ;  /* 0x00008f00c1ca7a23 */ /* 0x100fe200000108b2 */
[----:B------:R2:W-:Y:S01]  /*c0c0*/  MUFU.EX2 R2, R186 ;  /* 0x000000ba00027308 */ /* 0x0005e20000000800 */
[--C-:B------:R-:W-:Y:S02]  /*c0d0*/  FFMA.FTZ R195, R195, c[0x0][0x23c], -R178.reuse ;  /* 0x00008f00c3c37a23 */ /* 0x100fe400000108b2 */
[----:B------:R-:W-:Y:S02]  /*c0e0*/  FFMA.FTZ R193, R203, c[0x0][0x23c], -R178 ;  /* 0x00008f00cbc17a23 */ /* 0x000fe400000108b2 */
[--C-:B------:R-:W-:Y:S02]  /*c0f0*/  FFMA.FTZ R203, R192, c[0x0][0x23c], -R175.reuse ;  /* 0x00008f00c0cb7a23 */ /* 0x100fe400000108af */
[----:B------:R-:W-:Y:S01]  /*c100*/  FFMA.FTZ R188, R188, c[0x0][0x23c], -R175 ;  /* 0x00008f00bcbc7a23 */ /* 0x000fe200000108af */
[----:B------:R-:W4:Y:S01]  /*c110*/  MUFU.EX2 R171, R171 ;  /* 0x000000ab00ab7308 */ /* 0x000f220000000800 */
[----:B---3--:R-:W-:-:S04]  /*c120*/  F2FP.BF16.PACK_AB R11, R35, R164 ;  /* 0x000000a4230b723e */ /* 0x008fc800000010ff */
[----:B------:R-:W-:-:S03]  /*c130*/  LOP3.LUT R4, R4, R11, RZ, 0xc0, !PT ;  /* 0x0000000b04047212 */ /* 0x000fc600078ec0ff */
[----:B------:R-:W3:Y:S01]  /*c140*/  MUFU.EX2 R0, R0 ;  /* 0x0000000000007308 */ /* 0x000ee20000000800 */
[----:B--2---:R-:W-:Y:S02]  /*c150*/  FFMA.FTZ R186, R22, c[0x0][0x23c], -R175 ;  /* 0x00008f0016ba7a23 */ /* 0x004fe400000108af */
[----:B------:R-:W-:Y:S01]  /*c160*/  LDSM.16.MT88.4 R20, [R226+0x10800] ;  /* 0x01080000e214783b */ /* 0x000fe20000004200 */
[----:B----4-:R-:W-:-:S04]  /*c170*/  F2FP.BF16.PACK_AB R8, R171, R2 ;  /* 0x00000002ab08723e */ /* 0x010fc800000010ff */
[----:B------:R-:W2:Y:S01]  /*c180*/  MUFU.EX2 R173, R173 ;  /* 0x000000ad00ad7308 */ /* 0x000ea20000000800 */
[----:B------:R-:W-:Y:S02]  /*c190*/  LOP3.LUT R7, R7, R8, RZ, 0xc0, !PT ;  /* 0x0000000807077212 */ /* 0x000fe400078ec0ff */
[----:B------:R-:W4:Y:S01]  /*c1a0*/  LDSM.16.MT88.4 R8, [R226+0x10000] ;  /* 0x01000000e208783b */ /* 0x000f220000004200 */
[----:B---3--:R-:W-:-:S04]  /*c1b0*/  FMUL.FTZ R152, R152, R0 ;  /* 0x0000000098987220 */ /* 0x008fc80000410000 */
[----:B------:R-:W-:Y:S01]  /*c1c0*/  MUFU.EX2 R187, R187 ;  /* 0x000000bb00bb7308 */ /* 0x000fe20000000800 */
[-C--:B------:R-:W-:Y:S02]  /*c1d0*/  FMUL.FTZ R153, R153, R0.reuse ;  /* 0x0000000099997220 */ /* 0x080fe40000410000 */
[-C--:B------:R-:W-:Y:S02]  /*c1e0*/  FMUL.FTZ R148, R148, R0.reuse ;  /* 0x0000000094947220 */ /* 0x080fe40000410000 */
[-C--:B------:R-:W-:Y:S02]  /*c1f0*/  FMUL.FTZ R149, R149, R0.reuse ;  /* 0x0000000095957220 */ /* 0x080fe40000410000 */
[----:B------:R-:W-:Y:S01]  /*c200*/  FMUL.FTZ R160, R160, R0 ;  /* 0x00000000a0a07220 */ /* 0x000fe20000410000 */
[----:B------:R-:W3:Y:S01]  /*c210*/  MUFU.EX2 R184, R184 ;  /* 0x000000b800b87308 */ /* 0x000ee20000000800 */
[-C--:B--2---:R-:W-:Y:S02]  /*c220*/  FMUL.FTZ R154, R154, R173.reuse ;  /* 0x000000ad9a9a7220 */ /* 0x084fe40000410000 */
[----:B------:R-:W-:-:S02]  /*c230*/  FMUL.FTZ R155, R155, R173 ;  /* 0x000000ad9b9b7220 */ /* 0x000fc40000410000 */
[-C--:B------:R-:W-:Y:S02]  /*c240*/  FMUL.FTZ R150, R150, R173.reuse ;  /* 0x000000ad96967220 */ /* 0x080fe40000410000 */
[-C--:B------:R-:W-:Y:S01]  /*c250*/  FMUL.FTZ R151, R151, R173.reuse ;  /* 0x000000ad97977220 */ /* 0x080fe20000410000 */
[----:B------:R-:W-:Y:S01]  /*c260*/  MUFU.EX2 R185, R185 ;  /* 0x000000b900b97308 */ /* 0x000fe20000000800 */
[-C--:B------:R-:W-:Y:S02]  /*c270*/  FMUL.FTZ R161, R161, R0.reuse ;  /* 0x00000000a1a17220 */ /* 0x080fe40000410000 */
[-C--:B------:R-:W-:Y:S02]  /*c280*/  FMUL.FTZ R162, R162, R173.reuse ;  /* 0x000000ada2a27220 */ /* 0x080fe40000410000 */
[----:B------:R-:W-:Y:S02]  /*c290*/  FMUL.FTZ R163, R163, R173 ;  /* 0x000000ada3a37220 */ /* 0x000fe40000410000 */
[-C--:B------:R-:W-:Y:S01]  /*c2a0*/  FMUL.FTZ R156, R156, R0.reuse ;  /* 0x000000009c9c7220 */ /* 0x080fe20000410000 */
[----:B------:R-:W-:Y:S01]  /*c2b0*/  MUFU.EX2 R180, R180 ;  /* 0x000000b400b47308 */ /* 0x000fe20000000800 */
[----:B------:R-:W-:-:S02]  /*c2c0*/  FMUL.FTZ R157, R157, R0 ;  /* 0x000000009d9d7220 */ /* 0x000fc40000410000 */
[-C--:B------:R-:W-:Y:S01]  /*c2d0*/  FMUL.FTZ R158, R158, R173.reuse ;  /* 0x000000ad9e9e7220 */ /* 0x080fe20000410000 */
[C---:B-1----:R-:W-:Y:S01]  /*c2e0*/  HMMA.16816.F32.BF16 R160, R4.reuse, R12, R160 ;  /* 0x0000000c04a0723c */ /* 0x042fe200000418a0 */
[-C--:B------:R-:W-:Y:S02]  /*c2f0*/  FMUL.FTZ R159, R159, R173.reuse ;  /* 0x000000ad9f9f7220 */ /* 0x080fe40000410000 */
[-C--:B------:R-:W-:Y:S01]  /*c300*/  FMUL.FTZ R136, R136, R0.reuse ;  /* 0x0000000088887220 */ /* 0x080fe20000410000 */
[----:B------:R-:W-:Y:S01]  /*c310*/  MUFU.EX2 R182, R182 ;  /* 0x000000b600b67308 */ /* 0x000fe20000000800 */
[----:B------:R-:W-:Y:S02]  /*c320*/  FMUL.FTZ R137, R137, R0 ;  /* 0x0000000089897220 */ /* 0x000fe40000410000 */
[-C--:B------:R-:W-:Y:S01]  /*c330*/  FMUL.FTZ R138, R138, R173.reuse ;  /* 0x000000ad8a8a7220 */ /* 0x080fe20000410000 */
[----:B------:R-:W-:Y:S01]  /*c340*/  HMMA.16816.F32.BF16 R156, R4, R14, R156 ;  /* 0x0000000e049c723c */ /* 0x000fe2000004189c */
[----:B------:R-:W1:Y:S01]  /*c350*/  LDSM.16.MT88.4 R12, [R225+0x10000] ;  /* 0x01000000e10c783b */ /* 0x000e620000004200 */
[----:B------:R-:W-:-:S02]  /*c360*/  FMUL.FTZ R139, R139, R173 ;  /* 0x000000ad8b8b7220 */ /* 0x000fc40000410000 */
[-C--:B------:R-:W-:Y:S01]  /*c370*/  FMUL.FTZ R132, R132, R0.reuse ;  /* 0x0000000084847220 */ /* 0x080fe20000410000 */
[----:B------:R-:W2:Y:S01]  /*c380*/  MUFU.EX2 R189, R189 ;  /* 0x000000bd00bd7308 */ /* 0x000ea20000000800 */
[-C--:B------:R-:W-:Y:S02]  /*c390*/  FMUL.FTZ R133, R133, R0.reuse ;  /* 0x0000000085857220 */ /* 0x080fe40000410000 */
[C---:B----4-:R-:W-:Y:S01]  /*c3a0*/  HMMA.16816.F32.BF16 R152, R4.reuse, R8, R152 ;  /* 0x000000080498723c */ /* 0x050fe20000041898 */
[-C--:B------:R-:W-:Y:S02]  /*c3b0*/  FMUL.FTZ R134, R134, R173.reuse ;  /* 0x000000ad86867220 */ /* 0x080fe40000410000 */
[-C--:B------:R-:W-:Y:S02]  /*c3c0*/  FMUL.FTZ R135, R135, R173.reuse ;  /* 0x000000ad87877220 */ /* 0x080fe40000410000 */
[-C--:B------:R-:W-:Y:S01]  /*c3d0*/  FMUL.FTZ R144, R144, R0.reuse ;  /* 0x0000000090907220 */ /* 0x080fe20000410000 */
[----:B------:R-:W-:Y:S01]  /*c3e0*/  MUFU.EX2 R191, R191 ;  /* 0x000000bf00bf7308 */ /* 0x000fe20000000800 */
[----:B------:R-:W-:Y:S01]  /*c3f0*/  FMUL.FTZ R145, R145, R0 ;  /* 0x0000000091917220 */ /* 0x000fe20000410000 */
[----:B------:R-:W-:Y:S01]  /*c400*/  HMMA.16816.F32.BF16 R148, R4, R10, R148 ;  /* 0x0000000a0494723c */ /* 0x000fe20000041894 */
[----:B------:R-:W4:Y:S01]  /*c410*/  LDSM.16.MT88.4 R8, [R224+0x10000] ;  /* 0x01000000e008783b */ /* 0x000f220000004200 */
[----:B------:R-:W-:-:S02]  /*c420*/  FMUL.FTZ R146, R146, R173 ;  /* 0x000000ad92927220 */ /* 0x000fc40000410000 */
[-C--:B------:R-:W-:Y:S02]  /*c430*/  FMUL.FTZ R147, R147, R173.reuse ;  /* 0x000000ad93937220 */ /* 0x080fe40000410000 */
[-C--:B------:R-:W-:Y:S01]  /*c440*/  FMUL.FTZ R140, R140, R0.reuse ;  /* 0x000000008c8c7220 */ /* 0x080fe20000410000 */
[----:B------:R-:W1:Y:S01]  /*c450*/  MUFU.EX2 R186, R186 ;  /* 0x000000ba00ba7308 */ /* 0x000e620000000800 */
[-C--:B------:R-:W-:Y:S02]  /*c460*/  FMUL.FTZ R141, R141, R0.reuse ;  /* 0x000000008d8d7220 */ /* 0x080fe40000410000 */
[-C--:B------:R-:W-:Y:S02]  /*c470*/  FMUL.FTZ R142, R142, R173.reuse ;  /* 0x000000ad8e8e7220 */ /* 0x080fe40000410000 */
[----:B------:R-:W-:Y:S02]  /*c480*/  FMUL.FTZ R143, R143, R173 ;  /* 0x000000ad8f8f7220 */ /* 0x000fe40000410000 */
[-C--:B------:R-:W-:Y:S01]  /*c490*/  FMUL.FTZ R44, R44, R0.reuse ;  /* 0x000000002c2c7220 */ /* 0x080fe20000410000 */
[----:B------:R-:W-:Y:S01]  /*c4a0*/  MUFU.EX2 R202, R202 ;  /* 0x000000ca00ca7308 */ /* 0x000fe20000000800 */
[----:B------:R-:W-:-:S02]  /*c4b0*/  FMUL.FTZ R45, R45, R0 ;  /* 0x000000002d2d7220 */ /* 0x000fc40000410000 */
[-C--:B------:R-:W-:Y:S02]  /*c4c0*/  FMUL.FTZ R46, R46, R173.reuse ;  /* 0x000000ad2e2e7220 */ /* 0x080fe40000410000 */
[-C--:B------:R-:W-:Y:S02]  /*c4d0*/  FMUL.FTZ R47, R47, R173.reuse ;  /* 0x000000ad2f2f7220 */ /* 0x080fe40000410000 */
[-C--:B------:R-:W-:Y:S01]  /*c4e0*/  FMUL.FTZ R48, R48, R0.reuse ;  /* 0x0000000030307220 */ /* 0x080fe20000410000 */
[----:B------:R-:W2:Y:S01]  /*c4f0*/  MUFU.EX2 R195, R195 ;  /* 0x000000c300c37308 */ /* 0x000ea20000000800 */
[----:B------:R-:W-:Y:S01]  /*c500*/  FMUL.FTZ R49, R49, R0 ;  /* 0x0000000031317220 */ /* 0x000fe20000410000 */
[----:B-1----:R-:W-:Y:S01]  /*c510*/  HMMA.16816.F32.BF16 R144, R4, R12, R144 ;  /* 0x0000000c0490723c */ /* 0x002fe20000041890 */
[-C--:B------:R-:W-:Y:S02]  /*c520*/  FMUL.FTZ R50, R50, R173.reuse ;  /* 0x000000ad32327220 */ /* 0x080fe40000410000 */
[----:B------:R-:W-:-:S02]  /*c530*/  FMUL.FTZ R51, R51, R173 ;  /* 0x000000ad33337220 */ /* 0x000fc40000410000 */
[-C--:B------:R-:W-:Y:S01]  /*c540*/  FMUL.FTZ R36, R36, R0.reuse ;  /* 0x0000000024247220 */ /* 0x080fe20000410000 */
[----:B------:R-:W-:Y:S01]  /*c550*/  MUFU.EX2 R193, R193 ;  /* 0x000000c100c17308 */ /* 0x000fe20000000800 */
[-C--:B------:R-:W-:Y:S01]  /*c560*/  FMUL.FTZ R37, R37, R0.reuse ;  /* 0x0000000025257220 */ /* 0x080fe20000410000 */
[C---:B------:R-:W-:Y:S01]  /*c570*/  HMMA.16816.F32.BF16 R140, R4.reuse, R14, R140 ;  /* 0x0000000e048c723c */ /* 0x040fe2000004188c */
[----:B------:R-:W1:Y:S01]  /*c580*/  LDSM.16.MT88.4 R12, [R228+0x12000] ;  /* 0x01200000e40c783b */ /* 0x000e620000004200 */
[-C--:B------:R-:W-:Y:S02]  /*c590*/  FMUL.FTZ R38, R38, R173.reuse ;  /* 0x000000ad26267220 */ /* 0x080fe40000410000 */
[----:B------:R-:W-:Y:S02]  /*c5a0*/  FMUL.FTZ R39, R39, R173 ;  /* 0x000000ad27277220 */ /* 0x000fe40000410000 */
[-C--:B------:R-:W-:Y:S01]  /*c5b0*/  FMUL.FTZ R40, R40, R0.reuse ;  /* 0x0000000028287220 */ /* 0x080fe20000410000 */
[----:B------:R-:W-:Y:S01]  /*c5c0*/  MUFU.EX2 R203, R203 ;  /* 0x000000cb00cb7308 */ /* 0x000fe20000000800 */
[----:B----4-:R-:W-:Y:S01]  /*c5d0*/  HMMA.16816.F32.BF16 R136, R4, R8, R136 ;  /* 0x000000080488723c */ /* 0x010fe20000041888 */
[----:B------:R-:W-:-:S02]  /*c5e0*/  FMUL.FTZ R41, R41, R0 ;  /* 0x0000000029297220 */ /* 0x000fc40000410000 */
[-C--:B------:R-:W-:Y:S02]  /*c5f0*/  FMUL.FTZ R42, R42, R173.reuse ;  /* 0x000000ad2a2a7220 */ /* 0x080fe40000410000 */
[-C--:B------:R-:W-:Y:S02]  /*c600*/  FMUL.FTZ R43, R43, R173.reuse ;  /* 0x000000ad2b2b7220 */ /* 0x080fe40000410000 */
[-C--:B------:R-:W-:Y:S01]  /*c610*/  FMUL.FTZ R60, R60, R0.reuse ;  /* 0x000000003c3c7220 */ /* 0x080fe20000410000 */
[----:B------:R-:W-:Y:S01]  /*c620*/  HMMA.16816.F32.BF16 R132, R4, R10, R132 ;  /* 0x0000000a0484723c */ /* 0x000fe20000041884 */
[----:B------:R-:W4:Y:S01]  /*c630*/  LDSM.16.MT88.4 R8, [R226+0x12000] ;  /* 0x01200000e208783b */ /* 0x000f220000004200 */
[----:B------:R-:W-:Y:S01]  /*c640*/  FMUL.FTZ R61, R61, R0 ;  /* 0x000000003d3d7220 */ /* 0x000fe20000410000 */
[----:B------:R-:W-:Y:S01]  /*c650*/  MUFU.EX2 R188, R188 ;  /* 0x000000bc00bc7308 */ /* 0x000fe20000000800 */
[-C--:B------:R-:W-:Y:S02]  /*c660*/  FMUL.FTZ R62, R62, R173.reuse ;  /* 0x000000ad3e3e7220 */ /* 0x080fe40000410000 */
        /* <DEDUP_REMOVED lines=19> */
[----:B------:R-:W-:Y:S02]  /*c7a0*/  FMUL.FTZ R79, R79, R173 ;  /* 0x000000ad4f4f7220 */ /* 0x000fe40000410000 */
[----:B----4-:R-:W-:Y:S01]  /*c7b0*/  HMMA.16816.F32.BF16 R44, R4, R8, R44 ;  /* 0x00000008042c723c */ /* 0x010fe2000004182c */
[----:B------:R-:W-:-:S02]  /*c7c0*/  FMUL.FTZ R80, R80, R0 ;  /* 0x0000000050507220 */ /* 0x000fc40000410000 */
[-C--:B------:R-:W-:Y:S02]  /*c7d0*/  FMUL.FTZ R81, R81, R0.reuse ;  /* 0x0000000051517220 */ /* 0x080fe40000410000 */
[-C--:B------:R-:W-:Y:S02]  /*c7e0*/  FMUL.FTZ R82, R82, R173.reuse ;  /* 0x000000ad52527220 */ /* 0x080fe40000410000 */
[-C--:B------:R-:W-:Y:S01]  /*c7f0*/  FMUL.FTZ R83, R83, R173.reuse ;  /* 0x000000ad53537220 */ /* 0x080fe20000410000 */
[----:B------:R-:W-:Y:S01]  /*c800*/  HMMA.16816.F32.BF16 R48, R4, R10, R48 ;  /* 0x0000000a0430723c */ /* 0x000fe20000041830 */
[----:B------:R-:W4:Y:S01]  /*c810*/  LDSM.16.MT88.4 R8, [R224+0x12000] ;  /* 0x01200000e008783b */ /* 0x000f220000004200 */
        /* <DEDUP_REMOVED lines=11> */
[-C--:B------:R-:W-:Y:S01]  /*c8d0*/  FMUL.FTZ R95, R95, R173.reuse ;  /* 0x000000ad5f5f7220 */ /* 0x080fe20000410000 */
[----:B-1----:R-:W-:Y:S01]  /*c8e0*/  HMMA.16816.F32.BF16 R52, R4, R12, R52 ;  /* 0x0000000c0434723c */ /* 0x002fe20000041834 */
[-C--:B------:R-:W-:Y:S02]  /*c8f0*/  FMUL.FTZ R96, R96, R0.reuse ;  /* 0x0000000060607220 */ /* 0x080fe40000410000 */
[----:B------:R-:W-:Y:S02]  /*c900*/  FMUL.FTZ R97, R97, R0 ;  /* 0x0000000061617220 */ /* 0x000fe40000410000 */
[----:B------:R-:W-:-:S02]  /*c910*/  FMUL.FTZ R98, R98, R173 ;  /* 0x000000ad62627220 */ /* 0x000fc40000410000 */
[-C--:B------:R-:W-:Y:S01]  /*c920*/  FMUL.FTZ R99, R99, R173.reuse ;  /* 0x000000ad63637220 */ /* 0x080fe20000410000 */
[C---:B------:R-:W-:Y:S01]  /*c930*/  HMMA.16816.F32.BF16 R56, R4.reuse, R14, R56 ;  /* 0x0000000e0438723c */ /* 0x040fe20000041838 */
[----:B------:R-:W1:Y:S01]  /*c940*/  LDSM.16.MT88.4 R12, [R228+0x14000] ;  /* 0x01400000e40c783b */ /* 0x000e620000004200 */
[-C--:B------:R-:W-:Y:S02]  /*c950*/  FMUL.FTZ R84, R84, R0.reuse ;  /* 0x0000000054547220 */ /* 0x080fe40000410000 */
[----:B------:R-:W-:Y:S02]  /*c960*/  FMUL.FTZ R85, R85, R0 ;  /* 0x0000000055557220 */ /* 0x000fe40000410000 */
[-C--:B------:R-:W-:Y:S02]  /*c970*/  FMUL.FTZ R86, R86, R173.reuse ;  /* 0x000000ad56567220 */ /* 0x080fe40000410000 */
        /* <DEDUP_REMOVED lines=45> */
[----:B------:R-:W-:Y:S01]  /*cc50*/  FMUL.FTZ R131, R131, R173 ;  /* 0x000000ad83837220 */ /* 0x000fe20000410000 */
[C---:B-1----:R-:W-:Y:S08]  /*cc60*/  HMMA.16816.F32.BF16 R84, R4.reuse, R12, R84 ;  /* 0x0000000c0454723c */ /* 0x042ff00000041854 */
[C---:B------:R-:W-:Y:S01]  /*cc70*/  HMMA.16816.F32.BF16 R88, R4.reuse, R14, R88 ;  /* 0x0000000e0458723c */ /* 0x040fe20000041858 */
[----:B------:R-:W1:Y:S07]  /*cc80*/  LDSM.16.MT88.4 R12, [R228+0x16000] ;  /* 0x01600000e40c783b */ /* 0x000e6e0000004200 */
[C---:B----4-:R-:W-:Y:S08]  /*cc90*/  HMMA.16816.F32.BF16 R92, R4.reuse, R8, R92 ;  /* 0x00000008045c723c */ /* 0x050ff0000004185c */
[C---:B------:R-:W-:Y:S01]  /*cca0*/  HMMA.16816.F32.BF16 R96, R4.reuse, R10, R96 ;  /* 0x0000000a0460723c */ /* 0x040fe20000041860 */
[----:B------:R-:W4:Y:S07]  /*ccb0*/  LDSM.16.MT88.4 R8, [R226+0x16000] ;  /* 0x01600000e208783b */ /* 0x000f2e0000004200 */
        /* <DEDUP_REMOVED lines=9> */
[C---:B----4-:R-:W-:Y:S07]  /*cd50*/  HMMA.16816.F32.BF16 R124, R4.reuse, R8, R124 ;  /* 0x00000008047c723c */ /* 0x050fee000004187c */
[----:B------:R-:W-:Y:S01]  /*cd60*/  LOP3.LUT R8, R26, 0xffff, RZ, 0xc0, !PT ;  /* 0x0000ffff1a087812 */ /* 0x000fe200078ec0ff */
[----:B------:R-:W-:Y:S03]  /*cd70*/  HMMA.16816.F32.BF16 R128, R4, R10, R128 ;  /* 0x0000000a0480723c */ /* 0x000fe60000041880 */
[----:B------:R-:W-:-:S04]  /*cd80*/  SHF.R.U32.HI R8, RZ, 0x8, R8 ;  /* 0x00000008ff087819 */ /* 0x000fc80000011608 */
[----:B------:R-:W-:Y:S02]  /*cd90*/  LOP3.LUT R7, R26, 0xff, RZ, 0xc0, !PT ;  /* 0x000000ff1a077812 */ /* 0x000fe400078ec0ff */
[C---:B------:R-:W-:Y:S02]  /*cda0*/  LOP3.LUT R4, R24.reuse, 0xffff, RZ, 0xc0, !PT ;  /* 0x0000ffff18047812 */ /* 0x040fe400078ec0ff */
[----:B------:R-:W-:Y:S02]  /*cdb0*/  PRMT R7, R7, 0x5410, R8 ;  /* 0x0000541007077816 */ /* 0x000fe40000000008 */
[----:B------:R-:W-:Y:S02]  /*cdc0*/  SHF.R.U32.HI R8, RZ, 0x10, R26 ;  /* 0x00000010ff087819 */ /* 0x000fe4000001161a */
[----:B------:R-:W-:Y:S02]  /*cdd0*/  SHF.R.U32.HI R5, RZ, 0x10, R24 ;  /* 0x00000010ff057819 */ /* 0x000fe40000011618 */
[----:B------:R-:W-:-:S02]  /*cde0*/  LOP3.LUT R6, R24, 0xff, RZ, 0xc0, !PT ;  /* 0x000000ff18067812 */ /* 0x000fc400078ec0ff */
[----:B------:R-:W-:Y:S02]  /*cdf0*/  SHF.R.U32.HI R26, RZ, 0x18, R26 ;  /* 0x00000018ff1a7819 */ /* 0x000fe4000001161a */
[----:B------:R-:W-:Y:S01]  /*ce00*/  SHF.R.U32.HI R9, RZ, 0x8, R4 ;  /* 0x00000008ff097819 */ /* 0x000fe20000011604 */
[----:B------:R-:W-:Y:S01]  /*ce10*/  HSET2.LE.AND R4, R7, R252, PT ;  /* 0x000000fc07047233 */ /* 0x000fe20003803000 */
[----:B------:R-:W-:Y:S02]  /*ce20*/  LOP3.LUT R11, R8, 0xff, RZ, 0xc0, !PT ;  /* 0x000000ff080b7812 */ /* 0x000fe400078ec0ff */
[----:B------:R-:W-:Y:S02]  /*ce30*/  SHF.R.U32.HI R24, RZ, 0x18, R24 ;  /* 0x00000018ff187819 */ /* 0x000fe40000011618 */
[----:B------:R-:W-:Y:S02]  /*ce40*/  LOP3.LUT R5, R5, 0xff, RZ, 0xc0, !PT ;  /* 0x000000ff05057812 */ /* 0x000fe400078ec0ff */
[----:B------:R-:W-:-:S02]  /*ce50*/  PRMT R9, R6, 0x5410, R9 ;  /* 0x0000541006097816 */ /* 0x000fc40000000009 */
[----:B------:R-:W-:Y:S02]  /*ce60*/  PRMT R11, R11, 0x5410, R26 ;  /* 0x000054100b0b7816 */ /* 0x000fe4000000001a */
[----:B---3--:R-:W-:Y:S01]  /*ce70*/  F2FP.BF16.PACK_AB R7, R184, R187 ;  /* 0x000000bbb807723e */ /* 0x008fe200000010ff */
[--C-:B------:R-:W-:Y:S01]  /*ce80*/  HSET2.LE.AND R6, R9, R252.reuse, PT ;  /* 0x000000fc09067233 */ /* 0x100fe20003803000 */
[----:B------:R-:W-:Y:S01]  /*ce90*/  PRMT R5, R5, 0x5410, R24 ;  /* 0x0000541005057816 */ /* 0x000fe20000000018 */
[--C-:B------:R-:W-:Y:S01]  /*cea0*/  HSET2.LE.AND R10, R11, R252.reuse, PT ;  /* 0x000000fc0b0a7233 */ /* 0x100fe20003803000 */
[----:B------:R-:W-:Y:S01]  /*ceb0*/  LOP3.LUT R4, R4, R7, RZ, 0xc0, !PT ;  /* 0x0000000704047212 */ /* 0x000fe200078ec0ff */
[----:B------:R-:W-:Y:S01]  /*cec0*/  LDSM.16.MT88.4 R24, [R228+0x10800] ;  /* 0x01080000e418783b */ /* 0x000fe20000004200 */
[----:B--2---:R-:W-:Y:S01]  /*ced0*/  F2FP.BF16.PACK_AB R11, R189, R182 ;  /* 0x000000b6bd0b723e */ /* 0x004fe200000010ff */
[----:B------:R-:W-:Y:S01]  /*cee0*/  HSET2.LE.AND R7, R5, R252, PT ;  /* 0x000000fc05077233 */ /* 0x000fe20003803000 */
[----:B------:R-:W-:-:S02]  /*cef0*/  F2FP.BF16.PACK_AB R9, R180, R185 ;  /* 0x000000b9b409723e */ /* 0x000fc400000010ff */
[----:B------:R-:W-:Y:S02]  /*cf00*/  F2FP.BF16.PACK_AB R8, R186, R191 ;  /* 0x000000bfba08723e */ /* 0x000fe400000010ff */
[----:B------:R-:W-:Y:S02]  /*cf10*/  LOP3.LUT R5, R10, R11, RZ, 0xc0, !PT ;  /* 0x0000000b0a057212 */ /* 0x000fe400078ec0ff */
[----:B------:R-:W-:Y:S02]  /*cf20*/  LOP3.LUT R6, R6, R9, RZ, 0xc0, !PT ;  /* 0x0000000906067212 */ /* 0x000fe400078ec0ff */
[----:B------:R-:W-:Y:S02]  /*cf30*/  LOP3.LUT R7, R7, R8, RZ, 0xc0, !PT ;  /* 0x0000000807077212 */ /* 0x000fe400078ec0ff */
[----:B------:R-:W2:Y:S05]  /*cf40*/  LDSM.16.MT88.4 R8, [R228+0x12800] ;  /* 0x01280000e408783b */ /* 0x000eaa0000004200 */
[C---:B------:R-:W-:Y:S08]  /*cf50*/  HMMA.16816.F32.BF16 R144, R4.reuse, R16, R144 ;  /* 0x000000100490723c */ /* 0x040ff00000041890 */
        /* <DEDUP_REMOVED lines=27> */
[C---:B--2---:R-:W-:Y:S07]  /*d110*/  HMMA.16816.F32.BF16 R100, R4.reuse, R8, R100 ;  /* 0x000000080464723c */ /* 0x044fee0000041864 */
[----:B------:R-:W-:Y:S01]  /*d120*/  MOV R8, UR4 ;  /* 0x0000000400087c02 */ /* 0x000fe20008000f00 */
[----:B------:R-:W-:Y:S01]  /*d130*/  HMMA.16816.F32.BF16 R156, R4, R26, R156 ;  /* 0x0000001a049c723c */ /* 0x000fe2000004189c */
[----:B------:R-:W2:Y:S02]  /*d140*/  LDSM.16.MT88.4 R24, [R226+0x12800] ;  /* 0x01280000e218783b */ /* 0x000ea40000004200 */
[----:B------:R-:W-:-:S05]  /*d150*/  LOP3.LUT R8, R199, UR25, R8, 0x96, !PT ;  /* 0x00000019c7087c12 */ /* 0x000fca000f8e9608 */
[----:B------:R-:W-:Y:S01]  /*d160*/  IMAD.WIDE.U32 R8, R8, -0x326172a9, RZ ;  /* 0xcd9e8d5708087825 */ /* 0x000fe200078e00ff */
[----:B---3--:R-:W-:Y:S04]  /*d170*/  HMMA.16816.F32.BF16 R108, R4, R16, R108 ;  /* 0x00000010046c723c */ /* 0x008fe8000004186c */
[----:B------:R-:W-:-:S03]  /*d180*/  LOP3.LUT R206, R9, UR38, R206, 0x96, !PT ;  /* 0x0000002609ce7c12 */ /* 0x000fc6000f8e96ce */
[----:B------:R-:W-:Y:S01]  /*d190*/  LOP3.LUT R16, R31, UR7, R8, 0x96, !PT ;  /* 0x000000071f107c12 */ /* 0x000fe2000f8e9608 */
[----:B------:R-:W-:Y:S01]  /*d1a0*/  HMMA.16816.F32.BF16 R104, R4, R10, R104 ;  /* 0x0000000a0468723c */ /* 0x000fe20000041868 */
[----:B------:R-:W3:Y:S01]  /*d1b0*/  LDSM.16.MT88.4 R8, [R224+0x16800] ;  /* 0x01680000e008783b */ /* 0x000ee20000004200 */
[----:B------:R-:W-:-:S04]  /*d1c0*/  IMAD.WIDE.U32 R206, R206, -0x2daee0ad, RZ ;  /* 0xd2511f53cece7825 */ /* 0x000fc800078e00ff */
[----:B------:R-:W-:Y:S01]  /*d1d0*/  IMAD.WIDE.U32 R16, R16, -0x2daee0ad, RZ ;  /* 0xd2511f5310107825 */ /* 0x000fe200078e00ff */
[----:B------:R-:W-:Y:S01]  /*d1e0*/  LOP3.LUT R204, R207, UR36, R204, 0x96, !PT ;  /* 0x00000024cfcc7c12 */ /* 0x000fe2000f8e96cc */
[----:B-1----:R-:W-:Y:S03]  /*d1f0*/  HMMA.16816.F32.BF16 R116, R4, R12, R116 ;  /* 0x0000000c0474723c */ /* 0x002fe60000041874 */
[----:B------:R-:W-:Y:S01]  /*d200*/  LOP3.LUT R206, R17, UR34, R206, 0x96, !PT ;  /* 0x0000002211ce7c12 */ /* 0x000fe2000f8e96ce */
[----:B------:R-:W-:-:S04]  /*d210*/  IMAD.WIDE.U32 R204, R204, -0x326172a9, RZ ;  /* 0xcd9e8d57cccc7825 */ /* 0x000fc800078e00ff */
[----:B------:R-:W-:Y:S01]  /*d220*/  IMAD.WIDE.U32 R206, R206, -0x326172a9, RZ ;  /* 0xcd9e8d57cece7825 */ /* 0x000fe200078e00ff */
[----:B------:R-:W-:Y:S01]  /*d230*/  LOP3.LUT R30, R205, UR35, R30, 0x96, !PT ;  /* 0x00000023cd1e7c12 */ /* 0x000fe2000f8e961e */
[----:B------:R-:W-:Y:S02]  /*d240*/  HMMA.16816.F32.BF16 R52, R4, R20, R52 ;  /* 0x000000140434723c */ /* 0x000fe40000041834 */
[----:B------:R-:W-:Y:S01]  /*d250*/  FFMA.FTZ R205, R190, c[0x0][0x23c], -R175 ;  /* 0x00008f00becd7a23 */ /* 0x000fe200000108af */
[----:B------:R-:W-:Y:S01]  /*d260*/  LOP3.LUT R12, R207, UR33, R204, 0x96, !PT ;  /* 0x00000021cf0c7c12 */ /* 0x000fe2000f8e96cc */
[----:B------:R-:W-:-:S04]  /*d270*/  IMAD.WIDE.U32 R30, R30, -0x2daee0ad, RZ ;  /* 0xd2511f531e1e7825 */ /* 0x000fc800078e00ff */
[----:B------:R-:W-:Y:S01]  /*d280*/  IMAD.WIDE.U32 R198, R12, -0x2daee0ad, RZ ;  /* 0xd2511f530cc67825 */ /* 0x000fe200078e00ff */
[----:B------:R-:W-:Y:S01]  /*d290*/  LOP3.LUT R13, R31, UR31, R16, 0x96, !PT ;  /* 0x0000001f1f0d7c12 */ /* 0x000fe2000f8e9610 */
[C---:B--2---:R-:W-:Y:S01]  /*d2a0*/  HMMA.16816.F32.BF16 R44, R4.reuse, R24, R44 ;  /* 0x00000018042c723c */ /* 0x044fe2000004182c */
[----:B------:R-:W-:Y:S01]  /*d2b0*/  MUFU.EX2 R205, R205 ;  /* 0x000000cd00cd7308 */ /* 0x000fe20000000800 */
[----:B------:R-:W-:Y:S01]  /*d2c0*/  FFMA.FTZ R204, R29, c[0x0][0x23c], -R178 ;  /* 0x00008f001dcc7a23 */ /* 0x000fe200000108b2 */
[----:B------:R-:W-:Y:S01]  /*d2d0*/  LOP3.LUT R12, R199, UR19, R30, 0x96, !PT ;  /* 0x00000013c70c7c12 */ /* 0x000fe2000f8e961e */
[----:B------:R-:W-:Y:S01]  /*d2e0*/  IMAD.WIDE.U32 R20, R13, -0x326172a9, RZ ;  /* 0xcd9e8d570d147825 */ /* 0x000fe200078e00ff */
[----:B------:R-:W1:Y:S03]  /*d2f0*/  LDSM.16.MT88.4 R28, [R228+0x11000] ;  /* 0x01100000e41c783b */ /* 0x000e660000004200 */
[----:B------:R-:W-:Y:S01]  /*d300*/  IMAD.WIDE.U32 R12, R12, -0x326172a9, RZ ;  /* 0xcd9e8d570c0c7825 */ /* 0x000fe200078e00ff */
[----:B------:R-:W-:Y:S01]  /*d310*/  HMMA.16816.F32.BF16 R48, R4, R26, R48 ;  /* 0x0000001a0430723c */ /* 0x000fe20000041830 */
[----:B------:R-:W2:Y:S01]  /*d320*/  MUFU.EX2 R204, R204 ;  /* 0x000000cc00cc7308 */ /* 0x000ea20000000800 */
[----:B------:R-:W-:Y:S01]  /*d330*/  LDSM.16.MT88.4 R24, [R226+0x11000] ;  /* 0x01100000e218783b */ /* 0x000fe20000004200 */
[----:B------:R-:W-:-:S05]  /*d340*/  FFMA.FTZ R190, R194, c[0x0][0x23c], -R175 ;  /* 0x00008f00c2be7a23 */ /* 0x000fca00000108af */
[C---:B------:R-:W-:Y:S01]  /*d350*/  HMMA.16816.F32.BF16 R56, R4.reuse, R22, R56 ;  /* 0x000000160438723c */ /* 0x040fe20000041838 */
[----:B------:R-:W4:Y:S07]  /*d360*/  MUFU.EX2 R190, R190 ;  /* 0x000000be00be7308 */ /* 0x000f2e0000000800 */
[C---:B------:R-:W-:Y:S01]  /*d370*/  HMMA.16816.F32.BF16 R112, R4.reuse, R18, R112 ;  /* 0x000000120470723c */ /* 0x040fe20000041870 */
[----:B------:R-:W-:Y:S07]  /*d380*/  LDSM.16.MT88.4 R16, [R224+0x11000] ;  /* 0x01100000e010783b */ /* 0x000fee0000004200 */
[C---:B------:R-:W-:Y:S08]  /*d390*/  HMMA.16816.F32.BF16 R120, R4.reuse, R14, R120 ;  /* 0x0000000e0478723c */ /* 0x040ff00000041878 */
[C---:B---3--:R-:W-:Y:S08]  /*d3a0*/  HMMA.16816.F32.BF16 R124, R4.reuse, R8, R124 ;  /* 0x00000008047c723c */ /* 0x048ff0000004187c */
[----:B------:R-:W-:Y:S07]  /*d3b0*/  HMMA.16816.F32.BF16 R128, R4, R10, R128 ;  /* 0x0000000a0480723c */ /* 0x000fee0000041880 */
[----:B------:R-:W-:-:S02]  /*d3c0*/  SHF.R.U32.HI R5, RZ, 0x10, R12 ;  /* 0x00000010ff057819 */ /* 0x000fc4000001160c */
[C---:B------:R-:W-:Y:S02]  /*d3d0*/  LOP3.LUT R6, R12.reuse, 0xffff, RZ, 0xc0, !PT ;  /* 0x0000ffff0c067812 */ /* 0x040fe400078ec0ff */
[----:B------:R-:W-:Y:S02]  /*d3e0*/  LOP3.LUT R7, R12, 0xff, RZ, 0xc0, !PT ;  /* 0x000000ff0c077812 */ /* 0x000fe400078ec0ff */
[----:B------:R-:W-:Y:S02]  /*d3f0*/  SHF.R.U32.HI R12, RZ, 0x18, R12 ;  /* 0x00000018ff0c7819 */ /* 0x000fe4000001160c */
[----:B------:R-:W-:Y:S02]  /*d400*/  LOP3.LUT R5, R5, 0xff, RZ, 0xc0, !PT ;  /* 0x000000ff05057812 */ /* 0x000fe400078ec0ff */
[----:B------:R-:W-:Y:S02]  /*d410*/  LOP3.LUT R4, R13, UR39, R20, 0x96, !PT ;  /* 0x000000270d047c12 */ /* 0x000fe4000f8e9614 */
[----:B------:R-:W-:-:S02]  /*d420*/  PRMT R5, R5, 0x5410, R12 ;  /* 0x0000541005057816 */ /* 0x000fc4000000000c */
[----:B------:R-:W3:Y:S01]  /*d430*/  LDSM.16.MT88.4 R12, [R226+0x13000] ;  /* 0x01300000e20c783b */ /* 0x000ee20000004200 */
[C---:B------:R-:W-:Y:S02]  /*d440*/  LOP3.LUT R9, R4.reuse, 0xffff, RZ, 0xc0, !PT ;  /* 0x0000ffff04097812 */ /* 0x040fe400078ec0ff */
[----:B------:R-:W-:Y:S01]  /*d450*/  SHF.R.U32.HI R8, RZ, 0x8, R6 ;  /* 0x00000008ff087819 */ /* 0x000fe20000011606 */
[----:B------:R-:W-:Y:S01]  /*d460*/  HSET2.LE.AND R5, R5, R252, PT ;  /* 0x000000fc05057233 */ /* 0x000fe20003803000 */
[----:B------:R-:W-:Y:S02]  /*d470*/  SHF.R.U32.HI R6, RZ, 0x8, R9 ;  /* 0x00000008ff067819 */ /* 0x000fe40000011609 */
[----:B------:R-:W-:Y:S02]  /*d480*/  LOP3.LUT R9, R4, 0xff, RZ, 0xc0, !PT ;  /* 0x000000ff04097812 */ /* 0x000fe400078ec0ff */
[----:B------:R-:W-:Y:S02]  /*d490*/  PRMT R7, R7, 0x5410, R8 ;  /* 0x0000541007077816 */ /* 0x000fe40000000008 */
[----:B------:R-:W-:-:S02]  /*d4a0*/  SHF.R.U32.HI R8, RZ, 0x10, R4 ;  /* 0x00000010ff087819 */ /* 0x000fc40000011604 */
[----:B------:R-:W-:Y:S02]  /*d4b0*/  PRMT R9, R9, 0x5410, R6 ;  /* 0x0000541009097816 */ /* 0x000fe40000000006 */
[----:B------:R-:W-:Y:S02]  /*d4c0*/  SHF.R.U32.HI R4, RZ, 0x18, R4 ;  /* 0x00000018ff047819 */ /* 0x000fe40000011604 */
[----:B------:R-:W-:Y:S01]  /*d4d0*/  LOP3.LUT R11, R8, 0xff, RZ, 0xc0, !PT ;  /* 0x000000ff080b7812 */ /* 0x000fe200078ec0ff */
[--C-:B------:R-:W-:Y:S01]  /*d4e0*/  HSET2.LE.AND R9, R9, R252.reuse, PT ;  /* 0x000000fc09097233 */ /* 0x100fe20003803000 */
[----:B------:R-:W-:Y:S02]  /*d4f0*/  F2FP.BF16.PACK_AB R6, R195, R202 ;  /* 0x000000cac306723e */ /* 0x000fe400000010ff */
[----:B------:R-:W-:Y:S02]  /*d500*/  PRMT R11, R11, 0x5410, R4 ;  /* 0x000054100b0b7816 */ /* 0x000fe40000000004 */
[----:B------:R-:W-:Y:S01]  /*d510*/  LOP3.LUT R4, R9, R6, RZ, 0xc0, !PT ;  /* 0x0000000609047212 */ /* 0x000fe200078ec0ff */
[--C-:B------:R-:W-:Y:S01]  /*d520*/  HSET2.LE.AND R6, R7, R252.reuse, PT ;  /* 0x000000fc07067233 */ /* 0x100fe20003803000 */
[----:B--2---:R-:W-:Y:S01]  /*d530*/  F2FP.BF16.PACK_AB R7, R204, R193 ;  /* 0x000000c1cc07723e */ /* 0x004fe200000010ff */
[----:B------:R-:W-:Y:S01]  /*d540*/  HSET2.LE.AND R11, R11, R252, PT ;  /* 0x000000fc0b0b7233 */ /* 0x000fe20003803000 */
[----:B----4-:R-:W-:-:S02]  /*d550*/  F2FP.BF16.PACK_AB R10, R203, R190 ;  /* 0x000000becb0a723e */ /* 0x010fc400000010ff */
[----:B------:R-:W-:Y:S02]  /*d560*/  F2FP.BF16.PACK_AB R8, R205, R188 ;  /* 0x000000bccd08723e */ /* 0x000fe400000010ff */
[----:B------:R-:W-:Y:S02]  /*d570*/  LOP3.LUT R6, R6, R7, RZ, 0xc0, !PT ;  /* 0x0000000706067212 */ /* 0x000fe400078ec0ff */
[----:B------:R-:W-:Y:S02]  /*d580*/  LOP3.LUT R7, R5, R10, RZ, 0xc0, !PT ;  /* 0x0000000a05077212 */ /* 0x000fe400078ec0ff */
[----:B------:R-:W-:Y:S02]  /*d590*/  LOP3.LUT R5, R11, R8, RZ, 0xc0, !PT ;  /* 0x000000080b057212 */ /* 0x000fe400078ec0ff */
[----:B------:R-:W2:Y:S05]  /*d5a0*/  LDSM.16.MT88.4 R8, [R228+0x13000] ;  /* 0x01300000e408783b */ /* 0x000eaa0000004200 */
[C---:B-1----:R-:W-:Y:S07]  /*d5b0*/  HMMA.16816.F32.BF16 R160, R4.reuse, R28, R160 ;  /* 0x0000001c04a0723c */ /* 0x042fee00000418a0 */
[----:B------:R-:W-:Y:S01]  /*d5c0*/  MOV R28, R20 ;  /* 0x00000014001c7202 */ /* 0x000fe20000000f00 */
[----:B---3--:R-:W-:Y:S01]  /*d5d0*/  HMMA.16816.F32.BF16 R44, R4, R12, R44 ;  /* 0x0000000c042c723c */ /* 0x008fe2000004182c */
[----:B------:R-:W-:-:S02]  /*d5e0*/  MOV R29, R21 ;  /* 0x00000015001d7202 */ /* 0x000fc40000000f00 */
[----:B------:R-:W-:Y:S04]  /*d5f0*/  LDSM.16.MT88.4 R20, [R225+0x11000] ;  /* 0x01100000e114783b */ /* 0x000fe80000004200 */
[----:B------:R-:W-:Y:S01]  /*d600*/  MOV R12, R28 ;  /* 0x0000001c000c7202 */ /* 0x000fe20000000f00 */
[C---:B------:R-:W-:Y:S01]  /*d610*/  HMMA.16816.F32.BF16 R156, R4.reuse, R30, R156 ;  /* 0x0000001e049c723c */ /* 0x040fe2000004189c */
[----:B------:R-:W-:Y:S02]  /*d620*/  MOV R13, R29 ;  /* 0x0000001d000d7202 */ /* 0x000fe40000000f00 */
[----:B------:R-:W1:Y:S05]  /*d630*/  LDSM.16.MT88.4 R28, [R225+0x13000] ;  /* 0x01300000e11c783b */ /* 0x000e6a0000004200 */
[C---:B------:R-:W-:Y:S08]  /*d640*/  HMMA.16816.F32.BF16 R136, R4.reuse, R16, R136 ;  /* 0x000000100488723c */ /* 0x040ff00000041888 */
[C---:B------:R-:W-:Y:S01]  /*d650*/  HMMA.16816.F32.BF16 R132, R4.reuse, R18, R132 ;  /* 0x000000120484723c */ /* 0x040fe20000041884 */
[----:B------:R-:W3:Y:S07]  /*d660*/  LDSM.16.MT88.4 R16, [R226+0x15000] ;  /* 0x01500000e210783b */ /* 0x000eee0000004200 */
[C---:B------:R-:W-:Y:S07]  /*d670*/  HMMA.16816.F32.BF16 R48, R4.reuse, R14, R48 ;  /* 0x0000000e0430723c */ /* 0x040fee0000041830 */
[----:B------:R-:W-:Y:S01]  /*d680*/  MOV R14, R198 ;  /* 0x000000c6000e7202 */ /* 0x000fe20000000f00 */
[----:B--2---:R-:W-:Y:S01]  /*d690*/  HMMA.16816.F32.BF16 R36, R4, R8, R36 ;  /* 0x000000080424723c */ /* 0x004fe20000041824 */
[----:B------:R-:W-:-:S02]  /*d6a0*/  MOV R15, R199 ;  /* 0x000000c7000f7202 */ /* 0x000fc40000000f00 */
[----:B------:R2:W5:Y:S05]  /*d6b0*/  LDL.LU.64 R198, [R1+0x50] ;  /* 0x0000500001c67983 */ /* 0x00056a0000300a00 */
[C---:B------:R-:W-:Y:S01]  /*d6c0*/  HMMA.16816.F32.BF16 R40, R4.reuse, R10, R40 ;  /* 0x0000000a0428723c */ /* 0x040fe20000041828 */
[----:B------:R-:W4:Y:S07]  /*d6d0*/  LDSM.16.MT88.4 R8, [R225+0x15000] ;  /* 0x01500000e108783b */ /* 0x000f2e0000004200 */
[C---:B-1----:R-:W-:Y:S07]  /*d6e0*/  HMMA.16816.F32.BF16 R52, R4.reuse, R28, R52 ;  /* 0x0000001c0434723c */ /* 0x042fee0000041834 */
[----:B------:R-:W-:Y:S01]  /*d6f0*/  MOV R28, R14 ;  /* 0x0000000e001c7202 */ /* 0x000fe20000000f00 */
[----:B------:R-:W-:Y:S01]  /*d700*/  HMMA.16816.F32.BF16 R56, R4, R30, R56 ;  /* 0x0000001e0438723c */ /* 0x000fe20000041838 */
[----:B------:R-:W-:-:S06]  /*d710*/  MOV R29, R15 ;  /* 0x0000000f001d7202 */ /* 0x000fcc0000000f00 */
[----:B------:R-:W-:Y:S01]  /*d720*/  MOV R30, R12 ;  /* 0x0000000c001e7202 */ /* 0x000fe20000000f00 */
[C---:B---3--:R-:W-:Y:S01]  /*d730*/  HMMA.16816.F32.BF16 R76, R4.reuse, R16, R76 ;  /* 0x00000010044c723c */ /* 0x048fe2000004184c */
[----:B------:R-:W-:Y:S02]  /*d740*/  MOV R31, R13 ;  /* 0x0000000d001f7202 */ /* 0x000fe40000000f00 */
[----:B------:R-:W1:Y:S05]  /*d750*/  LDSM.16.MT88.4 R12, [R228+0x17000] ;  /* 0x01700000e40c783b */ /* 0x000e6a0000004200 */
[C---:B------:R-:W-:Y:S01]  /*d760*/  HMMA.16816.F32.BF16 R80, R4.reuse, R18, R80 ;  /* 0x000000120450723c */ /* 0x040fe20000041850 */
[----:B------:R-:W3:Y:S07]  /*d770*/  LDSM.16.MT88.4 R16, [R224+0x15000] ;  /* 0x01500000e010783b */ /* 0x000eee0000004200 */
[C---:B------:R-:W-:Y:S08]  /*d780*/  HMMA.16816.F32.BF16 R152, R4.reuse, R24, R152 ;  /* 0x000000180498723c */ /* 0x040ff00000041898 */
[C---:B----4-:R-:W-:Y:S08]  /*d790*/  HMMA.16816.F32.BF16 R84, R4.reuse, R8, R84 ;  /* 0x000000080454723c */ /* 0x050ff00000041854 */
[C---:B------:R-:W-:Y:S01]  /*d7a0*/  HMMA.16816.F32.BF16 R88, R4.reuse, R10, R88 ;  /* 0x0000000a0458723c */ /* 0x040fe20000041858 */
[----:B------:R-:W4:Y:S07]  /*d7b0*/  LDSM.16.MT88.4 R8, [R226+0x17000] ;  /* 0x01700000e208783b */ /* 0x000f2e0000004200 */
[C---:B------:R-:W-:Y:S01]  /*d7c0*/  HMMA.16816.F32.BF16 R148, R4.reuse, R26, R148 ;  /* 0x0000001a0494723c */ /* 0x040fe20000041894 */
[----:B------:R-:W-:Y:S07]  /*d7d0*/  LDSM.16.MT88.4 R24, [R224+0x13000] ;  /* 0x01300000e018783b */ /* 0x000fee0000004200 */
[C---:B-1----:R-:W-:Y:S08]  /*d7e0*/  HMMA.16816.F32.BF16 R100, R4.reuse, R12, R100 ;  /* 0x0000000c0464723c */ /* 0x042ff00000041864 */
[C---:B---3--:R-:W-:Y:S08]  /*d7f0*/  HMMA.16816.F32.BF16 R92, R4.reuse, R16, R92 ;  /* 0x00000010045c723c */ /* 0x048ff0000004185c */
[C---:B------:R-:W-:Y:S01]  /*d800*/  HMMA.16816.F32.BF16 R96, R4.reuse, R18, R96 ;  /* 0x000000120460723c */ /* 0x040fe20000041860 */
[----:B------:R-:W1:Y:S07]  /*d810*/  LDSM.16.MT88.4 R16, [R225+0x17000] ;  /* 0x01700000e110783b */ /* 0x000e6e0000004200 */
[C---:B------:R-:W-:Y:S01]  /*d820*/  HMMA.16816.F32.BF16 R104, R4.reuse, R14, R104 ;  /* 0x0000000e0468723c */ /* 0x040fe20000041868 */
[----:B------:R-:W3:Y:S07]  /*d830*/  LDSM.16.MT88.4 R12, [R224+0x17000] ;  /* 0x01700000e00c783b */ /* 0x000eee0000004200 */
[C---:B------:R-:W-:Y:S08]  /*d840*/  HMMA.16816.F32.BF16 R144, R4.reuse, R20, R144 ;  /* 0x000000140490723c */ /* 0x040ff00000041890 */
[----:B------:R-:W-:Y:S01]  /*d850*/  HMMA.16816.F32.BF16 R140, R4, R22, R140 ;  /* 0x00000016048c723c */ /* 0x000fe2000004188c */
[----:B------:R-:W2:Y:S01]  /*d860*/  LDSM.16.MT88.4 R20, [R228+0x15000] ;  /* 0x01500000e414783b */ /* 0x000ea20000004200 */
[----:B------:R-:W-:-:S05]  /*d870*/  LOP3.LUT R206, R31, UR20, R206, 0x96, !PT ;  /* 0x000000141fce7c12 */ /* 0x000fca000f8e96ce */
[----:B------:R-:W-:Y:S01]  /*d880*/  IMAD.WIDE.U32 R206, R206, -0x2daee0ad, RZ ;  /* 0xd2511f53cece7825 */ /* 0x000fe200078e00ff */
[C---:B----4-:R-:W-:Y:S07]  /*d890*/  HMMA.16816.F32.BF16 R108, R4.reuse, R8, R108 ;  /* 0x00000008046c723c */ /* 0x050fee000004186c */
[----:B------:R-:W-:Y:S01]  /*d8a0*/  LOP3.LUT R8, R207, UR6, R28, 0x96, !PT ;  /* 0x00000006cf087c12 */ /* 0x000fe2000f8e961c */
[----:B-1----:R-:W-:Y:S01]  /*d8b0*/  HMMA.16816.F32.BF16 R116, R4, R16, R116 ;  /* 0x000000100474723c */ /* 0x002fe20000041874 */
[----:B------:R-:W-:-:S02]  /*d8c0*/  FFMA.FTZ R183, R183, c[0x0][0x23c], -R178 ;  /* 0x00008f00b7b77a23 */ /* 0x000fc400000108b2 */
[----:B------:R-:W-:-:S05]  /*d8d0*/  FFMA.FTZ R192, R181, c[0x0][0x23c], -R178 ;  /* 0x00008f00b5c07a23 */ /* 0x000fca00000108b2 */
[----:B---3--:R-:W-:Y:S01]  /*d8e0*/  HMMA.16816.F32.BF16 R124, R4, R12, R124 ;  /* 0x0000000c047c723c */ /* 0x008fe2000004187c */
[----:B------:R-:W-:Y:S01]  /*d8f0*/  LOP3.LUT R16, R206, 0xffff, RZ, 0xc0, !PT ;  /* 0x0000ffffce107812 */ /* 0x000fe200078ec0ff */
[----:B------:R-:W-:-:S06]  /*d900*/  FFMA.FTZ R179, R179, c[0x0][0x23c], -R178 ;  /* 0x00008f00b3b37a23 */ /* 0x000fcc00000108b2 */
[C---:B------:R-:W-:Y:S01]  /*d910*/  HMMA.16816.F32.BF16 R60, R4.reuse, R24, R60 ;  /* 0x00000018043c723c */ /* 0x040fe2000004183c */
[----:B------:R-:W-:Y:S01]  /*d920*/  LOP3.LUT R12, R8, 0xffff, RZ, 0xc0, !PT ;  /* 0x0000ffff080c7812 */ /* 0x000fe200078ec0ff */
[--C-:B------:R-:W-:Y:S01]  /*d930*/  FFMA.FTZ R176, R176, c[0x0][0x23c], -R175.reuse ;  /* 0x00008f00b0b07a23 */ /* 0x100fe200000108af */
[----:B------:R-:W-:Y:S01]  /*d940*/  SHF.R.U32.HI R16, RZ, 0x8, R16 ;  /* 0x00000008ff107819 */ /* 0x000fe20000011610 */
[----:B------:R-:W-:Y:S01]  /*d950*/  FFMA.FTZ R172, R172, c[0x0][0x23c], -R175 ;  /* 0x00008f00acac7a23 */ /* 0x000fe200000108af */
[----:B------:R-:W-:Y:S01]  /*d960*/  SHF.R.U32.HI R12, RZ, 0x8, R12 ;  /* 0x00000008ff0c7819 */ /* 0x000fe2000001160c */
[----:B------:R-:W-:Y:S01]  /*d970*/  FFMA.FTZ R0, R167, R0, R164 ;  /* 0x00000000a7007223 */ /* 0x000fe200000100a4 */
[----:B------:R-:W-:Y:S01]  /*d980*/  LOP3.LUT R25, R206, 0xff, RZ, 0xc0, !PT ;  /* 0x000000ffce197812 */ /* 0x000fe200078ec0ff */
[----:B------:R-:W-:Y:S01]  /*d990*/  HMMA.16816.F32.BF16 R112, R4, R10, R112 ;  /* 0x0000000a0470723c */ /* 0x000fe20000041870 */
[----:B------:R-:W-:Y:S01]  /*d9a0*/  MUFU.EX2 R183, R183 ;  /* 0x000000b700b77308 */ /* 0x000fe20000000800 */
[----:B------:R-:W-:Y:S01]  /*d9b0*/  FFMA.FTZ R178, R177, c[0x0][0x23c], -R178 ;  /* 0x00008f00b1b27a23 */ /* 0x000fe200000108b2 */
[----:B------:R-:W-:Y:S01]  /*d9c0*/  PRMT R25, R25, 0x5410, R16 ;  /* 0x0000541019197816 */ /* 0x000fe20000000010 */
[----:B------:R-:W-:-:S04]  /*d9d0*/  FFMA.FTZ R32, R166, R173, R32 ;  /* 0x000000ada6207223 */ /* 0x000fc80000010020 */
[C---:B------:R-:W-:Y:S01]  /*d9e0*/  HMMA.16816.F32.BF16 R120, R4.reuse, R18, R120 ;  /* 0x000000120478723c */ /* 0x040fe20000041878 */
[----:B------:R-:W-:Y:S01]  /*d9f0*/  LOP3.LUT R11, R8, 0xff, RZ, 0xc0, !PT ;  /* 0x000000ff080b7812 */ /* 0x000fe200078ec0ff */
[----:B------:R-:W1:Y:S01]  /*da00*/  MUFU.EX2 R192, R192 ;  /* 0x000000c000c07308 */ /* 0x000e620000000800 */
[----:B------:R-:W3:Y:S02]  /*da10*/  LDSM.16.MT88.4 R16, [R226+0x11800] ;  /* 0x01180000e210783b */ /* 0x000ee40000004200 */
[----:B------:R-:W-:Y:S01]  /*da20*/  PRMT R11, R11, 0x5410, R12 ;  /* 0x000054100b0b7816 */ /* 0x000fe2000000000c */
[--C-:B------:R-:W-:Y:S02]  /*da30*/  FFMA.FTZ R177, R174, c[0x0][0x23c], -R175.reuse ;  /* 0x00008f00aeb17a23 */ /* 0x100fe400000108af */
[C---:B------:R-:W-:Y:S01]  /*da40*/  HMMA.16816.F32.BF16 R128, R4.reuse, R14, R128 ;  /* 0x0000000e0480723c */ /* 0x040fe20000041880 */
[----:B------:R-:W4:Y:S01]  /*da50*/  LDSM.16.MT88.4 R12, [R225+0x11800] ;  /* 0x01180000e10c783b */ /* 0x000f220000004200 */
[----:B------:R-:W-:Y:S01]  /*da60*/  MUFU.EX2 R176, R176 ;  /* 0x000000b000b07308 */ /* 0x000fe20000000800 */
[----:B------:R-:W-:Y:S01]  /*da70*/  FFMA.FTZ R175, R170, c[0x0][0x23c], -R175 ;  /* 0x00008f00aaaf7a23 */ /* 0x000fe200000108af */
[--C-:B------:R-:W-:Y:S01]  /*da80*/  SHF.R.U32.HI R10, RZ, 0x10, R206.reuse ;  /* 0x00000010ff0a7819 */ /* 0x100fe200000116ce */
[----:B------:R-:W-:Y:S03]  /*da90*/  LDSM.16.MT88.4 R28, [R228+0x13800] ;  /* 0x01380000e41c783b */ /* 0x000fe60000004200 */
[C---:B------:R-:W-:Y:S02]  /*daa0*/  HMMA.16816.F32.BF16 R64, R4.reuse, R26, R64 ;  /* 0x0000001a0440723c */ /* 0x040fe40000041840 */
[----:B------:R-:W1:Y:S06]  /*dab0*/  MUFU.EX2 R177, R177 ;  /* 0x000000b100b17308 */ /* 0x000e6c0000000800 */
[C---:B--2---:R-:W-:Y:S02]  /*dac0*/  HMMA.16816.F32.BF16 R68, R4.reuse, R20, R68 ;  /* 0x000000140444723c */ /* 0x044fe40000041844 */
[----:B------:R-:W-:Y:S06]  /*dad0*/  MUFU.EX2 R179, R179 ;  /* 0x000000b300b37308 */ /* 0x000fec0000000800 */
[----:B------:R-:W-:Y:S02]  /*dae0*/  HMMA.16816.F32.BF16 R72, R4, R22, R72 ;  /* 0x000000160448723c */ /* 0x000fe40000041848 */
[----:B------:R-:W2:Y:S01]  /*daf0*/  MUFU.EX2 R178, R178 ;  /* 0x000000b200b27308 */ /* 0x000ea20000000800 */
[----:B------:R-:W-:Y:S01]  /*db00*/  SHF.R.U32.HI R9, RZ, 0x18, R206 ;  /* 0x00000018ff097819 */ /* 0x000fe200000116ce */
[----:B------:R-:W-:Y:S03]  /*db10*/  LDSM.16.MT88.4 R20, [R228+0x11800] ;  /* 0x01180000e414783b */ /* 0x000fe60000004200 */
[----:B------:R-:W-:-:S02]  /*db20*/  SHF.R.U32.HI R5, RZ, 0x10, R8 ;  /* 0x00000010ff057819 */ /* 0x000fc40000011608 */
[----:B------:R-:W-:Y:S01]  /*db30*/  SHF.R.U32.HI R8, RZ, 0x18, R8 ;  /* 0x00000018ff087819 */ /* 0x000fe20000011608 */
[----:B------:R-:W-:Y:S01]  /*db40*/  MUFU.EX2 R172, R172 ;  /* 0x000000ac00ac7308 */ /* 0x000fe20000000800 */
[----:B------:R-:W-:Y:S01]  /*db50*/  LOP3.LUT R5, R5, 0xff, RZ, 0xc0, !PT ;  /* 0x000000ff05057812 */ /* 0x000fe200078ec0ff */
[----:B------:R-:W-:Y:S01]  /*db60*/  HSET2.LE.AND R4, R11, R252, PT ;  /* 0x000000fc0b047233 */ /* 0x000fe20003803000 */
[----:B------:R-:W-:Y:S02]  /*db70*/  LOP3.LUT R10, R10, 0xff, RZ, 0xc0, !PT ;  /* 0x000000ff0a0a7812 */ /* 0x000fe400078ec0ff */
[----:B-1----:R-:W-:-:S03]  /*db80*/  F2FP.BF16.PACK_AB R11, R192, R183 ;  /* 0x000000b7c00b723e */ /* 0x002fc600000010ff */
[----:B------:R-:W1:Y:S01]  /*db90*/  MUFU.EX2 R175, R175 ;  /* 0x000000af00af7308 */ /* 0x000e620000000800 */
[----:B------:R-:W-:Y:S02]  /*dba0*/  PRMT R5, R5, 0x5410, R8 ;  /* 0x0000541005057816 */ /* 0x000fe40000000008 */
[----:B------:R-:W-:Y:S02]  /*dbb0*/  PRMT R7, R10, 0x5410, R9 ;  /* 0x000054100a077816 */ /* 0x000fe40000000009 */
[----:B------:R-:W-:Y:S01]  /*dbc0*/  LOP3.LUT R4, R4, R11, RZ, 0xc0, !PT ;  /* 0x0000000b04047212 */ /* 0x000fe200078ec0ff */
[--C-:B------:R-:W-:Y:S01]  /*dbd0*/  HSET2.LE.AND R5, R5, R252.reuse, PT ;  /* 0x000000fc05057233 */ /* 0x100fe20003803000 */
[----:B------:R-:W4:Y:S01]  /*dbe0*/  LDSM.16.MT88.4 R8, [R224+0x11800] ;  /* 0x01180000e008783b */ /* 0x000f220000004200 */
[----:B------:R-:W-:Y:S01]  /*dbf0*/  F2FP.BF16.PACK_AB R6, R177, R176 ;  /* 0x000000b0b106723e */ /* 0x000fe200000010ff */
[----:B------:R-:W-:-:S03]  /*dc00*/  HSET2.LE.AND R7, R7, R252, PT ;  /* 0x000000fc07077233 */ /* 0x000fc60003803000 */
[----:B------:R-:W-:Y:S01]  /*dc10*/  LOP3.LUT R5, R5, R6, RZ, 0xc0, !PT ;  /* 0x0000000605057212 */ /* 0x000fe200078ec0ff */
[----:B------:R-:W-:Y:S01]  /*dc20*/  HSET2.LE.AND R6, R25, R252, PT ;  /* 0x000000fc19067233 */ /* 0x000fe20003803000 */
[----:B--2---:R-:W-:Y:S02]  /*dc30*/  F2FP.BF16.PACK_AB R25, R178, R179 ;  /* 0x000000b3b219723e */ /* 0x004fe400000010ff */
[----:B-1----:R-:W-:Y:S02]  /*dc40*/  F2FP.BF16.PACK_AB R24, R175, R172 ;  /* 0x000000acaf18723e */ /* 0x002fe400000010ff */
[----:B------:R-:W-:Y:S02]  /*dc50*/  LOP3.LUT R6, R6, R25, RZ, 0xc0, !PT ;  /* 0x0000001906067212 */ /* 0x000fe400078ec0ff */
[----:B------:R-:W-:Y:S01]  /*dc60*/  LOP3.LUT R7, R7, R24, RZ, 0xc0, !PT ;  /* 0x0000001807077212 */ /* 0x000fe200078ec0ff */
[----:B------:R-:W-:Y:S01]  /*dc70*/  FADD.FTZ R35, R35, R0 ;  /* 0x0000000023237221 */ /* 0x000fe20000010000 */
[----:B------:R-:W-:Y:S05]  /*dc80*/  LDSM.16.MT88.4 R24, [R226+0x13800] ;  /* 0x01380000e218783b */ /* 0x000fea0000004200 */
[C---:B---3--:R-:W-:Y:S08]  /*dc90*/  HMMA.16816.F32.BF16 R152, R4.reuse, R16, R152 ;  /* 0x000000100498723c */ /* 0x048ff00000041898 */
        /* <DEDUP_REMOVED lines=18> */
[----:B------:R-:W-:Y:S01]  /*ddc0*/  HMMA.16816.F32.BF16 R80, R4, R10, R80 ;  /* 0x0000000a0450723c */ /* 0x000fe20000041850 */
[----:B------:R-:W3:Y:S01]  /*ddd0*/  LDSM.16.MT88.4 R8, [R226+0x17800] ;  /* 0x01780000e208783b */ /* 0x000ee20000004200 */
[----:B------:R-:W-:-:S06]  /*dde0*/  FADD.FTZ R3, R3, R32 ;  /* 0x0000002003037221 */ /* 0x000fcc0000010000 */
[----:B----4-:R-:W-:Y:S01]  /*ddf0*/  HMMA.16816.F32.BF16 R60, R4, R20, R60 ;  /* 0x00000014043c723c */ /* 0x010fe2000004183c */
[----:B------:R-:W-:-:S07]  /*de00*/  FADD.FTZ R0, R34, R35 ;  /* 0x0000002322007221 */ /* 0x000fce0000010000 */
[C---:B------:R-:W-:Y:S01]  /*de10*/  HMMA.16816.F32.BF16 R64, R4.reuse, R22, R64 ;  /* 0x000000160440723c */ /* 0x040fe20000041840 */
[----:B------:R-:W4:Y:S07]  /*de20*/  LDSM.16.MT88.4 R20, [R224+0x15800] ;  /* 0x01580000e014783b */ /* 0x000f2e0000004200 */
[----:B-1----:R-:W-:Y:S01]  /*de30*/  HMMA.16816.F32.BF16 R84, R4, R16, R84 ;  /* 0x000000100454723c */ /* 0x002fe20000041854 */
[----:B------:R-:W-:-:S07]  /*de40*/  FADD.FTZ R2, R2, R3 ;  /* 0x0000000302027221 */ /* 0x000fce0000010000 */
[C---:B------:R-:W-:Y:S01]  /*de50*/  HMMA.16816.F32.BF16 R88, R4.reuse, R18, R88 ;  /* 0x000000120458723c */ /* 0x040fe20000041858 */
[----:B------:R-:W1:Y:S07]  /*de60*/  LDSM.16.MT88.4 R16, [R225+0x17800] ;  /* 0x01780000e110783b */ /* 0x000e6e0000004200 */
[C---:B--2---:R-:W-:Y:S08]  /*de70*/  HMMA.16816.F32.BF16 R100, R4.reuse, R12, R100 ;  /* 0x0000000c0464723c */ /* 0x044ff00000041864 */
[----:B------:R-:W-:Y:S01]  /*de80*/  HMMA.16816.F32.BF16 R104, R4, R14, R104 ;  /* 0x0000000e0468723c */ /* 0x000fe20000041868 */
[----:B------:R-:W2:Y:S01]  /*de90*/  LDSM.16.MT88.4 R12, [R224+0x17800] ;  /* 0x01780000e00c783b */ /* 0x000ea20000004200 */
[----:B------:R-:W-:-:S02]  /*dea0*/  FADD.FTZ R0, R33, R0 ;  /* 0x0000000021007221 */ /* 0x000fc40000010000 */
[----:B------:R-:W-:Y:S02]  /*deb0*/  FADD.FTZ R171, R171, R2 ;  /* 0x00000002abab7221 */ /* 0x000fe40000010000 */
[----:B------:R-:W-:Y:S02]  /*dec0*/  FADD.FTZ R187, R187, R0 ;  /* 0x00000000bbbb7221 */ /* 0x000fe40000010000 */
[----:B------:R-:W-:Y:S02]  /*ded0*/  FADD.FTZ R0, R182, R171 ;  /* 0x000000abb6007221 */ /* 0x000fe40000010000 */
[----:B------:R-:W-:Y:S02]  /*dee0*/  FADD.FTZ R184, R184, R187 ;  /* 0x000000bbb8b87221 */ /* 0x000fe40000010000 */
[----:B------:R-:W-:Y:S01]  /*def0*/  FADD.FTZ R0, R189, R0 ;  /* 0x00000000bd007221 */ /* 0x000fe20000010000 */
[----:B---3--:R-:W-:Y:S01]  /*df00*/  HMMA.16816.F32.BF16 R108, R4, R8, R108 ;  /* 0x00000008046c723c */ /* 0x008fe2000004186c */
[----:B------:R-:W-:-:S06]  /*df10*/  FADD.FTZ R3, R185, R184 ;  /* 0x000000b8b9037221 */ /* 0x000fcc0000010000 */
        /* <DEDUP_REMOVED lines=9> */
[----:B------:R-:W-:Y:S01]  /*dfb0*/  HMMA.16816.F32.BF16 R36, R4, R28, R36 ;  /* 0x0000001c0424723c */ /* 0x000fe20000041824 */
[----:B------:R-:W-:Y:S02]  /*dfc0*/  FADD.FTZ R204, R204, R193 ;  /* 0x000000c1cccc7221 */ /* 0x000fe40000010000 */
[----:B------:R-:W-:-:S05]  /*dfd0*/  FADD.FTZ R203, R203, R190 ;  /* 0x000000becbcb7221 */ /* 0x000fca0000010000 */
[----:B------:R-:W-:Y:S01]  /*dfe0*/  HMMA.16816.F32.BF16 R40, R4, R30, R40 ;  /* 0x0000001e0428723c */ /* 0x000fe20000041828 */
[----:B------:R-:W-:-:S07]  /*dff0*/  FADD.FTZ R183, R183, R204 ;  /* 0x000000ccb7b77221 */ /* 0x000fce0000010000 */
[----:B------:R-:W-:Y:S01]  /*e000*/  HMMA.16816.F32.BF16 R44, R4, R24, R44 ;  /* 0x00000018042c723c */ /* 0x000fe2000004182c */
[----:B------:R-:W-:-:S07]  /*e010*/  FADD.FTZ R176, R176, R203 ;  /* 0x000000cbb0b07221 */ /* 0x000fce0000010000 */
[C---:B------:R-:W-:Y:S08]  /*e020*/  HMMA.16816.F32.BF16 R48, R4.reuse, R26, R48 ;  /* 0x0000001a0430723c */ /* 0x040ff00000041830 */
[C---:B----4-:R-:W-:Y:S08]  /*e030*/  HMMA.16816.F32.BF16 R92, R4.reuse, R20, R92 ;  /* 0x00000014045c723c */ /* 0x050ff0000004185c */
[C---:B------:R-:W-:Y:S08]  /*e040*/  HMMA.16816.F32.BF16 R96, R4.reuse, R22, R96 ;  /* 0x000000160460723c */ /* 0x040ff00000041860 */
[C---:B------:R-:W-:Y:S08]  /*e050*/  HMMA.16816.F32.BF16 R112, R4.reuse, R10, R112 ;  /* 0x0000000a0470723c */ /* 0x040ff00000041870 */
[C---:B-1----:R-:W-:Y:S08]  /*e060*/  HMMA.16816.F32.BF16 R116, R4.reuse, R16, R116 ;  /* 0x000000100474723c */ /* 0x042ff00000041874 */
[C---:B------:R-:W-:Y:S08]  /*e070*/  HMMA.16816.F32.BF16 R120, R4.reuse, R18, R120 ;  /* 0x000000120478723c */ /* 0x040ff00000041878 */
[C---:B--2---:R-:W-:Y:S08]  /*e080*/  HMMA.16816.F32.BF16 R124, R4.reuse, R12, R124 ;  /* 0x0000000c047c723c */ /* 0x044ff0000004187c */
[----:B------:R-:W-:Y:S01]  /*e090*/  HMMA.16816.F32.BF16 R128, R4, R14, R128 ;  /* 0x0000000e0480723c */ /* 0x000fe20000041880 */
[----:B------:R-:W-:-:S02]  /*e0a0*/  FADD.FTZ R192, R192, R183 ;  /* 0x000000b7c0c07221 */ /* 0x000fc40000010000 */
[----:B------:R-:W-:Y:S02]  /*e0b0*/  FADD.FTZ R177, R177, R176 ;  /* 0x000000b0b1b17221 */ /* 0x000fe40000010000 */
[----:B------:R-:W-:Y:S02]  /*e0c0*/  FADD.FTZ R167, R179, R192 ;  /* 0x000000c0b3a77221 */ /* 0x000fe40000010000 */
[----:B------:R-:W-:Y:S01]  /*e0d0*/  FADD.FTZ R166, R172, R177 ;  /* 0x000000b1aca67221 */ /* 0x000fe20000010000 */
[----:B------:R-:W-:Y:S01]  /*e0e0*/  MOV R0, R168 ;  /* 0x000000a800007202 */ /* 0x000fe20000000f00 */
[----:B------:R-:W-:Y:S01]  /*e0f0*/  FADD.FTZ R167, R178, R167 ;  /* 0x000000a7b2a77221 */ /* 0x000fe20000010000 */
[----:B------:R-:W-:Y:S01]  /*e100*/  MOV R2, R169 ;  /* 0x000000a900027202 */ /* 0x000fe20000000f00 */
[----:B------:R-:W-:Y:S02]  /*e110*/  FADD.FTZ R166, R175, R166 ;  /* 0x000000a6afa67221 */ /* 0x000fe40000010000 */
.L_x_1054:
        /* <DEDUP_REMOVED lines=9> */
[----:B------:R-:W-:Y:S01]  /*e1b0*/  IMAD.U32 R10, RZ, RZ, UR8 ;  /* 0x00000008ff0a7e24 */ /* 0x000fe2000f8e00ff */
[----:B------:R-:W-:Y:S01]  /*e1c0*/  UIMAD UR6, UR10, UR6, URZ ;  /* 0x000000060a0672a4 */ /* 0x000fe2000f8e023f */
[----:B------:R-:W-:Y:S01]  /*e1d0*/  IMAD.MOV.U32 R4, RZ, RZ, R250 ;  /* 0x000000ffff047224 */ /* 0x000fe200078e00fa */
[----:B------:R-:W-:Y:S01]  /*e1e0*/  UIMAD UR4, UR10, UR4, URZ ;  /* 0x000000040a0472a4 */ /* 0x000fe2000f8e023f */
[----:B------:R-:W-:Y:S01]  /*e1f0*/  IMAD.MOV.U32 R164, RZ, RZ, R2 ;  /* 0x000000ffffa47224 */ /* 0x000fe200078e0002 */
[----:B------:R-:W-:Y:S01]  /*e200*/  UIMAD UR6, UR8, UR7, UR6 ;  /* 0x00000007080672a4 */ /* 0x000fe2000f8e0206 */
[--C-:B------:R-:W-:Y:S01]  /*e210*/  IMAD.WIDE.U32 R12, R12, c[0x0][0x1b0], R4.reuse ;  /* 0x00006c000c0c7a25 */ /* 0x100fe200078e0004 */
[----:B------:R-:W-:Y:S01]  /*e220*/  UIMAD UR4, UR8, UR5, UR4 ;  /* 0x00000005080472a4 */ /* 0x000fe2000f8e0204 */
[----:B------:R-:W-:Y:S01]  /*e230*/  ISETP.GE.AND P5, PT, R250, c[0x0][0x220], PT ;  /* 0x00008800fa007a0c */ /* 0x000fe20003fa6270 */
[----:B------:R-:W-:Y:S01]  /*e240*/  UIADD3 UR8, UR29, -0x2, URZ ;  /* 0xfffffffe1d087890 */ /* 0x000fe2000fffe03f */
        /* <DEDUP_REMOVED lines=8> */
[----:B------:R-:W-:Y:S01]  /*e2d0*/  UMOV UR10, URZ ;  /* 0x0000003f000a7c82 */ /* 0x000fe20008000000 */
[----:B-1----:R-:W-:-:S02]  /*e2e0*/  SHF.R.S32.HI R7, RZ, 0x1f, R8 ;  /* 0x0000001fff077819 */ /* 0x002fc40000011408 */
[----:B------:R-:W-:Y:S02]  /*e2f0*/  IADD3.X R5, R5, UR13, R13, P1, !PT ;  /* 0x0000000d05057c10 */ /* 0x000fe40008ffe40d */
[----:B------:R-:W-:Y:S02]  /*e300*/  LEA.HI R7, R7, R8, RZ, 0x3 ;  /* 0x0000000807077211 */ /* 0x000fe400078f18ff */
[----:B------:R-:W-:Y:S02]  /*e310*/  IADD3.X R3, R3, UR26, R11, P0, !PT ;  /* 0x0000001a03037c10 */ /* 0x000fe400087fe40b */
[----:B------:R-:W-:Y:S02]  /*e320*/  LEA R11, P1, R6, c[0x0][0x168], 0x1 ;  /* 0x00005a00060b7a11 */ /* 0x000fe400078208ff */
[----:B------:R-:W-:Y:S02]  /*e330*/  LEA R10, P0, R4, c[0x0][0x170], 0x1 ;  /* 0x00005c00040a7a11 */ /* 0x000fe400078008ff */
[----:B------:R-:W-:Y:S01]  /*e340*/  SHF.R.S32.HI R8, RZ, 0x3, R7 ;  /* 0x00000003ff087819 */ /* 0x000fe20000011407 */
[----:B------:R-:W-:Y:S01]  /*e350*/  STL [R1+0xc], R11 ;  /* 0x00000c0b01007387 */ /* 0x000fe20000100800 */
[----:B------:R-:W-:-:S02]  /*e360*/  LEA.HI.X R5, R6, c[0x0][0x16c], R5, 0x1, P1 ;  /* 0x00005b0006057a11 */ /* 0x000fc400008f0c05 */
[----:B------:R-:W-:Y:S01]  /*e370*/  LEA.HI.X R3, R4, c[0x0][0x174], R3, 0x1, P0 ;  /* 0x00005d0004037a11 */ /* 0x000fe200000f0c03 */
[----:B------:R1:W-:Y:S01]  /*e380*/  STL [R1+0x4], R10 ;  /* 0x0000040a01007387 */ /* 0x0003e20000100800 */
[----:B------:R-:W-:Y:S02]  /*e390*/  SHF.R.S32.HI R9, RZ, 0x1f, R8 ;  /* 0x0000001fff097819 */ /* 0x000fe40000011408 */
[C---:B------:R-:W-:Y:S01]  /*e3a0*/  IADD3 R12, P2, R8.reuse, 0x10, RZ ;  /* 0x00000010080c7810 */ /* 0x040fe20007f5e0ff */
[----:B------:R2:W-:Y:S01]  /*e3b0*/  STL [R1+0x8], R5 ;  /* 0x0000080501007387 */ /* 0x0005e20000100800 */
[----:B------:R-:W-:-:S03]  /*e3c0*/  IADD3 R6, P0, R8, 0x30, RZ ;  /* 0x0000003008067810 */ /* 0x000fc60007f1e0ff */
[--C-:B------:R-:W-:Y:S01]  /*e3d0*/  IMAD.X R13, RZ, RZ, R9.reuse, P2 ;  /* 0x000000ffff0d7224 */ /* 0x100fe200010e0609 */
[----:B------:R3:W-:Y:S01]  /*e3e0*/  STL [R1], R3 ;  /* 0x0000000301007387 */ /* 0x0007e20000100800 */
[----:B------:R-:W-:Y:S01]  /*e3f0*/  IMAD.X R7, RZ, RZ, R9, P0 ;  /* 0x000000ffff077224 */ /* 0x000fe200000e0609 */
[----:B------:R-:W-:Y:S02]  /*e400*/  ISETP.GE.AND P2, PT, R235, c[0x0][0x220], PT ;  /* 0x00008800eb007a0c */ /* 0x000fe40003f46270 */
[----:B------:R4:W-:Y:S04]  /*e410*/  STL.64 [R1+0x30], R8 ;  /* 0x0000300801007387 */ /* 0x0009e80000100a00 */
[----:B------:R-:W-:Y:S04]  /*e420*/  STL.64 [R1+0x48], R12 ;  /* 0x0000480c01007387 */ /* 0x000fe80000100a00 */
[----:B------:R4:W-:Y:S01]  /*e430*/  STL.64 [R1+0x38], R6 ;  /* 0x0000380601007387 */ /* 0x0009e20000100a00 */
[----:B-1----:R-:W-:Y:S01]  /*e440*/  IADD3 R10, P1, R8, 0x20, RZ ;  /* 0x00000020080a7810 */ /* 0x002fe20007f3e0ff */
[----:B--2---:R-:W-:-:S04]  /*e450*/  IMAD.WIDE.U32 R4, R196, -0x326172a9, RZ ;  /* 0xcd9e8d57c4047825 */ /* 0x004fc800078e00ff */
[----:B------:R-:W-:Y:S01]  /*e460*/  IMAD.X R11, RZ, RZ, R9, P1 ;  /* 0x000000ffff0b7224 */ /* 0x000fe200008e0609 */
[----:B------:R-:W-:Y:S01]  /*e470*/  LOP3.LUT R197, R5, R197, RZ, 0x3c, !PT ;  /* 0x000000c505c57212 */ /* 0x000fe200078e3cff */
[----:B---3--:R-:W-:-:S03]  /*e480*/  IMAD.MOV.U32 R3, RZ, RZ, R0 ;  /* 0x000000ffff037224 */ /* 0x008fc600078e0000 */
[----:B------:R-:W-:Y:S01]  /*e490*/  STL.64 [R1+0x40], R10 ;  /* 0x0000400a01007387 */ /* 0x000fe20000100a00 */
[----:B----4-:R-:W-:-:S03]  /*e4a0*/  IMAD.WIDE.U32 R8, R165, -0x2daee0ad, RZ ;  /* 0xd2511f53a5087825 */ /* 0x010fc600078e00ff */
[----:B------:R1:W-:Y:S04]  /*e4b0*/  STL.64 [R1+0x18], R4 ;  /* 0x0000180401007387 */ /* 0x0003e80000100a00 */
[----:B------:R2:W-:Y:S01]  /*e4c0*/  STL.64 [R1+0x20], R8 ;  /* 0x0000200801007387 */ /* 0x0005e20000100a00 */
[----:B------:R-:W-:-:S04]  /*e4d0*/  IMAD.WIDE.U32 R6, R197, -0x2daee0ad, RZ ;  /* 0xd2511f53c5067825 */ /* 0x000fc800078e00ff */
[----:B-1---5:R-:W-:Y:S02]  /*e4e0*/  IMAD.MOV.U32 R4, RZ, RZ, R198 ;  /* 0x000000ffff047224 */ /* 0x022fe400078e00c6 */
[----:B------:R-:W-:-:S05]  /*e4f0*/  IMAD.MOV.U32 R5, RZ, RZ, R201 ;  /* 0x000000ffff057224 */ /* 0x000fca00078e00c9 */
[----:B------:R2:W-:Y:S04]  /*e500*/  STL.64 [R1+0x28], R4 ;  /* 0x0000280401007387 */ /* 0x0005e80000100a00 */
[----:B------:R2:W-:Y:S01]  /*e510*/  STL.64 [R1+0x10], R6 ;  /* 0x0000100601007387 */ /* 0x0005e20000100a00 */
[----:B------:R-:W-:Y:S05]  /*e520*/  BRA `(.L_x_1059) ;  /* 0x000006c000007947 */ /* 0x000fea0003800000 */
.L_x_1061:
        /* <DEDUP_REMOVED lines=108> */
.L_x_1059:
[----:B--2---:R-:W2:Y:S01]  /*ebf0*/  LDL.64 R6, [R1+0x28] ;  /* 0x0000280001067983 */ /* 0x004ea20000100a00 */
[----:B------:R-:W-:Y:S01]  /*ec00*/  UIADD3 UR6, UR29, -0x1, URZ ;  /* 0xffffffff1d067890 */ /* 0x000fe2000fffe03f */
[----:B------:R-:W-:Y:S04]  /*ec10*/  DEPBAR.LE SB0, 0x0 ;  /* 0x000080000000791a */ /* 0x000fe80000000000 */
[----:B------:R-:W3:Y:S01]  /*ec20*/  LDL.64 R8, [R1+0x30] ;  /* 0x0000300001087983 */ /* 0x000ee20000100a00 */
[----:B------:R-:W-:Y:S01]  /*ec30*/  UIADD3 UR13, UR7, -UR10, URZ ;  /* 0x8000000a070d7290 */ /* 0x000fe2000fffe03f */
[----:B------:R-:W-:Y:S01]  /*ec40*/  IMAD.U32 R2, RZ, RZ, UR6 ;  /* 0x00000006ff027e24 */ /* 0x000fe2000f8e00ff */
[----:B------:R-:W-:Y:S01]  /*ec50*/  USHF.R.S32.HI UR5, URZ, 0x1f, UR6 ;  /* 0x0000001f3f057899 */ /* 0x000fe20008011406 */
[----:B------:R-:W4:Y:S01]  /*ec60*/  LDL R5, [R1+0x4] ;  /* 0x0000040001057983 */ /* 0x000f220000100800 */
[----:B------:R-:W-:Y:S02]  /*ec70*/  UIMAD UR4, UR9, UR6, URZ ;  /* 0x00000006090472a4 */ /* 0x000fe4000f8e023f */
[----:B------:R-:W-:Y:S01]  /*ec80*/  IMAD.U32 R0, RZ, RZ, UR13 ;  /* 0x0000000dff007e24 */ /* 0x000fe2000f8e00ff */
[----:B------:R-:W5:Y:S01]  /*ec90*/  LDL R4, [R1] ;  /* 0x0000000001047983 */ /* 0x000f620000100800 */
[----:B------:R-:W-:Y:S02]  /*eca0*/  UIMAD UR4, UR5, UR16, UR4 ;  /* 0x00000010050472a4 */ /* 0x000fe4000f8e0204 */
[----:B------:R-:W-:Y:S01]  /*ecb0*/  UISETP.GT.AND UP0, UPT, UR6, UR11, UPT ;  /* 0x0000000b0600728c */ /* 0x000fe2000bf04270 */
[----:B------:R-:W4:Y:S04]  /*ecc0*/  LDL.64 R12, [R1+0x48] ;  /* 0x00004800010c7983 */ /* 0x000f280000100a00 */
[----:B------:R-:W4:Y:S04]  /*ecd0*/  LDL.64 R16, [R1+0x40] ;  /* 0x0000400001107983 */ /* 0x000f280000100a00 */
        /* <DEDUP_REMOVED lines=12> */
[C---:B------:R-:W-:Y:S02]  /*eda0*/  @!P5 LEA R174, P6, R178.reuse, c[0x0][0x170], 0x1 ;  /* 0x00005c00b2aeda11 */ /* 0x040fe400078c08ff */
[C---:B------:R-:W-:Y:S02]  /*edb0*/  @!P5 LEA.HI.X R207, R33.reuse, c[0x0][0x174], R2, 0x1, P1 ;  /* 0x00005d0021cfda11 */ /* 0x040fe400008f0c02 */
[----:B------:R-:W-:Y:S01]  /*edc0*/  IADD3 R165, P0, R33, UR17, RZ ;  /* 0x0000001121a57c10 */ /* 0x000fe2000ff1e0ff */
[----:B------:R-:W-:Y:S01]  /*edd0*/  IMAD R33, R183, c[0x0][0x1a0], RZ ;  /* 0x00006800b7217a24 */ /* 0x000fe200078e02ff */
[----:B------:R-:W-:Y:S02]  /*ede0*/  @!P5 LEA.HI.X R175, R178, c[0x0][0x174], R34, 0x1, P6 ;  /* 0x00005d00b2afda11 */ /* 0x000fe400030f0c22 */
[----:B------:R-:W-:Y:S01]  /*edf0*/  IADD3.X R2, R2, UR12, RZ, P0, !PT ;  /* 0x0000000c02027c10 */ /* 0x000fe200087fe4ff */
[----:B------:R-:W-:Y:S01]  /*ee00*/  IMAD R33, R182, c[0x0][0x1a4], R33 ;  /* 0x00006900b6217a24 */ /* 0x000fe200078e0221 */
[C---:B------:R-:W-:Y:S01]  /*ee10*/  @!P5 LEA R178, P0, R165.reuse, c[0x0][0x170], 0x1 ;  /* 0x00005c00a5b2da11 */ /* 0x040fe200078008ff */
[----:B------:R-:W-:Y:S01]  /*ee20*/  @!PT LDS RZ, [RZ] ;  /* 0x00000000fffff984 */ /* 0x000fe20000000800 */
[----:B------:R-:W-:Y:S01]  /*ee30*/  @!PT LDS RZ, [RZ] ;  /* 0x00000000fffff984 */ /* 0x000fe20000000800 */
[----:B------:R-:W-:Y:S01]  /*ee40*/  @!PT LDS RZ, [RZ] ;  /* 0x00000000fffff984 */ /* 0x000fe20000000800 */
[----:B------:R1:W-:Y:S01]  /*ee50*/  @!P5 LDGSTS.E.BYPASS.LTC128B.128 [R238+0x10000], [R174.64] ;  /* 0x10000000aeeedfae */ /* 0x0003e2000b901d56 */
[C---:B------:R-:W-:Y:S02]  /*ee60*/  @!P5 IADD3 R35, P1, R165.reuse, UR17, RZ ;  /* 0x00000011a523dc10 */ /* 0x040fe4000ff3e0ff */
[----:B------:R-:W-:Y:S01]  /*ee70*/  @!P5 LEA.HI.X R179, R165, c[0x0][0x174], R2, 0x1, P0 ;  /* 0x00005d00a5b3da11 */ /* 0x000fe200000f0c02 */
[----:B------:R-:W-:Y:S01]  /*ee80*/  @P4 STS.128 [R238+0x12000], RZ ;  /* 0x012000ffee004388 */ /* 0x000fe20000000c00 */
[----:B------:R-:W-:Y:S01]  /*ee90*/  @!P5 IADD3.X R34, R2, UR12, RZ, P1, !PT ;  /* 0x0000000c0222dc10 */ /* 0x000fe20008ffe4ff */
[----:B------:R-:W-:Y:S01]  /*eea0*/  IMAD.IADD R2, R199, 0x1, R33 ;  /* 0x00000001c7027824 */ /* 0x000fe200078e0221 */
[C---:B----4-:R-:W-:Y:S02]  /*eeb0*/  LEA R182, P0, R198.reuse, R5, 0x1 ;  /* 0x00000005c6b67211 */ /* 0x050fe400078008ff */
[C---:B------:R-:W-:Y:S02]  /*eec0*/  @!P5 LEA R186, P1, R35.reuse, c[0x0][0x170], 0x1 ;  /* 0x00005c0023bada11 */ /* 0x040fe400078208ff */
[----:B-----5:R-:W-:Y:S02]  /*eed0*/  LEA.HI.X R183, R198, R4, R2, 0x1, P0 ;  /* 0x00000004c6b77211 */ /* 0x020fe400000f0c02 */
[----:B------:R-:W-:Y:S02]  /*eee0*/  @!P5 LEA.HI.X R187, R35, c[0x0][0x174], R34, 0x1, P1 ;  /* 0x00005d0023bbda11 */ /* 0x000fe400008f0c22 */
[C---:B------:R-:W-:Y:S01]  /*eef0*/  LEA R34, P6, R0.reuse, R12, 0x6 ;  /* 0x0000000c00227211 */ /* 0x040fe200078c30ff */
[----:B------:R-:W-:Y:S01]  /*ef00*/  @!PT LDS RZ, [RZ] ;  /* 0x00000000fffff984 */ /* 0x000fe20000000800 */
[----:B------:R-:W-:Y:S01]  /*ef10*/  @!PT LDS RZ, [RZ] ;  /* 0x00000000fffff984 */ /* 0x000fe20000000800 */
[----:B------:R-:W-:Y:S01]  /*ef20*/  @!PT LDS RZ, [RZ] ;  /* 0x00000000fffff984 */ /* 0x000fe20000000800 */
[----:B------:R2:W-:Y:S01]  /*ef30*/  @!P4 LDGSTS.E.BYPASS.LTC128B.128 [R238+0x12000], [R182.64+0x80] ;  /* 0x12000080b6eecfae */ /* 0x0005e2000b901d56 */
[C---:B------:R-:W-:Y:S02]  /*ef40*/  LEA R194, P1, R0.reuse, R16, 0x6 ;  /* 0x0000001000c27211 */ /* 0x040fe400078230ff */
[C---:B------:R-:W-:Y:S01]  /*ef50*/  LEA.HI.X.SX32 R35, R0.reuse, R13, 0x6, P6 ;  /* 0x0000000d00237211 */ /* 0x040fe200030f36ff */
[----:B------:R-:W-:Y:S01]  /*ef60*/  @P3 STS.128 [R238+0x14000], RZ ;  /* 0x014000ffee003388 */ /* 0x000fe20000000c00 */
[C---:B------:R-:W-:Y:S02]  /*ef70*/  LEA.HI.X.SX32 R195, R0.reuse, R17, 0x6, P1 ;  /* 0x0000001100c37211 */ /* 0x040fe400008f36ff */
[----:B------:R-:W-:Y:S01]  /*ef80*/  LEA R198, P0, R0, R20, 0x6 ;  /* 0x0000001400c67211 */ /* 0x000fe200078030ff */
[----:B------:R-:W-:Y:S01]  /*ef90*/  @!PT LDS RZ, [RZ] ;  /* 0x00000000fffff984 */ /* 0x000fe20000000800 */
[----:B------:R-:W-:Y:S01]  /*efa0*/  @!PT LDS RZ, [RZ] ;  /* 0x00000000fffff984 */ /* 0x000fe20000000800 */
[----:B------:R-:W-:Y:S01]  /*efb0*/  @!PT LDS RZ, [RZ] ;  /* 0x00000000fffff984 */ /* 0x000fe20000000800 */
[----:B------:R2:W-:Y:S01]  /*efc0*/  @!P3 LDGSTS.E.BYPASS.LTC128B.128 [R238+0x14000], [R182.64+0x100] ;  /* 0x14000100b6eebfae */ /* 0x0005e2000b901d56 */
[----:B------:R-:W-:Y:S02]  /*efd0*/  IMAD R165, R35, c[0x0][0x1a0], RZ ;  /* 0x0000680023a57a24 */ /* 0x000fe400078e02ff */
[----:B------:R-:W-:Y:S01]  /*efe0*/  IMAD R2, R195, c[0x0][0x1a0], RZ ;  /* 0x00006800c3027a24 */ /* 0x000fe200078e02ff */
[----:B------:R-:W-:Y:S01]  /*eff0*/  @P2 STS.128 [R238+0x16000], RZ ;  /* 0x016000ffee002388 */ /* 0x000fe20000000c00 */
[----:B------:R-:W-:Y:S01]  /*f000*/  IMAD R165, R34, c[0x0][0x1a4], R165 ;  /* 0x0000690022a57a24 */ /* 0x000fe200078e02a5 */
[----:B------:R-:W-:Y:S01]  /*f010*/  LEA.HI.X.SX32 R199, R0, R21, 0x6, P0 ;  /* 0x0000001500c77211 */ /* 0x000fe200000f36ff */
[----:B------:R-:W-:Y:S01]  /*f020*/  IMAD.WIDE.U32 R34, R34, c[0x0][0x1a0], RZ ;  /* 0x0000680022227a25 */ /* 0x000fe200078e00ff */
[----:B------:R-:W-:Y:S01]  /*f030*/  @!PT LDS RZ, [RZ] ;  /* 0x00000000fffff984 */ /* 0x000fe20000000800 */
[----:B------:R-:W-:Y:S01]  /*f040*/  @!PT LDS RZ, [RZ] ;  /* 0x00000000fffff984 */ /* 0x000fe20000000800 */
[----:B------:R-:W-:Y:S01]  /*f050*/  @!PT LDS RZ, [RZ] ;  /* 0x00000000fffff984 */ /* 0x000fe20000000800 */
[----:B------:R2:W-:Y:S03]  /*f060*/  @!P2 LDGSTS.E.BYPASS.LTC128B.128 [R238+0x16000], [R182.64+0x180] ;  /* 0x16000180b6eeafae */ /* 0x0005e6000b901d56 */
[----:B------:R-:W-:Y:S01]  /*f070*/  IMAD.IADD R165, R35, 0x1, R165 ;  /* 0x0000000123a57824 */ /* 0x000fe200078e02a5 */
[----:B------:R-:W-:Y:S01]  /*f080*/  @P5 STS.128 [R238+0x10800], RZ ;  /* 0x010800ffee005388 */ /* 0x000fe20000000c00 */
[-C--:B------:R-:W-:Y:S01]  /*f090*/  LEA R202, P6, R34, R5.reuse, 0x1 ;  /* 0x0000000522ca7211 */ /* 0x080fe200078c08ff */
[----:B------:R-:W-:Y:S02]  /*f0a0*/  IMAD R2, R194, c[0x0][0x1a4], R2 ;  /* 0x00006900c2027a24 */ /* 0x000fe400078e0202 */
[----:B------:R-:W-:Y:S01]  /*f0b0*/  @!PT LDS RZ, [RZ] ;  /* 0x00000000fffff984 */ /* 0x000fe20000000800 */
[----:B------:R-:W-:Y:S01]  /*f0c0*/  @!PT LDS RZ, [RZ] ;  /* 0x00000000fffff984 */ /* 0x000fe20000000800 */
[----:B------:R-:W-:Y:S01]  /*f0d0*/  @!PT LDS RZ, [RZ] ;  /* 0x00000000fffff984 */ /* 0x000fe20000000800 */
[----:B------:R3:W-:Y:S01]  /*f0e0*/  @!P5 LDGSTS.E.BYPASS.LTC128B.128 [R238+0x10800], [R206.64] ;  /* 0x10800000ceeedfae */ /* 0x0007e2000b901d56 */
[-C--:B------:R-:W-:Y:S01]  /*f0f0*/  LEA.HI.X R203, R34, R4.reuse, R165, 0x1, P6 ;  /* 0x0000000422cb7211 */ /* 0x080fe200030f0ca5 */
[----:B------:R-:W-:Y:S02]  /*f100*/  IMAD.WIDE.U32 R194, R194, c[0x0][0x1a0], RZ ;  /* 0x00006800c2c27a25 */ /* 0x000fe400078e00ff */
[----:B------:R-:W-:Y:S02]  /*f110*/  @P4 STS.128 [R238+0x12800], RZ ;  /* 0x012800ffee004388 */ /* 0x000fe40000000c00 */
[----:B------:R-:W-:Y:S02]  /*f120*/  IMAD R0, R199, c[0x0][0x1a0], RZ ;  /* 0x00006800c7007a24 */ /* 0x000fe400078e02ff */
[----:B------:R-:W-:Y:S01]  /*f130*/  @!PT LDS RZ, [RZ] ;  /* 0x00000000fffff984 */ /* 0x000fe20000000800 */
[----:B------:R-:W-:Y:S01]  /*f140*/  @!PT LDS RZ, [RZ] ;  /* 0x00000000fffff984 */ /* 0x000fe20000000800 */
[----:B------:R-:W-:Y:S01]  /*f150*/  @!PT LDS RZ, [RZ] ;  /* 0x00000000fffff984 */ /* 0x000fe20000000800 */
[----:B------:R4:W-:Y:S01]  /*f160*/  @!P4 LDGSTS.E.BYPASS.LTC128B.128 [R238+0x12800], [R202.64+0x80] ;  /* 0x12800080caeecfae */ /* 0x0009e2000b901d56 */
[----:B------:R-:W-:Y:S02]  /*f170*/  IMAD.IADD R2, R195, 0x1, R2 ;  /* 0x00000001c3027824 */ /* 0x000fe400078e0202 */
[C---:B------:R-:W-:Y:S01]  /*f180*/  IMAD R0, R198.reuse, c[0x0][0x1a4], R0 ;  /* 0x00006900c6007a24 */ /* 0x040fe200078e0200 */
[----:B------:R-:W-:Y:S01]  /*f190*/  @P3 STS.128 [R238+0x14800], RZ ;  /* 0x014800ffee003388 */ /* 0x000fe20000000c00 */
[----:B------:R-:W-:Y:S01]  /*f1a0*/  IMAD.WIDE.U32 R6, R198, c[0x0][0x1a0], RZ ;  /* 0x00006800c6067a25 */ /* 0x000fe200078e00ff */
[CC--:B------:R-:W-:Y:S02]  /*f1b0*/  LEA R198, P1, R194.reuse, R5.reuse, 0x1 ;  /* 0x00000005c2c67211 */ /* 0x0c0fe400078208ff */
[----:B------:R-:W-:Y:S01]  /*f1c0*/  @!PT LDS RZ, [RZ] ;  /* 0x00000000fffff984 */ /* 0x000fe20000000800 */
[----:B------:R-:W-:Y:S01]  /*f1d0*/  @!PT LDS RZ, [RZ] ;  /* 0x00000000fffff984 */ /* 0x000fe20000000800 */
[----:B------:R-:W-:Y:S01]  /*f1e0*/  @!PT LDS RZ, [RZ] ;  /* 0x00000000fffff984 */ /* 0x000fe20000000800 */
[----:B------:R4:W-:Y:S01]  /*f1f0*/  @!P3 LDGSTS.E.BYPASS.LTC128B.128 [R238+0x14800], [R202.64+0x100] ;  /* 0x14800100caeebfae */ /* 0x0009e2000b901d56 */
[----:B------:R-:W-:Y:S01]  /*f200*/  IMAD.IADD R0, R7, 0x1, R0 ;  /* 0x0000000107007824 */ /* 0x000fe200078e0200 */
[-C--:B------:R-:W-:Y:S02]  /*f210*/  LEA.HI.X R199, R194, R4.reuse, R2, 0x1, P1 ;  /* 0x00000004c2c77211 */ /* 0x080fe400008f0c02 */
[----:B------:R-:W-:Y:S01]  /*f220*/  @P2 STS.128 [R238+0x16800], RZ ;  /* 0x016800ffee002388 */ /* 0x000fe20000000c00 */
[C---:B------:R-:W-:Y:S03]  /*f230*/  LEA R32, P0, R6.reuse, R5, 0x1 ;  /* 0x0000000506207211 */ /* 0x040fe600078008ff */
[----:B------:R-:W-:Y:S01]  /*f240*/  @!PT LDS RZ, [RZ] ;  /* 0x00000000fffff984 */ /* 0x000fe20000000800 */
[----:B------:R-:W-:Y:S01]  /*f250*/  @!PT LDS RZ, [RZ] ;  /* 0x00000000fffff984 */ /* 0x000fe20000000800 */
[----:B------:R-:W-:Y:S01]  /*f260*/  @!PT LDS RZ, [RZ] ;  /* 0x00000000fffff984 */ /* 0x000fe20000000800 */
[----:B------:R4:W-:Y:S01]  /*f270*/  @!P2 LDGSTS.E.BYPASS.LTC128B.128 [R238+0x16800], [R202.64+0x180] ;  /* 0x16800180caeeafae */ /* 0x0009e2000b901d56 */
[----:B------:R-:W-:Y:S02]  /*f280*/  LEA.HI.X R33, R6, R4, R0, 0x1, P0 ;  /* 0x0000000406217211 */ /* 0x000fe400000f0c00 */
[----:B------:R-:W-:Y:S01]  /*f290*/  MOV R0, UR4 ;  /* 0x0000000400007c02 */ /* 0x000fe20008000f00 */
        /* <DEDUP_REMOVED lines=42> */
[----:B-----5:R-:W5:Y:S04]  /*f540*/  LDSM.16.M88.4 R176, [R233+0x8800] ;  /* 0x00880000e9b0783b */ /* 0x020f680000000200 */
[----:B--2---:R-:W2:Y:S04]  /*f550*/  LDSM.16.M88.4 R180, [R233+0x9000] ;  /* 0x00900000e9b4783b */ /* 0x004ea80000000200 */
[----:B------:R-:W0:Y:S04]  /*f560*/  LDGDEPBAR ;  /* 0x00000000000079af */ /* 0x000e280000000000 */
[----:B------:R-:W2:Y:S04]  /*f570*/  LDSM.16.M88.4 R184, [R233+0x9800] ;  /* 0x00980000e9b8783b */ /* 0x000ea80000000200 */
[----:B------:R-:W-:Y:S04]  /*f580*/  LDSM.16.M88.4 R188, [R232] ;  /* 0x00000000e8bc783b */ /* 0x000fe80000000200 */
[----:B------:R-:W2:Y:S04]  /*f590*/  LDSM.16.M88.4 R192, [R231] ;  /* 0x00000000e7c0783b */ /* 0x000ea80000000200 */
[----:B------:R-:W2:Y:S04]  /*f5a0*/  LDSM.16.M88.4 R196, [R223] ;  /* 0x00000000dfc4783b */ /* 0x000ea80000000200 */
[----:B----4-:R-:W4:Y:S04]  /*f5b0*/  LDSM.16.M88.4 R200, [R222] ;  /* 0x00000000dec8783b */ /* 0x010f280000000200 */
[----:B---3--:R-:W3:Y:S01]  /*f5c0*/  LDSM.16.M88.4 R204, [R221] ;  /* 0x00000000ddcc783b */ /* 0x008ee20000000200 */
[C---:B-1----:R-:W-:Y:S07]  /*f5d0*/  HMMA.16816.F32.BF16 R4, R168.reuse, R172, RZ ;  /* 0x000000aca804723c */ /* 0x042fee00000418ff */
[----:B------:R-:W-:Y:S02]  /*f5e0*/  IMAD.MOV.U32 R172, RZ, RZ, R8 ;  /* 0x000000ffffac7224 */ /* 0x000fe400078e0008 */
[----:B------:R-:W-:Y:S02]  /*f5f0*/  IMAD.MOV.U32 R173, RZ, RZ, R9 ;  /* 0x000000ffffad7224 */ /* 0x000fe400078e0009 */
[C---:B------:R-:W-:Y:S07]  /*f600*/  HMMA.16816.F32.BF16 R8, R168.reuse, R174, RZ ;  /* 0x000000aea808723c */ /* 0x040fee00000418ff */
[----:B------:R-:W-:Y:S01]  /*f610*/  MOV R175, R13 ;  /* 0x0000000d00af7202 */ /* 0x000fe20000000f00 */
[----:B------:R-:W-:Y:S02]  /*f620*/  IMAD.MOV.U32 R174, RZ, RZ, R12 ;  /* 0x000000ffffae7224 */ /* 0x000fe400078e000c */
[C---:B-----5:R-:W-:Y:S07]  /*f630*/  HMMA.16816.F32.BF16 R12, R168.reuse, R176, RZ ;  /* 0x000000b0a80c723c */ /* 0x060fee00000418ff */
[----:B------:R-:W-:Y:S02]  /*f640*/  IMAD.MOV.U32 R176, RZ, RZ, R16 ;  /* 0x000000ffffb07224 */ /* 0x000fe400078e0010 */
[----:B------:R-:W-:Y:S02]  /*f650*/  IMAD.MOV.U32 R177, RZ, RZ, R17 ;  /* 0x000000ffffb17224 */ /* 0x000fe400078e0011 */
[C---:B------:R-:W-:Y:S07]  /*f660*/  HMMA.16816.F32.BF16 R16, R168.reuse, R178, RZ ;  /* 0x000000b2a810723c */ /* 0x040fee00000418ff */
[----:B------:R-:W-:Y:S02]  /*f670*/  IMAD.MOV.U32 R178, RZ, RZ, R20 ;  /* 0x000000ffffb27224 */ /* 0x000fe400078e0014 */
[----:B------:R-:W-:Y:S02]  /*f680*/  IMAD.MOV.U32 R179, RZ, RZ, R21 ;  /* 0x000000ffffb37224 */ /* 0x000fe400078e0015 */
[C---:B--2---:R-:W-:Y:S08]  /*f690*/  HMMA.16816.F32.BF16 R20, R168.reuse, R180, RZ ;  /* 0x000000b4a814723c */ /* 0x044ff000000418ff */
[C---:B------:R-:W-:Y:S01]  /*f6a0*/  HMMA.16816.F32.BF16 R24, R168.reuse, R182, RZ ;  /* 0x000000b6a818723c */ /* 0x040fe200000418ff */
[----:B------:R-:W-:Y:S07]  /*f6b0*/  LDSM.16.M88.4 R180, [R227+0x9000] ;  /* 0x00900000e3b4783b */ /* 0x000fee0000000200 */
[C---:B------:R-:W-:Y:S08]  /*f6c0*/  HMMA.16816.F32.BF16 R28, R168.reuse, R184, RZ ;  /* 0x000000b8a81c723c */ /* 0x040ff000000418ff */
[----:B------:R-:W-:Y:S01]  /*f6d0*/  HMMA.16816.F32.BF16 R32, R168, R186, RZ ;  /* 0x000000baa820723c */ /* 0x000fe200000418ff */
[----:B------:R-:W-:Y:S04]  /*f6e0*/  LDSM.16.M88.4 R168, [R230] ;  /* 0x00000000e6a8783b */ /* 0x000fe80000000200 */
[----:B------:R-:W-:Y:S03]  /*f6f0*/  LDSM.16.M88.4 R184, [R227+0x9800] ;  /* 0x00980000e3b8783b */ /* 0x000fe60000000200 */
[C---:B------:R-:W-:Y:S01]  /*f700*/  HMMA.16816.F32.BF16 R4, R188.reuse, R192, R4 ;  /* 0x000000c0bc04723c */ /* 0x040fe20000041804 */
[----:B------:R-:W2:Y:S04]  /*f710*/  LDL R192, [R1+0xc] ;  /* 0x00000c0001c07983 */ /* 0x000ea80000100800 */
[----:B------:R-:W5:Y:S03]  /*f720*/  LDL R193, [R1+0x8] ;  /* 0x0000080001c17983 */ /* 0x000f660000100800 */
[C---:B------:R-:W-:Y:S07]  /*f730*/  HMMA.16816.F32.BF16 R8, R188.reuse, R194, R8 ;  /* 0x000000c2bc08723c */ /* 0x040fee0000041808 */
[----:B------:R-:W-:Y:S01]  /*f740*/  IMAD.MOV.U32 R194, RZ, RZ, R178 ;  /* 0x000000ffffc27224 */ /* 0x000fe200078e00b2 */
[C---:B------:R-:W-:Y:S04]  /*f750*/  HMMA.16816.F32.BF16 R12, R188.reuse, R196, R12 ;  /* 0x000000c4bc0c723c */ /* 0x040fe8000004180c */
[----:B------:R-:W-:Y:S03]  /*f760*/  IMAD.MOV.U32 R195, RZ, RZ, R179 ;  /* 0x000000ffffc37224 */ /* 0x000fe600078e00b3 */
[----:B------:R-:W-:Y:S01]  /*f770*/  MOV R196, R176 ;  /* 0x000000b000c47202 */ /* 0x000fe20000000f00 */
[C---:B------:R-:W-:Y:S04]  /*f780*/  HMMA.16816.F32.BF16 R16, R188.reuse, R198, R16 ;  /* 0x000000c6bc10723c */ /* 0x040fe80000041810 */
[----:B------:R-:W-:Y:S02]  /*f790*/  IMAD.MOV.U32 R197, RZ, RZ, R177 ;  /* 0x000000ffffc57224 */ /* 0x000fe400078e00b1 */
[----:B------:R-:W-:Y:S01]  /*f7a0*/  LDSM.16.M88.4 R176, [R227+0x8800] ;  /* 0x00880000e3b0783b */ /* 0x000fe20000000200 */
[----:B------:R-:W-:Y:S01]  /*f7b0*/  IMAD.MOV.U32 R198, RZ, RZ, R174 ;  /* 0x000000ffffc67224 */ /* 0x000fe200078e00ae */
[C---:B----4-:R-:W-:Y:S04]  /*f7c0*/  HMMA.16816.F32.BF16 R20, R188.reuse, R200, R20 ;  /* 0x000000c8bc14723c */ /* 0x050fe80000041814 */
[----:B------:R-:W-:Y:S03]  /*f7d0*/  IMAD.MOV.U32 R199, RZ, RZ, R175 ;  /* 0x000000ffffc77224 */ /* 0x000fe600078e00af */
[----:B------:R-:W-:Y:S01]  /*f7e0*/  IMAD.MOV.U32 R200, RZ, RZ, R172 ;  /* 0x000000ffffc87224 */ /* 0x000fe200078e00ac */
[C---:B------:R-:W-:Y:S04]  /*f7f0*/  HMMA.16816.F32.BF16 R24, R188.reuse, R202, R24 ;  /* 0x000000cabc18723c */ /* 0x040fe80000041818 */
[----:B------:R-:W-:Y:S02]  /*f800*/  IMAD.MOV.U32 R201, RZ, RZ, R173 ;  /* 0x000000ffffc97224 */ /* 0x000fe400078e00ad */
[----:B------:R-:W1:Y:S02]  /*f810*/  LDSM.16.M88.4 R172, [R227+0x8000] ;  /* 0x00800000e3ac783b */ /* 0x000e640000000200 */
[C---:B---3--:R-:W-:Y:S08]  /*f820*/  HMMA.16816.F32.BF16 R28, R188.reuse, R204, R28 ;  /* 0x000000ccbc1c723c */ /* 0x048ff0000004181c */
[----:B------:R-:W-:Y:S01]  /*f830*/  HMMA.16816.F32.BF16 R32, R188, R206, R32 ;  /* 0x000000cebc20723c */ /* 0x000fe20000041820 */
[----:B------:R-:W-:Y:S06]  /*f840*/  LDSM.16.M88.4 R188, [R220+0x1000] ;  /* 0x00100000dcbc783b */ /* 0x000fec0000000200 */
[C---:B------:R-:W-:Y:S05]  /*f850*/  LEA R206, P0, R0.reuse, R200, 0x6 ;  /* 0x000000c800ce7211 */ /* 0x040fea00078030ff */
[----:B------:R-:W-:Y:S05]  /*f860*/  LEA.HI.X.SX32 R207, R0, R201, 0x6, P0 ;  /* 0x000000c900cf7211 */ /* 0x000fea00000f36ff */
[----:B------:R-:W-:Y:S04]  /*f870*/  IMAD R2, R207, c[0x0][0x198], RZ ;  /* 0x00006600cf027a24 */ /* 0x000fe800078e02ff */
[----:B------:R-:W-:Y:S01]  /*f880*/  IMAD R2, R206, c[0x0][0x19c], R2 ;  /* 0x00006700ce027a24 */ /* 0x000fe200078e0202 */
        /* <DEDUP_REMOVED lines=9> */
[C---:B------:R-:W-:Y:S08]  /*f920*/  HMMA.16816.F32.BF16 R28, R168.reuse, R184, R28 ;  /* 0x000000b8a81c723c */ /* 0x040ff0000004181c */
[----:B------:R-:W-:Y:S01]  /*f930*/  HMMA.16816.F32.BF16 R32, R168, R186, R32 ;  /* 0x000000baa820723c */ /* 0x000fe20000041820 */
[----:B------:R-:W4:Y:S04]  /*f940*/  LDSM.16.M88.4 R168, [R220+0x1800] ;  /* 0x00180000dca8783b */ /* 0x000f280000000200 */
[----:B------:R-:W-:Y:S03]  /*f950*/  LDSM.16.M88.4 R184, [R233+0xa800] ;  /* 0x00a80000e9b8783b */ /* 0x000fe60000000200 */
[C---:B-1----:R-:W-:Y:S08]  /*f960*/  HMMA.16816.F32.BF16 R4, R172.reuse, R176, R4 ;  /* 0x000000b0ac04723c */ /* 0x042ff00000041804 */
[C---:B------:R-:W-:Y:S01]  /*f970*/  HMMA.16816.F32.BF16 R8, R172.reuse, R178, R8 ;  /* 0x000000b2ac08723c */ /* 0x040fe20000041808 */
[----:B------:R-:W-:Y:S07]  /*f980*/  LDSM.16.M88.4 R176, [R234+0x2000] ;  /* 0x00200000eab0783b */ /* 0x000fee0000000200 */
[C---:B---3--:R-:W-:Y:S08]  /*f990*/  HMMA.16816.F32.BF16 R12, R172.reuse, R180, R12 ;  /* 0x000000b4ac0c723c */ /* 0x048ff0000004180c */
[C---:B------:R-:W-:Y:S01]  /*f9a0*/  HMMA.16816.F32.BF16 R16, R172.reuse, R182, R16 ;  /* 0x000000b6ac10723c */ /* 0x040fe20000041810 */
[----:B------:R-:W1:Y:S07]  /*f9b0*/  LDSM.16.M88.4 R180, [R233+0xa000] ;  /* 0x00a00000e9b4783b */ /* 0x000e6e0000000200 */
[C---:B------:R-:W-:Y:S08]  /*f9c0*/  HMMA.16816.F32.BF16 R20, R172.reuse, R188, R20 ;  /* 0x000000bcac14723c */ /* 0x040ff00000041814 */
        /* <DEDUP_REMOVED lines=8> */
[----:B------:R-:W1:Y:S07]  /*fa50*/  LDSM.16.M88.4 R180, [R219] ;  /* 0x00000000dbb4783b */ /* 0x000e6e0000000200 */
[C---:B------:R-:W-:Y:S08]  /*fa60*/  HMMA.16816.F32.BF16 R12, R176.reuse, R184, R12 ;  /* 0x000000b8b00c723c */ /* 0x040ff0000004180c */
[C---:B------:R-:W-:Y:S01]  /*fa70*/  HMMA.16816.F32.BF16 R16, R176.reuse, R186, R16 ;  /* 0x000000bab010723c */ /* 0x040fe20000041810 */
[----:B------:R-:W1:Y:S07]  /*fa80*/  LDSM.16.M88.4 R184, [R218] ;  /* 0x00000000dab8783b */ /* 0x000e6e0000000200 */
[C---:B---3--:R-:W-:Y:S08]  /*fa90*/  HMMA.16816.F32.BF16 R20, R176.reuse, R188, R20 ;  /* 0x000000bcb014723c */ /* 0x048ff00000041814 */
[C---:B------:R-:W-:Y:S01]  /*faa0*/  HMMA.16816.F32.BF16 R24, R176.reuse, R190, R24 ;  /* 0x000000beb018723c */ /* 0x040fe20000041818 */
[----:B------:R-:W3:Y:S07]  /*fab0*/  LDSM.16.M88.4 R188, [R217] ;  /* 0x00000000d9bc783b */ /* 0x000eee0000000200 */
[C---:B----4-:R-:W-:Y:S08]  /*fac0*/  HMMA.16816.F32.BF16 R28, R176.reuse, R168, R28 ;  /* 0x000000a8b01c723c */ /* 0x050ff0000004181c */
[----:B------:R-:W-:Y:S01]  /*fad0*/  HMMA.16816.F32.BF16 R32, R176, R170, R32 ;  /* 0x000000aab020723c */ /* 0x000fe20000041820 */
[----:B------:R-:W4:Y:S04]  /*fae0*/  LDSM.16.M88.4 R168, [R216] ;  /* 0x00000000d8a8783b */ /* 0x000f280000000200 */
[----:B------:R-:W-:Y:S03]  /*faf0*/  LDSM.16.M88.4 R176, [R230+0x2000] ;  /* 0x00200000e6b0783b */ /* 0x000fe60000000200 */
        /* <DEDUP_REMOVED lines=128> */
[----:B------:R-:W4:Y:S01]  /*10300*/  LDSM.16.M88.4 R168, [R220+0x7800] ;  /* 0x00780000dca8783b */ /* 0x000f220000000200 */
[----:B------:R-:W-:Y:S04]  /*10310*/  DEPBAR.LE SB0, 0x0 ;  /* 0x000080000000791a */ /* 0x000fe80000000000 */
[----:B------:R-:W-:Y:S01]  /*10320*/  BAR.SYNC.DEFER_BLOCKING 0x0 ;  /* 0x0000000000007b1d */ /* 0x000fe20000010000 */
[C---:B------:R-:W-:Y:S01]  /*10330*/  LEA R178, P0, R0.reuse, R194, 0x6 ;  /* 0x000000c200b27211 */ /* 0x040fe200078030ff */
[C---:B-1----:R-:W-:Y:S05]  /*10340*/  HMMA.16816.F32.BF16 R4, R172.reuse, R180, R4 ;  /* 0x000000b4ac04723c */ /* 0x042fea0000041804 */
[----:B------:R-:W-:Y:S01]  /*10350*/  LEA.HI.X.SX32 R179, R0, R195, 0x6, P0 ;  /* 0x000000c300b37211 */ /* 0x000fe200000f36ff */
[----:B------:R-:W-:Y:S02]  /*10360*/  IMAD.WIDE.U32 R202, R178, c[0x0][0x198], RZ ;  /* 0x00006600b2ca7a25 */ /* 0x000fe400078e00ff */
[C---:B------:R-:W-:Y:S04]  /*10370*/  HMMA.16816.F32.BF16 R8, R172.reuse, R182, R8 ;  /* 0x000000b6ac08723c */ /* 0x040fe80000041808 */
[----:B------:R-:W-:Y:S03]  /*10380*/  IMAD R165, R179, c[0x0][0x198], RZ ;  /* 0x00006600b3a57a24 */ /* 0x000fe600078e02ff */
[C---:B------:R-:W-:Y:S01]  /*10390*/  LEA R182, P1, R0.reuse, R196, 0x6 ;  /* 0x000000c400b67211 */ /* 0x040fe200078230ff */
[C---:B--2---:R-:W-:Y:S04]  /*103a0*/  HMMA.16816.F32.BF16 R12, R172.reuse, R184, R12 ;  /* 0x000000b8ac0c723c */ /* 0x044fe8000004180c */
[----:B------:R-:W-:Y:S01]  /*103b0*/  LEA.HI.X.SX32 R183, R0, R197, 0x6, P1 ;  /* 0x000000c500b77211 */ /* 0x000fe200008f36ff */
[----:B------:R-:W-:Y:S03]  /*103c0*/  IMAD.WIDE.U32 R194, R182, c[0x0][0x198], RZ ;  /* 0x00006600b6c27a25 */ /* 0x000fe600078e00ff */
[C---:B------:R-:W-:Y:S04]  /*103d0*/  HMMA.16816.F32.BF16 R16, R172.reuse, R186, R16 ;  /* 0x000000baac10723c */ /* 0x040fe80000041810 */
[----:B------:R-:W-:Y:S03]  /*103e0*/  IMAD R165, R178, c[0x0][0x19c], R165 ;  /* 0x00006700b2a57a24 */ /* 0x000fe600078e02a5 */
[C---:B------:R-:W-:Y:S01]  /*103f0*/  LEA R186, P6, R0.reuse, R198, 0x6 ;  /* 0x000000c600ba7211 */ /* 0x040fe200078c30ff */
[C---:B---3--:R-:W-:Y:S04]  /*10400*/  HMMA.16816.F32.BF16 R20, R172.reuse, R188, R20 ;  /* 0x000000bcac14723c */ /* 0x048fe80000041814 */
[----:B------:R-:W-:Y:S01]  /*10410*/  LEA.HI.X.SX32 R187, R0, R199, 0x6, P6 ;  /* 0x000000c700bb7211 */ /* 0x000fe200030f36ff */
[----:B------:R-:W-:Y:S03]  /*10420*/  IMAD.WIDE.U32 R198, R206, c[0x0][0x198], RZ ;  /* 0x00006600cec67a25 */ /* 0x000fe600078e00ff */
[C---:B------:R-:W-:Y:S04]  /*10430*/  HMMA.16816.F32.BF16 R24, R172.reuse, R190, R24 ;  /* 0x000000beac18723c */ /* 0x040fe80000041818 */
[----:B------:R-:W-:Y:S02]  /*10440*/  IMAD R0, R187, c[0x0][0x198], RZ ;  /* 0x00006600bb007a24 */ /* 0x000fe400078e02ff */
[----:B------:R-:W-:Y:S02]  /*10450*/  IMAD R206, R183, c[0x0][0x198], RZ ;  /* 0x00006600b7ce7a24 */ /* 0x000fe400078e02ff */
[C---:B----4-:R-:W-:Y:S04]  /*10460*/  HMMA.16816.F32.BF16 R28, R172.reuse, R168, R28 ;  /* 0x000000a8ac1c723c */ /* 0x050fe8000004181c */
[C---:B------:R-:W-:Y:S02]  /*10470*/  IMAD R0, R186.reuse, c[0x0][0x19c], R0 ;  /* 0x00006700ba007a24 */ /* 0x040fe400078e0200 */
[----:B------:R-:W-:Y:S02]  /*10480*/  IMAD.WIDE.U32 R186, R186, c[0x0][0x198], RZ ;  /* 0x00006600baba7a25 */ /* 0x000fe400078e00ff */
[----:B------:R-:W-:Y:S04]  /*10490*/  HMMA.16816.F32.BF16 R32, R172, R170, R32 ;  /* 0x000000aaac20723c */ /* 0x000fe80000041820 */
[----:B------:R-:W-:Y:S02]  /*104a0*/  IMAD.IADD R0, R187, 0x1, R0 ;  /* 0x00000001bb007824 */ /* 0x000fe400078e0200 */
[----:B------:R-:W-:Y:S01]  /*104b0*/  IMAD R206, R182, c[0x0][0x19c], R206 ;  /* 0x00006700b6ce7a24 */ /* 0x000fe200078e02ce */
[-C--:B------:R-:W-:Y:S01]  /*104c0*/  LEA R182, P0, R186, R192.reuse, 0x1 ;  /* 0x000000c0bab67211 */ /* 0x080fe200078008ff */
[----:B------:R-:W-:Y:S01]  /*104d0*/  IMAD.IADD R2, R199, 0x1, R2 ;  /* 0x00000001c7027824 */ /* 0x000fe200078e0202 */
[-C--:B------:R-:W-:Y:S03]  /*104e0*/  LEA R174, P1, R198, R192.reuse, 0x1 ;  /* 0x000000c0c6ae7211 */ /* 0x080fe600078208ff */
[-C--:B-----5:R-:W-:Y:S01]  /*104f0*/  LEA.HI.X R183, R186, R193.reuse, R0, 0x1, P0 ;  /* 0x000000c1bab77211 */ /* 0x0a0fe200000f0c00 */
[----:B------:R-:W-:Y:S01]  /*10500*/  IMAD.IADD R0, R195, 0x1, R206 ;  /* 0x00000001c3007824 */ /* 0x000fe200078e02ce */
[----:B------:R-:W-:Y:S01]  /*10510*/  PLOP3.LUT P0, PT, PT, PT, UP0, 0x80, 0x0 ;  /* 0x000000000000781c */ /* 0x000fe20003f0f008 */
[----:B------:R-:W-:Y:S01]  /*10520*/  IMAD.IADD R165, R203, 0x1, R165 ;  /* 0x00000001cba57824 */ /* 0x000fe200078e02a5 */
[-C--:B------:R-:W-:Y:S02]  /*10530*/  LEA.HI.X R175, R198, R193.reuse, R2, 0x1, P1 ;  /* 0x000000c1c6af7211 */ /* 0x080fe400008f0c02 */
[-C--:B------:R-:W-:Y:S02]  /*10540*/  LEA R186, P6, R194, R192.reuse, 0x1 ;  /* 0x000000c0c2ba7211 */ /* 0x080fe400078c08ff */
[----:B------:R-:W-:Y:S02]  /*10550*/  LEA R178, P1, R202, R192, 0x1 ;  /* 0x000000c0cab27211 */ /* 0x000fe400078208ff */
[-C--:B------:R-:W-:Y:S02]  /*10560*/  LEA.HI.X R187, R194, R193.reuse, R0, 0x1, P6 ;  /* 0x000000c1c2bb7211 */ /* 0x080fe400030f0c00 */
[----:B------:R-:W-:Y:S03]  /*10570*/  LEA.HI.X R179, R202, R193, R165, 0x1, P1 ;  /* 0x000000c1cab37211 */ /* 0x000fe600008f0ca5 */
[----:B------:R-:W-:-:S05]  /*10580*/  @P0 BRA `(.L_x_1061) ;  /* 0xffffdfa000000947 */ /* 0x000fca000383ffff */
.L_x_1060:
[----:B-1----:R-:W-:Y:S01]  /*10590*/  IMAD.U32 R172, RZ, RZ, UR6 ;  /* 0x00000006ffac7e24 */ /* 0x002fe2000f8e00ff */
[----:B------:R-:W-:Y:S02]  /*105a0*/  USHF.L.U32 UR26, UR6, 0x1, URZ ;  /* 0x00000001061a7899 */ /* 0x000fe4000800063f */
[----:B------:R-:W-:Y:S01]  /*105b0*/  UIADD3 UR4, UR25, -0x4498517b, URZ ;  /* 0xbb67ae8519047890 */ /* 0x000fe2000fffe03f */
[----:B------:R-:W-:Y:S01]  /*105c0*/  IMAD R172, R172, 0x40, R249 ;  /* 0x00000040acac7824 */ /* 0x000fe200078e02f9 */
[----:B------:R-:W-:Y:S02]  /*105d0*/  UIADD3 UR5, UR24, -0x61c88647, URZ ;  /* 0x9e3779b918057890 */ /* 0x000fe4000fffe03f */
[----:B------:R-:W-:Y:S01]  /*105e0*/  UIADD3 UR14, UR24, 0x3c6ef372, URZ ;  /* 0x3c6ef372180e7890 */ /* 0x000fe2000fffe03f */
[--C-:B------:R-:W-:Y:S01]  /*105f0*/  IMAD.IADD R0, R248, 0x1, -R172.reuse ;  /* 0x00000001f8007824 */ /* 0x100fe200078e0aac */
[C---:B------:R-:W-:Y:S01]  /*10600*/  IADD3 R178, R172.reuse, 0x9, RZ ;  /* 0x00000009acb27810 */ /* 0x040fe20007ffe0ff */
[----:B------:R-:W-:Y:S01]  /*10610*/  UIADD3 UR13, UR25, 0x646e171e, URZ ;  /* 0x646e171e190d7890 */ /* 0x000fe2000fffe03f */
[C---:B------:R-:W-:Y:S01]  /*10620*/  IADD3 R185, R172.reuse, 0x8, RZ ;  /* 0x00000008acb97810 */ /* 0x040fe20007ffe0ff */
[----:B------:R-:W-:Y:S01]  /*10630*/  UISETP.GT.AND UP0, UPT, UR6, UR11, UPT ;  /* 0x0000000b0600728c */ /* 0x000fe2000bf04270 */
[----:B------:R-:W-:Y:S01]  /*10640*/  IABS R171, R0 ;  /* 0x0000000000ab7213 */ /* 0x000fe20000000000 */
[C---:B------:R-:W-:Y:S01]  /*10650*/  IMAD.IADD R0, R245.reuse, 0x1, -R172 ;  /* 0x00000001f5007824 */ /* 0x040fe200078e0aac */
[----:B------:R-:W-:Y:S01]  /*10660*/  IADD3 R177, R172, 0x10, RZ ;  /* 0x00000010acb17810 */ /* 0x000fe20007ffe0ff */
[----:B------:R-:W-:Y:S01]  /*10670*/  IMAD.IADD R165, R248, 0x1, -R178 ;  /* 0x00000001f8a57824 */ /* 0x000fe200078e0ab2 */
[C---:B------:R-:W-:Y:S01]  /*10680*/  IADD3 R176, R172.reuse, 0x11, RZ ;  /* 0x00000011acb07810 */ /* 0x040fe20007ffe0ff */
[----:B------:R-:W-:Y:S01]  /*10690*/  UIADD3 UR10, UR10, 0x1, URZ ;  /* 0x000000010a0a7890 */ /* 0x000fe2000fffe03f */
[----:B------:R-:W-:Y:S01]  /*106a0*/  IABS R175, R0 ;  /* 0x0000000000af7213 */ /* 0x000fe20000000000 */
[----:B------:R-:W-:Y:S01]  /*106b0*/  I2F R171, R171 ;  /* 0x000000ab00ab7306 */ /* 0x000fe20000201400 */
[C---:B------:R-:W-:Y:S01]  /*106c0*/  IADD3 R0, R172.reuse, 0x1, RZ ;  /* 0x00000001ac007810 */ /* 0x040fe20007ffe0ff */
[----:B------:R-:W-:Y:S01]  /*106d0*/  UMOV UR29, UR6 ;  /* 0x00000006001d7c82 */ /* 0x000fe20008000000 */
[-C--:B------:R-:W-:Y:S02]  /*106e0*/  ISETP.GE.AND P6, PT, R172, R247.reuse, PT ;  /* 0x000000f7ac00720c */ /* 0x080fe40003fc6270 */
[----:B------:R-:W-:Y:S01]  /*106f0*/  ISETP.GE.AND P1, PT, R0, R247, PT ;  /* 0x000000f70000720c */ /* 0x000fe20003f26270 */
[----:B------:R-:W-:Y:S01]  /*10700*/  IMAD.IADD R2, R248, 0x1, -R0 ;  /* 0x00000001f8027824 */ /* 0x000fe200078e0a00 */
[C---:B------:R-:W-:Y:S02]  /*10710*/  ISETP.GE.AND P0, PT, R0.reuse, R244, PT ;  /* 0x000000f40000720c */ /* 0x040fe40003f06270 */
[----:B------:R-:W-:Y:S01]  /*10720*/  ISETP.GE.OR P1, PT, R0, R246, !P1 ;  /* 0x000000f60000720c */ /* 0x000fe20004f26670 */
[----:B------:R-:W-:Y:S01]  /*10730*/  I2F R175, R175 ;  /* 0x000000af00af7306 */ /* 0x000fe20000201400 */
[----:B------:R-:W-:Y:S01]  /*10740*/  IABS R180, R2 ;  /* 0x0000000200b47213 */ /* 0x000fe20000000000 */
[----:B------:R-:W-:Y:S01]  /*10750*/  IMAD.IADD R2, R248, 0x1, -R185 ;  /* 0x00000001f8027824 */ /* 0x000fe200078e0ab9 */
[----:B------:R-:W-:Y:S02]  /*10760*/  ISETP.GE.OR P0, PT, R0, R239, !P0 ;  /* 0x000000ef0000720c */ /* 0x000fe40004706670 */
[----:B------:R-:W-:Y:S02]  /*10770*/  ISETP.GE.OR P6, PT, R172, R246, !P6 ;  /* 0x000000f6ac00720c */ /* 0x000fe400077c6670 */
[----:B------:R-:W-:Y:S02]  /*10780*/  IABS R169, R2 ;  /* 0x0000000200a97213 */ /* 0x000fe40000000000 */
[----:B------:R-:W-:Y:S01]  /*10790*/  IABS R2, R165 ;  /* 0x000000a500027213 */ /* 0x000fe20000000000 */
[----:B------:R-:W-:Y:S01]  /*107a0*/  IMAD.IADD R165, R248, 0x1, -R177 ;  /* 0x00000001f8a57824 */ /* 0x000fe200078e0ab1 */
[C---:B------:R-:W-:Y:S01]  /*107b0*/  IADD3 R170, R172.reuse, 0x18, RZ ;  /* 0x00000018acaa7810 */ /* 0x040fe20007ffe0ff */
[----:B------:R-:W-:Y:S01]  /*107c0*/  I2F R180, R180 ;  /* 0x000000b400b47306 */ /* 0x000fe20000201400 */
[----:B------:R-:W-:Y:S02]  /*107d0*/  IADD3 R168, R172, 0x19, RZ ;  /* 0x00000019aca87810 */ /* 0x000fe40007ffe0ff */
[----:B------:R-:W-:Y:S01]  /*107e0*/  IABS R173, R165 ;  /* 0x000000a500ad7213 */ /* 0x000fe20000000000 */
[----:B------:R-:W-:Y:S05]  /*107f0*/  IMAD.IADD R165, R248, 0x1, -R176 ;  /* 0x00000001f8a57824 */ /* 0x000fea00078e0ab0 */
[----:B------:R-:W-:Y:S01]  /*10800*/  IABS R188, R165 ;  /* 0x000000a500bc7213 */ /* 0x000fe20000000000 */
[C---:B------:R-:W-:Y:S01]  /*10810*/  IMAD.IADD R165, R245.reuse, 0x1, -R0 ;  /* 0x00000001f5a57824 */ /* 0x040fe200078e0a00 */
[----:B------:R-:W-:Y:S01]  /*10820*/  IADD3 R0, R172, 0x21, RZ ;  /* 0x00000021ac007810 */ /* 0x000fe20007ffe0ff */
[----:B------:R-:W-:Y:S03]  /*10830*/  I2F R2, R2 ;  /* 0x0000000200027306 */ /* 0x000fe60000201400 */
[----:B------:R-:W-:Y:S01]  /*10840*/  IABS R186, R165 ;  /* 0x000000a500ba7213 */ /* 0x000fe20000000000 */
[C---:B------:R-:W-:Y:S05]  /*10850*/  IMAD.IADD R165, R248.reuse, 0x1, -R170 ;  /* 0x00000001f8a57824 */ /* 0x040fea00078e0aaa */
[----:B------:R-:W-:Y:S01]  /*10860*/  IABS R181, R165 ;  /* 0x000000a500b57213 */ /* 0x000fe20000000000 */
[----:B------:R-:W-:Y:S01]  /*10870*/  I2F R169, R169 ;  /* 0x000000a900a97306 */ /* 0x000fe20000201400 */
[C---:B------:R-:W-:Y:S05]  /*10880*/  IMAD.IADD R165, R245.reuse, 0x1, -R185 ;  /* 0x00000001f5a57824 */ /* 0x040fea00078e0ab9 */
[----:B------:R-:W-:Y:S01]  /*10890*/  IABS R187, R165 ;  /* 0x000000a500bb7213 */ /* 0x000fe20000000000 */
[----:B------:R-:W-:Y:S03]  /*108a0*/  IMAD.IADD R165, R248, 0x1, -R168 ;  /* 0x00000001f8a57824 */ /* 0x000fe600078e0aa8 */
[----:B------:R-:W-:Y:S02]  /*108b0*/  I2F R181, R181 ;  /* 0x000000b500b57306 */ /* 0x000fe40000201400 */
[----:B------:R-:W-:Y:S01]  /*108c0*/  IABS R184, R165 ;  /* 0x000000a500b87213 */ /* 0x000fe20000000000 */
[----:B------:R-:W-:Y:S05]  /*108d0*/  IMAD.IADD R165, R245, 0x1, -R178 ;  /* 0x00000001f5a57824 */ /* 0x000fea00078e0ab2 */
[----:B------:R-:W-:Y:S02]  /*108e0*/  IABS R174, R165 ;  /* 0x000000a500ae7213 */ /* 0x000fe40000000000 */
[----:B------:R-:W-:Y:S01]  /*108f0*/  I2F R173, R173 ;  /* 0x000000ad00ad7306 */ /* 0x000fe20000201400 */
[----:B------:R-:W-:Y:S05]  /*10900*/  IADD3 R165, R172, 0x20, RZ ;  /* 0x00000020aca57810 */ /* 0x000fea0007ffe0ff */
[C---:B------:R-:W-:Y:S04]  /*10910*/  IMAD.IADD R179, R248.reuse, 0x1, -R165 ;  /* 0x00000001f8b37824 */ /* 0x040fe800078e0aa5 */
[----:B------:R-:W-:Y:S01]  /*10920*/  I2F R186, R186 ;  /* 0x000000ba00ba7306 */ /* 0x000fe20000201400 */
[----:B------:R-:W-:Y:S09]  /*10930*/  IABS R179, R179 ;  /* 0x000000b300b37213 */ /* 0x000ff20000000000 */
[----:B------:R-:W-:Y:S10]  /*10940*/  I2F R188, R188 ;  /* 0x000000bc00bc7306 */ /* 0x000ff40000201400 */
[----:B------:R-:W-:Y:S10]  /*10950*/  I2F R184, R184 ;  /* 0x000000b800b87306 */ /* 0x000ff40000201400 */
[----:B------:R-:W-:Y:S10]  /*10960*/  I2F R187, R187 ;  /* 0x000000bb00bb7306 */ /* 0x000ff40000201400 */
[----:B------:R-:W-:Y:S10]  /*10970*/  I2F R174, R174 ;  /* 0x000000ae00ae7306 */ /* 0x000ff40000201400 */
[----:B------:R-:W1:Y:S02]  /*10980*/  I2F R179, R179 ;  /* 0x000000b300b37306 */ /* 0x000e640000201400 */
[----:B-1----:R-:W-:Y:S02]  /*10990*/  FFMA.FTZ R20, R179, -UR32, R20 ;  /* 0x80000020b3147c23 */ /* 0x002fe40008010014 */
[----:B------:R-:W-:Y:S02]  /*109a0*/  FFMA.FTZ R6, R175, -UR32, R6 ;  /* 0x80000020af067c23 */ /* 0x000fe40008010006 */
[----:B------:R-:W-:Y:S02]  /*109b0*/  IMAD.IADD R175, R248, 0x1, -R0 ;  /* 0x00000001f8af7824 */ /* 0x000fe400078e0a00 */
[----:B------:R-:W-:Y:S02]  /*109c0*/  FFMA.FTZ R4, R171, -UR32, R4 ;  /* 0x80000020ab047c23 */ /* 0x000fe40008010004 */
[----:B------:R-:W-:Y:S01]  /*109d0*/  IMAD.IADD R171, R245, 0x1, -R177 ;  /* 0x00000001f5ab7824 */ /* 0x000fe200078e0ab1 */
[----:B------:R-:W-:Y:S01]  /*109e0*/  IABS R175, R175 ;  /* 0x000000af00af7213 */ /* 0x000fe20000000000 */
[----:B------:R-:W-:Y:S01]  /*109f0*/  FFMA.FTZ R9, R2, -UR32, R9 ;  /* 0x8000002002097c23 */ /* 0x000fe20008010009 */
[----:B------:R-:W-:Y:S01]  /*10a00*/  IADD3 R2, R172, 0x28, RZ ;  /* 0x00000028ac027810 */ /* 0x000fe20007ffe0ff */
[----:B------:R-:W-:Y:S01]  /*10a10*/  FFMA.FTZ R8, R169, -UR32, R8 ;  /* 0x80000020a9087c23 */ /* 0x000fe20008010008 */
[----:B------:R1:W2:Y:S01]  /*10a20*/  I2F R182, R175 ;  /* 0x000000af00b67306 */ /* 0x0002a20000201400 */
[----:B------:R-:W-:Y:S01]  /*10a30*/  IABS R171, R171 ;  /* 0x000000ab00ab7213 */ /* 0x000fe20000000000 */
[----:B------:R-:W-:Y:S02]  /*10a40*/  FFMA.FTZ R5, R180, -UR32, R5 ;  /* 0x80000020b4057c23 */ /* 0x000fe40008010005 */
[----:B------:R-:W-:Y:S02]  /*10a50*/  FFMA.FTZ R16, R181, -UR32, R16 ;  /* 0x80000020b5107c23 */ /* 0x000fe40008010010 */
[----:B------:R-:W-:Y:S01]  /*10a60*/  IMAD.MOV.U32 R183, RZ, RZ, R171 ;  /* 0x000000ffffb77224 */ /* 0x000fe200078e00ab */
[----:B------:R-:W-:Y:S01]  /*10a70*/  FSEL R171, R4, -INF , !P6 ;  /* 0xff80000004ab7808 */ /* 0x000fe20007000000 */
[----:B------:R-:W-:Y:S01]  /*10a80*/  IMAD.IADD R4, R248, 0x1, -R2 ;  /* 0x00000001f8047824 */ /* 0x000fe200078e0a02 */
[C---:B------:R-:W-:Y:S01]  /*10a90*/  ISETP.GE.AND P6, PT, R172.reuse, R244, PT ;  /* 0x000000f4ac00720c */ /* 0x040fe20003fc6270 */
[----:B------:R-:W-:Y:S01]  /*10aa0*/  FFMA.FTZ R12, R173, -UR32, R12 ;  /* 0x80000020ad0c7c23 */ /* 0x000fe2000801000c */
[----:B------:R-:W-:Y:S01]  /*10ab0*/  FSEL R169, R5, -INF , !P1 ;  /* 0xff80000005a97808 */ /* 0x000fe20004800000 */
[----:B------:R-:W-:Y:S01]  /*10ac0*/  IMAD.IADD R5, R245, 0x1, -R170 ;  /* 0x00000001f5057824 */ /* 0x000fe200078e0aaa */
[----:B------:R-:W-:Y:S01]  /*10ad0*/  ISETP.GE.OR P6, PT, R172, R239, !P6 ;  /* 0x000000efac00720c */ /* 0x000fe200077c6670 */
[----:B------:R-:W-:Y:S01]  /*10ae0*/  FFMA.FTZ R7, R186, -UR32, R7 ;  /* 0x80000020ba077c23 */ /* 0x000fe20008010007 */
[----:B------:R-:W-:Y:S01]  /*10af0*/  IABS R4, R4 ;  /* 0x0000000400047213 */ /* 0x000fe20000000000 */
[----:B------:R-:W-:Y:S01]  /*10b00*/  FFMA.FTZ R13, R188, -UR32, R13 ;  /* 0x80000020bc0d7c23 */ /* 0x000fe2000801000d */
[----:B------:R-:W-:Y:S01]  /*10b10*/  FSEL R6, R6, -INF , !P6 ;  /* 0xff80000006067808 */ /* 0x000fe20007000000 */
[----:B------:R-:W-:Y:S01]  /*10b20*/  FFMA.FTZ R17, R184, -UR32, R17 ;  /* 0x80000020b8117c23 */ /* 0x000fe20008010011 */
[----:B------:R-:W-:Y:S01]  /*10b30*/  ISETP.GE.AND P6, PT, R185, R247, PT ;  /* 0x000000f7b900720c */ /* 0x000fe20003fc6270 */
[----:B------:R-:W-:Y:S01]  /*10b40*/  FFMA.FTZ R10, R187, -UR32, R10 ;  /* 0x80000020bb0a7c23 */ /* 0x000fe2000801000a */
[----:B------:R-:W-:Y:S01]  /*10b50*/  IABS R5, R5 ;  /* 0x0000000500057213 */ /* 0x000fe20000000000 */
[----:B------:R-:W-:Y:S01]  /*10b60*/  IMAD.IADD R180, R245, 0x1, -R176 ;  /* 0x00000001f5b47824 */ /* 0x000fe200078e0ab0 */
[C---:B------:R-:W-:Y:S01]  /*10b70*/  ISETP.GE.OR P6, PT, R185.reuse, R246, !P6 ;  /* 0x000000f6b900720c */ /* 0x040fe200077c6670 */
[----:B------:R-:W3:Y:S01]  /*10b80*/  I2F R183, R183 ;  /* 0x000000b700b77306 */ /* 0x000ee20000201400 */
[----:B------:R-:W-:Y:S01]  /*10b90*/  ISETP.GE.AND P1, PT, R178, R247, PT ;  /* 0x000000f7b200720c */ /* 0x000fe20003f26270 */
[----:B------:R-:W-:Y:S01]  /*10ba0*/  FFMA.FTZ R11, R174, -UR32, R11 ;  /* 0x80000020ae0b7c23 */ /* 0x000fe2000801000b */
[----:B-1----:R-:W-:Y:S01]  /*10bb0*/  FSEL R175, R8, -INF , !P6 ;  /* 0xff80000008af7808 */ /* 0x002fe20007000000 */
[----:B--2---:R-:W-:Y:S01]  /*10bc0*/  FFMA.FTZ R21, R182, -UR32, R21 ;  /* 0x80000020b6157c23 */ /* 0x004fe20008010015 */
[C---:B------:R-:W-:Y:S02]  /*10bd0*/  ISETP.GE.AND P6, PT, R185.reuse, R244, PT ;  /* 0x000000f4b900720c */ /* 0x040fe40003fc6270 */
[-C--:B------:R-:W-:Y:S02]  /*10be0*/  ISETP.GE.OR P1, PT, R178, R246.reuse, !P1 ;  /* 0x000000f6b200720c */ /* 0x080fe40004f26670 */
[----:B------:R-:W-:Y:S01]  /*10bf0*/  ISETP.GE.OR P6, PT, R185, R239, !P6 ;  /* 0x000000efb900720c */ /* 0x000fe200077c6670 */
[----:B------:R-:W1:Y:S01]  /*10c00*/  I2F R181, R5 ;  /* 0x0000000500b57306 */ /* 0x000e620000201400 */
[----:B------:R-:W-:Y:S02]  /*10c10*/  FSEL R173, R9, -INF , !P1 ;  /* 0xff80000009ad7808 */ /* 0x000fe40004800000 */
[-C--:B------:R-:W-:Y:S02]  /*10c20*/  ISETP.GE.AND P1, PT, R177, R247.reuse, PT ;  /* 0x000000f7b100720c */ /* 0x080fe40003f26270 */
[----:B------:R-:W-:Y:S02]  /*10c30*/  FSEL R9, R7, -INF , !P0 ;  /* 0xff80000007097808 */ /* 0x000fe40004000000 */
[-C--:B------:R-:W-:Y:S02]  /*10c40*/  ISETP.GE.OR P1, PT, R177, R246.reuse, !P1 ;  /* 0x000000f6b100720c */ /* 0x080fe40004f26670 */
[-C--:B------:R-:W-:Y:S01]  /*10c50*/  ISETP.GE.AND P0, PT, R168, R247.reuse, PT ;  /* 0x000000f7a800720c */ /* 0x080fe20003f06270 */
[----:B------:R-:W2:Y:S01]  /*10c60*/  I2F R185, R4 ;  /* 0x0000000400b97306 */ /* 0x000ea20000201400 */
[----:B------:R-:W-:Y:S02]  /*10c70*/  FSEL R197, R12, -INF , !P1 ;  /* 0xff8000000cc57808 */ /* 0x000fe40004800000 */
[-C--:B------:R-:W-:Y:S01]  /*10c80*/  ISETP.GE.AND P1, PT, R176, R247.reuse, PT ;  /* 0x000000f7b000720c */ /* 0x080fe20003f26270 */
[----:B---3--:R-:W-:Y:S01]  /*10c90*/  FFMA.FTZ R14, R183, -UR32, R14 ;  /* 0x80000020b70e7c23 */ /* 0x008fe2000801000e */
[-C--:B------:R-:W-:Y:S02]  /*10ca0*/  ISETP.GE.OR P0, PT, R168, R246.reuse, !P0 ;  /* 0x000000f6a800720c */ /* 0x080fe40004706670 */
[----:B------:R-:W-:Y:S02]  /*10cb0*/  ISETP.GE.OR P1, PT, R176, R246, !P1 ;  /* 0x000000f6b000720c */ /* 0x000fe40004f26670 */
[----:B------:R-:W-:Y:S02]  /*10cc0*/  FSEL R195, R17, -INF , !P0 ;  /* 0xff80000011c37808 */ /* 0x000fe40004000000 */
[----:B------:R-:W-:Y:S01]  /*10cd0*/  FSEL R190, R13, -INF , !P1 ;  /* 0xff8000000dbe7808 */ /* 0x000fe20004800000 */
[----:B------:R-:W-:Y:S01]  /*10ce0*/  IMAD.IADD R13, R245, 0x1, -R168 ;  /* 0x00000001f50d7824 */ /* 0x000fe200078e0aa8 */
[----:B------:R-:W-:Y:S01]  /*10cf0*/  IABS R180, R180 ;  /* 0x000000b400b47213 */ /* 0x000fe20000000000 */
[----:B-1----:R-:W-:Y:S01]  /*10d00*/  FFMA.FTZ R18, R181, -UR32, R18 ;  /* 0x80000020b5127c23 */ /* 0x002fe20008010012 */
[----:B------:R-:W-:Y:S02]  /*10d10*/  ISETP.GE.AND P1, PT, R170, R247, PT ;  /* 0x000000f7aa00720c */ /* 0x000fe40003f26270 */
[----:B------:R-:W-:Y:S02]  /*10d20*/  IABS R7, R13 ;  /* 0x0000000d00077213 */ /* 0x000fe40000000000 */
[----:B------:R-:W-:Y:S01]  /*10d30*/  FSEL R13, R10, -INF , !P6 ;  /* 0xff8000000a0d7808 */ /* 0x000fe20007000000 */
[----:B------:R-:W1:Y:S01]  /*10d40*/  I2F R180, R180 ;  /* 0x000000b400b47306 */ /* 0x000e620000201400 */
[----:B------:R-:W-:Y:S02]  /*10d50*/  ISETP.GE.OR P1, PT, R170, R246, !P1 ;  /* 0x000000f6aa00720c */ /* 0x000fe40004f26670 */
[-C--:B------:R-:W-:Y:S01]  /*10d60*/  ISETP.GE.AND P6, PT, R177, R244.reuse, PT ;  /* 0x000000f4b100720c */ /* 0x080fe20003fc6270 */
[----:B--2---:R-:W-:Y:S01]  /*10d70*/  FFMA.FTZ R24, R185, -UR32, R24 ;  /* 0x80000020b9187c23 */ /* 0x004fe20008010018 */
[----:B------:R-:W-:Y:S02]  /*10d80*/  IADD3 R4, R172, 0x29, RZ ;  /* 0x00000029ac047810 */ /* 0x000fe40007ffe0ff */
[----:B------:R-:W-:Y:S01]  /*10d90*/  FSEL R193, R16, -INF , !P1 ;  /* 0xff80000010c17808 */ /* 0x000fe20004800000 */
[----:B------:R-:W-:Y:S01]  /*10da0*/  IMAD.IADD R16, R245, 0x1, -R165 ;  /* 0x00000001f5107824 */ /* 0x000fe200078e0aa5 */
[----:B------:R-:W-:Y:S01]  /*10db0*/  ISETP.GE.AND P1, PT, R178, R244, PT ;  /* 0x000000f4b200720c */ /* 0x000fe20003f26270 */
[----:B------:R-:W-:Y:S01]  /*10dc0*/  IMAD.IADD R8, R248, 0x1, -R4 ;  /* 0x00000001f8087824 */ /* 0x000fe200078e0a04 */
[----:B------:R-:W2:Y:S01]  /*10dd0*/  I2F R10, R7 ;  /* 0x00000007000a7306 */ /* 0x000ea20000201400 */
[-C--:B------:R-:W-:Y:S02]  /*10de0*/  ISETP.GE.OR P6, PT, R177, R239.reuse, !P6 ;  /* 0x000000efb100720c */ /* 0x080fe400077c6670 */
[----:B------:R-:W-:Y:S02]  /*10df0*/  IABS R177, R16 ;  /* 0x0000001000b17213 */ /* 0x000fe40000000000 */
[----:B------:R-:W-:Y:S02]  /*10e00*/  IABS R8, R8 ;  /* 0x0000000800087213 */ /* 0x000fe40000000000 */
[----:B------:R-:W-:Y:S02]  /*10e10*/  ISETP.GE.AND P0, PT, R176, R244, PT ;  /* 0x000000f4b000720c */ /* 0x000fe40003f06270 */
[-C--:B------:R-:W-:Y:S01]  /*10e20*/  ISETP.GE.OR P1, PT, R178, R239.reuse, !P1 ;  /* 0x000000efb200720c */ /* 0x080fe20004f26670 */
[----:B------:R-:W-:Y:S01]  /*10e30*/  IMAD.MOV.U32 R12, RZ, RZ, R8 ;  /* 0x000000ffff0c7224 */ /* 0x000fe200078e0008 */
[----:B------:R-:W-:Y:S01]  /*10e40*/  IADD3 R8, R172, 0x30, RZ ;  /* 0x00000030ac087810 */ /* 0x000fe20007ffe0ff */
[----:B------:R-:W3:Y:S01]  /*10e50*/  I2F R177, R177 ;  /* 0x000000b100b17306 */ /* 0x000ee20000201400 */
[----:B-1----:R-:W-:Y:S01]  /*10e60*/  FFMA.FTZ R15, R180, -UR32, R15 ;  /* 0x80000020b40f7c23 */ /* 0x002fe2000801000f */
[----:B------:R-:W-:Y:S02]  /*10e70*/  ISETP.GE.OR P0, PT, R176, R239, !P0 ;  /* 0x000000efb000720c */ /* 0x000fe40004706670 */
[----:B------:R-:W-:Y:S01]  /*10e80*/  IMAD.IADD R5, R248, 0x1, -R8 ;  /* 0x00000001f8057824 */ /* 0x000fe200078e0a08 */
[----:B------:R-:W-:Y:S02]  /*10e90*/  FSEL R11, R11, -INF , !P1 ;  /* 0xff8000000b0b7808 */ /* 0x000fe40004800000 */
[----:B------:R-:W-:Y:S02]  /*10ea0*/  ISETP.GE.AND P1, PT, R165, R247, PT ;  /* 0x000000f7a500720c */ /* 0x000fe40003f26270 */
[----:B------:R-:W-:Y:S01]  /*10eb0*/  IABS R5, R5 ;  /* 0x0000000500057213 */ /* 0x000fe20000000000 */
[----:B------:R-:W1:Y:S01]  /*10ec0*/  I2F R12, R12 ;  /* 0x0000000c000c7306 */ /* 0x000e620000201400 */
[----:B------:R-:W-:Y:S01]  /*10ed0*/  FSEL R199, R15, -INF , !P0 ;  /* 0xff8000000fc77808 */ /* 0x000fe20004000000 */
[----:B--2---:R-:W-:Y:S01]  /*10ee0*/  FFMA.FTZ R19, R10, -UR32, R19 ;  /* 0x800000200a137c23 */ /* 0x004fe20008010013 */
[-C--:B------:R-:W-:Y:S02]  /*10ef0*/  ISETP.GE.OR P1, PT, R165, R246.reuse, !P1 ;  /* 0x000000f6a500720c */ /* 0x080fe40004f26670 */
[----:B------:R-:W-:Y:S02]  /*10f00*/  FSEL R192, R14, -INF , !P6 ;  /* 0xff8000000ec07808 */ /* 0x000fe40007000000 */
[----:B------:R-:W-:Y:S01]  /*10f10*/  FSEL R207, R20, -INF , !P1 ;  /* 0xff80000014cf7808 */ /* 0x000fe20004800000 */
[----:B------:R-:W-:Y:S01]  /*10f20*/  IMAD.IADD R20, R245, 0x1, -R0 ;  /* 0x00000001f5147824 */ /* 0x000fe200078e0a00 */
[-C--:B------:R-:W-:Y:S01]  /*10f30*/  ISETP.GE.AND P1, PT, R0, R247.reuse, PT ;  /* 0x000000f70000720c */ /* 0x080fe20003f26270 */
[----:B------:R-:W2:Y:S01]  /*10f40*/  I2F R17, R5 ;  /* 0x0000000500117306 */ /* 0x000ea20000201400 */
[----:B------:R-:W-:Y:S02]  /*10f50*/  ISETP.GE.AND P6, PT, R2, R247, PT ;  /* 0x000000f70200720c */ /* 0x000fe40003fc6270 */
[-C--:B------:R-:W-:Y:S01]  /*10f60*/  ISETP.GE.OR P1, PT, R0, R246.reuse, !P1 ;  /* 0x000000f60000720c */ /* 0x080fe20004f26670 */
[----:B---3--:R-:W-:Y:S01]  /*10f70*/  FFMA.FTZ R22, R177, -UR32, R22 ;  /* 0x80000020b1167c23 */ /* 0x008fe20008010016 */
[----:B------:R-:W-:Y:S02]  /*10f80*/  ISETP.GE.OR P6, PT, R2, R246, !P6 ;  /* 0x000000f60200720c */ /* 0x000fe400077c6670 */
[----:B------:R-:W-:Y:S02]  /*10f90*/  FSEL R203, R21, -INF , !P1 ;  /* 0xff80000015cb7808 */ /* 0x000fe40004800000 */
[-C--:B------:R-:W-:Y:S02]  /*10fa0*/  ISETP.GE.AND P1, PT, R170, R244.reuse, PT ;  /* 0x000000f4aa00720c */ /* 0x080fe40003f26270 */
[----:B------:R-:W-:Y:S02]  /*10fb0*/  FSEL R198, R24, -INF , !P6 ;  /* 0xff80000018c67808 */ /* 0x000fe40007000000 */
[-C--:B------:R-:W-:Y:S01]  /*10fc0*/  ISETP.GE.AND P6, PT, R165, R244.reuse, PT ;  /* 0x000000f4a500720c */ /* 0x080fe20003fc6270 */
[----:B-1----:R-:W-:Y:S01]  /*10fd0*/  FFMA.FTZ R25, R12, -UR32, R25 ;  /* 0x800000200c197c23 */ /* 0x002fe20008010019 */
[-C--:B------:R-:W-:Y:S01]  /*10fe0*/  ISETP.GE.OR P1, PT, R170, R239.reuse, !P1 ;  /* 0x000000efaa00720c */ /* 0x080fe20004f26670 */
[----:B------:R-:W-:Y:S01]  /*10ff0*/  IMAD.IADD R12, R245, 0x1, -R4 ;  /* 0x00000001f50c7824 */ /* 0x000fe200078e0a04 */
[----:B------:R-:W-:Y:S02]  /*11000*/  ISETP.GE.OR P6, PT, R165, R239, !P6 ;  /* 0x000000efa500720c */ /* 0x000fe400077c6670 */
[----:B------:R-:W-:Y:S02]  /*11010*/  FSEL R186, R18, -INF , !P1 ;  /* 0xff80000012ba7808 */ /* 0x000fe40004800000 */
[----:B------:R-:W-:Y:S02]  /*11020*/  ISETP.GE.AND P1, PT, R4, R247, PT ;  /* 0x000000f70400720c */ /* 0x000fe40003f26270 */
[----:B------:R-:W-:Y:S01]  /*11030*/  FSEL R205, R22, -INF , !P6 ;  /* 0xff80000016cd7808 */ /* 0x000fe20007000000 */
[----:B--2---:R-:W-:Y:S01]  /*11040*/  FFMA.FTZ R28, R17, -UR32, R28 ;  /* 0x80000020111c7c23 */ /* 0x004fe2000801001c */
[----:B------:R-:W-:Y:S02]  /*11050*/  IADD3 R5, R172, 0x31, RZ ;  /* 0x00000031ac057810 */ /* 0x000fe40007ffe0ff */
[----:B------:R-:W-:Y:S02]  /*11060*/  ISETP.GE.AND P6, PT, R2, R244, PT ;  /* 0x000000f40200720c */ /* 0x000fe40003fc6270 */
[----:B------:R-:W-:Y:S01]  /*11070*/  ISETP.GE.OR P1, PT, R4, R246, !P1 ;  /* 0x000000f60400720c */ /* 0x000fe20004f26670 */
[----:B------:R-:W-:Y:S01]  /*11080*/  IMAD.IADD R7, R248, 0x1, -R5 ;  /* 0x00000001f8077824 */ /* 0x000fe200078e0a05 */
[----:B------:R-:W-:Y:S02]  /*11090*/  ISETP.GE.OR P6, PT, R2, R239, !P6 ;  /* 0x000000ef0200720c */ /* 0x000fe400077c6670 */
[----:B------:R-:W-:Y:S01]  /*110a0*/  IABS R14, R20 ;  /* 0x00000014000e7213 */ /* 0x000fe20000000000 */
[C---:B------:R-:W-:Y:S01]  /*110b0*/  IMAD.IADD R20, R245.reuse, 0x1, -R2 ;  /* 0x00000001f5147824 */ /* 0x040fe200078e0a02 */
[----:B------:R-:W-:Y:S01]  /*110c0*/  IABS R7, R7 ;  /* 0x0000000700077213 */ /* 0x000fe20000000000 */
[----:B------:R-:W-:Y:S01]  /*110d0*/  IMAD.IADD R2, R245, 0x1, -R8 ;  /* 0x00000001f5027824 */ /* 0x000fe200078e0a08 */
[----:B------:R-:W-:Y:S02]  /*110e0*/  FSEL R200, R25, -INF , !P1 ;  /* 0xff80000019c87808 */ /* 0x000fe40004800000 */
[----:B------:R-:W-:Y:S01]  /*110f0*/  ISETP.GE.AND P1, PT, R8, R247, PT ;  /* 0x000000f70800720c */ /* 0x000fe20003f26270 */
[----:B------:R-:W-:Y:S01]  /*11100*/  IMAD.MOV.U32 R16, RZ, RZ, R7 ;  /* 0x000000ffff107224 */ /* 0x000fe200078e0007 */
[C---:B------:R-:W-:Y:S01]  /*11110*/  IADD3 R7, R172.reuse, 0x38, RZ ;  /* 0x00000038ac077810 */ /* 0x040fe20007ffe0ff */
[----:B------:R-:W1:Y:S01]  /*11120*/  I2F R14, R14 ;  /* 0x0000000e000e7306 */ /* 0x000e620000201400 */
[----:B------:R-:W-:Y:S02]  /*11130*/  IADD3 R172, R172, 0x39, RZ ;  /* 0x00000039acac7810 */ /* 0x000fe40007ffe0ff */
[----:B------:R-:W-:Y:S01]  /*11140*/  ISETP.GE.OR P1, PT, R8, R246, !P1 ;  /* 0x000000f60800720c */ /* 0x000fe20004f26670 */
[C---:B------:R-:W-:Y:S01]  /*11150*/  IMAD.IADD R15, R248.reuse, 0x1, -R7 ;  /* 0x00000001f80f7824 */ /* 0x040fe200078e0a07 */
[----:B------:R-:W-:Y:S01]  /*11160*/  IABS R2, R2 ;  /* 0x0000000200027213 */ /* 0x000fe20000000000 */
[----:B------:R-:W-:Y:S01]  /*11170*/  IMAD.IADD R10, R248, 0x1, -R172 ;  /* 0x00000001f80a7824 */ /* 0x000fe200078e0aac */
[----:B------:R-:W-:Y:S02]  /*11180*/  IABS R20, R20 ;  /* 0x0000001400147213 */ /* 0x000fe40000000000 */
[----:B------:R-:W-:Y:S01]  /*11190*/  IABS R15, R15 ;  /* 0x0000000f000f7213 */ /* 0x000fe20000000000 */
[----:B------:R-:W2:Y:S01]  /*111a0*/  I2F R16, R16 ;  /* 0x0000001000107306 */ /* 0x000ea20000201400 */
[----:B------:R-:W-:Y:S02]  /*111b0*/  FSEL R191, R28, -INF , !P1 ;  /* 0xff8000001cbf7808 */ /* 0x000fe40004800000 */
[C---:B------:R-:W-:Y:S02]  /*111c0*/  ISETP.GE.AND P1, PT, R0.reuse, R244, PT ;  /* 0x000000f40000720c */ /* 0x040fe40003f26270 */
[----:B------:R-:W-:Y:S02]  /*111d0*/  IABS R10, R10 ;  /* 0x0000000a000a7213 */ /* 0x000fe40000000000 */
[-C--:B------:R-:W-:Y:S02]  /*111e0*/  ISETP.GE.OR P1, PT, R0, R239.reuse, !P1 ;  /* 0x000000ef0000720c */ /* 0x080fe40004f26670 */
[----:B------:R-:W-:Y:S01]  /*111f0*/  FMNMX.FTZ R0, R171, R164, !PT ;  /* 0x000000a4ab007209 */ /* 0x000fe20007810000 */
[----:B------:R-:W3:Y:S01]  /*11200*/  I2F R15, R15 ;  /* 0x0000000f000f7306 */ /* 0x000ee20000201400 */
[----:B------:R-:W-:Y:S02]  /*11210*/  ISETP.GE.AND P0, PT, R168, R244, PT ;  /* 0x000000f4a800720c */ /* 0x000fe40003f06270 */
[----:B------:R-:W-:Y:S01]  /*11220*/  IABS R12, R12 ;  /* 0x0000000c000c7213 */ /* 0x000fe20000000000 */
[----:B-1----:R-:W-:Y:S01]  /*11230*/  FFMA.FTZ R23, R14, -UR32, R23 ;  /* 0x800000200e177c23 */ /* 0x002fe20008010017 */
[----:B------:R-:W-:Y:S02]  /*11240*/  ISETP.GE.OR P0, PT, R168, R239, !P0 ;  /* 0x000000efa800720c */ /* 0x000fe40004706670 */
[----:B------:R-:W-:Y:S02]  /*11250*/  FMNMX.FTZ R0, R169, R0, !PT ;  /* 0x00000000a9007209 */ /* 0x000fe40007810000 */
[----:B------:R-:W-:Y:S01]  /*11260*/  FSEL R202, R19, -INF , !P0 ;  /* 0xff80000013ca7808 */ /* 0x000fe20004000000 */
[----:B------:R-:W1:Y:S01]  /*11270*/  I2F R17, R20 ;  /* 0x0000001400117306 */ /* 0x000e620000201400 */
[-C--:B------:R-:W-:Y:S02]  /*11280*/  ISETP.GE.AND P0, PT, R5, R247.reuse, PT ;  /* 0x000000f70500720c */ /* 0x080fe40003f06270 */
[----:B------:R-:W-:Y:S01]  /*11290*/  FMNMX.FTZ R0, R175, R0, !PT ;  /* 0x00000000af007209 */ /* 0x000fe20007810000 */
[----:B--2---:R-:W-:Y:S01]  /*112a0*/  FFMA.FTZ R29, R16, -UR32, R29 ;  /* 0x80000020101d7c23 */ /* 0x004fe2000801001d */
[----:B------:R-:W-:Y:S02]  /*112b0*/  ISETP.GE.OR P0, PT, R5, R246, !P0 ;  /* 0x000000f60500720c */ /* 0x000fe40004706670 */
[----:B------:R-:W-:Y:S02]  /*112c0*/  FMNMX.FTZ R0, R173, R0, !PT ;  /* 0x00000000ad007209 */ /* 0x000fe40007810000 */
[----:B------:R-:W-:Y:S01]  /*112d0*/  FSEL R189, R29, -INF , !P0 ;  /* 0xff8000001dbd7808 */ /* 0x000fe20004000000 */
[----:B------:R-:W2:Y:S01]  /*112e0*/  I2F R10, R10 ;  /* 0x0000000a000a7306 */ /* 0x000ea20000201400 */
[----:B------:R-:W-:Y:S02]  /*112f0*/  ISETP.GE.AND P0, PT, R7, R247, PT ;  /* 0x000000f70700720c */ /* 0x000fe40003f06270 */
[----:B------:R-:W-:Y:S01]  /*11300*/  FMNMX.FTZ R19, R197, R0, !PT ;  /* 0x00000000c5137209 */ /* 0x000fe20007810000 */
[----:B---3--:R-:W-:Y:S01]  /*11310*/  FFMA.FTZ R32, R15, -UR32, R32 ;  /* 0x800000200f207c23 */ /* 0x008fe20008010020 */
[----:B------:R-:W-:Y:S02]  /*11320*/  FMNMX.FTZ R0, R6, R3, !PT ;  /* 0x0000000306007209 */ /* 0x000fe40007810000 */
[----:B------:R-:W-:Y:S02]  /*11330*/  ISETP.GE.OR P0, PT, R7, R246, !P0 ;  /* 0x000000f60700720c */ /* 0x000fe40004706670 */
[----:B------:R-:W-:Y:S01]  /*11340*/  FSEL R201, R23, -INF , !P1 ;  /* 0xff80000017c97808 */ /* 0x000fe20004800000 */
[----:B------:R3:W4:Y:S01]  /*11350*/  I2F R15, R2 ;  /* 0x00000002000f7306 */ /* 0x0007220000201400 */
[----:B------:R-:W-:Y:S02]  /*11360*/  FSEL R183, R32, -INF , !P0 ;  /* 0xff80000020b77808 */ /* 0x000fe40004000000 */
[-C--:B------:R-:W-:Y:S01]  /*11370*/  ISETP.GE.AND P0, PT, R8, R244.reuse, PT ;  /* 0x000000f40800720c */ /* 0x080fe20003f06270 */
[----:B-1----:R-:W-:Y:S01]  /*11380*/  FFMA.FTZ R26, R17, -UR32, R26 ;  /* 0x80000020111a7c23 */ /* 0x002fe2000801001a */
[----:B------:R-:W-:Y:S01]  /*11390*/  ISETP.GE.AND P1, PT, R4, R244, PT ;  /* 0x000000f40400720c */ /* 0x000fe20003f26270 */
[C---:B------:R-:W-:Y:S01]  /*113a0*/  IMAD.IADD R17, R245.reuse, 0x1, -R7 ;  /* 0x00000001f5117824 */ /* 0x040fe200078e0a07 */
[----:B------:R-:W-:Y:S02]  /*113b0*/  ISETP.GE.OR P0, PT, R8, R239, !P0 ;  /* 0x000000ef0800720c */ /* 0x000fe40004706670 */
[----:B------:R-:W-:Y:S01]  /*113c0*/  FSEL R196, R26, -INF , !P6 ;  /* 0xff8000001ac47808 */ /* 0x000fe20007000000 */
[----:B------:R-:W1:Y:S01]  /*113d0*/  I2F R12, R12 ;  /* 0x0000000c000c7306 */ /* 0x000e620000201400 */
[----:B------:R-:W-:Y:S02]  /*113e0*/  ISETP.GE.AND P6, PT, R172, R247, PT ;  /* 0x000000f7ac00720c */ /* 0x000fe40003fc6270 */
[----:B------:R-:W-:Y:S01]  /*113f0*/  FMNMX.FTZ R8, R190, R19, !PT ;  /* 0x00000013be087209 */ /* 0x000fe20007810000 */
[----:B--2---:R-:W-:Y:S01]  /*11400*/  FFMA.FTZ R33, R10, -UR32, R33 ;  /* 0x800000200a217c23 */ /* 0x004fe20008010021 */
[----:B------:R-:W-:Y:S02]  /*11410*/  ISETP.GE.OR P6, PT, R172, R246, !P6 ;  /* 0x000000f6ac00720c */ /* 0x000fe400077c6670 */
[----:B------:R-:W-:Y:S01]  /*11420*/  ISETP.GE.OR P1, PT, R4, R239, !P1 ;  /* 0x000000ef0400720c */ /* 0x000fe20004f26670 */
[----:B------:R-:W-:Y:S01]  /*11430*/  IMAD.IADD R4, R245, 0x1, -R5 ;  /* 0x00000001f5047824 */ /* 0x000fe200078e0a05 */
[----:B------:R-:W-:Y:S02]  /*11440*/  FSEL R181, R33, -INF , !P6 ;  /* 0xff80000021b57808 */ /* 0x000fe40007000000 */
[----:B------:R-:W2:Y:S01]  /*11450*/  LDL.64 R32, [R1+0x20] ;  /* 0x0000200001207983 */ /* 0x000ea20000100a00 */
[----:B------:R-:W-:Y:S02]  /*11460*/  IABS R17, R17 ;  /* 0x0000001100117213 */ /* 0x000fe40000000000 */
[----:B---3--:R-:W-:Y:S01]  /*11470*/  FMNMX.FTZ R2, R9, R0, !PT ;  /* 0x0000000009027209 */ /* 0x008fe20007810000 */
[----:B------:R-:W-:Y:S01]  /*11480*/  IMAD.IADD R0, R245, 0x1, -R172 ;  /* 0x00000001f5007824 */ /* 0x000fe200078e0aac */
[----:B------:R-:W-:Y:S01]  /*11490*/  IABS R4, R4 ;  /* 0x0000000400047213 */ /* 0x000fe20000000000 */
[----:B----4-:R-:W-:Y:S01]  /*114a0*/  FFMA.FTZ R30, R15, -UR32, R30 ;  /* 0x800000200f1e7c23 */ /* 0x010fe2000801001e */
[----:B------:R-:W-:Y:S01]  /*114b0*/  FMNMX.FTZ R2, R13, R2, !PT ;  /* 0x000000020d027209 */ /* 0x000fe20007810000 */
[----:B------:R-:W3:Y:S01]  /*114c0*/  I2F R17, R17 ;  /* 0x0000001100117306 */ /* 0x000ee20000201400 */
[----:B------:R-:W-:Y:S02]  /*114d0*/  IABS R0, R0 ;  /* 0x0000000000007213 */ /* 0x000fe40000000000 */
[----:B------:R-:W-:Y:S01]  /*114e0*/  FMNMX.FTZ R19, R11, R2, !PT ;  /* 0x000000020b137209 */ /* 0x000fe20007810000 */
[----:B-1----:R-:W-:Y:S01]  /*114f0*/  FFMA.FTZ R27, R12, -UR32, R27 ;  /* 0x800000200c1b7c23 */ /* 0x002fe2000801001b */
[----:B------:R-:W-:Y:S02]  /*11500*/  FMNMX.FTZ R8, R193, R8, !PT ;  /* 0x00000008c1087209 */ /* 0x000fe40007810000 */
[----:B------:R-:W-:Y:S02]  /*11510*/  FMNMX.FTZ R2, R192, R19, !PT ;  /* 0x00000013c0027209 */ /* 0x000fe40007810000 */
[----:B------:R-:W-:Y:S01]  /*11520*/  FSEL R194, R27, -INF , !P1 ;  /* 0xff8000001bc27808 */ /* 0x000fe20004800000 */
[----:B------:R-:W1:Y:S01]  /*11530*/  I2F R4, R4 ;  /* 0x0000000400047306 */ /* 0x000e620000201400 */
[----:B------:R-:W-:Y:S01]  /*11540*/  FMNMX.FTZ R19, R199, R2, !PT ;  /* 0x00000002c7137209 */ /* 0x000fe20007810000 */
[----:B------:R-:W4:Y:S01]  /*11550*/  LDL.64 R26, [R1+0x10] ;  /* 0x00001000011a7983 */ /* 0x000f220000100a00 */
[----:B------:R-:W-:Y:S02]  /*11560*/  FMNMX.FTZ R8, R195, R8, !PT ;  /* 0x00000008c3087209 */ /* 0x000fe40007810000 */
[----:B------:R-:W-:Y:S02]  /*11570*/  FMNMX.FTZ R19, R186, R19, !PT ;  /* 0x00000013ba137209 */ /* 0x000fe40007810000 */
[----:B------:R-:W-:Y:S02]  /*11580*/  FMNMX.FTZ R8, R207, R8, !PT ;  /* 0x00000008cf087209 */ /* 0x000fe40007810000 */
[----:B------:R-:W-:Y:S01]  /*11590*/  FMNMX.FTZ R2, R202, R19, !PT ;  /* 0x00000013ca027209 */ /* 0x000fe20007810000 */
[----:B------:R-:W5:Y:S01]  /*115a0*/  I2F R0, R0 ;  /* 0x0000000000007306 */ /* 0x000f620000201400 */
[----:B------:R-:W4:Y:S01]  /*115b0*/  LDL.64 R18, [R1+0x18] ;  /* 0x0000180001127983 */ /* 0x000f220000100a00 */
[----:B------:R-:W-:Y:S01]  /*115c0*/  ISETP.GE.AND P6, PT, R5, R244, PT ;  /* 0x000000f40500720c */ /* 0x000fe20003fc6270 */
[----:B---3--:R-:W-:Y:S01]  /*115d0*/  FFMA.FTZ R34, R17, -UR32, R34 ;  /* 0x8000002011227c23 */ /* 0x008fe20008010022 */
[----:B------:R-:W-:Y:S02]  /*115e0*/  FMNMX.FTZ R2, R205, R2, !PT ;  /* 0x00000002cd027209 */ /* 0x000fe40007810000 */
[----:B------:R-:W-:Y:S02]  /*115f0*/  FMNMX.FTZ R21, R203, R8, !PT ;  /* 0x00000008cb157209 */ /* 0x000fe40007810000 */
[----:B------:R-:W-:Y:S02]  /*11600*/  ISETP.GE.OR P6, PT, R5, R239, !P6 ;  /* 0x000000ef0500720c */ /* 0x000fe400077c6670 */
[----:B------:R-:W-:Y:S02]  /*11610*/  FMNMX.FTZ R5, R201, R2, !PT ;  /* 0x00000002c9057209 */ /* 0x000fe40007810000 */
[C---:B------:R-:W-:Y:S02]  /*11620*/  ISETP.GE.AND P1, PT, R7.reuse, R244, PT ;  /* 0x000000f40700720c */ /* 0x040fe40003f26270 */
[----:B------:R-:W-:Y:S01]  /*11630*/  FMNMX.FTZ R21, R198, R21, !PT ;  /* 0x00000015c6157209 */ /* 0x000fe20007810000 */
[----:B-1----:R-:W-:Y:S01]  /*11640*/  FFMA.FTZ R31, R4, -UR32, R31 ;  /* 0x80000020041f7c23 */ /* 0x002fe2000801001f */
[----:B------:R-:W-:Y:S02]  /*11650*/  ISETP.GE.OR P1, PT, R7, R239, !P1 ;  /* 0x000000ef0700720c */ /* 0x000fe40004f26670 */
[----:B------:R-:W-:Y:S02]  /*11660*/  FMNMX.FTZ R7, R196, R5, !PT ;  /* 0x00000005c4077209 */ /* 0x000fe40007810000 */
[----:B------:R-:W-:Y:S02]  /*11670*/  FMNMX.FTZ R8, R200, R21, !PT ;  /* 0x00000015c8087209 */ /* 0x000fe40007810000 */
[----:B------:R-:W-:Y:S01]  /*11680*/  FSEL R187, R30, -INF , !P0 ;  /* 0xff8000001ebb7808 */ /* 0x000fe20004000000 */
[----:B------:R-:W-:Y:S01]  /*11690*/  LDSM.16.MT88.4 R20, [R226+0x10000] ;  /* 0x01000000e214783b */ /* 0x000fe20000004200 */
[----:B------:R-:W-:Y:S01]  /*116a0*/  FMNMX.FTZ R4, R194, R7, !PT ;  /* 0x00000007c2047209 */ /* 0x000fe20007810000 */
[----:B-----5:R-:W-:Y:S01]  /*116b0*/  FFMA.FTZ R35, R0, -UR32, R35 ;  /* 0x8000002000237c23 */ /* 0x020fe20008010023 */
[----:B------:R-:W-:Y:S02]  /*116c0*/  FSEL R185, R31, -INF , !P6 ;  /* 0xff8000001fb97808 */ /* 0x000fe40007000000 */
[----:B------:R-:W-:Y:S02]  /*116d0*/  FMNMX.FTZ R4, R187, R4, !PT ;  /* 0x00000004bb047209 */ /* 0x000fe40007810000 */
[----:B------:R-:W-:Y:S02]  /*116e0*/  ISETP.GE.AND P0, PT, R172, R244, PT ;  /* 0x000000f4ac00720c */ /* 0x000fe40003f06270 */
[----:B------:R-:W-:Y:S02]  /*116f0*/  FMNMX.FTZ R8, R191, R8, !PT ;  /* 0x00000008bf087209 */ /* 0x000fe40007810000 */
[----:B------:R-:W-:Y:S02]  /*11700*/  FSEL R180, R34, -INF , !P1 ;  /* 0xff80000022b47808 */ /* 0x000fe40004800000 */
[----:B------:R-:W-:Y:S02]  /*11710*/  FMNMX.FTZ R17, R185, R4, !PT ;  /* 0x00000004b9117209 */ /* 0x000fe40007810000 */
[----:B------:R-:W-:Y:S02]  /*11720*/  FMNMX.FTZ R8, R189, R8, !PT ;  /* 0x00000008bd087209 */ /* 0x000fe40007810000 */
[----:B------:R-:W-:Y:S02]  /*11730*/  ISETP.GE.OR P0, PT, R172, R239, !P0 ;  /* 0x000000efac00720c */ /* 0x000fe40004706670 */
[----:B------:R-:W-:Y:S02]  /*11740*/  FMNMX.FTZ R8, R183, R8, !PT ;  /* 0x00000008b7087209 */ /* 0x000fe40007810000 */
[----:B------:R-:W-:Y:S02]  /*11750*/  FSEL R165, R35, -INF , !P0 ;  /* 0xff80000023a57808 */ /* 0x000fe40004000000 */
        /* <DEDUP_REMOVED lines=11> */
[----:B------:R-:W-:Y:S01]  /*11810*/  FMUL.FTZ R184, R2, c[0x0][0x23c] ;  /* 0x00008f0002b87a20 */ /* 0x000fe20000410000 */
[----:B---3--:R-:W-:Y:S01]  /*11820*/  FMNMX.FTZ R0, R5, R0, !PT ;  /* 0x0000000005007209 */ /* 0x008fe20007810000 */
[----:B------:R-:W-:Y:S03]  /*11830*/  IMAD.U32 R5, RZ, RZ, UR25 ;  /* 0x00000019ff057e24 */ /* 0x000fe6000f8e00ff */
[----:B------:R-:W-:Y:S02]  /*11840*/  FSEL R184, R184, RZ, P1 ;  /* 0x000000ffb8b87208 */ /* 0x000fe40000800000 */
[C---:B------:R-:W-:Y:S01]  /*11850*/  FSETP.NEU.FTZ.AND P0, PT, R0.reuse, -INF , PT ;  /* 0xff8000000000780b */ /* 0x040fe20003f1d000 */
[----:B------:R-:W-:Y:S02]  /*11860*/  FMUL.FTZ R182, R0, c[0x0][0x23c] ;  /* 0x00008f0000b67a20 */ /* 0x000fe40000410000 */
[--C-:B------:R-:W-:Y:S02]  /*11870*/  FFMA.FTZ R174, R173, c[0x0][0x23c], -R184.reuse ;  /* 0x00008f00adae7a23 */ /* 0x100fe400000108b8 */
[--C-:B------:R-:W-:Y:S01]  /*11880*/  FFMA.FTZ R175, R175, c[0x0][0x23c], -R184.reuse ;  /* 0x00008f00afaf7a23 */ /* 0x100fe200000108b8 */
[----:B------:R-:W-:Y:S01]  /*11890*/  FSEL R182, R182, RZ, P0 ;  /* 0x000000ffb6b67208 */ /* 0x000fe20000000000 */
[--C-:B------:R-:W-:Y:S02]  /*118a0*/  FFMA.FTZ R179, R171, c[0x0][0x23c], -R184.reuse ;  /* 0x00008f00abb37a23 */ /* 0x100fe400000108b8 */
[----:B------:R-:W-:Y:S01]  /*118b0*/  FFMA.FTZ R176, R169, c[0x0][0x23c], -R184 ;  /* 0x00008f00a9b07a23 */ /* 0x000fe200000108b8 */
[----:B------:R-:W-:Y:S01]  /*118c0*/  MUFU.EX2 R174, R174 ;  /* 0x000000ae00ae7308 */ /* 0x000fe20000000800 */
[--C-:B------:R-:W-:Y:S02]  /*118d0*/  FFMA.FTZ R172, R11, c[0x0][0x23c], -R182.reuse ;  /* 0x00008f000bac7a23 */ /* 0x100fe400000108b6 */
[--C-:B------:R-:W-:Y:S02]  /*118e0*/  FFMA.FTZ R173, R13, c[0x0][0x23c], -R182.reuse ;  /* 0x00008f000dad7a23 */ /* 0x100fe400000108b6 */
[--C-:B------:R-:W-:Y:S02]  /*118f0*/  FFMA.FTZ R178, R6, c[0x0][0x23c], -R182.reuse ;  /* 0x00008f0006b27a23 */ /* 0x100fe400000108b6 */
[----:B------:R-:W-:Y:S02]  /*11900*/  FFMA.FTZ R177, R9, c[0x0][0x23c], -R182 ;  /* 0x00008f0009b17a23 */ /* 0x000fe400000108b6 */
[--C-:B------:R-:W-:Y:S01]  /*11910*/  FFMA.FTZ R193, R193, c[0x0][0x23c], -R184.reuse ;  /* 0x00008f00c1c17a23 */ /* 0x100fe200000108b8 */
[----:B------:R-:W-:Y:S01]  /*11920*/  MUFU.EX2 R175, R175 ;  /* 0x000000af00af7308 */ /* 0x000fe20000000800 */
[----:B------:R-:W-:Y:S02]  /*11930*/  FFMA.FTZ R188, R195, c[0x0][0x23c], -R184 ;  /* 0x00008f00c3bc7a23 */ /* 0x000fe400000108b8 */
[--C-:B------:R-:W-:Y:S02]  /*11940*/  FFMA.FTZ R186, R186, c[0x0][0x23c], -R182.reuse ;  /* 0x00008f00baba7a23 */ /* 0x100fe400000108b6 */
[----:B------:R-:W-:Y:S02]  /*11950*/  FFMA.FTZ R195, R202, c[0x0][0x23c], -R182 ;  /* 0x00008f00cac37a23 */ /* 0x000fe400000108b6 */
[--C-:B------:R-:W-:Y:S02]  /*11960*/  FFMA.FTZ R197, R197, c[0x0][0x23c], -R184.reuse ;  /* 0x00008f00c5c57a23 */ /* 0x100fe400000108b8 */
[----:B------:R-:W-:Y:S01]  /*11970*/  FFMA.FTZ R190, R190, c[0x0][0x23c], -R184 ;  /* 0x00008f00bebe7a23 */ /* 0x000fe200000108b8 */
[----:B------:R-:W-:Y:S01]  /*11980*/  MUFU.EX2 R173, R173 ;  /* 0x000000ad00ad7308 */ /* 0x000fe20000000800 */
[--C-:B------:R-:W-:Y:S02]  /*11990*/  FFMA.FTZ R192, R192, c[0x0][0x23c], -R182.reuse ;  /* 0x00008f00c0c07a23 */ /* 0x100fe400000108b6 */
[----:B------:R-:W-:Y:S02]  /*119a0*/  FFMA.FTZ R199, R199, c[0x0][0x23c], -R182 ;  /* 0x00008f00c7c77a23 */ /* 0x000fe400000108b6 */
[----:B------:R-:W-:Y:S02]  /*119b0*/  FFMA.FTZ R207, R207, c[0x0][0x23c], -R184 ;  /* 0x00008f00cfcf7a23 */ /* 0x000fe400000108b8 */
[--C-:B------:R-:W-:Y:S02]  /*119c0*/  FFMA.FTZ R201, R201, c[0x0][0x23c], -R182.reuse ;  /* 0x00008f00c9c97a23 */ /* 0x100fe400000108b6 */
[--C-:B------:R-:W-:Y:S01]  /*119d0*/  FFMA.FTZ R187, R187, c[0x0][0x23c], -R182.reuse ;  /* 0x00008f00bbbb7a23 */ /* 0x100fe200000108b6 */
[----:B------:R-:W-:Y:S01]  /*119e0*/  MUFU.EX2 R172, R172 ;  /* 0x000000ac00ac7308 */ /* 0x000fe20000000800 */
[----:B------:R-:W-:Y:S02]  /*119f0*/  FFMA.FTZ R180, R180, c[0x0][0x23c], -R182 ;  /* 0x00008f00b4b47a23 */ /* 0x000fe400000108b6 */
[--C-:B------:R-:W-:Y:S02]  /*11a00*/  FFMA.FTZ R191, R191, c[0x0][0x23c], -R184.reuse ;  /* 0x00008f00bfbf7a23 */ /* 0x100fe400000108b8 */
[----:B------:R-:W-:Y:S05]  /*11a10*/  FFMA.FTZ R183, R183, c[0x0][0x23c], -R184 ;  /* 0x00008f00b7b77a23 */ /* 0x000fea00000108b8 */
        /* <DEDUP_REMOVED lines=11> */
[----:B--2---:R-:W-:Y:S01]  /*11ad0*/  LOP3.LUT R5, R33, UR26, R5, 0x96, !PT ;  /* 0x0000001a21057c12 */ /* 0x004fe2000f8e9605 */
[----:B------:R-:W-:Y:S04]  /*11ae0*/  UIADD3 UR26, UR26, 0x1, URZ ;  /* 0x000000011a1a7890 */ /* 0x000fe8000fffe03f */
[----:B------:R-:W-:Y:S04]  /*11af0*/  IMAD.WIDE.U32 R14, R5, -0x326172a9, RZ ;  /* 0xcd9e8d57050e7825 */ /* 0x000fe800078e00ff */
[----:B------:R-:W-:Y:S10]  /*11b00*/  MUFU.EX2 R199, R199 ;  /* 0x000000c700c77308 */ /* 0x000ff40000000800 */
[----:B------:R-:W-:Y:S01]  /*11b10*/  MUFU.EX2 R207, R207 ;  /* 0x000000cf00cf7308 */ /* 0x000fe20000000800 */
[----:B----4-:R-:W-:Y:S01]  /*11b20*/  LOP3.LUT R4, R27, UR4, R32, 0x96, !PT ;  /* 0x000000041b047c12 */ /* 0x010fe2000f8e9620 */
[----:B------:R-:W-:Y:S04]  /*11b30*/  UIADD3 UR4, UR24, -0x4ab325aa, URZ ;  /* 0xb54cda5618047890 */ /* 0x000fe8000fffe03f */
[----:B------:R-:W-:Y:S04]  /*11b40*/  IMAD.WIDE.U32 R30, R4, -0x326172a9, RZ ;  /* 0xcd9e8d57041e7825 */ /* 0x000fe800078e00ff */
[----:B------:R-:W-:Y:S01]  /*11b50*/  MUFU.EX2 R201, R201 ;  /* 0x000000c900c97308 */ /* 0x000fe20000000800 */
[----:B------:R-:W-:Y:S02]  /*11b60*/  LOP3.LUT R4, R15, UR5, R18, 0x96, !PT ;  /* 0x000000050f047c12 */ /* 0x000fe4000f8e9612 */
[----:B------:R-:W-:Y:S03]  /*11b70*/  LOP3.LUT R10, R31, UR14, R14, 0x96, !PT ;  /* 0x0000000e1f0a7c12 */ /* 0x000fe6000f8e960e */
[----:B------:R-:W-:Y:S04]  /*11b80*/  IMAD.WIDE.U32 R4, R4, -0x2daee0ad, RZ ;  /* 0xd2511f5304047825 */ /* 0x000fe800078e00ff */
[----:B------:R-:W-:Y:S01]  /*11b90*/  MUFU.EX2 R191, R191 ;  /* 0x000000bf00bf7308 */ /* 0x000fe20000000800 */
[----:B------:R-:W-:Y:S01]  /*11ba0*/  IMAD.WIDE.U32 R10, R10, -0x2daee0ad, RZ ;  /* 0xd2511f530a0a7825 */ /* 0x000fe200078e00ff */
[----:B------:R-:W-:Y:S04]  /*11bb0*/  LOP3.LUT R5, R5, UR36, R26, 0x96, !PT ;  /* 0x0000002405057c12 */ /* 0x000fe8000f8e961a */
[----:B------:R-:W-:Y:S01]  /*11bc0*/  LOP3.LUT R4, R11, UR34, R4, 0x96, !PT ;  /* 0x000000220b047c12 */ /* 0x000fe2000f8e9604 */
[----:B------:R-:W-:Y:S03]  /*11bd0*/  IMAD.WIDE.U32 R12, R5, -0x326172a9, RZ ;  /* 0xcd9e8d57050c7825 */ /* 0x000fe600078e00ff */
[----:B------:R-:W-:Y:S01]  /*11be0*/  MUFU.EX2 R187, R187 ;  /* 0x000000bb00bb7308 */ /* 0x000fe20000000800 */
[----:B------:R-:W-:Y:S01]  /*11bf0*/  IMAD.WIDE.U32 R24, R4, -0x326172a9, RZ ;  /* 0xcd9e8d5704187825 */ /* 0x000fe200078e00ff */
[----:B------:R-:W-:Y:S04]  /*11c00*/  LOP3.LUT R4, R13, UR35, R30, 0x96, !PT ;  /* 0x000000230d047c12 */ /* 0x000fe8000f8e961e */
[----:B------:R-:W-:Y:S01]  /*11c10*/  LOP3.LUT R5, R25, UR33, R12, 0x96, !PT ;  /* 0x0000002119057c12 */ /* 0x000fe2000f8e960c */
[----:B------:R-:W-:Y:S03]  /*11c20*/  IMAD.WIDE.U32 R12, R4, -0x2daee0ad, RZ ;  /* 0xd2511f53040c7825 */ /* 0x000fe600078e00ff */
[----:B------:R-:W-:Y:S01]  /*11c30*/  MUFU.EX2 R183, R183 ;  /* 0x000000b700b77308 */ /* 0x000fe20000000800 */
[----:B------:R-:W-:Y:S01]  /*11c40*/  IMAD.WIDE.U32 R34, R5, -0x2daee0ad, RZ ;  /* 0xd2511f5305227825 */ /* 0x000fe200078e00ff */
[----:B------:R-:W-:Y:S02]  /*11c50*/  LOP3.LUT R4, R13, UR31, R10, 0x96, !PT ;  /* 0x0000001f0d047c12 */ /* 0x000fe4000f8e960a */
[----:B------:R-:W-:Y:S02]  /*11c60*/  FSEL R5, R2, RZ, P1 ;  /* 0x000000ff02057208 */ /* 0x000fe40000800000 */
[----:B------:R-:W-:Y:S01]  /*11c70*/  LOP3.LUT R6, R35, UR19, R12, 0x96, !PT ;  /* 0x0000001323067c12 */ /* 0x000fe2000f8e960c */
[----:B------:R-:W-:Y:S01]  /*11c80*/  IMAD.WIDE.U32 R28, R4, -0x326172a9, RZ ;  /* 0xcd9e8d57041c7825 */ /* 0x000fe200078e00ff */
[----:B------:R-:W-:Y:S01]  /*11c90*/  FSEL R4, R0, RZ, P0 ;  /* 0x000000ff00047208 */ /* 0x000fe20000000000 */
[----:B------:R-:W1:Y:S01]  /*11ca0*/  LDSM.16.MT88.4 R12, [R228+0x10000] ;  /* 0x01000000e40c783b */ /* 0x000e620000004200 */
[----:B------:R-:W-:Y:S01]  /*11cb0*/  MUFU.EX2 R180, R180 ;  /* 0x000000b400b47308 */ /* 0x000fe20000000800 */
[----:B------:R-:W-:Y:S01]  /*11cc0*/  FADD.FTZ R164, -R5, R164 ;  /* 0x000000a405a47221 */ /* 0x000fe20000010100 */
[----:B------:R-:W-:Y:S01]  /*11cd0*/  PLOP3.LUT P0, PT, PT, PT, UP0, 0x80, 0x0 ;  /* 0x000000000000781c */ /* 0x000fe20003f0f008 */
[----:B------:R-:W-:Y:S02]  /*11ce0*/  FADD.FTZ R4, -R4, R3 ;  /* 0x0000000304047221 */ /* 0x000fe40000010100 */
[----:B------:R-:W-:Y:S04]  /*11cf0*/  IMAD.WIDE.U32 R6, R6, -0x326172a9, RZ ;  /* 0xcd9e8d5706067825 */ /* 0x000fe800078e00ff */
[----:B------:R-:W-:Y:S01]  /*11d00*/  FMUL.FTZ R164, R164, c[0x0][0x23c] ;  /* 0x00008f00a4a47a20 */ /* 0x000fe20000410000 */
[--C-:B------:R-:W-:Y:S01]  /*11d10*/  SHF.R.U32.HI R171, RZ, 0x10, R6.reuse ;  /* 0x00000010ffab7819 */ /* 0x100fe20000011606 */
[----:B------:R-:W-:Y:S01]  /*11d20*/  FMUL.FTZ R3, R4, c[0x0][0x23c] ;  /* 0x00008f0004037a20 */ /* 0x000fe20000410000 */
[C---:B------:R-:W-:Y:S02]  /*11d30*/  LOP3.LUT R10, R6.reuse, 0xffff, RZ, 0xc0, !PT ;  /* 0x0000ffff060a7812 */ /* 0x040fe400078ec0ff */
[----:B------:R-:W-:Y:S01]  /*11d40*/  LOP3.LUT R5, R6, 0xff, RZ, 0xc0, !PT ;  /* 0x000000ff06057812 */ /* 0x000fe200078ec0ff */
[----:B------:R-:W2:Y:S01]  /*11d50*/  MUFU.EX2 R164, R164 ;  /* 0x000000a400a47308 */ /* 0x000ea20000000800 */
[----:B------:R-:W-:Y:S02]  /*11d60*/  SHF.R.U32.HI R8, RZ, 0x18, R6 ;  /* 0x00000018ff087819 */ /* 0x000fe40000011606 */
[----:B------:R-:W-:Y:S02]  /*11d70*/  LOP3.LUT R6, R7, UR4, R28, 0x96, !PT ;  /* 0x0000000407067c12 */ /* 0x000fe4000f8e961c */
[----:B------:R-:W-:Y:S02]  /*11d80*/  LOP3.LUT R171, R171, 0xff, RZ, 0xc0, !PT ;  /* 0x000000ffabab7812 */ /* 0x000fe400078ec0ff */
[----:B------:R-:W-:Y:S02]  /*11d90*/  SHF.R.U32.HI R10, RZ, 0x8, R10 ;  /* 0x00000008ff0a7819 */ /* 0x000fe4000001160a */
[----:B------:R-:W-:Y:S01]  /*11da0*/  SHF.R.U32.HI R9, RZ, 0x10, R6 ;  /* 0x00000010ff097819 */ /* 0x000fe20000011606 */
[----:B------:R-:W3:Y:S01]  /*11db0*/  MUFU.EX2 R3, R3 ;  /* 0x0000000300037308 */ /* 0x000ee20000000800 */
[----:B------:R-:W-:Y:S02]  /*11dc0*/  PRMT R171, R171, 0x5410, R8 ;  /* 0x00005410abab7816 */ /* 0x000fe40000000008 */
[C---:B------:R-:W-:Y:S02]  /*11dd0*/  LOP3.LUT R8, R6.reuse, 0xffff, RZ, 0xc0, !PT ;  /* 0x0000ffff06087812 */ /* 0x040fe400078ec0ff */
[----:B------:R-:W-:Y:S01]  /*11de0*/  PRMT R5, R5, 0x5410, R10 ;  /* 0x0000541005057816 */ /* 0x000fe2000000000a */
[--C-:B------:R-:W-:Y:S01]  /*11df0*/  HSET2.LE.AND R171, R171, R252.reuse, PT ;  /* 0x000000fcabab7233 */ /* 0x100fe20003803000 */
[----:B------:R-:W-:Y:S02]  /*11e00*/  SHF.R.U32.HI R8, RZ, 0x8, R8 ;  /* 0x00000008ff087819 */ /* 0x000fe40000011608 */
[----:B------:R-:W-:Y:S01]  /*11e10*/  LOP3.LUT R4, R9, 0xff, RZ, 0xc0, !PT ;  /* 0x000000ff09047812 */ /* 0x000fe200078ec0ff */
[--C-:B------:R-:W-:Y:S01]  /*11e20*/  HSET2.LE.AND R170, R5, R252.reuse, PT ;  /* 0x000000fc05aa7233 */ /* 0x100fe20003803000 */
[----:B------:R-:W-:Y:S02]  /*11e30*/  LOP3.LUT R7, R6, 0xff, RZ, 0xc0, !PT ;  /* 0x000000ff06077812 */ /* 0x000fe400078ec0ff */
[----:B------:R-:W-:Y:S01]  /*11e40*/  SHF.R.U32.HI R169, RZ, 0x18, R6 ;  /* 0x00000018ffa97819 */ /* 0x000fe20000011606 */
[C---:B--2---:R-:W-:Y:S01]  /*11e50*/  FMUL.FTZ R9, R164.reuse, R157 ;  /* 0x0000009da4097220 */ /* 0x044fe20000410000 */
[----:B------:R-:W-:Y:S01]  /*11e60*/  PRMT R7, R7, 0x5410, R8 ;  /* 0x0000541007077816 */ /* 0x000fe20000000008 */
[----:B------:R-:W-:Y:S01]  /*11e70*/  FMUL.FTZ R8, R164, R156 ;  /* 0x0000009ca4087220 */ /* 0x000fe20000410000 */
[----:B------:R-:W-:Y:S01]  /*11e80*/  PRMT R169, R4, 0x5410, R169 ;  /* 0x0000541004a97816 */ /* 0x000fe200000000a9 */
[----:B------:R-:W-:Y:S01]  /*11e90*/  IMAD.MOV.U32 R156, RZ, RZ, R18 ;  /* 0x000000ffff9c7224 */ /* 0x000fe200078e0012 */
[----:B------:R-:W-:Y:S01]  /*11ea0*/  F2FP.BF16.PACK_AB R5, R174, R175 ;  /* 0x000000afae05723e */ /* 0x000fe200000010ff */
[--C-:B------:R-:W-:Y:S01]  /*11eb0*/  HSET2.LE.AND R168, R7, R252.reuse, PT ;  /* 0x000000fc07a87233 */ /* 0x100fe20003803000 */
[----:B------:R-:W-:Y:S01]  /*11ec0*/  F2FP.BF16.PACK_AB R4, R172, R173 ;  /* 0x000000adac04723e */ /* 0x000fe200000010ff */
[--C-:B------:R-:W-:Y:S01]  /*11ed0*/  HSET2.LE.AND R169, R169, R252.reuse, PT ;  /* 0x000000fca9a97233 */ /* 0x100fe20003803000 */
[----:B------:R-:W-:Y:S01]  /*11ee0*/  LOP3.LUT R170, R170, R5, RZ, 0xc0, !PT ;  /* 0x00000005aaaa7212 */ /* 0x000fe200078ec0ff */
[----:B---3--:R-:W-:Y:S01]  /*11ef0*/  FMUL.FTZ R6, R3, R162 ;  /* 0x000000a203067220 */ /* 0x008fe20000410000 */
[----:B------:R-:W-:Y:S01]  /*11f00*/  LOP3.LUT R171, R171, R4, RZ, 0xc0, !PT ;  /* 0x00000004abab7212 */ /* 0x000fe200078ec0ff */
[C---:B------:R-:W-:Y:S01]  /*11f10*/  FMUL.FTZ R7, R3.reuse, R163 ;  /* 0x000000a303077220 */ /* 0x040fe20000410000 */
[----:B------:R-:W-:Y:S01]  /*11f20*/  F2FP.BF16.PACK_AB R5, R176, R179 ;  /* 0x000000b3b005723e */ /* 0x000fe200000010ff */
[----:B------:R-:W-:Y:S01]  /*11f30*/  FMUL.FTZ R10, R3, R158 ;  /* 0x0000009e030a7220 */ /* 0x000fe20000410000 */
[----:B------:R-:W-:Y:S01]  /*11f40*/  F2FP.BF16.PACK_AB R4, R177, R178 ;  /* 0x000000b2b104723e */ /* 0x000fe200000010ff */
[----:B------:R-:W-:Y:S01]  /*11f50*/  FMUL.FTZ R11, R3, R159 ;  /* 0x0000009f030b7220 */ /* 0x000fe20000410000 */
[----:B------:R-:W-:Y:S01]  /*11f60*/  LOP3.LUT R168, R168, R5, RZ, 0xc0, !PT ;  /* 0x00000005a8a87212 */ /* 0x000fe200078ec0ff */
[C---:B------:R-:W-:Y:S01]  /*11f70*/  FMUL.FTZ R5, R164.reuse, R161 ;  /* 0x000000a1a4057220 */ /* 0x040fe20000410000 */
[----:B------:R-:W-:Y:S01]  /*11f80*/  LOP3.LUT R169, R169, R4, RZ, 0xc0, !PT ;  /* 0x00000004a9a97212 */ /* 0x000fe200078ec0ff */
[C---:B------:R-:W-:Y:S02]  /*11f90*/  FMUL.FTZ R4, R164.reuse, R160 ;  /* 0x000000a0a4047220 */ /* 0x040fe40000410000 */
[----:B------:R-:W-:Y:S02]  /*11fa0*/  IMAD.MOV.U32 R160, RZ, RZ, R30 ;  /* 0x000000ffffa07224 */ /* 0x000fe400078e001e */
[----:B------:R-:W-:Y:S02]  /*11fb0*/  IMAD.MOV.U32 R161, RZ, RZ, R31 ;  /* 0x000000ffffa17224 */ /* 0x000fe400078e001f */
[----:B------:R-:W-:Y:S01]  /*11fc0*/  IMAD.MOV.U32 R157, RZ, RZ, R19 ;  /* 0x000000ffff9d7224 */ /* 0x000fe200078e0013 */
[C---:B-1----:R-:W-:Y:S01]  /*11fd0*/  HMMA.16816.F32.BF16 R4, R168.reuse, R12, R4 ;  /* 0x0000000ca804723c */ /* 0x042fe20000041804 */
[----:B------:R-:W-:Y:S02]  /*11fe0*/  IMAD.MOV.U32 R158, RZ, RZ, R32 ;  /* 0x000000ffff9e7224 */ /* 0x000fe400078e0020 */
[----:B------:R-:W-:Y:S02]  /*11ff0*/  IMAD.MOV.U32 R159, RZ, RZ, R33 ;  /* 0x000000ffff9f7224 */ /* 0x000fe400078e0021 */
[C---:B------:R-:W-:Y:S02]  /*12000*/  FMUL.FTZ R32, R164.reuse, R132 ;  /* 0x00000084a4207220 */ /* 0x040fe40000410000 */
[C---:B------:R-:W-:Y:S01]  /*12010*/  FMUL.FTZ R33, R164.reuse, R133 ;  /* 0x00000085a4217220 */ /* 0x040fe20000410000 */
[C---:B------:R-:W-:Y:S01]  /*12020*/  HMMA.16816.F32.BF16 R8, R168.reuse, R14, R8 ;  /* 0x0000000ea808723c */ /* 0x040fe20000041808 */
[C---:B------:R-:W-:Y:S03]  /*12030*/  FMUL.FTZ R12, R164.reuse, R152 ;  /* 0x00000098a40c7220 */ /* 0x040fe60000410000 */
[C---:B------:R-:W-:Y:S02]  /*12040*/  FMUL.FTZ R13, R164.reuse, R153 ;  /* 0x00000099a40d7220 */ /* 0x040fe40000410000 */
[C---:B------:R-:W-:Y:S02]  /*12050*/  FMUL.FTZ R18, R3.reuse, R150 ;  /* 0x0000009603127220 */ /* 0x040fe40000410000 */
[C---:B------:R-:W-:Y:S04]  /*12060*/  FMUL.FTZ R14, R3.reuse, R154 ;  /* 0x0000009a030e7220 */ /* 0x040fe80000410000 */
[----:B------:R-:W-:Y:S02]  /*12070*/  IMAD.MOV.U32 R154, RZ, RZ, R28 ;  /* 0x000000ffff9a7224 */ /* 0x000fe400078e001c */
[C---:B------:R-:W-:Y:S02]  /*12080*/  FMUL.FTZ R15, R3.reuse, R155 ;  /* 0x0000009b030f7220 */ /* 0x040fe40000410000 */
[----:B------:R-:W-:Y:S02]  /*12090*/  IMAD.MOV.U32 R155, RZ, RZ, R29 ;  /* 0x000000ffff9b7224 */ /* 0x000fe400078e001d */
[----:B------:R-:W1:Y:S01]  /*120a0*/  LDSM.16.MT88.4 R28, [R225+0x10000] ;  /* 0x01000000e11c783b */ /* 0x000e620000004200 */
[----:B------:R-:W-:Y:S02]  /*120b0*/  IMAD.MOV.U32 R162, RZ, RZ, R26 ;  /* 0x000000ffffa27224 */ /* 0x000fe400078e001a */
[C---:B------:R-:W-:Y:S01]  /*120c0*/  HMMA.16816.F32.BF16 R12, R168.reuse, R20, R12 ;  /* 0x00000014a80c723c */ /* 0x040fe2000004180c */
[C---:B------:R-:W-:Y:S02]  /*120d0*/  FMUL.FTZ R16, R164.reuse, R148 ;  /* 0x00000094a4107220 */ /* 0x040fe40000410000 */
[C---:B------:R-:W-:Y:S02]  /*120e0*/  FMUL.FTZ R17, R164.reuse, R149 ;  /* 0x00000095a4117220 */ /* 0x040fe40000410000 */
[C---:B------:R-:W-:Y:S02]  /*120f0*/  FMUL.FTZ R19, R3.reuse, R151 ;  /* 0x0000009703137220 */ /* 0x040fe40000410000 */
[C---:B------:R-:W-:Y:S02]  /*12100*/  FMUL.FTZ R20, R164.reuse, R144 ;  /* 0x00000090a4147220 */ /* 0x040fe40000410000 */
[C---:B------:R-:W-:Y:S03]  /*12110*/  FMUL.FTZ R21, R164.reuse, R145 ;  /* 0x00000091a4157220 */ /* 0x040fe60000410000 */
[C---:B------:R-:W-:Y:S01]  /*12120*/  HMMA.16816.F32.BF16 R16, R168.reuse, R22, R16 ;  /* 0x00000016a810723c */ /* 0x040fe20000041810 */
[C---:B------:R-:W-:Y:S02]  /*12130*/  FMUL.FTZ R26, R3.reuse, R142 ;  /* 0x0000008e031a7220 */ /* 0x040fe40000410000 */
[----:B------:R-:W-:Y:S02]  /*12140*/  IMAD.MOV.U32 R163, RZ, RZ, R27 ;  /* 0x000000ffffa37224 */ /* 0x000fe400078e001b */
[C---:B------:R-:W-:Y:S02]  /*12150*/  FMUL.FTZ R27, R3.reuse, R143 ;  /* 0x0000008f031b7220 */ /* 0x040fe40000410000 */
[C---:B------:R-:W-:Y:S02]  /*12160*/  FMUL.FTZ R22, R3.reuse, R146 ;  /* 0x0000009203167220 */ /* 0x040fe40000410000 */
[C---:B------:R-:W-:Y:S02]  /*12170*/  FMUL.FTZ R23, R3.reuse, R147 ;  /* 0x0000009303177220 */ /* 0x040fe40000410000 */
[----:B------:R-:W2:Y:S01]  /*12180*/  LDSM.16.MT88.4 R144, [R224+0x10000] ;  /* 0x01000000e090783b */ /* 0x000ea20000004200 */
[----:B------:R-:W-:Y:S02]  /*12190*/  IMAD.MOV.U32 R152, RZ, RZ, R34 ;  /* 0x000000ffff987224 */ /* 0x000fe400078e0022 */
[C---:B------:R-:W-:Y:S02]  /*121a0*/  FMUL.FTZ R34, R3.reuse, R134 ;  /* 0x0000008603227220 */ /* 0x040fe40000410000 */
[----:B------:R-:W-:Y:S02]  /*121b0*/  IMAD.MOV.U32 R153, RZ, RZ, R35 ;  /* 0x000000ffff997224 */ /* 0x000fe400078e0023 */
[----:B------:R-:W-:Y:S02]  /*121c0*/  FMUL.FTZ R35, R3, R135 ;  /* 0x0000008703237220 */ /* 0x000fe40000410000 */
[----:B------:R-:W-:Y:S01]  /*121d0*/  LDSM.16.MT88.4 R132, [R226+0x12000] ;  /* 0x01200000e284783b */ /* 0x000fe20000004200 */
[C---:B------:R-:W-:Y:S02]  /*121e0*/  FMUL.FTZ R36, R164.reuse, R36 ;  /* 0x00000024a4247220 */ /* 0x040fe40000410000 */
[C---:B------:R-:W-:Y:S01]  /*121f0*/  FMUL.FTZ R37, R164.reuse, R37 ;  /* 0x00000025a4257220 */ /* 0x040fe20000410000 */
[C---:B-1----:R-:W-:Y:S01]  /*12200*/  HMMA.16816.F32.BF16 R20, R168.reuse, R28, R20 ;  /* 0x0000001ca814723c */ /* 0x042fe20000041814 */
[----:B------:R-:W-:Y:S02]  /*12210*/  IMAD.MOV.U32 R148, RZ, RZ, R24 ;  /* 0x000000ffff947224 */ /* 0x000fe400078e0018 */
[----:B------:R-:W-:Y:S02]  /*12220*/  IMAD.MOV.U32 R149, RZ, RZ, R25 ;  /* 0x000000ffff957224 */ /* 0x000fe400078e0019 */
[C---:B------:R-:W-:Y:S01]  /*12230*/  FMUL.FTZ R24, R164.reuse, R140 ;  /* 0x0000008ca4187220 */ /* 0x040fe20000410000 */
[----:B------:R-:W-:Y:S01]  /*12240*/  LOP3.LUT R140, R155, UR20, R148, 0x96, !PT ;  /* 0x000000149b8c7c12 */ /* 0x000fe2000f8e9694 */
[C---:B------:R-:W-:Y:S02]  /*12250*/  FMUL.FTZ R25, R164.reuse, R141 ;  /* 0x0000008da4197220 */ /* 0x040fe40000410000 */
[C---:B------:R-:W-:Y:S03]  /*12260*/  FMUL.FTZ R28, R164.reuse, R136 ;  /* 0x00000088a41c7220 */ /* 0x040fe60000410000 */
[C---:B------:R-:W-:Y:S02]  /*12270*/  FMUL.FTZ R29, R164.reuse, R137 ;  /* 0x00000089a41d7220 */ /* 0x040fe40000410000 */
[C---:B------:R-:W-:Y:S01]  /*12280*/  HMMA.16816.F32.BF16 R24, R168.reuse, R30, R24 ;  /* 0x0000001ea818723c */ /* 0x040fe20000041818 */
[C---:B------:R-:W-:Y:S02]  /*12290*/  FMUL.FTZ R38, R3.reuse, R38 ;  /* 0x0000002603267220 */ /* 0x040fe40000410000 */
[C---:B------:R-:W-:Y:S02]  /*122a0*/  FMUL.FTZ R39, R3.reuse, R39 ;  /* 0x0000002703277220 */ /* 0x040fe40000410000 */
[C---:B------:R-:W-:Y:S02]  /*122b0*/  FMUL.FTZ R40, R164.reuse, R40 ;  /* 0x00000028a4287220 */ /* 0x040fe40000410000 */
[C---:B------:R-:W-:Y:S02]  /*122c0*/  FMUL.FTZ R30, R3.reuse, R138 ;  /* 0x0000008a031e7220 */ /* 0x040fe40000410000 */
[C---:B------:R-:W-:Y:S02]  /*122d0*/  FMUL.FTZ R31, R3.reuse, R139 ;  /* 0x0000008b031f7220 */ /* 0x040fe40000410000 */
[----:B------:R-:W1:Y:S01]  /*122e0*/  LDSM.16.MT88.4 R136, [R228+0x12000] ;  /* 0x01200000e488783b */ /* 0x000e620000004200 */
[C---:B------:R-:W-:Y:S02]  /*122f0*/  FMUL.FTZ R41, R164.reuse, R41 ;  /* 0x00000029a4297220 */ /* 0x040fe40000410000 */
[C---:B------:R-:W-:Y:S02]  /*12300*/  FMUL.FTZ R42, R3.reuse, R42 ;  /* 0x0000002a032a7220 */ /* 0x040fe40000410000 */
[C---:B--2---:R-:W-:Y:S01]  /*12310*/  HMMA.16816.F32.BF16 R28, R168.reuse, R144, R28 ;  /* 0x00000090a81c723c */ /* 0x044fe2000004181c */
[----:B------:R-:W-:Y:S02]  /*12320*/  FMUL.FTZ R43, R3, R43 ;  /* 0x0000002b032b7220 */ /* 0x000fe40000410000 */
[C---:B------:R-:W-:Y:S02]  /*12330*/  FMUL.FTZ R44, R164.reuse, R44 ;  /* 0x0000002ca42c7220 */ /* 0x040fe40000410000 */
[C---:B------:R-:W-:Y:S02]  /*12340*/  FMUL.FTZ R45, R164.reuse, R45 ;  /* 0x0000002da42d7220 */ /* 0x040fe40000410000 */
[----:B------:R-:W-:Y:S01]  /*12350*/  F2FP.BF16.PACK_AB R144, R199, R192 ;  /* 0x000000c0c790723e */ /* 0x000fe200000010ff */
[C---:B------:R-:W-:Y:S01]  /*12360*/  HMMA.16816.F32.BF16 R32, R168.reuse, R146, R32 ;  /* 0x00000092a820723c */ /* 0x040fe20000041820 */
[C---:B------:R-:W-:Y:S03]  /*12370*/  FMUL.FTZ R46, R3.reuse, R46 ;  /* 0x0000002e032e7220 */ /* 0x040fe60000410000 */
[----:B------:R-:W-:Y:S02]  /*12380*/  FMUL.FTZ R47, R3, R47 ;  /* 0x0000002f032f7220 */ /* 0x000fe40000410000 */
[C---:B------:R-:W-:Y:S01]  /*12390*/  FMUL.FTZ R48, R164.reuse, R48 ;  /* 0x00000030a4307220 */ /* 0x040fe20000410000 */
[----:B------:R-:W-:Y:S01]  /*123a0*/  F2FP.BF16.PACK_AB R146, R195, R186 ;  /* 0x000000bac392723e */ /* 0x000fe200000010ff */
[C---:B------:R-:W-:Y:S04]  /*123b0*/  FMUL.FTZ R49, R164.reuse, R49 ;  /* 0x00000031a4317220 */ /* 0x040fe80000410000 */
[C---:B------:R-:W-:Y:S02]  /*123c0*/  FMUL.FTZ R50, R3.reuse, R50 ;  /* 0x0000003203327220 */ /* 0x040fe40000410000 */
[C---:B------:R-:W-:Y:S02]  /*123d0*/  FMUL.FTZ R51, R3.reuse, R51 ;  /* 0x0000003303337220 */ /* 0x040fe40000410000 */
[C---:B------:R-:W-:Y:S02]  /*123e0*/  FMUL.FTZ R52, R164.reuse, R52 ;  /* 0x00000034a4347220 */ /* 0x040fe40000410000 */
[C---:B------:R-:W-:Y:S02]  /*123f0*/  FMUL.FTZ R53, R164.reuse, R53 ;  /* 0x00000035a4357220 */ /* 0x040fe40000410000 */
[C---:B------:R-:W-:Y:S02]  /*12400*/  FMUL.FTZ R54, R3.reuse, R54 ;  /* 0x0000003603367220 */ /* 0x040fe40000410000 */
[C---:B------:R-:W-:Y:S02]  /*12410*/  FMUL.FTZ R55, R3.reuse, R55 ;  /* 0x0000003703377220 */ /* 0x040fe40000410000 */
[C---:B------:R-:W-:Y:S02]  /*12420*/  FMUL.FTZ R56, R164.reuse, R56 ;  /* 0x00000038a4387220 */ /* 0x040fe40000410000 */
[C---:B------:R-:W-:Y:S01]  /*12430*/  FMUL.FTZ R57, R164.reuse, R57 ;  /* 0x00000039a4397220 */ /* 0x040fe20000410000 */
[C---:B-1----:R-:W-:Y:S01]  /*12440*/  HMMA.16816.F32.BF16 R36, R168.reuse, R136, R36 ;  /* 0x00000088a824723c */ /* 0x042fe20000041824 */
[C---:B------:R-:W-:Y:S02]  /*12450*/  FMUL.FTZ R58, R3.reuse, R58 ;  /* 0x0000003a033a7220 */ /* 0x040fe40000410000 */
[C---:B------:R-:W-:Y:S02]  /*12460*/  FMUL.FTZ R59, R3.reuse, R59 ;  /* 0x0000003b033b7220 */ /* 0x040fe40000410000 */
[C---:B------:R-:W-:Y:S02]  /*12470*/  FMUL.FTZ R60, R164.reuse, R60 ;  /* 0x0000003ca43c7220 */ /* 0x040fe40000410000 */
[C---:B------:R-:W-:Y:S01]  /*12480*/  FMUL.FTZ R61, R164.reuse, R61 ;  /* 0x0000003da43d7220 */ /* 0x040fe20000410000 */
[C---:B------:R-:W-:Y:S01]  /*12490*/  HMMA.16816.F32.BF16 R40, R168.reuse, R138, R40 ;  /* 0x0000008aa828723c */ /* 0x040fe20000041828 */
[----:B------:R-:W1:Y:S03]  /*124a0*/  LDSM.16.MT88.4 R136, [R225+0x12000] ;  /* 0x01200000e188783b */ /* 0x000e660000004200 */
[C---:B------:R-:W-:Y:S02]  /*124b0*/  FMUL.FTZ R62, R3.reuse, R62 ;  /* 0x0000003e033e7220 */ /* 0x040fe40000410000 */
[C---:B------:R-:W-:Y:S02]  /*124c0*/  FMUL.FTZ R63, R3.reuse, R63 ;  /* 0x0000003f033f7220 */ /* 0x040fe40000410000 */
[C---:B------:R-:W-:Y:S01]  /*124d0*/  HMMA.16816.F32.BF16 R44, R168.reuse, R132, R44 ;  /* 0x00000084a82c723c */ /* 0x040fe2000004182c */
[C---:B------:R-:W-:Y:S03]  /*124e0*/  FMUL.FTZ R64, R164.reuse, R64 ;  /* 0x00000040a4407220 */ /* 0x040fe60000410000 */
[C---:B------:R-:W-:Y:S02]  /*124f0*/  FMUL.FTZ R65, R164.reuse, R65 ;  /* 0x00000041a4417220 */ /* 0x040fe40000410000 */
[C---:B------:R-:W-:Y:S02]  /*12500*/  FMUL.FTZ R66, R3.reuse, R66 ;  /* 0x0000004203427220 */ /* 0x040fe40000410000 */
[C---:B------:R-:W-:Y:S01]  /*12510*/  HMMA.16816.F32.BF16 R48, R168.reuse, R134, R48 ;  /* 0x00000086a830723c */ /* 0x040fe20000041830 */
[----:B------:R-:W2:Y:S03]  /*12520*/  LDSM.16.MT88.4 R132, [R224+0x12000] ;  /* 0x01200000e084783b */ /* 0x000ea60000004200 */
[C---:B------:R-:W-:Y:S02]  /*12530*/  FMUL.FTZ R67, R3.reuse, R67 ;  /* 0x0000004303437220 */ /* 0x040fe40000410000 */
[C---:B------:R-:W-:Y:S02]  /*12540*/  FMUL.FTZ R68, R164.reuse, R68 ;  /* 0x00000044a4447220 */ /* 0x040fe40000410000 */
[C---:B------:R-:W-:Y:S04]  /*12550*/  FMUL.FTZ R69, R164.reuse, R69 ;  /* 0x00000045a4457220 */ /* 0x040fe80000410000 */
        /* <DEDUP_REMOVED lines=16> */
[C---:B--2---:R-:W-:Y:S01]  /*12660*/  HMMA.16816.F32.BF16 R60, R168.reuse, R132, R60 ;  /* 0x00000084a83c723c */ /* 0x044fe2000004183c */
        /* <DEDUP_REMOVED lines=50> */
[----:B------:R-:W-:Y:S03]  /*12990*/  FMUL.FTZ R121, R164, R121 ;  /* 0x00000079a4797220 */ /* 0x000fe60000410000 */
[C---:B------:R-:W-:Y:S02]  /*129a0*/  FMUL.FTZ R122, R3.reuse, R122 ;  /* 0x0000007a037a7220 */ /* 0x040fe40000410000 */
[----:B------:R-:W-:Y:S02]  /*129b0*/  FMUL.FTZ R123, R3, R123 ;  /* 0x0000007b037b7220 */ /* 0x000fe40000410000 */
[C---:B------:R-:W-:Y:S01]  /*129c0*/  HMMA.16816.F32.BF16 R96, R168.reuse, R134, R96 ;  /* 0x00000086a860723c */ /* 0x040fe20000041860 */
[----:B------:R-:W2:Y:S03]  /*129d0*/  LDSM.16.MT88.4 R132, [R226+0x16000] ;  /* 0x01600000e284783b */ /* 0x000ea60000004200 */
[----:B------:R-:W-:Y:S04]  /*129e0*/  IMAD.WIDE.U32 R140, R140, -0x2daee0ad, RZ ;  /* 0xd2511f538c8c7825 */ /* 0x000fe800078e00ff */
[----:B------:R-:W-:Y:S01]  /*129f0*/  IMAD.U32 R148, RZ, RZ, UR26 ;  /* 0x0000001aff947e24 */ /* 0x000fe2000f8e00ff */
[----:B------:R-:W-:Y:S03]  /*12a00*/  LOP3.LUT R147, R140, 0xff, RZ, 0xc0, !PT ;  /* 0x000000ff8c937812 */ /* 0x000fe600078ec0ff */
[----:B------:R-:W-:Y:S01]  /*12a10*/  SHF.R.U32.HI R145, RZ, 0x10, R140 ;  /* 0x00000010ff917819 */ /* 0x000fe2000001168c */
[C---:B------:R-:W-:Y:S01]  /*12a20*/  FMUL.FTZ R124, R164.reuse, R124 ;  /* 0x0000007ca47c7220 */ /* 0x040fe20000410000 */
[----:B------:R-:W-:Y:S01]  /*12a30*/  LOP3.LUT R148, R159, UR25, R148, 0x96, !PT ;  /* 0x000000199f947c12 */ /* 0x000fe2000f8e9694 */
[C---:B------:R-:W-:Y:S01]  /*12a40*/  FMUL.FTZ R125, R164.reuse, R125 ;  /* 0x0000007da47d7220 */ /* 0x040fe20000410000 */
[----:B------:R-:W-:Y:S01]  /*12a50*/  LOP3.LUT R145, R145, 0xff, RZ, 0xc0, !PT ;  /* 0x000000ff91917812 */ /* 0x000fe200078ec0ff */
[C---:B------:R-:W-:Y:S02]  /*12a60*/  FMUL.FTZ R126, R3.reuse, R126 ;  /* 0x0000007e037e7220 */ /* 0x040fe40000410000 */
[C---:B------:R-:W-:Y:S02]  /*12a70*/  FMUL.FTZ R127, R3.reuse, R127 ;  /* 0x0000007f037f7220 */ /* 0x040fe40000410000 */
[C---:B------:R-:W-:Y:S02]  /*12a80*/  FMUL.FTZ R128, R164.reuse, R128 ;  /* 0x00000080a4807220 */ /* 0x040fe40000410000 */
[C---:B------:R-:W-:Y:S01]  /*12a90*/  FMUL.FTZ R129, R164.reuse, R129 ;  /* 0x00000081a4817220 */ /* 0x040fe20000410000 */
[C---:B-1----:R-:W-:Y:S01]  /*12aa0*/  HMMA.16816.F32.BF16 R100, R168.reuse, R136, R100 ;  /* 0x00000088a864723c */ /* 0x042fe20000041864 */
[C---:B------:R-:W-:Y:S02]  /*12ab0*/  FMUL.FTZ R130, R3.reuse, R130 ;  /* 0x0000008203827220 */ /* 0x040fe40000410000 */
[C---:B------:R-:W-:Y:S02]  /*12ac0*/  FMUL.FTZ R131, R3.reuse, R131 ;  /* 0x0000008303837220 */ /* 0x040fe40000410000 */
[----:B------:R-:W-:Y:S02]  /*12ad0*/  FFMA.FTZ R179, R164, R167, R179 ;  /* 0x000000a7a4b37223 */ /* 0x000fe400000100b3 */
[----:B------:R-:W-:Y:S01]  /*12ae0*/  FFMA.FTZ R178, R3, R166, R178 ;  /* 0x000000a603b27223 */ /* 0x000fe200000100b2 */
[C---:B------:R-:W-:Y:S01]  /*12af0*/  HMMA.16816.F32.BF16 R104, R168.reuse, R138, R104 ;  /* 0x0000008aa868723c */ /* 0x040fe20000041868 */
[----:B------:R-:W1:Y:S03]  /*12b00*/  LDSM.16.MT88.4 R136, [R225+0x16000] ;  /* 0x01600000e188783b */ /* 0x000e660000004200 */
[----:B------:R-:W-:Y:S02]  /*12b10*/  FADD.FTZ R176, R176, R179 ;  /* 0x000000b3b0b07221 */ /* 0x000fe40000010000 */
[----:B------:R-:W-:Y:S02]  /*12b20*/  FADD.FTZ R178, R177, R178 ;  /* 0x000000b2b1b27221 */ /* 0x000fe40000010000 */
[C---:B--2---:R-:W-:Y:S01]  /*12b30*/  HMMA.16816.F32.BF16 R108, R168.reuse, R132, R108 ;  /* 0x00000084a86c723c */ /* 0x044fe2000004186c */
[----:B------:R-:W-:Y:S04]  /*12b40*/  FADD.FTZ R175, R175, R176 ;  /* 0x000000b0afaf7221 */ /* 0x000fe80000010000 */
[----:B------:R-:W-:Y:S03]  /*12b50*/  FADD.FTZ R174, R174, R175 ;  /* 0x000000afaeae7221 */ /* 0x000fe60000010000 */
[C---:B------:R-:W-:Y:S01]  /*12b60*/  HMMA.16816.F32.BF16 R112, R168.reuse, R134, R112 ;  /* 0x00000086a870723c */ /* 0x040fe20000041870 */
[----:B------:R-:W2:Y:S07]  /*12b70*/  LDSM.16.MT88.4 R132, [R224+0x16000] ;  /* 0x01600000e084783b */ /* 0x000eae0000004200 */
[C---:B-1----:R-:W-:Y:S07]  /*12b80*/  HMMA.16816.F32.BF16 R116, R168.reuse, R136, R116 ;  /* 0x00000088a874723c */ /* 0x042fee0000041874 */
[----:B------:R-:W-:Y:S01]  /*12b90*/  SHF.R.U32.HI R136, RZ, 0x18, R140 ;  /* 0x00000018ff887819 */ /* 0x000fe2000001168c */
[C---:B------:R-:W-:Y:S04]  /*12ba0*/  HMMA.16816.F32.BF16 R120, R168.reuse, R138, R120 ;  /* 0x0000008aa878723c */ /* 0x040fe80000041878 */
[----:B------:R-:W-:Y:S03]  /*12bb0*/  PRMT R145, R145, 0x5410, R136 ;  /* 0x0000541091917816 */ /* 0x000fe60000000088 */
[----:B------:R-:W-:Y:S01]  /*12bc0*/  LOP3.LUT R138, R140, 0xffff, RZ, 0xc0, !PT ;  /* 0x0000ffff8c8a7812 */ /* 0x000fe200078ec0ff */
[C---:B--2---:R-:W-:Y:S01]  /*12bd0*/  HMMA.16816.F32.BF16 R124, R168.reuse, R132, R124 ;  /* 0x00000084a87c723c */ /* 0x044fe2000004187c */
[----:B------:R-:W-:Y:S03]  /*12be0*/  LOP3.LUT R140, R141, UR13, R152, 0x96, !PT ;  /* 0x0000000d8d8c7c12 */ /* 0x000fe6000f8e9698 */
[----:B------:R-:W-:Y:S02]  /*12bf0*/  SHF.R.U32.HI R138, RZ, 0x8, R138 ;  /* 0x00000008ff8a7819 */ /* 0x000fe4000001168a */
[C---:B------:R-:W-:Y:S02]  /*12c00*/  LOP3.LUT R141, R140.reuse, 0xffff, RZ, 0xc0, !PT ;  /* 0x0000ffff8c8d7812 */ /* 0x040fe400078ec0ff */
[----:B------:R-:W-:Y:S01]  /*12c10*/  HMMA.16816.F32.BF16 R128, R168, R134, R128 ;  /* 0x00000086a880723c */ /* 0x000fe20000041880 */
[----:B------:R-:W-:Y:S02]  /*12c20*/  PRMT R147, R147, 0x5410, R138 ;  /* 0x0000541093937816 */ /* 0x000fe4000000008a */
[----:B------:R-:W1:Y:S01]  /*12c30*/  LDSM.16.MT88.4 R136, [R228+0x10800] ;  /* 0x01080000e488783b */ /* 0x000e620000004200 */
[--C-:B------:R-:W-:Y:S02]  /*12c40*/  SHF.R.U32.HI R132, RZ, 0x10, R140.reuse ;  /* 0x00000010ff847819 */ /* 0x100fe4000001168c */
[----:B------:R-:W-:Y:S01]  /*12c50*/  LOP3.LUT R149, R140, 0xff, RZ, 0xc0, !PT ;  /* 0x000000ff8c957812 */ /* 0x000fe200078ec0ff */
[--C-:B------:R-:W-:Y:S01]  /*12c60*/  HSET2.LE.AND R134, R147, R252.reuse, PT ;  /* 0x000000fc93867233 */ /* 0x100fe20003803000 */
[----:B------:R-:W-:Y:S01]  /*12c70*/  SHF.R.U32.HI R133, RZ, 0x18, R140 ;  /* 0x00000018ff857819 */ /* 0x000fe2000001168c */
[--C-:B------:R-:W-:Y:S03]  /*12c80*/  HSET2.LE.AND R135, R145, R252.reuse, PT ;  /* 0x000000fc91877233 */ /* 0x100fe60003803000 */
[----:B------:R-:W-:Y:S01]  /*12c90*/  SHF.R.U32.HI R140, RZ, 0x8, R141 ;  /* 0x00000008ff8c7819 */ /* 0x000fe2000001168d */
[--C-:B------:R-:W-:Y:S01]  /*12ca0*/  FFMA.FTZ R170, R196, c[0x0][0x23c], -R182.reuse ;  /* 0x00008f00c4aa7a23 */ /* 0x100fe200000108b6 */
[----:B------:R-:W-:Y:S01]  /*12cb0*/  LOP3.LUT R132, R132, 0xff, RZ, 0xc0, !PT ;  /* 0x000000ff84847812 */ /* 0x000fe200078ec0ff */
[----:B------:R-:W-:Y:S01]  /*12cc0*/  FFMA.FTZ R171, R194, c[0x0][0x23c], -R182 ;  /* 0x00008f00c2ab7a23 */ /* 0x000fe200000108b6 */
[----:B------:R-:W-:Y:S01]  /*12cd0*/  PRMT R149, R149, 0x5410, R140 ;  /* 0x0000541095957816 */ /* 0x000fe2000000008c */
[----:B------:R-:W-:Y:S01]  /*12ce0*/  FFMA.FTZ R194, R203, c[0x0][0x23c], -R184 ;  /* 0x00008f00cbc27a23 */ /* 0x000fe200000108b8 */
[----:B------:R-:W2:Y:S01]  /*12cf0*/  LDSM.16.MT88.4 R140, [R226+0x10800] ;  /* 0x01080000e28c783b */ /* 0x000ea20000004200 */
[----:B------:R-:W-:Y:S01]  /*12d00*/  PRMT R133, R132, 0x5410, R133 ;  /* 0x0000541084857816 */ /* 0x000fe20000000085 */
[----:B------:R-:W-:Y:S01]  /*12d10*/  MUFU.EX2 R170, R170 ;  /* 0x000000aa00aa7308 */ /* 0x000fe20000000800 */
[--C-:B------:R-:W-:Y:S01]  /*12d20*/  HSET2.LE.AND R132, R149, R252.reuse, PT ;  /* 0x000000fc95847233 */ /* 0x100fe20003803000 */
[----:B------:R-:W-:Y:S01]  /*12d30*/  F2FP.BF16.PACK_AB R147, R188, R193 ;  /* 0x000000c1bc93723e */ /* 0x000fe200000010ff */
[----:B------:R-:W-:Y:S01]  /*12d40*/  IMAD.WIDE.U32 R148, R148, -0x326172a9, RZ ;  /* 0xcd9e8d5794947825 */ /* 0x000fe200078e00ff */
[--C-:B------:R-:W-:Y:S01]  /*12d50*/  HSET2.LE.AND R133, R133, R252.reuse, PT ;  /* 0x000000fc85857233 */ /* 0x100fe20003803000 */
[----:B------:R-:W-:Y:S02]  /*12d60*/  F2FP.BF16.PACK_AB R145, R190, R197 ;  /* 0x000000c5be91723e */ /* 0x000fe400000010ff */
[----:B------:R-:W-:Y:S01]  /*12d70*/  LOP3.LUT R134, R134, R147, RZ, 0xc0, !PT ;  /* 0x0000009386867212 */ /* 0x000fe200078ec0ff */
[----:B------:R-:W-:Y:S01]  /*12d80*/  FFMA.FTZ R196, R205, c[0x0][0x23c], -R182 ;  /* 0x00008f00cdc47a23 */ /* 0x000fe200000108b6 */
[----:B------:R-:W-:Y:S01]  /*12d90*/  LOP3.LUT R135, R135, R146, RZ, 0xc0, !PT ;  /* 0x0000009287877212 */ /* 0x000fe200078ec0ff */
[----:B------:R-:W-:Y:S01]  /*12da0*/  MUFU.EX2 R171, R171 ;  /* 0x000000ab00ab7308 */ /* 0x000fe20000000800 */
[----:B------:R-:W-:Y:S01]  /*12db0*/  LOP3.LUT R132, R132, R145, RZ, 0xc0, !PT ;  /* 0x0000009184847212 */ /* 0x000fe200078ec0ff */
[--C-:B------:R-:W-:Y:S01]  /*12dc0*/  FFMA.FTZ R168, R198, c[0x0][0x23c], -R184.reuse ;  /* 0x00008f00c6a87a23 */ /* 0x100fe200000108b8 */
[----:B------:R-:W-:Y:S01]  /*12dd0*/  LOP3.LUT R133, R133, R144, RZ, 0xc0, !PT ;  /* 0x0000009085857212 */ /* 0x000fe200078ec0ff */
[----:B------:R-:W-:Y:S01]  /*12de0*/  FFMA.FTZ R169, R200, c[0x0][0x23c], -R184 ;  /* 0x00008f00c8a97a23 */ /* 0x000fe200000108b8 */
[----:B------:R-:W3:Y:S01]  /*12df0*/  LDSM.16.MT88.4 R144, [R225+0x10800] ;  /* 0x01080000e190783b */ /* 0x000ee20000004200 */
[--C-:B------:R-:W-:Y:S02]  /*12e00*/  FFMA.FTZ R200, R185, c[0x0][0x23c], -R182.reuse ;  /* 0x00008f00b9c87a23 */ /* 0x100fe400000108b6 */
[----:B------:R-:W-:Y:S02]  /*12e10*/  FFMA.FTZ R182, R165, c[0x0][0x23c], -R182 ;  /* 0x00008f00a5b67a23 */ /* 0x000fe400000108b6 */
[----:B------:R-:W-:Y:S01]  /*12e20*/  MUFU.EX2 R194, R194 ;  /* 0x000000c200c27308 */ /* 0x000fe20000000800 */
[--C-:B------:R-:W-:Y:S01]  /*12e30*/  FFMA.FTZ R198, R189, c[0x0][0x23c], -R184.reuse ;  /* 0x00008f00bdc67a23 */ /* 0x100fe200000108b8 */
[C---:B-1----:R-:W-:Y:S01]  /*12e40*/  HMMA.16816.F32.BF16 R4, R132.reuse, R136, R4 ;  /* 0x000000888404723c */ /* 0x042fe20000041804 */
[----:B------:R-:W-:Y:S02]  /*12e50*/  FFMA.FTZ R184, R181, c[0x0][0x23c], -R184 ;  /* 0x00008f00b5b87a23 */ /* 0x000fe400000108b8 */
[----:B------:R-:W-:Y:S05]  /*12e60*/  FADD.FTZ R197, R197, R174 ;  /* 0x000000aec5c57221 */ /* 0x000fea0000010000 */
[----:B------:R-:W-:Y:S01]  /*12e70*/  MUFU.EX2 R196, R196 ;  /* 0x000000c400c47308 */ /* 0x000fe20000000800 */
[C---:B------:R-:W-:Y:S01]  /*12e80*/  HMMA.16816.F32.BF16 R8, R132.reuse, R138, R8 ;  /* 0x0000008a8408723c */ /* 0x040fe20000041808 */
[----:B------:R-:W1:Y:S02]  /*12e90*/  LDSM.16.MT88.4 R136, [R224+0x10800] ;  /* 0x01080000e088783b */ /* 0x000e640000004200 */
[----:B------:R-:W-:Y:S05]  /*12ea0*/  FADD.FTZ R190, R190, R197 ;  /* 0x000000c5bebe7221 */ /* 0x000fea0000010000 */
[C---:B--2---:R-:W-:Y:S01]  /*12eb0*/  HMMA.16816.F32.BF16 R12, R132.reuse, R140, R12 ;  /* 0x0000008c840c723c */ /* 0x044fe2000004180c */
[----:B------:R-:W-:Y:S03]  /*12ec0*/  MUFU.EX2 R168, R168 ;  /* 0x000000a800a87308 */ /* 0x000fe60000000800 */
[----:B------:R-:W-:Y:S04]  /*12ed0*/  FADD.FTZ R193, R193, R190 ;  /* 0x000000bec1c17221 */ /* 0x000fe80000010000 */
[C---:B------:R-:W-:Y:S01]  /*12ee0*/  HMMA.16816.F32.BF16 R16, R132.reuse, R142, R16 ;  /* 0x0000008e8410723c */ /* 0x040fe20000041810 */
[----:B------:R-:W2:Y:S02]  /*12ef0*/  LDSM.16.MT88.4 R140, [R228+0x12800] ;  /* 0x01280000e48c783b */ /* 0x000ea40000004200 */
[----:B------:R-:W-:Y:S01]  /*12f00*/  MUFU.EX2 R169, R169 ;  /* 0x000000a900a97308 */ /* 0x000fe20000000800 */
[----:B------:R-:W-:Y:S04]  /*12f10*/  FADD.FTZ R188, R188, R193 ;  /* 0x000000c1bcbc7221 */ /* 0x000fe80000010000 */
        /* <DEDUP_REMOVED lines=8> */
[----:B------:R-:W4:Y:S06]  /*12fa0*/  MUFU.EX2 R184, R184 ;  /* 0x000000b800b87308 */ /* 0x000f2c0000000800 */
[C---:B--2---:R-:W-:Y:S04]  /*12fb0*/  HMMA.16816.F32.BF16 R36, R132.reuse, R140, R36 ;  /* 0x0000008c8424723c */ /* 0x044fe80000041824 */
[----:B------:R-:W2:Y:S04]  /*12fc0*/  MUFU.EX2 R181, R182 ;  /* 0x000000b600b57308 */ /* 0x000ea80000000800 */
[C---:B------:R-:W-:Y:S01]  /*12fd0*/  HMMA.16816.F32.BF16 R40, R132.reuse, R142, R40 ;  /* 0x0000008e8428723c */ /* 0x040fe20000041828 */
[----:B------:R-:W5:Y:S07]  /*12fe0*/  LDSM.16.MT88.4 R140, [R224+0x12800] ;  /* 0x01280000e08c783b */ /* 0x000f6e0000004200 */
[C---:B---3--:R-:W-:Y:S01]  /*12ff0*/  HMMA.16816.F32.BF16 R44, R132.reuse, R144, R44 ;  /* 0x00000090842c723c */ /* 0x048fe2000004182c */
[----:B----4-:R-:W-:Y:S07]  /*13000*/  F2FP.BF16.PACK_AB R3, R184, R183 ;  /* 0x000000b7b803723e */ /* 0x010fee00000010ff */
[C---:B------:R-:W-:Y:S01]  /*13010*/  HMMA.16816.F32.BF16 R48, R132.reuse, R146, R48 ;  /* 0x000000928430723c */ /* 0x040fe20000041830 */
[----:B------:R-:W3:Y:S07]  /*13020*/  LDSM.16.MT88.4 R144, [R228+0x14800] ;  /* 0x01480000e490783b */ /* 0x000eee0000004200 */
[C---:B-1----:R-:W-:Y:S08]  /*13030*/  HMMA.16816.F32.BF16 R52, R132.reuse, R136, R52 ;  /* 0x000000888434723c */ /* 0x042ff00000041834 */
[C---:B------:R-:W-:Y:S01]  /*13040*/  HMMA.16816.F32.BF16 R56, R132.reuse, R138, R56 ;  /* 0x0000008a8438723c */ /* 0x040fe20000041838 */
[----:B------:R-:W1:Y:S07]  /*13050*/  LDSM.16.MT88.4 R136, [R226+0x14800] ;  /* 0x01480000e288783b */ /* 0x000e6e0000004200 */
        /* <DEDUP_REMOVED lines=12> */
[C---:B---3--:R-:W-:Y:S07]  /*13120*/  HMMA.16816.F32.BF16 R92, R132.reuse, R144, R92 ;  /* 0x00000090845c723c */ /* 0x048fee000004185c */
[----:B------:R-:W-:Y:S01]  /*13130*/  LOP3.LUT R145, R149, UR5, R156, 0x96, !PT ;  /* 0x0000000595917c12 */ /* 0x000fe2000f8e969c */
[C---:B------:R-:W-:Y:S01]  /*13140*/  HMMA.16816.F32.BF16 R96, R132.reuse, R146, R96 ;  /* 0x000000928460723c */ /* 0x040fe20000041860 */
[----:B------:R-:W-:Y:S03]  /*13150*/  LDSM.16.MT88.4 R156, [R228+0x11800] ;  /* 0x01180000e49c783b */ /* 0x000fe60000004200 */
[----:B------:R-:W-:Y:S04]  /*13160*/  LOP3.LUT R144, R161, UR14, R148, 0x96, !PT ;  /* 0x0000000ea1907c12 */ /* 0x000fe8000f8e9694 */
[C---:B-1----:R-:W-:Y:S07]  /*13170*/  HMMA.16816.F32.BF16 R100, R132.reuse, R136, R100 ;  /* 0x000000888464723c */ /* 0x042fee0000041864 */
[----:B------:R-:W-:Y:S01]  /*13180*/  IMAD.WIDE.U32 R136, R145, -0x2daee0ad, RZ ;  /* 0xd2511f5391887825 */ /* 0x000fe200078e00ff */
[C---:B------:R-:W-:Y:S04]  /*13190*/  HMMA.16816.F32.BF16 R104, R132.reuse, R138, R104 ;  /* 0x0000008a8468723c */ /* 0x040fe80000041868 */
[----:B------:R-:W-:Y:S01]  /*131a0*/  IMAD.WIDE.U32 R144, R144, -0x2daee0ad, RZ ;  /* 0xd2511f5390907825 */ /* 0x000fe200078e00ff */
[----:B------:R-:W-:Y:S03]  /*131b0*/  LOP3.LUT R146, R137, UR36, R162, 0x96, !PT ;  /* 0x0000002489927c12 */ /* 0x000fe6000f8e96a2 */
[C---:B----4-:R-:W-:Y:S01]  /*131c0*/  HMMA.16816.F32.BF16 R108, R132.reuse, R140, R108 ;  /* 0x0000008c846c723c */ /* 0x050fe2000004186c */
[----:B------:R-:W-:Y:S02]  /*131d0*/  LOP3.LUT R145, R145, UR34, R136, 0x96, !PT ;  /* 0x0000002291917c12 */ /* 0x000fe4000f8e9688 */
[----:B------:R-:W1:Y:S01]  /*131e0*/  LDSM.16.MT88.4 R136, [R225+0x16800] ;  /* 0x01680000e188783b */ /* 0x000e620000004200 */
[----:B------:R-:W-:Y:S04]  /*131f0*/  IMAD.WIDE.U32 R148, R146, -0x326172a9, RZ ;  /* 0xcd9e8d5792947825 */ /* 0x000fe800078e00ff */
[C---:B------:R-:W-:Y:S01]  /*13200*/  HMMA.16816.F32.BF16 R112, R132.reuse, R142, R112 ;  /* 0x0000008e8470723c */ /* 0x040fe20000041870 */
[----:B------:R-:W-:Y:S02]  /*13210*/  IMAD.WIDE.U32 R146, R145, -0x326172a9, RZ ;  /* 0xcd9e8d5791927825 */ /* 0x000fe400078e00ff */
[----:B------:R-:W3:Y:S01]  /*13220*/  LDSM.16.MT88.4 R140, [R224+0x16800] ;  /* 0x01680000e08c783b */ /* 0x000ee20000004200 */
[----:B------:R-:W-:Y:S02]  /*13230*/  LOP3.LUT R145, R149, UR35, R160, 0x96, !PT ;  /* 0x0000002395917c12 */ /* 0x000fe4000f8e96a0 */
[----:B------:R-:W-:Y:S06]  /*13240*/  LOP3.LUT R148, R147, UR33, R148, 0x96, !PT ;  /* 0x0000002193947c12 */ /* 0x000fec000f8e9694 */
[----:B------:R-:W-:Y:S01]  /*13250*/  IMAD.WIDE.U32 R148, R148, -0x2daee0ad, RZ ;  /* 0xd2511f5394947825 */ /* 0x000fe200078e00ff */
[C---:B-1----:R-:W-:Y:S07]  /*13260*/  HMMA.16816.F32.BF16 R116, R132.reuse, R136, R116 ;  /* 0x000000888474723c */ /* 0x042fee0000041874 */
[----:B------:R-:W-:Y:S01]  /*13270*/  IMAD.WIDE.U32 R136, R145, -0x2daee0ad, RZ ;  /* 0xd2511f5391887825 */ /* 0x000fe200078e00ff */
[C---:B------:R-:W-:Y:S04]  /*13280*/  HMMA.16816.F32.BF16 R120, R132.reuse, R138, R120 ;  /* 0x0000008a8478723c */ /* 0x040fe80000041878 */
[----:B------:R-:W-:Y:S02]  /*13290*/  LOP3.LUT R144, R137, UR31, R144, 0x96, !PT ;  /* 0x0000001f89907c12 */ /* 0x000fe4000f8e9690 */
[----:B------:R-:W-:Y:S02]  /*132a0*/  LOP3.LUT R136, R149, UR19, R136, 0x96, !PT ;  /* 0x0000001395887c12 */ /* 0x000fe4000f8e9688 */
[C---:B---3--:R-:W-:Y:S01]  /*132b0*/  HMMA.16816.F32.BF16 R124, R132.reuse, R140, R124 ;  /* 0x0000008c847c723c */ /* 0x048fe2000004187c */
[----:B------:R-:W-:Y:S04]  /*132c0*/  IMAD.WIDE.U32 R144, R144, -0x326172a9, RZ ;  /* 0xcd9e8d5790907825 */ /* 0x000fe800078e00ff */
[----:B------:R-:W-:Y:S01]  /*132d0*/  IMAD.WIDE.U32 R136, R136, -0x326172a9, RZ ;  /* 0xcd9e8d5788887825 */ /* 0x000fe200078e00ff */
[----:B------:R-:W-:Y:S02]  /*132e0*/  LOP3.LUT R149, R145, UR20, R146, 0x96, !PT ;  /* 0x0000001491957c12 */ /* 0x000fe4000f8e9692 */
[----:B------:R-:W-:Y:S04]  /*132f0*/  HMMA.16816.F32.BF16 R128, R132, R142, R128 ;  /* 0x0000008e8480723c */ /* 0x000fe80000041880 */
[----:B------:R-:W-:Y:S02]  /*13300*/  LOP3.LUT R144, R137, UR4, R144, 0x96, !PT ;  /* 0x0000000489907c12 */ /* 0x000fe4000f8e9690 */
[C---:B------:R-:W-:Y:S02]  /*13310*/  LOP3.LUT R147, R136.reuse, 0xffff, RZ, 0xc0, !PT ;  /* 0x0000ffff88937812 */ /* 0x040fe400078ec0ff */
[--C-:B------:R-:W-:Y:S04]  /*13320*/  SHF.R.U32.HI R150, RZ, 0x10, R136.reuse ;  /* 0x00000010ff967819 */ /* 0x100fe80000011688 */
[----:B------:R-:W-:Y:S02]  /*13330*/  LOP3.LUT R146, R136, 0xff, RZ, 0xc0, !PT ;  /* 0x000000ff88927812 */ /* 0x000fe400078ec0ff */
[----:B------:R-:W-:Y:S02]  /*13340*/  SHF.R.U32.HI R145, RZ, 0x18, R136 ;  /* 0x00000018ff917819 */ /* 0x000fe40000011688 */
[----:B------:R-:W1:Y:S01]  /*13350*/  LDSM.16.MT88.4 R136, [R228+0x11000] ;  /* 0x01100000e488783b */ /* 0x000e620000004200 */
[----:B------:R-:W-:Y:S02]  /*13360*/  SHF.R.U32.HI R141, RZ, 0x8, R147 ;  /* 0x00000008ff8d7819 */ /* 0x000fe40000011693 */
[----:B------:R-:W-:Y:S02]  /*13370*/  LOP3.LUT R132, R144, 0xffff, RZ, 0xc0, !PT ;  /* 0x0000ffff90847812 */ /* 0x000fe400078ec0ff */
[----:B------:R-:W-:Y:S02]  /*13380*/  PRMT R141, R146, 0x5410, R141 ;  /* 0x00005410928d7816 */ /* 0x000fe4000000008d */
[--C-:B------:R-:W-:Y:S02]  /*13390*/  SHF.R.U32.HI R147, RZ, 0x10, R144.reuse ;  /* 0x00000010ff937819 */ /* 0x100fe40000011690 */
[----:B------:R-:W-:Y:S01]  /*133a0*/  LOP3.LUT R150, R150, 0xff, RZ, 0xc0, !PT ;  /* 0x000000ff96967812 */ /* 0x000fe200078ec0ff */
[--C-:B------:R-:W-:Y:S01]  /*133b0*/  HSET2.LE.AND R134, R141, R252.reuse, PT ;  /* 0x000000fc8d867233 */ /* 0x100fe20003803000 */
[----:B------:R-:W-:Y:S01]  /*133c0*/  LOP3.LUT R151, R144, 0xff, RZ, 0xc0, !PT ;  /* 0x000000ff90977812 */ /* 0x000fe200078ec0ff */
[----:B------:R-:W3:Y:S01]  /*133d0*/  LDSM.16.MT88.4 R140, [R226+0x11000] ;  /* 0x01100000e28c783b */ /* 0x000ee20000004200 */
[----:B------:R-:W-:Y:S02]  /*133e0*/  SHF.R.U32.HI R144, RZ, 0x18, R144 ;  /* 0x00000018ff907819 */ /* 0x000fe40000011690 */
[----:B------:R-:W-:Y:S02]  /*133f0*/  SHF.R.U32.HI R132, RZ, 0x8, R132 ;  /* 0x00000008ff847819 */ /* 0x000fe40000011684 */
[----:B------:R-:W-:Y:S02]  /*13400*/  LOP3.LUT R147, R147, 0xff, RZ, 0xc0, !PT ;  /* 0x000000ff93937812 */ /* 0x000fe400078ec0ff */
[----:B------:R-:W-:Y:S02]  /*13410*/  PRMT R145, R150, 0x5410, R145 ;  /* 0x0000541096917816 */ /* 0x000fe40000000091 */
[----:B------:R-:W-:Y:S02]  /*13420*/  PRMT R151, R151, 0x5410, R132 ;  /* 0x0000541097977816 */ /* 0x000fe40000000084 */
[----:B------:R-:W-:Y:S01]  /*13430*/  PRMT R147, R147, 0x5410, R144 ;  /* 0x0000541093937816 */ /* 0x000fe20000000090 */
[--C-:B------:R-:W-:Y:S01]  /*13440*/  HSET2.LE.AND R135, R145, R252.reuse, PT ;  /* 0x000000fc91877233 */ /* 0x100fe20003803000 */
[----:B------:R-:W-:Y:S01]  /*13450*/  F2FP.BF16.PACK_AB R133, R169, R168 ;  /* 0x000000a8a985723e */ /* 0x000fe200000010ff */
[--C-:B------:R-:W-:Y:S01]  /*13460*/  HSET2.LE.AND R132, R151, R252.reuse, PT ;  /* 0x000000fc97847233 */ /* 0x100fe20003803000 */
[----:B------:R-:W-:Y:S02]  /*13470*/  F2FP.BF16.PACK_AB R146, R171, R170 ;  /* 0x000000aaab92723e */ /* 0x000fe400000010ff */
[----:B------:R-:W-:Y:S01]  /*13480*/  LOP3.LUT R134, R134, R133, RZ, 0xc0, !PT ;  /* 0x0000008586867212 */ /* 0x000fe200078ec0ff */
[--C-:B------:R-:W-:Y:S01]  /*13490*/  HSET2.LE.AND R133, R147, R252.reuse, PT ;  /* 0x000000fc93857233 */ /* 0x100fe20003803000 */
[C---:B------:R-:W-:Y:S01]  /*134a0*/  F2FP.BF16.PACK_AB R145, R194.reuse, R207 ;  /* 0x000000cfc291723e */ /* 0x040fe200000010ff */
[----:B------:R-:W-:Y:S01]  /*134b0*/  FADD.FTZ R207, R207, R188 ;  /* 0x000000bccfcf7221 */ /* 0x000fe20000010000 */
[----:B------:R-:W-:Y:S02]  /*134c0*/  F2FP.BF16.PACK_AB R144, R201, R196 ;  /* 0x000000c4c990723e */ /* 0x000fe400000010ff */
[----:B------:R-:W-:Y:S01]  /*134d0*/  LOP3.LUT R135, R135, R146, RZ, 0xc0, !PT ;  /* 0x0000009287877212 */ /* 0x000fe200078ec0ff */
[----:B------:R-:W-:Y:S01]  /*134e0*/  FADD.FTZ R207, R194, R207 ;  /* 0x000000cfc2cf7221 */ /* 0x000fe20000010000 */
[----:B------:R-:W-:Y:S02]  /*134f0*/  LOP3.LUT R132, R132, R145, RZ, 0xc0, !PT ;  /* 0x0000009184847212 */ /* 0x000fe400078ec0ff */
[----:B------:R-:W-:Y:S01]  /*13500*/  LOP3.LUT R133, R133, R144, RZ, 0xc0, !PT ;  /* 0x0000009085857212 */ /* 0x000fe200078ec0ff */
[----:B------:R-:W-:Y:S01]  /*13510*/  FADD.FTZ R168, R168, R207 ;  /* 0x000000cfa8a87221 */ /* 0x000fe20000010000 */
[----:B------:R-:W4:Y:S03]  /*13520*/  LDSM.16.MT88.4 R144, [R225+0x11000] ;  /* 0x01100000e190783b */ /* 0x000f260000004200 */
[----:B------:R-:W-:Y:S02]  /*13530*/  FADD.FTZ R168, R169, R168 ;  /* 0x000000a8a9a87221 */ /* 0x000fe40000010000 */
        /* <DEDUP_REMOVED lines=39> */
[C---:B---3--:R-:W-:Y:S07]  /*137b0*/  HMMA.16816.F32.BF16 R108, R132.reuse, R140, R108 ;  /* 0x0000008c846c723c */ /* 0x048fee000004186c */
[----:B------:R-:W-:Y:S01]  /*137c0*/  IMAD.WIDE.U32 R140, R149, -0x2daee0ad, RZ ;  /* 0xd2511f53958c7825 */ /* 0x000fe200078e00ff */
[C---:B------:R-:W-:Y:S07]  /*137d0*/  HMMA.16816.F32.BF16 R112, R132.reuse, R142, R112 ;  /* 0x0000008e8470723c */ /* 0x040fee0000041870 */
[----:B------:R-:W-:Y:S01]  /*137e0*/  SHF.R.U32.HI R142, RZ, 0x18, R140 ;  /* 0x00000018ff8e7819 */ /* 0x000fe2000001168c */
[C---:B----4-:R-:W-:Y:S07]  /*137f0*/  HMMA.16816.F32.BF16 R116, R132.reuse, R144, R116 ;  /* 0x000000908474723c */ /* 0x050fee0000041874 */
[C---:B------:R-:W-:Y:S01]  /*13800*/  LOP3.LUT R144, R140.reuse, 0xffff, RZ, 0xc0, !PT ;  /* 0x0000ffff8c907812 */ /* 0x040fe200078ec0ff */
[C---:B------:R-:W-:Y:S01]  /*13810*/  HMMA.16816.F32.BF16 R120, R132.reuse, R146, R120 ;  /* 0x000000928478723c */ /* 0x040fe20000041878 */
[----:B------:R-:W-:Y:S03]  /*13820*/  LOP3.LUT R145, R140, 0xff, RZ, 0xc0, !PT ;  /* 0x000000ff8c917812 */ /* 0x000fe600078ec0ff */
[----:B------:R-:W-:Y:S03]  /*13830*/  SHF.R.U32.HI R144, RZ, 0x8, R144 ;  /* 0x00000008ff907819 */ /* 0x000fe60000011690 */
[----:B------:R-:W-:Y:S01]  /*13840*/  SHF.R.U32.HI R147, RZ, 0x10, R140 ;  /* 0x00000010ff937819 */ /* 0x000fe2000001168c */
[C---:B-1----:R-:W-:Y:S01]  /*13850*/  HMMA.16816.F32.BF16 R124, R132.reuse, R136, R124 ;  /* 0x00000088847c723c */ /* 0x042fe2000004187c */
[----:B------:R-:W-:Y:S02]  /*13860*/  LOP3.LUT R140, R141, UR13, R148, 0x96, !PT ;  /* 0x0000000d8d8c7c12 */ /* 0x000fe4000f8e9694 */
[----:B------:R-:W1:Y:S01]  /*13870*/  LDSM.16.MT88.4 R148, [R226+0x11800] ;  /* 0x01180000e294783b */ /* 0x000e620000004200 */
[----:B------:R-:W-:Y:S02]  /*13880*/  LOP3.LUT R147, R147, 0xff, RZ, 0xc0, !PT ;  /* 0x000000ff93937812 */ /* 0x000fe400078ec0ff */
[--C-:B------:R-:W-:Y:S02]  /*13890*/  SHF.R.U32.HI R165, RZ, 0x10, R140.reuse ;  /* 0x00000010ffa57819 */ /* 0x100fe4000001168c */
[----:B------:R-:W-:Y:S01]  /*138a0*/  HMMA.16816.F32.BF16 R128, R132, R138, R128 ;  /* 0x0000008a8480723c */ /* 0x000fe20000041880 */
[C---:B------:R-:W-:Y:S02]  /*138b0*/  LOP3.LUT R136, R140.reuse, 0xffff, RZ, 0xc0, !PT ;  /* 0x0000ffff8c887812 */ /* 0x040fe400078ec0ff */
[----:B------:R-:W-:Y:S01]  /*138c0*/  LDSM.16.MT88.4 R132, [R224+0x11800] ;  /* 0x01180000e084783b */ /* 0x000fe20000004200 */
[----:B------:R-:W-:Y:S02]  /*138d0*/  LOP3.LUT R137, R140, 0xff, RZ, 0xc0, !PT ;  /* 0x000000ff8c897812 */ /* 0x000fe400078ec0ff */
[----:B------:R-:W-:Y:S02]  /*138e0*/  SHF.R.U32.HI R140, RZ, 0x18, R140 ;  /* 0x00000018ff8c7819 */ /* 0x000fe4000001168c */
[----:B------:R-:W-:Y:S04]  /*138f0*/  LOP3.LUT R165, R165, 0xff, RZ, 0xc0, !PT ;  /* 0x000000ffa5a57812 */ /* 0x000fe800078ec0ff */
[----:B------:R-:W-:Y:S02]  /*13900*/  SHF.R.U32.HI R136, RZ, 0x8, R136 ;  /* 0x00000008ff887819 */ /* 0x000fe40000011688 */
        /* <DEDUP_REMOVED lines=8> */
[----:B--2---:R-:W-:Y:S01]  /*13990*/  F2FP.BF16.PACK_AB R136, R181, R180 ;  /* 0x000000b4b588723e */ /* 0x004fe200000010ff */
[----:B------:R-:W-:Y:S01]  /*139a0*/  HSET2.LE.AND R164, R137, R252, PT ;  /* 0x000000fc89a47233 */ /* 0x000fe20003803000 */
[----:B------:R-:W-:Y:S01]  /*139b0*/  F2FP.BF16.PACK_AB R137, R198, R191 ;  /* 0x000000bfc689723e */ /* 0x000fe200000010ff */
[----:B------:R-:W2:Y:S01]  /*139c0*/  LDSM.16.MT88.4 R140, [R225+0x11800] ;  /* 0x01180000e18c783b */ /* 0x000ea20000004200 */
[----:B------:R-:W-:Y:S01]  /*139d0*/  LOP3.LUT R165, R165, R138, RZ, 0xc0, !PT ;  /* 0x0000008aa5a57212 */ /* 0x000fe200078ec0ff */
[----:B------:R-:W-:Y:S01]  /*139e0*/  FADD.FTZ R191, R191, R168 ;  /* 0x000000a8bfbf7221 */ /* 0x000fe20000010000 */
[----:B------:R-:W-:Y:S02]  /*139f0*/  LOP3.LUT R164, R164, R137, RZ, 0xc0, !PT ;  /* 0x00000089a4a47212 */ /* 0x000fe400078ec0ff */
[----:B------:R-:W-:Y:S01]  /*13a00*/  LOP3.LUT R166, R166, R3, RZ, 0xc0, !PT ;  /* 0x00000003a6a67212 */ /* 0x000fe200078ec0ff */
[----:B------:R-:W-:Y:S01]  /*13a10*/  FADD.FTZ R3, R173, R178 ;  /* 0x000000b2ad037221 */ /* 0x000fe20000010000 */
[----:B------:R-:W-:Y:S01]  /*13a20*/  LOP3.LUT R167, R167, R136, RZ, 0xc0, !PT ;  /* 0x00000088a7a77212 */ /* 0x000fe200078ec0ff */
[----:B------:R-:W-:Y:S02]  /*13a30*/  FADD.FTZ R198, R198, R191 ;  /* 0x000000bfc6c67221 */ /* 0x000fe40000010000 */
[----:B------:R-:W-:Y:S04]  /*13a40*/  FADD.FTZ R3, R172, R3 ;  /* 0x00000003ac037221 */ /* 0x000fe80000010000 */
[C---:B------:R-:W-:Y:S01]  /*13a50*/  HMMA.16816.F32.BF16 R160, R164.reuse, R156, R4 ;  /* 0x0000009ca4a0723c */ /* 0x040fe20000041804 */
[----:B------:R-:W3:Y:S01]  /*13a60*/  LDSM.16.MT88.4 R4, [R228+0x13800] ;  /* 0x01380000e404783b */ /* 0x000ee20000004200 */
[----:B------:R-:W-:Y:S02]  /*13a70*/  FADD.FTZ R192, R192, R3 ;  /* 0x00000003c0c07221 */ /* 0x000fe40000010000 */
[----:B------:R-:W-:Y:S02]  /*13a80*/  IMAD.MOV.U32 R3, RZ, RZ, R0 ;  /* 0x000000ffff037224 */ /* 0x000fe400078e0000 */
[----:B------:R-:W-:Y:S02]  /*13a90*/  FADD.FTZ R199, R199, R192 ;  /* 0x000000c0c7c77221 */ /* 0x000fe40000010000 */
        /* <DEDUP_REMOVED lines=13> */
[----:B------:R-:W-:Y:S07]  /*13b70*/  LDSM.16.MT88.4 R24, [R228+0x17800] ;  /* 0x01780000e418783b */ /* 0x000fee0000004200 */
        /* <DEDUP_REMOVED lines=42> */
.L_x_1058:
        /* <DEDUP_REMOVED lines=26> */
[----:B------:R-:W3:Y:S01]  /*13fc0*/  SHFL.BFLY PT, R5, R8, 0x1, 0x1f ;  /* 0x0c201f0008057f89 */ /* 0x000ee200000e0000 */
        /* <DEDUP_REMOVED lines=14> */
[----:B---3--:R-:W-:-:S02]  /*140b0*/  FADD.FTZ R5, R8, R5 ;  /* 0x0000000508057221 */ /* 0x008fc40000010000 */
        /* <DEDUP_REMOVED lines=15> */
[----:B------:R-:W-:-:S02]  /*141b0*/  UIMAD UR11, UR10, UR11, UR4 ;  /* 0x0000000b0a0b72a4 */ /* 0x000fc4000f8e0204 */
        /* <DEDUP_REMOVED lines=351> */
.L_x_1063:
[----:B--234-:R-:W-:Y:S05]  /*157b0*/  BSYNC B0 ;  /* 0x0000000000007941 */ /* 0x01cfea0003800000 */
.L_x_1062:
        /* <DEDUP_REMOVED lines=36> */
.L_x_1065:
[----:B------:R-:W-:Y:S05]  /*15a00*/  BSYNC B0 ;  /* 0x0000000000007941 */ /* 0x000fea0003800000 */
.L_x_1064:
        /* <DEDUP_REMOVED lines=22> */
.L_x_1067:
[----:B------:R-:W-:Y:S05]  /*15b70*/  BSYNC B0 ;  /* 0x0000000000007941 */ /* 0x000fea0003800000 */
.L_x_1066:
        /* <DEDUP_REMOVED lines=22> */
.L_x_1069:
[----:B------:R-:W-:Y:S05]  /*15ce0*/  BSYNC B0 ;  /* 0x0000000000007941 */ /* 0x000fea0003800000 */
.L_x_1068:
        /* <DEDUP_REMOVED lines=23> */
.L_x_1070:
        /* <DEDUP_REMOVED lines=10> */
.L_x_2045:


//--------------------- .text._ZN5flash16flash_fwd_kernelI23Flash_fwd_kernel_traitsILi256ELi64ELi64ELi4ELb0ELb0EN7cutlass10bfloat16_tE19Flash_kernel_traitsILi256ELi64ELi64ELi4ES3_EELb1ELb0ELb1ELb0ELb0ELb0ELb0ELb1EEEvNS_16Flash_fwd_paramsE --------------------------
	.section	.text._ZN5flash16flash_fwd_kernelI23Flash_fwd_kernel_traitsILi256ELi64ELi64ELi4ELb0ELb0EN7cutlass10bfloat16_tE19Flash_kernel_traitsILi256ELi64ELi64ELi4ES3_EELb1ELb0ELb1ELb0ELb0ELb0ELb0ELb1EEEvNS_16Flash_fwd_paramsE,"ax",@progbits
	.sectioninfo	@"SHI_REGISTERS=255"
	.align	128
        .global         _ZN5flash16flash_fwd_kernelI23Flash_fwd_kernel_traitsILi256ELi64ELi64ELi4ELb0ELb0EN7cutlass10bfloat16_tE19Flash_kernel_traitsILi256ELi64ELi64ELi4ES3_EELb1ELb0ELb1ELb0ELb0ELb0ELb0ELb1EEEvNS_16Flash_fwd_paramsE
        .type           _ZN5flash16flash_fwd_kernelI23Flash_fwd_kernel_traitsILi256ELi64ELi64ELi4ELb0ELb0EN7cutlass10bfloat16_tE19Flash_kernel_traitsILi256ELi64ELi64ELi4ES3_EELb1ELb0ELb1ELb0ELb0ELb0ELb0ELb1EEEvNS_16Flash_fwd_paramsE,@function
        .size           _ZN5flash16flash_fwd_kernelI23Flash_fwd_kernel_traitsILi256ELi64ELi64ELi4ELb0ELb0EN7cutlass10bfloat16_tE19Flash_kernel_traitsILi256ELi64ELi64ELi4ES3_EELb1ELb0ELb1ELb0ELb0ELb0ELb0ELb1EEEvNS_16Flash_fwd_paramsE,(.L_x_2046 - _ZN5flash16flash_fwd_kernelI23Flash_fwd_kernel_traitsILi256ELi64ELi64ELi4ELb0ELb0EN7cutlass10bfloat16_tE19Flash_kernel_traitsILi256ELi64ELi64ELi4ES3_EELb1ELb0ELb1ELb0ELb0ELb0ELb0ELb1EEEvNS_16Flash_fwd_paramsE)
        .other          _ZN5flash16flash_fwd_kernelI23Flash_fwd_kernel_traitsILi256ELi64ELi64ELi4ELb0ELb0EN7cutlass10bfloat16_tE19Flash_kernel_traitsILi256ELi64ELi64ELi4ES3_EELb1ELb0ELb1ELb0ELb0ELb0ELb0ELb1EEEvNS_16Flash_fwd_paramsE,@"STO_CUDA_ENTRY STV_DEFAULT"
_ZN5flash16flash_fwd_kernelI23Flash_fwd_kernel_traitsILi256ELi64ELi64ELi4ELb0ELb0EN7cutlass10bfloat16_tE19Flash_kernel_traitsILi256ELi64ELi64ELi4ES3_EELb1ELb0ELb1ELb0ELb0ELb0ELb0ELb1EEEvNS_16Flash_fwd_paramsE:
.text._ZN5flash16flash_fwd_kernelI23Flash_fwd_kernel_traitsILi256ELi64ELi64ELi4ELb0ELb0EN7cutlass10bfloat16_tE19Flash_kernel_traitsILi256ELi64ELi64ELi4ES3_EELb1ELb0ELb1ELb0ELb0ELb0ELb0ELb1EEEvNS_16Flash_fwd_paramsE:
[----:B------:R-:W-:-:S03]  /*0000*/  MOV R1, c[0x0][0x28] ;  /* 0x00000a0000017a02 */ /* 0x000fc60000000f00 */
[----:B------:R-:W-:Y:S01]  /*0010*/  ULDC.U8 UR4, c[0x0][0x304] ;  /* 0x0000c10000047ab9 */ /* 0x000fe20000000000 */
[----:B------:R-:W-:Y:S01]  /*0020*/  IADD3 R1, R1, -0x190, RZ ;  /* 0xfffffe7001017810 */ /* 0x000fe20007ffe0ff */
[----:B------:R-:W-:Y:S01]  /*0030*/  ULDC.64 UR20, c[0x0][0x2f0] ;  /* 0x0000bc0000147ab9 */ /* 0x000fe20000000a00 */
[----:B------:R-:W-:Y:S01]  /*0040*/  ISETP.NE.AND P2, PT, RZ, UR4, PT ;  /* 0x00000004ff007c0c */ /* 0x000fe2000bf45270 */
[----:B------:R-:W-:Y:S01]  /*0050*/  IMAD.U32 R2, RZ, RZ, UR20 ;  /* 0x00000014ff027e24 */ /* 0x000fe2000f8e00ff */
[----:B------:R-:W-:Y:S01]  /*0060*/  ULDC.64 UR18, c[0x0][0x118] ;  /* 0x0000460000127ab9 */ /* 0x000fe20000000a00 */
[----:B------:R-:W-:Y:S01]  /*0070*/  IMAD.U32 R3, RZ, RZ, UR21 ;  /* 0x00000015ff037e24 */ /* 0x000fe2000f8e00ff */
[----:B------:R-:W-:Y:S01]  /*0080*/  MOV R8, c[0x0][0x2fc] ;  /* 0x0000bf0000087a02 */ /* 0x000fe20000000f00 */
[----:B------:R-:W-:Y:S01]  /*0090*/  IMAD.MOV.U32 R7, RZ, RZ, c[0x0][0x2f8] ;  /* 0x0000be00ff077624 */ /* 0x000fe200078e00ff */
[----:B------:R-:W1:Y:S01]  /*00a0*/  S2UR UR13, SR_CTAID.X ;  /* 0x00000000000d79c3 */ /* 0x000e620000002500 */
[----:B------:R-:W2:Y:S01]  /*00b0*/  S2R R29, SR_TID.X ;  /* 0x00000000001d7919 */ /* 0x000ea20000002100 */
[----:B------:R-:W-:-:S05]  /*00c0*/  ULDC.64 UR4, c[0x0][0x240] ;  /* 0x0000900000047ab9 */ /* 0x000fca0000000a00 */
[----:B------:R3:W4:Y:S02]  /*00d0*/  @P2 LDG.E.64 R4, [R2.64] ;  /* 0x0000001202042981 */ /* 0x000724000c1e1b00 */
[----:B---3--:R-:W-:Y:S02]  /*00e0*/  @P2 IMAD.MOV.U32 R2, RZ, RZ, R7 ;  /* 0x000000ffff022224 */ /* 0x008fe400078e0007 */
[----:B------:R-:W-:-:S06]  /*00f0*/  @P2 IMAD.MOV.U32 R3, RZ, RZ, R8 ;  /* 0x000000ffff032224 */ /* 0x000fcc00078e0008 */
[----:B------:R-:W3:Y:S01]  /*0100*/  @P2 LDG.E.64 R2, [R2.64] ;  /* 0x0000001202022981 */ /* 0x000ee2000c1e1b00 */
[----:B------:R-:W5:Y:S01]  /*0110*/  S2UR UR17, SR_CTAID.Y ;  /* 0x00000000001179c3 */ /* 0x000f620000002600 */
[----:B------:R-:W-:Y:S02]  /*0120*/  UISETP.NE.U32.AND UP2, UPT, URZ, UR4, UPT ;  /* 0x000000043f00728c */ /* 0x000fe4000bf45070 */
[----:B------:R-:W-:Y:S02]  /*0130*/  UMOV UR10, 0x4 ;  /* 0x00000004000a7882 */ /* 0x000fe40000000000 */
[----:B------:R-:W-:Y:S02]  /*0140*/  UISETP.NE.AND.EX UP2, UPT, URZ, UR5, UPT, UP2 ;  /* 0x000000053f00728c */ /* 0x000fe4000bf45320 */
[----:B------:R-:W-:Y:S01]  /*0150*/  ULDC.64 UR14, c[0x0][0x240] ;  /* 0x00009000000e7ab9 */ /* 0x000fe20000000a00 */
[----:B------:R-:W1:Y:S01]  /*0160*/  S2UR UR12, SR_CTAID.Z ;  /* 0x00000000000c79c3 */ /* 0x000e620000002700 */
[----:B------:R-:W-:-:S02]  /*0170*/  ULDC.64 UR4, c[0x0][0x250] ;  /* 0x0000940000047ab9 */ /* 0x000fc40000000a00 */
[----:B------:R-:W-:Y:S01]  /*0180*/  PLOP3.LUT P0, PT, PT, PT, UP2, 0x80, 0x0 ;  /* 0x000000000000781c */ /* 0x000fe20003f0f028 */
[----:B------:R-:W-:Y:S02]  /*0190*/  UISETP.NE.U32.AND UP0, UPT, URZ, UR4, UPT ;  /* 0x000000043f00728c */ /* 0x000fe4000bf05070 */
[----:B------:R-:W-:Y:S02]  /*01a0*/  ULDC.U8 UR8, c[0x0][0x312] ;  /* 0x0000c48000087ab9 */ /* 0x000fe40000000000 */
[----:B------:R-:W-:Y:S02]  /*01b0*/  UISETP.NE.AND UP3, UPT, UR8, URZ, UPT ;  /* 0x0000003f0800728c */ /* 0x000fe4000bf65270 */
[----:B------:R-:W-:-:S03]  /*01c0*/  UISETP.NE.AND.EX UP0, UPT, URZ, UR5, UPT, UP0 ;  /* 0x000000053f00728c */ /* 0x000fc6000bf05300 */
[----:B------:R-:W-:Y:S02]  /*01d0*/  ULDC.64 UR4, c[0x0][0x250] ;  /* 0x0000940000047ab9 */ /* 0x000fe40000000a00 */
[----:B-----5:R-:W-:Y:S02]  /*01e0*/  UIMAD.WIDE UR14, UR17, UR10, UR14 ;  /* 0x0000000a110e72a5 */ /* 0x020fe4000f8e020e */
[----:B-1----:R-:W-:-:S06]  /*01f0*/  ULOP3.LUT UR6, UR12, UR13, UR17, 0xfe, !UPT ;  /* 0x0000000d0c067292 */ /* 0x002fcc000f8efe11 */
[----:B--2---:R-:W-:Y:S01]  /*0200*/  LOP3.LUT P3, RZ, R29, UR6, RZ, 0xfc, !PT ;  /* 0x000000061dff7c12 */ /* 0x004fe2000f86fcff */
[----:B------:R-:W-:Y:S02]  /*0210*/  ULDC.64 UR6, c[0x0][0x248] ;  /* 0x0000920000067ab9 */ /* 0x000fe40000000a00 */
[----:B------:R-:W-:-:S04]  /*0220*/  UISETP.EQ.U32.AND UP1, UPT, URZ, UR6, UPT ;  /* 0x000000063f00728c */ /* 0x000fc8000bf22070 */
[----:B------:R-:W-:Y:S02]  /*0230*/  UISETP.EQ.OR.EX UP1, UPT, URZ, UR7, !UP3, UP1 ;  /* 0x000000073f00728c */ /* 0x000fe4000df22710 */
[----:B------:R-:W-:Y:S02]  /*0240*/  @UP0 UIMAD.WIDE UR4, UR17, UR10, UR4 ;  /* 0x0000000a110402a5 */ /* 0x000fe4000f8e0204 */
[----:B------:R-:W-:Y:S02]  /*0250*/  ULDC.64 UR6, c[0x0][0x248] ;  /* 0x0000920000067ab9 */ /* 0x000fe40000000a00 */
[----:B------:R-:W-:Y:S01]  /*0260*/  @!P3 IMAD.MOV.U32 R10, RZ, RZ, c[0x0][0x308] ;  /* 0x0000c200ff0ab624 */ /* 0x000fe200078e00ff */
[----:B------:R-:W-:Y:S01]  /*0270*/  @!P3 MOV R11, c[0x0][0x30c] ;  /* 0x0000c300000bba02 */ /* 0x000fe20000000f00 */
[----:B------:R-:W-:Y:S01]  /*0280*/  UIMAD.WIDE UR6, UR17, UR10, UR6 ;  /* 0x0000000a110672a5 */ /* 0x000fe2000f8e0206 */
[----:B----4-:R-:W1:Y:S08]  /*0290*/  @P2 R2UR UR20, R4 ;  /* 0x00000000041423c2 */ /* 0x010e7000000e0000 */
[----:B------:R-:W2:Y:S01]  /*02a0*/  @P2 R2UR UR21, R5 ;  /* 0x00000000051523c2 */ /* 0x000ea200000e0000 */
[----:B-1----:R-:W-:-:S02]  /*02b0*/  IMAD.U32 R4, RZ, RZ, UR20 ;  /* 0x00000014ff047e24 */ /* 0x002fc4000f8e00ff */
[----:B--2---:R-:W-:Y:S01]  /*02c0*/  IMAD.U32 R5, RZ, RZ, UR21 ;  /* 0x00000015ff057e24 */ /* 0x004fe2000f8e00ff */
[----:B---3--:R-:W-:Y:S02]  /*02d0*/  @P2 IADD3 R7, P1, R2, c[0x0][0x300], RZ ;  /* 0x0000c00002072a10 */ /* 0x008fe40007f3e0ff */
[----:B------:R-:W-:Y:S02]  /*02e0*/  MOV R2, UR14 ;  /* 0x0000000e00027c02 */ /* 0x000fe40008000f00 */
[----:B------:R1:W-:Y:S01]  /*02f0*/  @!P3 STG.E.64 [R10.64], R4 ;  /* 0x000000040a00b986 */ /* 0x0003e2000c101b12 */
[----:B------:R-:W-:Y:S02]  /*0300*/  @P2 IMAD.X R8, RZ, RZ, R3, P1 ;  /* 0x000000ffff082224 */ /* 0x000fe400008e0603 */
[----:B------:R-:W-:Y:S01]  /*0310*/  IMAD.U32 R3, RZ, RZ, UR15 ;  /* 0x0000000fff037e24 */ /* 0x000fe2000f8e00ff */
[----:B------:R-:W-:Y:S01]  /*0320*/  PLOP3.LUT P1, PT, PT, PT, UP0, 0x80, 0x0 ;  /* 0x000000000000781c */ /* 0x000fe20003f2f008 */
[----:B-1----:R-:W-:Y:S01]  /*0330*/  @!P3 IMAD.MOV.U32 R4, RZ, RZ, R7 ;  /* 0x000000ffff04b224 */ /* 0x002fe200078e0007 */
[----:B------:R-:W-:-:S05]  /*0340*/  @!P3 MOV R5, R8 ;  /* 0x000000080005b202 */ /* 0x000fca0000000f00 */
[----:B------:R1:W-:Y:S04]  /*0350*/  @!P3 STG.E.64 [R10.64+0x8], R4 ;  /* 0x000008040a00b986 */ /* 0x0003e8000c101b12 */
[----:B------:R2:W3:Y:S04]  /*0360*/  @P0 LDG.E R9, [R2.64] ;  /* 0x0000001202090981 */ /* 0x0004e8000c1e1900 */
[----:B------:R2:W4:Y:S01]  /*0370*/  @P0 LDG.E R6, [R2.64+0x4] ;  /* 0x0000041202060981 */ /* 0x000522000c1e1900 */
[----:B------:R-:W-:Y:S01]  /*0380*/  PLOP3.LUT P2, PT, PT, PT, UP1, 0x80, 0x0 ;  /* 0x000000000000781c */ /* 0x000fe20003f4f018 */
[----:B-1----:R-:W-:-:S02]  /*0390*/  IMAD.U32 R4, RZ, RZ, UR4 ;  /* 0x00000004ff047e24 */ /* 0x002fc4000f8e00ff */
[----:B------:R-:W-:Y:S01]  /*03a0*/  IMAD.U32 R5, RZ, RZ, UR5 ;  /* 0x00000005ff057e24 */ /* 0x000fe2000f8e00ff */
[----:B--2---:R-:W-:Y:S01]  /*03b0*/  MOV R2, UR6 ;  /* 0x0000000600027c02 */ /* 0x004fe20008000f00 */
[----:B------:R-:W-:-:S03]  /*03c0*/  IMAD.U32 R3, RZ, RZ, UR7 ;  /* 0x00000007ff037e24 */ /* 0x000fc6000f8e00ff */
[----:B------:R-:W2:Y:S05]  /*03d0*/  @P1 LDG.E R4, [R4.64] ;  /* 0x0000001204041981 */ /* 0x000eaa000c1e1900 */
[----:B------:R-:W5:Y:S01]  /*03e0*/  @!P2 LDG.E R0, [R2.64] ;  /* 0x000000120200a981 */ /* 0x000f62000c1e1900 */
[----:B------:R-:W-:Y:S01]  /*03f0*/  UMOV UR11, 0xffffffff ;  /* 0xffffffff000b7882 */ /* 0x000fe20000000000 */
[----:B------:R-:W1:Y:S01]  /*0400*/  LDC.U8 R122, c[0x0][0x2d8] ;  /* 0x0000b600ff7a7b82 */ /* 0x000e620000000000 */
[----:B------:R-:W-:Y:S02]  /*0410*/  UMOV UR24, URZ ;  /* 0x0000003f00187c82 */ /* 0x000fe40008000000 */
[----:B------:R-:W-:-:S05]  /*0420*/  UMOV UR25, 0xffffffff ;  /* 0xffffffff00197882 */ /* 0x000fca0000000000 */
[----:B---3--:R3:W1:Y:S08]  /*0430*/  @P0 R2UR UR11, R9 ;  /* 0x00000000090b03c2 */ /* 0x00867000000e0000 */
[----:B----4-:R-:W1:Y:S01]  /*0440*/  @P0 R2UR UR16, R6 ;  /* 0x00000000061003c2 */ /* 0x010e6200000e0000 */
[----:B------:R-:W-:-:S04]  /*0450*/  ISETP.NE.U32.AND P0, PT, RZ, c[0x0][0x248], PT ;  /* 0x00009200ff007a0c */ /* 0x000fc80003f05070 */
[----:B------:R-:W-:Y:S02]  /*0460*/  ISETP.NE.AND.EX P0, PT, RZ, c[0x0][0x24c], PT, P0 ;  /* 0x00009300ff007a0c */ /* 0x000fe40003f05300 */
[----:B---3--:R-:W-:-:S04]  /*0470*/  SHF.R.S32.HI R9, RZ, 0x1f, R29 ;  /* 0x0000001fff097819 */ /* 0x008fc8000001141d */
[----:B------:R-:W-:Y:S01]  /*0480*/  LEA.HI R14, R9, R29, RZ, 0x5 ;  /* 0x0000001d090e7211 */ /* 0x000fe200078f28ff */
[----:B-1----:R-:W-:Y:S01]  /*0490*/  @UP2 UIADD3 UR16, UR16, -UR11, URZ ;  /* 0x8000000b10102290 */ /* 0x002fe2000fffe03f */
[----:B--2---:R1:W2:Y:S06]  /*04a0*/  @P1 R2UR UR24, R4 ;  /* 0x00000000041813c2 */ /* 0x0042ac00000e0000 */
[----:B------:R-:W-:Y:S02]  /*04b0*/  @!UP2 ULDC UR16, c[0x0][0x214] ;  /* 0x000085000010aab9 */ /* 0x000fe40000000800 */
[----:B-----5:R1:W3:Y:S02]  /*04c0*/  @!P2 R2UR UR25, R0 ;  /* 0x000000000019a3c2 */ /* 0x0202e400000e0000 */
        /* <DEDUP_REMOVED lines=8> */
.L_x_1071:
[----:B------:R-:W-:Y:S02]  /*0550*/  ULDC UR6, c[0x0][0x218] ;  /* 0x0000860000067ab9 */ /* 0x000fe40000000800 */
.L_x_1072:
        /* <DEDUP_REMOVED lines=22> */
[----:B------:R-:W-:Y:S01]  /*06c0*/  LOP3.LUT R0, R14, 0xffffffe0, RZ, 0xc0, !PT ;  /* 0xffffffe00e007812 */ /* 0x000fe200078ec0ff */
[----:B------:R-:W-:Y:S02]  /*06d0*/  UIADD3 UR4, -UR16, 0x7f, UR14 ;  /* 0x0000007f10047890 */ /* 0x000fe4000fffe10e */
[----:B------:R-:W-:Y:S02]  /*06e0*/  ULDC UR9, c[0x0][0x2e4] ;  /* 0x0000b90000097ab9 */ /* 0x000fe40000000800 */
[----:B------:R-:W-:Y:S01]  /*06f0*/  ULDC UR5, c[0x0][0x2e8] ;  /* 0x0000ba0000057ab9 */ /* 0x000fe20000000800 */
[----:B------:R-:W-:Y:S01]  /*0700*/  IMAD.IADD R22, R29, 0x1, -R0 ;  /* 0x000000011d167824 */ /* 0x000fe200078e0a00 */
        /* <DEDUP_REMOVED lines=48> */
[----:B------:R-:W-:Y:S02]  /*0a10*/  @!UP0 UIMAD.WIDE.U32 UR24, UR17, UR4, URZ ;  /* 0x00000004111882a5 */ /* 0x000fe4000f8e003f */
[----:B------:R-:W-:Y:S02]  /*0a20*/  ULDC UR9, c[0x0][0x234] ;  /* 0x00008d0000097ab9 */ /* 0x000fe40000000800 */
        /* <DEDUP_REMOVED lines=49> */
.L_x_1075:
[----:B------:R-:W-:Y:S05]  /*0d40*/  BSYNC B0 ;  /* 0x0000000000007941 */ /* 0x000fea0003800000 */
.L_x_1074:
        /* <DEDUP_REMOVED lines=22> */
.L_x_1077:
[----:B------:R-:W-:Y:S05]  /*0eb0*/  BSYNC B0 ;  /* 0x0000000000007941 */ /* 0x000fea0003800000 */
.L_x_1076:
        /* <DEDUP_REMOVED lines=22> */
.L_x_1079:
[----:B------:R-:W-:Y:S05]  /*1020*/  BSYNC B0 ;  /* 0x0000000000007941 */ /* 0x000fea0003800000 */
.L_x_1078:
        /* <DEDUP_REMOVED lines=21> */
.L_x_1081:
[----:B------:R-:W-:Y:S05]  /*1180*/  BSYNC B0 ;  /* 0x0000000000007941 */ /* 0x000fea0003800000 */
.L_x_1080:
        /* <DEDUP_REMOVED lines=35> */
.L_x_1073:
[----:B------:R-:W-:Y:S01]  /*13c0*/  UISETP.NE.AND UP1, UPT, UR11, -0x1, UPT ;  /* 0xffffffff0b00788c */ /* 0x000fe2000bf25270 */
[----:B------:R-:W-:Y:S01]  /*13d0*/  SHF.R.S32.HI R0, RZ, 0x1f, R22 ;  /* 0x0000001fff007819 */ /* 0x000fe20000011416 */
[----:B------:R-:W-:Y:S02]  /*13e0*/  UISETP.NE.AND UP0, UPT, UR25, -0x1, UPT ;  /* 0xffffffff1900788c */ /* 0x000fe4000bf05270 */
[----:B------:R-:W-:Y:S02]  /*13f0*/  ULDC.64 UR4, c[0x0][0x190] ;  /* 0x0000640000047ab9 */ /* 0x000fe40000000a00 */
[----:B------:R-:W-:Y:S02]  /*1400*/  ULDC.64 UR6, c[0x0][0x178] ;  /* 0x00005e0000067ab9 */ /* 0x000fe40000000a00 */
[----:B------:R-:W-:-:S03]  /*1410*/  PLOP3.LUT P0, PT, PT, PT, UP0, 0x80, 0x0 ;  /* 0x000000000000781c */ /* 0x000fc60003f0f008 */
[----:B------:R-:W-:Y:S02]  /*1420*/  @UP1 UIMAD.WIDE.U32 UR28, UR11, UR4, URZ ;  /* 0x000000040b1c12a5 */ /* 0x000fe4000f8e003f */
[----:B------:R-:W-:Y:S02]  /*1430*/  @UP0 UIADD3 UR26, UR24, UR25, URZ ;  /* 0x00000019181a0290 */ /* 0x000fe4000fffe03f */
[----:B------:R-:W-:Y:S02]  /*1440*/  @UP1 UIMAD UR23, UR11, UR5, UR29 ;  /* 0x000000050b1712a4 */ /* 0x000fe4000f8e021d */
[----:B------:R-:W-:Y:S02]  /*1450*/  @!UP1 USHF.R.S32.HI UR22, URZ, 0x1f, UR17 ;  /* 0x0000001f3f169899 */ /* 0x000fe40008011411 */
[----:B------:R-:W-:Y:S02]  /*1460*/  ULDC.64 UR4, c[0x0][0x198] ;  /* 0x0000660000047ab9 */ /* 0x000fe40000000a00 */
[----:B------:R-:W-:-:S02]  /*1470*/  @UP0 UIMAD.WIDE.U32 UR30, UR26, UR4, URZ ;  /* 0x000000041a1e02a5 */ /* 0x000fc4000f8e003f */
[----:B------:R-:W-:Y:S02]  /*1480*/  @!UP1 UIMAD UR22, UR22, UR6, URZ ;  /* 0x00000006161692a4 */ /* 0x000fe4000f8e023f */
[----:B------:R-:W-:Y:S02]  /*1490*/  @UP0 UIMAD UR26, UR26, UR5, UR31 ;  /* 0x000000051a1a02a4 */ /* 0x000fe4000f8e021f */
[----:B------:R-:W-:Y:S02]  /*14a0*/  ULDC UR4, c[0x0][0x224] ;  /* 0x0000890000047ab9 */ /* 0x000fe40000000800 */
[----:B------:R-:W-:Y:S02]  /*14b0*/  ULDC UR5, c[0x0][0x1c0] ;  /* 0x0000700000057ab9 */ /* 0x000fe40000000800 */
[----:B------:R-:W-:Y:S02]  /*14c0*/  UIMAD UR5, UR17, UR5, UR12 ;  /* 0x00000005110572a4 */ /* 0x000fe4000f8e020c */
[----:B------:R-:W-:-:S02]  /*14d0*/  @!UP1 UIMAD UR7, UR17, UR7, UR22 ;  /* 0x00000007110792a4 */ /* 0x000fc4000f8e0216 */
[----:B------:R-:W-:Y:S02]  /*14e0*/  UIMAD UR4, UR5, UR4, UR14 ;  /* 0x00000004050472a4 */ /* 0x000fe4000f8e020e */
[----:B------:R-:W-:Y:S02]  /*14f0*/  USHF.L.U32 UR5, UR5, 0x5, URZ ;  /* 0x0000000505057899 */ /* 0x000fe4000800063f */
[----:B------:R-:W-:Y:S02]  /*1500*/  ULDC UR22, c[0x0][0x228] ;  /* 0x00008a0000167ab9 */ /* 0x000fe40000000800 */
[----:B------:R-:W-:Y:S02]  /*1510*/  @!UP1 UIMAD.WIDE.U32 UR32, UR17, UR6, URZ ;  /* 0x00000006112092a5 */ /* 0x000fe4000f8e003f */
[----:B------:R-:W-:Y:S01]  /*1520*/  IADD3 R123, P2, P1, R7, UR5, R22 ;  /* 0x00000005077b7c10 */ /* 0x000fe2000f95e016 */
[----:B------:R-:W-:Y:S02]  /*1530*/  UIMAD UR22, UR4, UR22, URZ ;  /* 0x00000016041672a4 */ /* 0x000fe4000f8e023f */
[----:B------:R-:W-:-:S02]  /*1540*/  USHF.R.S32.HI UR4, URZ, 0x1f, UR5 ;  /* 0x0000001f3f047899 */ /* 0x000fc40008011405 */
[----:B------:R1:W-:Y:S01]  /*1550*/  STL [R1+0xe0], R123 ;  /* 0x0000e07b01007387 */ /* 0x0003e20000100800 */
[----:B------:R-:W-:Y:S02]  /*1560*/  @UP1 UMOV UR6, UR28 ;  /* 0x0000001c00061c82 */ /* 0x000fe40008000000 */
[----:B------:R-:W-:Y:S01]  /*1570*/  @!UP1 UIADD3 UR23, UR33, UR7, URZ ;  /* 0x0000000721179290 */ /* 0x000fe2000fffe03f */
[----:B------:R-:W-:Y:S01]  /*1580*/  IADD3.X R105, R8, UR4, R0, P2, P1 ;  /* 0x0000000408697c10 */ /* 0x000fe200097e2400 */
[----:B------:R-:W-:Y:S02]  /*1590*/  @!UP1 UMOV UR6, UR32 ;  /* 0x0000002000069c82 */ /* 0x000fe40008000000 */
[----:B------:R-:W-:Y:S01]  /*15a0*/  @UP0 UMOV UR28, UR30 ;  /* 0x0000001e001c0c82 */ /* 0x000fe20008000000 */
        /* <DEDUP_REMOVED lines=10> */
[----:B------:R-:W-:Y:S02]  /*1650*/  UMOV UR26, UR28 ;  /* 0x0000001c001a7c82 */ /* 0x000fe40008000000 */
[----:B------:R-:W-:Y:S02]  /*1660*/  UIMAD UR5, UR17, UR5, UR7 ;  /* 0x00000005110572a4 */ /* 0x000fe4000f8e0207 */
[----:B------:R-:W-:-:S04]  /*1670*/  UIMAD.WIDE.U32 UR28, UR17, UR4, UR26 ;  /* 0x00000004111c72a5 */ /* 0x000fc8000f8e001a */
[----:B------:R-:W-:Y:S02]  /*1680*/  UIADD3 UR26, UR29, UR5, URZ ;  /* 0x000000051d1a7290 */ /* 0x000fe4000fffe03f */
.L_x_1082:
[----:B------:R-:W-:Y:S01]  /*1690*/  IABS R0, c[0x0][0x1c8] ;  /* 0x0000720000007a13 */ /* 0x000fe20000000000 */
[----:B------:R-:W2:Y:S01]  /*16a0*/  S2R R2, SR_CTAID.Z ;  /* 0x0000000000027919 */ /* 0x000ea20000002700 */
[----:B------:R-:W-:Y:S02]  /*16b0*/  UMOV UR30, URZ ;  /* 0x0000003f001e7c82 */ /* 0x000fe40008000000 */
[----:B------:R-:W3:Y:S01]  /*16c0*/  R2UR UR7, R0 ;  /* 0x00000000000773c2 */ /* 0x000ee200000e0000 */
[----:B------:R-:W-:Y:S01]  /*16d0*/  @UP0 UIADD3 UR29, UR24, UR25, URZ ;  /* 0x00000019181d0290 */ /* 0x000fe2000fffe03f */
[----:B---3--:R-:W3:Y:S08]  /*16e0*/  I2F.RP R0, UR7 ;  /* 0x0000000700007d06 */ /* 0x008ef00008209400 */
[----:B---3--:R-:W3:Y:S02]  /*16f0*/  MUFU.RCP R0, R0 ;  /* 0x0000000000007308 */ /* 0x008ee40000001000 */
[----:B---3--:R-:W-:-:S06]  /*1700*/  IADD3 R0, R0, 0xffffffe, RZ ;  /* 0x0ffffffe00007810 */ /* 0x008fcc0007ffe0ff */
[----:B------:R-:W3:Y:S02]  /*1710*/  F2I.FTZ.U32.TRUNC.NTZ R0, R0 ;  /* 0x0000000000007305 */ /* 0x000ee4000021f000 */
[----:B---3--:R2:W3:Y:S02]  /*1720*/  R2UR UR31, R0 ;  /* 0x00000000001f73c2 */ /* 0x0084e400000e0000 */
[----:B--2---:R-:W-:Y:S01]  /*1730*/  IABS R0, R2 ;  /* 0x0000000200007213 */ /* 0x004fe20000000000 */
[----:B---3--:R-:W-:-:S05]  /*1740*/  UIADD3 UR5, URZ, -UR31, URZ ;  /* 0x8000001f3f057290 */ /* 0x008fca000fffe03f */
[----:B------:R-:W2:Y:S01]  /*1750*/  R2UR UR4, R0 ;  /* 0x00000000000473c2 */ /* 0x000ea200000e0000 */
[----:B------:R-:W-:-:S04]  /*1760*/  UIMAD UR5, UR5, UR7, URZ ;  /* 0x00000007050572a4 */ /* 0x000fc8000f8e023f */
[----:B------:R-:W-:-:S07]  /*1770*/  UIMAD.WIDE.U32 UR30, UR31, UR5, UR30 ;  /* 0x000000051f1e72a5 */ /* 0x000fce000f8e001e */
[----:B------:R-:W-:Y:S02]  /*1780*/  UMOV UR5, UR31 ;  /* 0x0000001f00057c82 */ /* 0x000fe40008000000 */
[----:B--2---:R-:W-:-:S07]  /*1790*/  UIMAD.WIDE.U32 UR30, UR5, UR4, URZ ;  /* 0x00000004051e72a5 */ /* 0x004fce000f8e003f */
[----:B------:R-:W-:Y:S02]  /*17a0*/  UMOV UR5, UR31 ;  /* 0x0000001f00057c82 */ /* 0x000fe40008000000 */
[----:B------:R-:W-:-:S04]  /*17b0*/  UIADD3 UR27, -UR5, URZ, URZ ;  /* 0x0000003f051b7290 */ /* 0x000fc8000fffe13f */
        /* <DEDUP_REMOVED lines=32> */
.L_x_1083:
[CC--:B------:R-:W-:Y:S01]  /*19c0*/  LEA.HI R0, R9.reuse, R29.reuse, RZ, 0x3 ;  /* 0x0000001d09007211 */ /* 0x0c0fe200078f18ff */
[----:B------:R-:W2:Y:S01]  /*19d0*/  S2R R20, SR_CTAID.Z ;  /* 0x0000000000147919 */ /* 0x000ea20000002700 */
[----:B------:R-:W-:Y:S01]  /*19e0*/  LEA.HI R3, R9, R29, RZ, 0x4 ;  /* 0x0000001d09037211 */ /* 0x000fe200078f20ff */
[----:B------:R-:W-:Y:S01]  /*19f0*/  ULDC.64 UR4, c[0x0][0x1b8] ;  /* 0x00006e0000047ab9 */ /* 0x000fe20000000a00 */
[----:B------:R-:W-:Y:S01]  /*1a00*/  SHF.R.S32.HI R6, RZ, 0x3, R0 ;  /* 0x00000003ff067819 */ /* 0x000fe20000011400 */
[----:B------:R-:W-:Y:S01]  /*1a10*/  UIMAD UR4, UR31, UR4, URZ ;  /* 0x000000041f0472a4 */ /* 0x000fe2000f8e023f */
[----:B------:R-:W-:Y:S01]  /*1a20*/  LOP3.LUT R0, R0, 0xfffffff8, RZ, 0xc0, !PT ;  /* 0xfffffff800007812 */ /* 0x000fe200078ec0ff */
[----:B------:R-:W-:Y:S01]  /*1a30*/  IMAD.MOV.U32 R30, RZ, RZ, 0x20 ;  /* 0x00000020ff1e7424 */ /* 0x000fe200078e00ff */
[----:B------:R-:W-:Y:S01]  /*1a40*/  SHF.R.S32.HI R5, RZ, 0x4, R3 ;  /* 0x00000004ff057819 */ /* 0x000fe20000011403 */
[----:B------:R-:W-:Y:S01]  /*1a50*/  IMAD.SHL.U32 R2, R6, 0x40, RZ ;  /* 0x0000004006027824 */ /* 0x000fe200078e00ff */
[----:B------:R-:W-:Y:S01]  /*1a60*/  SHF.R.S32.HI R7, RZ, 0x1f, R6 ;  /* 0x0000001fff077819 */ /* 0x000fe20000011406 */
[----:B------:R-:W-:Y:S01]  /*1a70*/  IMAD.IADD R28, R29, 0x1, -R0 ;  /* 0x000000011d1c7824 */ /* 0x000fe200078e0a00 */
[C---:B------:R-:W-:Y:S01]  /*1a80*/  LEA.HI R0, R3.reuse, R5, RZ, 0x1 ;  /* 0x0000000503007211 */ /* 0x040fe200078f08ff */
[----:B------:R-:W-:Y:S01]  /*1a90*/  UIMAD UR17, UR25, UR5, UR4 ;  /* 0x00000005191172a4 */ /* 0x000fe2000f8e0204 */
[----:B------:R-:W-:Y:S01]  /*1aa0*/  LOP3.LUT R3, R3, 0xfffffff0, RZ, 0xc0, !PT ;  /* 0xfffffff003037812 */ /* 0x000fe200078ec0ff */
[----:B------:R-:W-:Y:S01]  /*1ab0*/  IMAD.SHL.U32 R116, R28, 0x8, RZ ;  /* 0x000000081c747824 */ /* 0x000fe200078e00ff */
[----:B------:R-:W-:Y:S01]  /*1ac0*/  LOP3.LUT R8, R2, 0x1c0, RZ, 0xc0, !PT ;  /* 0x000001c002087812 */ /* 0x000fe200078ec0ff */
[----:B------:R-:W-:Y:S01]  /*1ad0*/  ULDC.64 UR4, c[0x0][0x1a8] ;  /* 0x00006a0000047ab9 */ /* 0x000fe20000000a00 */
[----:B------:R-:W-:Y:S01]  /*1ae0*/  LOP3.LUT R2, R0, 0xfffffffe, RZ, 0xc0, !PT ;  /* 0xfffffffe00027812 */ /* 0x000fe200078ec0ff */
[----:B------:R-:W-:Y:S01]  /*1af0*/  IMAD.IADD R0, R29, 0x1, -R3 ;  /* 0x000000011d007824 */ /* 0x000fe200078e0a03 */
[----:B------:R-:W-:Y:S01]  /*1b00*/  LOP3.LUT R4, R8, 0x38, R116, 0xf8, !PT ;  /* 0x0000003808047812 */ /* 0x000fe200078ef874 */
[----:B------:R-:W-:Y:S01]  /*1b10*/  UIMAD UR4, UR27, UR4, URZ ;  /* 0x000000041b0472a4 */ /* 0x000fe2000f8e023f */
[----:B------:R-:W-:Y:S01]  /*1b20*/  SHF.R.U32.HI R8, RZ, 0x3, R8 ;  /* 0x00000003ff087819 */ /* 0x000fe20000011608 */
[----:B------:R-:W-:Y:S01]  /*1b30*/  IMAD.IADD R27, R5, 0x1, -R2 ;  /* 0x00000001051b7824 */ /* 0x000fe200078e0a02 */
[----:B------:R-:W-:Y:S01]  /*1b40*/  SHF.R.S32.HI R2, RZ, 0x1f, R0 ;  /* 0x0000001fff027819 */ /* 0x000fe20000011400 */
[----:B------:R-:W-:Y:S01]  /*1b50*/  UIMAD UR4, UR12, UR5, UR4 ;  /* 0x000000050c0472a4 */ /* 0x000fe2000f8e0204 */
[----:B------:R-:W-:Y:S01]  /*1b60*/  LOP3.LUT R8, R4, R8, RZ, 0x3c, !PT ;  /* 0x0000000804087212 */ /* 0x000fe200078e3cff */
[----:B------:R-:W-:Y:S01]  /*1b70*/  IMAD.U32 R10, RZ, RZ, UR13 ;  /* 0x0000000dff0a7e24 */ /* 0x000fe2000f8e00ff */
[----:B------:R-:W-:Y:S01]  /*1b80*/  LEA.HI R13, R2, R0, RZ, 0x3 ;  /* 0x00000000020d7211 */ /* 0x000fe200078f18ff */
[----:B------:R-:W-:Y:S01]  /*1b90*/  BSSY B0, `(.L_x_1084) ;  /* 0x000006a000007945 */ /* 0x000fe20003800000 */
[----:B------:R-:W-:Y:S01]  /*1ba0*/  LEA.HI R5, R9, R29, RZ, 0x6 ;  /* 0x0000001d09057211 */ /* 0x000fe200078f30ff */
[----:B------:R-:W-:Y:S01]  /*1bb0*/  IMAD.SHL.U32 R9, R27, 0x8, RZ ;  /* 0x000000081b097824 */ /* 0x000fe200078e00ff */
[----:B------:R-:W-:Y:S01]  /*1bc0*/  LOP3.LUT R4, R13, 0xfffffff8, RZ, 0xc0, !PT ;  /* 0xfffffff80d047812 */ /* 0x000fe200078ec0ff */
[----:B------:R-:W-:Y:S01]  /*1bd0*/  IMAD.WIDE R10, R10, 0x40, R6 ;  /* 0x000000400a0a7825 */ /* 0x000fe200078e0206 */
[----:B------:R-:W-:-:S02]  /*1be0*/  SHF.R.S32.HI R117, RZ, 0x1f, R116 ;  /* 0x0000001fff757819 */ /* 0x000fc40000011474 */
[----:B------:R-:W-:Y:S01]  /*1bf0*/  IADD3 R2, P0, R116, UR6, RZ ;  /* 0x0000000674027c10 */ /* 0x000fe2000ff1e0ff */
[----:B------:R-:W-:Y:S01]  /*1c00*/  IMAD.IADD R0, R0, 0x1, -R4 ;  /* 0x0000000100007824 */ /* 0x000fe200078e0a04 */
[----:B------:R-:W-:Y:S01]  /*1c10*/  ULDC.64 UR6, c[0x0][0x1b0] ;  /* 0x00006c0000067ab9 */ /* 0x000fe20000000a00 */
[----:B------:R-:W-:Y:S01]  /*1c20*/  IMAD.SHL.U32 R5, R5, 0x8, RZ ;  /* 0x0000000805057824 */ /* 0x000fe200078e00ff */
[----:B------:R-:W-:Y:S01]  /*1c30*/  IADD3.X R3, R117, UR23, RZ, P0, !PT ;  /* 0x0000001775037c10 */ /* 0x000fe200087fe4ff */
[C---:B------:R-:W-:Y:S01]  /*1c40*/  IMAD R4, R7.reuse, c[0x0][0x198], RZ ;  /* 0x0000660007047a24 */ /* 0x040fe200078e02ff */
[C---:B------:R-:W-:Y:S01]  /*1c50*/  LOP3.LUT P3, RZ, R0.reuse, 0x4, RZ, 0xc0, !PT ;  /* 0x0000000400ff7812 */ /* 0x040fe2000786c0ff */
[----:B------:R-:W-:Y:S01]  /*1c60*/  UIMAD UR6, UR31, UR6, URZ ;  /* 0x000000061f0672a4 */ /* 0x000fe2000f8e023f */
[C---:B------:R-:W-:Y:S01]  /*1c70*/  LOP3.LUT P2, RZ, R0.reuse, 0x2, RZ, 0xc0, !PT ;  /* 0x0000000200ff7812 */ /* 0x040fe2000784c0ff */
[----:B------:R-:W-:Y:S01]  /*1c80*/  IMAD.SHL.U32 R0, R0, 0x40, RZ ;  /* 0x0000004000007824 */ /* 0x000fe200078e00ff */
[----:B------:R-:W-:Y:S01]  /*1c90*/  LOP3.LUT R209, R8, 0xfffffe00, R5, 0xf8, !PT ;  /* 0xfffffe0008d17812 */ /* 0x000fe200078ef805 */
[----:B--2---:R-:W-:Y:S01]  /*1ca0*/  IMAD.WIDE.U32 R20, R20, c[0x0][0x1a8], R2 ;  /* 0x00006a0014147a25 */ /* 0x004fe200078e0002 */
[----:B------:R-:W-:Y:S01]  /*1cb0*/  UIMAD UR7, UR25, UR7, UR6 ;  /* 0x00000007190772a4 */ /* 0x000fe2000f8e0206 */
[----:B------:R-:W-:Y:S01]  /*1cc0*/  IADD3 R109, R116, 0x40, RZ ;  /* 0x00000040746d7810 */ /* 0x000fe20007ffe0ff */
[----:B------:R2:W-:Y:S01]  /*1cd0*/  STL.64 [R1+0x98], R116 ;  /* 0x0000987401007387 */ /* 0x0005e20000100a00 */
[----:B------:R-:W-:Y:S01]  /*1ce0*/  IMAD R12, R6, c[0x0][0x19c], R4 ;  /* 0x00006700060c7a24 */ /* 0x000fe200078e0204 */
[----:B------:R-:W-:Y:S01]  /*1cf0*/  LOP3.LUT R0, R0, 0x1c0, RZ, 0xc0, !PT ;  /* 0x000001c000007812 */ /* 0x000fe200078ec0ff */
[----:B------:R-:W-:Y:S01]  /*1d00*/  IMAD R8, R7, c[0x0][0x1a0], RZ ;  /* 0x0000680007087a24 */ /* 0x000fe200078e02ff */
[----:B------:R-:W-:Y:S01]  /*1d10*/  IADD3 R108, R116, 0x80, RZ ;  /* 0x00000080746c7810 */ /* 0x000fe20007ffe0ff */
[----:B------:R-:W-:Y:S01]  /*1d20*/  IMAD.WIDE.U32 R4, R6, c[0x0][0x198], R116 ;  /* 0x0000660006047a25 */ /* 0x000fe200078e0074 */
[----:B------:R-:W-:Y:S01]  /*1d30*/  LOP3.LUT R9, R0, 0x8, R9, 0xf8, !PT ;  /* 0x0000000800097812 */ /* 0x000fe200078ef809 */
[----:B------:R-:W-:Y:S01]  /*1d40*/  UIADD3 UR6, -UR14, UR16, URZ ;  /* 0x000000100e067290 */ /* 0x000fe2000fffe13f */
[----:B------:R-:W-:Y:S01]  /*1d50*/  SHF.R.U32.HI R0, RZ, 0x3, R0 ;  /* 0x00000003ff007819 */ /* 0x000fe20000011600 */
[----:B------:R-:W-:Y:S01]  /*1d60*/  IMAD.WIDE.U32 R2, R6, c[0x0][0x1a0], R116 ;  /* 0x0000680006027a25 */ /* 0x000fe200078e0074 */
[----:B------:R-:W-:-:S02]  /*1d70*/  IADD3 R4, P1, R4, UR28, RZ ;  /* 0x0000001c04047c10 */ /* 0x000fc4000ff3e0ff */
[----:B------:R-:W-:Y:S01]  /*1d80*/  LOP3.LUT R9, R9, R0, RZ, 0x3c, !PT ;  /* 0x0000000009097212 */ /* 0x000fe200078e3cff */
[----:B------:R-:W-:Y:S01]  /*1d90*/  IMAD R8, R6, c[0x0][0x1a4], R8 ;  /* 0x0000690006087a24 */ /* 0x000fe200078e0208 */
[----:B------:R-:W-:Y:S01]  /*1da0*/  IADD3 R2, P0, R2, UR30, RZ ;  /* 0x0000001e02027c10 */ /* 0x000fe2000ff1e0ff */
[----:B------:R-:W-:Y:S01]  /*1db0*/  IMAD.U32 R0, RZ, RZ, UR25 ;  /* 0x00000019ff007e24 */ /* 0x000fe2000f8e00ff */
[----:B------:R-:W-:Y:S01]  /*1dc0*/  IADD3.X R5, R5, UR26, R12, P1, !PT ;  /* 0x0000001a05057c10 */ /* 0x000fe20008ffe40c */
[----:B------:R-:W-:Y:S01]  /*1dd0*/  IMAD.SHL.U32 R209, R209, 0x2, RZ ;  /* 0x00000002d1d17824 */ /* 0x000fe200078e00ff */
[----:B------:R-:W-:Y:S01]  /*1de0*/  IADD3.X R3, R3, UR29, R8, P0, !PT ;  /* 0x0000001d03037c10 */ /* 0x000fe200087fe408 */
[----:B------:R-:W-:Y:S01]  /*1df0*/  IMAD.U32 R8, RZ, RZ, UR25 ;  /* 0x00000019ff087e24 */ /* 0x000fe2000f8e00ff */
[----:B------:R-:W-:Y:S02]  /*1e00*/  IADD3 R107, R116, 0xc0, RZ ;  /* 0x000000c0746b7810 */ /* 0x000fe40007ffe0ff */
[----:B------:R-:W-:Y:S01]  /*1e10*/  SHF.R.S32.HI R25, RZ, 0x5, R14 ;  /* 0x00000005ff197819 */ /* 0x000fe2000001140e */
[----:B------:R-:W-:Y:S01]  /*1e20*/  IMAD.WIDE.U32 R36, R8, c[0x0][0x1b0], R4 ;  /* 0x00006c0008247a25 */ /* 0x000fe200078e0004 */
[----:B------:R-:W-:-:S02]  /*1e30*/  ISETP.GE.AND P0, PT, R6, UR6, PT ;  /* 0x0000000606007c0c */ /* 0x000fc4000bf06270 */
[----:B------:R-:W-:Y:S01]  /*1e40*/  SHF.R.S32.HI R5, RZ, 0x1f, R22 ;  /* 0x0000001fff057819 */ /* 0x000fe20000011416 */
[----:B------:R-:W-:Y:S01]  /*1e50*/  IMAD.WIDE.U32 R32, R0, c[0x0][0x1b8], R2 ;  /* 0x00006e0000207a25 */ /* 0x000fe200078e0002 */
[----:B------:R2:W-:Y:S01]  /*1e60*/  STL.64 [R1+0xb8], R36 ;  /* 0x0000b82401007387 */ /* 0x0005e20000100a00 */
[----:B------:R-:W-:Y:S02]  /*1e70*/  IADD3 R39, R37, UR7, RZ ;  /* 0x0000000725277c10 */ /* 0x000fe4000fffe0ff */
[----:B------:R-:W-:Y:S01]  /*1e80*/  SHF.R.S32.HI R0, RZ, 0x1f, R14 ;  /* 0x0000001fff007819 */ /* 0x000fe2000001140e */
[----:B------:R2:W-:Y:S01]  /*1e90*/  STL.64 [R1+0xd8], R32 ;  /* 0x0000d82001007387 */ /* 0x0005e20000100a00 */
[----:B------:R-:W-:Y:S01]  /*1ea0*/  IADD3 R35, R33, UR17, RZ ;  /* 0x0000001121237c10 */ /* 0x000fe2000fffe0ff */
[----:B------:R-:W-:Y:S01]  /*1eb0*/  IMAD.SHL.U32 R4, R13, 0x40, RZ ;  /* 0x000000400d047824 */ /* 0x000fe200078e00ff */
[----:B------:R-:W-:Y:S01]  /*1ec0*/  LEA.HI R0, R0, R25, RZ, 0x2 ;  /* 0x0000001900007211 */ /* 0x000fe200078f10ff */
[----:B------:R2:W-:Y:S01]  /*1ed0*/  STL [R1+0xac], R109 ;  /* 0x0000ac6d01007387 */ /* 0x0005e20000100800 */
[----:B------:R-:W-:Y:S01]  /*1ee0*/  LEA.HI R5, R5, R22, RZ, 0x2 ;  /* 0x0000001605057211 */ /* 0x000fe200078f10ff */
[----:B------:R-:W-:Y:S01]  /*1ef0*/  IMAD.MOV.U32 R3, RZ, RZ, 0x10 ;  /* 0x00000010ff037424 */ /* 0x000fe200078e00ff */
[----:B------:R-:W-:Y:S01]  /*1f00*/  LOP3.LUT R0, R0, 0xffffffc, RZ, 0xc0, !PT ;  /* 0x0ffffffc00007812 */ /* 0x000fe200078ec0ff */
[----:B------:R2:W-:Y:S01]  /*1f10*/  STL [R1+0xa8], R108 ;  /* 0x0000a86c01007387 */ /* 0x0005e20000100800 */
[----:B------:R-:W-:-:S02]  /*1f20*/  SHF.R.S32.HI R26, RZ, 0x2, R5 ;  /* 0x00000002ff1a7819 */ /* 0x000fc40000011405 */
[----:B------:R-:W-:Y:S01]  /*1f30*/  IADD3 R13, R21, UR4, RZ ;  /* 0x00000004150d7c10 */ /* 0x000fe2000fffe0ff */
[----:B------:R2:W-:Y:S01]  /*1f40*/  STL [R1+0xb0], R107 ;  /* 0x0000b06b01007387 */ /* 0x0005e20000100800 */
[----:B------:R-:W-:Y:S01]  /*1f50*/  IMAD.IADD R0, R25, 0x1, -R0 ;  /* 0x0000000119007824 */ /* 0x000fe200078e0a00 */
[----:B------:R-:W-:Y:S02]  /*1f60*/  LOP3.LUT R4, R9, 0xfffffe00, R4, 0xf8, !PT ;  /* 0xfffffe0009047812 */ /* 0x000fe400078ef804 */
[----:B------:R2:W-:Y:S01]  /*1f70*/  STL [R1+0xcc], R35 ;  /* 0x0000cc2301007387 */ /* 0x0005e20000100800 */
[----:B------:R-:W-:Y:S01]  /*1f80*/  IMAD R23, R0, 0x10, R26 ;  /* 0x0000001000177824 */ /* 0x000fe200078e021a */
[----:B------:R-:W-:Y:S02]  /*1f90*/  SEL R3, R3, 0xfffffff0, !P2 ;  /* 0xfffffff003037807 */ /* 0x000fe40005000000 */
[----:B------:R2:W-:Y:S01]  /*1fa0*/  STL [R1+0xa4], R39 ;  /* 0x0000a42701007387 */ /* 0x0005e20000100800 */
        /* <DEDUP_REMOVED lines=40> */
.L_x_1085:
[----:B------:R-:W-:Y:S05]  /*2230*/  BSYNC B0 ;  /* 0x0000000000007941 */ /* 0x000fea0003800000 */
.L_x_1084:
[----:B------:R-:W-:Y:S01]  /*2240*/  LOP3.LUT R0, R5, 0x7ffffffc, RZ, 0xc0, !PT ;  /* 0x7ffffffc05007812 */ /* 0x000fe200078ec0ff */
[----:B------:R-:W-:Y:S01]  /*2250*/  ULEA UR4, UR8, UR22, 0x6 ;  /* 0x0000001608047291 */ /* 0x000fe2000f8e303f */
[----:B------:R-:W-:Y:S01]  /*2260*/  IADD3 R24, R6, 0x10, RZ ;  /* 0x0000001006187810 */ /* 0x000fe20007ffe0ff */
[----:B------:R-:W-:Y:S02]  /*2270*/  BSSY B0, `(.L_x_1086) ;  /* 0x0000034000007945 */ /* 0x000fe40003800000 */
[----:B------:R-:W-:Y:S01]  /*2280*/  IMAD.IADD R0, R22, 0x1, -R0 ;  /* 0x0000000116007824 */ /* 0x000fe200078e0a00 */
[----:B------:R-:W-:Y:S01]  /*2290*/  ISETP.GE.AND P1, PT, R24, UR6, PT ;  /* 0x0000000618007c0c */ /* 0x000fe2000bf26270 */
[----:B------:R-:W-:Y:S02]  /*22a0*/  UIADD3 UR4, UR4, -0x40, URZ ;  /* 0xffffffc004047890 */ /* 0x000fe4000fffe03f */
[----:B------:R-:W-:-:S04]  /*22b0*/  IMAD.SHL.U32 R0, R0, 0x2, RZ ;  /* 0x0000000200007824 */ /* 0x000fc800078e00ff */
[----:B------:R-:W-:Y:S02]  /*22c0*/  IMAD R0, R23, c[0x0][0x228], R0 ;  /* 0x00008a0017007a24 */ /* 0x000fe400078e0200 */
[----:B------:R-:W-:-:S03]  /*22d0*/  IMAD.U32 R5, RZ, RZ, UR4 ;  /* 0x00000004ff057e24 */ /* 0x000fc6000f8e00ff */
[----:B------:R-:W-:Y:S02]  /*22e0*/  IADD3 R127, P0, R0, UR4, RZ ;  /* 0x00000004007f7c10 */ /* 0x000fe4000ff1e0ff */
[----:B------:R-:W-:-:S04]  /*22f0*/  SHF.R.S32.HI R0, RZ, 0x1f, R0 ;  /* 0x0000001fff007819 */ /* 0x000fc80000011400 */
[----:B------:R-:W-:Y:S01]  /*2300*/  LEA.HI.X.SX32 R126, R5, R0, 0x1, P0 ;  /* 0x00000000057e7211 */ /* 0x000fe200000f0eff */
[----:B------:R-:W-:Y:S05]  /*2310*/  @P1 BRA `(.L_x_1087) ;  /* 0x0000029000001947 */ /* 0x000fea0003800000 */
[----:B------:R-:W-:Y:S01]  /*2320*/  IADD3 R0, P0, R10, 0x10, RZ ;  /* 0x000000100a007810 */ /* 0x000fe20007f1e0ff */
[----:B---3--:R-:W-:Y:S01]  /*2330*/  IMAD.MOV.U32 R8, RZ, RZ, R20 ;  /* 0x000000ffff087224 */ /* 0x008fe200078e0014 */
        /* <DEDUP_REMOVED lines=39> */
.L_x_1087:
[----:B------:R-:W-:Y:S05]  /*25b0*/  BSYNC B0 ;  /* 0x0000000000007941 */ /* 0x000fea0003800000 */
.L_x_1086:
[----:B------:R-:W-:Y:S01]  /*25c0*/  IADD3 R22, R6, 0x20, RZ ;  /* 0x0000002006167810 */ /* 0x000fe20007ffe0ff */
[----:B------:R-:W-:Y:S03]  /*25d0*/  BSSY B0, `(.L_x_1088) ;  /* 0x000002c000007945 */ /* 0x000fe60003800000 */
[----:B------:R-:W-:-:S13]  /*25e0*/  ISETP.GE.AND P0, PT, R22, UR6, PT ;  /* 0x0000000616007c0c */ /* 0x000fda000bf06270 */
        /* <DEDUP_REMOVED lines=42> */
.L_x_1089:
[----:B------:R-:W-:Y:S05]  /*2890*/  BSYNC B0 ;  /* 0x0000000000007941 */ /* 0x000fea0003800000 */
.L_x_1088:
[----:B---3--:R-:W-:Y:S01]  /*28a0*/  IADD3 R18, R6, 0x30, RZ ;  /* 0x0000003006127810 */ /* 0x008fe20007ffe0ff */
        /* <DEDUP_REMOVED lines=47> */
.L_x_1091:
[----:B------:R-:W-:Y:S05]  /*2ba0*/  BSYNC B0 ;  /* 0x0000000000007941 */ /* 0x000fea0003800000 */
.L_x_1090:
        /* <DEDUP_REMOVED lines=48> */
.L_x_1093:
[----:B------:R-:W-:Y:S05]  /*2eb0*/  BSYNC B0 ;  /* 0x0000000000007941 */ /* 0x000fea0003800000 */
.L_x_1092:
        /* <DEDUP_REMOVED lines=41> */
.L_x_1095:
[----:B------:R-:W-:Y:S05]  /*3150*/  BSYNC B0 ;  /* 0x0000000000007941 */ /* 0x000fea0003800000 */
.L_x_1094:
[----:B------:R-:W-:Y:S01]  /*3160*/  ISETP.GE.AND P0, PT, R22, UR27, PT ;  /* 0x0000001b16007c0c */ /* 0x000fe2000bf06270 */
[----:B------:R-:W-:-:S12]  /*3170*/  BSSY B0, `(.L_x_1096) ;  /* 0x0000027000007945 */ /* 0x000fd80003800000 */
[----:B------:R-:W-:Y:S05]  /*3180*/  @P0 BRA `(.L_x_1097) ;  /* 0x0000025000000947 */ /* 0x000fea0003800000 */
[----:B------:R-:W-:Y:S01]  /*3190*/  ISETP.GE.AND P5, PT, R116, c[0x0][0x220], PT ;  /* 0x0000880074007a0c */ /* 0x000fe20003fa6270 */
[----:B------:R-:W-:Y:S01]  /*31a0*/  IMAD.MOV.U32 R5, RZ, RZ, c[0x0][0x198] ;  /* 0x00006600ff057624 */ /* 0x000fe200078e00ff */
[----:B------:R-:W-:Y:S01]  /*31b0*/  ISETP.GE.AND P4, PT, R109, c[0x0][0x220], PT ;  /* 0x000088006d007a0c */ /* 0x000fe20003f86270 */
[----:B-1-3--:R-:W-:Y:S01]  /*31c0*/  IMAD.MOV.U32 R12, RZ, RZ, c[0x0][0x19c] ;  /* 0x00006700ff0c7624 */ /* 0x00afe200078e00ff */
        /* <DEDUP_REMOVED lines=33> */
.L_x_1097:
[----:B------:R-:W-:Y:S05]  /*33e0*/  BSYNC B0 ;  /* 0x0000000000007941 */ /* 0x000fea0003800000 */
.L_x_1096:
[----:B------:R-:W-:Y:S01]  /*33f0*/  ISETP.GE.AND P0, PT, R18, UR27, PT ;  /* 0x0000001b12007c0c */ /* 0x000fe2000bf06270 */
[----:B------:R-:W-:Y:S01]  /*3400*/  ULDC.64 UR4, c[0x0][0x1a0] ;  /* 0x0000680000047ab9 */ /* 0x000fe20000000a00 */
[----:B------:R-:W-:Y:S01]  /*3410*/  BSSY B0, `(.L_x_1098) ;  /* 0x000002b000007945 */ /* 0x000fe20003800000 */
[----:B------:R-:W-:Y:S02]  /*3420*/  USHF.L.U64.HI UR12, UR4, UR12, UR5 ;  /* 0x0000000c040c7299 */ /* 0x000fe40008010205 */
[----:B------:R-:W-:-:S08]  /*3430*/  USHF.L.U32 UR17, UR4, 0x6, URZ ;  /* 0x0000000604117899 */ /* 0x000fd0000800063f */
[----:B------:R-:W-:Y:S05]  /*3440*/  @P0 BRA `(.L_x_1099) ;  /* 0x0000027000000947 */ /* 0x000fea0003800000 */
[----:B------:R-:W-:Y:S01]  /*3450*/  ISETP.GE.AND P5, PT, R116, c[0x0][0x220], PT ;  /* 0x0000880074007a0c */ /* 0x000fe20003fa6270 */
[----:B-1-3--:R-:W-:Y:S01]  /*3460*/  IMAD.MOV.U32 R14, RZ, RZ, c[0x0][0x198] ;  /* 0x00006600ff0e7624 */ /* 0x00afe200078e00ff */
        /* <DEDUP_REMOVED lines=37> */
.L_x_1099:
[----:B------:R-:W-:Y:S05]  /*36c0*/  BSYNC B0 ;  /* 0x0000000000007941 */ /* 0x000fea0003800000 */
.L_x_1098:
[----:B------:R-:W0:Y:S01]  /*36d0*/  LDGDEPBAR ;  /* 0x00000000000079af */ /* 0x000e220000000000 */
[----:B------:R-:W-:Y:S01]  /*36e0*/  LEA R0, R25, UR14, 0x4 ;  /* 0x0000000e19007c11 */ /* 0x000fe2000f8e20ff */
[----:B------:R-:W-:Y:S01]  /*36f0*/  IMAD.SHL.U32 R5, R28, 0x40, RZ ;  /* 0x000000401c057824 */ /* 0x000fe200078e00ff */
[C---:B------:R-:W-:Y:S01]  /*3700*/  ISETP.GE.AND P0, PT, R6.reuse, UR27, PT ;  /* 0x0000001b06007c0c */ /* 0x040fe2000bf06270 */
[----:B-1----:R-:W-:Y:S01]  /*3710*/  IMAD.MOV.U32 R10, RZ, RZ, R34 ;  /* 0x000000ffff0a7224 */ /* 0x002fe200078e0022 */
[----:B------:R-:W-:Y:S01]  /*3720*/  SHF.L.U32 R6, R6, 0x3, RZ ;  /* 0x0000000306067819 */ /* 0x000fe200000006ff */
[----:B------:R-:W-:Y:S01]  /*3730*/  IMAD.IADD R104, R26, 0x1, R0 ;  /* 0x000000011a687824 */ /* 0x000fe200078e0200 */
[----:B------:R-:W-:Y:S01]  /*3740*/  LOP3.LUT R0, R5, 0x1c0, RZ, 0xc0, !PT ;  /* 0x000001c005007812 */ /* 0x000fe200078ec0ff */
[----:B------:R-:W-:Y:S01]  /*3750*/  IMAD.MOV.U32 R11, RZ, RZ, R35 ;  /* 0x000000ffff0b7224 */ /* 0x000fe200078e0023 */
[----:B------:R-:W-:Y:S01]  /*3760*/  UIMAD UR5, UR12, UR24, URZ ;  /* 0x000000180c0572a4 */ /* 0x000fe2000f8e023f */
[----:B------:R-:W-:Y:S01]  /*3770*/  IMAD.MOV.U32 R10, RZ, RZ, R32 ;  /* 0x000000ffff0a7224 */ /* 0x000fe200078e0020 */
[----:B------:R-:W-:Y:S01]  /*3780*/  LOP3.LUT R6, R0, 0x8, R6, 0xf8, !PT ;  /* 0x0000000800067812 */ /* 0x000fe200078ef806 */
[----:B------:R-:W-:Y:S01]  /*3790*/  IMAD.U32 R8, RZ, RZ, UR24 ;  /* 0x00000018ff087e24 */ /* 0x000fe2000f8e00ff */
[----:B------:R-:W-:Y:S01]  /*37a0*/  SHF.R.U32.HI R5, RZ, 0x3, R0 ;  /* 0x00000003ff057819 */ /* 0x000fe20000011600 */
[----:B------:R-:W-:Y:S01]  /*37b0*/  IMAD.U32 R0, RZ, RZ, UR13 ;  /* 0x0000000dff007e24 */ /* 0x000fe2000f8e00ff */
[----:B------:R1:W-:Y:S01]  /*37c0*/  STL.64 [R1+0xc8], R10 ;  /* 0x0000c80a01007387 */ /* 0x0003e20000100a00 */
[----:B------:R-:W-:Y:S01]  /*37d0*/  UIMAD UR5, UR23, UR17, UR5 ;  /* 0x00000011170572a4 */ /* 0x000fe2000f8e0205 */
[----:B------:R-:W-:Y:S01]  /*37e0*/  IMAD.WIDE.U32 R8, R8, UR17, R10 ;  /* 0x0000001108087c25 */ /* 0x000fe2000f8e000a */
[----:B------:R-:W-:Y:S01]  /*37f0*/  LOP3.LUT R5, R6, R5, RZ, 0x3c, !PT ;  /* 0x0000000506057212 */ /* 0x000fe200078e3cff */
[----:B------:R-:W-:Y:S01]  /*3800*/  UIADD3 UR22, UR20, -0x4ab325aa, URZ ;  /* 0xb54cda5614167890 */ /* 0x000fe2000fffe03f */
[----:B------:R-:W-:Y:S01]  /*3810*/  LOP3.LUT P1, RZ, R28, 0x4, RZ, 0xc0, !PT ;  /* 0x000000041cff7812 */ /* 0x000fe2000782c0ff */
[----:B------:R-:W-:Y:S01]  /*3820*/  IMAD R120, R0, 0x4, R25 ;  /* 0x0000000400787824 */ /* 0x000fe200078e0219 */
[----:B------:R-:W-:Y:S01]  /*3830*/  SHF.L.U32 R29, R29, 0x1, RZ ;  /* 0x000000011d1d7819 */ /* 0x000fe200000006ff */
[----:B------:R-:W-:Y:S01]  /*3840*/  IMAD R6, R25, 0x400, R4 ;  /* 0x0000040019067824 */ /* 0x000fe200078e0204 */
[----:B------:R-:W-:-:S04]  /*3850*/  DEPBAR.LE SB0, 0x0 ;  /* 0x000080000000791a */ /* 0x000fc80000000000 */
[----:B------:R-:W-:Y:S01]  /*3860*/  BAR.SYNC.DEFER_BLOCKING 0x0 ;  /* 0x0000000000007b1d */ /* 0x000fe20000010000 */
[----:B------:R-:W-:Y:S01]  /*3870*/  UIADD3 UR14, UR21, 0x646e171e, URZ ;  /* 0x646e171e150e7890 */ /* 0x000fe2000fffe03f */
[----:B------:R-:W-:Y:S01]  /*3880*/  IADD3 R7, R9, UR5, RZ ;  /* 0x0000000509077c10 */ /* 0x000fe2000fffe0ff */
[----:B------:R-:W-:Y:S01]  /*3890*/  IMAD.SHL.U32 R189, R6, 0x2, RZ ;  /* 0x0000000206bd7824 */ /* 0x000fe200078e00ff */
[----:B------:R-:W-:Y:S02]  /*38a0*/  LEA R5, R27, R5, 0x9 ;  /* 0x000000051b057211 */ /* 0x000fe400078e48ff */
[----:B------:R1:W-:Y:S01]  /*38b0*/  STL [R1+0xc0], R120 ;  /* 0x0000c07801007387 */ /* 0x0003e20000100800 */
[----:B------:R-:W-:Y:S01]  /*38c0*/  BSSY B0, `(.L_x_1100) ;  /* 0x0000029000007945 */ /* 0x000fe20003800000 */
[----:B------:R-:W-:Y:S02]  /*38d0*/  SEL R0, R30, 0xffffffe0, !P1 ;  /* 0xffffffe01e007807 */ /* 0x000fe40004800000 */
[----:B------:R-:W-:Y:S01]  /*38e0*/  LOP3.LUT R112, R29, 0x6, RZ, 0xc0, !PT ;  /* 0x000000061d707812 */ /* 0x000fe200078ec0ff */
        /* <DEDUP_REMOVED lines=9> */
[C---:B---3--:R-:W-:Y:S01]  /*3980*/  @!P5 LEA R14, P6, R8.reuse, c[0x0][0x170], 0x1 ;  /* 0x00005c00080eda11 */ /* 0x048fe200078c08ff */
[----:B------:R3:W-:Y:S01]  /*3990*/  @P5 STS.128 [R209+0x10000], RZ ;  /* 0x010000ffd1005388 */ /* 0x0007e20000000c00 */
[C---:B------:R-:W-:Y:S02]  /*39a0*/  @!P4 LEA R12, P3, R8.reuse, c[0x0][0x170], 0x1 ;  /* 0x00005c00080cca11 */ /* 0x040fe400078608ff */
[C---:B-1----:R-:W-:Y:S02]  /*39b0*/  @!P2 LEA R10, P1, R8.reuse, c[0x0][0x170], 0x1 ;  /* 0x00005c00080aaa11 */ /* 0x042fe400078208ff */
        /* <DEDUP_REMOVED lines=25> */
.L_x_1101:
[----:B------:R-:W-:Y:S05]  /*3b50*/  BSYNC B0 ;  /* 0x0000000000007941 */ /* 0x000fea0003800000 */
.L_x_1100:
        /* <DEDUP_REMOVED lines=13> */
[----:B-1-3--:R-:W-:-:S04]  /*3c30*/  IADD3 R10, P0, R8, UR23, RZ ;  /* 0x00000017080a7c10 */ /* 0x00afc8000ff1e0ff */
        /* <DEDUP_REMOVED lines=31> */
.L_x_1103:
[----:B------:R-:W-:Y:S05]  /*3e30*/  BSYNC B0 ;  /* 0x0000000000007941 */ /* 0x000fea0003800000 */
.L_x_1102:
        /* <DEDUP_REMOVED lines=8> */
[----:B-1-3--:R-:W-:Y:S01]  /*3ec0*/  IMAD.MOV.U32 R11, RZ, RZ, c[0x0][0x1a0] ;  /* 0x00006800ff0b7624 */ /* 0x00afe200078e00ff */
        /* <DEDUP_REMOVED lines=35> */
.L_x_1105:
[----:B------:R-:W-:Y:S05]  /*4100*/  BSYNC B0 ;  /* 0x0000000000007941 */ /* 0x000fea0003800000 */
.L_x_1104:
[----:B------:R-:W-:Y:S01]  /*4110*/  ISETP.GE.AND P0, PT, R18, UR27, PT ;  /* 0x0000001b12007c0c */ /* 0x000fe2000bf06270 */
[----:B------:R-:W-:Y:S01]  /*4120*/  UIADD3 UR4, UR15, 0x1, -UR16 ;  /* 0x000000010f047890 */ /* 0x000fe2000fffe810 */
[----:B------:R-:W-:Y:S01]  /*4130*/  BSSY B0, `(.L_x_1106) ;  /* 0x0000031000007945 */ /* 0x000fe20003800000 */
[----:B------:R-:W-:Y:S02]  /*4140*/  ULDC UR27, c[0x0][0x2e8] ;  /* 0x0000ba00001b7ab9 */ /* 0x000fe40000000800 */
[----:B------:R-:W-:Y:S02]  /*4150*/  ULDC UR5, c[0x0][0x2e4] ;  /* 0x0000b90000057ab9 */ /* 0x000fe40000000800 */
[----:B------:R-:W-:Y:S02]  /*4160*/  UIADD3 UR27, UR4, UR27, URZ ;  /* 0x0000001b041b7290 */ /* 0x000fe4000fffe03f */
[----:B------:R-:W-:-:S04]  /*4170*/  UIADD3 UR5, UR15, -UR5, -UR16 ;  /* 0x800000050f057290 */ /* 0x000fc8000fffe810 */
        /* <DEDUP_REMOVED lines=44> */
.L_x_1107:
[----:B------:R-:W-:Y:S05]  /*4440*/  BSYNC B0 ;  /* 0x0000000000007941 */ /* 0x000fea0003800000 */
.L_x_1106:
[----:B------:R-:W-:Y:S01]  /*4450*/  IMAD.SHL.U32 R182, R5, 0x2, RZ ;  /* 0x0000000205b67824 */ /* 0x000fe200078e00ff */
[----:B-1-3--:R-:W-:Y:S01]  /*4460*/  LDSM.16.M88.4 R12, [R189] ;  /* 0x00000000bd0c783b */ /* 0x00afe20000000200 */
[----:B------:R-:W-:Y:S01]  /*4470*/  LOP3.LUT P0, RZ, R28, 0x2, RZ, 0xc0, !PT ;  /* 0x000000021cff7812 */ /* 0x000fe2000780c0ff */
[--C-:B------:R-:W-:Y:S01]  /*4480*/  IMAD R190, R3, 0x2, R189.reuse ;  /* 0x0000000203be7824 */ /* 0x100fe200078e02bd */
[----:B------:R-:W-:Y:S01]  /*4490*/  IADD3 R6, R104, UR27, RZ ;  /* 0x0000001b68067c10 */ /* 0x000fe2000fffe0ff */
[----:B------:R-:W1:Y:S01]  /*44a0*/  LDSM.16.M88.4 R16, [R182+0x8000] ;  /* 0x00800000b610783b */ /* 0x000e620000000200 */
[----:B------:R-:W-:Y:S01]  /*44b0*/  IADD3 R5, R182, 0x8000, RZ ;  /* 0x00008000b6057810 */ /* 0x000fe20007ffe0ff */
[----:B------:R-:W-:Y:S01]  /*44c0*/  IMAD R192, R2, 0x2, R189 ;  /* 0x0000000202c07824 */ /* 0x000fe200078e02bd */
[----:B------:R-:W-:Y:S01]  /*44d0*/  IADD3 R193, R182, 0x8020, RZ ;  /* 0x00008020b6c17810 */ /* 0x000fe20007ffe0ff */
[----:B------:R-:W3:Y:S01]  /*44e0*/  LDSM.16.M88.4 R24, [R182+0x8800] ;  /* 0x00880000b618783b */ /* 0x000ee20000000200 */
[----:B------:R-:W-:Y:S01]  /*44f0*/  IMAD R188, R0, 0x2, R182 ;  /* 0x0000000200bc7824 */ /* 0x000fe200078e02b6 */
[----:B------:R-:W-:Y:S01]  /*4500*/  IMNMX R219, R6, UR15, PT ;  /* 0x0000000f06db7c17 */ /* 0x000fe2000b800200 */
[----:B------:R-:W-:Y:S01]  /*4510*/  IMAD R191, R2, 0x2, R190 ;  /* 0x0000000202bf7824 */ /* 0x000fe200078e02be */
[----:B--2---:R-:W2:Y:S01]  /*4520*/  LDSM.16.M88.4 R32, [R182+0x9000] ;  /* 0x00900000b620783b */ /* 0x004ea20000000200 */
[----:B------:R-:W-:Y:S01]  /*4530*/  UISETP.GT.AND UP0, UPT, UR24, UR9, UPT ;  /* 0x000000091800728c */ /* 0x000fe2000bf04270 */
[----:B------:R-:W-:-:S02]  /*4540*/  @P0 IADD3 R193, R5, -0x20, RZ ;  /* 0xffffffe005c10810 */ /* 0x000fc40007ffe0ff */
[----:B------:R-:W5:Y:S01]  /*4550*/  LDSM.16.M88.4 R28, [R182+0x9800] ;  /* 0x00980000b61c783b */ /* 0x000f620000000200 */
[----:B------:R-:W-:Y:S02]  /*4560*/  IADD3 R5, R104, 0x8, RZ ;  /* 0x0000000868057810 */ /* 0x000fe40007ffe0ff */
[----:B------:R-:W-:Y:S01]  /*4570*/  IMAD R187, R0, 0x2, R193 ;  /* 0x0000000200bb7824 */ /* 0x000fe200078e02c1 */
[----:B------:R-:W-:Y:S01]  /*4580*/  LDSM.16.M88.4 R8, [R190] ;  /* 0x00000000be08783b */ /* 0x000fe20000000200 */
[----:B------:R-:W-:Y:S01]  /*4590*/  IMAD.U32 R0, RZ, RZ, UR24 ;  /* 0x00000018ff007e24 */ /* 0x000fe2000f8e00ff */
[C---:B------:R-:W-:Y:S02]  /*45a0*/  IADD3 R7, R5.reuse, UR27, RZ ;  /* 0x0000001b05077c10 */ /* 0x040fe4000fffe0ff */
[----:B------:R-:W4:Y:S01]  /*45b0*/  LDSM.16.M88.4 R48, [R193] ;  /* 0x00000000c130783b */ /* 0x000f220000000200 */
[----:B------:R-:W-:Y:S01]  /*45c0*/  IMAD R0, R0, 0x40, R112 ;  /* 0x0000004000007824 */ /* 0x000fe200078e0270 */
[----:B------:R-:W-:-:S02]  /*45d0*/  IADD3 R6, R5, UR5, RZ ;  /* 0x0000000505067c10 */ /* 0x000fc4000fffe0ff */
[----:B------:R-:W4:Y:S01]  /*45e0*/  LDSM.16.M88.4 R60, [R193+0x800] ;  /* 0x00080000c13c783b */ /* 0x000f220000000200 */
[----:B------:R-:W-:Y:S02]  /*45f0*/  IMNMX R218, R7, UR15, PT ;  /* 0x0000000f07da7c17 */ /* 0x000fe4000b800200 */
[C---:B------:R-:W-:Y:S01]  /*4600*/  IADD3 R5, R0.reuse, 0x1, RZ ;  /* 0x0000000100057810 */ /* 0x040fe20007ffe0ff */
[----:B------:R-:W4:Y:S01]  /*4610*/  LDSM.16.M88.4 R68, [R193+0x1000] ;  /* 0x00100000c144783b */ /* 0x000f220000000200 */
[----:B------:R-:W-:Y:S02]  /*4620*/  IMNMX R216, RZ, R6, !PT ;  /* 0x00000006ffd87217 */ /* 0x000fe40007800200 */
[CC--:B------:R-:W-:Y:S01]  /*4630*/  ISETP.GE.AND P6, PT, R5.reuse, R219.reuse, PT ;  /* 0x000000db0500720c */ /* 0x0c0fe20003fc6270 */
[----:B------:R-:W4:Y:S01]  /*4640*/  LDSM.16.M88.4 R76, [R193+0x1800] ;  /* 0x00180000c14c783b */ /* 0x000f220000000200 */
[-C--:B------:R-:W-:Y:S02]  /*4650*/  ISETP.GE.AND P2, PT, R5, R218.reuse, PT ;  /* 0x000000da0500720c */ /* 0x080fe40003f46270 */
[C---:B------:R-:W-:Y:S01]  /*4660*/  ISETP.GE.AND P0, PT, R0.reuse, R219, PT ;  /* 0x000000db0000720c */ /* 0x040fe20003f06270 */
[----:B------:R-:W-:Y:S01]  /*4670*/  LDSM.16.M88.4 R20, [R192] ;  /* 0x00000000c014783b */ /* 0x000fe20000000200 */
[----:B------:R-:W-:-:S02]  /*4680*/  ISETP.GE.AND P3, PT, R0, R218, PT ;  /* 0x000000da0000720c */ /* 0x000fc40003f66270 */
[-C--:B------:R-:W-:Y:S01]  /*4690*/  ISETP.LT.OR P2, PT, R5, R216.reuse, P2 ;  /* 0x000000d80500720c */ /* 0x080fe20001741670 */
[C---:B-1----:R-:W-:Y:S01]  /*46a0*/  HMMA.16816.F32.BF16 R36, R12.reuse, R16, RZ ;  /* 0x000000100c24723c */ /* 0x042fe200000418ff */
[----:B------:R-:W1:Y:S01]  /*46b0*/  LDSM.16.M88.4 R84, [R188+0x8800] ;  /* 0x00880000bc54783b */ /* 0x000e620000000200 */
[C---:B------:R-:W-:Y:S02]  /*46c0*/  ISETP.LT.OR P3, PT, R0.reuse, R216, P3 ;  /* 0x000000d80000720c */ /* 0x040fe40001f61670 */
[----:B------:R-:W-:Y:S01]  /*46d0*/  IADD3 R6, R0, 0x8, RZ ;  /* 0x0000000800067810 */ /* 0x000fe20007ffe0ff */
[----:B------:R-:W1:Y:S01]  /*46e0*/  LDSM.16.M88.4 R88, [R188+0x9000] ;  /* 0x00900000bc58783b */ /* 0x000e620000000200 */
[----:B------:R-:W-:Y:S02]  /*46f0*/  IADD3 R208, R193, 0x800, RZ ;  /* 0x00000800c1d07810 */ /* 0x000fe40007ffe0ff */
[----:B---3--:R-:W-:Y:S01]  /*4700*/  HMMA.16816.F32.BF16 R44, R12, R24, RZ ;  /* 0x000000180c2c723c */ /* 0x008fe200000418ff */
[----:B------:R-:W3:Y:S01]  /*4710*/  LDSM.16.M88.4 R80, [R188+0x8000] ;  /* 0x00800000bc50783b */ /* 0x000ee20000000200 */
[----:B------:R-:W-:-:S02]  /*4720*/  ISETP.GE.AND P1, PT, R6, R219, PT ;  /* 0x000000db0600720c */ /* 0x000fc40003f26270 */
[C---:B------:R-:W-:Y:S01]  /*4730*/  ISETP.GE.AND P4, PT, R6.reuse, R218, PT ;  /* 0x000000da0600720c */ /* 0x040fe20003f86270 */
[----:B------:R-:W-:Y:S01]  /*4740*/  LDSM.16.M88.4 R96, [R187+0x2000] ;  /* 0x00200000bb60783b */ /* 0x000fe20000000200 */
[C---:B------:R-:W-:Y:S02]  /*4750*/  IADD3 R207, R193.reuse, 0x1000, RZ ;  /* 0x00001000c1cf7810 */ /* 0x040fe40007ffe0ff */
[----:B--2---:R-:W-:Y:S01]  /*4760*/  HMMA.16816.F32.BF16 R56, R12, R32, RZ ;  /* 0x000000200c38723c */ /* 0x004fe200000418ff */
[----:B------:R-:W-:Y:S01]  /*4770*/  LDSM.16.M88.4 R92, [R188+0xb800] ;  /* 0x00b80000bc5c783b */ /* 0x000fe20000000200 */
[----:B------:R-:W-:Y:S02]  /*4780*/  ISETP.LT.OR P4, PT, R6, R216, P4 ;  /* 0x000000d80600720c */ /* 0x000fe40002781670 */
[C---:B------:R-:W-:Y:S01]  /*4790*/  IADD3 R206, R193.reuse, 0x1800, RZ ;  /* 0x00001800c1ce7810 */ /* 0x040fe20007ffe0ff */
[----:B------:R-:W-:Y:S01]  /*47a0*/  LDSM.16.M88.4 R100, [R193+0x6800] ;  /* 0x00680000c164783b */ /* 0x000fe20000000200 */
[----:B------:R-:W-:-:S02]  /*47b0*/  IADD3 R205, R193, 0x2000, RZ ;  /* 0x00002000c1cd7810 */ /* 0x000fc40007ffe0ff */
[C---:B------:R-:W-:Y:S01]  /*47c0*/  HMMA.16816.F32.BF16 R40, R12.reuse, R18, RZ ;  /* 0x000000120c28723c */ /* 0x040fe200000418ff */
[----:B------:R-:W0:Y:S01]  /*47d0*/  LDGDEPBAR ;  /* 0x00000000000079af */ /* 0x000e220000000000 */
[C---:B------:R-:W-:Y:S02]  /*47e0*/  IADD3 R204, R193.reuse, 0x2800, RZ ;  /* 0x00002800c1cc7810 */ /* 0x040fe40007ffe0ff */
[C---:B------:R-:W-:Y:S02]  /*47f0*/  IADD3 R203, R193.reuse, 0x3000, RZ ;  /* 0x00003000c1cb7810 */ /* 0x040fe40007ffe0ff */
[C---:B------:R-:W-:Y:S02]  /*4800*/  IADD3 R202, R193.reuse, 0x3800, RZ ;  /* 0x00003800c1ca7810 */ /* 0x040fe40007ffe0ff */
[----:B------:R-:W-:Y:S01]  /*4810*/  HMMA.16816.F32.BF16 R24, R12, R26, RZ ;  /* 0x0000001a0c18723c */ /* 0x000fe200000418ff */
[C---:B------:R-:W-:Y:S02]  /*4820*/  IADD3 R201, R193.reuse, 0x4000, RZ ;  /* 0x00004000c1c97810 */ /* 0x040fe40007ffe0ff */
[----:B------:R-:W-:-:S02]  /*4830*/  IADD3 R200, R193, 0x4800, RZ ;  /* 0x00004800c1c87810 */ /* 0x000fc40007ffe0ff */
[C---:B------:R-:W-:Y:S02]  /*4840*/  IADD3 R199, R193.reuse, 0x5000, RZ ;  /* 0x00005000c1c77810 */ /* 0x040fe40007ffe0ff */
[C---:B------:R-:W-:Y:S01]  /*4850*/  IADD3 R198, R193.reuse, 0x5800, RZ ;  /* 0x00005800c1c67810 */ /* 0x040fe20007ffe0ff */
[C---:B------:R-:W-:Y:S01]  /*4860*/  HMMA.16816.F32.BF16 R64, R12.reuse, R34, RZ ;  /* 0x000000220c40723c */ /* 0x040fe200000418ff */
[C---:B------:R-:W-:Y:S02]  /*4870*/  IADD3 R197, R193.reuse, 0x6000, RZ ;  /* 0x00006000c1c57810 */ /* 0x040fe40007ffe0ff */
[C---:B------:R-:W-:Y:S02]  /*4880*/  IADD3 R196, R193.reuse, 0x6800, RZ ;  /* 0x00006800c1c47810 */ /* 0x040fe40007ffe0ff */
[C---:B------:R-:W-:Y:S02]  /*4890*/  IADD3 R195, R193.reuse, 0x7000, RZ ;  /* 0x00007000c1c37810 */ /* 0x040fe40007ffe0ff */
[----:B------:R-:W-:Y:S01]  /*48a0*/  IADD3 R194, R193, 0x7800, RZ ;  /* 0x00007800c1c27810 */ /* 0x000fe20007ffe0ff */
[C---:B-----5:R-:W-:Y:S08]  /*48b0*/  HMMA.16816.F32.BF16 R52, R12.reuse, R28, RZ ;  /* 0x0000001c0c34723c */ /* 0x060ff000000418ff */
[----:B------:R-:W-:Y:S08]  /*48c0*/  HMMA.16816.F32.BF16 R12, R12, R30, RZ ;  /* 0x0000001e0c0c723c */ /* 0x000ff000000418ff */
[C---:B----4-:R-:W-:Y:S08]  /*48d0*/  HMMA.16816.F32.BF16 R16, R8.reuse, R48, R36 ;  /* 0x000000300810723c */ /* 0x050ff00000041824 */
[C---:B------:R-:W-:Y:S01]  /*48e0*/  HMMA.16816.F32.BF16 R28, R8.reuse, R60, R44 ;  /* 0x0000003c081c723c */ /* 0x040fe2000004182c */
[----:B------:R-:W-:Y:S07]  /*48f0*/  LDSM.16.M88.4 R44, [R187+0x800] ;  /* 0x00080000bb2c783b */ /* 0x000fee0000000200 */
[C---:B------:R-:W-:Y:S08]  /*4900*/  HMMA.16816.F32.BF16 R36, R8.reuse, R68, R56 ;  /* 0x000000440824723c */ /* 0x040ff00000041838 */
[C---:B------:R-:W-:Y:S01]  /*4910*/  HMMA.16816.F32.BF16 R32, R8.reuse, R50, R40 ;  /* 0x000000320820723c */ /* 0x040fe20000041828 */
[----:B------:R-:W2:Y:S07]  /*4920*/  LDSM.16.M88.4 R48, [R188+0x9800] ;  /* 0x00980000bc30783b */ /* 0x000eae0000000200 */
[C---:B------:R-:W-:Y:S08]  /*4930*/  HMMA.16816.F32.BF16 R24, R8.reuse, R62, R24 ;  /* 0x0000003e0818723c */ /* 0x040ff00000041818 */
[C---:B------:R-:W-:Y:S01]  /*4940*/  HMMA.16816.F32.BF16 R64, R8.reuse, R70, R64 ;  /* 0x000000460840723c */ /* 0x040fe20000041840 */
[----:B------:R-:W-:Y:S07]  /*4950*/  LDSM.16.M88.4 R68, [R187] ;  /* 0x00000000bb44783b */ /* 0x000fee0000000200 */
[C---:B------:R-:W-:Y:S08]  /*4960*/  HMMA.16816.F32.BF16 R72, R8.reuse, R76, R52 ;  /* 0x0000004c0848723c */ /* 0x040ff00000041834 */
[----:B------:R-:W-:Y:S01]  /*4970*/  HMMA.16816.F32.BF16 R60, R8, R78, R12 ;  /* 0x0000004e083c723c */ /* 0x000fe2000004180c */
[----:B------:R-:W4:Y:S04]  /*4980*/  LDSM.16.M88.4 R8, [R191] ;  /* 0x00000000bf08783b */ /* 0x000f280000000200 */
[----:B------:R-:W-:Y:S03]  /*4990*/  LDSM.16.M88.4 R76, [R187+0x1800] ;  /* 0x00180000bb4c783b */ /* 0x000fe60000000200 */
[C---:B-1----:R-:W-:Y:S08]  /*49a0*/  HMMA.16816.F32.BF16 R40, R20.reuse, R84, R28 ;  /* 0x000000541428723c */ /* 0x042ff0000004181c */
[C---:B------:R-:W-:Y:S01]  /*49b0*/  HMMA.16816.F32.BF16 R28, R20.reuse, R88, R36 ;  /* 0x00000058141c723c */ /* 0x040fe20000041824 */
[----:B------:R-:W1:Y:S07]  /*49c0*/  LDSM.16.M88.4 R36, [R187+0x1000] ;  /* 0x00100000bb24783b */ /* 0x000e6e0000000200 */
[C---:B---3--:R-:W-:Y:S01]  /*49d0*/  HMMA.16816.F32.BF16 R56, R20.reuse, R80, R16 ;  /* 0x000000501438723c */ /* 0x048fe20000041810 */
[----:B------:R-:W-:Y:S07]  /*49e0*/  LDSM.16.M88.4 R16, [R189+0x2000] ;  /* 0x00200000bd10783b */ /* 0x000fee0000000200 */
[C---:B------:R-:W-:Y:S01]  /*49f0*/  HMMA.16816.F32.BF16 R52, R20.reuse, R82, R32 ;  /* 0x000000521434723c */ /* 0x040fe20000041820 */
[----:B------:R-:W-:Y:S07]  /*4a00*/  LDSM.16.M88.4 R80, [R182+0xb000] ;  /* 0x00b00000b650783b */ /* 0x000fee0000000200 */
[C---:B------:R-:W-:Y:S01]  /*4a10*/  HMMA.16816.F32.BF16 R32, R20.reuse, R86, R24 ;  /* 0x000000561420723c */ /* 0x040fe20000041818 */
[----:B------:R-:W-:Y:S07]  /*4a20*/  LDSM.16.M88.4 R84, [R188+0xa800] ;  /* 0x00a80000bc54783b */ /* 0x000fee0000000200 */
[C---:B------:R-:W-:Y:S01]  /*4a30*/  HMMA.16816.F32.BF16 R24, R20.reuse, R90, R64 ;  /* 0x0000005a1418723c */ /* 0x040fe20000041840 */
[----:B------:R-:W3:Y:S04]  /*4a40*/  LDSM.16.M88.4 R64, [R182+0xa000] ;  /* 0x00a00000b640783b */ /* 0x000ee80000000200 */
[----:B------:R-:W-:Y:S03]  /*4a50*/  LDSM.16.M88.4 R88, [R188+0xa000] ;  /* 0x00a00000bc58783b */ /* 0x000fe60000000200 */
[C---:B--2---:R-:W-:Y:S01]  /*4a60*/  HMMA.16816.F32.BF16 R12, R20.reuse, R48, R72 ;  /* 0x00000030140c723c */ /* 0x044fe20000041848 */
[----:B------:R-:W2:Y:S07]  /*4a70*/  LDSM.16.M88.4 R72, [R182+0xa800] ;  /* 0x00a80000b648783b */ /* 0x000eae0000000200 */
[----:B------:R-:W-:Y:S08]  /*4a80*/  HMMA.16816.F32.BF16 R20, R20, R50, R60 ;  /* 0x000000321414723c */ /* 0x000ff0000004183c */
[C---:B----4-:R-:W-:Y:S08]  /*4a90*/  HMMA.16816.F32.BF16 R56, R8.reuse, R68, R56 ;  /* 0x000000440838723c */ /* 0x050ff00000041838 */
[C---:B------:R-:W-:Y:S08]  /*4aa0*/  HMMA.16816.F32.BF16 R68, R8.reuse, R70, R52 ;  /* 0x000000460844723c */ /* 0x040ff00000041834 */
[C---:B------:R-:W-:Y:S08]  /*4ab0*/  HMMA.16816.F32.BF16 R60, R8.reuse, R44, R40 ;  /* 0x0000002c083c723c */ /* 0x040ff00000041828 */
[C---:B------:R-:W-:Y:S08]  /*4ac0*/  HMMA.16816.F32.BF16 R52, R8.reuse, R46, R32 ;  /* 0x0000002e0834723c */ /* 0x040ff00000041820 */
[C---:B-1----:R-:W-:Y:S01]  /*4ad0*/  HMMA.16816.F32.BF16 R48, R8.reuse, R36, R28 ;  /* 0x000000240830723c */ /* 0x042fe2000004181c */
[----:B------:R-:W-:Y:S07]  /*4ae0*/  LDSM.16.M88.4 R28, [R193+0x2000] ;  /* 0x00200000c11c783b */ /* 0x000fee0000000200 */
[C---:B------:R-:W-:Y:S01]  /*4af0*/  HMMA.16816.F32.BF16 R44, R8.reuse, R38, R24 ;  /* 0x00000026082c723c */ /* 0x040fe20000041818 */
[----:B------:R-:W1:Y:S07]  /*4b00*/  LDSM.16.M88.4 R36, [R182+0xb800] ;  /* 0x00b80000b624783b */ /* 0x000e6e0000000200 */
[C---:B------:R-:W-:Y:S01]  /*4b10*/  HMMA.16816.F32.BF16 R40, R8.reuse, R76, R12 ;  /* 0x0000004c0828723c */ /* 0x040fe2000004180c */
[----:B------:R-:W4:Y:S07]  /*4b20*/  LDSM.16.M88.4 R12, [R190+0x2000] ;  /* 0x00200000be0c783b */ /* 0x000f2e0000000200 */
[----:B------:R-:W-:Y:S01]  /*4b30*/  HMMA.16816.F32.BF16 R32, R8, R78, R20 ;  /* 0x0000004e0820723c */ /* 0x000fe20000041814 */
[----:B------:R-:W5:Y:S04]  /*4b40*/  LDSM.16.M88.4 R76, [R193+0x2800] ;  /* 0x00280000c14c783b */ /* 0x000f680000000200 */
        /* <DEDUP_REMOVED lines=9> */
[----:B------:R-:W3:Y:S07]  /*4be0*/  LDSM.16.M88.4 R80, [R193+0x3800] ;  /* 0x00380000c150783b */ /* 0x000eee0000000200 */
[C---:B-1----:R-:W-:Y:S08]  /*4bf0*/  HMMA.16816.F32.BF16 R52, R16.reuse, R36, R40 ;  /* 0x000000241034723c */ /* 0x042ff00000041828 */
[----:B------:R-:W-:Y:S01]  /*4c00*/  HMMA.16816.F32.BF16 R44, R16, R38, R32 ;  /* 0x00000026102c723c */ /* 0x000fe20000041820 */
[----:B------:R-:W1:Y:S07]  /*4c10*/  LDSM.16.M88.4 R16, [R191+0x2000] ;  /* 0x00200000bf10783b */ /* 0x000e6e0000000200 */
[C---:B----4-:R-:W-:Y:S08]  /*4c20*/  HMMA.16816.F32.BF16 R40, R12.reuse, R28, R24 ;  /* 0x0000001c0c28723c */ /* 0x050ff00000041818 */
[C---:B------:R-:W-:Y:S08]  /*4c30*/  HMMA.16816.F32.BF16 R36, R12.reuse, R30, R20 ;  /* 0x0000001e0c24723c */ /* 0x040ff00000041814 */
[C---:B-----5:R-:W-:Y:S01]  /*4c40*/  HMMA.16816.F32.BF16 R32, R12.reuse, R76, R64 ;  /* 0x0000004c0c20723c */ /* 0x060fe20000041840 */
[----:B------:R-:W-:Y:S07]  /*4c50*/  LDSM.16.M88.4 R64, [R182+0xc800] ;  /* 0x00c80000b640783b */ /* 0x000fee0000000200 */
[C---:B------:R-:W-:Y:S01]  /*4c60*/  HMMA.16816.F32.BF16 R28, R12.reuse, R78, R60 ;  /* 0x0000004e0c1c723c */ /* 0x040fe2000004183c */
[----:B------:R-:W-:Y:S07]  /*4c70*/  LDSM.16.M88.4 R76, [R187+0x3000] ;  /* 0x00300000bb4c783b */ /* 0x000fee0000000200 */
[C---:B--2---:R-:W-:Y:S08]  /*4c80*/  HMMA.16816.F32.BF16 R24, R12.reuse, R72, R56 ;  /* 0x000000480c18723c */ /* 0x044ff00000041838 */
[C---:B------:R-:W-:Y:S01]  /*4c90*/  HMMA.16816.F32.BF16 R20, R12.reuse, R74, R48 ;  /* 0x0000004a0c14723c */ /* 0x040fe20000041830 */
[----:B------:R-:W2:Y:S07]  /*4ca0*/  LDSM.16.M88.4 R72, [R187+0x2800] ;  /* 0x00280000bb48783b */ /* 0x000eae0000000200 */
[----:B---3--:R-:W-:Y:S08]  /*4cb0*/  HMMA.16816.F32.BF16 R52, R12, R80, R52 ;  /* 0x000000500c34723c */ /* 0x008ff00000041834 */
[----:B------:R-:W-:Y:S08]  /*4cc0*/  HMMA.16816.F32.BF16 R40, R8, R88, R40 ;  /* 0x000000580828723c */ /* 0x000ff00000041828 */
[----:B------:R-:W-:Y:S01]  /*4cd0*/  HMMA.16816.F32.BF16 R12, R12, R82, R44 ;  /* 0x000000520c0c723c */ /* 0x000fe2000004182c */
[----:B------:R-:W-:Y:S07]  /*4ce0*/  LDSM.16.M88.4 R80, [R187+0x4000] ;  /* 0x00400000bb50783b */ /* 0x000fee0000000200 */
[C---:B------:R-:W-:Y:S01]  /*4cf0*/  HMMA.16816.F32.BF16 R36, R8.reuse, R90, R36 ;  /* 0x0000005a0824723c */ /* 0x040fe20000041824 */
[----:B------:R-:W-:Y:S07]  /*4d00*/  LDSM.16.M88.4 R88, [R182+0xf800] ;  /* 0x00f80000b658783b */ /* 0x000fee0000000200 */
[C---:B------:R-:W-:Y:S08]  /*4d10*/  HMMA.16816.F32.BF16 R44, R8.reuse, R84, R32 ;  /* 0x00000054082c723c */ /* 0x040ff00000041820 */
[C---:B------:R-:W-:Y:S01]  /*4d20*/  HMMA.16816.F32.BF16 R56, R8.reuse, R86, R28 ;  /* 0x000000560838723c */ /* 0x040fe2000004181c */
[----:B------:R-:W-:Y:S07]  /*4d30*/  LDSM.16.M88.4 R84, [R188+0xe000] ;  /* 0x00e00000bc54783b */ /* 0x000fee0000000200 */
[C---:B------:R-:W-:Y:S01]  /*4d40*/  HMMA.16816.F32.BF16 R48, R8.reuse, R68, R24 ;  /* 0x000000440830723c */ /* 0x040fe20000041818 */
[----:B------:R-:W3:Y:S07]  /*4d50*/  LDSM.16.M88.4 R24, [R187+0x3800] ;  /* 0x00380000bb18783b */ /* 0x000eee0000000200 */
[----:B------:R-:W-:Y:S01]  /*4d60*/  HMMA.16816.F32.BF16 R32, R8, R70, R20 ;  /* 0x000000460820723c */ /* 0x000fe20000041814 */
[----:B------:R-:W-:Y:S07]  /*4d70*/  LDSM.16.M88.4 R68, [R182+0xd000] ;  /* 0x00d00000b644783b */ /* 0x000fee0000000200 */
[----:B-1----:R-:W-:Y:S08]  /*4d80*/  HMMA.16816.F32.BF16 R28, R16, R96, R40 ;  /* 0x00000060101c723c */ /* 0x002ff00000041828 */
[C---:B------:R-:W-:Y:S08]  /*4d90*/  HMMA.16816.F32.BF16 R60, R8.reuse, R92, R52 ;  /* 0x0000005c083c723c */ /* 0x040ff00000041834 */
[----:B------:R-:W-:Y:S01]  /*4da0*/  HMMA.16816.F32.BF16 R20, R8, R94, R12 ;  /* 0x0000005e0814723c */ /* 0x000fe2000004180c */
[----:B------:R-:W-:Y:S04]  /*4db0*/  LDSM.16.M88.4 R8, [R189+0x4000] ;  /* 0x00400000bd08783b */ /* 0x000fe80000000200 */
[----:B------:R-:W-:Y:S03]  /*4dc0*/  LDSM.16.M88.4 R12, [R190+0x4000] ;  /* 0x00400000be0c783b */ /* 0x000fe60000000200 */
[C---:B------:R-:W-:Y:S01]  /*4dd0*/  HMMA.16816.F32.BF16 R40, R16.reuse, R98, R36 ;  /* 0x000000621028723c */ /* 0x040fe20000041824 */
[----:B------:R-:W1:Y:S04]  /*4de0*/  LDSM.16.M88.4 R36, [R182+0xc000] ;  /* 0x00c00000b624783b */ /* 0x000e680000000200 */
[----:B------:R-:W-:Y:S03]  /*4df0*/  LDSM.16.M88.4 R92, [R182+0xf000] ;  /* 0x00f00000b65c783b */ /* 0x000fe60000000200 */
[C---:B--2---:R-:W-:Y:S01]  /*4e00*/  HMMA.16816.F32.BF16 R44, R16.reuse, R72, R44 ;  /* 0x00000048102c723c */ /* 0x044fe2000004182c */
[----:B------:R-:W-:Y:S07]  /*4e10*/  LDSM.16.M88.4 R96, [R193+0x6000] ;  /* 0x00600000c160783b */ /* 0x000fee0000000200 */
[C---:B------:R-:W-:Y:S01]  /*4e20*/  HMMA.16816.F32.BF16 R56, R16.reuse, R74, R56 ;  /* 0x0000004a1038723c */ /* 0x040fe20000041838 */
[----:B------:R-:W2:Y:S07]  /*4e30*/  LDSM.16.M88.4 R72, [R182+0xd800] ;  /* 0x00d80000b648783b */ /* 0x000eae0000000200 */
[C---:B------:R-:W-:Y:S08]  /*4e40*/  HMMA.16816.F32.BF16 R52, R16.reuse, R76, R48 ;  /* 0x0000004c1034723c */ /* 0x040ff00000041830 */
[C---:B------:R-:W-:Y:S01]  /*4e50*/  HMMA.16816.F32.BF16 R48, R16.reuse, R78, R32 ;  /* 0x0000004e1030723c */ /* 0x040fe20000041820 */
[----:B------:R-:W4:Y:S07]  /*4e60*/  LDSM.16.M88.4 R76, [R193+0x4000] ;  /* 0x00400000c14c783b */ /* 0x000f2e0000000200 */
[C---:B---3--:R-:W-:Y:S08]  /*4e70*/  HMMA.16816.F32.BF16 R60, R16.reuse, R24, R60 ;  /* 0x00000018103c723c */ /* 0x048ff0000004183c */
[----:B------:R-:W-:Y:S01]  /*4e80*/  HMMA.16816.F32.BF16 R16, R16, R26, R20 ;  /* 0x0000001a1010723c */ /* 0x000fe20000041814 */
[----:B------:R-:W3:Y:S07]  /*4e90*/  LDSM.16.M88.4 R20, [R193+0x4800] ;  /* 0x00480000c114783b */ /* 0x000eee0000000200 */
[C---:B-1----:R-:W-:Y:S08]  /*4ea0*/  HMMA.16816.F32.BF16 R24, R8.reuse, R36, R28 ;  /* 0x000000240818723c */ /* 0x042ff0000004181c */
[C---:B------:R-:W-:Y:S01]  /*4eb0*/  HMMA.16816.F32.BF16 R32, R8.reuse, R64, R44 ;  /* 0x000000400820723c */ /* 0x040fe2000004182c */
[----:B------:R-:W1:Y:S07]  /*4ec0*/  LDSM.16.M88.4 R44, [R193+0x5000] ;  /* 0x00500000c12c783b */ /* 0x000e6e0000000200 */
[C---:B------:R-:W-:Y:S01]  /*4ed0*/  HMMA.16816.F32.BF16 R28, R8.reuse, R38, R40 ;  /* 0x00000026081c723c */ /* 0x040fe20000041828 */
[----:B------:R-:W5:Y:S07]  /*4ee0*/  LDSM.16.M88.4 R36, [R193+0x5800] ;  /* 0x00580000c124783b */ /* 0x000f6e0000000200 */
[C---:B------:R-:W-:Y:S01]  /*4ef0*/  HMMA.16816.F32.BF16 R40, R8.reuse, R66, R56 ;  /* 0x000000420828723c */ /* 0x040fe20000041838 */
[----:B------:R-:W-:Y:S07]  /*4f00*/  LDSM.16.M88.4 R64, [R188+0xc800] ;  /* 0x00c80000bc40783b */ /* 0x000fee0000000200 */
[C---:B------:R-:W-:Y:S08]  /*4f10*/  HMMA.16816.F32.BF16 R56, R8.reuse, R68, R52 ;  /* 0x000000440838723c */ /* 0x040ff00000041834 */
[C---:B------:R-:W-:Y:S01]  /*4f20*/  HMMA.16816.F32.BF16 R48, R8.reuse, R70, R48 ;  /* 0x000000460830723c */ /* 0x040fe20000041830 */
[----:B------:R-:W-:Y:S07]  /*4f30*/  LDSM.16.M88.4 R68, [R188+0xd000] ;  /* 0x00d00000bc44783b */ /* 0x000fee0000000200 */
[C---:B--2---:R-:W-:Y:S01]  /*4f40*/  HMMA.16816.F32.BF16 R52, R8.reuse, R72, R60 ;  /* 0x000000480834723c */ /* 0x044fe2000004183c */
[----:B------:R-:W-:Y:S07]  /*4f50*/  LDSM.16.M88.4 R60, [R188+0xc000] ;  /* 0x00c00000bc3c783b */ /* 0x000fee0000000200 */
        /* <DEDUP_REMOVED lines=10> */
[C---:B------:R-:W-:Y:S08]  /*5000*/  HMMA.16816.F32.BF16 R48, R12.reuse, R46, R48 ;  /* 0x0000002e0c30723c */ /* 0x040ff00000041830 */
[C---:B-----5:R-:W-:Y:S01]  /*5010*/  HMMA.16816.F32.BF16 R44, R12.reuse, R36, R52 ;  /* 0x000000240c2c723c */ /* 0x060fe20000041834 */
[----:B------:R-:W-:Y:S07]  /*5020*/  LDSM.16.M88.4 R52, [R187+0x5800] ;  /* 0x00580000bb34783b */ /* 0x000fee0000000200 */
[----:B------:R-:W-:Y:S01]  /*5030*/  HMMA.16816.F32.BF16 R12, R12, R38, R16 ;  /* 0x000000260c0c723c */ /* 0x000fe20000041810 */
[----:B------:R-:W1:Y:S07]  /*5040*/  LDSM.16.M88.4 R36, [R187+0x4800] ;  /* 0x00480000bb24783b */ /* 0x000e6e0000000200 */
[C---:B--2---:R-:W-:Y:S08]  /*5050*/  HMMA.16816.F32.BF16 R16, R8.reuse, R60, R24 ;  /* 0x0000003c0810723c */ /* 0x044ff00000041818 */
[C---:B------:R-:W-:Y:S08]  /*5060*/  HMMA.16816.F32.BF16 R24, R8.reuse, R62, R28 ;  /* 0x0000003e0818723c */ /* 0x040ff0000004181c */
[C---:B------:R-:W-:Y:S08]  /*5070*/  HMMA.16816.F32.BF16 R32, R8.reuse, R64, R32 ;  /* 0x000000400820723c */ /* 0x040ff00000041820 */
[C---:B------:R-:W-:Y:S08]  /*5080*/  HMMA.16816.F32.BF16 R40, R8.reuse, R66, R40 ;  /* 0x000000420828723c */ /* 0x040ff00000041828 */
[C---:B------:R-:W-:Y:S08]  /*5090*/  HMMA.16816.F32.BF16 R60, R8.reuse, R68, R56 ;  /* 0x00000044083c723c */ /* 0x040ff00000041838 */
[C---:B------:R-:W-:Y:S01]  /*50a0*/  HMMA.16816.F32.BF16 R64, R8.reuse, R70, R48 ;  /* 0x000000460840723c */ /* 0x040fe20000041830 */
[----:B------:R-:W-:Y:S07]  /*50b0*/  LDSM.16.M88.4 R68, [R182+0xe000] ;  /* 0x00e00000b644783b */ /* 0x000fee0000000200 */
[C---:B----4-:R-:W-:Y:S08]  /*50c0*/  HMMA.16816.F32.BF16 R56, R8.reuse, R76, R44 ;  /* 0x0000004c0838723c */ /* 0x050ff0000004182c */
[----:B------:R-:W-:Y:S01]  /*50d0*/  HMMA.16816.F32.BF16 R48, R8, R78, R12 ;  /* 0x0000004e0830723c */ /* 0x000fe2000004180c */
[----:B------:R-:W2:Y:S04]  /*50e0*/  LDSM.16.M88.4 R8, [R189+0x6000] ;  /* 0x00600000bd08783b */ /* 0x000ea80000000200 */
[----:B------:R-:W4:Y:S03]  /*50f0*/  LDSM.16.M88.4 R76, [R182+0xe800] ;  /* 0x00e80000b64c783b */ /* 0x000f260000000200 */
[C---:B---3--:R-:W-:Y:S01]  /*5100*/  HMMA.16816.F32.BF16 R28, R20.reuse, R80, R16 ;  /* 0x00000050141c723c */ /* 0x048fe20000041810 */
[----:B------:R-:W3:Y:S07]  /*5110*/  LDSM.16.M88.4 R16, [R190+0x6000] ;  /* 0x00600000be10783b */ /* 0x000eee0000000200 */
[C---:B------:R-:W-:Y:S01]  /*5120*/  HMMA.16816.F32.BF16 R24, R20.reuse, R82, R24 ;  /* 0x000000521418723c */ /* 0x040fe20000041818 */
[----:B------:R-:W-:Y:S07]  /*5130*/  LDSM.16.M88.4 R80, [R193+0x7800] ;  /* 0x00780000c150783b */ /* 0x000fee0000000200 */
[C---:B-1----:R-:W-:Y:S08]  /*5140*/  HMMA.16816.F32.BF16 R12, R20.reuse, R36, R32 ;  /* 0x00000024140c723c */ /* 0x042ff00000041820 */
[C---:B------:R-:W-:Y:S08]  /*5150*/  HMMA.16816.F32.BF16 R36, R20.reuse, R38, R40 ;  /* 0x000000261424723c */ /* 0x040ff00000041828 */
[C---:B------:R-:W-:Y:S08]  /*5160*/  HMMA.16816.F32.BF16 R44, R20.reuse, R72, R60 ;  /* 0x00000048142c723c */ /* 0x040ff0000004183c */
[C---:B------:R-:W-:Y:S08]  /*5170*/  HMMA.16816.F32.BF16 R56, R20.reuse, R52, R56 ;  /* 0x000000341438723c */ /* 0x040ff00000041838 */
[C---:B------:R-:W-:Y:S01]  /*5180*/  HMMA.16816.F32.BF16 R48, R20.reuse, R54, R48 ;  /* 0x000000361430723c */ /* 0x040fe20000041830 */
[----:B------:R-:W-:Y:S07]  /*5190*/  LDSM.16.M88.4 R52, [R188+0xe800] ;  /* 0x00e80000bc34783b */ /* 0x000fee0000000200 */
[----:B------:R-:W-:Y:S01]  /*51a0*/  HMMA.16816.F32.BF16 R64, R20, R74, R64 ;  /* 0x0000004a1440723c */ /* 0x000fe20000041840 */
[----:B------:R-:W1:Y:S07]  /*51b0*/  LDSM.16.M88.4 R72, [R193+0x7000] ;  /* 0x00700000c148783b */ /* 0x000e6e0000000200 */
[C---:B--2---:R-:W-:Y:S08]  /*51c0*/  HMMA.16816.F32.BF16 R40, R8.reuse, R68, R28 ;  /* 0x000000440828723c */ /* 0x044ff0000004181c */
[C---:B------:R-:W-:Y:S01]  /*51d0*/  HMMA.16816.F32.BF16 R32, R8.reuse, R70, R24 ;  /* 0x000000460820723c */ /* 0x040fe20000041818 */
[----:B------:R-:W-:Y:S07]  /*51e0*/  LDSM.16.M88.4 R68, [R188+0xf000] ;  /* 0x00f00000bc44783b */ /* 0x000fee0000000200 */
[C---:B----4-:R-:W-:Y:S08]  /*51f0*/  HMMA.16816.F32.BF16 R20, R8.reuse, R78, R36 ;  /* 0x0000004e0814723c */ /* 0x050ff00000041824 */
[C---:B------:R-:W-:Y:S08]  /*5200*/  HMMA.16816.F32.BF16 R28, R8.reuse, R92, R44 ;  /* 0x0000005c081c723c */ /* 0x040ff0000004182c */
[C---:B------:R-:W-:Y:S08]  /*5210*/  HMMA.16816.F32.BF16 R60, R8.reuse, R88, R56 ;  /* 0x00000058083c723c */ /* 0x040ff00000041838 */
[C---:B------:R-:W-:Y:S01]  /*5220*/  HMMA.16816.F32.BF16 R56, R8.reuse, R90, R48 ;  /* 0x0000005a0838723c */ /* 0x040fe20000041830 */
[----:B------:R-:W-:Y:S07]  /*5230*/  LDSM.16.M88.4 R88, [R187+0x6000] ;  /* 0x00600000bb58783b */ /* 0x000fee0000000200 */
[C---:B------:R-:W-:Y:S01]  /*5240*/  HMMA.16816.F32.BF16 R24, R8.reuse, R76, R12 ;  /* 0x0000004c0818723c */ /* 0x040fe2000004180c */
[----:B------:R-:W2:Y:S04]  /*5250*/  LDSM.16.M88.4 R12, [R192+0x6000] ;  /* 0x00600000c00c783b */ /* 0x000ea80000000200 */
[----:B------:R-:W4:Y:S03]  /*5260*/  LDSM.16.M88.4 R76, [R188+0xf800] ;  /* 0x00f80000bc4c783b */ /* 0x000f260000000200 */
[----:B------:R-:W-:Y:S01]  /*5270*/  HMMA.16816.F32.BF16 R64, R8, R94, R64 ;  /* 0x0000005e0840723c */ /* 0x000fe20000041840 */
[----:B------:R-:W5:Y:S07]  /*5280*/  LDSM.16.M88.4 R8, [R191+0x6000] ;  /* 0x00600000bf08783b */ /* 0x000f6e0000000200 */
[C---:B---3--:R-:W-:Y:S08]  /*5290*/  HMMA.16816.F32.BF16 R48, R16.reuse, R96, R40 ;  /* 0x000000601030723c */ /* 0x048ff00000041828 */
[C---:B------:R-:W-:Y:S08]  /*52a0*/  HMMA.16816.F32.BF16 R44, R16.reuse, R98, R32 ;  /* 0x00000062102c723c */ /* 0x040ff00000041820 */
[C---:B------:R-:W-:Y:S08]  /*52b0*/  HMMA.16816.F32.BF16 R36, R16.reuse, R102, R20 ;  /* 0x000000661024723c */ /* 0x040ff00000041814 */
[C---:B-1----:R-:W-:Y:S08]  /*52c0*/  HMMA.16816.F32.BF16 R32, R16.reuse, R72, R28 ;  /* 0x000000481020723c */ /* 0x042ff0000004181c */
[C---:B------:R-:W-:Y:S08]  /*52d0*/  HMMA.16816.F32.BF16 R20, R16.reuse, R82, R56 ;  /* 0x000000521014723c */ /* 0x040ff00000041838 */
[C---:B------:R-:W-:Y:S08]  /*52e0*/  HMMA.16816.F32.BF16 R40, R16.reuse, R100, R24 ;  /* 0x000000641028723c */ /* 0x040ff00000041818 */
[C---:B------:R-:W-:Y:S08]  /*52f0*/  HMMA.16816.F32.BF16 R28, R16.reuse, R74, R64 ;  /* 0x0000004a101c723c */ /* 0x040ff00000041840 */
[----:B------:R-:W-:Y:S08]  /*5300*/  HMMA.16816.F32.BF16 R24, R16, R80, R60 ;  /* 0x000000501018723c */ /* 0x000ff0000004183c */
[C---:B--2---:R-:W-:Y:S08]  /*5310*/  HMMA.16816.F32.BF16 R16, R12.reuse, R84, R48 ;  /* 0x000000540c10723c */ /* 0x044ff00000041830 */
[C---:B------:R-:W-:Y:S08]  /*5320*/  HMMA.16816.F32.BF16 R48, R12.reuse, R68, R32 ;  /* 0x000000440c30723c */ /* 0x040ff00000041820 */
[C---:B----4-:R-:W-:Y:S01]  /*5330*/  HMMA.16816.F32.BF16 R32, R12.reuse, R78, R20 ;  /* 0x0000004e0c20723c */ /* 0x050fe20000041814 */
[----:B------:R-:W1:Y:S07]  /*5340*/  LDSM.16.M88.4 R20, [R187+0x6800] ;  /* 0x00680000bb14783b */ /* 0x000e6e0000000200 */
[C---:B------:R-:W-:Y:S08]  /*5350*/  HMMA.16816.F32.BF16 R44, R12.reuse, R86, R44 ;  /* 0x000000560c2c723c */ /* 0x040ff0000004182c */
[----:B------:R-:W-:Y:S08]  /*5360*/  HMMA.16816.F32.BF16 R40, R12, R52, R40 ;  /* 0x000000340c28723c */ /* 0x000ff00000041828 */
[----:B-----5:R-:W-:Y:S08]  /*5370*/  HMMA.16816.F32.BF16 R16, R8, R88, R16 ;  /* 0x000000580810723c */ /* 0x020ff00000041810 */
[C---:B------:R-:W-:Y:S08]  /*5380*/  HMMA.16816.F32.BF16 R36, R12.reuse, R54, R36 ;  /* 0x000000360c24723c */ /* 0x040ff00000041824 */
[C---:B------:R-:W-:Y:S01]  /*5390*/  HMMA.16816.F32.BF16 R68, R12.reuse, R70, R28 ;  /* 0x000000460c44723c */ /* 0x040fe2000004181c */
[----:B------:R-:W2:Y:S07]  /*53a0*/  LDSM.16.M88.4 R28, [R187+0x7000] ;  /* 0x00700000bb1c783b */ /* 0x000eae0000000200 */
[----:B------:R-:W-:Y:S07]  /*53b0*/  HMMA.16816.F32.BF16 R52, R12, R76, R24 ;  /* 0x0000004c0c34723c */ /* 0x000fee0000041818 */
[----:B------:R-:W-:Y:S01]  /*53c0*/  IADD3 R12, R104, UR5, RZ ;  /* 0x00000005680c7c10 */ /* 0x000fe2000fffe0ff */
[----:B-1----:R-:W-:Y:S03]  /*53d0*/  HMMA.16816.F32.BF16 R24, R8, R20, R40 ;  /* 0x000000140818723c */ /* 0x002fe60000041828 */
[----:B------:R-:W-:-:S04]  /*53e0*/  IMNMX R217, RZ, R12, !PT ;  /* 0x0000000cffd97217 */ /* 0x000fc80007800200 */
[-C--:B------:R-:W-:Y:S01]  /*53f0*/  ISETP.LT.OR P6, PT, R5, R217.reuse, P6 ;  /* 0x000000d90500720c */ /* 0x080fe200037c1670 */
[----:B------:R-:W-:Y:S01]  /*5400*/  HMMA.16816.F32.BF16 R12, R8, R90, R44 ;  /* 0x0000005a080c723c */ /* 0x000fe2000004182c */
[----:B------:R-:W-:Y:S02]  /*5410*/  ISETP.LT.OR P0, PT, R0, R217, P0 ;  /* 0x000000d90000720c */ /* 0x000fe40000701670 */
[----:B------:R-:W-:Y:S02]  /*5420*/  FSEL R40, R18, -INF , !P3 ;  /* 0xff80000012287808 */ /* 0x000fe40005800000 */
[----:B------:R-:W-:Y:S02]  /*5430*/  FSEL R42, R17, -INF , !P6 ;  /* 0xff800000112a7808 */ /* 0x000fe40007000000 */
[----:B------:R-:W-:Y:S02]  /*5440*/  FSEL R44, R16, -INF , !P0 ;  /* 0xff800000102c7808 */ /* 0x000fe40004000000 */
[----:B------:R-:W-:-:S02]  /*5450*/  FSEL R41, R19, -INF , !P2 ;  /* 0xff80000013297808 */ /* 0x000fc40005000000 */
[----:B------:R-:W-:Y:S01]  /*5460*/  HMMA.16816.F32.BF16 R16, R8, R22, R36 ;  /* 0x000000160810723c */ /* 0x000fe20000041824 */
[----:B------:R-:W1:Y:S01]  /*5470*/  LDSM.16.M88.4 R20, [R187+0x7800] ;  /* 0x00780000bb14783b */ /* 0x000e620000000200 */
[----:B------:R-:W-:Y:S01]  /*5480*/  IADD3 R5, R0, 0x9, RZ ;  /* 0x0000000900057810 */ /* 0x000fe20007ffe0ff */
[----:B------:R-:W-:-:S04]  /*5490*/  DEPBAR.LE SB0, 0x0 ;  /* 0x000080000000791a */ /* 0x000fc80000000000 */
[----:B------:R-:W-:Y:S01]  /*54a0*/  BAR.SYNC.DEFER_BLOCKING 0x0 ;  /* 0x0000000000007b1d */ /* 0x000fe20000010000 */
[C---:B------:R-:W-:Y:S02]  /*54b0*/  ISETP.GE.AND P5, PT, R5.reuse, R219, PT ;  /* 0x000000db0500720c */ /* 0x040fe40003fa6270 */
[C---:B------:R-:W-:Y:S02]  /*54c0*/  ISETP.GE.AND P0, PT, R5.reuse, R218, PT ;  /* 0x000000da0500720c */ /* 0x040fe40003f06270 */
[-C--:B------:R-:W-:Y:S02]  /*54d0*/  ISETP.LT.OR P1, PT, R6, R217.reuse, P1 ;  /* 0x000000d90600720c */ /* 0x080fe40000f21670 */
[C---:B------:R-:W-:Y:S02]  /*54e0*/  ISETP.LT.OR P5, PT, R5.reuse, R217, P5 ;  /* 0x000000d90500720c */ /* 0x040fe40002fa1670 */
[----:B------:R-:W-:Y:S02]  /*54f0*/  ISETP.LT.OR P0, PT, R5, R216, P0 ;  /* 0x000000d80500720c */ /* 0x000fe40000701670 */
[----:B------:R-:W-:-:S02]  /*5500*/  IADD3 R6, R0, 0x10, RZ ;  /* 0x0000001000067810 */ /* 0x000fc40007ffe0ff */
[----:B------:R-:W-:Y:S02]  /*5510*/  IADD3 R5, R0, 0x11, RZ ;  /* 0x0000001100057810 */ /* 0x000fe40007ffe0ff */
        /* <DEDUP_REMOVED lines=38> */
[C---:B-1----:R-:W-:Y:S01]  /*5780*/  HMMA.16816.F32.BF16 R16, R8.reuse, R20, R52 ;  /* 0x000000140810723c */ /* 0x042fe20000041834 */
        /* <DEDUP_REMOVED lines=8> */
[CC--:B------:R-:W-:Y:S02]  /*5810*/  ISETP.GE.AND P2, PT, R6.reuse, R219.reuse, PT ;  /* 0x000000db0600720c */ /* 0x0c0fe40003f46270 */
[C---:B------:R-:W-:Y:S02]  /*5820*/  ISETP.GE.AND P5, PT, R5.reuse, R219, PT ;  /* 0x000000db0500720c */ /* 0x040fe40003fa6270 */
[-C--:B------:R-:W-:Y:S02]  /*5830*/  ISETP.GE.AND P1, PT, R5, R218.reuse, PT ;  /* 0x000000da0500720c */ /* 0x080fe40003f26270 */
[----:B------:R-:W-:-:S02]  /*5840*/  ISETP.GE.AND P4, PT, R6, R218, PT ;  /* 0x000000da0600720c */ /* 0x000fc40003f86270 */
[CC--:B------:R-:W-:Y:S02]  /*5850*/  ISETP.LT.OR P2, PT, R6.reuse, R217.reuse, P2 ;  /* 0x000000d90600720c */ /* 0x0c0fe40001741670 */
        /* <DEDUP_REMOVED lines=15> */
[----:B------:R-:W-:Y:S02]  /*5950*/  IADD3 R0, R0, 0x39, RZ ;  /* 0x0000003900007810 */ /* 0x000fe40007ffe0ff */
[----:B------:R-:W-:-:S02]  /*5960*/  FSEL R97, R16, -INF , !P0 ;  /* 0xff80000010617808 */ /* 0x000fc40004000000 */
[----:B------:R-:W-:Y:S02]  /*5970*/  ISETP.GE.AND P0, PT, R0, R218, PT ;  /* 0x000000da0000720c */ /* 0x000fe40003f06270 */
[----:B------:R-:W-:Y:S02]  /*5980*/  FSEL R90, R14, -INF , !P3 ;  /* 0xff8000000e5a7808 */ /* 0x000fe40005800000 */
[----:B------:R-:W-:Y:S02]  /*5990*/  ISETP.LT.OR P0, PT, R0, R216, P0 ;  /* 0x000000d80000720c */ /* 0x000fe40000701670 */
[----:B------:R-:W-:Y:S02]  /*59a0*/  FSEL R93, R26, -INF , !P4 ;  /* 0xff8000001a5d7808 */ /* 0x000fe40006000000 */
[----:B------:R-:W-:Y:S02]  /*59b0*/  FSEL R115, R11, -INF , !P0 ;  /* 0xff8000000b737808 */ /* 0x000fe40004000000 */
[----:B------:R-:W-:-:S02]  /*59c0*/  PLOP3.LUT P0, PT, PT, PT, UP0, 0x80, 0x0 ;  /* 0x000000000000781c */ /* 0x000fc40003f0f008 */
[----:B------:R-:W-:Y:S02]  /*59d0*/  FSEL R92, R25, -INF , !P5 ;  /* 0xff800000195c7808 */ /* 0x000fe40006800000 */
[----:B------:R-:W-:Y:S02]  /*59e0*/  FSEL R94, R27, -INF , !P1 ;  /* 0xff8000001b5e7808 */ /* 0x000fe40004800000 */
[-C--:B------:R-:W-:Y:S02]  /*59f0*/  ISETP.GE.AND P3, PT, R6, R218.reuse, PT ;  /* 0x000000da0600720c */ /* 0x080fe40003f66270 */
[CC--:B------:R-:W-:Y:S02]  /*5a00*/  ISETP.GE.AND P5, PT, R5.reuse, R219.reuse, PT ;  /* 0x000000db0500720c */ /* 0x0c0fe40003fa6270 */
[----:B------:R-:W-:Y:S02]  /*5a10*/  ISETP.GE.AND P1, PT, R5, R218, PT ;  /* 0x000000da0500720c */ /* 0x000fe40003f26270 */
[----:B------:R-:W-:-:S02]  /*5a20*/  ISETP.GE.AND P4, PT, R0, R219, PT ;  /* 0x000000db0000720c */ /* 0x000fc40003f86270 */
[-C--:B------:R-:W-:Y:S02]  /*5a30*/  ISETP.LT.OR P3, PT, R6, R216.reuse, P3 ;  /* 0x000000d80600720c */ /* 0x080fe40001f61670 */
[CC--:B------:R-:W-:Y:S02]  /*5a40*/  ISETP.LT.OR P5, PT, R5.reuse, R217.reuse, P5 ;  /* 0x000000d90500720c */ /* 0x0c0fe40002fa1670 */
[----:B------:R-:W-:Y:S02]  /*5a50*/  ISETP.LT.OR P1, PT, R5, R216, P1 ;  /* 0x000000d80500720c */ /* 0x000fe40000f21670 */
        /* <DEDUP_REMOVED lines=138> */
.L_x_1110:
[----:B------:R-:W-:Y:S05]  /*6300*/  BSYNC B0 ;  /* 0x0000000000007941 */ /* 0x000fea0003800000 */
.L_x_1109:
[----:B------:R-:W0:Y:S02]  /*6310*/  LDGDEPBAR ;  /* 0x00000000000079af */ /* 0x000e240000000000 */
.L_x_1108:
[----:B------:R-:W-:Y:S01]  /*6320*/  FMNMX.FTZ R0, R40, R41, !PT ;  /* 0x0000002928007209 */ /* 0x000fe20007810000 */
[----:B------:R-:W-:Y:S01]  /*6330*/  IMAD.WIDE.U32 R120, R120, -0x326172a9, RZ ;  /* 0xcd9e8d5778787825 */ /* 0x000fe200078e00ff */
[----:B------:R-:W-:Y:S01]  /*6340*/  FMNMX.FTZ R5, R44, R42, !PT ;  /* 0x0000002a2c057209 */ /* 0x000fe20007810000 */
[----:B------:R-:W-:Y:S01]  /*6350*/  STL [R1+0x11c], R200 ;  /* 0x00011cc801007387 */ /* 0x000fe20000100800 */
[----:B------:R-:W-:Y:S01]  /*6360*/  FMNMX.FTZ R0, R36, R0, !PT ;  /* 0x0000000024007209 */ /* 0x000fe20007810000 */
[----:B------:R-:W-:Y:S01]  /*6370*/  USHF.L.U32 UR4, UR24, 0x1, URZ ;  /* 0x0000000118047899 */ /* 0x000fe2000800063f */
[----:B------:R-:W-:Y:S01]  /*6380*/  FMNMX.FTZ R5, R43, R5, !PT ;  /* 0x000000052b057209 */ /* 0x000fe20007810000 */
[----:B------:R-:W-:Y:S01]  /*6390*/  STL [R1+0x118], R199 ;  /* 0x000118c701007387 */ /* 0x000fe20000100800 */
[----:B------:R-:W-:Y:S01]  /*63a0*/  FMNMX.FTZ R0, R37, R0, !PT ;  /* 0x0000000025007209 */ /* 0x000fe20007810000 */
[----:B------:R-:W-:Y:S01]  /*63b0*/  ULOP3.LUT UR15, UR4, UR21, URZ, 0x3c, !UPT ;  /* 0x00000015040f7292 */ /* 0x000fe2000f8e3c3f */
[----:B------:R-:W-:Y:S01]  /*63c0*/  FMNMX.FTZ R5, R38, R5, !PT ;  /* 0x0000000526057209 */ /* 0x000fe20007810000 */
[----:B------:R-:W-:Y:S01]  /*63d0*/  STL [R1+0x114], R198 ;  /* 0x000114c601007387 */ /* 0x000fe20000100800 */
[----:B------:R-:W-:Y:S01]  /*63e0*/  FMNMX.FTZ R0, R28, R0, !PT ;  /* 0x000000001c007209 */ /* 0x000fe20007810000 */
[----:B------:R-:W-:Y:S01]  /*63f0*/  UIADD3 UR5, UR21, -0x4498517b, URZ ;  /* 0xbb67ae8515057890 */ /* 0x000fe2000fffe03f */
[----:B------:R-:W-:Y:S01]  /*6400*/  FMNMX.FTZ R5, R45, R5, !PT ;  /* 0x000000052d057209 */ /* 0x000fe20007810000 */
[----:B------:R-:W-:Y:S01]  /*6410*/  STL [R1+0x110], R197 ;  /* 0x000110c501007387 */ /* 0x000fe20000100800 */
[----:B------:R-:W-:Y:S01]  /*6420*/  FMNMX.FTZ R0, R29, R0, !PT ;  /* 0x000000001d007209 */ /* 0x000fe20007810000 */
[----:B------:R-:W-:Y:S01]  /*6430*/  IMAD.WIDE.U32 R86, R123, -0x2daee0ad, RZ ;  /* 0xd2511f537b567825 */ /* 0x000fe200078e00ff */
[----:B------:R-:W-:Y:S01]  /*6440*/  FMNMX.FTZ R5, R39, R5, !PT ;  /* 0x0000000527057209 */ /* 0x000fe20007810000 */
[----:B------:R-:W-:Y:S01]  /*6450*/  STL [R1+0x10c], R196 ;  /* 0x00010cc401007387 */ /* 0x000fe20000100800 */
[----:B------:R-:W-:Y:S01]  /*6460*/  FMNMX.FTZ R0, R30, R0, !PT ;  /* 0x000000001e007209 */ /* 0x000fe20007810000 */
[----:B------:R-:W-:Y:S01]  /*6470*/  UIADD3 UR36, UR20, -0x61c88647, URZ ;  /* 0x9e3779b914247890 */ /* 0x000fe2000fffe03f */
[----:B------:R-:W-:Y:S01]  /*6480*/  FMNMX.FTZ R5, R46, R5, !PT ;  /* 0x000000052e057209 */ /* 0x000fe20007810000 */
[----:B------:R-:W-:Y:S01]  /*6490*/  STL [R1+0x108], R195 ;  /* 0x000108c301007387 */ /* 0x000fe20000100800 */
[----:B------:R-:W-:Y:S01]  /*64a0*/  FMNMX.FTZ R0, R47, R0, !PT ;  /* 0x000000002f007209 */ /* 0x000fe20007810000 */
[----:B------:R-:W-:Y:S01]  /*64b0*/  UIADD3 UR35, UR20, 0x3c6ef372, URZ ;  /* 0x3c6ef37214237890 */ /* 0x000fe2000fffe03f */
        /* <DEDUP_REMOVED lines=11> */
[----:B------:R-:W-:Y:S01]  /*6570*/  UIADD3 UR33, UR20, -0x255992d5, URZ ;  /* 0xdaa66d2b14217890 */ /* 0x000fe2000fffe03f */
        /* <DEDUP_REMOVED lines=11> */
[----:B------:R-:W-:Y:S01]  /*6630*/  IMAD.SHL.U32 R183, R4, 0x2, RZ ;  /* 0x0000000204b77824 */ /* 0x000fe200078e00ff */
[----:B------:R-:W-:Y:S01]  /*6640*/  FMNMX.FTZ R5, R96, R5, !PT ;  /* 0x0000000560057209 */ /* 0x000fe20007810000 */
[----:B------:R-:W-:Y:S01]  /*6650*/  STL [R1+0xec], R188 ;  /* 0x0000ecbc01007387 */ /* 0x000fe20000100800 */
[----:B------:R-:W-:Y:S01]  /*6660*/  FMNMX.FTZ R0, R114, R0, !PT ;  /* 0x0000000072007209 */ /* 0x000fe20007810000 */
[--C-:B------:R-:W-:Y:S01]  /*6670*/  IMAD R184, R3, 0x2, R183.reuse ;  /* 0x0000000203b87824 */ /* 0x100fe200078e02b7 */
[----:B------:R-:W-:Y:S01]  /*6680*/  FMNMX.FTZ R5, R113, R5, !PT ;  /* 0x0000000571057209 */ /* 0x000fe20007810000 */
[----:B------:R-:W-:Y:S01]  /*6690*/  STL [R1+0xe8], R187 ;  /* 0x0000e8bb01007387 */ /* 0x000fe20000100800 */
[----:B------:R-:W-:Y:S01]  /*66a0*/  FMNMX.FTZ R0, R115, R0, !PT ;  /* 0x0000000073007209 */ /* 0x000fe20007810000 */
[----:B------:R-:W-:Y:S01]  /*66b0*/  IMAD R185, R2, 0x2, R184 ;  /* 0x0000000202b97824 */ /* 0x000fe200078e02b8 */
[----:B------:R-:W-:Y:S01]  /*66c0*/  LOP3.LUT R7, R105, UR20, RZ, 0x3c, !PT ;  /* 0x0000001469077c12 */ /* 0x000fe2000f8e3cff */
[----:B------:R-:W-:Y:S01]  /*66d0*/  STL [R1+0xe4], R182 ;  /* 0x0000e4b601007387 */ /* 0x000fe20000100800 */
[----:B------:R-:W-:Y:S01]  /*66e0*/  FMNMX.FTZ R5, R112, R5, !PT ;  /* 0x0000000570057209 */ /* 0x000fe20007810000 */
[----:B------:R-:W-:Y:S01]  /*66f0*/  IMAD R186, R2, 0x2, R183 ;  /* 0x0000000202ba7824 */ /* 0x000fe200078e02b7 */
[----:B------:R-:W-:Y:S01]  /*6700*/  UIADD3 UR4, UR4, 0x1, URZ ;  /* 0x0000000104047890 */ /* 0x000fe2000fffe03f */
[----:B------:R-:W2:Y:S03]  /*6710*/  SHFL.BFLY PT, R6, R0, 0x2, 0x1f ;  /* 0x0c401f0000067f89 */ /* 0x000ea600000e0000 */
[----:B------:R-:W-:Y:S01]  /*6720*/  ULOP3.LUT UR4, UR4, UR21, URZ, 0x3c, !UPT ;  /* 0x0000001504047292 */ /* 0x000fe2000f8e3c3f */
[----:B-1----:R-:W1:Y:S04]  /*6730*/  SHFL.BFLY PT, R10, R5, 0x2, 0x1f ;  /* 0x0c401f00050a7f89 */ /* 0x002e6800000e0000 */
[----:B------:R3:W-:Y:S04]  /*6740*/  STL [R1+0xd0], R7 ;  /* 0x0000d00701007387 */ /* 0x0007e80000100800 */
[----:B------:R-:W-:Y:S04]  /*6750*/  LDSM.16.MT88.4 R32, [R184+0x10000] ;  /* 0x01000000b820783b */ /* 0x000fe80000004200 */
[----:B------:R-:W-:Y:S04]  /*6760*/  LDSM.16.MT88.4 R60, [R185+0x10000] ;  /* 0x01000000b93c783b */ /* 0x000fe80000004200 */
[----:B------:R-:W-:Y:S01]  /*6770*/  LDSM.16.MT88.4 R76, [R185+0x10800] ;  /* 0x01080000b94c783b */ /* 0x000fe20000004200 */
[----:B--2---:R-:W-:-:S03]  /*6780*/  FMNMX.FTZ R0, R0, R6, !PT ;  /* 0x0000000600007209 */ /* 0x004fc60007810000 */
[----:B------:R-:W-:Y:S01]  /*6790*/  LDSM.16.MT88.4 R48, [R186+0x10800] ;  /* 0x01080000ba30783b */ /* 0x000fe20000004200 */
[----:B------:R-:W-:Y:S02]  /*67a0*/  LOP3.LUT R6, R121, R7, RZ, 0x3c, !PT ;  /* 0x0000000779067212 */ /* 0x000fe400078e3cff */
[----:B-1----:R-:W-:Y:S01]  /*67b0*/  FMNMX.FTZ R5, R5, R10, !PT ;  /* 0x0000000a05057209 */ /* 0x002fe20007810000 */
[----:B------:R-:W1:Y:S02]  /*67c0*/  SHFL.BFLY PT, R132, R0, 0x1, 0x1f ;  /* 0x0c201f0000847f89 */ /* 0x000e6400000e0000 */
[----:B------:R-:W-:Y:S01]  /*67d0*/  IMAD.WIDE.U32 R82, R6, -0x2daee0ad, RZ ;  /* 0xd2511f5306527825 */ /* 0x000fe200078e00ff */
[----:B------:R-:W-:Y:S01]  /*67e0*/  LOP3.LUT R6, R87, UR15, RZ, 0x3c, !PT ;  /* 0x0000000f57067c12 */ /* 0x000fe2000f8e3cff */
[----:B------:R-:W2:Y:S01]  /*67f0*/  SHFL.BFLY PT, R133, R5, 0x1, 0x1f ;  /* 0x0c201f0005857f89 */ /* 0x000ea200000e0000 */
[----:B------:R-:W-:Y:S02]  /*6800*/  UIADD3 UR15, UR21, -0x56f99767, URZ ;  /* 0xa9066899150f7890 */ /* 0x000fe4000fffe03f */
[----:B------:R-:W-:Y:S01]  /*6810*/  LOP3.LUT R8, R83, UR5, R86, 0x96, !PT ;  /* 0x0000000553087c12 */ /* 0x000fe2000f8e9656 */
[----:B---3--:R-:W-:Y:S01]  /*6820*/  IMAD.WIDE.U32 R6, R6, -0x326172a9, RZ ;  /* 0xcd9e8d5706067825 */ /* 0x008fe200078e00ff */
[----:B------:R-:W-:Y:S01]  /*6830*/  UIADD3 UR5, UR20, 0x78dde6e4, URZ ;  /* 0x78dde6e414057890 */ /* 0x000fe2000fffe03f */
[----:B------:R-:W-:Y:S02]  /*6840*/  LDSM.16.MT88.4 R72, [R184+0x12000] ;  /* 0x01200000b848783b */ /* 0x000fe40000004200 */
[----:B------:R-:W-:Y:S01]  /*6850*/  IMAD.WIDE.U32 R52, R8, -0x326172a9, RZ ;  /* 0xcd9e8d5708347825 */ /* 0x000fe200078e00ff */
[----:B------:R-:W-:Y:S01]  /*6860*/  LOP3.LUT R7, R7, UR36, R120, 0x96, !PT ;  /* 0x0000002407077c12 */ /* 0x000fe2000f8e9678 */
[----:B------:R-:W-:Y:S02]  /*6870*/  LDSM.16.MT88.4 R56, [R183+0x12000] ;  /* 0x01200000b738783b */ /* 0x000fe40000004200 */
[----:B------:R-:W-:Y:S01]  /*6880*/  IMAD R83, R122, 0x10000, R122 ;  /* 0x000100007a537824 */ /* 0x000fe200078e027a */
[----:B------:R-:W-:Y:S01]  /*6890*/  LOP3.LUT R8, R53, UR35, R6, 0x96, !PT ;  /* 0x0000002335087c12 */ /* 0x000fe2000f8e9606 */
[----:B------:R-:W-:Y:S01]  /*68a0*/  IMAD.WIDE.U32 R6, R7, -0x2daee0ad, RZ ;  /* 0xd2511f5307067825 */ /* 0x000fe200078e00ff */
[----:B------:R-:W-:Y:S03]  /*68b0*/  LDSM.16.MT88.4 R68, [R186+0x12000] ;  /* 0x01200000ba44783b */ /* 0x000fe60000004200 */
[----:B------:R-:W-:Y:S01]  /*68c0*/  IMAD.WIDE.U32 R8, R8, -0x2daee0ad, RZ ;  /* 0xd2511f5308087825 */ /* 0x000fe200078e00ff */
[----:B------:R-:W-:-:S02]  /*68d0*/  LOP3.LUT R7, R7, UR34, R82, 0x96, !PT ;  /* 0x0000002207077c12 */ /* 0x000fc4000f8e9652 */
[----:B-1----:R-:W-:Y:S02]  /*68e0*/  FMNMX.FTZ R132, R0, R132, !PT ;  /* 0x0000008400847209 */ /* 0x002fe40007810000 */
[----:B------:R-:W-:Y:S01]  /*68f0*/  LOP3.LUT R10, R9, UR32, R6, 0x96, !PT ;  /* 0x00000020090a7c12 */ /* 0x000fe2000f8e9606 */
[----:B------:R-:W-:Y:S01]  /*6900*/  IMAD.WIDE.U32 R6, R7, -0x326172a9, RZ ;  /* 0xcd9e8d5707067825 */ /* 0x000fe200078e00ff */
[C---:B------:R-:W-:Y:S02]  /*6910*/  FSETP.NEU.FTZ.AND P1, PT, R132.reuse, -INF , PT ;  /* 0xff8000008400780b */ /* 0x040fe40003f3d000 */
[----:B--2---:R-:W-:Y:S01]  /*6920*/  FMNMX.FTZ R133, R5, R133, !PT ;  /* 0x0000008505857209 */ /* 0x004fe20007810000 */
[----:B------:R-:W-:Y:S01]  /*6930*/  FMUL.FTZ R0, R132, c[0x0][0x23c] ;  /* 0x00008f0084007a20 */ /* 0x000fe20000410000 */
[----:B------:R-:W-:-:S04]  /*6940*/  LOP3.LUT R7, R7, UR33, R52, 0x96, !PT ;  /* 0x0000002107077c12 */ /* 0x000fc8000f8e9634 */
[----:B------:R-:W-:Y:S02]  /*6950*/  FSEL R0, R0, RZ, P1 ;  /* 0x000000ff00007208 */ /* 0x000fe40000800000 */
[----:B------:R-:W-:-:S03]  /*6960*/  FSETP.NEU.FTZ.AND P1, PT, R133, -INF , PT ;  /* 0xff8000008500780b */ /* 0x000fc60003f3d000 */
[--C-:B------:R-:W-:Y:S02]  /*6970*/  FFMA.FTZ R11, R40, c[0x0][0x23c], -R0.reuse ;  /* 0x00008f00280b7a23 */ /* 0x100fe40000010800 */
[----:B------:R-:W-:Y:S02]  /*6980*/  FFMA.FTZ R9, R41, c[0x0][0x23c], -R0 ;  /* 0x00008f0029097a23 */ /* 0x000fe40000010800 */
[----:B------:R1:W-:Y:S08]  /*6990*/  MUFU.EX2 R125, R11 ;  /* 0x0000000b007d7308 */ /* 0x0003f00000000800 */
[----:B------:R2:W-:Y:S01]  /*69a0*/  MUFU.EX2 R124, R9 ;  /* 0x00000009007c7308 */ /* 0x0005e20000000800 */
[----:B-1----:R-:W-:-:S05]  /*69b0*/  IMAD.WIDE.U32 R10, R10, -0x326172a9, RZ ;  /* 0xcd9e8d570a0a7825 */ /* 0x002fca00078e00ff */
[----:B--2---:R-:W-:Y:S01]  /*69c0*/  LOP3.LUT R9, R11, UR5, R6, 0x96, !PT ;  /* 0x000000050b097c12 */ /* 0x004fe2000f8e9606 */
[----:B------:R-:W-:-:S04]  /*69d0*/  IMAD.WIDE.U32 R6, R7, -0x2daee0ad, RZ ;  /* 0xd2511f5307067825 */ /* 0x000fc800078e00ff */
        /* <DEDUP_REMOVED lines=8> */
[----:B------:R-:W-:Y:S02]  /*6a60*/  LOP3.LUT R16, R81, UR27, R10, 0x96, !PT ;  /* 0x0000001b51107c12 */ /* 0x000fe4000f8e960a */
[----:B------:R2:W-:Y:S01]  /*6a70*/  MUFU.EX2 R131, R11 ;  /* 0x0000000b00837308 */ /* 0x0005e20000000800 */
[----:B------:R-:W-:Y:S01]  /*6a80*/  FMUL.FTZ R8, R133, c[0x0][0x23c] ;  /* 0x00008f0085087a20 */ /* 0x000fe20000410000 */
[----:B------:R-:W-:Y:S01]  /*6a90*/  LOP3.LUT R5, R6, 0xffff, RZ, 0xc0, !PT ;  /* 0x0000ffff06057812 */ /* 0x000fe200078ec0ff */
[----:B------:R-:W-:Y:S01]  /*6aa0*/  IMAD.WIDE.U32 R16, R16, -0x2daee0ad, RZ ;  /* 0xd2511f5310107825 */ /* 0x000fe200078e00ff */
[----:B------:R-:W-:Y:S02]  /*6ab0*/  LOP3.LUT R12, R6, 0xff, RZ, 0xc0, !PT ;  /* 0x000000ff060c7812 */ /* 0x000fe400078ec0ff */
[----:B------:R-:W-:Y:S01]  /*6ac0*/  SHF.R.U32.HI R19, RZ, 0x18, R6 ;  /* 0x00000018ff137819 */ /* 0x000fe20000011606 */
[----:B-1----:R-:W-:Y:S01]  /*6ad0*/  FFMA.FTZ R9, R28, c[0x0][0x23c], -R0 ;  /* 0x00008f001c097a23 */ /* 0x002fe20000010800 */
[----:B------:R-:W-:-:S03]  /*6ae0*/  LOP3.LUT R14, R16, 0xff, RZ, 0xc0, !PT ;  /* 0x000000ff100e7812 */ /* 0x000fc600078ec0ff */
[----:B------:R1:W-:Y:S01]  /*6af0*/  MUFU.EX2 R134, R9 ;  /* 0x0000000900867308 */ /* 0x0003e20000000800 */
[----:B--2---:R-:W-:Y:S02]  /*6b00*/  SHF.R.U32.HI R11, RZ, 0x8, R5 ;  /* 0x00000008ff0b7819 */ /* 0x004fe40000011605 */
[----:B------:R-:W-:Y:S02]  /*6b10*/  FSEL R5, R8, RZ, P1 ;  /* 0x000000ff08057208 */ /* 0x000fe40000800000 */
[----:B------:R-:W-:Y:S02]  /*6b20*/  LOP3.LUT R8, R7, UR22, R80, 0x96, !PT ;  /* 0x0000001607087c12 */ /* 0x000fe4000f8e9650 */
[----:B------:R-:W-:Y:S01]  /*6b30*/  PRMT R25, R12, 0x5410, R11 ;  /* 0x000054100c197816 */ /* 0x000fe2000000000b */
[--C-:B------:R-:W-:Y:S01]  /*6b40*/  FFMA.FTZ R10, R42, c[0x0][0x23c], -R5.reuse ;  /* 0x00008f002a0a7a23 */ /* 0x100fe20000010805 */
[C---:B------:R-:W-:Y:S01]  /*6b50*/  LOP3.LUT R11, R8.reuse, 0xffff, RZ, 0xc0, !PT ;  /* 0x0000ffff080b7812 */ /* 0x040fe200078ec0ff */
[----:B------:R-:W-:Y:S01]  /*6b60*/  FFMA.FTZ R13, R43, c[0x0][0x23c], -R5 ;  /* 0x00008f002b0d7a23 */ /* 0x000fe20000010805 */
[----:B------:R-:W-:Y:S01]  /*6b70*/  LOP3.LUT R20, R8, 0xff, RZ, 0xc0, !PT ;  /* 0x000000ff08147812 */ /* 0x000fe200078ec0ff */
[----:B------:R2:W-:Y:S01]  /*6b80*/  MUFU.EX2 R86, R10 ;  /* 0x0000000a00567308 */ /* 0x0005e20000000800 */
[----:B-1----:R-:W-:Y:S01]  /*6b90*/  FFMA.FTZ R9, R29, c[0x0][0x23c], -R0 ;  /* 0x00008f001d097a23 */ /* 0x002fe20000010800 */
[--C-:B------:R-:W-:Y:S01]  /*6ba0*/  SHF.R.U32.HI R15, RZ, 0x10, R8.reuse ;  /* 0x00000010ff0f7819 */ /* 0x100fe20000011608 */
[----:B------:R-:W-:Y:S01]  /*6bb0*/  LDSM.16.MT88.4 R40, [R186+0x10000] ;  /* 0x01000000ba28783b */ /* 0x000fe20000004200 */
[----:B------:R-:W-:-:S02]  /*6bc0*/  SHF.R.U32.HI R18, RZ, 0x18, R8 ;  /* 0x00000018ff127819 */ /* 0x000fc40000011608 */
[----:B------:R-:W-:Y:S02]  /*6bd0*/  LOP3.LUT R8, R16, 0xffff, RZ, 0xc0, !PT ;  /* 0x0000ffff10087812 */ /* 0x000fe400078ec0ff */
[----:B------:R1:W3:Y:S02]  /*6be0*/  MUFU.EX2 R247, R9 ;  /* 0x0000000900f77308 */ /* 0x0002e40000000800 */
[----:B------:R-:W-:-:S04]  /*6bf0*/  SHF.R.U32.HI R8, RZ, 0x8, R8 ;  /* 0x00000008ff087819 */ /* 0x000fc80000011608 */
[----:B------:R-:W-:Y:S02]  /*6c00*/  PRMT R37, R14, 0x5410, R8 ;  /* 0x000054100e257816 */ /* 0x000fe40000000008 */
[----:B--2---:R-:W-:Y:S01]  /*6c10*/  SHF.R.U32.HI R10, RZ, 0x8, R11 ;  /* 0x00000008ff0a7819 */ /* 0x004fe2000001160b */
[----:B------:R-:W-:Y:S01]  /*6c20*/  MUFU.EX2 R130, R13 ;  /* 0x0000000d00827308 */ /* 0x000fe20000000800 */
[----:B------:R-:W-:Y:S01]  /*6c30*/  LOP3.LUT R8, R17, UR14, R84, 0x96, !PT ;  /* 0x0000000e11087c12 */ /* 0x000fe2000f8e9654 */
[----:B------:R-:W-:Y:S01]  /*6c40*/  FFMA.FTZ R11, R30, c[0x0][0x23c], -R0 ;  /* 0x00008f001e0b7a23 */ /* 0x000fe20000010800 */
[----:B------:R-:W-:Y:S01]  /*6c50*/  SHF.R.U32.HI R14, RZ, 0x18, R16 ;  /* 0x00000018ff0e7819 */ /* 0x000fe20000011610 */
[----:B-1----:R-:W-:-:S04]  /*6c60*/  FFMA.FTZ R9, R44, c[0x0][0x23c], -R5 ;  /* 0x00008f002c097a23 */ /* 0x002fc80000010805 */
[----:B------:R1:W-:Y:S01]  /*6c70*/  MUFU.EX2 R188, R11 ;  /* 0x0000000b00bc7308 */ /* 0x0003e20000000800 */
[----:B---3--:R-:W-:-:S04]  /*6c80*/  F2FP.BF16.PACK_AB R2, R247, R134 ;  /* 0x00000086f702723e */ /* 0x008fc800000010ff */
[C---:B------:R-:W-:Y:S02]  /*6c90*/  PRMT R238, R2.reuse, 0x7610, R238 ;  /* 0x0000761002ee7816 */ /* 0x040fe400000000ee */
[----:B------:R-:W-:Y:S01]  /*6ca0*/  PRMT R236, R2, 0x7632, R236 ;  /* 0x0000763202ec7816 */ /* 0x000fe200000000ec */
[----:B------:R2:W-:Y:S01]  /*6cb0*/  MUFU.EX2 R129, R9 ;  /* 0x0000000900817308 */ /* 0x0005e20000000800 */
[----:B-1----:R-:W-:Y:S02]  /*6cc0*/  SHF.R.U32.HI R11, RZ, 0x18, R8 ;  /* 0x00000018ff0b7819 */ /* 0x002fe40000011608 */
[----:B--2---:R-:W-:-:S04]  /*6cd0*/  SHF.R.U32.HI R9, RZ, 0x10, R6 ;  /* 0x00000010ff097819 */ /* 0x004fc80000011606 */
[----:B------:R-:W-:Y:S02]  /*6ce0*/  LOP3.LUT R12, R9, 0xff, RZ, 0xc0, !PT ;  /* 0x000000ff090c7812 */ /* 0x000fe400078ec0ff */
[----:B------:R-:W-:Y:S02]  /*6cf0*/  LOP3.LUT R9, R15, 0xff, RZ, 0xc0, !PT ;  /* 0x000000ff0f097812 */ /* 0x000fe400078ec0ff */
[----:B------:R-:W-:Y:S02]  /*6d00*/  PRMT R24, R12, 0x5410, R19 ;  /* 0x000054100c187816 */ /* 0x000fe40000000013 */
[----:B------:R-:W-:Y:S01]  /*6d10*/  PRMT R19, R20, 0x5410, R10 ;  /* 0x0000541014137816 */ /* 0x000fe2000000000a */
[----:B------:R-:W-:Y:S01]  /*6d20*/  FFMA.FTZ R10, R38, c[0x0][0x23c], -R5 ;  /* 0x00008f00260a7a23 */ /* 0x000fe20000010805 */
[----:B------:R-:W-:Y:S01]  /*6d30*/  PRMT R18, R9, 0x5410, R18 ;  /* 0x0000541009127816 */ /* 0x000fe20000000012 */
[----:B------:R-:W1:Y:S01]  /*6d40*/  LDSM.16.MT88.4 R20, [R183+0x10000] ;  /* 0x01000000b714783b */ /* 0x000e620000004200 */
[----:B------:R-:W-:Y:S01]  /*6d50*/  SHF.R.U32.HI R9, RZ, 0x10, R16 ;  /* 0x00000010ff097819 */ /* 0x000fe20000011610 */
[----:B------:R2:W3:Y:S01]  /*6d60*/  MUFU.EX2 R128, R10 ;  /* 0x0000000a00807308 */ /* 0x0004e20000000800 */
[----:B------:R-:W-:Y:S01]  /*6d70*/  LOP3.LUT R15, R8, 0xff, RZ, 0xc0, !PT ;  /* 0x000000ff080f7812 */ /* 0x000fe200078ec0ff */
[----:B------:R-:W-:Y:S01]  /*6d80*/  HSET2.LE.AND R3, R19, R83, PT ;  /* 0x0000005313037233 */ /* 0x000fe20003803000 */
[----:B------:R-:W-:-:S02]  /*6d90*/  LOP3.LUT R12, R9, 0xff, RZ, 0xc0, !PT ;  /* 0x000000ff090c7812 */ /* 0x000fc400078ec0ff */
[----:B------:R-:W-:Y:S02]  /*6da0*/  LOP3.LUT R9, R8, 0xffff, RZ, 0xc0, !PT ;  /* 0x0000ffff08097812 */ /* 0x000fe400078ec0ff */
[----:B------:R-:W-:Y:S02]  /*6db0*/  PRMT R54, R12, 0x5410, R14 ;  /* 0x000054100c367816 */ /* 0x000fe4000000000e */
[----:B------:R-:W-:Y:S01]  /*6dc0*/  SHF.R.U32.HI R13, RZ, 0x8, R9 ;  /* 0x00000008ff0d7819 */ /* 0x000fe20000011609 */
[----:B------:R-:W-:-:S03]  /*6dd0*/  FFMA.FTZ R9, R45, c[0x0][0x23c], -R5 ;  /* 0x00008f002d097a23 */ /* 0x000fc60000010805 */
[----:B------:R-:W-:Y:S01]  /*6de0*/  PRMT R36, R15, 0x5410, R13 ;  /* 0x000054100f247816 */ /* 0x000fe2000000000d */
[----:B------:R4:W-:Y:S01]  /*6df0*/  MUFU.EX2 R85, R9 ;  /* 0x0000000900557308 */ /* 0x0009e20000000800 */
[----:B--2---:R-:W-:Y:S02]  /*6e00*/  SHF.R.U32.HI R10, RZ, 0x10, R8 ;  /* 0x00000010ff0a7819 */ /* 0x004fe40000011608 */
[----:B---3--:R-:W-:Y:S01]  /*6e10*/  F2FP.BF16.PACK_AB R4, R128, R130 ;  /* 0x000000828004723e */ /* 0x008fe200000010ff */
[----:B------:R-:W-:Y:S01]  /*6e20*/  HSET2.LE.AND R2, R36, R83, PT ;  /* 0x0000005324027233 */ /* 0x000fe20003803000 */
[----:B------:R-:W-:Y:S02]  /*6e30*/  LOP3.LUT R8, R10, 0xff, RZ, 0xc0, !PT ;  /* 0x000000ff0a087812 */ /* 0x000fe400078ec0ff */
[----:B------:R-:W-:Y:S02]  /*6e40*/  F2FP.BF16.PACK_AB R10, R86, R129 ;  /* 0x00000081560a723e */ /* 0x000fe400000010ff */
[----:B------:R-:W-:-:S02]  /*6e50*/  PRMT R11, R8, 0x5410, R11 ;  /* 0x00005410080b7816 */ /* 0x000fc4000000000b */
[----:B------:R-:W-:Y:S02]  /*6e60*/  F2FP.BF16.PACK_AB R8, R124, R125 ;  /* 0x0000007d7c08723e */ /* 0x000fe400000010ff */
[----:B------:R-:W-:Y:S02]  /*6e70*/  PRMT R81, R10, 0x7610, R81 ;  /* 0x000076100a517816 */ /* 0x000fe40000000051 */
[C---:B------:R-:W-:Y:S01]  /*6e80*/  PRMT R245, R8.reuse, 0x7610, R245 ;  /* 0x0000761008f57816 */ /* 0x040fe200000000f5 */
[--C-:B----4-:R-:W-:Y:S01]  /*6e90*/  FFMA.FTZ R9, R39, c[0x0][0x23c], -R5.reuse ;  /* 0x00008f0027097a23 */ /* 0x110fe20000010805 */
[----:B------:R-:W-:Y:S01]  /*6ea0*/  PRMT R242, R8, 0x7632, R242 ;  /* 0x0000763208f27816 */ /* 0x000fe200000000f2 */
[----:B------:R-:W-:Y:S01]  /*6eb0*/  FFMA.FTZ R8, R46, c[0x0][0x23c], -R5 ;  /* 0x00008f002e087a23 */ /* 0x000fe20000010805 */
[----:B------:R-:W-:Y:S01]  /*6ec0*/  PRMT R55, R10, 0x7632, R55 ;  /* 0x000076320a377816 */ /* 0x000fe20000000037 */
[----:B------:R2:W3:Y:S01]  /*6ed0*/  MUFU.EX2 R248, R9 ;  /* 0x0000000900f87308 */ /* 0x0004e20000000800 */
[----:B------:R-:W-:-:S02]  /*6ee0*/  PRMT R243, R4, 0x7610, R243 ;  /* 0x0000761004f37816 */ /* 0x000fc400000000f3 */
[----:B------:R-:W-:Y:S02]  /*6ef0*/  PRMT R241, R4, 0x7632, R241 ;  /* 0x0000763204f17816 */ /* 0x000fe400000000f1 */
[----:B------:R-:W-:-:S03]  /*6f00*/  F2FP.BF16.PACK_AB R4, R135, R131 ;  /* 0x000000838704723e */ /* 0x000fc600000010ff */
[----:B------:R4:W-:Y:S01]  /*6f10*/  MUFU.EX2 R187, R8 ;  /* 0x0000000800bb7308 */ /* 0x0009e20000000800 */
[C---:B------:R-:W-:Y:S02]  /*6f20*/  PRMT R246, R4.reuse, 0x7610, R246 ;  /* 0x0000761004f67816 */ /* 0x040fe400000000f6 */
[----:B------:R-:W-:Y:S01]  /*6f30*/  PRMT R244, R4, 0x7632, R244 ;  /* 0x0000763204f47816 */ /* 0x000fe200000000f4 */
[----:B------:R-:W-:Y:S01]  /*6f40*/  HSET2.LE.AND R4, R18, R83, PT ;  /* 0x0000005312047233 */ /* 0x000fe20003803000 */
[----:B--2---:R-:W-:Y:S02]  /*6f50*/  FFMA.FTZ R9, R31, c[0x0][0x23c], -R5 ;  /* 0x00008f001f097a23 */ /* 0x004fe40000010805 */
[----:B------:R-:W2:Y:S02]  /*6f60*/  LDSM.16.MT88.4 R28, [R183+0x10800] ;  /* 0x01080000b71c783b */ /* 0x000ea40000004200 */
[----:B------:R1:W1:Y:S01]  /*6f70*/  MUFU.EX2 R182, R9 ;  /* 0x0000000900b67308 */ /* 0x0002620000000800 */
[----:B----4-:R-:W-:-:S04]  /*6f80*/  PRMT R8, R81, 0x5410, R55 ;  /* 0x0000541051087816 */ /* 0x010fc80000000037 */
[----:B------:R-:W-:Y:S01]  /*6f90*/  LOP3.LUT R12, R3, R8, RZ, 0xc0, !PT ;  /* 0x00000008030c7212 */ /* 0x000fe200078ec0ff */
[----:B------:R-:W-:Y:S01]  /*6fa0*/  HSET2.LE.AND R8, R25, R83, PT ;  /* 0x0000005319087233 */ /* 0x000fe20003803000 */
[----:B------:R-:W-:-:S04]  /*6fb0*/  PRMT R3, R245, 0x5410, R242 ;  /* 0x00005410f5037816 */ /* 0x000fc800000000f2 */
[----:B------:R-:W-:Y:S01]  /*6fc0*/  LOP3.LUT R13, R4, R3, RZ, 0xc0, !PT ;  /* 0x00000003040d7212 */ /* 0x000fe200078ec0ff */
[----:B------:R-:W-:Y:S01]  /*6fd0*/  HSET2.LE.AND R3, R24, R83, PT ;  /* 0x0000005318037233 */ /* 0x000fe20003803000 */
[----:B-1----:R-:W-:Y:S01]  /*6fe0*/  FFMA.FTZ R9, R47, c[0x0][0x23c], -R0 ;  /* 0x00008f002f097a23 */ /* 0x002fe20000010800 */
[----:B------:R-:W-:Y:S01]  /*6ff0*/  PRMT R4, R243, 0x5410, R241 ;  /* 0x00005410f3047816 */ /* 0x000fe200000000f1 */
[----:B------:R-:W1:Y:S02]  /*7000*/  LDSM.16.MT88.4 R44, [R184+0x10800] ;  /* 0x01080000b82c783b */ /* 0x000e640000004200 */
[----:B------:R-:W4:Y:S01]  /*7010*/  MUFU.EX2 R189, R9 ;  /* 0x0000000900bd7308 */ /* 0x000f220000000800 */
[----:B------:R-:W-:Y:S02]  /*7020*/  LOP3.LUT R14, R8, R4, RZ, 0xc0, !PT ;  /* 0x00000004080e7212 */ /* 0x000fe400078ec0ff */
[----:B------:R-:W-:-:S04]  /*7030*/  PRMT R4, R246, 0x5410, R244 ;  /* 0x00005410f6047816 */ /* 0x000fc800000000f4 */
[----:B------:R-:W-:Y:S02]  /*7040*/  LOP3.LUT R15, R3, R4, RZ, 0xc0, !PT ;  /* 0x00000004030f7212 */ /* 0x000fe400078ec0ff */
[----:B---3--:R-:W-:Y:S02]  /*7050*/  F2FP.BF16.PACK_AB R3, R248, R85 ;  /* 0x00000055f803723e */ /* 0x008fe400000010ff */
[----:B------:R-:W-:Y:S02]  /*7060*/  F2FP.BF16.PACK_AB R4, R182, R187 ;  /* 0x000000bbb604723e */ /* 0x000fe400000010ff */
[C---:B------:R-:W-:Y:S01]  /*7070*/  PRMT R240, R3.reuse, 0x7610, R240 ;  /* 0x0000761003f07816 */ /* 0x040fe200000000f0 */
[----:B------:R-:W-:Y:S01]  /*7080*/  HMMA.16816.F32.BF16 R24, R12, R20, RZ ;  /* 0x000000140c18723c */ /* 0x000fe200000418ff */
[----:B------:R-:W-:Y:S02]  /*7090*/  PRMT R239, R3, 0x7632, R239 ;  /* 0x0000763203ef7816 */ /* 0x000fe400000000ef */
[----:B----4-:R-:W-:-:S02]  /*70a0*/  F2FP.BF16.PACK_AB R3, R189, R188 ;  /* 0x000000bcbd03723e */ /* 0x010fc400000010ff */
[C---:B------:R-:W-:Y:S02]  /*70b0*/  PRMT R237, R4.reuse, 0x7610, R237 ;  /* 0x0000761004ed7816 */ /* 0x040fe400000000ed */
[----:B------:R-:W-:Y:S01]  /*70c0*/  PRMT R211, R4, 0x7632, R211 ;  /* 0x0000763204d37816 */ /* 0x000fe200000000d3 */
[C---:B------:R-:W-:Y:S01]  /*70d0*/  HMMA.16816.F32.BF16 R20, R12.reuse, R22, RZ ;  /* 0x000000160c14723c */ /* 0x040fe200000418ff */
[----:B------:R-:W-:Y:S02]  /*70e0*/  PRMT R4, R240, 0x5410, R239 ;  /* 0x00005410f0047816 */ /* 0x000fe400000000ef */
[C---:B------:R-:W-:Y:S02]  /*70f0*/  PRMT R210, R3.reuse, 0x7610, R210 ;  /* 0x0000761003d27816 */ /* 0x040fe400000000d2 */
[----:B------:R-:W-:Y:S01]  /*7100*/  PRMT R181, R3, 0x7632, R181 ;  /* 0x0000763203b57816 */ /* 0x000fe200000000b5 */
[--C-:B------:R-:W-:Y:S01]  /*7110*/  HSET2.LE.AND R3, R11, R83.reuse, PT ;  /* 0x000000530b037233 */ /* 0x100fe20003803000 */
[----:B------:R-:W-:Y:S01]  /*7120*/  LOP3.LUT R8, R2, R4, RZ, 0xc0, !PT ;  /* 0x0000000402087212 */ /* 0x000fe200078ec0ff */
[----:B------:R-:W-:Y:S01]  /*7130*/  HSET2.LE.AND R2, R37, R83, PT ;  /* 0x0000005325027233 */ /* 0x000fe20003803000 */
[----:B------:R-:W-:Y:S01]  /*7140*/  PRMT R4, R238, 0x5410, R236 ;  /* 0x00005410ee047816 */ /* 0x000fe200000000ec */
[----:B------:R-:W-:Y:S03]  /*7150*/  HMMA.16816.F32.BF16 R36, R12, R32, RZ ;  /* 0x000000200c24723c */ /* 0x000fe600000418ff */
[----:B------:R-:W-:-:S02]  /*7160*/  LOP3.LUT R9, R3, R4, RZ, 0xc0, !PT ;  /* 0x0000000403097212 */ /* 0x000fc400078ec0ff */
[----:B------:R-:W-:-:S03]  /*7170*/  PRMT R3, R237, 0x5410, R211 ;  /* 0x00005410ed037816 */ /* 0x000fc600000000d3 */
[----:B------:R-:W-:Y:S01]  /*7180*/  HMMA.16816.F32.BF16 R32, R12, R34, RZ ;  /* 0x000000220c20723c */ /* 0x000fe200000418ff */
[----:B------:R-:W-:Y:S01]  /*7190*/  LOP3.LUT R10, R2, R3, RZ, 0xc0, !PT ;  /* 0x00000003020a7212 */ /* 0x000fe200078ec0ff */
[----:B------:R-:W-:Y:S01]  /*71a0*/  HSET2.LE.AND R2, R54, R83, PT ;  /* 0x0000005336027233 */ /* 0x000fe20003803000 */
[----:B------:R-:W-:-:S04]  /*71b0*/  PRMT R3, R210, 0x5410, R181 ;  /* 0x00005410d2037816 */ /* 0x000fc800000000b5 */
[----:B------:R-:W-:-:S07]  /*71c0*/  LOP3.LUT R11, R2, R3, RZ, 0xc0, !PT ;  /* 0x00000003020b7212 */ /* 0x000fce00078ec0ff */
[----:B--2---:R-:W-:Y:S08]  /*71d0*/  HMMA.16816.F32.BF16 R64, R8, R30, R20 ;  /* 0x0000001e0840723c */ /* 0x004ff00000041814 */
[----:B------:R-:W-:Y:S08]  /*71e0*/  HMMA.16816.F32.BF16 R20, R12, R60, RZ ;  /* 0x0000003c0c14723c */ /* 0x000ff000000418ff */
[----:B------:R-:W-:Y:S08]  /*71f0*/  HMMA.16816.F32.BF16 R164, R8, R28, R24 ;  /* 0x0000001c08a4723c */ /* 0x000ff00000041818 */
[----:B------:R-:W-:Y:S01]  /*7200*/  HMMA.16816.F32.BF16 R24, R12, R42, RZ ;  /* 0x0000002a0c18723c */ /* 0x000fe200000418ff */
[----:B------:R-:W-:-:S02]  /*7210*/  IMAD.MOV.U32 R214, RZ, RZ, R66 ;  /* 0x000000ffffd67224 */ /* 0x000fc400078e0042 */
[----:B------:R-:W-:Y:S02]  /*7220*/  IMAD.MOV.U32 R213, RZ, RZ, R67 ;  /* 0x000000ffffd57224 */ /* 0x000fe400078e0043 */
[----:B------:R-:W-:Y:S02]  /*7230*/  IMAD.MOV.U32 R212, RZ, RZ, R64 ;  /* 0x000000ffffd47224 */ /* 0x000fe400078e0040 */
[----:B------:R-:W-:Y:S01]  /*7240*/  IMAD.MOV.U32 R123, RZ, RZ, R65 ;  /* 0x000000ffff7b7224 */ /* 0x000fe200078e0041 */
[----:B-1----:R-:W-:Y:S01]  /*7250*/  HMMA.16816.F32.BF16 R156, R8, R44, R36 ;  /* 0x0000002c089c723c */ /* 0x002fe20000041824 */
[----:B------:R-:W-:Y:S07]  /*7260*/  LDSM.16.MT88.4 R64, [R186+0x12800] ;  /* 0x01280000ba40783b */ /* 0x000fee0000004200 */
[C---:B------:R-:W-:Y:S01]  /*7270*/  HMMA.16816.F32.BF16 R36, R12.reuse, R62, RZ ;  /* 0x0000003e0c24723c */ /* 0x040fe200000418ff */
[----:B------:R-:W-:Y:S07]  /*7280*/  LDSM.16.MT88.4 R60, [R183+0x14000] ;  /* 0x01400000b73c783b */ /* 0x000fee0000004200 */
[----:B------:R-:W-:Y:S01]  /*7290*/  HMMA.16816.F32.BF16 R28, R12, R40, RZ ;  /* 0x000000280c1c723c */ /* 0x000fe200000418ff */
[----:B------:R-:W1:Y:S07]  /*72a0*/  LDSM.16.MT88.4 R40, [R184+0x12800] ;  /* 0x01280000b828783b */ /* 0x000e6e0000004200 */
[C---:B------:R-:W-:Y:S01]  /*72b0*/  HMMA.16816.F32.BF16 R32, R8.reuse, R46, R32 ;  /* 0x0000002e0820723c */ /* 0x040fe20000041820 */
[----:B------:R-:W2:Y:S07]  /*72c0*/  LDSM.16.MT88.4 R44, [R183+0x12800] ;  /* 0x01280000b72c783b */ /* 0x000eae0000004200 */
[C---:B------:R-:W-:Y:S08]  /*72d0*/  HMMA.16816.F32.BF16 R20, R8.reuse, R76, R20 ;  /* 0x0000004c0814723c */ /* 0x040ff00000041814 */
[----:B------:R-:W-:Y:S08]  /*72e0*/  HMMA.16816.F32.BF16 R140, R8, R50, R24 ;  /* 0x00000032088c723c */ /* 0x000ff00000041818 */
[----:B------:R-:W-:Y:S01]  /*72f0*/  HMMA.16816.F32.BF16 R24, R12, R72, RZ ;  /* 0x000000480c18723c */ /* 0x000fe200000418ff */
[----:B------:R-:W-:-:S02]  /*7300*/  IMAD.MOV.U32 R138, RZ, RZ, R32 ;  /* 0x000000ffff8a7224 */ /* 0x000fc400078e0020 */
[----:B------:R-:W-:Y:S02]  /*7310*/  IMAD.MOV.U32 R137, RZ, RZ, R33 ;  /* 0x000000ffff897224 */ /* 0x000fe400078e0021 */
[----:B------:R-:W-:Y:S02]  /*7320*/  IMAD.MOV.U32 R136, RZ, RZ, R34 ;  /* 0x000000ffff887224 */ /* 0x000fe400078e0022 */
[----:B------:R-:W-:Y:S01]  /*7330*/  IMAD.MOV.U32 R19, RZ, RZ, R35 ;  /* 0x000000ffff137224 */ /* 0x000fe200078e0023 */
[----:B------:R-:W-:Y:S01]  /*7340*/  HMMA.16816.F32.BF16 R36, R8, R78, R36 ;  /* 0x0000004e0824723c */ /* 0x000fe20000041824 */
[----:B------:R-:W-:Y:S02]  /*7350*/  IMAD.MOV.U32 R18, RZ, RZ, R21 ;  /* 0x000000ffff127224 */ /* 0x000fe400078e0015 */
[----:B------:R-:W-:Y:S02]  /*7360*/  IMAD.MOV.U32 R4, RZ, RZ, R23 ;  /* 0x000000ffff047224 */ /* 0x000fe400078e0017 */
[----:B------:R-:W-:-:S02]  /*7370*/  IMAD.MOV.U32 R3, RZ, RZ, R20 ;  /* 0x000000ffff037224 */ /* 0x000fc400078e0014 */
[----:B------:R-:W-:Y:S01]  /*7380*/  IMAD.MOV.U32 R54, RZ, RZ, R22 ;  /* 0x000000ffff367224 */ /* 0x000fe200078e0016 */
[----:B------:R-:W-:Y:S01]  /*7390*/  HMMA.16816.F32.BF16 R148, R8, R48, R28 ;  /* 0x000000300894723c */ /* 0x000fe2000004181c */
[----:B------:R-:W-:Y:S07]  /*73a0*/  LDSM.16.MT88.4 R48, [R184+0x14000] ;  /* 0x01400000b830783b */ /* 0x000fee0000004200 */
[C---:B------:R-:W-:Y:S08]  /*73b0*/  HMMA.16816.F32.BF16 R32, R12.reuse, R56, RZ ;  /* 0x000000380c20723c */ /* 0x040ff000000418ff */
[----:B------:R-:W-:Y:S01]  /*73c0*/  HMMA.16816.F32.BF16 R28, R12, R58, RZ ;  /* 0x0000003a0c1c723c */ /* 0x000fe200000418ff */
[----:B------:R-:W3:Y:S01]  /*73d0*/  LDSM.16.MT88.4 R56, [R185+0x12000] ;  /* 0x01200000b938783b */ /* 0x000ee20000004200 */
[----:B------:R-:W-:-:S02]  /*73e0*/  IMAD.MOV.U32 R139, RZ, RZ, R39 ;  /* 0x000000ffff8b7224 */ /* 0x000fc400078e0027 */
[----:B------:R-:W-:Y:S02]  /*73f0*/  IMAD.MOV.U32 R227, RZ, RZ, R36 ;  /* 0x000000ffffe37224 */ /* 0x000fe400078e0024 */
[----:B------:R-:W-:Y:S02]  /*7400*/  IMAD.MOV.U32 R226, RZ, RZ, R37 ;  /* 0x000000ffffe27224 */ /* 0x000fe400078e0025 */
[----:B------:R-:W-:Y:S01]  /*7410*/  HMMA.16816.F32.BF16 R20, R12, R74, RZ ;  /* 0x0000004a0c14723c */ /* 0x000fe200000418ff */
[----:B------:R-:W-:-:S07]  /*7420*/  IMAD.MOV.U32 R225, RZ, RZ, R38 ;  /* 0x000000ffffe17224 */ /* 0x000fce00078e0026 */
[----:B-1----:R-:W-:Y:S08]  /*7430*/  HMMA.16816.F32.BF16 R24, R8, R40, R24 ;  /* 0x000000280818723c */ /* 0x002ff00000041818 */
[----:B------:R-:W-:Y:S08]  /*7440*/  HMMA.16816.F32.BF16 R36, R12, R68, RZ ;  /* 0x000000440c24723c */ /* 0x000ff000000418ff */
[C---:B--2---:R-:W-:Y:S08]  /*7450*/  HMMA.16816.F32.BF16 R32, R8.reuse, R44, R32 ;  /* 0x0000002c0820723c */ /* 0x044ff00000041820 */
[----:B------:R-:W-:Y:S01]  /*7460*/  HMMA.16816.F32.BF16 R28, R8, R46, R28 ;  /* 0x0000002e081c723c */ /* 0x000fe2000004181c */
[----:B------:R-:W1:Y:S01]  /*7470*/  LDSM.16.MT88.4 R44, [R185+0x12800] ;  /* 0x01280000b92c783b */ /* 0x000e620000004200 */
[----:B------:R-:W-:-:S02]  /*7480*/  IMAD.MOV.U32 R249, RZ, RZ, R24 ;  /* 0x000000fffff97224 */ /* 0x000fc400078e0018 */
[----:B------:R-:W-:Y:S02]  /*7490*/  IMAD.MOV.U32 R200, RZ, RZ, R25 ;  /* 0x000000ffffc87224 */ /* 0x000fe400078e0019 */
[----:B------:R-:W-:Y:S02]  /*74a0*/  IMAD.MOV.U32 R199, RZ, RZ, R26 ;  /* 0x000000ffffc77224 */ /* 0x000fe400078e001a */
[----:B------:R-:W-:Y:S01]  /*74b0*/  HMMA.16816.F32.BF16 R20, R8, R42, R20 ;  /* 0x0000002a0814723c */ /* 0x000fe20000041814 */
[----:B------:R-:W-:Y:S01]  /*74c0*/  IMAD.MOV.U32 R198, RZ, RZ, R27 ;  /* 0x000000ffffc67224 */ /* 0x000fe200078e001b */
[----:B------:R-:W2:Y:S06]  /*74d0*/  LDSM.16.MT88.4 R40, [R183+0x14800] ;  /* 0x01480000b728783b */ /* 0x000eac0000004200 */
        /* <DEDUP_REMOVED lines=10> */
[C---:B---3--:R-:W-:Y:S01]  /*7580*/  HMMA.16816.F32.BF16 R36, R12.reuse, R58, RZ ;  /* 0x0000003a0c24723c */ /* 0x048fe200000418ff */
[----:B------:R-:W-:Y:S02]  /*7590*/  IMAD.MOV.U32 R220, RZ, RZ, R22 ;  /* 0x000000ffffdc7224 */ /* 0x000fe400078e0016 */
[----:B------:R-:W-:Y:S02]  /*75a0*/  IMAD.MOV.U32 R215, RZ, RZ, R23 ;  /* 0x000000ffffd77224 */ /* 0x000fe400078e0017 */
[----:B------:R-:W-:Y:S02]  /*75b0*/  IMAD.MOV.U32 R68, RZ, RZ, R20 ;  /* 0x000000ffff447224 */ /* 0x000fe400078e0014 */
[----:B------:R-:W-:Y:S01]  /*75c0*/  IMAD.MOV.U32 R69, RZ, RZ, R21 ;  /* 0x000000ffff457224 */ /* 0x000fe200078e0015 */
[----:B------:R-:W-:Y:S01]  /*75d0*/  HMMA.16816.F32.BF16 R32, R12, R60, RZ ;  /* 0x0000003c0c20723c */ /* 0x000fe200000418ff */
[----:B------:R-:W-:Y:S01]  /*75e0*/  IMAD.MOV.U32 R65, RZ, RZ, R2 ;  /* 0x000000ffff417224 */ /* 0x000fe200078e0002 */
[----:B------:R-:W-:Y:S01]  /*75f0*/  LOP3.LUT R2, R87, UR4, RZ, 0x3c, !PT ;  /* 0x0000000457027c12 */ /* 0x000fe2000f8e3cff */
[----:B------:R-:W-:-:S02]  /*7600*/  IMAD.MOV.U32 R71, RZ, RZ, R139 ;  /* 0x000000ffff477224 */ /* 0x000fc400078e008b */
[----:B------:R-:W-:-:S03]  /*7610*/  IMAD.MOV.U32 R70, RZ, RZ, R136 ;  /* 0x000000ffff467224 */ /* 0x000fc600078e0088 */
[C---:B------:R-:W-:Y:S01]  /*7620*/  HMMA.16816.F32.BF16 R20, R12.reuse, R56, RZ ;  /* 0x000000380c14723c */ /* 0x040fe200000418ff */
[----:B------:R-:W-:Y:S07]  /*7630*/  LDSM.16.MT88.4 R56, [R186+0x14000] ;  /* 0x01400000ba38783b */ /* 0x000fee0000004200 */
[----:B------:R-:W-:Y:S01]  /*7640*/  HMMA.16816.F32.BF16 R28, R12, R62, RZ ;  /* 0x0000003e0c1c723c */ /* 0x000fe200000418ff */
[----:B------:R-:W3:Y:S07]  /*7650*/  LDSM.16.MT88.4 R60, [R184+0x14800] ;  /* 0x01480000b83c783b */ /* 0x000eee0000004200 */
[C---:B------:R-:W-:Y:S07]  /*7660*/  HMMA.16816.F32.BF16 R76, R8.reuse, R66, R24 ;  /* 0x00000042084c723c */ /* 0x040fee0000041818 */
[----:B------:R-:W-:Y:S01]  /*7670*/  IMAD.MOV.U32 R67, RZ, RZ, R18 ;  /* 0x000000ffff437224 */ /* 0x000fe200078e0012 */
[C---:B-1----:R-:W-:Y:S01]  /*7680*/  HMMA.16816.F32.BF16 R24, R8.reuse, R46, R36 ;  /* 0x0000002e0818723c */ /* 0x042fe20000041824 */
[----:B------:R-:W1:Y:S07]  /*7690*/  LDSM.16.MT88.4 R36, [R186+0x14800] ;  /* 0x01480000ba24783b */ /* 0x000e6e0000004200 */
[----:B------:R-:W-:Y:S07]  /*76a0*/  HMMA.16816.F32.BF16 R144, R8, R44, R20 ;  /* 0x0000002c0890723c */ /* 0x000fee0000041814 */
[----:B------:R-:W-:Y:S01]  /*76b0*/  IMAD.MOV.U32 R44, RZ, RZ, R137 ;  /* 0x000000ffff2c7224 */ /* 0x000fe200078e0089 */
[----:B------:R-:W-:Y:S07]  /*76c0*/  HMMA.16816.F32.BF16 R20, R12, R48, RZ ;  /* 0x000000300c14723c */ /* 0x000fee00000418ff */
[----:B------:R-:W-:Y:S01]  /*76d0*/  IMAD.MOV.U32 R48, RZ, RZ, R19 ;  /* 0x000000ffff307224 */ /* 0x000fe200078e0013 */
[----:B--2---:R-:W-:Y:S01]  /*76e0*/  HMMA.16816.F32.BF16 R160, R8, R42, R28 ;  /* 0x0000002a08a0723c */ /* 0x004fe2000004181c */
[----:B------:R-:W-:-:S02]  /*76f0*/  IMAD.MOV.U32 R193, RZ, RZ, R24 ;  /* 0x000000ffffc17224 */ /* 0x000fc400078e0018 */
[----:B------:R-:W-:Y:S02]  /*7700*/  IMAD.MOV.U32 R192, RZ, RZ, R25 ;  /* 0x000000ffffc07224 */ /* 0x000fe400078e0019 */
[----:B------:R-:W-:Y:S02]  /*7710*/  IMAD.MOV.U32 R191, RZ, RZ, R26 ;  /* 0x000000ffffbf7224 */ /* 0x000fe400078e001a */
[----:B------:R-:W-:Y:S01]  /*7720*/  IMAD.MOV.U32 R190, RZ, RZ, R27 ;  /* 0x000000ffffbe7224 */ /* 0x000fe200078e001b */
[----:B------:R-:W-:Y:S01]  /*7730*/  HMMA.16816.F32.BF16 R228, R8, R40, R32 ;  /* 0x0000002808e4723c */ /* 0x000fe20000041820 */
[----:B------:R-:W-:Y:S01]  /*7740*/  IMAD.MOV.U32 R43, RZ, RZ, R4 ;  /* 0x000000ffff2b7224 */ /* 0x000fe200078e0004 */
[----:B------:R-:W-:Y:S01]  /*7750*/  LOP3.LUT R42, R16, 0xffff, RZ, 0xc0, !PT ;  /* 0x0000ffff102a7812 */ /* 0x000fe200078ec0ff */
[----:B------:R-:W-:Y:S02]  /*7760*/  IMAD.MOV.U32 R49, RZ, RZ, R138 ;  /* 0x000000ffff317224 */ /* 0x000fe400078e008a */
[----:B------:R-:W-:-:S02]  /*7770*/  IMAD.MOV.U32 R197, RZ, RZ, R144 ;  /* 0x000000ffffc57224 */ /* 0x000fc400078e0090 */
[----:B------:R-:W-:Y:S01]  /*7780*/  LOP3.LUT R41, R6, 0xffff, RZ, 0xc0, !PT ;  /* 0x0000ffff06297812 */ /* 0x000fe200078ec0ff */
[----:B------:R-:W-:Y:S01]  /*7790*/  HMMA.16816.F32.BF16 R24, R12, R50, RZ ;  /* 0x000000320c18723c */ /* 0x000fe200000418ff */
[----:B------:R-:W-:Y:S02]  /*77a0*/  IMAD.MOV.U32 R196, RZ, RZ, R145 ;  /* 0x000000ffffc47224 */ /* 0x000fe400078e0091 */
[----:B------:R-:W-:Y:S02]  /*77b0*/  IMAD.MOV.U32 R195, RZ, RZ, R146 ;  /* 0x000000ffffc37224 */ /* 0x000fe400078e0092 */
[----:B------:R-:W-:Y:S02]  /*77c0*/  IMAD.MOV.U32 R194, RZ, RZ, R147 ;  /* 0x000000ffffc27224 */ /* 0x000fe400078e0093 */
[----:B------:R-:W-:Y:S01]  /*77d0*/  IMAD.MOV.U32 R51, RZ, RZ, R3 ;  /* 0x000000ffff337224 */ /* 0x000fe200078e0003 */
[----:B---3--:R-:W-:Y:S01]  /*77e0*/  HMMA.16816.F32.BF16 R232, R8, R60, R20 ;  /* 0x0000003c08e8723c */ /* 0x008fe20000041814 */
[----:B------:R-:W-:-:S05]  /*77f0*/  IMAD.WIDE.U32 R2, R2, -0x326172a9, RZ ;  /* 0xcd9e8d5702027825 */ /* 0x000fca00078e00ff */
[----:B------:R-:W-:Y:S01]  /*7800*/  LOP3.LUT R3, R3, UR36, R120, 0x96, !PT ;  /* 0x0000002403037c12 */ /* 0x000fe2000f8e9678 */
[----:B------:R-:W-:Y:S01]  /*7810*/  IMAD.MOV.U32 R60, RZ, RZ, R43 ;  /* 0x000000ffff3c7224 */ /* 0x000fe200078e002b */
[----:B------:R-:W-:Y:S01]  /*7820*/  LOP3.LUT R4, R53, UR35, R2, 0x96, !PT ;  /* 0x0000002335047c12 */ /* 0x000fe2000f8e9602 */
[----:B------:R-:W-:Y:S01]  /*7830*/  HMMA.16816.F32.BF16 R32, R12, R58, RZ ;  /* 0x0000003a0c20723c */ /* 0x000fe200000418ff */
[----:B------:R-:W-:Y:S02]  /*7840*/  IMAD.MOV.U32 R61, RZ, RZ, R51 ;  /* 0x000000ffff3d7224 */ /* 0x000fe400078e0033 */
[----:B------:R-:W-:-:S04]  /*7850*/  IMAD.WIDE.U32 R2, R3, -0x2daee0ad, RZ ;  /* 0xd2511f5303027825 */ /* 0x000fc800078e00ff */
[----:B------:R-:W-:Y:S01]  /*7860*/  IMAD.WIDE.U32 R20, R4, -0x2daee0ad, RZ ;  /* 0xd2511f5304147825 */ /* 0x000fe200078e00ff */
[----:B------:R-:W-:Y:S01]  /*7870*/  LOP3.LUT R3, R3, UR34, R82, 0x96, !PT ;  /* 0x0000002203037c12 */ /* 0x000fe2000f8e9652 */
[----:B------:R-:W-:Y:S02]  /*7880*/  HMMA.16816.F32.BF16 R28, R12, R56, RZ ;  /* 0x000000380c1c723c */ /* 0x000fe400000418ff */
[----:B------:R-:W-:Y:S01]  /*7890*/  IMAD.MOV.U32 R51, RZ, RZ, R123 ;  /* 0x000000ffff337224 */ /* 0x000fe200078e007b */
[----:B------:R-:W-:Y:S01]  /*78a0*/  LOP3.LUT R4, R21, UR32, R2, 0x96, !PT ;  /* 0x0000002015047c12 */ /* 0x000fe2000f8e9602 */
[----:B------:R-:W-:-:S04]  /*78b0*/  IMAD.WIDE.U32 R2, R3, -0x326172a9, RZ ;  /* 0xcd9e8d5703027825 */ /* 0x000fc800078e00ff */
[----:B------:R-:W-:Y:S01]  /*78c0*/  IMAD.WIDE.U32 R18, R4, -0x326172a9, RZ ;  /* 0xcd9e8d5704127825 */ /* 0x000fe200078e00ff */
[----:B------:R-:W-:Y:S01]  /*78d0*/  LOP3.LUT R4, R3, UR33, R52, 0x96, !PT ;  /* 0x0000002103047c12 */ /* 0x000fe2000f8e9634 */
[C---:B------:R-:W-:Y:S02]  /*78e0*/  HMMA.16816.F32.BF16 R152, R8.reuse, R62, R24 ;  /* 0x0000003e0898723c */ /* 0x040fe40000041818 */
[----:B------:R-:W-:Y:S01]  /*78f0*/  IMAD.MOV.U32 R53, RZ, RZ, R48 ;  /* 0x000000ffff357224 */ /* 0x000fe200078e0030 */
[----:B------:R-:W-:Y:S01]  /*7900*/  LOP3.LUT R22, R19, UR5, R2, 0x96, !PT ;  /* 0x0000000513167c12 */ /* 0x000fe2000f8e9602 */
[----:B------:R-:W-:Y:S02]  /*7910*/  IMAD.MOV.U32 R48, RZ, RZ, R214 ;  /* 0x000000ffff307224 */ /* 0x000fe400078e00d6 */
[----:B------:R-:W-:Y:S01]  /*7920*/  IMAD.MOV.U32 R58, RZ, RZ, R224 ;  /* 0x000000ffff3a7224 */ /* 0x000fe200078e00e0 */
[----:B------:R-:W-:Y:S01]  /*7930*/  LOP3.LUT R25, R3, UR33, R52, 0x96, !PT ;  /* 0x0000002103197c12 */ /* 0x000fe2000f8e9634 */
[----:B------:R-:W-:Y:S01]  /*7940*/  IMAD.WIDE.U32 R22, R22, -0x2daee0ad, RZ ;  /* 0xd2511f5316167825 */ /* 0x000fe200078e00ff */
[----:B------:R-:W-:Y:S01]  /*7950*/  LOP3.LUT R24, R19, UR5, R2, 0x96, !PT ;  /* 0x0000000513187c12 */ /* 0x000fe2000f8e9602 */
[----:B-1----:R-:W-:Y:S01]  /*7960*/  HMMA.16816.F32.BF16 R136, R8, R38, R32 ;  /* 0x000000260888723c */ /* 0x002fe20000041820 */
[----:B------:R-:W-:Y:S01]  /*7970*/  LOP3.LUT R19, R7, UR22, R80, 0x96, !PT ;  /* 0x0000001607137c12 */ /* 0x000fe2000f8e9650 */
[----:B------:R-:W-:-:S04]  /*7980*/  IMAD.WIDE.U32 R2, R4, -0x2daee0ad, RZ ;  /* 0xd2511f5304027825 */ /* 0x000fc800078e00ff */
[----:B------:R-:W-:Y:S01]  /*7990*/  IMAD R4, R25, -0x2daee0ad, RZ ;  /* 0xd2511f5319047824 */ /* 0x000fe200078e02ff */
[----:B------:R-:W-:Y:S01]  /*79a0*/  LOP3.LUT R21, R3, UR31, R20, 0x96, !PT ;  /* 0x0000001f03157c12 */ /* 0x000fe2000f8e9614 */
[----:B------:R-:W-:Y:S01]  /*79b0*/  IMAD.WIDE.U32 R34, R24, -0x2daee0ad, RZ ;  /* 0xd2511f5318227825 */ /* 0x000fe200078e00ff */
[----:B------:R-:W-:Y:S01]  /*79c0*/  LOP3.LUT R2, R23, UR15, R2, 0x96, !PT ;  /* 0x0000000f17027c12 */ /* 0x000fe2000f8e9602 */
[----:B------:R-:W-:Y:S01]  /*79d0*/  HMMA.16816.F32.BF16 R144, R8, R36, R28 ;  /* 0x000000240890723c */ /* 0x000fe2000004181c */
[----:B------:R-:W-:Y:S01]  /*79e0*/  LOP3.LUT R25, R6, 0xff, RZ, 0xc0, !PT ;  /* 0x000000ff06197812 */ /* 0x000fe200078ec0ff */
[----:B------:R-:W-:Y:S01]  /*79f0*/  IMAD.MOV.U32 R63, RZ, RZ, R44 ;  /* 0x000000ffff3f7224 */ /* 0x000fe200078e002c */
[--C-:B------:R-:W-:Y:S01]  /*7a00*/  SHF.R.U32.HI R39, RZ, 0x10, R6.reuse ;  /* 0x00000010ff277819 */ /* 0x100fe20000011606 */
[----:B------:R-:W-:Y:S01]  /*7a10*/  IMAD.WIDE.U32 R2, R2, -0x326172a9, RZ ;  /* 0xcd9e8d5702027825 */ /* 0x000fe200078e00ff */
[----:B------:R-:W-:Y:S02]  /*7a20*/  SHF.R.U32.HI R24, RZ, 0x18, R6 ;  /* 0x00000018ff187819 */ /* 0x000fe40000011606 */
[----:B------:R-:W-:Y:S01]  /*7a30*/  LOP3.LUT R20, R35, UR15, R4, 0x96, !PT ;  /* 0x0000000f23147c12 */ /* 0x000fe2000f8e9604 */
[----:B------:R-:W-:Y:S01]  /*7a40*/  IMAD.WIDE.U32 R6, R21, -0x326172a9, RZ ;  /* 0xcd9e8d5715067825 */ /* 0x000fe200078e00ff */
[----:B------:R-:W-:-:S02]  /*7a50*/  LOP3.LUT R23, R2, 0xff, RZ, 0xc0, !PT ;  /* 0x000000ff02177812 */ /* 0x000fc400078ec0ff */
[----:B------:R-:W-:Y:S01]  /*7a60*/  LOP3.LUT R27, R2, 0xffff, RZ, 0xc0, !PT ;  /* 0x0000ffff021b7812 */ /* 0x000fe200078ec0ff */
[----:B------:R-:W-:Y:S01]  /*7a70*/  IMAD.MOV.U32 R62, RZ, RZ, R49 ;  /* 0x000000ffff3e7224 */ /* 0x000fe200078e0031 */
[--C-:B------:R-:W-:Y:S01]  /*7a80*/  SHF.R.U32.HI R26, RZ, 0x10, R2.reuse ;  /* 0x00000010ff1a7819 */ /* 0x100fe20000011602 */
[----:B------:R-:W-:Y:S01]  /*7a90*/  IMAD.MOV.U32 R49, RZ, RZ, R213 ;  /* 0x000000ffff317224 */ /* 0x000fe200078e00d5 */
[----:B------:R-:W-:Y:S01]  /*7aa0*/  SHF.R.U32.HI R21, RZ, 0x18, R2 ;  /* 0x00000018ff157819 */ /* 0x000fe20000011602 */
[----:B------:R-:W-:Y:S01]  /*7ab0*/  IMAD.MOV.U32 R80, RZ, RZ, R70 ;  /* 0x000000ffff507224 */ /* 0x000fe200078e0046 */
[----:B------:R-:W-:Y:S01]  /*7ac0*/  LOP3.LUT R4, R3, UR22, R6, 0x96, !PT ;  /* 0x0000001603047c12 */ /* 0x000fe2000f8e9606 */
[----:B------:R-:W-:Y:S01]  /*7ad0*/  IMAD.WIDE.U32 R2, R20, -0x326172a9, RZ ;  /* 0xcd9e8d5714027825 */ /* 0x000fe200078e00ff */
[C-C-:B------:R-:W-:Y:S02]  /*7ae0*/  LOP3.LUT R28, R7.reuse, UR27, R18.reuse, 0x96, !PT ;  /* 0x0000001b071c7c12 */ /* 0x140fe4000f8e9612 */
[----:B------:R-:W-:Y:S01]  /*7af0*/  LOP3.LUT R40, R7, UR27, R18, 0x96, !PT ;  /* 0x0000001b07287c12 */ /* 0x000fe2000f8e9612 */
[----:B------:R-:W-:Y:S01]  /*7b00*/  IMAD.MOV.U32 R70, RZ, RZ, R220 ;  /* 0x000000ffff467224 */ /* 0x000fe200078e00dc */
[----:B------:R-:W-:-:S02]  /*7b10*/  LOP3.LUT R33, R2, 0xffff, RZ, 0xc0, !PT ;  /* 0x0000ffff02217812 */ /* 0x000fc400078ec0ff */
[----:B------:R-:W-:Y:S02]  /*7b20*/  LOP3.LUT R36, R2, 0xff, RZ, 0xc0, !PT ;  /* 0x000000ff02247812 */ /* 0x000fe400078ec0ff */
[--C-:B------:R-:W-:Y:S02]  /*7b30*/  SHF.R.U32.HI R38, RZ, 0x10, R2.reuse ;  /* 0x00000010ff267819 */ /* 0x100fe40000011602 */
[----:B------:R-:W-:Y:S01]  /*7b40*/  SHF.R.U32.HI R37, RZ, 0x18, R2 ;  /* 0x00000018ff257819 */ /* 0x000fe20000011602 */
[----:B------:R-:W-:Y:S01]  /*7b50*/  FFMA.FTZ R2, R89, c[0x0][0x23c], -R5 ;  /* 0x00008f0059027a23 */ /* 0x000fe20000010805 */
[----:B------:R-:W-:Y:S02]  /*7b60*/  LOP3.LUT R7, R3, UR22, R6, 0x96, !PT ;  /* 0x0000001603077c12 */ /* 0x000fe4000f8e9606 */
[----:B------:R-:W-:Y:S01]  /*7b70*/  LOP3.LUT R3, R4, 0xff, RZ, 0xc0, !PT ;  /* 0x000000ff04037812 */ /* 0x000fe200078ec0ff */
[----:B------:R1:W-:Y:S01]  /*7b80*/  MUFU.EX2 R56, R2 ;  /* 0x0000000200387308 */ /* 0x0003e20000000800 */
[----:B------:R-:W-:Y:S01]  /*7b90*/  LOP3.LUT R6, R17, UR14, R84, 0x96, !PT ;  /* 0x0000000e11067c12 */ /* 0x000fe2000f8e9654 */
[----:B------:R-:W-:Y:S01]  /*7ba0*/  FFMA.FTZ R17, R93, c[0x0][0x23c], -R0 ;  /* 0x00008f005d117a23 */ /* 0x000fe20000010800 */
[----:B------:R-:W-:-:S02]  /*7bb0*/  ISETP.GE.U32.AND P1, PT, R122, R3, PT ;  /* 0x000000037a00720c */ /* 0x000fc40003f26070 */
[----:B------:R-:W-:Y:S02]  /*7bc0*/  LOP3.LUT R32, R16, 0xff, RZ, 0xc0, !PT ;  /* 0x000000ff10207812 */ /* 0x000fe400078ec0ff */
[--C-:B------:R-:W-:Y:S01]  /*7bd0*/  SHF.R.U32.HI R35, RZ, 0x10, R16.reuse ;  /* 0x00000010ff237819 */ /* 0x100fe20000011610 */
[----:B------:R-:W-:Y:S01]  /*7be0*/  MUFU.EX2 R87, R17 ;  /* 0x0000001100577308 */ /* 0x000fe20000000800 */
[----:B------:R-:W-:Y:S02]  /*7bf0*/  SHF.R.U32.HI R18, RZ, 0x18, R16 ;  /* 0x00000018ff127819 */ /* 0x000fe40000011610 */
[C---:B------:R-:W-:Y:S02]  /*7c00*/  ISETP.GE.U32.AND P2, PT, R122.reuse, R23, PT ;  /* 0x000000177a00720c */ /* 0x040fe40003f46070 */
[C---:B------:R-:W-:Y:S02]  /*7c10*/  ISETP.GE.U32.AND P4, PT, R122.reuse, R21, PT ;  /* 0x000000157a00720c */ /* 0x040fe40003f86070 */
[----:B------:R-:W-:Y:S01]  /*7c20*/  ISETP.GE.U32.AND P6, PT, R122, R25, PT ;  /* 0x000000197a00720c */ /* 0x000fe20003fc6070 */
[----:B-1----:R-:W-:Y:S01]  /*7c30*/  FFMA.FTZ R2, R88, c[0x0][0x23c], -R5 ;  /* 0x00008f0058027a23 */ /* 0x002fe20000010805 */
[----:B------:R-:W-:-:S03]  /*7c40*/  ISETP.GE.U32.AND P3, PT, R122, R24, PT ;  /* 0x000000187a00720c */ /* 0x000fc60003f66070 */
[----:B------:R1:W2:Y:S08]  /*7c50*/  MUFU.EX2 R66, R2 ;  /* 0x0000000200427308 */ /* 0x0002b00000000800 */
[----:B------:R-:W-:Y:S02]  /*7c60*/  @!P6 HFMA2.BF16_V2 R108, -RZ.H0_H0, RZ.H0_H0, -R243.H0_H0 ;  /* 0x200000ffff6ce231 */ /* 0x000fe400003409f3 */
[----:B------:R-:W-:-:S03]  /*7c70*/  @!P3 HFMA2.BF16_V2 R111, -RZ.H0_H0, RZ.H0_H0, -R244.H0_H0 ;  /* 0x200000ffff6fb231 */ /* 0x000fc600003409f4 */
[----:B------:R-:W-:Y:S02]  /*7c80*/  @!P6 PRMT R243, R108, 0x5410, RZ ;  /* 0x000054106cf3e816 */ /* 0x000fe400000000ff */
[----:B------:R-:W-:Y:S02]  /*7c90*/  @!P3 PRMT R244, R111, 0x5410, RZ ;  /* 0x000054106ff4b816 */ /* 0x000fe400000000ff */
[----:B-1----:R-:W-:Y:S02]  /*7ca0*/  LOP3.LUT R2, R4, 0xffff, RZ, 0xc0, !PT ;  /* 0x0000ffff04027812 */ /* 0x002fe400078ec0ff */
[----:B--2---:R-:W-:Y:S02]  /*7cb0*/  F2FP.BF16.PACK_AB R3, R66, R56 ;  /* 0x000000384203723e */ /* 0x004fe400000010ff */
[----:B------:R-:W-:Y:S02]  /*7cc0*/  SHF.R.U32.HI R2, RZ, 0x8, R2 ;  /* 0x00000008ff027819 */ /* 0x000fe40000011602 */
[----:B------:R-:W-:-:S02]  /*7cd0*/  PRMT R180, R3, 0x7610, R180 ;  /* 0x0000761003b47816 */ /* 0x000fc400000000b4 */
[----:B------:R-:W-:Y:S02]  /*7ce0*/  LOP3.LUT R2, R2, 0xffff, RZ, 0xc0, !PT ;  /* 0x0000ffff02027812 */ /* 0x000fe400078ec0ff */
[----:B------:R-:W-:Y:S01]  /*7cf0*/  PRMT R179, R3, 0x7632, R179 ;  /* 0x0000763203b37816 */ /* 0x000fe200000000b3 */
[----:B------:R-:W-:Y:S01]  /*7d00*/  @!P1 HFMA2.BF16_V2 R88, -RZ.H0_H0, RZ.H0_H0, -R180.H0_H0 ;  /* 0x200000ffff589231 */ /* 0x000fe200003409b4 */
[----:B------:R-:W-:Y:S01]  /*7d10*/  ISETP.GE.U32.AND P5, PT, R122, R2, PT ;  /* 0x000000027a00720c */ /* 0x000fe20003fa6070 */
[----:B------:R-:W-:Y:S01]  /*7d20*/  FFMA.FTZ R2, R90, c[0x0][0x23c], -R0 ;  /* 0x00008f005a027a23 */ /* 0x000fe20000010800 */
[----:B------:R-:W-:Y:S01]  /*7d30*/  PRMT R45, R180, 0x5410, R179 ;  /* 0x00005410b42d7816 */ /* 0x000fe200000000b3 */
[----:B------:R-:W-:Y:S01]  /*7d40*/  FFMA.FTZ R3, R95, c[0x0][0x23c], -R5 ;  /* 0x00008f005f037a23 */ /* 0x000fe20000010805 */
[----:B------:R-:W-:Y:S01]  /*7d50*/  @!P1 PRMT R180, R88, 0x5410, RZ ;  /* 0x0000541058b49816 */ /* 0x000fe200000000ff */
[----:B------:R1:W-:Y:S01]  /*7d60*/  MUFU.EX2 R59, R2 ;  /* 0x00000002003b7308 */ /* 0x0003e20000000800 */
[----:B------:R-:W-:-:S07]  /*7d70*/  IMAD.MOV.U32 R88, RZ, RZ, R226 ;  /* 0x000000ffff587224 */ /* 0x000fce00078e00e2 */
[----:B------:R-:W-:Y:S01]  /*7d80*/  @!P5 HFMA2.BF16_V2 R89, -RZ.H0_H0, RZ.H0_H0, -R179.H0_H0 ;  /* 0x200000ffff59d231 */ /* 0x000fe200003409b3 */
[----:B------:R2:W-:Y:S04]  /*7d90*/  MUFU.EX2 R84, R3 ;  /* 0x0000000300547308 */ /* 0x0005e80000000800 */
[----:B------:R-:W-:Y:S01]  /*7da0*/  @!P5 PRMT R179, R89, 0x5410, RZ ;  /* 0x0000541059b3d816 */ /* 0x000fe200000000ff */
[----:B------:R-:W-:Y:S02]  /*7db0*/  IMAD.MOV.U32 R89, RZ, RZ, R227 ;  /* 0x000000ffff597224 */ /* 0x000fe400078e00e3 */
[----:B-1----:R-:W-:-:S04]  /*7dc0*/  FFMA.FTZ R2, R91, c[0x0][0x23c], -R0 ;  /* 0x00008f005b027a23 */ /* 0x002fc80000010800 */
[----:B------:R1:W-:Y:S01]  /*7dd0*/  MUFU.EX2 R57, R2 ;  /* 0x0000000200397308 */ /* 0x0003e20000000800 */
[----:B--2---:R-:W-:-:S07]  /*7de0*/  FFMA.FTZ R3, R92, c[0x0][0x23c], -R5 ;  /* 0x00008f005c037a23 */ /* 0x004fce0000010805 */
[----:B------:R-:W2:Y:S01]  /*7df0*/  MUFU.EX2 R82, R3 ;  /* 0x0000000300527308 */ /* 0x000ea20000000800 */
[----:B-1----:R-:W-:-:S04]  /*7e00*/  SHF.R.U32.HI R2, RZ, 0x18, R4 ;  /* 0x00000018ff027819 */ /* 0x002fc80000011604 */
[----:B------:R-:W-:Y:S02]  /*7e10*/  ISETP.GE.U32.AND P1, PT, R122, R2, PT ;  /* 0x000000027a00720c */ /* 0x000fe40003f26070 */
[----:B------:R-:W-:Y:S02]  /*7e20*/  SHF.R.U32.HI R2, RZ, 0x10, R4 ;  /* 0x00000010ff027819 */ /* 0x000fe40000011604 */
[----:B--2---:R-:W-:Y:S02]  /*7e30*/  F2FP.BF16.PACK_AB R16, R82, R84 ;  /* 0x000000545210723e */ /* 0x004fe400000010ff */
[----:B------:R-:W-:Y:S02]  /*7e40*/  LOP3.LUT R2, R2, 0xff, RZ, 0xc0, !PT ;  /* 0x000000ff02027812 */ /* 0x000fe400078ec0ff */
[----:B------:R-:W-:Y:S02]  /*7e50*/  PRMT R176, R16, 0x7610, R176 ;  /* 0x0000761010b07816 */ /* 0x000fe400000000b0 */
[----:B------:R-:W-:-:S02]  /*7e60*/  ISETP.GE.U32.AND P5, PT, R122, R2, PT ;  /* 0x000000027a00720c */ /* 0x000fc40003fa6070 */
[----:B------:R-:W-:Y:S01]  /*7e70*/  F2FP.BF16.PACK_AB R2, R57, R59 ;  /* 0x0000003b3902723e */ /* 0x000fe200000010ff */
[----:B------:R-:W-:Y:S01]  /*7e80*/  @!P2 HFMA2.BF16_V2 R93, -RZ.H0_H0, RZ.H0_H0, -R176.H0_H0 ;  /* 0x200000ffff5da231 */ /* 0x000fe200003409b0 */
[----:B------:R-:W-:Y:S01]  /*7e90*/  PRMT R175, R16, 0x7632, R175 ;  /* 0x0000763210af7816 */ /* 0x000fe200000000af */
[----:B------:R-:W-:Y:S01]  /*7ea0*/  FFMA.FTZ R16, R94, c[0x0][0x23c], -R0 ;  /* 0x00008f005e107a23 */ /* 0x000fe20000010800 */
[C---:B------:R-:W-:Y:S02]  /*7eb0*/  PRMT R178, R2.reuse, 0x7632, R178 ;  /* 0x0000763202b27816 */ /* 0x040fe400000000b2 */
[----:B------:R-:W-:Y:S01]  /*7ec0*/  PRMT R177, R2, 0x7610, R177 ;  /* 0x0000761002b17816 */ /* 0x000fe200000000b1 */
[----:B------:R-:W1:Y:S01]  /*7ed0*/  MUFU.EX2 R64, R16 ;  /* 0x0000001000407308 */ /* 0x000e620000000800 */
[----:B------:R-:W-:Y:S01]  /*7ee0*/  LOP3.LUT R2, R26, 0xff, RZ, 0xc0, !PT ;  /* 0x000000ff1a027812 */ /* 0x000fe200078ec0ff */
[----:B------:R-:W-:Y:S01]  /*7ef0*/  @!P1 HFMA2.BF16_V2 R90, -RZ.H0_H0, RZ.H0_H0, -R178.H0_H0 ;  /* 0x200000ffff5a9231 */ /* 0x000fe200003409b2 */
[----:B------:R-:W-:Y:S01]  /*7f00*/  PRMT R52, R177, 0x5410, R178 ;  /* 0x00005410b1347816 */ /* 0x000fe200000000b2 */
[----:B------:R-:W-:Y:S01]  /*7f10*/  @!P5 HFMA2.BF16_V2 R91, -RZ.H0_H0, RZ.H0_H0, -R177.H0_H0 ;  /* 0x200000ffff5bd231 */ /* 0x000fe200003409b1 */
[----:B------:R-:W-:-:S02]  /*7f20*/  PRMT R47, R176, 0x5410, R175 ;  /* 0x00005410b02f7816 */ /* 0x000fc400000000af */
[----:B------:R-:W-:Y:S01]  /*7f30*/  @!P1 PRMT R178, R90, 0x5410, RZ ;  /* 0x000054105ab29816 */ /* 0x000fe200000000ff */
[----:B------:R-:W-:Y:S01]  /*7f40*/  IMAD.MOV.U32 R90, RZ, RZ, R71 ;  /* 0x000000ffff5a7224 */ /* 0x000fe200078e0047 */
[----:B------:R-:W-:Y:S01]  /*7f50*/  ISETP.GE.U32.AND P1, PT, R122, R2, PT ;  /* 0x000000027a00720c */ /* 0x000fe20003f26070 */
[----:B------:R-:W-:Y:S01]  /*7f60*/  IMAD.MOV.U32 R71, RZ, RZ, R215 ;  /* 0x000000ffff477224 */ /* 0x000fe200078e00d7 */
[----:B------:R-:W-:Y:S02]  /*7f70*/  SHF.R.U32.HI R2, RZ, 0x8, R27 ;  /* 0x00000008ff027819 */ /* 0x000fe4000001161b */
[----:B------:R-:W-:Y:S01]  /*7f80*/  @!P5 PRMT R177, R91, 0x5410, RZ ;  /* 0x000054105bb1d816 */ /* 0x000fe200000000ff */
[----:B------:R-:W-:Y:S01]  /*7f90*/  LDSM.16.MT88.4 R24, [R185+0x14800] ;  /* 0x01480000b918783b */ /* 0x000fe20000004200 */
[----:B------:R-:W-:Y:S01]  /*7fa0*/  LOP3.LUT R2, R2, 0xffff, RZ, 0xc0, !PT ;  /* 0x0000ffff02027812 */ /* 0x000fe200078ec0ff */
[----:B------:R-:W-:Y:S01]  /*7fb0*/  IMAD.MOV.U32 R91, RZ, RZ, R225 ;  /* 0x000000ffff5b7224 */ /* 0x000fe200078e00e1 */
[----:B------:R-:W-:-:S02]  /*7fc0*/  @!P2 PRMT R176, R93, 0x5410, RZ ;  /* 0x000054105db0a816 */ /* 0x000fc400000000ff */
[----:B------:R-:W-:Y:S01]  /*7fd0*/  ISETP.GE.U32.AND P5, PT, R122, R2, PT ;  /* 0x000000027a00720c */ /* 0x000fe20003fa6070 */
[----:B------:R-:W-:Y:S01]  /*7fe0*/  IMAD.WIDE.U32 R2, R28, -0x2daee0ad, RZ ;  /* 0xd2511f531c027825 */ /* 0x000fe200078e00ff */
[----:B-1----:R-:W-:Y:S01]  /*7ff0*/  F2FP.BF16.PACK_AB R17, R64, R87 ;  /* 0x000000574011723e */ /* 0x002fe200000010ff */
[----:B------:R-:W1:Y:S03]  /*8000*/  LDSM.16.MT88.4 R28, [R185+0x14000] ;  /* 0x01400000b91c783b */ /* 0x000e660000004200 */
[----:B------:R-:W-:Y:S02]  /*8010*/  LOP3.LUT R4, R3, UR14, R22, 0x96, !PT ;  /* 0x0000000e03047c12 */ /* 0x000fe4000f8e9616 */
[----:B------:R-:W-:Y:S02]  /*8020*/  PRMT R174, R17, 0x7632, R174 ;  /* 0x0000763211ae7816 */ /* 0x000fe400000000ae */
[----:B------:R-:W-:-:S02]  /*8030*/  SHF.R.U32.HI R16, RZ, 0x10, R4 ;  /* 0x00000010ff107819 */ /* 0x000fc40000011604 */
[----:B------:R-:W-:Y:S01]  /*8040*/  PRMT R173, R17, 0x7610, R173 ;  /* 0x0000761011ad7816 */ /* 0x000fe200000000ad */
[----:B------:R-:W-:Y:S01]  /*8050*/  @!P5 HFMA2.BF16_V2 R92, -RZ.H0_H0, RZ.H0_H0, -R175.H0_H0 ;  /* 0x200000ffff5cd231 */ /* 0x000fe200003409af */
[----:B------:R-:W-:Y:S01]  /*8060*/  LOP3.LUT R16, R16, 0xff, RZ, 0xc0, !PT ;  /* 0x000000ff10107812 */ /* 0x000fe200078ec0ff */
[----:B------:R-:W-:Y:S01]  /*8070*/  @!P4 HFMA2.BF16_V2 R94, -RZ.H0_H0, RZ.H0_H0, -R174.H0_H0 ;  /* 0x200000ffff5ec231 */ /* 0x000fe200003409ae */
[----:B------:R-:W-:Y:S01]  /*8080*/  PRMT R46, R173, 0x5410, R174 ;  /* 0x00005410ad2e7816 */ /* 0x000fe200000000ae */
[----:B------:R-:W-:Y:S01]  /*8090*/  @!P1 HFMA2.BF16_V2 R95, -RZ.H0_H0, RZ.H0_H0, -R173.H0_H0 ;  /* 0x200000ffff5f9231 */ /* 0x000fe200003409ad */
[----:B------:R-:W-:Y:S02]  /*80a0*/  ISETP.GE.U32.AND P2, PT, R122, R16, PT ;  /* 0x000000107a00720c */ /* 0x000fe40003f46070 */
[----:B------:R-:W-:Y:S02]  /*80b0*/  LOP3.LUT R16, R4, 0xff, RZ, 0xc0, !PT ;  /* 0x000000ff04107812 */ /* 0x000fe400078ec0ff */
[----:B------:R-:W-:-:S02]  /*80c0*/  @!P5 PRMT R175, R92, 0x5410, RZ ;  /* 0x000054105cafd816 */ /* 0x000fc400000000ff */
[----:B------:R-:W-:Y:S01]  /*80d0*/  ISETP.GE.U32.AND P5, PT, R122, R16, PT ;  /* 0x000000107a00720c */ /* 0x000fe20003fa6070 */
[----:B------:R-:W-:Y:S01]  /*80e0*/  FFMA.FTZ R16, R97, c[0x0][0x23c], -R5 ;  /* 0x00008f0061107a23 */ /* 0x000fe20000010805 */
[----:B------:R-:W-:Y:S02]  /*80f0*/  @!P4 PRMT R174, R94, 0x5410, RZ ;  /* 0x000054105eaec816 */ /* 0x000fe400000000ff */
[----:B------:R-:W-:Y:S01]  /*8100*/  @!P1 PRMT R173, R95, 0x5410, RZ ;  /* 0x000054105fad9816 */ /* 0x000fe200000000ff */
[----:B------:R2:W-:Y:S01]  /*8110*/  MUFU.EX2 R92, R16 ;  /* 0x00000010005c7308 */ /* 0x0005e20000000800 */
[----:B------:R-:W-:Y:S01]  /*8120*/  SHF.R.U32.HI R17, RZ, 0x18, R2 ;  /* 0x00000018ff117819 */ /* 0x000fe20000011602 */
[----:B-1----:R-:W-:Y:S01]  /*8130*/  HMMA.16816.F32.BF16 R20, R12, R28, RZ ;  /* 0x0000001c0c14723c */ /* 0x002fe200000418ff */
[----:B--2---:R-:W-:Y:S02]  /*8140*/  SHF.R.U32.HI R16, RZ, 0x18, R4 ;  /* 0x00000018ff107819 */ /* 0x004fe40000011604 */
[----:B------:R-:W-:-:S02]  /*8150*/  LOP3.LUT R4, R4, 0xffff, RZ, 0xc0, !PT ;  /* 0x0000ffff04047812 */ /* 0x000fc400078ec0ff */
[----:B------:R-:W-:Y:S01]  /*8160*/  ISETP.GE.U32.AND P4, PT, R122, R16, PT ;  /* 0x000000107a00720c */ /* 0x000fe20003f86070 */
[----:B------:R-:W-:Y:S01]  /*8170*/  FFMA.FTZ R16, R96, c[0x0][0x23c], -R5 ;  /* 0x00008f0060107a23 */ /* 0x000fe20000010805 */
[----:B------:R-:W-:-:S03]  /*8180*/  SHF.R.U32.HI R4, RZ, 0x8, R4 ;  /* 0x00000008ff047819 */ /* 0x000fc60000011604 */
[----:B------:R1:W2:Y:S01]  /*8190*/  MUFU.EX2 R50, R16 ;  /* 0x0000001000327308 */ /* 0x0002a20000000800 */
[----:B------:R-:W-:-:S04]  /*81a0*/  LOP3.LUT R4, R4, 0xffff, RZ, 0xc0, !PT ;  /* 0x0000ffff04047812 */ /* 0x000fc800078ec0ff */
[----:B------:R-:W-:Y:S01]  /*81b0*/  ISETP.GE.U32.AND P1, PT, R122, R4, PT ;  /* 0x000000047a00720c */ /* 0x000fe20003f26070 */
[----:B-1----:R-:W-:Y:S02]  /*81c0*/  FFMA.FTZ R16, R99, c[0x0][0x23c], -R0 ;  /* 0x00008f0063107a23 */ /* 0x002fe40000010800 */
[----:B--2---:R-:W-:Y:S02]  /*81d0*/  IMAD.MOV.U32 R95, RZ, RZ, R50 ;  /* 0x000000ffff5f7224 */ /* 0x004fe400078e0032 */
[----:B------:R1:W-:Y:S01]  /*81e0*/  MUFU.EX2 R93, R16 ;  /* 0x00000010005d7308 */ /* 0x0003e20000000800 */
[----:B------:R-:W-:Y:S02]  /*81f0*/  IMAD.MOV.U32 R50, RZ, RZ, R212 ;  /* 0x000000ffff327224 */ /* 0x000fe400078e00d4 */
[----:B------:R-:W-:-:S04]  /*8200*/  F2FP.BF16.PACK_AB R4, R95, R92 ;  /* 0x0000005c5f04723e */ /* 0x000fc800000010ff */
[C---:B------:R-:W-:Y:S02]  /*8210*/  PRMT R172, R4.reuse, 0x7610, R172 ;  /* 0x0000761004ac7816 */ /* 0x040fe400000000ac */
[----:B------:R-:W-:Y:S02]  /*8220*/  PRMT R171, R4, 0x7632, R171 ;  /* 0x0000763204ab7816 */ /* 0x000fe400000000ab */
[----:B------:R-:W-:Y:S01]  /*8230*/  LOP3.LUT R4, R6, 0xff, RZ, 0xc0, !PT ;  /* 0x000000ff06047812 */ /* 0x000fe200078ec0ff */
[----:B------:R-:W-:Y:S01]  /*8240*/  @!P5 HFMA2.BF16_V2 R96, -RZ.H0_H0, RZ.H0_H0, -R172.H0_H0 ;  /* 0x200000ffff60d231 */ /* 0x000fe200003409ac */
[----:B------:R-:W-:Y:S01]  /*8250*/  PRMT R44, R172, 0x5410, R171 ;  /* 0x00005410ac2c7816 */ /* 0x000fe200000000ab */
[----:B------:R-:W-:Y:S01]  /*8260*/  @!P1 HFMA2.BF16_V2 R97, -RZ.H0_H0, RZ.H0_H0, -R171.H0_H0 ;  /* 0x200000ffff619231 */ /* 0x000fe200003409ab */
[----:B-1----:R-:W-:Y:S02]  /*8270*/  FFMA.FTZ R16, R98, c[0x0][0x23c], -R0 ;  /* 0x00008f0062107a23 */ /* 0x002fe40000010800 */
[----:B------:R-:W-:Y:S01]  /*8280*/  @!P5 PRMT R172, R96, 0x5410, RZ ;  /* 0x0000541060acd816 */ /* 0x000fe200000000ff */
[----:B------:R-:W-:Y:S01]  /*8290*/  IMAD.MOV.U32 R96, RZ, RZ, R223 ;  /* 0x000000ffff607224 */ /* 0x000fe200078e00df */
[----:B------:R-:W-:Y:S01]  /*82a0*/  ISETP.GE.U32.AND P5, PT, R122, R4, PT ;  /* 0x000000047a00720c */ /* 0x000fe20003fa6070 */
[----:B------:R-:W1:Y:S01]  /*82b0*/  MUFU.EX2 R94, R16 ;  /* 0x00000010005e7308 */ /* 0x000e620000000800 */
[----:B------:R-:W-:-:S02]  /*82c0*/  SHF.R.U32.HI R4, RZ, 0x18, R6 ;  /* 0x00000018ff047819 */ /* 0x000fc40000011606 */
[----:B------:R-:W-:Y:S01]  /*82d0*/  @!P1 PRMT R171, R97, 0x5410, RZ ;  /* 0x0000541061ab9816 */ /* 0x000fe200000000ff */
[----:B------:R-:W-:Y:S01]  /*82e0*/  IMAD.MOV.U32 R97, RZ, RZ, R221 ;  /* 0x000000ffff617224 */ /* 0x000fe200078e00dd */
[----:B------:R-:W-:Y:S02]  /*82f0*/  ISETP.GE.U32.AND P1, PT, R122, R4, PT ;  /* 0x000000047a00720c */ /* 0x000fe40003f26070 */
[----:B------:R-:W-:Y:S02]  /*8300*/  SHF.R.U32.HI R4, RZ, 0x10, R6 ;  /* 0x00000010ff047819 */ /* 0x000fe40000011606 */
[----:B------:R-:W-:Y:S02]  /*8310*/  LOP3.LUT R6, R6, 0xffff, RZ, 0xc0, !PT ;  /* 0x0000ffff06067812 */ /* 0x000fe400078ec0ff */
[----:B------:R-:W-:Y:S01]  /*8320*/  LOP3.LUT R4, R4, 0xff, RZ, 0xc0, !PT ;  /* 0x000000ff04047812 */ /* 0x000fe200078ec0ff */
[----:B------:R-:W-:Y:S01]  /*8330*/  @!P5 HFMA2.BF16_V2 R100, -RZ.H0_H0, RZ.H0_H0, -R240.H0_H0 ;  /* 0x200000ffff64d231 */ /* 0x000fe200003409f0 */
[----:B-1----:R-:W-:-:S04]  /*8340*/  F2FP.BF16.PACK_AB R16, R94, R93 ;  /* 0x0000005d5e10723e */ /* 0x002fc800000010ff */
[----:B------:R-:W-:Y:S01]  /*8350*/  @!P5 PRMT R240, R100, 0x5410, RZ ;  /* 0x0000541064f0d816 */ /* 0x000fe200000000ff */
[----:B------:R-:W-:Y:S01]  /*8360*/  @!P1 HFMA2.BF16_V2 R101, -RZ.H0_H0, RZ.H0_H0, -R236.H0_H0 ;  /* 0x200000ffff659231 */ /* 0x000fe200003409ec */
[C---:B------:R-:W-:Y:S01]  /*8370*/  PRMT R169, R16.reuse, 0x7610, R169 ;  /* 0x0000761010a97816 */ /* 0x040fe200000000a9 */
[----:B------:R-:W-:Y:S01]  /*8380*/  IMAD.MOV.U32 R100, RZ, RZ, R91 ;  /* 0x000000ffff647224 */ /* 0x000fe200078e005b */
[----:B------:R-:W-:Y:S01]  /*8390*/  PRMT R170, R16, 0x7632, R170 ;  /* 0x0000763210aa7816 */ /* 0x000fe200000000aa */
[----:B------:R-:W-:Y:S01]  /*83a0*/  IMAD.MOV.U32 R91, RZ, RZ, R62 ;  /* 0x000000ffff5b7224 */ /* 0x000fe200078e003e */
[----:B------:R-:W-:Y:S01]  /*83b0*/  @!P1 PRMT R236, R101, 0x5410, RZ ;  /* 0x0000541065ec9816 */ /* 0x000fe200000000ff */
[----:B------:R-:W-:Y:S01]  /*83c0*/  @!P2 HFMA2.BF16_V2 R99, -RZ.H0_H0, RZ.H0_H0, -R169.H0_H0 ;  /* 0x200000ffff63a231 */ /* 0x000fe200003409a9 */
[----:B------:R-:W-:Y:S01]  /*83d0*/  PRMT R43, R169, 0x5410, R170 ;  /* 0x00005410a92b7816 */ /* 0x000fe200000000aa */
[----:B------:R-:W-:Y:S01]  /*83e0*/  @!P4 HFMA2.BF16_V2 R98, -RZ.H0_H0, RZ.H0_H0, -R170.H0_H0 ;  /* 0x200000ffff62c231 */ /* 0x000fe200003409aa */
[----:B------:R-:W-:Y:S01]  /*83f0*/  LOP3.LUT R16, R7, 0xff, RZ, 0xc0, !PT ;  /* 0x000000ff07107812 */ /* 0x000fe200078ec0ff */
[----:B------:R-:W-:Y:S01]  /*8400*/  IMAD.MOV.U32 R101, RZ, RZ, R127 ;  /* 0x000000ffff657224 */ /* 0x000fe200078e007f */
[----:B------:R-:W-:Y:S01]  /*8410*/  @!P2 PRMT R169, R99, 0x5410, RZ ;  /* 0x0000541063a9a816 */ /* 0x000fe200000000ff */
[----:B------:R-:W-:Y:S01]  /*8420*/  IMAD.MOV.U32 R62, RZ, RZ, R60 ;  /* 0x000000ffff3e7224 */ /* 0x000fe200078e003c */
[----:B------:R-:W1:Y:S01]  /*8430*/  LDC.U8 R99, c[0x0][0x2d8] ;  /* 0x0000b600ff637b82 */ /* 0x000e620000000000 */
[----:B------:R-:W-:Y:S01]  /*8440*/  @!P4 PRMT R170, R98, 0x5410, RZ ;  /* 0x0000541062aac816 */ /* 0x000fe200000000ff */
[----:B------:R-:W-:Y:S01]  /*8450*/  IMAD.MOV.U32 R98, RZ, RZ, R222 ;  /* 0x000000ffff627224 */ /* 0x000fe200078e00de */
[----:B------:R-:W-:Y:S01]  /*8460*/  ISETP.GE.U32.AND P4, PT, R122, R4, PT ;  /* 0x000000047a00720c */ /* 0x000fe20003f86070 */
[----:B------:R-:W-:Y:S01]  /*8470*/  IMAD.MOV.U32 R60, RZ, RZ, R251 ;  /* 0x000000ffff3c7224 */ /* 0x000fe200078e00fb */
[----:B------:R-:W-:Y:S01]  /*8480*/  SHF.R.U32.HI R4, RZ, 0x8, R6 ;  /* 0x00000008ff047819 */ /* 0x000fe20000011606 */
[----:B------:R-:W-:Y:S01]  /*8490*/  HMMA.16816.F32.BF16 R120, R8, R24, R20 ;  /* 0x000000180878723c */ /* 0x000fe20000041814 */
[----:B------:R-:W-:-:S02]  /*84a0*/  LOP3.LUT R6, R2, 0xff, RZ, 0xc0, !PT ;  /* 0x000000ff02067812 */ /* 0x000fc400078ec0ff */
[----:B------:R-:W-:-:S05]  /*84b0*/  LOP3.LUT R4, R4, 0xffff, RZ, 0xc0, !PT ;  /* 0x0000ffff04047812 */ /* 0x000fca00078ec0ff */
[----:B------:R-:W-:Y:S02]  /*84c0*/  HMMA.16816.F32.BF16 R20, R12, R30, RZ ;  /* 0x0000001e0c14723c */ /* 0x000fe400000418ff */
[----:B------:R-:W-:-:S05]  /*84d0*/  @!P4 HFMA2.BF16_V2 R102, -RZ.H0_H0, RZ.H0_H0, -R238.H0_H0 ;  /* 0x200000ffff66c231 */ /* 0x000fca00003409ee */
[----:B------:R-:W-:Y:S01]  /*84e0*/  @!P4 PRMT R238, R102, 0x5410, RZ ;  /* 0x0000541066eec816 */ /* 0x000fe200000000ff */
[----:B------:R-:W-:Y:S01]  /*84f0*/  IMAD.MOV.U32 R102, RZ, RZ, R89 ;  /* 0x000000ffff667224 */ /* 0x000fe200078e0059 */
[----:B-1----:R-:W-:Y:S01]  /*8500*/  ISETP.GE.U32.AND P2, PT, R99, R4, PT ;  /* 0x000000046300720c */ /* 0x002fe20003f46070 */
[----:B------:R-:W-:Y:S01]  /*8510*/  IMAD.MOV.U32 R89, RZ, RZ, R80 ;  /* 0x000000ffff597224 */ /* 0x000fe200078e0050 */
[----:B------:R-:W-:Y:S01]  /*8520*/  SHF.R.U32.HI R4, RZ, 0x10, R19 ;  /* 0x00000010ff047819 */ /* 0x000fe20000011613 */
[----:B------:R-:W-:Y:S02]  /*8530*/  IMAD.MOV.U32 R80, RZ, RZ, R61 ;  /* 0x000000ffff507224 */ /* 0x000fe400078e003d */
[----:B------:R-:W-:Y:S01]  /*8540*/  IMAD.MOV.U32 R61, RZ, RZ, R250 ;  /* 0x000000ffff3d7224 */ /* 0x000fe200078e00fa */
[----:B------:R-:W-:-:S04]  /*8550*/  LOP3.LUT R4, R4, 0xff, RZ, 0xc0, !PT ;  /* 0x000000ff04047812 */ /* 0x000fc800078ec0ff */
[----:B------:R-:W-:Y:S02]  /*8560*/  ISETP.GE.U32.AND P5, PT, R99, R4, PT ;  /* 0x000000046300720c */ /* 0x000fe40003fa6070 */
[----:B------:R-:W-:Y:S01]  /*8570*/  LOP3.LUT R4, R19, 0xffff, RZ, 0xc0, !PT ;  /* 0x0000ffff13047812 */ /* 0x000fe200078ec0ff */
[----:B------:R-:W-:Y:S02]  /*8580*/  @!P2 HFMA2.BF16_V2 R103, -RZ.H0_H0, RZ.H0_H0, -R239.H0_H0 ;  /* 0x200000ffff67a231 */ /* 0x000fe400003409ef */
[----:B------:R-:W-:Y:S01]  /*8590*/  HMMA.16816.F32.BF16 R212, R8, R26, R20 ;  /* 0x0000001a08d4723c */ /* 0x000fe20000041814 */
[----:B------:R-:W1:Y:S01]  /*85a0*/  LDSM.16.MT88.4 R24, [R183+0x16000] ;  /* 0x01600000b718783b */ /* 0x000e620000004200 */
[----:B------:R-:W-:Y:S02]  /*85b0*/  SHF.R.U32.HI R4, RZ, 0x8, R4 ;  /* 0x00000008ff047819 */ /* 0x000fe40000011604 */
[----:B------:R-:W-:Y:S01]  /*85c0*/  @!P2 PRMT R239, R103, 0x5410, RZ ;  /* 0x0000541067efa816 */ /* 0x000fe200000000ff */
[----:B------:R-:W2:Y:S01]  /*85d0*/  LDSM.16.MT88.4 R20, [R183+0x16800] ;  /* 0x01680000b714783b */ /* 0x000ea20000004200 */
[----:B------:R-:W-:Y:S01]  /*85e0*/  LOP3.LUT R4, R4, 0xffff, RZ, 0xc0, !PT ;  /* 0x0000ffff04047812 */ /* 0x000fe200078ec0ff */
[----:B------:R-:W-:Y:S01]  /*85f0*/  IMAD.MOV.U32 R103, RZ, RZ, R88 ;  /* 0x000000ffff677224 */ /* 0x000fe200078e0058 */
[----:B------:R-:W-:-:S02]  /*8600*/  @!P5 HFMA2.BF16_V2 R104, -RZ.H0_H0, RZ.H0_H0, -R245.H0_H0 ;  /* 0x200000ffff68d231 */ /* 0x000fc400003409f5 */
[----:B------:R-:W-:Y:S01]  /*8610*/  ISETP.GE.U32.AND P2, PT, R99, R4, PT ;  /* 0x000000046300720c */ /* 0x000fe20003f46070 */
[----:B------:R-:W-:Y:S01]  /*8620*/  IMAD.MOV.U32 R88, RZ, RZ, R53 ;  /* 0x000000ffff587224 */ /* 0x000fe200078e0035 */
[----:B------:R-:W-:Y:S01]  /*8630*/  LOP3.LUT R4, R19, 0xff, RZ, 0xc0, !PT ;  /* 0x000000ff13047812 */ /* 0x000fe200078ec0ff */
[----:B------:R-:W-:Y:S01]  /*8640*/  IMAD.MOV.U32 R53, RZ, RZ, R67 ;  /* 0x000000ffff357224 */ /* 0x000fe200078e0043 */
[----:B------:R-:W-:Y:S01]  /*8650*/  @!P5 PRMT R245, R104, 0x5410, RZ ;  /* 0x0000541068f5d816 */ /* 0x000fe200000000ff */
[----:B------:R-:W-:Y:S01]  /*8660*/  IMAD.MOV.U32 R67, RZ, RZ, R252 ;  /* 0x000000ffff437224 */ /* 0x000fe200078e00fc */
[C---:B------:R-:W-:Y:S01]  /*8670*/  ISETP.GE.U32.AND P1, PT, R99.reuse, R4, PT ;  /* 0x000000046300720c */ /* 0x040fe20003f26070 */
[----:B------:R-:W-:Y:S01]  /*8680*/  IMAD.MOV.U32 R104, RZ, RZ, R58 ;  /* 0x000000ffff687224 */ /* 0x000fe200078e003a */
[----:B------:R-:W-:Y:S02]  /*8690*/  SHF.R.U32.HI R4, RZ, 0x18, R19 ;  /* 0x00000018ff047819 */ /* 0x000fe40000011613 */
[----:B------:R-:W-:-:S02]  /*86a0*/  ISETP.GE.U32.AND P5, PT, R99, R18, PT ;  /* 0x000000126300720c */ /* 0x000fc40003fa6070 */
[----:B------:R-:W-:Y:S01]  /*86b0*/  ISETP.GE.U32.AND P4, PT, R99, R4, PT ;  /* 0x000000046300720c */ /* 0x000fe20003f86070 */
[----:B------:R-:W-:Y:S01]  /*86c0*/  @!P2 HFMA2.BF16_V2 R105, -RZ.H0_H0, RZ.H0_H0, -R55.H0_H0 ;  /* 0x200000ffff69a231 */ /* 0x000fe20000340937 */
[----:B------:R-:W-:-:S04]  /*86d0*/  LOP3.LUT R4, R39, 0xff, RZ, 0xc0, !PT ;  /* 0x000000ff27047812 */ /* 0x000fc800078ec0ff */
[----:B------:R-:W-:Y:S01]  /*86e0*/  @!P2 PRMT R55, R105, 0x5410, RZ ;  /* 0x000054106937a816 */ /* 0x000fe200000000ff */
[----:B------:R-:W-:Y:S01]  /*86f0*/  @!P1 HFMA2.BF16_V2 R106, -RZ.H0_H0, RZ.H0_H0, -R81.H0_H0 ;  /* 0x200000ffff6a9231 */ /* 0x000fe20000340951 */
[C---:B------:R-:W-:Y:S01]  /*8700*/  ISETP.GE.U32.AND P2, PT, R99.reuse, R32, PT ;  /* 0x000000206300720c */ /* 0x040fe20003f46070 */
[----:B------:R-:W-:Y:S01]  /*8710*/  IMAD.MOV.U32 R105, RZ, RZ, R98 ;  /* 0x000000ffff697224 */ /* 0x000fe200078e0062 */
[----:B------:R-:W-:Y:S01]  /*8720*/  SHF.R.U32.HI R32, RZ, 0x10, R2 ;  /* 0x00000010ff207819 */ /* 0x000fe20000011602 */
[----:B------:R-:W-:Y:S01]  /*8730*/  IMAD.MOV.U32 R98, RZ, RZ, R59 ;  /* 0x000000ffff627224 */ /* 0x000fe200078e003b */
[----:B------:R-:W-:Y:S01]  /*8740*/  @!P1 PRMT R81, R106, 0x5410, RZ ;  /* 0x000054106a519816 */ /* 0x000fe200000000ff */
[----:B------:R-:W-:Y:S01]  /*8750*/  @!P4 HFMA2.BF16_V2 R107, -RZ.H0_H0, RZ.H0_H0, -R242.H0_H0 ;  /* 0x200000ffff6bc231 */ /* 0x000fe200003409f2 */
[----:B------:R-:W-:Y:S01]  /*8760*/  ISETP.GE.U32.AND P1, PT, R99, R4, PT ;  /* 0x000000046300720c */ /* 0x000fe20003f26070 */
[----:B------:R-:W-:Y:S01]  /*8770*/  IMAD.MOV.U32 R106, RZ, RZ, R126 ;  /* 0x000000ffff6a7224 */ /* 0x000fe200078e007e */
[----:B------:R-:W-:-:S02]  /*8780*/  SHF.R.U32.HI R4, RZ, 0x8, R33 ;  /* 0x00000008ff047819 */ /* 0x000fc40000011621 */
[----:B------:R-:W-:Y:S02]  /*8790*/  LOP3.LUT R33, R2, 0xffff, RZ, 0xc0, !PT ;  /* 0x0000ffff02217812 */ /* 0x000fe400078ec0ff */
[----:B------:R-:W-:Y:S01]  /*87a0*/  SHF.R.U32.HI R2, RZ, 0x8, R41 ;  /* 0x00000008ff027819 */ /* 0x000fe20000011629 */
[----:B------:R-:W-:Y:S01]  /*87b0*/  @!P2 HFMA2.BF16_V2 R116, -RZ.H0_H0, RZ.H0_H0, -R237.H0_H0 ;  /* 0x200000ffff74a231 */ /* 0x000fe200003409ed */
[----:B------:R-:W-:Y:S02]  /*87c0*/  LOP3.LUT R3, R38, 0xff, RZ, 0xc0, !PT ;  /* 0x000000ff26037812 */ /* 0x000fe400078ec0ff */
[----:B------:R-:W-:Y:S02]  /*87d0*/  LOP3.LUT R2, R2, 0xffff, RZ, 0xc0, !PT ;  /* 0x0000ffff02027812 */ /* 0x000fe400078ec0ff */
[----:B------:R-:W-:Y:S01]  /*87e0*/  @!P4 PRMT R242, R107, 0x5410, RZ ;  /* 0x000054106bf2c816 */ /* 0x000fe200000000ff */
[----:B------:R-:W-:Y:S01]  /*87f0*/  @!P1 HFMA2.BF16_V2 R110, -RZ.H0_H0, RZ.H0_H0, -R246.H0_H0 ;  /* 0x200000ffff6e9231 */ /* 0x000fe200003409f6 */
[----:B------:R-:W-:-:S02]  /*8800*/  ISETP.GE.U32.AND P4, PT, R99, R2, PT ;  /* 0x000000026300720c */ /* 0x000fc40003f86070 */
[----:B------:R-:W-:Y:S01]  /*8810*/  PRMT R38, R3, 0x5410, R37 ;  /* 0x0000541003267816 */ /* 0x000fe20000000025 */
[----:B------:R-:W-:Y:S01]  /*8820*/  IMAD.WIDE.U32 R2, R40, -0x2daee0ad, RZ ;  /* 0xd2511f5328027825 */ /* 0x000fe200078e00ff */
[----:B------:R-:W-:Y:S02]  /*8830*/  PRMT R39, R36, 0x5410, R4 ;  /* 0x0000541024277816 */ /* 0x000fe40000000004 */
[----:B------:R-:W-:Y:S02]  /*8840*/  @!P1 PRMT R246, R110, 0x5410, RZ ;  /* 0x000054106ef69816 */ /* 0x000fe400000000ff */
[C---:B------:R-:W-:Y:S02]  /*8850*/  LOP3.LUT R28, R2.reuse, 0xffff, RZ, 0xc0, !PT ;  /* 0x0000ffff021c7812 */ /* 0x040fe400078ec0ff */
[----:B------:R-:W-:Y:S02]  /*8860*/  LOP3.LUT R29, R2, 0xff, RZ, 0xc0, !PT ;  /* 0x000000ff021d7812 */ /* 0x000fe400078ec0ff */
[--C-:B------:R-:W-:Y:S01]  /*8870*/  SHF.R.U32.HI R31, RZ, 0x10, R2.reuse ;  /* 0x00000010ff1f7819 */ /* 0x100fe20000011602 */
[----:B------:R-:W-:Y:S01]  /*8880*/  @!P4 HFMA2.BF16_V2 R109, -RZ.H0_H0, RZ.H0_H0, -R241.H0_H0 ;  /* 0x200000ffff6dc231 */ /* 0x000fe200003409f1 */
[----:B------:R-:W-:-:S02]  /*8890*/  SHF.R.U32.HI R30, RZ, 0x18, R2 ;  /* 0x00000018ff1e7819 */ /* 0x000fc40000011602 */
[----:B------:R-:W-:Y:S02]  /*88a0*/  LOP3.LUT R2, R35, 0xff, RZ, 0xc0, !PT ;  /* 0x000000ff23027812 */ /* 0x000fe400078ec0ff */
[----:B------:R-:W-:Y:S02]  /*88b0*/  LOP3.LUT R4, R3, UR14, R34, 0x96, !PT ;  /* 0x0000000e03047c12 */ /* 0x000fe4000f8e9622 */
[----:B------:R-:W-:Y:S02]  /*88c0*/  ISETP.GE.U32.AND P6, PT, R99, R2, PT ;  /* 0x000000026300720c */ /* 0x000fe40003fc6070 */
[----:B------:R-:W-:Y:S02]  /*88d0*/  LOP3.LUT R2, R7, 0xffff, RZ, 0xc0, !PT ;  /* 0x0000ffff07027812 */ /* 0x000fe400078ec0ff */
[----:B------:R-:W-:Y:S02]  /*88e0*/  ISETP.GE.U32.AND P1, PT, R99, R17, PT ;  /* 0x000000116300720c */ /* 0x000fe40003f26070 */
[----:B------:R-:W-:-:S02]  /*88f0*/  SHF.R.U32.HI R3, RZ, 0x8, R2 ;  /* 0x00000008ff037819 */ /* 0x000fc40000011602 */
[----:B------:R-:W-:Y:S02]  /*8900*/  @!P4 PRMT R241, R109, 0x5410, RZ ;  /* 0x000054106df1c816 */ /* 0x000fe400000000ff */
[----:B------:R-:W-:Y:S02]  /*8910*/  PRMT R36, R16, 0x5410, R3 ;  /* 0x0000541010247816 */ /* 0x000fe40000000003 */
[----:B-1----:R-:W-:Y:S01]  /*8920*/  HMMA.16816.F32.BF16 R16, R12, R24, RZ ;  /* 0x000000180c10723c */ /* 0x002fe200000418ff */
[----:B------:R-:W-:Y:S02]  /*8930*/  ISETP.GE.U32.AND P4, PT, R99, R6, PT ;  /* 0x000000066300720c */ /* 0x000fe40003f86070 */
[--C-:B------:R-:W-:Y:S02]  /*8940*/  SHF.R.U32.HI R6, RZ, 0x10, R7.reuse ;  /* 0x00000010ff067819 */ /* 0x100fe40000011607 */
[----:B------:R-:W-:Y:S02]  /*8950*/  SHF.R.U32.HI R7, RZ, 0x18, R7 ;  /* 0x00000018ff077819 */ /* 0x000fe40000011607 */
[----:B------:R-:W-:-:S02]  /*8960*/  LOP3.LUT R2, R6, 0xff, RZ, 0xc0, !PT ;  /* 0x000000ff06027812 */ /* 0x000fc400078ec0ff */
[----:B------:R-:W-:Y:S02]  /*8970*/  LOP3.LUT R3, R32, 0xff, RZ, 0xc0, !PT ;  /* 0x000000ff20037812 */ /* 0x000fe400078ec0ff */
[----:B------:R-:W-:Y:S01]  /*8980*/  PRMT R37, R2, 0x5410, R7 ;  /* 0x0000541002257816 */ /* 0x000fe20000000007 */
[----:B------:R-:W-:Y:S01]  /*8990*/  FADD.FTZ R7, R129, R86 ;  /* 0x0000005681077221 */ /* 0x000fe20000010000 */
[----:B------:R-:W-:Y:S02]  /*89a0*/  SHF.R.U32.HI R2, RZ, 0x8, R42 ;  /* 0x00000008ff027819 */ /* 0x000fe4000001162a */
[----:B------:R-:W-:Y:S01]  /*89b0*/  @!P2 PRMT R237, R116, 0x5410, RZ ;  /* 0x0000541074eda816 */ /* 0x000fe200000000ff */
[----:B------:R-:W-:Y:S01]  /*89c0*/  IMAD.MOV.U32 R116, RZ, RZ, R50 ;  /* 0x000000ffff747224 */ /* 0x000fe200078e0032 */
[----:B------:R-:W-:Y:S02]  /*89d0*/  LOP3.LUT R2, R2, 0xffff, RZ, 0xc0, !PT ;  /* 0x0000ffff02027812 */ /* 0x000fe400078ec0ff */
[----:B------:R-:W-:Y:S01]  /*89e0*/  ISETP.GE.U32.AND P2, PT, R99, R3, PT ;  /* 0x000000036300720c */ /* 0x000fe20003f46070 */
[--C-:B------:R-:W-:Y:S01]  /*89f0*/  FFMA.FTZ R3, R113, c[0x0][0x23c], -R5.reuse ;  /* 0x00008f0071037a23 */ /* 0x100fe20000010805 */
[----:B------:R-:W-:Y:S01]  /*8a00*/  ISETP.GE.U32.AND P3, PT, R99, R2, PT ;  /* 0x000000026300720c */ /* 0x000fe20003f66070 */
[----:B------:R-:W-:Y:S01]  /*8a10*/  FFMA.FTZ R5, R112, c[0x0][0x23c], -R5 ;  /* 0x00008f0070057a23 */ /* 0x000fe20000010805 */
[----:B------:R-:W-:Y:S01]  /*8a20*/  SHF.R.U32.HI R2, RZ, 0x8, R28 ;  /* 0x00000008ff027819 */ /* 0x000fe2000001161c */
[----:B--2---:R-:W-:Y:S01]  /*8a30*/  HMMA.16816.F32.BF16 R224, R8, R20, R16 ;  /* 0x0000001408e0723c */ /* 0x004fe20000041810 */
[----:B------:R-:W-:Y:S01]  /*8a40*/  MUFU.EX2 R252, R3 ;  /* 0x0000000300fc7308 */ /* 0x000fe20000000800 */
[----:B------:R-:W-:Y:S01]  /*8a50*/  @!P6 HFMA2.BF16_V2 R112, -RZ.H0_H0, RZ.H0_H0, -R210.H0_H0 ;  /* 0x200000ffff70e231 */ /* 0x000fe200003409d2 */
[----:B------:R-:W-:Y:S01]  /*8a60*/  PRMT R35, R29, 0x5410, R2 ;  /* 0x000054101d237816 */ /* 0x000fe20000000002 */
[----:B------:R-:W-:Y:S01]  /*8a70*/  @!P5 HFMA2.BF16_V2 R113, -RZ.H0_H0, RZ.H0_H0, -R181.H0_H0 ;  /* 0x200000ffff71d231 */ /* 0x000fe200003409b5 */
[----:B------:R-:W-:-:S02]  /*8a80*/  LOP3.LUT R2, R31, 0xff, RZ, 0xc0, !PT ;  /* 0x000000ff1f027812 */ /* 0x000fc400078ec0ff */
[----:B------:R-:W-:Y:S01]  /*8a90*/  @!P6 PRMT R210, R112, 0x5410, RZ ;  /* 0x0000541070d2e816 */ /* 0x000fe200000000ff */
[----:B------:R-:W-:Y:S01]  /*8aa0*/  HMMA.16816.F32.BF16 R16, R12, R26, RZ ;  /* 0x0000001a0c10723c */ /* 0x000fe200000418ff */
[----:B------:R-:W-:Y:S01]  /*8ab0*/  LDSM.16.MT88.4 R24, [R184+0x16800] ;  /* 0x01680000b818783b */ /* 0x000fe20000004200 */
[----:B------:R-:W-:Y:S01]  /*8ac0*/  PRMT R34, R2, 0x5410, R30 ;  /* 0x0000541002227816 */ /* 0x000fe2000000001e */
[----:B------:R-:W-:Y:S01]  /*8ad0*/  @!P3 HFMA2.BF16_V2 R117, -RZ.H0_H0, RZ.H0_H0, -R211.H0_H0 ;  /* 0x200000ffff75b231 */ /* 0x000fe200003409d3 */
[----:B------:R-:W-:Y:S01]  /*8ae0*/  SHF.R.U32.HI R2, RZ, 0x8, R33 ;  /* 0x00000008ff027819 */ /* 0x000fe20000011621 */
[----:B------:R1:W-:Y:S01]  /*8af0*/  MUFU.EX2 R251, R5 ;  /* 0x0000000500fb7308 */ /* 0x0003e20000000800 */
[----:B------:R-:W-:Y:S01]  /*8b00*/  LDSM.16.MT88.4 R28, [R186+0x16800] ;  /* 0x01680000ba1c783b */ /* 0x000fe20000004200 */
[----:B------:R-:W-:Y:S01]  /*8b10*/  @!P5 PRMT R181, R113, 0x5410, RZ ;  /* 0x0000541071b5d816 */ /* 0x000fe200000000ff */
[----:B------:R-:W-:Y:S01]  /*8b20*/  IMAD.MOV.U32 R112, RZ, RZ, R102 ;  /* 0x000000ffff707224 */ /* 0x000fe200078e0066 */
[----:B------:R-:W-:Y:S01]  /*8b30*/  LOP3.LUT R2, R2, 0xffff, RZ, 0xc0, !PT ;  /* 0x0000ffff02027812 */ /* 0x000fe200078ec0ff */
[----:B------:R-:W-:Y:S01]  /*8b40*/  IMAD.MOV.U32 R113, RZ, RZ, R103 ;  /* 0x000000ffff717224 */ /* 0x000fe200078e0067 */
[----:B------:R-:W-:Y:S01]  /*8b50*/  @!P3 PRMT R211, R117, 0x5410, RZ ;  /* 0x0000541075d3b816 */ /* 0x000fe200000000ff */
[----:B------:R-:W-:Y:S01]  /*8b60*/  IMAD.MOV.U32 R117, RZ, RZ, R51 ;  /* 0x000000ffff757224 */ /* 0x000fe200078e0033 */
[----:B------:R-:W-:Y:S01]  /*8b70*/  ISETP.GE.U32.AND P3, PT, R99, R2, PT ;  /* 0x000000026300720c */ /* 0x000fe20003f66070 */
[----:B------:R-:W-:-:S02]  /*8b80*/  FADD.FTZ R2, R125, R124 ;  /* 0x0000007c7d027221 */ /* 0x000fc40000010000 */
[----:B------:R-:W-:Y:S02]  /*8b90*/  IMAD.MOV.U32 R99, RZ, RZ, R90 ;  /* 0x000000ffff637224 */ /* 0x000fe400078e005a */
[----:B------:R-:W-:Y:S02]  /*8ba0*/  IMAD.MOV.U32 R90, RZ, RZ, R63 ;  /* 0x000000ffff5a7224 */ /* 0x000fe400078e003f */
[----:B------:R-:W-:Y:S02]  /*8bb0*/  IMAD.MOV.U32 R63, RZ, RZ, R65 ;  /* 0x000000ffff3f7224 */ /* 0x000fe400078e0041 */
[--C-:B-1----:R-:W-:Y:S02]  /*8bc0*/  FFMA.FTZ R5, R114, c[0x0][0x23c], -R0.reuse ;  /* 0x00008f0072057a23 */ /* 0x102fe40000010800 */
[----:B------:R-:W-:Y:S01]  /*8bd0*/  HMMA.16816.F32.BF16 R220, R8, R22, R16 ;  /* 0x0000001608dc723c */ /* 0x000fe20000041810 */
[----:B------:R-:W1:Y:S01]  /*8be0*/  LDSM.16.MT88.4 R20, [R184+0x16000] ;  /* 0x01600000b814783b */ /* 0x000e620000004200 */
[----:B------:R-:W-:Y:S01]  /*8bf0*/  FFMA.FTZ R0, R115, c[0x0][0x23c], -R0 ;  /* 0x00008f0073007a23 */ /* 0x000fe20000010800 */
[----:B------:R-:W-:Y:S01]  /*8c00*/  MUFU.EX2 R250, R5 ;  /* 0x0000000500fa7308 */ /* 0x000fe20000000800 */
[----:B------:R-:W-:-:S02]  /*8c10*/  IMAD.MOV.U32 R65, RZ, RZ, R249 ;  /* 0x000000ffff417224 */ /* 0x000fc400078e00f9 */
[----:B------:R-:W-:Y:S01]  /*8c20*/  FADD.FTZ R6, R131, R2 ;  /* 0x0000000283067221 */ /* 0x000fe20000010000 */
[C---:B------:R-:W-:Y:S01]  /*8c30*/  LOP3.LUT R2, R4.reuse, 0xffff, RZ, 0xc0, !PT ;  /* 0x0000ffff04027812 */ /* 0x040fe200078ec0ff */
[----:B------:R-:W-:Y:S02]  /*8c40*/  IMAD.MOV.U32 R102, RZ, RZ, R64 ;  /* 0x000000ffff667224 */ /* 0x000fe400078e0040 */
[----:B------:R-:W-:Y:S01]  /*8c50*/  IMAD.MOV.U32 R64, RZ, RZ, R65 ;  /* 0x000000ffff407224 */ /* 0x000fe200078e0041 */
[----:B------:R-:W2:Y:S01]  /*8c60*/  MUFU.EX2 R249, R0 ;  /* 0x0000000000f97308 */ /* 0x000ea20000000800 */
[----:B------:R-:W-:Y:S01]  /*8c70*/  SHF.R.U32.HI R3, RZ, 0x8, R2 ;  /* 0x00000008ff037819 */ /* 0x000fe20000011602 */
[----:B------:R-:W-:Y:S01]  /*8c80*/  IMAD.MOV.U32 R65, RZ, RZ, R200 ;  /* 0x000000ffff417224 */ /* 0x000fe200078e00c8 */
[----:B------:R-:W-:Y:S01]  /*8c90*/  LOP3.LUT R2, R4, 0xff, RZ, 0xc0, !PT ;  /* 0x000000ff04027812 */ /* 0x000fe200078ec0ff */
[----:B------:R-:W-:Y:S01]  /*8ca0*/  IMAD.MOV.U32 R107, RZ, RZ, R194 ;  /* 0x000000ffff6b7224 */ /* 0x000fe200078e00c2 */
[----:B------:R3:W5:Y:S01]  /*8cb0*/  LDL.LU R200, [R1+0x11c] ;  /* 0x00011c0001c87983 */ /* 0x0007620000300800 */
[----:B--2---:R-:W-:-:S04]  /*8cc0*/  F2FP.BF16.PACK_AB R0, R249, R250 ;  /* 0x000000faf900723e */ /* 0x004fc800000010ff */
[----:B------:R-:W-:-:S05]  /*8cd0*/  PRMT R33, R0, 0x7632, R33 ;  /* 0x0000763200217816 */ /* 0x000fca0000000021 */
[----:B------:R-:W-:Y:S01]  /*8ce0*/  @!P1 HFMA2.BF16_V2 R115, -RZ.H0_H0, RZ.H0_H0, -R33.H0_H0 ;  /* 0x200000ffff739231 */ /* 0x000fe20000340921 */
[----:B-1----:R-:W-:Y:S11]  /*8cf0*/  HMMA.16816.F32.BF16 R16, R12, R20, RZ ;  /* 0x000000140c10723c */ /* 0x002ff600000418ff */
[----:B------:R-:W-:Y:S11]  /*8d00*/  @!UPT UIADD3 URZ, URZ, URZ, URZ ;  /* 0x0000003f3f3ff290 */ /* 0x000ff6000fffe03f */
[----:B------:R-:W-:Y:S02]  /*8d10*/  @!UPT UIADD3 URZ, URZ, URZ, URZ ;  /* 0x0000003f3f3ff290 */ /* 0x000fe4000fffe03f */
[----:B------:R-:W-:Y:S08]  /*8d20*/  HMMA.16816.F32.BF16 R124, R8, R24, R16 ;  /* 0x00000018087c723c */ /* 0x000ff00000041810 */
[----:B------:R-:W-:Y:S01]  /*8d30*/  HMMA.16816.F32.BF16 R16, R12, R22, RZ ;  /* 0x000000160c10723c */ /* 0x000fe200000418ff */
[----:B------:R-:W1:Y:S11]  /*8d40*/  LDSM.16.MT88.4 R20, [R186+0x16000] ;  /* 0x01600000ba14783b */ /* 0x000e760000004200 */
[----:B------:R-:W-:Y:S11]  /*8d50*/  @!UPT UIADD3 URZ, URZ, URZ, URZ ;  /* 0x0000003f3f3ff290 */ /* 0x000ff6000fffe03f */
[----:B------:R-:W-:Y:S01]  /*8d60*/  @!UPT UIADD3 URZ, URZ, URZ, URZ ;  /* 0x0000003f3f3ff290 */ /* 0x000fe2000fffe03f */
[----:B------:R-:W-:Y:S07]  /*8d70*/  HMMA.16816.F32.BF16 R108, R8, R26, R16 ;  /* 0x0000001a086c723c */ /* 0x000fee0000041810 */
[----:B------:R-:W-:Y:S02]  /*8d80*/  PRMT R26, R2, 0x5410, R3 ;  /* 0x00005410021a7816 */ /* 0x000fe40000000003 */
[--C-:B------:R-:W-:Y:S02]  /*8d90*/  SHF.R.U32.HI R2, RZ, 0x10, R4.reuse ;  /* 0x00000010ff027819 */ /* 0x100fe40000011604 */
[----:B------:R-:W-:Y:S01]  /*8da0*/  SHF.R.U32.HI R3, RZ, 0x18, R4 ;  /* 0x00000018ff037819 */ /* 0x000fe20000011604 */
[----:B------:R-:W-:Y:S01]  /*8db0*/  FADD.FTZ R4, R130, R7 ;  /* 0x0000000782047221 */ /* 0x000fe20000010000 */
[----:B------:R-:W-:Y:S01]  /*8dc0*/  LOP3.LUT R2, R2, 0xff, RZ, 0xc0, !PT ;  /* 0x000000ff02027812 */ /* 0x000fe200078ec0ff */
[----:B-1----:R-:W-:Y:S03]  /*8dd0*/  HMMA.16816.F32.BF16 R16, R12, R20, RZ ;  /* 0x000000140c10723c */ /* 0x002fe600000418ff */
[----:B------:R-:W-:Y:S01]  /*8de0*/  PRMT R7, R2, 0x5410, R3 ;  /* 0x0000541002077816 */ /* 0x000fe20000000003 */
[----:B------:R-:W-:-:S02]  /*8df0*/  FADD.FTZ R2, R135, R6 ;  /* 0x0000000687027221 */ /* 0x000fc40000010000 */
[----:B------:R-:W-:Y:S02]  /*8e00*/  FADD.FTZ R3, R128, R4 ;  /* 0x0000000480037221 */ /* 0x000fe40000010000 */
[----:B------:R-:W-:Y:S01]  /*8e10*/  FADD.FTZ R4, R134, R2 ;  /* 0x0000000286047221 */ /* 0x000fe20000010000 */
[----:B------:R-:W-:Y:S01]  /*8e20*/  PRMT R134, R0, 0x7610, R134 ;  /* 0x0000761000867816 */ /* 0x000fe20000000086 */
[----:B------:R-:W-:Y:S01]  /*8e30*/  HSET2.LE.AND R0, R36, R83, PT ;  /* 0x0000005324007233 */ /* 0x000fe20003803000 */
[----:B------:R-:W-:Y:S01]  /*8e40*/  F2FP.BF16.PACK_AB R2, R251, R252 ;  /* 0x000000fcfb02723e */ /* 0x000fe200000010ff */
[----:B------:R-:W-:Y:S01]  /*8e50*/  FADD.FTZ R247, R247, R4 ;  /* 0x00000004f7f77221 */ /* 0x000fe20000010000 */
[----:B------:R-:W-:Y:S01]  /*8e60*/  PRMT R32, R134, 0x5410, R33 ;  /* 0x0000541086207816 */ /* 0x000fe20000000021 */
[----:B------:R-:W-:Y:S01]  /*8e70*/  @!P2 HFMA2.BF16_V2 R118, -RZ.H0_H0, RZ.H0_H0, -R134.H0_H0 ;  /* 0x200000ffff76a231 */ /* 0x000fe20000340986 */
[----:B------:R-:W-:Y:S01]  /*8e80*/  @!P1 PRMT R33, R115, 0x5410, RZ ;  /* 0x0000541073219816 */ /* 0x000fe200000000ff */
[----:B------:R-:W-:Y:S01]  /*8e90*/  IMAD.MOV.U32 R36, RZ, RZ, R91 ;  /* 0x000000ffff247224 */ /* 0x000fe200078e005b */
[----:B------:R-:W-:Y:S01]  /*8ea0*/  LEA R24, P1, R101, c[0x0][0x1f8], 0x1 ;  /* 0x00007e0065187a11 */ /* 0x000fe200078208ff */
[----:B------:R-:W-:Y:S01]  /*8eb0*/  FADD.FTZ R3, R85, R3 ;  /* 0x0000000355037221 */ /* 0x000fe20000010000 */
[C---:B------:R-:W-:Y:S01]  /*8ec0*/  PRMT R135, R2.reuse, 0x7632, R135 ;  /* 0x0000763202877816 */ /* 0x040fe20000000087 */
[----:B------:R-:W-:Y:S01]  /*8ed0*/  IMAD.MOV.U32 R115, RZ, RZ, R99 ;  /* 0x000000ffff737224 */ /* 0x000fe200078e0063 */
[----:B------:R-:W-:Y:S01]  /*8ee0*/  LEA.HI.X R25, R101, c[0x0][0x1fc], R106, 0x1, P1 ;  /* 0x00007f0065197a11 */ /* 0x000fe200008f0c6a */
[----:B------:R-:W-:Y:S01]  /*8ef0*/  IMAD.MOV.U32 R106, RZ, RZ, R97 ;  /* 0x000000ffff6a7224 */ /* 0x000fe200078e0061 */
[----:B------:R-:W-:Y:S01]  /*8f00*/  PRMT R168, R2, 0x7610, R168 ;  /* 0x0000761002a87816 */ /* 0x000fe200000000a8 */
[----:B------:R-:W-:Y:S01]  /*8f10*/  IMAD.MOV.U32 R101, RZ, RZ, R96 ;  /* 0x000000ffff657224 */ /* 0x000fe200078e0060 */
[----:B------:R-:W-:Y:S01]  /*8f20*/  @!P3 HFMA2.BF16_V2 R119, -RZ.H0_H0, RZ.H0_H0, -R135.H0_H0 ;  /* 0x200000ffff77b231 */ /* 0x000fe20000340987 */
[----:B------:R-:W-:Y:S01]  /*8f30*/  IMAD.MOV.U32 R97, RZ, RZ, R56 ;  /* 0x000000ffff617224 */ /* 0x000fe200078e0038 */
[----:B------:R-:W-:Y:S01]  /*8f40*/  PRMT R27, R168, 0x5410, R135 ;  /* 0x00005410a81b7816 */ /* 0x000fe20000000087 */
[----:B------:R-:W-:Y:S01]  /*8f50*/  IMAD.MOV.U32 R96, RZ, RZ, R57 ;  /* 0x000000ffff607224 */ /* 0x000fe200078e0039 */
[----:B------:R-:W-:Y:S01]  /*8f60*/  @!P2 PRMT R134, R118, 0x5410, RZ ;  /* 0x000054107686a816 */ /* 0x000fe200000000ff */
[----:B------:R-:W-:Y:S01]  /*8f70*/  HMMA.16816.F32.BF16 R56, R8, R28, R16 ;  /* 0x0000001c0838723c */ /* 0x000fe20000041810 */
[----:B------:R-:W-:Y:S01]  /*8f80*/  @!P3 PRMT R135, R119, 0x5410, RZ ;  /* 0x000054107787b816 */ /* 0x000fe200000000ff */
[----:B------:R-:W-:Y:S01]  /*8f90*/  IMAD.MOV.U32 R118, RZ, RZ, R48 ;  /* 0x000000ffff767224 */ /* 0x000fe200078e0030 */
[----:B------:R-:W-:Y:S01]  /*8fa0*/  LOP3.LUT R4, R0, R45, RZ, 0xc0, !PT ;  /* 0x0000002d00047212 */ /* 0x000fe200078ec0ff */
[----:B------:R-:W-:Y:S01]  /*8fb0*/  IMAD.MOV.U32 R119, RZ, RZ, R49 ;  /* 0x000000ffff777224 */ /* 0x000fe200078e0031 */
[--C-:B------:R-:W-:Y:S01]  /*8fc0*/  HSET2.LE.AND R0, R37, R83.reuse, PT ;  /* 0x0000005325007233 */ /* 0x100fe20003803000 */
[----:B------:R-:W-:Y:S01]  /*8fd0*/  IMAD.MOV.U32 R37, RZ, RZ, R90 ;  /* 0x000000ffff257224 */ /* 0x000fe200078e005a */
[--C-:B------:R-:W-:Y:S01]  /*8fe0*/  HSET2.LE.AND R2, R38, R83.reuse, PT ;  /* 0x0000005326027233 */ /* 0x100fe20003803000 */
[----:B------:R-:W-:Y:S01]  /*8ff0*/  HMMA.16816.F32.BF16 R16, R12, R22, RZ ;  /* 0x000000160c10723c */ /* 0x000fe200000418ff */
[----:B------:R-:W1:Y:S01]  /*9000*/  LDSM.16.MT88.4 R20, [R185+0x16000] ;  /* 0x01600000b914783b */ /* 0x000e620000004200 */
[----:B------:R-:W-:Y:S01]  /*9010*/  LOP3.LUT R5, R0, R52, RZ, 0xc0, !PT ;  /* 0x0000003400057212 */ /* 0x000fe200078ec0ff */
[--C-:B------:R-:W-:Y:S01]  /*9020*/  HSET2.LE.AND R0, R39, R83.reuse, PT ;  /* 0x0000005327007233 */ /* 0x100fe20003803000 */
[----:B------:R-:W-:Y:S01]  /*9030*/  IMAD.MOV.U32 R38, RZ, RZ, R89 ;  /* 0x000000ffff267224 */ /* 0x000fe200078e0059 */
[----:B------:R-:W-:Y:S01]  /*9040*/  @!P4 HFMA2.BF16_V2 R114, -RZ.H0_H0, RZ.H0_H0, -R168.H0_H0 ;  /* 0x200000ffff72c231 */ /* 0x000fe200003409a8 */
[----:B------:R-:W-:Y:S01]  /*9050*/  IMAD.MOV.U32 R39, RZ, RZ, R88 ;  /* 0x000000ffff277224 */ /* 0x000fe200078e0058 */
[----:B------:R2:W-:Y:S01]  /*9060*/  STG.E.U16 [R24.64+0x2], R55 ;  /* 0x0000023718007986 */ /* 0x0005e2000c101512 */
[----:B------:R-:W-:Y:S01]  /*9070*/  LOP3.LUT R6, R0, R47, RZ, 0xc0, !PT ;  /* 0x0000002f00067212 */ /* 0x000fe200078ec0ff */
[----:B------:R-:W-:Y:S01]  /*9080*/  FADD.FTZ R248, R248, R3 ;  /* 0x00000003f8f87221 */ /* 0x000fe20000010000 */
[----:B------:R-:W-:Y:S01]  /*9090*/  @!P4 PRMT R168, R114, 0x5410, RZ ;  /* 0x0000541072a8c816 */ /* 0x000fe200000000ff */
[----:B------:R-:W-:Y:S01]  /*90a0*/  IMAD.MOV.U32 R114, RZ, RZ, R100 ;  /* 0x000000ffff727224 */ /* 0x000fe200078e0064 */
[----:B------:R-:W-:Y:S01]  /*90b0*/  HSET2.LE.AND R3, R26, R83, PT ;  /* 0x000000531a037233 */ /* 0x000fe20003803000 */
[----:B------:R-:W-:Y:S01]  /*90c0*/  IMAD.MOV.U32 R52, RZ, RZ, R80 ;  /* 0x000000ffff347224 */ /* 0x000fe200078e0050 */
[----:B------:R-:W-:Y:S03]  /*90d0*/  STG.E.U16 [R24.64], R81 ;  /* 0x0000005118007986 */ /* 0x000fe6000c101512 */
[----:B------:R-:W-:-:S07]  /*90e0*/  LOP3.LUT R128, R3, R44, RZ, 0xc0, !PT ;  /* 0x0000002c03807212 */ /* 0x000fce00078ec0ff */
[----:B------:R-:W-:Y:S07]  /*90f0*/  HMMA.16816.F32.BF16 R48, R8, R30, R16 ;  /* 0x0000001e0830723c */ /* 0x000fee0000041810 */
[--C-:B------:R-:W-:Y:S01]  /*9100*/  HSET2.LE.AND R16, R7, R83.reuse, PT ;  /* 0x0000005307107233 */ /* 0x100fe20003803000 */
[----:B------:R-:W-:Y:S01]  /*9110*/  LOP3.LUT R7, R2, R46, RZ, 0xc0, !PT ;  /* 0x0000002e02077212 */ /* 0x000fe200078ec0ff */
[--C-:B------:R-:W-:Y:S01]  /*9120*/  HSET2.LE.AND R17, R35, R83.reuse, PT ;  /* 0x0000005323117233 */ /* 0x100fe20003803000 */
[----:B--2---:R-:W-:Y:S01]  /*9130*/  IMAD.MOV.U32 R55, RZ, RZ, R62 ;  /* 0x000000ffff377224 */ /* 0x004fe200078e003e */
[----:B------:R-:W-:Y:S01]  /*9140*/  HSET2.LE.AND R18, R34, R83, PT ;  /* 0x0000005322127233 */ /* 0x000fe20003803000 */
[----:B------:R-:W-:Y:S01]  /*9150*/  LOP3.LUT R129, R16, R43, RZ, 0xc0, !PT ;  /* 0x0000002b10817212 */ /* 0x000fe200078ec0ff */
[----:B------:R-:W-:Y:S01]  /*9160*/  IMAD.MOV.U32 R62, RZ, RZ, R63 ;  /* 0x000000ffff3e7224 */ /* 0x000fe200078e003f */
[----:B------:R-:W-:Y:S01]  /*9170*/  LOP3.LUT R130, R17, R27, RZ, 0xc0, !PT ;  /* 0x0000001b11827212 */ /* 0x000fe200078ec0ff */
[----:B------:R-:W-:Y:S01]  /*9180*/  IMAD.MOV.U32 R63, RZ, RZ, R67 ;  /* 0x000000ffff3f7224 */ /* 0x000fe200078e0043 */
[----:B------:R-:W-:Y:S01]  /*9190*/  LOP3.LUT R131, R18, R32, RZ, 0xc0, !PT ;  /* 0x0000002012837212 */ /* 0x000fe200078ec0ff */
[C---:B-1----:R-:W-:Y:S08]  /*91a0*/  HMMA.16816.F32.BF16 R28, R12.reuse, R20, RZ ;  /* 0x000000140c1c723c */ /* 0x042ff000000418ff */
[----:B------:R-:W-:Y:S01]  /*91b0*/  HMMA.16816.F32.BF16 R20, R12, R22, RZ ;  /* 0x000000160c14723c */ /* 0x000fe200000418ff */
[----:B------:R-:W1:Y:S11]  /*91c0*/  LDSM.16.MT88.4 R12, [R185+0x16800] ;  /* 0x01680000b90c783b */ /* 0x000e760000004200 */
[----:B------:R-:W-:Y:S04]  /*91d0*/  @!UPT UIADD3 URZ, URZ, URZ, URZ ;  /* 0x0000003f3f3ff290 */ /* 0x000fe8000fffe03f */
[C---:B-1----:R-:W-:Y:S08]  /*91e0*/  HMMA.16816.F32.BF16 R28, R8.reuse, R12, R28 ;  /* 0x0000000c081c723c */ /* 0x042ff0000004181c */
[----:B------:R-:W-:Y:S01]  /*91f0*/  HMMA.16816.F32.BF16 R20, R8, R14, R20 ;  /* 0x0000000e0814723c */ /* 0x000fe20000041814 */
[----:B------:R-:W1:Y:S04]  /*9200*/  LDSM.16.MT88.4 R8, [R183+0x11000] ;  /* 0x01100000b708783b */ /* 0x000e680000004200 */
[----:B------:R-:W2:Y:S03]  /*9210*/  LDSM.16.MT88.4 R12, [R184+0x11000] ;  /* 0x01100000b80c783b */ /* 0x000ea60000004200 */
[C---:B-1----:R-:W-:Y:S08]  /*9220*/  HMMA.16816.F32.BF16 R164, R4.reuse, R8, R164 ;  /* 0x0000000804a4723c */ /* 0x042ff000000418a4 */
[C---:B------:R-:W-:Y:S01]  /*9230*/  HMMA.16816.F32.BF16 R16, R4.reuse, R10, R116 ;  /* 0x0000000a0410723c */ /* 0x040fe20000041874 */
[----:B------:R-:W1:Y:S06]  /*9240*/  LDSM.16.MT88.4 R8, [R186+0x11000] ;  /* 0x01100000ba08783b */ /* 0x000e6c0000004200 */
[----:B------:R-:W-:Y:S01]  /*9250*/  IMAD.MOV.U32 R116, RZ, RZ, R104 ;  /* 0x000000ffff747224 */ /* 0x000fe200078e0068 */
[----:B--2---:R-:W-:Y:S01]  /*9260*/  HMMA.16816.F32.BF16 R156, R4, R12, R156 ;  /* 0x0000000c049c723c */ /* 0x004fe2000004189c */
[----:B------:R-:W-:-:S02]  /*9270*/  IMAD.MOV.U32 R117, RZ, RZ, R105 ;  /* 0x000000ffff757224 */ /* 0x000fc400078e0069 */
[----:B------:R-:W-:Y:S02]  /*9280*/  IMAD.MOV.U32 R118, RZ, RZ, R106 ;  /* 0x000000ffff767224 */ /* 0x000fe400078e006a */
[----:B------:R-:W-:Y:S02]  /*9290*/  IMAD.MOV.U32 R119, RZ, RZ, R101 ;  /* 0x000000ffff777224 */ /* 0x000fe400078e0065 */
[----:B------:R-:W-:Y:S01]  /*92a0*/  IMAD.MOV.U32 R101, RZ, RZ, R66 ;  /* 0x000000ffff657224 */ /* 0x000fe200078e0042 */
        /* <DEDUP_REMOVED lines=9> */
[----:B------:R-:W-:Y:S01]  /*9340*/  HMMA.16816.F32.BF16 R60, R4, R10, R60 ;  /* 0x0000000a043c723c */ /* 0x000fe2000004183c */
[----:B------:R-:W1:Y:S01]  /*9350*/  LDSM.16.MT88.4 R8, [R186+0x13000] ;  /* 0x01300000ba08783b */ /* 0x000e620000004200 */
[----:B------:R-:W-:-:S02]  /*9360*/  IMAD.MOV.U32 R66, RZ, RZ, R199 ;  /* 0x000000ffff427224 */ /* 0x000fc400078e00c7 */
[----:B------:R-:W-:Y:S01]  /*9370*/  IMAD.MOV.U32 R67, RZ, RZ, R198 ;  /* 0x000000ffff437224 */ /* 0x000fe200078e00c6 */
[----:B------:R3:W5:Y:S03]  /*9380*/  LDL.LU R199, [R1+0x118] ;  /* 0x0001180001c77983 */ /* 0x0007660000300800 */
[C---:B--2---:R-:W-:Y:S01]  /*9390*/  HMMA.16816.F32.BF16 R68, R4.reuse, R14, R68 ;  /* 0x0000000e0444723c */ /* 0x044fe20000041844 */
[----:B------:R-:W-:Y:S01]  /*93a0*/  IMAD.MOV.U32 R104, RZ, RZ, R197 ;  /* 0x000000ffff687224 */ /* 0x000fe200078e00c5 */
[----:B------:R3:W5:Y:S01]  /*93b0*/  LDL.LU R198, [R1+0x114] ;  /* 0x0001140001c67983 */ /* 0x0007620000300800 */
[----:B------:R-:W-:Y:S02]  /*93c0*/  IMAD.MOV.U32 R105, RZ, RZ, R196 ;  /* 0x000000ffff697224 */ /* 0x000fe400078e00c4 */
[----:B------:R-:W-:Y:S01]  /*93d0*/  IMAD.MOV.U32 R106, RZ, RZ, R195 ;  /* 0x000000ffff6a7224 */ /* 0x000fe200078e00c3 */
[----:B------:R3:W5:Y:S02]  /*93e0*/  LDL.LU R197, [R1+0x110] ;  /* 0x0001100001c57983 */ /* 0x0007640000300800 */
[----:B------:R-:W-:Y:S02]  /*93f0*/  HMMA.16816.F32.BF16 R64, R4, R12, R64 ;  /* 0x0000000c0440723c */ /* 0x000fe40000041840 */
[----:B------:R-:W2:Y:S01]  /*9400*/  LDSM.16.MT88.4 R12, [R185+0x13000] ;  /* 0x01300000b90c783b */ /* 0x000ea20000004200 */
[----:B------:R-:W-:-:S02]  /*9410*/  IMAD.MOV.U32 R88, RZ, RZ, R193 ;  /* 0x000000ffff587224 */ /* 0x000fc400078e00c1 */
[----:B------:R-:W-:Y:S01]  /*9420*/  IMAD.MOV.U32 R89, RZ, RZ, R192 ;  /* 0x000000ffff597224 */ /* 0x000fe200078e00c0 */
[----:B------:R3:W5:Y:S01]  /*9430*/  LDL.LU R196, [R1+0x10c] ;  /* 0x00010c0001c47983 */ /* 0x0007620000300800 */
[----:B------:R-:W-:Y:S02]  /*9440*/  IMAD.MOV.U32 R90, RZ, RZ, R191 ;  /* 0x000000ffff5a7224 */ /* 0x000fe400078e00bf */
[----:B------:R-:W-:Y:S01]  /*9450*/  IMAD.MOV.U32 R91, RZ, RZ, R190 ;  /* 0x000000ffff5b7224 */ /* 0x000fe200078e00be */
[----:B------:R3:W5:Y:S01]  /*9460*/  LDL.LU R195, [R1+0x108] ;  /* 0x0001080001c37983 */ /* 0x0007620000300800 */
[----:B------:R-:W-:Y:S02]  /*9470*/  IMAD.MOV.U32 R99, RZ, RZ, R182 ;  /* 0x000000ffff637224 */ /* 0x000fe400078e00b6 */
[----:B------:R-:W-:Y:S01]  /*9480*/  IMAD.MOV.U32 R112, RZ, RZ, R84 ;  /* 0x000000ffff707224 */ /* 0x000fe200078e0054 */
[----:B------:R3:W5:Y:S01]  /*9490*/  LDL.LU R194, [R1+0x104] ;  /* 0x0001040001c27983 */ /* 0x0007620000300800 */
[C---:B-1----:R-:W-:Y:S08]  /*94a0*/  HMMA.16816.F32.BF16 R72, R4.reuse, R8, R72 ;  /* 0x000000080448723c */ /* 0x042ff00000041848 */
[----:B------:R-:W-:Y:S01]  /*94b0*/  HMMA.16816.F32.BF16 R76, R4, R10, R76 ;  /* 0x0000000a044c723c */ /* 0x000fe2000004184c */
[----:B------:R-:W1:Y:S01]  /*94c0*/  LDSM.16.MT88.4 R8, [R183+0x15000] ;  /* 0x01500000b708783b */ /* 0x000e620000004200 */
[----:B------:R-:W-:-:S02]  /*94d0*/  IMAD.MOV.U32 R117, RZ, RZ, R87 ;  /* 0x000000ffff757224 */ /* 0x000fc400078e0057 */
[----:B------:R-:W-:Y:S01]  /*94e0*/  IMAD.MOV.U32 R83, RZ, RZ, R99 ;  /* 0x000000ffff537224 */ /* 0x000fe200078e0063 */
[----:B------:R3:W5:Y:S01]  /*94f0*/  LDL.LU R193, [R1+0x100] ;  /* 0x0001000001c17983 */ /* 0x0007620000300800 */
[----:B------:R-:W-:Y:S02]  /*9500*/  IMAD.MOV.U32 R0, RZ, RZ, R98 ;  /* 0x000000ffff007224 */ /* 0x000fe400078e0062 */
[----:B------:R-:W-:Y:S01]  /*9510*/  IMAD.MOV.U32 R2, RZ, RZ, R97 ;  /* 0x000000ffff027224 */ /* 0x000fe200078e0061 */
[C---:B--2---:R-:W-:Y:S01]  /*9520*/  HMMA.16816.F32.BF16 R84, R4.reuse, R12, R104 ;  /* 0x0000000c0454723c */ /* 0x044fe20000041868 */
[----:B------:R-:W-:Y:S01]  /*9530*/  IMAD.MOV.U32 R3, RZ, RZ, R96 ;  /* 0x000000ffff037224 */ /* 0x000fe200078e0060 */
[----:B------:R3:W5:Y:S01]  /*9540*/  LDL.LU R192, [R1+0xfc] ;  /* 0x0000fc0001c07983 */ /* 0x0007620000300800 */
[----:B------:R-:W-:Y:S02]  /*9550*/  IMAD.MOV.U32 R35, RZ, RZ, R95 ;  /* 0x000000ffff237224 */ /* 0x000fe400078e005f */
[----:B------:R-:W-:Y:S01]  /*9560*/  IMAD.MOV.U32 R34, RZ, RZ, R94 ;  /* 0x000000ffff227224 */ /* 0x000fe200078e005e */
[----:B------:R3:W5:Y:S01]  /*9570*/  LDL.LU R191, [R1+0xf8] ;  /* 0x0000f80001bf7983 */ /* 0x0007620000300800 */
[----:B------:R-:W-:Y:S01]  /*9580*/  IMAD.MOV.U32 R26, RZ, RZ, R92 ;  /* 0x000000ffff1a7224 */ /* 0x000fe200078e005c */
[----:B------:R-:W-:Y:S01]  /*9590*/  HMMA.16816.F32.BF16 R88, R4, R14, R88 ;  /* 0x0000000e0458723c */ /* 0x000fe20000041858 */
[----:B------:R-:W-:Y:S01]  /*95a0*/  IMAD.MOV.U32 R27, RZ, RZ, R93 ;  /* 0x000000ffff1b7224 */ /* 0x000fe200078e005d */
[----:B------:R-:W2:Y:S01]  /*95b0*/  LDSM.16.MT88.4 R12, [R184+0x15000] ;  /* 0x01500000b80c783b */ /* 0x000ea20000004200 */
[----:B------:R-:W-:-:S02]  /*95c0*/  IMAD.MOV.U32 R103, RZ, RZ, R82 ;  /* 0x000000ffff677224 */ /* 0x000fc400078e0052 */
[----:B------:R-:W-:Y:S01]  /*95d0*/  IMAD.MOV.U32 R100, RZ, RZ, R187 ;  /* 0x000000ffff647224 */ /* 0x000fe200078e00bb */
[----:B------:R3:W5:Y:S02]  /*95e0*/  LDL.LU R190, [R1+0xf4] ;  /* 0x0000f40001be7983 */ /* 0x0007640000300800 */
[C---:B-1----:R-:W-:Y:S08]  /*95f0*/  HMMA.16816.F32.BF16 R92, R4.reuse, R8, R228 ;  /* 0x00000008045c723c */ /* 0x042ff000000418e4 */
[----:B------:R-:W-:Y:S01]  /*9600*/  HMMA.16816.F32.BF16 R96, R4, R10, R160 ;  /* 0x0000000a0460723c */ /* 0x000fe200000418a0 */
[----:B------:R-:W1:Y:S01]  /*9610*/  LDSM.16.MT88.4 R8, [R186+0x15000] ;  /* 0x01500000ba08783b */ /* 0x000e620000004200 */
[----:B------:R-:W-:-:S02]  /*9620*/  IMAD.MOV.U32 R116, RZ, RZ, R101 ;  /* 0x000000ffff747224 */ /* 0x000fc400078e0065 */
[----:B------:R-:W-:Y:S01]  /*9630*/  IMAD.MOV.U32 R113, RZ, RZ, R102 ;  /* 0x000000ffff717224 */ /* 0x000fe200078e0066 */
[----:B------:R-:W-:Y:S01]  /*9640*/  LDSM.16.MT88.4 R160, [R183+0x11800] ;  /* 0x01180000b7a0783b */ /* 0x000fe20000004200 */
[----:B------:R-:W-:Y:S02]  /*9650*/  IMAD.MOV.U32 R32, RZ, RZ, R103 ;  /* 0x000000ffff207224 */ /* 0x000fe400078e0067 */
[----:B------:R-:W-:Y:S01]  /*9660*/  IMAD.MOV.U32 R81, RZ, RZ, R100 ;  /* 0x000000ffff517224 */ /* 0x000fe200078e0064 */
[C---:B--2---:R-:W-:Y:S07]  /*9670*/  HMMA.16816.F32.BF16 R104, R4.reuse, R14, R152 ;  /* 0x0000000e0468723c */ /* 0x044fee0000041898 */
[----:B------:R-:W-:Y:S01]  /*9680*/  IMAD.MOV.U32 R152, RZ, RZ, R113 ;  /* 0x000000ffff987224 */ /* 0x000fe200078e0071 */
[----:B------:R-:W-:Y:S01]  /*9690*/  HMMA.16816.F32.BF16 R100, R4, R12, R232 ;  /* 0x0000000c0464723c */ /* 0x000fe200000418e8 */
[----:B------:R-:W-:Y:S01]  /*96a0*/  IMAD.MOV.U32 R153, RZ, RZ, R112 ;  /* 0x000000ffff997224 */ /* 0x000fe200078e0070 */
[----:B------:R-:W2:Y:S01]  /*96b0*/  LDSM.16.MT88.4 R12, [R185+0x15000] ;  /* 0x01500000b90c783b */ /* 0x000ea20000004200 */
[----:B------:R-:W-:-:S02]  /*96c0*/  IMAD.MOV.U32 R154, RZ, RZ, R117 ;  /* 0x000000ffff9a7224 */ /* 0x000fc400078e0075 */
[----:B------:R-:W-:-:S03]  /*96d0*/  IMAD.MOV.U32 R155, RZ, RZ, R116 ;  /* 0x000000ffff9b7224 */ /* 0x000fc600078e0074 */
[C---:B-1----:R-:W-:Y:S01]  /*96e0*/  HMMA.16816.F32.BF16 R112, R4.reuse, R8, R144 ;  /* 0x000000080470723c */ /* 0x042fe20000041890 */
[----:B------:R-:W-:Y:S07]  /*96f0*/  LDSM.16.MT88.4 R144, [R186+0x11800] ;  /* 0x01180000ba90783b */ /* 0x000fee0000004200 */
[C---:B------:R-:W-:Y:S01]  /*9700*/  HMMA.16816.F32.BF16 R116, R4.reuse, R10, R136 ;  /* 0x0000000a0474723c */ /* 0x040fe20000041888 */
[----:B------:R-:W1:Y:S04]  /*9710*/  LDSM.16.MT88.4 R8, [R183+0x17000] ;  /* 0x01700000b708783b */ /* 0x000e680000004200 */
[----:B------:R-:W-:Y:S03]  /*9720*/  LDSM.16.MT88.4 R136, [R185+0x11800] ;  /* 0x01180000b988783b */ /* 0x000fe60000004200 */
[C---:B--2---:R-:W-:Y:S08]  /*9730*/  HMMA.16816.F32.BF16 R120, R4.reuse, R12, R120 ;  /* 0x0000000c0478723c */ /* 0x044ff00000041878 */
[C---:B------:R-:W-:Y:S01]  /*9740*/  HMMA.16816.F32.BF16 R212, R4.reuse, R14, R212 ;  /* 0x0000000e04d4723c */ /* 0x040fe200000418d4 */
[----:B------:R-:W2:Y:S07]  /*9750*/  LDSM.16.MT88.4 R12, [R184+0x17000] ;  /* 0x01700000b80c783b */ /* 0x000eae0000004200 */
[C---:B-1----:R-:W-:Y:S08]  /*9760*/  HMMA.16816.F32.BF16 R224, R4.reuse, R8, R224 ;  /* 0x0000000804e0723c */ /* 0x042ff000000418e0 */
[C---:B------:R-:W-:Y:S01]  /*9770*/  HMMA.16816.F32.BF16 R220, R4.reuse, R10, R220 ;  /* 0x0000000a04dc723c */ /* 0x040fe200000418dc */
[----:B------:R-:W1:Y:S07]  /*9780*/  LDSM.16.MT88.4 R8, [R186+0x17000] ;  /* 0x01700000ba08783b */ /* 0x000e6e0000004200 */
[C---:B--2---:R-:W-:Y:S08]  /*9790*/  HMMA.16816.F32.BF16 R232, R4.reuse, R12, R124 ;  /* 0x0000000c04e8723c */ /* 0x044ff0000004187c */
[C---:B------:R-:W-:Y:S08]  /*97a0*/  HMMA.16816.F32.BF16 R228, R4.reuse, R14, R108 ;  /* 0x0000000e04e4723c */ /* 0x040ff0000004186c */
[C---:B-1----:R-:W-:Y:S01]  /*97b0*/  HMMA.16816.F32.BF16 R124, R4.reuse, R8, R56 ;  /* 0x00000008047c723c */ /* 0x042fe20000041838 */
[----:B------:R-:W-:Y:S07]  /*97c0*/  LDSM.16.MT88.4 R56, [R186+0x13800] ;  /* 0x01380000ba38783b */ /* 0x000fee0000004200 */
[----:B------:R-:W-:Y:S01]  /*97d0*/  HMMA.16816.F32.BF16 R12, R4, R10, R48 ;  /* 0x0000000a040c723c */ /* 0x000fe20000041830 */
[----:B------:R-:W1:Y:S04]  /*97e0*/  LDSM.16.MT88.4 R8, [R185+0x17000] ;  /* 0x01700000b908783b */ /* 0x000e680000004200 */
[----:B------:R-:W-:Y:S03]  /*97f0*/  LDSM.16.MT88.4 R48, [R184+0x13800] ;  /* 0x01380000b830783b */ /* 0x000fe60000004200 */
[C---:B------:R-:W-:Y:S08]  /*9800*/  HMMA.16816.F32.BF16 R148, R128.reuse, R144, R148 ;  /* 0x000000908094723c */ /* 0x040ff00000041894 */
[----:B------:R-:W-:Y:S01]  /*9810*/  HMMA.16816.F32.BF16 R144, R128, R146, R40 ;  /* 0x000000928090723c */ /* 0x000fe20000041828 */
[----:B------:R-:W-:Y:S07]  /*9820*/  LDSM.16.MT88.4 R40, [R183+0x13800] ;  /* 0x01380000b728783b */ /* 0x000fee0000004200 */
[C---:B-1----:R-:W-:Y:S07]  /*9830*/  HMMA.16816.F32.BF16 R28, R4.reuse, R8, R28 ;  /* 0x00000008041c723c */ /* 0x042fee000004181c */
[----:B------:R-:W-:Y:S01]  /*9840*/  IMAD.MOV.U32 R9, RZ, RZ, R152 ;  /* 0x000000ffff097224 */ /* 0x000fe200078e0098 */
[----:B------:R-:W-:Y:S01]  /*9850*/  HMMA.16816.F32.BF16 R20, R4, R10, R20 ;  /* 0x0000000a0414723c */ /* 0x000fe20000041814 */
[----:B------:R-:W-:Y:S01]  /*9860*/  IMAD.MOV.U32 R8, RZ, RZ, R153 ;  /* 0x000000ffff087224 */ /* 0x000fe200078e0099 */
[----:B------:R-:W-:Y:S05]  /*9870*/  LDSM.16.MT88.4 R4, [R185+0x17800] ;  /* 0x01780000b904783b */ /* 0x000fea0000004200 */
[----:B------:R-:W-:-:S02]  /*9880*/  IMAD.MOV.U32 R11, RZ, RZ, R154 ;  /* 0x000000ffff0b7224 */ /* 0x000fc400078e009a */
[----:B------:R-:W-:Y:S02]  /*9890*/  IMAD.MOV.U32 R10, RZ, RZ, R155 ;  /* 0x000000ffff0a7224 */ /* 0x000fe400078e009b */
[----:B------:R-:W1:Y:S02]  /*98a0*/  LDSM.16.MT88.4 R152, [R184+0x11800] ;  /* 0x01180000b898783b */ /* 0x000e640000004200 */
[C---:B-1----:R-:W-:Y:S08]  /*98b0*/  HMMA.16816.F32.BF16 R156, R128.reuse, R152, R156 ;  /* 0x00000098809c723c */ /* 0x042ff0000004189c */
[C---:B------:R-:W-:Y:S08]  /*98c0*/  HMMA.16816.F32.BF16 R152, R128.reuse, R154, R36 ;  /* 0x0000009a8098723c */ /* 0x040ff00000041824 */
[C---:B------:R-:W-:Y:S08]  /*98d0*/  HMMA.16816.F32.BF16 R36, R128.reuse, R40, R52 ;  /* 0x000000288024723c */ /* 0x040ff00000041834 */
[C---:B------:R-:W-:Y:S01]  /*98e0*/  HMMA.16816.F32.BF16 R52, R128.reuse, R56, R72 ;  /* 0x000000388034723c */ /* 0x040fe20000041848 */
[----:B------:R-:W1:Y:S07]  /*98f0*/  LDSM.16.MT88.4 R72, [R183+0x15800] ;  /* 0x01580000b748783b */ /* 0x000e6e0000004200 */
[C---:B------:R-:W-:Y:S08]  /*9900*/  HMMA.16816.F32.BF16 R140, R128.reuse, R136, R140 ;  /* 0x00000088808c723c */ /* 0x040ff0000004188c */
[C---:B------:R-:W-:Y:S08]  /*9910*/  HMMA.16816.F32.BF16 R136, R128.reuse, R138, R44 ;  /* 0x0000008a8088723c */ /* 0x040ff0000004182c */
[C---:B------:R-:W-:Y:S01]  /*9920*/  HMMA.16816.F32.BF16 R44, R128.reuse, R48, R64 ;  /* 0x00000030802c723c */ /* 0x040fe20000041840 */
[----:B------:R-:W2:Y:S07]  /*9930*/  LDSM.16.MT88.4 R64, [R185+0x13800] ;  /* 0x01380000b940783b */ /* 0x000eae0000004200 */
[C---:B------:R-:W-:Y:S08]  /*9940*/  HMMA.16816.F32.BF16 R48, R128.reuse, R50, R68 ;  /* 0x000000328030723c */ /* 0x040ff00000041844 */
[C---:B-1----:R-:W-:Y:S08]  /*9950*/  HMMA.16816.F32.BF16 R68, R128.reuse, R72, R92 ;  /* 0x000000488044723c */ /* 0x042ff0000004185c */
[C---:B------:R-:W-:Y:S01]  /*9960*/  HMMA.16816.F32.BF16 R72, R128.reuse, R74, R96 ;  /* 0x0000004a8048723c */ /* 0x040fe20000041860 */
[----:B------:R-:W1:Y:S07]  /*9970*/  LDSM.16.MT88.4 R96, [R185+0x15800] ;  /* 0x01580000b960783b */ /* 0x000e6e0000004200 */
[C---:B------:R-:W-:Y:S08]  /*9980*/  HMMA.16816.F32.BF16 R40, R128.reuse, R42, R60 ;  /* 0x0000002a8028723c */ /* 0x040ff0000004183c */
[C---:B--2---:R-:W-:Y:S08]  /*9990*/  HMMA.16816.F32.BF16 R60, R128.reuse, R64, R84 ;  /* 0x00000040803c723c */ /* 0x044ff00000041854 */
[----:B------:R-:W-:Y:S01]  /*99a0*/  HMMA.16816.F32.BF16 R64, R128, R66, R88 ;  /* 0x000000428040723c */ /* 0x000fe20000041858 */
[----:B------:R-:W2:Y:S01]  /*99b0*/  LDSM.16.MT88.4 R88, [R186+0x15800] ;  /* 0x01580000ba58783b */ /* 0x000ea20000004200 */
[----:B------:R-:W-:-:S02]  /*99c0*/  IMAD.MOV.U32 R82, RZ, RZ, R189 ;  /* 0x000000ffff527224 */ /* 0x000fc400078e00bd */
[----:B------:R-:W-:Y:S01]  /*99d0*/  IMAD.MOV.U32 R80, RZ, RZ, R188 ;  /* 0x000000ffff507224 */ /* 0x000fe200078e00bc */
[----:B------:R3:W5:Y:S03]  /*99e0*/  LDL.LU R189, [R1+0xf0] ;  /* 0x0000f00001bd7983 */ /* 0x0007660000300800 */
[C---:B------:R-:W-:Y:S01]  /*99f0*/  HMMA.16816.F32.BF16 R164, R128.reuse, R160, R164 ;  /* 0x000000a080a4723c */ /* 0x040fe200000418a4 */
[----:B------:R3:W5:Y:S04]  /*9a00*/  LDL.LU R188, [R1+0xec] ;  /* 0x0000ec0001bc7983 */ /* 0x0007680000300800 */
[----:B------:R3:W5:Y:S03]  /*9a10*/  LDL.LU R187, [R1+0xe8] ;  /* 0x0000e80001bb7983 */ /* 0x0007660000300800 */
[C---:B-1----:R-:W-:Y:S01]  /*9a20*/  HMMA.16816.F32.BF16 R92, R128.reuse, R96, R120 ;  /* 0x00000060805c723c */ /* 0x042fe20000041878 */
[----:B------:R-:W1:Y:S04]  /*9a30*/  LDSM.16.MT88.4 R120, [R186+0x17800] ;  /* 0x01780000ba78783b */ /* 0x000e680000004200 */
[----:B------:R3:W5:Y:S03]  /*9a40*/  LDL.LU R182, [R1+0xe4] ;  /* 0x0000e40001b67983 */ /* 0x0007660000300800 */
[----:B------:R-:W-:Y:S07]  /*9a50*/  HMMA.16816.F32.BF16 R160, R128, R162, R16 ;  /* 0x000000a280a0723c */ /* 0x000fee0000041810 */
[----:B------:R-:W-:-:S02]  /*9a60*/  IMAD.MOV.U32 R19, RZ, RZ, R3 ;  /* 0x000000ffff137224 */ /* 0x000fc400078e0003 */
[----:B------:R-:W-:Y:S02]  /*9a70*/  IMAD.MOV.U32 R18, RZ, RZ, R2 ;  /* 0x000000ffff127224 */ /* 0x000fe400078e0002 */
[----:B------:R-:W-:Y:S02]  /*9a80*/  IMAD.MOV.U32 R17, RZ, RZ, R0 ;  /* 0x000000ffff117224 */ /* 0x000fe400078e0000 */
[----:B------:R-:W-:Y:S02]  /*9a90*/  IMAD.MOV.U32 R16, RZ, RZ, R83 ;  /* 0x000000ffff107224 */ /* 0x000fe400078e0053 */
[----:B------:R-:W-:Y:S02]  /*9aa0*/  IMAD.MOV.U32 R3, RZ, RZ, R81 ;  /* 0x000000ffff037224 */ /* 0x000fe400078e0051 */
[----:B------:R-:W-:Y:S02]  /*9ab0*/  IMAD.MOV.U32 R0, RZ, RZ, R80 ;  /* 0x000000ffff007224 */ /* 0x000fe400078e0050 */
[----:B------:R-:W-:-:S02]  /*9ac0*/  IMAD.MOV.U32 R2, RZ, RZ, R82 ;  /* 0x000000ffff027224 */ /* 0x000fc400078e0052 */
[----:B------:R-:W4:Y:S01]  /*9ad0*/  LDSM.16.MT88.4 R80, [R184+0x15800] ;  /* 0x01580000b850783b */ /* 0x000f220000004200 */
[----:B------:R-:W-:Y:S01]  /*9ae0*/  HMMA.16816.F32.BF16 R96, R128, R98, R212 ;  /* 0x000000628060723c */ /* 0x000fe200000418d4 */
[----:B------:R-:W-:-:S06]  /*9af0*/  FADD.FTZ R0, R0, R247 ;  /* 0x000000f700007221 */ /* 0x000fcc0000010000 */
[----:B------:R-:W-:Y:S01]  /*9b00*/  IMAD.MOV.U32 R215, RZ, RZ, R2 ;  /* 0x000000ffffd77224 */ /* 0x000fe200078e0002 */
[----:B--2---:R-:W-:Y:S01]  /*9b10*/  HMMA.16816.F32.BF16 R84, R128, R88, R112 ;  /* 0x000000588054723c */ /* 0x004fe20000041870 */
[----:B------:R-:W-:Y:S01]  /*9b20*/  IMAD.MOV.U32 R2, RZ, RZ, c[0x0][0x228] ;  /* 0x00008a00ff027624 */ /* 0x000fe200078e00ff */
[----:B------:R-:W-:Y:S03]  /*9b30*/  LDSM.16.MT88.4 R112, [R184+0x17800] ;  /* 0x01780000b870783b */ /* 0x000fe60000004200 */
[----:B------:R-:W-:-:S03]  /*9b40*/  IMAD.SHL.U32 R2, R2, 0x8, RZ ;  /* 0x0000000802027824 */ /* 0x000fc600078e00ff */
[----:B------:R-:W-:Y:S01]  /*9b50*/  HMMA.16816.F32.BF16 R88, R128, R90, R116 ;  /* 0x0000005a8058723c */ /* 0x000fe20000041874 */
[----:B------:R-:W-:-:S07]  /*9b60*/  FADD.FTZ R0, R215, R0 ;  /* 0x00000000d7007221 */ /* 0x000fce0000010000 */
[C---:B-1----:R-:W-:Y:S08]  /*9b70*/  HMMA.16816.F32.BF16 R116, R128.reuse, R120, R124 ;  /* 0x000000788074723c */ /* 0x042ff0000004187c */
[----:B------:R-:W-:Y:S07]  /*9b80*/  HMMA.16816.F32.BF16 R124, R128, R4, R28 ;  /* 0x00000004807c723c */ /* 0x000fee000004181c */
[----:B------:R-:W-:-:S02]  /*9b90*/  FADD.FTZ R4, R3, R248 ;  /* 0x000000f803047221 */ /* 0x000fc40000010000 */
[----:B------:R-:W-:-:S04]  /*9ba0*/  IMAD.WIDE R2, R2, 0x2, R24 ;  /* 0x0000000202027825 */ /* 0x000fc800078e0218 */
[----:B------:R-:W-:Y:S02]  /*9bb0*/  FADD.FTZ R4, R16, R4 ;  /* 0x0000000410047221 */ /* 0x000fe40000010000 */
[----:B------:R-:W-:Y:S01]  /*9bc0*/  FADD.FTZ R0, R17, R0 ;  /* 0x0000000011007221 */ /* 0x000fe20000010000 */
[----:B------:R-:W-:Y:S01]  /*9bd0*/  STG.E.U16 [R2.64], R245 ;  /* 0x000000f502007986 */ /* 0x000fe2000c101512 */
[----:B------:R-:W-:-:S03]  /*9be0*/  FADD.FTZ R4, R18, R4 ;  /* 0x0000000412047221 */ /* 0x000fc60000010000 */
[----:B------:R-:W-:Y:S01]  /*9bf0*/  STG.E.U16 [R2.64+0x2], R242 ;  /* 0x000002f202007986 */ /* 0x000fe2000c101512 */
[----:B------:R-:W-:-:S03]  /*9c00*/  FADD.FTZ R0, R19, R0 ;  /* 0x0000000013007221 */ /* 0x000fc60000010000 */
[----:B------:R-:W-:Y:S01]  /*9c10*/  STG.E.U16 [R24.64+0x10], R243 ;  /* 0x000010f318007986 */ /* 0x000fe2000c101512 */
[----:B------:R-:W-:-:S03]  /*9c20*/  FADD.FTZ R4, R10, R4 ;  /* 0x000000040a047221 */ /* 0x000fc60000010000 */
[----:B------:R-:W-:Y:S01]  /*9c30*/  STG.E.U16 [R24.64+0x12], R241 ;  /* 0x000012f118007986 */ /* 0x000fe2000c101512 */
[C---:B------:R-:W-:Y:S03]  /*9c40*/  HMMA.16816.F32.BF16 R56, R128.reuse, R58, R76 ;  /* 0x0000003a8038723c */ /* 0x040fe6000004184c */
[----:B------:R-:W-:Y:S04]  /*9c50*/  STG.E.U16 [R2.64+0x10], R246 ;  /* 0x000010f602007986 */ /* 0x000fe8000c101512 */
[----:B------:R-:W-:Y:S01]  /*9c60*/  STG.E.U16 [R2.64+0x12], R244 ;  /* 0x000012f402007986 */ /* 0x000fe2000c101512 */
[----:B----4-:R-:W-:Y:S03]  /*9c70*/  HMMA.16816.F32.BF16 R76, R128, R80, R100 ;  /* 0x00000050804c723c */ /* 0x010fe60000041864 */
[----:B------:R-:W-:Y:S01]  /*9c80*/  STG.E.U16 [R24.64+0x20], R240 ;  /* 0x000020f018007986 */ /* 0x000fe2000c101512 */
[----:B------:R-:W-:-:S03]  /*9c90*/  FADD.FTZ R0, R11, R0 ;  /* 0x000000000b007221 */ /* 0x000fc60000010000 */
[----:B------:R-:W-:Y:S01]  /*9ca0*/  STG.E.U16 [R24.64+0x22], R239 ;  /* 0x000022ef18007986 */ /* 0x000fe2000c101512 */
[----:B------:R-:W-:Y:S03]  /*9cb0*/  HMMA.16816.F32.BF16 R80, R128, R82, R104 ;  /* 0x000000528050723c */ /* 0x000fe60000041868 */
[----:B------:R-:W-:Y:S01]  /*9cc0*/  STG.E.U16 [R2.64+0x20], R238 ;  /* 0x000020ee02007986 */ /* 0x000fe2000c101512 */
[----:B------:R-:W-:-:S03]  /*9cd0*/  FADD.FTZ R4, R8, R4 ;  /* 0x0000000408047221 */ /* 0x000fc60000010000 */
[----:B------:R-:W-:Y:S04]  /*9ce0*/  STG.E.U16 [R2.64+0x22], R236 ;  /* 0x000022ec02007986 */ /* 0x000fe8000c101512 */
[----:B------:R-:W-:Y:S04]  /*9cf0*/  STG.E.U16 [R24.64+0x30], R237 ;  /* 0x000030ed18007986 */ /* 0x000fe8000c101512 */
[----:B------:R-:W-:Y:S04]  /*9d00*/  STG.E.U16 [R24.64+0x32], R211 ;  /* 0x000032d318007986 */ /* 0x000fe8000c101512 */
[----:B------:R-:W-:Y:S04]  /*9d10*/  STG.E.U16 [R2.64+0x30], R210 ;  /* 0x000030d202007986 */ /* 0x000fe8000c101512 */
[----:B------:R-:W-:Y:S01]  /*9d20*/  STG.E.U16 [R2.64+0x32], R181 ;  /* 0x000032b502007986 */ /* 0x000fe2000c101512 */
[----:B------:R-:W-:-:S03]  /*9d30*/  FADD.FTZ R0, R9, R0 ;  /* 0x0000000009007221 */ /* 0x000fc60000010000 */
[----:B------:R-:W1:Y:S04]  /*9d40*/  LDSM.16.MT88.4 R104, [R183+0x17800] ;  /* 0x01780000b768783b */ /* 0x000e680000004200 */
[----:B------:R-:W-:Y:S04]  /*9d50*/  STG.E.U16 [R24.64+0x40], R180 ;  /* 0x000040b418007986 */ /* 0x000fe8000c101512 */
[----:B------:R-:W-:Y:S01]  /*9d60*/  STG.E.U16 [R24.64+0x42], R179 ;  /* 0x000042b318007986 */ /* 0x000fe2000c101512 */
[----:B------:R-:W-:-:S03]  /*9d70*/  FADD.FTZ R4, R32, R4 ;  /* 0x0000000420047221 */ /* 0x000fc60000010000 */
[----:B------:R-:W-:Y:S04]  /*9d80*/  STG.E.U16 [R2.64+0x40], R177 ;  /* 0x000040b102007986 */ /* 0x000fe8000c101512 */
[----:B------:R-:W-:Y:S04]  /*9d90*/  STG.E.U16 [R2.64+0x42], R178 ;  /* 0x000042b202007986 */ /* 0x000fe8000c101512 */
[----:B------:R-:W-:Y:S04]  /*9da0*/  STG.E.U16 [R24.64+0x50], R176 ;  /* 0x000050b018007986 */ /* 0x000fe8000c101512 */
[----:B------:R-:W-:Y:S04]  /*9db0*/  STG.E.U16 [R24.64+0x52], R175 ;  /* 0x000052af18007986 */ /* 0x000fe8000c101512 */
        /* <DEDUP_REMOVED lines=8> */
[----:B------:R-:W-:Y:S04]  /*9e40*/  STG.E.U16 [R24.64+0x72], R135 ;  /* 0x0000728718007986 */ /* 0x000fe8000c101512 */
[----:B------:R-:W-:Y:S04]  /*9e50*/  STG.E.U16 [R2.64+0x70], R134 ;  /* 0x0000708602007986 */ /* 0x000fe8000c101512 */
[----:B------:R2:W-:Y:S01]  /*9e60*/  STG.E.U16 [R2.64+0x72], R33 ;  /* 0x0000722102007986 */ /* 0x0005e2000c101512 */
[----:B------:R-:W-:-:S04]  /*9e70*/  FADD.FTZ R0, R34, R0 ;  /* 0x0000000022007221 */ /* 0x000fc80000010000 */
[----:B------:R-:W-:-:S04]  /*9e80*/  FADD.FTZ R0, R250, R0 ;  /* 0x00000000fa007221 */ /* 0x000fc80000010000 */
[----:B------:R-:W-:Y:S02]  /*9e90*/  FADD.FTZ R248, R249, R0 ;  /* 0x00000000f9f87221 */ /* 0x000fe40000010000 */
[----:B--2---:R-:W-:-:S04]  /*9ea0*/  FADD.FTZ R2, R26, R4 ;  /* 0x000000041a027221 */ /* 0x004fc80000010000 */
[----:B------:R-:W-:-:S04]  /*9eb0*/  FADD.FTZ R2, R35, R2 ;  /* 0x0000000223027221 */ /* 0x000fc80000010000 */
[----:B------:R-:W-:-:S04]  /*9ec0*/  FADD.FTZ R2, R252, R2 ;  /* 0x00000002fc027221 */ /* 0x000fc80000010000 */
[----:B------:R-:W-:Y:S01]  /*9ed0*/  FADD.FTZ R251, R251, R2 ;  /* 0x00000002fbfb7221 */ /* 0x000fe20000010000 */
[----:B------:R3:W-:Y:S04]  /*9ee0*/  STL [R1+0x80], R248 ;  /* 0x000080f801007387 */ /* 0x0007e80000100800 */
[----:B------:R3:W-:Y:S01]  /*9ef0*/  STL [R1+0x84], R251 ;  /* 0x000084fb01007387 */ /* 0x0007e20000100800 */
[----:B-1----:R-:W-:Y:S01]  /*9f00*/  HMMA.16816.F32.BF16 R100, R128, R104, R224 ;  /* 0x000000688064723c */ /* 0x002fe200000418e0 */
[----:B------:R-:W-:-:S07]  /*9f10*/  IADD3 R212, P1, R24, -0x80, RZ ;  /* 0xffffff8018d47810 */ /* 0x000fce0007f3e0ff */
[----:B------:R-:W-:Y:S01]  /*9f20*/  HMMA.16816.F32.BF16 R108, R128, R112, R232 ;  /* 0x00000070806c723c */ /* 0x000fe200000418e8 */
[----:B------:R-:W-:-:S07]  /*9f30*/  IADD3.X R213, R25, -0x1, RZ, P1, !PT ;  /* 0xffffffff19d57810 */ /* 0x000fce0000ffe4ff */
[C---:B------:R-:W-:Y:S08]  /*9f40*/  HMMA.16816.F32.BF16 R104, R128.reuse, R106, R220 ;  /* 0x0000006a8068723c */ /* 0x040ff000000418dc */
[C---:B------:R-:W-:Y:S08]  /*9f50*/  HMMA.16816.F32.BF16 R112, R128.reuse, R114, R228 ;  /* 0x000000728070723c */ /* 0x040ff000000418e4 */
[C---:B------:R-:W-:Y:S08]  /*9f60*/  HMMA.16816.F32.BF16 R120, R128.reuse, R122, R12 ;  /* 0x0000007a8078723c */ /* 0x040ff0000004180c */
[----:B------:R-:W-:Y:S01]  /*9f70*/  HMMA.16816.F32.BF16 R128, R128, R6, R20 ;  /* 0x000000068080723c */ /* 0x000fe20000041814 */
[----:B------:R-:W-:Y:S07]  /*9f80*/  @!P0 BRA `(.L_x_1111) ;  /* 0x00007e7000008947 */ /* 0x000fee0003800000 */
[----:B---3--:R-:W2:Y:S04]  /*9f90*/  LDL.64 R10, [R1+0x98] ;  /* 0x00009800010a7983 */ /* 0x008ea80000100a00 */
[----:B------:R-:W3:Y:S04]  /*9fa0*/  LDL.64 R8, [R1+0xc8] ;  /* 0x0000c80001087983 */ /* 0x000ee80000100a00 */
[----:B------:R-:W4:Y:S04]  /*9fb0*/  LDL.64 R26, [R1+0xd8] ;  /* 0x0000d800011a7983 */ /* 0x000f280000100a00 */
[----:B------:R-:W4:Y:S04]  /*9fc0*/  LDL R32, [R1+0xac] ;  /* 0x0000ac0001207983 */ /* 0x000f280000100800 */
[----:B------:R-:W4:Y:S04]  /*9fd0*/  LDL R34, [R1+0xa8] ;  /* 0x0000a80001227983 */ /* 0x000f280000100800 */
[----:B------:R-:W4:Y:S01]  /*9fe0*/  LDL R35, [R1+0xb0] ;  /* 0x0000b00001237983 */ /* 0x000f220000100800 */
[----:B------:R-:W-:Y:S01]  /*9ff0*/  UIADD3 UR24, UR8, -0x2, URZ ;  /* 0xfffffffe08187890 */ /* 0x000fe2000fffe03f */
[----:B------:R-:W-:-:S04]  /*a000*/  DEPBAR.LE SB0, 0x0 ;  /* 0x000080000000791a */ /* 0x000fc80000000000 */
[----:B------:R-:W-:Y:S01]  /*a010*/  USHF.R.S32.HI UR5, URZ, 0x1f, UR24 ;  /* 0x0000001f3f057899 */ /* 0x000fe20008011418 */
[----:B------:R-:W-:Y:S01]  /*a020*/  IMAD.U32 R0, RZ, RZ, UR24 ;  /* 0x00000018ff007e24 */ /* 0x000fe2000f8e00ff */
[----:B------:R-:W-:-:S04]  /*a030*/  UIMAD UR4, UR12, UR24, URZ ;  /* 0x000000180c0472a4 */ /* 0x000fc8000f8e023f */
[----:B------:R-:W-:Y:S01]  /*a040*/  UIMAD UR4, UR5, UR17, UR4 ;  /* 0x00000011050472a4 */ /* 0x000fe2000f8e0204 */
[----:B------:R-:W-:Y:S01]  /*a050*/  BAR.SYNC.DEFER_BLOCKING 0x0 ;  /* 0x0000000000007b1d */ /* 0x000fe20000010000 */
[----:B--2---:R-:W-:Y:S01]  /*a060*/  ISETP.GE.AND P6, PT, R10, c[0x0][0x220], PT ;  /* 0x000088000a007a0c */ /* 0x004fe20003fc6270 */
[----:B---3--:R-:W-:Y:S02]  /*a070*/  IMAD.MOV.U32 R3, RZ, RZ, R9 ;  /* 0x000000ffff037224 */ /* 0x008fe400078e0009 */
[----:B----4-:R-:W-:Y:S01]  /*a080*/  IMAD.MOV.U32 R2, RZ, RZ, R26 ;  /* 0x000000ffff027224 */ /* 0x010fe200078e001a */
[----:B------:R-:W-:Y:S02]  /*a090*/  ISETP.GE.AND P5, PT, R32, c[0x0][0x220], PT ;  /* 0x0000880020007a0c */ /* 0x000fe40003fa6270 */
[----:B------:R-:W-:Y:S01]  /*a0a0*/  ISETP.GE.AND P4, PT, R34, c[0x0][0x220], PT ;  /* 0x0000880022007a0c */ /* 0x000fe20003f86270 */
[----:B------:R-:W-:Y:S01]  /*a0b0*/  IMAD.WIDE.U32 R2, R0, UR17, R2 ;  /* 0x0000001100027c25 */ /* 0x000fe2000f8e0002 */
[----:B------:R-:W-:-:S04]  /*a0c0*/  ISETP.GE.AND P3, PT, R35, c[0x0][0x220], PT ;  /* 0x0000880023007a0c */ /* 0x000fc80003f66270 */
[----:B------:R-:W-:Y:S02]  /*a0d0*/  IADD3 R0, R3, UR4, RZ ;  /* 0x0000000403007c10 */ /* 0x000fe4000fffe0ff */
[----:B------:R-:W-:-:S03]  /*a0e0*/  @!P6 LEA R134, P2, R2, c[0x0][0x170], 0x1 ;  /* 0x00005c000286ea11 */ /* 0x000fc600078408ff */
[C---:B------:R-:W-:Y:S02]  /*a0f0*/  @!P5 LEA R32, P1, R2.reuse, c[0x0][0x170], 0x1 ;  /* 0x00005c000220da11 */ /* 0x040fe400078208ff */
[C-C-:B------:R-:W-:Y:S02]  /*a100*/  @!P6 LEA.HI.X R135, R2.reuse, c[0x0][0x174], R0.reuse, 0x1, P2 ;  /* 0x00005d000287ea11 */ /* 0x140fe400010f0c00 */
[C---:B------:R-:W-:Y:S02]  /*a110*/  @!P4 LEA R30, P0, R2.reuse, c[0x0][0x170], 0x1 ;  /* 0x00005c00021eca11 */ /* 0x040fe400078008ff */
[C---:B------:R-:W-:Y:S02]  /*a120*/  IADD3 R3, P2, R2.reuse, UR23, RZ ;  /* 0x0000001702037c10 */ /* 0x040fe4000ff5e0ff */
[C-C-:B------:R-:W-:Y:S02]  /*a130*/  @!P5 LEA.HI.X R33, R2.reuse, c[0x0][0x174], R0.reuse, 0x1, P1 ;  /* 0x00005d000221da11 */ /* 0x140fe400008f0c00 */
[----:B------:R-:W-:-:S02]  /*a140*/  @!P4 LEA.HI.X R31, R2, c[0x0][0x174], R0, 0x1, P0 ;  /* 0x00005d00021fca11 */ /* 0x000fc400000f0c00 */
[----:B------:R-:W-:Y:S02]  /*a150*/  @!P3 LEA R28, P1, R2, c[0x0][0x170], 0x1 ;  /* 0x00005c00021cba11 */ /* 0x000fe400078208ff */
[----:B------:R-:W-:Y:S02]  /*a160*/  IADD3.X R4, R0, UR10, RZ, P2, !PT ;  /* 0x0000000a00047c10 */ /* 0x000fe400097fe4ff */
[C---:B------:R-:W-:Y:S02]  /*a170*/  @!P6 LEA R34, P0, R3.reuse, c[0x0][0x170], 0x1 ;  /* 0x00005c000322ea11 */ /* 0x040fe400078008ff */
[C---:B------:R-:W-:Y:S01]  /*a180*/  @!P5 LEA R26, P2, R3.reuse, c[0x0][0x170], 0x1 ;  /* 0x00005c00031ada11 */ /* 0x040fe200078408ff */
[----:B------:R-:W-:Y:S01]  /*a190*/  @P6 STS.128 [R209+0x10000], RZ ;  /* 0x010000ffd1006388 */ /* 0x000fe20000000c00 */
[----:B------:R-:W-:Y:S02]  /*a1a0*/  @!P3 LEA.HI.X R29, R2, c[0x0][0x174], R0, 0x1, P1 ;  /* 0x00005d00021dba11 */ /* 0x000fe400008f0c00 */
        /* <DEDUP_REMOVED lines=23> */
[----:B------:R-:W-:-:S03]  /*a320*/  @!P5 LEA R16, P2, R0, c[0x0][0x170], 0x1 ;  /* 0x00005c000010da11 */ /* 0x000fc600078408ff */
[----:B------:R-:W-:Y:S01]  /*a330*/  @P3 STS.128 [R209+0x16000], RZ ;  /* 0x016000ffd1003388 */ /* 0x000fe20000000c00 */
[----:B------:R-:W-:-:S03]  /*a340*/  @!P6 LEA.HI.X R19, R0, c[0x0][0x174], R3, 0x1, P0 ;  /* 0x00005d000013ea11 */ /* 0x000fc600000f0c03 */
[----:B------:R-:W-:Y:S01]  /*a350*/  @!PT LDS RZ, [RZ] ;  /* 0x00000000fffff984 */ /* 0x000fe20000000800 */
[----:B------:R-:W-:Y:S01]  /*a360*/  @!PT LDS RZ, [RZ] ;  /* 0x00000000fffff984 */ /* 0x000fe20000000800 */
[----:B------:R-:W-:Y:S01]  /*a370*/  @!PT LDS RZ, [RZ] ;  /* 0x00000000fffff984 */ /* 0x000fe20000000800 */
[----:B------:R3:W-:Y:S01]  /*a380*/  @!P3 LDGSTS.E.BYPASS.LTC128B.128 [R209+0x16000], [R28.64+0x180] ;  /* 0x160001801cd1bfae */ /* 0x0007e2000b901d52 */
[----:B------:R-:W-:-:S03]  /*a390*/  @!P4 LEA R14, P1, R0, c[0x0][0x170], 0x1 ;  /* 0x00005c00000eca11 */ /* 0x000fc600078208ff */
[----:B------:R-:W-:Y:S01]  /*a3a0*/  @P6 STS.128 [R209+0x10800], RZ ;  /* 0x010800ffd1006388 */ /* 0x000fe20000000c00 */
[----:B------:R-:W-:-:S03]  /*a3b0*/  @!P3 LEA R12, P0, R0, c[0x0][0x170], 0x1 ;  /* 0x00005c00000cba11 */ /* 0x000fc600078008ff */
[----:B------:R-:W-:Y:S01]  /*a3c0*/  @!PT LDS RZ, [RZ] ;  /* 0x00000000fffff984 */ /* 0x000fe20000000800 */
[----:B------:R-:W-:Y:S01]  /*a3d0*/  @!PT LDS RZ, [RZ] ;  /* 0x00000000fffff984 */ /* 0x000fe20000000800 */
[----:B------:R-:W-:Y:S01]  /*a3e0*/  @!PT LDS RZ, [RZ] ;  /* 0x00000000fffff984 */ /* 0x000fe20000000800 */
[----:B------:R2:W-:Y:S01]  /*a3f0*/  @!P6 LDGSTS.E.BYPASS.LTC128B.128 [R209+0x10800], [R34.64] ;  /* 0x1080000022d1efae */ /* 0x0005e2000b901d52 */
[----:B------:R-:W-:-:S03]  /*a400*/  @!P5 LEA.HI.X R17, R0, c[0x0][0x174], R3, 0x1, P2 ;  /* 0x00005d000011da11 */ /* 0x000fc600010f0c03 */
[----:B------:R-:W-:Y:S01]  /*a410*/  @P5 STS.128 [R209+0x12800], RZ ;  /* 0x012800ffd1005388 */ /* 0x000fe20000000c00 */
[----:B------:R-:W-:-:S03]  /*a420*/  IADD3 R2, P2, R0, UR23, RZ ;  /* 0x0000001700027c10 */ /* 0x000fc6000ff5e0ff */
        /* <DEDUP_REMOVED lines=10> */
[----:B------:R1:W-:Y:S01]  /*a4d0*/  @!P4 LDGSTS.E.BYPASS.LTC128B.128 [R209+0x14800], [R22.64+0x100] ;  /* 0x1480010016d1cfae */ /* 0x0003e2000b901d52 */
[----:B------:R-:W-:-:S03]  /*a4e0*/  IADD3.X R3, R3, UR10, RZ, P2, !PT ;  /* 0x0000000a03037c10 */ /* 0x000fc600097fe4ff */
[----:B------:R-:W-:Y:S01]  /*a4f0*/  @P3 STS.128 [R209+0x16800], RZ ;  /* 0x016800ffd1003388 */ /* 0x000fe20000000c00 */
[----:B------:R-:W-:-:S03]  /*a500*/  @!P6 LEA R10, P0, R2, c[0x0][0x170], 0x1 ;  /* 0x00005c00020aea11 */ /* 0x000fc600078008ff */
        /* <DEDUP_REMOVED lines=13> */
[----:B------:R-:W-:-:S03]  /*a5e0*/  @!P3 LEA R4, P0, R2, c[0x0][0x170], 0x1 ;  /* 0x00005c000204ba11 */ /* 0x000fc600078008ff */
        /* <DEDUP_REMOVED lines=37> */
[----:B-1---5:R-:W-:Y:S04]  /*a840*/  LDSM.16.M88.4 R16, [R182+0x8000] ;  /* 0x00800000b610783b */ /* 0x022fe80000000200 */
[----:B------:R-:W-:Y:S04]  /*a850*/  LDSM.16.M88.4 R172, [R193] ;  /* 0x00000000c1ac783b */ /* 0x000fe80000000200 */
[----:B--2---:R-:W-:Y:S04]  /*a860*/  LDSM.16.M88.4 R8, [R190] ;  /* 0x00000000be08783b */ /* 0x004fe80000000200 */
[----:B------:R-:W-:Y:S04]  /*a870*/  LDSM.16.M88.4 R32, [R182+0x8800] ;  /* 0x00880000b620783b */ /* 0x000fe80000000200 */
[----:B---3--:R-:W-:Y:S04]  /*a880*/  LDSM.16.M88.4 R28, [R182+0x9000] ;  /* 0x00900000b61c783b */ /* 0x008fe80000000200 */
[----:B------:R-:W-:Y:S04]  /*a890*/  LDSM.16.M88.4 R20, [R182+0x9800] ;  /* 0x00980000b614783b */ /* 0x000fe80000000200 */
[----:B----4-:R-:W1:Y:S04]  /*a8a0*/  LDSM.16.M88.4 R4, [R189] ;  /* 0x00000000bd04783b */ /* 0x010e680000000200 */
[----:B------:R-:W2:Y:S04]  /*a8b0*/  LDSM.16.M88.4 R228, [R208] ;  /* 0x00000000d0e4783b */ /* 0x000ea80000000200 */
[----:B------:R-:W3:Y:S01]  /*a8c0*/  S2R R211, SR_TID.X ;  /* 0x0000000000d37919 */ /* 0x000ee20000002100 */
[----:B------:R-:W-:-:S03]  /*a8d0*/  IMAD.U32 R0, RZ, RZ, UR24 ;  /* 0x00000018ff007e24 */ /* 0x000fc6000f8e00ff */
[----:B------:R-:W0:Y:S01]  /*a8e0*/  LDGDEPBAR ;  /* 0x00000000000079af */ /* 0x000e220000000000 */
[C---:B-1----:R-:W-:Y:S08]  /*a8f0*/  HMMA.16816.F32.BF16 R12, R4.reuse, R16, RZ ;  /* 0x00000010040c723c */ /* 0x042ff000000418ff */
[C---:B------:R-:W-:Y:S08]  /*a900*/  HMMA.16816.F32.BF16 R16, R4.reuse, R18, RZ ;  /* 0x000000120410723c */ /* 0x040ff000000418ff */
[----:B------:R-:W-:Y:S08]  /*a910*/  HMMA.16816.F32.BF16 R224, R4, R32, RZ ;  /* 0x0000002004e0723c */ /* 0x000ff000000418ff */
[C---:B------:R-:W-:Y:S08]  /*a920*/  HMMA.16816.F32.BF16 R12, R8.reuse, R172, R12 ;  /* 0x000000ac080c723c */ /* 0x040ff0000004180c */
[----:B------:R-:W-:Y:S01]  /*a930*/  HMMA.16816.F32.BF16 R172, R8, R174, R16 ;  /* 0x000000ae08ac723c */ /* 0x000fe20000041810 */
[----:B------:R-:W1:Y:S07]  /*a940*/  LDSM.16.M88.4 R16, [R206] ;  /* 0x00000000ce10783b */ /* 0x000e6e0000000200 */
[C---:B------:R-:W-:Y:S08]  /*a950*/  HMMA.16816.F32.BF16 R220, R4.reuse, R34, RZ ;  /* 0x0000002204dc723c */ /* 0x040ff000000418ff */
[C---:B------:R-:W-:Y:S08]  /*a960*/  HMMA.16816.F32.BF16 R212, R4.reuse, R28, RZ ;  /* 0x0000001c04d4723c */ /* 0x040ff000000418ff */
[C---:B------:R-:W-:Y:S01]  /*a970*/  HMMA.16816.F32.BF16 R176, R4.reuse, R30, RZ ;  /* 0x0000001e04b0723c */ /* 0x040fe200000418ff */
[----:B------:R-:W-:Y:S07]  /*a980*/  LDSM.16.M88.4 R28, [R188+0x8000] ;  /* 0x00800000bc1c783b */ /* 0x000fee0000000200 */
[C---:B------:R-:W-:Y:S08]  /*a990*/  HMMA.16816.F32.BF16 R168, R4.reuse, R20, RZ ;  /* 0x0000001404a8723c */ /* 0x040ff000000418ff */
[----:B------:R-:W-:Y:S01]  /*a9a0*/  HMMA.16816.F32.BF16 R32, R4, R22, RZ ;  /* 0x000000160420723c */ /* 0x000fe200000418ff */
[----:B------:R-:W4:Y:S04]  /*a9b0*/  LDSM.16.M88.4 R4, [R192] ;  /* 0x00000000c004783b */ /* 0x000f280000000200 */
[----:B------:R-:W3:Y:S03]  /*a9c0*/  LDSM.16.M88.4 R20, [R207] ;  /* 0x00000000cf14783b */ /* 0x000ee60000000200 */
[C---:B--2---:R-:W-:Y:S08]  /*a9d0*/  HMMA.16816.F32.BF16 R240, R8.reuse, R230, R220 ;  /* 0x000000e608f0723c */ /* 0x044ff000000418dc */
[C---:B------:R-:W-:Y:S01]  /*a9e0*/  HMMA.16816.F32.BF16 R236, R8.reuse, R228, R224 ;  /* 0x000000e408ec723c */ /* 0x040fe200000418e0 */
[----:B------:R-:W2:Y:S07]  /*a9f0*/  LDSM.16.M88.4 R224, [R188+0x8800] ;  /* 0x00880000bce0783b */ /* 0x000eae0000000200 */
[C---:B-1----:R-:W-:Y:S08]  /*aa00*/  HMMA.16816.F32.BF16 R220, R8.reuse, R16, R168 ;  /* 0x0000001008dc723c */ /* 0x042ff000000418a8 */
[----:B------:R-:W-:Y:S01]  /*aa10*/  HMMA.16816.F32.BF16 R168, R8, R18, R32 ;  /* 0x0000001208a8723c */ /* 0x000fe20000041820 */
[----:B------:R-:W1:Y:S07]  /*aa20*/  LDSM.16.M88.4 R32, [R188+0x9000] ;  /* 0x00900000bc20783b */ /* 0x000e6e0000000200 */
[C---:B----4-:R-:W-:Y:S08]  /*aa30*/  HMMA.16816.F32.BF16 R16, R4.reuse, R28, R12 ;  /* 0x0000001c0410723c */ /* 0x050ff0000004180c */
[----:B------:R-:W-:Y:S01]  /*aa40*/  HMMA.16816.F32.BF16 R12, R4, R30, R172 ;  /* 0x0000001e040c723c */ /* 0x000fe200000418ac */
[----:B------:R-:W4:Y:S04]  /*aa50*/  LDSM.16.M88.4 R28, [R188+0x9800] ;  /* 0x00980000bc1c783b */ /* 0x000f280000000200 */
[----:B------:R-:W-:Y:S03]  /*aa60*/  LDSM.16.M88.4 R172, [R187+0x1000] ;  /* 0x00100000bbac783b */ /* 0x000fe60000000200 */
[C---:B---3--:R-:W-:Y:S01]  /*aa70*/  HMMA.16816.F32.BF16 R232, R8.reuse, R20, R212 ;  /* 0x0000001408e8723c */ /* 0x048fe200000418d4 */
[----:B------:R-:W-:Y:S07]  /*aa80*/  LDSM.16.M88.4 R212, [R187+0x800] ;  /* 0x00080000bbd4783b */ /* 0x000fee0000000200 */
[----:B------:R-:W-:Y:S01]  /*aa90*/  HMMA.16816.F32.BF16 R228, R8, R22, R176 ;  /* 0x0000001608e4723c */ /* 0x000fe200000418b0 */
[----:B------:R-:W-:Y:S04]  /*aaa0*/  LDSM.16.M88.4 R8, [R191] ;  /* 0x00000000bf08783b */ /* 0x000fe80000000200 */
[----:B------:R-:W3:Y:S03]  /*aab0*/  LDSM.16.M88.4 R20, [R187] ;  /* 0x00000000bb14783b */ /* 0x000ee60000000200 */
[C---:B--2---:R-:W-:Y:S08]  /*aac0*/  HMMA.16816.F32.BF16 R176, R4.reuse, R224, R236 ;  /* 0x000000e004b0723c */ /* 0x044ff000000418ec */
        /* <DEDUP_REMOVED lines=8> */
[----:B------:R-:W-:Y:S03]  /*ab50*/  LDSM.16.M88.4 R4, [R189+0x2000] ;  /* 0x00200000bd04783b */ /* 0x000fe60000000200 */
[C---:B---3--:R-:W-:Y:S08]  /*ab60*/  HMMA.16816.F32.BF16 R168, R8.reuse, R20, R16 ;  /* 0x0000001408a8723c */ /* 0x048ff00000041810 */
[C---:B------:R-:W-:Y:S01]  /*ab70*/  HMMA.16816.F32.BF16 R16, R8.reuse, R22, R12 ;  /* 0x000000160810723c */ /* 0x040fe2000004180c */
[----:B------:R-:W2:Y:S07]  /*ab80*/  LDSM.16.M88.4 R20, [R182+0xa000] ;  /* 0x00a00000b614783b */ /* 0x000eae0000000200 */
[C---:B------:R-:W-:Y:S08]  /*ab90*/  HMMA.16816.F32.BF16 R12, R8.reuse, R212, R176 ;  /* 0x000000d4080c723c */ /* 0x040ff000000418b0 */
[C---:B------:R-:W-:Y:S08]  /*aba0*/  HMMA.16816.F32.BF16 R176, R8.reuse, R214, R224 ;  /* 0x000000d608b0723c */ /* 0x040ff000000418e0 */
[C---:B------:R-:W-:Y:S08]  /*abb0*/  HMMA.16816.F32.BF16 R212, R8.reuse, R172, R236 ;  /* 0x000000ac08d4723c */ /* 0x040ff000000418ec */
[C---:B------:R-:W-:Y:S08]  /*abc0*/  HMMA.16816.F32.BF16 R236, R8.reuse, R174, R232 ;  /* 0x000000ae08ec723c */ /* 0x040ff000000418e8 */
[----:B-1----:R-:W-:Y:S01]  /*abd0*/  HMMA.16816.F32.BF16 R232, R8, R28, R228 ;  /* 0x0000001c08e8723c */ /* 0x002fe200000418e4 */
[----:B------:R-:W1:Y:S07]  /*abe0*/  LDSM.16.M88.4 R228, [R182+0xb800] ;  /* 0x00b80000b6e4783b */ /* 0x000e6e0000000200 */
[C---:B--2---:R-:W-:Y:S08]  /*abf0*/  HMMA.16816.F32.BF16 R172, R4.reuse, R20, R168 ;  /* 0x0000001404ac723c */ /* 0x044ff000000418a8 */
[----:B------:R-:W-:Y:S08]  /*ac00*/  HMMA.16816.F32.BF16 R168, R4, R22, R16 ;  /* 0x0000001604a8723c */ /* 0x000ff00000041810 */
[----:B------:R-:W-:Y:S01]  /*ac10*/  HMMA.16816.F32.BF16 R224, R8, R30, R220 ;  /* 0x0000001e08e0723c */ /* 0x000fe200000418dc */
[----:B------:R-:W-:Y:S04]  /*ac20*/  LDSM.16.M88.4 R8, [R190+0x2000] ;  /* 0x00200000be08783b */ /* 0x000fe80000000200 */
[----:B------:R-:W-:Y:S03]  /*ac30*/  LDSM.16.M88.4 R28, [R204] ;  /* 0x00000000cc1c783b */ /* 0x000fe60000000200 */
[C---:B------:R-:W-:Y:S08]  /*ac40*/  HMMA.16816.F32.BF16 R20, R4.reuse, R32, R12 ;  /* 0x000000200414723c */ /* 0x040ff0000004180c */
[C---:B------:R-:W-:Y:S01]  /*ac50*/  HMMA.16816.F32.BF16 R16, R4.reuse, R34, R176 ;  /* 0x000000220410723c */ /* 0x040fe200000418b0 */
[----:B------:R-:W2:Y:S04]  /*ac60*/  LDSM.16.M88.4 R32, [R205] ;  /* 0x00000000cd20783b */ /* 0x000ea80000000200 */
[----:B------:R-:W3:Y:S03]  /*ac70*/  LDSM.16.M88.4 R176, [R203] ;  /* 0x00000000cbb0783b */ /* 0x000ee60000000200 */
[C---:B------:R-:W-:Y:S08]  /*ac80*/  HMMA.16816.F32.BF16 R220, R4.reuse, R242, R236 ;  /* 0x000000f204dc723c */ /* 0x040ff000000418ec */
[C---:B------:R-:W-:Y:S08]  /*ac90*/  HMMA.16816.F32.BF16 R12, R4.reuse, R240, R212 ;  /* 0x000000f0040c723c */ /* 0x040ff000000418d4 */
[C---:B-1----:R-:W-:Y:S01]  /*aca0*/  HMMA.16816.F32.BF16 R236, R4.reuse, R230, R224 ;  /* 0x000000e604ec723c */ /* 0x042fe200000418e0 */
[----:B------:R-:W1:Y:S07]  /*acb0*/  LDSM.16.M88.4 R224, [R202] ;  /* 0x00000000cae0783b */ /* 0x000e6e0000000200 */
[----:B------:R-:W-:Y:S01]  /*acc0*/  HMMA.16816.F32.BF16 R240, R4, R228, R232 ;  /* 0x000000e404f0723c */ /* 0x000fe200000418e8 */
[----:B------:R-:W-:Y:S07]  /*acd0*/  LDSM.16.M88.4 R4, [R192+0x2000] ;  /* 0x00200000c004783b */ /* 0x000fee0000000200 */
[C---:B--2---:R-:W-:Y:S01]  /*ace0*/  HMMA.16816.F32.BF16 R228, R8.reuse, R34, R168 ;  /* 0x0000002208e4723c */ /* 0x044fe200000418a8 */
[----:B------:R-:W2:Y:S07]  /*acf0*/  LDSM.16.M88.4 R168, [R188+0xa000] ;  /* 0x00a00000bca8783b */ /* 0x000eae0000000200 */
[C---:B------:R-:W-:Y:S01]  /*ad00*/  HMMA.16816.F32.BF16 R232, R8.reuse, R32, R172 ;  /* 0x0000002008e8723c */ /* 0x040fe200000418ac */
[----:B------:R-:W4:Y:S07]  /*ad10*/  LDSM.16.M88.4 R32, [R188+0xa800] ;  /* 0x00a80000bc20783b */ /* 0x000f2e0000000200 */
[C---:B------:R-:W-:Y:S08]  /*ad20*/  HMMA.16816.F32.BF16 R212, R8.reuse, R28, R20 ;  /* 0x0000001c08d4723c */ /* 0x040ff00000041814 */
[C---:B------:R-:W-:Y:S01]  /*ad30*/  HMMA.16816.F32.BF16 R172, R8.reuse, R30, R16 ;  /* 0x0000001e08ac723c */ /* 0x040fe20000041810 */
[----:B------:R-:W4:Y:S07]  /*ad40*/  LDSM.16.M88.4 R28, [R188+0xb000] ;  /* 0x00b00000bc1c783b */ /* 0x000f2e0000000200 */
[C---:B---3--:R-:W-:Y:S01]  /*ad50*/  HMMA.16816.F32.BF16 R16, R8.reuse, R178, R220 ;  /* 0x000000b20810723c */ /* 0x048fe200000418dc */
[----:B------:R-:W3:Y:S07]  /*ad60*/  LDSM.16.M88.4 R220, [R188+0xb800] ;  /* 0x00b80000bcdc783b */ /* 0x000eee0000000200 */
[C---:B------:R-:W-:Y:S08]  /*ad70*/  HMMA.16816.F32.BF16 R20, R8.reuse, R176, R12 ;  /* 0x000000b00814723c */ /* 0x040ff0000004180c */
[C---:B-1----:R-:W-:Y:S01]  /*ad80*/  HMMA.16816.F32.BF16 R12, R8.reuse, R224, R240 ;  /* 0x000000e0080c723c */ /* 0x042fe200000418f0 */
[----:B------:R-:W-:Y:S07]  /*ad90*/  LDSM.16.M88.4 R240, [R182+0xc000] ;  /* 0x00c00000b6f0783b */ /* 0x000fee0000000200 */
[----:B------:R-:W-:Y:S01]  /*ada0*/  HMMA.16816.F32.BF16 R224, R8, R226, R236 ;  /* 0x000000e208e0723c */ /* 0x000fe200000418ec */
[----:B------:R-:W-:Y:S07]  /*adb0*/  LDSM.16.M88.4 R8, [R191+0x2000] ;  /* 0x00200000bf08783b */ /* 0x000fee0000000200 */
[C---:B--2---:R-:W-:Y:S08]  /*adc0*/  HMMA.16816.F32.BF16 R236, R4.reuse, R168, R232 ;  /* 0x000000a804ec723c */ /* 0x044ff000000418e8 */
[C---:B------:R-:W-:Y:S01]  /*add0*/  HMMA.16816.F32.BF16 R232, R4.reuse, R170, R228 ;  /* 0x000000aa04e8723c */ /* 0x040fe200000418e4 */
[----:B------:R-:W1:Y:S07]  /*ade0*/  LDSM.16.M88.4 R168, [R187+0x2000] ;  /* 0x00200000bba8783b */ /* 0x000e6e0000000200 */
[C---:B----4-:R-:W-:Y:S08]  /*adf0*/  HMMA.16816.F32.BF16 R228, R4.reuse, R32, R212 ;  /* 0x0000002004e4723c */ /* 0x050ff000000418d4 */
[C---:B------:R-:W-:Y:S01]  /*ae00*/  HMMA.16816.F32.BF16 R212, R4.reuse, R34, R172 ;  /* 0x0000002204d4723c */ /* 0x040fe200000418ac */
[----:B------:R-:W2:Y:S07]  /*ae10*/  LDSM.16.M88.4 R32, [R187+0x2800] ;  /* 0x00280000bb20783b */ /* 0x000eae0000000200 */
[C---:B------:R-:W-:Y:S01]  /*ae20*/  HMMA.16816.F32.BF16 R172, R4.reuse, R30, R16 ;  /* 0x0000001e04ac723c */ /* 0x040fe20000041810 */
[----:B------:R-:W4:Y:S07]  /*ae30*/  LDSM.16.M88.4 R16, [R187+0x3800] ;  /* 0x00380000bb10783b */ /* 0x000f2e0000000200 */
        /* <DEDUP_REMOVED lines=8> */
[C---:B--2---:R-:W-:Y:S08]  /*aec0*/  HMMA.16816.F32.BF16 R232, R8.reuse, R32, R228 ;  /* 0x0000002008e8723c */ /* 0x044ff000000418e4 */
[C---:B------:R-:W-:Y:S08]  /*aed0*/  HMMA.16816.F32.BF16 R228, R8.reuse, R34, R212 ;  /* 0x0000002208e4723c */ /* 0x040ff000000418d4 */
[C---:B----4-:R-:W-:Y:S01]  /*aee0*/  HMMA.16816.F32.BF16 R32, R8.reuse, R16, R28 ;  /* 0x000000100820723c */ /* 0x050fe2000004181c */
[----:B------:R-:W2:Y:S07]  /*aef0*/  LDSM.16.M88.4 R28, [R182+0xd000] ;  /* 0x00d00000b61c783b */ /* 0x000eae0000000200 */
[C---:B------:R-:W-:Y:S08]  /*af00*/  HMMA.16816.F32.BF16 R224, R8.reuse, R20, R176 ;  /* 0x0000001408e0723c */ /* 0x040ff000000418b0 */
[C---:B------:R-:W-:Y:S01]  /*af10*/  HMMA.16816.F32.BF16 R212, R8.reuse, R22, R172 ;  /* 0x0000001608d4723c */ /* 0x040fe200000418ac */
[----:B------:R-:W4:Y:S04]  /*af20*/  LDSM.16.M88.4 R20, [R182+0xd800] ;  /* 0x00d80000b614783b */ /* 0x000f280000000200 */
[----:B------:R-:W-:Y:S03]  /*af30*/  LDSM.16.M88.4 R172, [R201] ;  /* 0x00000000c9ac783b */ /* 0x000fe60000000200 */
[----:B------:R-:W-:Y:S01]  /*af40*/  HMMA.16816.F32.BF16 R16, R8, R18, R12 ;  /* 0x000000120810723c */ /* 0x000fe2000004180c */
[----:B------:R-:W4:Y:S07]  /*af50*/  LDSM.16.M88.4 R8, [R190+0x4000] ;  /* 0x00400000be08783b */ /* 0x000f2e0000000200 */
[C---:B---3--:R-:W-:Y:S08]  /*af60*/  HMMA.16816.F32.BF16 R12, R4.reuse, R240, R220 ;  /* 0x000000f0040c723c */ /* 0x048ff000000418dc */
[C---:B------:R-:W-:Y:S01]  /*af70*/  HMMA.16816.F32.BF16 R176, R4.reuse, R242, R236 ;  /* 0x000000f204b0723c */ /* 0x040fe200000418ec */
[----:B------:R-:W-:Y:S04]  /*af80*/  LDSM.16.M88.4 R236, [R188+0xc800] ;  /* 0x00c80000bcec783b */ /* 0x000fe80000000200 */
[----:B------:R-:W-:Y:S03]  /*af90*/  LDSM.16.M88.4 R240, [R182+0xf000] ;  /* 0x00f00000b6f0783b */ /* 0x000fe60000000200 */
[C---:B-1----:R-:W-:Y:S08]  /*afa0*/  HMMA.16816.F32.BF16 R232, R4.reuse, R168, R232 ;  /* 0x000000a804e8723c */ /* 0x042ff000000418e8 */
[C---:B------:R-:W-:Y:S01]  /*afb0*/  HMMA.16816.F32.BF16 R228, R4.reuse, R170, R228 ;  /* 0x000000aa04e4723c */ /* 0x040fe200000418e4 */
[----:B------:R-:W1:Y:S07]  /*afc0*/  LDSM.16.M88.4 R168, [R200] ;  /* 0x00000000c8a8783b */ /* 0x000e6e0000000200 */
[C---:B--2---:R-:W-:Y:S08]  /*afd0*/  HMMA.16816.F32.BF16 R220, R4.reuse, R30, R212 ;  /* 0x0000001e04dc723c */ /* 0x044ff000000418d4 */
[C---:B----4-:R-:W-:Y:S08]  /*afe0*/  HMMA.16816.F32.BF16 R212, R4.reuse, R20, R32 ;  /* 0x0000001404d4723c */ /* 0x050ff00000041820 */
[C---:B------:R-:W-:Y:S01]  /*aff0*/  HMMA.16816.F32.BF16 R32, R4.reuse, R22, R16 ;  /* 0x000000160420723c */ /* 0x040fe20000041810 */
[----:B------:R-:W2:Y:S04]  /*b000*/  LDSM.16.M88.4 R20, [R199] ;  /* 0x00000000c714783b */ /* 0x000ea80000000200 */
[----:B------:R-:W3:Y:S03]  /*b010*/  LDSM.16.M88.4 R16, [R198] ;  /* 0x00000000c610783b */ /* 0x000ee60000000200 */
[----:B------:R-:W-:Y:S01]  /*b020*/  HMMA.16816.F32.BF16 R224, R4, R28, R224 ;  /* 0x0000001c04e0723c */ /* 0x000fe200000418e0 */
[----:B------:R-:W-:Y:S04]  /*b030*/  LDSM.16.M88.4 R4, [R192+0x4000] ;  /* 0x00400000c004783b */ /* 0x000fe80000000200 */
[----:B------:R-:W4:Y:S03]  /*b040*/  LDSM.16.M88.4 R28, [R188+0xc000] ;  /* 0x00c00000bc1c783b */ /* 0x000f260000000200 */
[C---:B------:R-:W-:Y:S08]  /*b050*/  HMMA.16816.F32.BF16 R12, R8.reuse, R172, R12 ;  /* 0x000000ac080c723c */ /* 0x040ff0000004180c */
[C---:B------:R-:W-:Y:S08]  /*b060*/  HMMA.16816.F32.BF16 R172, R8.reuse, R174, R176 ;  /* 0x000000ae08ac723c */ /* 0x040ff000000418b0 */
[C---:B-1----:R-:W-:Y:S08]  /*b070*/  HMMA.16816.F32.BF16 R176, R8.reuse, R168, R232 ;  /* 0x000000a808b0723c */ /* 0x042ff000000418e8 */
[C---:B------:R-:W-:Y:S08]  /*b080*/  HMMA.16816.F32.BF16 R232, R8.reuse, R170, R228 ;  /* 0x000000aa08e8723c */ /* 0x040ff000000418e4 */
[C---:B--2---:R-:W-:Y:S08]  /*b090*/  HMMA.16816.F32.BF16 R228, R8.reuse, R20, R224 ;  /* 0x0000001408e4723c */ /* 0x044ff000000418e0 */
[C---:B------:R-:W-:Y:S01]  /*b0a0*/  HMMA.16816.F32.BF16 R224, R8.reuse, R22, R220 ;  /* 0x0000001608e0723c */ /* 0x040fe200000418dc */
[----:B------:R-:W-:Y:S07]  /*b0b0*/  LDSM.16.M88.4 R20, [R187+0x4000] ;  /* 0x00400000bb14783b */ /* 0x000fee0000000200 */
[C---:B---3--:R-:W-:Y:S08]  /*b0c0*/  HMMA.16816.F32.BF16 R220, R8.reuse, R16, R212 ;  /* 0x0000001008dc723c */ /* 0x048ff000000418d4 */
[----:B------:R-:W-:Y:S01]  /*b0d0*/  HMMA.16816.F32.BF16 R212, R8, R18, R32 ;  /* 0x0000001208d4723c */ /* 0x000fe20000041820 */
[----:B------:R-:W1:Y:S07]  /*b0e0*/  LDSM.16.M88.4 R32, [R188+0xd000] ;  /* 0x00d00000bc20783b */ /* 0x000e6e0000000200 */
[C---:B----4-:R-:W-:Y:S01]  /*b0f0*/  HMMA.16816.F32.BF16 R16, R4.reuse, R28, R12 ;  /* 0x0000001c0410723c */ /* 0x050fe2000004180c */
[----:B------:R-:W-:Y:S07]  /*b100*/  LDSM.16.M88.4 R12, [R191+0x4000] ;  /* 0x00400000bf0c783b */ /* 0x000fee0000000200 */
[C---:B------:R-:W-:Y:S01]  /*b110*/  HMMA.16816.F32.BF16 R8, R4.reuse, R30, R172 ;  /* 0x0000001e0408723c */ /* 0x040fe200000418ac */
[----:B------:R-:W2:Y:S04]  /*b120*/  LDSM.16.M88.4 R28, [R188+0xd800] ;  /* 0x00d80000bc1c783b */ /* 0x000ea80000000200 */
[----:B------:R-:W3:Y:S03]  /*b130*/  LDSM.16.M88.4 R172, [R187+0x4800] ;  /* 0x00480000bbac783b */ /* 0x000ee60000000200 */
[C---:B------:R-:W-:Y:S08]  /*b140*/  HMMA.16816.F32.BF16 R168, R4.reuse, R236, R176 ;  /* 0x000000ec04a8723c */ /* 0x040ff000000418b0 */
[C---:B------:R-:W-:Y:S08]  /*b150*/  HMMA.16816.F32.BF16 R176, R4.reuse, R238, R232 ;  /* 0x000000ee04b0723c */ /* 0x040ff000000418e8 */
[C---:B-1----:R-:W-:Y:S08]  /*b160*/  HMMA.16816.F32.BF16 R236, R4.reuse, R32, R228 ;  /* 0x0000002004ec723c */ /* 0x042ff000000418e4 */
[C---:B------:R-:W-:Y:S01]  /*b170*/  HMMA.16816.F32.BF16 R232, R4.reuse, R34, R224 ;  /* 0x0000002204e8723c */ /* 0x040fe200000418e0 */
[----:B------:R-:W1:Y:S04]  /*b180*/  LDSM.16.M88.4 R224, [R187+0x5000] ;  /* 0x00500000bbe0783b */ /* 0x000e680000000200 */
[----:B------:R-:W-:Y:S03]  /*b190*/  LDSM.16.M88.4 R32, [R182+0xe000] ;  /* 0x00e00000b620783b */ /* 0x000fe60000000200 */
[C---:B--2---:R-:W-:Y:S08]  /*b1a0*/  HMMA.16816.F32.BF16 R228, R4.reuse, R28, R220 ;  /* 0x0000001c04e4723c */ /* 0x044ff000000418dc */
[----:B------:R-:W-:Y:S01]  /*b1b0*/  HMMA.16816.F32.BF16 R220, R4, R30, R212 ;  /* 0x0000001e04dc723c */ /* 0x000fe200000418d4 */
[----:B------:R-:W-:Y:S07]  /*b1c0*/  LDSM.16.M88.4 R28, [R182+0xe800] ;  /* 0x00e80000b61c783b */ /* 0x000fee0000000200 */
[C---:B------:R-:W-:Y:S08]  /*b1d0*/  HMMA.16816.F32.BF16 R212, R12.reuse, R20, R16 ;  /* 0x000000140cd4723c */ /* 0x040ff00000041810 */
[C---:B---3--:R-:W-:Y:S01]  /*b1e0*/  HMMA.16816.F32.BF16 R16, R12.reuse, R172, R168 ;  /* 0x000000ac0c10723c */ /* 0x048fe200000418a8 */
[----:B------:R-:W2:Y:S07]  /*b1f0*/  LDSM.16.M88.4 R168, [R187+0x5800] ;  /* 0x00580000bba8783b */ /* 0x000eae0000000200 */
[C---:B------:R-:W-:Y:S01]  /*b200*/  HMMA.16816.F32.BF16 R20, R12.reuse, R22, R8 ;  /* 0x000000160c14723c */ /* 0x040fe20000041808 */
[----:B------:R-:W3:Y:S07]  /*b210*/  LDSM.16.M88.4 R8, [R189+0x6000] ;  /* 0x00600000bd08783b */ /* 0x000eee0000000200 */
[C---:B------:R-:W-:Y:S08]  /*b220*/  HMMA.16816.F32.BF16 R4, R12.reuse, R174, R176 ;  /* 0x000000ae0c04723c */ /* 0x040ff000000418b0 */
[C---:B-1----:R-:W-:Y:S08]  /*b230*/  HMMA.16816.F32.BF16 R172, R12.reuse, R224, R236 ;  /* 0x000000e00cac723c */ /* 0x042ff000000418ec */
[C---:B------:R-:W-:Y:S08]  /*b240*/  HMMA.16816.F32.BF16 R232, R12.reuse, R226, R232 ;  /* 0x000000e20ce8723c */ /* 0x040ff000000418e8 */
[C---:B--2---:R-:W-:Y:S08]  /*b250*/  HMMA.16816.F32.BF16 R236, R12.reuse, R168, R228 ;  /* 0x000000a80cec723c */ /* 0x044ff000000418e4 */
[----:B------:R-:W-:Y:S08]  /*b260*/  HMMA.16816.F32.BF16 R228, R12, R170, R220 ;  /* 0x000000aa0ce4723c */ /* 0x000ff000000418dc */
[C---:B---3--:R-:W-:Y:S08]  /*b270*/  HMMA.16816.F32.BF16 R168, R8.reuse, R28, R16 ;  /* 0x0000001c08a8723c */ /* 0x048ff00000041810 */
[C---:B------:R-:W-:Y:S01]  /*b280*/  HMMA.16816.F32.BF16 R16, R8.reuse, R30, R4 ;  /* 0x0000001e0810723c */ /* 0x040fe20000041804 */
[----:B------:R-:W-:Y:S04]  /*b290*/  LDSM.16.M88.4 R4, [R190+0x6000] ;  /* 0x00600000be04783b */ /* 0x000fe80000000200 */
[----:B------:R-:W1:Y:S03]  /*b2a0*/  LDSM.16.M88.4 R28, [R197] ;  /* 0x00000000c51c783b */ /* 0x000e660000000200 */
[C---:B------:R-:W-:Y:S08]  /*b2b0*/  HMMA.16816.F32.BF16 R220, R8.reuse, R32, R212 ;  /* 0x0000002008dc723c */ /* 0x040ff000000418d4 */
[C---:B------:R-:W-:Y:S01]  /*b2c0*/  HMMA.16816.F32.BF16 R176, R8.reuse, R34, R20 ;  /* 0x0000002208b0723c */ /* 0x040fe20000041814 */
[----:B------:R-:W2:Y:S04]  /*b2d0*/  LDSM.16.M88.4 R32, [R182+0xf800] ;  /* 0x00f80000b620783b */ /* 0x000ea80000000200 */
[----:B------:R-:W3:Y:S03]  /*b2e0*/  LDSM.16.M88.4 R20, [R196] ;  /* 0x00000000c414783b */ /* 0x000ee60000000200 */
[C---:B------:R-:W-:Y:S01]  /*b2f0*/  HMMA.16816.F32.BF16 R12, R8.reuse, R240, R172 ;  /* 0x000000f0080c723c */ /* 0x040fe200000418ac */
[----:B------:R-:W4:Y:S07]  /*b300*/  LDSM.16.M88.4 R172, [R195] ;  /* 0x00000000c3ac783b */ /* 0x000f2e0000000200 */
[----:B------:R-:W-:Y:S01]  /*b310*/  HMMA.16816.F32.BF16 R212, R8, R242, R232 ;  /* 0x000000f208d4723c */ /* 0x000fe200000418e8 */
[----:B------:R-:W3:Y:S07]  /*b320*/  LDSM.16.M88.4 R240, [R194] ;  /* 0x00000000c2f0783b */ /* 0x000eee0000000200 */
[----:B-1----:R-:W-:Y:S08]  /*b330*/  HMMA.16816.F32.BF16 R224, R4, R30, R176 ;  /* 0x0000001e04e0723c */ /* 0x002ff000000418b0 */
[C---:B--2---:R-:W-:Y:S08]  /*b340*/  HMMA.16816.F32.BF16 R236, R8.reuse, R32, R236 ;  /* 0x0000002008ec723c */ /* 0x044ff000000418ec */
[----:B------:R-:W-:Y:S01]  /*b350*/  HMMA.16816.F32.BF16 R228, R8, R34, R228 ;  /* 0x0000002208e4723c */ /* 0x000fe200000418e4 */
[----:B------:R-:W-:Y:S04]  /*b360*/  LDSM.16.M88.4 R8, [R192+0x6000] ;  /* 0x00600000c008783b */ /* 0x000fe80000000200 */
[----:B------:R-:W-:Y:S03]  /*b370*/  LDSM.16.M88.4 R32, [R188+0xe800] ;  /* 0x00e80000bc20783b */ /* 0x000fe60000000200 */
[C---:B---3--:R-:W-:Y:S01]  /*b380*/  HMMA.16816.F32.BF16 R176, R4.reuse, R22, R16 ;  /* 0x0000001604b0723c */ /* 0x048fe20000041810 */
[----:B------:R-:W1:Y:S07]  /*b390*/  LDSM.16.M88.4 R16, [R188+0xe000] ;  /* 0x00e00000bc10783b */ /* 0x000e6e0000000200 */
[C---:B------:R-:W-:Y:S08]  /*b3a0*/  HMMA.16816.F32.BF16 R232, R4.reuse, R28, R220 ;  /* 0x0000001c04e8723c */ /* 0x040ff000000418dc */
[C---:B------:R-:W-:Y:S01]  /*b3b0*/  HMMA.16816.F32.BF16 R220, R4.reuse, R20, R168 ;  /* 0x0000001404dc723c */ /* 0x040fe200000418a8 */
[----:B------:R-:W2:Y:S04]  /*b3c0*/  LDSM.16.M88.4 R168, [R188+0xf000] ;  /* 0x00f00000bca8783b */ /* 0x000ea80000000200 */
[----:B------:R-:W-:Y:S03]  /*b3d0*/  LDSM.16.M88.4 R20, [R187+0x6000] ;  /* 0x00600000bb14783b */ /* 0x000fe60000000200 */
[C---:B----4-:R-:W-:Y:S08]  /*b3e0*/  HMMA.16816.F32.BF16 R28, R4.reuse, R172, R12 ;  /* 0x000000ac041c723c */ /* 0x050ff0000004180c */
[C---:B------:R-:W-:Y:S01]  /*b3f0*/  HMMA.16816.F32.BF16 R172, R4.reuse, R174, R212 ;  /* 0x000000ae04ac723c */ /* 0x040fe200000418d4 */
[----:B------:R-:W-:Y:S01]  /*b400*/  IMAD.SHL.U32 R211, R211, 0x2, RZ ;  /* 0x00000002d3d37824 */ /* 0x000fe200078e00ff */
[----:B------:R-:W-:Y:S06]  /*b410*/  LDSM.16.M88.4 R212, [R188+0xf800] ;  /* 0x00f80000bcd4783b */ /* 0x000fec0000000200 */
[C---:B------:R-:W-:Y:S08]  /*b420*/  HMMA.16816.F32.BF16 R236, R4.reuse, R240, R236 ;  /* 0x000000f004ec723c */ /* 0x040ff000000418ec */
[----:B------:R-:W-:Y:S01]  /*b430*/  HMMA.16816.F32.BF16 R244, R4, R242, R228 ;  /* 0x000000f204f4723c */ /* 0x000fe200000418e4 */
[----:B------:R-:W3:Y:S07]  /*b440*/  LDSM.16.M88.4 R4, [R191+0x6000] ;  /* 0x00600000bf04783b */ /* 0x000eee0000000200 */
[C---:B-1----:R-:W-:Y:S08]  /*b450*/  HMMA.16816.F32.BF16 R12, R8.reuse, R16, R232 ;  /* 0x00000010080c723c */ /* 0x042ff000000418e8 */
[C---:B------:R-:W-:Y:S08]  /*b460*/  HMMA.16816.F32.BF16 R16, R8.reuse, R18, R224 ;  /* 0x000000120810723c */ /* 0x040ff000000418e0 */
[C---:B------:R-:W-:Y:S08]  /*b470*/  HMMA.16816.F32.BF16 R220, R8.reuse, R32, R220 ;  /* 0x0000002008dc723c */ /* 0x040ff000000418dc */
[C---:B------:R-:W-:Y:S01]  /*b480*/  HMMA.16816.F32.BF16 R224, R8.reuse, R34, R176 ;  /* 0x0000002208e0723c */ /* 0x040fe200000418b0 */
[----:B------:R-:W1:Y:S07]  /*b490*/  LDSM.16.M88.4 R32, [R187+0x6800] ;  /* 0x00680000bb20783b */ /* 0x000e6e0000000200 */
[----:B--2---:R-:W-:Y:S01]  /*b4a0*/  HMMA.16816.F32.BF16 R240, R8, R168, R28 ;  /* 0x000000a808f0723c */ /* 0x004fe2000004181c */
[----:B------:R-:W-:-:S07]  /*b4b0*/  LOP3.LUT R211, R211, 0x6, RZ, 0xc0, !PT ;  /* 0x00000006d3d37812 */ /* 0x000fce00078ec0ff */
[----:B---3--:R-:W-:Y:S01]  /*b4c0*/  HMMA.16816.F32.BF16 R28, R4, R20, R12 ;  /* 0x00000014041c723c */ /* 0x008fe2000004180c */
[----:B------:R-:W-:-:S07]  /*b4d0*/  IMAD R0, R0, 0x40, R211 ;  /* 0x0000004000007824 */ /* 0x000fce00078e02d3 */
[----:B------:R-:W-:Y:S01]  /*b4e0*/  HMMA.16816.F32.BF16 R12, R4, R22, R16 ;  /* 0x00000016040c723c */ /* 0x000fe20000041810 */
[----:B------:R-:W2:Y:S01]  /*b4f0*/  LDSM.16.M88.4 R20, [R187+0x7000] ;  /* 0x00700000bb14783b */ /* 0x000ea20000000200 */
[C---:B------:R-:W-:Y:S02]  /*b500*/  ISETP.GE.AND P2, PT, R0.reuse, R219, PT ;  /* 0x000000db0000720c */ /* 0x040fe40003f46270 */
[C---:B------:R-:W-:Y:S02]  /*b510*/  IADD3 R2, R0.reuse, 0x1, RZ ;  /* 0x0000000100027810 */ /* 0x040fe40007ffe0ff */
[----:B------:R-:W-:Y:S02]  /*b520*/  ISETP.LT.OR P2, PT, R0, R217, P2 ;  /* 0x000000d90000720c */ /* 0x000fe40001741670 */
[C---:B------:R-:W-:Y:S02]  /*b530*/  ISETP.GE.AND P1, PT, R2.reuse, R219, PT ;  /* 0x000000db0200720c */ /* 0x040fe40003f26270 */
[----:B------:R-:W-:-:S06]  /*b540*/  ISETP.GE.AND P0, PT, R2, R218, PT ;  /* 0x000000da0200720c */ /* 0x000fcc0003f06270 */
[----:B------:R-:W-:Y:S02]  /*b550*/  FSEL R177, R28, -INF , !P2 ;  /* 0xff8000001cb17808 */ /* 0x000fe40005000000 */
[----:B------:R-:W-:Y:S01]  /*b560*/  ISETP.GE.AND P2, PT, R0, R218, PT ;  /* 0x000000da0000720c */ /* 0x000fe20003f46270 */
[----:B-1----:R-:W-:Y:S01]  /*b570*/  HMMA.16816.F32.BF16 R16, R4, R32, R220 ;  /* 0x000000200410723c */ /* 0x002fe200000418dc */
[C---:B------:R-:W-:Y:S01]  /*b580*/  ISETP.LT.OR P1, PT, R2.reuse, R217, P1 ;  /* 0x000000d90200720c */ /* 0x040fe20000f21670 */
[----:B------:R-:W1:Y:S01]  /*b590*/  LDSM.16.M88.4 R220, [R187+0x7800] ;  /* 0x00780000bbdc783b */ /* 0x000e620000000200 */
[-C--:B------:R-:W-:Y:S01]  /*b5a0*/  ISETP.LT.OR P0, PT, R2, R216.reuse, P0 ;  /* 0x000000d80200720c */ /* 0x080fe20000701670 */
[----:B------:R-:W-:Y:S01]  /*b5b0*/  UISETP.GT.AND UP0, UPT, UR24, UR9, UPT ;  /* 0x000000091800728c */ /* 0x000fe2000bf04270 */
[----:B------:R-:W-:Y:S01]  /*b5c0*/  ISETP.LT.OR P2, PT, R0, R216, P2 ;  /* 0x000000d80000720c */ /* 0x000fe20001741670 */
[----:B------:R-:W-:-:S04]  /*b5d0*/  DEPBAR.LE SB0, 0x0 ;  /* 0x000080000000791a */ /* 0x000fc80000000000 */
[C---:B------:R-:W-:Y:S02]  /*b5e0*/  IADD3 R2, R0.reuse, 0x8, RZ ;  /* 0x0000000800027810 */ /* 0x040fe40007ffe0ff */
[----:B------:R-:W-:Y:S01]  /*b5f0*/  IADD3 R3, R0, 0x9, RZ ;  /* 0x0000000900037810 */ /* 0x000fe20007ffe0ff */
[----:B------:R-:W-:Y:S01]  /*b600*/  HMMA.16816.F32.BF16 R232, R8, R170, R172 ;  /* 0x000000aa08e8723c */ /* 0x000fe200000418ac */
[----:B------:R-:W-:Y:S02]  /*b610*/  FSEL R179, R29, -INF , !P1 ;  /* 0xff8000001db37808 */ /* 0x000fe40004800000 */
[----:B------:R-:W-:Y:S01]  /*b620*/  FSEL R178, R31, -INF , !P0 ;  /* 0xff8000001fb27808 */ /* 0x000fe20004000000 */
[----:B------:R-:W-:Y:S01]  /*b630*/  BAR.SYNC.DEFER_BLOCKING 0x0 ;  /* 0x0000000000007b1d */ /* 0x000fe20000010000 */
[----:B------:R-:W-:Y:S02]  /*b640*/  ISETP.GE.AND P1, PT, R2, R218, PT ;  /* 0x000000da0200720c */ /* 0x000fe40003f26270 */
[----:B------:R-:W-:-:S02]  /*b650*/  FSEL R174, R30, -INF , !P2 ;  /* 0xff8000001eae7808 */ /* 0x000fc40005000000 */
[CC--:B------:R-:W-:Y:S02]  /*b660*/  ISETP.GE.AND P2, PT, R2.reuse, R219.reuse, PT ;  /* 0x000000db0200720c */ /* 0x0c0fe40003f46270 */
[C---:B------:R-:W-:Y:S01]  /*b670*/  ISETP.GE.AND P0, PT, R3.reuse, R219, PT ;  /* 0x000000db0300720c */ /* 0x040fe20003f06270 */
[----:B------:R-:W-:Y:S01]  /*b680*/  HMMA.16816.F32.BF16 R168, R4, R34, R224 ;  /* 0x0000002204a8723c */ /* 0x000fe200000418e0 */
[CC--:B------:R-:W-:Y:S02]  /*b690*/  ISETP.LT.OR P2, PT, R2.reuse, R217.reuse, P2 ;  /* 0x000000d90200720c */ /* 0x0c0fe40001741670 */
[----:B------:R-:W-:Y:S02]  /*b6a0*/  ISETP.LT.OR P1, PT, R2, R216, P1 ;  /* 0x000000d80200720c */ /* 0x000fe40000f21670 */
[----:B------:R-:W-:Y:S02]  /*b6b0*/  ISETP.LT.OR P0, PT, R3, R217, P0 ;  /* 0x000000d90300720c */ /* 0x000fe40000701670 */
[----:B------:R-:W-:-:S02]  /*b6c0*/  IADD3 R2, R0, 0x10, RZ ;  /* 0x0000001000027810 */ /* 0x000fc40007ffe0ff */
[----:B------:R-:W-:Y:S02]  /*b6d0*/  FSEL R176, R12, -INF , !P2 ;  /* 0xff8000000cb07808 */ /* 0x000fe40005000000 */
        /* <DEDUP_REMOVED lines=66> */
[----:B------:R-:W-:Y:S02]  /*bb00*/  ISETP.GE.AND P2, PT, R8, R219, PT ;  /* 0x000000db0800720c */ /* 0x000fe40003f46270 */
[----:B------:R-:W-:Y:S02]  /*bb10*/  FSEL R19, R19, -INF , !P1 ;  /* 0xff80000013137808 */ /* 0x000fe40004800000 */
[----:B------:R-:W-:Y:S02]  /*bb20*/  FSEL R20, R12, -INF , !P0 ;  /* 0xff8000000c147808 */ /* 0x000fe40004000000 */
[----:B------:R-:W-:-:S02]  /*bb30*/  ISETP.GE.AND P1, PT, R3, R218, PT ;  /* 0x000000da0300720c */ /* 0x000fc40003f26270 */
[----:B------:R-:W-:Y:S02]  /*bb40*/  ISETP.GE.AND P0, PT, R2, R218, PT ;  /* 0x000000da0200720c */ /* 0x000fe40003f06270 */
[----:B------:R-:W-:Y:S02]  /*bb50*/  ISETP.LT.OR P2, PT, R8, R217, P2 ;  /* 0x000000d90800720c */ /* 0x000fe40001741670 */
[-C--:B------:R-:W-:Y:S02]  /*bb60*/  ISETP.LT.OR P1, PT, R3, R216.reuse, P1 ;  /* 0x000000d80300720c */ /* 0x080fe40000f21670 */
[----:B------:R-:W-:Y:S02]  /*bb70*/  ISETP.LT.OR P0, PT, R2, R216, P0 ;  /* 0x000000d80200720c */ /* 0x000fe40000701670 */
[----:B------:R-:W-:Y:S02]  /*bb80*/  IADD3 R3, R0, 0x38, RZ ;  /* 0x0000003800037810 */ /* 0x000fe40007ffe0ff */
[----:B------:R-:W-:-:S02]  /*bb90*/  FSEL R21, R17, -INF , !P2 ;  /* 0xff80000011157808 */ /* 0x000fc40005000000 */
[C---:B------:R-:W-:Y:S02]  /*bba0*/  ISETP.GE.AND P2, PT, R2.reuse, R219, PT ;  /* 0x000000db0200720c */ /* 0x040fe40003f46270 */
[----:B------:R-:W-:Y:S02]  /*bbb0*/  FSEL R16, R15, -INF , !P0 ;  /* 0xff8000000f107808 */ /* 0x000fe40004000000 */
[C---:B------:R-:W-:Y:S02]  /*bbc0*/  ISETP.GE.AND P0, PT, R3.reuse, R218, PT ;  /* 0x000000da0300720c */ /* 0x040fe40003f06270 */
[----:B------:R-:W-:Y:S02]  /*bbd0*/  ISETP.LT.OR P2, PT, R2, R217, P2 ;  /* 0x000000d90200720c */ /* 0x000fe40001741670 */
[----:B------:R-:W-:Y:S02]  /*bbe0*/  ISETP.LT.OR P0, PT, R3, R216, P0 ;  /* 0x000000d80300720c */ /* 0x000fe40000701670 */
[----:B------:R-:W-:-:S02]  /*bbf0*/  FSEL R17, R14, -INF , !P1 ;  /* 0xff8000000e117808 */ /* 0x000fc40004800000 */
[----:B------:R-:W-:Y:S02]  /*bc00*/  ISETP.GE.AND P1, PT, R3, R219, PT ;  /* 0x000000db0300720c */ /* 0x000fe40003f26270 */
[----:B------:R-:W-:Y:S02]  /*bc10*/  FSEL R18, R13, -INF , !P2 ;  /* 0xff8000000d127808 */ /* 0x000fe40005000000 */
[----:B------:R-:W-:Y:S02]  /*bc20*/  FSEL R13, R6, -INF , !P0 ;  /* 0xff800000060d7808 */ /* 0x000fe40004000000 */
[----:B------:R-:W-:Y:S02]  /*bc30*/  PLOP3.LUT P0, PT, PT, PT, UP0, 0x80, 0x0 ;  /* 0x000000000000781c */ /* 0x000fe40003f0f008 */
[----:B------:R-:W-:Y:S02]  /*bc40*/  ISETP.LT.OR P1, PT, R3, R217, P1 ;  /* 0x000000d90300720c */ /* 0x000fe40000f21670 */
[----:B------:R-:W-:-:S02]  /*bc50*/  IADD3 R0, R0, 0x39, RZ ;  /* 0x0000003900007810 */ /* 0x000fc40007ffe0ff */
        /* <DEDUP_REMOVED lines=8> */
[----:B------:R-:W2:Y:S01]  /*bce0*/  LDL.64 R180, [R1+0xa0] ;  /* 0x0000a00001b47983 */ /* 0x000ea20000100a00 */
[----:B------:R-:W-:-:S03]  /*bcf0*/  ULDC.64 UR4, c[0x0][0x198] ;  /* 0x0000660000047ab9 */ /* 0x000fc60000000a00 */
[----:B------:R-:W3:Y:S01]  /*bd00*/  LDL.64 R210, [R1+0xb8] ;  /* 0x0000b80001d27983 */ /* 0x000ee20000100a00 */
[----:B------:R-:W-:Y:S01]  /*bd10*/  UMOV UR32, 0x6 ;  /* 0x0000000600207882 */ /* 0x000fe20000000000 */
[----:B------:R-:W-:Y:S01]  /*bd20*/  BSSY B0, `(.L_x_1113) ;  /* 0x0000083000007945 */ /* 0x000fe20003800000 */
[----:B------:R-:W-:Y:S01]  /*bd30*/  UIADD3 UR33, UR8, -0x3, URZ ;  /* 0xfffffffd08217890 */ /* 0x000fe2000fffe03f */
[----:B------:R1:W-:Y:S01]  /*bd40*/  @P6 STS.128 [R209+0x8000], RZ ;  /* 0x008000ffd1006388 */ /* 0x0003e20000000c00 */
[----:B------:R-:W-:Y:S02]  /*bd50*/  USHF.L.U32 UR8, UR4, 0x6, URZ ;  /* 0x0000000604087899 */ /* 0x000fe4000800063f */
[----:B------:R-:W-:Y:S02]  /*bd60*/  USHF.L.U64.HI UR5, UR4, UR32, UR5 ;  /* 0x0000002004057299 */ /* 0x000fe40008010205 */
[----:B------:R-:W-:Y:S02]  /*bd70*/  USHF.R.S32.HI UR4, URZ, 0x1f, UR33 ;  /* 0x0000001f3f047899 */ /* 0x000fe40008011421 */
[----:B------:R-:W-:Y:S01]  /*bd80*/  UIMAD UR5, UR5, UR33, URZ ;  /* 0x00000021050572a4 */ /* 0x000fe2000f8e023f */
[----:B------:R-:W-:-:S03]  /*bd90*/  IMAD.U32 R0, RZ, RZ, UR8 ;  /* 0x00000008ff007e24 */ /* 0x000fc6000f8e00ff */
[----:B------:R-:W-:Y:S01]  /*bda0*/  UIMAD UR4, UR4, UR8, UR5 ;  /* 0x00000008040472a4 */ /* 0x000fe2000f8e0205 */
[----:B--2---:R-:W-:Y:S02]  /*bdb0*/  IMAD.MOV.U32 R3, RZ, RZ, R181 ;  /* 0x000000ffff037224 */ /* 0x004fe400078e00b5 */
[----:B---3--:R-:W-:-:S04]  /*bdc0*/  IMAD.MOV.U32 R2, RZ, RZ, R210 ;  /* 0x000000ffff027224 */ /* 0x008fc800078e00d2 */
[----:B------:R-:W-:-:S05]  /*bdd0*/  IMAD.WIDE.U32 R2, R0, UR33, R2 ;  /* 0x0000002100027c25 */ /* 0x000fca000f8e0002 */
[----:B------:R-:W-:Y:S02]  /*bde0*/  IADD3 R0, R3, UR4, RZ ;  /* 0x0000000403007c10 */ /* 0x000fe4000fffe0ff */
[C---:B------:R-:W-:Y:S02]  /*bdf0*/  @!P6 LEA R6, P0, R2.reuse, c[0x0][0x168], 0x1 ;  /* 0x00005a000206ea11 */ /* 0x040fe400078008ff */
        /* <DEDUP_REMOVED lines=17> */
[----:B------:R-:W-:Y:S02]  /*bf10*/  IADD3.X R2, R0, UR7, RZ, P2, !PT ;  /* 0x0000000700027c10 */ /* 0x000fe400097fe4ff */
[C---:B------:R-:W-:Y:S01]  /*bf20*/  IADD3 R0, P2, R3.reuse, UR6, RZ ;  /* 0x0000000603007c10 */ /* 0x040fe2000ff5e0ff */
        /* <DEDUP_REMOVED lines=21> */
[----:B------:R1:W-:Y:S01]  /*c080*/  @P5 STS.128 [R209+0xa800], RZ ;  /* 0x00a800ffd1005388 */ /* 0x0003e20000000c00 */
[----:B-----5:R-:W-:-:S03]  /*c090*/  @!P4 LEA R10, P1, R3, c[0x0][0x168], 0x1 ;  /* 0x00005a00030aca11 */ /* 0x020fc600078208ff */
[----:B------:R-:W-:Y:S01]  /*c0a0*/  @!PT LDS RZ, [RZ] ;  /* 0x00000000fffff984 */ /* 0x000fe20000000800 */
[----:B------:R-:W-:Y:S01]  /*c0b0*/  @!PT LDS RZ, [RZ] ;  /* 0x00000000fffff984 */ /* 0x000fe20000000800 */
[----:B------:R-:W-:Y:S01]  /*c0c0*/  @!PT LDS RZ, [RZ] ;  /* 0x00000000fffff984 */ /* 0x000fe20000000800 */
[----:B------:R3:W-:Y:S01]  /*c0d0*/  @!P5 LDGSTS.E.BYPASS.LTC128B.128 [R209+0xa800], [R6.64+0x80] ;  /* 0x0a80008006d1dfae */ /* 0x0007e2000b901d52 */
[----:B------:R-:W-:-:S03]  /*c0e0*/  @!P4 LEA.HI.X R11, R3, c[0x0][0x16c], R2, 0x1, P1 ;  /* 0x00005b00030bca11 */ /* 0x000fc600008f0c02 */
[----:B------:R1:W-:Y:S01]  /*c0f0*/  @P4 STS.128 [R209+0xc800], RZ ;  /* 0x00c800ffd1004388 */ /* 0x0003e20000000c00 */
[----:B------:R-:W-:Y:S02]  /*c100*/  IADD3.X R3, R2, UR7, RZ, P2, !PT ;  /* 0x0000000702037c10 */ /* 0x000fe400097fe4ff */
[C---:B------:R-:W-:Y:S01]  /*c110*/  IADD3 R2, P2, R0.reuse, UR6, RZ ;  /* 0x0000000600027c10 */ /* 0x040fe2000ff5e0ff */
        /* <DEDUP_REMOVED lines=27> */
[----:B------:R-:W-:Y:S02]  /*c2d0*/  @!P4 LEA.HI.X R9, R0, c[0x0][0x16c], R3, 0x1, P1 ;  /* 0x00005b000009ca11 */ /* 0x000fe400008f0c03 */
[----:B------:R-:W-:-:S03]  /*c2e0*/  IADD3.X R3, R3, UR7, RZ, P2, !PT ;  /* 0x0000000703037c10 */ /* 0x000fc600097fe4ff */
        /* <DEDUP_REMOVED lines=10> */
[----:B------:R1:W-:Y:S01]  /*c390*/  @!P3 LDGSTS.E.BYPASS.LTC128B.128 [R209+0xf000], [R10.64+0x180] ;  /* 0x0f0001800ad1bfae */ /* 0x0003e2000b901d52 */
[----:B---3--:R-:W-:-:S03]  /*c3a0*/  @!P5 LEA R6, P1, R2, c[0x0][0x168], 0x1 ;  /* 0x00005a000206da11 */ /* 0x008fc600078208ff */
[----:B------:R1:W-:Y:S01]  /*c3b0*/  @P6 STS.128 [R209+0x9800], RZ ;  /* 0x009800ffd1006388 */ /* 0x0003e20000000c00 */
[C---:B------:R-:W-:Y:S02]  /*c3c0*/  @!P5 LEA.HI.X R7, R2.reuse, c[0x0][0x16c], R3, 0x1, P1 ;  /* 0x00005b000207da11 */ /* 0x040fe400008f0c03 */
[----:B----4-:R-:W-:-:S04]  /*c3d0*/  @!P6 LEA R8, P2, R2, c[0x0][0x168], 0x1 ;  /* 0x00005a000208ea11 */ /* 0x010fc800078408ff */
[----:B------:R-:W-:-:S05]  /*c3e0*/  @!P6 LEA.HI.X R9, R2, c[0x0][0x16c], R3, 0x1, P2 ;  /* 0x00005b000209ea11 */ /* 0x000fca00010f0c03 */
        /* <DEDUP_REMOVED lines=22> */
.L_x_1114:
[----:B------:R-:W-:Y:S05]  /*c550*/  BSYNC B0 ;  /* 0x0000000000007941 */ /* 0x000fea0003800000 */
.L_x_1113:
[----:B------:R-:W0:Y:S02]  /*c560*/  LDGDEPBAR ;  /* 0x00000000000079af */ /* 0x000e240000000000 */
.L_x_1112:
[----:B-1----:R-:W2:Y:S04]  /*c570*/  LDL R9, [R1+0xc0] ;  /* 0x0000c00001097983 */ /* 0x002ea80000100800 */
[----:B------:R-:W3:Y:S04]  /*c580*/  LDL R7, [R1+0xd0] ;  /* 0x0000d00001077983 */ /* 0x000ee80000100800 */
[----:B------:R-:W4:Y:S01]  /*c590*/  LDL R5, [R1+0xe0] ;  /* 0x0000e00001057983 */ /* 0x000f220000100800 */
[----:B------:R-:W-:Y:S01]  /*c5a0*/  FMNMX.FTZ R2, R133, R177, !PT ;  /* 0x000000b185027209 */ /* 0x000fe20007810000 */
[----:B------:R-:W-:Y:S01]  /*c5b0*/  USHF.L.U32 UR8, UR24, 0x1, URZ ;  /* 0x0000000118087899 */ /* 0x000fe2000800063f */
[----:B------:R-:W-:Y:S01]  /*c5c0*/  FMNMX.FTZ R0, R132, R174, !PT ;  /* 0x000000ae84007209 */ /* 0x000fe20007810000 */
[----:B------:R-:W-:Y:S01]  /*c5d0*/  STL [R1+0x150], R219 ;  /* 0x000150db01007387 */ /* 0x000fe20000100800 */
[----:B------:R-:W-:Y:S01]  /*c5e0*/  FMNMX.FTZ R2, R179, R2, !PT ;  /* 0x00000002b3027209 */ /* 0x000fe20007810000 */
[----:B------:R-:W-:Y:S01]  /*c5f0*/  UIADD3 UR5, UR8, 0x1, URZ ;  /* 0x0000000108057890 */ /* 0x000fe2000fffe03f */
        /* <DEDUP_REMOVED lines=9> */
[----:B------:R-:W-:Y:S01]  /*c690*/  STL.64 [R1+0x140], R216 ;  /* 0x000140d801007387 */ /* 0x000fe20000100a00 */
        /* <DEDUP_REMOVED lines=17> */
[----:B------:R-:W1:Y:S01]  /*c7b0*/  LDC.U8 R232, c[0x0][0x2d8] ;  /* 0x0000b600ffe87b82 */ /* 0x000e620000000000 */
        /* <DEDUP_REMOVED lines=22> */
[----:B------:R-:W-:Y:S04]  /*c920*/  STL [R1+0x110], R197 ;  /* 0x000110c501007387 */ /* 0x000fe80000100800 */
[----:B------:R-:W1:Y:S04]  /*c930*/  SHFL.BFLY PT, R2, R0, 0x2, 0x1f ;  /* 0x0c401f0000027f89 */ /* 0x000e6800000e0000 */
[----:B------:R-:W1:Y:S04]  /*c940*/  SHFL.BFLY PT, R4, R3, 0x2, 0x1f ;  /* 0x0c401f0003047f89 */ /* 0x000e6800000e0000 */
[----:B------:R-:W-:Y:S04]  /*c950*/  STL [R1+0x10c], R196 ;  /* 0x00010cc401007387 */ /* 0x000fe80000100800 */
[----:B------:R-:W-:Y:S04]  /*c960*/  STL [R1+0x108], R195 ;  /* 0x000108c301007387 */ /* 0x000fe80000100800 */
[----:B------:R-:W-:Y:S04]  /*c970*/  STL [R1+0x104], R194 ;  /* 0x000104c201007387 */ /* 0x000fe80000100800 */
[----:B------:R-:W-:Y:S01]  /*c980*/  STL [R1+0x100], R193 ;  /* 0x000100c101007387 */ /* 0x000fe20000100800 */
[----:B-1----:R-:W-:-:S03]  /*c990*/  FMNMX.FTZ R2, R0, R2, !PT ;  /* 0x0000000200027209 */ /* 0x002fc60007810000 */
[----:B------:R-:W-:Y:S01]  /*c9a0*/  STL [R1+0xfc], R192 ;  /* 0x0000fcc001007387 */ /* 0x000fe20000100800 */
[----:B------:R-:W-:-:S03]  /*c9b0*/  FMNMX.FTZ R0, R3, R4, !PT ;  /* 0x0000000403007209 */ /* 0x000fc60007810000 */
[----:B------:R-:W-:Y:S04]  /*c9c0*/  STL [R1+0xf8], R191 ;  /* 0x0000f8bf01007387 */ /* 0x000fe80000100800 */
[----:B------:R-:W1:Y:S04]  /*c9d0*/  SHFL.BFLY PT, R3, R0, 0x1, 0x1f ;  /* 0x0c201f0000037f89 */ /* 0x000e6800000e0000 */
[----:B------:R-:W1:Y:S04]  /*c9e0*/  SHFL.BFLY PT, R4, R2, 0x1, 0x1f ;  /* 0x0c201f0002047f89 */ /* 0x000e6800000e0000 */
[----:B------:R-:W-:Y:S04]  /*c9f0*/  STL [R1+0xf4], R190 ;  /* 0x0000f4be01007387 */ /* 0x000fe80000100800 */
[----:B------:R2:W-:Y:S04]  /*ca00*/  STL [R1+0xf0], R189 ;  /* 0x0000f0bd01007387 */ /* 0x0005e80000100800 */
[----:B------:R2:W-:Y:S04]  /*ca10*/  STL [R1+0xec], R188 ;  /* 0x0000ecbc01007387 */ /* 0x0005e80000100800 */
[----:B------:R2:W-:Y:S01]  /*ca20*/  STL [R1+0xe8], R187 ;  /* 0x0000e8bb01007387 */ /* 0x0005e20000100800 */
[----:B-1----:R-:W-:-:S03]  /*ca30*/  FMNMX.FTZ R192, R0, R3, !PT ;  /* 0x0000000300c07209 */ /* 0x002fc60007810000 */
[----:B------:R1:W-:Y:S01]  /*ca40*/  STL [R1+0xe4], R182 ;  /* 0x0000e4b601007387 */ /* 0x0003e20000100800 */
[----:B------:R-:W-:Y:S01]  /*ca50*/  FMNMX.FTZ R204, R2, R4, !PT ;  /* 0x0000000402cc7209 */ /* 0x000fe20007810000 */
[C---:B------:R-:W-:Y:S01]  /*ca60*/  FMUL.FTZ R0, R192.reuse, c[0x0][0x23c] ;  /* 0x00008f00c0007a20 */ /* 0x040fe20000410000 */
[----:B------:R-:W-:Y:S01]  /*ca70*/  FSETP.NEU.FTZ.AND P0, PT, R192, -INF , PT ;  /* 0xff800000c000780b */ /* 0x000fe20003f1d000 */
[----:B------:R-:W-:Y:S01]  /*ca80*/  STL [R1+0x154], R192 ;  /* 0x000154c001007387 */ /* 0x000fe20000100800 */
[C---:B------:R-:W-:Y:S01]  /*ca90*/  FSETP.NEU.FTZ.AND P1, PT, R204.reuse, -INF , PT ;  /* 0xff800000cc00780b */ /* 0x040fe20003f3d000 */
[----:B------:R-:W-:Y:S01]  /*caa0*/  FMUL.FTZ R2, R204, c[0x0][0x23c] ;  /* 0x00008f00cc027a20 */ /* 0x000fe20000410000 */
[----:B------:R-:W-:Y:S02]  /*cab0*/  FSEL R0, R0, RZ, P0 ;  /* 0x000000ff00007208 */ /* 0x000fe40000000000 */
[----:B------:R-:W-:Y:S02]  /*cac0*/  FSEL R4, R204, RZ, P1 ;  /* 0x000000ffcc047208 */ /* 0x000fe40000800000 */
[----:B------:R-:W-:Y:S01]  /*cad0*/  FSEL R2, R2, RZ, P1 ;  /* 0x000000ff02027208 */ /* 0x000fe20000800000 */
[----:B------:R-:W-:-:S02]  /*cae0*/  FFMA.FTZ R180, R23, c[0x0][0x23c], -R0 ;  /* 0x00008f0017b47a23 */ /* 0x000fc40000010800 */
[----:B------:R-:W-:Y:S02]  /*caf0*/  FFMA.FTZ R23, R22, c[0x0][0x23c], -R0 ;  /* 0x00008f0016177a23 */ /* 0x000fe40000010800 */
[--C-:B------:R-:W-:Y:S02]  /*cb00*/  FFMA.FTZ R6, R177, c[0x0][0x23c], -R2.reuse ;  /* 0x00008f00b1067a23 */ /* 0x100fe40000010802 */
[--C-:B------:R-:W-:Y:S02]  /*cb10*/  FFMA.FTZ R171, R135, c[0x0][0x23c], -R2.reuse ;  /* 0x00008f0087ab7a23 */ /* 0x100fe40000010802 */
[----:B------:R-:W-:Y:S01]  /*cb20*/  FFMA.FTZ R230, R29, c[0x0][0x23c], -R2 ;  /* 0x00008f001de67a23 */ /* 0x000fe20000010802 */
[----:B------:R-:W-:Y:S01]  /*cb30*/  MUFU.EX2 R23, R23 ;  /* 0x0000001700177308 */ /* 0x000fe20000000800 */
[--C-:B------:R-:W-:Y:S02]  /*cb40*/  FFMA.FTZ R174, R174, c[0x0][0x23c], -R0.reuse ;  /* 0x00008f00aeae7a23 */ /* 0x100fe40000010800 */
[----:B------:R-:W-:-:S02]  /*cb50*/  FFMA.FTZ R178, R178, c[0x0][0x23c], -R0 ;  /* 0x00008f00b2b27a23 */ /* 0x000fc40000010800 */
[--C-:B------:R-:W-:Y:S02]  /*cb60*/  FFMA.FTZ R175, R175, c[0x0][0x23c], -R0.reuse ;  /* 0x00008f00afaf7a23 */ /* 0x100fe40000010800 */
[--C-:B------:R-:W-:Y:S01]  /*cb70*/  FFMA.FTZ R172, R172, c[0x0][0x23c], -R0.reuse ;  /* 0x00008f00acac7a23 */ /* 0x100fe20000010800 */
[----:B------:R-:W-:Y:S01]  /*cb80*/  MUFU.EX2 R174, R174 ;  /* 0x000000ae00ae7308 */ /* 0x000fe20000000800 */
[--C-:B------:R-:W-:Y:S02]  /*cb90*/  FFMA.FTZ R134, R134, c[0x0][0x23c], -R0.reuse ;  /* 0x00008f0086867a23 */ /* 0x100fe40000010800 */
[--C-:B------:R-:W-:Y:S02]  /*cba0*/  FFMA.FTZ R29, R33, c[0x0][0x23c], -R0.reuse ;  /* 0x00008f00211d7a23 */ /* 0x100fe40000010800 */
[--C-:B------:R-:W-:Y:S02]  /*cbb0*/  FFMA.FTZ R135, R31, c[0x0][0x23c], -R0.reuse ;  /* 0x00008f001f877a23 */ /* 0x100fe40000010800 */
[--C-:B------:R-:W-:Y:S01]  /*cbc0*/  FFMA.FTZ R170, R30, c[0x0][0x23c], -R0.reuse ;  /* 0x00008f001eaa7a23 */ /* 0x100fe20000010800 */
[----:B------:R-:W-:Y:S01]  /*cbd0*/  MUFU.EX2 R175, R175 ;  /* 0x000000af00af7308 */ /* 0x000fe20000000800 */
[----:B------:R-:W-:-:S02]  /*cbe0*/  FFMA.FTZ R177, R28, c[0x0][0x23c], -R0 ;  /* 0x00008f001cb17a23 */ /* 0x000fc40000010800 */
[--C-:B------:R-:W-:Y:S02]  /*cbf0*/  FFMA.FTZ R22, R19, c[0x0][0x23c], -R0.reuse ;  /* 0x00008f0013167a23 */ /* 0x100fe40000010800 */
[--C-:B------:R-:W-:Y:S02]  /*cc00*/  FFMA.FTZ R194, R17, c[0x0][0x23c], -R0.reuse ;  /* 0x00008f0011c27a23 */ /* 0x100fe40000010800 */
[--C-:B------:R-:W-:Y:S01]  /*cc10*/  FFMA.FTZ R191, R16, c[0x0][0x23c], -R0.reuse ;  /* 0x00008f0010bf7a23 */ /* 0x100fe20000010800 */
[----:B------:R-:W-:Y:S01]  /*cc20*/  MUFU.EX2 R172, R172 ;  /* 0x000000ac00ac7308 */ /* 0x000fe20000000800 */
[--C-:B------:R-:W-:Y:S02]  /*cc30*/  FFMA.FTZ R197, R13, c[0x0][0x23c], -R0.reuse ;  /* 0x00008f000dc57a23 */ /* 0x100fe40000010800 */
[----:B------:R-:W-:Y:S02]  /*cc40*/  FFMA.FTZ R205, R12, c[0x0][0x23c], -R0 ;  /* 0x00008f000ccd7a23 */ /* 0x000fe40000010800 */
[----:B------:R-:W-:-:S02]  /*cc50*/  FFMA.FTZ R179, R179, c[0x0][0x23c], -R2 ;  /* 0x00008f00b3b37a23 */ /* 0x000fc40000010802 */
        /* <DEDUP_REMOVED lines=13> */
[--C-:B------:R-:W-:Y:S02]  /*cd30*/  FFMA.FTZ R195, R15, c[0x0][0x23c], -R2.reuse ;  /* 0x00008f000fc37a23 */ /* 0x100fe40000010802 */
[----:B------:R-:W-:-:S03]  /*cd40*/  FFMA.FTZ R203, R14, c[0x0][0x23c], -R2 ;  /* 0x00008f000ecb7a23 */ /* 0x000fc60000010802 */
[----:B------:R-:W-:Y:S08]  /*cd50*/  MUFU.EX2 R18, R178 ;  /* 0x000000b200127308 */ /* 0x000ff00000000800 */
        /* <DEDUP_REMOVED lines=9> */
[----:B------:R-:W-:Y:S01]  /*cdf0*/  MUFU.EX2 R203, R203 ;  /* 0x000000cb00cb7308 */ /* 0x000fe20000000800 */
[----:B--2---:R-:W-:-:S07]  /*ce00*/  IMAD.WIDE.U32 R216, R9, -0x326172a9, RZ ;  /* 0xcd9e8d5709d87825 */ /* 0x004fce00078e00ff */
[----:B------:R-:W-:Y:S01]  /*ce10*/  MUFU.EX2 R197, R197 ;  /* 0x000000c500c57308 */ /* 0x000fe20000000800 */
[----:B---3--:R-:W-:Y:S01]  /*ce20*/  LOP3.LUT R0, R217, R7, RZ, 0x3c, !PT ;  /* 0x00000007d9007212 */ /* 0x008fe200078e3cff */
[----:B----4-:R-:W-:-:S06]  /*ce30*/  IMAD.WIDE.U32 R2, R5, -0x2daee0ad, RZ ;  /* 0xd2511f5305027825 */ /* 0x010fcc00078e00ff */
[----:B------:R2:W-:Y:S01]  /*ce40*/  MUFU.EX2 R9, R6 ;  /* 0x0000000600097308 */ /* 0x0005e20000000800 */
[----:B------:R-:W-:Y:S01]  /*ce50*/  IMAD.WIDE.U32 R168, R0, -0x2daee0ad, RZ ;  /* 0xd2511f5300a87825 */ /* 0x000fe200078e00ff */
[C---:B------:R-:W-:Y:S01]  /*ce60*/  LOP3.LUT R0, R3.reuse, UR8, RZ, 0x3c, !PT ;  /* 0x0000000803007c12 */ /* 0x040fe2000f8e3cff */
[----:B------:R-:W-:Y:S01]  /*ce70*/  UIADD3 UR8, UR21, 0x76cf5d0a, URZ ;  /* 0x76cf5d0a15087890 */ /* 0x000fe2000fffe03f */
[----:B------:R-:W-:Y:S01]  /*ce80*/  LOP3.LUT R212, R3, UR5, RZ, 0x3c, !PT ;  /* 0x0000000503d47c12 */ /* 0x000fe2000f8e3cff */
[----:B------:R-:W-:Y:S01]  /*ce90*/  FADD.FTZ R5, R133, -R4 ;  /* 0x8000000485057221 */ /* 0x000fe20000010000 */
[----:B------:R-:W-:Y:S01]  /*cea0*/  LOP3.LUT R20, R169, UR4, R2, 0x96, !PT ;  /* 0x00000004a9147c12 */ /* 0x000fe2000f8e9602 */
[----:B------:R-:W-:Y:S01]  /*ceb0*/  IMAD.WIDE.U32 R2, R0, -0x326172a9, RZ ;  /* 0xcd9e8d5700027825 */ /* 0x000fe200078e00ff */
[----:B------:R-:W-:Y:S01]  /*cec0*/  UIADD3 UR4, UR21, 0x32370b8f, URZ ;  /* 0x32370b8f15047890 */ /* 0x000fe2000fffe03f */
[----:B------:R-:W-:Y:S01]  /*ced0*/  MUFU.EX2 R205, R205 ;  /* 0x000000cd00cd7308 */ /* 0x000fe20000000800 */
[----:B------:R-:W-:Y:S01]  /*cee0*/  UIADD3 UR5, UR20, -0x255992d5, URZ ;  /* 0xdaa66d2b14057890 */ /* 0x000fe2000fffe03f */
[----:B------:R-:W-:Y:S01]  /*cef0*/  IMAD.WIDE.U32 R20, R20, -0x326172a9, RZ ;  /* 0xcd9e8d5714147825 */ /* 0x000fe200078e00ff */
[----:B------:R-:W-:-:S04]  /*cf00*/  LOP3.LUT R4, R3, UR33, R216, 0x96, !PT ;  /* 0x0000002103047c12 */ /* 0x000fc8000f8e96d8 */
[----:B--2---:R-:W-:Y:S01]  /*cf10*/  LOP3.LUT R6, R21, UR32, R2, 0x96, !PT ;  /* 0x0000002015067c12 */ /* 0x004fe2000f8e9602 */
[----:B------:R-:W-:Y:S02]  /*cf20*/  FMUL.FTZ R2, R5, c[0x0][0x23c] ;  /* 0x00008f0005027a20 */ /* 0x000fe40000410000 */
[----:B------:R-:W-:-:S04]  /*cf30*/  IMAD.WIDE.U32 R4, R4, -0x2daee0ad, RZ ;  /* 0xd2511f5304047825 */ /* 0x000fc800078e00ff */
[----:B------:R-:W-:Y:S01]  /*cf40*/  IMAD.WIDE.U32 R6, R6, -0x2daee0ad, RZ ;  /* 0xd2511f5306067825 */ /* 0x000fe200078e00ff */
[----:B------:R-:W-:Y:S01]  /*cf50*/  LOP3.LUT R12, R5, UR8, R168, 0x96, !PT ;  /* 0x00000008050c7c12 */ /* 0x000fe2000f8e96a8 */
[----:B------:R-:W2:Y:S03]  /*cf60*/  MUFU.EX2 R2, R2 ;  /* 0x0000000200027308 */ /* 0x000ea60000000800 */
[----:B------:R-:W-:Y:S01]  /*cf70*/  LOP3.LUT R10, R7, UR4, R4, 0x96, !PT ;  /* 0x00000004070a7c12 */ /* 0x000fe2000f8e9604 */
[----:B------:R-:W-:-:S04]  /*cf80*/  IMAD.WIDE.U32 R12, R12, -0x326172a9, RZ ;  /* 0xcd9e8d570c0c7825 */ /* 0x000fc800078e00ff */
[----:B------:R-:W-:Y:S01]  /*cf90*/  IMAD.WIDE.U32 R10, R10, -0x326172a9, RZ ;  /* 0xcd9e8d570a0a7825 */ /* 0x000fe200078e00ff */
[C-C-:B------:R-:W-:Y:S02]  /*cfa0*/  LOP3.LUT R4, R13.reuse, UR5, R20.reuse, 0x96, !PT ;  /* 0x000000050d047c12 */ /* 0x140fe4000f8e9614 */
[----:B------:R-:W-:Y:S02]  /*cfb0*/  LOP3.LUT R13, R13, UR5, R20, 0x96, !PT ;  /* 0x000000050d0d7c12 */ /* 0x000fe4000f8e9614 */
[C-C-:B------:R-:W-:Y:S01]  /*cfc0*/  LOP3.LUT R7, R11.reuse, UR34, R12.reuse, 0x96, !PT ;  /* 0x000000220b077c12 */ /* 0x140fe2000f8e960c */
[----:B------:R-:W-:Y:S01]  /*cfd0*/  IMAD.WIDE.U32 R4, R4, -0x2daee0ad, RZ ;  /* 0xd2511f5304047825 */ /* 0x000fe200078e00ff */
[----:B------:R-:W-:-:S03]  /*cfe0*/  LOP3.LUT R11, R11, UR34, R12, 0x96, !PT ;  /* 0x000000220b0b7c12 */ /* 0x000fc6000f8e960c */
[----:B--2---:R-:W-:Y:S01]  /*cff0*/  FFMA.FTZ R0, R251, R2, R9 ;  /* 0x00000002fb007223 */ /* 0x004fe20000010009 */
[----:B------:R-:W-:Y:S01]  /*d000*/  LOP3.LUT R14, R5, UR31, R6, 0x96, !PT ;  /* 0x0000001f050e7c12 */ /* 0x000fe2000f8e9606 */
[----:B------:R-:W-:-:S04]  /*d010*/  IMAD.WIDE.U32 R6, R7, -0x2daee0ad, RZ ;  /* 0xd2511f5307067825 */ /* 0x000fc800078e00ff */
[----:B------:R-:W-:Y:S01]  /*d020*/  FADD.FTZ R16, R17, R0 ;  /* 0x0000000011107221 */ /* 0x000fe20000010000 */
[----:B------:R-:W-:Y:S01]  /*d030*/  LOP3.LUT R4, R7, UR15, R4, 0x96, !PT ;  /* 0x0000000f07047c12 */ /* 0x000fe2000f8e9604 */
[----:B------:R-:W-:Y:S01]  /*d040*/  IMAD.WIDE.U32 R14, R14, -0x326172a9, RZ ;  /* 0xcd9e8d570e0e7825 */ /* 0x000fe200078e00ff */
[----:B------:R-:W-:Y:S02]  /*d050*/  FSEL R0, R192, RZ, P0 ;  /* 0x000000ffc0007208 */ /* 0x000fe40000000000 */
[----:B------:R-:W-:Y:S01]  /*d060*/  F2FP.BF16.PACK_AB R17, R17, R9 ;  /* 0x000000091111723e */ /* 0x000fe200000010ff */
[----:B------:R-:W-:-:S04]  /*d070*/  IMAD.WIDE.U32 R4, R4, -0x326172a9, RZ ;  /* 0xcd9e8d5704047825 */ /* 0x000fc800078e00ff */
[----:B------:R-:W-:Y:S01]  /*d080*/  FADD.FTZ R7, R132, -R0 ;  /* 0x8000000084077221 */ /* 0x000fe20000010000 */
[----:B------:R-:W-:Y:S01]  /*d090*/  LOP3.LUT R0, R5, UR22, R14, 0x96, !PT ;  /* 0x0000001605007c12 */ /* 0x000fe2000f8e960e */
[-C--:B------:R-:W-:Y:S01]  /*d0a0*/  FMUL.FTZ R233, R65, R2.reuse ;  /* 0x0000000241e97220 */ /* 0x080fe20000410000 */
[----:B------:R-:W-:Y:S01]  /*d0b0*/  LOP3.LUT R5, R4, 0xffff, RZ, 0xc0, !PT ;  /* 0x0000ffff04057812 */ /* 0x000fe200078ec0ff */
[----:B------:R-:W-:Y:S01]  /*d0c0*/  FMUL.FTZ R7, R7, c[0x0][0x23c] ;  /* 0x00008f0007077a20 */ /* 0x000fe20000410000 */
[----:B------:R-:W-:Y:S01]  /*d0d0*/  LOP3.LUT R3, R0, 0xff, RZ, 0xc0, !PT ;  /* 0x000000ff00037812 */ /* 0x000fe200078ec0ff */
[-C--:B------:R-:W-:Y:S02]  /*d0e0*/  FMUL.FTZ R164, R164, R2.reuse ;  /* 0x00000002a4a47220 */ /* 0x080fe40000410000 */
[-C--:B------:R-:W-:Y:S01]  /*d0f0*/  FMUL.FTZ R165, R165, R2.reuse ;  /* 0x00000002a5a57220 */ /* 0x080fe20000410000 */
[----:B------:R-:W-:Y:S01]  /*d100*/  ISETP.GE.U32.AND P2, PT, R232, R3, PT ;  /* 0x00000003e800720c */ /* 0x000fe20003f46070 */
[-C--:B------:R-:W-:Y:S01]  /*d110*/  FMUL.FTZ R160, R160, R2.reuse ;  /* 0x00000002a0a07220 */ /* 0x080fe20000410000 */
[----:B------:R-:W-:Y:S01]  /*d120*/  LOP3.LUT R3, R0, 0xffff, RZ, 0xc0, !PT ;  /* 0x0000ffff00037812 */ /* 0x000fe200078ec0ff */
[----:B------:R-:W-:-:S02]  /*d130*/  FMUL.FTZ R161, R161, R2 ;  /* 0x00000002a1a17220 */ /* 0x000fc40000410000 */
[-C--:B------:R-:W-:Y:S01]  /*d140*/  FMUL.FTZ R156, R156, R2.reuse ;  /* 0x000000029c9c7220 */ /* 0x080fe20000410000 */
[----:B------:R-:W-:Y:S01]  /*d150*/  SHF.R.U32.HI R3, RZ, 0x8, R3 ;  /* 0x00000008ff037819 */ /* 0x000fe20000011603 */
[-C--:B------:R-:W-:Y:S02]  /*d160*/  FMUL.FTZ R157, R157, R2.reuse ;  /* 0x000000029d9d7220 */ /* 0x080fe40000410000 */
[-C--:B------:R-:W-:Y:S01]  /*d170*/  FMUL.FTZ R152, R152, R2.reuse ;  /* 0x0000000298987220 */ /* 0x080fe20000410000 */
[----:B------:R-:W-:Y:S01]  /*d180*/  LOP3.LUT R3, R3, 0xffff, RZ, 0xc0, !PT ;  /* 0x0000ffff03037812 */ /* 0x000fe200078ec0ff */
[-C--:B------:R-:W-:Y:S02]  /*d190*/  FMUL.FTZ R153, R153, R2.reuse ;  /* 0x0000000299997220 */ /* 0x080fe40000410000 */
[----:B------:R-:W-:Y:S01]  /*d1a0*/  @!P2 HFMA2.BF16_V2 R8, -RZ.H0_H0, RZ.H0_H0, -R17.H0_H0 ;  /* 0x200000ffff08a231 */ /* 0x000fe20000340911 */
[----:B------:R-:W-:Y:S01]  /*d1b0*/  ISETP.GE.U32.AND P5, PT, R232, R3, PT ;  /* 0x00000003e800720c */ /* 0x000fe20003fa6070 */
[-C--:B------:R-:W-:Y:S01]  /*d1c0*/  FMUL.FTZ R148, R148, R2.reuse ;  /* 0x0000000294947220 */ /* 0x080fe20000410000 */
[--C-:B------:R-:W-:Y:S01]  /*d1d0*/  SHF.R.U32.HI R3, RZ, 0x18, R0.reuse ;  /* 0x00000018ff037819 */ /* 0x100fe20000011600 */
[-C--:B------:R-:W-:Y:S01]  /*d1e0*/  FMUL.FTZ R149, R149, R2.reuse ;  /* 0x0000000295957220 */ /* 0x080fe20000410000 */
[----:B------:R-:W-:Y:S01]  /*d1f0*/  SHF.R.U32.HI R0, RZ, 0x10, R0 ;  /* 0x00000010ff007819 */ /* 0x000fe20000011600 */
[-C--:B------:R-:W-:Y:S01]  /*d200*/  FMUL.FTZ R144, R144, R2.reuse ;  /* 0x0000000290907220 */ /* 0x080fe20000410000 */
[----:B------:R-:W-:Y:S01]  /*d210*/  ISETP.GE.U32.AND P4, PT, R232, R3, PT ;  /* 0x00000003e800720c */ /* 0x000fe20003f86070 */
[-C--:B------:R-:W-:Y:S01]  /*d220*/  FMUL.FTZ R145, R145, R2.reuse ;  /* 0x0000000291917220 */ /* 0x080fe20000410000 */
[----:B------:R-:W-:Y:S01]  /*d230*/  LOP3.LUT R0, R0, 0xff, RZ, 0xc0, !PT ;  /* 0x000000ff00007812 */ /* 0x000fe200078ec0ff */
[-C--:B------:R-:W-:Y:S01]  /*d240*/  FMUL.FTZ R140, R140, R2.reuse ;  /* 0x000000028c8c7220 */ /* 0x080fe20000410000 */
[----:B------:R-:W-:Y:S01]  /*d250*/  LOP3.LUT R3, R4, 0xff, RZ, 0xc0, !PT ;  /* 0x000000ff04037812 */ /* 0x000fe200078ec0ff */
[----:B------:R-:W-:Y:S01]  /*d260*/  FMUL.FTZ R141, R141, R2 ;  /* 0x000000028d8d7220 */ /* 0x000fe20000410000 */
[----:B------:R-:W-:Y:S01]  /*d270*/  ISETP.GE.U32.AND P6, PT, R232, R0, PT ;  /* 0x00000000e800720c */ /* 0x000fe20003fc6070 */
[-C--:B------:R-:W-:Y:S01]  /*d280*/  FMUL.FTZ R136, R136, R2.reuse ;  /* 0x0000000288887220 */ /* 0x080fe20000410000 */
[----:B------:R-:W2:Y:S01]  /*d290*/  MUFU.EX2 R0, R7 ;  /* 0x0000000700007308 */ /* 0x000ea20000000800 */
[----:B------:R-:W-:Y:S01]  /*d2a0*/  ISETP.GE.U32.AND P3, PT, R232, R3, PT ;  /* 0x00000003e800720c */ /* 0x000fe20003f66070 */
[-C--:B------:R-:W-:Y:S01]  /*d2b0*/  FMUL.FTZ R137, R137, R2.reuse ;  /* 0x0000000289897220 */ /* 0x080fe20000410000 */
[--C-:B------:R-:W-:Y:S01]  /*d2c0*/  SHF.R.U32.HI R3, RZ, 0x10, R4.reuse ;  /* 0x00000010ff037819 */ /* 0x100fe20000011604 */
[-C--:B------:R-:W-:Y:S01]  /*d2d0*/  FMUL.FTZ R44, R44, R2.reuse ;  /* 0x000000022c2c7220 */ /* 0x080fe20000410000 */
[----:B------:R-:W-:Y:S01]  /*d2e0*/  SHF.R.U32.HI R4, RZ, 0x18, R4 ;  /* 0x00000018ff047819 */ /* 0x000fe20000011604 */
[----:B------:R-:W-:Y:S01]  /*d2f0*/  FMUL.FTZ R45, R45, R2 ;  /* 0x000000022d2d7220 */ /* 0x000fe20000410000 */
[----:B------:R-:W-:Y:S01]  /*d300*/  LOP3.LUT R3, R3, 0xff, RZ, 0xc0, !PT ;  /* 0x000000ff03037812 */ /* 0x000fe200078ec0ff */
[----:B------:R-:W3:Y:S01]  /*d310*/  MUFU.EX2 R7, R173 ;  /* 0x000000ad00077308 */ /* 0x000ee20000000800 */
[----:B------:R-:W-:Y:S01]  /*d320*/  ISETP.GE.U32.AND P0, PT, R232, R4, PT ;  /* 0x00000004e800720c */ /* 0x000fe20003f06070 */
[--C-:B------:R-:W-:Y:S01]  /*d330*/  FADD.FTZ R4, R176, R16.reuse ;  /* 0x00000010b0047221 */ /* 0x100fe20000010000 */
[----:B------:R-:W-:Y:S01]  /*d340*/  ISETP.GE.U32.AND P1, PT, R232, R3, PT ;  /* 0x00000003e800720c */ /* 0x000fe20003f26070 */
[-C--:B------:R-:W-:Y:S01]  /*d350*/  FMUL.FTZ R56, R56, R2.reuse ;  /* 0x0000000238387220 */ /* 0x080fe20000410000 */
[----:B------:R-:W-:Y:S01]  /*d360*/  PRMT R16, R17, 0x7632, R16 ;  /* 0x0000763211107816 */ /* 0x000fe20000000010 */
[----:B------:R-:W-:-:S02]  /*d370*/  FMUL.FTZ R57, R57, R2 ;  /* 0x0000000239397220 */ /* 0x000fc40000410000 */
[----:B--2---:R-:W-:Y:S01]  /*d380*/  FFMA.FTZ R3, R248, R0, R174 ;  /* 0x00000000f8037223 */ /* 0x004fe200000100ae */
[----:B------:R-:W-:Y:S01]  /*d390*/  PRMT R193, R17, 0x5410, R16 ;  /* 0x0000541011c17816 */ /* 0x000fe20000000010 */
[----:B------:R-:W-:Y:S01]  /*d3a0*/  @!P5 HFMA2.BF16_V2 R215, -RZ.H0_H0, RZ.H0_H0, -R16.H0_H0 ;  /* 0x200000ffffd7d231 */ /* 0x000fe20000340910 */
[----:B------:R-:W-:Y:S01]  /*d3b0*/  @!P2 PRMT R17, R8, 0x5410, RZ ;  /* 0x000054100811a816 */ /* 0x000fe200000000ff */
[----:B------:R-:W-:Y:S01]  /*d3c0*/  FADD.FTZ R169, R18, R3 ;  /* 0x0000000312a97221 */ /* 0x000fe20000010000 */
[----:B------:R-:W-:Y:S01]  /*d3d0*/  SHF.R.U32.HI R3, RZ, 0x8, R5 ;  /* 0x00000008ff037819 */ /* 0x000fe20000011605 */
[----:B------:R-:W-:Y:S01]  /*d3e0*/  FMUL.FTZ R60, R60, R2 ;  /* 0x000000023c3c7220 */ /* 0x000fe20000410000 */
[----:B------:R-:W-:Y:S01]  /*d3f0*/  F2FP.BF16.PACK_AB R18, R18, R174 ;  /* 0x000000ae1212723e */ /* 0x000fe200000010ff */
[----:B---3--:R-:W-:Y:S01]  /*d400*/  FADD.FTZ R9, R7, R4 ;  /* 0x0000000407097221 */ /* 0x008fe20000010000 */
[----:B------:R-:W-:Y:S01]  /*d410*/  LOP3.LUT R4, R15, UR27, R10, 0x96, !PT ;  /* 0x0000001b0f047c12 */ /* 0x000fe2000f8e960a */
[----:B------:R-:W-:Y:S01]  /*d420*/  FADD.FTZ R8, R175, R169 ;  /* 0x000000a9af087221 */ /* 0x000fe20000010000 */
[----:B------:R-:W-:Y:S01]  /*d430*/  LOP3.LUT R3, R3, 0xffff, RZ, 0xc0, !PT ;  /* 0x0000ffff03037812 */ /* 0x000fe200078ec0ff */
[----:B------:R-:W-:Y:S01]  /*d440*/  @!P6 HFMA2.BF16_V2 R214, -RZ.H0_H0, RZ.H0_H0, -R18.H0_H0 ;  /* 0x200000ffffd6e231 */ /* 0x000fe20000340912 */
[----:B------:R-:W-:Y:S01]  /*d450*/  F2FP.BF16.PACK_AB R7, R7, R176 ;  /* 0x000000b00707723e */ /* 0x000fe200000010ff */
[----:B------:R-:W-:Y:S01]  /*d460*/  IMAD.WIDE.U32 R4, R4, -0x2daee0ad, RZ ;  /* 0xd2511f5304047825 */ /* 0x000fe200078e00ff */
[----:B------:R-:W-:Y:S01]  /*d470*/  ISETP.GE.U32.AND P2, PT, R232, R3, PT ;  /* 0x00000003e800720c */ /* 0x000fe20003f46070 */
[----:B------:R-:W-:Y:S01]  /*d480*/  STG.E.U16 [R24.64+-0x80], R17 ;  /* 0xffff801118007986 */ /* 0x000fe2000c101512 */
[----:B------:R-:W-:Y:S01]  /*d490*/  @!P5 PRMT R16, R215, 0x5410, RZ ;  /* 0x00005410d710d816 */ /* 0x000fe200000000ff */
[----:B------:R-:W-:Y:S01]  /*d4a0*/  FADD.FTZ R8, R172, R8 ;  /* 0x00000008ac087221 */ /* 0x000fe20000010000 */
[----:B------:R-:W-:Y:S01]  /*d4b0*/  LOP3.LUT R3, R5, UR14, R6, 0x96, !PT ;  /* 0x0000000e05037c12 */ /* 0x000fe2000f8e9606 */
[-C--:B------:R-:W-:Y:S01]  /*d4c0*/  FMUL.FTZ R173, R37, R2.reuse ;  /* 0x0000000225ad7220 */ /* 0x080fe20000410000 */
[----:B------:R-:W-:Y:S01]  /*d4d0*/  PRMT R189, R7, 0x7610, R189 ;  /* 0x0000761007bd7816 */ /* 0x000fe200000000bd */
[-C--:B------:R-:W-:Y:S01]  /*d4e0*/  FMUL.FTZ R176, R40, R2.reuse ;  /* 0x0000000228b07220 */ /* 0x080fe20000410000 */
[----:B------:R-:W-:Y:S01]  /*d4f0*/  SHF.R.U32.HI R6, RZ, 0x10, R3 ;  /* 0x00000010ff067819 */ /* 0x000fe20000011603 */
[-C--:B------:R-:W-:Y:S01]  /*d500*/  FMUL.FTZ R61, R61, R2.reuse ;  /* 0x000000023d3d7220 */ /* 0x080fe20000410000 */
[----:B------:R-:W-:Y:S01]  /*d510*/  PRMT R190, R18, 0x7632, R190 ;  /* 0x0000763212be7816 */ /* 0x000fe200000000be */
[----:B------:R-:W-:Y:S01]  /*d520*/  @!P3 HFMA2.BF16_V2 R221, -RZ.H0_H0, RZ.H0_H0, -R189.H0_H0 ;  /* 0x200000ffffddb231 */ /* 0x000fe200003409bd */
[----:B------:R-:W-:Y:S01]  /*d530*/  LOP3.LUT R6, R6, 0xff, RZ, 0xc0, !PT ;  /* 0x000000ff06067812 */ /* 0x000fe200078ec0ff */
[----:B------:R-:W-:Y:S01]  /*d540*/  FMUL.FTZ R236, R68, R2 ;  /* 0x0000000244ec7220 */ /* 0x000fe20000410000 */
[----:B------:R-:W-:Y:S01]  /*d550*/  PRMT R188, R7, 0x7632, R188 ;  /* 0x0000763207bc7816 */ /* 0x000fe200000000bc */
[----:B------:R-:W-:Y:S01]  /*d560*/  @!P4 HFMA2.BF16_V2 R133, -RZ.H0_H0, RZ.H0_H0, -R190.H0_H0 ;  /* 0x200000ffff85c231 */ /* 0x000fe200003409be */
[----:B------:R-:W-:Y:S01]  /*d570*/  ISETP.GE.U32.AND P5, PT, R232, R6, PT ;  /* 0x00000006e800720c */ /* 0x000fe20003fa6070 */
[-C--:B------:R-:W-:Y:S01]  /*d580*/  FMUL.FTZ R237, R69, R2.reuse ;  /* 0x0000000245ed7220 */ /* 0x080fe20000410000 */
[----:B------:R-:W-:Y:S01]  /*d590*/  F2FP.BF16.PACK_AB R6, R172, R175 ;  /* 0x000000afac06723e */ /* 0x000fe200000010ff */
[----:B------:R-:W-:Y:S01]  /*d5a0*/  @!P2 HFMA2.BF16_V2 R220, -RZ.H0_H0, RZ.H0_H0, -R188.H0_H0 ;  /* 0x200000ffffdca231 */ /* 0x000fe200003409bc */
[----:B------:R-:W-:Y:S01]  /*d5b0*/  PRMT R215, R18, 0x5410, R190 ;  /* 0x0000541012d77816 */ /* 0x000fe200000000be */
[-C--:B------:R-:W-:Y:S01]  /*d5c0*/  FMUL.FTZ R172, R36, R2.reuse ;  /* 0x0000000224ac7220 */ /* 0x080fe20000410000 */
[----:B------:R-:W-:Y:S01]  /*d5d0*/  PRMT R187, R6, 0x7610, R187 ;  /* 0x0000761006bb7816 */ /* 0x000fe200000000bb */
[-C--:B------:R-:W-:Y:S01]  /*d5e0*/  FMUL.FTZ R240, R72, R2.reuse ;  /* 0x0000000248f07220 */ /* 0x080fe20000410000 */
[----:B------:R-:W-:Y:S01]  /*d5f0*/  PRMT R209, R6, 0x7632, R209 ;  /* 0x0000763206d17816 */ /* 0x000fe200000000d1 */
[-C--:B------:R-:W-:Y:S01]  /*d600*/  FMUL.FTZ R241, R73, R2.reuse ;  /* 0x0000000249f17220 */ /* 0x080fe20000410000 */
[----:B------:R-:W-:Y:S01]  /*d610*/  LOP3.LUT R6, R4, 0xff, RZ, 0xc0, !PT ;  /* 0x000000ff04067812 */ /* 0x000fe200078ec0ff */
[----:B------:R-:W-:Y:S01]  /*d620*/  @!P1 HFMA2.BF16_V2 R213, -RZ.H0_H0, RZ.H0_H0, -R187.H0_H0 ;  /* 0x200000ffffd59231 */ /* 0x000fe200003409bb */
[----:B------:R-:W-:Y:S01]  /*d630*/  @!P6 PRMT R18, R214, 0x5410, RZ ;  /* 0x00005410d612e816 */ /* 0x000fe200000000ff */
[----:B------:R-:W-:Y:S01]  /*d640*/  @!P0 HFMA2.BF16_V2 R132, -RZ.H0_H0, RZ.H0_H0, -R209.H0_H0 ;  /* 0x200000ffff848231 */ /* 0x000fe200003409d1 */
[----:B------:R-:W-:Y:S01]  /*d650*/  PRMT R214, R189, 0x5410, R188 ;  /* 0x00005410bdd67816 */ /* 0x000fe200000000bc */
[-C--:B------:R-:W-:Y:S01]  /*d660*/  FMUL.FTZ R244, R76, R2.reuse ;  /* 0x000000024cf47220 */ /* 0x080fe20000410000 */
[----:B------:R-:W-:Y:S01]  /*d670*/  @!P3 PRMT R189, R221, 0x5410, RZ ;  /* 0x00005410ddbdb816 */ /* 0x000fe200000000ff */
[----:B------:R-:W-:Y:S01]  /*d680*/  FMUL.FTZ R221, R49, R2 ;  /* 0x0000000231dd7220 */ /* 0x000fe20000410000 */
[----:B------:R-:W-:Y:S01]  /*d690*/  ISETP.GE.U32.AND P3, PT, R232, R6, PT ;  /* 0x00000006e800720c */ /* 0x000fe20003f66070 */
[-C--:B------:R-:W-:Y:S01]  /*d6a0*/  FMUL.FTZ R245, R77, R2.reuse ;  /* 0x000000024df57220 */ /* 0x080fe20000410000 */
[----:B------:R-:W-:Y:S01]  /*d6b0*/  LOP3.LUT R6, R3, 0xff, RZ, 0xc0, !PT ;  /* 0x000000ff03067812 */ /* 0x000fe200078ec0ff */
[-C--:B------:R-:W-:Y:S01]  /*d6c0*/  FMUL.FTZ R80, R80, R2.reuse ;  /* 0x0000000250507220 */ /* 0x080fe20000410000 */
[----:B------:R-:W-:Y:S01]  /*d6d0*/  @!P2 PRMT R188, R220, 0x5410, RZ ;  /* 0x00005410dcbca816 */ /* 0x000fe200000000ff */
[----:B------:R-:W-:Y:S01]  /*d6e0*/  FMUL.FTZ R220, R48, R2 ;  /* 0x0000000230dc7220 */ /* 0x000fe20000410000 */
[----:B------:R-:W-:Y:S01]  /*d6f0*/  ISETP.GE.U32.AND P2, PT, R232, R6, PT ;  /* 0x00000006e800720c */ /* 0x000fe20003f46070 */
[-C--:B------:R-:W-:Y:S01]  /*d700*/  FMUL.FTZ R81, R81, R2.reuse ;  /* 0x0000000251517220 */ /* 0x080fe20000410000 */
[----:B------:R-:W-:Y:S01]  /*d710*/  SHF.R.U32.HI R6, RZ, 0x18, R3 ;  /* 0x00000018ff067819 */ /* 0x000fe20000011603 */
[-C--:B------:R-:W-:Y:S01]  /*d720*/  FMUL.FTZ R248, R84, R2.reuse ;  /* 0x0000000254f87220 */ /* 0x080fe20000410000 */
[----:B------:R-:W-:Y:S01]  /*d730*/  LOP3.LUT R3, R3, 0xffff, RZ, 0xc0, !PT ;  /* 0x0000ffff03037812 */ /* 0x000fe200078ec0ff */
[-C--:B------:R-:W-:Y:S01]  /*d740*/  FMUL.FTZ R249, R85, R2.reuse ;  /* 0x0000000255f97220 */ /* 0x080fe20000410000 */
[----:B------:R-:W-:Y:S01]  /*d750*/  @!P4 PRMT R190, R133, 0x5410, RZ ;  /* 0x0000541085bec816 */ /* 0x000fe200000000ff */
[----:B------:R-:W-:Y:S01]  /*d760*/  FMUL.FTZ R88, R88, R2 ;  /* 0x0000000258587220 */ /* 0x000fe20000410000 */
[----:B------:R-:W-:Y:S01]  /*d770*/  SHF.R.U32.HI R3, RZ, 0x8, R3 ;  /* 0x00000008ff037819 */ /* 0x000fe20000011603 */
[----:B------:R-:W2:Y:S01]  /*d780*/  MUFU.EX2 R133, R180 ;  /* 0x000000b400857308 */ /* 0x000ea20000000800 */
[----:B------:R-:W-:Y:S01]  /*d790*/  ISETP.GE.U32.AND P4, PT, R232, R6, PT ;  /* 0x00000006e800720c */ /* 0x000fe20003f86070 */
[----:B------:R-:W-:Y:S01]  /*d7a0*/  STL [R1+0x158], R190 ;  /* 0x000158be01007387 */ /* 0x000fe20000100800 */
[----:B------:R-:W-:Y:S01]  /*d7b0*/  LOP3.LUT R3, R3, 0xffff, RZ, 0xc0, !PT ;  /* 0x0000ffff03037812 */ /* 0x000fe200078ec0ff */
[-C--:B------:R-:W-:Y:S01]  /*d7c0*/  FMUL.FTZ R89, R89, R2.reuse ;  /* 0x0000000259597220 */ /* 0x080fe20000410000 */
[--C-:B------:R-:W-:Y:S01]  /*d7d0*/  SHF.R.U32.HI R6, RZ, 0x18, R4.reuse ;  /* 0x00000018ff067819 */ /* 0x100fe20000011604 */
[----:B------:R-:W-:Y:S01]  /*d7e0*/  STL [R1+0x15c], R189 ;  /* 0x00015cbd01007387 */ /* 0x000fe20000100800 */
[----:B------:R-:W-:Y:S01]  /*d7f0*/  LOP3.LUT R7, R4, 0xffff, RZ, 0xc0, !PT ;  /* 0x0000ffff04077812 */ /* 0x000fe200078ec0ff */
[-C--:B------:R-:W-:Y:S01]  /*d800*/  FMUL.FTZ R92, R92, R2.reuse ;  /* 0x000000025c5c7220 */ /* 0x080fe20000410000 */
[----:B------:R-:W-:Y:S01]  /*d810*/  SHF.R.U32.HI R4, RZ, 0x10, R4 ;  /* 0x00000010ff047819 */ /* 0x000fe20000011604 */
[----:B------:R-:W-:Y:S01]  /*d820*/  STL [R1+0x160], R188 ;  /* 0x000160bc01007387 */ /* 0x000fe20000100800 */
[----:B------:R-:W-:Y:S01]  /*d830*/  ISETP.GE.U32.AND P6, PT, R232, R3, PT ;  /* 0x00000003e800720c */ /* 0x000fe20003fc6070 */
[-C--:B------:R-:W-:Y:S01]  /*d840*/  FMUL.FTZ R93, R93, R2.reuse ;  /* 0x000000025d5d7220 */ /* 0x080fe20000410000 */
[----:B------:R-:W-:Y:S01]  /*d850*/  F2FP.BF16.PACK_AB R3, R181, R171 ;  /* 0x000000abb503723e */ /* 0x000fe200000010ff */
[-C--:B------:R-:W-:Y:S01]  /*d860*/  FMUL.FTZ R96, R96, R2.reuse ;  /* 0x0000000260607220 */ /* 0x080fe20000410000 */
[----:B------:R-:W-:Y:S01]  /*d870*/  LOP3.LUT R4, R4, 0xff, RZ, 0xc0, !PT ;  /* 0x000000ff04047812 */ /* 0x000fe200078ec0ff */
[-C--:B------:R-:W-:Y:S01]  /*d880*/  FMUL.FTZ R97, R97, R2.reuse ;  /* 0x0000000261617220 */ /* 0x080fe20000410000 */
[----:B------:R-:W-:Y:S01]  /*d890*/  PRMT R218, R3, 0x7610, R218 ;  /* 0x0000761003da7816 */ /* 0x000fe200000000da */
[-C--:B------:R-:W-:Y:S01]  /*d8a0*/  FMUL.FTZ R65, R101, R2.reuse ;  /* 0x0000000265417220 */ /* 0x080fe20000410000 */
[----:B------:R-:W-:Y:S01]  /*d8b0*/  PRMT R169, R187, 0x5410, R209 ;  /* 0x00005410bba97816 */ /* 0x000fe200000000d1 */
[-C--:B------:R-:W-:Y:S01]  /*d8c0*/  FMUL.FTZ R104, R104, R2.reuse ;  /* 0x0000000268687220 */ /* 0x080fe20000410000 */
[----:B------:R-:W-:Y:S01]  /*d8d0*/  @!P1 PRMT R187, R213, 0x5410, RZ ;  /* 0x00005410d5bb9816 */ /* 0x000fe200000000ff */
[----:B------:R-:W-:Y:S01]  /*d8e0*/  @!P2 HFMA2.BF16_V2 R223, -RZ.H0_H0, RZ.H0_H0, -R218.H0_H0 ;  /* 0x200000ffffdfa231 */ /* 0x000fe200003409da */
[----:B-1----:R-:W-:Y:S01]  /*d8f0*/  PRMT R182, R3, 0x7632, R182 ;  /* 0x0000763203b67816 */ /* 0x002fe200000000b6 */
[----:B------:R-:W-:Y:S01]  /*d900*/  FMUL.FTZ R105, R105, R2 ;  /* 0x0000000269697220 */ /* 0x000fe20000410000 */
[----:B------:R-:W-:Y:S01]  /*d910*/  ISETP.GE.U32.AND P1, PT, R232, R4, PT ;  /* 0x00000004e800720c */ /* 0x000fe20003f26070 */
[----:B------:R-:W-:Y:S01]  /*d920*/  FADD.FTZ R4, R134, R8 ;  /* 0x0000000886047221 */ /* 0x000fe20000010000 */
[----:B------:R-:W-:Y:S01]  /*d930*/  SHF.R.U32.HI R3, RZ, 0x8, R7 ;  /* 0x00000008ff037819 */ /* 0x000fe20000011607 */
[----:B------:R-:W-:Y:S01]  /*d940*/  @!P6 HFMA2.BF16_V2 R222, -RZ.H0_H0, RZ.H0_H0, -R182.H0_H0 ;  /* 0x200000ffffdee231 */ /* 0x000fe200003409b6 */
[----:B------:R-:W-:Y:S01]  /*d950*/  PRMT R206, R218, 0x5410, R182 ;  /* 0x00005410dace7816 */ /* 0x000fe200000000b6 */
[----:B------:R-:W-:Y:S01]  /*d960*/  FADD.FTZ R4, R29, R4 ;  /* 0x000000041d047221 */ /* 0x000fe20000010000 */
[----:B------:R-:W-:Y:S01]  /*d970*/  LOP3.LUT R3, R3, 0xffff, RZ, 0xc0, !PT ;  /* 0x0000ffff03037812 */ /* 0x000fe200078ec0ff */
[----:B------:R-:W-:Y:S01]  /*d980*/  STL [R1+0x164], R187 ;  /* 0x000164bb01007387 */ /* 0x000fe20000100800 */
[----:B------:R-:W-:Y:S01]  /*d990*/  @!P2 PRMT R218, R223, 0x5410, RZ ;  /* 0x00005410dfdaa816 */ /* 0x000fe200000000ff */
[----:B------:R-:W-:Y:S01]  /*d9a0*/  FMUL.FTZ R112, R112, R2 ;  /* 0x0000000270707220 */ /* 0x000fe20000410000 */
[----:B------:R-:W-:Y:S01]  /*d9b0*/  F2FP.BF16.PACK_AB R5, R29, R134 ;  /* 0x000000861d05723e */ /* 0x000fe200000010ff */
[-C--:B------:R-:W-:Y:S01]  /*d9c0*/  FMUL.FTZ R113, R113, R2.reuse ;  /* 0x0000000271717220 */ /* 0x080fe20000410000 */
[----:B------:R-:W-:Y:S01]  /*d9d0*/  ISETP.GE.U32.AND P2, PT, R232, R3, PT ;  /* 0x00000003e800720c */ /* 0x000fe20003f46070 */
[----:B------:R-:W-:Y:S01]  /*d9e0*/  FADD.FTZ R3, R135, R4 ;  /* 0x0000000487037221 */ /* 0x000fe20000010000 */
[C---:B------:R-:W-:Y:S01]  /*d9f0*/  PRMT R208, R5.reuse, 0x7610, R208 ;  /* 0x0000761005d07816 */ /* 0x040fe200000000d0 */
[----:B------:R-:W-:Y:S01]  /*da00*/  FMUL.FTZ R120, R120, R2 ;  /* 0x0000000278787220 */ /* 0x000fe20000410000 */
[----:B------:R-:W-:Y:S01]  /*da10*/  PRMT R198, R5, 0x7632, R198 ;  /* 0x0000763205c67816 */ /* 0x000fe200000000c6 */
[C---:B------:R-:W-:Y:S01]  /*da20*/  FADD.FTZ R5, R170.reuse, R3 ;  /* 0x00000003aa057221 */ /* 0x040fe20000010000 */
[----:B------:R-:W-:Y:S01]  /*da30*/  F2FP.BF16.PACK_AB R3, R170, R135 ;  /* 0x00000087aa03723e */ /* 0x000fe200000010ff */
[----:B------:R-:W-:Y:S01]  /*da40*/  @!P5 HFMA2.BF16_V2 R226, -RZ.H0_H0, RZ.H0_H0, -R208.H0_H0 ;  /* 0x200000ffffe2d231 */ /* 0x000fe200003409d0 */
[----:B------:R-:W-:Y:S01]  /*da50*/  F2FP.BF16.PACK_AB R4, R211, R210 ;  /* 0x000000d2d304723e */ /* 0x000fe200000010ff */
[----:B------:R-:W-:Y:S01]  /*da60*/  @!P4 HFMA2.BF16_V2 R225, -RZ.H0_H0, RZ.H0_H0, -R198.H0_H0 ;  /* 0x200000ffffe1c231 */ /* 0x000fe200003409c6 */
[----:B------:R-:W-:Y:S01]  /*da70*/  PRMT R201, R3, 0x7610, R201 ;  /* 0x0000761003c97816 */ /* 0x000fe200000000c9 */
[-C--:B------:R-:W-:Y:S01]  /*da80*/  FMUL.FTZ R121, R121, R2.reuse ;  /* 0x0000000279797220 */ /* 0x080fe20000410000 */
[----:B------:R-:W-:Y:S01]  /*da90*/  PRMT R207, R3, 0x7632, R207 ;  /* 0x0000763203cf7816 */ /* 0x000fe200000000cf */
[----:B------:R-:W-:Y:S01]  /*daa0*/  FADD.FTZ R3, R177, R5 ;  /* 0x00000005b1037221 */ /* 0x000fe20000010000 */
[----:B------:R-:W-:Y:S01]  /*dab0*/  PRMT R199, R4, 0x7610, R199 ;  /* 0x0000761004c77816 */ /* 0x000fe200000000c7 */
[----:B------:R-:W-:Y:S01]  /*dac0*/  FMUL.FTZ R124, R124, R2 ;  /* 0x000000027c7c7220 */ /* 0x000fe20000410000 */
[----:B------:R-:W-:Y:S01]  /*dad0*/  @!P0 PRMT R209, R132, 0x5410, RZ ;  /* 0x0000541084d18816 */ /* 0x000fe200000000ff */
[----:B--2---:R-:W-:Y:S01]  /*dae0*/  FADD.FTZ R3, R133, R3 ;  /* 0x0000000385037221 */ /* 0x004fe20000010000 */
[----:B------:R-:W-:Y:S01]  /*daf0*/  PRMT R200, R4, 0x7632, R200 ;  /* 0x0000763204c87816 */ /* 0x000fe200000000c8 */
[----:B------:R-:W-:Y:S01]  /*db00*/  @!P3 HFMA2.BF16_V2 R229, -RZ.H0_H0, RZ.H0_H0, -R199.H0_H0 ;  /* 0x200000ffffe5b231 */ /* 0x000fe200003409c7 */
[----:B------:R-:W-:Y:S01]  /*db10*/  @!P6 PRMT R182, R222, 0x5410, RZ ;  /* 0x00005410deb6e816 */ /* 0x000fe200000000ff */
[----:B------:R1:W-:Y:S01]  /*db20*/  STL [R1+0x168], R209 ;  /* 0x000168d101007387 */ /* 0x0003e20000100800 */
[----:B------:R-:W-:Y:S01]  /*db30*/  PRMT R213, R208, 0x5410, R198 ;  /* 0x00005410d0d57816 */ /* 0x000fe200000000c6 */
[----:B------:R-:W-:Y:S01]  /*db40*/  FADD.FTZ R3, R23, R3 ;  /* 0x0000000317037221 */ /* 0x000fe20000010000 */
[----:B------:R-:W-:Y:S01]  /*db50*/  ISETP.GE.U32.AND P0, PT, R232, R6, PT ;  /* 0x00000006e800720c */ /* 0x000fe20003f06070 */
[----:B------:R-:W-:Y:S01]  /*db60*/  FADD.FTZ R6, R171, R9 ;  /* 0x00000009ab067221 */ /* 0x000fe20000010000 */
[----:B------:R-:W-:Y:S01]  /*db70*/  @!P5 PRMT R208, R226, 0x5410, RZ ;  /* 0x00005410e2d0d816 */ /* 0x000fe200000000ff */
[----:B------:R-:W-:Y:S01]  /*db80*/  STL [R1+0x16c], R206 ;  /* 0x00016cce01007387 */ /* 0x000fe20000100800 */
[----:B------:R-:W-:Y:S01]  /*db90*/  @!P4 PRMT R198, R225, 0x5410, RZ ;  /* 0x00005410e1c6c816 */ /* 0x000fe200000000ff */
[----:B------:R-:W-:Y:S01]  /*dba0*/  @!P2 HFMA2.BF16_V2 R224, -RZ.H0_H0, RZ.H0_H0, -R200.H0_H0 ;  /* 0x200000ffffe0a231 */ /* 0x000fe200003409c8 */
[----:B------:R-:W-:Y:S01]  /*dbb0*/  PRMT R171, R199, 0x5410, R200 ;  /* 0x00005410c7ab7816 */ /* 0x000fe200000000c8 */
[----:B------:R-:W-:Y:S01]  /*dbc0*/  STL [R1+0x170], R218 ;  /* 0x000170da01007387 */ /* 0x000fe20000100800 */
[----:B------:R-:W-:Y:S01]  /*dbd0*/  @!P3 PRMT R199, R229, 0x5410, RZ ;  /* 0x00005410e5c7b816 */ /* 0x000fe200000000ff */
[C---:B------:R-:W-:Y:S01]  /*dbe0*/  FADD.FTZ R135, R22.reuse, R3 ;  /* 0x0000000316877221 */ /* 0x040fe20000010000 */
[----:B------:R-:W-:Y:S01]  /*dbf0*/  F2FP.BF16.PACK_AB R134, R22, R23 ;  /* 0x000000171686723e */ /* 0x000fe200000010ff */
[----:B------:R2:W-:Y:S01]  /*dc00*/  STL [R1+0x174], R182 ;  /* 0x000174b601007387 */ /* 0x0005e20000100800 */
[----:B------:R-:W-:Y:S01]  /*dc10*/  IMAD.WIDE.U32 R22, R212, -0x326172a9, RZ ;  /* 0xcd9e8d57d4167825 */ /* 0x000fe200078e00ff */
[----:B------:R-:W-:Y:S01]  /*dc20*/  @!P2 PRMT R200, R224, 0x5410, RZ ;  /* 0x00005410e0c8a816 */ /* 0x000fe200000000ff */
[----:B------:R-:W3:Y:S01]  /*dc30*/  LDC.U8 R48, c[0x0][0x2d8] ;  /* 0x0000b600ff307b82 */ /* 0x000ee20000000000 */
[----:B------:R4:W-:Y:S01]  /*dc40*/  STL [R1+0x178], R213 ;  /* 0x000178d501007387 */ /* 0x0009e20000100800 */
[----:B------:R-:W-:Y:S01]  /*dc50*/  F2FP.BF16.PACK_AB R133, R133, R177 ;  /* 0x000000b18585723e */ /* 0x000fe200000010ff */
[-C--:B------:R-:W-:Y:S01]  /*dc60*/  FMUL.FTZ R224, R52, R2.reuse ;  /* 0x0000000234e07220 */ /* 0x080fe20000410000 */
[----:B------:R-:W-:Y:S01]  /*dc70*/  @!P0 HFMA2.BF16_V2 R227, -RZ.H0_H0, RZ.H0_H0, -R207.H0_H0 ;  /* 0x200000ffffe38231 */ /* 0x000fe200003409cf */
[----:B------:R-:W-:Y:S01]  /*dc80*/  STL [R1+0x17c], R208 ;  /* 0x00017cd001007387 */ /* 0x000fe20000100800 */
[-C--:B------:R-:W-:Y:S01]  /*dc90*/  FMUL.FTZ R177, R41, R2.reuse ;  /* 0x0000000229b17220 */ /* 0x080fe20000410000 */
[----:B------:R-:W-:Y:S01]  /*dca0*/  PRMT R170, R201, 0x5410, R207 ;  /* 0x00005410c9aa7816 */ /* 0x000fe200000000cf */
[-C--:B------:R-:W-:Y:S01]  /*dcb0*/  FMUL.FTZ R225, R53, R2.reuse ;  /* 0x0000000235e17220 */ /* 0x080fe20000410000 */
[----:B------:R-:W-:Y:S01]  /*dcc0*/  STL [R1+0x180], R198 ;  /* 0x000180c601007387 */ /* 0x000fe20000100800 */
[-C--:B------:R-:W-:Y:S01]  /*dcd0*/  FMUL.FTZ R232, R64, R2.reuse ;  /* 0x0000000240e87220 */ /* 0x080fe20000410000 */
[----:B------:R-:W-:Y:S01]  /*dce0*/  @!P0 PRMT R207, R227, 0x5410, RZ ;  /* 0x00005410e3cf8816 */ /* 0x000fe200000000ff */
[-C--:B------:R-:W-:Y:S01]  /*dcf0*/  FMUL.FTZ R52, R100, R2.reuse ;  /* 0x0000000264347220 */ /* 0x080fe20000410000 */
[----:B------:R3:W-:Y:S01]  /*dd00*/  STL [R1+0x184], R171 ;  /* 0x000184ab01007387 */ /* 0x0007e20000100800 */
[-C--:B------:R-:W-:Y:S01]  /*dd10*/  FMUL.FTZ R125, R125, R2.reuse ;  /* 0x000000027d7d7220 */ /* 0x080fe20000410000 */
[----:B------:R4:W-:Y:S01]  /*dd20*/  MUFU.EX2 R29, R230 ;  /* 0x000000e6001d7308 */ /* 0x0009e20000000800 */
[-C--:B-1----:R-:W-:Y:S01]  /*dd30*/  FMUL.FTZ R209, R128, R2.reuse ;  /* 0x0000000280d17220 */ /* 0x082fe20000410000 */
[----:B------:R1:W-:Y:S01]  /*dd40*/  STL [R1+0x188], R199 ;  /* 0x000188c701007387 */ /* 0x0003e20000100800 */
[----:B------:R-:W-:Y:S01]  /*dd50*/  FMUL.FTZ R187, R129, R2 ;  /* 0x0000000281bb7220 */ /* 0x000fe20000410000 */
[----:B------:R-:W-:Y:S01]  /*dd60*/  @!P1 HFMA2.BF16_V2 R228, -RZ.H0_H0, RZ.H0_H0, -R201.H0_H0 ;  /* 0x200000ffffe49231 */ /* 0x000fe200003409c9 */
[----:B------:R-:W-:Y:S01]  /*dd70*/  FADD.FTZ R6, R181, R6 ;  /* 0x00000006b5067221 */ /* 0x000fe20000010000 */
[----:B------:R-:W-:Y:S01]  /*dd80*/  MOV R69, R234 ;  /* 0x000000ea00457202 */ /* 0x000fe20000000f00 */
[-C--:B--2---:R-:W-:Y:S01]  /*dd90*/  FMUL.FTZ R182, R117, R2.reuse ;  /* 0x0000000275b67220 */ /* 0x084fe20000410000 */
[C---:B------:R-:W-:Y:S01]  /*dda0*/  PRMT R196, R133.reuse, 0x7632, R196 ;  /* 0x0000763285c47816 */ /* 0x040fe200000000c4 */
[----:B------:R-:W-:Y:S01]  /*ddb0*/  FADD.FTZ R4, R210, R6 ;  /* 0x00000006d2047221 */ /* 0x000fe20000010000 */
[----:B------:R-:W-:Y:S01]  /*ddc0*/  @!P1 PRMT R201, R228, 0x5410, RZ ;  /* 0x00005410e4c99816 */ /* 0x000fe200000000ff */
[----:B----4-:R-:W-:Y:S01]  /*ddd0*/  FMUL.FTZ R213, R116, R2 ;  /* 0x0000000274d57220 */ /* 0x010fe20000410000 */
[----:B------:R-:W-:Y:S01]  /*dde0*/  PRMT R219, R133, 0x7610, R219 ;  /* 0x0000761085db7816 */ /* 0x000fe200000000db */
[----:B------:R-:W-:Y:S01]  /*ddf0*/  FADD.FTZ R132, R211, R4 ;  /* 0x00000004d3847221 */ /* 0x000fe20000010000 */
[----:B------:R-:W-:Y:S01]  /*de00*/  LOP3.LUT R4, R21, UR32, R22, 0x96, !PT ;  /* 0x0000002015047c12 */ /* 0x000fe2000f8e9616 */
[----:B------:R-:W-:Y:S01]  /*de10*/  IMAD.MOV.U32 R73, RZ, RZ, R238 ;  /* 0x000000ffff497224 */ /* 0x000fe200078e00ee */
[----:B------:R-:W-:Y:S01]  /*de20*/  PRMT R230, R134, 0x7610, R230 ;  /* 0x0000761086e67816 */ /* 0x000fe200000000e6 */
[----:B------:R-:W-:Y:S01]  /*de30*/  IMAD.MOV.U32 R68, RZ, RZ, R235 ;  /* 0x000000ffff447224 */ /* 0x000fe200078e00eb */
[----:B------:R-:W2:Y:S01]  /*de40*/  LDC.U8 R17, c[0x0][0x2d8] ;  /* 0x0000b600ff117b82 */ /* 0x000ea20000000000 */
[----:B------:R-:W-:Y:S01]  /*de50*/  IMAD.WIDE.U32 R4, R4, -0x2daee0ad, RZ ;  /* 0xd2511f5304047825 */ /* 0x000fe200078e00ff */
[----:B------:R-:W-:Y:S01]  /*de60*/  LOP3.LUT R15, R15, UR27, R10, 0x96, !PT ;  /* 0x0000001b0f0f7c12 */ /* 0x000fe2000f8e960a */
[----:B------:R4:W-:Y:S01]  /*de70*/  STG.E.U16 [R24.64+-0x7e], R16 ;  /* 0xffff821018007986 */ /* 0x0009e2000c101512 */
[----:B------:R-:W-:Y:S01]  /*de80*/  MOV R128, R52 ;  /* 0x0000003400807202 */ /* 0x000fe20000000f00 */
[----:B---3--:R-:W-:Y:S01]  /*de90*/  FMUL.FTZ R171, R109, R2 ;  /* 0x000000026dab7220 */ /* 0x008fe20000410000 */
[----:B------:R-:W-:Y:S01]  /*dea0*/  MOV R129, R65 ;  /* 0x0000004100817202 */ /* 0x000fe20000000f00 */
[----:B------:R-:W-:-:S02]  /*deb0*/  FMUL.FTZ R166, R166, R0 ;  /* 0x00000000a6a67220 */ /* 0x000fc40000410000 */
[----:B-1----:R-:W-:Y:S01]  /*dec0*/  FMUL.FTZ R199, R108, R2 ;  /* 0x000000026cc77220 */ /* 0x002fe20000410000 */
[----:B------:R-:W-:Y:S01]  /*ded0*/  LOP3.LUT R2, R23, UR33, R216, 0x96, !PT ;  /* 0x0000002117027c12 */ /* 0x000fe2000f8e96d8 */
[-C--:B------:R-:W-:Y:S02]  /*dee0*/  FMUL.FTZ R167, R167, R0.reuse ;  /* 0x00000000a7a77220 */ /* 0x080fe40000410000 */
[----:B------:R-:W-:Y:S02]  /*def0*/  FMUL.FTZ R162, R162, R0 ;  /* 0x00000000a2a27220 */ /* 0x000fe40000410000 */
[----:B------:R-:W-:-:S04]  /*df00*/  IMAD.WIDE.U32 R2, R2, -0x2daee0ad, RZ ;  /* 0xd2511f5302027825 */ /* 0x000fc800078e00ff */
[-C--:B------:R-:W-:Y:S01]  /*df10*/  FMUL.FTZ R163, R163, R0.reuse ;  /* 0x00000000a3a37220 */ /* 0x080fe20000410000 */
[----:B------:R-:W-:Y:S01]  /*df20*/  LOP3.LUT R3, R3, UR8, R168, 0x96, !PT ;  /* 0x0000000803037c12 */ /* 0x000fe2000f8e96a8 */
[-C--:B------:R-:W-:Y:S01]  /*df30*/  FMUL.FTZ R158, R158, R0.reuse ;  /* 0x000000009e9e7220 */ /* 0x080fe20000410000 */
[----:B------:R-:W-:Y:S01]  /*df40*/  LOP3.LUT R6, R5, UR4, R2, 0x96, !PT ;  /* 0x0000000405067c12 */ /* 0x000fe2000f8e9602 */
[----:B------:R-:W-:Y:S02]  /*df50*/  FMUL.FTZ R159, R159, R0 ;  /* 0x000000009f9f7220 */ /* 0x000fe40000410000 */
[----:B------:R-:W-:-:S04]  /*df60*/  IMAD.WIDE.U32 R8, R3, -0x326172a9, RZ ;  /* 0xcd9e8d5703087825 */ /* 0x000fc800078e00ff */
[----:B------:R-:W-:Y:S01]  /*df70*/  IMAD.WIDE.U32 R6, R6, -0x326172a9, RZ ;  /* 0xcd9e8d5706067825 */ /* 0x000fe200078e00ff */
[----:B------:R-:W-:-:S03]  /*df80*/  LOP3.LUT R3, R9, UR5, R20, 0x96, !PT ;  /* 0x0000000509037c12 */ /* 0x000fc6000f8e9614 */
        /* <DEDUP_REMOVED lines=10> */
[-C--:B------:R-:W-:Y:S01]  /*e030*/  FMUL.FTZ R146, R146, R0.reuse ;  /* 0x0000000092927220 */ /* 0x080fe20000410000 */
[----:B------:R-:W-:Y:S01]  /*e040*/  LOP3.LUT R2, R9, UR15, R2, 0x96, !PT ;  /* 0x0000000f09027c12 */ /* 0x000fe2000f8e9602 */
[-C--:B------:R-:W-:Y:S02]  /*e050*/  FMUL.FTZ R147, R147, R0.reuse ;  /* 0x0000000093937220 */ /* 0x080fe40000410000 */
[----:B------:R-:W-:Y:S02]  /*e060*/  FMUL.FTZ R142, R142, R0 ;  /* 0x000000008e8e7220 */ /* 0x000fe40000410000 */
[----:B------:R-:W-:-:S04]  /*e070*/  IMAD.WIDE.U32 R2, R2, -0x326172a9, RZ ;  /* 0xcd9e8d5702027825 */ /* 0x000fc800078e00ff */
[-C--:B------:R-:W-:Y:S01]  /*e080*/  FMUL.FTZ R143, R143, R0.reuse ;  /* 0x000000008f8f7220 */ /* 0x080fe20000410000 */
[----:B------:R-:W-:Y:S01]  /*e090*/  LOP3.LUT R4, R3, UR22, R4, 0x96, !PT ;  /* 0x0000001603047c12 */ /* 0x000fe2000f8e9604 */
[-C--:B------:R-:W-:Y:S01]  /*e0a0*/  FMUL.FTZ R138, R138, R0.reuse ;  /* 0x000000008a8a7220 */ /* 0x080fe20000410000 */
[----:B------:R-:W-:Y:S01]  /*e0b0*/  LOP3.LUT R6, R2, 0xffff, RZ, 0xc0, !PT ;  /* 0x0000ffff02067812 */ /* 0x000fe200078ec0ff */
[-C--:B------:R-:W-:Y:S01]  /*e0c0*/  FMUL.FTZ R139, R139, R0.reuse ;  /* 0x000000008b8b7220 */ /* 0x080fe20000410000 */
        /* <DEDUP_REMOVED lines=13> */
[-C--:B------:R-:W-:Y:S01]  /*e1a0*/  FMUL.FTZ R226, R54, R0.reuse ;  /* 0x0000000036e27220 */ /* 0x080fe20000410000 */
[----:B------:R-:W-:Y:S01]  /*e1b0*/  ISETP.GE.U32.AND P3, PT, R48, R5, PT ;  /* 0x000000053000720c */ /* 0x000fe20003f66070 */
[-C--:B------:R-:W-:Y:S01]  /*e1c0*/  FMUL.FTZ R227, R55, R0.reuse ;  /* 0x0000000037e37220 */ /* 0x080fe20000410000 */
[--C-:B------:R-:W-:Y:S01]  /*e1d0*/  SHF.R.U32.HI R5, RZ, 0x10, R4.reuse ;  /* 0x00000010ff057819 */ /* 0x100fe20000011604 */
[-C--:B------:R-:W-:Y:S01]  /*e1e0*/  FMUL.FTZ R58, R58, R0.reuse ;  /* 0x000000003a3a7220 */ /* 0x080fe20000410000 */
[----:B------:R-:W-:Y:S01]  /*e1f0*/  SHF.R.U32.HI R4, RZ, 0x18, R4 ;  /* 0x00000018ff047819 */ /* 0x000fe20000011604 */
[-C--:B------:R-:W-:Y:S01]  /*e200*/  FMUL.FTZ R59, R59, R0.reuse ;  /* 0x000000003b3b7220 */ /* 0x080fe20000410000 */
[----:B------:R-:W-:Y:S01]  /*e210*/  LOP3.LUT R5, R5, 0xff, RZ, 0xc0, !PT ;  /* 0x000000ff05057812 */ /* 0x000fe200078ec0ff */
[----:B------:R-:W-:Y:S01]  /*e220*/  FMUL.FTZ R62, R62, R0 ;  /* 0x000000003e3e7220 */ /* 0x000fe20000410000 */
[----:B------:R-:W-:Y:S01]  /*e230*/  ISETP.GE.U32.AND P0, PT, R48, R4, PT ;  /* 0x000000043000720c */ /* 0x000fe20003f06070 */
[-C--:B------:R-:W-:Y:S01]  /*e240*/  FMUL.FTZ R63, R63, R0.reuse ;  /* 0x000000003f3f7220 */ /* 0x080fe20000410000 */
[----:B------:R-:W-:Y:S01]  /*e250*/  LOP3.LUT R4, R2, 0xff, RZ, 0xc0, !PT ;  /* 0x000000ff02047812 */ /* 0x000fe200078ec0ff */
[-C--:B------:R-:W-:Y:S01]  /*e260*/  FMUL.FTZ R234, R66, R0.reuse ;  /* 0x0000000042ea7220 */ /* 0x080fe20000410000 */
[C---:B------:R-:W-:Y:S01]  /*e270*/  ISETP.GE.U32.AND P5, PT, R48.reuse, R5, PT ;  /* 0x000000053000720c */ /* 0x040fe20003fa6070 */
[----:B------:R-:W-:Y:S01]  /*e280*/  FMUL.FTZ R235, R67, R0 ;  /* 0x0000000043eb7220 */ /* 0x000fe20000410000 */
[----:B------:R-:W-:Y:S01]  /*e290*/  ISETP.GE.U32.AND P2, PT, R48, R4, PT ;  /* 0x000000043000720c */ /* 0x000fe20003f46070 */
[----:B------:R1:W3:Y:S01]  /*e2a0*/  MUFU.EX2 R5, R231 ;  /* 0x000000e700057308 */ /* 0x0002e20000000800 */
[--C-:B------:R-:W-:Y:S01]  /*e2b0*/  SHF.R.U32.HI R4, RZ, 0x10, R2.reuse ;  /* 0x00000010ff047819 */ /* 0x100fe20000011602 */
[-C--:B------:R-:W-:Y:S01]  /*e2c0*/  FMUL.FTZ R238, R70, R0.reuse ;  /* 0x0000000046ee7220 */ /* 0x080fe20000410000 */
[----:B------:R-:W-:Y:S01]  /*e2d0*/  SHF.R.U32.HI R2, RZ, 0x18, R2 ;  /* 0x00000018ff027819 */ /* 0x000fe20000011602 */
[-C--:B------:R-:W-:Y:S01]  /*e2e0*/  FMUL.FTZ R239, R71, R0.reuse ;  /* 0x0000000047ef7220 */ /* 0x080fe20000410000 */
[----:B------:R-:W-:Y:S01]  /*e2f0*/  LOP3.LUT R3, R4, 0xff, RZ, 0xc0, !PT ;  /* 0x000000ff04037812 */ /* 0x000fe200078ec0ff */
[----:B------:R-:W-:Y:S01]  /*e300*/  FMUL.FTZ R242, R74, R0 ;  /* 0x000000004af27220 */ /* 0x000fe20000410000 */
[C---:B------:R-:W-:Y:S01]  /*e310*/  ISETP.GE.U32.AND P1, PT, R48.reuse, R2, PT ;  /* 0x000000023000720c */ /* 0x040fe20003f26070 */
[----:B------:R-:W-:Y:S01]  /*e320*/  FMUL.FTZ R243, R75, R0 ;  /* 0x000000004bf37220 */ /* 0x000fe20000410000 */
[----:B------:R-:W-:Y:S01]  /*e330*/  ISETP.GE.U32.AND P6, PT, R48, R3, PT ;  /* 0x000000033000720c */ /* 0x000fe20003fc6070 */
[----:B------:R-:W-:Y:S01]  /*e340*/  IMAD.WIDE.U32 R2, R7, -0x2daee0ad, RZ ;  /* 0xd2511f5307027825 */ /* 0x000fe200078e00ff */
[----:B------:R-:W-:-:S02]  /*e350*/  @!P0 HFMA2.BF16_V2 R26, -RZ.H0_H0, RZ.H0_H0, -R196.H0_H0 ;  /* 0x200000ffff1a8231 */ /* 0x000fc400003409c4 */
[----:B------:R-:W-:Y:S01]  /*e360*/  @!P5 HFMA2.BF16_V2 R27, -RZ.H0_H0, RZ.H0_H0, -R219.H0_H0 ;  /* 0x200000ffff1bd231 */ /* 0x000fe200003409db */
[-C--:B------:R-:W-:Y:S01]  /*e370*/  FMUL.FTZ R246, R78, R0.reuse ;  /* 0x000000004ef67220 */ /* 0x080fe20000410000 */
[----:B------:R-:W-:Y:S01]  /*e380*/  LOP3.LUT R4, R3, UR14, R8, 0x96, !PT ;  /* 0x0000000e03047c12 */ /* 0x000fe2000f8e9608 */
[-C--:B------:R-:W-:Y:S01]  /*e390*/  FMUL.FTZ R247, R79, R0.reuse ;  /* 0x000000004ff77220 */ /* 0x080fe20000410000 */
[----:B------:R-:W-:Y:S01]  /*e3a0*/  LOP3.LUT R9, R2, 0xffff, RZ, 0xc0, !PT ;  /* 0x0000ffff02097812 */ /* 0x000fe200078ec0ff */
[-C--:B------:R-:W-:Y:S01]  /*e3b0*/  FMUL.FTZ R82, R82, R0.reuse ;  /* 0x0000000052527220 */ /* 0x080fe20000410000 */
[----:B------:R-:W-:Y:S01]  /*e3c0*/  LOP3.LUT R7, R2, 0xff, RZ, 0xc0, !PT ;  /* 0x000000ff02077812 */ /* 0x000fe200078ec0ff */
[-C--:B------:R-:W-:Y:S01]  /*e3d0*/  FMUL.FTZ R83, R83, R0.reuse ;  /* 0x0000000053537220 */ /* 0x080fe20000410000 */
[--C-:B------:R-:W-:Y:S01]  /*e3e0*/  SHF.R.U32.HI R8, RZ, 0x10, R2.reuse ;  /* 0x00000010ff087819 */ /* 0x100fe20000011602 */
[-C--:B------:R-:W-:Y:S01]  /*e3f0*/  FMUL.FTZ R250, R86, R0.reuse ;  /* 0x0000000056fa7220 */ /* 0x080fe20000410000 */
[----:B------:R-:W-:Y:S01]  /*e400*/  SHF.R.U32.HI R3, RZ, 0x18, R2 ;  /* 0x00000018ff037819 */ /* 0x000fe20000011602 */
[-C--:B------:R-:W-:Y:S01]  /*e410*/  FMUL.FTZ R251, R87, R0.reuse ;  /* 0x0000000057fb7220 */ /* 0x080fe20000410000 */
[----:B-1----:R-:W-:Y:S01]  /*e420*/  PRMT R231, R134, 0x7632, R231 ;  /* 0x0000763286e77816 */ /* 0x002fe200000000e7 */
[-C--:B------:R-:W-:Y:S01]  /*e430*/  FMUL.FTZ R90, R90, R0.reuse ;  /* 0x000000005a5a7220 */ /* 0x080fe20000410000 */
[----:B------:R-:W-:Y:S01]  /*e440*/  @!P6 HFMA2.BF16_V2 R33, -RZ.H0_H0, RZ.H0_H0, -R230.H0_H0 ;  /* 0x200000ffff21e231 */ /* 0x000fe200003409e6 */
[----:B------:R-:W-:-:S02]  /*e450*/  FMUL.FTZ R91, R91, R0 ;  /* 0x000000005b5b7220 */ /* 0x000fc40000410000 */
[-C--:B------:R-:W-:Y:S01]  /*e460*/  FMUL.FTZ R94, R94, R0.reuse ;  /* 0x000000005e5e7220 */ /* 0x080fe20000410000 */
[----:B------:R-:W-:Y:S01]  /*e470*/  @!P1 HFMA2.BF16_V2 R32, -RZ.H0_H0, RZ.H0_H0, -R231.H0_H0 ;  /* 0x200000ffff209231 */ /* 0x000fe200003409e7 */
        /* <DEDUP_REMOVED lines=8> */
[----:B------:R-:W-:Y:S01]  /*e500*/  MOV R134, R106 ;  /* 0x0000006a00867202 */ /* 0x000fe20000000f00 */
[-C--:B------:R-:W-:Y:S02]  /*e510*/  FMUL.FTZ R208, R111, R0.reuse ;  /* 0x000000006fd07220 */ /* 0x080fe40000410000 */
        /* <DEDUP_REMOVED lines=9> */
[----:B------:R-:W-:Y:S01]  /*e5b0*/  FMUL.FTZ R189, R131, R0 ;  /* 0x0000000083bd7220 */ /* 0x000fe20000410000 */
[----:B---3--:R-:W-:Y:S01]  /*e5c0*/  F2FP.BF16.PACK_AB R0, R5, R29 ;  /* 0x0000001d0500723e */ /* 0x008fe200000010ff */
[----:B------:R-:W-:Y:S01]  /*e5d0*/  FADD.FTZ R2, R29, R132 ;  /* 0x000000841d027221 */ /* 0x000fe20000010000 */
[----:B------:R-:W-:Y:S01]  /*e5e0*/  MOV R29, R93 ;  /* 0x0000005d001d7202 */ /* 0x000fe20000000f00 */
[----:B------:R-:W-:Y:S01]  /*e5f0*/  IMAD.MOV.U32 R72, RZ, RZ, R68 ;  /* 0x000000ffff487224 */ /* 0x000fe200078e0044 */
[C---:B------:R-:W-:Y:S01]  /*e600*/  PRMT R190, R0.reuse, 0x7610, R190 ;  /* 0x0000761000be7816 */ /* 0x040fe200000000be */
[----:B------:R-:W-:Y:S01]  /*e610*/  FADD.FTZ R2, R5, R2 ;  /* 0x0000000205027221 */ /* 0x000fe20000010000 */
[----:B------:R-:W-:Y:S01]  /*e620*/  PRMT R192, R0, 0x7632, R192 ;  /* 0x0000763200c07816 */ /* 0x000fe200000000c0 */
[----:B------:R-:W1:Y:S01]  /*e630*/  MUFU.EX2 R5, R252 ;  /* 0x000000fc00057308 */ /* 0x000e620000000800 */
[----:B------:R-:W-:Y:S01]  /*e640*/  SHF.R.U32.HI R0, RZ, 0x8, R6 ;  /* 0x00000008ff007819 */ /* 0x000fe20000011606 */
[----:B------:R-:W-:Y:S01]  /*e650*/  @!P4 HFMA2.BF16_V2 R19, -RZ.H0_H0, RZ.H0_H0, -R190.H0_H0 ;  /* 0x200000ffff13c231 */ /* 0x000fe200003409be */
[----:B------:R-:W-:Y:S01]  /*e660*/  PRMT R49, R190, 0x5410, R192 ;  /* 0x00005410be317816 */ /* 0x000fe200000000c0 */
[----:B------:R-:W-:Y:S01]  /*e670*/  IMAD.MOV.U32 R68, RZ, RZ, R194 ;  /* 0x000000ffff447224 */ /* 0x000fe200078e00c2 */
[----:B------:R-:W-:Y:S01]  /*e680*/  LOP3.LUT R0, R0, 0xffff, RZ, 0xc0, !PT ;  /* 0x0000ffff00007812 */ /* 0x000fe200078ec0ff */
[----:B------:R-:W-:Y:S01]  /*e690*/  @!P3 HFMA2.BF16_V2 R28, -RZ.H0_H0, RZ.H0_H0, -R192.H0_H0 ;  /* 0x200000ffff1cb231 */ /* 0x000fe200003409c0 */
[----:B------:R-:W-:Y:S01]  /*e6a0*/  @!P4 PRMT R190, R19, 0x5410, RZ ;  /* 0x0000541013bec816 */ /* 0x000fe200000000ff */
[----:B------:R3:W1:Y:S01]  /*e6b0*/  MUFU.EX2 R6, R69 ;  /* 0x0000004500067308 */ /* 0x0006620000000800 */
[----:B------:R-:W-:Y:S01]  /*e6c0*/  ISETP.GE.U32.AND P4, PT, R48, R0, PT ;  /* 0x000000003000720c */ /* 0x000fe20003f86070 */
[----:B------:R-:W-:Y:S01]  /*e6d0*/  IMAD.MOV.U32 R131, RZ, RZ, R53 ;  /* 0x000000ffff837224 */ /* 0x000fe200078e0035 */
[----:B------:R-:W-:Y:S01]  /*e6e0*/  SHF.R.U32.HI R0, RZ, 0x10, R4 ;  /* 0x00000010ff007819 */ /* 0x000fe20000011604 */
[----:B------:R-:W-:Y:S01]  /*e6f0*/  IMAD.MOV.U32 R130, RZ, RZ, R64 ;  /* 0x000000ffff827224 */ /* 0x000fe200078e0040 */
[----:B------:R-:W-:Y:S01]  /*e700*/  PRMT R19, R230, 0x5410, R231 ;  /* 0x00005410e6137816 */ /* 0x000fe200000000e7 */
[----:B------:R-:W-:Y:S01]  /*e710*/  IMAD.MOV.U32 R133, RZ, RZ, R105 ;  /* 0x000000ffff857224 */ /* 0x000fe200078e0069 */
[----:B------:R-:W-:Y:S01]  /*e720*/  LOP3.LUT R0, R0, 0xff, RZ, 0xc0, !PT ;  /* 0x000000ff00007812 */ /* 0x000fe200078ec0ff */
[----:B------:R-:W-:Y:S01]  /*e730*/  IMAD.MOV.U32 R132, RZ, RZ, R104 ;  /* 0x000000ffff847224 */ /* 0x000fe200078e0068 */
[----:B------:R-:W-:-:S02]  /*e740*/  @!P1 PRMT R231, R32, 0x5410, RZ ;  /* 0x0000541020e79816 */ /* 0x000fc400000000ff */
[----:B------:R-:W-:Y:S02]  /*e750*/  @!P3 PRMT R192, R28, 0x5410, RZ ;  /* 0x000054101cc0b816 */ /* 0x000fe400000000ff */
[----:B------:R-:W-:Y:S02]  /*e760*/  ISETP.GE.U32.AND P3, PT, R48, R7, PT ;  /* 0x000000073000720c */ /* 0x000fe40003f66070 */
[----:B------:R-:W-:Y:S02]  /*e770*/  @!P6 PRMT R230, R33, 0x5410, RZ ;  /* 0x0000541021e6e816 */ /* 0x000fe400000000ff */
[----:B---3--:R-:W-:Y:S02]  /*e780*/  MOV R69, R195 ;  /* 0x000000c300457202 */ /* 0x008fe40000000f00 */
[----:B------:R-:W-:Y:S02]  /*e790*/  PRMT R195, R219, 0x5410, R196 ;  /* 0x00005410dbc37816 */ /* 0x000fe400000000c4 */
[----:B------:R-:W-:Y:S01]  /*e7a0*/  @!P0 PRMT R196, R26, 0x5410, RZ ;  /* 0x000054101ac48816 */ /* 0x000fe200000000ff */
[----:B------:R-:W-:Y:S01]  /*e7b0*/  MUFU.EX2 R7, R69 ;  /* 0x0000004500077308 */ /* 0x000fe20000000800 */
[----:B------:R-:W-:Y:S01]  /*e7c0*/  ISETP.GE.U32.AND P0, PT, R48, R3, PT ;  /* 0x000000033000720c */ /* 0x000fe20003f06070 */
[----:B-1----:R-:W-:Y:S01]  /*e7d0*/  FADD.FTZ R3, R5, R2 ;  /* 0x0000000205037221 */ /* 0x002fe20000010000 */
[----:B------:R-:W-:-:S02]  /*e7e0*/  F2FP.BF16.PACK_AB R2, R6, R5 ;  /* 0x000000050602723e */ /* 0x000fc400000010ff */
[----:B------:R-:W-:Y:S01]  /*e7f0*/  @!P5 PRMT R219, R27, 0x5410, RZ ;  /* 0x000054101bdbd816 */ /* 0x000fe200000000ff */
[----:B------:R-:W-:Y:S01]  /*e800*/  FADD.FTZ R3, R6, R3 ;  /* 0x0000000306037221 */ /* 0x000fe20000010000 */
[C---:B------:R-:W-:Y:S01]  /*e810*/  PRMT R212, R2.reuse, 0x7610, R212 ;  /* 0x0000761002d47816 */ /* 0x040fe200000000d4 */
[----:B------:R-:W-:Y:S01]  /*e820*/  MUFU.EX2 R6, R72 ;  /* 0x0000004800067308 */ /* 0x000fe20000000800 */
[----:B------:R-:W-:Y:S02]  /*e830*/  PRMT R252, R2, 0x7632, R252 ;  /* 0x0000763202fc7816 */ /* 0x000fe400000000fc */
[----:B------:R-:W-:Y:S01]  /*e840*/  ISETP.GE.U32.AND P5, PT, R48, R0, PT ;  /* 0x000000003000720c */ /* 0x000fe20003fa6070 */
[----:B------:R-:W-:Y:S01]  /*e850*/  @!P2 HFMA2.BF16_V2 R31, -RZ.H0_H0, RZ.H0_H0, -R212.H0_H0 ;  /* 0x200000ffff1fa231 */ /* 0x000fe200003409d4 */
[----:B------:R-:W-:Y:S01]  /*e860*/  LOP3.LUT R0, R4, 0xff, RZ, 0xc0, !PT ;  /* 0x000000ff04007812 */ /* 0x000fe200078ec0ff */
[----:B------:R-:W-:Y:S01]  /*e870*/  @!P4 HFMA2.BF16_V2 R30, -RZ.H0_H0, RZ.H0_H0, -R252.H0_H0 ;  /* 0x200000ffff1ec231 */ /* 0x000fe200003409fc */
[----:B------:R-:W-:Y:S01]  /*e880*/  PRMT R194, R212, 0x5410, R252 ;  /* 0x00005410d4c27816 */ /* 0x000fe200000000fc */
[----:B------:R-:W1:Y:S01]  /*e890*/  MUFU.EX2 R2, R73 ;  /* 0x0000004900027308 */ /* 0x000e620000000800 */
[----:B------:R-:W-:Y:S01]  /*e8a0*/  @!P2 PRMT R212, R31, 0x5410, RZ ;  /* 0x000054101fd4a816 */ /* 0x000fe200000000ff */
[----:B------:R-:W-:Y:S01]  /*e8b0*/  IMAD.MOV.U32 R31, RZ, RZ, R95 ;  /* 0x000000ffff1f7224 */ /* 0x000fe200078e005f */
[----:B------:R-:W-:-:S02]  /*e8c0*/  ISETP.GE.U32.AND P2, PT, R48, R0, PT ;  /* 0x000000003000720c */ /* 0x000fc40003f46070 */
[----:B------:R-:W-:Y:S02]  /*e8d0*/  SHF.R.U32.HI R0, RZ, 0x18, R4 ;  /* 0x00000018ff007819 */ /* 0x000fe40000011604 */
[----:B------:R-:W-:Y:S01]  /*e8e0*/  @!P4 PRMT R252, R30, 0x5410, RZ ;  /* 0x000054101efcc816 */ /* 0x000fe200000000ff */
[----:B------:R3:W-:Y:S01]  /*e8f0*/  MUFU.EX2 R5, R191 ;  /* 0x000000bf00057308 */ /* 0x0007e20000000800 */
[----:B------:R-:W-:Y:S01]  /*e900*/  ISETP.GE.U32.AND P4, PT, R48, R0, PT ;  /* 0x000000003000720c */ /* 0x000fe20003f86070 */
[----:B------:R-:W-:Y:S01]  /*e910*/  IMAD.MOV.U32 R30, RZ, RZ, R94 ;  /* 0x000000ffff1e7224 */ /* 0x000fe200078e005e */
[----:B------:R-:W-:Y:S02]  /*e920*/  LOP3.LUT R0, R8, 0xff, RZ, 0xc0, !PT ;  /* 0x000000ff08007812 */ /* 0x000fe400078ec0ff */
[----:B--2---:R-:W-:Y:S02]  /*e930*/  PRMT R8, R17, 0x7054, R17 ;  /* 0x0000705411087816 */ /* 0x004fe40000000011 */
[----:B------:R-:W-:Y:S01]  /*e940*/  ISETP.GE.U32.AND P1, PT, R48, R0, PT ;  /* 0x000000003000720c */ /* 0x000fe20003f26070 */
[----:B-1----:R-:W-:Y:S01]  /*e950*/  FADD.FTZ R3, R2, R3 ;  /* 0x0000000302037221 */ /* 0x002fe20000010000 */
[----:B------:R-:W-:-:S02]  /*e960*/  LOP3.LUT R0, R4, 0xffff, RZ, 0xc0, !PT ;  /* 0x0000ffff04007812 */ /* 0x000fc400078ec0ff */
[----:B------:R-:W1:Y:S01]  /*e970*/  MUFU.EX2 R4, R68 ;  /* 0x0000004400047308 */ /* 0x000e620000000800 */
[C---:B------:R-:W-:Y:S01]  /*e980*/  F2FP.BF16.PACK_AB R2, R6.reuse, R2 ;  /* 0x000000020602723e */ /* 0x040fe200000010ff */
[----:B------:R-:W-:Y:S01]  /*e990*/  FADD.FTZ R3, R6, R3 ;  /* 0x0000000306037221 */ /* 0x000fe20000010000 */
[----:B------:R-:W-:Y:S02]  /*e9a0*/  SHF.R.U32.HI R0, RZ, 0x8, R0 ;  /* 0x00000008ff007819 */ /* 0x000fe40000011600 */
[----:B------:R-:W-:Y:S02]  /*e9b0*/  PRMT R229, R2, 0x7610, R229 ;  /* 0x0000761002e57816 */ /* 0x000fe400000000e5 */
[----:B------:R-:W-:Y:S02]  /*e9c0*/  LOP3.LUT R0, R0, 0xffff, RZ, 0xc0, !PT ;  /* 0x0000ffff00007812 */ /* 0x000fe400078ec0ff */
[----:B------:R-:W-:Y:S01]  /*e9d0*/  PRMT R228, R2, 0x7632, R228 ;  /* 0x0000763202e47816 */ /* 0x000fe200000000e4 */
[----:B------:R-:W-:Y:S01]  /*e9e0*/  @!P2 HFMA2.BF16_V2 R34, -RZ.H0_H0, RZ.H0_H0, -R229.H0_H0 ;  /* 0x200000ffff22a231 */ /* 0x000fe200003409e5 */
[----:B------:R-:W-:-:S02]  /*e9f0*/  ISETP.GE.U32.AND P6, PT, R48, R0, PT ;  /* 0x000000003000720c */ /* 0x000fc40003fc6070 */
[----:B------:R-:W-:Y:S02]  /*ea00*/  SHF.R.U32.HI R0, RZ, 0x8, R9 ;  /* 0x00000008ff007819 */ /* 0x000fe40000011609 */
[----:B---3--:R-:W-:Y:S01]  /*ea10*/  PRMT R191, R229, 0x5410, R228 ;  /* 0x00005410e5bf7816 */ /* 0x008fe200000000e4 */
[----:B-1----:R-:W-:Y:S01]  /*ea20*/  FADD.FTZ R2, R4, R135 ;  /* 0x0000008704027221 */ /* 0x002fe20000010000 */
[----:B------:R-:W-:Y:S01]  /*ea30*/  LOP3.LUT R0, R0, 0xffff, RZ, 0xc0, !PT ;  /* 0x0000ffff00007812 */ /* 0x000fe200078ec0ff */
[----:B------:R-:W-:Y:S01]  /*ea40*/  IMAD.MOV.U32 R68, RZ, RZ, R193 ;  /* 0x000000ffff447224 */ /* 0x000fe200078e00c1 */
[----:B------:R-:W-:Y:S01]  /*ea50*/  @!P2 PRMT R229, R34, 0x5410, RZ ;  /* 0x0000541022e5a816 */ /* 0x000fe200000000ff */
[----:B------:R-:W-:Y:S01]  /*ea60*/  FADD.FTZ R193, R5, R2 ;  /* 0x0000000205c17221 */ /* 0x000fe20000010000 */
[----:B------:R-:W-:Y:S01]  /*ea70*/  ISETP.GE.U32.AND P2, PT, R48, R0, PT ;  /* 0x000000003000720c */ /* 0x000fe20003f46070 */
[----:B------:R-:W-:Y:S01]  /*ea80*/  IMAD R2, R13, -0x2daee0ad, RZ ;  /* 0xd2511f530d027824 */ /* 0x000fe200078e02ff */
[----:B------:R-:W-:Y:S01]  /*ea90*/  F2FP.BF16.PACK_AB R0, R5, R4 ;  /* 0x000000040500723e */ /* 0x000fe200000010ff */
[----:B------:R-:W-:Y:S01]  /*eaa0*/  IMAD.WIDE.U32 R12, R11, -0x2daee0ad, RZ ;  /* 0xd2511f530b0c7825 */ /* 0x000fe200078e00ff */
[----:B------:R-:W-:Y:S01]  /*eab0*/  MOV R32, c[0x0][0x228] ;  /* 0x00008a0000207a02 */ /* 0x000fe20000000f00 */
[----:B------:R-:W-:Y:S01]  /*eac0*/  @!P6 HFMA2.BF16_V2 R40, -RZ.H0_H0, RZ.H0_H0, -R228.H0_H0 ;  /* 0x200000ffff28e231 */ /* 0x000fe200003409e4 */
[C---:B------:R-:W-:Y:S01]  /*ead0*/  PRMT R211, R0.reuse, 0x7610, R211 ;  /* 0x0000761000d37816 */ /* 0x040fe200000000d3 */
[----:B------:R-:W-:Y:S01]  /*eae0*/  IMAD.MOV.U32 R48, RZ, RZ, R204 ;  /* 0x000000ffff307224 */ /* 0x000fe200078e00cc */
[----:B------:R-:W-:Y:S01]  /*eaf0*/  LOP3.LUT R2, R13, UR15, R2, 0x96, !PT ;  /* 0x0000000f0d027c12 */ /* 0x000fe2000f8e9602 */
[----:B------:R-:W-:Y:S01]  /*eb00*/  FADD.FTZ R204, R7, R3 ;  /* 0x0000000307cc7221 */ /* 0x000fe20000010000 */
[----:B------:R-:W-:Y:S01]  /*eb10*/  PRMT R210, R0, 0x7632, R210 ;  /* 0x0000763200d27816 */ /* 0x000fe200000000d2 */
[----:B------:R-:W-:Y:S01]  /*eb20*/  IMAD.SHL.U32 R32, R32, 0x8, RZ ;  /* 0x0000000820207824 */ /* 0x000fe200078e00ff */
[----:B------:R-:W-:Y:S01]  /*eb30*/  F2FP.BF16.PACK_AB R0, R203, R7 ;  /* 0x00000007cb00723e */ /* 0x000fe200000010ff */
[----:B------:R-:W-:Y:S01]  /*eb40*/  IMAD.WIDE.U32 R2, R2, -0x326172a9, RZ ;  /* 0xcd9e8d5702027825 */ /* 0x000fe200078e00ff */
[----:B------:R-:W-:Y:S01]  /*eb50*/  MOV R28, R92 ;  /* 0x0000005c001c7202 */ /* 0x000fe20000000f00 */
[----:B------:R-:W-:Y:S01]  /*eb60*/  @!P5 HFMA2.BF16_V2 R38, -RZ.H0_H0, RZ.H0_H0, -R211.H0_H0 ;  /* 0x200000ffff26d231 */ /* 0x000fe200003409d3 */
[----:B------:R-:W-:Y:S01]  /*eb70*/  PRMT R181, R0, 0x7610, R181 ;  /* 0x0000761000b57816 */ /* 0x000fe200000000b5 */
[----:B------:R-:W-:Y:S01]  /*eb80*/  IMAD.WIDE R32, R32, 0x2, R24 ;  /* 0x0000000220207825 */ /* 0x000fe200078e0218 */
[----:B------:R-:W-:Y:S01]  /*eb90*/  PRMT R180, R0, 0x7632, R180 ;  /* 0x0000763200b47816 */ /* 0x000fe200000000b4 */
[----:B------:R-:W-:Y:S01]  /*eba0*/  @!P4 HFMA2.BF16_V2 R36, -RZ.H0_H0, RZ.H0_H0, -R210.H0_H0 ;  /* 0x200000ffff24c231 */ /* 0x000fe200003409d2 */
[----:B------:R-:W-:Y:S01]  /*ebb0*/  LOP3.LUT R0, R3, UR22, R14, 0x96, !PT ;  /* 0x0000001603007c12 */ /* 0x000fe2000f8e960e */
[----:B----4-:R-:W-:Y:S01]  /*ebc0*/  IMAD.MOV.U32 R16, RZ, RZ, R48 ;  /* 0x000000ffff107224 */ /* 0x010fe200078e0030 */
[----:B------:R-:W-:Y:S01]  /*ebd0*/  LOP3.LUT R7, R2, 0xff, RZ, 0xc0, !PT ;  /* 0x000000ff02077812 */ /* 0x000fe200078ec0ff */
[----:B------:R1:W-:Y:S01]  /*ebe0*/  STG.E.U16 [R32.64+-0x80], R18 ;  /* 0xffff801220007986 */ /* 0x0003e2000c101512 */
[C---:B------:R-:W-:Y:S01]  /*ebf0*/  LOP3.LUT R4, R0.reuse, 0xffff, RZ, 0xc0, !PT ;  /* 0x0000ffff00047812 */ /* 0x040fe200078ec0ff */
[----:B------:R-:W-:Y:S01]  /*ec00*/  IMAD.MOV.U32 R14, RZ, RZ, R115 ;  /* 0x000000ffff0e7224 */ /* 0x000fe200078e0073 */
[----:B------:R-:W-:Y:S01]  /*ec10*/  SHF.R.U32.HI R6, RZ, 0x10, R0 ;  /* 0x00000010ff067819 */ /* 0x000fe20000011600 */
[----:B------:R-:W-:Y:S01]  /*ec20*/  @!P3 HFMA2.BF16_V2 R41, -RZ.H0_H0, RZ.H0_H0, -R181.H0_H0 ;  /* 0x200000ffff29b231 */ /* 0x000fe200003409b5 */
[----:B------:R-:W-:Y:S01]  /*ec30*/  SHF.R.U32.HI R5, RZ, 0x8, R4 ;  /* 0x00000008ff057819 */ /* 0x000fe20000011604 */
[----:B------:R-:W-:Y:S01]  /*ec40*/  @!P2 HFMA2.BF16_V2 R39, -RZ.H0_H0, RZ.H0_H0, -R180.H0_H0 ;  /* 0x200000ffff27a231 */ /* 0x000fe200003409b4 */
[----:B------:R-:W-:Y:S01]  /*ec50*/  LOP3.LUT R4, R0, 0xff, RZ, 0xc0, !PT ;  /* 0x000000ff00047812 */ /* 0x000fe200078ec0ff */
[----:B------:R-:W-:Y:S01]  /*ec60*/  IMAD.MOV.U32 R135, RZ, RZ, R107 ;  /* 0x000000ffff877224 */ /* 0x000fe200078e006b */
[----:B------:R-:W-:-:S02]  /*ec70*/  F2FP.BF16.PACK_AB R34, R205, R197 ;  /* 0x000000c5cd22723e */ /* 0x000fc400000010ff */
[----:B------:R-:W-:Y:S02]  /*ec80*/  PRMT R4, R4, 0x5410, R5 ;  /* 0x0000541004047816 */ /* 0x000fe40000000005 */
[----:B------:R-:W-:Y:S01]  /*ec90*/  SHF.R.U32.HI R5, RZ, 0x18, R0 ;  /* 0x00000018ff057819 */ /* 0x000fe20000011600 */
[----:B------:R-:W-:Y:S01]  /*eca0*/  @!P0 HFMA2.BF16_V2 R35, -RZ.H0_H0, RZ.H0_H0, -R34.H1_H1 ;  /* 0x200000ffff238231 */ /* 0x000fe20000360922 */
[----:B------:R-:W-:Y:S01]  /*ecb0*/  LOP3.LUT R0, R6, 0xff, RZ, 0xc0, !PT ;  /* 0x000000ff06007812 */ /* 0x000fe200078ec0ff */
[----:B------:R-:W-:Y:S01]  /*ecc0*/  HSET2.LE.AND R4, R4, R8, PT ;  /* 0x0000000804047233 */ /* 0x000fe20003803000 */
[----:B------:R-:W-:Y:S01]  /*ecd0*/  SHF.R.U32.HI R6, RZ, 0x10, R2 ;  /* 0x00000010ff067819 */ /* 0x000fe20000011602 */
[----:B------:R-:W-:Y:S01]  /*ece0*/  @!P1 HFMA2.BF16_V2 R37, -RZ.H0_H0, RZ.H0_H0, -R34.H0_H0 ;  /* 0x200000ffff259231 */ /* 0x000fe20000340922 */
[----:B------:R-:W-:Y:S02]  /*ecf0*/  PRMT R0, R0, 0x5410, R5 ;  /* 0x0000541000007816 */ /* 0x000fe40000000005 */
[----:B------:R-:W-:-:S02]  /*ed00*/  LOP3.LUT R4, R4, R68, RZ, 0xc0, !PT ;  /* 0x0000004404047212 */ /* 0x000fc400078ec0ff */
[----:B------:R-:W-:Y:S01]  /*ed10*/  @P0 PRMT R27, R34, 0x7632, R27 ;  /* 0x00007632221b0816 */ /* 0x000fe2000000001b */
[----:B------:R-:W-:Y:S01]  /*ed20*/  HSET2.LE.AND R0, R0, R8, PT ;  /* 0x0000000800007233 */ /* 0x000fe20003803000 */
[----:B------:R-:W-:Y:S01]  /*ed30*/  @!P0 PRMT R27, R35, 0x5410, RZ ;  /* 0x00005410231b8816 */ /* 0x000fe200000000ff */
[----:B-1----:R-:W-:Y:S01]  /*ed40*/  IMAD.MOV.U32 R18, RZ, RZ, R49 ;  /* 0x000000ffff127224 */ /* 0x002fe200078e0031 */
[----:B------:R-:W-:Y:S02]  /*ed50*/  PRMT R35, R181, 0x5410, R180 ;  /* 0x00005410b5237816 */ /* 0x000fe400000000b4 */
[----:B------:R-:W-:Y:S02]  /*ed60*/  LOP3.LUT R5, R0, R215, RZ, 0xc0, !PT ;  /* 0x000000d700057212 */ /* 0x000fe400078ec0ff */
[----:B------:R-:W-:Y:S02]  /*ed70*/  LOP3.LUT R0, R2, 0xffff, RZ, 0xc0, !PT ;  /* 0x0000ffff02007812 */ /* 0x000fe400078ec0ff */
[----:B------:R-:W-:-:S02]  /*ed80*/  SHF.R.U32.HI R3, RZ, 0x18, R2 ;  /* 0x00000018ff037819 */ /* 0x000fc40000011602 */
[----:B------:R-:W-:Y:S02]  /*ed90*/  SHF.R.U32.HI R0, RZ, 0x8, R0 ;  /* 0x00000008ff007819 */ /* 0x000fe40000011600 */
[----:B------:R-:W-:Y:S02]  /*eda0*/  LOP3.LUT R2, R6, 0xff, RZ, 0xc0, !PT ;  /* 0x000000ff06027812 */ /* 0x000fe400078ec0ff */
[----:B------:R-:W-:Y:S02]  /*edb0*/  PRMT R0, R7, 0x5410, R0 ;  /* 0x0000541007007816 */ /* 0x000fe40000000000 */
[----:B------:R-:W-:Y:S01]  /*edc0*/  PRMT R2, R2, 0x5410, R3 ;  /* 0x0000541002027816 */ /* 0x000fe20000000003 */
[----:B------:R-:W-:Y:S01]  /*edd0*/  IMAD.MOV.U32 R3, RZ, RZ, R113 ;  /* 0x000000ffff037224 */ /* 0x000fe200078e0071 */
[----:B------:R-:W-:Y:S01]  /*ede0*/  MOV R215, R114 ;  /* 0x0000007200d77202 */ /* 0x000fe20000000f00 */
[--C-:B------:R-:W-:Y:S01]  /*edf0*/  HSET2.LE.AND R0, R0, R8.reuse, PT ;  /* 0x0000000800007233 */ /* 0x100fe20003803000 */
[----:B------:R-:W-:Y:S01]  /*ee00*/  @!P6 PRMT R228, R40, 0x5410, RZ ;  /* 0x0000541028e4e816 */ /* 0x000fe200000000ff */
[----:B------:R-:W-:Y:S01]  /*ee10*/  HSET2.LE.AND R2, R2, R8, PT ;  /* 0x0000000802027233 */ /* 0x000fe20003803000 */
[----:B------:R-:W-:Y:S01]  /*ee20*/  @!P3 PRMT R181, R41, 0x5410, RZ ;  /* 0x0000541029b5b816 */ /* 0x000fe200000000ff */
[----:B------:R-:W1:Y:S01]  /*ee30*/  LDSM.16.MT88.4 R8, [R183+0x10000] ;  /* 0x01000000b708783b */ /* 0x000e620000004200 */
[----:B------:R-:W-:Y:S01]  /*ee40*/  LOP3.LUT R6, R0, R214, RZ, 0xc0, !PT ;  /* 0x000000d600067212 */ /* 0x000fe200078ec0ff */
[----:B------:R-:W-:Y:S01]  /*ee50*/  IMAD.MOV.U32 R214, RZ, RZ, R112 ;  /* 0x000000ffffd67224 */ /* 0x000fe200078e0070 */
[----:B------:R-:W-:Y:S01]  /*ee60*/  LOP3.LUT R7, R2, R169, RZ, 0xc0, !PT ;  /* 0x000000a902077212 */ /* 0x000fe200078ec0ff */
[----:B------:R-:W-:Y:S01]  /*ee70*/  IMAD.MOV.U32 R2, RZ, RZ, R122 ;  /* 0x000000ffff027224 */ /* 0x000fe200078e007a */
[----:B------:R-:W-:-:S02]  /*ee80*/  MOV R0, R123 ;  /* 0x0000007b00007202 */ /* 0x000fc40000000f00 */
[----:B------:R-:W-:Y:S02]  /*ee90*/  PRMT R26, R211, 0x5410, R210 ;  /* 0x00005410d31a7816 */ /* 0x000fe400000000d2 */
[----:B------:R-:W-:Y:S02]  /*eea0*/  @P1 PRMT R202, R34, 0x7610, R202 ;  /* 0x0000761022ca1816 */ /* 0x000fe400000000ca */
[----:B------:R-:W-:Y:S02]  /*eeb0*/  @!P5 PRMT R211, R38, 0x5410, RZ ;  /* 0x0000541026d3d816 */ /* 0x000fe400000000ff */
[----:B------:R-:W-:Y:S02]  /*eec0*/  @!P4 PRMT R210, R36, 0x5410, RZ ;  /* 0x0000541024d2c816 */ /* 0x000fe400000000ff */
[----:B------:R-:W-:Y:S02]  /*eed0*/  @!P1 PRMT R202, R37, 0x5410, RZ ;  /* 0x0000541025ca9816 */ /* 0x000fe400000000ff */
[----:B------:R-:W-:Y:S01]  /*eee0*/  @!P2 PRMT R180, R39, 0x5410, RZ ;  /* 0x0000541027b4a816 */ /* 0x000fe200000000ff */
[C---:B-1----:R-:W-:Y:S07]  /*eef0*/  HMMA.16816.F32.BF16 R100, R4.reuse, R8, R164 ;  /* 0x000000080464723c */ /* 0x042fee00000418a4 */
[----:B------:R-:W-:Y:S01]  /*ef00*/  IMAD.MOV.U32 R167, RZ, RZ, R121 ;  /* 0x000000ffffa77224 */ /* 0x000fe200078e0079 */
[----:B------:R-:W-:Y:S01]  /*ef10*/  HMMA.16816.F32.BF16 R76, R4, R10, R160 ;  /* 0x0000000a044c723c */ /* 0x000fe200000418a0 */
[----:B------:R-:W1:Y:S01]  /*ef20*/  LDSM.16.MT88.4 R8, [R184+0x10000] ;  /* 0x01000000b808783b */ /* 0x000e620000004200 */
[----:B------:R-:W-:Y:S01]  /*ef30*/  MOV R166, R120 ;  /* 0x0000007800a67202 */ /* 0x000fe20000000f00 */
[----:B------:R-:W-:Y:S01]  /*ef40*/  IMAD.MOV.U32 R164, RZ, RZ, R126 ;  /* 0x000000ffffa47224 */ /* 0x000fe200078e007e */
[----:B------:R-:W-:Y:S01]  /*ef50*/  MOV R126, R98 ;  /* 0x00000062007e7202 */ /* 0x000fe20000000f00 */
[----:B------:R-:W-:-:S02]  /*ef60*/  IMAD.MOV.U32 R165, RZ, RZ, R127 ;  /* 0x000000ffffa57224 */ /* 0x000fc400078e007f */
[----:B------:R-:W-:Y:S01]  /*ef70*/  MOV R163, R125 ;  /* 0x0000007d00a37202 */ /* 0x000fe20000000f00 */
[----:B------:R-:W-:Y:S02]  /*ef80*/  IMAD.MOV.U32 R162, RZ, RZ, R124 ;  /* 0x000000ffffa27224 */ /* 0x000fe400078e007c */
[----:B------:R-:W-:Y:S01]  /*ef90*/  IMAD.MOV.U32 R125, RZ, RZ, R97 ;  /* 0x000000ffff7d7224 */ /* 0x000fe200078e0061 */
[----:B------:R-:W-:Y:S01]  /*efa0*/  MOV R161, R165 ;  /* 0x000000a500a17202 */ /* 0x000fe20000000f00 */
[----:B------:R-:W-:Y:S02]  /*efb0*/  IMAD.MOV.U32 R127, RZ, RZ, R99 ;  /* 0x000000ffff7f7224 */ /* 0x000fe400078e0063 */
[----:B------:R-:W-:Y:S02]  /*efc0*/  IMAD.MOV.U32 R124, RZ, RZ, R96 ;  /* 0x000000ffff7c7224 */ /* 0x000fe400078e0060 */
[----:B------:R-:W-:Y:S01]  /*efd0*/  IMAD.MOV.U32 R160, RZ, RZ, R164 ;  /* 0x000000ffffa07224 */ /* 0x000fe200078e00a4 */
[----:B------:R-:W-:Y:S01]  /*efe0*/  MOV R164, R2 ;  /* 0x0000000200a47202 */ /* 0x000fe20000000f00 */
[----:B------:R-:W-:Y:S01]  /*eff0*/  IMAD.MOV.U32 R2, RZ, RZ, R215 ;  /* 0x000000ffff027224 */ /* 0x000fe200078e00d7 */
[----:B-1----:R-:W-:Y:S01]  /*f000*/  HMMA.16816.F32.BF16 R52, R4, R8, R156 ;  /* 0x000000080434723c */ /* 0x002fe2000004189c */
[----:B------:R-:W-:-:S07]  /*f010*/  IMAD.MOV.U32 R165, RZ, RZ, R0 ;  /* 0x000000ffffa57224 */ /* 0x000fce00078e0000 */
[C---:B------:R-:W-:Y:S01]  /*f020*/  HMMA.16816.F32.BF16 R120, R4.reuse, R10, R152 ;  /* 0x0000000a0478723c */ /* 0x040fe20000041898 */
[----:B------:R-:W1:Y:S01]  /*f030*/  LDSM.16.MT88.4 R8, [R186+0x10000] ;  /* 0x01000000ba08783b */ /* 0x000e620000004200 */
[----:B------:R-:W-:Y:S01]  /*f040*/  IMAD.MOV.U32 R156, RZ, RZ, R88 ;  /* 0x000000ffff9c7224 */ /* 0x000fe200078e0058 */
[----:B------:R-:W-:Y:S01]  /*f050*/  MOV R157, R89 ;  /* 0x00000059009d7202 */ /* 0x000fe20000000f00 */
[----:B------:R-:W-:Y:S02]  /*f060*/  IMAD.MOV.U32 R158, RZ, RZ, R90 ;  /* 0x000000ffff9e7224 */ /* 0x000fe400078e005a */
[----:B------:R-:W-:Y:S02]  /*f070*/  IMAD.MOV.U32 R159, RZ, RZ, R91 ;  /* 0x000000ffff9f7224 */ /* 0x000fe400078e005b */
[----:B------:R-:W-:Y:S02]  /*f080*/  IMAD.MOV.U32 R215, RZ, RZ, R198 ;  /* 0x000000ffffd77224 */ /* 0x000fe400078e00c6 */
[----:B------:R-:W-:Y:S01]  /*f090*/  IMAD.MOV.U32 R0, RZ, RZ, R14 ;  /* 0x000000ffff007224 */ /* 0x000fe200078e000e */
        /* <DEDUP_REMOVED lines=22> */
[----:B------:R-:W-:Y:S01]  /*f200*/  HMMA.16816.F32.BF16 R104, R4, R10, R80 ;  /* 0x0000000a0468723c */ /* 0x000fe20000041850 */
[----:B------:R-:W1:Y:S01]  /*f210*/  LDSM.16.MT88.4 R8, [R186+0x14000] ;  /* 0x01400000ba08783b */ /* 0x000e620000004200 */
[----:B------:R-:W-:-:S06]  /*f220*/  MOV R14, R208 ;  /* 0x000000d0000e7202 */ /* 0x000fcc0000000f00 */
[C---:B-1----:R-:W-:Y:S07]  /*f230*/  HMMA.16816.F32.BF16 R56, R4.reuse, R10, R156 ;  /* 0x0000000a0438723c */ /* 0x042fee000004189c */
[----:B------:R-:W-:Y:S01]  /*f240*/  MOV R158, R162 ;  /* 0x000000a2009e7202 */ /* 0x000fe20000000f00 */
[----:B------:R-:W-:Y:S01]  /*f250*/  IMAD.MOV.U32 R159, RZ, RZ, R163 ;  /* 0x000000ffff9f7224 */ /* 0x000fe200078e00a3 */
[----:B------:R-:W-:Y:S01]  /*f260*/  HMMA.16816.F32.BF16 R80, R4, R8, R248 ;  /* 0x000000080450723c */ /* 0x000fe200000418f8 */
[----:B------:R-:W-:Y:S01]  /*f270*/  IMAD.MOV.U32 R162, RZ, RZ, R166 ;  /* 0x000000ffffa27224 */ /* 0x000fe200078e00a6 */
[----:B------:R-:W1:Y:S01]  /*f280*/  LDSM.16.MT88.4 R8, [R185+0x14000] ;  /* 0x01400000b908783b */ /* 0x000e620000004200 */
[----:B------:R-:W-:Y:S01]  /*f290*/  IMAD.MOV.U32 R163, RZ, RZ, R167 ;  /* 0x000000ffffa37224 */ /* 0x000fe200078e00a7 */
[----:B------:R-:W-:Y:S01]  /*f2a0*/  MOV R167, R3 ;  /* 0x0000000300a77202 */ /* 0x000fe20000000f00 */
[----:B------:R-:W-:Y:S01]  /*f2b0*/  IMAD.MOV.U32 R166, RZ, RZ, R214 ;  /* 0x000000ffffa67224 */ /* 0x000fe200078e00d6 */
[----:B------:R-:W-:Y:S01]  /*f2c0*/  MOV R214, R199 ;  /* 0x000000c700d67202 */ /* 0x000fe20000000f00 */
[----:B------:R-:W-:Y:S01]  /*f2d0*/  IMAD.MOV.U32 R3, RZ, RZ, R171 ;  /* 0x000000ffff037224 */ /* 0x000fe200078e00ab */
[----:B------:R-:W2:Y:S04]  /*f2e0*/  LDL.LU R199, [R1+0x188] ;  /* 0x0001880001c77983 */ /* 0x000ea80000300800 */
[----:B------:R-:W4:Y:S04]  /*f2f0*/  LDL.LU R171, [R1+0x184] ;  /* 0x0001840001ab7983 */ /* 0x000f280000300800 */
[----:B------:R-:W4:Y:S01]  /*f300*/  LDL.LU R198, [R1+0x180] ;  /* 0x0001800001c67983 */ /* 0x000f220000300800 */
[----:B------:R-:W-:Y:S01]  /*f310*/  IMAD.MOV.U32 R156, RZ, RZ, R158 ;  /* 0x000000ffff9c7224 */ /* 0x000fe200078e009e */
[----:B------:R-:W-:Y:S01]  /*f320*/  MOV R158, R160 ;  /* 0x000000a0009e7202 */ /* 0x000fe20000000f00 */
[----:B------:R-:W-:Y:S01]  /*f330*/  IMAD.MOV.U32 R154, RZ, RZ, R162 ;  /* 0x000000ffff9a7224 */ /* 0x000fe200078e00a2 */
[----:B------:R-:W-:Y:S01]  /*f340*/  MOV R155, R163 ;  /* 0x000000a3009b7202 */ /* 0x000fe20000000f00 */
[----:B------:R-:W-:Y:S01]  /*f350*/  IMAD.MOV.U32 R157, RZ, RZ, R159 ;  /* 0x000000ffff9d7224 */ /* 0x000fe200078e009f */
[----:B------:R-:W-:Y:S01]  /*f360*/  MOV R162, R166 ;  /* 0x000000a600a27202 */ /* 0x000fe20000000f00 */
[----:B------:R-:W-:Y:S01]  /*f370*/  IMAD.MOV.U32 R159, RZ, RZ, R161 ;  /* 0x000000ffff9f7224 */ /* 0x000fe200078e00a1 */
[----:B------:R-:W2:Y:S01]  /*f380*/  LDL.LU R208, [R1+0x17c] ;  /* 0x00017c0001d07983 */ /* 0x000ea20000300800 */
        /* <DEDUP_REMOVED lines=10> */
[----:B------:R-:W4:Y:S01]  /*f430*/  LDL.LU R213, [R1+0x178] ;  /* 0x0001780001d57983 */ /* 0x000f220000300800 */
[----:B------:R-:W-:Y:S02]  /*f440*/  IMAD.MOV.U32 R0, RZ, RZ, R14 ;  /* 0x000000ffff007224 */ /* 0x000fe400078e000e */
[----:B------:R-:W-:Y:S01]  /*f450*/  IMAD.MOV.U32 R215, RZ, RZ, R218 ;  /* 0x000000ffffd77224 */ /* 0x000fe200078e00da */
[----:B------:R-:W4:Y:S01]  /*f460*/  LDL.LU R182, [R1+0x174] ;  /* 0x0001740001b67983 */ /* 0x000f220000300800 */
[----:B------:R-:W-:Y:S01]  /*f470*/  IMAD.MOV.U32 R14, RZ, RZ, R206 ;  /* 0x000000ffff0e7224 */ /* 0x000fe200078e00ce */
[C---:B-1----:R-:W-:Y:S02]  /*f480*/  HMMA.16816.F32.BF16 R28, R4.reuse, R8, R28 ;  /* 0x00000008041c723c */ /* 0x042fe4000004181c */
[----:B------:R-:W4:Y:S04]  /*f490*/  LDL.LU R218, [R1+0x170] ;  /* 0x0001700001da7983 */ /* 0x000f280000300800 */
[----:B------:R-:W4:Y:S02]  /*f4a0*/  LDL.LU R206, [R1+0x16c] ;  /* 0x00016c0001ce7983 */ /* 0x000f240000300800 */
[----:B------:R-:W-:Y:S02]  /*f4b0*/  HMMA.16816.F32.BF16 R124, R4, R10, R124 ;  /* 0x0000000a047c723c */ /* 0x000fe4000004187c */
[----:B------:R-:W1:Y:S01]  /*f4c0*/  LDSM.16.MT88.4 R8, [R183+0x16000] ;  /* 0x01600000b708783b */ /* 0x000e620000004200 */
        /* <DEDUP_REMOVED lines=9> */
[C---:B-1----:R-:W-:Y:S08]  /*f560*/  HMMA.16816.F32.BF16 R128, R4.reuse, R8, R128 ;  /* 0x000000080480723c */ /* 0x042ff00000041880 */
[----:B------:R-:W-:Y:S01]  /*f570*/  HMMA.16816.F32.BF16 R132, R4, R10, R132 ;  /* 0x0000000a0484723c */ /* 0x000fe20000041884 */
[----:B------:R-:W1:Y:S01]  /*f580*/  LDSM.16.MT88.4 R8, [R184+0x16000] ;  /* 0x01600000b808783b */ /* 0x000e620000004200 */
[----:B------:R-:W-:-:S02]  /*f590*/  IMAD.MOV.U32 R162, RZ, RZ, R0 ;  /* 0x000000ffffa27224 */ /* 0x000fc400078e0000 */
[----:B------:R-:W-:Y:S02]  /*f5a0*/  IMAD.MOV.U32 R150, RZ, RZ, R165 ;  /* 0x000000ffff967224 */ /* 0x000fe400078e00a5 */
[----:B------:R-:W-:Y:S01]  /*f5b0*/  IMAD.MOV.U32 R161, RZ, RZ, R2 ;  /* 0x000000ffffa17224 */ /* 0x000fe200078e0002 */
[----:B------:R-:W-:Y:S01]  /*f5c0*/  MOV R141, R148 ;  /* 0x00000094008d7202 */ /* 0x000fe20000000f00 */
[----:B------:R-:W-:Y:S01]  /*f5d0*/  IMAD.MOV.U32 R140, RZ, RZ, R147 ;  /* 0x000000ffff8c7224 */ /* 0x000fe200078e0093 */
[----:B------:R-:W-:Y:S01]  /*f5e0*/  MOV R136, R151 ;  /* 0x0000009700887202 */ /* 0x000fe20000000f00 */
[----:B------:R-:W-:Y:S01]  /*f5f0*/  IMAD.MOV.U32 R142, RZ, RZ, R149 ;  /* 0x000000ffff8e7224 */ /* 0x000fe200078e0095 */
[----:B------:R-:W-:Y:S01]  /*f600*/  MOV R139, R162 ;  /* 0x000000a2008b7202 */ /* 0x000fe20000000f00 */
[----:B------:R-:W-:Y:S02]  /*f610*/  IMAD.MOV.U32 R143, RZ, RZ, R150 ;  /* 0x000000ffff8f7224 */ /* 0x000fe400078e0096 */
[----:B------:R-:W-:-:S02]  /*f620*/  IMAD.MOV.U32 R137, RZ, RZ, R160 ;  /* 0x000000ffff897224 */ /* 0x000fc400078e00a0 */
[----:B------:R-:W-:-:S07]  /*f630*/  IMAD.MOV.U32 R138, RZ, RZ, R161 ;  /* 0x000000ffff8a7224 */ /* 0x000fce00078e00a1 */
[C---:B-1----:R-:W-:Y:S08]  /*f640*/  HMMA.16816.F32.BF16 R136, R4.reuse, R8, R136 ;  /* 0x000000080488723c */ /* 0x042ff00000041888 */
[----:B------:R-:W-:Y:S01]  /*f650*/  HMMA.16816.F32.BF16 R140, R4, R10, R140 ;  /* 0x0000000a048c723c */ /* 0x000fe2000004188c */
[----:B------:R-:W1:Y:S01]  /*f660*/  LDSM.16.MT88.4 R8, [R186+0x16000] ;  /* 0x01600000ba08783b */ /* 0x000e620000004200 */
[----:B------:R-:W-:Y:S01]  /*f670*/  MOV R163, R214 ;  /* 0x000000d600a37202 */ /* 0x000fe20000000f00 */
[----:B------:R-:W-:Y:S01]  /*f680*/  IMAD.MOV.U32 R165, RZ, RZ, R215 ;  /* 0x000000ffffa57224 */ /* 0x000fe200078e00d7 */
[----:B------:R-:W-:Y:S01]  /*f690*/  MOV R166, R14 ;  /* 0x0000000e00a67202 */ /* 0x000fe20000000f00 */
[----:B------:R-:W-:-:S02]  /*f6a0*/  IMAD.MOV.U32 R164, RZ, RZ, R3 ;  /* 0x000000ffffa47224 */ /* 0x000fc400078e0003 */
[----:B------:R-:W-:Y:S01]  /*f6b0*/  IMAD.MOV.U32 R144, RZ, RZ, R163 ;  /* 0x000000ffff907224 */ /* 0x000fe200078e00a3 */
[----:B------:R-:W-:Y:S01]  /*f6c0*/  MOV R146, R165 ;  /* 0x000000a500927202 */ /* 0x000fe20000000f00 */
[----:B------:R-:W-:Y:S02]  /*f6d0*/  IMAD.MOV.U32 R145, RZ, RZ, R164 ;  /* 0x000000ffff917224 */ /* 0x000fe400078e00a4 */
[----:B------:R-:W-:Y:S02]  /*f6e0*/  IMAD.MOV.U32 R147, RZ, RZ, R166 ;  /* 0x000000ffff937224 */ /* 0x000fe400078e00a6 */
[----:B------:R-:W-:Y:S01]  /*f6f0*/  IMAD.MOV.U32 R2, RZ, RZ, R187 ;  /* 0x000000ffff027224 */ /* 0x000fe200078e00bb */
[----:B------:R-:W-:Y:S01]  /*f700*/  MOV R3, R192 ;  /* 0x000000c000037202 */ /* 0x000fe20000000f00 */
[----:B------:R-:W-:Y:S01]  /*f710*/  IMAD.MOV.U32 R167, RZ, RZ, R209 ;  /* 0x000000ffffa77224 */ /* 0x000fe200078e00d1 */
[C---:B-1----:R-:W-:Y:S08]  /*f720*/  HMMA.16816.F32.BF16 R152, R4.reuse, R10, R152 ;  /* 0x0000000a0498723c */ /* 0x042ff00000041898 */
[----:B------:R-:W-:Y:S01]  /*f730*/  HMMA.16816.F32.BF16 R144, R4, R8, R144 ;  /* 0x000000080490723c */ /* 0x000fe20000041890 */
        /* <DEDUP_REMOVED lines=9> */
[----:B------:R-:W3:Y:S01]  /*f7d0*/  LDL.LU R209, [R1+0x168] ;  /* 0x0001680001d17983 */ /* 0x000ee20000300800 */
[----:B------:R-:W-:-:S02]  /*f7e0*/  IMAD.MOV.U32 R178, RZ, RZ, R172 ;  /* 0x000000ffffb27224 */ /* 0x000fc400078e00ac */
[----:B------:R-:W-:Y:S01]  /*f7f0*/  IMAD.MOV.U32 R172, RZ, RZ, R2 ;  /* 0x000000ffffac7224 */ /* 0x000fe200078e0002 */
[----:B------:R-:W-:Y:S01]  /*f800*/  PRMT R221, R17, 0x7054, R17 ;  /* 0x0000705411dd7816 */ /* 0x000fe20000000011 */
        /* <DEDUP_REMOVED lines=10> */
[C---:B-1----:R-:W-:Y:S08]  /*f8b0*/  HMMA.16816.F32.BF16 R156, R4.reuse, R8, R156 ;  /* 0x00000008049c723c */ /* 0x042ff0000004189c */
[----:B------:R-:W-:Y:S01]  /*f8c0*/  HMMA.16816.F32.BF16 R148, R4, R10, R148 ;  /* 0x0000000a0494723c */ /* 0x000fe20000041894 */
[----:B------:R-:W1:Y:S01]  /*f8d0*/  LDSM.16.MT88.4 R8, [R183+0x10800] ;  /* 0x01080000b708783b */ /* 0x000e620000004200 */
[----:B------:R-:W-:Y:S01]  /*f8e0*/  MOV R18, R197 ;  /* 0x000000c500127202 */ /* 0x000fe20000000f00 */
[----:B------:R-:W-:-:S02]  /*f8f0*/  IMAD.MOV.U32 R175, RZ, RZ, R205 ;  /* 0x000000ffffaf7224 */ /* 0x000fc400078e00cd */
[----:B------:R-:W-:Y:S01]  /*f900*/  IMAD.MOV.U32 R166, RZ, RZ, R215 ;  /* 0x000000ffffa67224 */ /* 0x000fe200078e00d7 */
[----:B------:R-:W3:Y:S01]  /*f910*/  LDL.LU R188, [R1+0x160] ;  /* 0x0001600001bc7983 */ /* 0x000ee20000300800 */
[----:B------:R-:W-:Y:S02]  /*f920*/  IMAD.MOV.U32 R176, RZ, RZ, R18 ;  /* 0x000000ffffb07224 */ /* 0x000fe400078e0012 */
[----:B--2---:R-:W-:Y:S02]  /*f930*/  IMAD.MOV.U32 R160, RZ, RZ, R208 ;  /* 0x000000ffffa07224 */ /* 0x004fe400078e00d0 */
[----:B----4-:R-:W-:Y:S01]  /*f940*/  IMAD.MOV.U32 R3, RZ, RZ, R198 ;  /* 0x000000ffff037224 */ /* 0x010fe200078e00c6 */
[----:B------:R-:W2:Y:S01]  /*f950*/  LDL.LU R189, [R1+0x15c] ;  /* 0x00015c0001bd7983 */ /* 0x000ea20000300800 */
[----:B------:R-:W-:Y:S02]  /*f960*/  IMAD.MOV.U32 R0, RZ, RZ, R199 ;  /* 0x000000ffff007224 */ /* 0x000fe400078e00c7 */
[----:B------:R-:W-:-:S02]  /*f970*/  IMAD.MOV.U32 R223, RZ, RZ, R3 ;  /* 0x000000ffffdf7224 */ /* 0x000fc400078e0003 */
[----:B------:R-:W-:Y:S01]  /*f980*/  IMAD.WIDE.U32 R2, R15, -0x2daee0ad, RZ ;  /* 0xd2511f530f027825 */ /* 0x000fe200078e00ff */
[----:B------:R-:W-:-:S04]  /*f990*/  MOV R222, R0 ;  /* 0x0000000000de7202 */ /* 0x000fc80000000f00 */
[----:B------:R-:W-:Y:S02]  /*f9a0*/  LOP3.LUT R0, R3, UR14, R12, 0x96, !PT ;  /* 0x0000000e03007c12 */ /* 0x000fe4000f8e960c */
[C---:B------:R-:W-:Y:S02]  /*f9b0*/  LOP3.LUT R3, R2.reuse, 0xffff, RZ, 0xc0, !PT ;  /* 0x0000ffff02037812 */ /* 0x040fe400078ec0ff */
[--C-:B------:R-:W-:Y:S02]  /*f9c0*/  SHF.R.U32.HI R6, RZ, 0x10, R2.reuse ;  /* 0x00000010ff067819 */ /* 0x100fe40000011602 */
[----:B------:R-:W-:Y:S02]  /*f9d0*/  SHF.R.U32.HI R4, RZ, 0x8, R3 ;  /* 0x00000008ff047819 */ /* 0x000fe40000011603 */
[----:B------:R-:W-:Y:S02]  /*f9e0*/  LOP3.LUT R3, R2, 0xff, RZ, 0xc0, !PT ;  /* 0x000000ff02037812 */ /* 0x000fe400078ec0ff */
[----:B------:R-:W-:-:S02]  /*f9f0*/  SHF.R.U32.HI R7, RZ, 0x18, R2 ;  /* 0x00000018ff077819 */ /* 0x000fc40000011602 */
[C---:B------:R-:W-:Y:S02]  /*fa00*/  LOP3.LUT R2, R0.reuse, 0xffff, RZ, 0xc0, !PT ;  /* 0x0000ffff00027812 */ /* 0x040fe400078ec0ff */
[----:B------:R-:W-:Y:S02]  /*fa10*/  PRMT R12, R3, 0x5410, R4 ;  /* 0x00005410030c7816 */ /* 0x000fe40000000004 */
[----:B------:R-:W-:Y:S02]  /*fa20*/  SHF.R.U32.HI R3, RZ, 0x8, R2 ;  /* 0x00000008ff037819 */ /* 0x000fe40000011602 */
[----:B------:R-:W-:-:S04]  /*fa30*/  LOP3.LUT R2, R0, 0xff, RZ, 0xc0, !PT ;  /* 0x000000ff00027812 */ /* 0x000fc800078ec0ff */
[----:B------:R-:W-:Y:S02]  /*fa40*/  PRMT R3, R2, 0x5410, R3 ;  /* 0x0000541002037816 */ /* 0x000fe40000000003 */
[--C-:B------:R-:W-:Y:S02]  /*fa50*/  SHF.R.U32.HI R2, RZ, 0x10, R0.reuse ;  /* 0x00000010ff027819 */ /* 0x100fe40000011600 */
[----:B------:R-:W-:Y:S02]  /*fa60*/  SHF.R.U32.HI R5, RZ, 0x18, R0 ;  /* 0x00000018ff057819 */ /* 0x000fe40000011600 */
[----:B------:R-:W-:Y:S02]  /*fa70*/  LOP3.LUT R2, R2, 0xff, RZ, 0xc0, !PT ;  /* 0x000000ff02027812 */ /* 0x000fe400078ec0ff */
[----:B------:R-:W-:Y:S01]  /*fa80*/  LOP3.LUT R4, R6, 0xff, RZ, 0xc0, !PT ;  /* 0x000000ff06047812 */ /* 0x000fe200078ec0ff */
[----:B------:R-:W-:Y:S01]  /*fa90*/  HSET2.LE.AND R0, R3, R221, PT ;  /* 0x000000dd03007233 */ /* 0x000fe20003803000 */
[----:B------:R-:W-:-:S02]  /*faa0*/  MOV R19, R206 ;  /* 0x000000ce00137202 */ /* 0x000fc40000000f00 */
[----:B------:R-:W-:Y:S02]  /*fab0*/  PRMT R2, R2, 0x5410, R5 ;  /* 0x0000541002027816 */ /* 0x000fe40000000005 */
[----:B------:R-:W-:Y:S02]  /*fac0*/  PRMT R3, R4, 0x5410, R7 ;  /* 0x0000541004037816 */ /* 0x000fe40000000007 */
[----:B------:R-:W-:Y:S01]  /*fad0*/  LOP3.LUT R4, R0, R19, RZ, 0xc0, !PT ;  /* 0x0000001300047212 */ /* 0x000fe200078ec0ff */
[--C-:B------:R-:W-:Y:S01]  /*fae0*/  HSET2.LE.AND R0, R2, R221.reuse, PT ;  /* 0x000000dd02007233 */ /* 0x100fe20003803000 */
[----:B------:R-:W-:Y:S01]  /*faf0*/  IMAD.MOV.U32 R226, RZ, RZ, R222 ;  /* 0x000000ffffe27224 */ /* 0x000fe200078e00de */
[--C-:B------:R-:W-:Y:S01]  /*fb00*/  HSET2.LE.AND R2, R12, R221.reuse, PT ;  /* 0x000000dd0c027233 */ /* 0x100fe20003803000 */
[----:B------:R-:W-:Y:S01]  /*fb10*/  IMAD.MOV.U32 R227, RZ, RZ, R223 ;  /* 0x000000ffffe37224 */ /* 0x000fe200078e00df */
[----:B------:R-:W-:Y:S01]  /*fb20*/  HSET2.LE.AND R3, R3, R221, PT ;  /* 0x000000dd03037233 */ /* 0x000fe20003803000 */
[----:B------:R-:W-:Y:S01]  /*fb30*/  LOP3.LUT R5, R0, R213, RZ, 0xc0, !PT ;  /* 0x000000d500057212 */ /* 0x000fe200078ec0ff */
[----:B------:R-:W-:Y:S01]  /*fb40*/  LDSM.16.MT88.4 R16, [R184+0x10800] ;  /* 0x01080000b810783b */ /* 0x000fe20000004200 */
[----:B------:R-:W-:-:S02]  /*fb50*/  LOP3.LUT R6, R2, R171, RZ, 0xc0, !PT ;  /* 0x000000ab02067212 */ /* 0x000fc400078ec0ff */
[----:B------:R-:W-:Y:S01]  /*fb60*/  LOP3.LUT R7, R3, R170, RZ, 0xc0, !PT ;  /* 0x000000aa03077212 */ /* 0x000fe200078ec0ff */
        /* <DEDUP_REMOVED lines=8> */
[----:B------:R-:W-:Y:S02]  /*fbf0*/  IMAD.MOV.U32 R179, RZ, RZ, R161 ;  /* 0x000000ffffb37224 */ /* 0x000fe400078e00a1 */
[----:B------:R-:W-:Y:S01]  /*fc00*/  IMAD.MOV.U32 R174, RZ, RZ, R162 ;  /* 0x000000ffffae7224 */ /* 0x000fe200078e00a2 */
[----:B------:R-:W-:Y:S01]  /*fc10*/  MOV R162, R164 ;  /* 0x000000a400a27202 */ /* 0x000fe20000000f00 */
[----:B------:R-:W-:Y:S01]  /*fc20*/  IMAD.MOV.U32 R161, RZ, RZ, R165 ;  /* 0x000000ffffa17224 */ /* 0x000fe200078e00a5 */
[----:B-1----:R-:W-:Y:S01]  /*fc30*/  HMMA.16816.F32.BF16 R232, R4, R10, R76 ;  /* 0x0000000a04e8723c */ /* 0x002fe2000004184c */
[----:B------:R-:W-:-:S07]  /*fc40*/  IMAD.MOV.U32 R160, RZ, RZ, R166 ;  /* 0x000000ffffa07224 */ /* 0x000fce00078e00a6 */
[----:B------:R-:W-:Y:S01]  /*fc50*/  HMMA.16816.F32.BF16 R164, R4, R8, R100 ;  /* 0x0000000804a4723c */ /* 0x000fe20000041864 */
[----:B------:R-:W1:Y:S01]  /*fc60*/  LDSM.16.MT88.4 R8, [R186+0x10800] ;  /* 0x01080000ba08783b */ /* 0x000e620000004200 */
[----:B------:R-:W-:Y:S01]  /*fc70*/  IMAD.MOV.U32 R243, RZ, RZ, R226 ;  /* 0x000000fffff37224 */ /* 0x000fe200078e00e2 */
[----:B------:R-:W-:-:S05]  /*fc80*/  MOV R242, R227 ;  /* 0x000000e300f27202 */ /* 0x000fca0000000f00 */
[C---:B-1----:R-:W-:Y:S08]  /*fc90*/  HMMA.16816.F32.BF16 R224, R4.reuse, R8, R96 ;  /* 0x0000000804e0723c */ /* 0x042ff00000041860 */
[----:B------:R-:W-:Y:S01]  /*fca0*/  HMMA.16816.F32.BF16 R100, R4, R10, R72 ;  /* 0x0000000a0464723c */ /* 0x000fe20000041848 */
[----:B------:R-:W1:Y:S01]  /*fcb0*/  LDSM.16.MT88.4 R8, [R183+0x12800] ;  /* 0x01280000b708783b */ /* 0x000e620000004200 */
[----:B------:R-:W-:Y:S01]  /*fcc0*/  IMAD.MOV.U32 R78, RZ, RZ, R234 ;  /* 0x000000ffff4e7224 */ /* 0x000fe200078e00ea */
[----:B------:R-:W-:Y:S01]  /*fcd0*/  MOV R3, R232 ;  /* 0x000000e800037202 */ /* 0x000fe20000000f00 */
[----:B------:R-:W-:-:S02]  /*fce0*/  IMAD.MOV.U32 R77, RZ, RZ, R235 ;  /* 0x000000ffff4d7224 */ /* 0x000fc400078e00eb */
[----:B------:R-:W-:Y:S02]  /*fcf0*/  IMAD.MOV.U32 R76, RZ, RZ, R233 ;  /* 0x000000ffff4c7224 */ /* 0x000fe400078e00e9 */
[C---:B------:R-:W-:Y:S08]  /*fd00*/  HMMA.16816.F32.BF16 R248, R4.reuse, R16, R52 ;  /* 0x0000001004f8723c */ /* 0x040ff00000041834 */
[C---:B------:R-:W-:Y:S01]  /*fd10*/  HMMA.16816.F32.BF16 R236, R4.reuse, R18, R120 ;  /* 0x0000001204ec723c */ /* 0x040fe20000041878 */
[----:B------:R-:W4:Y:S07]  /*fd20*/  LDSM.16.MT88.4 R16, [R184+0x12800] ;  /* 0x01280000b810783b */ /* 0x000f2e0000004200 */
[C---:B-1----:R-:W-:Y:S08]  /*fd30*/  HMMA.16816.F32.BF16 R92, R4.reuse, R8, R92 ;  /* 0x00000008045c723c */ /* 0x042ff0000004185c */
[----:B------:R-:W-:Y:S01]  /*fd40*/  HMMA.16816.F32.BF16 R232, R4, R10, R68 ;  /* 0x0000000a04e8723c */ /* 0x000fe20000041844 */
[----:B------:R-:W1:Y:S01]  /*fd50*/  LDSM.16.MT88.4 R8, [R186+0x12800] ;  /* 0x01280000ba08783b */ /* 0x000e620000004200 */
[----:B------:R-:W-:Y:S01]  /*fd60*/  IMAD.MOV.U32 R14, RZ, RZ, R190 ;  /* 0x000000ffff0e7224 */ /* 0x000fe200078e00be */
[----:B------:R-:W-:Y:S01]  /*fd70*/  MOV R213, R222 ;  /* 0x000000de00d57202 */ /* 0x000fe20000000f00 */
[----:B------:R-:W-:Y:S01]  /*fd80*/  IMAD.MOV.U32 R170, RZ, RZ, R174 ;  /* 0x000000ffffaa7224 */ /* 0x000fe200078e00ae */
[----:B------:R-:W2:Y:S01]  /*fd90*/  LDL.LU R190, [R1+0x158] ;  /* 0x0001580001be7983 */ /* 0x000ea20000300800 */
[----:B------:R-:W-:-:S02]  /*fda0*/  IMAD.MOV.U32 R241, RZ, RZ, R220 ;  /* 0x000000fffff17224 */ /* 0x000fc400078e00dc */
[----:B------:R-:W-:Y:S02]  /*fdb0*/  IMAD.MOV.U32 R240, RZ, RZ, R221 ;  /* 0x000000fffff07224 */ /* 0x000fe400078e00dd */
[----:B------:R-:W-:Y:S02]  /*fdc0*/  IMAD.MOV.U32 R79, RZ, RZ, R223 ;  /* 0x000000ffff4f7224 */ /* 0x000fe400078e00df */
[----:B------:R-:W-:Y:S02]  /*fdd0*/  IMAD.MOV.U32 R163, RZ, RZ, R218 ;  /* 0x000000ffffa37224 */ /* 0x000fe400078e00da */
[----:B------:R-:W-:Y:S01]  /*fde0*/  IMAD.MOV.U32 R173, RZ, RZ, R201 ;  /* 0x000000ffffad7224 */ /* 0x000fe200078e00c9 */
[----:B------:R-:W-:Y:S01]  /*fdf0*/  MOV R171, R177 ;  /* 0x000000b100ab7202 */ /* 0x000fe20000000f00 */
[----:B------:R-:W-:Y:S01]  /*fe00*/  IMAD.MOV.U32 R174, RZ, RZ, R14 ;  /* 0x000000ffffae7224 */ /* 0x000fe200078e000e */
[----:B----4-:R-:W-:Y:S01]  /*fe10*/  HMMA.16816.F32.BF16 R244, R4, R16, R44 ;  /* 0x0000001004f4723c */ /* 0x010fe2000004182c */
[----:B------:R-:W4:Y:S01]  /*fe20*/  LDSM.16.MT88.4 R12, [R185+0x10800] ;  /* 0x01080000b90c783b */ /* 0x000f220000004200 */
[----:B------:R-:W-:Y:S01]  /*fe30*/  IMAD.MOV.U32 R55, RZ, RZ, R176 ;  /* 0x000000ffff377224 */ /* 0x000fe200078e00b0 */
[----:B------:R-:W-:Y:S01]  /*fe40*/  MOV R74, R77 ;  /* 0x0000004d004a7202 */ /* 0x000fe20000000f00 */
[----:B------:R-:W-:-:S02]  /*fe50*/  IMAD.MOV.U32 R0, RZ, RZ, R178 ;  /* 0x000000ffff007224 */ /* 0x000fc400078e00b2 */
        /* <DEDUP_REMOVED lines=8> */
[----:B------:R-:W-:Y:S01]  /*fee0*/  LDSM.16.MT88.4 R16, [R184+0x14800] ;  /* 0x01480000b810783b */ /* 0x000fe20000004200 */
[----:B------:R-:W-:-:S03]  /*fef0*/  MOV R214, R216 ;  /* 0x000000d800d67202 */ /* 0x000fc60000000f00 */
[----:B------:R-:W2:Y:S02]  /*ff00*/  LDL.LU R192, [R1+0x154] ;  /* 0x0001540001c07983 */ /* 0x000ea40000300800 */
[C---:B-1----:R-:W-:Y:S08]  /*ff10*/  HMMA.16816.F32.BF16 R220, R4.reuse, R8, R88 ;  /* 0x0000000804dc723c */ /* 0x042ff00000041858 */
[C---:B------:R-:W-:Y:S01]  /*ff20*/  HMMA.16816.F32.BF16 R112, R4.reuse, R10, R64 ;  /* 0x0000000a0470723c */ /* 0x040fe20000041840 */
[----:B------:R-:W1:Y:S07]  /*ff30*/  LDSM.16.MT88.4 R8, [R183+0x14800] ;  /* 0x01480000b708783b */ /* 0x000e6e0000004200 */
[C---:B----4-:R-:W-:Y:S08]  /*ff40*/  HMMA.16816.F32.BF16 R96, R4.reuse, R12, R48 ;  /* 0x0000000c0460723c */ /* 0x050ff00000041830 */
[----:B------:R-:W-:Y:S01]  /*ff50*/  HMMA.16816.F32.BF16 R116, R4, R14, R116 ;  /* 0x0000000e0474723c */ /* 0x000fe20000041874 */
[----:B------:R-:W4:Y:S01]  /*ff60*/  LDSM.16.MT88.4 R12, [R185+0x12800] ;  /* 0x01280000b90c783b */ /* 0x000f220000004200 */
[----:B------:R-:W-:Y:S01]  /*ff70*/  IMAD.MOV.U32 R72, RZ, RZ, R173 ;  /* 0x000000ffff487224 */ /* 0x000fe200078e00ad */
[----:B------:R-:W-:-:S02]  /*ff80*/  MOV R3, R175 ;  /* 0x000000af00037202 */ /* 0x000fc40000000f00 */
[----:B------:R-:W-:Y:S01]  /*ff90*/  MOV R77, R162 ;  /* 0x000000a2004d7202 */ /* 0x000fe20000000f00 */
[----:B---3--:R-:W-:Y:S02]  /*ffa0*/  IMAD.MOV.U32 R212, RZ, RZ, R209 ;  /* 0x000000ffffd47224 */ /* 0x008fe400078e00d1 */
[----:B------:R-:W-:Y:S01]  /*ffb0*/  IMAD.MOV.U32 R215, RZ, RZ, R217 ;  /* 0x000000ffffd77224 */ /* 0x000fe200078e00d9 */
[----:B------:R-:W-:Y:S01]  /*ffc0*/  MOV R46, R241 ;  /* 0x000000f1002e7202 */ /* 0x000fe20000000f00 */
[----:B------:R-:W-:Y:S01]  /*ffd0*/  IMAD.MOV.U32 R44, RZ, RZ, R213 ;  /* 0x000000ffff2c7224 */ /* 0x000fe200078e00d5 */
[----:B------:R3:W5:Y:S01]  /*ffe0*/  LDL.LU R219, [R1+0x150] ;  /* 0x0001500001db7983 */ /* 0x0007620000300800 */
[----:B-1----:R-:W-:Y:S01]  /*fff0*/  HMMA.16816.F32.BF16 R48, R4, R8, R84 ;  /* 0x000000080430723c */ /* 0x002fe20000041854 */
[----:B------:R-:W-:Y:S01]  /*10000*/  MOV R67, R170 ;  /* 0x000000aa00437202 */ /* 0x000fe20000000f00 */
[----:B------:R-:W-:Y:S02]  /*10010*/  IMAD.MOV.U32 R89, RZ, RZ, R160 ;  /* 0x000000ffff597224 */ /* 0x000fe400078e00a0 */
[----:B------:R-:W-:-:S02]  /*10020*/  IMAD.MOV.U32 R88, RZ, RZ, R161 ;  /* 0x000000ffff587224 */ /* 0x000fc400078e00a1 */
[----:B------:R-:W-:Y:S02]  /*10030*/  IMAD.MOV.U32 R91, RZ, RZ, R163 ;  /* 0x000000ffff5b7224 */ /* 0x000fe400078e00a3 */
[----:B------:R-:W-:Y:S01]  /*10040*/  IMAD.MOV.U32 R45, RZ, RZ, R240 ;  /* 0x000000ffff2d7224 */ /* 0x000fe200078e00f0 */
[C---:B------:R-:W-:Y:S08]  /*10050*/  HMMA.16816.F32.BF16 R8, R4.reuse, R10, R60 ;  /* 0x0000000a0408723c */ /* 0x040ff0000004183c */
[C---:B----4-:R-:W-:Y:S08]  /*10060*/  HMMA.16816.F32.BF16 R176, R4.reuse, R12, R40 ;  /* 0x0000000c04b0723c */ /* 0x050ff00000041828 */
[----:B------:R-:W-:Y:S01]  /*10070*/  HMMA.16816.F32.BF16 R120, R4, R14, R108 ;  /* 0x0000000e0478723c */ /* 0x000fe2000004186c */
[----:B------:R-:W-:Y:S01]  /*10080*/  MOV R87, R48 ;  /* 0x0000003000577202 */ /* 0x000fe20000000f00 */
[----:B------:R-:W-:Y:S01]  /*10090*/  IMAD.MOV.U32 R86, RZ, RZ, R49 ;  /* 0x000000ffff567224 */ /* 0x000fe200078e0031 */
[----:B------:R-:W-:Y:S01]  /*100a0*/  MOV R84, R51 ;  /* 0x0000003300547202 */ /* 0x000fe20000000f00 */
[----:B------:R-:W-:Y:S01]  /*100b0*/  IMAD.MOV.U32 R85, RZ, RZ, R50 ;  /* 0x000000ffff557224 */ /* 0x000fe200078e0032 */
[----:B------:R-:W-:Y:S03]  /*100c0*/  LDSM.16.MT88.4 R12, [R185+0x14800] ;  /* 0x01480000b90c783b */ /* 0x000fe60000004200 */
[----:B------:R-:W-:Y:S01]  /*100d0*/  IMAD.MOV.U32 R51, RZ, RZ, R8 ;  /* 0x000000ffff337224 */ /* 0x000fe200078e0008 */
[----:B------:R-:W-:Y:S01]  /*100e0*/  MOV R49, R10 ;  /* 0x0000000a00317202 */ /* 0x000fe20000000f00 */
[----:B------:R-:W-:-:S02]  /*100f0*/  IMAD.MOV.U32 R50, RZ, RZ, R9 ;  /* 0x000000ffff327224 */ /* 0x000fc400078e0009 */
[----:B------:R-:W-:Y:S02]  /*10100*/  IMAD.MOV.U32 R47, RZ, RZ, R242 ;  /* 0x000000ffff2f7224 */ /* 0x000fe400078e00f2 */
[----:B------:R-:W-:Y:S01]  /*10110*/  IMAD.MOV.U32 R73, RZ, RZ, R78 ;  /* 0x000000ffff497224 */ /* 0x000fe200078e004e */
[----:B------:R-:W-:Y:S01]  /*10120*/  MOV R64, R55 ;  /* 0x0000003700407202 */ /* 0x000fe20000000f00 */
[----:B------:R-:W-:Y:S01]  /*10130*/  IMAD.MOV.U32 R48, RZ, RZ, R11 ;  /* 0x000000ffff307224 */ /* 0x000fe200078e000b */
[----:B------:R3:W5:Y:S04]  /*10140*/  LDL.LU R218, [R1+0x14c] ;  /* 0x00014c0001da7983 */ /* 0x0007680000300800 */
[----:B------:R-:W1:Y:S01]  /*10150*/  LDSM.16.MT88.4 R8, [R186+0x14800] ;  /* 0x01480000ba08783b */ /* 0x000e620000004200 */
[----:B------:R-:W-:Y:S01]  /*10160*/  IMAD.MOV.U32 R170, RZ, RZ, R174 ;  /* 0x000000ffffaa7224 */ /* 0x000fe200078e00ae */
[----:B------:R-:W-:Y:S01]  /*10170*/  MOV R78, R214 ;  /* 0x000000d6004e7202 */ /* 0x000fe20000000f00 */
[----:B------:R-:W-:-:S02]  /*10180*/  IMAD.MOV.U32 R65, RZ, RZ, R79 ;  /* 0x000000ffff417224 */ /* 0x000fc400078e004f */
[----:B------:R-:W-:Y:S02]  /*10190*/  IMAD.MOV.U32 R43, RZ, RZ, R54 ;  /* 0x000000ffff2b7224 */ /* 0x000fe400078e0036 */
[----:B------:R-:W-:Y:S02]  /*101a0*/  IMAD.MOV.U32 R66, RZ, RZ, R52 ;  /* 0x000000ffff427224 */ /* 0x000fe400078e0034 */
[----:B------:R-:W-:Y:S02]  /*101b0*/  IMAD.MOV.U32 R90, RZ, RZ, R212 ;  /* 0x000000ffff5a7224 */ /* 0x000fe400078e00d4 */
[----:B------:R-:W-:Y:S01]  /*101c0*/  IMAD.MOV.U32 R70, RZ, RZ, R243 ;  /* 0x000000ffff467224 */ /* 0x000fe200078e00f3 */
[----:B------:R-:W-:Y:S01]  /*101d0*/  MOV R111, R64 ;  /* 0x00000040006f7202 */ /* 0x000fe20000000f00 */
[----:B------:R-:W-:Y:S01]  /*101e0*/  IMAD.MOV.U32 R109, RZ, RZ, R72 ;  /* 0x000000ffff6d7224 */ /* 0x000fe200078e0048 */
[----:B------:R-:W-:Y:S01]  /*101f0*/  MOV R108, R71 ;  /* 0x00000047006c7202 */ /* 0x000fe20000000f00 */
[----:B------:R-:W-:Y:S01]  /*10200*/  IMAD.MOV.U32 R27, RZ, RZ, R207 ;  /* 0x000000ffff1b7224 */ /* 0x000fe200078e00cf */
[----:B------:R3:W5:Y:S01]  /*10210*/  LDL.LU R209, [R1+0x148] ;  /* 0x0001480001d17983 */ /* 0x0007620000300800 */
[C---:B-1----:R-:W-:Y:S08]  /*10220*/  HMMA.16816.F32.BF16 R172, R4.reuse, R8, R80 ;  /* 0x0000000804ac723c */ /* 0x042ff00000041850 */
[----:B------:R-:W-:Y:S01]  /*10230*/  HMMA.16816.F32.BF16 R160, R4, R10, R56 ;  /* 0x0000000a04a0723c */ /* 0x000fe20000041838 */
[----:B------:R-:W1:Y:S01]  /*10240*/  LDSM.16.MT88.4 R8, [R183+0x16800] ;  /* 0x01680000b708783b */ /* 0x000e620000004200 */
[----:B------:R-:W-:-:S02]  /*10250*/  IMAD.MOV.U32 R79, RZ, RZ, R215 ;  /* 0x000000ffff4f7224 */ /* 0x000fc400078e00d7 */
[----:B------:R-:W-:Y:S01]  /*10260*/  IMAD.MOV.U32 R110, RZ, RZ, R65 ;  /* 0x000000ffff6e7224 */ /* 0x000fe200078e0041 */
[----:B------:R3:W5:Y:S03]  /*10270*/  LDL.LU.64 R216, [R1+0x140] ;  /* 0x0001400001d87983 */ /* 0x0007660000300a00 */
[C---:B------:R-:W-:Y:S01]  /*10280*/  HMMA.16816.F32.BF16 R212, R4.reuse, R18, R104 ;  /* 0x0000001204d4723c */ /* 0x040fe20000041868 */
[----:B------:R3:W5:Y:S04]  /*10290*/  LDL.LU R208, [R1+0x13c] ;  /* 0x00013c0001d07983 */ /* 0x0007680000300800 */
[----:B------:R3:W5:Y:S02]  /*102a0*/  LDL.LU R207, [R1+0x138] ;  /* 0x0001380001cf7983 */ /* 0x0007640000300800 */
[----:B------:R-:W-:Y:S01]  /*102b0*/  IMAD.MOV.U32 R104, RZ, RZ, R45 ;  /* 0x000000ffff687224 */ /* 0x000fe200078e002d */
[C---:B------:R-:W-:Y:S01]  /*102c0*/  HMMA.16816.F32.BF16 R52, R4.reuse, R12, R28 ;  /* 0x0000000c0434723c */ /* 0x040fe2000004181c */
[----:B------:R-:W-:Y:S01]  /*102d0*/  MOV R105, R46 ;  /* 0x0000002e00697202 */ /* 0x000fe20000000f00 */
[----:B------:R-:W-:Y:S01]  /*102e0*/  IMAD.MOV.U32 R106, RZ, RZ, R47 ;  /* 0x000000ffff6a7224 */ /* 0x000fe200078e002f */
[----:B------:R3:W5:Y:S04]  /*102f0*/  LDL.LU R206, [R1+0x134] ;  /* 0x0001340001ce7983 */ /* 0x0007680000300800 */
[----:B------:R-:W-:Y:S01]  /*10300*/  IMAD.MOV.U32 R30, RZ, RZ, R44 ;  /* 0x000000ffff1e7224 */ /* 0x000fe200078e002c */
[C---:B------:R-:W-:Y:S01]  /*10310*/  HMMA.16816.F32.BF16 R240, R4.reuse, R16, R36 ;  /* 0x0000001004f0723c */ /* 0x040fe20000041824 */
[----:B------:R-:W4:Y:S07]  /*10320*/  LDSM.16.MT88.4 R16, [R184+0x16800] ;  /* 0x01680000b810783b */ /* 0x000f2e0000004200 */
[C---:B-1----:R-:W-:Y:S01]  /*10330*/  HMMA.16816.F32.BF16 R80, R4.reuse, R8, R128 ;  /* 0x000000080450723c */ /* 0x042fe20000041880 */
[----:B------:R-:W-:Y:S01]  /*10340*/  IMAD.MOV.U32 R37, RZ, RZ, R76 ;  /* 0x000000ffff257224 */ /* 0x000fe200078e004c */
[----:B------:R-:W-:Y:S01]  /*10350*/  MOV R29, R67 ;  /* 0x00000043001d7202 */ /* 0x000fe20000000f00 */
[----:B------:R-:W-:Y:S01]  /*10360*/  IMAD.MOV.U32 R31, RZ, RZ, R43 ;  /* 0x000000ffff1f7224 */ /* 0x000fe200078e002b */
[----:B------:R3:W5:Y:S03]  /*10370*/  LDL.LU R205, [R1+0x130] ;  /* 0x0001300001cd7983 */ /* 0x0007660000300800 */
[----:B------:R-:W-:Y:S01]  /*10380*/  IMAD.MOV.U32 R130, RZ, RZ, R78 ;  /* 0x000000ffff827224 */ /* 0x000fe200078e004e */
[----:B------:R-:W-:Y:S01]  /*10390*/  HMMA.16816.F32.BF16 R44, R4, R14, R124 ;  /* 0x0000000e042c723c */ /* 0x000fe2000004187c */
[----:B------:R-:W-:Y:S01]  /*103a0*/  IMAD.MOV.U32 R131, RZ, RZ, R79 ;  /* 0x000000ffff837224 */ /* 0x000fe200078e004f */
[----:B------:R-:W1:Y:S01]  /*103b0*/  LDSM.16.MT88.4 R12, [R186+0x16800] ;  /* 0x01680000ba0c783b */ /* 0x000e620000004200 */
[----:B------:R-:W-:Y:S01]  /*103c0*/  IMAD.MOV.U32 R28, RZ, RZ, R66 ;  /* 0x000000ffff1c7224 */ /* 0x000fe200078e0042 */
[----:B------:R-:W-:Y:S01]  /*103d0*/  MOV R39, R74 ;  /* 0x0000004a00277202 */ /* 0x000fe20000000f00 */
[----:B------:R-:W-:Y:S01]  /*103e0*/  IMAD.MOV.U32 R107, RZ, RZ, R70 ;  /* 0x000000ffff6b7224 */ /* 0x000fe200078e0046 */
[----:B------:R3:W5:Y:S01]  /*103f0*/  LDL.LU R204, [R1+0x12c] ;  /* 0x00012c0001cc7983 */ /* 0x0007620000300800 */
[----:B------:R-:W-:-:S02]  /*10400*/  MOV R124, R77 ;  /* 0x0000004d007c7202 */ /* 0x000fc40000000f00 */
[C---:B------:R-:W-:Y:S01]  /*10410*/  HMMA.16816.F32.BF16 R76, R4.reuse, R10, R132 ;  /* 0x0000000a044c723c */ /* 0x040fe20000041884 */
[----:B------:R-:W3:Y:S01]  /*10420*/  LDSM.16.MT88.4 R8, [R185+0x16800] ;  /* 0x01680000b908783b */ /* 0x000ee20000004200 */
[----:B------:R-:W-:Y:S01]  /*10430*/  IMAD.MOV.U32 R126, RZ, RZ, R68 ;  /* 0x000000ffff7e7224 */ /* 0x000fe200078e0044 */
[----:B------:R-:W-:Y:S02]  /*10440*/  MOV R127, R2 ;  /* 0x00000002007f7202 */ /* 0x000fe40000000f00 */
[----:B------:R-:W-:Y:S01]  /*10450*/  LOP3.LUT R2, R23, UR33, R130, 0x96, !PT ;  /* 0x0000002117027c12 */ /* 0x000fe2000f8e9682 */
[----:B------:R-:W-:Y:S02]  /*10460*/  IMAD.MOV.U32 R38, RZ, RZ, R73 ;  /* 0x000000ffff267224 */ /* 0x000fe400078e0049 */
[----:B------:R-:W-:Y:S02]  /*10470*/  IMAD.MOV.U32 R36, RZ, RZ, R75 ;  /* 0x000000ffff247224 */ /* 0x000fe400078e004b */
[----:B------:R-:W-:Y:S01]  /*10480*/  IMAD.MOV.U32 R125, RZ, RZ, R69 ;  /* 0x000000ffff7d7224 */ /* 0x000fe200078e0045 */
[----:B------:R-:W-:Y:S01]  /*10490*/  MOV R128, R28 ;  /* 0x0000001c00807202 */ /* 0x000fe20000000f00 */
[----:B------:R-:W-:Y:S01]  /*104a0*/  IMAD.MOV.U32 R132, RZ, RZ, R88 ;  /* 0x000000ffff847224 */ /* 0x000fe200078e0058 */
[----:B------:R2:W5:Y:S01]  /*104b0*/  LDL.LU R203, [R1+0x128] ;  /* 0x0001280001cb7983 */ /* 0x0005620000300800 */
[----:B------:R-:W-:Y:S01]  /*104c0*/  IMAD.MOV.U32 R88, RZ, RZ, R0 ;  /* 0x000000ffff587224 */ /* 0x000fe200078e0000 */
[----:B------:R-:W-:Y:S01]  /*104d0*/  LOP3.LUT R0, R21, UR32, R22, 0x96, !PT ;  /* 0x0000002015007c12 */ /* 0x000fe2000f8e9616 */
[----:B------:R-:W-:Y:S01]  /*104e0*/  IMAD.MOV.U32 R130, RZ, RZ, R126 ;  /* 0x000000ffff827224 */ /* 0x000fe200078e007e */
[----:B----4-:R-:W-:Y:S01]  /*104f0*/  HMMA.16816.F32.BF16 R72, R4, R16, R136 ;  /* 0x000000100448723c */ /* 0x010fe20000041888 */
[----:B------:R-:W-:Y:S01]  /*10500*/  MOV R126, R3 ;  /* 0x00000003007e7202 */ /* 0x000fe20000000f00 */
[----:B------:R-:W-:-:S06]  /*10510*/  IMAD.WIDE.U32 R2, R2, -0x2daee0ad, RZ ;  /* 0xd2511f5302027825 */ /* 0x000fcc00078e00ff */
[----:B------:R-:W-:Y:S01]  /*10520*/  HMMA.16816.F32.BF16 R68, R4, R18, R140 ;  /* 0x000000120444723c */ /* 0x000fe2000004188c */
[----:B------:R-:W-:-:S07]  /*10530*/  LOP3.LUT R3, R3, UR8, R168, 0x96, !PT ;  /* 0x0000000803037c12 */ /* 0x000fce000f8e96a8 */
[C---:B-1----:R-:W-:Y:S08]  /*10540*/  HMMA.16816.F32.BF16 R64, R4.reuse, R12, R144 ;  /* 0x0000000c0440723c */ /* 0x042ff00000041890 */
[C---:B------:R-:W-:Y:S08]  /*10550*/  HMMA.16816.F32.BF16 R60, R4.reuse, R14, R152 ;  /* 0x0000000e043c723c */ /* 0x040ff00000041898 */
[C---:B---3--:R-:W-:Y:S08]  /*10560*/  HMMA.16816.F32.BF16 R56, R4.reuse, R8, R156 ;  /* 0x000000080438723c */ /* 0x048ff0000004189c */
[----:B------:R-:W-:Y:S01]  /*10570*/  HMMA.16816.F32.BF16 R40, R4, R10, R148 ;  /* 0x0000000a0428723c */ /* 0x000fe20000041894 */
[----:B------:R-:W-:Y:S01]  /*10580*/  IMAD.MOV.U32 R134, RZ, RZ, R30 ;  /* 0x000000ffff867224 */ /* 0x000fe200078e001e */
[----:B------:R-:W-:Y:S01]  /*10590*/  MOV R133, R31 ;  /* 0x0000001f00857202 */ /* 0x000fe20000000f00 */
[----:B------:R-:W-:Y:S01]  /*105a0*/  IMAD.MOV.U32 R135, RZ, RZ, R29 ;  /* 0x000000ffff877224 */ /* 0x000fe200078e001d */
[----:B------:R-:W1:Y:S01]  /*105b0*/  LDC.U8 R139, c[0x0][0x2d8] ;  /* 0x0000b600ff8b7b82 */ /* 0x000e620000000000 */
[----:B------:R-:W-:Y:S01]  /*105c0*/  MOV R129, R125 ;  /* 0x0000007d00817202 */ /* 0x000fe20000000f00 */
[----:B------:R-:W-:Y:S01]  /*105d0*/  IMAD.MOV.U32 R131, RZ, RZ, R127 ;  /* 0x000000ffff837224 */ /* 0x000fe200078e007f */
[----:B------:R-:W3:Y:S01]  /*105e0*/  LDSM.16.MT88.4 R16, [R184+0x11000] ;  /* 0x01100000b810783b */ /* 0x000ee20000004200 */
[----:B------:R-:W-:-:S03]  /*105f0*/  IMAD.WIDE.U32 R4, R0, -0x2daee0ad, RZ ;  /* 0xd2511f5300047825 */ /* 0x000fc600078e00ff */
[----:B------:R-:W-:Y:S02]  /*10600*/  LDSM.16.MT88.4 R12, [R186+0x11000] ;  /* 0x01100000ba0c783b */ /* 0x000fe40000004200 */
[----:B------:R-:W-:Y:S01]  /*10610*/  LOP3.LUT R0, R5, UR4, R2, 0x96, !PT ;  /* 0x0000000405007c12 */ /* 0x000fe2000f8e9602 */
[----:B------:R-:W-:Y:S01]  /*10620*/  IMAD.WIDE.U32 R2, R3, -0x326172a9, RZ ;  /* 0xcd9e8d5703027825 */ /* 0x000fe200078e00ff */
[----:B------:R4:W5:Y:S03]  /*10630*/  LDL.LU R202, [R1+0x124] ;  /* 0x0001240001ca7983 */ /* 0x0009660000300800 */
[----:B------:R-:W-:Y:S01]  /*10640*/  IMAD.WIDE.U32 R30, R0, -0x326172a9, RZ ;  /* 0xcd9e8d57001e7825 */ /* 0x000fe200078e00ff */
[----:B------:R-:W-:Y:S01]  /*10650*/  LOP3.LUT R3, R3, UR5, R20, 0x96, !PT ;  /* 0x0000000503037c12 */ /* 0x000fe2000f8e9614 */
[----:B------:R4:W5:Y:S03]  /*10660*/  LDL.LU R201, [R1+0x120] ;  /* 0x0001200001c97983 */ /* 0x0009660000300800 */
[----:B------:R-:W-:Y:S01]  /*10670*/  LOP3.LUT R0, R31, UR34, R2, 0x96, !PT ;  /* 0x000000221f007c12 */ /* 0x000fe2000f8e9602 */
[----:B------:R-:W-:Y:S01]  /*10680*/  IMAD.WIDE.U32 R2, R3, -0x2daee0ad, RZ ;  /* 0xd2511f5303027825 */ /* 0x000fe200078e00ff */
[----:B------:R-:W2:Y:S03]  /*10690*/  LDSM.16.MT88.4 R20, [R183+0x11000] ;  /* 0x01100000b714783b */ /* 0x000ea60000004200 */
[----:B------:R-:W-:Y:S01]  /*106a0*/  IMAD.WIDE.U32 R28, R0, -0x2daee0ad, RZ ;  /* 0xd2511f53001c7825 */ /* 0x000fe200078e00ff */
[----:B------:R-:W-:Y:S01]  /*106b0*/  LOP3.LUT R0, R3, UR31, R4, 0x96, !PT ;  /* 0x0000001f03007c12 */ /* 0x000fe2000f8e9604 */
[----:B------:R4:W5:Y:S03]  /*106c0*/  LDL.LU R200, [R1+0x11c] ;  /* 0x00011c0001c87983 */ /* 0x0009660000300800 */
[----:B------:R-:W-:Y:S01]  /*106d0*/  LOP3.LUT R2, R29, UR15, R2, 0x96, !PT ;  /* 0x0000000f1d027c12 */ /* 0x000fe2000f8e9602 */
[----:B------:R-:W-:Y:S01]  /*106e0*/  IMAD.MOV.U32 R125, RZ, RZ, R89 ;  /* 0x000000ffff7d7224 */ /* 0x000fe200078e0059 */
[----:B------:R-:W-:Y:S01]  /*106f0*/  MOV R89, R27 ;  /* 0x0000001b00597202 */ /* 0x000fe20000000f00 */
[----:B------:R-:W-:Y:S01]  /*10700*/  IMAD.MOV.U32 R127, RZ, RZ, R170 ;  /* 0x000000ffff7f7224 */ /* 0x000fe200078e00aa */
[----:B-1----:R-:W-:Y:S01]  /*10710*/  PRMT R139, R139, 0x7054, R139 ;  /* 0x000070548b8b7816 */ /* 0x002fe2000000008b */
[----:B------:R-:W-:-:S04]  /*10720*/  IMAD.WIDE.U32 R2, R2, -0x326172a9, RZ ;  /* 0xcd9e8d5702027825 */ /* 0x000fc800078e00ff */
[----:B------:R-:W-:Y:S01]  /*10730*/  IMAD.MOV.U32 R138, RZ, RZ, R132 ;  /* 0x000000ffff8a7224 */ /* 0x000fe200078e0084 */
[----:B------:R-:W-:Y:S01]  /*10740*/  MOV R145, R126 ;  /* 0x0000007e00917202 */ /* 0x000fe20000000f00 */
[----:B------:R-:W-:Y:S01]  /*10750*/  IMAD.MOV.U32 R170, RZ, RZ, R26 ;  /* 0x000000ffffaa7224 */ /* 0x000fe200078e001a */
[----:B------:R-:W-:Y:S01]  /*10760*/  LOP3.LUT R4, R2, 0xffff, RZ, 0xc0, !PT ;  /* 0x0000ffff02047812 */ /* 0x000fe200078ec0ff */
[----:B------:R-:W-:Y:S01]  /*10770*/  IMAD.WIDE.U32 R26, R0, -0x326172a9, RZ ;  /* 0xcd9e8d57001a7825 */ /* 0x000fe200078e00ff */
[----:B------:R4:W5:Y:S02]  /*10780*/  LDL.LU R199, [R1+0x118] ;  /* 0x0001180001c77983 */ /* 0x0009640000300800 */
[----:B------:R-:W-:Y:S02]  /*10790*/  SHF.R.U32.HI R5, RZ, 0x8, R4 ;  /* 0x00000008ff057819 */ /* 0x000fe40000011604 */
[----:B------:R-:W-:Y:S02]  /*107a0*/  LOP3.LUT R0, R3, UR22, R26, 0x96, !PT ;  /* 0x0000001603007c12 */ /* 0x000fe4000f8e961a */
[----:B------:R-:W-:-:S02]  /*107b0*/  SHF.R.U32.HI R7, RZ, 0x18, R2 ;  /* 0x00000018ff077819 */ /* 0x000fc40000011602 */
[----:B------:R-:W-:Y:S01]  /*107c0*/  MOV R132, R133 ;  /* 0x0000008500847202 */ /* 0x000fe20000000f00 */
[----:B------:R-:W-:Y:S01]  /*107d0*/  IMAD.MOV.U32 R144, RZ, RZ, R125 ;  /* 0x000000ffff907224 */ /* 0x000fe200078e007d */
[----:B------:R-:W-:Y:S01]  /*107e0*/  LOP3.LUT R4, R2, 0xff, RZ, 0xc0, !PT ;  /* 0x000000ff02047812 */ /* 0x000fe200078ec0ff */
[----:B------:R-:W-:Y:S01]  /*107f0*/  IMAD.MOV.U32 R126, RZ, RZ, R85 ;  /* 0x000000ffff7e7224 */ /* 0x000fe200078e0055 */
[----:B------:R-:W-:Y:S01]  /*10800*/  SHF.R.U32.HI R3, RZ, 0x10, R2 ;  /* 0x00000010ff037819 */ /* 0x000fe20000011602 */
[----:B------:R-:W-:Y:S01]  /*10810*/  IMAD.MOV.U32 R147, RZ, RZ, R90 ;  /* 0x000000ffff937224 */ /* 0x000fe200078e005a */
[----:B------:R-:W-:Y:S01]  /*10820*/  PRMT R8, R4, 0x5410, R5 ;  /* 0x0000541004087816 */ /* 0x000fe20000000005 */
[----:B------:R-:W-:Y:S01]  /*10830*/  IMAD.MOV.U32 R136, RZ, RZ, R91 ;  /* 0x000000ffff887224 */ /* 0x000fe200078e005b */
[----:B------:R-:W-:Y:S01]  /*10840*/  LOP3.LUT R3, R3, 0xff, RZ, 0xc0, !PT ;  /* 0x000000ff03037812 */ /* 0x000fe200078ec0ff */
[----:B------:R-:W-:Y:S01]  /*10850*/  IMAD.MOV.U32 R168, RZ, RZ, R182 ;  /* 0x000000ffffa87224 */ /* 0x000fe200078e00b6 */
[C---:B------:R-:W-:Y:S01]  /*10860*/  LOP3.LUT R2, R0.reuse, 0xffff, RZ, 0xc0, !PT ;  /* 0x0000ffff00027812 */ /* 0x040fe200078ec0ff */
[----:B------:R4:W5:Y:S01]  /*10870*/  LDL.LU R198, [R1+0x114] ;  /* 0x0001140001c67983 */ /* 0x0009620000300800 */
[----:B------:R-:W-:-:S02]  /*10880*/  LOP3.LUT R6, R0, 0xff, RZ, 0xc0, !PT ;  /* 0x000000ff00067812 */ /* 0x000fc400078ec0ff */
[--C-:B------:R-:W-:Y:S02]  /*10890*/  SHF.R.U32.HI R4, RZ, 0x10, R0.reuse ;  /* 0x00000010ff047819 */ /* 0x100fe40000011600 */
[----:B------:R-:W-:Y:S01]  /*108a0*/  SHF.R.U32.HI R5, RZ, 0x18, R0 ;  /* 0x00000018ff057819 */ /* 0x000fe20000011600 */
[----:B------:R-:W-:Y:S01]  /*108b0*/  IMAD.MOV.U32 R133, RZ, RZ, R134 ;  /* 0x000000ffff857224 */ /* 0x000fe200078e0086 */
[----:B------:R-:W-:Y:S01]  /*108c0*/  PRMT R7, R3, 0x5410, R7 ;  /* 0x0000541003077816 */ /* 0x000fe20000000007 */
[----:B------:R-:W-:Y:S01]  /*108d0*/  HSET2.LE.AND R3, R8, R139, PT ;  /* 0x0000008b08037233 */ /* 0x000fe20003803000 */
[----:B------:R-:W-:Y:S01]  /*108e0*/  SHF.R.U32.HI R0, RZ, 0x8, R2 ;  /* 0x00000008ff007819 */ /* 0x000fe20000011602 */
[----:B------:R-:W1:Y:S01]  /*108f0*/  LDSM.16.MT88.4 R8, [R185+0x11000] ;  /* 0x01100000b908783b */ /* 0x000e620000004200 */
[----:B------:R-:W-:Y:S02]  /*10900*/  LOP3.LUT R2, R4, 0xff, RZ, 0xc0, !PT ;  /* 0x000000ff04027812 */ /* 0x000fe400078ec0ff */
[----:B------:R-:W-:Y:S01]  /*10910*/  PRMT R0, R6, 0x5410, R0 ;  /* 0x0000541006007816 */ /* 0x000fe20000000000 */
[----:B------:R-:W-:Y:S01]  /*10920*/  IMAD.MOV.U32 R125, RZ, RZ, R86 ;  /* 0x000000ffff7d7224 */ /* 0x000fe200078e0056 */
[----:B------:R-:W-:-:S02]  /*10930*/  PRMT R2, R2, 0x5410, R5 ;  /* 0x0000541002027816 */ /* 0x000fc40000000005 */
[----:B------:R-:W-:Y:S01]  /*10940*/  MOV R146, R89 ;  /* 0x0000005900927202 */ /* 0x000fe20000000f00 */
[--C-:B------:R-:W-:Y:S01]  /*10950*/  HSET2.LE.AND R0, R0, R139.reuse, PT ;  /* 0x0000008b00007233 */ /* 0x100fe20003803000 */
[----:B------:R-:W-:Y:S01]  /*10960*/  IMAD.MOV.U32 R169, RZ, RZ, R136 ;  /* 0x000000ffffa97224 */ /* 0x000fe200078e0088 */
[--C-:B------:R-:W-:Y:S01]  /*10970*/  HSET2.LE.AND R2, R2, R139.reuse, PT ;  /* 0x0000008b02027233 */ /* 0x100fe20003803000 */
[----:B------:R4:W5:Y:S02]  /*10980*/  LDL.LU R197, [R1+0x110] ;  /* 0x0001100001c57983 */ /* 0x0009640000300800 */
[----:B------:R-:W-:Y:S01]  /*10990*/  LOP3.LUT R4, R0, R138, RZ, 0xc0, !PT ;  /* 0x0000008a00047212 */ /* 0x000fe200078ec0ff */
[----:B------:R-:W-:Y:S01]  /*109a0*/  HSET2.LE.AND R0, R7, R139, PT ;  /* 0x0000008b07007233 */ /* 0x000fe20003803000 */
[----:B------:R-:W-:Y:S01]  /*109b0*/  IMAD.MOV.U32 R134, RZ, RZ, R135 ;  /* 0x000000ffff867224 */ /* 0x000fe200078e0087 */
[----:B------:R-:W-:Y:S02]  /*109c0*/  MOV R135, R128 ;  /* 0x0000008000877202 */ /* 0x000fe40000000f00 */
[----:B------:R-:W-:-:S02]  /*109d0*/  LOP3.LUT R5, R2, R195, RZ, 0xc0, !PT ;  /* 0x000000c302057212 */ /* 0x000fc400078ec0ff */
[----:B------:R-:W-:Y:S02]  /*109e0*/  LOP3.LUT R6, R3, R194, RZ, 0xc0, !PT ;  /* 0x000000c203067212 */ /* 0x000fe400078ec0ff */
[----:B------:R-:W-:Y:S01]  /*109f0*/  LOP3.LUT R7, R0, R132, RZ, 0xc0, !PT ;  /* 0x0000008400077212 */ /* 0x000fe200078ec0ff */
        /* <DEDUP_REMOVED lines=8> */
[----:B---3--:R-:W-:Y:S01]  /*10a80*/  HMMA.16816.F32.BF16 R156, R4, R16, R248 ;  /* 0x00000010049c723c */ /* 0x008fe200000418f8 */
[----:B------:R-:W-:-:S02]  /*10a90*/  IMAD.MOV.U32 R124, RZ, RZ, R196 ;  /* 0x000000ffff7c7224 */ /* 0x000fc400078e00c4 */
[----:B------:R-:W-:Y:S01]  /*10aa0*/  IMAD.MOV.U32 R132, RZ, RZ, R51 ;  /* 0x000000ffff847224 */ /* 0x000fe200078e0033 */
[----:B------:R-:W-:Y:S01]  /*10ab0*/  MOV R153, R128 ;  /* 0x0000008000997202 */ /* 0x000fe20000000f00 */
[----:B------:R-:W-:Y:S02]  /*10ac0*/  IMAD.MOV.U32 R133, RZ, RZ, R50 ;  /* 0x000000ffff857224 */ /* 0x000fe400078e0032 */
[----:B------:R-:W-:Y:S02]  /*10ad0*/  IMAD.MOV.U32 R139, RZ, RZ, R88 ;  /* 0x000000ffff8b7224 */ /* 0x000fe400078e0058 */
[----:B------:R-:W-:Y:S01]  /*10ae0*/  IMAD.MOV.U32 R135, RZ, RZ, R48 ;  /* 0x000000ffff877224 */ /* 0x000fe200078e0030 */
[----:B--2---:R-:W-:Y:S01]  /*10af0*/  HMMA.16816.F32.BF16 R164, R4, R20, R164 ;  /* 0x0000001404a4723c */ /* 0x004fe200000418a4 */
[----:B------:R-:W-:-:S07]  /*10b00*/  IMAD.MOV.U32 R155, RZ, RZ, R130 ;  /* 0x000000ffff9b7224 */ /* 0x000fce00078e0082 */
[----:B------:R-:W-:Y:S01]  /*10b10*/  HMMA.16816.F32.BF16 R36, R4, R22, R36 ;  /* 0x000000160424723c */ /* 0x000fe20000041824 */
[----:B------:R-:W-:Y:S01]  /*10b20*/  IMAD.MOV.U32 R128, RZ, RZ, R124 ;  /* 0x000000ffff807224 */ /* 0x000fe200078e007c */
[----:B------:R-:W2:Y:S01]  /*10b30*/  LDSM.16.MT88.4 R20, [R183+0x13000] ;  /* 0x01300000b714783b */ /* 0x000ea20000004200 */
[----:B------:R-:W-:Y:S01]  /*10b40*/  IMAD.MOV.U32 R130, RZ, RZ, R127 ;  /* 0x000000ffff827224 */ /* 0x000fe200078e007f */
[----:B------:R-:W-:-:S04]  /*10b50*/  MOV R124, R87 ;  /* 0x00000057007c7202 */ /* 0x000fc80000000f00 */
[----:B------:R-:W-:Y:S01]  /*10b60*/  HMMA.16816.F32.BF16 R148, R4, R12, R224 ;  /* 0x0000000c0494723c */ /* 0x000fe200000418e0 */
[----:B------:R-:W-:-:S07]  /*10b70*/  MOV R127, R84 ;  /* 0x00000054007f7202 */ /* 0x000fce0000000f00 */
[C---:B-1----:R-:W-:Y:S01]  /*10b80*/  HMMA.16816.F32.BF16 R140, R4.reuse, R8, R96 ;  /* 0x00000008048c723c */ /* 0x042fe20000041860 */
[----:B------:R-:W-:Y:S01]  /*10b90*/  IMAD.MOV.U32 R154, RZ, RZ, R129 ;  /* 0x000000ffff9a7224 */ /* 0x000fe200078e0081 */
[----:B------:R-:W-:Y:S01]  /*10ba0*/  MOV R136, R105 ;  /* 0x0000006900887202 */ /* 0x000fe20000000f00 */
[----:B------:R-:W-:Y:S01]  /*10bb0*/  IMAD.MOV.U32 R248, RZ, RZ, R107 ;  /* 0x000000fffff87224 */ /* 0x000fe200078e006b */
[----:B------:R-:W-:Y:S01]  /*10bc0*/  MOV R249, R108 ;  /* 0x0000006c00f97202 */ /* 0x000fe20000000f00 */
[----:B------:R-:W-:Y:S02]  /*10bd0*/  IMAD.MOV.U32 R250, RZ, RZ, R109 ;  /* 0x000000fffffa7224 */ /* 0x000fe400078e006d */
[----:B------:R-:W-:Y:S01]  /*10be0*/  IMAD.MOV.U32 R2, RZ, RZ, R187 ;  /* 0x000000ffff027224 */ /* 0x000fe200078e00bb */
[C---:B------:R-:W-:Y:S01]  /*10bf0*/  HMMA.16816.F32.BF16 R48, R4.reuse, R18, R236 ;  /* 0x000000120430723c */ /* 0x040fe200000418ec */
[----:B------:R-:W1:Y:S01]  /*10c00*/  LDSM.16.MT88.4 R16, [R184+0x13000] ;  /* 0x01300000b810783b */ /* 0x000e620000004200 */
[----:B------:R-:W-:Y:S01]  /*10c10*/  IMAD.MOV.U32 R251, RZ, RZ, R190 ;  /* 0x000000fffffb7224 */ /* 0x000fe200078e00be */
[----:B------:R-:W-:Y:S01]  /*10c20*/  MOV R3, R188 ;  /* 0x000000bc00037202 */ /* 0x000fe20000000f00 */
[----:B------:R-:W-:Y:S01]  /*10c30*/  IMAD.MOV.U32 R0, RZ, RZ, R189 ;  /* 0x000000ffff007224 */ /* 0x000fe200078e00bd */
[----:B------:R4:W5:Y:S03]  /*10c40*/  LDL.LU R196, [R1+0x10c] ;  /* 0x00010c0001c47983 */ /* 0x0009660000300800 */
[C---:B------:R-:W-:Y:S01]  /*10c50*/  HMMA.16816.F32.BF16 R84, R4.reuse, R14, R100 ;  /* 0x0000000e0454723c */ /* 0x040fe20000041864 */
[----:B------:R-:W3:Y:S07]  /*10c60*/  LDSM.16.MT88.4 R12, [R186+0x13000] ;  /* 0x01300000ba0c783b */ /* 0x000eee0000004200 */
[----:B------:R-:W-:Y:S01]  /*10c70*/  HMMA.16816.F32.BF16 R88, R4, R10, R116 ;  /* 0x0000000a0458723c */ /* 0x000fe20000041874 */
[----:B------:R-:W3:Y:S01]  /*10c80*/  LDSM.16.MT88.4 R8, [R185+0x13000] ;  /* 0x01300000b908783b */ /* 0x000ee20000004200 */
[----:B------:R-:W-:-:S02]  /*10c90*/  IMAD.MOV.U32 R238, RZ, RZ, R104 ;  /* 0x000000ffffee7224 */ /* 0x000fc400078e0068 */
[----:B------:R-:W-:-:S04]  /*10ca0*/  IMAD.MOV.U32 R239, RZ, RZ, R106 ;  /* 0x000000ffffef7224 */ /* 0x000fc800078e006a */
[C---:B--2---:R-:W-:Y:S01]  /*10cb0*/  HMMA.16816.F32.BF16 R92, R4.reuse, R20, R92 ;  /* 0x00000014045c723c */ /* 0x044fe2000004185c */
[----:B------:R-:W-:Y:S01]  /*10cc0*/  MOV R129, R131 ;  /* 0x0000008300817202 */ /* 0x000fe20000000f00 */
[----:B------:R4:W5:Y:S06]  /*10cd0*/  LDL.LU R195, [R1+0x108] ;  /* 0x0001080001c37983 */ /* 0x00096c0000300800 */
[C---:B------:R-:W-:Y:S01]  /*10ce0*/  HMMA.16816.F32.BF16 R96, R4.reuse, R22, R152 ;  /* 0x000000160460723c */ /* 0x040fe20000041898 */
[----:B------:R-:W-:Y:S07]  /*10cf0*/  LDSM.16.MT88.4 R20, [R183+0x15000] ;  /* 0x01500000b714783b */ /* 0x000fee0000004200 */
[----:B-1----:R-:W-:Y:S01]  /*10d00*/  HMMA.16816.F32.BF16 R100, R4, R16, R244 ;  /* 0x000000100464723c */ /* 0x002fe200000418f4 */
[----:B------:R-:W-:Y:S01]  /*10d10*/  IMAD.MOV.U32 R153, RZ, RZ, R146 ;  /* 0x000000ffff997224 */ /* 0x000fe200078e0092 */
[----:B------:R-:W-:Y:S01]  /*10d20*/  MOV R152, R147 ;  /* 0x0000009300987202 */ /* 0x000fe20000000f00 */
[----:B------:R-:W-:Y:S01]  /*10d30*/  IMAD.MOV.U32 R147, RZ, RZ, R110 ;  /* 0x000000ffff937224 */ /* 0x000fe200078e006e */
[----:B------:R-:W-:-:S04]  /*10d40*/  MOV R146, R111 ;  /* 0x0000006f00927202 */ /* 0x000fc80000000f00 */
[C---:B------:R-:W-:Y:S01]  /*10d50*/  HMMA.16816.F32.BF16 R104, R4.reuse, R18, R232 ;  /* 0x000000120468723c */ /* 0x040fe200000418e8 */
[----:B------:R-:W1:Y:S07]  /*10d60*/  LDSM.16.MT88.4 R16, [R184+0x15000] ;  /* 0x01500000b810783b */ /* 0x000e6e0000004200 */
[C---:B---3--:R-:W-:Y:S08]  /*10d70*/  HMMA.16816.F32.BF16 R112, R4.reuse, R14, R112 ;  /* 0x0000000e0470723c */ /* 0x048ff00000041870 */
[C---:B------:R-:W-:Y:S08]  /*10d80*/  HMMA.16816.F32.BF16 R116, R4.reuse, R8, R176 ;  /* 0x000000080474723c */ /* 0x040ff000000418b0 */
[----:B------:R-:W-:Y:S01]  /*10d90*/  HMMA.16816.F32.BF16 R120, R4, R10, R120 ;  /* 0x0000000a0478723c */ /* 0x000fe20000041878 */
[----:B------:R-:W-:Y:S01]  /*10da0*/  LDSM.16.MT88.4 R8, [R185+0x15000] ;  /* 0x01500000b908783b */ /* 0x000fe20000004200 */
[----:B------:R-:W-:Y:S01]  /*10db0*/  MOV R227, R238 ;  /* 0x000000ee00e37202 */ /* 0x000fe20000000f00 */
[----:B------:R-:W-:-:S02]  /*10dc0*/  IMAD.MOV.U32 R131, RZ, RZ, R193 ;  /* 0x000000ffff837224 */ /* 0x000fc400078e00c1 */
[----:B------:R4:W5:Y:S03]  /*10dd0*/  LDL.LU R194, [R1+0x104] ;  /* 0x0001040001c27983 */ /* 0x0009660000300800 */
[C---:B------:R-:W-:Y:S01]  /*10de0*/  HMMA.16816.F32.BF16 R108, R4.reuse, R12, R220 ;  /* 0x0000000c046c723c */ /* 0x040fe200000418dc */
[----:B------:R-:W2:Y:S01]  /*10df0*/  LDSM.16.MT88.4 R12, [R186+0x15000] ;  /* 0x01500000ba0c783b */ /* 0x000ea20000004200 */
[----:B------:R-:W-:Y:S02]  /*10e00*/  IMAD.MOV.U32 R179, RZ, RZ, R251 ;  /* 0x000000ffffb37224 */ /* 0x000fe400078e00fb */
[----:B------:R-:W-:Y:S01]  /*10e10*/  IMAD.MOV.U32 R154, RZ, RZ, R145 ;  /* 0x000000ffff9a7224 */ /* 0x000fe200078e0091 */
[----:B------:R-:W-:Y:S01]  /*10e20*/  MOV R155, R144 ;  /* 0x00000090009b7202 */ /* 0x000fe20000000f00 */
[----:B------:R4:W5:Y:S01]  /*10e30*/  LDL.LU R193, [R1+0x100] ;  /* 0x0001000001c17983 */ /* 0x0009620000300800 */
[----:B------:R-:W-:Y:S01]  /*10e40*/  IMAD.MOV.U32 R221, RZ, RZ, R248 ;  /* 0x000000ffffdd7224 */ /* 0x000fe200078e00f8 */
[----:B------:R-:W-:Y:S01]  /*10e50*/  MOV R222, R249 ;  /* 0x000000f900de7202 */ /* 0x000fe20000000f00 */
[----:B------:R-:W-:Y:S01]  /*10e60*/  IMAD.MOV.U32 R223, RZ, RZ, R250 ;  /* 0x000000ffffdf7224 */ /* 0x000fe200078e00fa */
[----:B-1----:R-:W-:Y:S01]  /*10e70*/  HMMA.16816.F32.BF16 R244, R4, R18, R212 ;  /* 0x0000001204f4723c */ /* 0x002fe200000418d4 */
[----:B------:R-:W-:-:S07]  /*10e80*/  IMAD.MOV.U32 R220, RZ, RZ, R239 ;  /* 0x000000ffffdc7224 */ /* 0x000fce00078e00ef */
[C---:B------:R-:W-:Y:S01]  /*10e90*/  HMMA.16816.F32.BF16 R248, R4.reuse, R16, R240 ;  /* 0x0000001004f8723c */ /* 0x040fe200000418f0 */
[----:B------:R-:W1:Y:S07]  /*10ea0*/  LDSM.16.MT88.4 R16, [R183+0x17000] ;  /* 0x01700000b710783b */ /* 0x000e6e0000004200 */
[C---:B------:R-:W-:Y:S08]  /*10eb0*/  HMMA.16816.F32.BF16 R124, R4.reuse, R20, R124 ;  /* 0x00000014047c723c */ /* 0x040ff0000004187c */
[C---:B--2---:R-:W-:Y:S08]  /*10ec0*/  HMMA.16816.F32.BF16 R240, R4.reuse, R12, R172 ;  /* 0x0000000c04f0723c */ /* 0x044ff000000418ac */
[C---:B------:R-:W-:Y:S01]  /*10ed0*/  HMMA.16816.F32.BF16 R236, R4.reuse, R14, R160 ;  /* 0x0000000e04ec723c */ /* 0x040fe200000418a0 */
[----:B------:R-:W2:Y:S07]  /*10ee0*/  LDSM.16.MT88.4 R12, [R184+0x17000] ;  /* 0x01700000b80c783b */ /* 0x000eae0000004200 */
[C---:B------:R-:W-:Y:S08]  /*10ef0*/  HMMA.16816.F32.BF16 R232, R4.reuse, R8, R52 ;  /* 0x0000000804e8723c */ /* 0x040ff00000041834 */
[----:B------:R-:W-:Y:S01]  /*10f00*/  HMMA.16816.F32.BF16 R132, R4, R22, R132 ;  /* 0x000000160484723c */ /* 0x000fe20000041884 */
[----:B------:R-:W-:Y:S01]  /*10f10*/  MOV R52, R227 ;  /* 0x000000e300347202 */ /* 0x000fe20000000f00 */
[----:B------:R-:W3:Y:S01]  /*10f20*/  LDSM.16.MT88.4 R20, [R185+0x17000] ;  /* 0x01700000b914783b */ /* 0x000ee20000004200 */
[----:B------:R-:W-:-:S02]  /*10f30*/  IMAD.MOV.U32 R145, RZ, RZ, R171 ;  /* 0x000000ffff917224 */ /* 0x000fc400078e00ab */
[----:B------:R-:W-:Y:S01]  /*10f40*/  IMAD.MOV.U32 R144, RZ, RZ, R192 ;  /* 0x000000ffff907224 */ /* 0x000fe200078e00c0 */
[----:B------:R-:W-:Y:S02]  /*10f50*/  LDSM.16.MT88.4 R160, [R183+0x11800] ;  /* 0x01180000b7a0783b */ /* 0x000fe40000004200 */
[----:B------:R-:W-:Y:S02]  /*10f60*/  HMMA.16816.F32.BF16 R224, R4, R10, R44 ;  /* 0x0000000a04e0723c */ /* 0x000fe4000004182c */
[----:B------:R-:W3:Y:S01]  /*10f70*/  LDSM.16.MT88.4 R8, [R186+0x17000] ;  /* 0x01700000ba08783b */ /* 0x000ee20000004200 */
[----:B------:R-:W-:Y:S01]  /*10f80*/  MOV R171, R191 ;  /* 0x000000bf00ab7202 */ /* 0x000fe20000000f00 */
[----:B------:R-:W-:Y:S01]  /*10f90*/  IMAD.MOV.U32 R54, RZ, RZ, R169 ;  /* 0x000000ffff367224 */ /* 0x000fe200078e00a9 */
[----:B------:R-:W-:-:S03]  /*10fa0*/  MOV R53, R168 ;  /* 0x000000a800357202 */ /* 0x000fc60000000f00 */
[----:B-1----:R-:W-:Y:S01]  /*10fb0*/  HMMA.16816.F32.BF16 R212, R4, R18, R76 ;  /* 0x0000001204d4723c */ /* 0x002fe2000004184c */
[----:B------:R-:W-:Y:S01]  /*10fc0*/  IMAD.MOV.U32 R47, RZ, RZ, R220 ;  /* 0x000000ffff2f7224 */ /* 0x000fe200078e00dc */
[----:B------:R-:W-:Y:S01]  /*10fd0*/  MOV R45, R222 ;  /* 0x000000de002d7202 */ /* 0x000fe20000000f00 */
[----:B------:R-:W-:Y:S01]  /*10fe0*/  IMAD.MOV.U32 R46, RZ, RZ, R221 ;  /* 0x000000ffff2e7224 */ /* 0x000fe200078e00dd */
[----:B------:R4:W5:Y:S01]  /*10ff0*/  LDL.LU R192, [R1+0xfc] ;  /* 0x0000fc0001c07983 */ /* 0x0009620000300800 */
[----:B------:R-:W-:-:S03]  /*11000*/  IMAD.MOV.U32 R44, RZ, RZ, R223 ;  /* 0x000000ffff2c7224 */ /* 0x000fc600078e00df */
[----:B------:R-:W-:Y:S01]  /*11010*/  HMMA.16816.F32.BF16 R220, R4, R16, R80 ;  /* 0x0000001004dc723c */ /* 0x000fe20000041850 */
[----:B------:R-:W-:-:S07]  /*11020*/  MOV R76, R128 ;  /* 0x00000080004c7202 */ /* 0x000fce0000000f00 */
[C---:B--2---:R-:W-:Y:S01]  /*11030*/  HMMA.16816.F32.BF16 R172, R4.reuse, R14, R68 ;  /* 0x0000000e04ac723c */ /* 0x044fe20000041844 */
[----:B------:R-:W-:Y:S01]  /*11040*/  IMAD.MOV.U32 R80, RZ, RZ, R2 ;  /* 0x000000ffff507224 */ /* 0x000fe200078e0002 */
[----:B------:R-:W-:Y:S01]  /*11050*/  LOP3.LUT R2, R27, UR27, R30, 0x96, !PT ;  /* 0x0000001b1b027c12 */ /* 0x000fe2000f8e961e */
[----:B------:R-:W-:Y:S01]  /*11060*/  IMAD.MOV.U32 R83, RZ, RZ, R179 ;  /* 0x000000ffff537224 */ /* 0x000fe200078e00b3 */
[----:B------:R-:W-:Y:S01]  /*11070*/  MOV R79, R153 ;  /* 0x00000099004f7202 */ /* 0x000fe20000000f00 */
[----:B------:R-:W-:Y:S01]  /*11080*/  IMAD.MOV.U32 R81, RZ, RZ, R3 ;  /* 0x000000ffff517224 */ /* 0x000fe200078e0003 */
[----:B------:R4:W5:Y:S02]  /*11090*/  LDL.LU R191, [R1+0xf8] ;  /* 0x0000f80001bf7983 */ /* 0x0009640000300800 */
[C---:B------:R-:W-:Y:S01]  /*110a0*/  HMMA.16816.F32.BF16 R176, R4.reuse, R12, R72 ;  /* 0x0000000c04b0723c */ /* 0x040fe20000041848 */
[----:B------:R-:W1:Y:S01]  /*110b0*/  LDC.U8 R74, c[0x0][0x2d8] ;  /* 0x0000b600ff4a7b82 */ /* 0x000e620000000000 */
[----:B------:R-:W-:Y:S01]  /*110c0*/  IMAD.WIDE.U32 R2, R2, -0x2daee0ad, RZ ;  /* 0xd2511f5302027825 */ /* 0x000fe200078e00ff */
[----:B------:R-:W-:Y:S01]  /*110d0*/  MOV R82, R0 ;  /* 0x0000000000527202 */ /* 0x000fe20000000f00 */
[----:B------:R4:W5:Y:S03]  /*110e0*/  LDL.LU R190, [R1+0xf4] ;  /* 0x0000f40001be7983 */ /* 0x0009660000300800 */
[----:B------:R-:W-:Y:S01]  /*110f0*/  LOP3.LUT R0, R3, UR14, R28, 0x96, !PT ;  /* 0x0000000e03007c12 */ /* 0x000fe2000f8e961c */
[----:B------:R-:W-:Y:S01]  /*11100*/  IMAD.MOV.U32 R75, RZ, RZ, R129 ;  /* 0x000000ffff4b7224 */ /* 0x000fe200078e0081 */
[----:B------:R-:W-:Y:S01]  /*11110*/  LOP3.LUT R3, R2, 0xffff, RZ, 0xc0, !PT ;  /* 0x0000ffff02037812 */ /* 0x000fe200078ec0ff */
[----:B------:R-:W-:Y:S01]  /*11120*/  IMAD.MOV.U32 R129, RZ, RZ, R170 ;  /* 0x000000ffff817224 */ /* 0x000fe200078e00aa */
[----:B------:R-:W-:Y:S01]  /*11130*/  MOV R128, R171 ;  /* 0x000000ab00807202 */ /* 0x000fe20000000f00 */
[----:B---3--:R-:W-:Y:S01]  /*11140*/  HMMA.16816.F32.BF16 R12, R4, R20, R56 ;  /* 0x00000014040c723c */ /* 0x008fe20000041838 */
[----:B------:R-:W-:Y:S01]  /*11150*/  IMAD.MOV.U32 R55, RZ, RZ, R152 ;  /* 0x000000ffff377224 */ /* 0x000fe200078e0098 */
[----:B------:R-:W-:Y:S01]  /*11160*/  LDSM.16.MT88.4 R56, [R186+0x13800] ;  /* 0x01380000ba38783b */ /* 0x000fe20000004200 */
[----:B------:R-:W-:-:S02]  /*11170*/  IMAD.MOV.U32 R78, RZ, RZ, R154 ;  /* 0x000000ffff4e7224 */ /* 0x000fc400078e009a */
[----:B------:R-:W-:Y:S01]  /*11180*/  IMAD.MOV.U32 R77, RZ, RZ, R155 ;  /* 0x000000ffff4d7224 */ /* 0x000fe200078e009b */
[----:B------:R4:W5:Y:S02]  /*11190*/  LDL.LU R189, [R1+0xf0] ;  /* 0x0000f00001bd7983 */ /* 0x0009640000300800 */
[C---:B------:R-:W-:Y:S02]  /*111a0*/  HMMA.16816.F32.BF16 R168, R4.reuse, R8, R64 ;  /* 0x0000000804a8723c */ /* 0x040fe40000041840 */
[----:B------:R-:W2:Y:S06]  /*111b0*/  LDSM.16.MT88.4 R152, [R184+0x11800] ;  /* 0x01180000b898783b */ /* 0x000eac0000004200 */
[----:B------:R-:W-:Y:S01]  /*111c0*/  HMMA.16816.F32.BF16 R16, R4, R10, R60 ;  /* 0x0000000a0410723c */ /* 0x000fe2000004183c */
[----:B------:R-:W-:Y:S01]  /*111d0*/  SHF.R.U32.HI R8, RZ, 0x18, R2 ;  /* 0x00000018ff087819 */ /* 0x000fe20000011602 */
[----:B------:R-:W-:Y:S01]  /*111e0*/  LDSM.16.MT88.4 R64, [R185+0x13800] ;  /* 0x01380000b940783b */ /* 0x000fe20000004200 */
[----:B-1----:R-:W-:-:S03]  /*111f0*/  PRMT R74, R74, 0x7054, R74 ;  /* 0x000070544a4a7816 */ /* 0x002fc6000000004a */
[----:B------:R4:W5:Y:S02]  /*11200*/  LDL.LU R188, [R1+0xec] ;  /* 0x0000ec0001bc7983 */ /* 0x0009640000300800 */
[----:B------:R-:W-:Y:S02]  /*11210*/  HMMA.16816.F32.BF16 R20, R4, R22, R40 ;  /* 0x000000160414723c */ /* 0x000fe40000041828 */
[----:B------:R-:W-:Y:S04]  /*11220*/  LDSM.16.MT88.4 R40, [R183+0x13800] ;  /* 0x01380000b728783b */ /* 0x000fe80000004200 */
[----:B------:R4:W5:Y:S01]  /*11230*/  LDL.LU R187, [R1+0xe8] ;  /* 0x0000e80001bb7983 */ /* 0x0009620000300800 */
[----:B------:R-:W-:Y:S02]  /*11240*/  SHF.R.U32.HI R4, RZ, 0x8, R3 ;  /* 0x00000008ff047819 */ /* 0x000fe40000011603 */
[----:B------:R-:W-:Y:S01]  /*11250*/  LOP3.LUT R3, R2, 0xff, RZ, 0xc0, !PT ;  /* 0x000000ff02037812 */ /* 0x000fe200078ec0ff */
[----:B------:R4:W5:Y:S01]  /*11260*/  LDL.LU R182, [R1+0xe4] ;  /* 0x0000e40001b67983 */ /* 0x0009620000300800 */
[----:B------:R-:W-:-:S02]  /*11270*/  SHF.R.U32.HI R5, RZ, 0x10, R2 ;  /* 0x00000010ff057819 */ /* 0x000fc40000011602 */
[----:B------:R-:W-:Y:S02]  /*11280*/  PRMT R9, R3, 0x5410, R4 ;  /* 0x0000541003097816 */ /* 0x000fe40000000004 */
[C---:B------:R-:W-:Y:S02]  /*11290*/  LOP3.LUT R2, R0.reuse, 0xffff, RZ, 0xc0, !PT ;  /* 0x0000ffff00027812 */ /* 0x040fe400078ec0ff */
[--C-:B------:R-:W-:Y:S02]  /*112a0*/  SHF.R.U32.HI R3, RZ, 0x10, R0.reuse ;  /* 0x00000010ff037819 */ /* 0x100fe40000011600 */
[----:B------:R-:W-:Y:S02]  /*112b0*/  LOP3.LUT R7, R0, 0xff, RZ, 0xc0, !PT ;  /* 0x000000ff00077812 */ /* 0x000fe400078ec0ff */
[----:B------:R-:W-:Y:S02]  /*112c0*/  SHF.R.U32.HI R6, RZ, 0x18, R0 ;  /* 0x00000018ff067819 */ /* 0x000fe40000011600 */
[----:B------:R-:W-:-:S02]  /*112d0*/  SHF.R.U32.HI R4, RZ, 0x8, R2 ;  /* 0x00000008ff047819 */ /* 0x000fc40000011602 */
[----:B------:R-:W-:Y:S02]  /*112e0*/  LOP3.LUT R0, R5, 0xff, RZ, 0xc0, !PT ;  /* 0x000000ff05007812 */ /* 0x000fe400078ec0ff */
[----:B------:R-:W-:Y:S02]  /*112f0*/  LOP3.LUT R2, R3, 0xff, RZ, 0xc0, !PT ;  /* 0x000000ff03027812 */ /* 0x000fe400078ec0ff */
[----:B------:R-:W-:Y:S02]  /*11300*/  PRMT R4, R7, 0x5410, R4 ;  /* 0x0000541007047816 */ /* 0x000fe40000000004 */
[----:B------:R-:W-:Y:S02]  /*11310*/  PRMT R0, R0, 0x5410, R8 ;  /* 0x0000541000007816 */ /* 0x000fe40000000008 */
[----:B------:R-:W-:Y:S01]  /*11320*/  PRMT R3, R2, 0x5410, R6 ;  /* 0x0000541002037816 */ /* 0x000fe20000000006 */
[--C-:B------:R-:W-:Y:S02]  /*11330*/  HSET2.LE.AND R2, R4, R74.reuse, PT ;  /* 0x0000004a04027233 */ /* 0x100fe40003803000 */
[----:B------:R-:W-:-:S02]  /*11340*/  HSET2.LE.AND R0, R0, R74, PT ;  /* 0x0000004a00007233 */ /* 0x000fc40003803000 */
[--C-:B------:R-:W-:Y:S02]  /*11350*/  HSET2.LE.AND R3, R3, R74.reuse, PT ;  /* 0x0000004a03037233 */ /* 0x100fe40003803000 */
[----:B------:R-:W-:Y:S01]  /*11360*/  HSET2.LE.AND R4, R9, R74, PT ;  /* 0x0000004a09047233 */ /* 0x000fe20003803000 */
[----:B------:R-:W-:Y:S02]  /*11370*/  IMAD.MOV.U32 R74, RZ, RZ, R75 ;  /* 0x000000ffff4a7224 */ /* 0x000fe400078e004b */
[----:B------:R-:W-:Y:S01]  /*11380*/  IMAD.MOV.U32 R75, RZ, RZ, R76 ;  /* 0x000000ffff4b7224 */ /* 0x000fe200078e004c */
[----:B------:R-:W-:Y:S01]  /*11390*/  MOV R76, R77 ;  /* 0x0000004d004c7202 */ /* 0x000fe20000000f00 */
[----:B------:R-:W-:Y:S02]  /*113a0*/  IMAD.MOV.U32 R77, RZ, RZ, R78 ;  /* 0x000000ffff4d7224 */ /* 0x000fe400078e004e */
[----:B------:R-:W-:Y:S01]  /*113b0*/  IMAD.MOV.U32 R78, RZ, RZ, R79 ;  /* 0x000000ffff4e7224 */ /* 0x000fe200078e004f */
[----:B------:R-:W-:Y:S01]  /*113c0*/  MOV R79, R80 ;  /* 0x00000050004f7202 */ /* 0x000fe20000000f00 */
[----:B------:R-:W-:-:S02]  /*113d0*/  IMAD.MOV.U32 R80, RZ, RZ, R81 ;  /* 0x000000ffff507224 */ /* 0x000fc400078e0051 */
[----:B------:R-:W-:Y:S01]  /*113e0*/  IMAD.MOV.U32 R81, RZ, RZ, R82 ;  /* 0x000000ffff517224 */ /* 0x000fe200078e0052 */
[----:B------:R-:W-:Y:S01]  /*113f0*/  MOV R82, R83 ;  /* 0x0000005300527202 */ /* 0x000fe20000000f00 */
        /* <DEDUP_REMOVED lines=11> */
[----:B------:R-:W-:Y:S01]  /*114b0*/  MOV R136, R137 ;  /* 0x0000008900887202 */ /* 0x000fe20000000f00 */
[----:B------:R-:W-:Y:S01]  /*114c0*/  IMAD.MOV.U32 R137, RZ, RZ, R138 ;  /* 0x000000ffff897224 */ /* 0x000fe200078e008a */
[----:B------:R-:W-:Y:S02]  /*114d0*/  LOP3.LUT R129, R3, R129, RZ, 0xc0, !PT ;  /* 0x0000008103817212 */ /* 0x000fe400078ec0ff */
[----:B------:R-:W-:Y:S02]  /*114e0*/  MOV R138, R131 ;  /* 0x00000083008a7202 */ /* 0x000fe40000000f00 */
[----:B------:R-:W-:Y:S02]  /*114f0*/  MOV R3, R130 ;  /* 0x0000008200037202 */ /* 0x000fe40000000f00 */
[----:B------:R-:W-:Y:S02]  /*11500*/  LOP3.LUT R131, R0, R5, RZ, 0xc0, !PT ;  /* 0x0000000500837212 */ /* 0x000fe400078ec0ff */
        /* <DEDUP_REMOVED lines=15> */
[----:B------:R-:W1:Y:S01]  /*11600*/  LDSM.16.MT88.4 R144, [R186+0x11800] ;  /* 0x01180000ba90783b */ /* 0x000e620000004200 */
        /* <DEDUP_REMOVED lines=10> */
[----:B------:R-:W2:Y:S02]  /*116b0*/  LDSM.16.MT88.4 R136, [R185+0x11800] ;  /* 0x01180000b988783b */ /* 0x000ea40000004200 */
[----:B------:R-:W-:Y:S02]  /*116c0*/  HMMA.16816.F32.BF16 R152, R128, R154, R48 ;  /* 0x0000009a8098723c */ /* 0x000fe40000041830 */
[----:B------:R-:W3:Y:S01]  /*116d0*/  LDSM.16.MT88.4 R48, [R184+0x13800] ;  /* 0x01380000b830783b */ /* 0x000ee20000004200 */
[----:B------:R-:W-:-:S03]  /*116e0*/  IMAD.MOV.U32 R34, RZ, RZ, R75 ;  /* 0x000000ffff227224 */ /* 0x000fc600078e004b */
[----:B------:R-:W2:Y:S01]  /*116f0*/  LDSM.16.MT88.4 R72, [R183+0x15800] ;  /* 0x01580000b748783b */ /* 0x000ea20000004200 */
[----:B------:R-:W-:Y:S01]  /*11700*/  IMAD.MOV.U32 R10, RZ, RZ, R80 ;  /* 0x000000ffff0a7224 */ /* 0x000fe200078e0050 */
[----:B------:R-:W-:Y:S01]  /*11710*/  MOV R31, R81 ;  /* 0x00000051001f7202 */ /* 0x000fe20000000f00 */
[----:B------:R-:W-:Y:S01]  /*11720*/  IMAD.MOV.U32 R27, RZ, RZ, R82 ;  /* 0x000000ffff1b7224 */ /* 0x000fe200078e0052 */
[----:B------:R-:W-:Y:S01]  /*11730*/  MOV R30, R83 ;  /* 0x00000053001e7202 */ /* 0x000fe20000000f00 */
[----:B------:R-:W-:Y:S04]  /*11740*/  LDSM.16.MT88.4 R4, [R185+0x17800] ;  /* 0x01780000b904783b */ /* 0x000fe80000004200 */
[----:B------:R-:W2:Y:S01]  /*11750*/  LDSM.16.MT88.4 R80, [R184+0x15800] ;  /* 0x01580000b850783b */ /* 0x000ea20000004200 */
        /* <DEDUP_REMOVED lines=9> */
[----:B------:R-:W-:-:S06]  /*117f0*/  MOV R79, R47 ;  /* 0x0000002f004f7202 */ /* 0x000fcc0000000f00 */
[C---:B-1----:R-:W-:Y:S08]  /*11800*/  HMMA.16816.F32.BF16 R148, R128.reuse, R144, R148 ;  /* 0x000000908094723c */ /* 0x042ff00000041894 */
[C---:B------:R-:W-:Y:S07]  /*11810*/  HMMA.16816.F32.BF16 R144, R128.reuse, R146, R84 ;  /* 0x000000928090723c */ /* 0x040fee0000041854 */
[----:B------:R-:W-:Y:S01]  /*11820*/  MOV R87, R63 ;  /* 0x0000003f00577202 */ /* 0x000fe20000000f00 */
[C---:B------:R-:W-:Y:S07]  /*11830*/  HMMA.16816.F32.BF16 R36, R128.reuse, R40, R92 ;  /* 0x000000288024723c */ /* 0x040fee000004185c */
[----:B------:R-:W-:Y:S01]  /*11840*/  IMAD.MOV.U32 R95, RZ, RZ, R52 ;  /* 0x000000ffff5f7224 */ /* 0x000fe200078e0034 */
[----:B------:R-:W-:Y:S01]  /*11850*/  MOV R94, R53 ;  /* 0x00000035005e7202 */ /* 0x000fe20000000f00 */
[----:B------:R-:W-:Y:S01]  /*11860*/  IMAD.MOV.U32 R93, RZ, RZ, R54 ;  /* 0x000000ffff5d7224 */ /* 0x000fe200078e0036 */
[----:B------:R-:W-:Y:S01]  /*11870*/  MOV R92, R55 ;  /* 0x00000037005c7202 */ /* 0x000fe20000000f00 */
[C---:B--2---:R-:W-:Y:S08]  /*11880*/  HMMA.16816.F32.BF16 R140, R128.reuse, R136, R140 ;  /* 0x00000088808c723c */ /* 0x044ff0000004188c */
[C---:B---3--:R-:W-:Y:S08]  /*11890*/  HMMA.16816.F32.BF16 R44, R128.reuse, R48, R100 ;  /* 0x00000030802c723c */ /* 0x048ff00000041864 */
[C---:B------:R-:W-:Y:S08]  /*118a0*/  HMMA.16816.F32.BF16 R52, R128.reuse, R56, R108 ;  /* 0x000000388034723c */ /* 0x040ff0000004186c */
[C---:B------:R-:W-:Y:S08]  /*118b0*/  HMMA.16816.F32.BF16 R60, R128.reuse, R64, R116 ;  /* 0x00000040803c723c */ /* 0x040ff00000041874 */
[C---:B------:R-:W-:Y:S01]  /*118c0*/  HMMA.16816.F32.BF16 R136, R128.reuse, R138, R88 ;  /* 0x0000008a8088723c */ /* 0x040fe20000041858 */
[----:B------:R-:W1:Y:S07]  /*118d0*/  LDSM.16.MT88.4 R88, [R186+0x15800] ;  /* 0x01580000ba58783b */ /* 0x000e6e0000004200 */
[C---:B------:R-:W-:Y:S01]  /*118e0*/  HMMA.16816.F32.BF16 R40, R128.reuse, R42, R96 ;  /* 0x0000002a8028723c */ /* 0x040fe20000041860 */
[----:B------:R-:W2:Y:S07]  /*118f0*/  LDSM.16.MT88.4 R96, [R185+0x15800] ;  /* 0x01580000b960783b */ /* 0x000eae0000004200 */
[C---:B------:R-:W-:Y:S01]  /*11900*/  HMMA.16816.F32.BF16 R48, R128.reuse, R50, R104 ;  /* 0x000000328030723c */ /* 0x040fe20000041868 */
[----:B------:R-:W3:Y:S07]  /*11910*/  LDSM.16.MT88.4 R104, [R183+0x17800] ;  /* 0x01780000b768783b */ /* 0x000eee0000004200 */
[C---:B------:R-:W-:Y:S01]  /*11920*/  HMMA.16816.F32.BF16 R56, R128.reuse, R58, R112 ;  /* 0x0000003a8038723c */ /* 0x040fe20000041870 */
[----:B------:R-:W1:Y:S07]  /*11930*/  LDSM.16.MT88.4 R112, [R184+0x17800] ;  /* 0x01780000b870783b */ /* 0x000e6e0000004200 */
[----:B------:R-:W-:Y:S01]  /*11940*/  HMMA.16816.F32.BF16 R64, R128, R66, R120 ;  /* 0x000000428040723c */ /* 0x000fe20000041878 */
[----:B------:R-:W1:Y:S01]  /*11950*/  LDSM.16.MT88.4 R120, [R186+0x17800] ;  /* 0x01780000ba78783b */ /* 0x000e620000004200 */
[----:B------:R-:W-:Y:S01]  /*11960*/  MOV R8, R71 ;  /* 0x0000004700087202 */ /* 0x000fe20000000f00 */
[----:B------:R-:W-:Y:S01]  /*11970*/  IMAD.MOV.U32 R86, RZ, RZ, R68 ;  /* 0x000000ffff567224 */ /* 0x000fe200078e0044 */
[----:B------:R-:W-:Y:S01]  /*11980*/  MOV R85, R69 ;  /* 0x0000004500557202 */ /* 0x000fe20000000f00 */
[----:B------:R-:W-:-:S03]  /*11990*/  IMAD.MOV.U32 R84, RZ, RZ, R70 ;  /* 0x000000ffff547224 */ /* 0x000fc600078e0046 */
[C---:B------:R-:W-:Y:S08]  /*119a0*/  HMMA.16816.F32.BF16 R68, R128.reuse, R72, R124 ;  /* 0x000000488044723c */ /* 0x040ff0000004187c */
        /* <DEDUP_REMOVED lines=9> */
[C---:B------:R-:W-:Y:S08]  /*11a40*/  HMMA.16816.F32.BF16 R76, R128.reuse, R80, R248 ;  /* 0x00000050804c723c */ /* 0x040ff000000418f8 */
[----:B------:R-:W-:Y:S01]  /*11a50*/  HMMA.16816.F32.BF16 R80, R128, R82, R244 ;  /* 0x000000528050723c */ /* 0x000fe200000418f4 */
[----:B------:R-:W-:Y:S01]  /*11a60*/  IMAD.MOV.U32 R248, RZ, RZ, R92 ;  /* 0x000000fffff87224 */ /* 0x000fe200078e005c */
[----:B------:R-:W-:Y:S01]  /*11a70*/  MOV R249, R93 ;  /* 0x0000005d00f97202 */ /* 0x000fe20000000f00 */
[----:B------:R-:W-:-:S04]  /*11a80*/  IMAD.MOV.U32 R250, RZ, RZ, R94 ;  /* 0x000000fffffa7224 */ /* 0x000fc800078e005e */
[----:B------:R-:W-:Y:S01]  /*11a90*/  IMAD.MOV.U32 R244, RZ, RZ, R84 ;  /* 0x000000fffff47224 */ /* 0x000fe200078e0054 */
[----:B------:R-:W-:Y:S01]  /*11aa0*/  MOV R245, R85 ;  /* 0x0000005500f57202 */ /* 0x000fe20000000f00 */
[----:B------:R-:W-:Y:S01]  /*11ab0*/  IMAD.MOV.U32 R246, RZ, RZ, R86 ;  /* 0x000000fffff67224 */ /* 0x000fe200078e0056 */
[----:B------:R-:W-:Y:S02]  /*11ac0*/  MOV R247, R87 ;  /* 0x0000005700f77202 */ /* 0x000fe40000000f00 */
[----:B------:R-:W-:Y:S01]  /*11ad0*/  MOV R251, R95 ;  /* 0x0000005f00fb7202 */ /* 0x000fe20000000f00 */
[----:B------:R-:W-:Y:S04]  /*11ae0*/  STG.E.U16 [R32.64+-0x7e], R244 ;  /* 0xffff82f420007986 */ /* 0x000fe8000c101512 */
        /* <DEDUP_REMOVED lines=13> */
[----:B------:R1:W-:Y:S04]  /*11bc0*/  STG.E.U16 [R24.64+-0x3e], R2 ;  /* 0xffffc20218007986 */ /* 0x0003e8000c101512 */
[----:B------:R2:W-:Y:S04]  /*11bd0*/  STG.E.U16 [R32.64+-0x40], R0 ;  /* 0xffffc00020007986 */ /* 0x0005e8000c101512 */
[----:B------:R4:W-:Y:S04]  /*11be0*/  STG.E.U16 [R32.64+-0x3e], R34 ;  /* 0xffffc22220007986 */ /* 0x0009e8000c101512 */
[----:B------:R4:W-:Y:S04]  /*11bf0*/  STG.E.U16 [R24.64+-0x30], R9 ;  /* 0xffffd00918007986 */ /* 0x0009e8000c101512 */
[----:B------:R4:W-:Y:S04]  /*11c00*/  STG.E.U16 [R24.64+-0x2e], R252 ;  /* 0xffffd2fc18007986 */ /* 0x0009e8000c101512 */
[----:B------:R4:W-:Y:S04]  /*11c10*/  STG.E.U16 [R32.64+-0x30], R230 ;  /* 0xffffd0e620007986 */ /* 0x0009e8000c101512 */
[----:B------:R4:W-:Y:S01]  /*11c20*/  STG.E.U16 [R32.64+-0x2e], R231 ;  /* 0xffffd2e720007986 */ /* 0x0009e2000c101512 */
[----:B-1----:R-:W-:-:S02]  /*11c30*/  FADD.FTZ R2, R30, R27 ;  /* 0x0000001b1e027221 */ /* 0x002fc40000010000 */
[----:B--2---:R-:W-:Y:S01]  /*11c40*/  FADD.FTZ R0, R26, R29 ;  /* 0x0000001d1a007221 */ /* 0x004fe20000010000 */
[----:B------:R4:W-:Y:S03]  /*11c50*/  STG.E.U16 [R24.64+-0x20], R229 ;  /* 0xffffe0e518007986 */ /* 0x0009e6000c101512 */
[----:B------:R-:W-:Y:S01]  /*11c60*/  FADD.FTZ R0, R31, R0 ;  /* 0x000000001f007221 */ /* 0x000fe20000010000 */
[----:B------:R4:W-:Y:S01]  /*11c70*/  STG.E.U16 [R24.64+-0x1e], R228 ;  /* 0xffffe2e418007986 */ /* 0x0009e2000c101512 */
[C---:B------:R-:W-:Y:S03]  /*11c80*/  HMMA.16816.F32.BF16 R84, R128.reuse, R88, R240 ;  /* 0x000000588054723c */ /* 0x040fe600000418f0 */
[----:B------:R4:W-:Y:S04]  /*11c90*/  STG.E.U16 [R32.64+-0x20], R211 ;  /* 0xffffe0d320007986 */ /* 0x0009e8000c101512 */
[----:B------:R4:W-:Y:S01]  /*11ca0*/  STG.E.U16 [R32.64+-0x1e], R210 ;  /* 0xffffe2d220007986 */ /* 0x0009e2000c101512 */
[C---:B------:R-:W-:Y:S03]  /*11cb0*/  HMMA.16816.F32.BF16 R92, R128.reuse, R96, R232 ;  /* 0x00000060805c723c */ /* 0x040fe600000418e8 */
[----:B------:R4:W-:Y:S04]  /*11cc0*/  STG.E.U16 [R24.64+-0x10], R181 ;  /* 0xfffff0b518007986 */ /* 0x0009e8000c101512 */
[----:B------:R4:W-:Y:S01]  /*11cd0*/  STG.E.U16 [R24.64+-0xe], R180 ;  /* 0xfffff2b418007986 */ /* 0x0009e2000c101512 */
[C---:B---3--:R-:W-:Y:S03]  /*11ce0*/  HMMA.16816.F32.BF16 R100, R128.reuse, R104, R220 ;  /* 0x000000688064723c */ /* 0x048fe600000418dc */
[----:B------:R4:W-:Y:S04]  /*11cf0*/  STL [R1+0x84], R2 ;  /* 0x0000840201007387 */ /* 0x0009e80000100800 */
[----:B------:R4:W-:Y:S01]  /*11d00*/  STG.E.U16 [R32.64+-0x10], R8 ;  /* 0xfffff00820007986 */ /* 0x0009e2000c101512 */
[C---:B------:R-:W-:Y:S03]  /*11d10*/  HMMA.16816.F32.BF16 R108, R128.reuse, R112, R176 ;  /* 0x00000070806c723c */ /* 0x040fe600000418b0 */
[----:B------:R4:W-:Y:S04]  /*11d20*/  STG.E.U16 [R32.64+-0xe], R28 ;  /* 0xfffff21c20007986 */ /* 0x0009e8000c101512 */
        /* <DEDUP_REMOVED lines=9> */
[----:B------:R-:W-:Y:S01]  /*11dc0*/  IADD3 R212, P0, R24, -0x100, RZ ;  /* 0xffffff0018d47810 */ /* 0x000fe20007f1e0ff */
[----:B------:R-:W-:Y:S01]  /*11dd0*/  IMAD.MOV.U32 R132, RZ, RZ, R10 ;  /* 0x000000ffff847224 */ /* 0x000fe200078e000a */
[----:B------:R-:W-:-:S02]  /*11de0*/  MOV R133, R11 ;  /* 0x0000000b00857202 */ /* 0x000fc40000000f00 */
[----:B------:R-:W-:-:S03]  /*11df0*/  IADD3.X R213, R25, -0x1, RZ, P0, !PT ;  /* 0xffffffff19d57810 */ /* 0x000fc600007fe4ff */
.L_x_1111:
[----:B---34-:R-:W-:-:S06]  /*11e00*/  UISETP.GT.AND UP0, UPT, UR24, UR9, UPT ;  /* 0x000000091800728c */ /* 0x018fcc000bf04270 */
[----:B------:R-:W-:-:S13]  /*11e10*/  PLOP3.LUT P0, PT, PT, PT, UP0, 0x80, 0x0 ;  /* 0x000000000000781c */ /* 0x000fda0003f0f008 */
[----:B------:R-:W-:Y:S05]  /*11e20*/  @!P0 BRA `(.L_x_1115) ;  /* 0x0000683000008947 */ /* 0x000fea0003800000 */
[----:B------:R-:W2:Y:S01]  /*11e30*/  LDL.64 R16, [R1+0x98] ;  /* 0x0000980001107983 */ /* 0x000ea20000100a00 */
[----:B------:R-:W-:Y:S01]  /*11e40*/  USHF.R.S32.HI UR8, URZ, 0x1f, UR25 ;  /* 0x0000001f3f087899 */ /* 0x000fe20008011419 */
[----:B------:R-:W-:Y:S01]  /*11e50*/  IMAD.U32 R4, RZ, RZ, UR25 ;  /* 0x00000019ff047e24 */ /* 0x000fe2000f8e00ff */
[----:B------:R-:W-:Y:S01]  /*11e60*/  ULDC.64 UR4, c[0x0][0x1b0] ;  /* 0x00006c0000047ab9 */ /* 0x000fe20000000a00 */
[----:B------:R-:W3:Y:S01]  /*11e70*/  LDL.LU R13, [R1+0xd0] ;  /* 0x0000d000010d7983 */ /* 0x000ee20000300800 */
[----:B------:R-:W-:Y:S01]  /*11e80*/  UIMAD UR4, UR8, UR4, URZ ;  /* 0x00000004080472a4 */ /* 0x000fe2000f8e023f */
[----:B------:R-:W-:Y:S02]  /*11e90*/  IMAD.U32 R0, RZ, RZ, UR25 ;  /* 0x00000019ff007e24 */ /* 0x000fe4000f8e00ff */
[----:B------:R-:W4:Y:S01]  /*11ea0*/  LDL.LU R12, [R1+0xe0] ;  /* 0x0000e000010c7983 */ /* 0x000f220000300800 */
[----:B------:R-:W-:-:S03]  /*11eb0*/  UIMAD UR15, UR25, UR5, UR4 ;  /* 0x00000005190f72a4 */ /* 0x000fc6000f8e0204 */
[----:B------:R-:W3:Y:S01]  /*11ec0*/  LDL.LU.64 R10, [R1+0xc8] ;  /* 0x0000c800010a7983 */ /* 0x000ee20000300a00 */
[----:B------:R-:W-:Y:S02]  /*11ed0*/  ULDC.64 UR4, c[0x0][0x1b8] ;  /* 0x00006e0000047ab9 */ /* 0x000fe40000000a00 */
[----:B------:R-:W-:Y:S01]  /*11ee0*/  UIMAD UR4, UR8, UR4, URZ ;  /* 0x00000004080472a4 */ /* 0x000fe2000f8e023f */
[----:B------:R-:W3:Y:S03]  /*11ef0*/  LDL.LU.64 R8, [R1+0xd8] ;  /* 0x0000d80001087983 */ /* 0x000ee60000300a00 */
[----:B------:R-:W-:Y:S01]  /*11f00*/  UIMAD UR4, UR25, UR5, UR4 ;  /* 0x00000005190472a4 */ /* 0x000fe2000f8e0204 */
[----:B------:R-:W3:Y:S01]  /*11f10*/  LDL.LU R18, [R1+0xc0] ;  /* 0x0000c00001127983 */ /* 0x000ee20000300800 */
[----:B------:R-:W-:-:S03]  /*11f20*/  UIADD3 UR25, UR24, -0x2, URZ ;  /* 0xfffffffe18197890 */ /* 0x000fc6000fffe03f */
[----:B------:R-:W3:Y:S04]  /*11f30*/  LDL R7, [R1+0xa8] ;  /* 0x0000a80001077983 */ /* 0x000ee80000100800 */
[----:B------:R-:W4:Y:S04]  /*11f40*/  LDL R15, [R1+0xac] ;  /* 0x0000ac00010f7983 */ /* 0x000f280000100800 */
[----:B------:R-:W4:Y:S04]  /*11f50*/  LDL R14, [R1+0xb0] ;  /* 0x0000b000010e7983 */ /* 0x000f280000100800 */
[----:B------:R-:W1:Y:S02]  /*11f60*/  S2R R6, SR_TID.X ;  /* 0x0000000000067919 */ /* 0x000e640000002100 */
[----:B-1----:R-:W-:-:S04]  /*11f70*/  SHF.R.S32.HI R238, RZ, 0x1f, R6 ;  /* 0x0000001fffee7819 */ /* 0x002fc80000011406 */
[----:B------:R-:W-:Y:S01]  /*11f80*/  LEA.HI R238, R238, R6, RZ, 0x3 ;  /* 0x00000006eeee7211 */ /* 0x000fe200078f18ff */
[----:B------:R-:W-:-:S03]  /*11f90*/  IMAD.U32 R6, RZ, RZ, UR4 ;  /* 0x00000004ff067e24 */ /* 0x000fc6000f8e00ff */
[----:B------:R-:W-:-:S04]  /*11fa0*/  SHF.R.S32.HI R238, RZ, 0x3, R238 ;  /* 0x00000003ffee7819 */ /* 0x000fc800000114ee */
[----:B------:R-:W-:Y:S02]  /*11fb0*/  SHF.R.S32.HI R239, RZ, 0x1f, R238 ;  /* 0x0000001fffef7819 */ /* 0x000fe400000114ee */
[----:B------:R-:W-:-:S05]  /*11fc0*/  IADD3 R244, P2, R238, 0x10, RZ ;  /* 0x00000010eef47810 */ /* 0x000fca0007f5e0ff */
[----:B------:R-:W-:Y:S01]  /*11fd0*/  IMAD.X R245, RZ, RZ, R239, P2 ;  /* 0x000000fffff57224 */ /* 0x000fe200010e06ef */
[--C-:B--2---:R-:W-:Y:S01]  /*11fe0*/  SHF.R.S32.HI R3, RZ, 0x1f, R16.reuse ;  /* 0x0000001fff037819 */ /* 0x104fe20000011410 */
[----:B------:R-:W-:-:S04]  /*11ff0*/  IMAD.MOV.U32 R2, RZ, RZ, R16 ;  /* 0x000000ffff027224 */ /* 0x000fc800078e0010 */
[----:B------:R-:W-:-:S04]  /*12000*/  IMAD.WIDE.U32 R4, R4, c[0x0][0x1b0], R2 ;  /* 0x00006c0004047a25 */ /* 0x000fc800078e0002 */
[----:B------:R-:W-:Y:S01]  /*12010*/  IMAD.WIDE.U32 R2, R0, c[0x0][0x1b8], R2 ;  /* 0x00006e0000027a25 */ /* 0x000fe200078e0002 */
[----:B------:R-:W-:Y:S01]  /*12020*/  IADD3 R247, P1, R4, UR28, RZ ;  /* 0x0000001c04f77c10 */ /* 0x000fe2000ff3e0ff */
[----:B------:R-:W-:Y:S02]  /*12030*/  UMOV UR28, URZ ;  /* 0x0000003f001c7c82 */ /* 0x000fe40008000000 */
[----:B------:R-:W-:Y:S01]  /*12040*/  IMAD.U32 R0, RZ, RZ, UR15 ;  /* 0x0000000fff007e24 */ /* 0x000fe2000f8e00ff */
[----:B------:R-:W-:Y:S01]  /*12050*/  IADD3 R237, P0, R2, UR30, RZ ;  /* 0x0000001e02ed7c10 */ /* 0x000fe2000ff1e0ff */
[----:B------:R-:W-:-:S03]  /*12060*/  UIADD3 UR15, UR24, -0x1, URZ ;  /* 0xffffffff180f7890 */ /* 0x000fc6000fffe03f */
[----:B------:R-:W-:Y:S01]  /*12070*/  IADD3.X R4, R0, UR26, R5, P1, !PT ;  /* 0x0000001a00047c10 */ /* 0x000fe20008ffe405 */
[----:B------:R-:W-:Y:S01]  /*12080*/  ULDC UR26, c[0x0][0x228] ;  /* 0x00008a00001a7ab9 */ /* 0x000fe20000000800 */
[C---:B------:R-:W-:Y:S01]  /*12090*/  LEA R248, P1, R247.reuse, c[0x0][0x168], 0x1 ;  /* 0x00005a00f7f87a11 */ /* 0x040fe200078208ff */
[----:B------:R-:W-:Y:S01]  /*120a0*/  USHF.L.U32 UR26, UR26, 0x3, URZ ;  /* 0x000000031a1a7899 */ /* 0x000fe2000800063f */
[----:B------:R-:W-:Y:S01]  /*120b0*/  IADD3.X R2, R6, UR29, R3, P0, !PT ;  /* 0x0000001d06027c10 */ /* 0x000fe200087fe403 */
[----:B------:R-:W-:Y:S01]  /*120c0*/  IMAD.MOV.U32 R3, RZ, RZ, R132 ;  /* 0x000000ffff037224 */ /* 0x000fe200078e0084 */
[----:B------:R-:W-:Y:S01]  /*120d0*/  LEA.HI.X R247, R247, c[0x0][0x16c], R4, 0x1, P1 ;  /* 0x00005b00f7f77a11 */ /* 0x000fe200008f0c04 */
[----:B---3--:R-:W-:Y:S01]  /*120e0*/  IMAD.WIDE.U32 R4, R18, -0x326172a9, RZ ;  /* 0xcd9e8d5712047825 */ /* 0x008fe200078e00ff */
[----:B------:R-:W-:Y:S01]  /*120f0*/  ISETP.GE.AND P3, PT, R7, c[0x0][0x220], PT ;  /* 0x0000880007007a0c */ /* 0x000fe20003f66270 */
[----:B------:R-:W-:Y:S01]  /*12100*/  USHF.R.S32.HI UR4, URZ, 0x1f, UR26 ;  /* 0x0000001f3f047899 */ /* 0x000fe2000801141a */
[----:B------:R-:W-:Y:S01]  /*12110*/  LEA R246, P0, R237, c[0x0][0x170], 0x1 ;  /* 0x00005c00edf67a11 */ /* 0x000fe200078008ff */
[----:B------:R-:W-:Y:S01]  /*12120*/  USHF.L.U32 UR27, UR26, 0x1, URZ ;  /* 0x000000011a1b7899 */ /* 0x000fe2000800063f */
[----:B------:R4:W-:Y:S01]  /*12130*/  STL.64 [R1+0x88], R4 ;  /* 0x0000880401007387 */ /* 0x0009e20000100a00 */
[----:B------:R-:W-:Y:S01]  /*12140*/  LOP3.LUT R250, R5, R13, RZ, 0x3c, !PT ;  /* 0x0000000d05fa7212 */ /* 0x000fe200078e3cff */
[----:B------:R-:W1:Y:S01]  /*12150*/  LDC.U8 R7, c[0x0][0x2d8] ;  /* 0x0000b600ff077b82 */ /* 0x000e620000000000 */
[----:B------:R-:W-:Y:S01]  /*12160*/  LEA.HI.X R237, R237, c[0x0][0x174], R2, 0x1, P0 ;  /* 0x00005d00eded7a11 */ /* 0x000fe200000f0c02 */
[----:B------:R-:W-:Y:S01]  /*12170*/  IMAD.MOV.U32 R2, RZ, RZ, R133 ;  /* 0x000000ffff027224 */ /* 0x000fe200078e0085 */
[C---:B------:R-:W-:Y:S01]  /*12180*/  IADD3 R242, P1, R238.reuse, 0x20, RZ ;  /* 0x00000020eef27810 */ /* 0x040fe20007f3e0ff */
[----:B------:R-:W-:Y:S01]  /*12190*/  USHF.L.U64.HI UR26, UR26, 0x1, UR4 ;  /* 0x000000011a1a7899 */ /* 0x000fe20008010204 */
[----:B------:R-:W-:Y:S01]  /*121a0*/  IADD3 R240, P0, R238, 0x30, RZ ;  /* 0x00000030eef07810 */ /* 0x000fe20007f1e0ff */
[----:B----4-:R-:W-:Y:S01]  /*121b0*/  IMAD.WIDE.U32 R4, R12, -0x2daee0ad, RZ ;  /* 0xd2511f530c047825 */ /* 0x010fe200078e00ff */
[----:B------:R-:W-:-:S02]  /*121c0*/  ISETP.GE.AND P5, PT, R16, c[0x0][0x220], PT ;  /* 0x0000880010007a0c */ /* 0x000fc40003fa6270 */
[----:B------:R-:W-:Y:S01]  /*121d0*/  ISETP.GE.AND P4, PT, R15, c[0x0][0x220], PT ;  /* 0x000088000f007a0c */ /* 0x000fe20003f86270 */
[--C-:B------:R-:W-:Y:S01]  /*121e0*/  IMAD.X R243, RZ, RZ, R239.reuse, P1 ;  /* 0x000000fffff37224 */ /* 0x100fe200008e06ef */
[----:B------:R2:W-:Y:S01]  /*121f0*/  STL.64 [R1], R4 ;  /* 0x0000000401007387 */ /* 0x0005e20000100a00 */
[----:B------:R-:W-:Y:S01]  /*12200*/  IMAD.X R241, RZ, RZ, R239, P0 ;  /* 0x000000fffff17224 */ /* 0x000fe200000e06ef */
[----:B------:R-:W-:Y:S01]  /*12210*/  ISETP.GE.AND P2, PT, R14, c[0x0][0x220], PT ;  /* 0x000088000e007a0c */ /* 0x000fe20003f46270 */
[----:B--2---:R-:W-:Y:S02]  /*12220*/  IMAD.MOV.U32 R4, RZ, RZ, R8 ;  /* 0x000000ffff047224 */ /* 0x004fe400078e0008 */
[----:B------:R-:W-:-:S05]  /*12230*/  IMAD.MOV.U32 R5, RZ, RZ, R11 ;  /* 0x000000ffff057224 */ /* 0x000fca00078e000b */
[----:B------:R2:W-:Y:S01]  /*12240*/  STL.64 [R1+0x90], R4 ;  /* 0x0000900401007387 */ /* 0x0005e20000100a00 */
[----:B-1----:R-:W-:Y:S01]  /*12250*/  PRMT R0, R7, 0x7054, R7 ;  /* 0x0000705407007816 */ /* 0x002fe20000000007 */
[----:B------:R-:W-:Y:S01]  /*12260*/  IMAD.WIDE.U32 R250, R250, -0x2daee0ad, RZ ;  /* 0xd2511f53fafa7825 */ /* 0x000fe200078e00ff */
[----:B------:R-:W-:Y:S05]  /*12270*/  BRA `(.L_x_1116) ;  /* 0x000006e000007947 */ /* 0x000fea0003800000 */
.L_x_1118:
        /* <DEDUP_REMOVED lines=11> */
[----:B------:R-:W-:Y:S02]  /*12330*/  UIADD3 UR24, UR31, UR24, URZ ;  /* 0x000000181f187290 */ /* 0x000fe4000fffe03f */
[----:B--2---:R-:W-:Y:S04]  /*12340*/  LEA R0, P0, R0, R174, 0x6 ;  /* 0x000000ae00007211 */ /* 0x004fe800078030ff */
[----:B------:R-:W-:Y:S05]  /*12350*/  IMAD.U32 R174, RZ, RZ, UR24 ;  /* 0x00000018ffae7e24 */ /* 0x000fea000f8e00ff */
[----:B---3--:R-:W-:Y:S02]  /*12360*/  LEA.HI.X R174, R172, R177, R174, 0x6, P0 ;  /* 0x000000b1acae7211 */ /* 0x008fe400000f34ae */
[C---:B------:R-:W-:Y:S04]  /*12370*/  @!P5 LEA R172, P0, R0.reuse, c[0x0][0x168], 0x1 ;  /* 0x00005a0000acda11 */ /* 0x040fe800078008ff */
[C---:B------:R-:W-:Y:S02]  /*12380*/  @!P5 LEA.HI.X R173, R0.reuse, c[0x0][0x16c], R174, 0x1, P0 ;  /* 0x00005b0000adda11 */ /* 0x040fe400000f0cae */
[----:B------:R-:W-:Y:S03]  /*12390*/  IADD3 R0, P1, R0, UR6, RZ ;  /* 0x0000000600007c10 */ /* 0x000fe6000ff3e0ff */
        /* <DEDUP_REMOVED lines=19> */
[----:B--2---:R-:W-:Y:S03]  /*124d0*/  IADD3.X R173, R174, UR7, RZ, P1, !PT ;  /* 0x00000007aead7c10 */ /* 0x004fe60008ffe4ff */
[----:B------:R1:W-:Y:S01]  /*124e0*/  @P5 STS.128 [R209+0x8800], RZ ;  /* 0x008800ffd1005388 */ /* 0x0003e20000000c00 */
[C---:B---3--:R-:W-:Y:S04]  /*124f0*/  @!P5 LEA R170, P0, R0.reuse, c[0x0][0x168], 0x1 ;  /* 0x00005a0000aada11 */ /* 0x048fe800078008ff */
[C---:B------:R-:W-:Y:S02]  /*12500*/  @!P5 LEA.HI.X R171, R0.reuse, c[0x0][0x16c], R173, 0x1, P0 ;  /* 0x00005b0000abda11 */ /* 0x040fe400000f0cad */
[----:B------:R-:W-:Y:S03]  /*12510*/  IADD3 R0, P0, R0, UR6, RZ ;  /* 0x0000000600007c10 */ /* 0x000fe6000ff1e0ff */
[----:B------:R-:W-:Y:S01]  /*12520*/  @!PT LDS RZ, [RZ] ;  /* 0x00000000fffff984 */ /* 0x000fe20000000800 */
[----:B------:R-:W-:Y:S01]  /*12530*/  @!PT LDS RZ, [RZ] ;  /* 0x00000000fffff984 */ /* 0x000fe20000000800 */
[----:B------:R-:W-:Y:S01]  /*12540*/  @!PT LDS RZ, [RZ] ;  /* 0x00000000fffff984 */ /* 0x000fe20000000800 */
[----:B------:R2:W-:Y:S01]  /*12550*/  @!P5 LDGSTS.E.BYPASS.LTC128B.128 [R209+0x8800], [R170.64] ;  /* 0x08800000aad1dfae */ /* 0x0005e2000b901d52 */
[C---:B------:R-:W-:Y:S03]  /*12560*/  IADD3 R172, P1, R0.reuse, UR6, RZ ;  /* 0x0000000600ac7c10 */ /* 0x040fe6000ff3e0ff */
        /* <DEDUP_REMOVED lines=15> */
[----:B--2---:R-:W-:Y:S03]  /*12660*/  @!P5 LEA R170, P6, R0, c[0x0][0x168], 0x1 ;  /* 0x00005a0000aada11 */ /* 0x004fe600078c08ff */
[----:B------:R1:W-:Y:S01]  /*12670*/  @P5 STS.128 [R209+0x9000], RZ ;  /* 0x009000ffd1005388 */ /* 0x0003e20000000c00 */
[----:B---3--:R-:W-:Y:S02]  /*12680*/  IADD3.X R169, R173, UR7, RZ, P0, !PT ;  /* 0x00000007ada97c10 */ /* 0x008fe400087fe4ff */
[----:B------:R-:W-:Y:S02]  /*12690*/  @!P5 LEA R168, P0, R172, c[0x0][0x168], 0x1 ;  /* 0x00005a00aca8da11 */ /* 0x000fe400078008ff */
[----:B------:R-:W-:Y:S02]  /*126a0*/  @!P5 LEA.HI.X R171, R0, c[0x0][0x16c], R169, 0x1, P6 ;  /* 0x00005b0000abda11 */ /* 0x000fe400030f0ca9 */
[----:B------:R-:W-:Y:S03]  /*126b0*/  IADD3.X R169, R169, UR7, RZ, P1, !PT ;  /* 0x00000007a9a97c10 */ /* 0x000fe60008ffe4ff */
[----:B------:R-:W-:Y:S01]  /*126c0*/  @!PT LDS RZ, [RZ] ;  /* 0x00000000fffff984 */ /* 0x000fe20000000800 */
[----:B------:R-:W-:Y:S01]  /*126d0*/  @!PT LDS RZ, [RZ] ;  /* 0x00000000fffff984 */ /* 0x000fe20000000800 */
[----:B------:R-:W-:Y:S01]  /*126e0*/  @!PT LDS RZ, [RZ] ;  /* 0x00000000fffff984 */ /* 0x000fe20000000800 */
[----:B------:R1:W-:Y:S01]  /*126f0*/  @!P5 LDGSTS.E.BYPASS.LTC128B.128 [R209+0x9000], [R170.64] ;  /* 0x09000000aad1dfae */ /* 0x0003e2000b901d52 */
        /* <DEDUP_REMOVED lines=38> */
.L_x_1116:
[----:B--2---:R-:W2:Y:S01]  /*12960*/  LDL.64 R4, [R1+0x90] ;  /* 0x0000900001047983 */ /* 0x004ea20000100a00 */
[----:B------:R-:W-:Y:S01]  /*12970*/  UIADD3 UR8, UR24, -0x1, URZ ;  /* 0xffffffff18087890 */ /* 0x000fe2000fffe03f */
[----:B------:R-:W-:Y:S04]  /*12980*/  DEPBAR.LE SB0, 0x0 ;  /* 0x000080000000791a */ /* 0x000fe80000000000 */
[----:B------:R-:W-:Y:S01]  /*12990*/  UIADD3 UR29, UR15, -UR28, URZ ;  /* 0x8000001c0f1d7290 */ /* 0x000fe2000fffe03f */
[----:B------:R-:W-:Y:S01]  /*129a0*/  BAR.SYNC.DEFER_BLOCKING 0x0 ;  /* 0x0000000000007b1d */ /* 0x000fe20000010000 */
[----:B------:R-:W-:Y:S01]  /*129b0*/  USHF.R.S32.HI UR5, URZ, 0x1f, UR8 ;  /* 0x0000001f3f057899 */ /* 0x000fe20008011408 */
[----:B------:R-:W-:Y:S01]  /*129c0*/  IMAD.U32 R6, RZ, RZ, UR8 ;  /* 0x00000008ff067e24 */ /* 0x000fe2000f8e00ff */
[----:B------:R-:W-:Y:S02]  /*129d0*/  UIMAD UR4, UR12, UR8, URZ ;  /* 0x000000080c0472a4 */ /* 0x000fe4000f8e023f */
[----:B------:R-:W-:Y:S01]  /*129e0*/  IMAD.U32 R22, RZ, RZ, UR29 ;  /* 0x0000001dff167e24 */ /* 0x000fe2000f8e00ff */
[----:B------:R-:W-:Y:S02]  /*129f0*/  UISETP.GT.AND UP0, UPT, UR8, UR9, UPT ;  /* 0x000000090800728c */ /* 0x000fe4000bf04270 */
[----:B------:R-:W-:Y:S01]  /*12a00*/  UIMAD UR4, UR5, UR17, UR4 ;  /* 0x00000011050472a4 */ /* 0x000fe2000f8e0204 */
[----:B-----5:R-:W-:Y:S01]  /*12a10*/  @P5 STS.128 [R209+0x10000], RZ ;  /* 0x010000ffd1005388 */ /* 0x020fe20000000c00 */
[----:B--2---:R-:W-:Y:S01]  /*12a20*/  IMAD.WIDE.U32 R6, R6, UR17, R4 ;  /* 0x0000001106067c25 */ /* 0x004fe2000f8e0004 */
[----:B------:R-:W-:Y:S04]  /*12a30*/  LEA R4, P0, R22, R238, 0x6 ;  /* 0x000000ee16047211 */ /* 0x000fe800078030ff */
[----:B------:R-:W-:Y:S01]  /*12a40*/  IADD3 R9, R7, UR4, RZ ;  /* 0x0000000407097c10 */ /* 0x000fe2000fffe0ff */
[----:B------:R-:W-:Y:S01]  /*12a50*/  IMAD.WIDE.U32 R20, R4, c[0x0][0x1a0], RZ ;  /* 0x0000680004147a25 */ /* 0x000fe200078e00ff */
[----:B------:R-:W-:Y:S01]  /*12a60*/  IADD3 R7, P1, R6, UR23, RZ ;  /* 0x0000001706077c10 */ /* 0x000fe2000ff3e0ff */
[----:B------:R-:W-:Y:S01]  /*12a70*/  UIADD3 UR4, UR25, -UR28, URZ ;  /* 0x8000001c19047290 */ /* 0x000fe2000fffe03f */
[----:B------:R-:W-:Y:S02]  /*12a80*/  LEA.HI.X.SX32 R5, R22, R239, 0x6, P0 ;  /* 0x000000ef16057211 */ /* 0x000fe400000f36ff */
[----:B------:R-:W-:Y:S02]  /*12a90*/  IADD3.X R8, R9, UR10, RZ, P1, !PT ;  /* 0x0000000a09087c10 */ /* 0x000fe40008ffe4ff */
[C---:B------:R-:W-:Y:S01]  /*12aa0*/  @!P5 LEA R16, P1, R7.reuse, c[0x0][0x170], 0x1 ;  /* 0x00005c000710da11 */ /* 0x040fe200078208ff */
[----:B------:R-:W-:Y:S01]  /*12ab0*/  IMAD.U32 R172, RZ, RZ, UR4 ;  /* 0x00000004ffac7e24 */ /* 0x000fe2000f8e00ff */
[C---:B------:R-:W-:Y:S02]  /*12ac0*/  IADD3 R0, P0, R7.reuse, UR23, RZ ;  /* 0x0000001707007c10 */ /* 0x040fe4000ff1e0ff */
[----:B------:R-:W-:Y:S01]  /*12ad0*/  @!P5 LEA.HI.X R17, R7, c[0x0][0x174], R8, 0x1, P1 ;  /* 0x00005d000711da11 */ /* 0x000fe200008f0c08 */
[----:B------:R-:W-:Y:S01]  /*12ae0*/  IMAD R7, R5, c[0x0][0x1a0], RZ ;  /* 0x0000680005077a24 */ /* 0x000fe200078e02ff */
[----:B------:R-:W-:Y:S02]  /*12af0*/  @!P5 LEA R18, P6, R6, c[0x0][0x170], 0x1 ;  /* 0x00005c000612da11 */ /* 0x000fe400078c08ff */
[----:B------:R-:W-:Y:S01]  /*12b00*/  @!P5 IADD3 R5, P1, R0, UR23, RZ ;  /* 0x000000170005dc10 */ /* 0x000fe2000ff3e0ff */
[----:B------:R-:W-:Y:S01]  /*12b10*/  IMAD R7, R4, c[0x0][0x1a4], R7 ;  /* 0x0000690004077a24 */ /* 0x000fe200078e0207 */
[----:B------:R-:W-:Y:S02]  /*12b20*/  @!P5 LEA.HI.X R19, R6, c[0x0][0x174], R9, 0x1, P6 ;  /* 0x00005d000613da11 */ /* 0x000fe400030f0c09 */
[----:B------:R-:W-:Y:S01]  /*12b30*/  IADD3.X R6, R8, UR10, RZ, P0, !PT ;  /* 0x0000000a08067c10 */ /* 0x000fe200087fe4ff */
[----:B------:R-:W-:Y:S01]  /*12b40*/  IMAD.IADD R7, R21, 0x1, R7 ;  /* 0x0000000115077824 */ /* 0x000fe200078e0207 */
[----:B------:R-:W-:Y:S01]  /*12b50*/  @!P5 LEA R14, P0, R0, c[0x0][0x170], 0x1 ;  /* 0x00005c00000eda11 */ /* 0x000fe200078008ff */
[----:B------:R-:W-:Y:S01]  /*12b60*/  @!PT LDS RZ, [RZ] ;  /* 0x00000000fffff984 */ /* 0x000fe20000000800 */
[----:B------:R-:W-:Y:S01]  /*12b70*/  @!PT LDS RZ, [RZ] ;  /* 0x00000000fffff984 */ /* 0x000fe20000000800 */
[----:B------:R-:W-:Y:S01]  /*12b80*/  @!PT LDS RZ, [RZ] ;  /* 0x00000000fffff984 */ /* 0x000fe20000000800 */
[----:B------:R1:W-:Y:S01]  /*12b90*/  @!P5 LDGSTS.E.BYPASS.LTC128B.128 [R209+0x10000], [R18.64] ;  /* 0x1000000012d1dfae */ /* 0x0003e2000b901d52 */
[----:B------:R-:W-:Y:S02]  /*12ba0*/  LEA R8, P6, R22, R244, 0x6 ;  /* 0x000000f416087211 */ /* 0x000fe400078c30ff */
[----:B------:R-:W-:Y:S01]  /*12bb0*/  @!P5 LEA.HI.X R15, R0, c[0x0][0x174], R6, 0x1, P0 ;  /* 0x00005d00000fda11 */ /* 0x000fe200000f0c06 */
[----:B------:R-:W-:Y:S01]  /*12bc0*/  @P4 STS.128 [R209+0x12000], RZ ;  /* 0x012000ffd1004388 */ /* 0x000fe20000000c00 */
[----:B------:R-:W-:Y:S02]  /*12bd0*/  LEA R10, P0, R20, R246, 0x1 ;  /* 0x000000f6140a7211 */ /* 0x000fe400078008ff */
[----:B------:R-:W-:Y:S02]  /*12be0*/  @!P5 IADD3.X R4, R6, UR10, RZ, P1, !PT ;  /* 0x0000000a0604dc10 */ /* 0x000fe40008ffe4ff */
[----:B------:R-:W-:Y:S02]  /*12bf0*/  LEA.HI.X R11, R20, R237, R7, 0x1, P0 ;  /* 0x000000ed140b7211 */ /* 0x000fe400000f0c07 */
[C---:B------:R-:W-:Y:S02]  /*12c00*/  @!P5 LEA R12, P1, R5.reuse, c[0x0][0x170], 0x1 ;  /* 0x00005c00050cda11 */ /* 0x040fe400078208ff */
[C---:B------:R-:W-:Y:S01]  /*12c10*/  LEA.HI.X.SX32 R9, R22.reuse, R245, 0x6, P6 ;  /* 0x000000f516097211 */ /* 0x040fe200030f36ff */
[----:B------:R-:W-:Y:S01]  /*12c20*/  @!PT LDS RZ, [RZ] ;  /* 0x00000000fffff984 */ /* 0x000fe20000000800 */
[----:B------:R-:W-:Y:S01]  /*12c30*/  @!PT LDS RZ, [RZ] ;  /* 0x00000000fffff984 */ /* 0x000fe20000000800 */
[----:B------:R-:W-:Y:S01]  /*12c40*/  @!PT LDS RZ, [RZ] ;  /* 0x00000000fffff984 */ /* 0x000fe20000000800 */
[----:B------:R2:W-:Y:S01]  /*12c50*/  @!P4 LDGSTS.E.BYPASS.LTC128B.128 [R209+0x12000], [R10.64+0x80] ;  /* 0x120000800ad1cfae */ /* 0x0005e2000b901d52 */
[----:B------:R-:W-:Y:S02]  /*12c60*/  @!P5 LEA.HI.X R13, R5, c[0x0][0x174], R4, 0x1, P1 ;  /* 0x00005d00050dda11 */ /* 0x000fe400008f0c04 */
[C---:B------:R-:W-:Y:S01]  /*12c70*/  LEA R6, P1, R22.reuse, R242, 0x6 ;  /* 0x000000f216067211 */ /* 0x040fe200078230ff */
[----:B------:R-:W-:Y:S01]  /*12c80*/  @P3 STS.128 [R209+0x14000], RZ ;  /* 0x014000ffd1003388 */ /* 0x000fe20000000c00 */
[----:B------:R-:W-:Y:S01]  /*12c90*/  IMAD R0, R9, c[0x0][0x1a0], RZ ;  /* 0x0000680009007a24 */ /* 0x000fe200078e02ff */
[C---:B------:R-:W-:Y:S02]  /*12ca0*/  LEA R4, P0, R22.reuse, R240, 0x6 ;  /* 0x000000f016047211 */ /* 0x040fe400078030ff */
[----:B------:R-:W-:Y:S01]  /*12cb0*/  @!PT LDS RZ, [RZ] ;  /* 0x00000000fffff984 */ /* 0x000fe20000000800 */
[----:B------:R-:W-:Y:S01]  /*12cc0*/  @!PT LDS RZ, [RZ] ;  /* 0x00000000fffff984 */ /* 0x000fe20000000800 */
[----:B------:R-:W-:Y:S01]  /*12cd0*/  @!PT LDS RZ, [RZ] ;  /* 0x00000000fffff984 */ /* 0x000fe20000000800 */
[----:B------:R2:W-:Y:S01]  /*12ce0*/  @!P3 LDGSTS.E.BYPASS.LTC128B.128 [R209+0x14000], [R10.64+0x100] ;  /* 0x140001000ad1bfae */ /* 0x0005e2000b901d52 */
[----:B------:R-:W-:Y:S01]  /*12cf0*/  LEA.HI.X.SX32 R7, R22, R243, 0x6, P1 ;  /* 0x000000f316077211 */ /* 0x000fe200008f36ff */
[----:B------:R-:W-:Y:S01]  /*12d00*/  IMAD R0, R8, c[0x0][0x1a4], R0 ;  /* 0x0000690008007a24 */ /* 0x000fe200078e0200 */
[----:B------:R-:W-:Y:S01]  /*12d10*/  LEA.HI.X.SX32 R5, R22, R241, 0x6, P0 ;  /* 0x000000f116057211 */ /* 0x000fe200000f36ff */
[----:B------:R-:W-:Y:S01]  /*12d20*/  @P2 STS.128 [R209+0x16000], RZ ;  /* 0x016000ffd1002388 */ /* 0x000fe20000000c00 */
[----:B------:R-:W-:Y:S03]  /*12d30*/  IMAD.WIDE.U32 R22, R8, c[0x0][0x1a0], RZ ;  /* 0x0000680008167a25 */ /* 0x000fe600078e00ff */
[----:B------:R-:W-:Y:S01]  /*12d40*/  @!PT LDS RZ, [RZ] ;  /* 0x00000000fffff984 */ /* 0x000fe20000000800 */
[----:B------:R-:W-:Y:S01]  /*12d50*/  @!PT LDS RZ, [RZ] ;  /* 0x00000000fffff984 */ /* 0x000fe20000000800 */
[----:B------:R-:W-:Y:S01]  /*12d60*/  @!PT LDS RZ, [RZ] ;  /* 0x00000000fffff984 */ /* 0x000fe20000000800 */
[----:B------:R2:W-:Y:S01]  /*12d70*/  @!P2 LDGSTS.E.BYPASS.LTC128B.128 [R209+0x16000], [R10.64+0x180] ;  /* 0x160001800ad1afae */ /* 0x0005e2000b901d52 */
[----:B------:R-:W-:Y:S02]  /*12d80*/  IMAD R7, R7, c[0x0][0x1a0], RZ ;  /* 0x0000680007077a24 */ /* 0x000fe400078e02ff */
[----:B------:R-:W-:Y:S01]  /*12d90*/  IMAD.IADD R23, R23, 0x1, R0 ;  /* 0x0000000117177824 */ /* 0x000fe200078e0200 */
[----:B------:R-:W-:Y:S01]  /*12da0*/  @P5 STS.128 [R209+0x10800], RZ ;  /* 0x010800ffd1005388 */ /* 0x000fe20000000c00 */
[C---:B------:R-:W-:Y:S02]  /*12db0*/  IMAD R7, R6.reuse, c[0x0][0x1a4], R7 ;  /* 0x0000690006077a24 */ /* 0x040fe400078e0207 */
[----:B------:R-:W-:Y:S01]  /*12dc0*/  IMAD.WIDE.U32 R20, R6, c[0x0][0x1a0], RZ ;  /* 0x0000680006147a25 */ /* 0x000fe200078e00ff */
[CC--:B------:R-:W-:Y:S01]  /*12dd0*/  LEA R6, P6, R22.reuse, R246.reuse, 0x1 ;  /* 0x000000f616067211 */ /* 0x0c0fe200078c08ff */
[----:B------:R-:W-:Y:S01]  /*12de0*/  @!PT LDS RZ, [RZ] ;  /* 0x00000000fffff984 */ /* 0x000fe20000000800 */
[----:B------:R-:W-:Y:S01]  /*12df0*/  @!PT LDS RZ, [RZ] ;  /* 0x00000000fffff984 */ /* 0x000fe20000000800 */
[----:B------:R-:W-:Y:S01]  /*12e00*/  @!PT LDS RZ, [RZ] ;  /* 0x00000000fffff984 */ /* 0x000fe20000000800 */
[----:B------:R1:W-:Y:S02]  /*12e10*/  @!P5 LDGSTS.E.BYPASS.LTC128B.128 [R209+0x10800], [R16.64] ;  /* 0x1080000010d1dfae */ /* 0x0003e4000b901d52 */
[----:B------:R-:W-:Y:S01]  /*12e20*/  IMAD.IADD R21, R21, 0x1, R7 ;  /* 0x0000000115157824 */ /* 0x000fe200078e0207 */
[-C--:B------:R-:W-:Y:S01]  /*12e30*/  LEA.HI.X R7, R22, R237.reuse, R23, 0x1, P6 ;  /* 0x000000ed16077211 */ /* 0x080fe200030f0c17 */
[----:B------:R-:W-:Y:S01]  /*12e40*/  @P4 STS.128 [R209+0x12800], RZ ;  /* 0x012800ffd1004388 */ /* 0x000fe20000000c00 */
[----:B------:R-:W-:Y:S02]  /*12e50*/  IMAD R5, R5, c[0x0][0x1a0], RZ ;  /* 0x0000680005057a24 */ /* 0x000fe400078e02ff */
[C---:B------:R-:W-:Y:S01]  /*12e60*/  IMAD.WIDE.U32 R8, R4.reuse, c[0x0][0x1a0], RZ ;  /* 0x0000680004087a25 */ /* 0x040fe200078e00ff */
[----:B------:R-:W-:Y:S01]  /*12e70*/  @!PT LDS RZ, [RZ] ;  /* 0x00000000fffff984 */ /* 0x000fe20000000800 */
[----:B------:R-:W-:Y:S01]  /*12e80*/  @!PT LDS RZ, [RZ] ;  /* 0x00000000fffff984 */ /* 0x000fe20000000800 */
[----:B------:R-:W-:Y:S01]  /*12e90*/  @!PT LDS RZ, [RZ] ;  /* 0x00000000fffff984 */ /* 0x000fe20000000800 */
[----:B------:R3:W-:Y:S03]  /*12ea0*/  @!P4 LDGSTS.E.BYPASS.LTC128B.128 [R209+0x12800], [R6.64+0x80] ;  /* 0x1280008006d1cfae */ /* 0x0007e6000b901d52 */
[----:B------:R-:W-:Y:S01]  /*12eb0*/  IMAD R5, R4, c[0x0][0x1a4], R5 ;  /* 0x0000690004057a24 */ /* 0x000fe200078e0205 */
[----:B------:R-:W-:Y:S01]  /*12ec0*/  @P3 STS.128 [R209+0x14800], RZ ;  /* 0x014800ffd1003388 */ /* 0x000fe20000000c00 */
[CC--:B------:R-:W-:Y:S02]  /*12ed0*/  LEA R4, P1, R20.reuse, R246.reuse, 0x1 ;  /* 0x000000f614047211 */ /* 0x0c0fe400078208ff */
[----:B------:R-:W-:Y:S01]  /*12ee0*/  IMAD.IADD R0, R9, 0x1, R5 ;  /* 0x0000000109007824 */ /* 0x000fe200078e0205 */
[----:B------:R-:W-:Y:S01]  /*12ef0*/  @!PT LDS RZ, [RZ] ;  /* 0x00000000fffff984 */ /* 0x000fe20000000800 */
[----:B------:R-:W-:Y:S01]  /*12f00*/  @!PT LDS RZ, [RZ] ;  /* 0x00000000fffff984 */ /* 0x000fe20000000800 */
[----:B------:R-:W-:Y:S01]  /*12f10*/  @!PT LDS RZ, [RZ] ;  /* 0x00000000fffff984 */ /* 0x000fe20000000800 */
[----:B------:R3:W-:Y:S01]  /*12f20*/  @!P3 LDGSTS.E.BYPASS.LTC128B.128 [R209+0x14800], [R6.64+0x100] ;  /* 0x1480010006d1bfae */ /* 0x0007e2000b901d52 */
[-C--:B------:R-:W-:Y:S02]  /*12f30*/  LEA.HI.X R5, R20, R237.reuse, R21, 0x1, P1 ;  /* 0x000000ed14057211 */ /* 0x080fe400008f0c15 */
[C---:B------:R-:W-:Y:S01]  /*12f40*/  LEA R28, P0, R8.reuse, R246, 0x1 ;  /* 0x000000f6081c7211 */ /* 0x040fe200078008ff */
[----:B------:R-:W-:Y:S03]  /*12f50*/  @P2 STS.128 [R209+0x16800], RZ ;  /* 0x016800ffd1002388 */ /* 0x000fe60000000c00 */
[----:B------:R-:W-:Y:S01]  /*12f60*/  LEA.HI.X R29, R8, R237, R0, 0x1, P0 ;  /* 0x000000ed081d7211 */ /* 0x000fe200000f0c00 */
        /* <DEDUP_REMOVED lines=45> */
[----:B--2---:R-:W3:Y:S04]  /*13240*/  LDSM.16.M88.4 R8, [R182+0x8000] ;  /* 0x00800000b608783b */ /* 0x004ee80000000200 */
[----:B-1----:R-:W4:Y:S04]  /*13250*/  LDSM.16.M88.4 R16, [R182+0x8800] ;  /* 0x00880000b610783b */ /* 0x002f280000000200 */
[----:B------:R-:W1:Y:S04]  /*13260*/  LDSM.16.M88.4 R24, [R182+0x9000] ;  /* 0x00900000b618783b */ /* 0x000e680000000200 */
[----:B------:R-:W0:Y:S04]  /*13270*/  LDGDEPBAR ;  /* 0x00000000000079af */ /* 0x000e280000000000 */
[----:B------:R-:W2:Y:S04]  /*13280*/  LDSM.16.M88.4 R132, [R182+0x9800] ;  /* 0x00980000b684783b */ /* 0x000ea80000000200 */
[----:B------:R-:W-:Y:S01]  /*13290*/  LDSM.16.M88.4 R168, [R190] ;  /* 0x00000000bea8783b */ /* 0x000fe20000000200 */
[C---:B---3--:R-:W-:Y:S08]  /*132a0*/  HMMA.16816.F32.BF16 R4, R32.reuse, R8, RZ ;  /* 0x000000082004723c */ /* 0x048ff000000418ff */
[C---:B------:R-:W-:Y:S08]  /*132b0*/  HMMA.16816.F32.BF16 R8, R32.reuse, R10, RZ ;  /* 0x0000000a2008723c */ /* 0x040ff000000418ff */
[C---:B----4-:R-:W-:Y:S08]  /*132c0*/  HMMA.16816.F32.BF16 R12, R32.reuse, R16, RZ ;  /* 0x00000010200c723c */ /* 0x050ff000000418ff */
[C---:B------:R-:W-:Y:S08]  /*132d0*/  HMMA.16816.F32.BF16 R16, R32.reuse, R18, RZ ;  /* 0x000000122010723c */ /* 0x040ff000000418ff */
[C---:B-1----:R-:W-:Y:S08]  /*132e0*/  HMMA.16816.F32.BF16 R20, R32.reuse, R24, RZ ;  /* 0x000000182014723c */ /* 0x042ff000000418ff */
[C---:B------:R-:W-:Y:S08]  /*132f0*/  HMMA.16816.F32.BF16 R24, R32.reuse, R26, RZ ;  /* 0x0000001a2018723c */ /* 0x040ff000000418ff */
[C---:B--2---:R-:W-:Y:S08]  /*13300*/  HMMA.16816.F32.BF16 R28, R32.reuse, R132, RZ ;  /* 0x00000084201c723c */ /* 0x044ff000000418ff */
[----:B------:R-:W-:Y:S01]  /*13310*/  HMMA.16816.F32.BF16 R32, R32, R134, RZ ;  /* 0x000000862020723c */ /* 0x000fe200000418ff */
        /* <DEDUP_REMOVED lines=194> */
[C---:B-1----:R-:W-:Y:S08]  /*13f40*/  HMMA.16816.F32.BF16 R28, R132.reuse, R168, R28 ;  /* 0x000000a8841c723c */ /* 0x042ff0000004181c */
[----:B------:R-:W-:Y:S07]  /*13f50*/  HMMA.16816.F32.BF16 R32, R132, R170, R32 ;  /* 0x000000aa8420723c */ /* 0x000fee0000041820 */
[----:B------:R-:W-:Y:S05]  /*13f60*/  LEA R134, P0, R172, R238, 0x6 ;  /* 0x000000eeac867211 */ /* 0x000fea00078030ff */
[----:B------:R-:W-:Y:S01]  /*13f70*/  IMAD.WIDE.U32 R168, R134, c[0x0][0x198], RZ ;  /* 0x0000660086a87a25 */ /* 0x000fe200078e00ff */
[C---:B------:R-:W-:Y:S02]  /*13f80*/  LEA.HI.X.SX32 R135, R172.reuse, R239, 0x6, P0 ;  /* 0x000000efac877211 */ /* 0x040fe400000f36ff */
[C---:B------:R-:W-:Y:S03]  /*13f90*/  LEA R132, P0, R172.reuse, R244, 0x6 ;  /* 0x000000f4ac847211 */ /* 0x040fe600078030ff */
[----:B------:R-:W-:Y:S01]  /*13fa0*/  IMAD R0, R135, c[0x0][0x198], RZ ;  /* 0x0000660087007a24 */ /* 0x000fe200078e02ff */
[----:B------:R-:W-:Y:S02]  /*13fb0*/  LEA.HI.X.SX32 R133, R172, R245, 0x6, P0 ;  /* 0x000000f5ac857211 */ /* 0x000fe400000f36ff */
[-C--:B------:R-:W-:Y:S01]  /*13fc0*/  LEA R170, P0, R168, R248.reuse, 0x1 ;  /* 0x000000f8a8aa7211 */ /* 0x080fe200078008ff */
[----:B------:R-:W-:Y:S02]  /*13fd0*/  IMAD R134, R134, c[0x0][0x19c], R0 ;  /* 0x0000670086867a24 */ /* 0x000fe400078e0200 */
[----:B------:R-:W-:Y:S02]  /*13fe0*/  IMAD R0, R133, c[0x0][0x198], RZ ;  /* 0x0000660085007a24 */ /* 0x000fe400078e02ff */
[----:B------:R-:W-:Y:S02]  /*13ff0*/  IMAD.IADD R134, R169, 0x1, R134 ;  /* 0x00000001a9867824 */ /* 0x000fe400078e0286 */
[C---:B------:R-:W-:Y:S02]  /*14000*/  IMAD R0, R132.reuse, c[0x0][0x19c], R0 ;  /* 0x0000670084007a24 */ /* 0x040fe400078e0200 */
[----:B------:R-:W-:Y:S01]  /*14010*/  IMAD.WIDE.U32 R132, R132, c[0x0][0x198], RZ ;  /* 0x0000660084847a25 */ /* 0x000fe200078e00ff */
[-C--:B------:R-:W-:Y:S03]  /*14020*/  LEA.HI.X R171, R168, R247.reuse, R134, 0x1, P0 ;  /* 0x000000f7a8ab7211 */ /* 0x080fe600000f0c86 */
[----:B------:R-:W-:Y:S01]  /*14030*/  IMAD.IADD R0, R133, 0x1, R0 ;  /* 0x0000000185007824 */ /* 0x000fe200078e0200 */
[C---:B------:R-:W-:Y:S04]  /*14040*/  LEA R168, P0, R132.reuse, R248, 0x1 ;  /* 0x000000f884a87211 */ /* 0x040fe800078008ff */
[----:B------:R-:W-:Y:S02]  /*14050*/  LEA.HI.X R169, R132, R247, R0, 0x1, P0 ;  /* 0x000000f784a97211 */ /* 0x000fe400000f0c00 */
[C---:B------:R-:W-:Y:S04]  /*14060*/  LEA R132, P0, R172.reuse, R242, 0x6 ;  /* 0x000000f2ac847211 */ /* 0x040fe800078030ff */
[----:B------:R-:W-:Y:S05]  /*14070*/  LEA.HI.X.SX32 R133, R172, R243, 0x6, P0 ;  /* 0x000000f3ac857211 */ /* 0x000fea00000f36ff */
[----:B------:R-:W-:Y:S04]  /*14080*/  IMAD R0, R133, c[0x0][0x198], RZ ;  /* 0x0000660085007a24 */ /* 0x000fe800078e02ff */
[C---:B------:R-:W-:Y:S02]  /*14090*/  IMAD R0, R132.reuse, c[0x0][0x19c], R0 ;  /* 0x0000670084007a24 */ /* 0x040fe400078e0200 */
[----:B------:R-:W-:Y:S04]  /*140a0*/  IMAD.WIDE.U32 R132, R132, c[0x0][0x198], RZ ;  /* 0x0000660084847a25 */ /* 0x000fe800078e00ff */
[----:B------:R-:W-:Y:S01]  /*140b0*/  IMAD.IADD R0, R133, 0x1, R0 ;  /* 0x0000000185007824 */ /* 0x000fe200078e0200 */
[C---:B------:R-:W-:Y:S04]  /*140c0*/  LEA R134, P0, R132.reuse, R248, 0x1 ;  /* 0x000000f884867211 */ /* 0x040fe800078008ff */
[----:B------:R-:W-:Y:S02]  /*140d0*/  LEA.HI.X R135, R132, R247, R0, 0x1, P0 ;  /* 0x000000f784877211 */ /* 0x000fe400000f0c00 */
[C---:B------:R-:W-:Y:S04]  /*140e0*/  LEA R132, P0, R172.reuse, R240, 0x6 ;  /* 0x000000f0ac847211 */ /* 0x040fe800078030ff */
[----:B------:R-:W-:Y:S01]  /*140f0*/  LEA.HI.X.SX32 R133, R172, R241, 0x6, P0 ;  /* 0x000000f1ac857211 */ /* 0x000fe200000f36ff */
[C---:B------:R-:W-:Y:S04]  /*14100*/  IMAD.WIDE.U32 R172, R132.reuse, c[0x0][0x198], RZ ;  /* 0x0000660084ac7a25 */ /* 0x040fe800078e00ff */
[----:B------:R-:W-:Y:S04]  /*14110*/  IMAD R0, R133, c[0x0][0x198], RZ ;  /* 0x0000660085007a24 */ /* 0x000fe800078e02ff */
[----:B------:R-:W-:Y:S01]  /*14120*/  IMAD R0, R132, c[0x0][0x19c], R0 ;  /* 0x0000670084007a24 */ /* 0x000fe200078e0200 */
[C---:B------:R-:W-:Y:S03]  /*14130*/  LEA R132, P0, R172.reuse, R248, 0x1 ;  /* 0x000000f8ac847211 */ /* 0x040fe600078008ff */
[----:B------:R-:W-:Y:S05]  /*14140*/  IMAD.IADD R0, R173, 0x1, R0 ;  /* 0x00000001ad007824 */ /* 0x000fea00078e0200 */
[----:B------:R-:W-:Y:S02]  /*14150*/  LEA.HI.X R133, R172, R247, R0, 0x1, P0 ;  /* 0x000000f7ac857211 */ /* 0x000fe400000f0c00 */
[----:B------:R-:W-:Y:S11]  /*14160*/  PLOP3.LUT P0, PT, PT, PT, UP0, 0x80, 0x0 ;  /* 0x000000000000781c */ /* 0x000ff60003f0f008 */
[----:B------:R-:W-:Y:S02]  /*14170*/  @!UPT UIADD3 URZ, URZ, URZ, URZ ;  /* 0x0000003f3f3ff290 */ /* 0x000fe4000fffe03f */
[----:B------:R-:W-:-:S05]  /*14180*/  @P0 BRA `(.L_x_1118) ;  /* 0xffffe0f000000947 */ /* 0x000fca000383ffff */
.L_x_1117:
[----:B-1----:R-:W1:Y:S01]  /*14190*/  S2R R132, SR_TID.X ;  /* 0x0000000000847919 */ /* 0x002e620000002100 */
[----:B------:R-:W-:Y:S01]  /*141a0*/  IMAD.U32 R0, RZ, RZ, UR8 ;  /* 0x00000008ff007e24 */ /* 0x000fe2000f8e00ff */
[----:B------:R-:W-:Y:S01]  /*141b0*/  USHF.L.U32 UR35, UR8, 0x1, URZ ;  /* 0x0000000108237899 */ /* 0x000fe2000800063f */
[----:B------:R-:W-:Y:S01]  /*141c0*/  P2R R236, PR, RZ, 0x4 ;  /* 0x00000004ffec7803 */ /* 0x000fe20000000000 */
[----:B------:R-:W-:Y:S02]  /*141d0*/  UIADD3 UR4, UR21, -0x4498517b, URZ ;  /* 0xbb67ae8515047890 */ /* 0x000fe4000fffe03f */
[----:B------:R-:W-:Y:S02]  /*141e0*/  ULOP3.LUT UR5, UR35, UR21, URZ, 0x3c, !UPT ;  /* 0x0000001523057292 */ /* 0x000fe4000f8e3c3f */
[----:B------:R-:W2:Y:S01]  /*141f0*/  LDL.LU R175, [R1+0x84] ;  /* 0x0000840001af7983 */ /* 0x000ea20000300800 */
[----:B------:R-:W-:Y:S02]  /*14200*/  UIADD3 UR29, UR20, -0x61c88647, URZ ;  /* 0x9e3779b9141d7890 */ /* 0x000fe4000fffe03f */
[----:B------:R-:W-:Y:S01]  /*14210*/  UIADD3 UR33, UR20, 0x3c6ef372, URZ ;  /* 0x3c6ef37214217890 */ /* 0x000fe2000fffe03f */
[----:B------:R-:W3:Y:S01]  /*14220*/  LDL.64 R214, [R1] ;  /* 0x0000000001d67983 */ /* 0x000ee20000100a00 */
[----:B------:R-:W-:Y:S02]  /*14230*/  UIADD3 UR30, UR21, 0x76cf5d0a, URZ ;  /* 0x76cf5d0a151e7890 */ /* 0x000fe4000fffe03f */
[----:B------:R-:W-:Y:S02]  /*14240*/  UIADD3 UR34, UR21, 0x32370b8f, URZ ;  /* 0x32370b8f15227890 */ /* 0x000fe4000fffe03f */
[----:B------:R-:W-:Y:S02]  /*14250*/  UIADD3 UR32, UR20, -0x255992d5, URZ ;  /* 0xdaa66d2b14207890 */ /* 0x000fe4000fffe03f */
[----:B------:R-:W-:Y:S02]  /*14260*/  UIADD3 UR31, UR20, 0x78dde6e4, URZ ;  /* 0x78dde6e4141f7890 */ /* 0x000fe4000fffe03f */
[----:B------:R-:W-:Y:S02]  /*14270*/  UIADD3 UR24, UR21, -0x126145ec, URZ ;  /* 0xed9eba1415187890 */ /* 0x000fe4000fffe03f */
[----:B------:R-:W-:Y:S02]  /*14280*/  UIADD3 UR35, UR35, 0x1, URZ ;  /* 0x0000000123237890 */ /* 0x000fe4000fffe03f */
[----:B------:R-:W-:Y:S02]  /*14290*/  UISETP.GT.AND UP0, UPT, UR8, UR9, UPT ;  /* 0x000000090800728c */ /* 0x000fe4000bf04270 */
[----:B------:R-:W-:Y:S02]  /*142a0*/  ULOP3.LUT UR35, UR35, UR21, URZ, 0x3c, !UPT ;  /* 0x0000001523237292 */ /* 0x000fe4000f8e3c3f */
[----:B------:R-:W-:Y:S01]  /*142b0*/  UIADD3 UR28, UR28, 0x1, URZ ;  /* 0x000000011c1c7890 */ /* 0x000fe2000fffe03f */
[----:B-1----:R-:W-:Y:S05]  /*142c0*/  IMAD.SHL.U32 R132, R132, 0x2, RZ ;  /* 0x0000000284847824 */ /* 0x002fea00078e00ff */
[----:B------:R-:W-:Y:S05]  /*142d0*/  LOP3.LUT R132, R132, 0x6, RZ, 0xc0, !PT ;  /* 0x0000000684847812 */ /* 0x000fea00078ec0ff */
[----:B------:R-:W-:Y:S05]  /*142e0*/  IMAD R0, R0, 0x40, R132 ;  /* 0x0000004000007824 */ /* 0x000fea00078e0284 */
[C---:B------:R-:W-:Y:S02]  /*142f0*/  ISETP.GE.AND P1, PT, R0.reuse, R217, PT ;  /* 0x000000d90000720c */ /* 0x040fe40003f26270 */
[C---:B------:R-:W-:Y:S02]  /*14300*/  ISETP.GE.AND P0, PT, R0.reuse, R216, PT ;  /* 0x000000d80000720c */ /* 0x040fe40003f06270 */
[C---:B------:R-:W-:Y:S02]  /*14310*/  IADD3 R132, R0.reuse, 0x1, RZ ;  /* 0x0000000100847810 */ /* 0x040fe40007ffe0ff */
[C---:B------:R-:W-:Y:S02]  /*14320*/  ISETP.GE.OR P1, PT, R0.reuse, R219, !P1 ;  /* 0x000000db0000720c */ /* 0x040fe40004f26670 */
[C---:B------:R-:W-:Y:S02]  /*14330*/  IADD3 R133, R0.reuse, 0x8, RZ ;  /* 0x0000000800857810 */ /* 0x040fe40007ffe0ff */
[----:B------:R-:W-:Y:S02]  /*14340*/  ISETP.GE.OR P0, PT, R0, R218, !P0 ;  /* 0x000000da0000720c */ /* 0x000fe40004706670 */
[-C--:B------:R-:W-:Y:S02]  /*14350*/  ISETP.GE.AND P6, PT, R132, R217.reuse, PT ;  /* 0x000000d98400720c */ /* 0x080fe40003fc6270 */
[----:B------:R-:W-:Y:S02]  /*14360*/  FSEL R135, R4, -INF , !P1 ;  /* 0xff80000004877808 */ /* 0x000fe40004800000 */
[----:B------:R-:W-:Y:S02]  /*14370*/  ISETP.GE.AND P1, PT, R132, R216, PT ;  /* 0x000000d88400720c */ /* 0x000fe40003f26270 */
[----:B------:R-:W-:Y:S02]  /*14380*/  FSEL R134, R6, -INF , !P0 ;  /* 0xff80000006867808 */ /* 0x000fe40004000000 */
[C---:B------:R-:W-:Y:S02]  /*14390*/  ISETP.GE.AND P0, PT, R133.reuse, R217, PT ;  /* 0x000000d98500720c */ /* 0x040fe40003f06270 */
[C---:B------:R-:W-:Y:S02]  /*143a0*/  ISETP.GE.OR P1, PT, R132.reuse, R218, !P1 ;  /* 0x000000da8400720c */ /* 0x040fe40004f26670 */
[-C--:B------:R-:W-:Y:S02]  /*143b0*/  ISETP.GE.OR P6, PT, R132, R219.reuse, !P6 ;  /* 0x000000db8400720c */ /* 0x080fe400077c6670 */
[----:B------:R-:W-:Y:S02]  /*143c0*/  IADD3 R4, R0, 0x9, RZ ;  /* 0x0000000900047810 */ /* 0x000fe40007ffe0ff */
[----:B------:R-:W-:Y:S02]  /*143d0*/  ISETP.GE.OR P0, PT, R133, R219, !P0 ;  /* 0x000000db8500720c */ /* 0x000fe40004706670 */
[----:B------:R-:W-:Y:S02]  /*143e0*/  FSEL R7, R7, -INF , !P1 ;  /* 0xff80000007077808 */ /* 0x000fe40004800000 */
[----:B------:R-:W-:Y:S02]  /*143f0*/  FSEL R8, R8, -INF , !P0 ;  /* 0xff80000008087808 */ /* 0x000fe40004000000 */
[----:B------:R-:W-:Y:S02]  /*14400*/  FSEL R168, R5, -INF , !P6 ;  /* 0xff80000005a87808 */ /* 0x000fe40007000000 */
[CC--:B------:R-:W-:Y:S02]  /*14410*/  ISETP.GE.AND P1, PT, R133.reuse, R216.reuse, PT ;  /* 0x000000d88500720c */ /* 0x0c0fe40003f26270 */
[C---:B------:R-:W-:Y:S02]  /*14420*/  ISETP.GE.AND P6, PT, R4.reuse, R217, PT ;  /* 0x000000d90400720c */ /* 0x040fe40003fc6270 */
[----:B------:R-:W-:Y:S02]  /*14430*/  ISETP.GE.AND P0, PT, R4, R216, PT ;  /* 0x000000d80400720c */ /* 0x000fe40003f06270 */
[----:B------:R-:W-:Y:S02]  /*14440*/  IADD3 R5, R0, 0x10, RZ ;  /* 0x0000001000057810 */ /* 0x000fe40007ffe0ff */
[C---:B------:R-:W-:Y:S02]  /*14450*/  ISETP.GE.OR P6, PT, R4.reuse, R219, !P6 ;  /* 0x000000db0400720c */ /* 0x040fe400077c6670 */
[-C--:B------:R-:W-:Y:S02]  /*14460*/  ISETP.GE.OR P1, PT, R133, R218.reuse, !P1 ;  /* 0x000000da8500720c */ /* 0x080fe40004f26670 */
[----:B------:R-:W-:Y:S02]  /*14470*/  ISETP.GE.OR P0, PT, R4, R218, !P0 ;  /* 0x000000da0400720c */ /* 0x000fe40004706670 */
[----:B------:R-:W-:Y:S02]  /*14480*/  IADD3 R4, R0, 0x11, RZ ;  /* 0x0000001100047810 */ /* 0x000fe40007ffe0ff */
[----:B------:R-:W-:Y:S02]  /*14490*/  FSEL R9, R9, -INF , !P6 ;  /* 0xff80000009097808 */ /* 0x000fe40007000000 */
[----:B------:R-:W-:Y:S02]  /*144a0*/  FSEL R11, R11, -INF , !P0 ;  /* 0xff8000000b0b7808 */ /* 0x000fe40004000000 */
[CC--:B------:R-:W-:Y:S02]  /*144b0*/  ISETP.GE.AND P6, PT, R5.reuse, R217.reuse, PT ;  /* 0x000000d90500720c */ /* 0x0c0fe40003fc6270 */
[----:B------:R-:W-:Y:S02]  /*144c0*/  FSEL R10, R10, -INF , !P1 ;  /* 0xff8000000a0a7808 */ /* 0x000fe40004800000 */
[C---:B------:R-:W-:Y:S02]  /*144d0*/  ISETP.GE.AND P0, PT, R5.reuse, R216, PT ;  /* 0x000000d80500720c */ /* 0x040fe40003f06270 */
[C---:B------:R-:W-:Y:S02]  /*144e0*/  ISETP.GE.AND P1, PT, R4.reuse, R217, PT ;  /* 0x000000d90400720c */ /* 0x040fe40003f26270 */
[CC--:B------:R-:W-:Y:S02]  /*144f0*/  ISETP.GE.OR P6, PT, R5.reuse, R219.reuse, !P6 ;  /* 0x000000db0500720c */ /* 0x0c0fe400077c6670 */
[----:B------:R-:W-:Y:S02]  /*14500*/  ISETP.GE.OR P0, PT, R5, R218, !P0 ;  /* 0x000000da0500720c */ /* 0x000fe40004706670 */
[----:B------:R-:W-:Y:S02]  /*14510*/  ISETP.GE.OR P1, PT, R4, R219, !P1 ;  /* 0x000000db0400720c */ /* 0x000fe40004f26670 */
[----:B------:R-:W-:Y:S02]  /*14520*/  IADD3 R5, R0, 0x18, RZ ;  /* 0x0000001800057810 */ /* 0x000fe40007ffe0ff */
[----:B------:R-:W-:Y:S02]  /*14530*/  FSEL R12, R12, -INF , !P6 ;  /* 0xff8000000c0c7808 */ /* 0x000fe40007000000 */
[----:B------:R-:W-:Y:S02]  /*14540*/  FSEL R13, R13, -INF , !P1 ;  /* 0xff8000000d0d7808 */ /* 0x000fe40004800000 */
[C---:B------:R-:W-:Y:S02]  /*14550*/  ISETP.GE.AND P6, PT, R4.reuse, R216, PT ;  /* 0x000000d80400720c */ /* 0x040fe40003fc6270 */
[C---:B------:R-:W-:Y:S02]  /*14560*/  ISETP.GE.AND P1, PT, R5.reuse, R217, PT ;  /* 0x000000d90500720c */ /* 0x040fe40003f26270 */
[----:B------:R-:W-:Y:S02]  /*14570*/  ISETP.GE.OR P6, PT, R4, R218, !P6 ;  /* 0x000000da0400720c */ /* 0x000fe400077c6670 */
[----:B------:R-:W-:Y:S02]  /*14580*/  IADD3 R4, R0, 0x19, RZ ;  /* 0x0000001900047810 */ /* 0x000fe40007ffe0ff */
[----:B------:R-:W-:Y:S02]  /*14590*/  ISETP.GE.OR P1, PT, R5, R219, !P1 ;  /* 0x000000db0500720c */ /* 0x000fe40004f26670 */
[----:B------:R-:W-:Y:S02]  /*145a0*/  FSEL R14, R14, -INF , !P0 ;  /* 0xff8000000e0e7808 */ /* 0x000fe40004000000 */
[----:B------:R-:W-:Y:S02]  /*145b0*/  FSEL R15, R15, -INF , !P6 ;  /* 0xff8000000f0f7808 */ /* 0x000fe40007000000 */
[----:B------:R-:W-:Y:S02]  /*145c0*/  FSEL R16, R16, -INF , !P1 ;  /* 0xff80000010107808 */ /* 0x000fe40004800000 */
[CC--:B------:R-:W-:Y:S02]  /*145d0*/  ISETP.GE.AND P1, PT, R4.reuse, R216.reuse, PT ;  /* 0x000000d80400720c */ /* 0x0c0fe40003f26270 */
[C---:B------:R-:W-:Y:S02]  /*145e0*/  ISETP.GE.AND P0, PT, R4.reuse, R217, PT ;  /* 0x000000d90400720c */ /* 0x040fe40003f06270 */
[C---:B------:R-:W-:Y:S02]  /*145f0*/  ISETP.GE.AND P6, PT, R5.reuse, R216, PT ;  /* 0x000000d80500720c */ /* 0x040fe40003fc6270 */
[-C--:B------:R-:W-:Y:S02]  /*14600*/  ISETP.GE.OR P1, PT, R4, R218.reuse, !P1 ;  /* 0x000000da0400720c */ /* 0x080fe40004f26670 */
[----:B------:R-:W-:Y:S02]  /*14610*/  IADD3 R6, R0, 0x20, RZ ;  /* 0x0000002000067810 */ /* 0x000fe40007ffe0ff */
[----:B------:R-:W-:Y:S02]  /*14620*/  ISETP.GE.OR P0, PT, R4, R219, !P0 ;  /* 0x000000db0400720c */ /* 0x000fe40004706670 */
[----:B------:R-:W-:Y:S02]  /*14630*/  ISETP.GE.OR P6, PT, R5, R218, !P6 ;  /* 0x000000da0500720c */ /* 0x000fe400077c6670 */
[----:B------:R-:W-:Y:S02]  /*14640*/  IADD3 R5, R0, 0x21, RZ ;  /* 0x0000002100057810 */ /* 0x000fe40007ffe0ff */
[----:B------:R-:W-:Y:S02]  /*14650*/  FSEL R19, R19, -INF , !P1 ;  /* 0xff80000013137808 */ /* 0x000fe40004800000 */
[----:B------:R-:W-:Y:S02]  /*14660*/  FSEL R17, R17, -INF , !P0 ;  /* 0xff80000011117808 */ /* 0x000fe40004000000 */
[CC--:B------:R-:W-:Y:S02]  /*14670*/  ISETP.GE.AND P1, PT, R5.reuse, R217.reuse, PT ;  /* 0x000000d90500720c */ /* 0x0c0fe40003f26270 */
[C---:B------:R-:W-:Y:S02]  /*14680*/  ISETP.GE.AND P0, PT, R6.reuse, R217, PT ;  /* 0x000000d90600720c */ /* 0x040fe40003f06270 */
        /* <DEDUP_REMOVED lines=12> */
[C---:B------:R-:W-:Y:S02]  /*14750*/  ISETP.GE.AND P0, PT, R5.reuse, R217, PT ;  /* 0x000000d90500720c */ /* 0x040fe40003f06270 */
[C---:B------:R-:W-:Y:S02]  /*14760*/  ISETP.GE.AND P1, PT, R5.reuse, R216, PT ;  /* 0x000000d80500720c */ /* 0x040fe40003f26270 */
[C---:B------:R-:W-:Y:S02]  /*14770*/  ISETP.GE.OR P0, PT, R5.reuse, R219, !P0 ;  /* 0x000000db0500720c */ /* 0x040fe40004706670 */
[----:B------:R-:W-:Y:S02]  /*14780*/  ISETP.GE.OR P1, PT, R5, R218, !P1 ;  /* 0x000000da0500720c */ /* 0x000fe40004f26670 */
[----:B------:R-:W-:Y:S02]  /*14790*/  FMNMX.FTZ R5, R134, R3, !PT ;  /* 0x0000000386057209 */ /* 0x000fe40007810000 */
[----:B------:R-:W-:Y:S02]  /*147a0*/  FSEL R18, R18, -INF , !P6 ;  /* 0xff80000012127808 */ /* 0x000fe40007000000 */
[----:B------:R-:W-:Y:S02]  /*147b0*/  FMNMX.FTZ R5, R7, R5, !PT ;  /* 0x0000000507057209 */ /* 0x000fe40007810000 */
[----:B------:R-:W-:Y:S02]  /*147c0*/  ISETP.GE.AND P6, PT, R6, R216, PT ;  /* 0x000000d80600720c */ /* 0x000fe40003fc6270 */
[----:B------:R-:W-:Y:S02]  /*147d0*/  FMNMX.FTZ R5, R10, R5, !PT ;  /* 0x000000050a057209 */ /* 0x000fe40007810000 */
[----:B------:R-:W-:Y:S02]  /*147e0*/  ISETP.GE.OR P6, PT, R6, R218, !P6 ;  /* 0x000000da0600720c */ /* 0x000fe400077c6670 */
[----:B------:R-:W-:Y:S02]  /*147f0*/  FMNMX.FTZ R5, R11, R5, !PT ;  /* 0x000000050b057209 */ /* 0x000fe40007810000 */
[----:B------:R-:W-:Y:S02]  /*14800*/  FSEL R22, R22, -INF , !P6 ;  /* 0xff80000016167808 */ /* 0x000fe40007000000 */
[----:B------:R-:W-:Y:S02]  /*14810*/  ISETP.GE.AND P6, PT, R4, R216, PT ;  /* 0x000000d80400720c */ /* 0x000fe40003fc6270 */
[----:B------:R-:W-:Y:S02]  /*14820*/  FMNMX.FTZ R5, R14, R5, !PT ;  /* 0x000000050e057209 */ /* 0x000fe40007810000 */
[----:B------:R-:W-:Y:S02]  /*14830*/  ISETP.GE.OR P6, PT, R4, R218, !P6 ;  /* 0x000000da0400720c */ /* 0x000fe400077c6670 */
[----:B------:R-:W-:Y:S02]  /*14840*/  IADD3 R4, R0, 0x30, RZ ;  /* 0x0000003000047810 */ /* 0x000fe40007ffe0ff */
[----:B------:R-:W-:Y:S02]  /*14850*/  FSEL R25, R25, -INF , !P0 ;  /* 0xff80000019197808 */ /* 0x000fe40004000000 */
[----:B------:R-:W-:Y:S02]  /*14860*/  FSEL R26, R26, -INF , !P6 ;  /* 0xff8000001a1a7808 */ /* 0x000fe40007000000 */
[----:B------:R-:W-:Y:S02]  /*14870*/  FMNMX.FTZ R5, R15, R5, !PT ;  /* 0x000000050f057209 */ /* 0x000fe40007810000 */
[C---:B------:R-:W-:Y:S02]  /*14880*/  ISETP.GE.AND P0, PT, R4.reuse, R217, PT ;  /* 0x000000d90400720c */ /* 0x040fe40003f06270 */
[----:B------:R-:W-:Y:S02]  /*14890*/  ISETP.GE.AND P6, PT, R4, R216, PT ;  /* 0x000000d80400720c */ /* 0x000fe40003fc6270 */
[----:B------:R-:W-:Y:S02]  /*148a0*/  FMNMX.FTZ R5, R18, R5, !PT ;  /* 0x0000000512057209 */ /* 0x000fe40007810000 */
[C---:B------:R-:W-:Y:S02]  /*148b0*/  ISETP.GE.OR P0, PT, R4.reuse, R219, !P0 ;  /* 0x000000db0400720c */ /* 0x040fe40004706670 */
        /* <DEDUP_REMOVED lines=10> */
[----:B------:R-:W-:Y:S02]  /*14960*/  IADD3 R4, R0, 0x38, RZ ;  /* 0x0000003800047810 */ /* 0x000fe40007ffe0ff */
[----:B------:R-:W-:Y:S02]  /*14970*/  FSEL R29, R29, -INF , !P1 ;  /* 0xff8000001d1d7808 */ /* 0x000fe40004800000 */
[----:B------:R-:W-:Y:S02]  /*14980*/  FSEL R31, R31, -INF , !P0 ;  /* 0xff8000001f1f7808 */ /* 0x000fe40004000000 */
[----:B------:R-:W-:Y:S02]  /*14990*/  FMNMX.FTZ R5, R23, R5, !PT ;  /* 0x0000000517057209 */ /* 0x000fe40007810000 */
[C---:B------:R-:W-:Y:S02]  /*149a0*/  ISETP.GE.AND P0, PT, R4.reuse, R217, PT ;  /* 0x000000d90400720c */ /* 0x040fe40003f06270 */
[C---:B------:R-:W-:Y:S02]  /*149b0*/  ISETP.GE.AND P1, PT, R4.reuse, R216, PT ;  /* 0x000000d80400720c */ /* 0x040fe40003f26270 */
[C---:B------:R-:W-:Y:S02]  /*149c0*/  ISETP.GE.OR P0, PT, R4.reuse, R219, !P0 ;  /* 0x000000db0400720c */ /* 0x040fe40004706670 */
[----:B------:R-:W-:Y:S02]  /*149d0*/  ISETP.GE.OR P1, PT, R4, R218, !P1 ;  /* 0x000000da0400720c */ /* 0x000fe40004f26670 */
[----:B------:R-:W-:Y:S02]  /*149e0*/  FMNMX.FTZ R4, R26, R5, !PT ;  /* 0x000000051a047209 */ /* 0x000fe40007810000 */
[----:B------:R-:W-:Y:S02]  /*149f0*/  FSEL R30, R30, -INF , !P6 ;  /* 0xff8000001e1e7808 */ /* 0x000fe40007000000 */
[----:B------:R-:W-:Y:S02]  /*14a00*/  IADD3 R0, R0, 0x39, RZ ;  /* 0x0000003900007810 */ /* 0x000fe40007ffe0ff */
[----:B------:R-:W-:Y:S02]  /*14a10*/  FMNMX.FTZ R4, R27, R4, !PT ;  /* 0x000000041b047209 */ /* 0x000fe40007810000 */
[----:B------:R-:W-:Y:S02]  /*14a20*/  ISETP.GE.AND P6, PT, R0, R217, PT ;  /* 0x000000d90000720c */ /* 0x000fe40003fc6270 */
[----:B------:R-:W-:Y:S02]  /*14a30*/  FSEL R32, R32, -INF , !P0 ;  /* 0xff80000020207808 */ /* 0x000fe40004000000 */
[----:B------:R-:W-:Y:S02]  /*14a40*/  FMNMX.FTZ R4, R30, R4, !PT ;  /* 0x000000041e047209 */ /* 0x000fe40007810000 */
[C---:B------:R-:W-:Y:S02]  /*14a50*/  ISETP.GE.AND P0, PT, R0.reuse, R216, PT ;  /* 0x000000d80000720c */ /* 0x040fe40003f06270 */
[C---:B------:R-:W-:Y:S02]  /*14a60*/  ISETP.GE.OR P6, PT, R0.reuse, R219, !P6 ;  /* 0x000000db0000720c */ /* 0x040fe400077c6670 */
[----:B------:R-:W-:Y:S02]  /*14a70*/  ISETP.GE.OR P0, PT, R0, R218, !P0 ;  /* 0x000000da0000720c */ /* 0x000fe40004706670 */
[----:B------:R-:W-:Y:S02]  /*14a80*/  FSEL R34, R34, -INF , !P1 ;  /* 0xff80000022227808 */ /* 0x000fe40004800000 */
[----:B------:R-:W-:Y:S02]  /*14a90*/  FMNMX.FTZ R0, R31, R4, !PT ;  /* 0x000000041f007209 */ /* 0x000fe40007810000 */
[----:B------:R-:W-:Y:S02]  /*14aa0*/  FSEL R35, R35, -INF , !P0 ;  /* 0xff80000023237808 */ /* 0x000fe40004000000 */
[----:B------:R-:W-:Y:S02]  /*14ab0*/  FMNMX.FTZ R0, R34, R0, !PT ;  /* 0x0000000022007209 */ /* 0x000fe40007810000 */
[----:B------:R-:W-:Y:S02]  /*14ac0*/  FMNMX.FTZ R6, R135, R2, !PT ;  /* 0x0000000287067209 */ /* 0x000fe40007810000 */
[----:B------:R-:W-:Y:S02]  /*14ad0*/  FMNMX.FTZ R0, R35, R0, !PT ;  /* 0x0000000023007209 */ /* 0x000fe40007810000 */
[----:B------:R-:W-:Y:S02]  /*14ae0*/  FMNMX.FTZ R6, R168, R6, !PT ;  /* 0x00000006a8067209 */ /* 0x000fe40007810000 */
[----:B------:R-:W-:Y:S01]  /*14af0*/  FSEL R33, R33, -INF , !P6 ;  /* 0xff80000021217808 */ /* 0x000fe20007000000 */
        /* <DEDUP_REMOVED lines=8> */
[----:B------:R-:W-:Y:S02]  /*14b80*/  FMNMX.FTZ R133, R20, R6, !PT ;  /* 0x0000000614857209 */ /* 0x000fe40007810000 */
[----:B---3--:R-:W-:Y:S01]  /*14b90*/  LOP3.LUT R6, R215, UR5, RZ, 0x3c, !PT ;  /* 0x00000005d7067c12 */ /* 0x008fe2000f8e3cff */
[----:B------:R-:W1:Y:S01]  /*14ba0*/  SHFL.BFLY PT, R132, R0, 0x1, 0x1f ;  /* 0x0c201f0000847f89 */ /* 0x000e6200000e0000 */
[----:B------:R-:W-:Y:S01]  /*14bb0*/  FMNMX.FTZ R133, R21, R133, !PT ;  /* 0x0000008515857209 */ /* 0x000fe20007810000 */
[----:B------:R-:W-:Y:S03]  /*14bc0*/  UIADD3 UR5, UR20, 0x1715609d, URZ ;  /* 0x1715609d14057890 */ /* 0x000fe6000fffe03f */
[----:B------:R-:W-:Y:S04]  /*14bd0*/  FMNMX.FTZ R133, R24, R133, !PT ;  /* 0x0000008518857209 */ /* 0x000fe80007810000 */
[----:B------:R-:W-:Y:S04]  /*14be0*/  FMNMX.FTZ R133, R25, R133, !PT ;  /* 0x0000008519857209 */ /* 0x000fe80007810000 */
[----:B------:R-:W-:Y:S04]  /*14bf0*/  FMNMX.FTZ R133, R28, R133, !PT ;  /* 0x000000851c857209 */ /* 0x000fe80007810000 */
[----:B------:R-:W-:Y:S04]  /*14c00*/  FMNMX.FTZ R133, R29, R133, !PT ;  /* 0x000000851d857209 */ /* 0x000fe80007810000 */
[----:B------:R-:W-:Y:S02]  /*14c10*/  FMNMX.FTZ R133, R32, R133, !PT ;  /* 0x0000008520857209 */ /* 0x000fe40007810000 */
[----:B-1----:R-:W-:Y:S02]  /*14c20*/  FMNMX.FTZ R132, R0, R132, !PT ;  /* 0x0000008400847209 */ /* 0x002fe40007810000 */
[----:B------:R-:W-:Y:S02]  /*14c30*/  FMNMX.FTZ R133, R33, R133, !PT ;  /* 0x0000008521857209 */ /* 0x000fe40007810000 */
[C---:B------:R-:W-:Y:S01]  /*14c40*/  FSETP.NEU.FTZ.AND P0, PT, R132.reuse, -INF , PT ;  /* 0xff8000008400780b */ /* 0x040fe20003f1d000 */
[----:B------:R-:W-:Y:S02]  /*14c50*/  FMUL.FTZ R4, R132, c[0x0][0x23c] ;  /* 0x00008f0084047a20 */ /* 0x000fe40000410000 */
[----:B------:R-:W1:Y:S03]  /*14c60*/  SHFL.BFLY PT, R5, R133, 0x2, 0x1f ;  /* 0x0c401f0085057f89 */ /* 0x000e6600000e0000 */
[----:B------:R-:W-:Y:S05]  /*14c70*/  FSEL R4, R4, RZ, P0 ;  /* 0x000000ff04047208 */ /* 0x000fea0000000000 */
[--C-:B------:R-:W-:Y:S02]  /*14c80*/  FFMA.FTZ R7, R7, c[0x0][0x23c], -R4.reuse ;  /* 0x00008f0007077a23 */ /* 0x100fe40000010804 */
[--C-:B------:R-:W-:Y:S02]  /*14c90*/  FFMA.FTZ R134, R134, c[0x0][0x23c], -R4.reuse ;  /* 0x00008f0086867a23 */ /* 0x100fe40000010804 */
[----:B------:R3:W-:Y:S01]  /*14ca0*/  MUFU.EX2 R172, R7 ;  /* 0x0000000700ac7308 */ /* 0x0007e20000000800 */
[--C-:B------:R-:W-:Y:S02]  /*14cb0*/  FFMA.FTZ R10, R10, c[0x0][0x23c], -R4.reuse ;  /* 0x00008f000a0a7a23 */ /* 0x100fe40000010804 */
[--C-:B------:R-:W-:Y:S02]  /*14cc0*/  FFMA.FTZ R177, R14, c[0x0][0x23c], -R4.reuse ;  /* 0x00008f000eb17a23 */ /* 0x100fe40000010804 */
[--C-:B------:R-:W-:Y:S02]  /*14cd0*/  FFMA.FTZ R178, R15, c[0x0][0x23c], -R4.reuse ;  /* 0x00008f000fb27a23 */ /* 0x100fe40000010804 */
[--C-:B------:R-:W-:Y:S02]  /*14ce0*/  FFMA.FTZ R220, R22, c[0x0][0x23c], -R4.reuse ;  /* 0x00008f0016dc7a23 */ /* 0x100fe40000010804 */
[--C-:B------:R-:W-:Y:S01]  /*14cf0*/  FFMA.FTZ R221, R23, c[0x0][0x23c], -R4.reuse ;  /* 0x00008f0017dd7a23 */ /* 0x100fe20000010804 */
[----:B------:R-:W-:Y:S01]  /*14d00*/  MUFU.EX2 R173, R134 ;  /* 0x0000008600ad7308 */ /* 0x000fe20000000800 */
[--C-:B------:R-:W-:Y:S01]  /*14d10*/  FFMA.FTZ R181, R18, c[0x0][0x23c], -R4.reuse ;  /* 0x00008f0012b57a23 */ /* 0x100fe20000010804 */
[----:B-1----:R-:W-:Y:S01]  /*14d20*/  FMNMX.FTZ R133, R133, R5, !PT ;  /* 0x0000000585857209 */ /* 0x002fe20007810000 */
[--C-:B------:R-:W-:Y:S02]  /*14d30*/  FFMA.FTZ R210, R19, c[0x0][0x23c], -R4.reuse ;  /* 0x00008f0013d27a23 */ /* 0x100fe40000010804 */
[--C-:B------:R-:W-:Y:S02]  /*14d40*/  FFMA.FTZ R226, R26, c[0x0][0x23c], -R4.reuse ;  /* 0x00008f001ae27a23 */ /* 0x100fe40000010804 */
[----:B------:R-:W1:Y:S01]  /*14d50*/  SHFL.BFLY PT, R5, R133, 0x1, 0x1f ;  /* 0x0c201f0085057f89 */ /* 0x000e6200000e0000 */
[--C-:B------:R-:W-:Y:S02]  /*14d60*/  FFMA.FTZ R227, R27, c[0x0][0x23c], -R4.reuse ;  /* 0x00008f001be37a23 */ /* 0x100fe40000010804 */
[--C-:B------:R-:W-:Y:S02]  /*14d70*/  FFMA.FTZ R228, R30, c[0x0][0x23c], -R4.reuse ;  /* 0x00008f001ee47a23 */ /* 0x100fe40000010804 */
[--C-:B------:R-:W-:Y:S02]  /*14d80*/  FFMA.FTZ R229, R31, c[0x0][0x23c], -R4.reuse ;  /* 0x00008f001fe57a23 */ /* 0x100fe40000010804 */
[--C-:B------:R-:W-:Y:S01]  /*14d90*/  FFMA.FTZ R235, R34, c[0x0][0x23c], -R4.reuse ;  /* 0x00008f0022eb7a23 */ /* 0x100fe20000010804 */
[----:B---3--:R-:W3:Y:S01]  /*14da0*/  LDL.LU R7, [R1+0x80] ;  /* 0x0000800001077983 */ /* 0x008ee20000300800 */
[----:B------:R-:W-:Y:S01]  /*14db0*/  FFMA.FTZ R234, R35, c[0x0][0x23c], -R4 ;  /* 0x00008f0023ea7a23 */ /* 0x000fe20000010804 */
[----:B-1----:R-:W-:Y:S04]  /*14dc0*/  FMNMX.FTZ R133, R133, R5, !PT ;  /* 0x0000000585857209 */ /* 0x002fe80007810000 */
[C---:B------:R-:W-:Y:S01]  /*14dd0*/  FSETP.NEU.FTZ.AND P1, PT, R133.reuse, -INF , PT ;  /* 0xff8000008500780b */ /* 0x040fe20003f3d000 */
[C---:B------:R-:W-:Y:S03]  /*14de0*/  FMUL.FTZ R5, R133.reuse, c[0x0][0x23c] ;  /* 0x00008f0085057a20 */ /* 0x040fe60000410000 */
[----:B------:R-:W-:Y:S02]  /*14df0*/  FSEL R0, R133, RZ, P1 ;  /* 0x000000ff85007208 */ /* 0x000fe40000800000 */
[----:B------:R-:W-:Y:S03]  /*14e00*/  FSEL R5, R5, RZ, P1 ;  /* 0x000000ff05057208 */ /* 0x000fe60000800000 */
[----:B------:R-:W-:Y:S01]  /*14e10*/  FADD.FTZ R2, -R0, R2 ;  /* 0x0000000200027221 */ /* 0x000fe20000010100 */
[----:B------:R-:W-:Y:S01]  /*14e20*/  FSEL R0, R132, RZ, P0 ;  /* 0x000000ff84007208 */ /* 0x000fe20000000000 */
[--C-:B------:R-:W-:Y:S02]  /*14e30*/  FFMA.FTZ R224, R24, c[0x0][0x23c], -R5.reuse ;  /* 0x00008f0018e07a23 */ /* 0x100fe40000010805 */
[----:B------:R-:W-:Y:S02]  /*14e40*/  FFMA.FTZ R225, R25, c[0x0][0x23c], -R5 ;  /* 0x00008f0019e17a23 */ /* 0x000fe40000010805 */
[----:B------:R-:W-:Y:S02]  /*14e50*/  FADD.FTZ R3, -R0, R3 ;  /* 0x0000000300037221 */ /* 0x000fe40000010100 */
[----:B------:R-:W-:Y:S02]  /*14e60*/  FMUL.FTZ R0, R2, c[0x0][0x23c] ;  /* 0x00008f0002007a20 */ /* 0x000fe40000410000 */
[----:B------:R-:W-:Y:S01]  /*14e70*/  FMUL.FTZ R2, R3, c[0x0][0x23c] ;  /* 0x00008f0003027a20 */ /* 0x000fe20000410000 */
[----:B------:R-:W-:Y:S01]  /*14e80*/  LOP3.LUT R3, R251, UR4, R214, 0x96, !PT ;  /* 0x00000004fb037c12 */ /* 0x000fe2000f8e96d6 */
[--C-:B------:R-:W-:Y:S01]  /*14e90*/  FFMA.FTZ R230, R28, c[0x0][0x23c], -R5.reuse ;  /* 0x00008f001ce67a23 */ /* 0x100fe20000010805 */
[----:B------:R-:W-:Y:S01]  /*14ea0*/  UIADD3 UR4, UR21, -0x56f99767, URZ ;  /* 0xa906689915047890 */ /* 0x000fe2000fffe03f */
[----:B------:R-:W1:Y:S01]  /*14eb0*/  MUFU.EX2 R0, R0 ;  /* 0x0000000000007308 */ /* 0x000e620000000800 */
[--C-:B------:R-:W-:Y:S02]  /*14ec0*/  FFMA.FTZ R176, R12, c[0x0][0x23c], -R5.reuse ;  /* 0x00008f000cb07a23 */ /* 0x100fe40000010805 */
[--C-:B------:R-:W-:Y:S02]  /*14ed0*/  FFMA.FTZ R223, R21, c[0x0][0x23c], -R5.reuse ;  /* 0x00008f0015df7a23 */ /* 0x100fe40000010805 */
        /* <DEDUP_REMOVED lines=11> */
[--C-:B------:R-:W-:Y:S02]  /*14f90*/  FFMA.FTZ R231, R29, c[0x0][0x23c], -R5.reuse ;  /* 0x00008f001de77a23 */ /* 0x100fe40000010805 */
[C---:B-1----:R-:W-:Y:S02]  /*14fa0*/  FMUL.FTZ R24, R0.reuse, R144 ;  /* 0x0000009000187220 */ /* 0x042fe40000410000 */
[C---:B------:R-:W-:Y:S02]  /*14fb0*/  FMUL.FTZ R25, R0.reuse, R145 ;  /* 0x0000009100197220 */ /* 0x040fe40000410000 */
[----:B------:R-:W-:Y:S01]  /*14fc0*/  FMUL.FTZ R28, R0, R140 ;  /* 0x0000008c001c7220 */ /* 0x000fe20000410000 */
[----:B------:R-:W1:Y:S01]  /*14fd0*/  MUFU.EX2 R170, R168 ;  /* 0x000000a800aa7308 */ /* 0x000e620000000800 */
[----:B------:R-:W-:Y:S04]  /*14fe0*/  IMAD.WIDE.U32 R144, R6, -0x326172a9, RZ ;  /* 0xcd9e8d5706907825 */ /* 0x000fe800078e00ff */
[----:B----4-:R-:W-:Y:S02]  /*14ff0*/  FMUL.FTZ R6, R2, R166 ;  /* 0x000000a602067220 */ /* 0x010fe40000410000 */
[C---:B------:R-:W-:Y:S02]  /*15000*/  FMUL.FTZ R12, R0.reuse, R156 ;  /* 0x0000009c000c7220 */ /* 0x040fe40000410000 */
[----:B------:R4:W5:Y:S01]  /*15010*/  LDL.S16 R156, [R1+0x78] ;  /* 0x00007800019c7983 */ /* 0x0009620000100600 */
[----:B------:R-:W-:Y:S01]  /*15020*/  FMUL.FTZ R21, R0, R149 ;  /* 0x0000009500157220 */ /* 0x000fe20000410000 */
[----:B------:R2:W-:Y:S01]  /*15030*/  MUFU.EX2 R168, R10 ;  /* 0x0000000a00a87308 */ /* 0x0005e20000000800 */
[C---:B------:R-:W-:Y:S01]  /*15040*/  FMUL.FTZ R19, R2.reuse, R155 ;  /* 0x0000009b02137220 */ /* 0x040fe20000410000 */
[----:B------:R4:W4:Y:S01]  /*15050*/  LDL.S16 R149, [R1+0x74] ;  /* 0x0000740001957983 */ /* 0x0009220000100600 */
[C---:B------:R-:W-:Y:S02]  /*15060*/  FMUL.FTZ R14, R2.reuse, R158 ;  /* 0x0000009e020e7220 */ /* 0x040fe40000410000 */
[C---:B------:R-:W-:Y:S02]  /*15070*/  FMUL.FTZ R15, R2.reuse, R159 ;  /* 0x0000009f020f7220 */ /* 0x040fe40000410000 */
[C---:B------:R-:W-:Y:S02]  /*15080*/  FMUL.FTZ R18, R2.reuse, R154 ;  /* 0x0000009a02127220 */ /* 0x040fe40000410000 */
[C---:B------:R-:W-:Y:S01]  /*15090*/  FMUL.FTZ R22, R2.reuse, R150 ;  /* 0x0000009602167220 */ /* 0x040fe20000410000 */
[----:B------:R2:W2:Y:S01]  /*150a0*/  MUFU.EX2 R174, R8 ;  /* 0x0000000800ae7308 */ /* 0x0004a20000000800 */
[C---:B------:R-:W-:Y:S02]  /*150b0*/  FMUL.FTZ R23, R2.reuse, R151 ;  /* 0x0000009702177220 */ /* 0x040fe40000410000 */
[----:B------:R-:W-:Y:S01]  /*150c0*/  FMUL.FTZ R26, R2, R146 ;  /* 0x00000092021a7220 */ /* 0x000fe20000410000 */
[----:B-1----:R-:W-:Y:S01]  /*150d0*/  F2FP.BF16.PACK_AB R134, R170, R171 ;  /* 0x000000abaa86723e */ /* 0x002fe200000010ff */
[C---:B------:R-:W-:Y:S02]  /*150e0*/  FMUL.FTZ R27, R2.reuse, R147 ;  /* 0x00000093021b7220 */ /* 0x040fe40000410000 */
[C---:B------:R-:W-:Y:S02]  /*150f0*/  FMUL.FTZ R30, R2.reuse, R142 ;  /* 0x0000008e021e7220 */ /* 0x040fe40000410000 */
[C---:B------:R-:W-:Y:S01]  /*15100*/  FMUL.FTZ R31, R2.reuse, R143 ;  /* 0x0000008f021f7220 */ /* 0x040fe20000410000 */
[----:B------:R1:W1:Y:S01]  /*15110*/  MUFU.EX2 R169, R9 ;  /* 0x0000000900a97308 */ /* 0x0002620000000800 */
[C---:B------:R-:W-:Y:S02]  /*15120*/  FMUL.FTZ R34, R2.reuse, R138 ;  /* 0x0000008a02227220 */ /* 0x040fe40000410000 */
[C---:B------:R-:W-:Y:S02]  /*15130*/  FMUL.FTZ R35, R2.reuse, R139 ;  /* 0x0000008b02237220 */ /* 0x040fe40000410000 */
[C---:B--2---:R-:W-:Y:S02]  /*15140*/  FMUL.FTZ R10, R2.reuse, R162 ;  /* 0x000000a2020a7220 */ /* 0x044fe40000410000 */
        /* <DEDUP_REMOVED lines=48> */
[----:B------:R-:W-:Y:S02]  /*15450*/  FFMA.FTZ R135, R11, c[0x0][0x23c], -R4 ;  /* 0x00008f000b877a23 */ /* 0x000fe40000010804 */
[----:B------:R-:W-:Y:S02]  /*15460*/  FMUL.FTZ R11, R2, R163 ;  /* 0x000000a3020b7220 */ /* 0x000fe40000410000 */
[C---:B------:R-:W-:Y:S02]  /*15470*/  FMUL.FTZ R4, R0.reuse, R164 ;  /* 0x000000a400047220 */ /* 0x040fe40000410000 */
[----:B------:R-:W2:Y:S01]  /*15480*/  MUFU.EX2 R135, R135 ;  /* 0x0000008700877308 */ /* 0x000ea20000000800 */
[----:B------:R-:W-:Y:S02]  /*15490*/  FFMA.FTZ R233, R33, c[0x0][0x23c], -R5 ;  /* 0x00008f0021e97a23 */ /* 0x000fe40000010805 */
[----:B------:R-:W-:Y:S02]  /*154a0*/  FMUL.FTZ R5, R0, R165 ;  /* 0x000000a500057220 */ /* 0x000fe40000410000 */
[----:B------:R-:W-:Y:S01]  /*154b0*/  IMAD.WIDE.U32 R164, R3, -0x326172a9, RZ ;  /* 0xcd9e8d5703a47825 */ /* 0x000fe200078e00ff */
[----:B------:R-:W-:Y:S03]  /*154c0*/  F2FP.BF16.PACK_AB R3, R172, R173 ;  /* 0x000000adac03723e */ /* 0x000fe600000010ff */
[C---:B------:R-:W-:Y:S01]  /*154d0*/  FMUL.FTZ R32, R0.reuse, R136 ;  /* 0x0000008800207220 */ /* 0x040fe20000410000 */
[----:B------:R-:W-:Y:S01]  /*154e0*/  LOP3.LUT R138, R165, UR33, R144, 0x96, !PT ;  /* 0x00000021a58a7c12 */ /* 0x000fe2000f8e9690 */
[C---:B------:R-:W-:Y:S01]  /*154f0*/  FFMA.FTZ R175, R0.reuse, R175, R171 ;  /* 0x000000af00af7223 */ /* 0x040fe200000100ab */
[----:B------:R-:W-:Y:S01]  /*15500*/  MUFU.EX2 R144, R179 ;  /* 0x000000b300907308 */ /* 0x000fe20000000800 */
[----:B------:R-:W-:Y:S02]  /*15510*/  FMUL.FTZ R33, R0, R137 ;  /* 0x0000008900217220 */ /* 0x000fe40000410000 */
[----:B------:R-:W-:Y:S04]  /*15520*/  IMAD.WIDE.U32 R138, R138, -0x2daee0ad, RZ ;  /* 0xd2511f538a8a7825 */ /* 0x000fe800078e00ff */
[C---:B------:R-:W-:Y:S02]  /*15530*/  FMUL.FTZ R8, R0.reuse, R160 ;  /* 0x000000a000087220 */ /* 0x040fe40000410000 */
[C---:B-1----:R-:W-:Y:S02]  /*15540*/  FMUL.FTZ R9, R0.reuse, R161 ;  /* 0x000000a100097220 */ /* 0x042fe40000410000 */
        /* <DEDUP_REMOVED lines=32> */
[C---:B---3--:R-:W-:Y:S02]  /*15750*/  FFMA.FTZ R140, R2.reuse, R7, R173 ;  /* 0x00000007028c7223 */ /* 0x048fe400000100ad */
[----:B------:R-:W-:Y:S02]  /*15760*/  FMUL.FTZ R7, R2, R167 ;  /* 0x000000a702077220 */ /* 0x000fe40000410000 */
[----:B------:R-:W3:Y:S01]  /*15770*/  LDL.64 R166, [R1+0x88] ;  /* 0x0000880001a67983 */ /* 0x000ee20000100a00 */
[----:B------:R1:W1:Y:S01]  /*15780*/  MUFU.EX2 R2, R176 ;  /* 0x000000b000027308 */ /* 0x0002620000000800 */
        /* <DEDUP_REMOVED lines=12> */
[----:B-1----:R1:W4:Y:S01]  /*15850*/  LDL.S16 R176, [R1+0x7c] ;  /* 0x00007c0001b07983 */ /* 0x0023220000100600 */
        /* <DEDUP_REMOVED lines=9> */
[----:B------:R-:W-:Y:S02]  /*158f0*/  FADD.FTZ R0, R170, R175 ;  /* 0x000000afaa007221 */ /* 0x000fe40000010000 */
[----:B------:R-:W-:Y:S01]  /*15900*/  FADD.FTZ R140, R172, R140 ;  /* 0x0000008cac8c7221 */ /* 0x000fe20000010000 */
[----:B------:R-:W1:Y:S01]  /*15910*/  LDC.U8 R175, c[0x0][0x2d8] ;  /* 0x0000b600ffaf7b82 */ /* 0x000e620000000000 */
[----:B------:R-:W-:Y:S01]  /*15920*/  IMAD.MOV.U32 R157, RZ, RZ, R215 ;  /* 0x000000ffff9d7224 */ /* 0x000fe200078e00d7 */
[----:B---3--:R-:W-:Y:S02]  /*15930*/  LOP3.LUT R136, R145, UR29, R166, 0x96, !PT ;  /* 0x0000001d91887c12 */ /* 0x008fe4000f8e96a6 */
[----:B------:R-:W3:Y:S03]  /*15940*/  MUFU.EX2 R145, R177 ;  /* 0x000000b100917308 */ /* 0x000ee60000000800 */
[----:B------:R-:W-:Y:S05]  /*15950*/  IMAD.WIDE.U32 R136, R136, -0x2daee0ad, RZ ;  /* 0xd2511f5388887825 */ /* 0x000fea00078e00ff */
[----:B------:R-:W-:Y:S02]  /*15960*/  LOP3.LUT R137, R137, UR30, R250, 0x96, !PT ;  /* 0x0000001e89897c12 */ /* 0x000fe4000f8e96fa */
[----:B------:R-:W-:Y:S01]  /*15970*/  LOP3.LUT R141, R139, UR34, R136, 0x96, !PT ;  /* 0x000000228b8d7c12 */ /* 0x000fe2000f8e9688 */
[----:B------:R-:W-:Y:S01]  /*15980*/  FADD.FTZ R139, R174, R0 ;  /* 0x00000000ae8b7221 */ /* 0x000fe20000010000 */
[----:B------:R-:W-:Y:S01]  /*15990*/  F2FP.BF16.PACK_AB R0, R169, R174 ;  /* 0x000000aea900723e */ /* 0x000fe200000010ff */
[----:B------:R-:W-:Y:S04]  /*159a0*/  IMAD.WIDE.U32 R136, R137, -0x326172a9, RZ ;  /* 0xcd9e8d5789887825 */ /* 0x000fe800078e00ff */
[----:B------:R-:W-:Y:S01]  /*159b0*/  FADD.FTZ R146, R169, R139 ;  /* 0x0000008ba9927221 */ /* 0x000fe20000010000 */
[----:B------:R-:W-:Y:S01]  /*159c0*/  LOP3.LUT R142, R137, UR32, R164, 0x96, !PT ;  /* 0x00000020898e7c12 */ /* 0x000fe2000f8e96a4 */
[----:B------:R-:W-:Y:S01]  /*159d0*/  FADD.FTZ R139, R168, R140 ;  /* 0x0000008ca88b7221 */ /* 0x000fe20000010000 */
[----:B--2---:R-:W-:Y:S01]  /*159e0*/  F2FP.BF16.PACK_AB R168, R135, R168 ;  /* 0x000000a887a8723e */ /* 0x004fe200000010ff */
[----:B------:R-:W-:Y:S04]  /*159f0*/  IMAD.WIDE.U32 R140, R141, -0x326172a9, RZ ;  /* 0xcd9e8d578d8c7825 */ /* 0x000fe800078e00ff */
[----:B------:R-:W-:Y:S01]  /*15a00*/  FADD.FTZ R137, R135, R139 ;  /* 0x0000008b87897221 */ /* 0x000fe20000010000 */
[----:B------:R-:W-:Y:S01]  /*15a10*/  LOP3.LUT R150, R141, UR31, R136, 0x96, !PT ;  /* 0x0000001f8d967c12 */ /* 0x000fe2000f8e9688 */
[----:B------:R-:W2:Y:S01]  /*15a20*/  MUFU.EX2 R135, R178 ;  /* 0x000000b200877308 */ /* 0x000ea20000000800 */
[----:B------:R-:W-:Y:S04]  /*15a30*/  IMAD.WIDE.U32 R142, R142, -0x2daee0ad, RZ ;  /* 0xd2511f538e8e7825 */ /* 0x000fe800078e00ff */
[----:B------:R-:W-:Y:S01]  /*15a40*/  IMAD.WIDE.U32 R150, R150, -0x2daee0ad, RZ ;  /* 0xd2511f5396967825 */ /* 0x000fe200078e00ff */
[----:B------:R-:W-:Y:S03]  /*15a50*/  LOP3.LUT R138, R143, UR24, R138, 0x96, !PT ;  /* 0x000000188f8a7c12 */ /* 0x000fe6000f8e968a */
[----:B------:R-:W-:Y:S01]  /*15a60*/  FADD.FTZ R136, R2, R146 ;  /* 0x0000009202887221 */ /* 0x000fe20000010000 */
[----:B------:R-:W-:Y:S01]  /*15a70*/  LOP3.LUT R142, R151, UR4, R142, 0x96, !PT ;  /* 0x00000004978e7c12 */ /* 0x000fe2000f8e968e */
[----:B------:R-:W-:Y:S01]  /*15a80*/  IMAD.WIDE.U32 R138, R138, -0x326172a9, RZ ;  /* 0xcd9e8d578a8a7825 */ /* 0x000fe200078e00ff */
[----:B------:R-:W-:Y:S01]  /*15a90*/  F2FP.BF16.PACK_AB R2, R144, R2 ;  /* 0x000000029002723e */ /* 0x000fe200000010ff */
[----:B------:R-:W4:Y:S02]  /*15aa0*/  MUFU.EX2 R141, R180 ;  /* 0x000000b4008d7308 */ /* 0x000f240000000800 */
[----:B------:R-:W-:Y:S01]  /*15ab0*/  IMAD.WIDE.U32 R142, R142, -0x326172a9, RZ ;  /* 0xcd9e8d578e8e7825 */ /* 0x000fe200078e00ff */
[----:B------:R-:W-:Y:S03]  /*15ac0*/  LOP3.LUT R148, R139, UR5, R140, 0x96, !PT ;  /* 0x000000058b947c12 */ /* 0x000fe6000f8e968c */
[----:B------:R-:W-:Y:S01]  /*15ad0*/  FADD.FTZ R144, R144, R136 ;  /* 0x0000008890907221 */ /* 0x000fe20000010000 */
[----:B------:R-:W-:Y:S01]  /*15ae0*/  LOP3.LUT R136, R143, UR22, R138, 0x96, !PT ;  /* 0x000000168f887c12 */ /* 0x000fe2000f8e968a */
[----:B---3--:R-:W-:Y:S02]  /*15af0*/  FADD.FTZ R139, R145, R137 ;  /* 0x00000089918b7221 */ /* 0x008fe40000010000 */
[----:B------:R-:W3:Y:S01]  /*15b00*/  MUFU.EX2 R137, R211 ;  /* 0x000000d300897308 */ /* 0x000ee20000000800 */
[C---:B--2---:R-:W-:Y:S01]  /*15b10*/  F2FP.BF16.PACK_AB R152, R135.reuse, R145 ;  /* 0x000000918798723e */ /* 0x044fe200000010ff */
[----:B------:R-:W-:Y:S01]  /*15b20*/  FADD.FTZ R145, R135, R139 ;  /* 0x0000008b87917221 */ /* 0x000fe20000010000 */
[----:B------:R-:W-:Y:S04]  /*15b30*/  LOP3.LUT R135, R136, 0xff, RZ, 0xc0, !PT ;  /* 0x000000ff88877812 */ /* 0x000fe800078ec0ff */
[----:B-1----:R-:W-:Y:S02]  /*15b40*/  ISETP.GE.U32.AND P0, PT, R175, R135, PT ;  /* 0x00000087af00720c */ /* 0x002fe40003f06070 */
[----:B------:R-:W-:Y:S01]  /*15b50*/  PRMT R135, R134, 0x7632, R135 ;  /* 0x0000763286877816 */ /* 0x000fe20000000087 */
[----:B------:R-:W-:Y:S01]  /*15b60*/  MUFU.EX2 R180, R228 ;  /* 0x000000e400b47308 */ /* 0x000fe20000000800 */
[----:B----4-:R-:W-:Y:S09]  /*15b70*/  FADD.FTZ R139, R141, R144 ;  /* 0x000000908d8b7221 */ /* 0x010ff20000010000 */
[----:B-----5:R-:W-:Y:S01]  /*15b80*/  @!P0 HFMA2.BF16_V2 R156, -RZ.H0_H0, RZ.H0_H0, -R134.H0_H0 ;  /* 0x200000ffff9c8231 */ /* 0x020fe20000340986 */
[C---:B---3--:R-:W-:Y:S01]  /*15b90*/  F2FP.BF16.PACK_AB R154, R137.reuse, R141 ;  /* 0x0000008d899a723e */ /* 0x048fe200000010ff */
[----:B------:R-:W-:Y:S03]  /*15ba0*/  FADD.FTZ R147, R137, R139 ;  /* 0x0000008b89937221 */ /* 0x000fe60000010000 */
[----:B------:R-:W-:Y:S01]  /*15bb0*/  PRMT R140, R156, 0x7610, R140 ;  /* 0x000076109c8c7816 */ /* 0x000fe2000000008c */
[----:B------:R1:W-:Y:S01]  /*15bc0*/  @!P0 STL.S16 [R1+0x78], R156 ;  /* 0x0000789c01008387 */ /* 0x0003e20000100600 */
[----:B------:R-:W-:Y:S01]  /*15bd0*/  PRMT R137, R134, 0x5410, R135 ;  /* 0x0000541086897816 */ /* 0x000fe20000000087 */
[----:B------:R-:W-:Y:S01]  /*15be0*/  MUFU.EX2 R139, R210 ;  /* 0x000000d2008b7308 */ /* 0x000fe20000000800 */
[----:B------:R-:W-:Y:S01]  /*15bf0*/  @!P0 PRMT R134, R140, 0x5410, RZ ;  /* 0x000054108c868816 */ /* 0x000fe200000000ff */
[----:B------:R2:W3:Y:S04]  /*15c00*/  LDL.S16 R160, [R1+0x70] ;  /* 0x0000700001a07983 */ /* 0x0004e80000100600 */
[----:B------:R4:W-:Y:S04]  /*15c10*/  STG.E.U16 [R212.64], R134 ;  /* 0x00000086d4007986 */ /* 0x0009e8000c101512 */
[----:B------:R2:W5:Y:S01]  /*15c20*/  LDL.S16 R155, [R1+0x6c] ;  /* 0x00006c00019b7983 */ /* 0x0005620000100600 */
[----:B------:R-:W2:Y:S01]  /*15c30*/  MUFU.EX2 R140, R181 ;  /* 0x000000b5008c7308 */ /* 0x000ea20000000800 */
[----:B-1----:R-:W-:Y:S01]  /*15c40*/  IMAD.MOV.U32 R156, RZ, RZ, R214 ;  /* 0x000000ffff9c7224 */ /* 0x002fe200078e00d6 */
[----:B----4-:R-:W-:Y:S02]  /*15c50*/  LOP3.LUT R134, R136, 0xffff, RZ, 0xc0, !PT ;  /* 0x0000ffff88867812 */ /* 0x010fe400078ec0ff */
[----:B--2---:R-:W-:Y:S02]  /*15c60*/  F2FP.BF16.PACK_AB R153, R139, R140 ;  /* 0x0000008c8b99723e */ /* 0x004fe400000010ff */
[----:B------:R-:W-:Y:S04]  /*15c70*/  SHF.R.U32.HI R134, RZ, 0x8, R134 ;  /* 0x00000008ff867819 */ /* 0x000fe80000011686 */
[----:B------:R-:W-:Y:S04]  /*15c80*/  LOP3.LUT R134, R134, 0xffff, RZ, 0xc0, !PT ;  /* 0x0000ffff86867812 */ /* 0x000fe800078ec0ff */
[C---:B------:R-:W-:Y:S02]  /*15c90*/  ISETP.GE.U32.AND P0, PT, R175.reuse, R134, PT ;  /* 0x00000086af00720c */ /* 0x040fe40003f06070 */
[--C-:B------:R-:W-:Y:S02]  /*15ca0*/  SHF.R.U32.HI R134, RZ, 0x10, R136.reuse ;  /* 0x00000010ff867819 */ /* 0x100fe40000011688 */
[----:B------:R-:W-:Y:S02]  /*15cb0*/  SHF.R.U32.HI R136, RZ, 0x18, R136 ;  /* 0x00000018ff887819 */ /* 0x000fe40000011688 */
[----:B------:R-:W-:Y:S02]  /*15cc0*/  LOP3.LUT R134, R134, 0xff, RZ, 0xc0, !PT ;  /* 0x000000ff86867812 */ /* 0x000fe400078ec0ff */
[C---:B------:R-:W-:Y:S02]  /*15cd0*/  ISETP.GE.U32.AND P1, PT, R175.reuse, R136, PT ;  /* 0x00000088af00720c */ /* 0x040fe40003f26070 */
[----:B------:R-:W-:Y:S02]  /*15ce0*/  ISETP.GE.U32.AND P6, PT, R175, R134, PT ;  /* 0x00000086af00720c */ /* 0x000fe40003fc6070 */
[----:B------:R-:W-:Y:S01]  /*15cf0*/  PRMT R134, R3, 0x7632, R134 ;  /* 0x0000763203867816 */ /* 0x000fe20000000086 */
[----:B------:R-:W-:Y:S05]  /*15d00*/  @!P0 HFMA2.BF16_V2 R149, -RZ.H0_H0, RZ.H0_H0, -R135.H0_H0 ;  /* 0x200000ffff958231 */ /* 0x000fea0000340987 */
[----:B------:R1:W-:Y:S01]  /*15d10*/  @!P0 STL.S16 [R1+0x74], R149 ;  /* 0x0000749501008387 */ /* 0x0003e20000100600 */
[----:B------:R-:W-:Y:S04]  /*15d20*/  PRMT R141, R149, 0x7610, R141 ;  /* 0x00007610958d7816 */ /* 0x000fe8000000008d */
[----:B------:R-:W-:Y:S01]  /*15d30*/  @!P0 PRMT R135, R141, 0x5410, RZ ;  /* 0x000054108d878816 */ /* 0x000fe200000000ff */
[----:B------:R-:W-:Y:S01]  /*15d40*/  @!P6 HFMA2.BF16_V2 R176, -RZ.H0_H0, RZ.H0_H0, -R3.H0_H0 ;  /* 0x200000ffffb0e231 */ /* 0x000fe20000340903 */
[----:B------:R2:W4:Y:S01]  /*15d50*/  LDL.S16 R141, [R1+0x60] ;  /* 0x00006000018d7983 */ /* 0x0005220000100600 */
[----:B------:R-:W-:Y:S03]  /*15d60*/  IADD3 R214, P0, R212, UR27, RZ ;  /* 0x0000001bd4d67c10 */ /* 0x000fe6000ff1e0ff */
[----:B------:R2:W-:Y:S01]  /*15d70*/  STG.E.U16 [R212.64+0x2], R135 ;  /* 0x00000287d4007986 */ /* 0x0005e2000c101512 */
[----:B------:R-:W-:Y:S02]  /*15d80*/  PRMT R136, R176, 0x7610, R136 ;  /* 0x00007610b0887816 */ /* 0x000fe40000000088 */
[----:B------:R-:W-:Y:S01]  /*15d90*/  IADD3.X R215, R213, UR26, RZ, P0, !PT ;  /* 0x0000001ad5d77c10 */ /* 0x000fe200087fe4ff */
[----:B-1----:R1:W4:Y:S04]  /*15da0*/  LDL.S16 R149, [R1+0x64] ;  /* 0x0000640001957983 */ /* 0x0023280000100600 */
[----:B------:R-:W-:Y:S04]  /*15db0*/  @!P6 STL.S16 [R1+0x7c], R176 ;  /* 0x00007cb00100e387 */ /* 0x000fe80000100600 */
[----:B------:R-:W-:Y:S01]  /*15dc0*/  LDSM.16.MT88.4 R176, [R183+0x13800] ;  /* 0x01380000b7b0783b */ /* 0x000fe20000004200 */
[----:B--2---:R-:W-:Y:S01]  /*15dd0*/  FADD.FTZ R135, R140, R145 ;  /* 0x000000918c877221 */ /* 0x004fe20000010000 */
[----:B------:R-:W-:Y:S02]  /*15de0*/  PRMT R140, R3, 0x5410, R134 ;  /* 0x00005410038c7816 */ /* 0x000fe40000000086 */
[----:B------:R-:W-:Y:S01]  /*15df0*/  @!P6 PRMT R3, R136, 0x5410, RZ ;  /* 0x000054108803e816 */ /* 0x000fe200000000ff */
[--C-:B------:R-:W-:Y:S03]  /*15e00*/  FADD.FTZ R146, R139, R135.reuse ;  /* 0x000000878b927221 */ /* 0x100fe60000010000 */
[----:B------:R1:W2:Y:S01]  /*15e10*/  LDL.S16 R136, [R1+0x3c] ;  /* 0x00003c0001887983 */ /* 0x0002a20000100600 */
[----:B------:R-:W-:Y:S03]  /*15e20*/  PRMT R135, R0, 0x7632, R135 ;  /* 0x0000763200877816 */ /* 0x000fe60000000087 */
[----:B------:R1:W-:Y:S02]  /*15e30*/  STG.E.U16 [R214.64], R3 ;  /* 0x00000003d6007986 */ /* 0x0003e4000c101512 */
[----:B-1----:R-:W-:Y:S04]  /*15e40*/  LOP3.LUT R3, R142, 0xff, RZ, 0xc0, !PT ;  /* 0x000000ff8e037812 */ /* 0x002fe800078ec0ff */
[----:B------:R-:W-:Y:S02]  /*15e50*/  ISETP.GE.U32.AND P0, PT, R175, R3, PT ;  /* 0x00000003af00720c */ /* 0x000fe40003f06070 */
[----:B------:R-:W-:Y:S01]  /*15e60*/  PRMT R3, R168, 0x7610, R3 ;  /* 0x00007610a8037816 */ /* 0x000fe20000000003 */
[----:B---3--:R-:W-:Y:S05]  /*15e70*/  @!P1 HFMA2.BF16_V2 R160, -RZ.H0_H0, RZ.H0_H0, -R134.H0_H0 ;  /* 0x200000ffffa09231 */ /* 0x008fea0000340986 */
[----:B------:R-:W-:Y:S01]  /*15e80*/  PRMT R139, R160, 0x7610, R139 ;  /* 0x00007610a08b7816 */ /* 0x000fe2000000008b */
[----:B------:R1:W-:Y:S04]  /*15e90*/  @!P1 STL.S16 [R1+0x70], R160 ;  /* 0x000070a001009387 */ /* 0x0003e80000100600 */
[----:B-----5:R-:W-:Y:S01]  /*15ea0*/  @!P0 HFMA2.BF16_V2 R155, -RZ.H0_H0, RZ.H0_H0, -R0.H0_H0 ;  /* 0x200000ffff9b8231 */ /* 0x020fe20000340900 */
[----:B------:R-:W-:Y:S02]  /*15eb0*/  @!P1 PRMT R134, R139, 0x5410, RZ ;  /* 0x000054108b869816 */ /* 0x000fe400000000ff */
[----:B------:R-:W-:Y:S02]  /*15ec0*/  PRMT R139, R0, 0x5410, R135 ;  /* 0x00005410008b7816 */ /* 0x000fe40000000087 */
[----:B------:R-:W-:Y:S01]  /*15ed0*/  PRMT R145, R155, 0x7610, R145 ;  /* 0x000076109b917816 */ /* 0x000fe20000000091 */
[----:B------:R-:W-:Y:S03]  /*15ee0*/  STG.E.U16 [R214.64+0x2], R134 ;  /* 0x00000286d6007986 */ /* 0x000fe6000c101512 */
[----:B------:R-:W-:Y:S01]  /*15ef0*/  @!P0 PRMT R0, R145, 0x5410, RZ ;  /* 0x0000541091008816 */ /* 0x000fe200000000ff */
[----:B------:R-:W-:Y:S04]  /*15f00*/  @!P0 STL.S16 [R1+0x6c], R155 ;  /* 0x00006c9b01008387 */ /* 0x000fe80000100600 */
[----:B------:R3:W-:Y:S04]  /*15f10*/  STG.E.U16 [R212.64+0x10], R0 ;  /* 0x00001000d4007986 */ /* 0x0007e8000c101512 */
[----:B-1----:R1:W5:Y:S01]  /*15f20*/  LDL.S16 R160, [R1+0x5c] ;  /* 0x00005c0001a07983 */ /* 0x0023620000100600 */
[----:B---3--:R-:W-:Y:S04]  /*15f30*/  LOP3.LUT R0, R142, 0xffff, RZ, 0xc0, !PT ;  /* 0x0000ffff8e007812 */ /* 0x008fe800078ec0ff */
[----:B------:R-:W-:Y:S04]  /*15f40*/  SHF.R.U32.HI R0, RZ, 0x8, R0 ;  /* 0x00000008ff007819 */ /* 0x000fe80000011600 */
[----:B------:R-:W-:Y:S04]  /*15f50*/  LOP3.LUT R0, R0, 0xffff, RZ, 0xc0, !PT ;  /* 0x0000ffff00007812 */ /* 0x000fe800078ec0ff */
[C---:B------:R-:W-:Y:S02]  /*15f60*/  ISETP.GE.U32.AND P1, PT, R175.reuse, R0, PT ;  /* 0x00000000af00720c */ /* 0x040fe40003f26070 */
[----:B------:R-:W-:Y:S04]  /*15f70*/  SHF.R.U32.HI R0, RZ, 0x10, R142 ;  /* 0x00000010ff007819 */ /* 0x000fe8000001168e */
[----:B------:R-:W-:Y:S04]  /*15f80*/  LOP3.LUT R0, R0, 0xff, RZ, 0xc0, !PT ;  /* 0x000000ff00007812 */ /* 0x000fe800078ec0ff */
[----:B------:R-:W-:Y:S02]  /*15f90*/  ISETP.GE.U32.AND P0, PT, R175, R0, PT ;  /* 0x00000000af00720c */ /* 0x000fe40003f06070 */
[----:B------:R-:W-:Y:S11]  /*15fa0*/  PRMT R0, R168, 0x7632, R0 ;  /* 0x00007632a8007816 */ /* 0x000ff60000000000 */
[----:B----4-:R-:W-:Y:S02]  /*15fb0*/  @!P0 HFMA2.BF16_V2 R141, -RZ.H0_H0, RZ.H0_H0, -R3.H0_H0 ;  /* 0x200000ffff8d8231 */ /* 0x010fe40000340903 */
[----:B------:R-:W-:Y:S03]  /*15fc0*/  @!P1 HFMA2.BF16_V2 R149, -RZ.H0_H0, RZ.H0_H0, -R135.H0_H0 ;  /* 0x200000ffff959231 */ /* 0x000fe60000340987 */
[----:B------:R-:W-:Y:S02]  /*15fd0*/  PRMT R134, R141, 0x7610, R134 ;  /* 0x000076108d867816 */ /* 0x000fe40000000086 */
[----:B------:R3:W-:Y:S01]  /*15fe0*/  @!P1 STL.S16 [R1+0x64], R149 ;  /* 0x0000649501009387 */ /* 0x0007e20000100600 */
[----:B------:R-:W-:Y:S03]  /*15ff0*/  PRMT R144, R149, 0x7610, R144 ;  /* 0x0000761095907816 */ /* 0x000fe60000000090 */
[----:B------:R4:W-:Y:S01]  /*16000*/  @!P0 STL.S16 [R1+0x60], R141 ;  /* 0x0000608d01008387 */ /* 0x0009e20000100600 */
[----:B------:R-:W-:Y:S02]  /*16010*/  @!P1 PRMT R135, R144, 0x5410, RZ ;  /* 0x0000541090879816 */ /* 0x000fe400000000ff */
[----:B------:R-:W-:Y:S02]  /*16020*/  PRMT R144, R3, 0x5410, R0 ;  /* 0x0000541003907816 */ /* 0x000fe40000000000 */
[----:B------:R-:W-:Y:S01]  /*16030*/  @!P0 PRMT R3, R134, 0x5410, RZ ;  /* 0x0000541086038816 */ /* 0x000fe200000000ff */
[----:B------:R1:W-:Y:S01]  /*16040*/  STG.E.U16 [R212.64+0x12], R135 ;  /* 0x00001287d4007986 */ /* 0x0003e2000c101512 */
[----:B------:R-:W-:Y:S03]  /*16050*/  MUFU.EX2 R134, R223 ;  /* 0x000000df00867308 */ /* 0x000fe60000000800 */
[----:B------:R2:W-:Y:S01]  /*16060*/  STG.E.U16 [R214.64+0x10], R3 ;  /* 0x00001003d6007986 */ /* 0x0005e2000c101512 */
[----:B---3--:R-:W-:Y:S06]  /*16070*/  IMAD.WIDE.U32 R148, R148, -0x2daee0ad, RZ ;  /* 0xd2511f5394947825 */ /* 0x008fec00078e00ff */
[----:B----4-:R3:W4:Y:S10]  /*16080*/  MUFU.EX2 R141, R222 ;  /* 0x000000de008d7308 */ /* 0x0107340000000800 */
[----:B-1----:R-:W-:Y:S01]  /*16090*/  MUFU.EX2 R135, R221 ;  /* 0x000000dd00877308 */ /* 0x002fe20000000800 */
[----:B--2---:R-:W-:Y:S01]  /*160a0*/  SHF.R.U32.HI R3, RZ, 0x18, R142 ;  /* 0x00000018ff037819 */ /* 0x004fe2000001168e */
[----:B---3--:R-:W1:Y:S01]  /*160b0*/  LDC.U8 R222, c[0x0][0x2d8] ;  /* 0x0000b600ffde7b82 */ /* 0x008e620000000000 */
[----:B----4-:R-:W-:Y:S04]  /*160c0*/  FADD.FTZ R145, R141, R147 ;  /* 0x000000938d917221 */ /* 0x010fe80000010000 */
[----:B------:R-:W-:Y:S01]  /*160d0*/  FADD.FTZ R145, R134, R145 ;  /* 0x0000009186917221 */ /* 0x000fe20000010000 */
[----:B-1----:R-:W-:Y:S11]  /*160e0*/  ISETP.GE.U32.AND P0, PT, R222, R3, PT ;  /* 0x00000003de00720c */ /* 0x002ff60003f06070 */
[----:B------:R-:W-:Y:S02]  /*160f0*/  @!UPT UIADD3 URZ, URZ, URZ, URZ ;  /* 0x0000003f3f3ff290 */ /* 0x000fe4000fffe03f */
[----:B------:R-:W-:Y:S05]  /*16100*/  @!P0 HFMA2.BF16_V2 R136, -RZ.H0_H0, RZ.H0_H0, -R0.H0_H0 ;  /* 0x200000ffff888231 */ /* 0x000fea0000340900 */
[----:B------:R1:W-:Y:S01]  /*16110*/  @!P0 STL.S16 [R1+0x3c], R136 ;  /* 0x00003c8801008387 */ /* 0x0003e20000100600 */
[----:B------:R-:W-:Y:S03]  /*16120*/  PRMT R3, R136, 0x7610, R3 ;  /* 0x0000761088037816 */ /* 0x000fe60000000003 */
[----:B------:R2:W3:Y:S01]  /*16130*/  LDL.S16 R155, [R1+0x58] ;  /* 0x00005800019b7983 */ /* 0x0004e20000100600 */
[----:B------:R-:W-:Y:S02]  /*16140*/  @!P0 PRMT R0, R3, 0x5410, RZ ;  /* 0x0000541003008816 */ /* 0x000fe400000000ff */
[C-C-:B------:R-:W-:Y:S01]  /*16150*/  LOP3.LUT R3, R149.reuse, UR14, R150.reuse, 0x96, !PT ;  /* 0x0000000e95037c12 */ /* 0x140fe2000f8e9696 */
[----:B------:R2:W4:Y:S01]  /*16160*/  LDL.S16 R174, [R1+0x54] ;  /* 0x0000540001ae7983 */ /* 0x0005220000100600 */
[----:B------:R-:W-:Y:S03]  /*16170*/  LOP3.LUT R150, R149, UR14, R150, 0x96, !PT ;  /* 0x0000000e95967c12 */ /* 0x000fe6000f8e9696 */
[----:B------:R2:W-:Y:S01]  /*16180*/  STG.E.U16 [R214.64+0x12], R0 ;  /* 0x00001200d6007986 */ /* 0x0005e2000c101512 */
[----:B-1----:R-:W1:Y:S01]  /*16190*/  MUFU.EX2 R136, R220 ;  /* 0x000000dc00887308 */ /* 0x002e620000000800 */
[----:B--2---:R-:W-:Y:S02]  /*161a0*/  F2FP.BF16.PACK_AB R0, R134, R141 ;  /* 0x0000008d8600723e */ /* 0x004fe400000010ff */
[----:B------:R-:W-:Y:S04]  /*161b0*/  LOP3.LUT R134, R3, 0xff, RZ, 0xc0, !PT ;  /* 0x000000ff03867812 */ /* 0x000fe800078ec0ff */
[----:B------:R-:W-:Y:S02]  /*161c0*/  ISETP.GE.U32.AND P0, PT, R222, R134, PT ;  /* 0x00000086de00720c */ /* 0x000fe40003f06070 */
[----:B------:R-:W-:Y:S01]  /*161d0*/  PRMT R134, R2, 0x7632, R134 ;  /* 0x0000763202867816 */ /* 0x000fe20000000086 */
[----:B-1----:R-:W-:Y:S01]  /*161e0*/  FADD.FTZ R141, R136, R146 ;  /* 0x00000092888d7221 */ /* 0x002fe20000010000 */
[C---:B------:R-:W-:Y:S02]  /*161f0*/  F2FP.BF16.PACK_AB R162, R135.reuse, R136 ;  /* 0x0000008887a2723e */ /* 0x040fe400000010ff */
[----:B------:R-:W-:Y:S01]  /*16200*/  PRMT R147, R2, 0x5410, R134 ;  /* 0x0000541002937816 */ /* 0x000fe20000000086 */
[----:B------:R-:W-:Y:S01]  /*16210*/  FADD.FTZ R151, R135, R141 ;  /* 0x0000008d87977221 */ /* 0x000fe20000010000 */
[----:B------:R-:W-:Y:S10]  /*16220*/  MUFU.EX2 R136, R224 ;  /* 0x000000e000887308 */ /* 0x000ff40000000800 */
[----:B------:R-:W1:Y:S02]  /*16230*/  MUFU.EX2 R135, R225 ;  /* 0x000000e100877308 */ /* 0x000e640000000800 */
[----:B-1----:R-:W-:Y:S01]  /*16240*/  F2FP.BF16.PACK_AB R161, R135, R136 ;  /* 0x0000008887a1723e */ /* 0x002fe200000010ff */
[----:B-----5:R-:W-:Y:S05]  /*16250*/  @!P0 HFMA2.BF16_V2 R160, -RZ.H0_H0, RZ.H0_H0, -R2.H0_H0 ;  /* 0x200000ffffa08231 */ /* 0x020fea0000340902 */
[----:B------:R-:W-:Y:S01]  /*16260*/  PRMT R158, R160, 0x7610, R158 ;  /* 0x00007610a09e7816 */ /* 0x000fe2000000009e */
[----:B------:R1:W-:Y:S03]  /*16270*/  @!P0 STL.S16 [R1+0x5c], R160 ;  /* 0x00005ca001008387 */ /* 0x0003e60000100600 */
[----:B------:R-:W-:Y:S01]  /*16280*/  @!P0 PRMT R2, R158, 0x5410, RZ ;  /* 0x000054109e028816 */ /* 0x000fe200000000ff */
[----:B------:R2:W5:Y:S04]  /*16290*/  LDL.S16 R172, [R1+0x50] ;  /* 0x0000500001ac7983 */ /* 0x0005680000100600 */
[----:B------:R2:W-:Y:S04]  /*162a0*/  STG.E.U16 [R212.64+0x20], R2 ;  /* 0x00002002d4007986 */ /* 0x0005e8000c101512 */
[----:B-1----:R1:W5:Y:S01]  /*162b0*/  LDL.S16 R160, [R1+0x4c] ;  /* 0x00004c0001a07983 */ /* 0x0023620000100600 */
[----:B--2---:R-:W-:Y:S04]  /*162c0*/  LOP3.LUT R2, R3, 0xffff, RZ, 0xc0, !PT ;  /* 0x0000ffff03027812 */ /* 0x004fe800078ec0ff */
[----:B------:R-:W-:Y:S04]  /*162d0*/  SHF.R.U32.HI R2, RZ, 0x8, R2 ;  /* 0x00000008ff027819 */ /* 0x000fe80000011602 */
[----:B------:R-:W-:Y:S04]  /*162e0*/  LOP3.LUT R2, R2, 0xffff, RZ, 0xc0, !PT ;  /* 0x0000ffff02027812 */ /* 0x000fe800078ec0ff */
[----:B------:R-:W-:Y:S02]  /*162f0*/  ISETP.GE.U32.AND P0, PT, R222, R2, PT ;  /* 0x00000002de00720c */ /* 0x000fe40003f06070 */
[--C-:B------:R-:W-:Y:S02]  /*16300*/  SHF.R.U32.HI R2, RZ, 0x10, R3.reuse ;  /* 0x00000010ff027819 */ /* 0x100fe40000011603 */
[----:B------:R-:W-:Y:S02]  /*16310*/  SHF.R.U32.HI R3, RZ, 0x18, R3 ;  /* 0x00000018ff037819 */ /* 0x000fe40000011603 */
[----:B------:R-:W-:Y:S02]  /*16320*/  LOP3.LUT R2, R2, 0xff, RZ, 0xc0, !PT ;  /* 0x000000ff02027812 */ /* 0x000fe400078ec0ff */
[C---:B------:R-:W-:Y:S02]  /*16330*/  ISETP.GE.U32.AND P1, PT, R222.reuse, R3, PT ;  /* 0x00000003de00720c */ /* 0x040fe40003f26070 */
[----:B------:R-:W-:Y:S02]  /*16340*/  ISETP.GE.U32.AND P6, PT, R222, R2, PT ;  /* 0x00000002de00720c */ /* 0x000fe40003fc6070 */
[----:B------:R-:W-:Y:S02]  /*16350*/  PRMT R3, R152, 0x7610, R3 ;  /* 0x0000761098037816 */ /* 0x000fe40000000003 */
[----:B------:R-:W-:Y:S01]  /*16360*/  LOP3.LUT R2, R148, 0xff, RZ, 0xc0, !PT ;  /* 0x000000ff94027812 */ /* 0x000fe200078ec0ff */
[----:B---3--:R-:W-:Y:S08]  /*16370*/  @!P0 HFMA2.BF16_V2 R155, -RZ.H0_H0, RZ.H0_H0, -R134.H0_H0 ;  /* 0x200000ffff9b8231 */ /* 0x008ff00000340986 */
[----:B----4-:R-:W-:Y:S01]  /*16380*/  @!P6 HFMA2.BF16_V2 R174, -RZ.H0_H0, RZ.H0_H0, -R3.H0_H0 ;  /* 0x200000ffffaee231 */ /* 0x010fe20000340903 */
[----:B------:R2:W-:Y:S01]  /*16390*/  @!P0 STL.S16 [R1+0x58], R155 ;  /* 0x0000589b01008387 */ /* 0x0005e20000100600 */
[----:B------:R-:W-:Y:S03]  /*163a0*/  PRMT R141, R155, 0x7610, R141 ;  /* 0x000076109b8d7816 */ /* 0x000fe6000000008d */
[----:B------:R1:W3:Y:S01]  /*163b0*/  LDL.S16 R169, [R1+0x38] ;  /* 0x0000380001a97983 */ /* 0x0002e20000100600 */
[----:B------:R-:W-:Y:S02]  /*163c0*/  @!P0 PRMT R134, R141, 0x5410, RZ ;  /* 0x000054108d868816 */ /* 0x000fe400000000ff */
[----:B------:R-:W-:Y:S01]  /*163d0*/  ISETP.GE.U32.AND P0, PT, R222, R2, PT ;  /* 0x00000002de00720c */ /* 0x000fe20003f06070 */
[----:B------:R1:W4:Y:S01]  /*163e0*/  LDL.S16 R158, [R1+0x34] ;  /* 0x00003400019e7983 */ /* 0x0003220000100600 */
[----:B------:R-:W-:Y:S02]  /*163f0*/  PRMT R159, R174, 0x7610, R159 ;  /* 0x00007610ae9f7816 */ /* 0x000fe4000000009f */
[----:B------:R-:W-:Y:S01]  /*16400*/  PRMT R2, R152, 0x7632, R2 ;  /* 0x0000763298027816 */ /* 0x000fe20000000002 */
[----:B------:R1:W-:Y:S01]  /*16410*/  STG.E.U16 [R212.64+0x22], R134 ;  /* 0x00002286d4007986 */ /* 0x0003e2000c101512 */
[----:B------:R-:W-:Y:S02]  /*16420*/  LOP3.LUT R141, R148, 0xffff, RZ, 0xc0, !PT ;  /* 0x0000ffff948d7812 */ /* 0x000fe400078ec0ff */
[----:B------:R-:W-:Y:S02]  /*16430*/  PRMT R146, R3, 0x5410, R2 ;  /* 0x0000541003927816 */ /* 0x000fe40000000002 */
[----:B------:R-:W-:Y:S02]  /*16440*/  @!P6 PRMT R3, R159, 0x5410, RZ ;  /* 0x000054109f03e816 */ /* 0x000fe400000000ff */
[----:B------:R-:W-:Y:S03]  /*16450*/  SHF.R.U32.HI R141, RZ, 0x8, R141 ;  /* 0x00000008ff8d7819 */ /* 0x000fe6000001168d */
[----:B------:R1:W-:Y:S04]  /*16460*/  STG.E.U16 [R214.64+0x20], R3 ;  /* 0x00002003d6007986 */ /* 0x0003e8000c101512 */
[----:B--2---:R2:W2:Y:S04]  /*16470*/  LDL.S16 R155, [R1+0x30] ;  /* 0x00003000019b7983 */ /* 0x0044a80000100600 */
[----:B------:R-:W-:Y:S01]  /*16480*/  @!P6 STL.S16 [R1+0x54], R174 ;  /* 0x000054ae0100e387 */ /* 0x000fe20000100600 */
[----:B-1----:R-:W-:Y:S01]  /*16490*/  LOP3.LUT R134, R141, 0xffff, RZ, 0xc0, !PT ;  /* 0x0000ffff8d867812 */ /* 0x002fe200078ec0ff */
[----:B------:R-:W-:Y:S03]  /*164a0*/  FADD.FTZ R141, R136, R145 ;  /* 0x00000091888d7221 */ /* 0x000fe60000010000 */
[----:B------:R-:W-:Y:S01]  /*164b0*/  ISETP.GE.U32.AND P6, PT, R222, R134, PT ;  /* 0x00000086de00720c */ /* 0x000fe20003fc6070 */
[----:B------:R-:W-:Y:S01]  /*164c0*/  FADD.FTZ R159, R135, R141 ;  /* 0x0000008d879f7221 */ /* 0x000fe20000010000 */
[----:B------:R-:W-:Y:S02]  /*164d0*/  PRMT R135, R154, 0x7610, R135 ;  /* 0x000076109a877816 */ /* 0x000fe40000000087 */
[--C-:B------:R-:W-:Y:S02]  /*164e0*/  SHF.R.U32.HI R134, RZ, 0x10, R148.reuse ;  /* 0x00000010ff867819 */ /* 0x100fe40000011694 */
[----:B------:R-:W-:Y:S02]  /*164f0*/  SHF.R.U32.HI R3, RZ, 0x18, R148 ;  /* 0x00000018ff037819 */ /* 0x000fe40000011694 */
[----:B------:R-:W-:Y:S02]  /*16500*/  LOP3.LUT R136, R134, 0xff, RZ, 0xc0, !PT ;  /* 0x000000ff86887812 */ /* 0x000fe400078ec0ff */
[----:B------:R-:W-:Y:S01]  /*16510*/  PRMT R134, R154, 0x7632, R134 ;  /* 0x000076329a867816 */ /* 0x000fe20000000086 */
[----:B-----5:R-:W-:Y:S05]  /*16520*/  @!P1 HFMA2.BF16_V2 R172, -RZ.H0_H0, RZ.H0_H0, -R2.H0_H0 ;  /* 0x200000ffffac9231 */ /* 0x020fea0000340902 */
[----:B------:R-:W-:Y:S01]  /*16530*/  PRMT R152, R172, 0x7610, R152 ;  /* 0x00007610ac987816 */ /* 0x000fe20000000098 */
[----:B------:R-:W-:Y:S03]  /*16540*/  @!P1 STL.S16 [R1+0x50], R172 ;  /* 0x000050ac01009387 */ /* 0x000fe60000100600 */
[----:B------:R-:W-:Y:S02]  /*16550*/  @!P1 PRMT R2, R152, 0x5410, RZ ;  /* 0x0000541098029816 */ /* 0x000fe400000000ff */
[----:B------:R-:W-:Y:S02]  /*16560*/  ISETP.GE.U32.AND P1, PT, R222, R136, PT ;  /* 0x00000088de00720c */ /* 0x000fe40003f26070 */
[----:B------:R-:W-:Y:S01]  /*16570*/  PRMT R152, R135, 0x5410, R134 ;  /* 0x0000541087987816 */ /* 0x000fe20000000086 */
[----:B------:R1:W-:Y:S01]  /*16580*/  STG.E.U16 [R214.64+0x22], R2 ;  /* 0x00002202d6007986 */ /* 0x0003e2000c101512 */
[----:B------:R-:W-:Y:S01]  /*16590*/  MUFU.EX2 R136, R227 ;  /* 0x000000e300887308 */ /* 0x000fe20000000800 */
[----:B------:R-:W-:Y:S05]  /*165a0*/  @!P0 HFMA2.BF16_V2 R160, -RZ.H0_H0, RZ.H0_H0, -R135.H0_H0 ;  /* 0x200000ffffa08231 */ /* 0x000fea0000340987 */
[----:B------:R-:W-:Y:S01]  /*165b0*/  PRMT R141, R160, 0x7610, R141 ;  /* 0x00007610a08d7816 */ /* 0x000fe2000000008d */
[----:B------:R5:W-:Y:S03]  /*165c0*/  @!P0 STL.S16 [R1+0x4c], R160 ;  /* 0x00004ca001008387 */ /* 0x000be60000100600 */
[----:B------:R-:W-:Y:S02]  /*165d0*/  @!P0 PRMT R135, R141, 0x5410, RZ ;  /* 0x000054108d878816 */ /* 0x000fe400000000ff */
[----:B------:R-:W-:Y:S02]  /*165e0*/  ISETP.GE.U32.AND P0, PT, R222, R3, PT ;  /* 0x00000003de00720c */ /* 0x000fe40003f06070 */
[----:B------:R-:W-:Y:S01]  /*165f0*/  PRMT R3, R153, 0x7610, R3 ;  /* 0x0000761099037816 */ /* 0x000fe20000000003 */
[----:B------:R-:W-:Y:S01]  /*16600*/  STG.E.U16 [R212.64+0x30], R135 ;  /* 0x00003087d4007986 */ /* 0x000fe2000c101512 */
[----:B------:R-:W-:Y:S02]  /*16610*/  LOP3.LUT R141, R157, UR35, RZ, 0x3c, !PT ;  /* 0x000000239d8d7c12 */ /* 0x000fe4000f8e3cff */
[----:B-1----:R-:W-:Y:S03]  /*16620*/  PRMT R2, R153, 0x7632, R2 ;  /* 0x0000763299027816 */ /* 0x002fe60000000002 */
[----:B------:R-:W-:Y:S02]  /*16630*/  IMAD.WIDE.U32 R156, R141, -0x326172a9, RZ ;  /* 0xcd9e8d578d9c7825 */ /* 0x000fe400078e00ff */
[----:B------:R-:W-:Y:S03]  /*16640*/  MUFU.EX2 R141, R231 ;  /* 0x000000e7008d7308 */ /* 0x000fe60000000800 */
[----:B------:R-:W-:Y:S07]  /*16650*/  LOP3.LUT R156, R165, UR33, R156, 0x96, !PT ;  /* 0x00000021a59c7c12 */ /* 0x000fee000f8e969c */
[----:B-----5:R-:W1:Y:S01]  /*16660*/  MUFU.EX2 R160, R226 ;  /* 0x000000e200a07308 */ /* 0x020e620000000800 */
[----:B---3--:R-:W-:Y:S02]  /*16670*/  @!P6 HFMA2.BF16_V2 R169, -RZ.H0_H0, RZ.H0_H0, -R134.H0_H0 ;  /* 0x200000ffffa9e231 */ /* 0x008fe40000340986 */
[----:B----4-:R-:W-:Y:S03]  /*16680*/  @!P1 HFMA2.BF16_V2 R158, -RZ.H0_H0, RZ.H0_H0, -R3.H0_H0 ;  /* 0x200000ffff9e9231 */ /* 0x010fe60000340903 */
[----:B------:R3:W-:Y:S01]  /*16690*/  @!P6 STL.S16 [R1+0x38], R169 ;  /* 0x000038a90100e387 */ /* 0x0007e20000100600 */
[----:B------:R-:W-:Y:S03]  /*166a0*/  PRMT R153, R169, 0x7610, R153 ;  /* 0x00007610a9997816 */ /* 0x000fe60000000099 */
[----:B------:R-:W-:Y:S01]  /*166b0*/  @!P1 STL.S16 [R1+0x34], R158 ;  /* 0x0000349e01009387 */ /* 0x000fe20000100600 */
[----:B------:R-:W-:Y:S02]  /*166c0*/  @!P6 PRMT R134, R153, 0x5410, RZ ;  /* 0x000054109986e816 */ /* 0x000fe400000000ff */
[----:B------:R-:W-:Y:S02]  /*166d0*/  PRMT R154, R158, 0x7610, R154 ;  /* 0x000076109e9a7816 */ /* 0x000fe4000000009a */
[----:B------:R-:W-:Y:S01]  /*166e0*/  PRMT R153, R3, 0x5410, R2 ;  /* 0x0000541003997816 */ /* 0x000fe20000000002 */
[----:B------:R1:W-:Y:S01]  /*166f0*/  STG.E.U16 [R212.64+0x32], R134 ;  /* 0x00003286d4007986 */ /* 0x0003e2000c101512 */
[----:B------:R-:W-:Y:S05]  /*16700*/  @!P1 PRMT R3, R154, 0x5410, RZ ;  /* 0x000054109a039816 */ /* 0x000fea00000000ff */
[----:B------:R4:W-:Y:S01]  /*16710*/  STG.E.U16 [R214.64+0x30], R3 ;  /* 0x00003003d6007986 */ /* 0x0009e2000c101512 */
[----:B--2---:R-:W-:Y:S05]  /*16720*/  @!P0 HFMA2.BF16_V2 R155, -RZ.H0_H0, RZ.H0_H0, -R2.H0_H0 ;  /* 0x200000ffff9b8231 */ /* 0x004fea0000340902 */
[----:B------:R-:W-:Y:S01]  /*16730*/  @!P0 STL.S16 [R1+0x30], R155 ;  /* 0x0000309b01008387 */ /* 0x000fe20000100600 */
[----:B------:R-:W-:Y:S03]  /*16740*/  PRMT R145, R155, 0x7610, R145 ;  /* 0x000076109b917816 */ /* 0x000fe60000000091 */
[----:B------:R2:W5:Y:S01]  /*16750*/  LDL.S16 R172, [R1+0x68] ;  /* 0x0000680001ac7983 */ /* 0x0005620000100600 */
[----:B------:R-:W-:Y:S02]  /*16760*/  @!P0 PRMT R2, R145, 0x5410, RZ ;  /* 0x0000541091028816 */ /* 0x000fe400000000ff */
[----:B------:R-:W2:Y:S01]  /*16770*/  MUFU.EX2 R145, R230 ;  /* 0x000000e600917308 */ /* 0x000ea20000000800 */
[----:B---3--:R3:W3:Y:S04]  /*16780*/  LDL.S16 R169, [R1+0x48] ;  /* 0x0000480001a97983 */ /* 0x0086e80000100600 */
[----:B------:R2:W-:Y:S01]  /*16790*/  STG.E.U16 [R214.64+0x32], R2 ;  /* 0x00003202d6007986 */ /* 0x0005e2000c101512 */
[----:B-1----:R-:W-:Y:S01]  /*167a0*/  FADD.FTZ R134, R160, R151 ;  /* 0x00000097a0867221 */ /* 0x002fe20000010000 */
[C---:B------:R-:W-:Y:S02]  /*167b0*/  F2FP.BF16.PACK_AB R160, R136.reuse, R160 ;  /* 0x000000a088a0723e */ /* 0x040fe400000010ff */
[----:B------:R1:W3:Y:S01]  /*167c0*/  LDL.S16 R174, [R1+0x44] ;  /* 0x0000440001ae7983 */ /* 0x0002e20000100600 */
[----:B------:R-:W-:Y:S01]  /*167d0*/  FADD.FTZ R151, R136, R134 ;  /* 0x0000008688977221 */ /* 0x000fe20000010000 */
[----:B----4-:R-:W-:Y:S01]  /*167e0*/  LOP3.LUT R3, R157, UR29, R166, 0x96, !PT ;  /* 0x0000001d9d037c12 */ /* 0x010fe2000f8e96a6 */
[----:B------:R-:W-:Y:S01]  /*167f0*/  IMAD.WIDE.U32 R156, R156, -0x2daee0ad, RZ ;  /* 0xd2511f539c9c7825 */ /* 0x000fe200078e00ff */
[----:B------:R-:W-:Y:S01]  /*16800*/  MUFU.EX2 R136, R232 ;  /* 0x000000e800887308 */ /* 0x000fe20000000800 */
[----:B--2---:R-:W-:Y:S04]  /*16810*/  F2FP.BF16.PACK_AB R163, R141, R145 ;  /* 0x000000918da3723e */ /* 0x004fe800000010ff */
[----:B------:R-:W-:Y:S01]  /*16820*/  PRMT R181, R163, 0x7632, R181 ;  /* 0x00007632a3b57816 */ /* 0x000fe200000000b5 */
[----:B------:R-:W-:Y:S05]  /*16830*/  IMAD.WIDE.U32 R2, R3, -0x2daee0ad, RZ ;  /* 0xd2511f5303027825 */ /* 0x000fea00078e00ff */
[----:B------:R-:W-:Y:S02]  /*16840*/  LOP3.LUT R154, R3, UR30, R250, 0x96, !PT ;  /* 0x0000001e039a7c12 */ /* 0x000fe4000f8e96fa */
[----:B------:R-:W-:Y:S03]  /*16850*/  LOP3.LUT R2, R157, UR34, R2, 0x96, !PT ;  /* 0x000000229d027c12 */ /* 0x000fe6000f8e9602 */
[----:B------:R-:W-:Y:S04]  /*16860*/  IMAD.WIDE.U32 R154, R154, -0x326172a9, RZ ;  /* 0xcd9e8d579a9a7825 */ /* 0x000fe800078e00ff */
[----:B------:R-:W-:Y:S01]  /*16870*/  IMAD.WIDE.U32 R2, R2, -0x326172a9, RZ ;  /* 0xcd9e8d5702027825 */ /* 0x000fe200078e00ff */
[----:B------:R-:W-:Y:S04]  /*16880*/  LOP3.LUT R134, R155, UR32, R164, 0x96, !PT ;  /* 0x000000209b867c12 */ /* 0x000fe8000f8e96a4 */
[----:B------:R-:W-:Y:S01]  /*16890*/  LOP3.LUT R154, R3, UR31, R154, 0x96, !PT ;  /* 0x0000001f039a7c12 */ /* 0x000fe2000f8e969a */
[----:B------:R-:W-:Y:S04]  /*168a0*/  IMAD.WIDE.U32 R134, R134, -0x2daee0ad, RZ ;  /* 0xd2511f5386867825 */ /* 0x000fe800078e00ff */
[----:B------:R-:W-:Y:S01]  /*168b0*/  IMAD.WIDE.U32 R166, R154, -0x2daee0ad, RZ ;  /* 0xd2511f539aa67825 */ /* 0x000fe200078e00ff */
[----:B------:R-:W-:Y:S01]  /*168c0*/  LOP3.LUT R156, R135, UR24, R156, 0x96, !PT ;  /* 0x00000018879c7c12 */ /* 0x000fe2000f8e969c */
[----:B------:R-:W-:Y:S01]  /*168d0*/  UMOV UR24, UR8 ;  /* 0x0000000800187c82 */ /* 0x000fe20008000000 */
[----:B------:R-:W2:Y:S02]  /*168e0*/  MUFU.EX2 R135, R229 ;  /* 0x000000e500877308 */ /* 0x000ea40000000800 */
[----:B------:R-:W-:Y:S01]  /*168f0*/  LOP3.LUT R158, R167, UR4, R134, 0x96, !PT ;  /* 0x00000004a79e7c12 */ /* 0x000fe2000f8e9686 */
[----:B------:R-:W-:Y:S05]  /*16900*/  IMAD.WIDE.U32 R164, R156, -0x326172a9, RZ ;  /* 0xcd9e8d579ca47825 */ /* 0x000fea00078e00ff */
[----:B------:R-:W-:Y:S01]  /*16910*/  LOP3.LUT R210, R165, UR5, R2, 0x96, !PT ;  /* 0x00000005a5d27c12 */ /* 0x000fe2000f8e9602 */
[----:B------:R-:W-:Y:S01]  /*16920*/  FADD.FTZ R2, R145, R159 ;  /* 0x0000009f91027221 */ /* 0x000fe20000010000 */
[----:B------:R-:W4:Y:S01]  /*16930*/  MUFU.EX2 R134, R233 ;  /* 0x000000e900867308 */ /* 0x000f220000000800 */
[----:B------:R-:W-:Y:S04]  /*16940*/  IMAD.WIDE.U32 R158, R158, -0x326172a9, RZ ;  /* 0xcd9e8d579e9e7825 */ /* 0x000fe800078e00ff */
[----:B------:R-:W-:Y:S01]  /*16950*/  FADD.FTZ R141, R141, R2 ;  /* 0x000000028d8d7221 */ /* 0x000fe20000010000 */
[----:B------:R-:W-:Y:S01]  /*16960*/  LOP3.LUT R3, R159, UR22, R164, 0x96, !PT ;  /* 0x000000169f037c12 */ /* 0x000fe2000f8e96a4 */
[----:B------:R-:W-:Y:S02]  /*16970*/  FADD.FTZ R2, R180, R151 ;  /* 0x00000097b4027221 */ /* 0x000fe40000010000 */
[----:B------:R-:W-:Y:S04]  /*16980*/  IMAD.WIDE.U32 R210, R210, -0x2daee0ad, RZ ;  /* 0xd2511f53d2d27825 */ /* 0x000fe800078e00ff */
[----:B--2---:R-:W-:Y:S01]  /*16990*/  FADD.FTZ R145, R135, R2 ;  /* 0x0000000287917221 */ /* 0x004fe20000010000 */
[----:B------:R-:W-:Y:S02]  /*169a0*/  LOP3.LUT R2, R3, 0xff, RZ, 0xc0, !PT ;  /* 0x000000ff03027812 */ /* 0x000fe400078ec0ff */
[----:B------:R-:W-:Y:S01]  /*169b0*/  F2FP.BF16.PACK_AB R180, R135, R180 ;  /* 0x000000b487b4723e */ /* 0x000fe200000010ff */
[----:B------:R-:W-:Y:S01]  /*169c0*/  FADD.FTZ R135, R136, R141 ;  /* 0x0000008d88877221 */ /* 0x000fe20000010000 */
[----:B------:R-:W-:Y:S02]  /*169d0*/  ISETP.GE.U32.AND P0, PT, R222, R2, PT ;  /* 0x00000002de00720c */ /* 0x000fe40003f06070 */
[----:B------:R-:W-:Y:S02]  /*169e0*/  PRMT R2, R0, 0x7632, R2 ;  /* 0x0000763200027816 */ /* 0x000fe40000000002 */
[C---:B----4-:R-:W-:Y:S01]  /*169f0*/  F2FP.BF16.PACK_AB R165, R134.reuse, R136 ;  /* 0x0000008886a5723e */ /* 0x050fe200000010ff */
[--C-:B------:R-:W-:Y:S01]  /*16a00*/  FADD.FTZ R134, R134, R135.reuse ;  /* 0x0000008786867221 */ /* 0x100fe20000010000 */
[----:B------:R-:W-:Y:S02]  /*16a10*/  PRMT R157, R0, 0x5410, R2 ;  /* 0x00005410009d7816 */ /* 0x000fe40000000002 */
[----:B------:R-:W-:Y:S05]  /*16a20*/  PRMT R135, R161, 0x7610, R135 ;  /* 0x00007610a1877816 */ /* 0x000fea0000000087 */
[----:B-----5:R-:W-:Y:S05]  /*16a30*/  @!P0 HFMA2.BF16_V2 R172, -RZ.H0_H0, RZ.H0_H0, -R0.H0_H0 ;  /* 0x200000ffffac8231 */ /* 0x020fea0000340900 */
[----:B------:R2:W-:Y:S01]  /*16a40*/  @!P0 STL.S16 [R1+0x68], R172 ;  /* 0x000068ac01008387 */ /* 0x0005e20000100600 */
[----:B------:R-:W-:Y:S03]  /*16a50*/  PRMT R155, R172, 0x7610, R155 ;  /* 0x00007610ac9b7816 */ /* 0x000fe6000000009b */
[----:B------:R4:W-:Y:S01]  /*16a60*/  STL [R1+0x84], R134 ;  /* 0x0000848601007387 */ /* 0x0009e20000100800 */
[----:B------:R-:W-:Y:S03]  /*16a70*/  @!P0 PRMT R0, R155, 0x5410, RZ ;  /* 0x000054109b008816 */ /* 0x000fe600000000ff */
[----:B------:R1:W5:Y:S04]  /*16a80*/  LDL.S16 R136, [R1+0x40] ;  /* 0x0000400001887983 */ /* 0x0003680000100600 */
[----:B------:R1:W-:Y:S04]  /*16a90*/  STG.E.U16 [R212.64+0x40], R0 ;  /* 0x00004000d4007986 */ /* 0x0003e8000c101512 */
[----:B--2---:R2:W2:Y:S01]  /*16aa0*/  LDL.S16 R172, [R1+0x2c] ;  /* 0x00002c0001ac7983 */ /* 0x0044a20000100600 */
[----:B----4-:R-:W-:Y:S04]  /*16ab0*/  LOP3.LUT R134, R158, 0xff, RZ, 0xc0, !PT ;  /* 0x000000ff9e867812 */ /* 0x010fe800078ec0ff */
[----:B------:R-:W-:Y:S02]  /*16ac0*/  ISETP.GE.U32.AND P2, PT, R222, R134, PT ;  /* 0x00000086de00720c */ /* 0x000fe40003f46070 */
[----:B-1----:R-:W-:Y:S04]  /*16ad0*/  LOP3.LUT R0, R3, 0xffff, RZ, 0xc0, !PT ;  /* 0x0000ffff03007812 */ /* 0x002fe800078ec0ff */
        /* <DEDUP_REMOVED lines=8> */
[----:B------:R-:W-:Y:S01]  /*16b60*/  PRMT R0, R162, 0x7610, R0 ;  /* 0x00007610a2007816 */ /* 0x000fe20000000000 */
[----:B---3--:R-:W-:Y:S01]  /*16b70*/  @!P6 HFMA2.BF16_V2 R169, -RZ.H0_H0, RZ.H0_H0, -R2.H0_H0 ;  /* 0x200000ffffa9e231 */ /* 0x008fe20000340902 */
[----:B------:R-:W-:Y:S04]  /*16b80*/  LOP3.LUT R3, R158, 0xffff, RZ, 0xc0, !PT ;  /* 0x0000ffff9e037812 */ /* 0x000fe800078ec0ff */
[----:B------:R1:W-:Y:S01]  /*16b90*/  @!P6 STL.S16 [R1+0x48], R169 ;  /* 0x000048a90100e387 */ /* 0x0003e20000100600 */
[----:B------:R-:W-:Y:S02]  /*16ba0*/  PRMT R154, R169, 0x7610, R154 ;  /* 0x00007610a99a7816 */ /* 0x000fe4000000009a */
[--C-:B------:R-:W-:Y:S01]  /*16bb0*/  SHF.R.U32.HI R134, RZ, 0x8, R3.reuse ;  /* 0x00000008ff867819 */ /* 0x100fe20000011603 */
[----:B------:R3:W4:Y:S01]  /*16bc0*/  LDL.S16 R155, [R1+0x24] ;  /* 0x00002400019b7983 */ /* 0x0007220000100600 */
[----:B------:R-:W-:Y:S01]  /*16bd0*/  @!P6 PRMT R2, R154, 0x5410, RZ ;  /* 0x000054109a02e816 */ /* 0x000fe200000000ff */
[----:B------:R-:W-:Y:S01]  /*16be0*/  @!P1 HFMA2.BF16_V2 R174, -RZ.H0_H0, RZ.H0_H0, -R0.H0_H0 ;  /* 0x200000ffffae9231 */ /* 0x000fe20000340900 */
[----:B------:R-:W-:Y:S01]  /*16bf0*/  PRMT R3, R162, 0x7632, R3 ;  /* 0x00007632a2037816 */ /* 0x000fe20000000003 */
[----:B------:R3:W3:Y:S01]  /*16c00*/  LDL.S16 R154, [R1+0x20] ;  /* 0x00002000019a7983 */ /* 0x0006e20000100600 */
[----:B------:R-:W-:Y:S02]  /*16c10*/  LOP3.LUT R134, R134, 0xffff, RZ, 0xc0, !PT ;  /* 0x0000ffff86867812 */ /* 0x000fe400078ec0ff */
[----:B------:R-:W-:Y:S01]  /*16c20*/  PRMT R173, R174, 0x7610, R173 ;  /* 0x00007610aead7816 */ /* 0x000fe200000000ad */
[----:B------:R1:W-:Y:S01]  /*16c30*/  STG.E.U16 [R212.64+0x42], R2 ;  /* 0x00004202d4007986 */ /* 0x0003e2000c101512 */
[----:B------:R-:W-:Y:S02]  /*16c40*/  ISETP.GE.U32.AND P6, PT, R222, R134, PT ;  /* 0x00000086de00720c */ /* 0x000fe40003fc6070 */
[--C-:B------:R-:W-:Y:S02]  /*16c50*/  SHF.R.U32.HI R134, RZ, 0x10, R158.reuse ;  /* 0x00000010ff867819 */ /* 0x100fe4000001169e */
[----:B------:R-:W-:Y:S02]  /*16c60*/  PRMT R156, R0, 0x5410, R3 ;  /* 0x00005410009c7816 */ /* 0x000fe40000000003 */
[----:B------:R-:W-:Y:S02]  /*16c70*/  LOP3.LUT R134, R134, 0xff, RZ, 0xc0, !PT ;  /* 0x000000ff86867812 */ /* 0x000fe400078ec0ff */
[----:B------:R-:W-:Y:S02]  /*16c80*/  @!P1 PRMT R0, R173, 0x5410, RZ ;  /* 0x00005410ad009816 */ /* 0x000fe400000000ff */
[----:B------:R-:W-:Y:S01]  /*16c90*/  SHF.R.U32.HI R162, RZ, 0x18, R158 ;  /* 0x00000018ffa27819 */ /* 0x000fe2000001169e */
[----:B-1----:R1:W3:Y:S04]  /*16ca0*/  LDL.S16 R169, [R1+0x28] ;  /* 0x0000280001a97983 */ /* 0x0022e80000100600 */
[----:B------:R-:W-:Y:S01]  /*16cb0*/  @!P1 STL.S16 [R1+0x44], R174 ;  /* 0x000044ae01009387 */ /* 0x000fe20000100600 */
[----:B------:R-:W-:Y:S03]  /*16cc0*/  ISETP.GE.U32.AND P1, PT, R222, R134, PT ;  /* 0x00000086de00720c */ /* 0x000fe60003f26070 */
[----:B------:R-:W-:Y:S01]  /*16cd0*/  STG.E.U16 [R214.64+0x40], R0 ;  /* 0x00004000d6007986 */ /* 0x000fe2000c101512 */
[----:B------:R-:W-:Y:S02]  /*16ce0*/  PRMT R2, R161, 0x7632, R2 ;  /* 0x00007632a1027816 */ /* 0x000fe40000000002 */
[----:B------:R-:W-:Y:S01]  /*16cf0*/  PRMT R161, R160, 0x7632, R161 ;  /* 0x00007632a0a17816 */ /* 0x000fe200000000a1 */
[----:B-----5:R-:W-:Y:S05]  /*16d00*/  @!P0 HFMA2.BF16_V2 R136, -RZ.H0_H0, RZ.H0_H0, -R3.H0_H0 ;  /* 0x200000ffff888231 */ /* 0x020fea0000340903 */
[----:B------:R5:W-:Y:S01]  /*16d10*/  @!P0 STL.S16 [R1+0x40], R136 ;  /* 0x0000408801008387 */ /* 0x000be20000100600 */
[----:B------:R-:W-:Y:S04]  /*16d20*/  PRMT R134, R136, 0x7610, R134 ;  /* 0x0000761088867816 */ /* 0x000fe80000000086 */
[----:B------:R-:W-:Y:S02]  /*16d30*/  @!P0 PRMT R3, R134, 0x5410, RZ ;  /* 0x0000541086038816 */ /* 0x000fe400000000ff */
[----:B------:R-:W1:Y:S03]  /*16d40*/  MUFU.EX2 R134, R235 ;  /* 0x000000eb00867308 */ /* 0x000e660000000800 */
[----:B------:R-:W-:Y:S01]  /*16d50*/  STG.E.U16 [R214.64+0x42], R3 ;  /* 0x00004203d6007986 */ /* 0x000fe2000c101512 */
[----:B--2---:R-:W-:Y:S05]  /*16d60*/  @!P2 HFMA2.BF16_V2 R172, -RZ.H0_H0, RZ.H0_H0, -R135.H0_H0 ;  /* 0x200000ffffaca231 */ /* 0x004fea0000340987 */
[----:B------:R2:W-:Y:S01]  /*16d70*/  @!P2 STL.S16 [R1+0x2c], R172 ;  /* 0x00002cac0100a387 */ /* 0x0005e20000100600 */
[----:B------:R-:W-:Y:S01]  /*16d80*/  PRMT R141, R172, 0x7610, R141 ;  /* 0x00007610ac8d7816 */ /* 0x000fe2000000008d */
[----:B-----5:R-:W5:Y:S01]  /*16d90*/  MUFU.EX2 R136, R234 ;  /* 0x000000ea00887308 */ /* 0x020f620000000800 */
[----:B-1----:R-:W-:Y:S01]  /*16da0*/  FADD.FTZ R0, R134, R145 ;  /* 0x0000009186007221 */ /* 0x002fe20000010000 */
[----:B--2---:R-:W-:Y:S02]  /*16db0*/  PRMT R172, R175, 0x7054, R175 ;  /* 0x00007054afac7816 */ /* 0x004fe400000000af */
[C---:B-----5:R-:W-:Y:S01]  /*16dc0*/  F2FP.BF16.PACK_AB R134, R136.reuse, R134 ;  /* 0x000000868886723e */ /* 0x060fe200000010ff */
[----:B------:R-:W-:Y:S01]  /*16dd0*/  FADD.FTZ R136, R136, R0 ;  /* 0x0000000088887221 */ /* 0x000fe20000010000 */
[----:B------:R-:W-:Y:S04]  /*16de0*/  SHF.R.U32.HI R0, RZ, 0x18, R158 ;  /* 0x00000018ff007819 */ /* 0x000fe8000001169e */
[----:B------:R1:W-:Y:S01]  /*16df0*/  STL [R1+0x80], R136 ;  /* 0x0000808801007387 */ /* 0x0003e20000100800 */
[----:B------:R-:W-:Y:S02]  /*16e00*/  ISETP.GE.U32.AND P0, PT, R222, R0, PT ;  /* 0x00000000de00720c */ /* 0x000fe40003f06070 */
[----:B------:R-:W-:Y:S02]  /*16e10*/  PRMT R0, R135, 0x5410, R2 ;  /* 0x0000541087007816 */ /* 0x000fe40000000002 */
[----:B------:R-:W-:Y:S01]  /*16e20*/  @!P2 PRMT R135, R141, 0x5410, RZ ;  /* 0x000054108d87a816 */ /* 0x000fe200000000ff */
[----:B----4-:R-:W-:Y:S01]  /*16e30*/  @!P1 HFMA2.BF16_V2 R155, -RZ.H0_H0, RZ.H0_H0, -R160.H0_H0 ;  /* 0x200000ffff9b9231 */ /* 0x010fe200003409a0 */
[----:B------:R-:W-:Y:S03]  /*16e40*/  ISETP.NE.AND P2, PT, R236, RZ, PT ;  /* 0x000000ffec00720c */ /* 0x000fe60003f45270 */
[----:B------:R2:W-:Y:S01]  /*16e50*/  STG.E.U16 [R212.64+0x50], R135 ;  /* 0x00005087d4007986 */ /* 0x0005e2000c101512 */
[----:B------:R-:W-:Y:S03]  /*16e60*/  PRMT R170, R155, 0x7610, R170 ;  /* 0x000076109baa7816 */ /* 0x000fe600000000aa */
[----:B---3--:R-:W-:Y:S05]  /*16e70*/  @!P0 HFMA2.BF16_V2 R154, -RZ.H0_H0, RZ.H0_H0, -R161.H0_H0 ;  /* 0x200000ffff9a8231 */ /* 0x008fea00003409a1 */
[----:B------:R-:W-:Y:S02]  /*16e80*/  PRMT R168, R154, 0x7610, R168 ;  /* 0x000076109aa87816 */ /* 0x000fe400000000a8 */
[----:B-1----:R-:W-:Y:S01]  /*16e90*/  LOP3.LUT R136, R143, UR22, R138, 0x96, !PT ;  /* 0x000000168f887c12 */ /* 0x002fe2000f8e968a */
[----:B------:R-:W-:Y:S03]  /*16ea0*/  @!P6 HFMA2.BF16_V2 R169, -RZ.H0_H0, RZ.H0_H0, -R2.H0_H0 ;  /* 0x200000ffffa9e231 */ /* 0x000fe60000340902 */
[C---:B------:R-:W-:Y:S02]  /*16eb0*/  LOP3.LUT R141, R136.reuse, 0xffff, RZ, 0xc0, !PT ;  /* 0x0000ffff888d7812 */ /* 0x040fe400078ec0ff */
[----:B------:R-:W-:Y:S01]  /*16ec0*/  LOP3.LUT R138, R136, 0xff, RZ, 0xc0, !PT ;  /* 0x000000ff888a7812 */ /* 0x000fe200078ec0ff */
[----:B------:R1:W-:Y:S01]  /*16ed0*/  @!P6 STL.S16 [R1+0x28], R169 ;  /* 0x000028a90100e387 */ /* 0x0003e20000100600 */
[----:B------:R-:W-:Y:S02]  /*16ee0*/  SHF.R.U32.HI R141, RZ, 0x8, R141 ;  /* 0x00000008ff8d7819 */ /* 0x000fe4000001168d */
[----:B------:R-:W-:Y:S01]  /*16ef0*/  PRMT R171, R169, 0x7610, R171 ;  /* 0x00007610a9ab7816 */ /* 0x000fe200000000ab */
[----:B------:R-:W-:Y:S01]  /*16f00*/  @!P1 STL.S16 [R1+0x24], R155 ;  /* 0x0000249b01009387 */ /* 0x000fe20000100600 */
[----:B------:R-:W-:Y:S02]  /*16f10*/  PRMT R145, R138, 0x5410, R141 ;  /* 0x000054108a917816 */ /* 0x000fe4000000008d */
[--C-:B------:R-:W-:Y:S01]  /*16f20*/  SHF.R.U32.HI R141, RZ, 0x10, R136.reuse ;  /* 0x00000010ff8d7819 */ /* 0x100fe20000011688 */
[----:B------:R-:W-:Y:S01]  /*16f30*/  @!P0 STL.S16 [R1+0x20], R154 ;  /* 0x0000209a01008387 */ /* 0x000fe20000100600 */
[----:B------:R-:W-:Y:S02]  /*16f40*/  SHF.R.U32.HI R138, RZ, 0x18, R136 ;  /* 0x00000018ff8a7819 */ /* 0x000fe40000011688 */
[----:B------:R-:W-:Y:S02]  /*16f50*/  LOP3.LUT R136, R141, 0xff, RZ, 0xc0, !PT ;  /* 0x000000ff8d887812 */ /* 0x000fe400078ec0ff */
[----:B------:R-:W-:Y:S02]  /*16f60*/  LOP3.LUT R141, R142, 0xff, RZ, 0xc0, !PT ;  /* 0x000000ff8e8d7812 */ /* 0x000fe400078ec0ff */
[----:B------:R-:W-:Y:S02]  /*16f70*/  PRMT R151, R136, 0x5410, R138 ;  /* 0x0000541088977816 */ /* 0x000fe4000000008a */
[----:B------:R-:W-:Y:S02]  /*16f80*/  LOP3.LUT R136, R142, 0xffff, RZ, 0xc0, !PT ;  /* 0x0000ffff8e887812 */ /* 0x000fe400078ec0ff */
[----:B------:R-:W-:Y:S02]  /*16f90*/  @!P6 PRMT R2, R171, 0x5410, RZ ;  /* 0x00005410ab02e816 */ /* 0x000fe400000000ff */
[----:B------:R-:W-:Y:S01]  /*16fa0*/  SHF.R.U32.HI R138, RZ, 0x8, R136 ;  /* 0x00000008ff8a7819 */ /* 0x000fe20000011688 */
[--C-:B------:R-:W-:Y:S01]  /*16fb0*/  HSET2.LE.AND R136, R145, R172.reuse, PT ;  /* 0x000000ac91887233 */ /* 0x100fe20003803000 */
[----:B--2---:R-:W-:Y:S01]  /*16fc0*/  SHF.R.U32.HI R135, RZ, 0x10, R210 ;  /* 0x00000010ff877819 */ /* 0x004fe200000116d2 */
[----:B------:R2:W-:Y:S01]  /*16fd0*/  STG.E.U16 [R212.64+0x52], R2 ;  /* 0x00005202d4007986 */ /* 0x0005e2000c101512 */
[----:B------:R-:W-:Y:S02]  /*16fe0*/  PRMT R138, R141, 0x5410, R138 ;  /* 0x000054108d8a7816 */ /* 0x000fe4000000008a */
[--C-:B------:R-:W-:Y:S01]  /*16ff0*/  SHF.R.U32.HI R141, RZ, 0x10, R142.reuse ;  /* 0x00000010ff8d7819 */ /* 0x100fe2000001168e */
[----:B-1----:R1:W3:Y:S01]  /*17000*/  LDL.S16 R169, [R1+0x10] ;  /* 0x0000100001a97983 */ /* 0x0022e20000100600 */
[----:B------:R-:W-:Y:S01]  /*17010*/  LOP3.LUT R136, R136, R137, RZ, 0xc0, !PT ;  /* 0x0000008988887212 */ /* 0x000fe200078ec0ff */
[--C-:B------:R-:W-:Y:S01]  /*17020*/  HSET2.LE.AND R137, R151, R172.reuse, PT ;  /* 0x000000ac97897233 */ /* 0x100fe20003803000 */
[----:B------:R-:W-:Y:S01]  /*17030*/  SHF.R.U32.HI R142, RZ, 0x18, R142 ;  /* 0x00000018ff8e7819 */ /* 0x000fe2000001168e */
[--C-:B------:R-:W-:Y:S01]  /*17040*/  HSET2.LE.AND R138, R138, R172.reuse, PT ;  /* 0x000000ac8a8a7233 */ /* 0x100fe20003803000 */
[----:B------:R-:W-:Y:S02]  /*17050*/  LOP3.LUT R141, R141, 0xff, RZ, 0xc0, !PT ;  /* 0x000000ff8d8d7812 */ /* 0x000fe400078ec0ff */
[----:B------:R-:W-:Y:S02]  /*17060*/  LOP3.LUT R137, R137, R140, RZ, 0xc0, !PT ;  /* 0x0000008c89897212 */ /* 0x000fe400078ec0ff */
[----:B------:R-:W-:Y:S02]  /*17070*/  PRMT R145, R141, 0x5410, R142 ;  /* 0x000054108d917816 */ /* 0x000fe4000000008e */
[----:B------:R-:W4:Y:S01]  /*17080*/  LDSM.16.MT88.4 R140, [R183+0x10000] ;  /* 0x01000000b78c783b */ /* 0x000f220000004200 */
[----:B------:R-:W-:Y:S02]  /*17090*/  LOP3.LUT R138, R138, R139, RZ, 0xc0, !PT ;  /* 0x0000008b8a8a7212 */ /* 0x000fe400078ec0ff */
[--C-:B------:R-:W-:Y:S01]  /*170a0*/  HSET2.LE.AND R139, R145, R172.reuse, PT ;  /* 0x000000ac918b7233 */ /* 0x100fe20003803000 */
[----:B------:R-:W-:Y:S02]  /*170b0*/  LOP3.LUT R145, R150, 0xff, RZ, 0xc0, !PT ;  /* 0x000000ff96917812 */ /* 0x000fe400078ec0ff */
[----:B------:R-:W-:Y:S02]  /*170c0*/  LOP3.LUT R135, R135, 0xff, RZ, 0xc0, !PT ;  /* 0x000000ff87877812 */ /* 0x000fe400078ec0ff */
[----:B------:R-:W-:Y:S02]  /*170d0*/  LOP3.LUT R139, R139, R144, RZ, 0xc0, !PT ;  /* 0x000000908b8b7212 */ /* 0x000fe400078ec0ff */
[C---:B------:R-:W-:Y:S02]  /*170e0*/  LOP3.LUT R144, R148.reuse, 0xffff, RZ, 0xc0, !PT ;  /* 0x0000ffff94907812 */ /* 0x040fe400078ec0ff */
[----:B--2---:R-:W-:Y:S03]  /*170f0*/  LOP3.LUT R2, R211, UR14, R166, 0x96, !PT ;  /* 0x0000000ed3027c12 */ /* 0x004fe6000f8e96a6 */
[C---:B----4-:R-:W-:Y:S08]  /*17100*/  HMMA.16816.F32.BF16 R4, R136.reuse, R140, R4 ;  /* 0x0000008c8804723c */ /* 0x050ff00000041804 */
[C---:B------:R-:W-:Y:S01]  /*17110*/  HMMA.16816.F32.BF16 R8, R136.reuse, R142, R8 ;  /* 0x0000008e8808723c */ /* 0x040fe20000041808 */
[----:B------:R-:W2:Y:S07]  /*17120*/  LDSM.16.MT88.4 R140, [R184+0x10000] ;  /* 0x01000000b88c783b */ /* 0x000eae0000004200 */
[C---:B--2---:R-:W-:Y:S08]  /*17130*/  HMMA.16816.F32.BF16 R12, R136.reuse, R140, R12 ;  /* 0x0000008c880c723c */ /* 0x044ff0000004180c */
        /* <DEDUP_REMOVED lines=35> */
[C---:B--2---:R-:W-:Y:S07]  /*17370*/  HMMA.16816.F32.BF16 R108, R136.reuse, R140, R108 ;  /* 0x0000008c886c723c */ /* 0x044fee000004186c */
[----:B------:R-:W-:Y:S01]  /*17380*/  LOP3.LUT R140, R148, 0xff, RZ, 0xc0, !PT ;  /* 0x000000ff948c7812 */ /* 0x000fe200078ec0ff */
[C---:B------:R-:W-:Y:S01]  /*17390*/  HMMA.16816.F32.BF16 R112, R136.reuse, R142, R112 ;  /* 0x0000008e8870723c */ /* 0x040fe20000041870 */
[----:B------:R-:W-:Y:S03]  /*173a0*/  SHF.R.U32.HI R141, RZ, 0x8, R144 ;  /* 0x00000008ff8d7819 */ /* 0x000fe60000011690 */
[--C-:B------:R-:W-:Y:S02]  /*173b0*/  SHF.R.U32.HI R144, RZ, 0x10, R148.reuse ;  /* 0x00000010ff907819 */ /* 0x100fe40000011694 */
[----:B------:R-:W-:Y:S02]  /*173c0*/  PRMT R155, R140, 0x5410, R141 ;  /* 0x000054108c9b7816 */ /* 0x000fe4000000008d */
[----:B------:R-:W2:Y:S01]  /*173d0*/  LDSM.16.MT88.4 R140, [R186+0x16000] ;  /* 0x01600000ba8c783b */ /* 0x000ea20000004200 */
[----:B------:R-:W-:Y:S03]  /*173e0*/  SHF.R.U32.HI R148, RZ, 0x18, R148 ;  /* 0x00000018ff947819 */ /* 0x000fe60000011694 */
[----:B------:R-:W-:Y:S04]  /*173f0*/  LOP3.LUT R144, R144, 0xff, RZ, 0xc0, !PT ;  /* 0x000000ff90907812 */ /* 0x000fe800078ec0ff */
[----:B------:R-:W-:Y:S02]  /*17400*/  PRMT R154, R144, 0x5410, R148 ;  /* 0x00005410909a7816 */ /* 0x000fe40000000094 */
[--C-:B------:R-:W-:Y:S01]  /*17410*/  SHF.R.U32.HI R144, RZ, 0x10, R150.reuse ;  /* 0x00000010ff907819 */ /* 0x100fe20000011696 */
[C---:B--2---:R-:W-:Y:S07]  /*17420*/  HMMA.16816.F32.BF16 R116, R136.reuse, R140, R116 ;  /* 0x0000008c8874723c */ /* 0x044fee0000041874 */
[----:B------:R-:W-:Y:S01]  /*17430*/  LOP3.LUT R140, R150, 0xffff, RZ, 0xc0, !PT ;  /* 0x0000ffff968c7812 */ /* 0x000fe200078ec0ff */
[C---:B------:R-:W-:Y:S01]  /*17440*/  HMMA.16816.F32.BF16 R120, R136.reuse, R142, R120 ;  /* 0x0000008e8878723c */ /* 0x040fe20000041878 */
[----:B------:R-:W-:Y:S03]  /*17450*/  SHF.R.U32.HI R150, RZ, 0x18, R150 ;  /* 0x00000018ff967819 */ /* 0x000fe60000011696 */
[----:B------:R-:W-:Y:S02]  /*17460*/  SHF.R.U32.HI R141, RZ, 0x8, R140 ;  /* 0x00000008ff8d7819 */ /* 0x000fe4000001168c */
[----:B------:R-:W-:Y:S02]  /*17470*/  LOP3.LUT R140, R144, 0xff, RZ, 0xc0, !PT ;  /* 0x000000ff908c7812 */ /* 0x000fe400078ec0ff */
[----:B------:R-:W-:Y:S04]  /*17480*/  PRMT R144, R145, 0x5410, R141 ;  /* 0x0000541091907816 */ /* 0x000fe8000000008d */
[----:B------:R-:W-:Y:S01]  /*17490*/  PRMT R145, R140, 0x5410, R150 ;  /* 0x000054108c917816 */ /* 0x000fe20000000096 */
[--C-:B------:R-:W-:Y:S01]  /*174a0*/  HSET2.LE.AND R144, R144, R172.reuse, PT ;  /* 0x000000ac90907233 */ /* 0x100fe20003803000 */
[----:B------:R-:W2:Y:S03]  /*174b0*/  LDSM.16.MT88.4 R140, [R185+0x16000] ;  /* 0x01600000b98c783b */ /* 0x000ea60000004200 */
[--C-:B------:R-:W-:Y:S01]  /*174c0*/  HSET2.LE.AND R145, R145, R172.reuse, PT ;  /* 0x000000ac91917233 */ /* 0x100fe20003803000 */
[----:B------:R-:W-:Y:S01]  /*174d0*/  LOP3.LUT R144, R144, R147, RZ, 0xc0, !PT ;  /* 0x0000009390907212 */ /* 0x000fe200078ec0ff */
[--C-:B------:R-:W-:Y:S03]  /*174e0*/  HSET2.LE.AND R147, R154, R172.reuse, PT ;  /* 0x000000ac9a937233 */ /* 0x100fe60003803000 */
[----:B------:R-:W4:Y:S01]  /*174f0*/  LDSM.16.MT88.4 R148, [R183+0x10800] ;  /* 0x01080000b794783b */ /* 0x000f220000004200 */
[----:B------:R-:W-:Y:S01]  /*17500*/  LOP3.LUT R145, R145, R146, RZ, 0xc0, !PT ;  /* 0x0000009291917212 */ /* 0x000fe200078ec0ff */
[--C-:B------:R-:W-:Y:S01]  /*17510*/  HSET2.LE.AND R146, R155, R172.reuse, PT ;  /* 0x000000ac9b927233 */ /* 0x100fe20003803000 */
[----:B------:R-:W-:Y:S04]  /*17520*/  LOP3.LUT R147, R147, R153, RZ, 0xc0, !PT ;  /* 0x0000009993937212 */ /* 0x000fe800078ec0ff */
[----:B------:R-:W-:Y:S02]  /*17530*/  LOP3.LUT R146, R146, R152, RZ, 0xc0, !PT ;  /* 0x0000009892927212 */ /* 0x000fe400078ec0ff */
[----:B------:R-:W-:Y:S01]  /*17540*/  LDSM.16.MT88.4 R152, [R183+0x11000] ;  /* 0x01100000b798783b */ /* 0x000fe20000004200 */
[C---:B--2---:R-:W-:Y:S08]  /*17550*/  HMMA.16816.F32.BF16 R124, R136.reuse, R140, R124 ;  /* 0x0000008c887c723c */ /* 0x044ff0000004187c */
[----:B------:R-:W-:Y:S01]  /*17560*/  HMMA.16816.F32.BF16 R128, R136, R142, R128 ;  /* 0x0000008e8880723c */ /* 0x000fe20000041880 */
[----:B------:R-:W2:Y:S07]  /*17570*/  LDSM.16.MT88.4 R136, [R184+0x10800] ;  /* 0x01080000b888783b */ /* 0x000eae0000004200 */
[C---:B----4-:R-:W-:Y:S01]  /*17580*/  HMMA.16816.F32.BF16 R4, R144.reuse, R148, R4 ;  /* 0x000000949004723c */ /* 0x050fe20000041804 */
[----:B------:R-:W4:Y:S07]  /*17590*/  LDSM.16.MT88.4 R140, [R186+0x10800] ;  /* 0x01080000ba8c783b */ /* 0x000f2e0000004200 */
[C---:B------:R-:W-:Y:S01]  /*175a0*/  HMMA.16816.F32.BF16 R8, R144.reuse, R150, R8 ;  /* 0x000000969008723c */ /* 0x040fe20000041808 */
[----:B------:R-:W5:Y:S07]  /*175b0*/  LDSM.16.MT88.4 R148, [R185+0x10800] ;  /* 0x01080000b994783b */ /* 0x000f6e0000004200 */
[C---:B--2---:R-:W-:Y:S08]  /*175c0*/  HMMA.16816.F32.BF16 R12, R144.reuse, R136, R12 ;  /* 0x00000088900c723c */ /* 0x044ff0000004180c */
        /* <DEDUP_REMOVED lines=37> */
[C---:B------:R-:W-:Y:S04]  /*17820*/  HMMA.16816.F32.BF16 R112, R144.reuse, R138, R112 ;  /* 0x0000008a9070723c */ /* 0x040fe80000041870 */
[----:B------:R-:W-:Y:S03]  /*17830*/  LOP3.LUT R137, R136, 0xffff, RZ, 0xc0, !PT ;  /* 0x0000ffff88897812 */ /* 0x000fe600078ec0ff */
[C---:B------:R-:W-:Y:S01]  /*17840*/  LOP3.LUT R138, R158.reuse, 0xffff, RZ, 0xc0, !PT ;  /* 0x0000ffff9e8a7812 */ /* 0x040fe200078ec0ff */
[C---:B----4-:R-:W-:Y:S01]  /*17850*/  HMMA.16816.F32.BF16 R116, R144.reuse, R140, R116 ;  /* 0x0000008c9074723c */ /* 0x050fe20000041874 */
[----:B------:R-:W-:Y:S03]  /*17860*/  SHF.R.U32.HI R137, RZ, 0x8, R137 ;  /* 0x00000008ff897819 */ /* 0x000fe60000011689 */
[----:B------:R-:W-:Y:S02]  /*17870*/  SHF.R.U32.HI R138, RZ, 0x8, R138 ;  /* 0x00000008ff8a7819 */ /* 0x000fe4000001168a */
[----:B------:R-:W-:Y:S02]  /*17880*/  SHF.R.U32.HI R139, RZ, 0x10, R136 ;  /* 0x00000010ff8b7819 */ /* 0x000fe40000011688 */
[C---:B------:R-:W-:Y:S01]  /*17890*/  HMMA.16816.F32.BF16 R120, R144.reuse, R142, R120 ;  /* 0x0000008e9078723c */ /* 0x040fe20000041878 */
[----:B------:R-:W-:Y:S03]  /*178a0*/  LOP3.LUT R141, R158, 0xff, RZ, 0xc0, !PT ;  /* 0x000000ff9e8d7812 */ /* 0x000fe600078ec0ff */
[----:B------:R-:W-:Y:S02]  /*178b0*/  LOP3.LUT R140, R136, 0xff, RZ, 0xc0, !PT ;  /* 0x000000ff888c7812 */ /* 0x000fe400078ec0ff */
[----:B------:R-:W-:Y:S02]  /*178c0*/  SHF.R.U32.HI R159, RZ, 0x10, R158 ;  /* 0x00000010ff9f7819 */ /* 0x000fe4000001169e */
[C---:B-----5:R-:W-:Y:S01]  /*178d0*/  HMMA.16816.F32.BF16 R124, R144.reuse, R148, R124 ;  /* 0x00000094907c723c */ /* 0x060fe2000004187c */
[----:B------:R-:W-:Y:S03]  /*178e0*/  PRMT R158, R141, 0x5410, R138 ;  /* 0x000054108d9e7816 */ /* 0x000fe6000000008a */
[----:B------:R-:W-:Y:S02]  /*178f0*/  SHF.R.U32.HI R138, RZ, 0x18, R136 ;  /* 0x00000018ff8a7819 */ /* 0x000fe40000011688 */
[----:B------:R-:W-:Y:S02]  /*17900*/  PRMT R136, R140, 0x5410, R137 ;  /* 0x000054108c887816 */ /* 0x000fe40000000089 */
[----:B------:R-:W-:Y:S01]  /*17910*/  HMMA.16816.F32.BF16 R128, R144, R150, R128 ;  /* 0x000000969080723c */ /* 0x000fe20000041880 */
[----:B------:R-:W-:Y:S01]  /*17920*/  LOP3.LUT R139, R139, 0xff, RZ, 0xc0, !PT ;  /* 0x000000ff8b8b7812 */ /* 0x000fe200078ec0ff */
[----:B------:R-:W2:Y:S02]  /*17930*/  LDSM.16.MT88.4 R140, [R184+0x11000] ;  /* 0x01100000b88c783b */ /* 0x000ea40000004200 */
[--C-:B------:R-:W-:Y:S01]  /*17940*/  HSET2.LE.AND R136, R136, R172.reuse, PT ;  /* 0x000000ac88887233 */ /* 0x100fe20003803000 */
[----:B------:R-:W-:Y:S01]  /*17950*/  PRMT R137, R139, 0x5410, R138 ;  /* 0x000054108b897816 */ /* 0x000fe2000000008a */
[--C-:B------:R-:W-:Y:S01]  /*17960*/  HSET2.LE.AND R138, R158, R172.reuse, PT ;  /* 0x000000ac9e8a7233 */ /* 0x100fe20003803000 */
[----:B------:R-:W-:Y:S02]  /*17970*/  LOP3.LUT R139, R159, 0xff, RZ, 0xc0, !PT ;  /* 0x000000ff9f8b7812 */ /* 0x000fe400078ec0ff */
[----:B------:R-:W-:Y:S01]  /*17980*/  LOP3.LUT R136, R136, R157, RZ, 0xc0, !PT ;  /* 0x0000009d88887212 */ /* 0x000fe200078ec0ff */
[----:B------:R-:W-:Y:S02]  /*17990*/  LDSM.16.MT88.4 R144, [R185+0x11000] ;  /* 0x01100000b990783b */ /* 0x000fe40000004200 */
[----:B------:R-:W-:Y:S01]  /*179a0*/  PRMT R139, R139, 0x5410, R162 ;  /* 0x000054108b8b7816 */ /* 0x000fe200000000a2 */
[--C-:B------:R-:W-:Y:S01]  /*179b0*/  HSET2.LE.AND R137, R137, R172.reuse, PT ;  /* 0x000000ac89897233 */ /* 0x100fe20003803000 */
[----:B------:R-:W-:Y:S02]  /*179c0*/  LOP3.LUT R138, R138, R0, RZ, 0xc0, !PT ;  /* 0x000000008a8a7212 */ /* 0x000fe400078ec0ff */
[----:B------:R-:W-:Y:S01]  /*179d0*/  PRMT R0, R160, 0x5410, R161 ;  /* 0x00005410a0007816 */ /* 0x000fe200000000a1 */
[----:B------:R-:W-:Y:S01]  /*179e0*/  HSET2.LE.AND R139, R139, R172, PT ;  /* 0x000000ac8b8b7233 */ /* 0x000fe20003803000 */
[----:B------:R-:W-:Y:S01]  /*179f0*/  LOP3.LUT R137, R137, R156, RZ, 0xc0, !PT ;  /* 0x0000009c89897212 */ /* 0x000fe200078ec0ff */
[----:B------:R-:W-:Y:S01]  /*17a00*/  LDSM.16.MT88.4 R148, [R183+0x13000] ;  /* 0x01300000b794783b */ /* 0x000fe20000004200 */
[----:B------:R-:W-:Y:S02]  /*17a10*/  @!P1 PRMT R160, R170, 0x5410, RZ ;  /* 0x00005410aaa09816 */ /* 0x000fe400000000ff */
[----:B------:R-:W-:Y:S02]  /*17a20*/  LOP3.LUT R139, R139, R0, RZ, 0xc0, !PT ;  /* 0x000000008b8b7212 */ /* 0x000fe400078ec0ff */
[----:B------:R-:W-:Y:S02]  /*17a30*/  @!P0 PRMT R161, R168, 0x5410, RZ ;  /* 0x00005410a8a18816 */ /* 0x000fe400000000ff */
[----:B------:R-:W-:Y:S01]  /*17a40*/  LOP3.LUT R0, R2, 0xff, RZ, 0xc0, !PT ;  /* 0x000000ff02007812 */ /* 0x000fe200078ec0ff */
[----:B------:R-:W4:Y:S02]  /*17a50*/  LDSM.16.MT88.4 R156, [R186+0x11000] ;  /* 0x01100000ba9c783b */ /* 0x000f240000004200 */
[C---:B------:R-:W-:Y:S01]  /*17a60*/  HMMA.16816.F32.BF16 R4, R136.reuse, R152, R4 ;  /* 0x000000988804723c */ /* 0x040fe20000041804 */
[----:B------:R-:W-:Y:S02]  /*17a70*/  ISETP.GE.U32.AND P1, PT, R222, R0, PT ;  /* 0x00000000de00720c */ /* 0x000fe40003f26070 */
[----:B------:R-:W-:Y:S03]  /*17a80*/  PRMT R0, R163, 0x7610, R0 ;  /* 0x00007610a3007816 */ /* 0x000fe60000000000 */
[----:B------:R-:W-:Y:S02]  /*17a90*/  STG.E.U16 [R214.64+0x50], R160 ;  /* 0x000050a0d6007986 */ /* 0x000fe4000c101512 */
[C---:B------:R-:W-:Y:S02]  /*17aa0*/  HMMA.16816.F32.BF16 R8, R136.reuse, R154, R8 ;  /* 0x0000009a8808723c */ /* 0x040fe40000041808 */
[----:B------:R-:W5:Y:S04]  /*17ab0*/  LDSM.16.MT88.4 R152, [R184+0x13000] ;  /* 0x01300000b898783b */ /* 0x000f680000004200 */
[----:B---3--:R-:W-:Y:S02]  /*17ac0*/  @!P1 HFMA2.BF16_V2 R169, -RZ.H0_H0, RZ.H0_H0, -R0.H0_H0 ;  /* 0x200000ffffa99231 */ /* 0x008fe40000340900 */
[C---:B--2---:R-:W-:Y:S02]  /*17ad0*/  HMMA.16816.F32.BF16 R12, R136.reuse, R140, R12 ;  /* 0x0000008c880c723c */ /* 0x044fe4000004180c */
[----:B------:R-:W-:Y:S02]  /*17ae0*/  STG.E.U16 [R214.64+0x52], R161 ;  /* 0x000052a1d6007986 */ /* 0x000fe4000c101512 */
[----:B------:R-:W-:Y:S02]  /*17af0*/  PRMT R3, R169, 0x7610, R3 ;  /* 0x00007610a9037816 */ /* 0x000fe40000000003 */
[----:B------:R-:W-:Y:S02]  /*17b00*/  LDSM.16.MT88.4 R160, [R183+0x11800] ;  /* 0x01180000b7a0783b */ /* 0x000fe40000004200 */
[C---:B------:R-:W-:Y:S06]  /*17b10*/  HMMA.16816.F32.BF16 R16, R136.reuse, R142, R16 ;  /* 0x0000008e8810723c */ /* 0x040fec0000041810 */
[----:B------:R-:W2:Y:S02]  /*17b20*/  LDSM.16.MT88.4 R140, [R186+0x13000] ;  /* 0x01300000ba8c783b */ /* 0x000ea40000004200 */
[C---:B----4-:R-:W-:Y:S06]  /*17b30*/  HMMA.16816.F32.BF16 R20, R136.reuse, R156, R20 ;  /* 0x0000009c8814723c */ /* 0x050fec0000041814 */
[----:B------:R-:W-:Y:S04]  /*17b40*/  @!P1 STL.S16 [R1+0x10], R169 ;  /* 0x000010a901009387 */ /* 0x000fe80000100600 */
[----:B------:R1:W3:Y:S01]  /*17b50*/  LDL.S16 R225, [R1+0x14] ;  /* 0x0000140001e17983 */ /* 0x0002e20000100600 */
[C---:B------:R-:W-:Y:S03]  /*17b60*/  HMMA.16816.F32.BF16 R24, R136.reuse, R158, R24 ;  /* 0x0000009e8818723c */ /* 0x040fe60000041818 */
[----:B------:R-:W4:Y:S05]  /*17b70*/  LDSM.16.MT88.4 R156, [R185+0x13000] ;  /* 0x01300000b99c783b */ /* 0x000f2a0000004200 */
[C---:B------:R-:W-:Y:S03]  /*17b80*/  HMMA.16816.F32.BF16 R28, R136.reuse, R144, R28 ;  /* 0x00000090881c723c */ /* 0x040fe6000004181c */
[----:B------:R1:W3:Y:S04]  /*17b90*/  LDL.S16 R224, [R1+0x1c] ;  /* 0x00001c0001e07983 */ /* 0x0002e80000100600 */
[----:B------:R1:W3:Y:S01]  /*17ba0*/  LDL.S16 R223, [R1+0x18] ;  /* 0x0000180001df7983 */ /* 0x0002e20000100600 */
[C---:B------:R-:W-:Y:S03]  /*17bb0*/  HMMA.16816.F32.BF16 R32, R136.reuse, R146, R32 ;  /* 0x000000928820723c */ /* 0x040fe60000041820 */
[----:B------:R-:W1:Y:S05]  /*17bc0*/  LDSM.16.MT88.4 R144, [R183+0x15000] ;  /* 0x01500000b790783b */ /* 0x000e6a0000004200 */
[C---:B------:R-:W-:Y:S03]  /*17bd0*/  HMMA.16816.F32.BF16 R36, R136.reuse, R148, R36 ;  /* 0x000000948824723c */ /* 0x040fe60000041824 */
[----:B------:R1:W3:Y:S04]  /*17be0*/  LDL.S16 R221, [R1+0xc] ;  /* 0x00000c0001dd7983 */ /* 0x0002e80000100600 */
[----:B------:R1:W3:Y:S01]  /*17bf0*/  LDL.S16 R220, [R1+0x8] ;  /* 0x0000080001dc7983 */ /* 0x0002e20000100600 */
[C---:B------:R-:W-:Y:S03]  /*17c00*/  HMMA.16816.F32.BF16 R40, R136.reuse, R150, R40 ;  /* 0x000000968828723c */ /* 0x040fe60000041828 */
[----:B------:R-:W1:Y:S05]  /*17c10*/  LDSM.16.MT88.4 R148, [R184+0x15000] ;  /* 0x01500000b894783b */ /* 0x000e6a0000004200 */
        /* <DEDUP_REMOVED lines=15> */
[C---:B-----5:R-:W-:Y:S07]  /*17d10*/  HMMA.16816.F32.BF16 R84, R136.reuse, R152, R84 ;  /* 0x000000988854723c */ /* 0x060fee0000041854 */
[----:B------:R-:W-:Y:S01]  /*17d20*/  LOP3.LUT R152, R210, 0xff, RZ, 0xc0, !PT ;  /* 0x000000ffd2987812 */ /* 0x000fe200078ec0ff */
[C---:B------:R-:W-:Y:S08]  /*17d30*/  HMMA.16816.F32.BF16 R88, R136.reuse, R154, R88 ;  /* 0x0000009a8858723c */ /* 0x040ff00000041858 */
[C---:B--2---:R-:W-:Y:S08]  /*17d40*/  HMMA.16816.F32.BF16 R92, R136.reuse, R140, R92 ;  /* 0x0000008c885c723c */ /* 0x044ff0000004185c */
[C---:B------:R-:W-:Y:S01]  /*17d50*/  HMMA.16816.F32.BF16 R96, R136.reuse, R142, R96 ;  /* 0x0000008e8860723c */ /* 0x040fe20000041860 */
[----:B------:R-:W2:Y:S07]  /*17d60*/  LDSM.16.MT88.4 R140, [R186+0x17000] ;  /* 0x01700000ba8c783b */ /* 0x000eae0000004200 */
[C---:B----4-:R-:W-:Y:S07]  /*17d70*/  HMMA.16816.F32.BF16 R100, R136.reuse, R156, R100 ;  /* 0x0000009c8864723c */ /* 0x050fee0000041864 */
[----:B------:R-:W-:Y:S01]  /*17d80*/  PRMT R156, R0, 0x5410, R181 ;  /* 0x00005410009c7816 */ /* 0x000fe200000000b5 */
[C---:B------:R-:W-:Y:S01]  /*17d90*/  HMMA.16816.F32.BF16 R104, R136.reuse, R158, R104 ;  /* 0x0000009e8868723c */ /* 0x040fe20000041868 */
[----:B------:R-:W-:Y:S03]  /*17da0*/  @!P1 PRMT R0, R3, 0x5410, RZ ;  /* 0x0000541003009816 */ /* 0x000fe600000000ff */
[----:B------:R-:W-:Y:S02]  /*17db0*/  LOP3.LUT R3, R2, 0xffff, RZ, 0xc0, !PT ;  /* 0x0000ffff02037812 */ /* 0x000fe400078ec0ff */
[----:B------:R4:W-:Y:S02]  /*17dc0*/  STG.E.U16 [R212.64+0x60], R0 ;  /* 0x00006000d4007986 */ /* 0x0009e4000c101512 */
[C---:B-1----:R-:W-:Y:S01]  /*17dd0*/  HMMA.16816.F32.BF16 R108, R136.reuse, R144, R108 ;  /* 0x00000090886c723c */ /* 0x042fe2000004186c */
[----:B------:R-:W-:Y:S04]  /*17de0*/  SHF.R.U32.HI R3, RZ, 0x8, R3 ;  /* 0x00000008ff037819 */ /* 0x000fe80000011603 */
[----:B------:R-:W-:Y:S02]  /*17df0*/  LOP3.LUT R3, R3, 0xffff, RZ, 0xc0, !PT ;  /* 0x0000ffff03037812 */ /* 0x000fe400078ec0ff */
[----:B------:R-:W-:Y:S01]  /*17e00*/  SHF.R.U32.HI R145, RZ, 0x18, R210 ;  /* 0x00000018ff917819 */ /* 0x000fe200000116d2 */
[C---:B------:R-:W-:Y:S01]  /*17e10*/  HMMA.16816.F32.BF16 R112, R136.reuse, R146, R112 ;  /* 0x000000928870723c */ /* 0x040fe20000041870 */
[C---:B------:R-:W-:Y:S03]  /*17e20*/  ISETP.GE.U32.AND P0, PT, R222.reuse, R3, PT ;  /* 0x00000003de00720c */ /* 0x040fe60003f06070 */
[----:B------:R-:W-:Y:S02]  /*17e30*/  PRMT R171, R135, 0x5410, R145 ;  /* 0x0000541087ab7816 */ /* 0x000fe40000000091 */
[--C-:B------:R-:W-:Y:S02]  /*17e40*/  SHF.R.U32.HI R145, RZ, 0x18, R2.reuse ;  /* 0x00000018ff917819 */ /* 0x100fe40000011602 */
[----:B------:R-:W-:Y:S01]  /*17e50*/  SHF.R.U32.HI R146, RZ, 0x10, R2 ;  /* 0x00000010ff927819 */ /* 0x000fe20000011602 */
[C---:B--2---:R-:W-:Y:S01]  /*17e60*/  HMMA.16816.F32.BF16 R116, R136.reuse, R140, R116 ;  /* 0x0000008c8874723c */ /* 0x044fe20000041874 */
[----:B------:R-:W-:Y:S02]  /*17e70*/  ISETP.GE.U32.AND P6, PT, R222, R145, PT ;  /* 0x00000091de00720c */ /* 0x000fe40003fc6070 */
[--C-:B------:R-:W-:Y:S05]  /*17e80*/  HSET2.LE.AND R171, R171, R172.reuse, PT ;  /* 0x000000acabab7233 */ /* 0x100fea0003803000 */
[C---:B------:R-:W-:Y:S01]  /*17e90*/  HMMA.16816.F32.BF16 R120, R136.reuse, R142, R120 ;  /* 0x0000008e8878723c */ /* 0x040fe20000041878 */
[----:B----4-:R-:W-:Y:S04]  /*17ea0*/  LOP3.LUT R0, R210, 0xffff, RZ, 0xc0, !PT ;  /* 0x0000ffffd2007812 */ /* 0x010fe800078ec0ff */
[----:B------:R-:W-:Y:S02]  /*17eb0*/  SHF.R.U32.HI R144, RZ, 0x8, R0 ;  /* 0x00000008ff907819 */ /* 0x000fe40000011600 */
[----:B------:R-:W-:Y:S01]  /*17ec0*/  LOP3.LUT R0, R211, UR14, R166, 0x96, !PT ;  /* 0x0000000ed3007c12 */ /* 0x000fe2000f8e96a6 */
[C---:B------:R-:W-:Y:S01]  /*17ed0*/  HMMA.16816.F32.BF16 R124, R136.reuse, R148, R124 ;  /* 0x00000094887c723c */ /* 0x040fe2000004187c */
[----:B------:R-:W-:Y:S02]  /*17ee0*/  PRMT R170, R152, 0x5410, R144 ;  /* 0x0000541098aa7816 */ /* 0x000fe40000000090 */
[----:B------:R-:W1:Y:S01]  /*17ef0*/  LDSM.16.MT88.4 R152, [R184+0x11800] ;  /* 0x01180000b898783b */ /* 0x000e620000004200 */
[--C-:B------:R-:W-:Y:S02]  /*17f00*/  SHF.R.U32.HI R3, RZ, 0x10, R0.reuse ;  /* 0x00000010ff037819 */ /* 0x100fe40000011600 */
[C---:B------:R-:W-:Y:S01]  /*17f10*/  LOP3.LUT R2, R0.reuse, 0xffff, RZ, 0xc0, !PT ;  /* 0x0000ffff00027812 */ /* 0x040fe200078ec0ff */
[--C-:B------:R-:W-:Y:S01]  /*17f20*/  HSET2.LE.AND R170, R170, R172.reuse, PT ;  /* 0x000000acaaaa7233 */ /* 0x100fe20003803000 */
[----:B------:R-:W-:Y:S01]  /*17f30*/  HMMA.16816.F32.BF16 R128, R136, R150, R128 ;  /* 0x000000968880723c */ /* 0x000fe20000041880 */
[----:B------:R-:W-:Y:S03]  /*17f40*/  SHF.R.U32.HI R135, RZ, 0x18, R0 ;  /* 0x00000018ff877819 */ /* 0x000fe60000011600 */
[----:B------:R-:W-:Y:S02]  /*17f50*/  LOP3.LUT R3, R3, 0xff, RZ, 0xc0, !PT ;  /* 0x000000ff03037812 */ /* 0x000fe400078ec0ff */
[----:B------:R-:W-:Y:S02]  /*17f60*/  LOP3.LUT R144, R0, 0xff, RZ, 0xc0, !PT ;  /* 0x000000ff00907812 */ /* 0x000fe400078ec0ff */
[----:B------:R-:W-:Y:S04]  /*17f70*/  SHF.R.U32.HI R2, RZ, 0x8, R2 ;  /* 0x00000008ff027819 */ /* 0x000fe80000011602 */
[--C-:B------:R-:W-:Y:S02]  /*17f80*/  PRMT R169, R3, 0x5410, R135.reuse ;  /* 0x0000541003a97816 */ /* 0x100fe40000000087 */
[----:B------:R-:W-:Y:S02]  /*17f90*/  PRMT R2, R144, 0x5410, R2 ;  /* 0x0000541090027816 */ /* 0x000fe40000000002 */
[----:B------:R-:W-:Y:S01]  /*17fa0*/  LOP3.LUT R0, R146, 0xff, RZ, 0xc0, !PT ;  /* 0x000000ff92007812 */ /* 0x000fe200078ec0ff */
[--C-:B------:R-:W-:Y:S01]  /*17fb0*/  HSET2.LE.AND R169, R169, R172.reuse, PT ;  /* 0x000000aca9a97233 */ /* 0x100fe20003803000 */
[----:B------:R-:W-:Y:S01]  /*17fc0*/  PRMT R135, R180, 0x7632, R135 ;  /* 0x00007632b4877816 */ /* 0x000fe20000000087 */
[----:B------:R-:W-:Y:S01]  /*17fd0*/  HSET2.LE.AND R168, R2, R172, PT ;  /* 0x000000ac02a87233 */ /* 0x000fe20003803000 */
[----:B------:R-:W-:Y:S01]  /*17fe0*/  ISETP.GE.U32.AND P1, PT, R222, R0, PT ;  /* 0x00000000de00720c */ /* 0x000fe20003f26070 */
[----:B------:R-:W2:Y:S01]  /*17ff0*/  LDSM.16.MT88.4 R144, [R186+0x11800] ;  /* 0x01180000ba90783b */ /* 0x000ea20000004200 */
[C---:B------:R-:W-:Y:S02]  /*18000*/  PRMT R0, R165.reuse, 0x7632, R0 ;  /* 0x00007632a5007816 */ /* 0x040fe40000000000 */
[----:B------:R-:W-:Y:S02]  /*18010*/  PRMT R2, R165, 0x7610, R2 ;  /* 0x00007610a5027816 */ /* 0x000fe40000000002 */
[----:B------:R-:W-:Y:S02]  /*18020*/  PRMT R3, R134, 0x7632, R3 ;  /* 0x0000763286037816 */ /* 0x000fe40000000003 */
[----:B------:R-:W-:Y:S01]  /*18030*/  PRMT R140, R180, 0x5410, R135 ;  /* 0x00005410b48c7816 */ /* 0x000fe20000000087 */
[----:B------:R-:W4:Y:S01]  /*18040*/  LDSM.16.MT88.4 R172, [R185+0x11800] ;  /* 0x01180000b9ac783b */ /* 0x000f220000004200 */
[----:B------:R-:W-:Y:S02]  /*18050*/  PRMT R136, R134, 0x5410, R3 ;  /* 0x0000541086887816 */ /* 0x000fe40000000003 */
[----:B------:R-:W-:Y:S02]  /*18060*/  LOP3.LUT R169, R169, R140, RZ, 0xc0, !PT ;  /* 0x0000008ca9a97212 */ /* 0x000fe400078ec0ff */
[----:B------:R-:W-:Y:S02]  /*18070*/  PRMT R140, R2, 0x5410, R0 ;  /* 0x00005410028c7816 */ /* 0x000fe40000000000 */
[----:B------:R-:W-:Y:S02]  /*18080*/  LOP3.LUT R168, R168, R156, RZ, 0xc0, !PT ;  /* 0x0000009ca8a87212 */ /* 0x000fe400078ec0ff */
[----:B------:R-:W-:Y:S02]  /*18090*/  LOP3.LUT R170, R170, R140, RZ, 0xc0, !PT ;  /* 0x0000008caaaa7212 */ /* 0x000fe400078ec0ff */
[----:B------:R-:W-:Y:S07]  /*180a0*/  LOP3.LUT R171, R171, R136, RZ, 0xc0, !PT ;  /* 0x00000088abab7212 */ /* 0x000fee00078ec0ff */
[C---:B------:R-:W-:Y:S01]  /*180b0*/  HMMA.16816.F32.BF16 R164, R168.reuse, R160, R4 ;  /* 0x000000a0a8a4723c */ /* 0x040fe20000041804 */
[----:B------:R-:W5:Y:S07]  /*180c0*/  LDSM.16.MT88.4 R4, [R184+0x13800] ;  /* 0x01380000b804783b */ /* 0x000f6e0000004200 */
[C---:B------:R-:W-:Y:S01]  /*180d0*/  HMMA.16816.F32.BF16 R160, R168.reuse, R162, R8 ;  /* 0x000000a2a8a0723c */ /* 0x040fe20000041808 */
[----:B------:R-:W3:Y:S07]  /*180e0*/  LDSM.16.MT88.4 R8, [R186+0x13800] ;  /* 0x01380000ba08783b */ /* 0x000eee0000004200 */
[C---:B-1----:R-:W-:Y:S01]  /*180f0*/  HMMA.16816.F32.BF16 R156, R168.reuse, R152, R12 ;  /* 0x00000098a89c723c */ /* 0x042fe2000004180c */
[----:B------:R-:W1:Y:S07]  /*18100*/  LDSM.16.MT88.4 R12, [R185+0x13800] ;  /* 0x01380000b90c783b */ /* 0x000e6e0000004200 */
[C---:B------:R-:W-:Y:S01]  /*18110*/  HMMA.16816.F32.BF16 R152, R168.reuse, R154, R16 ;  /* 0x0000009aa898723c */ /* 0x040fe20000041810 */
[----:B------:R-:W1:Y:S07]  /*18120*/  LDSM.16.MT88.4 R16, [R183+0x15800] ;  /* 0x01580000b710783b */ /* 0x000e6e0000004200 */
[C---:B--2---:R-:W-:Y:S01]  /*18130*/  HMMA.16816.F32.BF16 R148, R168.reuse, R144, R20 ;  /* 0x00000090a894723c */ /* 0x044fe20000041814 */
[----:B------:R-:W2:Y:S07]  /*18140*/  LDSM.16.MT88.4 R20, [R184+0x15800] ;  /* 0x01580000b814783b */ /* 0x000eae0000004200 */
[C---:B------:R-:W-:Y:S01]  /*18150*/  HMMA.16816.F32.BF16 R144, R168.reuse, R146, R24 ;  /* 0x00000092a890723c */ /* 0x040fe20000041818 */
[----:B------:R-:W-:Y:S03]  /*18160*/  LDSM.16.MT88.4 R24, [R185+0x15800] ;  /* 0x01580000b918783b */ /* 0x000fe60000004200 */
[----:B---3--:R-:W-:Y:S04]  /*18170*/  @!P0 HFMA2.BF16_V2 R225, -RZ.H0_H0, RZ.H0_H0, -R181.H0_H0 ;  /* 0x200000ffffe18231 */ /* 0x008fe800003409b5 */
[C---:B----4-:R-:W-:Y:S01]  /*18180*/  HMMA.16816.F32.BF16 R140, R168.reuse, R172, R28 ;  /* 0x000000aca88c723c */ /* 0x050fe2000004181c */
[----:B------:R-:W-:Y:S03]  /*18190*/  @!P0 STL.S16 [R1+0x14], R225 ;  /* 0x000014e101008387 */ /* 0x000fe60000100600 */
[----:B------:R-:W-:Y:S04]  /*181a0*/  @!P1 HFMA2.BF16_V2 R224, -RZ.H0_H0, RZ.H0_H0, -R180.H0_H0 ;  /* 0x200000ffffe09231 */ /* 0x000fe800003409b4 */
[C---:B------:R-:W-:Y:S01]  /*181b0*/  HMMA.16816.F32.BF16 R136, R168.reuse, R174, R32 ;  /* 0x000000aea888723c */ /* 0x040fe20000041820 */
[----:B------:R-:W-:Y:S01]  /*181c0*/  @!P6 HFMA2.BF16_V2 R223, -RZ.H0_H0, RZ.H0_H0, -R135.H0_H0 ;  /* 0x200000ffffdfe231 */ /* 0x000fe20000340987 */
[----:B------:R-:W-:Y:S04]  /*181d0*/  @!P1 STL.S16 [R1+0x1c], R224 ;  /* 0x00001ce001009387 */ /* 0x000fe80000100600 */
[----:B------:R-:W-:Y:S02]  /*181e0*/  @!P6 STL.S16 [R1+0x18], R223 ;  /* 0x000018df0100e387 */ /* 0x000fe40000100600 */
[C---:B------:R-:W-:Y:S08]  /*181f0*/  HMMA.16816.F32.BF16 R36, R168.reuse, R176, R36 ;  /* 0x000000b0a824723c */ /* 0x040ff00000041824 */
[C---:B------:R-:W-:Y:S08]  /*18200*/  HMMA.16816.F32.BF16 R40, R168.reuse, R178, R40 ;  /* 0x000000b2a828723c */ /* 0x040ff00000041828 */
[C---:B-----5:R-:W-:Y:S08]  /*18210*/  HMMA.16816.F32.BF16 R44, R168.reuse, R4, R44 ;  /* 0x00000004a82c723c */ /* 0x060ff0000004182c */
[C---:B------:R-:W-:Y:S01]  /*18220*/  HMMA.16816.F32.BF16 R48, R168.reuse, R6, R48 ;  /* 0x00000006a830723c */ /* 0x040fe20000041830 */
[----:B------:R-:W3:Y:S07]  /*18230*/  LDSM.16.MT88.4 R4, [R186+0x15800] ;  /* 0x01580000ba04783b */ /* 0x000eee0000004200 */
[C---:B------:R-:W-:Y:S08]  /*18240*/  HMMA.16816.F32.BF16 R52, R168.reuse, R8, R52 ;  /* 0x00000008a834723c */ /* 0x040ff00000041834 */
[C---:B------:R-:W-:Y:S01]  /*18250*/  HMMA.16816.F32.BF16 R56, R168.reuse, R10, R56 ;  /* 0x0000000aa838723c */ /* 0x040fe20000041838 */
[----:B------:R-:W4:Y:S07]  /*18260*/  LDSM.16.MT88.4 R8, [R183+0x17800] ;  /* 0x01780000b708783b */ /* 0x000f2e0000004200 */
[C---:B-1----:R-:W-:Y:S08]  /*18270*/  HMMA.16816.F32.BF16 R60, R168.reuse, R12, R60 ;  /* 0x0000000ca83c723c */ /* 0x042ff0000004183c */
[C---:B------:R-:W-:Y:S01]  /*18280*/  HMMA.16816.F32.BF16 R64, R168.reuse, R14, R64 ;  /* 0x0000000ea840723c */ /* 0x040fe20000041840 */
[----:B------:R-:W-:Y:S07]  /*18290*/  LDSM.16.MT88.4 R12, [R186+0x17800] ;  /* 0x01780000ba0c783b */ /* 0x000fee0000004200 */
[C---:B------:R-:W-:Y:S08]  /*182a0*/  HMMA.16816.F32.BF16 R68, R168.reuse, R16, R68 ;  /* 0x00000010a844723c */ /* 0x040ff00000041844 */
[C---:B------:R-:W-:Y:S01]  /*182b0*/  HMMA.16816.F32.BF16 R72, R168.reuse, R18, R72 ;  /* 0x00000012a848723c */ /* 0x040fe20000041848 */
[----:B------:R-:W-:Y:S07]  /*182c0*/  LDSM.16.MT88.4 R16, [R185+0x17800] ;  /* 0x01780000b910783b */ /* 0x000fee0000004200 */
[C---:B--2---:R-:W-:Y:S07]  /*182d0*/  HMMA.16816.F32.BF16 R76, R168.reuse, R20, R76 ;  /* 0x00000014a84c723c */ /* 0x044fee000004184c */
[----:B------:R-:W-:Y:S01]  /*182e0*/  PRMT R21, R225, 0x7610, R21 ;  /* 0x00007610e1157816 */ /* 0x000fe20000000015 */
[C---:B------:R-:W-:Y:S01]  /*182f0*/  HMMA.16816.F32.BF16 R80, R168.reuse, R22, R80 ;  /* 0x00000016a850723c */ /* 0x040fe20000041850 */
[----:B------:R-:W-:Y:S03]  /*18300*/  LOP3.LUT R20, R210, 0xff, RZ, 0xc0, !PT ;  /* 0x000000ffd2147812 */ /* 0x000fe600078ec0ff */
[----:B------:R-:W-:Y:S02]  /*18310*/  @!P0 PRMT R181, R21, 0x5410, RZ ;  /* 0x0000541015b58816 */ /* 0x000fe400000000ff */
[----:B------:R-:W-:Y:S02]  /*18320*/  ISETP.GE.U32.AND P0, PT, R222, R20, PT ;  /* 0x00000014de00720c */ /* 0x000fe40003f06070 */
[C---:B---3--:R-:W-:Y:S01]  /*18330*/  HMMA.16816.F32.BF16 R84, R168.reuse, R4, R84 ;  /* 0x00000004a854723c */ /* 0x048fe20000041854 */
[----:B------:R-:W-:Y:S03]  /*18340*/  STG.E.U16 [R212.64+0x62], R181 ;  /* 0x000062b5d4007986 */ /* 0x000fe6000c101512 */
[----:B------:R-:W-:Y:S02]  /*18350*/  PRMT R22, R223, 0x7610, R22 ;  /* 0x00007610df167816 */ /* 0x000fe40000000016 */
[----:B------:R-:W-:Y:S02]  /*18360*/  PRMT R23, R224, 0x7610, R23 ;  /* 0x00007610e0177816 */ /* 0x000fe40000000017 */
[C---:B------:R-:W-:Y:S01]  /*18370*/  HMMA.16816.F32.BF16 R88, R168.reuse, R6, R88 ;  /* 0x00000006a858723c */ /* 0x040fe20000041858 */
[----:B------:R-:W1:Y:S03]  /*18380*/  LDSM.16.MT88.4 R4, [R184+0x17800] ;  /* 0x01780000b804783b */ /* 0x000e660000004200 */
[----:B------:R-:W-:Y:S01]  /*18390*/  @!P0 HFMA2.BF16_V2 R221, -RZ.H0_H0, RZ.H0_H0, -R2.H0_H0 ;  /* 0x200000ffffdd8231 */ /* 0x000fe20000340902 */
[----:B------:R-:W-:Y:S02]  /*183a0*/  @!P6 PRMT R135, R22, 0x5410, RZ ;  /* 0x000054101687e816 */ /* 0x000fe400000000ff */
[----:B------:R-:W-:Y:S01]  /*183b0*/  @!P1 PRMT R180, R23, 0x5410, RZ ;  /* 0x0000541017b49816 */ /* 0x000fe200000000ff */
[C---:B------:R-:W-:Y:S01]  /*183c0*/  HMMA.16816.F32.BF16 R92, R168.reuse, R24, R92 ;  /* 0x00000018a85c723c */ /* 0x040fe2000004185c */
[----:B------:R-:W-:Y:S03]  /*183d0*/  @!P0 STL.S16 [R1+0xc], R221 ;  /* 0x00000cdd01008387 */ /* 0x000fe60000100600 */
[----:B------:R-:W-:Y:S01]  /*183e0*/  SHF.R.U32.HI R21, RZ, 0x10, R210 ;  /* 0x00000010ff157819 */ /* 0x000fe200000116d2 */
[----:B------:R-:W-:Y:S01]  /*183f0*/  STG.E.U16 [R214.64+0x60], R180 ;  /* 0x000060b4d6007986 */ /* 0x000fe2000c101512 */
[----:B------:R-:W-:Y:S02]  /*18400*/  LOP3.LUT R20, R210, 0xffff, RZ, 0xc0, !PT ;  /* 0x0000ffffd2147812 */ /* 0x000fe400078ec0ff */
[C---:B------:R-:W-:Y:S01]  /*18410*/  HMMA.16816.F32.BF16 R96, R168.reuse, R26, R96 ;  /* 0x0000001aa860723c */ /* 0x040fe20000041860 */
[----:B------:R-:W-:Y:S03]  /*18420*/  STG.E.U16 [R214.64+0x62], R135 ;  /* 0x00006287d6007986 */ /* 0x000fe6000c101512 */
[----:B------:R-:W-:Y:S02]  /*18430*/  SHF.R.U32.HI R20, RZ, 0x8, R20 ;  /* 0x00000008ff147819 */ /* 0x000fe40000011614 */
[----:B------:R-:W-:Y:S02]  /*18440*/  SHF.R.U32.HI R210, RZ, 0x18, R210 ;  /* 0x00000018ffd27819 */ /* 0x000fe400000116d2 */
[C---:B----4-:R-:W-:Y:S07]  /*18450*/  HMMA.16816.F32.BF16 R100, R168.reuse, R8, R100 ;  /* 0x00000008a864723c */ /* 0x050fee0000041864 */
[----:B------:R-:W-:Y:S01]  /*18460*/  LOP3.LUT R8, R20, 0xffff, RZ, 0xc0, !PT ;  /* 0x0000ffff14087812 */ /* 0x000fe200078ec0ff */
[C---:B------:R-:W-:Y:S01]  /*18470*/  HMMA.16816.F32.BF16 R104, R168.reuse, R10, R104 ;  /* 0x0000000aa868723c */ /* 0x040fe20000041868 */
[----:B------:R-:W-:Y:S02]  /*18480*/  LOP3.LUT R9, R21, 0xff, RZ, 0xc0, !PT ;  /* 0x000000ff15097812 */ /* 0x000fe400078ec0ff */
[C---:B------:R-:W-:Y:S02]  /*18490*/  ISETP.GE.U32.AND P6, PT, R222.reuse, R8, PT ;  /* 0x00000008de00720c */ /* 0x040fe40003fc6070 */
[----:B------:R-:W-:Y:S02]  /*184a0*/  PRMT R21, R221, 0x7610, R21 ;  /* 0x00007610dd157816 */ /* 0x000fe40000000015 */
[C---:B------:R-:W-:Y:S01]  /*184b0*/  ISETP.GE.U32.AND P1, PT, R222.reuse, R9, PT ;  /* 0x00000009de00720c */ /* 0x040fe20003f26070 */
[C---:B-1----:R-:W-:Y:S01]  /*184c0*/  HMMA.16816.F32.BF16 R108, R168.reuse, R4, R108 ;  /* 0x00000004a86c723c */ /* 0x042fe2000004186c */
[----:B------:R-:W-:Y:S02]  /*184d0*/  @!P0 PRMT R2, R21, 0x5410, RZ ;  /* 0x0000541015028816 */ /* 0x000fe400000000ff */
[----:B------:R-:W-:Y:S05]  /*184e0*/  ISETP.GE.U32.AND P0, PT, R222, R210, PT ;  /* 0x000000d2de00720c */ /* 0x000fea0003f06070 */
[----:B------:R-:W-:Y:S01]  /*184f0*/  @!P6 HFMA2.BF16_V2 R220, -RZ.H0_H0, RZ.H0_H0, -R0.H0_H0 ;  /* 0x200000ffffdce231 */ /* 0x000fe20000340900 */
[C---:B------:R-:W-:Y:S01]  /*18500*/  HMMA.16816.F32.BF16 R112, R168.reuse, R6, R112 ;  /* 0x00000006a870723c */ /* 0x040fe20000041870 */
[----:B------:R1:W-:Y:S03]  /*18510*/  STG.E.U16 [R212.64+0x70], R2 ;  /* 0x00007002d4007986 */ /* 0x0003e6000c101512 */
[----:B------:R-:W-:Y:S01]  /*18520*/  PRMT R4, R220, 0x7610, R4 ;  /* 0x00007610dc047816 */ /* 0x000fe20000000004 */
[----:B------:R-:W-:Y:S01]  /*18530*/  @!P6 STL.S16 [R1+0x8], R220 ;  /* 0x000008dc0100e387 */ /* 0x000fe20000100600 */
[----:B------:R-:W-:Y:S02]  /*18540*/  @!P1 HFMA2.BF16_V2 R252, -RZ.H0_H0, RZ.H0_H0, -R134.H0_H0 ;  /* 0x200000fffffc9231 */ /* 0x000fe40000340986 */
[C---:B------:R-:W-:Y:S01]  /*18550*/  HMMA.16816.F32.BF16 R116, R168.reuse, R12, R116 ;  /* 0x0000000ca874723c */ /* 0x040fe20000041874 */
[----:B------:R-:W-:Y:S03]  /*18560*/  @!P6 PRMT R0, R4, 0x5410, RZ ;  /* 0x000054100400e816 */ /* 0x000fe600000000ff */
[----:B------:R-:W-:Y:S01]  /*18570*/  @!P0 HFMA2.BF16_V2 R249, -RZ.H0_H0, RZ.H0_H0, -R3.H0_H0 ;  /* 0x200000fffff98231 */ /* 0x000fe20000340903 */
[----:B------:R-:W-:Y:S01]  /*18580*/  @!P1 PRMT R134, R252, 0x5410, RZ ;  /* 0x00005410fc869816 */ /* 0x000fe200000000ff */
[----:B------:R2:W-:Y:S02]  /*18590*/  STG.E.U16 [R212.64+0x72], R0 ;  /* 0x00007200d4007986 */ /* 0x0005e4000c101512 */
[C---:B------:R-:W-:Y:S01]  /*185a0*/  HMMA.16816.F32.BF16 R120, R168.reuse, R14, R120 ;  /* 0x0000000ea878723c */ /* 0x040fe20000041878 */
[----:B------:R-:W-:Y:S01]  /*185b0*/  @!P0 PRMT R3, R249, 0x5410, RZ ;  /* 0x00005410f9038816 */ /* 0x000fe200000000ff */
[----:B------:R-:W-:Y:S01]  /*185c0*/  STG.E.U16 [R214.64+0x70], R134 ;  /* 0x00007086d6007986 */ /* 0x000fe2000c101512 */
[----:B------:R-:W-:Y:S03]  /*185d0*/  PLOP3.LUT P0, PT, PT, PT, UP0, 0x80, 0x0 ;  /* 0x000000000000781c */ /* 0x000fe60003f0f008 */
[----:B------:R3:W-:Y:S02]  /*185e0*/  STG.E.U16 [R214.64+0x72], R3 ;  /* 0x00007203d6007986 */ /* 0x0007e4000c101512 */
[C---:B------:R-:W-:Y:S01]  /*185f0*/  HMMA.16816.F32.BF16 R124, R168.reuse, R16, R124 ;  /* 0x00000010a87c723c */ /* 0x040fe2000004187c */
[----:B-1----:R-:W-:Y:S07]  /*18600*/  IMAD.MOV.U32 R2, RZ, RZ, R133 ;  /* 0x000000ffff027224 */ /* 0x002fee00078e0085 */
[----:B------:R-:W-:Y:S01]  /*18610*/  HMMA.16816.F32.BF16 R128, R168, R18, R128 ;  /* 0x00000012a880723c */ /* 0x000fe20000041880 */
[----:B--2---:R-:W-:Y:S04]  /*18620*/  IADD3 R212, P1, R212, -0x80, RZ ;  /* 0xffffff80d4d47810 */ /* 0x004fe80007f3e0ff */
[----:B------:R-:W-:Y:S01]  /*18630*/  IADD3.X R213, R213, -0x1, RZ, P1, !PT ;  /* 0xffffffffd5d57810 */ /* 0x000fe20000ffe4ff */
[----:B---3--:R-:W-:Y:S01]  /*18640*/  IMAD.MOV.U32 R3, RZ, RZ, R132 ;  /* 0x000000ffff037224 */ /* 0x008fe200078e0084 */
[----:B------:R-:W-:-:S05]  /*18650*/  @P0 BRA `(.L_x_1116) ;  /* 0xffffa30000000947 */ /* 0x000fca000383ffff */
.L_x_1115:
[----:B------:R-:W2:Y:S04]  /*18660*/  LDL.LU R4, [R1+0x84] ;  /* 0x0000840001047983 */ /* 0x000ea80000300800 */
[----:B------:R-:W1:Y:S01]  /*18670*/  S2R R176, SR_TID.X ;  /* 0x0000000000b07919 */ /* 0x000e620000002100 */
[----:B------:R-:W3:Y:S01]  /*18680*/  S2UR UR6, SR_CTAID.Y ;  /* 0x00000000000679c3 */ /* 0x000ee20000002600 */
[----:B------:R-:W-:-:S02]  /*18690*/  UISETP.NE.AND UP3, UPT, UR11, -0x1, UPT ;  /* 0xffffffff0b00788c */ /* 0x000fc4000bf65270 */
[----:B------:R-:W4:Y:S01]  /*186a0*/  LDL.LU R5, [R1+0x80] ;  /* 0x0000800001057983 */ /* 0x000f220000300800 */
[----:B------:R-:W-:Y:S01]  /*186b0*/  ULDC.64 UR4, c[0x0][0x1e8] ;  /* 0x00007a0000047ab9 */ /* 0x000fe20000000a00 */
[----:B------:R-:W-:Y:S01]  /*186c0*/  BSSY B0, `(.L_x_1119) ;  /* 0x0000195000007945 */ /* 0x000fe20003800000 */
[----:B------:R-:W-:Y:S02]  /*186d0*/  ULDC.U8 UR9, c[0x0][0x329] ;  /* 0x0000ca4000097ab9 */ /* 0x000fe40000000000 */
[----:B------:R-:W-:Y:S01]  /*186e0*/  UISETP.NE.AND UP1, UPT, UR9, URZ, UPT ;  /* 0x0000003f0900728c */ /* 0x000fe2000bf25270 */
[----:B------:R-:W3:Y:S01]  /*186f0*/  S2UR UR10, SR_CTAID.Z ;  /* 0x00000000000a79c3 */ /* 0x000ee20000002700 */
[----:B------:R-:W-:Y:S02]  /*18700*/  ULDC UR8, c[0x0][0x214] ;  /* 0x0000850000087ab9 */ /* 0x000fe40000000800 */
[----:B------:R-:W-:Y:S02]  /*18710*/  @UP3 UIMAD.WIDE.U32 UR14, UR11, UR4, URZ ;  /* 0x000000040b0e32a5 */ /* 0x000fe4000f8e003f */
[----:B------:R-:W-:-:S02]  /*18720*/  UMOV UR22, URZ ;  /* 0x0000003f00167c82 */ /* 0x000fc40008000000 */
[----:B------:R-:W-:Y:S02]  /*18730*/  @UP3 UIMAD UR7, UR11, UR5, UR15 ;  /* 0x000000050b0732a4 */ /* 0x000fe4000f8e020f */
[----:B------:R-:W-:Y:S02]  /*18740*/  UMOV UR23, URZ ;  /* 0x0000003f00177c82 */ /* 0x000fe40008000000 */
[----:B------:R-:W-:Y:S02]  /*18750*/  ULDC.64 UR4, c[0x0][0x1e0] ;  /* 0x0000780000047ab9 */ /* 0x000fe40000000a00 */
[----:B------:R-:W-:Y:S01]  /*18760*/  @UP1 ULDC UR15, c[0x0][0x210] ;  /* 0x00008400000f1ab9 */ /* 0x000fe20000000800 */
[----:B-1----:R-:W-:Y:S01]  /*18770*/  SHF.R.S32.HI R177, RZ, 0x1f, R176 ;  /* 0x0000001fffb17819 */ /* 0x002fe200000114b0 */
[----:B---3--:R-:W-:Y:S02]  /*18780*/  @!UP3 USHF.R.S32.HI UR12, URZ, 0x1f, UR6 ;  /* 0x0000001f3f0cb899 */ /* 0x008fe40008011406 */
[----:B------:R-:W-:Y:S01]  /*18790*/  @!UP3 UIMAD.WIDE.U32 UR20, UR6, UR4, URZ ;  /* 0x000000040614b2a5 */ /* 0x000fe2000f8e003f */
[----:B------:R-:W-:Y:S01]  /*187a0*/  LEA.HI R175, R177, R176, RZ, 0x5 ;  /* 0x000000b0b1af7211 */ /* 0x000fe200078f28ff */
[----:B------:R-:W-:-:S02]  /*187b0*/  @!UP3 UIMAD UR12, UR12, UR4, URZ ;  /* 0x000000040c0cb2a4 */ /* 0x000fc4000f8e023f */
[----:B------:R-:W-:Y:S01]  /*187c0*/  @UP1 UIMAD UR15, UR15, UR8, URZ ;  /* 0x000000080f0f12a4 */ /* 0x000fe2000f8e023f */
[----:B------:R-:W-:Y:S01]  /*187d0*/  SHF.R.S32.HI R6, RZ, 0x5, R175 ;  /* 0x00000005ff067819 */ /* 0x000fe200000114af */
        /* <DEDUP_REMOVED lines=18> */
[----:B------:R-:W-:Y:S02]  /*18900*/  UIMAD UR15, UR10, UR15, UR5 ;  /* 0x0000000f0a0f72a4 */ /* 0x000fe4000f8e0205 */
        /* <DEDUP_REMOVED lines=9> */
[----:B----4-:R-:W2:Y:S01]  /*189a0*/  SHFL.BFLY PT, R0, R5, 0x2, 0x1f ;  /* 0x0c401f0005007f89 */ /* 0x010ea200000e0000 */
[----:B-1----:R-:W-:-:S05]  /*189b0*/  FADD.FTZ R2, R2, R4 ;  /* 0x0000000402027221 */ /* 0x002fca0000010000 */
[----:B------:R-:W1:Y:S01]  /*189c0*/  SHFL.BFLY PT, R4, R2, 0x1, 0x1f ;  /* 0x0c201f0002047f89 */ /* 0x000e6200000e0000 */
[----:B--2---:R-:W-:Y:S01]  /*189d0*/  FADD.FTZ R0, R0, R5 ;  /* 0x0000000500007221 */ /* 0x004fe20000010000 */
[----:B------:R-:W-:-:S04]  /*189e0*/  LEA.HI R5, R177, R176, RZ, 0x2 ;  /* 0x000000b0b1057211 */ /* 0x000fc800078f10ff */
[----:B------:R-:W2:Y:S01]  /*189f0*/  SHFL.BFLY PT, R3, R0, 0x1, 0x1f ;  /* 0x0c201f0000037f89 */ /* 0x000ea200000e0000 */
[----:B-1----:R-:W-:Y:S01]  /*18a00*/  FADD.FTZ R135, R2, R4 ;  /* 0x0000000402877221 */ /* 0x002fe20000010000 */
[----:B------:R-:W-:Y:S02]  /*18a10*/  MOV R2, 0x3f800000 ;  /* 0x3f80000000027802 */ /* 0x000fe40000000f00 */
[----:B------:R-:W-:Y:S02]  /*18a20*/  SHF.R.S32.HI R4, RZ, 0x1f, R5 ;  /* 0x0000001fff047819 */ /* 0x000fe40000011405 */
[----:B------:R-:W-:Y:S01]  /*18a30*/  FSETP.NE.FTZ.AND P4, PT, R135, RZ, PT ;  /* 0x000000ff8700720b */ /* 0x000fe20003f95000 */
[----:B--2---:R-:W-:Y:S01]  /*18a40*/  FADD.FTZ R134, R0, R3 ;  /* 0x0000000300867221 */ /* 0x004fe20000010000 */
[----:B------:R-:W-:Y:S02]  /*18a50*/  MOV R3, 0x3f800000 ;  /* 0x3f80000000037802 */ /* 0x000fe40000000f00 */
[----:B------:R-:W-:-:S02]  /*18a60*/  SHF.R.S32.HI R0, RZ, 0x2, R5 ;  /* 0x00000002ff007819 */ /* 0x000fc40000011405 */
[----:B------:R-:W-:Y:S02]  /*18a70*/  FSETP.NE.FTZ.AND P3, PT, R134, RZ, PT ;  /* 0x000000ff8600720b */ /* 0x000fe40003f75000 */
[----:B------:R-:W-:Y:S02]  /*18a80*/  LEA.HI R4, R4, R0, RZ, 0x3 ;  /* 0x0000000004047211 */ /* 0x000fe400078f18ff */
[----:B------:R-:W-:-:S03]  /*18a90*/  LOP3.LUT R5, R5, 0x3ffffffc, RZ, 0xc0, !PT ;  /* 0x3ffffffc05057812 */ /* 0x000fc600078ec0ff */
[----:B------:R-:W1:Y:S01]  /*18aa0*/  @P4 MUFU.RCP R2, R135 ;  /* 0x0000008700024308 */ /* 0x000e620000001000 */
[----:B------:R-:W-:Y:S02]  /*18ab0*/  LOP3.LUT R4, R4, 0xfffffff8, RZ, 0xc0, !PT ;  /* 0xfffffff804047812 */ /* 0x000fe400078ec0ff */
[----:B------:R-:W-:Y:S02]  /*18ac0*/  IADD3 R5, -R5, R176, RZ ;  /* 0x000000b005057210 */ /* 0x000fe40007ffe1ff */
[----:B------:R-:W-:Y:S02]  /*18ad0*/  IADD3 R18, R0, -R4, RZ ;  /* 0x8000000400127210 */ /* 0x000fe40007ffe0ff */
[----:B------:R-:W-:Y:S01]  /*18ae0*/  LEA R174, R6, R5, 0x9 ;  /* 0x0000000506ae7211 */ /* 0x000fe200078e48ff */
[----:B------:R-:W2:Y:S01]  /*18af0*/  @P3 MUFU.RCP R3, R134 ;  /* 0x0000008600033308 */ /* 0x000ea20000001000 */
[----:B------:R-:W-:Y:S01]  /*18b00*/  R2P PR, R18, 0x6 ;  /* 0x0000000612007804 */ /* 0x000fe20000000000 */
[----:B-1----:R-:W-:-:S04]  /*18b10*/  FMUL.FTZ R2, R2, c[0x0][0x2dc] ;  /* 0x0000b70002027a20 */ /* 0x002fc80000410000 */
[C---:B------:R-:W-:Y:S02]  /*18b20*/  FMUL.FTZ R4, R2.reuse, R165 ;  /* 0x000000a502047220 */ /* 0x040fe40000410000 */
[C---:B------:R-:W-:Y:S02]  /*18b30*/  FMUL.FTZ R173, R2.reuse, R164 ;  /* 0x000000a402ad7220 */ /* 0x040fe40000410000 */
[----:B--2---:R-:W-:Y:S02]  /*18b40*/  FMUL.FTZ R0, R3, c[0x0][0x2dc] ;  /* 0x0000b70003007a20 */ /* 0x004fe40000410000 */
[----:B------:R-:W-:Y:S01]  /*18b50*/  FMUL.FTZ R172, R2, R160 ;  /* 0x000000a002ac7220 */ /* 0x000fe20000410000 */
[----:B------:R-:W-:Y:S01]  /*18b60*/  F2FP.BF16.PACK_AB R4, R4, R173 ;  /* 0x000000ad0404723e */ /* 0x000fe200000010ff */
        /* <DEDUP_REMOVED lines=37> */
[C---:B------:R-:W-:Y:S01]  /*18dc0*/  FMUL.FTZ R144, R2.reuse, R68 ;  /* 0x0000004402907220 */ /* 0x040fe20000410000 */
[----:B------:R-:W-:Y:S01]  /*18dd0*/  F2FP.BF16.PACK_AB R68, R145, R168 ;  /* 0x000000a89144723e */ /* 0x000fe200000010ff */
        /* <DEDUP_REMOVED lines=39> */
[----:B------:R-:W-:Y:S02]  /*19050*/  FMUL.FTZ R129, R2, R129 ;  /* 0x0000008102817220 */ /* 0x000fe40000410000 */
        /* <DEDUP_REMOVED lines=29> */
[C---:B------:R-:W-:Y:S01]  /*19230*/  FMUL.FTZ R46, R0.reuse, R46 ;  /* 0x0000002e002e7220 */ /* 0x040fe20000410000 */
[----:B------:R-:W-:Y:S01]  /*19240*/  F2FP.BF16.PACK_AB R61, R61, R38 ;  /* 0x000000263d3d723e */ /* 0x000fe200000010ff */
[----:B------:R-:W-:Y:S01]  /*19250*/  FMUL.FTZ R17, R0, R54 ;  /* 0x0000003600117220 */ /* 0x000fe20000410000 */
[----:B------:R-:W-:Y:S01]  /*19260*/  F2FP.BF16.PACK_AB R54, R22, R153 ;  /* 0x000000991636723e */ /* 0x000fe200000010ff */
[----:B------:R-:W-:Y:S01]  /*19270*/  FMUL.FTZ R53, R0, R55 ;  /* 0x0000003700357220 */ /* 0x000fe20000410000 */
[----:B------:R-:W-:Y:S01]  /*19280*/  F2FP.BF16.PACK_AB R55, R2, R50 ;  /* 0x000000320237723e */ /* 0x000fe200000010ff */
[----:B------:R-:W-:Y:S01]  /*19290*/  FMUL.FTZ R16, R0, R58 ;  /* 0x0000003a00107220 */ /* 0x000fe20000410000 */
[----:B------:R-:W-:Y:S01]  /*192a0*/  LOP3.LUT R2, R18, 0x1, RZ, 0xc0, !PT ;  /* 0x0000000112027812 */ /* 0x000fe200078ec0ff */
[----:B------:R-:W-:Y:S01]  /*192b0*/  FMUL.FTZ R51, R0, R59 ;  /* 0x0000003b00337220 */ /* 0x000fe20000410000 */
[----:B------:R-:W-:Y:S01]  /*192c0*/  F2FP.BF16.PACK_AB R59, R6, R42 ;  /* 0x0000002a063b723e */ /* 0x000fe200000010ff */
[----:B------:R-:W-:Y:S01]  /*192d0*/  FMUL.FTZ R15, R0, R62 ;  /* 0x0000003e000f7220 */ /* 0x000fe20000410000 */
[----:B------:R-:W-:Y:S01]  /*192e0*/  ISETP.NE.U32.AND P0, PT, R2, 0x1, PT ;  /* 0x000000010200780c */ /* 0x000fe20003f05070 */
        /* <DEDUP_REMOVED lines=69> */
[----:B------:R-:W-:-:S02]  /*19740*/  SHF.L.U32 R0, R18, 0x6, RZ ;  /* 0x0000000612007819 */ /* 0x000fc400000006ff */
[----:B------:R-:W-:Y:S02]  /*19750*/  F2FP.BF16.PACK_AB R19, R19, R122 ;  /* 0x0000007a1313723e */ /* 0x000fe400000010ff */
[----:B------:R-:W-:Y:S02]  /*19760*/  LOP3.LUT R0, R0, 0x1c0, RZ, 0xc0, !PT ;  /* 0x000001c000007812 */ /* 0x000fe400078ec0ff */
[----:B------:R-:W-:Y:S02]  /*19770*/  F2FP.BF16.PACK_AB R18, R125, R124 ;  /* 0x0000007c7d12723e */ /* 0x000fe400000010ff */
[----:B------:R-:W-:Y:S02]  /*19780*/  LEA.HI R0, R0, R0, RZ, 0x1d ;  /* 0x0000000000007211 */ /* 0x000fe400078fe8ff */
[----:B------:R-:W-:Y:S02]  /*19790*/  F2FP.BF16.PACK_AB R17, R127, R126 ;  /* 0x0000007e7f11723e */ /* 0x000fe400000010ff */
[----:B------:R-:W-:-:S02]  /*197a0*/  LEA R0, R174, R0, 0x1 ;  /* 0x00000000ae007211 */ /* 0x000fc400078e08ff */
[----:B------:R-:W-:Y:S02]  /*197b0*/  F2FP.BF16.PACK_AB R16, R129, R128 ;  /* 0x000000808110723e */ /* 0x000fe400000010ff */
[----:B------:R-:W-:Y:S02]  /*197c0*/  SHF.L.U32 R0, R0, 0x1, RZ ;  /* 0x0000000100007819 */ /* 0x000fe400000006ff */
[----:B------:R-:W-:Y:S02]  /*197d0*/  F2FP.BF16.PACK_AB R15, R131, R130 ;  /* 0x00000082830f723e */ /* 0x000fe400000010ff */
[C---:B------:R-:W-:Y:S01]  /*197e0*/  IADD3 R2, R0.reuse, -0x10, RZ ;  /* 0xfffffff000027810 */ /* 0x040fe20007ffe0ff */
[----:B------:R1:W-:Y:S01]  /*197f0*/  STS [R0+0x400], R3 ;  /* 0x0004000300007388 */ /* 0x0003e20000000800 */
[----:B------:R-:W-:-:S03]  /*19800*/  @P0 IADD3 R2, R0, 0x10, RZ ;  /* 0x0000001000020810 */ /* 0x000fc60007ffe0ff */
[----:B------:R2:W-:Y:S04]  /*19810*/  STS [R0], R4 ;  /* 0x0000000400007388 */ /* 0x0005e80000000800 */
[----:B------:R3:W-:Y:S04]  /*19820*/  STS [R2], R5 ;  /* 0x0000000502007388 */ /* 0x0007e80000000800 */
[----:B------:R-:W-:Y:S01]  /*19830*/  STS [R2+0x400], R9 ;  /* 0x0004000902007388 */ /* 0x000fe20000000800 */
[----:B-1----:R-:W-:Y:S02]  /*19840*/  IADD3 R3, R0, R8, RZ ;  /* 0x0000000800037210 */ /* 0x002fe40007ffe0ff */
[----:B------:R-:W-:-:S02]  /*19850*/  IADD3 R8, R8, R2, RZ ;  /* 0x0000000208087210 */ /* 0x000fc40007ffe0ff */
[-C--:B--2---:R-:W-:Y:S01]  /*19860*/  IADD3 R4, R3, R6.reuse, RZ ;  /* 0x0000000603047210 */ /* 0x084fe20007ffe0ff */
[----:B------:R1:W-:Y:S01]  /*19870*/  STS [R3], R7 ;  /* 0x0000000703007388 */ /* 0x0003e20000000800 */
[----:B---3--:R-:W-:-:S03]  /*19880*/  IADD3 R5, R0, R6, RZ ;  /* 0x0000000600057210 */ /* 0x008fc60007ffe0ff */
[----:B------:R-:W-:Y:S04]  /*19890*/  STS [R3+0x400], R12 ;  /* 0x0004000c03007388 */ /* 0x000fe80000000800 */
[----:B------:R-:W-:Y:S04]  /*198a0*/  STS [R8], R11 ;  /* 0x0000000b08007388 */ /* 0x000fe80000000800 */
        /* <DEDUP_REMOVED lines=53> */
[----:B------:R-:W-:-:S03]  /*19c00*/  IADD3 R0, R176, -R0, RZ ;  /* 0x80000000b0007210 */ /* 0x000fc60007ffe0ff */
[----:B------:R-:W-:Y:S01]  /*19c10*/  STS [R5+0x6400], R21 ;  /* 0x0064001505007388 */ /* 0x000fe20000000800 */
[----:B--2---:R-:W1:Y:S01]  /*19c20*/  @P4 MUFU.LG2 R2, R135 ;  /* 0x0000008700024308 */ /* 0x004e620000000c00 */
[----:B------:R-:W-:Y:S02]  /*19c30*/  LOP3.LUT P0, RZ, R0, 0x3, RZ, 0xc0, !PT ;  /* 0x0000000300ff7812 */ /* 0x000fe4000780c0ff */
[----:B------:R-:W-:Y:S04]  /*19c40*/  STS [R7+0x6000], R20 ;  /* 0x0060001407007388 */ /* 0x000fe80000000800 */
[----:B------:R2:W-:Y:S01]  /*19c50*/  STS [R7+0x6400], R19 ;  /* 0x0064001307007388 */ /* 0x0005e20000000800 */
[----:B---3--:R-:W3:Y:S03]  /*19c60*/  @P3 MUFU.LG2 R3, R134 ;  /* 0x0000008600033308 */ /* 0x008ee60000000c00 */
[----:B------:R2:W-:Y:S04]  /*19c70*/  STS [R4+0x6000], R18 ;  /* 0x0060001204007388 */ /* 0x0005e80000000800 */
[----:B------:R2:W-:Y:S01]  /*19c80*/  STS [R4+0x6400], R17 ;  /* 0x0064001104007388 */ /* 0x0005e20000000800 */
[----:B-1----:R-:W-:Y:S01]  /*19c90*/  @P4 FMUL.FTZ R2, R2, 0.69314718246459960938 ;  /* 0x3f31721802024820 */ /* 0x002fe20000410000 */
[----:B----4-:R-:W-:-:S02]  /*19ca0*/  MOV R8, 0x7f800000 ;  /* 0x7f80000000087802 */ /* 0x010fc40000000f00 */
[----:B------:R1:W-:Y:S04]  /*19cb0*/  STS [R6+0x6000], R16 ;  /* 0x0060001006007388 */ /* 0x0003e80000000800 */
[----:B------:R1:W-:Y:S01]  /*19cc0*/  STS [R6+0x6400], R15 ;  /* 0x0064000f06007388 */ /* 0x0003e20000000800 */
[----:B---3--:R-:W-:-:S03]  /*19cd0*/  @P3 FMUL.FTZ R0, R3, 0.69314718246459960938 ;  /* 0x3f31721803003820 */ /* 0x008fc60000410000 */
[----:B------:R-:W-:Y:S01]  /*19ce0*/  BAR.SYNC.DEFER_BLOCKING 0x0 ;  /* 0x0000000000007b1d */ /* 0x000fe20000010000 */
[----:B------:R-:W-:Y:S01]  /*19cf0*/  @P3 FFMA.FTZ R8, R132, c[0x0][0x238], R0 ;  /* 0x00008e0084083a23 */ /* 0x000fe20000010000 */
[----:B--2---:R-:W-:Y:S01]  /*19d00*/  MOV R7, 0x7f800000 ;  /* 0x7f80000000077802 */ /* 0x004fe20000000f00 */
[----:B------:R-:W-:-:S03]  /*19d10*/  @P4 FFMA.FTZ R7, R133, c[0x0][0x238], R2 ;  /* 0x00008e0085074a23 */ /* 0x000fc60000010002 */
[----:B-----5:R1:W2:Y:S04]  /*19d20*/  LDS.128 R28, [R209] ;  /* 0x00000000d11c7984 */ /* 0x0202a80000000c00 */
        /* <DEDUP_REMOVED lines=37> */
[----:B-1----:R-:W-:Y:S02]  /*19f80*/  @!P2 IADD3 R6, P0, R2, UR4, RZ ;  /* 0x000000040206ac10 */ /* 0x002fe4000ff1e0ff */
        /* <DEDUP_REMOVED lines=8> */
.L_x_1120:
[----:B--234-:R-:W-:Y:S05]  /*1a010*/  BSYNC B0 ;  /* 0x0000000000007941 */ /* 0x01cfea0003800000 */
.L_x_1119:
[----:B------:R-:W2:Y:S04]  /*1a020*/  LDL.64 R82, [R1+0x98] ;  /* 0x0000980001527983 */ /* 0x000ea80000100a00 */
[----:B------:R3:W5:Y:S04]  /*1a030*/  LDL R80, [R1+0xac] ;  /* 0x0000ac0001507983 */ /* 0x0007680000100800 */
[----:B-1----:R3:W5:Y:S04]  /*1a040*/  LDL R15, [R1+0xa8] ;  /* 0x0000a800010f7983 */ /* 0x0027680000100800 */
[----:B------:R3:W5:Y:S01]  /*1a050*/  LDL R14, [R1+0xb0] ;  /* 0x0000b000010e7983 */ /* 0x0007620000100800 */
[----:B------:R-:W-:Y:S01]  /*1a060*/  LEA.HI R13, R177, R176, RZ, 0x3 ;  /* 0x000000b0b10d7211 */ /* 0x000fe200078f18ff */
[----:B------:R-:W-:Y:S01]  /*1a070*/  UIMAD UR9, UR9, -0x40, UR16 ;  /* 0xffffffc0090978a4 */ /* 0x000fe2000f8e0210 */
[----:B------:R-:W-:Y:S01]  /*1a080*/  BSSY B0, `(.L_x_1121) ;  /* 0x0000024000007945 */ /* 0x000fe20003800000 */
[----:B------:R-:W1:Y:S01]  /*1a090*/  S2R R0, SR_TID.X ;  /* 0x0000000000007919 */ /* 0x000e620000002100 */
[----:B------:R-:W-:Y:S01]  /*1a0a0*/  SHF.R.S32.HI R3, RZ, 0x3, R13 ;  /* 0x00000003ff037819 */ /* 0x000fe2000001140d */
[----:B------:R-:W-:-:S02]  /*1a0b0*/  USHF.R.S32.HI UR6, URZ, 0x1f, UR10 ;  /* 0x0000001f3f067899 */ /* 0x000fc4000801140a */
[----:B------:R-:W4:Y:S01]  /*1a0c0*/  S2R R10, SR_CTAID.Z ;  /* 0x00000000000a7919 */ /* 0x000f220000002700 */
[----:B------:R-:W-:Y:S02]  /*1a0d0*/  ULDC.64 UR4, c[0x0][0x1f0] ;  /* 0x00007c0000047ab9 */ /* 0x000fe40000000a00 */
[----:B------:R-:W-:-:S04]  /*1a0e0*/  UIMAD UR4, UR6, UR4, URZ ;  /* 0x00000004060472a4 */ /* 0x000fc8000f8e023f */
[----:B------:R-:W-:Y:S01]  /*1a0f0*/  UIMAD UR4, UR10, UR5, UR4 ;  /* 0x000000050a0472a4 */ /* 0x000fe2000f8e0204 */
[----:B-1----:R-:W-:-:S04]  /*1a100*/  SHF.R.S32.HI R2, RZ, 0x1f, R0 ;  /* 0x0000001fff027819 */ /* 0x002fc80000011400 */
        /* <DEDUP_REMOVED lines=27> */
.L_x_1122:
[----:B---3--:R-:W-:Y:S05]  /*1a2c0*/  BSYNC B0 ;  /* 0x0000000000007941 */ /* 0x008fea0003800000 */
.L_x_1121:
        /* <DEDUP_REMOVED lines=22> */
.L_x_1124:
[----:B------:R-:W-:Y:S05]  /*1a430*/  BSYNC B0 ;  /* 0x0000000000007941 */ /* 0x000fea0003800000 */
.L_x_1123:
        /* <DEDUP_REMOVED lines=22> */
.L_x_1126:
[----:B------:R-:W-:Y:S05]  /*1a5a0*/  BSYNC B0 ;  /* 0x0000000000007941 */ /* 0x000fea0003800000 */
.L_x_1125:
        /* <DEDUP_REMOVED lines=23> */
.L_x_1127:
        /* <DEDUP_REMOVED lines=14> */
.L_x_2046:


//--------------------- .text._ZN5flash16flash_fwd_kernelI23Flash_fwd_kernel_traitsILi256ELi64ELi64ELi4ELb0ELb0EN7cutlass10bfloat16_tE19Flash_kernel_traitsILi256ELi64ELi64ELi4ES3_EELb0ELb0ELb1ELb0ELb0ELb0ELb1ELb0EEEvNS_16Flash_fwd_paramsE --------------------------
	.section	.text._ZN5flash16flash_fwd_kernelI23Flash_fwd_kernel_traitsILi256ELi64ELi64ELi4ELb0ELb0EN7cutlass10bfloat16_tE19Flash_kernel_traitsILi256ELi64ELi64ELi4ES3_EELb0ELb0ELb1ELb0ELb0ELb0ELb1ELb0EEEvNS_16Flash_fwd_paramsE,"ax",@progbits
	.sectioninfo	@"SHI_REGISTERS=255"
	.align	128
        .global         _ZN5flash16flash_fwd_kernelI23Flash_fwd_kernel_traitsILi256ELi64ELi64ELi4ELb0ELb0EN7cutlass10bfloat16_tE19Flash_kernel_traitsILi256ELi64ELi64ELi4ES3_EELb0ELb0ELb1ELb0ELb0ELb0ELb1ELb0EEEvNS_16Flash_fwd_paramsE
        .type           _ZN5flash16flash_fwd_kernelI23Flash_fwd_kernel_traitsILi256ELi64ELi64ELi4ELb0ELb0EN7cutlass10bfloat16_tE19Flash_kernel_traitsILi256ELi64ELi64ELi4ES3_EELb0ELb0ELb1ELb0ELb0ELb0ELb1ELb0EEEvNS_16Flash_fwd_paramsE,@function
        .size           _ZN5flash16flash_fwd_kernelI23Flash_fwd_kernel_traitsILi256ELi64ELi64ELi4ELb0ELb0EN7cutlass10bfloat16_tE19Flash_kernel_traitsILi256ELi64ELi64ELi4ES3_EELb0ELb0ELb1ELb0ELb0ELb0ELb1ELb0EEEvNS_16Flash_fwd_paramsE,(.L_x_2047 - _ZN5flash16flash_fwd_kernelI23Flash_fwd_kernel_traitsILi256ELi64ELi64ELi4ELb0ELb0EN7cutlass10bfloat16_tE19Flash_kernel_traitsILi256ELi64ELi64ELi4ES3_EELb0ELb0ELb1ELb0ELb0ELb0ELb1ELb0EEEvNS_16Flash_fwd_paramsE)
        .other          _ZN5flash16flash_fwd_kernelI23Flash_fwd_kernel_traitsILi256ELi64ELi64ELi4ELb0ELb0EN7cutlass10bfloat16_tE19Flash_kernel_traitsILi256ELi64ELi64ELi4ES3_EELb0ELb0ELb1ELb0ELb0ELb0ELb1ELb0EEEvNS_16Flash_fwd_paramsE,@"STO_CUDA_ENTRY STV_DEFAULT"
_ZN5flash16flash_fwd_kernelI23Flash_fwd_kernel_traitsILi256ELi64ELi64ELi4ELb0ELb0EN7cutlass10bfloat16_tE19Flash_kernel_traitsILi256ELi64ELi64ELi4ES3_EELb0ELb0ELb1ELb0ELb0ELb0ELb1ELb0EEEvNS_16Flash_fwd_paramsE:
.text._ZN5flash16flash_fwd_kernelI23Flash_fwd_kernel_traitsILi256ELi64ELi64ELi4ELb0ELb0EN7cutlass10bfloat16_tE19Flash_kernel_traitsILi256ELi64ELi64ELi4ES3_EELb0ELb0ELb1ELb0ELb0ELb0ELb1ELb0EEEvNS_16Flash_fwd_paramsE:
        /* <DEDUP_REMOVED lines=57> */
.L_x_1128:
[----:B------:R-:W-:Y:S02]  /*0390*/  ULDC UR6, c[0x0][0x218] ;  /* 0x0000860000067ab9 */ /* 0x000fe40000000800 */
.L_x_1129:
        /* <DEDUP_REMOVED lines=124> */
.L_x_1132:
[----:B------:R-:W-:Y:S05]  /*0b60*/  BSYNC B0 ;  /* 0x0000000000007941 */ /* 0x000fea0003800000 */
.L_x_1131:
        /* <DEDUP_REMOVED lines=22> */
.L_x_1134:
[----:B------:R-:W-:Y:S05]  /*0cd0*/  BSYNC B0 ;  /* 0x0000000000007941 */ /* 0x000fea0003800000 */
.L_x_1133:
        /* <DEDUP_REMOVED lines=22> */
.L_x_1136:
[----:B------:R-:W-:Y:S05]  /*0e40*/  BSYNC B0 ;  /* 0x0000000000007941 */ /* 0x000fea0003800000 */
.L_x_1135:
        /* <DEDUP_REMOVED lines=21> */
.L_x_1138:
[----:B------:R-:W-:Y:S05]  /*0fa0*/  BSYNC B0 ;  /* 0x0000000000007941 */ /* 0x000fea0003800000 */
.L_x_1137:
        /* <DEDUP_REMOVED lines=35> */
.L_x_1130:
        /* <DEDUP_REMOVED lines=32> */
.L_x_1139:
        /* <DEDUP_REMOVED lines=50> */
.L_x_1140:
        /* <DEDUP_REMOVED lines=121> */
.L_x_1142:
[----:B------:R-:W-:Y:S05]  /*1e90*/  BSYNC B0 ;  /* 0x0000000000007941 */ /* 0x000fea0003800000 */
.L_x_1141:
        /* <DEDUP_REMOVED lines=45> */
.L_x_1144:
[----:B------:R-:W-:Y:S05]  /*2170*/  BSYNC B0 ;  /* 0x0000000000007941 */ /* 0x000fea0003800000 */
.L_x_1143:
        /* <DEDUP_REMOVED lines=45> */
.L_x_1146:
[----:B------:R-:W-:Y:S05]  /*2450*/  BSYNC B0 ;  /* 0x0000000000007941 */ /* 0x000fea0003800000 */
.L_x_1145:
        /* <DEDUP_REMOVED lines=48> */
.L_x_1148:
[----:B------:R-:W-:Y:S05]  /*2760*/  BSYNC B0 ;  /* 0x0000000000007941 */ /* 0x000fea0003800000 */
.L_x_1147:
        /* <DEDUP_REMOVED lines=45> */
.L_x_1150:
[----:B------:R-:W-:Y:S05]  /*2a40*/  BSYNC B0 ;  /* 0x0000000000007941 */ /* 0x000fea0003800000 */
.L_x_1149:
        /* <DEDUP_REMOVED lines=41> */
.L_x_1152:
[----:B------:R-:W-:Y:S05]  /*2ce0*/  BSYNC B0 ;  /* 0x0000000000007941 */ /* 0x000fea0003800000 */
.L_x_1151:
        /* <DEDUP_REMOVED lines=40> */
.L_x_1154:
[----:B------:R-:W-:Y:S05]  /*2f70*/  BSYNC B0 ;  /* 0x0000000000007941 */ /* 0x000fea0003800000 */
.L_x_1153:
        /* <DEDUP_REMOVED lines=47> */
.L_x_1156:
[----:B------:R-:W-:Y:S05]  /*3270*/  BSYNC B0 ;  /* 0x0000000000007941 */ /* 0x000fea0003800000 */
.L_x_1155:
        /* <DEDUP_REMOVED lines=52> */
.L_x_1158:
[----:B------:R-:W-:Y:S05]  /*35c0*/  BSYNC B0 ;  /* 0x0000000000007941 */ /* 0x000fea0003800000 */
.L_x_1157:
        /* <DEDUP_REMOVED lines=45> */
.L_x_1160:
[----:B------:R-:W-:Y:S05]  /*38a0*/  BSYNC B0 ;  /* 0x0000000000007941 */ /* 0x000fea0003800000 */
.L_x_1159:
        /* <DEDUP_REMOVED lines=44> */
.L_x_1162:
[----:B------:R-:W-:Y:S05]  /*3b70*/  BSYNC B0 ;  /* 0x0000000000007941 */ /* 0x000fea0003800000 */
.L_x_1161:
        /* <DEDUP_REMOVED lines=46> */
.L_x_1164:
[----:B------:R-:W-:Y:S05]  /*3e60*/  BSYNC B0 ;  /* 0x0000000000007941 */ /* 0x000fea0003800000 */
.L_x_1163:
[C---:B------:R-:W-:Y:S01]  /*3e70*/  IMAD.SHL.U32 R8, R2.reuse, 0x40, RZ ;  /* 0x0000004002087824 */ /* 0x040fe200078e00ff */
[----:B------:R-:W-:Y:S01]  /*3e80*/  R2P PR, R2, 0x6 ;  /* 0x0000000602007804 */ /* 0x000fe20000000000 */
[----:B------:R-:W-:Y:S01]  /*3e90*/  IMAD.SHL.U32 R14, R14, 0x8, RZ ;  /* 0x000000080e0e7824 */ /* 0x000fe200078e00ff */
[----:B------:R-:W-:Y:S01]  /*3ea0*/  ULDC UR5, c[0x0][0x2e4] ;  /* 0x0000b90000057ab9 */ /* 0x000fe20000000800 */
[C---:B------:R-:W-:Y:S01]  /*3eb0*/  IMAD R226, R89.reuse, 0x400, R0 ;  /* 0x0000040059e27824 */ /* 0x040fe200078e0200 */
[----:B------:R-:W-:Y:S01]  /*3ec0*/  LOP3.LUT R9, R8, 0x1c0, RZ, 0xc0, !PT ;  /* 0x000001c008097812 */ /* 0x000fe200078ec0ff */
[----:B------:R-:W-:Y:S01]  /*3ed0*/  ULDC UR4, c[0x0][0x2e8] ;  /* 0x0000ba0000047ab9 */ /* 0x000fe20000000800 */
[----:B------:R-:W-:Y:S01]  /*3ee0*/  LEA R89, R89, UR14, 0x4 ;  /* 0x0000000e59597c11 */ /* 0x000fe2000f8e20ff */
[----:B------:R-:W-:Y:S01]  /*3ef0*/  IMAD.SHL.U32 R226, R226, 0x2, RZ ;  /* 0x00000002e2e27824 */ /* 0x000fe200078e00ff */
[----:B------:R-:W-:Y:S01]  /*3f00*/  LOP3.LUT R8, R9, 0x8, R14, 0xf8, !PT ;  /* 0x0000000809087812 */ /* 0x000fe200078ef80e */
[----:B------:R-:W-:Y:S01]  /*3f10*/  UIADD3 UR14, UR15, 0x1, -UR16 ;  /* 0x000000010f0e7890 */ /* 0x000fe2000fffe810 */
[----:B------:R-:W-:Y:S01]  /*3f20*/  SHF.R.U32.HI R9, RZ, 0x3, R9 ;  /* 0x00000003ff097819 */ /* 0x000fe20000011609 */
[--C-:B------:R-:W-:Y:S01]  /*3f30*/  IMAD R224, R7, 0x2, R226.reuse ;  /* 0x0000000207e07824 */ /* 0x100fe200078e02e2 */
[----:B------:R-:W-:Y:S01]  /*3f40*/  LDSM.16.M88.4 R80, [R226] ;  /* 0x00000000e250783b */ /* 0x000fe20000000200 */
[C---:B------:R-:W-:Y:S01]  /*3f50*/  IMAD R222, R5.reuse, 0x2, R226 ;  /* 0x0000000205de7824 */ /* 0x040fe200078e02e2 */
[----:B------:R-:W-:Y:S01]  /*3f60*/  LOP3.LUT R8, R8, R9, RZ, 0x3c, !PT ;  /* 0x0000000908087212 */ /* 0x000fe200078e3cff */
[----:B------:R-:W-:Y:S01]  /*3f70*/  IMAD R221, R5, 0x2, R224 ;  /* 0x0000000205dd7824 */ /* 0x000fe200078e02e0 */
[----:B------:R-:W-:Y:S01]  /*3f80*/  LDSM.16.M88.4 R60, [R224] ;  /* 0x00000000e03c783b */ /* 0x000fe20000000200 */
[----:B------:R-:W-:Y:S01]  /*3f90*/  UIADD3 UR5, UR15, -UR5, -UR16 ;  /* 0x800000050f057290 */ /* 0x000fe2000fffe810 */
[----:B------:R-:W-:Y:S01]  /*3fa0*/  IMAD.SHL.U32 R239, R4, 0x2, RZ ;  /* 0x0000000204ef7824 */ /* 0x000fe200078e00ff */
[----:B------:R-:W-:Y:S01]  /*3fb0*/  UIADD3 UR4, UR14, UR4, URZ ;  /* 0x000000040e047290 */ /* 0x000fe2000fffe03f */
[----:B------:R-:W-:Y:S01]  /*3fc0*/  IMAD R225, R225, 0x200, R8 ;  /* 0x00000200e1e17824 */ /* 0x000fe200078e0208 */
[----:B------:R-:W-:Y:S01]  /*3fd0*/  LDSM.16.M88.4 R76, [R222] ;  /* 0x00000000de4c783b */ /* 0x000fe20000000200 */
[----:B------:R-:W-:Y:S01]  /*3fe0*/  IMAD.IADD R6, R6, 0x1, R89 ;  /* 0x0000000106067824 */ /* 0x000fe200078e0259 */
[----:B------:R-:W-:Y:S01]  /*3ff0*/  LOP3.LUT R239, R239, 0x6, RZ, 0xc0, !PT ;  /* 0x00000006efef7812 */ /* 0x000fe200078ec0ff */
[----:B------:R-:W-:Y:S01]  /*4000*/  IMAD.SHL.U32 R225, R225, 0x2, RZ ;  /* 0x00000002e1e17824 */ /* 0x000fe200078e00ff */
[----:B------:R-:W-:Y:S01]  /*4010*/  LDSM.16.M88.4 R68, [R221] ;  /* 0x00000000dd44783b */ /* 0x000fe20000000200 */
[----:B------:R-:W-:Y:S01]  /*4020*/  UISETP.GT.AND UP0, UPT, UR27, UR9, UPT ;  /* 0x000000091b00728c */ /* 0x000fe2000bf04270 */
[----:B------:R-:W-:-:S02]  /*4030*/  IADD3 R238, R6, UR5, RZ ;  /* 0x0000000506ee7c10 */ /* 0x000fc4000fffe0ff */
[----:B------:R-:W5:Y:S01]  /*4040*/  LDSM.16.M88.4 R48, [R225+0x8000] ;  /* 0x00800000e130783b */ /* 0x000f620000000200 */
[C---:B------:R-:W-:Y:S02]  /*4050*/  IADD3 R2, R225.reuse, 0x8000, RZ ;  /* 0x00008000e1027810 */ /* 0x040fe40007ffe0ff */
[----:B------:R-:W-:Y:S01]  /*4060*/  IADD3 R223, R225, 0x8020, RZ ;  /* 0x00008020e1df7810 */ /* 0x000fe20007ffe0ff */
[----:B------:R-:W1:Y:S01]  /*4070*/  LDSM.16.M88.4 R40, [R225+0x8800] ;  /* 0x00880000e128783b */ /* 0x000e620000000200 */
[----:B------:R-:W-:Y:S01]  /*4080*/  @P1 IADD3 R223, R2, -0x20, RZ ;  /* 0xffffffe002df1810 */ /* 0x000fe20007ffe0ff */
[----:B------:R-:W-:Y:S01]  /*4090*/  IMAD.MOV.U32 R2, RZ, RZ, 0x40 ;  /* 0x00000040ff027424 */ /* 0x000fe200078e00ff */
[C---:B------:R-:W-:Y:S01]  /*40a0*/  IADD3 R237, R6.reuse, UR4, RZ ;  /* 0x0000000406ed7c10 */ /* 0x040fe2000fffe0ff */
[----:B------:R-:W2:Y:S01]  /*40b0*/  LDSM.16.M88.4 R32, [R225+0x9000] ;  /* 0x00900000e120783b */ /* 0x000ea20000000200 */
[----:B------:R-:W-:Y:S02]  /*40c0*/  IADD3 R6, R6, 0x8, RZ ;  /* 0x0000000806067810 */ /* 0x000fe40007ffe0ff */
[----:B------:R-:W-:Y:S01]  /*40d0*/  SEL R2, R2, 0xffffffc0, !P2 ;  /* 0xffffffc002027807 */ /* 0x000fe20005000000 */
[----:B-1----:R-:W1:Y:S01]  /*40e0*/  LDSM.16.M88.4 R8, [R225+0x9800] ;  /* 0x00980000e108783b */ /* 0x002e620000000200 */
[----:B------:R-:W-:-:S02]  /*40f0*/  IADD3 R231, R6, UR4, RZ ;  /* 0x0000000406e77c10 */ /* 0x000fc4000fffe0ff */
[----:B------:R-:W-:Y:S01]  /*4100*/  IADD3 R236, R6, UR5, RZ ;  /* 0x0000000506ec7c10 */ /* 0x000fe2000fffe0ff */
[----:B------:R-:W3:Y:S01]  /*4110*/  LDSM.16.M88.4 R56, [R223] ;  /* 0x00000000df38783b */ /* 0x000ee20000000200 */
[----:B------:R-:W-:Y:S01]  /*4120*/  IMAD.IADD R219, R225, 0x1, R2 ;  /* 0x00000001e1db7824 */ /* 0x000fe200078e0202 */
[----:B------:R-:W-:Y:S01]  /*4130*/  IMNMX R237, R237, UR15, PT ;  /* 0x0000000feded7c17 */ /* 0x000fe2000b800200 */
[----:B------:R-:W-:Y:S01]  /*4140*/  IMAD.IADD R212, R2, 0x1, R223 ;  /* 0x0000000102d47824 */ /* 0x000fe200078e02df */
[----:B------:R-:W4:Y:S01]  /*4150*/  LDSM.16.M88.4 R24, [R223+0x800] ;  /* 0x00080000df18783b */ /* 0x000f220000000200 */
[----:B------:R-:W-:Y:S02]  /*4160*/  IMNMX R231, R231, UR15, PT ;  /* 0x0000000fe7e77c17 */ /* 0x000fe4000b800200 */
[----:B------:R-:W-:Y:S01]  /*4170*/  IMNMX R238, RZ, R238, !PT ;  /* 0x000000eeffee7217 */ /* 0x000fe20007800200 */
[----:B--2-4-:R-:W2:Y:S01]  /*4180*/  LDSM.16.M88.4 R20, [R223+0x1000] ;  /* 0x00100000df14783b */ /* 0x014ea20000000200 */
[----:B------:R-:W-:-:S02]  /*4190*/  IMNMX R236, RZ, R236, !PT ;  /* 0x000000ecffec7217 */ /* 0x000fc40007800200 */
[C---:B------:R-:W-:Y:S01]  /*41a0*/  IADD3 R215, R223.reuse, 0x800, RZ ;  /* 0x00000800dfd77810 */ /* 0x040fe20007ffe0ff */
[----:B------:R-:W4:Y:S01]  /*41b0*/  LDSM.16.M88.4 R64, [R223+0x1800] ;  /* 0x00180000df40783b */ /* 0x000f220000000200 */
[C---:B------:R-:W-:Y:S02]  /*41c0*/  IADD3 R214, R223.reuse, 0x1000, RZ ;  /* 0x00001000dfd67810 */ /* 0x040fe40007ffe0ff */
[C---:B------:R-:W-:Y:S01]  /*41d0*/  IADD3 R213, R223.reuse, 0x1800, RZ ;  /* 0x00001800dfd57810 */ /* 0x040fe20007ffe0ff */
[----:B------:R-:W1:Y:S01]  /*41e0*/  LDSM.16.M88.4 R16, [R219+0x8000] ;  /* 0x00800000db10783b */ /* 0x000e620000000200 */
[C---:B------:R-:W-:Y:S02]  /*41f0*/  IADD3 R211, R223.reuse, 0x2000, RZ ;  /* 0x00002000dfd37810 */ /* 0x040fe40007ffe0ff */
[C---:B------:R-:W-:Y:S01]  /*4200*/  IADD3 R210, R223.reuse, 0x2800, RZ ;  /* 0x00002800dfd27810 */ /* 0x040fe20007ffe0ff */
[----:B------:R-:W1:Y:S01]  /*4210*/  LDSM.16.M88.4 R12, [R219+0x8800] ;  /* 0x00880000db0c783b */ /* 0x000e620000000200 */
[----:B------:R-:W-:-:S02]  /*4220*/  IADD3 R209, R223, 0x3000, RZ ;  /* 0x00003000dfd17810 */ /* 0x000fc40007ffe0ff */
[C---:B------:R-:W-:Y:S01]  /*4230*/  IADD3 R208, R223.reuse, 0x3800, RZ ;  /* 0x00003800dfd07810 */ /* 0x040fe20007ffe0ff */
[C---:B-----5:R-:W-:Y:S01]  /*4240*/  HMMA.16816.F32.BF16 R52, R80.reuse, R48, RZ ;  /* 0x000000305034723c */ /* 0x060fe200000418ff */
[----:B------:R-:W-:Y:S01]  /*4250*/  LDSM.16.M88.4 R84, [R219+0x9800] ;  /* 0x00980000db54783b */ /* 0x000fe20000000200 */
[C---:B------:R-:W-:Y:S02]  /*4260*/  IADD3 R207, R223.reuse, 0x4000, RZ ;  /* 0x00004000dfcf7810 */ /* 0x040fe40007ffe0ff */
[C---:B------:R-:W-:Y:S01]  /*4270*/  IADD3 R206, R223.reuse, 0x4800, RZ ;  /* 0x00004800dfce7810 */ /* 0x040fe20007ffe0ff */
[----:B------:R-:W-:Y:S01]  /*4280*/  LDSM.16.M88.4 R72, [R212+0x1800] ;  /* 0x00180000d448783b */ /* 0x000fe20000000200 */
[C---:B------:R-:W-:Y:S02]  /*4290*/  IADD3 R205, R223.reuse, 0x5000, RZ ;  /* 0x00005000dfcd7810 */ /* 0x040fe40007ffe0ff */
[----:B------:R-:W-:Y:S01]  /*42a0*/  HMMA.16816.F32.BF16 R48, R80, R50, RZ ;  /* 0x000000325030723c */ /* 0x000fe200000418ff */
[----:B------:R-:W0:Y:S01]  /*42b0*/  LDGDEPBAR ;  /* 0x00000000000079af */ /* 0x000e220000000000 */
[----:B------:R-:W-:-:S02]  /*42c0*/  IADD3 R204, R223, 0x5800, RZ ;  /* 0x00005800dfcc7810 */ /* 0x000fc40007ffe0ff */
[C---:B------:R-:W-:Y:S02]  /*42d0*/  IADD3 R203, R223.reuse, 0x6000, RZ ;  /* 0x00006000dfcb7810 */ /* 0x040fe40007ffe0ff */
[C---:B------:R-:W-:Y:S02]  /*42e0*/  IADD3 R202, R223.reuse, 0x6800, RZ ;  /* 0x00006800dfca7810 */ /* 0x040fe40007ffe0ff */
[----:B------:R-:W-:Y:S01]  /*42f0*/  HMMA.16816.F32.BF16 R44, R80, R40, RZ ;  /* 0x00000028502c723c */ /* 0x000fe200000418ff */
[C---:B------:R-:W-:Y:S02]  /*4300*/  IADD3 R201, R223.reuse, 0x7000, RZ ;  /* 0x00007000dfc97810 */ /* 0x040fe40007ffe0ff */
[----:B------:R-:W-:-:S05]  /*4310*/  IADD3 R200, R223, 0x7800, RZ ;  /* 0x00007800dfc87810 */ /* 0x000fca0007ffe0ff */
[C---:B------:R-:W-:Y:S08]  /*4320*/  HMMA.16816.F32.BF16 R36, R80.reuse, R32, RZ ;  /* 0x000000205024723c */ /* 0x040ff000000418ff */
[C---:B------:R-:W-:Y:S08]  /*4330*/  HMMA.16816.F32.BF16 R40, R80.reuse, R42, RZ ;  /* 0x0000002a5028723c */ /* 0x040ff000000418ff */
[C---:B------:R-:W-:Y:S08]  /*4340*/  HMMA.16816.F32.BF16 R32, R80.reuse, R34, RZ ;  /* 0x000000225020723c */ /* 0x040ff000000418ff */
[C---:B-1----:R-:W-:Y:S08]  /*4350*/  HMMA.16816.F32.BF16 R28, R80.reuse, R8, RZ ;  /* 0x00000008501c723c */ /* 0x042ff000000418ff */
[----:B------:R-:W-:Y:S01]  /*4360*/  HMMA.16816.F32.BF16 R80, R80, R10, RZ ;  /* 0x0000000a5050723c */ /* 0x000fe200000418ff */
[----:B------:R-:W1:Y:S07]  /*4370*/  LDSM.16.M88.4 R8, [R219+0x9000] ;  /* 0x00900000db08783b */ /* 0x000e6e0000000200 */
[C---:B---3--:R-:W-:Y:S08]  /*4380*/  HMMA.16816.F32.BF16 R52, R60.reuse, R56, R52 ;  /* 0x000000383c34723c */ /* 0x048ff00000041834 */
[C---:B------:R-:W-:Y:S01]  /*4390*/  HMMA.16816.F32.BF16 R48, R60.reuse, R58, R48 ;  /* 0x0000003a3c30723c */ /* 0x040fe20000041830 */
[----:B------:R-:W3:Y:S07]  /*43a0*/  LDSM.16.M88.4 R56, [R212] ;  /* 0x00000000d438783b */ /* 0x000eee0000000200 */
        /* <DEDUP_REMOVED lines=15> */
[----:B------:R-:W2:Y:S07]  /*44a0*/  LDSM.16.M88.4 R12, [R225+0xa800] ;  /* 0x00a80000e10c783b */ /* 0x000eae0000000200 */
[C---:B-1----:R-:W-:Y:S08]  /*44b0*/  HMMA.16816.F32.BF16 R36, R76.reuse, R8, R36 ;  /* 0x000000084c24723c */ /* 0x042ff00000041824 */
[C---:B------:R-:W-:Y:S01]  /*44c0*/  HMMA.16816.F32.BF16 R32, R76.reuse, R10, R32 ;  /* 0x0000000a4c20723c */ /* 0x040fe20000041820 */
[----:B------:R-:W1:Y:S07]  /*44d0*/  LDSM.16.M88.4 R8, [R225+0xb000] ;  /* 0x00b00000e108783b */ /* 0x000e6e0000000200 */
[C---:B------:R-:W-:Y:S08]  /*44e0*/  HMMA.16816.F32.BF16 R28, R76.reuse, R84, R28 ;  /* 0x000000544c1c723c */ /* 0x040ff0000004181c */
[----:B------:R-:W-:Y:S01]  /*44f0*/  HMMA.16816.F32.BF16 R76, R76, R86, R80 ;  /* 0x000000564c4c723c */ /* 0x000fe20000041850 */
[----:B------:R-:W-:Y:S04]  /*4500*/  LDSM.16.M88.4 R80, [R224+0x2000] ;  /* 0x00200000e050783b */ /* 0x000fe80000000200 */
[----:B------:R-:W-:Y:S03]  /*4510*/  LDSM.16.M88.4 R84, [R223+0x3800] ;  /* 0x00380000df54783b */ /* 0x000fe60000000200 */
[C---:B---3--:R-:W-:Y:S08]  /*4520*/  HMMA.16816.F32.BF16 R52, R68.reuse, R56, R52 ;  /* 0x000000384434723c */ /* 0x048ff00000041834 */
[C---:B------:R-:W-:Y:S01]  /*4530*/  HMMA.16816.F32.BF16 R48, R68.reuse, R58, R48 ;  /* 0x0000003a4430723c */ /* 0x040fe20000041830 */
[----:B------:R-:W3:Y:S07]  /*4540*/  LDSM.16.M88.4 R56, [R223+0x2000] ;  /* 0x00200000df38783b */ /* 0x000eee0000000200 */
[C---:B-----5:R-:W-:Y:S08]  /*4550*/  HMMA.16816.F32.BF16 R44, R68.reuse, R24, R44 ;  /* 0x00000018442c723c */ /* 0x060ff0000004182c */
[C---:B------:R-:W-:Y:S01]  /*4560*/  HMMA.16816.F32.BF16 R40, R68.reuse, R26, R40 ;  /* 0x0000001a4428723c */ /* 0x040fe20000041828 */
[----:B------:R-:W5:Y:S07]  /*4570*/  LDSM.16.M88.4 R24, [R223+0x2800] ;  /* 0x00280000df18783b */ /* 0x000f6e0000000200 */
[C---:B--2---:R-:W-:Y:S08]  /*4580*/  HMMA.16816.F32.BF16 R36, R68.reuse, R20, R36 ;  /* 0x000000144424723c */ /* 0x044ff00000041824 */
[C---:B------:R-:W-:Y:S01]  /*4590*/  HMMA.16816.F32.BF16 R32, R68.reuse, R22, R32 ;  /* 0x000000164420723c */ /* 0x040fe20000041820 */
[----:B------:R-:W2:Y:S07]  /*45a0*/  LDSM.16.M88.4 R20, [R223+0x3000] ;  /* 0x00300000df14783b */ /* 0x000eae0000000200 */
[C---:B------:R-:W-:Y:S08]  /*45b0*/  HMMA.16816.F32.BF16 R28, R68.reuse, R72, R28 ;  /* 0x00000048441c723c */ /* 0x040ff0000004181c */
[----:B------:R-:W-:Y:S01]  /*45c0*/  HMMA.16816.F32.BF16 R76, R68, R74, R76 ;  /* 0x0000004a444c723c */ /* 0x000fe2000004184c */
[----:B------:R-:W-:Y:S04]  /*45d0*/  LDSM.16.M88.4 R68, [R222+0x2000] ;  /* 0x00200000de44783b */ /* 0x000fe80000000200 */
[----:B------:R-:W-:Y:S03]  /*45e0*/  LDSM.16.M88.4 R72, [R219+0xb800] ;  /* 0x00b80000db48783b */ /* 0x000fe60000000200 */
[C---:B----4-:R-:W-:Y:S08]  /*45f0*/  HMMA.16816.F32.BF16 R52, R60.reuse, R16, R52 ;  /* 0x000000103c34723c */ /* 0x050ff00000041834 */
        /* <DEDUP_REMOVED lines=14> */
[----:B------:R-:W-:Y:S07]  /*46e0*/  LDSM.16.M88.4 R56, [R212+0x3000] ;  /* 0x00300000d438783b */ /* 0x000fee0000000200 */
        /* <DEDUP_REMOVED lines=25> */
[----:B------:R-:W2:Y:S07]  /*4880*/  LDSM.16.M88.4 R64, [R223+0x4800] ;  /* 0x00480000df40783b */ /* 0x000eae0000000200 */
[C---:B------:R-:W-:Y:S08]  /*4890*/  HMMA.16816.F32.BF16 R44, R20.reuse, R60, R44 ;  /* 0x0000003c142c723c */ /* 0x040ff0000004182c */
        /* <DEDUP_REMOVED lines=18> */
[C---:B------:R-:W-:Y:S08]  /*49c0*/  HMMA.16816.F32.BF16 R28, R80.reuse, R84, R28 ;  /* 0x00000054501c723c */ /* 0x040ff0000004181c */
[----:B------:R-:W-:Y:S08]  /*49d0*/  HMMA.16816.F32.BF16 R76, R80, R86, R76 ;  /* 0x00000056504c723c */ /* 0x000ff0000004184c */
[C---:B-----5:R-:W-:Y:S08]  /*49e0*/  HMMA.16816.F32.BF16 R52, R72.reuse, R68, R52 ;  /* 0x000000444834723c */ /* 0x060ff00000041834 */
        /* <DEDUP_REMOVED lines=8> */
[C---:B------:R-:W-:Y:S01]  /*4a70*/  HMMA.16816.F32.BF16 R80, R72.reuse, R56, R28 ;  /* 0x000000384850723c */ /* 0x040fe2000004181c */
[----:B------:R-:W5:Y:S07]  /*4a80*/  LDSM.16.M88.4 R28, [R212+0x5000] ;  /* 0x00500000d41c783b */ /* 0x000f6e0000000200 */
[----:B------:R-:W-:Y:S01]  /*4a90*/  HMMA.16816.F32.BF16 R76, R72, R58, R76 ;  /* 0x0000003a484c723c */ /* 0x000fe2000004184c */
[----:B------:R-:W-:Y:S07]  /*4aa0*/  LDSM.16.M88.4 R56, [R219+0xe000] ;  /* 0x00e00000db38783b */ /* 0x000fee0000000200 */
[C---:B------:R-:W-:Y:S08]  /*4ab0*/  HMMA.16816.F32.BF16 R52, R24.reuse, R20, R52 ;  /* 0x000000141834723c */ /* 0x040ff00000041834 */
[C---:B------:R-:W-:Y:S01]  /*4ac0*/  HMMA.16816.F32.BF16 R48, R24.reuse, R22, R48 ;  /* 0x000000161830723c */ /* 0x040fe20000041830 */
[----:B------:R-:W-:Y:S07]  /*4ad0*/  LDSM.16.M88.4 R20, [R223+0x6000] ;  /* 0x00600000df14783b */ /* 0x000fee0000000200 */
[C---:B---3--:R-:W-:Y:S08]  /*4ae0*/  HMMA.16816.F32.BF16 R44, R24.reuse, R16, R44 ;  /* 0x00000010182c723c */ /* 0x048ff0000004182c */
[C---:B------:R-:W-:Y:S01]  /*4af0*/  HMMA.16816.F32.BF16 R40, R24.reuse, R18, R40 ;  /* 0x000000121828723c */ /* 0x040fe20000041828 */
[----:B------:R-:W-:Y:S07]  /*4b00*/  LDSM.16.M88.4 R16, [R226+0x6000] ;  /* 0x00600000e210783b */ /* 0x000fee0000000200 */
[C---:B----4-:R-:W-:Y:S08]  /*4b10*/  HMMA.16816.F32.BF16 R36, R24.reuse, R12, R36 ;  /* 0x0000000c1824723c */ /* 0x050ff00000041824 */
[C---:B------:R-:W-:Y:S01]  /*4b20*/  HMMA.16816.F32.BF16 R32, R24.reuse, R14, R32 ;  /* 0x0000000e1820723c */ /* 0x040fe20000041820 */
[----:B------:R-:W3:Y:S07]  /*4b30*/  LDSM.16.M88.4 R12, [R225+0xe000] ;  /* 0x00e00000e10c783b */ /* 0x000eee0000000200 */
[C---:B-1----:R-:W-:Y:S08]  /*4b40*/  HMMA.16816.F32.BF16 R80, R24.reuse, R8, R80 ;  /* 0x000000081850723c */ /* 0x042ff00000041850 */
[----:B------:R-:W-:Y:S01]  /*4b50*/  HMMA.16816.F32.BF16 R76, R24, R10, R76 ;  /* 0x0000000a184c723c */ /* 0x000fe2000004184c */
[----:B------:R-:W1:Y:S04]  /*4b60*/  LDSM.16.M88.4 R8, [R212+0x5800] ;  /* 0x00580000d408783b */ /* 0x000e680000000200 */
[----:B------:R-:W4:Y:S03]  /*4b70*/  LDSM.16.M88.4 R24, [R224+0x6000] ;  /* 0x00600000e018783b */ /* 0x000f260000000200 */
[C---:B--2---:R-:W-:Y:S08]  /*4b80*/  HMMA.16816.F32.BF16 R52, R68.reuse, R64, R52 ;  /* 0x000000404434723c */ /* 0x044ff00000041834 */
[C---:B------:R-:W-:Y:S01]  /*4b90*/  HMMA.16816.F32.BF16 R48, R68.reuse, R66, R48 ;  /* 0x000000424430723c */ /* 0x040fe20000041830 */
[----:B------:R-:W-:Y:S07]  /*4ba0*/  LDSM.16.M88.4 R64, [R212+0x6000] ;  /* 0x00600000d440783b */ /* 0x000fee0000000200 */
[----:B-----5:R-:W-:Y:S08]  /*4bb0*/  HMMA.16816.F32.BF16 R36, R68, R28, R36 ;  /* 0x0000001c4424723c */ /* 0x020ff00000041824 */
[C---:B---3--:R-:W-:Y:S08]  /*4bc0*/  HMMA.16816.F32.BF16 R52, R16.reuse, R12, R52 ;  /* 0x0000000c1034723c */ /* 0x048ff00000041834 */
[----:B------:R-:W-:Y:S01]  /*4bd0*/  HMMA.16816.F32.BF16 R48, R16, R14, R48 ;  /* 0x0000000e1030723c */ /* 0x000fe20000041830 */
[----:B------:R-:W-:Y:S07]  /*4be0*/  LDSM.16.M88.4 R12, [R223+0x6800] ;  /* 0x00680000df0c783b */ /* 0x000fee0000000200 */
[C---:B------:R-:W-:Y:S01]  /*4bf0*/  HMMA.16816.F32.BF16 R32, R68.reuse, R30, R32 ;  /* 0x0000001e4420723c */ /* 0x040fe20000041820 */
[----:B------:R-:W2:Y:S07]  /*4c00*/  LDSM.16.M88.4 R28, [R225+0xe800] ;  /* 0x00e80000e11c783b */ /* 0x000eae0000000200 */
[C---:B-1----:R-:W-:Y:S08]  /*4c10*/  HMMA.16816.F32.BF16 R80, R68.reuse, R8, R80 ;  /* 0x000000084450723c */ /* 0x042ff00000041850 */
[C---:B------:R-:W-:Y:S01]  /*4c20*/  HMMA.16816.F32.BF16 R76, R68.reuse, R10, R76 ;  /* 0x0000000a444c723c */ /* 0x040fe2000004184c */
[----:B------:R-:W1:Y:S07]  /*4c30*/  LDSM.16.M88.4 R8, [R222+0x6000] ;  /* 0x00600000de08783b */ /* 0x000e6e0000000200 */
[C---:B------:R-:W-:Y:S08]  /*4c40*/  HMMA.16816.F32.BF16 R44, R68.reuse, R60, R44 ;  /* 0x0000003c442c723c */ /* 0x040ff0000004182c */
[----:B------:R-:W-:Y:S01]  /*4c50*/  HMMA.16816.F32.BF16 R40, R68, R62, R40 ;  /* 0x0000003e4428723c */ /* 0x000fe20000041828 */
[----:B------:R-:W3:Y:S07]  /*4c60*/  LDSM.16.M88.4 R60, [R225+0xf000] ;  /* 0x00f00000e13c783b */ /* 0x000eee0000000200 */
[C---:B----4-:R-:W-:Y:S08]  /*4c70*/  HMMA.16816.F32.BF16 R52, R24.reuse, R20, R52 ;  /* 0x000000141834723c */ /* 0x050ff00000041834 */
[----:B------:R-:W-:Y:S01]  /*4c80*/  HMMA.16816.F32.BF16 R48, R24, R22, R48 ;  /* 0x000000161830723c */ /* 0x000fe20000041830 */
[----:B------:R-:W4:Y:S07]  /*4c90*/  LDSM.16.M88.4 R20, [R225+0xf800] ;  /* 0x00f80000e114783b */ /* 0x000f2e0000000200 */
[C---:B--2---:R-:W-:Y:S01]  /*4ca0*/  HMMA.16816.F32.BF16 R68, R16.reuse, R28, R44 ;  /* 0x0000001c1044723c */ /* 0x044fe2000004182c */
[----:B------:R-:W-:Y:S07]  /*4cb0*/  LDSM.16.M88.4 R44, [R221+0x6000] ;  /* 0x00600000dd2c783b */ /* 0x000fee0000000200 */
[----:B------:R-:W-:Y:S01]  /*4cc0*/  HMMA.16816.F32.BF16 R40, R16, R30, R40 ;  /* 0x0000001e1028723c */ /* 0x000fe20000041828 */
[----:B------:R-:W2:Y:S07]  /*4cd0*/  LDSM.16.M88.4 R28, [R223+0x7000] ;  /* 0x00700000df1c783b */ /* 0x000eae0000000200 */
[C---:B-1----:R-:W-:Y:S08]  /*4ce0*/  HMMA.16816.F32.BF16 R52, R8.reuse, R56, R52 ;  /* 0x000000380834723c */ /* 0x042ff00000041834 */
[----:B------:R-:W-:Y:S01]  /*4cf0*/  HMMA.16816.F32.BF16 R48, R8, R58, R48 ;  /* 0x0000003a0830723c */ /* 0x000fe20000041830 */
[----:B------:R-:W1:Y:S07]  /*4d00*/  LDSM.16.M88.4 R56, [R223+0x7800] ;  /* 0x00780000df38783b */ /* 0x000e6e0000000200 */
[C---:B---3--:R-:W-:Y:S01]  /*4d10*/  HMMA.16816.F32.BF16 R72, R16.reuse, R60, R36 ;  /* 0x0000003c1048723c */ /* 0x048fe20000041824 */
[----:B------:R-:W3:Y:S07]  /*4d20*/  LDSM.16.M88.4 R36, [R219+0xe800] ;  /* 0x00e80000db24783b */ /* 0x000eee0000000200 */
[C---:B----4-:R-:W-:Y:S08]  /*4d30*/  HMMA.16816.F32.BF16 R80, R16.reuse, R20, R80 ;  /* 0x000000141050723c */ /* 0x050ff00000041850 */
[----:B------:R-:W-:Y:S01]  /*4d40*/  HMMA.16816.F32.BF16 R76, R16, R22, R76 ;  /* 0x00000016104c723c */ /* 0x000fe2000004184c */
[----:B------:R-:W-:Y:S07]  /*4d50*/  LDSM.16.M88.4 R20, [R212+0x7000] ;  /* 0x00700000d414783b */ /* 0x000fee0000000200 */
[C---:B------:R-:W-:Y:S08]  /*4d60*/  HMMA.16816.F32.BF16 R68, R24.reuse, R12, R68 ;  /* 0x0000000c1844723c */ /* 0x040ff00000041844 */
[----:B------:R-:W-:Y:S01]  /*4d70*/  HMMA.16816.F32.BF16 R40, R24, R14, R40 ;  /* 0x0000000e1828723c */ /* 0x000fe20000041828 */
[----:B------:R-:W4:Y:S07]  /*4d80*/  LDSM.16.M88.4 R12, [R219+0xf000] ;  /* 0x00f00000db0c783b */ /* 0x000f2e0000000200 */
[----:B------:R-:W-:Y:S01]  /*4d90*/  HMMA.16816.F32.BF16 R32, R16, R62, R32 ;  /* 0x0000003e1020723c */ /* 0x000fe20000041820 */
[----:B------:R-:W5:Y:S04]  /*4da0*/  LDSM.16.M88.4 R16, [R219+0xf800] ;  /* 0x00f80000db10783b */ /* 0x000f680000000200 */
[----:B------:R-:W4:Y:S03]  /*4db0*/  LDSM.16.M88.4 R60, [R212+0x6800] ;  /* 0x00680000d43c783b */ /* 0x000f260000000200 */
[C---:B--2---:R-:W-:Y:S08]  /*4dc0*/  HMMA.16816.F32.BF16 R72, R24.reuse, R28, R72 ;  /* 0x0000001c1848723c */ /* 0x044ff00000041848 */
[C---:B-1----:R-:W-:Y:S08]  /*4dd0*/  HMMA.16816.F32.BF16 R80, R24.reuse, R56, R80 ;  /* 0x000000381850723c */ /* 0x042ff00000041850 */
[----:B------:R-:W-:Y:S08]  /*4de0*/  HMMA.16816.F32.BF16 R76, R24, R58, R76 ;  /* 0x0000003a184c723c */ /* 0x000ff0000004184c */
[----:B---3--:R-:W-:Y:S08]  /*4df0*/  HMMA.16816.F32.BF16 R68, R8, R36, R68 ;  /* 0x000000240844723c */ /* 0x008ff00000041844 */
[----:B------:R-:W-:Y:S08]  /*4e00*/  HMMA.16816.F32.BF16 R52, R44, R64, R52 ;  /* 0x000000402c34723c */ /* 0x000ff00000041834 */
[C---:B------:R-:W-:Y:S08]  /*4e10*/  HMMA.16816.F32.BF16 R40, R8.reuse, R38, R40 ;  /* 0x000000260828723c */ /* 0x040ff00000041828 */
[----:B----4-:R-:W-:Y:S08]  /*4e20*/  HMMA.16816.F32.BF16 R72, R8, R12, R72 ;  /* 0x0000000c0848723c */ /* 0x010ff00000041848 */
[----:B------:R-:W-:Y:S01]  /*4e30*/  HMMA.16816.F32.BF16 R32, R24, R30, R32 ;  /* 0x0000001e1820723c */ /* 0x000fe20000041820 */
[----:B------:R-:W-:-:S02]  /*4e40*/  FMUL.FTZ R2, R52, c[0x0][0x2ec] ;  /* 0x0000bb0034027a20 */ /* 0x000fc40000410000 */
[----:B------:R-:W-:Y:S02]  /*4e50*/  FMUL.FTZ R28, R53, c[0x0][0x2ec] ;  /* 0x0000bb00351c7a20 */ /* 0x000fe40000410000 */
[----:B------:R-:W-:Y:S02]  /*4e60*/  FMUL.FTZ R29, R54, c[0x0][0x2ec] ;  /* 0x0000bb00361d7a20 */ /* 0x000fe40000410000 */
[----:B------:R-:W1:Y:S01]  /*4e70*/  MUFU.TANH R2, R2 ;  /* 0x0000000200027308 */ /* 0x000e620000002400 */
[----:B-----5:R-:W-:Y:S01]  /*4e80*/  HMMA.16816.F32.BF16 R80, R8, R16, R80 ;  /* 0x000000100850723c */ /* 0x020fe20000041850 */
[----:B------:R-:W-:-:S06]  /*4e90*/  FMUL.FTZ R24, R55, c[0x0][0x2ec] ;  /* 0x0000bb0037187a20 */ /* 0x000fcc0000410000 */
[----:B------:R-:W2:Y:S01]  /*4ea0*/  MUFU.TANH R28, R28 ;  /* 0x0000001c001c7308 */ /* 0x000ea20000002400 */
[----:B------:R-:W-:Y:S01]  /*4eb0*/  HMMA.16816.F32.BF16 R76, R8, R18, R76 ;  /* 0x00000012084c723c */ /* 0x000fe2000004184c */
[----:B------:R-:W3:Y:S01]  /*4ec0*/  LDSM.16.M88.4 R16, [R212+0x7800] ;  /* 0x00780000d410783b */ /* 0x000ee20000000200 */
[----:B------:R-:W-:-:S05]  /*4ed0*/  DEPBAR.LE SB0, 0x0 ;  /* 0x000080000000791a */ /* 0x000fca0000000000 */
[----:B------:R-:W4:Y:S01]  /*4ee0*/  MUFU.TANH R29, R29 ;  /* 0x0000001d001d7308 */ /* 0x000f220000002400 */
[C---:B------:R-:W-:Y:S07]  /*4ef0*/  HMMA.16816.F32.BF16 R48, R44.reuse, R66, R48 ;  /* 0x000000422c30723c */ /* 0x040fee0000041830 */
[----:B------:R-:W5:Y:S01]  /*4f00*/  MUFU.TANH R24, R24 ;  /* 0x0000001800187308 */ /* 0x000f620000002400 */
[C---:B------:R-:W-:Y:S08]  /*4f10*/  HMMA.16816.F32.BF16 R68, R44.reuse, R60, R68 ;  /* 0x0000003c2c44723c */ /* 0x040ff00000041844 */
[C---:B------:R-:W-:Y:S08]  /*4f20*/  HMMA.16816.F32.BF16 R40, R44.reuse, R62, R40 ;  /* 0x0000003e2c28723c */ /* 0x040ff00000041828 */
[----:B------:R-:W-:Y:S01]  /*4f30*/  HMMA.16816.F32.BF16 R72, R44, R20, R72 ;  /* 0x000000142c48723c */ /* 0x000fe20000041848 */
[----:B------:R-:W-:-:S02]  /*4f40*/  FMUL.FTZ R25, R48, c[0x0][0x2ec] ;  /* 0x0000bb0030197a20 */ /* 0x000fc40000410000 */
[----:B------:R-:W-:Y:S02]  /*4f50*/  FMUL.FTZ R26, R49, c[0x0][0x2ec] ;  /* 0x0000bb00311a7a20 */ /* 0x000fe40000410000 */
[----:B------:R-:W-:Y:S02]  /*4f60*/  FMUL.FTZ R12, R50, c[0x0][0x2ec] ;  /* 0x0000bb00320c7a20 */ /* 0x000fe40000410000 */
[----:B------:R-:W-:Y:S01]  /*4f70*/  IMAD.U32 R20, RZ, RZ, UR27 ;  /* 0x0000001bff147e24 */ /* 0x000fe2000f8e00ff */
[----:B------:R-:W-:Y:S01]  /*4f80*/  HMMA.16816.F32.BF16 R32, R8, R14, R32 ;  /* 0x0000000e0820723c */ /* 0x000fe20000041820 */
[----:B------:R-:W1:Y:S01]  /*4f90*/  MUFU.TANH R25, R25 ;  /* 0x0000001900197308 */ /* 0x000e620000002400 */
[----:B------:R-:W-:Y:S02]  /*4fa0*/  FMUL.FTZ R13, R51, c[0x0][0x2ec] ;  /* 0x0000bb00330d7a20 */ /* 0x000fe40000410000 */
[----:B------:R-:W-:Y:S02]  /*4fb0*/  IMAD R20, R20, 0x40, R239 ;  /* 0x0000004014147824 */ /* 0x000fe400078e02ef */
[----:B------:R-:W-:-:S02]  /*4fc0*/  FMUL.FTZ R27, R69, c[0x0][0x2ec] ;  /* 0x0000bb00451b7a20 */ /* 0x000fc40000410000 */
[----:B------:R-:W-:Y:S01]  /*4fd0*/  FMUL.FTZ R15, R68, c[0x0][0x2ec] ;  /* 0x0000bb00440f7a20 */ /* 0x000fe20000410000 */
[C---:B------:R-:W-:Y:S01]  /*4fe0*/  IADD3 R6, R20.reuse, 0x1, RZ ;  /* 0x0000000114067810 */ /* 0x040fe20007ffe0ff */
[----:B------:R-:W-:Y:S01]  /*4ff0*/  MUFU.TANH R26, R26 ;  /* 0x0000001a001a7308 */ /* 0x000fe20000002400 */
[----:B------:R-:W-:Y:S01]  /*5000*/  IADD3 R4, R20, 0x8, RZ ;  /* 0x0000000814047810 */ /* 0x000fe20007ffe0ff */
[----:B------:R-:W-:Y:S01]  /*5010*/  FMUL.FTZ R37, R70, c[0x0][0x2ec] ;  /* 0x0000bb0046257a20 */ /* 0x000fe20000410000 */
[-C--:B------:R-:W-:Y:S01]  /*5020*/  ISETP.GE.AND P2, PT, R6, R237.reuse, PT ;  /* 0x000000ed0600720c */ /* 0x080fe20003f46270 */
[C---:B---3--:R-:W-:Y:S01]  /*5030*/  HMMA.16816.F32.BF16 R80, R44.reuse, R16, R80 ;  /* 0x000000102c50723c */ /* 0x048fe20000041850 */
[----:B------:R-:W-:Y:S01]  /*5040*/  ISETP.GE.AND P5, PT, R4, R237, PT ;  /* 0x000000ed0400720c */ /* 0x000fe20003fa6270 */
[----:B------:R-:W-:Y:S01]  /*5050*/  FMUL.FTZ R36, R71, c[0x0][0x2ec] ;  /* 0x0000bb0047247a20 */ /* 0x000fe20000410000 */
[-C--:B------:R-:W-:Y:S01]  /*5060*/  ISETP.GE.AND P4, PT, R6, R231.reuse, PT ;  /* 0x000000e70600720c */ /* 0x080fe20003f86270 */
[----:B------:R-:W3:Y:S01]  /*5070*/  MUFU.TANH R12, R12 ;  /* 0x0000000c000c7308 */ /* 0x000ee20000002400 */
[----:B------:R-:W-:Y:S01]  /*5080*/  ISETP.GE.AND P0, PT, R4, R231, PT ;  /* 0x000000e70400720c */ /* 0x000fe20003f06270 */
[----:B------:R-:W-:Y:S01]  /*5090*/  FMUL.FTZ R31, R40, c[0x0][0x2ec] ;  /* 0x0000bb00281f7a20 */ /* 0x000fe20000410000 */
[C---:B------:R-:W-:Y:S01]  /*50a0*/  ISETP.GE.AND P1, PT, R20.reuse, R237, PT ;  /* 0x000000ed1400720c */ /* 0x040fe20003f26270 */
[----:B------:R-:W-:Y:S01]  /*50b0*/  FMUL.FTZ R30, R41, c[0x0][0x2ec] ;  /* 0x0000bb00291e7a20 */ /* 0x000fe20000410000 */
[----:B------:R-:W-:Y:S01]  /*50c0*/  ISETP.GE.AND P3, PT, R20, R231, PT ;  /* 0x000000e71400720c */ /* 0x000fe20003f66270 */
[C---:B------:R-:W-:Y:S01]  /*50d0*/  HMMA.16816.F32.BF16 R32, R44.reuse, R22, R32 ;  /* 0x000000162c20723c */ /* 0x040fe20000041820 */
[C---:B------:R-:W-:Y:S01]  /*50e0*/  ISETP.LT.OR P2, PT, R6.reuse, R238, P2 ;  /* 0x000000ee0600720c */ /* 0x040fe20001741670 */
[----:B------:R-:W2:Y:S01]  /*50f0*/  MUFU.TANH R13, R13 ;  /* 0x0000000d000d7308 */ /* 0x000ea20000002400 */
[----:B------:R-:W-:Y:S01]  /*5100*/  ISETP.LT.OR P4, PT, R6, R236, P4 ;  /* 0x000000ec0600720c */ /* 0x000fe20002781670 */
[----:B------:R-:W-:Y:S01]  /*5110*/  FMUL.FTZ R42, R42, c[0x0][0x2ec] ;  /* 0x0000bb002a2a7a20 */ /* 0x000fe20000410000 */
[C---:B------:R-:W-:Y:S01]  /*5120*/  ISETP.LT.OR P5, PT, R4.reuse, R238, P5 ;  /* 0x000000ee0400720c */ /* 0x040fe20002fa1670 */
[----:B------:R-:W-:Y:S01]  /*5130*/  FMUL.FTZ R73, R73, c[0x0][0x2ec] ;  /* 0x0000bb0049497a20 */ /* 0x000fe20000410000 */
[----:B------:R-:W-:Y:S01]  /*5140*/  ISETP.LT.OR P0, PT, R4, R236, P0 ;  /* 0x000000ec0400720c */ /* 0x000fe20000701670 */
[----:B------:R-:W-:Y:S01]  /*5150*/  HMMA.16816.F32.BF16 R76, R44, R18, R76 ;  /* 0x000000122c4c723c */ /* 0x000fe2000004184c */
[C---:B------:R-:W-:Y:S01]  /*5160*/  ISETP.LT.OR P1, PT, R20.reuse, R238, P1 ;  /* 0x000000ee1400720c */ /* 0x040fe20000f21670 */
[----:B------:R-:W3:Y:S01]  /*5170*/  MUFU.TANH R15, R15 ;  /* 0x0000000f000f7308 */ /* 0x000ee20000002400 */
[C---:B------:R-:W-:Y:S01]  /*5180*/  IADD3 R6, R20.reuse, 0x9, RZ ;  /* 0x0000000914067810 */ /* 0x040fe20007ffe0ff */
[----:B------:R-:W-:Y:S01]  /*5190*/  FMUL.FTZ R38, R43, c[0x0][0x2ec] ;  /* 0x0000bb002b267a20 */ /* 0x000fe20000410000 */
[----:B------:R-:W-:Y:S01]  /*51a0*/  IADD3 R4, R20, 0x10, RZ ;  /* 0x0000001014047810 */ /* 0x000fe20007ffe0ff */
[----:B------:R-:W-:Y:S01]  /*51b0*/  FMUL.FTZ R72, R72, c[0x0][0x2ec] ;  /* 0x0000bb0048487a20 */ /* 0x000fe20000410000 */
[----:B------:R-:W-:Y:S01]  /*51c0*/  ISETP.LT.OR P3, PT, R20, R236, P3 ;  /* 0x000000ec1400720c */ /* 0x000fe20001f61670 */
[----:B------:R-:W-:Y:S01]  /*51d0*/  FMUL.FTZ R74, R74, c[0x0][0x2ec] ;  /* 0x0000bb004a4a7a20 */ /* 0x000fe20000410000 */
[----:B-1----:R-:W-:Y:S01]  /*51e0*/  FSEL R21, R2, -INF , !P1 ;  /* 0xff80000002157808 */ /* 0x002fe20004800000 */
[----:B------:R-:W-:Y:S01]  /*51f0*/  MUFU.TANH R27, R27 ;  /* 0x0000001b001b7308 */ /* 0x000fe20000002400 */
[----:B--2---:R-:W-:Y:S01]  /*5200*/  FSEL R14, R28, -INF , !P2 ;  /* 0xff8000001c0e7808 */ /* 0x004fe20005000000 */
[----:B------:R-:W-:Y:S01]  /*5210*/  FMUL.FTZ R82, R82, c[0x0][0x2ec] ;  /* 0x0000bb0052527a20 */ /* 0x000fe20000410000 */
[-C--:B------:R-:W-:Y:S01]  /*5220*/  ISETP.GE.AND P6, PT, R6, R237.reuse, PT ;  /* 0x000000ed0600720c */ /* 0x080fe20003fc6270 */
[----:B------:R-:W-:Y:S01]  /*5230*/  FMUL.FTZ R75, R75, c[0x0][0x2ec] ;  /* 0x0000bb004b4b7a20 */ /* 0x000fe20000410000 */
[----:B------:R-:W-:Y:S01]  /*5240*/  ISETP.GE.AND P1, PT, R4, R237, PT ;  /* 0x000000ed0400720c */ /* 0x000fe20003f26270 */
[----:B------:R-:W-:Y:S01]  /*5250*/  FMUL.FTZ R32, R32, c[0x0][0x2ec] ;  /* 0x0000bb0020207a20 */ /* 0x000fe20000410000 */
[-C--:B------:R-:W-:Y:S01]  /*5260*/  ISETP.GE.AND P2, PT, R4, R231.reuse, PT ;  /* 0x000000e70400720c */ /* 0x080fe20003f46270 */
[----:B------:R-:W1:Y:S01]  /*5270*/  MUFU.TANH R37, R37 ;  /* 0x0000002500257308 */ /* 0x000e620000002400 */
[----:B----4-:R-:W-:Y:S01]  /*5280*/  FSEL R2, R29, -INF , !P3 ;  /* 0xff8000001d027808 */ /* 0x010fe20005800000 */
[----:B------:R-:W-:Y:S01]  /*5290*/  FMUL.FTZ R33, R33, c[0x0][0x2ec] ;  /* 0x0000bb0021217a20 */ /* 0x000fe20000410000 */
[----:B------:R-:W-:Y:S01]  /*52a0*/  ISETP.GE.AND P3, PT, R6, R231, PT ;  /* 0x000000e70600720c */ /* 0x000fe20003f66270 */
[----:B------:R-:W-:Y:S01]  /*52b0*/  FMUL.FTZ R34, R34, c[0x0][0x2ec] ;  /* 0x0000bb0022227a20 */ /* 0x000fe20000410000 */
[-C--:B------:R-:W-:Y:S01]  /*52c0*/  ISETP.LT.OR P6, PT, R6, R238.reuse, P6 ;  /* 0x000000ee0600720c */ /* 0x080fe200037c1670 */
[----:B------:R-:W-:Y:S01]  /*52d0*/  FMUL.FTZ R35, R35, c[0x0][0x2ec] ;  /* 0x0000bb0023237a20 */ /* 0x000fe20000410000 */
[C---:B------:R-:W-:Y:S01]  /*52e0*/  ISETP.LT.OR P1, PT, R4.reuse, R238, P1 ;  /* 0x000000ee0400720c */ /* 0x040fe20000f21670 */
[----:B------:R-:W2:Y:S01]  /*52f0*/  MUFU.TANH R36, R36 ;  /* 0x0000002400247308 */ /* 0x000ea20000002400 */
[-C--:B------:R-:W-:Y:S01]  /*5300*/  ISETP.LT.OR P2, PT, R4, R236.reuse, P2 ;  /* 0x000000ec0400720c */ /* 0x080fe20001741670 */
[----:B------:R-:W-:Y:S01]  /*5310*/  FMUL.FTZ R80, R80, c[0x0][0x2ec] ;  /* 0x0000bb0050507a20 */ /* 0x000fe20000410000 */
[C---:B------:R-:W-:Y:S01]  /*5320*/  IADD3 R9, R20.reuse, 0x11, RZ ;  /* 0x0000001114097810 */ /* 0x040fe20007ffe0ff */
[----:B------:R-:W-:Y:S01]  /*5330*/  FMUL.FTZ R28, R79, c[0x0][0x2ec] ;  /* 0x0000bb004f1c7a20 */ /* 0x000fe20000410000 */
[----:B------:R-:W-:Y:S01]  /*5340*/  IADD3 R4, R20, 0x18, RZ ;  /* 0x0000001814047810 */ /* 0x000fe20007ffe0ff */
[----:B------:R-:W-:Y:S01]  /*5350*/  FMUL.FTZ R81, R81, c[0x0][0x2ec] ;  /* 0x0000bb0051517a20 */ /* 0x000fe20000410000 */
[----:B------:R-:W-:Y:S01]  /*5360*/  ISETP.LT.OR P3, PT, R6, R236, P3 ;  /* 0x000000ec0600720c */ /* 0x000fe20001f61670 */
[----:B------:R-:W4:Y:S01]  /*5370*/  MUFU.TANH R31, R31 ;  /* 0x0000001f001f7308 */ /* 0x000f220000002400 */
[----:B-----5:R-:W-:Y:S01]  /*5380*/  FSEL R24, R24, -INF , !P4 ;  /* 0xff80000018187808 */ /* 0x020fe20006000000 */
[----:B------:R-:W-:Y:S01]  /*5390*/  FMUL.FTZ R83, R83, c[0x0][0x2ec] ;  /* 0x0000bb0053537a20 */ /* 0x000fe20000410000 */
[----:B------:R-:W-:Y:S01]  /*53a0*/  FSEL R25, R25, -INF , !P5 ;  /* 0xff80000019197808 */ /* 0x000fe20006800000 */
[----:B------:R-:W-:Y:S01]  /*53b0*/  FMUL.FTZ R76, R76, c[0x0][0x2ec] ;  /* 0x0000bb004c4c7a20 */ /* 0x000fe20000410000 */
[----:B---3--:R-:W-:-:S02]  /*53c0*/  FSEL R6, R12, -INF , !P0 ;  /* 0xff8000000c067808 */ /* 0x008fc40004000000 */
[----:B------:R-:W-:Y:S01]  /*53d0*/  FSEL R23, R26, -INF , !P6 ;  /* 0xff8000001a177808 */ /* 0x000fe20007000000 */
[----:B------:R-:W3:Y:S01]  /*53e0*/  MUFU.TANH R30, R30 ;  /* 0x0000001e001e7308 */ /* 0x000ee20000002400 */
[CC--:B------:R-:W-:Y:S02]  /*53f0*/  ISETP.GE.AND P4, PT, R9.reuse, R237.reuse, PT ;  /* 0x000000ed0900720c */ /* 0x0c0fe40003f86270 */
[C---:B------:R-:W-:Y:S02]  /*5400*/  ISETP.GE.AND P5, PT, R4.reuse, R237, PT ;  /* 0x000000ed0400720c */ /* 0x040fe40003fa6270 */
[-C--:B------:R-:W-:Y:S02]  /*5410*/  ISETP.GE.AND P0, PT, R9, R231.reuse, PT ;  /* 0x000000e70900720c */ /* 0x080fe40003f06270 */
[----:B------:R-:W-:Y:S01]  /*5420*/  ISETP.GE.AND P6, PT, R4, R231, PT ;  /* 0x000000e70400720c */ /* 0x000fe20003fc6270 */
[----:B------:R-:W5:Y:S01]  /*5430*/  MUFU.TANH R8, R42 ;  /* 0x0000002a00087308 */ /* 0x000f620000002400 */
[----:B------:R-:W-:-:S02]  /*5440*/  IADD3 R10, R20, 0x19, RZ ;  /* 0x00000019140a7810 */ /* 0x000fc40007ffe0ff */
[C---:B------:R-:W-:Y:S02]  /*5450*/  ISETP.LT.OR P4, PT, R9.reuse, R238, P4 ;  /* 0x000000ee0900720c */ /* 0x040fe40002781670 */
[----:B------:R-:W-:Y:S02]  /*5460*/  ISETP.LT.OR P0, PT, R9, R236, P0 ;  /* 0x000000ec0900720c */ /* 0x000fe40000701670 */
[C---:B------:R-:W-:Y:S01]  /*5470*/  ISETP.LT.OR P5, PT, R4.reuse, R238, P5 ;  /* 0x000000ee0400720c */ /* 0x040fe20002fa1670 */
[----:B------:R-:W2:Y:S01]  /*5480*/  MUFU.TANH R179, R73 ;  /* 0x0000004900b37308 */ /* 0x000ea20000002400 */
[----:B------:R-:W-:Y:S02]  /*5490*/  ISETP.LT.OR P6, PT, R4, R236, P6 ;  /* 0x000000ec0400720c */ /* 0x000fe400037c1670 */
[----:B------:R-:W-:Y:S02]  /*54a0*/  IADD3 R9, R20, 0x20, RZ ;  /* 0x0000002014097810 */ /* 0x000fe40007ffe0ff */
[----:B------:R-:W-:-:S02]  /*54b0*/  FSEL R4, R13, -INF , !P3 ;  /* 0xff8000000d047808 */ /* 0x000fc40005800000 */
[CC--:B------:R-:W-:Y:S01]  /*54c0*/  ISETP.GE.AND P3, PT, R10.reuse, R237.reuse, PT ;  /* 0x000000ed0a00720c */ /* 0x0c0fe20003f66270 */
[----:B------:R-:W2:Y:S01]  /*54d0*/  MUFU.TANH R38, R38 ;  /* 0x0000002600267308 */ /* 0x000ea20000002400 */
[----:B------:R-:W-:Y:S02]  /*54e0*/  FSEL R15, R15, -INF , !P1 ;  /* 0xff8000000f0f7808 */ /* 0x000fe40004800000 */
[----:B-1----:R-:W-:Y:S02]  /*54f0*/  FSEL R12, R37, -INF , !P2 ;  /* 0xff800000250c7808 */ /* 0x002fe40005000000 */
[----:B------:R-:W-:Y:S02]  /*5500*/  FSEL R13, R27, -INF , !P4 ;  /* 0xff8000001b0d7808 */ /* 0x000fe40006000000 */
[----:B------:R-:W-:Y:S01]  /*5510*/  ISETP.GE.AND P1, PT, R9, R237, PT ;  /* 0x000000ed0900720c */ /* 0x000fe20003f26270 */
[----:B------:R-:W1:Y:S01]  /*5520*/  MUFU.TANH R185, R72 ;  /* 0x0000004800b97308 */ /* 0x000e620000002400 */
[----:B------:R-:W-:-:S02]  /*5530*/  ISETP.GE.AND P2, PT, R10, R231, PT ;  /* 0x000000e70a00720c */ /* 0x000fc40003f46270 */
[C---:B------:R-:W-:Y:S02]  /*5540*/  ISETP.GE.AND P4, PT, R9.reuse, R231, PT ;  /* 0x000000e70900720c */ /* 0x040fe40003f86270 */
[----:B------:R-:W-:Y:S02]  /*5550*/  ISETP.LT.OR P3, PT, R10, R238, P3 ;  /* 0x000000ee0a00720c */ /* 0x000fe40001f61670 */
[C---:B------:R-:W-:Y:S01]  /*5560*/  IADD3 R16, R20.reuse, 0x21, RZ ;  /* 0x0000002114107810 */ /* 0x040fe20007ffe0ff */
[----:B------:R-:W1:Y:S01]  /*5570*/  MUFU.TANH R180, R74 ;  /* 0x0000004a00b47308 */ /* 0x000e620000002400 */
[----:B------:R-:W-:Y:S02]  /*5580*/  IADD3 R17, R20, 0x28, RZ ;  /* 0x0000002814117810 */ /* 0x000fe40007ffe0ff */
[----:B------:R-:W-:Y:S02]  /*5590*/  ISETP.LT.OR P2, PT, R10, R236, P2 ;  /* 0x000000ec0a00720c */ /* 0x000fe40001741670 */
[----:B------:R-:W-:-:S02]  /*55a0*/  ISETP.LT.OR P1, PT, R9, R238, P1 ;  /* 0x000000ee0900720c */ /* 0x000fc40000f21670 */
[----:B------:R-:W-:Y:S01]  /*55b0*/  ISETP.LT.OR P4, PT, R9, R236, P4 ;  /* 0x000000ec0900720c */ /* 0x000fe20002781670 */
[----:B------:R-:W1:Y:S01]  /*55c0*/  MUFU.TANH R186, R82 ;  /* 0x0000005200ba7308 */ /* 0x000e620000002400 */
[----:B--2---:R-:W-:Y:S02]  /*55d0*/  FSEL R10, R36, -INF , !P0 ;  /* 0xff800000240a7808 */ /* 0x004fe40004000000 */
[----:B----4-:R-:W-:Y:S01]  /*55e0*/  FSEL R11, R31, -INF , !P5 ;  /* 0xff8000001f0b7808 */ /* 0x010fe20006800000 */
[----:B------:R-:W-:Y:S01]  /*55f0*/  FMUL.FTZ R31, R77, c[0x0][0x2ec] ;  /* 0x0000bb004d1f7a20 */ /* 0x000fe20000410000 */
[----:B---3--:R-:W-:Y:S01]  /*5600*/  FSEL R9, R30, -INF , !P3 ;  /* 0xff8000001e097808 */ /* 0x008fe20005800000 */
[----:B------:R-:W-:Y:S01]  /*5610*/  FMUL.FTZ R30, R78, c[0x0][0x2ec] ;  /* 0x0000bb004e1e7a20 */ /* 0x000fe20000410000 */
[-C--:B------:R-:W-:Y:S01]  /*5620*/  ISETP.GE.AND P0, PT, R16, R237.reuse, PT ;  /* 0x000000ed1000720c */ /* 0x080fe20003f06270 */
[----:B------:R-:W2:Y:S01]  /*5630*/  MUFU.TANH R192, R75 ;  /* 0x0000004b00c07308 */ /* 0x000ea20000002400 */
[----:B------:R-:W-:-:S02]  /*5640*/  ISETP.GE.AND P5, PT, R17, R237, PT ;  /* 0x000000ed1100720c */ /* 0x000fc40003fa6270 */
[C---:B------:R-:W-:Y:S02]  /*5650*/  ISETP.GE.AND P3, PT, R17.reuse, R231, PT ;  /* 0x000000e71100720c */ /* 0x040fe40003f66270 */
[-C--:B------:R-:W-:Y:S02]  /*5660*/  ISETP.LT.OR P0, PT, R16, R238.reuse, P0 ;  /* 0x000000ee1000720c */ /* 0x080fe40000701670 */
[C---:B------:R-:W-:Y:S01]  /*5670*/  ISETP.LT.OR P5, PT, R17.reuse, R238, P5 ;  /* 0x000000ee1100720c */ /* 0x040fe20002fa1670 */
[----:B------:R-:W3:Y:S01]  /*5680*/  MUFU.TANH R183, R32 ;  /* 0x0000002000b77308 */ /* 0x000ee20000002400 */
[----:B------:R-:W-:Y:S02]  /*5690*/  ISETP.LT.OR P3, PT, R17, R236, P3 ;  /* 0x000000ec1100720c */ /* 0x000fe40001f61670 */
[----:B------:R-:W-:Y:S02]  /*56a0*/  IADD3 R17, R20, 0x30, RZ ;  /* 0x0000003014117810 */ /* 0x000fe40007ffe0ff */
[----:B-----5:R-:W-:-:S02]  /*56b0*/  FSEL R8, R8, -INF , !P6 ;  /* 0xff80000008087808 */ /* 0x020fc40007000000 */
[----:B------:R-:W-:Y:S01]  /*56c0*/  FSEL R179, R179, -INF , !P0 ;  /* 0xff800000b3b37808 */ /* 0x000fe20004000000 */
[----:B------:R-:W-:Y:S01]  /*56d0*/  MUFU.TANH R181, R33 ;  /* 0x0000002100b57308 */ /* 0x000fe20000002400 */
[-C--:B------:R-:W-:Y:S02]  /*56e0*/  ISETP.GE.AND P6, PT, R16, R231.reuse, PT ;  /* 0x000000e71000720c */ /* 0x080fe40003fc6270 */
[C---:B------:R-:W-:Y:S02]  /*56f0*/  ISETP.GE.AND P0, PT, R17.reuse, R231, PT ;  /* 0x000000e71100720c */ /* 0x040fe40003f06270 */
[----:B------:R-:W-:Y:S02]  /*5700*/  IADD3 R18, R20, 0x29, RZ ;  /* 0x0000002914127810 */ /* 0x000fe40007ffe0ff */
[-C--:B------:R-:W-:Y:S01]  /*5710*/  ISETP.LT.OR P6, PT, R16, R236.reuse, P6 ;  /* 0x000000ec1000720c */ /* 0x080fe200037c1670 */
[----:B------:R-:W4:Y:S01]  /*5720*/  MUFU.TANH R182, R34 ;  /* 0x0000002200b67308 */ /* 0x000f220000002400 */
[----:B------:R-:W-:-:S02]  /*5730*/  ISETP.LT.OR P0, PT, R17, R236, P0 ;  /* 0x000000ec1100720c */ /* 0x000fc40000701670 */
[----:B------:R-:W-:Y:S02]  /*5740*/  FSEL R16, R38, -INF , !P2 ;  /* 0xff80000026107808 */ /* 0x000fe40005000000 */
[----:B-1----:R-:W-:Y:S02]  /*5750*/  FSEL R185, R185, -INF , !P1 ;  /* 0xff800000b9b97808 */ /* 0x002fe40004800000 */
[----:B------:R-:W-:Y:S01]  /*5760*/  FSEL R180, R180, -INF , !P4 ;  /* 0xff800000b4b47808 */ /* 0x000fe20006000000 */
[----:B------:R-:W1:Y:S01]  /*5770*/  MUFU.TANH R190, R35 ;  /* 0x0000002300be7308 */ /* 0x000e620000002400 */
[CC--:B------:R-:W-:Y:S02]  /*5780*/  ISETP.GE.AND P2, PT, R18.reuse, R237.reuse, PT ;  /* 0x000000ed1200720c */ /* 0x0c0fe40003f46270 */
[----:B------:R-:W-:Y:S02]  /*5790*/  ISETP.GE.AND P1, PT, R17, R237, PT ;  /* 0x000000ed1100720c */ /* 0x000fe40003f26270 */
[----:B------:R-:W-:-:S02]  /*57a0*/  ISETP.GE.AND P4, PT, R18, R231, PT ;  /* 0x000000e71200720c */ /* 0x000fc40003f86270 */
[----:B------:R-:W-:Y:S01]  /*57b0*/  FSEL R186, R186, -INF , !P0 ;  /* 0xff800000baba7808 */ /* 0x000fe20004000000 */
[----:B------:R-:W5:Y:S01]  /*57c0*/  MUFU.TANH R191, R80 ;  /* 0x0000005000bf7308 */ /* 0x000f620000002400 */
[----:B------:R-:W-:Y:S02]  /*57d0*/  PLOP3.LUT P0, PT, PT, PT, UP0, 0x80, 0x0 ;  /* 0x000000000000781c */ /* 0x000fe40003f0f008 */
[C---:B------:R-:W-:Y:S02]  /*57e0*/  ISETP.LT.OR P2, PT, R18.reuse, R238, P2 ;  /* 0x000000ee1200720c */ /* 0x040fe40001741670 */
[----:B------:R-:W-:Y:S02]  /*57f0*/  ISETP.LT.OR P4, PT, R18, R236, P4 ;  /* 0x000000ec1200720c */ /* 0x000fe40002781670 */
[----:B------:R-:W-:Y:S01]  /*5800*/  ISETP.LT.OR P1, PT, R17, R238, P1 ;  /* 0x000000ee1100720c */ /* 0x000fe20000f21670 */
[----:B------:R-:W5:Y:S01]  /*5810*/  MUFU.TANH R189, R81 ;  /* 0x0000005100bd7308 */ /* 0x000f620000002400 */
[----:B------:R-:W-:-:S02]  /*5820*/  IADD3 R18, R20, 0x31, RZ ;  /* 0x0000003114127810 */ /* 0x000fc40007ffe0ff */
[C---:B------:R-:W-:Y:S02]  /*5830*/  IADD3 R17, R20.reuse, 0x38, RZ ;  /* 0x0000003814117810 */ /* 0x040fe40007ffe0ff */
[----:B------:R-:W-:Y:S02]  /*5840*/  IADD3 R20, R20, 0x39, RZ ;  /* 0x0000003914147810 */ /* 0x000fe40007ffe0ff */
[----:B--2---:R-:W-:Y:S01]  /*5850*/  FSEL R192, R192, -INF , !P6 ;  /* 0xff800000c0c07808 */ /* 0x004fe20007000000 */
[----:B------:R-:W2:Y:S01]  /*5860*/  MUFU.TANH R184, R83 ;  /* 0x0000005300b87308 */ /* 0x000ea20000002400 */
[----:B---3--:R-:W-:Y:S02]  /*5870*/  FSEL R183, R183, -INF , !P5 ;  /* 0xff800000b7b77808 */ /* 0x008fe40006800000 */
[----:B----4-:R-:W-:Y:S02]  /*5880*/  FSEL R182, R182, -INF , !P3 ;  /* 0xff800000b6b67808 */ /* 0x010fe40005800000 */
[----:B------:R-:W-:-:S02]  /*5890*/  FSEL R181, R181, -INF , !P2 ;  /* 0xff800000b5b57808 */ /* 0x000fc40005000000 */
[----:B-1----:R-:W-:Y:S01]  /*58a0*/  FSEL R190, R190, -INF , !P4 ;  /* 0xff800000bebe7808 */ /* 0x002fe20006000000 */
[----:B------:R-:W1:Y:S01]  /*58b0*/  MUFU.TANH R187, R76 ;  /* 0x0000004c00bb7308 */ /* 0x000e620000002400 */
[----:B-----5:R-:W-:Y:S02]  /*58c0*/  FSEL R191, R191, -INF , !P1 ;  /* 0xff800000bfbf7808 */ /* 0x020fe40004800000 */
[CC--:B------:R-:W-:Y:S02]  /*58d0*/  ISETP.GE.AND P6, PT, R18.reuse, R237.reuse, PT ;  /* 0x000000ed1200720c */ /* 0x0c0fe40003fc6270 */
[C---:B------:R-:W-:Y:S02]  /*58e0*/  ISETP.GE.AND P5, PT, R17.reuse, R237, PT ;  /* 0x000000ed1100720c */ /* 0x040fe40003fa6270 */
[-C--:B------:R-:W-:Y:S01]  /*58f0*/  ISETP.GE.AND P3, PT, R18, R231.reuse, PT ;  /* 0x000000e71200720c */ /* 0x080fe20003f66270 */
[----:B------:R-:W-:Y:S01]  /*5900*/  MUFU.TANH R31, R31 ;  /* 0x0000001f001f7308 */ /* 0x000fe20000002400 */
[----:B------:R-:W-:-:S02]  /*5910*/  ISETP.GE.AND P2, PT, R17, R231, PT ;  /* 0x000000e71100720c */ /* 0x000fc40003f46270 */
[C---:B------:R-:W-:Y:S02]  /*5920*/  ISETP.GE.AND P4, PT, R20.reuse, R237, PT ;  /* 0x000000ed1400720c */ /* 0x040fe40003f86270 */
[----:B------:R-:W-:Y:S02]  /*5930*/  ISETP.GE.AND P1, PT, R20, R231, PT ;  /* 0x000000e71400720c */ /* 0x000fe40003f26270 */
[C---:B------:R-:W-:Y:S01]  /*5940*/  ISETP.LT.OR P6, PT, R18.reuse, R238, P6 ;  /* 0x000000ee1200720c */ /* 0x040fe200037c1670 */
[----:B------:R-:W3:Y:S01]  /*5950*/  MUFU.TANH R30, R30 ;  /* 0x0000001e001e7308 */ /* 0x000ee20000002400 */
[----:B------:R-:W-:Y:S01]  /*5960*/  BAR.SYNC.DEFER_BLOCKING 0x0 ;  /* 0x0000000000007b1d */ /* 0x000fe20000010000 */
[----:B------:R-:W-:Y:S02]  /*5970*/  ISETP.LT.OR P3, PT, R18, R236, P3 ;  /* 0x000000ec1200720c */ /* 0x000fe40001f61670 */
[C---:B------:R-:W-:Y:S02]  /*5980*/  ISETP.LT.OR P5, PT, R17.reuse, R238, P5 ;  /* 0x000000ee1100720c */ /* 0x040fe40002fa1670 */
[----:B------:R-:W-:-:S02]  /*5990*/  ISETP.LT.OR P2, PT, R17, R236, P2 ;  /* 0x000000ec1100720c */ /* 0x000fc40001741670 */
[----:B------:R-:W4:Y:S01]  /*59a0*/  MUFU.TANH R28, R28 ;  /* 0x0000001c001c7308 */ /* 0x000f220000002400 */
[C---:B------:R-:W-:Y:S02]  /*59b0*/  ISETP.LT.OR P4, PT, R20.reuse, R238, P4 ;  /* 0x000000ee1400720c */ /* 0x040fe40002781670 */
[----:B------:R-:W-:Y:S02]  /*59c0*/  ISETP.LT.OR P1, PT, R20, R236, P1 ;  /* 0x000000ec1400720c */ /* 0x000fe40000f21670 */
[----:B------:R-:W-:Y:S02]  /*59d0*/  FSEL R189, R189, -INF , !P6 ;  /* 0xff800000bdbd7808 */ /* 0x000fe40007000000 */
[----:B--2---:R-:W-:Y:S02]  /*59e0*/  FSEL R184, R184, -INF , !P3 ;  /* 0xff800000b8b87808 */ /* 0x004fe40005800000 */
[----:B-1----:R-:W-:Y:S02]  /*59f0*/  FSEL R187, R187, -INF , !P5 ;  /* 0xff800000bbbb7808 */ /* 0x002fe40006800000 */
[----:B---3--:R-:W-:-:S02]  /*5a00*/  FSEL R30, R30, -INF , !P2 ;  /* 0xff8000001e1e7808 */ /* 0x008fc40005000000 */
[----:B------:R-:W-:Y:S02]  /*5a10*/  FSEL R31, R31, -INF , !P4 ;  /* 0xff8000001f1f7808 */ /* 0x000fe40006000000 */
[----:B----4-:R-:W-:Y:S01]  /*5a20*/  FSEL R28, R28, -INF , !P1 ;  /* 0xff8000001c1c7808 */ /* 0x010fe20004800000 */
        /* <DEDUP_REMOVED lines=84> */
[C---:B-1----:R-:W-:Y:S01]  /*5f70*/  @!P3 LEA R26, P1, R18.reuse, c[0x0][0x168], 0x1 ;  /* 0x00005a00121aba11 */ /* 0x042fe200078208ff */
[----:B------:R4:W-:Y:S03]  /*5f80*/  @P5 STS.128 [R230+0xb000], RZ ;  /* 0x00b000ffe6005388 */ /* 0x0009e60000000c00 */
[----:B------:R-:W-:Y:S01]  /*5f90*/  @!P3 LEA.HI.X R27, R18, c[0x0][0x16c], R17, 0x1, P1 ;  /* 0x00005b00121bba11 */ /* 0x000fe200008f0c11 */
[----:B------:R-:W-:Y:S01]  /*5fa0*/  @!PT LDS RZ, [RZ] ;  /* 0x00000000fffff984 */ /* 0x000fe20000000800 */
[----:B------:R-:W-:Y:S01]  /*5fb0*/  @!PT LDS RZ, [RZ] ;  /* 0x00000000fffff984 */ /* 0x000fe20000000800 */
[----:B------:R-:W-:Y:S01]  /*5fc0*/  @!PT LDS RZ, [RZ] ;  /* 0x00000000fffff984 */ /* 0x000fe20000000800 */
[----:B------:R4:W-:Y:S01]  /*5fd0*/  @!P5 LDGSTS.E.BYPASS.LTC128B.128 [R230+0xb000], [R34.64+0x80] ;  /* 0x0b00008022e6dfae */ /* 0x0009e2000b901d52 */
[----:B------:R-:W-:Y:S02]  /*5fe0*/  IADD3.X R18, R17, UR20, RZ, P2, !PT ;  /* 0x0000001411127c10 */ /* 0x000fe400097fe4ff */
[C---:B---3--:R-:W-:Y:S01]  /*5ff0*/  @!P6 LEA R40, P1, R3.reuse, c[0x0][0x168], 0x1 ;  /* 0x00005a000328ea11 */ /* 0x048fe200078208ff */
        /* <DEDUP_REMOVED lines=38> */
.L_x_1167:
[----:B------:R-:W-:Y:S05]  /*6260*/  BSYNC B0 ;  /* 0x0000000000007941 */ /* 0x000fea0003800000 */
.L_x_1166:
[----:B------:R-:W0:Y:S02]  /*6270*/  LDGDEPBAR ;  /* 0x00000000000079af */ /* 0x000e240000000000 */
.L_x_1165:
        /* <DEDUP_REMOVED lines=31> */
[----:B------:R-:W2:Y:S03]  /*6470*/  SHFL.BFLY PT, R17, R20, 0x2, 0x1f ;  /* 0x0c401f0014117f89 */ /* 0x000ea600000e0000 */
[-C--:B------:R-:W-:Y:S01]  /*6480*/  LEA R218, R7, R220.reuse, 0x1 ;  /* 0x000000dc07da7211 */ /* 0x080fe200078e08ff */
[----:B------:R-:W3:Y:S01]  /*6490*/  SHFL.BFLY PT, R18, R19, 0x2, 0x1f ;  /* 0x0c401f0013127f89 */ /* 0x000ee200000e0000 */
[C---:B------:R-:W-:Y:S02]  /*64a0*/  LEA R217, R5.reuse, R220, 0x1 ;  /* 0x000000dc05d97211 */ /* 0x040fe400078e08ff */
[----:B------:R-:W-:Y:S01]  /*64b0*/  LEA R216, R5, R218, 0x1 ;  /* 0x000000da05d87211 */ /* 0x000fe200078e08ff */
[----:B------:R-:W-:Y:S04]  /*64c0*/  LDSM.16.MT88.4 R156, [R220+0x10000] ;  /* 0x01000000dc9c783b */ /* 0x000fe80000004200 */
[----:B------:R-:W-:Y:S04]  /*64d0*/  LDSM.16.MT88.4 R148, [R218+0x10000] ;  /* 0x01000000da94783b */ /* 0x000fe80000004200 */
[----:B------:R-:W-:Y:S04]  /*64e0*/  LDSM.16.MT88.4 R140, [R217+0x10000] ;  /* 0x01000000d98c783b */ /* 0x000fe80000004200 */
[----:B------:R-:W-:Y:S01]  /*64f0*/  LDSM.16.MT88.4 R132, [R216+0x10000] ;  /* 0x01000000d884783b */ /* 0x000fe20000004200 */
[----:B--2---:R-:W-:-:S03]  /*6500*/  FMNMX.FTZ R17, R20, R17, !PT ;  /* 0x0000001114117209 */ /* 0x004fc60007810000 */
[----:B----4-:R-:W-:Y:S01]  /*6510*/  LDSM.16.MT88.4 R40, [R220+0x12000] ;  /* 0x01200000dc28783b */ /* 0x010fe20000004200 */
[----:B---3--:R-:W-:-:S03]  /*6520*/  FMNMX.FTZ R18, R19, R18, !PT ;  /* 0x0000001213127209 */ /* 0x008fc60007810000 */
[----:B------:R-:W2:Y:S04]  /*6530*/  SHFL.BFLY PT, R164, R17, 0x1, 0x1f ;  /* 0x0c201f0011a47f89 */ /* 0x000ea800000e0000 */
[----:B------:R-:W3:Y:S04]  /*6540*/  SHFL.BFLY PT, R3, R18, 0x1, 0x1f ;  /* 0x0c201f0012037f89 */ /* 0x000ee800000e0000 */
[----:B------:R-:W4:Y:S04]  /*6550*/  LDSM.16.MT88.4 R48, [R218+0x12000] ;  /* 0x01200000da30783b */ /* 0x000f280000004200 */
[----:B------:R-:W5:Y:S04]  /*6560*/  LDSM.16.MT88.4 R56, [R217+0x12000] ;  /* 0x01200000d938783b */ /* 0x000f680000004200 */
[----:B------:R-:W1:Y:S04]  /*6570*/  LDSM.16.MT88.4 R64, [R216+0x12000] ;  /* 0x01200000d840783b */ /* 0x000e680000004200 */
[----:B------:R-:W1:Y:S01]  /*6580*/  LDSM.16.MT88.4 R72, [R220+0x14000] ;  /* 0x01400000dc48783b */ /* 0x000e620000004200 */
[----:B--2---:R-:W-:-:S03]  /*6590*/  FMNMX.FTZ R164, R17, R164, !PT ;  /* 0x000000a411a47209 */ /* 0x004fc60007810000 */
[----:B------:R-:W2:Y:S01]  /*65a0*/  LDSM.16.MT88.4 R80, [R218+0x14000] ;  /* 0x01400000da50783b */ /* 0x000ea20000004200 */
[----:B---3--:R-:W-:Y:S01]  /*65b0*/  FMNMX.FTZ R3, R18, R3, !PT ;  /* 0x0000000312037209 */ /* 0x008fe20007810000 */
[C---:B------:R-:W-:Y:S01]  /*65c0*/  FMUL.FTZ R188, R164.reuse, c[0x0][0x23c] ;  /* 0x00008f00a4bc7a20 */ /* 0x040fe20000410000 */
[----:B------:R-:W-:Y:S01]  /*65d0*/  FSETP.NEU.FTZ.AND P1, PT, R164, -INF , PT ;  /* 0xff800000a400780b */ /* 0x000fe20003f3d000 */
[----:B------:R-:W3:Y:S02]  /*65e0*/  LDSM.16.MT88.4 R88, [R217+0x14000] ;  /* 0x01400000d958783b */ /* 0x000ee40000004200 */
        /* <DEDUP_REMOVED lines=17> */
[----:B------:R-:W-:Y:S01]  /*6700*/  LDSM.16.MT88.4 R20, [R217+0x10800] ;  /* 0x01080000d914783b */ /* 0x000fe20000004200 */
[--C-:B------:R-:W-:Y:S01]  /*6710*/  FFMA.FTZ R171, R15, c[0x0][0x23c], -R188.reuse ;  /* 0x00008f000fab7a23 */ /* 0x100fe200000108bc */
[----:B------:R-:W2:Y:S01]  /*6720*/  MUFU.EX2 R172, R172 ;  /* 0x000000ac00ac7308 */ /* 0x000ea20000000800 */
[--C-:B------:R-:W-:Y:S01]  /*6730*/  FFMA.FTZ R34, R13, c[0x0][0x23c], -R188.reuse ;  /* 0x00008f000d227a23 */ /* 0x100fe200000108bc */
[----:B------:R-:W1:Y:S01]  /*6740*/  LDSM.16.MT88.4 R4, [R216+0x16000] ;  /* 0x01600000d804783b */ /* 0x000e620000004200 */
[--C-:B------:R-:W-:Y:S02]  /*6750*/  FFMA.FTZ R169, R12, c[0x0][0x23c], -R29.reuse ;  /* 0x00008f000ca97a23 */ /* 0x100fe4000001081d */
[--C-:B------:R-:W-:Y:S01]  /*6760*/  FFMA.FTZ R35, R11, c[0x0][0x23c], -R188.reuse ;  /* 0x00008f000b237a23 */ /* 0x100fe200000108bc */
[----:B------:R-:W1:Y:S01]  /*6770*/  LDSM.16.MT88.4 R12, [R220+0x10800] ;  /* 0x01080000dc0c783b */ /* 0x000e620000004200 */
[----:B------:R-:W-:Y:S01]  /*6780*/  FFMA.FTZ R2, R9, c[0x0][0x23c], -R188 ;  /* 0x00008f0009027a23 */ /* 0x000fe200000108bc */
[----:B------:R-:W-:Y:S01]  /*6790*/  MUFU.EX2 R170, R170 ;  /* 0x000000aa00aa7308 */ /* 0x000fe20000000800 */
[--C-:B------:R-:W-:Y:S01]  /*67a0*/  FFMA.FTZ R32, R10, c[0x0][0x23c], -R29.reuse ;  /* 0x00008f000a207a23 */ /* 0x100fe2000001081d */
[----:B-1----:R-:W-:Y:S01]  /*67b0*/  LDSM.16.MT88.4 R24, [R220+0x12800] ;  /* 0x01280000dc18783b */ /* 0x002fe20000004200 */
        /* <DEDUP_REMOVED lines=54> */
[C---:B-----5:R-:W-:Y:S02]  /*6b20*/  HMMA.16816.F32.BF16 R52, R128.reuse, R56, RZ ;  /* 0x000000388034723c */ /* 0x060fe400000418ff */
        /* <DEDUP_REMOVED lines=62> */
[C---:B---3--:R-:W-:Y:S08]  /*6f10*/  HMMA.16816.F32.BF16 R52, R4.reuse, R8, R52 ;  /* 0x000000080434723c */ /* 0x048ff00000041834 */
[C---:B------:R-:W-:Y:S01]  /*6f20*/  HMMA.16816.F32.BF16 R56, R4.reuse, R10, R56 ;  /* 0x0000000a0438723c */ /* 0x040fe20000041838 */
[----:B------:R-:W2:Y:S07]  /*6f30*/  LDSM.16.MT88.4 R8, [R216+0x14800] ;  /* 0x01480000d808783b */ /* 0x000eae0000004200 */
        /* <DEDUP_REMOVED lines=29> */
[C---:B---3--:R-:W-:Y:S08]  /*7110*/  HMMA.16816.F32.BF16 R108, R4.reuse, R16, R108 ;  /* 0x00000010046c723c */ /* 0x048ff0000004186c */
[----:B------:R-:W-:Y:S01]  /*7120*/  HMMA.16816.F32.BF16 R112, R4, R18, R112 ;  /* 0x000000120470723c */ /* 0x000fe20000041870 */
[----:B------:R-:W3:Y:S06]  /*7130*/  LDSM.16.MT88.4 R16, [R220+0x11000] ;  /* 0x01100000dc10783b */ /* 0x000eec0000004200 */
[----:B------:R-:W-:Y:S01]  /*7140*/  F2FP.BF16.PACK_AB R4, R179, R176 ;  /* 0x000000b0b304723e */ /* 0x000fe200000010ff */
[----:B------:R-:W-:Y:S01]  /*7150*/  FADD.FTZ R176, R176, R35 ;  /* 0x00000023b0b07221 */ /* 0x000fe20000010000 */
[----:B-----5:R-:W-:Y:S01]  /*7160*/  F2FP.BF16.PACK_AB R5, R183, R180 ;  /* 0x000000b4b705723e */ /* 0x020fe200000010ff */
        /* <DEDUP_REMOVED lines=246> */
[----:B------:R-:W5:Y:S04]  /*80d0*/  LDSM.16.M88.4 R16, [R225+0x8000] ;  /* 0x00800000e110783b */ /* 0x000f680000000200 */
[----:B------:R-:W1:Y:S04]  /*80e0*/  LDSM.16.M88.4 R168, [R225+0x9000] ;  /* 0x00900000e1a8783b */ /* 0x000e680000000200 */
[----:B------:R-:W1:Y:S04]  /*80f0*/  LDSM.16.M88.4 R176, [R225+0x8800] ;  /* 0x00880000e1b0783b */ /* 0x000e680000000200 */
[----:B--2---:R-:W2:Y:S04]  /*8100*/  LDSM.16.M88.4 R12, [R225+0x9800] ;  /* 0x00980000e10c783b */ /* 0x004ea80000000200 */
[----:B------:R-:W-:Y:S04]  /*8110*/  LDSM.16.M88.4 R184, [R224] ;  /* 0x00000000e0b8783b */ /* 0x000fe80000000200 */
[----:B---3--:R-:W3:Y:S04]  /*8120*/  LDSM.16.M88.4 R8, [R223] ;  /* 0x00000000df08783b */ /* 0x008ee80000000200 */
[----:B----4-:R-:W4:Y:S04]  /*8130*/  LDSM.16.M88.4 R20, [R214] ;  /* 0x00000000d614783b */ /* 0x010f280000000200 */
[----:B------:R-:W2:Y:S04]  /*8140*/  LDSM.16.M88.4 R192, [R215] ;  /* 0x00000000d7c0783b */ /* 0x000ea80000000200 */
[----:B------:R-:W2:Y:S04]  /*8150*/  LDSM.16.M88.4 R188, [R213] ;  /* 0x00000000d5bc783b */ /* 0x000ea80000000200 */
[----:B------:R-:W-:Y:S01]  /*8160*/  LDSM.16.M88.4 R24, [R219+0x8800] ;  /* 0x00880000db18783b */ /* 0x000fe20000000200 */
[C---:B-----5:R-:W-:Y:S03]  /*8170*/  HMMA.16816.F32.BF16 R4, R28.reuse, R16, RZ ;  /* 0x000000101c04723c */ /* 0x060fe600000418ff */
[----:B------:R-:W-:Y:S04]  /*8180*/  LDSM.16.M88.4 R196, [R219+0xe000] ;  /* 0x00e00000dbc4783b */ /* 0x000fe80000000200 */
[----:B------:R-:W0:Y:S01]  /*8190*/  LDGDEPBAR ;  /* 0x00000000000079af */ /* 0x000e220000000000 */
[C---:B-1----:R-:W-:Y:S08]  /*81a0*/  HMMA.16816.F32.BF16 R172, R28.reuse, R168, RZ ;  /* 0x000000a81cac723c */ /* 0x042ff000000418ff */
[C---:B------:R-:W-:Y:S08]  /*81b0*/  HMMA.16816.F32.BF16 R16, R28.reuse, R18, RZ ;  /* 0x000000121c10723c */ /* 0x040ff000000418ff */
[C---:B------:R-:W-:Y:S08]  /*81c0*/  HMMA.16816.F32.BF16 R168, R28.reuse, R170, RZ ;  /* 0x000000aa1ca8723c */ /* 0x040ff000000418ff */
[C---:B------:R-:W-:Y:S08]  /*81d0*/  HMMA.16816.F32.BF16 R180, R28.reuse, R176, RZ ;  /* 0x000000b01cb4723c */ /* 0x040ff000000418ff */
[C---:B------:R-:W-:Y:S08]  /*81e0*/  HMMA.16816.F32.BF16 R176, R28.reuse, R178, RZ ;  /* 0x000000b21cb0723c */ /* 0x040ff000000418ff */
[C---:B--2---:R-:W-:Y:S08]  /*81f0*/  HMMA.16816.F32.BF16 R32, R28.reuse, R12, RZ ;  /* 0x0000000c1c20723c */ /* 0x044ff000000418ff */
[----:B------:R-:W-:Y:S01]  /*8200*/  HMMA.16816.F32.BF16 R28, R28, R14, RZ ;  /* 0x0000000e1c1c723c */ /* 0x000fe200000418ff */
[----:B------:R-:W-:Y:S07]  /*8210*/  LDSM.16.M88.4 R12, [R222] ;  /* 0x00000000de0c783b */ /* 0x000fee0000000200 */
[C---:B---3--:R-:W-:Y:S08]  /*8220*/  HMMA.16816.F32.BF16 R4, R184.reuse, R8, R4 ;  /* 0x00000008b804723c */ /* 0x048ff00000041804 */
        /* <DEDUP_REMOVED lines=37> */
[----:B------:R-:W4:Y:S03]  /*8480*/  LDSM.16.M88.4 R188, [R211] ;  /* 0x00000000d3bc783b */ /* 0x000f260000000200 */
[C---:B-1----:R-:W-:Y:S08]  /*8490*/  HMMA.16816.F32.BF16 R180, R12.reuse, R184, R180 ;  /* 0x000000b80cb4723c */ /* 0x042ff000000418b4 */
[C---:B------:R-:W-:Y:S08]  /*84a0*/  HMMA.16816.F32.BF16 R4, R12.reuse, R192, R4 ;  /* 0x000000c00c04723c */ /* 0x040ff00000041804 */
[C---:B------:R-:W-:Y:S01]  /*84b0*/  HMMA.16816.F32.BF16 R16, R12.reuse, R194, R16 ;  /* 0x000000c20c10723c */ /* 0x040fe20000041810 */
[----:B------:R-:W-:Y:S07]  /*84c0*/  LDSM.16.M88.4 R192, [R219+0xa000] ;  /* 0x00a00000dbc0783b */ /* 0x000fee0000000200 */
[C---:B------:R-:W-:Y:S01]  /*84d0*/  HMMA.16816.F32.BF16 R176, R12.reuse, R186, R176 ;  /* 0x000000ba0cb0723c */ /* 0x040fe200000418b0 */
[----:B------:R-:W1:Y:S07]  /*84e0*/  LDSM.16.M88.4 R184, [R210] ;  /* 0x00000000d2b8783b */ /* 0x000e6e0000000200 */
[C---:B---3--:R-:W-:Y:S08]  /*84f0*/  HMMA.16816.F32.BF16 R172, R12.reuse, R24, R172 ;  /* 0x000000180cac723c */ /* 0x048ff000000418ac */
[C---:B------:R-:W-:Y:S01]  /*8500*/  HMMA.16816.F32.BF16 R168, R12.reuse, R26, R168 ;  /* 0x0000001a0ca8723c */ /* 0x040fe200000418a8 */
[----:B------:R-:W3:Y:S07]  /*8510*/  LDSM.16.M88.4 R24, [R209] ;  /* 0x00000000d118783b */ /* 0x000eee0000000200 */
[C---:B--2---:R-:W-:Y:S08]  /*8520*/  HMMA.16816.F32.BF16 R32, R12.reuse, R20, R32 ;  /* 0x000000140c20723c */ /* 0x044ff00000041820 */
[----:B------:R-:W-:Y:S01]  /*8530*/  HMMA.16816.F32.BF16 R28, R12, R22, R28 ;  /* 0x000000160c1c723c */ /* 0x000fe2000004181c */
[----:B------:R-:W2:Y:S04]  /*8540*/  LDSM.16.M88.4 R12, [R208] ;  /* 0x00000000d00c783b */ /* 0x000ea80000000200 */
[----:B------:R-:W5:Y:S03]  /*8550*/  LDSM.16.M88.4 R20, [R222+0x2000] ;  /* 0x00200000de14783b */ /* 0x000f660000000200 */
[C---:B----4-:R-:W-:Y:S08]  /*8560*/  HMMA.16816.F32.BF16 R4, R8.reuse, R188, R4 ;  /* 0x000000bc0804723c */ /* 0x050ff00000041804 */
[C---:B------:R-:W-:Y:S01]  /*8570*/  HMMA.16816.F32.BF16 R16, R8.reuse, R190, R16 ;  /* 0x000000be0810723c */ /* 0x040fe20000041810 */
[----:B------:R-:W4:Y:S07]  /*8580*/  LDSM.16.M88.4 R188, [R219+0xa800] ;  /* 0x00a80000dbbc783b */ /* 0x000f2e0000000200 */
[C---:B-1----:R-:W-:Y:S08]  /*8590*/  HMMA.16816.F32.BF16 R180, R8.reuse, R184, R180 ;  /* 0x000000b808b4723c */ /* 0x042ff000000418b4 */
[C---:B------:R-:W-:Y:S01]  /*85a0*/  HMMA.16816.F32.BF16 R176, R8.reuse, R186, R176 ;  /* 0x000000ba08b0723c */ /* 0x040fe200000418b0 */
[----:B------:R-:W1:Y:S07]  /*85b0*/  LDSM.16.M88.4 R184, [R219+0xb000] ;  /* 0x00b00000dbb8783b */ /* 0x000e6e0000000200 */
[C---:B---3--:R-:W-:Y:S08]  /*85c0*/  HMMA.16816.F32.BF16 R172, R8.reuse, R24, R172 ;  /* 0x0000001808ac723c */ /* 0x048ff000000418ac */
[C---:B------:R-:W-:Y:S01]  /*85d0*/  HMMA.16816.F32.BF16 R168, R8.reuse, R26, R168 ;  /* 0x0000001a08a8723c */ /* 0x040fe200000418a8 */
[----:B------:R-:W3:Y:S07]  /*85e0*/  LDSM.16.M88.4 R24, [R219+0xb800] ;  /* 0x00b80000db18783b */ /* 0x000eee0000000200 */
[C---:B--2---:R-:W-:Y:S08]  /*85f0*/  HMMA.16816.F32.BF16 R32, R8.reuse, R12, R32 ;  /* 0x0000000c0820723c */ /* 0x044ff00000041820 */
[----:B------:R-:W-:Y:S01]  /*8600*/  HMMA.16816.F32.BF16 R28, R8, R14, R28 ;  /* 0x0000000e081c723c */ /* 0x000fe2000004181c */
[----:B------:R-:W-:Y:S04]  /*8610*/  LDSM.16.M88.4 R12, [R221+0x2000] ;  /* 0x00200000dd0c783b */ /* 0x000fe80000000200 */
[----:B------:R-:W2:Y:S03]  /*8620*/  LDSM.16.M88.4 R8, [R212+0x2000] ;  /* 0x00200000d408783b */ /* 0x000ea60000000200 */
[C---:B-----5:R-:W-:Y:S08]  /*8630*/  HMMA.16816.F32.BF16 R4, R20.reuse, R192, R4 ;  /* 0x000000c01404723c */ /* 0x060ff00000041804 */
[C---:B------:R-:W-:Y:S01]  /*8640*/  HMMA.16816.F32.BF16 R16, R20.reuse, R194, R16 ;  /* 0x000000c21410723c */ /* 0x040fe20000041810 */
[----:B------:R-:W5:Y:S07]  /*8650*/  LDSM.16.M88.4 R192, [R212+0x2800] ;  /* 0x00280000d4c0783b */ /* 0x000f6e0000000200 */
[C---:B----4-:R-:W-:Y:S08]  /*8660*/  HMMA.16816.F32.BF16 R180, R20.reuse, R188, R180 ;  /* 0x000000bc14b4723c */ /* 0x050ff000000418b4 */
[C---:B------:R-:W-:Y:S01]  /*8670*/  HMMA.16816.F32.BF16 R176, R20.reuse, R190, R176 ;  /* 0x000000be14b0723c */ /* 0x040fe200000418b0 */
[----:B------:R-:W-:Y:S07]  /*8680*/  LDSM.16.M88.4 R188, [R225+0xc800] ;  /* 0x00c80000e1bc783b */ /* 0x000fee0000000200 */
[C---:B-1----:R-:W-:Y:S08]  /*8690*/  HMMA.16816.F32.BF16 R172, R20.reuse, R184, R172 ;  /* 0x000000b814ac723c */ /* 0x042ff000000418ac */
[C---:B------:R-:W-:Y:S01]  /*86a0*/  HMMA.16816.F32.BF16 R168, R20.reuse, R186, R168 ;  /* 0x000000ba14a8723c */ /* 0x040fe200000418a8 */
[----:B------:R-:W1:Y:S07]  /*86b0*/  LDSM.16.M88.4 R184, [R212+0x3000] ;  /* 0x00300000d4b8783b */ /* 0x000e6e0000000200 */
[C---:B---3--:R-:W-:Y:S08]  /*86c0*/  HMMA.16816.F32.BF16 R32, R20.reuse, R24, R32 ;  /* 0x000000181420723c */ /* 0x048ff00000041820 */
[----:B------:R-:W-:Y:S01]  /*86d0*/  HMMA.16816.F32.BF16 R28, R20, R26, R28 ;  /* 0x0000001a141c723c */ /* 0x000fe2000004181c */
[----:B------:R-:W3:Y:S04]  /*86e0*/  LDSM.16.M88.4 R24, [R212+0x3800] ;  /* 0x00380000d418783b */ /* 0x000ee80000000200 */
[----:B------:R-:W-:Y:S03]  /*86f0*/  LDSM.16.M88.4 R20, [R226+0x4000] ;  /* 0x00400000e214783b */ /* 0x000fe60000000200 */
[C---:B--2---:R-:W-:Y:S08]  /*8700*/  HMMA.16816.F32.BF16 R4, R12.reuse, R8, R4 ;  /* 0x000000080c04723c */ /* 0x044ff00000041804 */
[C---:B------:R-:W-:Y:S01]  /*8710*/  HMMA.16816.F32.BF16 R16, R12.reuse, R10, R16 ;  /* 0x0000000a0c10723c */ /* 0x040fe20000041810 */
[----:B------:R-:W2:Y:S07]  /*8720*/  LDSM.16.M88.4 R8, [R225+0xc000] ;  /* 0x00c00000e108783b */ /* 0x000eae0000000200 */
[C---:B-----5:R-:W-:Y:S08]  /*8730*/  HMMA.16816.F32.BF16 R180, R12.reuse, R192, R180 ;  /* 0x000000c00cb4723c */ /* 0x060ff000000418b4 */
[C---:B------:R-:W-:Y:S01]  /*8740*/  HMMA.16816.F32.BF16 R176, R12.reuse, R194, R176 ;  /* 0x000000c20cb0723c */ /* 0x040fe200000418b0 */
[----:B------:R-:W-:Y:S07]  /*8750*/  LDSM.16.M88.4 R192, [R225+0xd000] ;  /* 0x00d00000e1c0783b */ /* 0x000fee0000000200 */
[C---:B-1----:R-:W-:Y:S08]  /*8760*/  HMMA.16816.F32.BF16 R172, R12.reuse, R184, R172 ;  /* 0x000000b80cac723c */ /* 0x042ff000000418ac */
[C---:B------:R-:W-:Y:S01]  /*8770*/  HMMA.16816.F32.BF16 R168, R12.reuse, R186, R168 ;  /* 0x000000ba0ca8723c */ /* 0x040fe200000418a8 */
[----:B------:R-:W1:Y:S07]  /*8780*/  LDSM.16.M88.4 R184, [R225+0xd800] ;  /* 0x00d80000e1b8783b */ /* 0x000e6e0000000200 */
[C---:B---3--:R-:W-:Y:S08]  /*8790*/  HMMA.16816.F32.BF16 R32, R12.reuse, R24, R32 ;  /* 0x000000180c20723c */ /* 0x048ff00000041820 */
        /* <DEDUP_REMOVED lines=8> */
[----:B------:R-:W-:Y:S07]  /*8820*/  LDSM.16.M88.4 R188, [R205] ;  /* 0x00000000cdbc783b */ /* 0x000fee0000000200 */
[C---:B-1----:R-:W-:Y:S08]  /*8830*/  HMMA.16816.F32.BF16 R32, R20.reuse, R184, R32 ;  /* 0x000000b81420723c */ /* 0x042ff00000041820 */
[----:B------:R-:W-:Y:S01]  /*8840*/  HMMA.16816.F32.BF16 R28, R20, R186, R28 ;  /* 0x000000ba141c723c */ /* 0x000fe2000004181c */
[----:B------:R-:W-:Y:S07]  /*8850*/  LDSM.16.M88.4 R184, [R222+0x4000] ;  /* 0x00400000deb8783b */ /* 0x000fee0000000200 */
[C---:B---3--:R-:W-:Y:S08]  /*8860*/  HMMA.16816.F32.BF16 R4, R24.reuse, R12, R4 ;  /* 0x0000000c1804723c */ /* 0x048ff00000041804 */
[C---:B------:R-:W-:Y:S01]  /*8870*/  HMMA.16816.F32.BF16 R16, R24.reuse, R14, R16 ;  /* 0x0000000e1810723c */ /* 0x040fe20000041810 */
[----:B------:R-:W1:Y:S07]  /*8880*/  LDSM.16.M88.4 R12, [R219+0xc000] ;  /* 0x00c00000db0c783b */ /* 0x000e6e0000000200 */
[C---:B--2---:R-:W-:Y:S08]  /*8890*/  HMMA.16816.F32.BF16 R180, R24.reuse, R8, R180 ;  /* 0x0000000818b4723c */ /* 0x044ff000000418b4 */
[----:B------:R-:W-:Y:S01]  /*88a0*/  HMMA.16816.F32.BF16 R176, R24, R10, R176 ;  /* 0x0000000a18b0723c */ /* 0x000fe200000418b0 */
[----:B------:R-:W2:Y:S07]  /*88b0*/  LDSM.16.M88.4 R8, [R219+0xc800] ;  /* 0x00c80000db08783b */ /* 0x000eae0000000200 */
[C---:B------:R-:W-:Y:S08]  /*88c0*/  HMMA.16816.F32.BF16 R172, R20.reuse, R192, R172 ;  /* 0x000000c014ac723c */ /* 0x040ff000000418ac */
[----:B------:R-:W-:Y:S01]  /*88d0*/  HMMA.16816.F32.BF16 R168, R20, R194, R168 ;  /* 0x000000c214a8723c */ /* 0x000fe200000418a8 */
[----:B------:R-:W3:Y:S04]  /*88e0*/  LDSM.16.M88.4 R192, [R204] ;  /* 0x00000000ccc0783b */ /* 0x000ee80000000200 */
[----:B------:R-:W4:Y:S03]  /*88f0*/  LDSM.16.M88.4 R20, [R219+0xd000] ;  /* 0x00d00000db14783b */ /* 0x000f260000000200 */
[----:B-1----:R-:W-:Y:S08]  /*8900*/  HMMA.16816.F32.BF16 R4, R184, R12, R4 ;  /* 0x0000000cb804723c */ /* 0x002ff00000041804 */
[C---:B------:R-:W-:Y:S08]  /*8910*/  HMMA.16816.F32.BF16 R172, R24.reuse, R188, R172 ;  /* 0x000000bc18ac723c */ /* 0x040ff000000418ac */
[----:B------:R-:W-:Y:S01]  /*8920*/  HMMA.16816.F32.BF16 R168, R24, R190, R168 ;  /* 0x000000be18a8723c */ /* 0x000fe200000418a8 */
[----:B------:R-:W1:Y:S07]  /*8930*/  LDSM.16.M88.4 R188, [R219+0xd800] ;  /* 0x00d80000dbbc783b */ /* 0x000e6e0000000200 */
[C---:B------:R-:W-:Y:S01]  /*8940*/  HMMA.16816.F32.BF16 R16, R184.reuse, R14, R16 ;  /* 0x0000000eb810723c */ /* 0x040fe20000041810 */
[----:B------:R-:W-:Y:S07]  /*8950*/  LDSM.16.M88.4 R12, [R221+0x4000] ;  /* 0x00400000dd0c783b */ /* 0x000fee0000000200 */
[C---:B--2---:R-:W-:Y:S08]  /*8960*/  HMMA.16816.F32.BF16 R180, R184.reuse, R8, R180 ;  /* 0x00000008b8b4723c */ /* 0x044ff000000418b4 */
[----:B------:R-:W-:Y:S01]  /*8970*/  HMMA.16816.F32.BF16 R176, R184, R10, R176 ;  /* 0x0000000ab8b0723c */ /* 0x000fe200000418b0 */
[----:B------:R-:W2:Y:S07]  /*8980*/  LDSM.16.M88.4 R8, [R212+0x4800] ;  /* 0x00480000d408783b */ /* 0x000eae0000000200 */
[C---:B---3--:R-:W-:Y:S08]  /*8990*/  HMMA.16816.F32.BF16 R32, R24.reuse, R192, R32 ;  /* 0x000000c01820723c */ /* 0x048ff00000041820 */
[----:B------:R-:W-:Y:S01]  /*89a0*/  HMMA.16816.F32.BF16 R28, R24, R194, R28 ;  /* 0x000000c2181c723c */ /* 0x000fe2000004181c */
[----:B------:R-:W3:Y:S04]  /*89b0*/  LDSM.16.M88.4 R24, [R212+0x4000] ;  /* 0x00400000d418783b */ /* 0x000ee80000000200 */
[----:B------:R-:W5:Y:S03]  /*89c0*/  LDSM.16.M88.4 R192, [R212+0x5000] ;  /* 0x00500000d4c0783b */ /* 0x000f660000000200 */
        /* <DEDUP_REMOVED lines=13> */
[C---:B-----5:R-:W-:Y:S08]  /*8aa0*/  HMMA.16816.F32.BF16 R172, R12.reuse, R192, R172 ;  /* 0x000000c00cac723c */ /* 0x060ff000000418ac */
[C---:B------:R-:W-:Y:S01]  /*8ab0*/  HMMA.16816.F32.BF16 R168, R12.reuse, R194, R168 ;  /* 0x000000c20ca8723c */ /* 0x040fe200000418a8 */
[----:B------:R-:W-:Y:S07]  /*8ac0*/  LDSM.16.M88.4 R192, [R224+0x6000] ;  /* 0x00600000e0c0783b */ /* 0x000fee0000000200 */
[C---:B----4-:R-:W-:Y:S08]  /*8ad0*/  HMMA.16816.F32.BF16 R32, R12.reuse, R20, R32 ;  /* 0x000000140c20723c */ /* 0x050ff00000041820 */
[----:B------:R-:W-:Y:S01]  /*8ae0*/  HMMA.16816.F32.BF16 R28, R12, R22, R28 ;  /* 0x000000160c1c723c */ /* 0x000fe2000004181c */
[----:B------:R-:W3:Y:S04]  /*8af0*/  LDSM.16.M88.4 R20, [R203] ;  /* 0x00000000cb14783b */ /* 0x000ee80000000200 */
[----:B------:R-:W4:Y:S03]  /*8b00*/  LDSM.16.M88.4 R12, [R225+0xf800] ;  /* 0x00f80000e10c783b */ /* 0x000f260000000200 */
[C---:B-1----:R-:W-:Y:S08]  /*8b10*/  HMMA.16816.F32.BF16 R16, R8.reuse, R190, R16 ;  /* 0x000000be0810723c */ /* 0x042ff00000041810 */
[C---:B--2---:R-:W-:Y:S08]  /*8b20*/  HMMA.16816.F32.BF16 R180, R8.reuse, R24, R180 ;  /* 0x0000001808b4723c */ /* 0x044ff000000418b4 */
[C---:B------:R-:W-:Y:S01]  /*8b30*/  HMMA.16816.F32.BF16 R176, R8.reuse, R26, R176 ;  /* 0x0000001a08b0723c */ /* 0x040fe200000418b0 */
[----:B------:R-:W1:Y:S07]  /*8b40*/  LDSM.16.M88.4 R24, [R222+0x6000] ;  /* 0x00600000de18783b */ /* 0x000e6e0000000200 */
[C---:B------:R-:W-:Y:S01]  /*8b50*/  HMMA.16816.F32.BF16 R4, R8.reuse, R188, R4 ;  /* 0x000000bc0804723c */ /* 0x040fe20000041804 */
[----:B------:R-:W2:Y:S07]  /*8b60*/  LDSM.16.M88.4 R188, [R202] ;  /* 0x00000000cabc783b */ /* 0x000eae0000000200 */
[----:B------:R-:W-:Y:S08]  /*8b70*/  HMMA.16816.F32.BF16 R172, R8, R184, R172 ;  /* 0x000000b808ac723c */ /* 0x000ff000000418ac */
[----:B---3--:R-:W-:Y:S08]  /*8b80*/  HMMA.16816.F32.BF16 R16, R192, R22, R16 ;  /* 0x00000016c010723c */ /* 0x008ff00000041810 */
[C---:B------:R-:W-:Y:S01]  /*8b90*/  HMMA.16816.F32.BF16 R168, R8.reuse, R186, R168 ;  /* 0x000000ba08a8723c */ /* 0x040fe200000418a8 */
[----:B------:R-:W-:Y:S07]  /*8ba0*/  LDSM.16.M88.4 R184, [R201] ;  /* 0x00000000c9b8783b */ /* 0x000fee0000000200 */
[C---:B----4-:R-:W-:Y:S08]  /*8bb0*/  HMMA.16816.F32.BF16 R32, R8.reuse, R12, R32 ;  /* 0x0000000c0820723c */ /* 0x050ff00000041820 */
[----:B------:R-:W-:Y:S01]  /*8bc0*/  HMMA.16816.F32.BF16 R28, R8, R14, R28 ;  /* 0x0000000e081c723c */ /* 0x000fe2000004181c */
[----:B------:R-:W-:Y:S04]  /*8bd0*/  LDSM.16.M88.4 R12, [R221+0x6000] ;  /* 0x00600000dd0c783b */ /* 0x000fe80000000200 */
[----:B------:R-:W3:Y:S03]  /*8be0*/  LDSM.16.M88.4 R8, [R212+0x6000] ;  /* 0x00600000d408783b */ /* 0x000ee60000000200 */
[----:B------:R-:W-:Y:S01]  /*8bf0*/  HMMA.16816.F32.BF16 R4, R192, R20, R4 ;  /* 0x00000014c004723c */ /* 0x000fe20000041804 */
[----:B------:R-:W4:Y:S07]  /*8c00*/  LDSM.16.M88.4 R20, [R219+0xe800] ;  /* 0x00e80000db14783b */ /* 0x000f2e0000000200 */
[----:B-1----:R-:W-:Y:S08]  /*8c10*/  HMMA.16816.F32.BF16 R16, R24, R198, R16 ;  /* 0x000000c61810723c */ /* 0x002ff00000041810 */
[C---:B--2---:R-:W-:Y:S08]  /*8c20*/  HMMA.16816.F32.BF16 R180, R192.reuse, R188, R180 ;  /* 0x000000bcc0b4723c */ /* 0x044ff000000418b4 */
[----:B------:R-:W-:Y:S01]  /*8c30*/  HMMA.16816.F32.BF16 R176, R192, R190, R176 ;  /* 0x000000bec0b0723c */ /* 0x000fe200000418b0 */
[----:B------:R-:W1:Y:S07]  /*8c40*/  LDSM.16.M88.4 R188, [R212+0x6800] ;  /* 0x00680000d4bc783b */ /* 0x000e6e0000000200 */
[----:B------:R-:W-:Y:S08]  /*8c50*/  HMMA.16816.F32.BF16 R4, R24, R196, R4 ;  /* 0x000000c41804723c */ /* 0x000ff00000041804 */
[----:B---3--:R-:W-:Y:S08]  /*8c60*/  HMMA.16816.F32.BF16 R16, R12, R10, R16 ;  /* 0x0000000a0c10723c */ /* 0x008ff00000041810 */
[C---:B----4-:R-:W-:Y:S08]  /*8c70*/  HMMA.16816.F32.BF16 R180, R24.reuse, R20, R180 ;  /* 0x0000001418b4723c */ /* 0x050ff000000418b4 */
[----:B------:R-:W-:Y:S01]  /*8c80*/  HMMA.16816.F32.BF16 R176, R24, R22, R176 ;  /* 0x0000001618b0723c */ /* 0x000fe200000418b0 */
[----:B------:R-:W2:Y:S07]  /*8c90*/  LDSM.16.M88.4 R20, [R200] ;  /* 0x00000000c814783b */ /* 0x000eae0000000200 */
[----:B------:R-:W-:Y:S01]  /*8ca0*/  HMMA.16816.F32.BF16 R4, R12, R8, R4 ;  /* 0x000000080c04723c */ /* 0x000fe20000041804 */
[----:B------:R-:W3:Y:S01]  /*8cb0*/  LDSM.16.M88.4 R8, [R219+0xf000] ;  /* 0x00f00000db08783b */ /* 0x000ee20000000200 */
[----:B------:R-:W-:-:S06]  /*8cc0*/  FMUL.FTZ R16, R16, c[0x0][0x2ec] ;  /* 0x0000bb0010107a20 */ /* 0x000fcc0000410000 */
[----:B------:R-:W-:Y:S01]  /*8cd0*/  HMMA.16816.F32.BF16 R172, R192, R184, R172 ;  /* 0x000000b8c0ac723c */ /* 0x000fe200000418ac */
[----:B------:R4:W2:Y:S07]  /*8ce0*/  MUFU.TANH R185, R16 ;  /* 0x0000001000b97308 */ /* 0x0008ae0000002400 */
[----:B-1----:R-:W-:Y:S07]  /*8cf0*/  HMMA.16816.F32.BF16 R180, R12, R188, R180 ;  /* 0x000000bc0cb4723c */ /* 0x002fee00000418b4 */
[----:B------:R-:W-:Y:S01]  /*8d00*/  FMUL.FTZ R188, R19, c[0x0][0x2ec] ;  /* 0x0000bb0013bc7a20 */ /* 0x000fe20000410000 */
[----:B------:R-:W-:Y:S01]  /*8d10*/  HMMA.16816.F32.BF16 R168, R192, R186, R168 ;  /* 0x000000bac0a8723c */ /* 0x000fe200000418a8 */
[----:B------:R-:W-:-:S02]  /*8d20*/  FMUL.FTZ R0, R4, c[0x0][0x2ec] ;  /* 0x0000bb0004007a20 */ /* 0x000fc40000410000 */
[----:B------:R-:W-:Y:S02]  /*8d30*/  FMUL.FTZ R2, R5, c[0x0][0x2ec] ;  /* 0x0000bb0005027a20 */ /* 0x000fe40000410000 */
[----:B------:R-:W-:Y:S01]  /*8d40*/  FMUL.FTZ R165, R6, c[0x0][0x2ec] ;  /* 0x0000bb0006a57a20 */ /* 0x000fe20000410000 */
[----:B------:R-:W1:Y:S01]  /*8d50*/  MUFU.TANH R188, R188 ;  /* 0x000000bc00bc7308 */ /* 0x000e620000002400 */
[----:B------:R-:W-:Y:S01]  /*8d60*/  FMUL.FTZ R186, R17, c[0x0][0x2ec] ;  /* 0x0000bb0011ba7a20 */ /* 0x000fe20000410000 */
[----:B------:R-:W-:Y:S01]  /*8d70*/  HMMA.16816.F32.BF16 R176, R12, R190, R176 ;  /* 0x000000be0cb0723c */ /* 0x000fe200000418b0 */
[----:B------:R-:W-:Y:S02]  /*8d80*/  FMUL.FTZ R187, R18, c[0x0][0x2ec] ;  /* 0x0000bb0012bb7a20 */ /* 0x000fe40000410000 */
[----:B----4-:R-:W4:Y:S01]  /*8d90*/  LDSM.16.M88.4 R16, [R219+0xf800] ;  /* 0x00f80000db10783b */ /* 0x010f220000000200 */
[----:B------:R-:W-:Y:S02]  /*8da0*/  FMUL.FTZ R184, R7, c[0x0][0x2ec] ;  /* 0x0000bb0007b87a20 */ /* 0x000fe40000410000 */
[----:B------:R-:W1:Y:S01]  /*8db0*/  MUFU.TANH R0, R0 ;  /* 0x0000000000007308 */ /* 0x000e620000002400 */
[----:B------:R-:W5:Y:S01]  /*8dc0*/  LDSM.16.M88.4 R4, [R212+0x7000] ;  /* 0x00700000d404783b */ /* 0x000f620000000200 */
[----:B--2---:R-:W-:Y:S01]  /*8dd0*/  HMMA.16816.F32.BF16 R28, R192, R22, R28 ;  /* 0x00000016c01c723c */ /* 0x004fe2000004181c */
[----:B------:R-:W-:-:S02]  /*8de0*/  FMUL.FTZ R180, R180, c[0x0][0x2ec] ;  /* 0x0000bb00b4b47a20 */ /* 0x000fc40000410000 */
[----:B------:R-:W-:Y:S02]  /*8df0*/  FMUL.FTZ R183, R183, c[0x0][0x2ec] ;  /* 0x0000bb00b7b77a20 */ /* 0x000fe40000410000 */
[----:B------:R-:W-:Y:S01]  /*8e00*/  FMUL.FTZ R182, R182, c[0x0][0x2ec] ;  /* 0x0000bb00b6b67a20 */ /* 0x000fe20000410000 */
[----:B------:R-:W2:Y:S02]  /*8e10*/  MUFU.TANH R2, R2 ;  /* 0x0000000200027308 */ /* 0x000ea40000002400 */
[----:B------:R-:W-:Y:S06]  /*8e20*/  HMMA.16816.F32.BF16 R32, R192, R20, R32 ;  /* 0x00000014c020723c */ /* 0x000fec0000041820 */
[----:B------:R1:W1:Y:S01]  /*8e30*/  MUFU.TANH R189, R183 ;  /* 0x000000b700bd7308 */ /* 0x0002620000002400 */
[----:B------:R-:W-:Y:S01]  /*8e40*/  FMUL.FTZ R20, R181, c[0x0][0x2ec] ;  /* 0x0000bb00b5147a20 */ /* 0x000fe20000410000 */
[----:B---3--:R-:W-:Y:S01]  /*8e50*/  HMMA.16816.F32.BF16 R172, R24, R8, R172 ;  /* 0x0000000818ac723c */ /* 0x008fe200000418ac */
[----:B------:R-:W-:-:S02]  /*8e60*/  FMUL.FTZ R21, R177, c[0x0][0x2ec] ;  /* 0x0000bb00b1157a20 */ /* 0x000fc40000410000 */
[----:B------:R-:W-:-:S03]  /*8e70*/  FMUL.FTZ R176, R176, c[0x0][0x2ec] ;  /* 0x0000bb00b0b07a20 */ /* 0x000fc60000410000 */
[----:B------:R-:W3:Y:S02]  /*8e80*/  MUFU.TANH R165, R165 ;  /* 0x000000a500a57308 */ /* 0x000ee40000002400 */
[----:B------:R-:W-:Y:S01]  /*8e90*/  HMMA.16816.F32.BF16 R168, R24, R10, R168 ;  /* 0x0000000a18a8723c */ /* 0x000fe200000418a8 */
[----:B------:R-:W1:Y:S01]  /*8ea0*/  LDSM.16.M88.4 R8, [R212+0x7800] ;  /* 0x00780000d408783b */ /* 0x000e620000000200 */
[----:B------:R-:W-:-:S04]  /*8eb0*/  DEPBAR.LE SB0, 0x0 ;  /* 0x000080000000791a */ /* 0x000fc80000000000 */
[----:B------:R-:W1:Y:S02]  /*8ec0*/  MUFU.TANH R184, R184 ;  /* 0x000000b800b87308 */ /* 0x000e640000002400 */
[C---:B----4-:R-:W-:Y:S06]  /*8ed0*/  HMMA.16816.F32.BF16 R28, R24.reuse, R18, R28 ;  /* 0x00000012181c723c */ /* 0x050fec000004181c */
[----:B------:R-:W4:Y:S02]  /*8ee0*/  MUFU.TANH R186, R186 ;  /* 0x000000ba00ba7308 */ /* 0x000f240000002400 */
[----:B------:R-:W-:Y:S06]  /*8ef0*/  HMMA.16816.F32.BF16 R32, R24, R16, R32 ;  /* 0x000000101820723c */ /* 0x000fec0000041820 */
[----:B------:R-:W1:Y:S01]  /*8f00*/  MUFU.TANH R187, R187 ;  /* 0x000000bb00bb7308 */ /* 0x000e620000002400 */
[----:B------:R-:W-:Y:S01]  /*8f10*/  FMUL.FTZ R16, R179, c[0x0][0x2ec] ;  /* 0x0000bb00b3107a20 */ /* 0x000fe20000410000 */
[C---:B-----5:R-:W-:Y:S06]  /*8f20*/  HMMA.16816.F32.BF16 R172, R12.reuse, R4, R172 ;  /* 0x000000040cac723c */ /* 0x060fec00000418ac */
[----:B------:R-:W2:Y:S01]  /*8f30*/  MUFU.TANH R180, R180 ;  /* 0x000000b400b47308 */ /* 0x000ea20000002400 */
[----:B------:R-:W-:Y:S01]  /*8f40*/  FMUL.FTZ R5, R178, c[0x0][0x2ec] ;  /* 0x0000bb00b2057a20 */ /* 0x000fe20000410000 */
[C---:B------:R-:W-:Y:S06]  /*8f50*/  HMMA.16816.F32.BF16 R168, R12.reuse, R6, R168 ;  /* 0x000000060ca8723c */ /* 0x040fec00000418a8 */
[----:B------:R-:W2:Y:S02]  /*8f60*/  MUFU.TANH R20, R20 ;  /* 0x0000001400147308 */ /* 0x000ea40000002400 */
[C---:B-1----:R-:W-:Y:S06]  /*8f70*/  HMMA.16816.F32.BF16 R28, R12.reuse, R10, R28 ;  /* 0x0000000a0c1c723c */ /* 0x042fec000004181c */
[----:B------:R1:W1:Y:S02]  /*8f80*/  MUFU.TANH R191, R182 ;  /* 0x000000b600bf7308 */ /* 0x0002640000002400 */
[----:B------:R-:W-:Y:S01]  /*8f90*/  HMMA.16816.F32.BF16 R32, R12, R8, R32 ;  /* 0x000000080c20723c */ /* 0x000fe20000041820 */
[----:B------:R-:W-:-:S02]  /*8fa0*/  FMUL.FTZ R6, R172, c[0x0][0x2ec] ;  /* 0x0000bb00ac067a20 */ /* 0x000fc40000410000 */
[----:B------:R-:W-:-:S03]  /*8fb0*/  FMUL.FTZ R173, R173, c[0x0][0x2ec] ;  /* 0x0000bb00adad7a20 */ /* 0x000fc60000410000 */
[----:B------:R1:W1:Y:S01]  /*8fc0*/  MUFU.TANH R4, R176 ;  /* 0x000000b000047308 */ /* 0x0002620000002400 */
[----:B------:R-:W-:Y:S02]  /*8fd0*/  FMUL.FTZ R175, R175, c[0x0][0x2ec] ;  /* 0x0000bb00afaf7a20 */ /* 0x000fe40000410000 */
[----:B------:R-:W-:Y:S02]  /*8fe0*/  FMUL.FTZ R174, R174, c[0x0][0x2ec] ;  /* 0x0000bb00aeae7a20 */ /* 0x000fe40000410000 */
[----:B------:R-:W-:Y:S02]  /*8ff0*/  FMUL.FTZ R168, R168, c[0x0][0x2ec] ;  /* 0x0000bb00a8a87a20 */ /* 0x000fe40000410000 */
[----:B------:R-:W-:Y:S01]  /*9000*/  FMUL.FTZ R169, R169, c[0x0][0x2ec] ;  /* 0x0000bb00a9a97a20 */ /* 0x000fe20000410000 */
[----:B------:R1:W1:Y:S01]  /*9010*/  MUFU.TANH R178, R173 ;  /* 0x000000ad00b27308 */ /* 0x0002620000002400 */
[----:B------:R-:W-:Y:S02]  /*9020*/  FMUL.FTZ R170, R170, c[0x0][0x2ec] ;  /* 0x0000bb00aaaa7a20 */ /* 0x000fe40000410000 */
[----:B------:R-:W-:-:S02]  /*9030*/  FMUL.FTZ R171, R171, c[0x0][0x2ec] ;  /* 0x0000bb00abab7a20 */ /* 0x000fc40000410000 */
[----:B------:R-:W-:Y:S02]  /*9040*/  FMUL.FTZ R177, R29, c[0x0][0x2ec] ;  /* 0x0000bb001db17a20 */ /* 0x000fe40000410000 */
[----:B------:R-:W-:Y:S01]  /*9050*/  FMUL.FTZ R8, R30, c[0x0][0x2ec] ;  /* 0x0000bb001e087a20 */ /* 0x000fe20000410000 */
[----:B------:R1:W1:Y:S01]  /*9060*/  MUFU.TANH R197, R175 ;  /* 0x000000af00c57308 */ /* 0x0002620000002400 */
[----:B------:R-:W-:Y:S02]  /*9070*/  FMUL.FTZ R29, R31, c[0x0][0x2ec] ;  /* 0x0000bb001f1d7a20 */ /* 0x000fe40000410000 */
[----:B------:R-:W-:Y:S02]  /*9080*/  FMUL.FTZ R28, R28, c[0x0][0x2ec] ;  /* 0x0000bb001c1c7a20 */ /* 0x000fe40000410000 */
[----:B------:R-:W-:Y:S02]  /*9090*/  FMUL.FTZ R32, R32, c[0x0][0x2ec] ;  /* 0x0000bb0020207a20 */ /* 0x000fe40000410000 */
[----:B------:R-:W-:Y:S01]  /*90a0*/  FMUL.FTZ R33, R33, c[0x0][0x2ec] ;  /* 0x0000bb0021217a20 */ /* 0x000fe20000410000 */
[----:B------:R-:W1:Y:S01]  /*90b0*/  MUFU.TANH R21, R21 ;  /* 0x0000001500157308 */ /* 0x000e620000002400 */
[----:B------:R-:W-:-:S02]  /*90c0*/  FMUL.FTZ R34, R34, c[0x0][0x2ec] ;  /* 0x0000bb0022227a20 */ /* 0x000fc40000410000 */
[----:B------:R-:W-:-:S05]  /*90d0*/  FMUL.FTZ R35, R35, c[0x0][0x2ec] ;  /* 0x0000bb0023237a20 */ /* 0x000fca0000410000 */
[----:B------:R-:W1:Y:S08]  /*90e0*/  MUFU.TANH R5, R5 ;  /* 0x0000000500057308 */ /* 0x000e700000002400 */
[----:B------:R-:W1:Y:S08]  /*90f0*/  MUFU.TANH R16, R16 ;  /* 0x0000001000107308 */ /* 0x000e700000002400 */
[----:B------:R-:W1:Y:S08]  /*9100*/  MUFU.TANH R6, R6 ;  /* 0x0000000600067308 */ /* 0x000e700000002400 */
[----:B------:R1:W1:Y:S08]  /*9110*/  MUFU.TANH R199, R174 ;  /* 0x000000ae00c77308 */ /* 0x0002700000002400 */
        /* <DEDUP_REMOVED lines=9> */
[----:B------:R-:W1:Y:S08]  /*91b0*/  MUFU.TANH R177, R177 ;  /* 0x000000b100b17308 */ /* 0x000e700000002400 */
[----:B------:R-:W1:Y:S08]  /*91c0*/  MUFU.TANH R8, R8 ;  /* 0x0000000800087308 */ /* 0x000e700000002400 */
[----:B------:R-:W1:Y:S01]  /*91d0*/  MUFU.TANH R29, R29 ;  /* 0x0000001d001d7308 */ /* 0x000e620000002400 */
[----:B------:R-:W-:Y:S06]  /*91e0*/  BAR.SYNC.DEFER_BLOCKING 0x0 ;  /* 0x0000000000007b1d */ /* 0x000fec0000010000 */
[----:B------:R-:W-:Y:S05]  /*91f0*/  @!P0 BRA `(.L_x_1169) ;  /* 0x0000086000008947 */ /* 0x000fea0003800000 */
[----:B--234-:R-:W-:Y:S01]  /*9200*/  UIADD3 UR14, UR8, -0x3, URZ ;  /* 0xfffffffd080e7890 */ /* 0x01cfe2000fffe03f */
        /* <DEDUP_REMOVED lines=62> */
[C---:B-----5:R-:W-:Y:S01]  /*95f0*/  @!P5 LEA R22, P1, R10.reuse, c[0x0][0x168], 0x1 ;  /* 0x00005a000a16da11 */ /* 0x060fe200078208ff */
[----:B------:R2:W-:Y:S03]  /*9600*/  @P3 STS.128 [R230+0xc800], RZ ;  /* 0x00c800ffe6003388 */ /* 0x0005e60000000c00 */
[C-C-:B------:R-:W-:Y:S01]  /*9610*/  @!P5 LEA.HI.X R23, R10.reuse, c[0x0][0x16c], R9.reuse, 0x1, P1 ;  /* 0x00005b000a17da11 */ /* 0x140fe200008f0c09 */
[----:B------:R-:W-:Y:S01]  /*9620*/  @!PT LDS RZ, [RZ] ;  /* 0x00000000fffff984 */ /* 0x000fe20000000800 */
[----:B------:R-:W-:Y:S01]  /*9630*/  @!PT LDS RZ, [RZ] ;  /* 0x00000000fffff984 */ /* 0x000fe20000000800 */
[----:B------:R-:W-:Y:S01]  /*9640*/  @!PT LDS RZ, [RZ] ;  /* 0x00000000fffff984 */ /* 0x000fe20000000800 */
[----:B------:R4:W-:Y:S01]  /*9650*/  @!P3 LDGSTS.E.BYPASS.LTC128B.128 [R230+0xc800], [R26.64+0x100] ;  /* 0x0c8001001ae6bfae */ /* 0x0009e2000b901d52 */
[C---:B------:R-:W-:Y:S02]  /*9660*/  IADD3 R7, P1, R10.reuse, UR12, RZ ;  /* 0x0000000c0a077c10 */ /* 0x040fe4000ff3e0ff */
[C---:B-1----:R-:W-:Y:S01]  /*9670*/  @!P4 LEA R18, P0, R10.reuse, c[0x0][0x168], 0x1 ;  /* 0x00005a000a12ca11 */ /* 0x042fe200078008ff */
[----:B------:R2:W-:Y:S03]  /*9680*/  @P2 STS.128 [R230+0xe800], RZ ;  /* 0x00e800ffe6002388 */ /* 0x0005e60000000c00 */
[C---:B------:R-:W-:Y:S01]  /*9690*/  @!P4 LEA.HI.X R19, R10.reuse, c[0x0][0x16c], R9, 0x1, P0 ;  /* 0x00005b000a13ca11 */ /* 0x040fe200000f0c09 */
[----:B------:R-:W-:Y:S01]  /*96a0*/  @!PT LDS RZ, [RZ] ;  /* 0x00000000fffff984 */ /* 0x000fe20000000800 */
[----:B------:R-:W-:Y:S01]  /*96b0*/  @!PT LDS RZ, [RZ] ;  /* 0x00000000fffff984 */ /* 0x000fe20000000800 */
[----:B------:R-:W-:Y:S01]  /*96c0*/  @!PT LDS RZ, [RZ] ;  /* 0x00000000fffff984 */ /* 0x000fe20000000800 */
[----:B------:R1:W-:Y:S01]  /*96d0*/  @!P2 LDGSTS.E.BYPASS.LTC128B.128 [R230+0xe800], [R24.64+0x180] ;  /* 0x0e80018018e6afae */ /* 0x0003e2000b901d52 */
[----:B------:R-:W-:-:S02]  /*96e0*/  @!P2 LEA R12, P0, R10, c[0x0][0x168], 0x1 ;  /* 0x00005a000a0caa11 */ /* 0x000fc400078008ff */
[C---:B---3--:R-:W-:Y:S01]  /*96f0*/  @!P3 LEA R14, P6, R10.reuse, c[0x0][0x168], 0x1 ;  /* 0x00005a000a0eba11 */ /* 0x048fe200078c08ff */
        /* <DEDUP_REMOVED lines=52> */
.L_x_1171:
[----:B------:R-:W-:Y:S05]  /*9a40*/  BSYNC B0 ;  /* 0x0000000000007941 */ /* 0x000fea0003800000 */
.L_x_1170:
[----:B------:R-:W0:Y:S02]  /*9a50*/  LDGDEPBAR ;  /* 0x00000000000079af */ /* 0x000e240000000000 */
.L_x_1169:
[----:B--234-:R-:W-:-:S04]  /*9a60*/  MOV R10, UR27 ;  /* 0x0000001b000a7c02 */ /* 0x01cfc80008000f00 */
[----:B------:R-:W-:-:S04]  /*9a70*/  LEA R10, R10, R239, 0x6 ;  /* 0x000000ef0a0a7211 */ /* 0x000fc800078e30ff */
[C---:B------:R-:W-:Y:S02]  /*9a80*/  IADD3 R7, R10.reuse, 0x8, RZ ;  /* 0x000000080a077810 */ /* 0x040fe40007ffe0ff */
[C---:B------:R-:W-:Y:S02]  /*9a90*/  IADD3 R9, R10.reuse, 0x1, RZ ;  /* 0x000000010a097810 */ /* 0x040fe40007ffe0ff */
[C---:B------:R-:W-:Y:S02]  /*9aa0*/  ISETP.GE.AND P1, PT, R7.reuse, R237, PT ;  /* 0x000000ed0700720c */ /* 0x040fe40003f26270 */
[----:B------:R-:W-:Y:S02]  /*9ab0*/  ISETP.GE.AND P4, PT, R7, R231, PT ;  /* 0x000000e70700720c */ /* 0x000fe40003f86270 */
[-C--:B------:R-:W-:Y:S02]  /*9ac0*/  ISETP.GE.AND P3, PT, R10, R237.reuse, PT ;  /* 0x000000ed0a00720c */ /* 0x080fe40003f66270 */
[----:B------:R-:W-:-:S02]  /*9ad0*/  ISETP.GE.AND P2, PT, R9, R237, PT ;  /* 0x000000ed0900720c */ /* 0x000fc40003f46270 */
[-C--:B------:R-:W-:Y:S02]  /*9ae0*/  ISETP.GE.AND P5, PT, R9, R231.reuse, PT ;  /* 0x000000e70900720c */ /* 0x080fe40003fa6270 */
[C---:B------:R-:W-:Y:S02]  /*9af0*/  ISETP.GE.AND P6, PT, R10.reuse, R231, PT ;  /* 0x000000e70a00720c */ /* 0x040fe40003fc6270 */
[C---:B------:R-:W-:Y:S02]  /*9b00*/  ISETP.LT.OR P1, PT, R7.reuse, R238, P1 ;  /* 0x000000ee0700720c */ /* 0x040fe40000f21670 */
[----:B------:R-:W-:Y:S02]  /*9b10*/  ISETP.LT.OR P4, PT, R7, R236, P4 ;  /* 0x000000ec0700720c */ /* 0x000fe40002781670 */
[C---:B------:R-:W-:Y:S02]  /*9b20*/  ISETP.LT.OR P3, PT, R10.reuse, R238, P3 ;  /* 0x000000ee0a00720c */ /* 0x040fe40001f61670 */
[----:B------:R-:W-:-:S02]  /*9b30*/  IADD3 R7, R10, 0x9, RZ ;  /* 0x000000090a077810 */ /* 0x000fc40007ffe0ff */
[C---:B------:R-:W-:Y:S02]  /*9b40*/  ISETP.LT.OR P2, PT, R9.reuse, R238, P2 ;  /* 0x000000ee0900720c */ /* 0x040fe40001741670 */
[-C--:B------:R-:W-:Y:S02]  /*9b50*/  ISETP.LT.OR P5, PT, R9, R236.reuse, P5 ;  /* 0x000000ec0900720c */ /* 0x080fe40002fa1670 */
[C---:B------:R-:W-:Y:S02]  /*9b60*/  ISETP.LT.OR P6, PT, R10.reuse, R236, P6 ;  /* 0x000000ec0a00720c */ /* 0x040fe400037c1670 */
[----:B------:R-:W-:Y:S02]  /*9b70*/  IADD3 R9, R10, 0x10, RZ ;  /* 0x000000100a097810 */ /* 0x000fe40007ffe0ff */
[----:B------:R-:W-:Y:S02]  /*9b80*/  FSEL R15, R0, -INF , !P3 ;  /* 0xff800000000f7808 */ /* 0x000fe40005800000 */
[----:B------:R-:W-:-:S02]  /*9b90*/  ISETP.GE.AND P0, PT, R7, R237, PT ;  /* 0x000000ed0700720c */ /* 0x000fc40003f06270 */
[----:B------:R-:W-:Y:S02]  /*9ba0*/  ISETP.GE.AND P3, PT, R7, R231, PT ;  /* 0x000000e70700720c */ /* 0x000fe40003f66270 */
[----:B------:R-:W-:Y:S02]  /*9bb0*/  FSEL R0, R165, -INF , !P6 ;  /* 0xff800000a5007808 */ /* 0x000fe40007000000 */
[----:B-1----:R-:W-:Y:S02]  /*9bc0*/  FSEL R13, R2, -INF , !P2 ;  /* 0xff800000020d7808 */ /* 0x002fe40005000000 */
[C---:B------:R-:W-:Y:S02]  /*9bd0*/  ISETP.GE.AND P6, PT, R9.reuse, R237, PT ;  /* 0x000000ed0900720c */ /* 0x040fe40003fc6270 */
[----:B------:R-:W-:Y:S02]  /*9be0*/  ISETP.GE.AND P2, PT, R9, R231, PT ;  /* 0x000000e70900720c */ /* 0x000fe40003f46270 */
[----:B------:R-:W-:-:S02]  /*9bf0*/  ISETP.LT.OR P0, PT, R7, R238, P0 ;  /* 0x000000ee0700720c */ /* 0x000fc40000701670 */
[----:B------:R-:W-:Y:S02]  /*9c00*/  ISETP.LT.OR P3, PT, R7, R236, P3 ;  /* 0x000000ec0700720c */ /* 0x000fe40001f61670 */
[----:B------:R-:W-:Y:S02]  /*9c10*/  IADD3 R7, R10, 0x11, RZ ;  /* 0x000000110a077810 */ /* 0x000fe40007ffe0ff */
[C---:B------:R-:W-:Y:S02]  /*9c20*/  ISETP.LT.OR P6, PT, R9.reuse, R238, P6 ;  /* 0x000000ee0900720c */ /* 0x040fe400037c1670 */
[----:B------:R-:W-:Y:S02]  /*9c30*/  ISETP.LT.OR P2, PT, R9, R236, P2 ;  /* 0x000000ec0900720c */ /* 0x000fe40001741670 */
[----:B------:R-:W-:Y:S02]  /*9c40*/  FSEL R9, R184, -INF , !P5 ;  /* 0xff800000b8097808 */ /* 0x000fe40006800000 */
[----:B------:R-:W-:-:S02]  /*9c50*/  FSEL R19, R185, -INF , !P1 ;  /* 0xff800000b9137808 */ /* 0x000fc40004800000 */
[C---:B------:R-:W-:Y:S02]  /*9c60*/  ISETP.GE.AND P5, PT, R7.reuse, R237, PT ;  /* 0x000000ed0700720c */ /* 0x040fe40003fa6270 */
[----:B------:R-:W-:Y:S02]  /*9c70*/  ISETP.GE.AND P1, PT, R7, R231, PT ;  /* 0x000000e70700720c */ /* 0x000fe40003f26270 */
[C---:B------:R-:W-:Y:S02]  /*9c80*/  IADD3 R2, R10.reuse, 0x18, RZ ;  /* 0x000000180a027810 */ /* 0x040fe40007ffe0ff */
[----:B------:R-:W-:Y:S02]  /*9c90*/  IADD3 R12, R10, 0x19, RZ ;  /* 0x000000190a0c7810 */ /* 0x000fe40007ffe0ff */
[----:B------:R-:W-:Y:S02]  /*9ca0*/  FSEL R11, R187, -INF , !P4 ;  /* 0xff800000bb0b7808 */ /* 0x000fe40006000000 */
[----:B------:R-:W-:-:S02]  /*9cb0*/  ISETP.LT.OR P5, PT, R7, R238, P5 ;  /* 0x000000ee0700720c */ /* 0x000fc40002fa1670 */
[----:B------:R-:W-:Y:S02]  /*9cc0*/  ISETP.LT.OR P1, PT, R7, R236, P1 ;  /* 0x000000ec0700720c */ /* 0x000fe40000f21670 */
        /* <DEDUP_REMOVED lines=11> */
[----:B------:R-:W-:Y:S02]  /*9d80*/  ISETP.LT.OR P0, PT, R2, R236, P0 ;  /* 0x000000ec0200720c */ /* 0x000fe40000701670 */
        /* <DEDUP_REMOVED lines=9> */
[----:B------:R-:W-:Y:S02]  /*9e20*/  FMNMX.FTZ R12, R164, R15, !PT ;  /* 0x0000000fa40c7209 */ /* 0x000fe40007810000 */
[----:B------:R-:W-:-:S02]  /*9e30*/  ISETP.LT.OR P2, PT, R2, R238, P2 ;  /* 0x000000ee0200720c */ /* 0x000fc40001741670 */
[----:B------:R-:W-:Y:S02]  /*9e40*/  FMNMX.FTZ R12, R13, R12, !PT ;  /* 0x0000000c0d0c7209 */ /* 0x000fe40007810000 */
[----:B------:R-:W-:Y:S02]  /*9e50*/  FSEL R180, R6, -INF , !P2 ;  /* 0xff80000006b47808 */ /* 0x000fe40005000000 */
[----:B------:R-:W-:Y:S02]  /*9e60*/  FMNMX.FTZ R6, R19, R12, !PT ;  /* 0x0000000c13067209 */ /* 0x000fe40007810000 */
[----:B------:R-:W-:Y:S02]  /*9e70*/  FSEL R185, R20, -INF , !P5 ;  /* 0xff80000014b97808 */ /* 0x000fe40006800000 */
[----:B------:R-:W-:Y:S02]  /*9e80*/  FMNMX.FTZ R6, R17, R6, !PT ;  /* 0x0000000611067209 */ /* 0x000fe40007810000 */
[----:B------:R-:W-:-:S02]  /*9e90*/  ISETP.GE.AND P5, PT, R2, R231, PT ;  /* 0x000000e70200720c */ /* 0x000fc40003fa6270 */
[----:B------:R-:W-:Y:S02]  /*9ea0*/  FMNMX.FTZ R12, R187, R6, !PT ;  /* 0x00000006bb0c7209 */ /* 0x000fe40007810000 */
[----:B------:R-:W-:Y:S02]  /*9eb0*/  FMNMX.FTZ R6, R3, R0, !PT ;  /* 0x0000000003067209 */ /* 0x000fe40007810000 */
[----:B------:R-:W-:Y:S02]  /*9ec0*/  FMNMX.FTZ R12, R185, R12, !PT ;  /* 0x0000000cb90c7209 */ /* 0x000fe40007810000 */
[----:B------:R-:W-:Y:S02]  /*9ed0*/  FMNMX.FTZ R6, R9, R6, !PT ;  /* 0x0000000609067209 */ /* 0x000fe40007810000 */
[----:B------:R-:W-:Y:S02]  /*9ee0*/  ISETP.LT.OR P5, PT, R2, R236, P5 ;  /* 0x000000ec0200720c */ /* 0x000fe40002fa1670 */
[----:B------:R-:W-:-:S02]  /*9ef0*/  FMNMX.FTZ R6, R11, R6, !PT ;  /* 0x000000060b067209 */ /* 0x000fc40007810000 */
[----:B------:R-:W-:Y:S02]  /*9f00*/  FSEL R27, R5, -INF , !P0 ;  /* 0xff800000051b7808 */ /* 0x000fe40004000000 */
[----:B------:R-:W-:Y:S02]  /*9f10*/  FMNMX.FTZ R6, R7, R6, !PT ;  /* 0x0000000607067209 */ /* 0x000fe40007810000 */
[----:B------:R-:W-:Y:S02]  /*9f20*/  IADD3 R2, R10, 0x28, RZ ;  /* 0x000000280a027810 */ /* 0x000fe40007ffe0ff */
[----:B------:R-:W-:Y:S02]  /*9f30*/  FMNMX.FTZ R6, R191, R6, !PT ;  /* 0x00000006bf067209 */ /* 0x000fe40007810000 */
[----:B------:R-:W-:Y:S02]  /*9f40*/  FSEL R21, R21, -INF , !P3 ;  /* 0xff80000015157808 */ /* 0x000fe40005800000 */
[----:B------:R-:W-:-:S02]  /*9f50*/  FMNMX.FTZ R6, R189, R6, !PT ;  /* 0x00000006bd067209 */ /* 0x000fc40007810000 */
[----:B------:R-:W-:Y:S02]  /*9f60*/  FMNMX.FTZ R12, R23, R12, !PT ;  /* 0x0000000c170c7209 */ /* 0x000fe40007810000 */
[----:B------:R-:W-:Y:S02]  /*9f70*/  FSEL R25, R16, -INF , !P6 ;  /* 0xff80000010197808 */ /* 0x000fe40007000000 */
[----:B------:R-:W-:Y:S02]  /*9f80*/  FMNMX.FTZ R6, R27, R6, !PT ;  /* 0x000000061b067209 */ /* 0x000fe40007810000 */
[C---:B------:R-:W-:Y:S02]  /*9f90*/  ISETP.GE.AND P0, PT, R2.reuse, R237, PT ;  /* 0x000000ed0200720c */ /* 0x040fe40003f06270 */
[----:B------:R-:W-:Y:S02]  /*9fa0*/  ISETP.GE.AND P3, PT, R2, R231, PT ;  /* 0x000000e70200720c */ /* 0x000fe40003f66270 */
[----:B------:R-:W-:-:S02]  /*9fb0*/  IADD3 R4, R10, 0x29, RZ ;  /* 0x000000290a047810 */ /* 0x000fc40007ffe0ff */
[----:B------:R-:W-:Y:S02]  /*9fc0*/  FMNMX.FTZ R5, R21, R12, !PT ;  /* 0x0000000c15057209 */ /* 0x000fe40007810000 */
[----:B------:R-:W-:Y:S02]  /*9fd0*/  FSEL R199, R199, -INF , !P5 ;  /* 0xff800000c7c77808 */ /* 0x000fe40006800000 */
[----:B------:R-:W-:Y:S02]  /*9fe0*/  FMNMX.FTZ R6, R25, R6, !PT ;  /* 0x0000000619067209 */ /* 0x000fe40007810000 */
[C---:B------:R-:W-:Y:S02]  /*9ff0*/  ISETP.LT.OR P0, PT, R2.reuse, R238, P0 ;  /* 0x000000ee0200720c */ /* 0x040fe40000701670 */
[----:B------:R-:W-:Y:S02]  /*a000*/  ISETP.LT.OR P3, PT, R2, R236, P3 ;  /* 0x000000ec0200720c */ /* 0x000fe40001f61670 */
[----:B------:R-:W-:-:S02]  /*a010*/  IADD3 R2, R10, 0x30, RZ ;  /* 0x000000300a027810 */ /* 0x000fc40007ffe0ff */
[C---:B------:R-:W-:Y:S02]  /*a020*/  ISETP.GE.AND P6, PT, R4.reuse, R237, PT ;  /* 0x000000ed0400720c */ /* 0x040fe40003fc6270 */
[----:B------:R-:W-:Y:S02]  /*a030*/  ISETP.GE.AND P2, PT, R4, R231, PT ;  /* 0x000000e70400720c */ /* 0x000fe40003f46270 */
[----:B------:R-:W-:Y:S02]  /*a040*/  FSEL R178, R178, -INF , !P1 ;  /* 0xff800000b2b27808 */ /* 0x000fe40004800000 */
[----:B------:R-:W-:Y:S02]  /*a050*/  FMNMX.FTZ R5, R180, R5, !PT ;  /* 0x00000005b4057209 */ /* 0x000fe40007810000 */
[----:B------:R-:W-:Y:S02]  /*a060*/  FSEL R197, R197, -INF , !P4 ;  /* 0xff800000c5c57808 */ /* 0x000fe40006000000 */
[----:B------:R-:W-:-:S02]  /*a070*/  FMNMX.FTZ R6, R199, R6, !PT ;  /* 0x00000006c7067209 */ /* 0x000fc40007810000 */
[C---:B------:R-:W-:Y:S02]  /*a080*/  ISETP.GE.AND P5, PT, R2.reuse, R237, PT ;  /* 0x000000ed0200720c */ /* 0x040fe40003fa6270 */
[----:B------:R-:W-:Y:S02]  /*a090*/  ISETP.GE.AND P1, PT, R2, R231, PT ;  /* 0x000000e70200720c */ /* 0x000fe40003f26270 */
[C---:B------:R-:W-:Y:S02]  /*a0a0*/  ISETP.LT.OR P6, PT, R4.reuse, R238, P6 ;  /* 0x000000ee0400720c */ /* 0x040fe400037c1670 */
[----:B------:R-:W-:Y:S02]  /*a0b0*/  ISETP.LT.OR P2, PT, R4, R236, P2 ;  /* 0x000000ec0400720c */ /* 0x000fe40001741670 */
[----:B------:R-:W-:Y:S02]  /*a0c0*/  IADD3 R4, R10, 0x31, RZ ;  /* 0x000000310a047810 */ /* 0x000fe40007ffe0ff */
[----:B------:R-:W-:-:S02]  /*a0d0*/  FSEL R245, R245, -INF , !P0 ;  /* 0xff800000f5f57808 */ /* 0x000fc40004000000 */
        /* <DEDUP_REMOVED lines=12> */
[----:B------:R-:W-:Y:S02]  /*a1a0*/  IADD3 R10, R10, 0x39, RZ ;  /* 0x000000390a0a7810 */ /* 0x000fe40007ffe0ff */
[----:B------:R-:W-:Y:S02]  /*a1b0*/  ISETP.GE.AND P6, PT, R2, R237, PT ;  /* 0x000000ed0200720c */ /* 0x000fe40003fc6270 */
[----:B------:R-:W-:Y:S02]  /*a1c0*/  FSEL R183, R183, -INF , !P5 ;  /* 0xff800000b7b77808 */ /* 0x000fe40006800000 */
[C---:B------:R-:W-:Y:S02]  /*a1d0*/  ISETP.LT.OR P4, PT, R4.reuse, R238, P4 ;  /* 0x000000ee0400720c */ /* 0x040fe40002781670 */
[----:B------:R-:W-:Y:S02]  /*a1e0*/  FMNMX.FTZ R12, R243, R12, !PT ;  /* 0x0000000cf30c7209 */ /* 0x000fe40007810000 */
[----:B------:R-:W-:-:S02]  /*a1f0*/  ISETP.LT.OR P0, PT, R4, R236, P0 ;  /* 0x000000ec0400720c */ /* 0x000fc40000701670 */
[----:B------:R-:W-:Y:S02]  /*a200*/  ISETP.GE.AND P3, PT, R2, R231, PT ;  /* 0x000000e70200720c */ /* 0x000fe40003f66270 */
[----:B------:R-:W-:Y:S02]  /*a210*/  FSEL R175, R175, -INF , !P1 ;  /* 0xff800000afaf7808 */ /* 0x000fe40004800000 */
[----:B------:R-:W-:Y:S02]  /*a220*/  FMNMX.FTZ R4, R193, R6, !PT ;  /* 0x00000006c1047209 */ /* 0x000fe40007810000 */
[----:B------:R-:W-:Y:S02]  /*a230*/  ISETP.GE.AND P5, PT, R10, R237, PT ;  /* 0x000000ed0a00720c */ /* 0x000fe40003fa6270 */
[----:B------:R-:W-:Y:S02]  /*a240*/  ISETP.LT.OR P6, PT, R2, R238, P6 ;  /* 0x000000ee0200720c */ /* 0x000fe400037c1670 */
[----:B------:R-:W-:-:S02]  /*a250*/  FSEL R181, R181, -INF , !P4 ;  /* 0xff800000b5b57808 */ /* 0x000fc40006000000 */
[----:B------:R-:W-:Y:S02]  /*a260*/  FMNMX.FTZ R12, R183, R12, !PT ;  /* 0x0000000cb70c7209 */ /* 0x000fe40007810000 */
[----:B------:R-:W-:Y:S02]  /*a270*/  ISETP.LT.OR P3, PT, R2, R236, P3 ;  /* 0x000000ec0200720c */ /* 0x000fe40001f61670 */
[C---:B------:R-:W-:Y:S02]  /*a280*/  ISETP.GE.AND P1, PT, R10.reuse, R231, PT ;  /* 0x000000e70a00720c */ /* 0x040fe40003f26270 */
[----:B------:R-:W-:Y:S02]  /*a290*/  FSEL R173, R173, -INF , !P0 ;  /* 0xff800000adad7808 */ /* 0x000fe40004000000 */
[----:B------:R-:W-:Y:S02]  /*a2a0*/  FMNMX.FTZ R4, R175, R4, !PT ;  /* 0x00000004af047209 */ /* 0x000fe40007810000 */
[----:B------:R-:W-:-:S02]  /*a2b0*/  ISETP.LT.OR P5, PT, R10, R238, P5 ;  /* 0x000000ee0a00720c */ /* 0x000fc40002fa1670 */
[----:B------:R-:W-:Y:S02]  /*a2c0*/  FSEL R179, R179, -INF , !P6 ;  /* 0xff800000b3b37808 */ /* 0x000fe40007000000 */
        /* <DEDUP_REMOVED lines=25> */
[--C-:B------:R-:W-:Y:S01]  /*a460*/  FFMA.FTZ R168, R15, c[0x0][0x23c], -R30.reuse ;  /* 0x00008f000fa87a23 */ /* 0x100fe2000001081e */
[----:B------:R-:W-:Y:S01]  /*a470*/  FSEL R6, R165, RZ, P0 ;  /* 0x000000ffa5067208 */ /* 0x000fe20000000000 */
[----:B------:R-:W-:-:S02]  /*a480*/  FFMA.FTZ R35, R13, c[0x0][0x23c], -R30 ;  /* 0x00008f000d237a23 */ /* 0x000fc4000001081e */
[--C-:B------:R-:W-:Y:S01]  /*a490*/  FFMA.FTZ R32, R0, c[0x0][0x23c], -R28.reuse ;  /* 0x00008f0000207a23 */ /* 0x100fe2000001081c */
[----:B------:R-:W-:Y:S01]  /*a4a0*/  LDSM.16.MT88.4 R12, [R217+0x10000] ;  /* 0x01000000d90c783b */ /* 0x000fe20000004200 */
[--C-:B------:R-:W-:Y:S01]  /*a4b0*/  FFMA.FTZ R2, R9, c[0x0][0x23c], -R28.reuse ;  /* 0x00008f0009027a23 */ /* 0x100fe2000001081c */
[----:B------:R-:W-:Y:S01]  /*a4c0*/  MUFU.EX2 R168, R168 ;  /* 0x000000a800a87308 */ /* 0x000fe20000000800 */
[----:B------:R-:W-:Y:S02]  /*a4d0*/  FFMA.FTZ R0, R11, c[0x0][0x23c], -R28 ;  /* 0x00008f000b007a23 */ /* 0x000fe4000001081c */
[----:B------:R-:W1:Y:S01]  /*a4e0*/  LDSM.16.MT88.4 R8, [R218+0x10000] ;  /* 0x01000000da08783b */ /* 0x000e620000004200 */
[----:B------:R-:W-:Y:S02]  /*a4f0*/  FADD.FTZ R4, R164, -R5 ;  /* 0x80000005a4047221 */ /* 0x000fe40000010000 */
[----:B------:R-:W-:Y:S02]  /*a500*/  FADD.FTZ R6, R3, -R6 ;  /* 0x8000000603067221 */ /* 0x000fe40000010000 */
[--C-:B------:R-:W-:Y:S01]  /*a510*/  FFMA.FTZ R34, R19, c[0x0][0x23c], -R30.reuse ;  /* 0x00008f0013227a23 */ /* 0x100fe2000001081e */
[----:B------:R-:W2:Y:S01]  /*a520*/  MUFU.EX2 R35, R35 ;  /* 0x0000002300237308 */ /* 0x000ea20000000800 */
[----:B------:R-:W-:-:S02]  /*a530*/  FFMA.FTZ R33, R17, c[0x0][0x23c], -R30 ;  /* 0x00008f0011217a23 */ /* 0x000fc4000001081e */
[----:B------:R-:W-:Y:S01]  /*a540*/  FFMA.FTZ R171, R7, c[0x0][0x23c], -R28 ;  /* 0x00008f0007ab7a23 */ /* 0x000fe2000001081c */
[----:B------:R-:W3:Y:S01]  /*a550*/  LDSM.16.MT88.4 R16, [R220+0x10000] ;  /* 0x01000000dc10783b */ /* 0x000ee20000004200 */
[----:B------:R-:W-:Y:S02]  /*a560*/  FMUL.FTZ R164, R4, c[0x0][0x23c] ;  /* 0x00008f0004a47a20 */ /* 0x000fe40000410000 */
[----:B------:R-:W-:Y:S01]  /*a570*/  FMUL.FTZ R3, R6, c[0x0][0x23c] ;  /* 0x00008f0006037a20 */ /* 0x000fe20000410000 */
[----:B------:R-:W-:Y:S01]  /*a580*/  MUFU.EX2 R34, R34 ;  /* 0x0000002200227308 */ /* 0x000fe20000000800 */
[--C-:B------:R-:W-:Y:S02]  /*a590*/  FFMA.FTZ R170, R187, c[0x0][0x23c], -R30.reuse ;  /* 0x00008f00bbaa7a23 */ /* 0x100fe4000001081e */
[--C-:B------:R-:W-:Y:S02]  /*a5a0*/  FFMA.FTZ R172, R23, c[0x0][0x23c], -R30.reuse ;  /* 0x00008f0017ac7a23 */ /* 0x100fe4000001081e */
[----:B------:R-:W-:-:S02]  /*a5b0*/  FFMA.FTZ R187, R21, c[0x0][0x23c], -R30 ;  /* 0x00008f0015bb7a23 */ /* 0x000fc4000001081e */
[----:B------:R-:W-:Y:S01]  /*a5c0*/  LDSM.16.MT88.4 R20, [R216+0x16000] ;  /* 0x01600000d814783b */ /* 0x000fe20000004200 */
[----:B------:R-:W4:Y:S01]  /*a5d0*/  MUFU.EX2 R33, R33 ;  /* 0x0000002100217308 */ /* 0x000f220000000800 */
[----:B--2---:R-:W-:Y:S01]  /*a5e0*/  F2FP.BF16.PACK_AB R4, R35, R168 ;  /* 0x000000a82304723e */ /* 0x004fe200000010ff */
[----:B------:R-:W-:Y:S02]  /*a5f0*/  FFMA.FTZ R174, R191, c[0x0][0x23c], -R28 ;  /* 0x00008f00bfae7a23 */ /* 0x000fe4000001081c */
[----:B------:R-:W-:Y:S02]  /*a600*/  FFMA.FTZ R185, R185, c[0x0][0x23c], -R30 ;  /* 0x00008f00b9b97a23 */ /* 0x000fe4000001081e */
[--C-:B------:R-:W-:Y:S02]  /*a610*/  FFMA.FTZ R189, R189, c[0x0][0x23c], -R28.reuse ;  /* 0x00008f00bdbd7a23 */ /* 0x100fe4000001081c */
[----:B------:R-:W-:Y:S01]  /*a620*/  MUFU.EX2 R32, R32 ;  /* 0x0000002000207308 */ /* 0x000fe20000000800 */
[----:B------:R-:W-:-:S02]  /*a630*/  FFMA.FTZ R176, R27, c[0x0][0x23c], -R28 ;  /* 0x00008f001bb07a23 */ /* 0x000fc4000001081c */
[----:B------:R-:W-:Y:S02]  /*a640*/  FFMA.FTZ R191, R25, c[0x0][0x23c], -R28 ;  /* 0x00008f0019bf7a23 */ /* 0x000fe4000001081c */
[----:B------:R-:W-:Y:S01]  /*a650*/  LDSM.16.MT88.4 R24, [R216+0x10800] ;  /* 0x01080000d818783b */ /* 0x000fe20000004200 */
[--C-:B------:R-:W-:Y:S02]  /*a660*/  FFMA.FTZ R180, R180, c[0x0][0x23c], -R30.reuse ;  /* 0x00008f00b4b47a23 */ /* 0x100fe4000001081e */
[----:B------:R-:W2:Y:S01]  /*a670*/  MUFU.EX2 R2, R2 ;  /* 0x0000000200027308 */ /* 0x000ea20000000800 */
[----:B----4-:R-:W-:Y:S01]  /*a680*/  F2FP.BF16.PACK_AB R6, R33, R34 ;  /* 0x000000222106723e */ /* 0x010fe200000010ff */
[--C-:B------:R-:W-:Y:S02]  /*a690*/  FFMA.FTZ R178, R178, c[0x0][0x23c], -R30.reuse ;  /* 0x00008f00b2b27a23 */ /* 0x100fe4000001081e */
[--C-:B------:R-:W-:Y:S02]  /*a6a0*/  FFMA.FTZ R182, R245, c[0x0][0x23c], -R30.reuse ;  /* 0x00008f00f5b67a23 */ /* 0x100fe4000001081e */
[----:B------:R-:W-:-:S02]  /*a6b0*/  FFMA.FTZ R243, R243, c[0x0][0x23c], -R30 ;  /* 0x00008f00f3f37a23 */ /* 0x000fc4000001081e */
[----:B------:R-:W-:Y:S01]  /*a6c0*/  MUFU.EX2 R0, R0 ;  /* 0x0000000000007308 */ /* 0x000fe20000000800 */
[--C-:B------:R-:W-:Y:S02]  /*a6d0*/  FFMA.FTZ R184, R199, c[0x0][0x23c], -R28.reuse ;  /* 0x00008f00c7b87a23 */ /* 0x100fe4000001081c */
[--C-:B------:R-:W-:Y:S02]  /*a6e0*/  FFMA.FTZ R197, R197, c[0x0][0x23c], -R28.reuse ;  /* 0x00008f00c5c57a23 */ /* 0x100fe4000001081c */
[--C-:B------:R-:W-:Y:S02]  /*a6f0*/  FFMA.FTZ R186, R195, c[0x0][0x23c], -R28.reuse ;  /* 0x00008f00c3ba7a23 */ /* 0x100fe4000001081c */
[--C-:B------:R-:W-:Y:S01]  /*a700*/  FFMA.FTZ R193, R193, c[0x0][0x23c], -R28.reuse ;  /* 0x00008f00c1c17a23 */ /* 0x100fe2000001081c */
[----:B------:R-:W4:Y:S01]  /*a710*/  MUFU.EX2 R171, R171 ;  /* 0x000000ab00ab7308 */ /* 0x000f220000000800 */
[----:B--2---:R-:W-:Y:S01]  /*a720*/  F2FP.BF16.PACK_AB R5, R2, R32 ;  /* 0x000000200205723e */ /* 0x004fe200000010ff */
[----:B------:R-:W-:-:S02]  /*a730*/  FFMA.FTZ R192, R173, c[0x0][0x23c], -R28 ;  /* 0x00008f00adc07a23 */ /* 0x000fc4000001081c */
[--C-:B------:R-:W-:Y:S02]  /*a740*/  FFMA.FTZ R183, R183, c[0x0][0x23c], -R30.reuse ;  /* 0x00008f00b7b77a23 */ /* 0x100fe4000001081e */
[--C-:B------:R-:W-:Y:S02]  /*a750*/  FFMA.FTZ R188, R181, c[0x0][0x23c], -R30.reuse ;  /* 0x00008f00b5bc7a23 */ /* 0x100fe4000001081e */
[----:B------:R-:W2:Y:S01]  /*a760*/  MUFU.EX2 R164, R164 ;  /* 0x000000a400a47308 */ /* 0x000ea20000000800 */
[--C-:B------:R-:W-:Y:S02]  /*a770*/  FFMA.FTZ R179, R179, c[0x0][0x23c], -R30.reuse ;  /* 0x00008f00b3b37a23 */ /* 0x100fe4000001081e */
[----:B------:R-:W-:Y:S02]  /*a780*/  FFMA.FTZ R190, R177, c[0x0][0x23c], -R30 ;  /* 0x00008f00b1be7a23 */ /* 0x000fe4000001081e */
[--C-:B------:R-:W-:Y:S02]  /*a790*/  FFMA.FTZ R175, R175, c[0x0][0x23c], -R28.reuse ;  /* 0x00008f00afaf7a23 */ /* 0x100fe4000001081c */
[--C-:B------:R-:W-:Y:S01]  /*a7a0*/  FFMA.FTZ R173, R31, c[0x0][0x23c], -R28.reuse ;  /* 0x00008f001fad7a23 */ /* 0x100fe2000001081c */
[----:B------:R-:W5:Y:S01]  /*a7b0*/  MUFU.EX2 R3, R3 ;  /* 0x0000000300037308 */ /* 0x000f620000000800 */
[----:B----4-:R-:W-:Y:S01]  /*a7c0*/  F2FP.BF16.PACK_AB R7, R171, R0 ;  /* 0x00000000ab07723e */ /* 0x010fe200000010ff */
[----:B------:R-:W-:-:S02]  /*a7d0*/  FFMA.FTZ R194, R29, c[0x0][0x23c], -R28 ;  /* 0x00008f001dc27a23 */ /* 0x000fc4000001081c */
[----:B------:R-:W-:Y:S01]  /*a7e0*/  LDSM.16.MT88.4 R28, [R216+0x11800] ;  /* 0x01180000d81c783b */ /* 0x000fe20000004200 */
[----:B--2---:R-:W-:-:S03]  /*a7f0*/  FMUL.FTZ R152, R152, R164 ;  /* 0x000000a498987220 */ /* 0x004fc60000410000 */
[----:B------:R-:W-:Y:S01]  /*a800*/  MUFU.EX2 R170, R170 ;  /* 0x000000aa00aa7308 */ /* 0x000fe20000000800 */
[-C--:B------:R-:W-:Y:S02]  /*a810*/  FMUL.FTZ R153, R153, R164.reuse ;  /* 0x000000a499997220 */ /* 0x080fe40000410000 */
[-C--:B------:R-:W-:Y:S02]  /*a820*/  FMUL.FTZ R148, R148, R164.reuse ;  /* 0x000000a494947220 */ /* 0x080fe40000410000 */
[----:B------:R-:W-:Y:S02]  /*a830*/  FMUL.FTZ R149, R149, R164 ;  /* 0x000000a495957220 */ /* 0x000fe40000410000 */
[-C--:B-----5:R-:W-:Y:S01]  /*a840*/  FMUL.FTZ R154, R154, R3.reuse ;  /* 0x000000039a9a7220 */ /* 0x0a0fe20000410000 */
        /* <DEDUP_REMOVED lines=15> */
[----:B------:R-:W4:Y:S01]  /*a940*/  MUFU.EX2 R187, R187 ;  /* 0x000000bb00bb7308 */ /* 0x000f220000000800 */
        /* <DEDUP_REMOVED lines=10> */
[----:B------:R-:W5:Y:S01]  /*a9f0*/  LDSM.16.MT88.4 R12, [R218+0x12000] ;  /* 0x01200000da0c783b */ /* 0x000f620000004200 */
[-C--:B------:R-:W-:Y:S01]  /*aa00*/  FMUL.FTZ R158, R158, R3.reuse ;  /* 0x000000039e9e7220 */ /* 0x080fe20000410000 */
[----:B------:R-:W1:Y:S01]  /*aa10*/  MUFU.EX2 R189, R189 ;  /* 0x000000bd00bd7308 */ /* 0x000e620000000800 */
[----:B------:R-:W-:-:S02]  /*aa20*/  FMUL.FTZ R159, R159, R3 ;  /* 0x000000039f9f7220 */ /* 0x000fc40000410000 */
[-C--:B------:R-:W-:Y:S01]  /*aa30*/  FMUL.FTZ R36, R36, R164.reuse ;  /* 0x000000a424247220 */ /* 0x080fe20000410000 */
[C---:B---3--:R-:W-:Y:S01]  /*aa40*/  HMMA.16816.F32.BF16 R160, R4.reuse, R16, R160 ;  /* 0x0000001004a0723c */ /* 0x048fe200000418a0 */
[-C--:B------:R-:W-:Y:S02]  /*aa50*/  FMUL.FTZ R37, R37, R164.reuse ;  /* 0x000000a425257220 */ /* 0x080fe40000410000 */
[-C--:B------:R-:W-:Y:S01]  /*aa60*/  FMUL.FTZ R38, R38, R3.reuse ;  /* 0x0000000326267220 */ /* 0x080fe20000410000 */
[----:B------:R-:W-:Y:S01]  /*aa70*/  MUFU.EX2 R176, R176 ;  /* 0x000000b000b07308 */ /* 0x000fe20000000800 */
[----:B------:R-:W-:Y:S02]  /*aa80*/  FMUL.FTZ R39, R39, R3 ;  /* 0x0000000327277220 */ /* 0x000fe40000410000 */
[-C--:B------:R-:W-:Y:S01]  /*aa90*/  FMUL.FTZ R40, R40, R164.reuse ;  /* 0x000000a428287220 */ /* 0x080fe20000410000 */
[----:B------:R-:W-:Y:S01]  /*aaa0*/  HMMA.16816.F32.BF16 R156, R4, R18, R156 ;  /* 0x00000012049c723c */ /* 0x000fe2000004189c */
[----:B------:R-:W3:Y:S01]  /*aab0*/  LDSM.16.MT88.4 R16, [R216+0x10000] ;  /* 0x01000000d810783b */ /* 0x000ee20000004200 */
        /* <DEDUP_REMOVED lines=12> */
[----:B------:R-:W1:Y:S01]  /*ab80*/  LDSM.16.MT88.4 R8, [R216+0x12000] ;  /* 0x01200000d808783b */ /* 0x000e620000004200 */
[-C--:B------:R-:W-:Y:S02]  /*ab90*/  FMUL.FTZ R49, R49, R164.reuse ;  /* 0x000000a431317220 */ /* 0x080fe40000410000 */
[-C--:B------:R-:W-:Y:S01]  /*aba0*/  FMUL.FTZ R50, R50, R3.reuse ;  /* 0x0000000332327220 */ /* 0x080fe20000410000 */
[----:B------:R-:W1:Y:S01]  /*abb0*/  MUFU.EX2 R178, R178 ;  /* 0x000000b200b27308 */ /* 0x000e620000000800 */
[----:B------:R-:W-:Y:S02]  /*abc0*/  FMUL.FTZ R51, R51, R3 ;  /* 0x0000000333337220 */ /* 0x000fe40000410000 */
[----:B-----5:R-:W-:Y:S01]  /*abd0*/  HMMA.16816.F32.BF16 R44, R4, R12, R44 ;  /* 0x0000000c042c723c */ /* 0x020fe2000004182c */
[----:B------:R-:W-:-:S02]  /*abe0*/  FMUL.FTZ R136, R136, R164 ;  /* 0x000000a488887220 */ /* 0x000fc40000410000 */
[-C--:B------:R-:W-:Y:S02]  /*abf0*/  FMUL.FTZ R137, R137, R164.reuse ;  /* 0x000000a489897220 */ /* 0x080fe40000410000 */
[-C--:B------:R-:W-:Y:S01]  /*ac00*/  FMUL.FTZ R138, R138, R3.reuse ;  /* 0x000000038a8a7220 */ /* 0x080fe20000410000 */
[----:B------:R-:W5:Y:S01]  /*ac10*/  MUFU.EX2 R182, R182 ;  /* 0x000000b600b67308 */ /* 0x000f620000000800 */
[-C--:B------:R-:W-:Y:S01]  /*ac20*/  FMUL.FTZ R139, R139, R3.reuse ;  /* 0x000000038b8b7220 */ /* 0x080fe20000410000 */
[C---:B------:R-:W-:Y:S01]  /*ac30*/  HMMA.16816.F32.BF16 R48, R4.reuse, R14, R48 ;  /* 0x0000000e0430723c */ /* 0x040fe20000041830 */
[-C--:B------:R-:W-:Y:S01]  /*ac40*/  FMUL.FTZ R132, R132, R164.reuse ;  /* 0x000000a484847220 */ /* 0x080fe20000410000 */
[----:B------:R-:W2:Y:S01]  /*ac50*/  LDSM.16.MT88.4 R12, [R220+0x14000] ;  /* 0x01400000dc0c783b */ /* 0x000ea20000004200 */
[-C--:B------:R-:W-:Y:S02]  /*ac60*/  FMUL.FTZ R133, R133, R164.reuse ;  /* 0x000000a485857220 */ /* 0x080fe40000410000 */
[-C--:B------:R-:W-:Y:S01]  /*ac70*/  FMUL.FTZ R134, R134, R3.reuse ;  /* 0x0000000386867220 */ /* 0x080fe20000410000 */
[----:B------:R-:W1:Y:S01]  /*ac80*/  MUFU.EX2 R243, R243 ;  /* 0x000000f300f37308 */ /* 0x000e620000000800 */
[----:B------:R-:W-:Y:S01]  /*ac90*/  FMUL.FTZ R135, R135, R3 ;  /* 0x0000000387877220 */ /* 0x000fe20000410000 */
[----:B---3--:R-:W-:Y:S01]  /*aca0*/  HMMA.16816.F32.BF16 R136, R4, R16, R136 ;  /* 0x000000100488723c */ /* 0x008fe20000041888 */
[----:B------:R-:W-:-:S02]  /*acb0*/  FMUL.FTZ R60, R60, R164 ;  /* 0x000000a43c3c7220 */ /* 0x000fc40000410000 */
[-C--:B------:R-:W-:Y:S02]  /*acc0*/  FMUL.FTZ R61, R61, R164.reuse ;  /* 0x000000a43d3d7220 */ /* 0x080fe40000410000 */
[-C--:B------:R-:W-:Y:S01]  /*acd0*/  FMUL.FTZ R62, R62, R3.reuse ;  /* 0x000000033e3e7220 */ /* 0x080fe20000410000 */
[----:B------:R-:W-:Y:S01]  /*ace0*/  MUFU.EX2 R184, R184 ;  /* 0x000000b800b87308 */ /* 0x000fe20000000800 */
[-C--:B------:R-:W-:Y:S01]  /*acf0*/  FMUL.FTZ R63, R63, R3.reuse ;  /* 0x000000033f3f7220 */ /* 0x080fe20000410000 */
[C---:B------:R-:W-:Y:S01]  /*ad00*/  HMMA.16816.F32.BF16 R132, R4.reuse, R18, R132 ;  /* 0x000000120484723c */ /* 0x040fe20000041884 */
[----:B------:R-:W3:Y:S01]  /*ad10*/  LDSM.16.MT88.4 R16, [R217+0x12000] ;  /* 0x01200000d910783b */ /* 0x000ee20000004200 */
        /* <DEDUP_REMOVED lines=98> */
[-C--:B------:R-:W-:Y:S01]  /*b340*/  FMUL.FTZ R104, R104, R164.reuse ;  /* 0x000000a468687220 */ /* 0x080fe20000410000 */
[----:B------:R-:W2:Y:S01]  /*b350*/  LDSM.16.MT88.4 R12, [R217+0x10800] ;  /* 0x01080000d90c783b */ /* 0x000ea20000004200 */
[----:B------:R-:W-:-:S02]  /*b360*/  FMUL.FTZ R105, R105, R164 ;  /* 0x000000a469697220 */ /* 0x000fc40000410000 */
[-C--:B------:R-:W-:Y:S02]  /*b370*/  FMUL.FTZ R106, R106, R3.reuse ;  /* 0x000000036a6a7220 */ /* 0x080fe40000410000 */
        /* <DEDUP_REMOVED lines=39> */
[----:B------:R-:W1:Y:S02]  /*b5f0*/  LDSM.16.MT88.4 R8, [R220+0x12800] ;  /* 0x01280000dc08783b */ /* 0x000e640000004200 */
[----:B------:R-:W-:-:S04]  /*b600*/  FADD.FTZ R3, R178, R3 ;  /* 0x00000003b2037221 */ /* 0x000fc80000010000 */
[----:B-----5:R-:W-:Y:S01]  /*b610*/  FADD.FTZ R0, R182, R3 ;  /* 0x00000003b6007221 */ /* 0x020fe20000010000 */
[----:B--2---:R-:W-:Y:S01]  /*b620*/  HMMA.16816.F32.BF16 R144, R4, R12, R144 ;  /* 0x0000000c0490723c */ /* 0x004fe20000041890 */
[----:B------:R-:W-:Y:S02]  /*b630*/  MOV R3, R165 ;  /* 0x000000a500037202 */ /* 0x000fe40000000f00 */
        /* <DEDUP_REMOVED lines=45> */
[----:B------:R-:W-:-:S02]  /*b910*/  F2FP.BF16.PACK_AB R4, R178, R180 ;  /* 0x000000b4b204723e */ /* 0x000fc400000010ff */
[----:B------:R-:W-:Y:S02]  /*b920*/  F2FP.BF16.PACK_AB R6, R243, R182 ;  /* 0x000000b6f306723e */ /* 0x000fe400000010ff */
[----:B------:R-:W-:Y:S01]  /*b930*/  F2FP.BF16.PACK_AB R5, R197, R184 ;  /* 0x000000b8c505723e */ /* 0x000fe200000010ff */
[----:B------:R-:W-:Y:S01]  /*b940*/  FADD.FTZ R184, R184, R191 ;  /* 0x000000bfb8b87221 */ /* 0x000fe20000010000 */
[----:B------:R-:W-:-:S03]  /*b950*/  F2FP.BF16.PACK_AB R7, R193, R186 ;  /* 0x000000bac107723e */ /* 0x000fc600000010ff */
[----:B------:R-:W-:-:S04]  /*b960*/  FADD.FTZ R197, R197, R184 ;  /* 0x000000b8c5c57221 */ /* 0x000fc80000010000 */
[----:B--2---:R-:W-:Y:S01]  /*b970*/  HMMA.16816.F32.BF16 R160, R4, R12, R160 ;  /* 0x0000000c04a0723c */ /* 0x004fe200000418a0 */
[----:B------:R-:W-:-:S04]  /*b980*/  FADD.FTZ R2, R186, R197 ;  /* 0x000000c5ba027221 */ /* 0x000fc80000010000 */
[----:B------:R-:W-:-:S03]  /*b990*/  FADD.FTZ R2, R193, R2 ;  /* 0x00000002c1027221 */ /* 0x000fc60000010000 */
        /* <DEDUP_REMOVED lines=22> */
[----:B------:R-:W-:Y:S07]  /*bb00*/  LDSM.16.MT88.4 R8, [R218+0x17000] ;  /* 0x01700000da08783b */ /* 0x000fee0000004200 */
[C---:B--2---:R-:W-:Y:S08]  /*bb10*/  HMMA.16816.F32.BF16 R68, R4.reuse, R12, R68 ;  /* 0x0000000c0444723c */ /* 0x044ff00000041844 */
[C---:B------:R-:W-:Y:S01]  /*bb20*/  HMMA.16816.F32.BF16 R72, R4.reuse, R14, R72 ;  /* 0x0000000e0448723c */ /* 0x040fe20000041848 */
[----:B------:R-:W1:Y:S07]  /*bb30*/  LDSM.16.MT88.4 R12, [R220+0x17000] ;  /* 0x01700000dc0c783b */ /* 0x000e6e0000004200 */
        /* <DEDUP_REMOVED lines=14> */
[----:B------:R-:W5:Y:S07]  /*bc20*/  LDSM.16.MT88.4 R8, [R217+0x11800] ;  /* 0x01180000d908783b */ /* 0x000f6e0000004200 */
[C---:B--2---:R-:W-:Y:S08]  /*bc30*/  HMMA.16816.F32.BF16 R116, R4.reuse, R24, R116 ;  /* 0x000000180474723c */ /* 0x044ff00000041874 */
        /* <DEDUP_REMOVED lines=14> */
[----:B---3--:R-:W-:Y:S01]  /*bd20*/  HMMA.16816.F32.BF16 R160, R4, R16, R160 ;  /* 0x0000001004a0723c */ /* 0x008fe200000418a0 */
        /* <DEDUP_REMOVED lines=44> */
.L_x_1168:
        /* <DEDUP_REMOVED lines=43> */
.L_x_1175:
        /* <DEDUP_REMOVED lines=108> */
.L_x_1173:
[----:B------:R-:W2:Y:S01]  /*c960*/  LDL.64 R12, [R1] ;  /* 0x00000000010c7983 */ /* 0x000ea20000100a00 */
[----:B------:R-:W-:Y:S01]  /*c970*/  UIADD3 UR6, UR27, -0x1, URZ ;  /* 0xffffffff1b067890 */ /* 0x000fe2000fffe03f */
[----:B------:R-:W-:Y:S04]  /*c980*/  DEPBAR.LE SB0, 0x0 ;  /* 0x000080000000791a */ /* 0x000fe80000000000 */
[----:B------:R3:W-:Y:S01]  /*c990*/  STL.64 [R1+0x30], R40 ;  /* 0x0000302801007387 */ /* 0x0007e20000100a00 */
[----:B------:R-:W-:Y:S01]  /*c9a0*/  UIADD3 UR15, UR7, -UR14, URZ ;  /* 0x8000000e070f7290 */ /* 0x000fe2000fffe03f */
[----:B------:R-:W-:Y:S01]  /*c9b0*/  MOV R246, UR6 ;  /* 0x0000000600f67c02 */ /* 0x000fe20008000f00 */
[----:B------:R-:W-:Y:S02]  /*c9c0*/  USHF.R.S32.HI UR5, URZ, 0x1f, UR6 ;  /* 0x0000001f3f057899 */ /* 0x000fe40008011406 */
[----:B------:R-:W-:Y:S01]  /*c9d0*/  BAR.SYNC.DEFER_BLOCKING 0x0 ;  /* 0x0000000000007b1d */ /* 0x000fe20000010000 */
[----:B------:R-:W-:Y:S01]  /*c9e0*/  UIMAD UR4, UR17, UR6, URZ ;  /* 0x00000006110472a4 */ /* 0x000fe2000f8e023f */
[----:B------:R-:W-:Y:S01]  /*c9f0*/  MOV R3, UR15 ;  /* 0x0000000f00037c02 */ /* 0x000fe20008000f00 */
[----:B------:R-:W-:Y:S01]  /*ca00*/  IMAD.WIDE.U32 R10, R246, UR31, R248 ;  /* 0x0000001ff60a7c25 */ /* 0x000fe2000f8e00f8 */
[----:B------:R-:W-:Y:S02]  /*ca10*/  UISETP.GT.AND UP0, UPT, UR6, UR9, UPT ;  /* 0x000000090600728c */ /* 0x000fe4000bf04270 */
[----:B------:R-:W-:Y:S02]  /*ca20*/  UIMAD UR4, UR5, UR31, UR4 ;  /* 0x0000001f050472a4 */ /* 0x000fe4000f8e0204 */
        /* <DEDUP_REMOVED lines=8> */
[----:B------:R-:W-:Y:S05]  /*cab0*/  @P5 STS.128 [R230+0x10000], RZ ;  /* 0x010000ffe6005388 */ /* 0x000fea0000000c00 */
[----:B---3--:R-:W3:Y:S05]  /*cac0*/  LDL.64 R40, [R1+0x18] ;  /* 0x0000180001287983 */ /* 0x008eea0000100a00 */
[----:B------:R4:W-:Y:S05]  /*cad0*/  STL.64 [R1+0x28], R38 ;  /* 0x0000282601007387 */ /* 0x0009ea0000100a00 */
[----:B------:R-:W-:Y:S01]  /*cae0*/  @!PT LDS RZ, [RZ] ;  /* 0x00000000fffff984 */ /* 0x000fe20000000800 */
[----:B------:R-:W-:Y:S01]  /*caf0*/  @!PT LDS RZ, [RZ] ;  /* 0x00000000fffff984 */ /* 0x000fe20000000800 */
[----:B------:R-:W-:Y:S01]  /*cb00*/  @!PT LDS RZ, [RZ] ;  /* 0x00000000fffff984 */ /* 0x000fe20000000800 */
[----:B------:R1:W-:Y:S05]  /*cb10*/  @!P5 LDGSTS.E.BYPASS.LTC128B.128 [R230+0x10000], [R26.64] ;  /* 0x100000001ae6dfae */ /* 0x0003ea000b901d52 */
[----:B------:R-:W-:Y:S05]  /*cb20*/  @P4 STS.128 [R230+0x12000], RZ ;  /* 0x012000ffe6004388 */ /* 0x000fea0000000c00 */
[----:B----4-:R-:W4:Y:S05]  /*cb30*/  LDL.64 R38, [R1+0x10] ;  /* 0x0000100001267983 */ /* 0x010f2a0000100a00 */
[----:B------:R1:W-:Y:S05]  /*cb40*/  STL.64 [R1+0x20], R36 ;  /* 0x0000202401007387 */ /* 0x0003ea0000100a00 */
        /* <DEDUP_REMOVED lines=20> */
[----:B------:R-:W-:Y:S04]  /*cc90*/  @!P5 LEA.HI.X R15, R10, c[0x0][0x174], R9, 0x1, P1 ;  /* 0x00005d000a0fda11 */ /* 0x000fe800008f0c09 */
[----:B------:R-:W-:Y:S05]  /*cca0*/  @P3 STS.128 [R230+0x14000], RZ ;  /* 0x014000ffe6003388 */ /* 0x000fea0000000c00 */
[----:B------:R-:W-:Y:S01]  /*ccb0*/  @!PT LDS RZ, [RZ] ;  /* 0x00000000fffff984 */ /* 0x000fe20000000800 */
[----:B------:R-:W-:Y:S01]  /*ccc0*/  @!PT LDS RZ, [RZ] ;  /* 0x00000000fffff984 */ /* 0x000fe20000000800 */
[----:B------:R-:W-:Y:S01]  /*ccd0*/  @!PT LDS RZ, [RZ] ;  /* 0x00000000fffff984 */ /* 0x000fe20000000800 */
[----:B------:R1:W-:Y:S01]  /*cce0*/  @!P3 LDGSTS.E.BYPASS.LTC128B.128 [R230+0x14000], [R30.64+0x100] ;  /* 0x140001001ee6bfae */ /* 0x0003e2000b901d52 */
[C---:B---3--:R-:W-:Y:S04]  /*ccf0*/  LEA R10, P6, R3.reuse, R40, 0x6 ;  /* 0x00000028030a7211 */ /* 0x048fe800078c30ff */
[----:B------:R-:W-:Y:S01]  /*cd00*/  @P2 STS.128 [R230+0x16000], RZ ;  /* 0x016000ffe6002388 */ /* 0x000fe20000000c00 */
[----:B------:R-:W-:Y:S04]  /*cd10*/  LEA.HI.X.SX32 R11, R3, R41, 0x6, P6 ;  /* 0x00000029030b7211 */ /* 0x000fe800030f36ff */
[----:B------:R-:W-:Y:S01]  /*cd20*/  @!PT LDS RZ, [RZ] ;  /* 0x00000000fffff984 */ /* 0x000fe20000000800 */
[----:B------:R-:W-:Y:S01]  /*cd30*/  @!PT LDS RZ, [RZ] ;  /* 0x00000000fffff984 */ /* 0x000fe20000000800 */
[----:B------:R-:W-:Y:S01]  /*cd40*/  @!PT LDS RZ, [RZ] ;  /* 0x00000000fffff984 */ /* 0x000fe20000000800 */
[----:B------:R1:W-:Y:S01]  /*cd50*/  @!P2 LDGSTS.E.BYPASS.LTC128B.128 [R230+0x16000], [R30.64+0x180] ;  /* 0x160001801ee6afae */ /* 0x0003e2000b901d52 */
[----:B------:R-:W-:Y:S04]  /*cd60*/  IMAD R250, R11, c[0x0][0x1a0], RZ ;  /* 0x000068000bfa7a24 */ /* 0x000fe800078e02ff */
[----:B------:R-:W-:Y:S01]  /*cd70*/  @P5 STS.128 [R230+0x10800], RZ ;  /* 0x010800ffe6005388 */ /* 0x000fe20000000c00 */
[C---:B------:R-:W-:Y:S02]  /*cd80*/  IMAD R250, R10.reuse, c[0x0][0x1a4], R250 ;  /* 0x000069000afa7a24 */ /* 0x040fe400078e02fa */
[----:B------:R-:W-:Y:S02]  /*cd90*/  IMAD.WIDE.U32 R10, R10, c[0x0][0x1a0], RZ ;  /* 0x000068000a0a7a25 */ /* 0x000fe400078e00ff */
[----:B------:R-:W-:Y:S01]  /*cda0*/  @!PT LDS RZ, [RZ] ;  /* 0x00000000fffff984 */ /* 0x000fe20000000800 */
[----:B------:R-:W-:Y:S01]  /*cdb0*/  @!PT LDS RZ, [RZ] ;  /* 0x00000000fffff984 */ /* 0x000fe20000000800 */
[----:B------:R-:W-:Y:S01]  /*cdc0*/  @!PT LDS RZ, [RZ] ;  /* 0x00000000fffff984 */ /* 0x000fe20000000800 */
[----:B------:R2:W-:Y:S03]  /*cdd0*/  @!P5 LDGSTS.E.BYPASS.LTC128B.128 [R230+0x10800], [R22.64] ;  /* 0x1080000016e6dfae */ /* 0x0005e6000b901d52 */
[C---:B------:R-:W-:Y:S02]  /*cde0*/  LEA R198, P6, R10.reuse, R243, 0x1 ;  /* 0x000000f30ac67211 */ /* 0x040fe400078c08ff */
[----:B------:R-:W-:Y:S01]  /*cdf0*/  IADD3 R250, R11, R250, RZ ;  /* 0x000000fa0bfa7210 */ /* 0x000fe20007ffe0ff */
[----:B------:R-:W-:Y:S03]  /*ce00*/  @P4 STS.128 [R230+0x12800], RZ ;  /* 0x012800ffe6004388 */ /* 0x000fe60000000c00 */
[----:B------:R-:W-:Y:S05]  /*ce10*/  LEA.HI.X R199, R10, R242, R250, 0x1, P6 ;  /* 0x000000f20ac77211 */ /* 0x000fea00030f0cfa */
[----:B------:R-:W-:Y:S01]  /*ce20*/  @!PT LDS RZ, [RZ] ;  /* 0x00000000fffff984 */ /* 0x000fe20000000800 */
[----:B------:R-:W-:Y:S01]  /*ce30*/  @!PT LDS RZ, [RZ] ;  /* 0x00000000fffff984 */ /* 0x000fe20000000800 */
[----:B------:R-:W-:Y:S01]  /*ce40*/  @!PT LDS RZ, [RZ] ;  /* 0x00000000fffff984 */ /* 0x000fe20000000800 */
[----:B------:R3:W-:Y:S01]  /*ce50*/  @!P4 LDGSTS.E.BYPASS.LTC128B.128 [R230+0x12800], [R198.64+0x80] ;  /* 0x12800080c6e6cfae */ /* 0x0007e2000b901d52 */
[C---:B----4-:R-:W-:Y:S04]  /*ce60*/  LEA R34, P1, R3.reuse, R38, 0x6 ;  /* 0x0000002603227211 */ /* 0x050fe800078230ff */
        /* <DEDUP_REMOVED lines=13> */
[----:B------:R3:W-:Y:S03]  /*cf40*/  @!P2 LDGSTS.E.BYPASS.LTC128B.128 [R230+0x16800], [R198.64+0x180] ;  /* 0x16800180c6e6afae */ /* 0x0007e6000b901d52 */
[----:B------:R-:W-:Y:S02]  /*cf50*/  IADD3 R246, R35, R246, RZ ;  /* 0x000000f623f67210 */ /* 0x000fe40007ffe0ff */
[----:B------:R-:W-:Y:S05]  /*cf60*/  @P5 STS.128 [R230+0x11000], RZ ;  /* 0x011000ffe6005388 */ /* 0x000fea0000000c00 */
[----:B------:R-:W-:Y:S01]  /*cf70*/  @!PT LDS RZ, [RZ] ;  /* 0x00000000fffff984 */ /* 0x000fe20000000800 */
[----:B------:R-:W-:Y:S01]  /*cf80*/  @!PT LDS RZ, [RZ] ;  /* 0x00000000fffff984 */ /* 0x000fe20000000800 */
[----:B------:R-:W-:Y:S01]  /*cf90*/  @!PT LDS RZ, [RZ] ;  /* 0x00000000fffff984 */ /* 0x000fe20000000800 */
[----:B------:R4:W-:Y:S01]  /*cfa0*/  @!P5 LDGSTS.E.BYPASS.LTC128B.128 [R230+0x11000], [R18.64] ;  /* 0x1100000012e6dfae */ /* 0x0009e2000b901d52 */
[C---:B------:R-:W-:Y:S04]  /*cfb0*/  LEA R190, P0, R3.reuse, R36, 0x6 ;  /* 0x0000002403be7211 */ /* 0x040fe800078030ff */
[----:B------:R-:W-:Y:S01]  /*cfc0*/  @P4 STS.128 [R230+0x13000], RZ ;  /* 0x013000ffe6004388 */ /* 0x000fe20000000c00 */
[----:B------:R-:W-:Y:S01]  /*cfd0*/  LEA.HI.X.SX32 R191, R3, R37, 0x6, P0 ;  /* 0x0000002503bf7211 */ /* 0x000fe200000f36ff */
[----:B------:R-:W-:Y:S04]  /*cfe0*/  IMAD.WIDE.U32 R174, R190, c[0x0][0x1a0], RZ ;  /* 0x00006800beae7a25 */ /* 0x000fe800078e00ff */
[----:B------:R-:W-:Y:S01]  /*cff0*/  IMAD R3, R191, c[0x0][0x1a0], RZ ;  /* 0x00006800bf037a24 */ /* 0x000fe200078e02ff */
[-C--:B------:R-:W-:Y:S03]  /*d000*/  LEA R194, P0, R174, R243.reuse, 0x1 ;  /* 0x000000f3aec27211 */ /* 0x080fe600078008ff */
[----:B------:R-:W-:Y:S01]  /*d010*/  IMAD R3, R190, c[0x0][0x1a4], R3 ;  /* 0x00006900be037a24 */ /* 0x000fe200078e0203 */
[C---:B------:R-:W-:Y:S03]  /*d020*/  LEA R190, P1, R34.reuse, R243, 0x1 ;  /* 0x000000f322be7211 */ /* 0x040fe600078208ff */
[----:B------:R-:W-:Y:S01]  /*d030*/  IMAD.IADD R3, R175, 0x1, R3 ;  /* 0x00000001af037824 */ /* 0x000fe200078e0203 */
[-C--:B------:R-:W-:Y:S04]  /*d040*/  LEA.HI.X R191, R34, R242.reuse, R246, 0x1, P1 ;  /* 0x000000f222bf7211 */ /* 0x080fe800008f0cf6 */
[----:B------:R-:W-:Y:S01]  /*d050*/  LEA.HI.X R195, R174, R242, R3, 0x1, P0 ;  /* 0x000000f2aec37211 */ /* 0x000fe200000f0c03 */
        /* <DEDUP_REMOVED lines=35> */
[----:B------:R-:W2:Y:S05]  /*d290*/  LDSM.16.M88.4 R168, [R225+0x8000] ;  /* 0x00800000e1a8783b */ /* 0x000eaa0000000200 */
[----:B------:R-:W4:Y:S05]  /*d2a0*/  LDSM.16.M88.4 R172, [R225+0x8800] ;  /* 0x00880000e1ac783b */ /* 0x000f2a0000000200 */
[----:B------:R-:W4:Y:S05]  /*d2b0*/  LDSM.16.M88.4 R176, [R225+0x9000] ;  /* 0x00900000e1b0783b */ /* 0x000f2a0000000200 */
[----:B------:R-:W0:Y:S05]  /*d2c0*/  LDGDEPBAR ;  /* 0x00000000000079af */ /* 0x000e2a0000000000 */
[----:B------:R-:W4:Y:S05]  /*d2d0*/  LDSM.16.M88.4 R180, [R225+0x9800] ;  /* 0x00980000e1b4783b */ /* 0x000f2a0000000200 */
[----:B------:R-:W-:Y:S05]  /*d2e0*/  LDSM.16.M88.4 R184, [R224] ;  /* 0x00000000e0b8783b */ /* 0x000fea0000000200 */
[----:B-1----:R-:W1:Y:S05]  /*d2f0*/  LDSM.16.M88.4 R188, [R223] ;  /* 0x00000000dfbc783b */ /* 0x002e6a0000000200 */
[----:B------:R-:W1:Y:S01]  /*d300*/  LDSM.16.M88.4 R192, [R215] ;  /* 0x00000000d7c0783b */ /* 0x000e620000000200 */
[C---:B--2---:R-:W-:Y:S04]  /*d310*/  HMMA.16816.F32.BF16 R4, R164.reuse, R168, RZ ;  /* 0x000000a8a404723c */ /* 0x044fe800000418ff */
[----:B---3--:R-:W2:Y:S03]  /*d320*/  LDSM.16.M88.4 R196, [R214] ;  /* 0x00000000d6c4783b */ /* 0x008ea60000000200 */
[----:B------:R-:W-:Y:S01]  /*d330*/  MOV R168, R12 ;  /* 0x0000000c00a87202 */ /* 0x000fe20000000f00 */
[C---:B------:R-:W-:Y:S01]  /*d340*/  HMMA.16816.F32.BF16 R8, R164.reuse, R170, RZ ;  /* 0x000000aaa408723c */ /* 0x040fe200000418ff */
[----:B------:R-:W-:Y:S07]  /*d350*/  MOV R169, R13 ;  /* 0x0000000d00a97202 */ /* 0x000fee0000000f00 */
[C---:B----4-:R-:W-:Y:S08]  /*d360*/  HMMA.16816.F32.BF16 R12, R164.reuse, R172, RZ ;  /* 0x000000aca40c723c */ /* 0x050ff000000418ff */
[C---:B------:R-:W-:Y:S01]  /*d370*/  HMMA.16816.F32.BF16 R16, R164.reuse, R174, RZ ;  /* 0x000000aea410723c */ /* 0x040fe200000418ff */
[----:B------:R-:W-:Y:S07]  /*d380*/  LDSM.16.M88.4 R172, [R219+0x8000] ;  /* 0x00800000dbac783b */ /* 0x000fee0000000200 */
[C---:B------:R-:W-:Y:S08]  /*d390*/  HMMA.16816.F32.BF16 R20, R164.reuse, R176, RZ ;  /* 0x000000b0a414723c */ /* 0x040ff000000418ff */
[C---:B------:R-:W-:Y:S01]  /*d3a0*/  HMMA.16816.F32.BF16 R24, R164.reuse, R178, RZ ;  /* 0x000000b2a418723c */ /* 0x040fe200000418ff */
[----:B------:R-:W-:Y:S07]  /*d3b0*/  LDSM.16.M88.4 R176, [R219+0x8800] ;  /* 0x00880000dbb0783b */ /* 0x000fee0000000200 */
[C---:B------:R-:W-:Y:S08]  /*d3c0*/  HMMA.16816.F32.BF16 R28, R164.reuse, R180, RZ ;  /* 0x000000b4a41c723c */ /* 0x040ff000000418ff */
[----:B------:R-:W-:Y:S01]  /*d3d0*/  HMMA.16816.F32.BF16 R32, R164, R182, RZ ;  /* 0x000000b6a420723c */ /* 0x000fe200000418ff */
[----:B------:R-:W3:Y:S05]  /*d3e0*/  LDSM.16.M88.4 R164, [R213] ;  /* 0x00000000d5a4783b */ /* 0x000eea0000000200 */
[----:B------:R-:W-:Y:S02]  /*d3f0*/  LDSM.16.M88.4 R180, [R219+0x9000] ;  /* 0x00900000dbb4783b */ /* 0x000fe40000000200 */
[C---:B-1----:R-:W-:Y:S07]  /*d400*/  HMMA.16816.F32.BF16 R4, R184.reuse, R188, R4 ;  /* 0x000000bcb804723c */ /* 0x042fee0000041804 */
[----:B------:R-:W-:Y:S01]  /*d410*/  IMAD.MOV.U32 R188, RZ, RZ, R168 ;  /* 0x000000ffffbc7224 */ /* 0x000fe200078e00a8 */
[C---:B------:R-:W-:Y:S04]  /*d420*/  HMMA.16816.F32.BF16 R8, R184.reuse, R190, R8 ;  /* 0x000000beb808723c */ /* 0x040fe80000041808 */
[----:B------:R-:W-:Y:S02]  /*d430*/  MOV R189, R169 ;  /* 0x000000a900bd7202 */ /* 0x000fe40000000f00 */
[----:B------:R-:W1:Y:S02]  /*d440*/  LDSM.16.M88.4 R168, [R222] ;  /* 0x00000000dea8783b */ /* 0x000e640000000200 */
[C---:B------:R-:W-:Y:S08]  /*d450*/  HMMA.16816.F32.BF16 R12, R184.reuse, R192, R12 ;  /* 0x000000c0b80c723c */ /* 0x040ff0000004180c */
[C---:B------:R-:W-:Y:S01]  /*d460*/  HMMA.16816.F32.BF16 R16, R184.reuse, R194, R16 ;  /* 0x000000c2b810723c */ /* 0x040fe20000041810 */
[----:B------:R-:W-:Y:S07]  /*d470*/  LDSM.16.M88.4 R192, [R212+0x1000] ;  /* 0x00100000d4c0783b */ /* 0x000fee0000000200 */
[C---:B--2---:R-:W-:Y:S07]  /*d480*/  HMMA.16816.F32.BF16 R20, R184.reuse, R196, R20 ;  /* 0x000000c4b814723c */ /* 0x044fee0000041814 */
[----:B------:R-:W-:Y:S01]  /*d490*/  MOV R196, R188 ;  /* 0x000000bc00c47202 */ /* 0x000fe20000000f00 */
[C---:B------:R-:W-:Y:S04]  /*d4a0*/  HMMA.16816.F32.BF16 R24, R184.reuse, R198, R24 ;  /* 0x000000c6b818723c */ /* 0x040fe80000041818 */
[----:B------:R-:W-:Y:S02]  /*d4b0*/  IMAD.MOV.U32 R197, RZ, RZ, R189 ;  /* 0x000000ffffc57224 */ /* 0x000fe400078e00bd */
[----:B------:R-:W2:Y:S02]  /*d4c0*/  LDSM.16.M88.4 R188, [R219+0x9800] ;  /* 0x00980000dbbc783b */ /* 0x000ea40000000200 */
[C---:B---3--:R-:W-:Y:S08]  /*d4d0*/  HMMA.16816.F32.BF16 R28, R184.reuse, R164, R28 ;  /* 0x000000a4b81c723c */ /* 0x048ff0000004181c */
[----:B------:R-:W-:Y:S01]  /*d4e0*/  HMMA.16816.F32.BF16 R32, R184, R166, R32 ;  /* 0x000000a6b820723c */ /* 0x000fe20000041820 */
[----:B------:R-:W-:Y:S05]  /*d4f0*/  LDSM.16.M88.4 R164, [R221] ;  /* 0x00000000dda4783b */ /* 0x000fea0000000200 */
[----:B------:R-:W-:Y:S02]  /*d500*/  LDSM.16.M88.4 R184, [R212+0x800] ;  /* 0x00080000d4b8783b */ /* 0x000fe40000000200 */
[C---:B-1----:R-:W-:Y:S08]  /*d510*/  HMMA.16816.F32.BF16 R4, R168.reuse, R172, R4 ;  /* 0x000000aca804723c */ /* 0x042ff00000041804 */
[C---:B------:R-:W-:Y:S01]  /*d520*/  HMMA.16816.F32.BF16 R8, R168.reuse, R174, R8 ;  /* 0x000000aea808723c */ /* 0x040fe20000041808 */
[----:B------:R-:W1:Y:S07]  /*d530*/  LDSM.16.M88.4 R172, [R212] ;  /* 0x00000000d4ac783b */ /* 0x000e6e0000000200 */
[C---:B------:R-:W-:Y:S08]  /*d540*/  HMMA.16816.F32.BF16 R12, R168.reuse, R176, R12 ;  /* 0x000000b0a80c723c */ /* 0x040ff0000004180c */
[C---:B------:R-:W-:Y:S01]  /*d550*/  HMMA.16816.F32.BF16 R16, R168.reuse, R178, R16 ;  /* 0x000000b2a810723c */ /* 0x040fe20000041810 */
[----:B------:R-:W3:Y:S07]  /*d560*/  LDSM.16.M88.4 R176, [R212+0x1800] ;  /* 0x00180000d4b0783b */ /* 0x000eee0000000200 */
[C---:B------:R-:W-:Y:S08]  /*d570*/  HMMA.16816.F32.BF16 R20, R168.reuse, R180, R20 ;  /* 0x000000b4a814723c */ /* 0x040ff00000041814 */
[C---:B------:R-:W-:Y:S01]  /*d580*/  HMMA.16816.F32.BF16 R24, R168.reuse, R182, R24 ;  /* 0x000000b6a818723c */ /* 0x040fe20000041818 */
[----:B------:R-:W-:Y:S07]  /*d590*/  LDSM.16.M88.4 R180, [R225+0xa000] ;  /* 0x00a00000e1b4783b */ /* 0x000fee0000000200 */
[C---:B--2---:R-:W-:Y:S08]  /*d5a0*/  HMMA.16816.F32.BF16 R28, R168.reuse, R188, R28 ;  /* 0x000000bca81c723c */ /* 0x044ff0000004181c */
[----:B------:R-:W-:Y:S01]  /*d5b0*/  HMMA.16816.F32.BF16 R32, R168, R190, R32 ;  /* 0x000000bea820723c */ /* 0x000fe20000041820 */
[----:B------:R-:W2:Y:S05]  /*d5c0*/  LDSM.16.M88.4 R168, [R226+0x2000] ;  /* 0x00200000e2a8783b */ /* 0x000eaa0000000200 */
[----:B------:R-:W4:Y:S02]  /*d5d0*/  LDSM.16.M88.4 R188, [R225+0xa800] ;  /* 0x00a80000e1bc783b */ /* 0x000f240000000200 */
        /* <DEDUP_REMOVED lines=8> */
[----:B------:R-:W-:Y:S07]  /*d660*/  LDSM.16.M88.4 R192, [R210] ;  /* 0x00000000d2c0783b */ /* 0x000fee0000000200 */
[C---:B---3--:R-:W-:Y:S08]  /*d670*/  HMMA.16816.F32.BF16 R28, R164.reuse, R176, R28 ;  /* 0x000000b0a41c723c */ /* 0x048ff0000004181c */
[----:B------:R-:W-:Y:S01]  /*d680*/  HMMA.16816.F32.BF16 R32, R164, R178, R32 ;  /* 0x000000b2a420723c */ /* 0x000fe20000041820 */
[----:B------:R-:W-:Y:S05]  /*d690*/  LDSM.16.M88.4 R164, [R224+0x2000] ;  /* 0x00200000e0a4783b */ /* 0x000fea0000000200 */
[----:B------:R-:W3:Y:S02]  /*d6a0*/  LDSM.16.M88.4 R176, [R211] ;  /* 0x00000000d3b0783b */ /* 0x000ee40000000200 */
[C---:B--2---:R-:W-:Y:S08]  /*d6b0*/  HMMA.16816.F32.BF16 R4, R168.reuse, R180, R4 ;  /* 0x000000b4a804723c */ /* 0x044ff00000041804 */
[C---:B------:R-:W-:Y:S01]  /*d6c0*/  HMMA.16816.F32.BF16 R8, R168.reuse, R182, R8 ;  /* 0x000000b6a808723c */ /* 0x040fe20000041808 */
[----:B------:R-:W2:Y:S07]  /*d6d0*/  LDSM.16.M88.4 R180, [R209] ;  /* 0x00000000d1b4783b */ /* 0x000eae0000000200 */
[C---:B----4-:R-:W-:Y:S08]  /*d6e0*/  HMMA.16816.F32.BF16 R12, R168.reuse, R188, R12 ;  /* 0x000000bca80c723c */ /* 0x050ff0000004180c */
[C---:B------:R-:W-:Y:S01]  /*d6f0*/  HMMA.16816.F32.BF16 R16, R168.reuse, R190, R16 ;  /* 0x000000bea810723c */ /* 0x040fe20000041810 */
[----:B------:R-:W-:Y:S07]  /*d700*/  LDSM.16.M88.4 R188, [R219+0xb000] ;  /* 0x00b00000dbbc783b */ /* 0x000fee0000000200 */
[C---:B-1----:R-:W-:Y:S08]  /*d710*/  HMMA.16816.F32.BF16 R20, R168.reuse, R172, R20 ;  /* 0x000000aca814723c */ /* 0x042ff00000041814 */
[C---:B------:R-:W-:Y:S01]  /*d720*/  HMMA.16816.F32.BF16 R24, R168.reuse, R174, R24 ;  /* 0x000000aea818723c */ /* 0x040fe20000041818 */
[----:B------:R-:W-:Y:S07]  /*d730*/  LDSM.16.M88.4 R172, [R222+0x2000] ;  /* 0x00200000deac783b */ /* 0x000fee0000000200 */
[C---:B------:R-:W-:Y:S08]  /*d740*/  HMMA.16816.F32.BF16 R28, R168.reuse, R184, R28 ;  /* 0x000000b8a81c723c */ /* 0x040ff0000004181c */
[----:B------:R-:W-:Y:S01]  /*d750*/  HMMA.16816.F32.BF16 R32, R168, R186, R32 ;  /* 0x000000baa820723c */ /* 0x000fe20000041820 */
[----:B------:R-:W1:Y:S05]  /*d760*/  LDSM.16.M88.4 R168, [R208] ;  /* 0x00000000d0a8783b */ /* 0x000e6a0000000200 */
[----:B------:R-:W4:Y:S02]  /*d770*/  LDSM.16.M88.4 R184, [R219+0xa000] ;  /* 0x00a00000dbb8783b */ /* 0x000f240000000200 */
[C---:B---3--:R-:W-:Y:S08]  /*d780*/  HMMA.16816.F32.BF16 R4, R164.reuse, R176, R4 ;  /* 0x000000b0a404723c */ /* 0x048ff00000041804 */
[C---:B------:R-:W-:Y:S01]  /*d790*/  HMMA.16816.F32.BF16 R8, R164.reuse, R178, R8 ;  /* 0x000000b2a408723c */ /* 0x040fe20000041808 */
[----:B------:R-:W3:Y:S07]  /*d7a0*/  LDSM.16.M88.4 R176, [R219+0xa800] ;  /* 0x00a80000dbb0783b */ /* 0x000eee0000000200 */
[C---:B------:R-:W-:Y:S08]  /*d7b0*/  HMMA.16816.F32.BF16 R12, R164.reuse, R192, R12 ;  /* 0x000000c0a40c723c */ /* 0x040ff0000004180c */
[C---:B------:R-:W-:Y:S01]  /*d7c0*/  HMMA.16816.F32.BF16 R16, R164.reuse, R194, R16 ;  /* 0x000000c2a410723c */ /* 0x040fe20000041810 */
[----:B------:R-:W3:Y:S07]  /*d7d0*/  LDSM.16.M88.4 R192, [R219+0xb800] ;  /* 0x00b80000dbc0783b */ /* 0x000eee0000000200 */
[C---:B--2---:R-:W-:Y:S08]  /*d7e0*/  HMMA.16816.F32.BF16 R20, R164.reuse, R180, R20 ;  /* 0x000000b4a414723c */ /* 0x044ff00000041814 */
[C---:B------:R-:W-:Y:S01]  /*d7f0*/  HMMA.16816.F32.BF16 R24, R164.reuse, R182, R24 ;  /* 0x000000b6a418723c */ /* 0x040fe20000041818 */
[----:B------:R-:W-:Y:S07]  /*d800*/  LDSM.16.M88.4 R180, [R212+0x2800] ;  /* 0x00280000d4b4783b */ /* 0x000fee0000000200 */
[C---:B-1----:R-:W-:Y:S08]  /*d810*/  HMMA.16816.F32.BF16 R28, R164.reuse, R168, R28 ;  /* 0x000000a8a41c723c */ /* 0x042ff0000004181c */
[----:B------:R-:W-:Y:S01]  /*d820*/  HMMA.16816.F32.BF16 R32, R164, R170, R32 ;  /* 0x000000aaa420723c */ /* 0x000fe20000041820 */
[----:B------:R-:W-:Y:S05]  /*d830*/  LDSM.16.M88.4 R164, [R221+0x2000] ;  /* 0x00200000dda4783b */ /* 0x000fea0000000200 */
[----:B------:R-:W1:Y:S02]  /*d840*/  LDSM.16.M88.4 R168, [R212+0x2000] ;  /* 0x00200000d4a8783b */ /* 0x000e640000000200 */
[C---:B----4-:R-:W-:Y:S08]  /*d850*/  HMMA.16816.F32.BF16 R4, R172.reuse, R184, R4 ;  /* 0x000000b8ac04723c */ /* 0x050ff00000041804 */
        /* <DEDUP_REMOVED lines=10> */
[----:B------:R-:W3:Y:S05]  /*d900*/  LDSM.16.M88.4 R172, [R212+0x3800] ;  /* 0x00380000d4ac783b */ /* 0x000eea0000000200 */
[----:B------:R-:W4:Y:S02]  /*d910*/  LDSM.16.M88.4 R192, [R225+0xc800] ;  /* 0x00c80000e1c0783b */ /* 0x000f240000000200 */
[C---:B-1----:R-:W-:Y:S08]  /*d920*/  HMMA.16816.F32.BF16 R4, R164.reuse, R168, R4 ;  /* 0x000000a8a404723c */ /* 0x042ff00000041804 */
[C---:B------:R-:W-:Y:S01]  /*d930*/  HMMA.16816.F32.BF16 R8, R164.reuse, R170, R8 ;  /* 0x000000aaa408723c */ /* 0x040fe20000041808 */
[----:B------:R-:W1:Y:S07]  /*d940*/  LDSM.16.M88.4 R168, [R225+0xd000] ;  /* 0x00d00000e1a8783b */ /* 0x000e6e0000000200 */
[C---:B------:R-:W-:Y:S08]  /*d950*/  HMMA.16816.F32.BF16 R12, R164.reuse, R180, R12 ;  /* 0x000000b4a40c723c */ /* 0x040ff0000004180c */
[C---:B------:R-:W-:Y:S01]  /*d960*/  HMMA.16816.F32.BF16 R16, R164.reuse, R182, R16 ;  /* 0x000000b6a410723c */ /* 0x040fe20000041810 */
[----:B------:R-:W-:Y:S07]  /*d970*/  LDSM.16.M88.4 R180, [R206] ;  /* 0x00000000ceb4783b */ /* 0x000fee0000000200 */
[C---:B--2---:R-:W-:Y:S08]  /*d980*/  HMMA.16816.F32.BF16 R20, R164.reuse, R176, R20 ;  /* 0x000000b0a414723c */ /* 0x044ff00000041814 */
[C---:B------:R-:W-:Y:S01]  /*d990*/  HMMA.16816.F32.BF16 R24, R164.reuse, R178, R24 ;  /* 0x000000b2a418723c */ /* 0x040fe20000041818 */
[----:B------:R-:W2:Y:S07]  /*d9a0*/  LDSM.16.M88.4 R176, [R225+0xd800] ;  /* 0x00d80000e1b0783b */ /* 0x000eae0000000200 */
[C---:B---3--:R-:W-:Y:S08]  /*d9b0*/  HMMA.16816.F32.BF16 R28, R164.reuse, R172, R28 ;  /* 0x000000aca41c723c */ /* 0x048ff0000004181c */
[----:B------:R-:W-:Y:S01]  /*d9c0*/  HMMA.16816.F32.BF16 R32, R164, R174, R32 ;  /* 0x000000aea420723c */ /* 0x000fe20000041820 */
[----:B------:R-:W-:Y:S05]  /*d9d0*/  LDSM.16.M88.4 R164, [R224+0x4000] ;  /* 0x00400000e0a4783b */ /* 0x000fea0000000200 */
[----:B------:R-:W3:Y:S02]  /*d9e0*/  LDSM.16.M88.4 R172, [R207] ;  /* 0x00000000cfac783b */ /* 0x000ee40000000200 */
        /* <DEDUP_REMOVED lines=8> */
[----:B------:R-:W-:Y:S07]  /*da70*/  LDSM.16.M88.4 R168, [R222+0x4000] ;  /* 0x00400000dea8783b */ /* 0x000fee0000000200 */
[C---:B--2---:R-:W-:Y:S08]  /*da80*/  HMMA.16816.F32.BF16 R28, R184.reuse, R176, R28 ;  /* 0x000000b0b81c723c */ /* 0x044ff0000004181c */
[----:B------:R-:W-:Y:S01]  /*da90*/  HMMA.16816.F32.BF16 R32, R184, R178, R32 ;  /* 0x000000b2b820723c */ /* 0x000fe20000041820 */
[----:B------:R-:W1:Y:S05]  /*daa0*/  LDSM.16.M88.4 R176, [R219+0xc000] ;  /* 0x00c00000dbb0783b */ /* 0x000e6a0000000200 */
[----:B------:R-:W-:Y:S02]  /*dab0*/  LDSM.16.M88.4 R184, [R221+0x4000] ;  /* 0x00400000ddb8783b */ /* 0x000fe40000000200 */
[C---:B---3--:R-:W-:Y:S08]  /*dac0*/  HMMA.16816.F32.BF16 R4, R164.reuse, R172, R4 ;  /* 0x000000aca404723c */ /* 0x048ff00000041804 */
[C---:B------:R-:W-:Y:S01]  /*dad0*/  HMMA.16816.F32.BF16 R8, R164.reuse, R174, R8 ;  /* 0x000000aea408723c */ /* 0x040fe20000041808 */
[----:B------:R-:W2:Y:S07]  /*dae0*/  LDSM.16.M88.4 R172, [R219+0xc800] ;  /* 0x00c80000dbac783b */ /* 0x000eae0000000200 */
[C---:B------:R-:W-:Y:S08]  /*daf0*/  HMMA.16816.F32.BF16 R12, R164.reuse, R180, R12 ;  /* 0x000000b4a40c723c */ /* 0x040ff0000004180c */
[C---:B------:R-:W-:Y:S01]  /*db00*/  HMMA.16816.F32.BF16 R16, R164.reuse, R182, R16 ;  /* 0x000000b6a410723c */ /* 0x040fe20000041810 */
[----:B------:R-:W3:Y:S07]  /*db10*/  LDSM.16.M88.4 R180, [R219+0xd000] ;  /* 0x00d00000dbb4783b */ /* 0x000eee0000000200 */
[C---:B------:R-:W-:Y:S08]  /*db20*/  HMMA.16816.F32.BF16 R20, R164.reuse, R188, R20 ;  /* 0x000000bca414723c */ /* 0x040ff00000041814 */
[C---:B------:R-:W-:Y:S01]  /*db30*/  HMMA.16816.F32.BF16 R24, R164.reuse, R190, R24 ;  /* 0x000000bea418723c */ /* 0x040fe20000041818 */
[----:B------:R-:W-:Y:S07]  /*db40*/  LDSM.16.M88.4 R188, [R212+0x4000] ;  /* 0x00400000d4bc783b */ /* 0x000fee0000000200 */
[C---:B----4-:R-:W-:Y:S08]  /*db50*/  HMMA.16816.F32.BF16 R28, R164.reuse, R192, R28 ;  /* 0x000000c0a41c723c */ /* 0x050ff0000004181c */
[----:B------:R-:W-:Y:S01]  /*db60*/  HMMA.16816.F32.BF16 R32, R164, R194, R32 ;  /* 0x000000c2a420723c */ /* 0x000fe20000041820 */
[----:B------:R-:W4:Y:S05]  /*db70*/  LDSM.16.M88.4 R164, [R219+0xd800] ;  /* 0x00d80000dba4783b */ /* 0x000f2a0000000200 */
[----:B------:R-:W4:Y:S02]  /*db80*/  LDSM.16.M88.4 R192, [R212+0x4800] ;  /* 0x00480000d4c0783b */ /* 0x000f240000000200 */
[C---:B-1----:R-:W-:Y:S08]  /*db90*/  HMMA.16816.F32.BF16 R4, R168.reuse, R176, R4 ;  /* 0x000000b0a804723c */ /* 0x042ff00000041804 */
[C---:B------:R-:W-:Y:S01]  /*dba0*/  HMMA.16816.F32.BF16 R8, R168.reuse, R178, R8 ;  /* 0x000000b2a808723c */ /* 0x040fe20000041808 */
[----:B------:R-:W-:Y:S07]  /*dbb0*/  LDSM.16.M88.4 R176, [R225+0xe000] ;  /* 0x00e00000e1b0783b */ /* 0x000fee0000000200 */
[C---:B--2---:R-:W-:Y:S08]  /*dbc0*/  HMMA.16816.F32.BF16 R12, R168.reuse, R172, R12 ;  /* 0x000000aca80c723c */ /* 0x044ff0000004180c */
[C---:B------:R-:W-:Y:S01]  /*dbd0*/  HMMA.16816.F32.BF16 R16, R168.reuse, R174, R16 ;  /* 0x000000aea810723c */ /* 0x040fe20000041810 */
[----:B------:R-:W1:Y:S07]  /*dbe0*/  LDSM.16.M88.4 R172, [R212+0x5000] ;  /* 0x00500000d4ac783b */ /* 0x000e6e0000000200 */
[C---:B---3--:R-:W-:Y:S08]  /*dbf0*/  HMMA.16816.F32.BF16 R20, R168.reuse, R180, R20 ;  /* 0x000000b4a814723c */ /* 0x048ff00000041814 */
[C---:B------:R-:W-:Y:S01]  /*dc00*/  HMMA.16816.F32.BF16 R24, R168.reuse, R182, R24 ;  /* 0x000000b6a818723c */ /* 0x040fe20000041818 */
[----:B------:R-:W-:Y:S07]  /*dc10*/  LDSM.16.M88.4 R180, [R225+0xe800] ;  /* 0x00e80000e1b4783b */ /* 0x000fee0000000200 */
[C---:B----4-:R-:W-:Y:S08]  /*dc20*/  HMMA.16816.F32.BF16 R28, R168.reuse, R164, R28 ;  /* 0x000000a4a81c723c */ /* 0x050ff0000004181c */
[----:B------:R-:W-:Y:S01]  /*dc30*/  HMMA.16816.F32.BF16 R32, R168, R166, R32 ;  /* 0x000000a6a820723c */ /* 0x000fe20000041820 */
[----:B------:R-:W2:Y:S05]  /*dc40*/  LDSM.16.M88.4 R164, [R212+0x5800] ;  /* 0x00580000d4a4783b */ /* 0x000eaa0000000200 */
[----:B------:R-:W3:Y:S02]  /*dc50*/  LDSM.16.M88.4 R168, [R226+0x6000] ;  /* 0x00600000e2a8783b */ /* 0x000ee40000000200 */
[C---:B------:R-:W-:Y:S08]  /*dc60*/  HMMA.16816.F32.BF16 R4, R184.reuse, R188, R4 ;  /* 0x000000bcb804723c */ /* 0x040ff00000041804 */
[C---:B------:R-:W-:Y:S01]  /*dc70*/  HMMA.16816.F32.BF16 R8, R184.reuse, R190, R8 ;  /* 0x000000beb808723c */ /* 0x040fe20000041808 */
[----:B------:R-:W4:Y:S07]  /*dc80*/  LDSM.16.M88.4 R188, [R225+0xf000] ;  /* 0x00f00000e1bc783b */ /* 0x000f2e0000000200 */
[C---:B------:R-:W-:Y:S08]  /*dc90*/  HMMA.16816.F32.BF16 R12, R184.reuse, R192, R12 ;  /* 0x000000c0b80c723c */ /* 0x040ff0000004180c */
[C---:B------:R-:W-:Y:S01]  /*dca0*/  HMMA.16816.F32.BF16 R16, R184.reuse, R194, R16 ;  /* 0x000000c2b810723c */ /* 0x040fe20000041810 */
[----:B------:R-:W4:Y:S07]  /*dcb0*/  LDSM.16.M88.4 R192, [R225+0xf800] ;  /* 0x00f80000e1c0783b */ /* 0x000f2e0000000200 */
[C---:B-1----:R-:W-:Y:S08]  /*dcc0*/  HMMA.16816.F32.BF16 R20, R184.reuse, R172, R20 ;  /* 0x000000acb814723c */ /* 0x042ff00000041814 */
[C---:B------:R-:W-:Y:S01]  /*dcd0*/  HMMA.16816.F32.BF16 R24, R184.reuse, R174, R24 ;  /* 0x000000aeb818723c */ /* 0x040fe20000041818 */
[----:B------:R-:W-:Y:S07]  /*dce0*/  LDSM.16.M88.4 R172, [R203] ;  /* 0x00000000cbac783b */ /* 0x000fee0000000200 */
[C---:B--2---:R-:W-:Y:S08]  /*dcf0*/  HMMA.16816.F32.BF16 R28, R184.reuse, R164, R28 ;  /* 0x000000a4b81c723c */ /* 0x044ff0000004181c */
[----:B------:R-:W-:Y:S01]  /*dd00*/  HMMA.16816.F32.BF16 R32, R184, R166, R32 ;  /* 0x000000a6b820723c */ /* 0x000fe20000041820 */
[----:B------:R-:W1:Y:S05]  /*dd10*/  LDSM.16.M88.4 R164, [R224+0x6000] ;  /* 0x00600000e0a4783b */ /* 0x000e6a0000000200 */
[----:B------:R-:W-:Y:S02]  /*dd20*/  LDSM.16.M88.4 R184, [R200] ;  /* 0x00000000c8b8783b */ /* 0x000fe40000000200 */
[C---:B---3--:R-:W-:Y:S08]  /*dd30*/  HMMA.16816.F32.BF16 R4, R168.reuse, R176, R4 ;  /* 0x000000b0a804723c */ /* 0x048ff00000041804 */
[C---:B------:R-:W-:Y:S01]  /*dd40*/  HMMA.16816.F32.BF16 R8, R168.reuse, R178, R8 ;  /* 0x000000b2a808723c */ /* 0x040fe20000041808 */
[----:B------:R-:W2:Y:S07]  /*dd50*/  LDSM.16.M88.4 R176, [R202] ;  /* 0x00000000cab0783b */ /* 0x000eae0000000200 */
        /* <DEDUP_REMOVED lines=20> */
[----:B------:R-:W3:Y:S05]  /*dea0*/  LDSM.16.M88.4 R164, [R219+0xf800] ;  /* 0x00f80000dba4783b */ /* 0x000eea0000000200 */
[----:B------:R-:W3:Y:S02]  /*deb0*/  LDSM.16.M88.4 R184, [R212+0x6000] ;  /* 0x00600000d4b8783b */ /* 0x000ee40000000200 */
[C---:B----4-:R-:W-:Y:S07]  /*dec0*/  HMMA.16816.F32.BF16 R4, R168.reuse, R188, R4 ;  /* 0x000000bca804723c */ /* 0x050fee0000041804 */
[----:B------:R-:W-:Y:S01]  /*ded0*/  MOV R188, R196 ;  /* 0x000000c400bc7202 */ /* 0x000fe20000000f00 */
[C---:B------:R-:W-:Y:S04]  /*dee0*/  HMMA.16816.F32.BF16 R8, R168.reuse, R190, R8 ;  /* 0x000000bea808723c */ /* 0x040fe80000041808 */
[----:B------:R-:W-:Y:S04]  /*def0*/  MOV R189, R197 ;  /* 0x000000c500bd7202 */ /* 0x000fe80000000f00 */
[C---:B-1----:R-:W-:Y:S08]  /*df00*/  HMMA.16816.F32.BF16 R12, R168.reuse, R172, R12 ;  /* 0x000000aca80c723c */ /* 0x042ff0000004180c */
[C---:B------:R-:W-:Y:S08]  /*df10*/  HMMA.16816.F32.BF16 R16, R168.reuse, R174, R16 ;  /* 0x000000aea810723c */ /* 0x040ff00000041810 */
[C---:B--2---:R-:W-:Y:S08]  /*df20*/  HMMA.16816.F32.BF16 R20, R168.reuse, R176, R20 ;  /* 0x000000b0a814723c */ /* 0x044ff00000041814 */
[C---:B------:R-:W-:Y:S08]  /*df30*/  HMMA.16816.F32.BF16 R24, R168.reuse, R178, R24 ;  /* 0x000000b2a818723c */ /* 0x040ff00000041818 */
[C---:B---3--:R-:W-:Y:S08]  /*df40*/  HMMA.16816.F32.BF16 R28, R168.reuse, R164, R28 ;  /* 0x000000a4a81c723c */ /* 0x048ff0000004181c */
[----:B------:R-:W-:Y:S01]  /*df50*/  HMMA.16816.F32.BF16 R32, R168, R166, R32 ;  /* 0x000000a6a820723c */ /* 0x000fe20000041820 */
[----:B------:R-:W1:Y:S05]  /*df60*/  LDSM.16.M88.4 R164, [R212+0x6800] ;  /* 0x00680000d4a4783b */ /* 0x000e6a0000000200 */
[----:B------:R-:W2:Y:S02]  /*df70*/  LDSM.16.M88.4 R168, [R212+0x7000] ;  /* 0x00700000d4a8783b */ /* 0x000ea40000000200 */
[C---:B------:R-:W-:Y:S08]  /*df80*/  HMMA.16816.F32.BF16 R4, R180.reuse, R184, R4 ;  /* 0x000000b8b404723c */ /* 0x040ff00000041804 */
[C---:B------:R-:W-:Y:S11]  /*df90*/  HMMA.16816.F32.BF16 R8, R180.reuse, R186, R8 ;  /* 0x000000bab408723c */ /* 0x040ff60000041808 */
[----:B------:R-:W-:Y:S05]  /*dfa0*/  @!UPT UIADD3 URZ, URZ, URZ, URZ ;  /* 0x0000003f3f3ff290 */ /* 0x000fea000fffe03f */
[----:B------:R-:W-:Y:S02]  /*dfb0*/  FMUL.FTZ R246, R4, c[0x0][0x2ec] ;  /* 0x0000bb0004f67a20 */ /* 0x000fe40000410000 */
[----:B------:R-:W-:Y:S02]  /*dfc0*/  FMUL.FTZ R250, R5, c[0x0][0x2ec] ;  /* 0x0000bb0005fa7a20 */ /* 0x000fe40000410000 */
[----:B------:R-:W-:Y:S02]  /*dfd0*/  FMUL.FTZ R252, R6, c[0x0][0x2ec] ;  /* 0x0000bb0006fc7a20 */ /* 0x000fe40000410000 */
[----:B------:R-:W3:Y:S01]  /*dfe0*/  MUFU.TANH R246, R246 ;  /* 0x000000f600f67308 */ /* 0x000ee20000002400 */
[----:B------:R-:W-:Y:S01]  /*dff0*/  FMUL.FTZ R3, R7, c[0x0][0x2ec] ;  /* 0x0000bb0007037a20 */ /* 0x000fe20000410000 */
[C---:B-1----:R-:W-:Y:S03]  /*e000*/  HMMA.16816.F32.BF16 R12, R180.reuse, R164, R12 ;  /* 0x000000a4b40c723c */ /* 0x042fe6000004180c */
[----:B------:R-:W-:Y:S02]  /*e010*/  FMUL.FTZ R190, R8, c[0x0][0x2ec] ;  /* 0x0000bb0008be7a20 */ /* 0x000fe40000410000 */
[----:B------:R-:W-:Y:S03]  /*e020*/  FMUL.FTZ R191, R9, c[0x0][0x2ec] ;  /* 0x0000bb0009bf7a20 */ /* 0x000fe60000410000 */
[----:B------:R-:W1:Y:S01]  /*e030*/  MUFU.TANH R250, R250 ;  /* 0x000000fa00fa7308 */ /* 0x000e620000002400 */
[C---:B------:R-:W-:Y:S01]  /*e040*/  HMMA.16816.F32.BF16 R16, R180.reuse, R166, R16 ;  /* 0x000000a6b410723c */ /* 0x040fe20000041810 */
[----:B------:R-:W4:Y:S01]  /*e050*/  LDSM.16.M88.4 R164, [R212+0x7800] ;  /* 0x00780000d4a4783b */ /* 0x000f220000000200 */
[----:B------:R-:W-:Y:S04]  /*e060*/  DEPBAR.LE SB0, 0x0 ;  /* 0x000080000000791a */ /* 0x000fe80000000000 */
[----:B------:R-:W-:Y:S02]  /*e070*/  FMUL.FTZ R10, R10, c[0x0][0x2ec] ;  /* 0x0000bb000a0a7a20 */ /* 0x000fe40000410000 */
[C---:B--2---:R-:W-:Y:S01]  /*e080*/  HMMA.16816.F32.BF16 R20, R180.reuse, R168, R20 ;  /* 0x000000a8b414723c */ /* 0x044fe20000041814 */
[----:B------:R-:W2:Y:S01]  /*e090*/  MUFU.TANH R252, R252 ;  /* 0x000000fc00fc7308 */ /* 0x000ea20000002400 */
[----:B------:R-:W-:Y:S03]  /*e0a0*/  BAR.SYNC.DEFER_BLOCKING 0x0 ;  /* 0x0000000000007b1d */ /* 0x000fe60000010000 */
[----:B------:R-:W-:Y:S03]  /*e0b0*/  FMUL.FTZ R9, R11, c[0x0][0x2ec] ;  /* 0x0000bb000b097a20 */ /* 0x000fe60000410000 */
[C---:B------:R-:W-:Y:S03]  /*e0c0*/  HMMA.16816.F32.BF16 R24, R180.reuse, R170, R24 ;  /* 0x000000aab418723c */ /* 0x040fe60000041818 */
[----:B------:R-:W1:Y:S01]  /*e0d0*/  MUFU.TANH R3, R3 ;  /* 0x0000000300037308 */ /* 0x000e620000002400 */
[----:B------:R-:W-:Y:S02]  /*e0e0*/  FMUL.FTZ R193, R13, c[0x0][0x2ec] ;  /* 0x0000bb000dc17a20 */ /* 0x000fe40000410000 */
[----:B------:R-:W-:Y:S02]  /*e0f0*/  FMUL.FTZ R13, R14, c[0x0][0x2ec] ;  /* 0x0000bb000e0d7a20 */ /* 0x000fe40000410000 */
[----:B------:R-:W-:Y:S04]  /*e100*/  FMUL.FTZ R17, R17, c[0x0][0x2ec] ;  /* 0x0000bb0011117a20 */ /* 0x000fe80000410000 */
[----:B------:R-:W-:Y:S01]  /*e110*/  FMUL.FTZ R14, R19, c[0x0][0x2ec] ;  /* 0x0000bb00130e7a20 */ /* 0x000fe20000410000 */
[----:B------:R1:W1:Y:S01]  /*e120*/  MUFU.TANH R197, R17 ;  /* 0x0000001100c57308 */ /* 0x0002620000002400 */
[----:B------:R-:W-:Y:S02]  /*e130*/  FMUL.FTZ R194, R12, c[0x0][0x2ec] ;  /* 0x0000bb000cc27a20 */ /* 0x000fe40000410000 */
[----:B------:R-:W-:Y:S02]  /*e140*/  FMUL.FTZ R23, R23, c[0x0][0x2ec] ;  /* 0x0000bb0017177a20 */ /* 0x000fe40000410000 */
[----:B------:R-:W-:Y:S02]  /*e150*/  FMUL.FTZ R21, R21, c[0x0][0x2ec] ;  /* 0x0000bb0015157a20 */ /* 0x000fe40000410000 */
[----:B------:R-:W-:Y:S02]  /*e160*/  FMUL.FTZ R11, R15, c[0x0][0x2ec] ;  /* 0x0000bb000f0b7a20 */ /* 0x000fe40000410000 */
[----:B------:R-:W-:Y:S01]  /*e170*/  FMUL.FTZ R195, R16, c[0x0][0x2ec] ;  /* 0x0000bb0010c37a20 */ /* 0x000fe20000410000 */
[----:B------:R2:W2:Y:S01]  /*e180*/  MUFU.TANH R199, R23 ;  /* 0x0000001700c77308 */ /* 0x0004a20000002400 */
[----:B------:R-:W-:Y:S01]  /*e190*/  FMUL.FTZ R26, R26, c[0x0][0x2ec] ;  /* 0x0000bb001a1a7a20 */ /* 0x000fe20000410000 */
[C---:B----4-:R-:W-:Y:S03]  /*e1a0*/  HMMA.16816.F32.BF16 R28, R180.reuse, R164, R28 ;  /* 0x000000a4b41c723c */ /* 0x050fe6000004181c */
[----:B------:R-:W-:Y:S02]  /*e1b0*/  FMUL.FTZ R19, R27, c[0x0][0x2ec] ;  /* 0x0000bb001b137a20 */ /* 0x000fe40000410000 */
[----:B------:R-:W-:Y:S02]  /*e1c0*/  FMUL.FTZ R15, R18, c[0x0][0x2ec] ;  /* 0x0000bb00120f7a20 */ /* 0x000fe40000410000 */
[----:B------:R-:W-:Y:S01]  /*e1d0*/  FMUL.FTZ R18, R20, c[0x0][0x2ec] ;  /* 0x0000bb0014127a20 */ /* 0x000fe20000410000 */
[----:B------:R-:W4:Y:S01]  /*e1e0*/  MUFU.TANH R198, R21 ;  /* 0x0000001500c67308 */ /* 0x000f220000002400 */
[----:B------:R-:W-:Y:S03]  /*e1f0*/  HMMA.16816.F32.BF16 R32, R180, R166, R32 ;  /* 0x000000a6b420723c */ /* 0x000fe60000041820 */
[----:B-1----:R-:W-:Y:S02]  /*e200*/  FMUL.FTZ R17, R22, c[0x0][0x2ec] ;  /* 0x0000bb0016117a20 */ /* 0x002fe40000410000 */
[----:B------:R-:W-:Y:S02]  /*e210*/  FMUL.FTZ R173, R24, c[0x0][0x2ec] ;  /* 0x0000bb0018ad7a20 */ /* 0x000fe40000410000 */
[----:B------:R-:W-:Y:S02]  /*e220*/  FMUL.FTZ R22, R25, c[0x0][0x2ec] ;  /* 0x0000bb0019167a20 */ /* 0x000fe40000410000 */
[----:B------:R1:W1:Y:S03]  /*e230*/  MUFU.TANH R21, R26 ;  /* 0x0000001a00157308 */ /* 0x0002660000002400 */
[----:B--2---:R-:W-:Y:S03]  /*e240*/  MOV R23, UR4 ;  /* 0x0000000400177c02 */ /* 0x004fe60008000f00 */
[----:B------:R-:W-:Y:S01]  /*e250*/  FMUL.FTZ R178, R29, c[0x0][0x2ec] ;  /* 0x0000bb001db27a20 */ /* 0x000fe20000410000 */
[C---:B------:R-:W-:Y:S01]  /*e260*/  LEA R182, P6, R23.reuse, R40, 0x6 ;  /* 0x0000002817b67211 */ /* 0x040fe200078c30ff */
[----:B------:R-:W-:Y:S02]  /*e270*/  FMUL.FTZ R29, R30, c[0x0][0x2ec] ;  /* 0x0000bb001e1d7a20 */ /* 0x000fe40000410000 */
[----:B------:R-:W2:Y:S01]  /*e280*/  MUFU.TANH R190, R190 ;  /* 0x000000be00be7308 */ /* 0x000ea20000002400 */
[C---:B------:R-:W-:Y:S01]  /*e290*/  LEA R186, P1, R23.reuse, R38, 0x6 ;  /* 0x0000002617ba7211 */ /* 0x040fe200078230ff */
[----:B------:R-:W-:Y:S01]  /*e2a0*/  FMUL.FTZ R25, R28, c[0x0][0x2ec] ;  /* 0x0000bb001c197a20 */ /* 0x000fe20000410000 */
[C---:B------:R-:W-:Y:S02]  /*e2b0*/  LEA.HI.X.SX32 R183, R23.reuse, R41, 0x6, P6 ;  /* 0x0000002917b77211 */ /* 0x040fe400030f36ff */
[----:B------:R2:W5:Y:S01]  /*e2c0*/  LDL.LU.64 R40, [R1+0x30] ;  /* 0x0000300001287983 */ /* 0x0005620000300a00 */
[C---:B------:R-:W-:Y:S01]  /*e2d0*/  LEA R174, P0, R23.reuse, R188, 0x6 ;  /* 0x000000bc17ae7211 */ /* 0x040fe200078030ff */
[----:B------:R-:W-:Y:S01]  /*e2e0*/  FMUL.FTZ R27, R32, c[0x0][0x2ec] ;  /* 0x0000bb00201b7a20 */ /* 0x000fe20000410000 */
[----:B------:R-:W-:Y:S01]  /*e2f0*/  LEA.HI.X.SX32 R187, R23, R39, 0x6, P1 ;  /* 0x0000002717bb7211 */ /* 0x000fe200008f36ff */
[----:B------:R-:W-:Y:S01]  /*e300*/  FMUL.FTZ R30, R35, c[0x0][0x2ec] ;  /* 0x0000bb00231e7a20 */ /* 0x000fe20000410000 */
[----:B------:R-:W2:Y:S01]  /*e310*/  MUFU.TANH R191, R191 ;  /* 0x000000bf00bf7308 */ /* 0x000ea20000002400 */
[C---:B------:R-:W-:Y:S01]  /*e320*/  LEA.HI.X.SX32 R175, R23.reuse, R189, 0x6, P0 ;  /* 0x000000bd17af7211 */ /* 0x040fe200000f36ff */
[----:B------:R2:W5:Y:S01]  /*e330*/  LDL.LU.64 R38, [R1+0x28] ;  /* 0x0000280001267983 */ /* 0x0005620000300a00 */
[----:B------:R-:W-:Y:S01]  /*e340*/  LEA R176, P0, R23, R36, 0x6 ;  /* 0x0000002417b07211 */ /* 0x000fe200078030ff */
[----:B-1----:R-:W-:Y:S02]  /*e350*/  FMUL.FTZ R26, R31, c[0x0][0x2ec] ;  /* 0x0000bb001f1a7a20 */ /* 0x002fe40000410000 */
[----:B------:R-:W-:Y:S01]  /*e360*/  FMUL.FTZ R31, R34, c[0x0][0x2ec] ;  /* 0x0000bb00221f7a20 */ /* 0x000fe20000410000 */
[----:B------:R-:W-:Y:S01]  /*e370*/  LEA.HI.X.SX32 R177, R23, R37, 0x6, P0 ;  /* 0x0000002517b17211 */ /* 0x000fe200000f36ff */
[----:B------:R-:W-:Y:S01]  /*e380*/  IMAD R35, R183, c[0x0][0x198], RZ ;  /* 0x00006600b7237a24 */ /* 0x000fe200078e02ff */
[----:B------:R1:W5:Y:S01]  /*e390*/  LDL.LU.64 R36, [R1+0x20] ;  /* 0x0000200001247983 */ /* 0x0003620000300a00 */
[----:B------:R1:W1:Y:S01]  /*e3a0*/  MUFU.TANH R34, R27 ;  /* 0x0000001b00227308 */ /* 0x0002620000002400 */
[----:B------:R-:W-:Y:S02]  /*e3b0*/  FMUL.FTZ R33, R33, c[0x0][0x2ec] ;  /* 0x0000bb0021217a20 */ /* 0x000fe40000410000 */
[C---:B------:R-:W-:Y:S02]  /*e3c0*/  IMAD R35, R182.reuse, c[0x0][0x19c], R35 ;  /* 0x00006700b6237a24 */ /* 0x040fe400078e0223 */
[----:B------:R-:W-:Y:S04]  /*e3d0*/  IMAD.WIDE.U32 R182, R182, c[0x0][0x198], RZ ;  /* 0x00006600b6b67a25 */ /* 0x000fe800078e00ff */
[----:B------:R-:W-:Y:S01]  /*e3e0*/  IMAD.WIDE.U32 R6, R186, c[0x0][0x198], RZ ;  /* 0x00006600ba067a25 */ /* 0x000fe200078e00ff */
[----:B------:R-:W2:Y:S01]  /*e3f0*/  MUFU.TANH R10, R10 ;  /* 0x0000000a000a7308 */ /* 0x000ea20000002400 */
[----:B------:R-:W-:Y:S02]  /*e400*/  IADD3 R35, R183, R35, RZ ;  /* 0x00000023b7237210 */ /* 0x000fe40007ffe0ff */
[----:B------:R-:W-:Y:S02]  /*e410*/  IMAD R175, R175, c[0x0][0x198], RZ ;  /* 0x00006600afaf7a24 */ /* 0x000fe400078e02ff */
[C---:B------:R-:W-:Y:S04]  /*e420*/  IMAD.WIDE.U32 R188, R174.reuse, c[0x0][0x198], RZ ;  /* 0x00006600aebc7a25 */ /* 0x040fe800078e00ff */
[----:B------:R-:W-:Y:S01]  /*e430*/  IMAD R175, R174, c[0x0][0x19c], R175 ;  /* 0x00006700aeaf7a24 */ /* 0x000fe200078e02af */
[----:B------:R-:W2:Y:S01]  /*e440*/  MUFU.TANH R9, R9 ;  /* 0x0000000900097308 */ /* 0x000ea20000002400 */
[----:B------:R-:W-:Y:S01]  /*e450*/  IMAD R23, R177, c[0x0][0x198], RZ ;  /* 0x00006600b1177a24 */ /* 0x000fe200078e02ff */
[-C--:B------:R-:W-:Y:S01]  /*e460*/  LEA R170, P1, R188, R245.reuse, 0x1 ;  /* 0x000000f5bcaa7211 */ /* 0x080fe200078208ff */
[----:B------:R-:W-:Y:S02]  /*e470*/  IMAD.IADD R175, R189, 0x1, R175 ;  /* 0x00000001bdaf7824 */ /* 0x000fe400078e02af */
[----:B-1----:R-:W-:Y:S02]  /*e480*/  IMAD R27, R187, c[0x0][0x198], RZ ;  /* 0x00006600bb1b7a24 */ /* 0x002fe400078e02ff */
[----:B------:R-:W-:Y:S01]  /*e490*/  IMAD R23, R176, c[0x0][0x19c], R23 ;  /* 0x00006700b0177a24 */ /* 0x000fe200078e0217 */
[-C--:B------:R-:W-:Y:S01]  /*e4a0*/  LEA.HI.X R171, R188, R244.reuse, R175, 0x1, P1 ;  /* 0x000000f4bcab7211 */ /* 0x080fe200008f0caf */
[----:B------:R-:W-:Y:S01]  /*e4b0*/  IMAD R27, R186, c[0x0][0x19c], R27 ;  /* 0x00006700ba1b7a24 */ /* 0x000fe200078e021b */
[----:B------:R-:W1:Y:S01]  /*e4c0*/  MUFU.TANH R194, R194 ;  /* 0x000000c200c27308 */ /* 0x000e620000002400 */
[----:B------:R-:W-:Y:S01]  /*e4d0*/  LEA R186, P0, R182, R245, 0x1 ;  /* 0x000000f5b6ba7211 */ /* 0x000fe200078008ff */
[----:B------:R-:W-:Y:S02]  /*e4e0*/  IMAD.WIDE.U32 R176, R176, c[0x0][0x198], RZ ;  /* 0x00006600b0b07a25 */ /* 0x000fe400078e00ff */
[----:B------:R-:W-:Y:S02]  /*e4f0*/  IADD3 R27, R7, R27, RZ ;  /* 0x0000001b071b7210 */ /* 0x000fe40007ffe0ff */
[-C--:B------:R-:W-:Y:S02]  /*e500*/  LEA.HI.X R187, R182, R244.reuse, R35, 0x1, P0 ;  /* 0x000000f4b6bb7211 */ /* 0x080fe400000f0c23 */
[----:B------:R-:W-:Y:S02]  /*e510*/  PLOP3.LUT P0, PT, PT, PT, UP0, 0x80, 0x0 ;  /* 0x000000000000781c */ /* 0x000fe40003f0f008 */
[----:B------:R-:W1:Y:S01]  /*e520*/  MUFU.TANH R193, R193 ;  /* 0x000000c100c17308 */ /* 0x000e620000002400 */
[-C--:B------:R-:W-:Y:S02]  /*e530*/  LEA R182, P6, R6, R245.reuse, 0x1 ;  /* 0x000000f506b67211 */ /* 0x080fe400078c08ff */
[----:B------:R-:W-:Y:S02]  /*e540*/  LEA R174, P1, R176, R245, 0x1 ;  /* 0x000000f5b0ae7211 */ /* 0x000fe400078208ff */
[----:B------:R-:W-:Y:S02]  /*e550*/  IADD3 R23, R177, R23, RZ ;  /* 0x00000017b1177210 */ /* 0x000fe40007ffe0ff */
[-C--:B------:R-:W-:Y:S02]  /*e560*/  LEA.HI.X R183, R6, R244.reuse, R27, 0x1, P6 ;  /* 0x000000f406b77211 */ /* 0x080fe400030f0c1b */
[----:B------:R-:W-:Y:S01]  /*e570*/  LEA.HI.X R175, R176, R244, R23, 0x1, P1 ;  /* 0x000000f4b0af7211 */ /* 0x000fe200008f0c17 */
        /* <DEDUP_REMOVED lines=16> */
[----:B------:R-:W1:Y:S02]  /*e680*/  MUFU.TANH R30, R30 ;  /* 0x0000001e001e7308 */ /* 0x000e640000002400 */
[----:B-12345:R-:W-:-:S05]  /*e690*/  @P0 BRA `(.L_x_1175) ;  /* 0xffffdc0000000947 */ /* 0x03efca000383ffff */
.L_x_1174:
[----:B------:R-:W-:Y:S01]  /*e6a0*/  MOV R4, UR6 ;  /* 0x0000000600047c02 */ /* 0x000fe20008000f00 */
[----:B------:R-:W-:Y:S02]  /*e6b0*/  UISETP.GT.AND UP0, UPT, UR6, UR9, UPT ;  /* 0x000000090600728c */ /* 0x000fe4000bf04270 */
[----:B------:R-:W-:Y:S01]  /*e6c0*/  UIADD3 UR14, UR14, 0x1, URZ ;  /* 0x000000010e0e7890 */ /* 0x000fe2000fffe03f */
[----:B------:R-:W-:Y:S01]  /*e6d0*/  LEA R4, R4, R239, 0x6 ;  /* 0x000000ef04047211 */ /* 0x000fe200078e30ff */
[----:B------:R-:W-:Y:S03]  /*e6e0*/  UMOV UR27, UR6 ;  /* 0x00000006001b7c82 */ /* 0x000fe60008000000 */
[C---:B------:R-:W-:Y:S02]  /*e6f0*/  IADD3 R8, R4.reuse, 0x1, RZ ;  /* 0x0000000104087810 */ /* 0x040fe40007ffe0ff */
[CC--:B------:R-:W-:Y:S02]  /*e700*/  ISETP.GE.AND P1, PT, R4.reuse, R238.reuse, PT ;  /* 0x000000ee0400720c */ /* 0x0c0fe40003f26270 */
[----:B------:R-:W-:Y:S02]  /*e710*/  IADD3 R27, R4, 0x8, RZ ;  /* 0x00000008041b7810 */ /* 0x000fe40007ffe0ff */
[-C--:B------:R-:W-:Y:S02]  /*e720*/  ISETP.GE.AND P6, PT, R8, R238.reuse, PT ;  /* 0x000000ee0800720c */ /* 0x080fe40003fc6270 */
[CC--:B------:R-:W-:Y:S02]  /*e730*/  ISETP.GE.OR P1, PT, R4.reuse, R237.reuse, !P1 ;  /* 0x000000ed0400720c */ /* 0x0c0fe40004f26670 */
[----:B------:R-:W-:Y:S02]  /*e740*/  IADD3 R35, R4, 0x10, RZ ;  /* 0x0000001004237810 */ /* 0x000fe40007ffe0ff */
[-C--:B------:R-:W-:Y:S02]  /*e750*/  ISETP.GE.OR P6, PT, R8, R237.reuse, !P6 ;  /* 0x000000ed0800720c */ /* 0x080fe400077c6670 */
[----:B------:R-:W-:Y:S02]  /*e760*/  FSEL R7, R246, -INF , !P1 ;  /* 0xff800000f6077808 */ /* 0x000fe40004800000 */
[-C--:B------:R-:W-:Y:S02]  /*e770*/  ISETP.GE.AND P1, PT, R27, R238.reuse, PT ;  /* 0x000000ee1b00720c */ /* 0x080fe40003f26270 */
[----:B------:R-:W-:Y:S02]  /*e780*/  FSEL R20, R250, -INF , !P6 ;  /* 0xff800000fa147808 */ /* 0x000fe40007000000 */
[----:B------:R-:W-:Y:S02]  /*e790*/  ISETP.GE.AND P6, PT, R35, R238, PT ;  /* 0x000000ee2300720c */ /* 0x000fe40003fc6270 */
[-C--:B------:R-:W-:Y:S02]  /*e7a0*/  ISETP.GE.OR P1, PT, R27, R237.reuse, !P1 ;  /* 0x000000ed1b00720c */ /* 0x080fe40004f26670 */
[----:B------:R-:W-:Y:S02]  /*e7b0*/  IADD3 R28, R4, 0x18, RZ ;  /* 0x00000018041c7810 */ /* 0x000fe40007ffe0ff */
[----:B------:R-:W-:Y:S02]  /*e7c0*/  ISETP.GE.OR P6, PT, R35, R237, !P6 ;  /* 0x000000ed2300720c */ /* 0x000fe400077c6670 */
[----:B------:R-:W-:Y:S02]  /*e7d0*/  FSEL R16, R190, -INF , !P1 ;  /* 0xff800000be107808 */ /* 0x000fe40004800000 */
[----:B------:R-:W-:Y:S02]  /*e7e0*/  ISETP.GE.AND P1, PT, R8, R236, PT ;  /* 0x000000ec0800720c */ /* 0x000fe40003f26270 */
[----:B-1----:R-:W-:Y:S02]  /*e7f0*/  FSEL R187, R194, -INF , !P6 ;  /* 0xff800000c2bb7808 */ /* 0x002fe40007000000 */
[----:B------:R-:W-:Y:S02]  /*e800*/  ISETP.GE.AND P6, PT, R28, R238, PT ;  /* 0x000000ee1c00720c */ /* 0x000fe40003fc6270 */
[----:B------:R-:W-:Y:S02]  /*e810*/  ISETP.GE.OR P1, PT, R8, R231, !P1 ;  /* 0x000000e70800720c */ /* 0x000fe40004f26670 */
[----:B------:R-:W-:Y:S02]  /*e820*/  IADD3 R8, R4, 0x20, RZ ;  /* 0x0000002004087810 */ /* 0x000fe40007ffe0ff */
[-C--:B------:R-:W-:Y:S02]  /*e830*/  ISETP.GE.OR P6, PT, R28, R237.reuse, !P6 ;  /* 0x000000ed1c00720c */ /* 0x080fe400077c6670 */
[----:B------:R-:W-:Y:S02]  /*e840*/  FSEL R23, R3, -INF , !P1 ;  /* 0xff80000003177808 */ /* 0x000fe40004800000 */
[----:B------:R-:W-:Y:S02]  /*e850*/  ISETP.GE.AND P0, PT, R4, R236, PT ;  /* 0x000000ec0400720c */ /* 0x000fe40003f06270 */
[----:B------:R-:W-:Y:S02]  /*e860*/  ISETP.GE.AND P1, PT, R8, R238, PT ;  /* 0x000000ee0800720c */ /* 0x000fe40003f26270 */
[C---:B------:R-:W-:Y:S02]  /*e870*/  IADD3 R32, R4.reuse, 0x21, RZ ;  /* 0x0000002104207810 */ /* 0x040fe40007ffe0ff */
[----:B------:R-:W-:Y:S02]  /*e880*/  IADD3 R164, R4, 0x9, RZ ;  /* 0x0000000904a47810 */ /* 0x000fe40007ffe0ff */
[----:B------:R-:W-:Y:S02]  /*e890*/  FSEL R189, R195, -INF , !P6 ;  /* 0xff800000c3bd7808 */ /* 0x000fe40007000000 */
[C---:B------:R-:W-:Y:S02]  /*e8a0*/  ISETP.GE.AND P6, PT, R27.reuse, R236, PT ;  /* 0x000000ec1b00720c */ /* 0x040fe40003fc6270 */
[----:B------:R-:W-:Y:S02]  /*e8b0*/  ISETP.GE.OR P1, PT, R8, R237, !P1 ;  /* 0x000000ed0800720c */ /* 0x000fe40004f26670 */
[-C--:B------:R-:W-:Y:S02]  /*e8c0*/  ISETP.GE.OR P0, PT, R4, R231.reuse, !P0 ;  /* 0x000000e70400720c */ /* 0x080fe40004706670 */
[----:B------:R-:W-:Y:S02]  /*e8d0*/  ISETP.GE.OR P6, PT, R27, R231, !P6 ;  /* 0x000000e71b00720c */ /* 0x000fe400077c6670 */
[----:B------:R-:W-:Y:S02]  /*e8e0*/  FSEL R5, R252, -INF , !P0 ;  /* 0xff800000fc057808 */ /* 0x000fe40004000000 */
[----:B------:R-:W-:Y:S02]  /*e8f0*/  FSEL R252, R18, -INF , !P1 ;  /* 0xff80000012fc7808 */ /* 0x000fe40004800000 */
[-C--:B------:R-:W-:Y:S02]  /*e900*/  ISETP.GE.AND P1, PT, R32, R238.reuse, PT ;  /* 0x000000ee2000720c */ /* 0x080fe40003f26270 */
[----:B------:R-:W-:Y:S02]  /*e910*/  ISETP.GE.AND P0, PT, R164, R238, PT ;  /* 0x000000eea400720c */ /* 0x000fe40003f06270 */
[----:B------:R-:W-:Y:S02]  /*e920*/  FSEL R27, R10, -INF , !P6 ;  /* 0xff8000000a1b7808 */ /* 0x000fe40007000000 */
[-C--:B------:R-:W-:Y:S02]  /*e930*/  ISETP.GE.OR P0, PT, R164, R237.reuse, !P0 ;  /* 0x000000eda400720c */ /* 0x080fe40004706670 */
[----:B------:R-:W-:Y:S02]  /*e940*/  ISETP.GE.AND P6, PT, R35, R236, PT ;  /* 0x000000ec2300720c */ /* 0x000fe40003fc6270 */
[----:B------:R-:W-:Y:S02]  /*e950*/  ISETP.GE.OR P1, PT, R32, R237, !P1 ;  /* 0x000000ed2000720c */ /* 0x000fe40004f26670 */
[----:B------:R-:W-:Y:S02]  /*e960*/  IADD3 R6, R4, 0x11, RZ ;  /* 0x0000001104067810 */ /* 0x000fe40007ffe0ff */
[----:B------:R-:W-:Y:S02]  /*e970*/  FSEL R12, R191, -INF , !P0 ;  /* 0xff800000bf0c7808 */ /* 0x000fe40004000000 */
[----:B------:R-:W-:Y:S02]  /*e980*/  ISETP.GE.OR P6, PT, R35, R231, !P6 ;  /* 0x000000e72300720c */ /* 0x000fe400077c6670 */
[----:B------:R-:W-:Y:S02]  /*e990*/  FSEL R250, R198, -INF , !P1 ;  /* 0xff800000c6fa7808 */ /* 0x000fe40004800000 */
[C---:B------:R-:W-:Y:S02]  /*e9a0*/  ISETP.GE.AND P0, PT, R6.reuse, R238, PT ;  /* 0x000000ee0600720c */ /* 0x040fe40003f06270 */
[----:B------:R-:W-:Y:S02]  /*e9b0*/  ISETP.GE.AND P1, PT, R6, R236, PT ;  /* 0x000000ec0600720c */ /* 0x000fe40003f26270 */
[----:B------:R-:W-:Y:S02]  /*e9c0*/  IADD3 R24, R4, 0x19, RZ ;  /* 0x0000001904187810 */ /* 0x000fe40007ffe0ff */
[----:B------:R-:W-:Y:S02]  /*e9d0*/  FSEL R191, R13, -INF , !P6 ;  /* 0xff8000000dbf7808 */ /* 0x000fe40007000000 */
[----:B------:R-:W-:Y:S02]  /*e9e0*/  FMNMX.FTZ R13, R7, R2, !PT ;  /* 0x00000002070d7209 */ /* 0x000fe40007810000 */
[C---:B------:R-:W-:Y:S02]  /*e9f0*/  ISETP.GE.OR P0, PT, R6.reuse, R237, !P0 ;  /* 0x000000ed0600720c */ /* 0x040fe40004706670 */
[----:B------:R-:W-:Y:S02]  /*ea00*/  ISETP.GE.OR P1, PT, R6, R231, !P1 ;  /* 0x000000e70600720c */ /* 0x000fe40004f26670 */
[----:B------:R-:W-:Y:S02]  /*ea10*/  FSEL R188, R193, -INF , !P0 ;  /* 0xff800000c1bc7808 */ /* 0x000fe40004000000 */
[----:B------:R-:W-:Y:S02]  /*ea20*/  ISETP.GE.AND P0, PT, R24, R238, PT ;  /* 0x000000ee1800720c */ /* 0x000fe40003f06270 */
[----:B------:R-:W-:Y:S02]  /*ea30*/  FSEL R192, R11, -INF , !P1 ;  /* 0xff8000000bc07808 */ /* 0x000fe40004800000 */
[----:B------:R-:W-:Y:S02]  /*ea40*/  FMNMX.FTZ R11, R20, R13, !PT ;  /* 0x0000000d140b7209 */ /* 0x000fe40007810000 */
[----:B------:R-:W-:Y:S02]  /*ea50*/  ISETP.GE.OR P0, PT, R24, R237, !P0 ;  /* 0x000000ed1800720c */ /* 0x000fe40004706670 */
[----:B------:R-:W-:Y:S02]  /*ea60*/  FMNMX.FTZ R11, R16, R11, !PT ;  /* 0x0000000b100b7209 */ /* 0x000fe40007810000 */
[----:B------:R-:W-:Y:S02]  /*ea70*/  FSEL R190, R197, -INF , !P0 ;  /* 0xff800000c5be7808 */ /* 0x000fe40004000000 */
[----:B------:R-:W-:Y:S02]  /*ea80*/  FMNMX.FTZ R18, R12, R11, !PT ;  /* 0x0000000b0c127209 */ /* 0x000fe40007810000 */
[-C--:B------:R-:W-:Y:S02]  /*ea90*/  ISETP.GE.AND P0, PT, R164, R236.reuse, PT ;  /* 0x000000eca400720c */ /* 0x080fe40003f06270 */
[-C--:B------:R-:W-:Y:S02]  /*eaa0*/  ISETP.GE.AND P6, PT, R28, R236.reuse, PT ;  /* 0x000000ec1c00720c */ /* 0x080fe40003fc6270 */
[----:B------:R-:W-:Y:S02]  /*eab0*/  ISETP.GE.AND P1, PT, R24, R236, PT ;  /* 0x000000ec1800720c */ /* 0x000fe40003f26270 */
[-C--:B------:R-:W-:Y:S02]  /*eac0*/  ISETP.GE.OR P0, PT, R164, R231.reuse, !P0 ;  /* 0x000000e7a400720c */ /* 0x080fe40004706670 */
[----:B------:R-:W-:Y:S02]  /*ead0*/  IADD3 R10, R4, 0x28, RZ ;  /* 0x00000028040a7810 */ /* 0x000fe40007ffe0ff */
[----:B------:R-:W-:Y:S02]  /*eae0*/  FMNMX.FTZ R11, R187, R18, !PT ;  /* 0x00000012bb0b7209 */ /* 0x000fe40007810000 */
[-C--:B------:R-:W-:Y:S02]  /*eaf0*/  ISETP.GE.OR P6, PT, R28, R231.reuse, !P6 ;  /* 0x000000e71c00720c */ /* 0x080fe400077c6670 */
[----:B------:R-:W-:Y:S02]  /*eb00*/  ISETP.GE.OR P1, PT, R24, R231, !P1 ;  /* 0x000000e71800720c */ /* 0x000fe40004f26670 */
[----:B------:R-:W-:Y:S02]  /*eb10*/  FSEL R9, R9, -INF , !P0 ;  /* 0xff80000009097808 */ /* 0x000fe40004000000 */
[----:B------:R-:W-:Y:S02]  /*eb20*/  FMNMX.FTZ R18, R188, R11, !PT ;  /* 0x0000000bbc127209 */ /* 0x000fe40007810000 */
[----:B------:R-:W-:Y:S02]  /*eb30*/  ISETP.GE.AND P0, PT, R10, R238, PT ;  /* 0x000000ee0a00720c */ /* 0x000fe40003f06270 */
[----:B------:R-:W-:Y:S02]  /*eb40*/  FSEL R194, R14, -INF , !P1 ;  /* 0xff8000000ec27808 */ /* 0x000fe40004800000 */
[----:B------:R-:W-:Y:S02]  /*eb50*/  FMNMX.FTZ R14, R5, R0, !PT ;  /* 0x00000000050e7209 */ /* 0x000fe40007810000 */
[----:B------:R-:W-:Y:S02]  /*eb60*/  FSEL R193, R15, -INF , !P6 ;  /* 0xff8000000fc17808 */ /* 0x000fe40007000000 */
[----:B------:R-:W-:Y:S02]  /*eb70*/  ISETP.GE.AND P6, PT, R8, R236, PT ;  /* 0x000000ec0800720c */ /* 0x000fe40003fc6270 */
[----:B------:R-:W-:Y:S02]  /*eb80*/  IADD3 R3, R4, 0x29, RZ ;  /* 0x0000002904037810 */ /* 0x000fe40007ffe0ff */
[----:B------:R-:W-:Y:S02]  /*eb90*/  FMNMX.FTZ R13, R189, R18, !PT ;  /* 0x00000012bd0d7209 */ /* 0x000fe40007810000 */
[----:B------:R-:W-:Y:S02]  /*eba0*/  ISETP.GE.OR P0, PT, R10, R237, !P0 ;  /* 0x000000ed0a00720c */ /* 0x000fe40004706670 */
[----:B------:R-:W-:Y:S02]  /*ebb0*/  FMNMX.FTZ R14, R23, R14, !PT ;  /* 0x0000000e170e7209 */ /* 0x000fe40007810000 */
[----:B------:R-:W-:Y:S02]  /*ebc0*/  ISETP.GE.OR P6, PT, R8, R231, !P6 ;  /* 0x000000e70800720c */ /* 0x000fe400077c6670 */
[----:B------:R-:W-:Y:S02]  /*ebd0*/  IADD3 R8, R4, 0x31, RZ ;  /* 0x0000003104087810 */ /* 0x000fe40007ffe0ff */
[----:B------:R-:W-:Y:S02]  /*ebe0*/  FSEL R246, R173, -INF , !P0 ;  /* 0xff800000adf67808 */ /* 0x000fe40004000000 */
[----:B------:R-:W-:Y:S02]  /*ebf0*/  ISETP.GE.AND P0, PT, R3, R238, PT ;  /* 0x000000ee0300720c */ /* 0x000fe40003f06270 */
[----:B------:R-:W-:Y:S02]  /*ec00*/  FMNMX.FTZ R13, R190, R13, !PT ;  /* 0x0000000dbe0d7209 */ /* 0x000fe40007810000 */
[----:B------:R-:W-:Y:S02]  /*ec10*/  FMNMX.FTZ R14, R27, R14, !PT ;  /* 0x0000000e1b0e7209 */ /* 0x000fe40007810000 */
[----:B------:R-:W-:Y:S02]  /*ec20*/  ISETP.GE.AND P1, PT, R8, R238, PT ;  /* 0x000000ee0800720c */ /* 0x000fe40003f26270 */
[----:B------:R-:W-:Y:S02]  /*ec30*/  ISETP.GE.OR P0, PT, R3, R237, !P0 ;  /* 0x000000ed0300720c */ /* 0x000fe40004706670 */
[----:B------:R-:W-:Y:S02]  /*ec40*/  FMNMX.FTZ R13, R252, R13, !PT ;  /* 0x0000000dfc0d7209 */ /* 0x000fe40007810000 */
[----:B------:R-:W-:Y:S02]  /*ec50*/  IADD3 R6, R4, 0x30, RZ ;  /* 0x0000003004067810 */ /* 0x000fe40007ffe0ff */
[----:B------:R-:W-:Y:S02]  /*ec60*/  FMNMX.FTZ R14, R9, R14, !PT ;  /* 0x0000000e090e7209 */ /* 0x000fe40007810000 */
[----:B------:R-:W-:Y:S02]  /*ec70*/  ISETP.GE.OR P1, PT, R8, R237, !P1 ;  /* 0x000000ed0800720c */ /* 0x000fe40004f26670 */
[----:B------:R-:W-:Y:S02]  /*ec80*/  FSEL R198, R22, -INF , !P0 ;  /* 0xff80000016c67808 */ /* 0x000fe40004000000 */
[----:B------:R-:W-:Y:S02]  /*ec90*/  FMNMX.FTZ R15, R250, R13, !PT ;  /* 0x0000000dfa0f7209 */ /* 0x000fe40007810000 */
[----:B------:R-:W-:Y:S02]  /*eca0*/  IADD3 R11, R4, 0x38, RZ ;  /* 0x00000038040b7810 */ /* 0x000fe40007ffe0ff */
[----:B------:R-:W-:Y:S02]  /*ecb0*/  ISETP.GE.AND P0, PT, R6, R238, PT ;  /* 0x000000ee0600720c */ /* 0x000fe40003f06270 */
[----:B------:R-:W-:Y:S02]  /*ecc0*/  FMNMX.FTZ R13, R191, R14, !PT ;  /* 0x0000000ebf0d7209 */ /* 0x000fe40007810000 */
[----:B------:R-:W-:Y:S02]  /*ecd0*/  FSEL R178, R178, -INF , !P1 ;  /* 0xff800000b2b27808 */ /* 0x000fe40004800000 */
[----:B------:R-:W-:Y:S02]  /*ece0*/  ISETP.GE.AND P1, PT, R10, R236, PT ;  /* 0x000000ec0a00720c */ /* 0x000fe40003f26270 */
[----:B------:R-:W-:Y:S02]  /*ecf0*/  FSEL R196, R17, -INF , !P6 ;  /* 0xff80000011c47808 */ /* 0x000fe40007000000 */
[----:B------:R-:W-:Y:S02]  /*ed00*/  ISETP.GE.OR P0, PT, R6, R237, !P0 ;  /* 0x000000ed0600720c */ /* 0x000fe40004706670 */
[----:B------:R-:W-:Y:S02]  /*ed10*/  ISETP.GE.AND P6, PT, R11, R238, PT ;  /* 0x000000ee0b00720c */ /* 0x000fe40003fc6270 */
[----:B------:R-:W-:Y:S02]  /*ed20*/  FMNMX.FTZ R15, R246, R15, !PT ;  /* 0x0000000ff60f7209 */ /* 0x000fe40007810000 */
[----:B------:R-:W-:Y:S02]  /*ed30*/  ISETP.GE.OR P1, PT, R10, R231, !P1 ;  /* 0x000000e70a00720c */ /* 0x000fe40004f26670 */
[----:B------:R-:W-:Y:S02]  /*ed40*/  FMNMX.FTZ R10, R192, R13, !PT ;  /* 0x0000000dc00a7209 */ /* 0x000fe40007810000 */
[----:B------:R-:W-:Y:S02]  /*ed50*/  FSEL R186, R25, -INF , !P0 ;  /* 0xff80000019ba7808 */ /* 0x000fe40004000000 */
[----:B------:R-:W-:Y:S02]  /*ed60*/  ISETP.GE.OR P6, PT, R11, R237, !P6 ;  /* 0x000000ed0b00720c */ /* 0x000fe400077c6670 */
[----:B------:R-:W-:Y:S02]  /*ed70*/  IADD3 R4, R4, 0x39, RZ ;  /* 0x0000003904047810 */ /* 0x000fe40007ffe0ff */
[----:B------:R-:W-:Y:S02]  /*ed80*/  FMNMX.FTZ R15, R198, R15, !PT ;  /* 0x0000000fc60f7209 */ /* 0x000fe40007810000 */
[----:B------:R-:W-:Y:S02]  /*ed90*/  ISETP.GE.AND P0, PT, R32, R236, PT ;  /* 0x000000ec2000720c */ /* 0x000fe40003f06270 */
[----:B------:R-:W-:Y:S02]  /*eda0*/  FMNMX.FTZ R13, R193, R10, !PT ;  /* 0x0000000ac10d7209 */ /* 0x000fe40007810000 */
[----:B------:R-:W-:Y:S02]  /*edb0*/  FSEL R176, R34, -INF , !P6 ;  /* 0xff80000022b07808 */ /* 0x000fe40007000000 */
[----:B------:R-:W-:Y:S02]  /*edc0*/  ISETP.GE.AND P6, PT, R4, R238, PT ;  /* 0x000000ee0400720c */ /* 0x000fe40003fc6270 */
[----:B------:R-:W-:Y:S02]  /*edd0*/  FMNMX.FTZ R15, R186, R15, !PT ;  /* 0x0000000fba0f7209 */ /* 0x000fe40007810000 */
[----:B------:R-:W-:Y:S02]  /*ede0*/  FMNMX.FTZ R13, R194, R13, !PT ;  /* 0x0000000dc20d7209 */ /* 0x000fe40007810000 */
[----:B------:R-:W-:Y:S02]  /*edf0*/  ISETP.GE.OR P0, PT, R32, R231, !P0 ;  /* 0x000000e72000720c */ /* 0x000fe40004706670 */
[----:B------:R-:W-:Y:S02]  /*ee00*/  ISETP.GE.OR P6, PT, R4, R237, !P6 ;  /* 0x000000ed0400720c */ /* 0x000fe400077c6670 */
[----:B------:R-:W-:Y:S02]  /*ee10*/  FMNMX.FTZ R15, R178, R15, !PT ;  /* 0x0000000fb20f7209 */ /* 0x000fe40007810000 */
[----:B------:R-:W-:Y:S02]  /*ee20*/  FMNMX.FTZ R10, R196, R13, !PT ;  /* 0x0000000dc40a7209 */ /* 0x000fe40007810000 */
[----:B------:R-:W-:Y:S02]  /*ee30*/  FSEL R199, R199, -INF , !P0 ;  /* 0xff800000c7c77808 */ /* 0x000fe40004000000 */
[----:B------:R-:W-:Y:S02]  /*ee40*/  FSEL R174, R33, -INF , !P6 ;  /* 0xff80000021ae7808 */ /* 0x000fe40007000000 */
[----:B------:R-:W-:Y:S02]  /*ee50*/  FMNMX.FTZ R15, R176, R15, !PT ;  /* 0x0000000fb00f7209 */ /* 0x000fe40007810000 */
[-C--:B------:R-:W-:Y:S02]  /*ee60*/  ISETP.GE.AND P0, PT, R3, R236.reuse, PT ;  /* 0x000000ec0300720c */ /* 0x080fe40003f06270 */
[----:B------:R-:W-:Y:S02]  /*ee70*/  FSEL R197, R21, -INF , !P1 ;  /* 0xff80000015c57808 */ /* 0x000fe40004800000 */
[----:B------:R-:W-:Y:S02]  /*ee80*/  ISETP.GE.AND P6, PT, R6, R236, PT ;  /* 0x000000ec0600720c */ /* 0x000fe40003fc6270 */
[----:B------:R-:W-:Y:S02]  /*ee90*/  FMNMX.FTZ R10, R199, R10, !PT ;  /* 0x0000000ac70a7209 */ /* 0x000fe40007810000 */
[----:B------:R-:W-:Y:S02]  /*eea0*/  ISETP.GE.OR P0, PT, R3, R231, !P0 ;  /* 0x000000e70300720c */ /* 0x000fe40004706670 */
[----:B------:R-:W-:Y:S02]  /*eeb0*/  FMNMX.FTZ R3, R174, R15, !PT ;  /* 0x0000000fae037209 */ /* 0x000fe40007810000 */
[-C--:B------:R-:W-:Y:S02]  /*eec0*/  ISETP.GE.OR P6, PT, R6, R231.reuse, !P6 ;  /* 0x000000e70600720c */ /* 0x080fe400077c6670 */
[----:B------:R-:W-:Y:S02]  /*eed0*/  FMNMX.FTZ R6, R197, R10, !PT ;  /* 0x0000000ac5067209 */ /* 0x000fe40007810000 */
[----:B------:R-:W1:Y:S01]  /*eee0*/  SHFL.BFLY PT, R10, R3, 0x2, 0x1f ;  /* 0x0c401f00030a7f89 */ /* 0x000e6200000e0000 */
[----:B------:R-:W-:Y:S02]  /*eef0*/  FSEL R195, R19, -INF , !P0 ;  /* 0xff80000013c37808 */ /* 0x000fe40004000000 */
[CC--:B------:R-:W-:Y:S02]  /*ef00*/  ISETP.GE.AND P1, PT, R8.reuse, R236.reuse, PT ;  /* 0x000000ec0800720c */ /* 0x0c0fe40003f26270 */
[----:B------:R-:W-:Y:S02]  /*ef10*/  FSEL R177, R29, -INF , !P6 ;  /* 0xff8000001db17808 */ /* 0x000fe40007000000 */
[----:B------:R-:W-:Y:S02]  /*ef20*/  ISETP.GE.AND P0, PT, R11, R236, PT ;  /* 0x000000ec0b00720c */ /* 0x000fe40003f06270 */
[-C--:B------:R-:W-:Y:S02]  /*ef30*/  ISETP.GE.OR P1, PT, R8, R231.reuse, !P1 ;  /* 0x000000e70800720c */ /* 0x080fe40004f26670 */
[----:B------:R-:W-:Y:S02]  /*ef40*/  FMNMX.FTZ R6, R195, R6, !PT ;  /* 0x00000006c3067209 */ /* 0x000fe40007810000 */
[-C--:B------:R-:W-:Y:S02]  /*ef50*/  ISETP.GE.OR P6, PT, R11, R231.reuse, !P0 ;  /* 0x000000e70b00720c */ /* 0x080fe400047c6670 */
[----:B------:R-:W-:Y:S02]  /*ef60*/  FSEL R175, R26, -INF , !P1 ;  /* 0xff8000001aaf7808 */ /* 0x000fe40004800000 */
[----:B------:R-:W-:Y:S02]  /*ef70*/  FMNMX.FTZ R8, R177, R6, !PT ;  /* 0x00000006b1087209 */ /* 0x000fe40007810000 */
[C---:B------:R-:W-:Y:S02]  /*ef80*/  ISETP.GE.AND P0, PT, R4.reuse, R236, PT ;  /* 0x000000ec0400720c */ /* 0x040fe40003f06270 */
[----:B------:R-:W-:Y:S02]  /*ef90*/  FSEL R173, R31, -INF , !P6 ;  /* 0xff8000001fad7808 */ /* 0x000fe40007000000 */
[----:B------:R-:W-:Y:S02]  /*efa0*/  ISETP.GE.OR P0, PT, R4, R231, !P0 ;  /* 0x000000e70400720c */ /* 0x000fe40004706670 */
[----:B------:R-:W-:Y:S02]  /*efb0*/  FMNMX.FTZ R8, R175, R8, !PT ;  /* 0x00000008af087209 */ /* 0x000fe40007810000 */
[----:B------:R-:W-:Y:S02]  /*efc0*/  FSEL R165, R30, -INF , !P0 ;  /* 0xff8000001ea57808 */ /* 0x000fe40004000000 */
[----:B------:R-:W-:Y:S01]  /*efd0*/  FMNMX.FTZ R8, R173, R8, !PT ;  /* 0x00000008ad087209 */ /* 0x000fe20007810000 */
[----:B------:R-:W-:Y:S03]  /*efe0*/  LDSM.16.MT88.4 R28, [R217+0x10000] ;  /* 0x01000000d91c783b */ /* 0x000fe60000004200 */
[----:B------:R-:W-:Y:S02]  /*eff0*/  FMNMX.FTZ R6, R165, R8, !PT ;  /* 0x00000008a5067209 */ /* 0x000fe40007810000 */
[----:B-1----:R-:W-:Y:S03]  /*f000*/  FMNMX.FTZ R11, R3, R10, !PT ;  /* 0x0000000a030b7209 */ /* 0x002fe60007810000 */
[----:B------:R-:W1:Y:S08]  /*f010*/  SHFL.BFLY PT, R3, R6, 0x2, 0x1f ;  /* 0x0c401f0006037f89 */ /* 0x000e7000000e0000 */
[----:B------:R-:W2:Y:S01]  /*f020*/  SHFL.BFLY PT, R164, R11, 0x1, 0x1f ;  /* 0x0c201f000ba47f89 */ /* 0x000ea200000e0000 */
[----:B-1----:R-:W-:Y:S07]  /*f030*/  FMNMX.FTZ R4, R6, R3, !PT ;  /* 0x0000000306047209 */ /* 0x002fee0007810000 */
[----:B------:R-:W1:Y:S01]  /*f040*/  SHFL.BFLY PT, R3, R4, 0x1, 0x1f ;  /* 0x0c201f0004037f89 */ /* 0x000e6200000e0000 */
[----:B--2---:R-:W-:Y:S04]  /*f050*/  FMNMX.FTZ R164, R11, R164, !PT ;  /* 0x000000a40ba47209 */ /* 0x004fe80007810000 */
[C---:B------:R-:W-:Y:S01]  /*f060*/  FSETP.NEU.FTZ.AND P1, PT, R164.reuse, -INF , PT ;  /* 0xff800000a400780b */ /* 0x040fe20003f3d000 */
[----:B------:R-:W-:Y:S05]  /*f070*/  FMUL.FTZ R179, R164, c[0x0][0x23c] ;  /* 0x00008f00a4b37a20 */ /* 0x000fea0000410000 */
[----:B------:R-:W-:Y:S05]  /*f080*/  FSEL R179, R179, RZ, P1 ;  /* 0x000000ffb3b37208 */ /* 0x000fea0000800000 */
[--C-:B------:R-:W-:Y:S02]  /*f090*/  FFMA.FTZ R183, R12, c[0x0][0x23c], -R179.reuse ;  /* 0x00008f000cb77a23 */ /* 0x100fe400000108b3 */
[----:B------:R-:W2:Y:S01]  /*f0a0*/  LDSM.16.MT88.4 R12, [R220+0x10000] ;  /* 0x01000000dc0c783b */ /* 0x000ea20000004200 */
[--C-:B------:R-:W-:Y:S02]  /*f0b0*/  FFMA.FTZ R166, R20, c[0x0][0x23c], -R179.reuse ;  /* 0x00008f0014a67a23 */ /* 0x100fe400000108b3 */
[--C-:B------:R-:W-:Y:S01]  /*f0c0*/  FFMA.FTZ R185, R7, c[0x0][0x23c], -R179.reuse ;  /* 0x00008f0007b97a23 */ /* 0x100fe200000108b3 */
[----:B-1----:R-:W-:Y:S01]  /*f0d0*/  FMNMX.FTZ R3, R4, R3, !PT ;  /* 0x0000000304037209 */ /* 0x002fe20007810000 */
[--C-:B------:R-:W-:Y:S01]  /*f0e0*/  FFMA.FTZ R184, R16, c[0x0][0x23c], -R179.reuse ;  /* 0x00008f0010b87a23 */ /* 0x100fe200000108b3 */
        /* <DEDUP_REMOVED lines=9> */
[--C-:B------:R-:W-:Y:S02]  /*f180*/  FFMA.FTZ R189, R189, c[0x0][0x23c], -R179.reuse ;  /* 0x00008f00bdbd7a23 */ /* 0x100fe400000108b3 */
[--C-:B------:R-:W-:Y:S01]  /*f190*/  FFMA.FTZ R182, R5, c[0x0][0x23c], -R172.reuse ;  /* 0x00008f0005b67a23 */ /* 0x100fe200000108ac */
[----:B------:R-:W-:Y:S01]  /*f1a0*/  FSEL R5, R164, RZ, P1 ;  /* 0x000000ffa4057208 */ /* 0x000fe20000800000 */
[--C-:B------:R-:W-:Y:S02]  /*f1b0*/  FFMA.FTZ R181, R23, c[0x0][0x23c], -R172.reuse ;  /* 0x00008f0017b57a23 */ /* 0x100fe400000108ac */
[----:B------:R-:W-:Y:S01]  /*f1c0*/  FFMA.FTZ R180, R27, c[0x0][0x23c], -R172 ;  /* 0x00008f001bb47a23 */ /* 0x000fe200000108ac */
[----:B------:R-:W1:Y:S01]  /*f1d0*/  LDSM.16.MT88.4 R20, [R218+0x10000] ;  /* 0x01000000da14783b */ /* 0x000e620000004200 */
[----:B------:R-:W-:Y:S01]  /*f1e0*/  FADD.FTZ R4, -R5, R2 ;  /* 0x0000000205047221 */ /* 0x000fe20000010100 */
[----:B------:R-:W-:Y:S01]  /*f1f0*/  FSEL R5, R3, RZ, P0 ;  /* 0x000000ff03057208 */ /* 0x000fe20000000000 */
[----:B------:R-:W-:Y:S01]  /*f200*/  FFMA.FTZ R167, R9, c[0x0][0x23c], -R172 ;  /* 0x00008f0009a77a23 */ /* 0x000fe200000108ac */
[----:B------:R-:W3:Y:S01]  /*f210*/  MUFU.EX2 R166, R166 ;  /* 0x000000a600a67308 */ /* 0x000ee20000000800 */
[----:B------:R-:W-:Y:S01]  /*f220*/  FMUL.FTZ R2, R4, c[0x0][0x23c] ;  /* 0x00008f0004027a20 */ /* 0x000fe20000410000 */
[----:B------:R-:W-:Y:S01]  /*f230*/  PLOP3.LUT P0, PT, PT, PT, UP0, 0x80, 0x0 ;  /* 0x000000000000781c */ /* 0x000fe20003f0f008 */
[----:B------:R-:W-:Y:S02]  /*f240*/  FADD.FTZ R5, -R5, R0 ;  /* 0x0000000005057221 */ /* 0x000fe40000010100 */
[--C-:B------:R-:W-:Y:S02]  /*f250*/  FFMA.FTZ R177, R177, c[0x0][0x23c], -R172.reuse ;  /* 0x00008f00b1b17a23 */ /* 0x100fe400000108ac */
[----:B------:R-:W-:Y:S02]  /*f260*/  FMUL.FTZ R0, R5, c[0x0][0x23c] ;  /* 0x00008f0005007a20 */ /* 0x000fe40000410000 */
[--C-:B------:R-:W-:Y:S01]  /*f270*/  FFMA.FTZ R175, R175, c[0x0][0x23c], -R172.reuse ;  /* 0x00008f00afaf7a23 */ /* 0x100fe200000108ac */
[----:B------:R-:W4:Y:S01]  /*f280*/  MUFU.EX2 R2, R2 ;  /* 0x0000000200027308 */ /* 0x000f220000000800 */
[--C-:B------:R-:W-:Y:S02]  /*f290*/  FFMA.FTZ R173, R173, c[0x0][0x23c], -R172.reuse ;  /* 0x00008f00adad7a23 */ /* 0x100fe400000108ac */
[--C-:B------:R-:W-:Y:S02]  /*f2a0*/  FFMA.FTZ R190, R190, c[0x0][0x23c], -R179.reuse ;  /* 0x00008f00bebe7a23 */ /* 0x100fe400000108b3 */
[--C-:B------:R-:W-:Y:S02]  /*f2b0*/  FFMA.FTZ R191, R191, c[0x0][0x23c], -R172.reuse ;  /* 0x00008f00bfbf7a23 */ /* 0x100fe400000108ac */
[--C-:B------:R-:W-:Y:S02]  /*f2c0*/  FFMA.FTZ R192, R192, c[0x0][0x23c], -R172.reuse ;  /* 0x00008f00c0c07a23 */ /* 0x100fe400000108ac */
[--C-:B------:R-:W-:Y:S01]  /*f2d0*/  FFMA.FTZ R193, R193, c[0x0][0x23c], -R172.reuse ;  /* 0x00008f00c1c17a23 */ /* 0x100fe200000108ac */
[----:B------:R-:W5:Y:S01]  /*f2e0*/  MUFU.EX2 R0, R0 ;  /* 0x0000000000007308 */ /* 0x000f620000000800 */
[--C-:B------:R-:W-:Y:S02]  /*f2f0*/  FFMA.FTZ R194, R194, c[0x0][0x23c], -R172.reuse ;  /* 0x00008f00c2c27a23 */ /* 0x100fe400000108ac */
[--C-:B------:R-:W-:Y:S01]  /*f300*/  FFMA.FTZ R252, R252, c[0x0][0x23c], -R179.reuse ;  /* 0x00008f00fcfc7a23 */ /* 0x100fe200000108b3 */
[----:B---3--:R-:W-:Y:S01]  /*f310*/  F2FP.BF16.PACK_AB R168, R166, R185 ;  /* 0x000000b9a6a8723e */ /* 0x008fe200000010ff */
[--C-:B------:R-:W-:Y:S02]  /*f320*/  FFMA.FTZ R250, R250, c[0x0][0x23c], -R179.reuse ;  /* 0x00008f00fafa7a23 */ /* 0x100fe400000108b3 */
[--C-:B------:R-:W-:Y:S02]  /*f330*/  FFMA.FTZ R246, R246, c[0x0][0x23c], -R179.reuse ;  /* 0x00008f00f6f67a23 */ /* 0x100fe400000108b3 */
[--C-:B------:R-:W-:Y:S01]  /*f340*/  FFMA.FTZ R198, R198, c[0x0][0x23c], -R179.reuse ;  /* 0x00008f00c6c67a23 */ /* 0x100fe200000108b3 */
[----:B------:R-:W3:Y:S01]  /*f350*/  MUFU.EX2 R184, R184 ;  /* 0x000000b800b87308 */ /* 0x000ee20000000800 */
[--C-:B------:R-:W-:Y:S02]  /*f360*/  FFMA.FTZ R196, R196, c[0x0][0x23c], -R172.reuse ;  /* 0x00008f00c4c47a23 */ /* 0x100fe400000108ac */
[--C-:B------:R-:W-:Y:S02]  /*f370*/  FFMA.FTZ R199, R199, c[0x0][0x23c], -R172.reuse ;  /* 0x00008f00c7c77a23 */ /* 0x100fe400000108ac */
[C---:B----4-:R-:W-:Y:S02]  /*f380*/  FMUL.FTZ R4, R2.reuse, R160 ;  /* 0x000000a002047220 */ /* 0x050fe40000410000 */
[C---:B------:R-:W-:Y:S02]  /*f390*/  FMUL.FTZ R5, R2.reuse, R161 ;  /* 0x000000a102057220 */ /* 0x040fe40000410000 */
[C---:B------:R-:W-:Y:S01]  /*f3a0*/  FMUL.FTZ R8, R2.reuse, R156 ;  /* 0x0000009c02087220 */ /* 0x040fe20000410000 */
[----:B------:R-:W-:Y:S01]  /*f3b0*/  MUFU.EX2 R182, R182 ;  /* 0x000000b600b67308 */ /* 0x000fe20000000800 */
[C---:B------:R-:W-:Y:S02]  /*f3c0*/  FMUL.FTZ R9, R2.reuse, R157 ;  /* 0x0000009d02097220 */ /* 0x040fe40000410000 */
[----:B------:R-:W-:Y:S02]  /*f3d0*/  FMUL.FTZ R16, R2, R148 ;  /* 0x0000009402107220 */ /* 0x000fe40000410000 */
[C---:B-----5:R-:W-:Y:S02]  /*f3e0*/  FMUL.FTZ R6, R0.reuse, R162 ;  /* 0x000000a200067220 */ /* 0x060fe40000410000 */
[C---:B------:R-:W-:Y:S02]  /*f3f0*/  FMUL.FTZ R7, R0.reuse, R163 ;  /* 0x000000a300077220 */ /* 0x040fe40000410000 */
[C---:B------:R-:W-:Y:S01]  /*f400*/  FMUL.FTZ R10, R0.reuse, R158 ;  /* 0x0000009e000a7220 */ /* 0x040fe20000410000 */
[----:B------:R-:W4:Y:S01]  /*f410*/  MUFU.EX2 R181, R181 ;  /* 0x000000b500b57308 */ /* 0x000f220000000800 */
        /* <DEDUP_REMOVED lines=14> */
[----:B------:R-:W3:Y:S01]  /*f500*/  MUFU.EX2 R167, R167 ;  /* 0x000000a700a77308 */ /* 0x000ee20000000800 */
[C---:B------:R-:W-:Y:S01]  /*f510*/  FMUL.FTZ R34, R0.reuse, R134 ;  /* 0x0000008600227220 */ /* 0x040fe20000410000 */
[----:B------:R-:W-:Y:S01]  /*f520*/  LDSM.16.MT88.4 R140, [R216+0x12000] ;  /* 0x01200000d88c783b */ /* 0x000fe20000004200 */
[----:B------:R-:W-:Y:S01]  /*f530*/  FMUL.FTZ R35, R0, R135 ;  /* 0x0000008700237220 */ /* 0x000fe20000410000 */
[----:B----4-:R-:W-:Y:S01]  /*f540*/  F2FP.BF16.PACK_AB R169, R181, R182 ;  /* 0x000000b6b5a9723e */ /* 0x010fe200000010ff */
        /* <DEDUP_REMOVED lines=12> */
[----:B---3--:R-:W-:Y:S01]  /*f610*/  F2FP.BF16.PACK_AB R171, R167, R180 ;  /* 0x000000b4a7ab723e */ /* 0x008fe200000010ff */
[----:B------:R-:W-:Y:S02]  /*f620*/  FMUL.FTZ R45, R2, R45 ;  /* 0x0000002d022d7220 */ /* 0x000fe40000410000 */
[C---:B------:R-:W-:Y:S02]  /*f630*/  FMUL.FTZ R46, R0.reuse, R46 ;  /* 0x0000002e002e7220 */ /* 0x040fe40000410000 */
[----:B------:R-:W-:Y:S02]  /*f640*/  FMUL.FTZ R47, R0, R47 ;  /* 0x0000002f002f7220 */ /* 0x000fe40000410000 */
[C---:B--2---:R-:W-:Y:S01]  /*f650*/  HMMA.16816.F32.BF16 R4, R168.reuse, R12, R4 ;  /* 0x0000000ca804723c */ /* 0x044fe20000041804 */
        /* <DEDUP_REMOVED lines=10> */
[----:B------:R-:W2:Y:S01]  /*f700*/  LDSM.16.MT88.4 R152, [R216+0x10000] ;  /* 0x01000000d898783b */ /* 0x000ea20000004200 */
[C---:B------:R-:W-:Y:S02]  /*f710*/  FMUL.FTZ R50, R0.reuse, R50 ;  /* 0x0000003200327220 */ /* 0x040fe40000410000 */
[----:B------:R-:W-:Y:S02]  /*f720*/  FMUL.FTZ R51, R0, R51 ;  /* 0x0000003300337220 */ /* 0x000fe40000410000 */
[C---:B-1----:R-:W-:Y:S03]  /*f730*/  HMMA.16816.F32.BF16 R12, R168.reuse, R20, R12 ;  /* 0x00000014a80c723c */ /* 0x042fe6000004180c */
        /* <DEDUP_REMOVED lines=10> */
[----:B------:R-:W1:Y:S01]  /*f7e0*/  LDSM.16.MT88.4 R144, [R220+0x12000] ;  /* 0x01200000dc90783b */ /* 0x000e620000004200 */
        /* <DEDUP_REMOVED lines=17> */
[C---:B--2---:R-:W-:Y:S02]  /*f900*/  HMMA.16816.F32.BF16 R28, R168.reuse, R152, R28 ;  /* 0x00000098a81c723c */ /* 0x044fe4000004181c */
[----:B------:R-:W-:Y:S01]  /*f910*/  MUFU.EX2 R187, R187 ;  /* 0x000000bb00bb7308 */ /* 0x000fe20000000800 */
[C---:B------:R-:W-:Y:S02]  /*f920*/  FMUL.FTZ R62, R0.reuse, R62 ;  /* 0x0000003e003e7220 */ /* 0x040fe40000410000 */
[----:B------:R-:W-:Y:S02]  /*f930*/  FMUL.FTZ R63, R0, R63 ;  /* 0x0000003f003f7220 */ /* 0x000fe40000410000 */
[C---:B------:R-:W-:Y:S01]  /*f940*/  FMUL.FTZ R64, R2.reuse, R64 ;  /* 0x0000004002407220 */ /* 0x040fe20000410000 */
[C---:B------:R-:W-:Y:S01]  /*f950*/  HMMA.16816.F32.BF16 R32, R168.reuse, R154, R32 ;  /* 0x0000009aa820723c */ /* 0x040fe20000041820 */
[----:B------:R-:W-:Y:S03]  /*f960*/  LDSM.16.MT88.4 R152, [R220+0x12800] ;  /* 0x01280000dc98783b */ /* 0x000fe60000004200 */
[----:B------:R-:W-:Y:S01]  /*f970*/  FMUL.FTZ R65, R2, R65 ;  /* 0x0000004102417220 */ /* 0x000fe20000410000 */
[----:B------:R-:W2:Y:S01]  /*f980*/  MUFU.EX2 R188, R188 ;  /* 0x000000bc00bc7308 */ /* 0x000ea20000000800 */
[C---:B------:R-:W-:Y:S02]  /*f990*/  FMUL.FTZ R66, R0.reuse, R66 ;  /* 0x0000004200427220 */ /* 0x040fe40000410000 */
[C---:B-1----:R-:W-:Y:S04]  /*f9a0*/  HMMA.16816.F32.BF16 R36, R168.reuse, R144, R36 ;  /* 0x00000090a824723c */ /* 0x042fe80000041824 */
        /* <DEDUP_REMOVED lines=14> */
[----:B------:R-:W1:Y:S01]  /*fa90*/  LDSM.16.MT88.4 R136, [R220+0x14000] ;  /* 0x01400000dc88783b */ /* 0x000e620000004200 */
[----:B------:R-:W-:Y:S02]  /*faa0*/  MUFU.EX2 R191, R191 ;  /* 0x000000bf00bf7308 */ /* 0x000fe40000000800 */
[----:B------:R-:W-:Y:S02]  /*fab0*/  FMUL.FTZ R75, R0, R75 ;  /* 0x0000004b004b7220 */ /* 0x000fe40000410000 */
[C---:B------:R-:W-:Y:S02]  /*fac0*/  FMUL.FTZ R76, R2.reuse, R76 ;  /* 0x0000004c024c7220 */ /* 0x040fe40000410000 */
[C---:B------:R-:W-:Y:S04]  /*fad0*/  HMMA.16816.F32.BF16 R52, R168.reuse, R132, R52 ;  /* 0x00000084a834723c */ /* 0x040fe80000041834 */
[----:B------:R-:W-:Y:S01]  /*fae0*/  FMUL.FTZ R77, R2, R77 ;  /* 0x0000004d024d7220 */ /* 0x000fe20000410000 */
[----:B------:R-:W3:Y:S01]  /*faf0*/  MUFU.EX2 R192, R192 ;  /* 0x000000c000c07308 */ /* 0x000ee20000000800 */
[C---:B------:R-:W-:Y:S02]  /*fb00*/  FMUL.FTZ R78, R0.reuse, R78 ;  /* 0x0000004e004e7220 */ /* 0x040fe40000410000 */
[C---:B------:R-:W-:Y:S01]  /*fb10*/  HMMA.16816.F32.BF16 R56, R168.reuse, R134, R56 ;  /* 0x00000086a838723c */ /* 0x040fe20000041838 */
[----:B------:R-:W4:Y:S03]  /*fb20*/  LDSM.16.MT88.4 R132, [R218+0x14000] ;  /* 0x01400000da84783b */ /* 0x000f260000004200 */
[----:B------:R-:W-:Y:S02]  /*fb30*/  FMUL.FTZ R79, R0, R79 ;  /* 0x0000004f004f7220 */ /* 0x000fe40000410000 */
[C---:B------:R-:W-:Y:S01]  /*fb40*/  FMUL.FTZ R80, R2.reuse, R80 ;  /* 0x0000005002507220 */ /* 0x040fe20000410000 */
[----:B------:R-:W-:Y:S01]  /*fb50*/  MUFU.EX2 R193, R193 ;  /* 0x000000c100c17308 */ /* 0x000fe20000000800 */
[C---:B------:R-:W-:Y:S04]  /*fb60*/  HMMA.16816.F32.BF16 R60, R168.reuse, R140, R60 ;  /* 0x0000008ca83c723c */ /* 0x040fe8000004183c */
[----:B------:R-:W-:Y:S02]  /*fb70*/  FMUL.FTZ R81, R2, R81 ;  /* 0x0000005102517220 */ /* 0x000fe40000410000 */
[C---:B------:R-:W-:Y:S02]  /*fb80*/  FMUL.FTZ R82, R0.reuse, R82 ;  /* 0x0000005200527220 */ /* 0x040fe40000410000 */
[C---:B------:R-:W-:Y:S01]  /*fb90*/  HMMA.16816.F32.BF16 R64, R168.reuse, R142, R64 ;  /* 0x0000008ea840723c */ /* 0x040fe20000041840 */
[----:B------:R-:W5:Y:S01]  /*fba0*/  LDSM.16.MT88.4 R140, [R217+0x14000] ;  /* 0x01400000d98c783b */ /* 0x000f620000004200 */
[----:B------:R-:W2:Y:S02]  /*fbb0*/  MUFU.EX2 R194, R194 ;  /* 0x000000c200c27308 */ /* 0x000ea40000000800 */
        /* <DEDUP_REMOVED lines=18> */
[C---:B-----5:R-:W-:Y:S04]  /*fce0*/  HMMA.16816.F32.BF16 R84, R168.reuse, R140, R84 ;  /* 0x0000008ca854723c */ /* 0x060fe80000041854 */
        /* <DEDUP_REMOVED lines=41> */
[--C-:B------:R-:W-:Y:S02]  /*ff80*/  FFMA.FTZ R197, R197, c[0x0][0x23c], -R172.reuse ;  /* 0x00008f00c5c57a23 */ /* 0x100fe400000108ac */
[--C-:B------:R-:W-:Y:S03]  /*ff90*/  FFMA.FTZ R195, R195, c[0x0][0x23c], -R172.reuse ;  /* 0x00008f00c3c37a23 */ /* 0x100fe600000108ac */
[C---:B------:R-:W-:Y:S01]  /*ffa0*/  HMMA.16816.F32.BF16 R120, R168.reuse, R138, R120 ;  /* 0x0000008aa878723c */ /* 0x040fe20000041878 */
[----:B------:R-:W1:Y:S01]  /*ffb0*/  LDSM.16.MT88.4 R136, [R216+0x10800] ;  /* 0x01080000d888783b */ /* 0x000e620000004200 */
[----:B------:R-:W-:Y:S01]  /*ffc0*/  MUFU.EX2 R197, R197 ;  /* 0x000000c500c57308 */ /* 0x000fe20000000800 */
[C---:B------:R-:W-:Y:S02]  /*ffd0*/  FMUL.FTZ R124, R2.reuse, R124 ;  /* 0x0000007c027c7220 */ /* 0x040fe40000410000 */
[----:B------:R-:W-:Y:S02]  /*ffe0*/  FMUL.FTZ R125, R2, R125 ;  /* 0x0000007d027d7220 */ /* 0x000fe40000410000 */
[C---:B------:R-:W-:Y:S02]  /*fff0*/  FMUL.FTZ R126, R0.reuse, R126 ;  /* 0x0000007e007e7220 */ /* 0x040fe40000410000 */
[----:B------:R-:W-:Y:S03]  /*10000*/  FMUL.FTZ R127, R0, R127 ;  /* 0x0000007f007f7220 */ /* 0x000fe60000410000 */
[----:B------:R-:W-:Y:S01]  /*10010*/  FFMA.FTZ R172, R165, c[0x0][0x23c], -R172 ;  /* 0x00008f00a5ac7a23 */ /* 0x000fe200000108ac */
[----:B------:R-:W1:Y:S01]  /*10020*/  MUFU.EX2 R195, R195 ;  /* 0x000000c300c37308 */ /* 0x000e620000000800 */
[--C-:B------:R-:W-:Y:S02]  /*10030*/  FFMA.FTZ R186, R186, c[0x0][0x23c], -R179.reuse ;  /* 0x00008f00baba7a23 */ /* 0x100fe400000108b3 */
[C---:B----4-:R-:W-:Y:S03]  /*10040*/  HMMA.16816.F32.BF16 R124, R168.reuse, R132, R124 ;  /* 0x00000084a87c723c */ /* 0x050fe6000004187c */
[C---:B------:R-:W-:Y:S02]  /*10050*/  FMUL.FTZ R128, R2.reuse, R128 ;  /* 0x0000008002807220 */ /* 0x040fe40000410000 */
[----:B------:R-:W-:Y:S02]  /*10060*/  FMUL.FTZ R129, R2, R129 ;  /* 0x0000008102817220 */ /* 0x000fe40000410000 */
[----:B------:R-:W-:Y:S01]  /*10070*/  FMUL.FTZ R130, R0, R130 ;  /* 0x0000008200827220 */ /* 0x000fe20000410000 */
[----:B--2---:R-:W-:Y:S01]  /*10080*/  F2FP.BF16.PACK_AB R132, R188, R187 ;  /* 0x000000bbbc84723e */ /* 0x004fe200000010ff */
[----:B------:R-:W-:Y:S01]  /*10090*/  FMUL.FTZ R131, R0, R131 ;  /* 0x0000008300837220 */ /* 0x000fe20000410000 */
[----:B------:R-:W-:Y:S02]  /*100a0*/  MUFU.EX2 R165, R172 ;  /* 0x000000ac00a57308 */ /* 0x000fe40000000800 */
[----:B------:R-:W-:Y:S01]  /*100b0*/  FFMA.FTZ R179, R174, c[0x0][0x23c], -R179 ;  /* 0x00008f00aeb37a23 */ /* 0x000fe200000108b3 */
[----:B---3--:R-:W-:Y:S01]  /*100c0*/  F2FP.BF16.PACK_AB R133, R192, R191 ;  /* 0x000000bfc085723e */ /* 0x008fe200000010ff */
[----:B------:R-:W-:Y:S01]  /*100d0*/  FFMA.FTZ R185, R2, R251, R185 ;  /* 0x000000fb02b97223 */ /* 0x000fe200000100b9 */
[----:B------:R-:W-:Y:S01]  /*100e0*/  MOV R2, R164 ;  /* 0x000000a400027202 */ /* 0x000fe20000000f00 */
[----:B------:R-:W-:Y:S03]  /*100f0*/  HMMA.16816.F32.BF16 R128, R168, R134, R128 ;  /* 0x00000086a880723c */ /* 0x000fe60000041880 */
[----:B------:R-:W-:Y:S01]  /*10100*/  FFMA.FTZ R182, R0, R247, R182 ;  /* 0x000000f700b67223 */ /* 0x000fe200000100b6 */
[----:B------:R2:W3:Y:S01]  /*10110*/  MUFU.EX2 R170, R179 ;  /* 0x000000b300aa7308 */ /* 0x0004e20000000800 */
[----:B------:R-:W-:Y:S02]  /*10120*/  FADD.FTZ R185, R166, R185 ;  /* 0x000000b9a6b97221 */ /* 0x000fe40000010000 */
[----:B------:R-:W-:Y:S01]  /*10130*/  F2FP.BF16.PACK_AB R134, R190, R189 ;  /* 0x000000bdbe86723e */ /* 0x000fe200000010ff */
[----:B------:R-:W-:Y:S01]  /*10140*/  FADD.FTZ R181, R181, R182 ;  /* 0x000000b6b5b57221 */ /* 0x000fe20000010000 */
[----:B------:R-:W-:Y:S03]  /*10150*/  F2FP.BF16.PACK_AB R135, R194, R193 ;  /* 0x000000c1c287723e */ /* 0x000fe600000010ff */
[----:B------:R-:W-:Y:S02]  /*10160*/  FADD.FTZ R184, R184, R185 ;  /* 0x000000b9b8b87221 */ /* 0x000fe40000010000 */
[----:B------:R4:W1:Y:S01]  /*10170*/  MUFU.EX2 R171, R173 ;  /* 0x000000ad00ab7308 */ /* 0x0008620000000800 */
[----:B------:R-:W-:Y:S01]  /*10180*/  FADD.FTZ R0, R180, R181 ;  /* 0x000000b5b4007221 */ /* 0x000fe20000010000 */
[C---:B-----5:R-:W-:Y:S05]  /*10190*/  HMMA.16816.F32.BF16 R4, R132.reuse, R140, R4 ;  /* 0x0000008c8404723c */ /* 0x060fea0000041804 */
[----:B------:R-:W-:Y:S02]  /*101a0*/  FADD.FTZ R184, R183, R184 ;  /* 0x000000b8b7b87221 */ /* 0x000fe40000010000 */
[----:B------:R-:W-:Y:S01]  /*101b0*/  FADD.FTZ R0, R167, R0 ;  /* 0x00000000a7007221 */ /* 0x000fe20000010000 */
[C---:B------:R-:W-:Y:S01]  /*101c0*/  HMMA.16816.F32.BF16 R8, R132.reuse, R142, R8 ;  /* 0x0000008e8408723c */ /* 0x040fe20000041808 */
[----:B------:R-:W5:Y:S01]  /*101d0*/  LDSM.16.MT88.4 R140, [R217+0x12800] ;  /* 0x01280000d98c783b */ /* 0x000f620000004200 */
[----:B------:R-:W1:Y:S02]  /*101e0*/  MUFU.EX2 R186, R186 ;  /* 0x000000ba00ba7308 */ /* 0x000e640000000800 */
[----:B------:R-:W-:Y:S02]  /*101f0*/  FADD.FTZ R187, R187, R184 ;  /* 0x000000b8bbbb7221 */ /* 0x000fe40000010000 */
[----:B------:R-:W-:Y:S02]  /*10200*/  FADD.FTZ R191, R191, R0 ;  /* 0x00000000bfbf7221 */ /* 0x000fe40000010000 */
[C---:B------:R-:W-:Y:S01]  /*10210*/  HMMA.16816.F32.BF16 R12, R132.reuse, R144, R12 ;  /* 0x00000090840c723c */ /* 0x040fe2000004180c */
[----:B--2---:R-:W-:Y:S03]  /*10220*/  LDSM.16.MT88.4 R176, [R218+0x13800] ;  /* 0x01380000dab0783b */ /* 0x004fe60000004200 */
[----:B------:R-:W-:Y:S02]  /*10230*/  FADD.FTZ R188, R188, R187 ;  /* 0x000000bbbcbc7221 */ /* 0x000fe40000010000 */
[----:B------:R-:W-:Y:S02]  /*10240*/  FADD.FTZ R192, R192, R191 ;  /* 0x000000bfc0c07221 */ /* 0x000fe40000010000 */
[C---:B------:R-:W-:Y:S01]  /*10250*/  HMMA.16816.F32.BF16 R16, R132.reuse, R146, R16 ;  /* 0x000000928410723c */ /* 0x040fe20000041810 */
[----:B------:R-:W-:Y:S03]  /*10260*/  LDSM.16.MT88.4 R144, [R220+0x14800] ;  /* 0x01480000dc90783b */ /* 0x000fe60000004200 */
[----:B------:R-:W-:Y:S04]  /*10270*/  FADD.FTZ R189, R189, R188 ;  /* 0x000000bcbdbd7221 */ /* 0x000fe80000010000 */
[C---:B------:R-:W-:Y:S01]  /*10280*/  HMMA.16816.F32.BF16 R20, R132.reuse, R148, R20 ;  /* 0x000000948414723c */ /* 0x040fe20000041814 */
[----:B----4-:R-:W-:Y:S07]  /*10290*/  LDSM.16.MT88.4 R172, [R220+0x13800] ;  /* 0x01380000dcac783b */ /* 0x010fee0000004200 */
[C---:B------:R-:W-:Y:S01]  /*102a0*/  HMMA.16816.F32.BF16 R24, R132.reuse, R150, R24 ;  /* 0x000000968418723c */ /* 0x040fe20000041818 */
[----:B------:R-:W-:Y:S07]  /*102b0*/  LDSM.16.MT88.4 R148, [R218+0x14800] ;  /* 0x01480000da94783b */ /* 0x000fee0000004200 */
[C---:B-1----:R-:W-:Y:S08]  /*102c0*/  HMMA.16816.F32.BF16 R28, R132.reuse, R136, R28 ;  /* 0x00000088841c723c */ /* 0x042ff0000004181c */
[C---:B------:R-:W-:Y:S01]  /*102d0*/  HMMA.16816.F32.BF16 R32, R132.reuse, R138, R32 ;  /* 0x0000008a8420723c */ /* 0x040fe20000041820 */
[----:B------:R-:W1:Y:S07]  /*102e0*/  LDSM.16.MT88.4 R136, [R216+0x12800] ;  /* 0x01280000d888783b */ /* 0x000e6e0000004200 */
[C---:B------:R-:W-:Y:S08]  /*102f0*/  HMMA.16816.F32.BF16 R36, R132.reuse, R152, R36 ;  /* 0x000000988424723c */ /* 0x040ff00000041824 */
[C---:B------:R-:W-:Y:S01]  /*10300*/  HMMA.16816.F32.BF16 R40, R132.reuse, R154, R40 ;  /* 0x0000009a8428723c */ /* 0x040fe20000041828 */
[----:B------:R-:W2:Y:S07]  /*10310*/  LDSM.16.MT88.4 R152, [R217+0x14800] ;  /* 0x01480000d998783b */ /* 0x000eae0000004200 */
[C---:B------:R-:W-:Y:S08]  /*10320*/  HMMA.16816.F32.BF16 R44, R132.reuse, R156, R44 ;  /* 0x0000009c842c723c */ /* 0x040ff0000004182c */
[C---:B------:R-:W-:Y:S01]  /*10330*/  HMMA.16816.F32.BF16 R48, R132.reuse, R158, R48 ;  /* 0x0000009e8430723c */ /* 0x040fe20000041830 */
[----:B------:R-:W-:Y:S07]  /*10340*/  LDSM.16.MT88.4 R156, [R220+0x13000] ;  /* 0x01300000dc9c783b */ /* 0x000fee0000004200 */
[C---:B-----5:R-:W-:Y:S08]  /*10350*/  HMMA.16816.F32.BF16 R52, R132.reuse, R140, R52 ;  /* 0x0000008c8434723c */ /* 0x060ff00000041834 */
[C---:B------:R-:W-:Y:S01]  /*10360*/  HMMA.16816.F32.BF16 R56, R132.reuse, R142, R56 ;  /* 0x0000008e8438723c */ /* 0x040fe20000041838 */
[----:B------:R-:W4:Y:S07]  /*10370*/  LDSM.16.MT88.4 R140, [R216+0x14800] ;  /* 0x01480000d88c783b */ /* 0x000f2e0000004200 */
[C---:B-1----:R-:W-:Y:S08]  /*10380*/  HMMA.16816.F32.BF16 R60, R132.reuse, R136, R60 ;  /* 0x00000088843c723c */ /* 0x042ff0000004183c */
[C---:B------:R-:W-:Y:S01]  /*10390*/  HMMA.16816.F32.BF16 R64, R132.reuse, R138, R64 ;  /* 0x0000008a8440723c */ /* 0x040fe20000041840 */
[----:B------:R-:W1:Y:S07]  /*103a0*/  LDSM.16.MT88.4 R136, [R220+0x16800] ;  /* 0x01680000dc88783b */ /* 0x000e6e0000004200 */
[C---:B------:R-:W-:Y:S08]  /*103b0*/  HMMA.16816.F32.BF16 R68, R132.reuse, R144, R68 ;  /* 0x000000908444723c */ /* 0x040ff00000041844 */
[C---:B------:R-:W-:Y:S01]  /*103c0*/  HMMA.16816.F32.BF16 R72, R132.reuse, R146, R72 ;  /* 0x000000928448723c */ /* 0x040fe20000041848 */
[----:B------:R-:W5:Y:S07]  /*103d0*/  LDSM.16.MT88.4 R144, [R218+0x16800] ;  /* 0x01680000da90783b */ /* 0x000f6e0000004200 */
[C---:B------:R-:W-:Y:S08]  /*103e0*/  HMMA.16816.F32.BF16 R76, R132.reuse, R148, R76 ;  /* 0x00000094844c723c */ /* 0x040ff0000004184c */
[C---:B------:R-:W-:Y:S01]  /*103f0*/  HMMA.16816.F32.BF16 R80, R132.reuse, R150, R80 ;  /* 0x000000968450723c */ /* 0x040fe20000041850 */
[----:B------:R-:W3:Y:S07]  /*10400*/  LDSM.16.MT88.4 R148, [R217+0x16800] ;  /* 0x01680000d994783b */ /* 0x000eee0000004200 */
[C---:B--2---:R-:W-:Y:S08]  /*10410*/  HMMA.16816.F32.BF16 R84, R132.reuse, R152, R84 ;  /* 0x000000988454723c */ /* 0x044ff00000041854 */
[C---:B------:R-:W-:Y:S01]  /*10420*/  HMMA.16816.F32.BF16 R88, R132.reuse, R154, R88 ;  /* 0x0000009a8458723c */ /* 0x040fe20000041858 */
[----:B------:R-:W-:Y:S07]  /*10430*/  LDSM.16.MT88.4 R152, [R217+0x11000] ;  /* 0x01100000d998783b */ /* 0x000fee0000004200 */
[C---:B----4-:R-:W-:Y:S08]  /*10440*/  HMMA.16816.F32.BF16 R92, R132.reuse, R140, R92 ;  /* 0x0000008c845c723c */ /* 0x050ff0000004185c */
[C---:B------:R-:W-:Y:S01]  /*10450*/  HMMA.16816.F32.BF16 R96, R132.reuse, R142, R96 ;  /* 0x0000008e8460723c */ /* 0x040fe20000041860 */
[----:B------:R-:W2:Y:S07]  /*10460*/  LDSM.16.MT88.4 R140, [R216+0x16800] ;  /* 0x01680000d88c783b */ /* 0x000eae0000004200 */
        /* <DEDUP_REMOVED lines=9> */
[C---:B--2---:R-:W-:Y:S08]  /*10500*/  HMMA.16816.F32.BF16 R124, R132.reuse, R140, R124 ;  /* 0x0000008c847c723c */ /* 0x044ff0000004187c */
[----:B------:R-:W-:Y:S01]  /*10510*/  HMMA.16816.F32.BF16 R128, R132, R142, R128 ;  /* 0x0000008e8480723c */ /* 0x000fe20000041880 */
[----:B------:R-:W2:Y:S06]  /*10520*/  LDSM.16.MT88.4 R140, [R218+0x13000] ;  /* 0x01300000da8c783b */ /* 0x000eac0000004200 */
        /* <DEDUP_REMOVED lines=19> */
[C---:B--2---:R-:W-:Y:S08]  /*10660*/  HMMA.16816.F32.BF16 R44, R132.reuse, R140, R44 ;  /* 0x0000008c842c723c */ /* 0x044ff0000004182c */
[C---:B------:R-:W-:Y:S01]  /*10670*/  HMMA.16816.F32.BF16 R48, R132.reuse, R142, R48 ;  /* 0x0000008e8430723c */ /* 0x040fe20000041830 */
[----:B------:R-:W-:Y:S07]  /*10680*/  LDSM.16.MT88.4 R140, [R220+0x17000] ;  /* 0x01700000dc8c783b */ /* 0x000fee0000004200 */
[C---:B-1----:R-:W-:Y:S08]  /*10690*/  HMMA.16816.F32.BF16 R52, R132.reuse, R136, R52 ;  /* 0x000000888434723c */ /* 0x042ff00000041834 */
        /* <DEDUP_REMOVED lines=112> */
.L_x_1172:
        /* <DEDUP_REMOVED lines=406> */
.L_x_1177:
[----:B---34-:R-:W-:Y:S05]  /*12700*/  BSYNC B0 ;  /* 0x0000000000007941 */ /* 0x018fea0003800000 */
.L_x_1176:
        /* <DEDUP_REMOVED lines=36> */
.L_x_1179:
[----:B------:R-:W-:Y:S05]  /*12950*/  BSYNC B0 ;  /* 0x0000000000007941 */ /* 0x000fea0003800000 */
.L_x_1178:
        /* <DEDUP_REMOVED lines=22> */
.L_x_1181:
[----:B------:R-:W-:Y:S05]  /*12ac0*/  BSYNC B0 ;  /* 0x0000000000007941 */ /* 0x000fea0003800000 */
.L_x_1180:
        /* <DEDUP_REMOVED lines=22> */
.L_x_1183:
[----:B------:R-:W-:Y:S05]  /*12c30*/  BSYNC B0 ;  /* 0x0000000000007941 */ /* 0x000fea0003800000 */
.L_x_1182:
        /* <DEDUP_REMOVED lines=23> */
.L_x_1184:
        /* <DEDUP_REMOVED lines=13> */
.L_x_2047:


//--------------------- .text._ZN5flash16flash_fwd_kernelI23Flash_fwd_kernel_traitsILi256ELi64ELi64ELi4ELb0ELb0EN7cutlass10bfloat16_tE19Flash_kernel_traitsILi256ELi64ELi64ELi4ES3_EELb1ELb0ELb1ELb1ELb0ELb0ELb0ELb1EEEvNS_16Flash_fwd_paramsE --------------------------
	.section	.text._ZN5flash16flash_fwd_kernelI23Flash_fwd_kernel_traitsILi256ELi64ELi64ELi4ELb0ELb0EN7cutlass10bfloat16_tE19Flash_kernel_traitsILi256ELi64ELi64ELi4ES3_EELb1ELb0ELb1ELb1ELb0ELb0ELb0ELb1EEEvNS_16Flash_fwd_paramsE,"ax",@progbits
	.sectioninfo	@"SHI_REGISTERS=255"
	.align	128
        .global         _ZN5flash16flash_fwd_kernelI23Flash_fwd_kernel_traitsILi256ELi64ELi64ELi4ELb0ELb0EN7cutlass10bfloat16_tE19Flash_kernel_traitsILi256ELi64ELi64ELi4ES3_EELb1ELb0ELb1ELb1ELb0ELb0ELb0ELb1EEEvNS_16Flash_fwd_paramsE
        .type           _ZN5flash16flash_fwd_kernelI23Flash_fwd_kernel_traitsILi256ELi64ELi64ELi4ELb0ELb0EN7cutlass10bfloat16_tE19Flash_kernel_traitsILi256ELi64ELi64ELi4ES3_EELb1ELb0ELb1ELb1ELb0ELb0ELb0ELb1EEEvNS_16Flash_fwd_paramsE,@function
        .size           _ZN5flash16flash_fwd_kernelI23Flash_fwd_kernel_traitsILi256ELi64ELi64ELi4ELb0ELb0EN7cutlass10bfloat16_tE19Flash_kernel_traitsILi256ELi64ELi64ELi4ES3_EELb1ELb0ELb1ELb1ELb0ELb0ELb0ELb1EEEvNS_16Flash_fwd_paramsE,(.L_x_2048 - _ZN5flash16flash_fwd_kernelI23Flash_fwd_kernel_traitsILi256ELi64ELi64ELi4ELb0ELb0EN7cutlass10bfloat16_tE19Flash_kernel_traitsILi256ELi64ELi64ELi4ES3_EELb1ELb0ELb1ELb1ELb0ELb0ELb0ELb1EEEvNS_16Flash_fwd_paramsE)
        .other          _ZN5flash16flash_fwd_kernelI23Flash_fwd_kernel_traitsILi256ELi64ELi64ELi4ELb0ELb0EN7cutlass10bfloat16_tE19Flash_kernel_traitsILi256ELi64ELi64ELi4ES3_EELb1ELb0ELb1ELb1ELb0ELb0ELb0ELb1EEEvNS_16Flash_fwd_paramsE,@"STO_CUDA_ENTRY STV_DEFAULT"
_ZN5flash16flash_fwd_kernelI23Flash_fwd_kernel_traitsILi256ELi64ELi64ELi4ELb0ELb0EN7cutlass10bfloat16_tE19Flash_kernel_traitsILi256ELi64ELi64ELi4ES3_EELb1ELb0ELb1ELb1ELb0ELb0ELb0ELb1EEEvNS_16Flash_fwd_paramsE:
.text._ZN5flash16flash_fwd_kernelI23Flash_fwd_kernel_traitsILi256ELi64ELi64ELi4ELb0ELb0EN7cutlass10bfloat16_tE19Flash_kernel_traitsILi256ELi64ELi64ELi4ES3_EELb1ELb0ELb1ELb1ELb0ELb0ELb0ELb1EEEvNS_16Flash_fwd_paramsE:
        /* <DEDUP_REMOVED lines=85> */
.L_x_1185:
[----:B------:R-:W-:Y:S02]  /*0550*/  ULDC UR6, c[0x0][0x218] ;  /* 0x0000860000067ab9 */ /* 0x000fe40000000800 */
.L_x_1186:
        /* <DEDUP_REMOVED lines=126> */
.L_x_1189:
[----:B------:R-:W-:Y:S05]  /*0d40*/  BSYNC B0 ;  /* 0x0000000000007941 */ /* 0x000fea0003800000 */
.L_x_1188:
        /* <DEDUP_REMOVED lines=22> */
.L_x_1191:
[----:B------:R-:W-:Y:S05]  /*0eb0*/  BSYNC B0 ;  /* 0x0000000000007941 */ /* 0x000fea0003800000 */
.L_x_1190:
        /* <DEDUP_REMOVED lines=22> */
.L_x_1193:
[----:B------:R-:W-:Y:S05]  /*1020*/  BSYNC B0 ;  /* 0x0000000000007941 */ /* 0x000fea0003800000 */
.L_x_1192:
        /* <DEDUP_REMOVED lines=21> */
.L_x_1195:
[----:B------:R-:W-:Y:S05]  /*1180*/  BSYNC B0 ;  /* 0x0000000000007941 */ /* 0x000fea0003800000 */
.L_x_1194:
        /* <DEDUP_REMOVED lines=35> */
.L_x_1187:
[----:B------:R-:W-:Y:S01]  /*13c0*/  UISETP.NE.AND UP0, UPT, UR8, -0x1, UPT ;  /* 0xffffffff0800788c */ /* 0x000fe2000bf05270 */
[----:B------:R-:W-:Y:S01]  /*13d0*/  SHF.R.S32.HI R0, RZ, 0x1f, R22 ;  /* 0x0000001fff007819 */ /* 0x000fe20000011416 */
[----:B------:R-:W-:Y:S02]  /*13e0*/  ULDC.64 UR4, c[0x0][0x198] ;  /* 0x0000660000047ab9 */ /* 0x000fe40000000a00 */
[----:B------:R-:W-:Y:S02]  /*13f0*/  UISETP.NE.AND UP1, UPT, UR15, -0x1, UPT ;  /* 0xffffffff0f00788c */ /* 0x000fe4000bf25270 */
[----:B------:R-:W-:Y:S01]  /*1400*/  ULDC.64 UR26, c[0x0][0x190] ;  /* 0x00006400001a7ab9 */ /* 0x000fe20000000a00 */
[----:B------:R-:W-:Y:S01]  /*1410*/  PLOP3.LUT P0, PT, PT, PT, UP0, 0x80, 0x0 ;  /* 0x000000000000781c */ /* 0x000fe20003f0f008 */
[----:B------:R-:W-:-:S03]  /*1420*/  ULDC.64 UR6, c[0x0][0x178] ;  /* 0x00005e0000067ab9 */ /* 0x000fc60000000a00 */
[----:B------:R-:W-:-:S04]  /*1430*/  @UP0 UIADD3 UR13, UR29, UR8, URZ ;  /* 0x000000081d0d0290 */ /* 0x000fc8000fffe03f */
[----:B------:R-:W-:Y:S02]  /*1440*/  @UP0 UIMAD.WIDE.U32 UR32, UR13, UR4, URZ ;  /* 0x000000040d2002a5 */ /* 0x000fe4000f8e003f */
[----:B------:R-:W-:Y:S02]  /*1450*/  @!UP1 USHF.R.S32.HI UR9, URZ, 0x1f, UR17 ;  /* 0x0000001f3f099899 */ /* 0x000fe40008011411 */
[----:B------:R-:W-:Y:S02]  /*1460*/  @UP0 UIMAD UR13, UR13, UR5, UR33 ;  /* 0x000000050d0d02a4 */ /* 0x000fe4000f8e0221 */
[----:B------:R-:W-:Y:S02]  /*1470*/  ULDC UR4, c[0x0][0x224] ;  /* 0x0000890000047ab9 */ /* 0x000fe40000000800 */
[----:B------:R-:W-:Y:S02]  /*1480*/  ULDC UR5, c[0x0][0x1c0] ;  /* 0x0000700000057ab9 */ /* 0x000fe40000000800 */
[----:B------:R-:W-:-:S02]  /*1490*/  UIMAD UR5, UR17, UR5, UR16 ;  /* 0x00000005110572a4 */ /* 0x000fc4000f8e0210 */
[----:B------:R-:W-:Y:S02]  /*14a0*/  @UP1 UIMAD.WIDE.U32 UR30, UR15, UR26, URZ ;  /* 0x0000001a0f1e12a5 */ /* 0x000fe4000f8e003f */
[----:B------:R-:W-:Y:S02]  /*14b0*/  UIMAD UR4, UR5, UR4, UR19 ;  /* 0x00000004050472a4 */ /* 0x000fe4000f8e0213 */
[----:B------:R-:W-:Y:S02]  /*14c0*/  USHF.L.U32 UR5, UR5, 0x5, URZ ;  /* 0x0000000505057899 */ /* 0x000fe4000800063f */
[----:B------:R-:W-:Y:S02]  /*14d0*/  ULDC UR26, c[0x0][0x228] ;  /* 0x00008a00001a7ab9 */ /* 0x000fe40000000800 */
[----:B------:R-:W-:Y:S02]  /*14e0*/  @!UP1 UIMAD UR9, UR9, UR6, URZ ;  /* 0x00000006090992a4 */ /* 0x000fe4000f8e023f */
[----:B------:R-:W-:Y:S01]  /*14f0*/  IADD3 R119, P2, P1, R7, UR5, R22 ;  /* 0x0000000507777c10 */ /* 0x000fe2000f95e016 */
[----:B------:R-:W-:-:S02]  /*1500*/  @!UP1 UIMAD.WIDE.U32 UR34, UR17, UR6, URZ ;  /* 0x00000006112292a5 */ /* 0x000fc4000f8e003f */
[----:B------:R-:W-:Y:S02]  /*1510*/  UIMAD UR26, UR4, UR26, URZ ;  /* 0x0000001a041a72a4 */ /* 0x000fe4000f8e023f */
[----:B------:R1:W-:Y:S01]  /*1520*/  STL [R1+0xd8], R119 ;  /* 0x0000d87701007387 */ /* 0x0003e20000100800 */
[----:B------:R-:W-:Y:S02]  /*1530*/  USHF.R.S32.HI UR4, URZ, 0x1f, UR5 ;  /* 0x0000001f3f047899 */ /* 0x000fe40008011405 */
[----:B------:R-:W-:Y:S02]  /*1540*/  @!UP1 UIMAD UR7, UR17, UR7, UR9 ;  /* 0x00000007110792a4 */ /* 0x000fe4000f8e0209 */
[----:B------:R-:W-:Y:S02]  /*1550*/  @UP1 UIMAD UR27, UR15, UR27, UR31 ;  /* 0x0000001b0f1b12a4 */ /* 0x000fe4000f8e021f */
[----:B------:R-:W-:Y:S01]  /*1560*/  @UP1 UMOV UR6, UR30 ;  /* 0x0000001e00061c82 */ /* 0x000fe20008000000 */
[----:B------:R-:W-:Y:S01]  /*1570*/  IADD3.X R102, R8, UR4, R0, P2, P1 ;  /* 0x0000000408667c10 */ /* 0x000fe200097e2400 */
[----:B------:R-:W-:-:S02]  /*1580*/  USHF.R.S32.HI UR9, URZ, 0x1f, UR16 ;  /* 0x0000001f3f097899 */ /* 0x000fc40008011410 */
[----:B------:R-:W-:Y:S02]  /*1590*/  @!UP1 UIADD3 UR27, UR35, UR7, URZ ;  /* 0x00000007231b9290 */ /* 0x000fe4000fffe03f */
[----:B------:R-:W-:Y:S02]  /*15a0*/  @!UP1 UMOV UR6, UR34 ;  /* 0x0000002200069c82 */ /* 0x000fe40008000000 */
[----:B------:R-:W-:Y:S01]  /*15b0*/  @UP0 UMOV UR14, UR32 ;  /* 0x00000020000e0c82 */ /* 0x000fe20008000000 */
[----:B------:R-:W-:Y:S05]  /*15c0*/  @P0 BRA `(.L_x_1196) ;  /* 0x000000d000000947 */ /* 0x000fea0003800000 */
[----:B------:R-:W-:Y:S02]  /*15d0*/  USHF.R.S32.HI UR13, URZ, 0x1f, UR29 ;  /* 0x0000001f3f0d7899 */ /* 0x000fe4000801141d */
[----:B------:R-:W-:Y:S02]  /*15e0*/  ULDC.64 UR4, c[0x0][0x198] ;  /* 0x0000660000047ab9 */ /* 0x000fe40000000a00 */
[----:B------:R-:W-:Y:S02]  /*15f0*/  UIMAD UR13, UR13, UR4, URZ ;  /* 0x000000040d0d72a4 */ /* 0x000fe4000f8e023f */
[----:B------:R-:W-:-:S02]  /*1600*/  UIMAD.WIDE.U32 UR30, UR29, UR4, URZ ;  /* 0x000000041d1e72a5 */ /* 0x000fc4000f8e003f */
[----:B------:R-:W-:Y:S02]  /*1610*/  UIMAD UR13, UR29, UR5, UR13 ;  /* 0x000000051d0d72a4 */ /* 0x000fe4000f8e020d */
[----:B------:R-:W-:Y:S02]  /*1620*/  USHF.R.S32.HI UR7, URZ, 0x1f, UR17 ;  /* 0x0000001f3f077899 */ /* 0x000fe40008011411 */
[----:B------:R-:W-:Y:S02]  /*1630*/  UIADD3 UR31, UR31, UR13, URZ ;  /* 0x0000000d1f1f7290 */ /* 0x000fe4000fffe03f */
[----:B------:R-:W-:Y:S02]  /*1640*/  ULDC.64 UR4, c[0x0][0x180] ;  /* 0x0000600000047ab9 */ /* 0x000fe40000000a00 */
[----:B------:R-:W-:Y:S02]  /*1650*/  UIMAD UR7, UR7, UR4, URZ ;  /* 0x00000004070772a4 */ /* 0x000fe4000f8e023f */
[----:B------:R-:W-:-:S02]  /*1660*/  UIMAD.WIDE.U32 UR30, UR17, UR4, UR30 ;  /* 0x00000004111e72a5 */ /* 0x000fc4000f8e001e */
[----:B------:R-:W-:-:S04]  /*1670*/  UIMAD UR5, UR17, UR5, UR7 ;  /* 0x00000005110572a4 */ /* 0x000fc8000f8e0207 */
[----:B------:R-:W-:Y:S02]  /*1680*/  UIADD3 UR13, UR31, UR5, URZ ;  /* 0x000000051f0d7290 */ /* 0x000fe4000fffe03f */
[----:B------:R-:W-:Y:S02]  /*1690*/  UMOV UR14, UR30 ;  /* 0x0000001e000e7c82 */ /* 0x000fe40008000000 */
.L_x_1196:
[----:B------:R-:W-:Y:S01]  /*16a0*/  IABS R0, c[0x0][0x1c8] ;  /* 0x0000720000007a13 */ /* 0x000fe20000000000 */
[----:B------:R-:W2:Y:S01]  /*16b0*/  S2R R2, SR_CTAID.Z ;  /* 0x0000000000027919 */ /* 0x000ea20000002700 */
[----:B------:R-:W-:Y:S02]  /*16c0*/  UMOV UR30, URZ ;  /* 0x0000003f001e7c82 */ /* 0x000fe40008000000 */
[----:B------:R-:W3:Y:S02]  /*16d0*/  R2UR UR7, R0 ;  /* 0x00000000000773c2 */ /* 0x000ee400000e0000 */
        /* <DEDUP_REMOVED lines=46> */
.L_x_1197:
[CC--:B------:R-:W-:Y:S01]  /*19c0*/  LEA.HI R0, R9.reuse, R26.reuse, RZ, 0x3 ;  /* 0x0000001a09007211 */ /* 0x0c0fe200078f18ff */
[----:B------:R-:W2:Y:S01]  /*19d0*/  S2R R20, SR_CTAID.Z ;  /* 0x0000000000147919 */ /* 0x000ea20000002700 */
[----:B------:R-:W-:Y:S01]  /*19e0*/  LEA.HI R3, R9, R26, RZ, 0x4 ;  /* 0x0000001a09037211 */ /* 0x000fe200078f20ff */
[----:B------:R-:W-:Y:S01]  /*19f0*/  ULDC.64 UR4, c[0x0][0x1b8] ;  /* 0x00006e0000047ab9 */ /* 0x000fe20000000a00 */
[----:B------:R-:W-:Y:S01]  /*1a00*/  SHF.R.S32.HI R18, RZ, 0x3, R0 ;  /* 0x00000003ff127819 */ /* 0x000fe20000011400 */
[----:B------:R-:W-:Y:S01]  /*1a10*/  UIMAD UR4, UR31, UR4, URZ ;  /* 0x000000041f0472a4 */ /* 0x000fe2000f8e023f */
[----:B------:R-:W-:Y:S01]  /*1a20*/  LOP3.LUT R0, R0, 0xfffffff8, RZ, 0xc0, !PT ;  /* 0xfffffff800007812 */ /* 0x000fe200078ec0ff */
[----:B------:R-:W-:Y:S01]  /*1a30*/  IMAD.U32 R16, RZ, RZ, UR18 ;  /* 0x00000012ff107e24 */ /* 0x000fe2000f8e00ff */
[----:B------:R-:W-:Y:S01]  /*1a40*/  SHF.R.S32.HI R5, RZ, 0x4, R3 ;  /* 0x00000004ff057819 */ /* 0x000fe20000011403 */
[----:B------:R-:W-:Y:S01]  /*1a50*/  IMAD.SHL.U32 R2, R18, 0x40, RZ ;  /* 0x0000004012027824 */ /* 0x000fe200078e00ff */
[----:B------:R-:W-:Y:S01]  /*1a60*/  SHF.R.S32.HI R19, RZ, 0x1f, R18 ;  /* 0x0000001fff137819 */ /* 0x000fe20000011412 */
[----:B------:R-:W-:Y:S01]  /*1a70*/  IMAD.IADD R28, R26, 0x1, -R0 ;  /* 0x000000011a1c7824 */ /* 0x000fe200078e0a00 */
[C---:B------:R-:W-:Y:S01]  /*1a80*/  LEA.HI R0, R3.reuse, R5, RZ, 0x1 ;  /* 0x0000000503007211 */ /* 0x040fe200078f08ff */
[----:B------:R-:W-:Y:S01]  /*1a90*/  BSSY B0, `(.L_x_1198) ;  /* 0x000007b000007945 */ /* 0x000fe20003800000 */
[----:B------:R-:W-:Y:S01]  /*1aa0*/  LOP3.LUT R3, R3, 0xfffffff0, RZ, 0xc0, !PT ;  /* 0xfffffff003037812 */ /* 0x000fe200078ec0ff */
[----:B------:R-:W-:Y:S01]  /*1ab0*/  IMAD.SHL.U32 R110, R28, 0x8, RZ ;  /* 0x000000081c6e7824 */ /* 0x000fe200078e00ff */
[----:B------:R-:W-:Y:S01]  /*1ac0*/  LOP3.LUT R6, R2, 0x1c0, RZ, 0xc0, !PT ;  /* 0x000001c002067812 */ /* 0x000fe200078ec0ff */
[----:B------:R-:W-:Y:S01]  /*1ad0*/  IMAD.WIDE R16, R16, 0x40, R18 ;  /* 0x0000004010107825 */ /* 0x000fe200078e0212 */
[----:B------:R-:W-:-:S02]  /*1ae0*/  LOP3.LUT R2, R0, 0xfffffffe, RZ, 0xc0, !PT ;  /* 0xfffffffe00027812 */ /* 0x000fc400078ec0ff */
[----:B------:R-:W-:Y:S01]  /*1af0*/  LOP3.LUT R4, R6, 0x38, R110, 0xf8, !PT ;  /* 0x0000003806047812 */ /* 0x000fe200078ef86e */
[----:B------:R-:W-:Y:S01]  /*1b00*/  IMAD.IADD R0, R26, 0x1, -R3 ;  /* 0x000000011a007824 */ /* 0x000fe200078e0a03 */
[----:B------:R-:W-:Y:S01]  /*1b10*/  SHF.R.U32.HI R6, RZ, 0x3, R6 ;  /* 0x00000003ff067819 */ /* 0x000fe20000011606 */
[----:B------:R-:W-:Y:S01]  /*1b20*/  IMAD.IADD R25, R5, 0x1, -R2 ;  /* 0x0000000105197824 */ /* 0x000fe200078e0a02 */
[----:B------:R-:W-:Y:S02]  /*1b30*/  LEA.HI R5, R9, R26, RZ, 0x6 ;  /* 0x0000001a09057211 */ /* 0x000fe400078f30ff */
[----:B------:R-:W-:Y:S01]  /*1b40*/  SHF.R.S32.HI R2, RZ, 0x1f, R0 ;  /* 0x0000001fff027819 */ /* 0x000fe20000011400 */
[----:B------:R-:W-:Y:S01]  /*1b50*/  IMAD.SHL.U32 R7, R25, 0x8, RZ ;  /* 0x0000000819077824 */ /* 0x000fe200078e00ff */
[----:B------:R-:W-:Y:S01]  /*1b60*/  LOP3.LUT R6, R4, R6, RZ, 0x3c, !PT ;  /* 0x0000000604067212 */ /* 0x000fe200078e3cff */
[----:B------:R-:W-:Y:S01]  /*1b70*/  IMAD.SHL.U32 R5, R5, 0x8, RZ ;  /* 0x0000000805057824 */ /* 0x000fe200078e00ff */
[----:B------:R-:W-:-:S02]  /*1b80*/  LEA.HI R9, R2, R0, RZ, 0x3 ;  /* 0x0000000002097211 */ /* 0x000fc400078f18ff */
[----:B------:R-:W-:Y:S02]  /*1b90*/  SHF.R.S32.HI R111, RZ, 0x1f, R110 ;  /* 0x0000001fff6f7819 */ /* 0x000fe4000001146e */
[----:B------:R-:W-:Y:S02]  /*1ba0*/  LOP3.LUT R4, R9, 0xfffffff8, RZ, 0xc0, !PT ;  /* 0xfffffff809047812 */ /* 0x000fe400078ec0ff */
[----:B------:R-:W-:Y:S01]  /*1bb0*/  IADD3 R2, P0, R110, UR6, RZ ;  /* 0x000000066e027c10 */ /* 0x000fe2000ff1e0ff */
[----:B------:R-:W-:Y:S01]  /*1bc0*/  ULDC.64 UR6, c[0x0][0x1b0] ;  /* 0x00006c0000067ab9 */ /* 0x000fe20000000a00 */
[----:B------:R-:W-:Y:S01]  /*1bd0*/  LOP3.LUT R208, R6, 0xfffffe00, R5, 0xf8, !PT ;  /* 0xfffffe0006d07812 */ /* 0x000fe200078ef805 */
[----:B------:R-:W-:Y:S01]  /*1be0*/  IMAD.IADD R0, R0, 0x1, -R4 ;  /* 0x0000000100007824 */ /* 0x000fe200078e0a04 */
[----:B------:R-:W-:Y:S01]  /*1bf0*/  IADD3.X R3, R111, UR27, RZ, P0, !PT ;  /* 0x0000001b6f037c10 */ /* 0x000fe200087fe4ff */
[C---:B------:R-:W-:Y:S01]  /*1c00*/  IMAD R6, R19.reuse, c[0x0][0x1a0], RZ ;  /* 0x0000680013067a24 */ /* 0x040fe200078e02ff */
[----:B------:R-:W-:Y:S01]  /*1c10*/  SHF.R.S32.HI R100, RZ, 0x5, R10 ;  /* 0x00000005ff647819 */ /* 0x000fe2000001140a */
[----:B------:R-:W-:Y:S01]  /*1c20*/  IMAD R4, R19, c[0x0][0x198], RZ ;  /* 0x0000660013047a24 */ /* 0x000fe200078e02ff */
[----:B------:R-:W-:Y:S01]  /*1c30*/  LOP3.LUT P3, RZ, R0, 0x4, RZ, 0xc0, !PT ;  /* 0x0000000400ff7812 */ /* 0x000fe2000786c0ff */
[----:B--2---:R-:W-:Y:S01]  /*1c40*/  IMAD.WIDE.U32 R20, R20, c[0x0][0x1a8], R2 ;  /* 0x00006a0014147a25 */ /* 0x004fe200078e0002 */
[----:B------:R-:W-:Y:S01]  /*1c50*/  LOP3.LUT P2, RZ, R0, 0x2, RZ, 0xc0, !PT ;  /* 0x0000000200ff7812 */ /* 0x000fe2000784c0ff */
[----:B------:R-:W-:Y:S01]  /*1c60*/  UIMAD UR6, UR31, UR6, URZ ;  /* 0x000000061f0672a4 */ /* 0x000fe2000f8e023f */
[----:B------:R-:W-:Y:S01]  /*1c70*/  IADD3 R108, R110, 0x40, RZ ;  /* 0x000000406e6c7810 */ /* 0x000fe20007ffe0ff */
[----:B------:R-:W-:Y:S01]  /*1c80*/  IMAD.SHL.U32 R0, R0, 0x40, RZ ;  /* 0x0000004000007824 */ /* 0x000fe200078e00ff */
[----:B------:R-:W-:Y:S01]  /*1c90*/  UIMAD UR27, UR8, UR5, UR4 ;  /* 0x00000005081b72a4 */ /* 0x000fe2000f8e0204 */
[----:B------:R-:W-:Y:S01]  /*1ca0*/  IMAD.WIDE.U32 R2, R18, c[0x0][0x1a0], R110 ;  /* 0x0000680012027a25 */ /* 0x000fe200078e006e */
[----:B------:R-:W-:Y:S01]  /*1cb0*/  UIMAD UR7, UR8, UR7, UR6 ;  /* 0x00000007080772a4 */ /* 0x000fe2000f8e0206 */
[----:B------:R2:W-:Y:S01]  /*1cc0*/  STL.64 [R1+0x98], R110 ;  /* 0x0000986e01007387 */ /* 0x0005e20000100a00 */
[----:B------:R-:W-:Y:S01]  /*1cd0*/  LOP3.LUT R0, R0, 0x1c0, RZ, 0xc0, !PT ;  /* 0x000001c000007812 */ /* 0x000fe200078ec0ff */
[----:B------:R-:W-:Y:S01]  /*1ce0*/  IMAD R6, R18, c[0x0][0x1a4], R6 ;  /* 0x0000690012067a24 */ /* 0x000fe200078e0206 */
[----:B------:R-:W-:Y:S01]  /*1cf0*/  IADD3 R2, P0, R2, UR30, RZ ;  /* 0x0000001e02027c10 */ /* 0x000fe2000ff1e0ff */
[----:B------:R-:W-:Y:S01]  /*1d00*/  IMAD R8, R18, c[0x0][0x19c], R4 ;  /* 0x0000670012087a24 */ /* 0x000fe200078e0204 */
[----:B------:R-:W-:Y:S01]  /*1d10*/  LOP3.LUT R7, R0, 0x8, R7, 0xf8, !PT ;  /* 0x0000000800077812 */ /* 0x000fe200078ef807 */
[----:B------:R-:W-:Y:S01]  /*1d20*/  IMAD.WIDE.U32 R4, R18, c[0x0][0x198], R110 ;  /* 0x0000660012047a25 */ /* 0x000fe200078e006e */
[----:B------:R-:W-:Y:S01]  /*1d30*/  SHF.R.U32.HI R0, RZ, 0x3, R0 ;  /* 0x00000003ff007819 */ /* 0x000fe20000011600 */
[----:B------:R-:W-:Y:S01]  /*1d40*/  UIADD3 UR6, -UR19, UR21, URZ ;  /* 0x0000001513067290 */ /* 0x000fe2000fffe13f */
[----:B------:R-:W-:Y:S01]  /*1d50*/  IADD3.X R3, R3, UR28, R6, P0, !PT ;  /* 0x0000001c03037c10 */ /* 0x000fe200087fe406 */
[----:B------:R-:W-:Y:S01]  /*1d60*/  IMAD.U32 R6, RZ, RZ, UR8 ;  /* 0x00000008ff067e24 */ /* 0x000fe2000f8e00ff */
[----:B------:R-:W-:Y:S01]  /*1d70*/  LOP3.LUT R7, R7, R0, RZ, 0x3c, !PT ;  /* 0x0000000007077212 */ /* 0x000fe200078e3cff */
[----:B------:R-:W-:Y:S01]  /*1d80*/  IMAD.U32 R0, RZ, RZ, UR8 ;  /* 0x00000008ff007e24 */ /* 0x000fe2000f8e00ff */
[----:B------:R-:W-:Y:S01]  /*1d90*/  IADD3 R4, P1, R4, UR14, RZ ;  /* 0x0000000e04047c10 */ /* 0x000fe2000ff3e0ff */
[----:B------:R-:W-:Y:S01]  /*1da0*/  ULDC.64 UR4, c[0x0][0x1a8] ;  /* 0x00006a0000047ab9 */ /* 0x000fe20000000a00 */
[----:B------:R-:W-:Y:S01]  /*1db0*/  IADD3 R105, R110, 0x80, RZ ;  /* 0x000000806e697810 */ /* 0x000fe20007ffe0ff */
[----:B------:R-:W-:Y:S01]  /*1dc0*/  IMAD.WIDE.U32 R30, R0, c[0x0][0x1b8], R2 ;  /* 0x00006e00001e7a25 */ /* 0x000fe200078e0002 */
[----:B------:R-:W-:Y:S01]  /*1dd0*/  SHF.R.S32.HI R0, RZ, 0x1f, R10 ;  /* 0x0000001fff007819 */ /* 0x000fe2000001140a */
[----:B------:R-:W-:Y:S01]  /*1de0*/  UIMAD UR4, UR9, UR4, URZ ;  /* 0x00000004090472a4 */ /* 0x000fe2000f8e023f */
[----:B------:R-:W-:Y:S01]  /*1df0*/  SHF.R.S32.HI R3, RZ, 0x1f, R22 ;  /* 0x0000001fff037819 */ /* 0x000fe20000011416 */
[----:B------:R-:W-:Y:S01]  /*1e00*/  IMAD.MOV.U32 R2, RZ, RZ, 0x20 ;  /* 0x00000020ff027424 */ /* 0x000fe200078e00ff */
[----:B------:R-:W-:Y:S01]  /*1e10*/  LEA.HI R0, R0, R100, RZ, 0x2 ;  /* 0x0000006400007211 */ /* 0x000fe200078f10ff */
[----:B------:R-:W-:Y:S01]  /*1e20*/  UIMAD UR4, UR16, UR5, UR4 ;  /* 0x00000005100472a4 */ /* 0x000fe2000f8e0204 */
[----:B------:R-:W-:Y:S01]  /*1e30*/  LEA.HI R3, R3, R22, RZ, 0x2 ;  /* 0x0000001603037211 */ /* 0x000fe200078f10ff */
[----:B------:R-:W-:Y:S01]  /*1e40*/  IMAD.SHL.U32 R208, R208, 0x2, RZ ;  /* 0x00000002d0d07824 */ /* 0x000fe200078e00ff */
[----:B------:R-:W-:-:S02]  /*1e50*/  LOP3.LUT R0, R0, 0xffffffc, RZ, 0xc0, !PT ;  /* 0x0ffffffc00007812 */ /* 0x000fc400078ec0ff */
[----:B------:R-:W-:Y:S02]  /*1e60*/  IADD3.X R5, R5, UR13, R8, P1, !PT ;  /* 0x0000000d05057c10 */ /* 0x000fe40008ffe408 */
[----:B------:R-:W-:Y:S01]  /*1e70*/  SHF.R.S32.HI R101, RZ, 0x2, R3 ;  /* 0x00000002ff657819 */ /* 0x000fe20000011403 */
[----:B------:R-:W-:Y:S01]  /*1e80*/  IMAD.IADD R0, R100, 0x1, -R0 ;  /* 0x0000000164007824 */ /* 0x000fe200078e0a00 */
[----:B------:R-:W-:Y:S01]  /*1e90*/  IADD3 R104, R110, 0xc0, RZ ;  /* 0x000000c06e687810 */ /* 0x000fe20007ffe0ff */
[----:B------:R-:W-:Y:S01]  /*1ea0*/  IMAD.WIDE.U32 R34, R6, c[0x0][0x1b0], R4 ;  /* 0x00006c0006227a25 */ /* 0x000fe200078e0004 */
[----:B------:R-:W-:Y:S02]  /*1eb0*/  IADD3 R33, R31, UR27, RZ ;  /* 0x0000001b1f217c10 */ /* 0x000fe4000fffe0ff */
[----:B------:R-:W-:Y:S01]  /*1ec0*/  ISETP.GE.AND P0, PT, R18, UR6, PT ;  /* 0x0000000612007c0c */ /* 0x000fe2000bf06270 */
[----:B------:R-:W-:Y:S01]  /*1ed0*/  IMAD R23, R0, 0x10, R101 ;  /* 0x0000001000177824 */ /* 0x000fe200078e0265 */
[----:B------:R2:W-:Y:S01]  /*1ee0*/  STL.64 [R1+0xb8], R34 ;  /* 0x0000b82201007387 */ /* 0x0005e20000100a00 */
[----:B------:R-:W-:Y:S01]  /*1ef0*/  IADD3 R37, R35, UR7, RZ ;  /* 0x0000000723257c10 */ /* 0x000fe2000fffe0ff */
[----:B------:R-:W-:Y:S01]  /*1f00*/  IMAD.SHL.U32 R5, R9, 0x40, RZ ;  /* 0x0000004009057824 */ /* 0x000fe200078e00ff */
[----:B------:R-:W-:Y:S01]  /*1f10*/  IADD3 R15, R21, UR4, RZ ;  /* 0x00000004150f7c10 */ /* 0x000fe2000fffe0ff */
[----:B------:R2:W-:Y:S01]  /*1f20*/  STL.64 [R1+0xd0], R30 ;  /* 0x0000d01e01007387 */ /* 0x0005e20000100a00 */
[----:B------:R-:W-:Y:S01]  /*1f30*/  IMAD.MOV.U32 R4, RZ, RZ, 0x10 ;  /* 0x00000010ff047424 */ /* 0x000fe200078e00ff */
[----:B------:R-:W-:-:S02]  /*1f40*/  SEL R2, R2, 0xffffffe0, !P3 ;  /* 0xffffffe002027807 */ /* 0x000fc40005800000 */
[----:B------:R2:W-:Y:S01]  /*1f50*/  STL [R1+0xdc], R23 ;  /* 0x0000dc1701007387 */ /* 0x0005e20000100800 */
[----:B------:R-:W-:Y:S02]  /*1f60*/  LOP3.LUT R5, R7, 0xfffffe00, R5, 0xf8, !PT ;  /* 0xfffffe0007057812 */ /* 0x000fe400078ef805 */
        /* <DEDUP_REMOVED lines=45> */
.L_x_1199:
[----:B------:R-:W-:Y:S05]  /*2240*/  BSYNC B0 ;  /* 0x0000000000007941 */ /* 0x000fea0003800000 */
.L_x_1198:
        /* <DEDUP_REMOVED lines=55> */
.L_x_1201:
[----:B------:R-:W-:Y:S05]  /*25c0*/  BSYNC B0 ;  /* 0x0000000000007941 */ /* 0x000fea0003800000 */
.L_x_1200:
[----:B--2---:R-:W-:Y:S01]  /*25d0*/  IADD3 R23, R18, 0x20, RZ ;  /* 0x0000002012177810 */ /* 0x004fe20007ffe0ff */
        /* <DEDUP_REMOVED lines=44> */
.L_x_1203:
[----:B------:R-:W-:Y:S05]  /*28a0*/  BSYNC B0 ;  /* 0x0000000000007941 */ /* 0x000fea0003800000 */
.L_x_1202:
        /* <DEDUP_REMOVED lines=49> */
.L_x_1205:
[----:B------:R-:W-:Y:S05]  /*2bc0*/  BSYNC B0 ;  /* 0x0000000000007941 */ /* 0x000fea0003800000 */
.L_x_1204:
        /* <DEDUP_REMOVED lines=11> */
[----:B--23--:R-:W-:Y:S01]  /*2c80*/  IMAD.WIDE.U32 R6, R103, UR7, R106 ;  /* 0x0000000767067c25 */ /* 0x00cfe2000f8e006a */
        /* <DEDUP_REMOVED lines=36> */
.L_x_1207:
[----:B------:R-:W-:Y:S05]  /*2ed0*/  BSYNC B0 ;  /* 0x0000000000007941 */ /* 0x000fea0003800000 */
.L_x_1206:
        /* <DEDUP_REMOVED lines=41> */
.L_x_1209:
[----:B------:R-:W-:Y:S05]  /*3170*/  BSYNC B0 ;  /* 0x0000000000007941 */ /* 0x000fea0003800000 */
.L_x_1208:
[----:B------:R-:W-:Y:S01]  /*3180*/  ISETP.GE.AND P0, PT, R23, UR29, PT ;  /* 0x0000001d17007c0c */ /* 0x000fe2000bf06270 */
[----:B------:R-:W-:-:S12]  /*3190*/  BSSY B0, `(.L_x_1210) ;  /* 0x0000027000007945 */ /* 0x000fd80003800000 */
[----:B------:R-:W-:Y:S05]  /*31a0*/  @P0 BRA `(.L_x_1211) ;  /* 0x0000025000000947 */ /* 0x000fea0003800000 */
[----:B------:R-:W-:Y:S01]  /*31b0*/  ISETP.GE.AND P5, PT, R110, c[0x0][0x220], PT ;  /* 0x000088006e007a0c */ /* 0x000fe20003fa6270 */
[----:B------:R-:W-:Y:S01]  /*31c0*/  IMAD.MOV.U32 R3, RZ, RZ, c[0x0][0x198] ;  /* 0x00006600ff037624 */ /* 0x000fe200078e00ff */
[----:B------:R-:W-:Y:S01]  /*31d0*/  ISETP.GE.AND P4, PT, R108, c[0x0][0x220], PT ;  /* 0x000088006c007a0c */ /* 0x000fe20003f86270 */
[----:B--23--:R-:W-:Y:S01]  /*31e0*/  IMAD.MOV.U32 R10, RZ, RZ, c[0x0][0x19c] ;  /* 0x00006700ff0a7624 */ /* 0x00cfe200078e00ff */
        /* <DEDUP_REMOVED lines=33> */
.L_x_1211:
[----:B------:R-:W-:Y:S05]  /*3400*/  BSYNC B0 ;  /* 0x0000000000007941 */ /* 0x000fea0003800000 */
.L_x_1210:
[----:B------:R-:W-:Y:S01]  /*3410*/  ISETP.GE.AND P0, PT, R22, UR29, PT ;  /* 0x0000001d16007c0c */ /* 0x000fe2000bf06270 */
[----:B------:R-:W-:-:S12]  /*3420*/  BSSY B0, `(.L_x_1212) ;  /* 0x0000029000007945 */ /* 0x000fd80003800000 */
[----:B------:R-:W-:Y:S05]  /*3430*/  @P0 BRA `(.L_x_1213) ;  /* 0x0000027000000947 */ /* 0x000fea0003800000 */
[----:B------:R-:W-:Y:S01]  /*3440*/  ISETP.GE.AND P5, PT, R110, c[0x0][0x220], PT ;  /* 0x000088006e007a0c */ /* 0x000fe20003fa6270 */
[----:B--23--:R-:W-:Y:S01]  /*3450*/  IMAD.MOV.U32 R12, RZ, RZ, c[0x0][0x198] ;  /* 0x00006600ff0c7624 */ /* 0x00cfe200078e00ff */
        /* <DEDUP_REMOVED lines=37> */
.L_x_1213:
[----:B------:R-:W-:Y:S05]  /*36b0*/  BSYNC B0 ;  /* 0x0000000000007941 */ /* 0x000fea0003800000 */
.L_x_1212:
[----:B------:R-:W-:Y:S01]  /*36c0*/  ULDC.64 UR4, c[0x0][0x318] ;  /* 0x0000c60000047ab9 */ /* 0x000fe20000000a00 */
[----:B------:R-:W0:Y:S01]  /*36d0*/  LDGDEPBAR ;  /* 0x00000000000079af */ /* 0x000e220000000000 */
[----:B------:R-:W-:Y:S01]  /*36e0*/  UISETP.NE.U32.AND UP1, UPT, URZ, UR4, UPT ;  /* 0x000000043f00728c */ /* 0x000fe2000bf25070 */
[----:B--23--:R-:W-:Y:S01]  /*36f0*/  IMAD.MOV.U32 R10, RZ, RZ, R32 ;  /* 0x000000ffff0a7224 */ /* 0x00cfe200078e0020 */
[----:B------:R-:W-:Y:S02]  /*3700*/  MOV R11, R33 ;  /* 0x00000021000b7202 */ /* 0x000fe40000000f00 */
        /* <DEDUP_REMOVED lines=22> */
[----:B------:R-:W-:Y:S01]  /*3870*/  USHF.L.U64.HI UR27, UR4, UR27, UR5 ;  /* 0x0000001b041b7299 */ /* 0x000fe20008010205 */
[----:B------:R-:W-:Y:S01]  /*3880*/  IMAD.SHL.U32 R26, R26, 0x2, RZ ;  /* 0x000000021a1a7824 */ /* 0x000fe200078e00ff */
[----:B------:R-:W-:Y:S01]  /*3890*/  BAR.SYNC.DEFER_BLOCKING 0x0 ;  /* 0x0000000000007b1d */ /* 0x000fe20000010000 */
[----:B------:R-:W-:Y:S02]  /*38a0*/  USHF.L.U32 UR9, UR4, 0x6, URZ ;  /* 0x0000000604097899 */ /* 0x000fe4000800063f */
[----:B------:R-:W-:Y:S01]  /*38b0*/  UIMAD UR5, UR27, UR7, URZ ;  /* 0x000000071b0572a4 */ /* 0x000fe2000f8e023f */
[----:B------:R-:W-:Y:S02]  /*38c0*/  LOP3.LUT R109, R26, 0x6, RZ, 0xc0, !PT ;  /* 0x000000061a6d7812 */ /* 0x000fe400078ec0ff */
[----:B------:R1:W-:Y:S01]  /*38d0*/  STL.64 [R1+0xc8], R10 ;  /* 0x0000c80a01007387 */ /* 0x0003e20000100a00 */
[----:B------:R-:W-:Y:S01]  /*38e0*/  UIMAD UR31, UR31, UR9, UR5 ;  /* 0x000000091f1f72a4 */ /* 0x000fe2000f8e0205 */
[----:B------:R-:W-:Y:S01]  /*38f0*/  BSSY B0, `(.L_x_1214) ;  /* 0x0000031000007945 */ /* 0x000fe20003800000 */
[----:B------:R-:W-:Y:S01]  /*3900*/  UMOV UR17, URZ ;  /* 0x0000003f00117c82 */ /* 0x000fe20008000000 */
[----:B---3--:R-:W-:Y:S01]  /*3910*/  IMAD.U32 R6, RZ, RZ, UR7 ;  /* 0x00000007ff067e24 */ /* 0x008fe2000f8e00ff */
[----:B------:R1:W-:Y:S03]  /*3920*/  @P1 STS.128 [R208+0x10000], RZ ;  /* 0x010000ffd0001388 */ /* 0x0003e60000000c00 */
[----:B------:R-:W-:Y:S01]  /*3930*/  IMAD.WIDE.U32 R6, R6, UR9, R10 ;  /* 0x0000000906067c25 */ /* 0x000fe2000f8e000a */
[----:B------:R1:W-:Y:S04]  /*3940*/  @P1 STS.128 [R208+0x12000], RZ ;  /* 0x012000ffd0001388 */ /* 0x0003e80000000c00 */
[----:B------:R-:W-:Y:S01]  /*3950*/  IADD3 R9, R7, UR31, RZ ;  /* 0x0000001f07097c10 */ /* 0x000fe2000fffe0ff */
[----:B------:R1:W-:Y:S04]  /*3960*/  @P1 STS.128 [R208+0x14000], RZ ;  /* 0x014000ffd0001388 */ /* 0x0003e80000000c00 */
[----:B------:R1:W-:Y:S01]  /*3970*/  @P1 STS.128 [R208+0x16000], RZ ;  /* 0x016000ffd0001388 */ /* 0x0003e20000000c00 */
[----:B--2---:R-:W-:-:S04]  /*3980*/  @P0 FMUL.FTZ R0, R0, R3 ;  /* 0x0000000300000220 */ /* 0x004fc80000410000 */
[----:B------:R2:W3:Y:S02]  /*3990*/  @P0 R2UR UR16, R0 ;  /* 0x00000000001003c2 */ /* 0x0004e400000e0000 */
[----:B--2---:R-:W-:Y:S01]  /*39a0*/  MOV R0, UR18 ;  /* 0x0000001200007c02 */ /* 0x004fe20008000f00 */
[----:B---3--:R-:W-:-:S04]  /*39b0*/  @UP1 UMOV UR17, UR16 ;  /* 0x0000001000111c82 */ /* 0x008fc80008000000 */
[----:B------:R-:W-:-:S05]  /*39c0*/  IMAD R116, R0, 0x4, R100 ;  /* 0x0000000400747824 */ /* 0x000fca00078e0264 */
[----:B------:R1:W-:Y:S01]  /*39d0*/  STL [R1+0xc0], R116 ;  /* 0x0000c07401007387 */ /* 0x0003e20000100800 */
        /* <DEDUP_REMOVED lines=34> */
.L_x_1215:
[----:B------:R-:W-:Y:S05]  /*3c00*/  BSYNC B0 ;  /* 0x0000000000007941 */ /* 0x000fea0003800000 */
.L_x_1214:
        /* <DEDUP_REMOVED lines=19> */
[C---:B-1----:R-:W-:Y:S02]  /*3d40*/  @!P2 LEA R10, P1, R0.reuse, c[0x0][0x170], 0x1 ;  /* 0x00005c00000aaa11 */ /* 0x042fe400078208ff */
        /* <DEDUP_REMOVED lines=25> */
.L_x_1217:
[----:B------:R-:W-:Y:S05]  /*3ee0*/  BSYNC B0 ;  /* 0x0000000000007941 */ /* 0x000fea0003800000 */
.L_x_1216:
        /* <DEDUP_REMOVED lines=10> */
[----:B-12---:R-:W-:Y:S01]  /*3f90*/  IMAD.MOV.U32 R10, RZ, RZ, c[0x0][0x1a4] ;  /* 0x00006900ff0a7624 */ /* 0x006fe200078e00ff */
        /* <DEDUP_REMOVED lines=33> */
.L_x_1219:
[----:B------:R-:W-:Y:S05]  /*41b0*/  BSYNC B0 ;  /* 0x0000000000007941 */ /* 0x000fea0003800000 */
.L_x_1218:
        /* <DEDUP_REMOVED lines=8> */
[----:B-12---:R-:W-:Y:S01]  /*4240*/  IMAD.MOV.U32 R12, RZ, RZ, c[0x0][0x1a0] ;  /* 0x00006800ff0c7624 */ /* 0x006fe200078e00ff */
        /* <DEDUP_REMOVED lines=37> */
.L_x_1221:
[----:B------:R-:W-:Y:S05]  /*44a0*/  BSYNC B0 ;  /* 0x0000000000007941 */ /* 0x000fea0003800000 */
.L_x_1220:
        /* <DEDUP_REMOVED lines=17> */
[----:B-12---:R-:W-:Y:S01]  /*45c0*/  LDSM.16.M88.4 R12, [R188] ;  /* 0x00000000bc0c783b */ /* 0x006fe20000000200 */
[C---:B------:R-:W-:Y:S01]  /*45d0*/  IMAD R191, R2.reuse, 0x2, R188 ;  /* 0x0000000202bf7824 */ /* 0x040fe200078e02bc */
[C---:B------:R-:W-:Y:S01]  /*45e0*/  IADD3 R0, R181.reuse, 0x8000, RZ ;  /* 0x00008000b5007810 */ /* 0x040fe20007ffe0ff */
[----:B------:R-:W-:Y:S01]  /*45f0*/  IMAD R190, R2, 0x2, R189 ;  /* 0x0000000202be7824 */ /* 0x000fe200078e02bd */
[----:B------:R-:W1:Y:S01]  /*4600*/  LDSM.16.M88.4 R8, [R181+0x8000] ;  /* 0x00800000b508783b */ /* 0x000e620000000200 */
[----:B------:R-:W-:Y:S01]  /*4610*/  IADD3 R192, R181, 0x8020, RZ ;  /* 0x00008020b5c07810 */ /* 0x000fe20007ffe0ff */
[----:B------:R-:W-:Y:S01]  /*4620*/  IMAD.IADD R3, R101, 0x1, R3 ;  /* 0x0000000165037824 */ /* 0x000fe200078e0203 */
[----:B------:R-:W-:Y:S01]  /*4630*/  @P1 IADD3 R192, R0, -0x20, RZ ;  /* 0xffffffe000c01810 */ /* 0x000fe20007ffe0ff */
[----:B------:R-:W2:Y:S01]  /*4640*/  LDSM.16.M88.4 R16, [R181+0x8800] ;  /* 0x00880000b510783b */ /* 0x000ea20000000200 */
[----:B------:R-:W-:-:S02]  /*4650*/  IMAD.MOV.U32 R0, RZ, RZ, 0x40 ;  /* 0x00000040ff007424 */ /* 0x000fc400078e00ff */
[----:B------:R-:W-:Y:S01]  /*4660*/  IADD3 R209, R3, UR4, RZ ;  /* 0x0000000403d17c10 */ /* 0x000fe2000fffe0ff */
[----:B------:R-:W5:Y:S01]  /*4670*/  LDSM.16.M88.4 R24, [R181+0x9000] ;  /* 0x00900000b518783b */ /* 0x000f620000000200 */
        /* <DEDUP_REMOVED lines=24> */
[C---:B-1----:R-:W-:Y:S01]  /*4800*/  HMMA.16816.F32.BF16 R36, R12.reuse, R8, RZ ;  /* 0x000000080c24723c */ /* 0x042fe200000418ff */
[----:B------:R-:W-:Y:S01]  /*4810*/  LDSM.16.M88.4 R88, [R187+0xd800] ;  /* 0x00d80000bb58783b */ /* 0x000fe20000000200 */
[C---:B------:R-:W-:Y:S02]  /*4820*/  IADD3 R197, R192.reuse, 0x5800, RZ ;  /* 0x00005800c0c57810 */ /* 0x040fe40007ffe0ff */
[C---:B------:R-:W-:Y:S01]  /*4830*/  IADD3 R196, R192.reuse, 0x6000, RZ ;  /* 0x00006000c0c47810 */ /* 0x040fe20007ffe0ff */
[----:B------:R-:W-:Y:S01]  /*4840*/  LDSM.16.M88.4 R92, [R181+0xf000] ;  /* 0x00f00000b55c783b */ /* 0x000fe20000000200 */
[C---:B------:R-:W-:Y:S02]  /*4850*/  IADD3 R195, R192.reuse, 0x6800, RZ ;  /* 0x00006800c0c37810 */ /* 0x040fe40007ffe0ff */
[----:B------:R-:W-:Y:S01]  /*4860*/  HMMA.16816.F32.BF16 R32, R12, R10, RZ ;  /* 0x0000000a0c20723c */ /* 0x000fe200000418ff */
[----:B------:R-:W1:Y:S01]  /*4870*/  LDSM.16.M88.4 R8, [R189] ;  /* 0x00000000bd08783b */ /* 0x000e620000000200 */
[----:B------:R-:W-:-:S02]  /*4880*/  IADD3 R194, R192, 0x7000, RZ ;  /* 0x00007000c0c27810 */ /* 0x000fc40007ffe0ff */
[----:B------:R-:W-:Y:S01]  /*4890*/  IADD3 R193, R192, 0x7800, RZ ;  /* 0x00007800c0c17810 */ /* 0x000fe20007ffe0ff */
[----:B------:R-:W-:Y:S03]  /*48a0*/  LDSM.16.M88.4 R96, [R192+0x7000] ;  /* 0x00700000c060783b */ /* 0x000fe60000000200 */
[C---:B--2---:R-:W-:Y:S08]  /*48b0*/  HMMA.16816.F32.BF16 R44, R12.reuse, R16, RZ ;  /* 0x000000100c2c723c */ /* 0x044ff000000418ff */
[C---:B------:R-:W-:Y:S01]  /*48c0*/  HMMA.16816.F32.BF16 R48, R12.reuse, R18, RZ ;  /* 0x000000120c30723c */ /* 0x040fe200000418ff */
[----:B------:R-:W2:Y:S07]  /*48d0*/  LDSM.16.M88.4 R16, [R191] ;  /* 0x00000000bf10783b */ /* 0x000eae0000000200 */
[C---:B-----5:R-:W-:Y:S08]  /*48e0*/  HMMA.16816.F32.BF16 R52, R12.reuse, R24, RZ ;  /* 0x000000180c34723c */ /* 0x060ff000000418ff */
[C---:B------:R-:W-:Y:S08]  /*48f0*/  HMMA.16816.F32.BF16 R56, R12.reuse, R26, RZ ;  /* 0x0000001a0c38723c */ /* 0x040ff000000418ff */
[C---:B---3--:R-:W-:Y:S08]  /*4900*/  HMMA.16816.F32.BF16 R24, R12.reuse, R42, RZ ;  /* 0x0000002a0c18723c */ /* 0x048ff000000418ff */
[----:B------:R-:W-:Y:S08]  /*4910*/  HMMA.16816.F32.BF16 R64, R12, R40, RZ ;  /* 0x000000280c40723c */ /* 0x000ff000000418ff */
[C---:B-1----:R-:W-:Y:S08]  /*4920*/  HMMA.16816.F32.BF16 R40, R8.reuse, R20, R36 ;  /* 0x000000140828723c */ /* 0x042ff00000041824 */
[C---:B------:R-:W-:Y:S01]  /*4930*/  HMMA.16816.F32.BF16 R76, R8.reuse, R70, R24 ;  /* 0x00000046084c723c */ /* 0x040fe20000041818 */
[----:B------:R-:W1:Y:S07]  /*4940*/  LDSM.16.M88.4 R24, [R187+0x9000] ;  /* 0x00900000bb18783b */ /* 0x000e6e0000000200 */
[----:B------:R-:W-:Y:S01]  /*4950*/  HMMA.16816.F32.BF16 R36, R8, R30, R48 ;  /* 0x0000001e0824723c */ /* 0x000fe20000041830 */
[----:B------:R-:W-:Y:S07]  /*4960*/  LDSM.16.M88.4 R48, [R186] ;  /* 0x00000000ba30783b */ /* 0x000fee0000000200 */
[----:B--2---:R-:W-:Y:S01]  /*4970*/  HMMA.16816.F32.BF16 R72, R16, R80, R40 ;  /* 0x000000501048723c */ /* 0x004fe20000041828 */
[----:B------:R-:W2:Y:S07]  /*4980*/  LDSM.16.M88.4 R40, [R187+0x9800] ;  /* 0x00980000bb28783b */ /* 0x000eae0000000200 */
[C---:B------:R-:W-:Y:S08]  /*4990*/  HMMA.16816.F32.BF16 R12, R8.reuse, R22, R32 ;  /* 0x00000016080c723c */ /* 0x040ff00000041820 */
[C---:B------:R-:W-:Y:S08]  /*49a0*/  HMMA.16816.F32.BF16 R32, R8.reuse, R60, R52 ;  /* 0x0000003c0820723c */ /* 0x040ff00000041834 */
[C---:B------:R-:W-:Y:S08]  /*49b0*/  HMMA.16816.F32.BF16 R20, R8.reuse, R28, R44 ;  /* 0x0000001c0814723c */ /* 0x040ff0000004182c */
[C---:B------:R-:W-:Y:S01]  /*49c0*/  HMMA.16816.F32.BF16 R28, R8.reuse, R62, R56 ;  /* 0x0000003e081c723c */ /* 0x040fe20000041838 */
[----:B------:R-:W-:Y:S07]  /*49d0*/  LDSM.16.M88.4 R56, [R186+0x800] ;  /* 0x00080000ba38783b */ /* 0x000fee0000000200 */
[----:B------:R-:W-:Y:S01]  /*49e0*/  HMMA.16816.F32.BF16 R60, R8, R68, R64 ;  /* 0x00000044083c723c */ /* 0x000fe20000041840 */
[----:B------:R-:W3:Y:S07]  /*49f0*/  LDSM.16.M88.4 R8, [R190] ;  /* 0x00000000be08783b */ /* 0x000eee0000000200 */
        /* <DEDUP_REMOVED lines=8> */
[----:B------:R-:W4:Y:S07]  /*4a80*/  LDSM.16.M88.4 R84, [R181+0xa800] ;  /* 0x00a80000b554783b */ /* 0x000f2e0000000200 */
[C---:B------:R-:W-:Y:S08]  /*4a90*/  HMMA.16816.F32.BF16 R28, R16.reuse, R26, R28 ;  /* 0x0000001a101c723c */ /* 0x040ff0000004181c */
[C---:B--2---:R-:W-:Y:S01]  /*4aa0*/  HMMA.16816.F32.BF16 R20, R16.reuse, R42, R76 ;  /* 0x0000002a1014723c */ /* 0x044fe2000004184c */
[----:B------:R-:W2:Y:S07]  /*4ab0*/  LDSM.16.M88.4 R76, [R181+0xb000] ;  /* 0x00b00000b54c783b */ /* 0x000eae0000000200 */
[----:B------:R-:W-:Y:S08]  /*4ac0*/  HMMA.16816.F32.BF16 R24, R16, R40, R60 ;  /* 0x000000281018723c */ /* 0x000ff0000004183c */
[C---:B---3--:R-:W-:Y:S01]  /*4ad0*/  HMMA.16816.F32.BF16 R40, R8.reuse, R50, R68 ;  /* 0x000000320828723c */ /* 0x048fe20000041844 */
[----:B------:R-:W3:Y:S07]  /*4ae0*/  LDSM.16.M88.4 R68, [R181+0xb800] ;  /* 0x00b80000b544783b */ /* 0x000eee0000000200 */
        /* <DEDUP_REMOVED lines=13> */
[C---:B----4-:R-:W-:Y:S08]  /*4bc0*/  HMMA.16816.F32.BF16 R16, R12.reuse, R84, R60 ;  /* 0x000000540c10723c */ /* 0x050ff0000004183c */
[C---:B--2---:R-:W-:Y:S08]  /*4bd0*/  HMMA.16816.F32.BF16 R48, R12.reuse, R76, R48 ;  /* 0x0000004c0c30723c */ /* 0x044ff00000041830 */
[C---:B------:R-:W-:Y:S01]  /*4be0*/  HMMA.16816.F32.BF16 R60, R12.reuse, R78, R52 ;  /* 0x0000004e0c3c723c */ /* 0x040fe20000041834 */
[----:B------:R-:W2:Y:S07]  /*4bf0*/  LDSM.16.M88.4 R76, [R192+0x3800] ;  /* 0x00380000c04c783b */ /* 0x000eae0000000200 */
[C---:B---3--:R-:W-:Y:S01]  /*4c00*/  HMMA.16816.F32.BF16 R52, R12.reuse, R68, R36 ;  /* 0x000000440c34723c */ /* 0x048fe20000041824 */
        /* <DEDUP_REMOVED lines=142> */
[-C--:B------:R-:W-:Y:S02]  /*54f0*/  ISETP.GE.AND P5, PT, R0, R220.reuse, PT ;  /* 0x000000dc0000720c */ /* 0x080fe40003fa6270 */
[----:B------:R-:W4:Y:S01]  /*5500*/  I2F R6, R6 ;  /* 0x0000000600067306 */ /* 0x000f220000201400 */
[----:B------:R-:W-:Y:S01]  /*5510*/  HMMA.16816.F32.BF16 R68, R16, R70, R28 ;  /* 0x000000461044723c */ /* 0x000fe2000004181c */
[----:B------:R-:W-:Y:S01]  /*5520*/  IMNMX R217, RZ, R13, !PT ;  /* 0x0000000dffd97217 */ /* 0x000fe20007800200 */
[----:B------:R-:W5:Y:S01]  /*5530*/  LDSM.16.M88.4 R28, [R186+0x7000] ;  /* 0x00700000ba1c783b */ /* 0x000f620000000200 */
[-C--:B------:R-:W-:Y:S02]  /*5540*/  ISETP.GE.AND P2, PT, R12, R220.reuse, PT ;  /* 0x000000dc0c00720c */ /* 0x080fe40003f46270 */
        /* <DEDUP_REMOVED lines=11> */
[----:B------:R-:W-:Y:S01]  /*5600*/  IMAD.IADD R14, R209, 0x1, -R7 ;  /* 0x00000001d10e7824 */ /* 0x000fe200078e0a07 */
[----:B------:R-:W-:Y:S01]  /*5610*/  ISETP.GE.AND P0, PT, R7, R220, PT ;  /* 0x000000dc0700720c */ /* 0x000fe20003f06270 */
[----:B------:R-:W-:Y:S01]  /*5620*/  IMAD.IADD R16, R209, 0x1, -R6 ;  /* 0x00000001d1107824 */ /* 0x000fe200078e0a06 */
        /* <DEDUP_REMOVED lines=29> */
[----:B------:R-:W-:Y:S01]  /*5800*/  IMAD.IADD R6, R218, 0x1, -R6 ;  /* 0x00000001da067824 */ /* 0x000fe200078e0a06 */
        /* <DEDUP_REMOVED lines=23> */
[----:B------:R-:W-:-:S04]  /*5980*/  IABS R6, R6 ;  /* 0x0000000600067213 */ /* 0x000fc80000000000 */
        /* <DEDUP_REMOVED lines=11> */
[----:B------:R-:W-:Y:S01]  /*5a40*/  FSEL R50, R19, -INF , !P3 ;  /* 0xff80000013327808 */ /* 0x000fe20005800000 */
[----:B------:R-:W-:Y:S01]  /*5a50*/  IMAD.IADD R14, R209, 0x1, -R7 ;  /* 0x00000001d10e7824 */ /* 0x000fe200078e0a07 */
[----:B------:R-:W-:Y:S01]  /*5a60*/  ISETP.GE.AND P6, PT, R7, R220, PT ;  /* 0x000000dc0700720c */ /* 0x000fe20003fc6270 */
[----:B------:R-:W-:Y:S01]  /*5a70*/  IMAD.MOV.U32 R13, RZ, RZ, R3 ;  /* 0x000000ffff0d7224 */ /* 0x000fe200078e0003 */
[C---:B--2---:R-:W-:Y:S01]  /*5a80*/  IADD3 R6, R0.reuse, 0x19, RZ ;  /* 0x0000001900067810 */ /* 0x044fe20007ffe0ff */
[----:B-----5:R-:W-:Y:S01]  /*5a90*/  FFMA.FTZ R23, R15, -UR17, R38 ;  /* 0x800000110f177c23 */ /* 0x020fe20008010026 */
[----:B------:R-:W-:Y:S01]  /*5aa0*/  IABS R3, R14 ;  /* 0x0000000e00037213 */ /* 0x000fe20000000000 */
[----:B------:R2:W-:Y:S01]  /*5ab0*/  I2F R24, R13 ;  /* 0x0000000d00187306 */ /* 0x0005e20000201400 */
[C---:B------:R-:W-:Y:S02]  /*5ac0*/  ISETP.GE.AND P3, PT, R7.reuse, R219, PT ;  /* 0x000000db0700720c */ /* 0x040fe40003f66270 */
[----:B------:R-:W-:Y:S01]  /*5ad0*/  ISETP.LT.OR P6, PT, R7, R217, P6 ;  /* 0x000000d90700720c */ /* 0x000fe200037c1670 */
[----:B------:R-:W-:Y:S01]  /*5ae0*/  IMAD.MOV.U32 R14, RZ, RZ, R3 ;  /* 0x000000ffff0e7224 */ /* 0x000fe200078e0003 */
[----:B------:R-:W-:-:S02]  /*5af0*/  IADD3 R3, R0, 0x20, RZ ;  /* 0x0000002000037810 */ /* 0x000fc40007ffe0ff */
[----:B------:R-:W-:Y:S01]  /*5b00*/  ISETP.LT.OR P3, PT, R7, R216, P3 ;  /* 0x000000d80700720c */ /* 0x000fe20001f61670 */
[----:B------:R-:W3:Y:S01]  /*5b10*/  I2F R26, R14 ;  /* 0x0000000e001a7306 */ /* 0x000ee20000201400 */
[----:B------:R-:W-:Y:S01]  /*5b20*/  IMAD.IADD R7, R218, 0x1, -R7 ;  /* 0x00000001da077824 */ /* 0x000fe200078e0a07 */
[C---:B------:R-:W-:Y:S01]  /*5b30*/  ISETP.GE.AND P1, PT, R12.reuse, R220, PT ;  /* 0x000000dc0c00720c */ /* 0x040fe20003f26270 */
[C---:B------:R-:W-:Y:S01]  /*5b40*/  IMAD.IADD R15, R209.reuse, 0x1, -R3 ;  /* 0x00000001d10f7824 */ /* 0x040fe200078e0a03 */
[C---:B------:R-:W-:Y:S02]  /*5b50*/  ISETP.LT.OR P0, PT, R12.reuse, R216, P0 ;  /* 0x000000d80c00720c */ /* 0x040fe40000701670 */
[----:B------:R-:W-:Y:S01]  /*5b60*/  IABS R7, R7 ;  /* 0x0000000700077213 */ /* 0x000fe20000000000 */
[----:B--2---:R-:W-:Y:S01]  /*5b70*/  IMAD.IADD R13, R209, 0x1, -R6 ;  /* 0x00000001d10d7824 */ /* 0x004fe200078e0a06 */
[----:B------:R-:W-:Y:S02]  /*5b80*/  ISETP.LT.OR P1, PT, R12, R217, P1 ;  /* 0x000000d90c00720c */ /* 0x000fe40000f21670 */
[----:B------:R-:W-:-:S02]  /*5b90*/  FSEL R56, R21, -INF , !P5 ;  /* 0xff80000015387808 */ /* 0x000fc40006800000 */
[----:B------:R-:W-:Y:S02]  /*5ba0*/  IABS R13, R13 ;  /* 0x0000000d000d7213 */ /* 0x000fe40000000000 */
[----:B------:R-:W-:Y:S01]  /*5bb0*/  FSEL R59, R22, -INF , !P4 ;  /* 0xff800000163b7808 */ /* 0x000fe20006000000 */
[----:B---3--:R-:W-:Y:S01]  /*5bc0*/  FFMA.FTZ R17, R26, -UR17, R52 ;  /* 0x800000111a117c23 */ /* 0x008fe20008010034 */
[C---:B------:R-:W-:Y:S01]  /*5bd0*/  ISETP.GE.AND P5, PT, R6.reuse, R220, PT ;  /* 0x000000dc0600720c */ /* 0x040fe20003fa6270 */
[----:B------:R-:W-:Y:S01]  /*5be0*/  IMAD.MOV.U32 R14, RZ, RZ, R13 ;  /* 0x000000ffff0e7224 */ /* 0x000fe200078e000d */
[----:B------:R-:W-:Y:S01]  /*5bf0*/  IABS R13, R15 ;  /* 0x0000000f000d7213 */ /* 0x000fe20000000000 */
[----:B------:R-:W-:Y:S01]  /*5c00*/  IMAD.IADD R15, R209, 0x1, -R18 ;  /* 0x00000001d10f7824 */ /* 0x000fe200078e0a12 */
[C---:B------:R-:W-:Y:S01]  /*5c10*/  ISETP.GE.AND P4, PT, R6.reuse, R219, PT ;  /* 0x000000db0600720c */ /* 0x040fe20003f86270 */
[----:B------:R2:W3:Y:S01]  /*5c20*/  I2F R27, R14 ;  /* 0x0000000e001b7306 */ /* 0x0004e20000201400 */
[----:B------:R-:W-:-:S02]  /*5c30*/  ISETP.LT.OR P5, PT, R6, R217, P5 ;  /* 0x000000d90600720c */ /* 0x000fc40002fa1670 */
[----:B------:R-:W-:Y:S01]  /*5c40*/  ISETP.LT.OR P4, PT, R6, R216, P4 ;  /* 0x000000d80600720c */ /* 0x000fe20002781670 */
[C---:B------:R-:W-:Y:S01]  /*5c50*/  IMAD.IADD R6, R218.reuse, 0x1, -R6 ;  /* 0x00000001da067824 */ /* 0x040fe200078e0a06 */
[----:B------:R-:W-:Y:S02]  /*5c60*/  FSEL R57, R23, -INF , !P2 ;  /* 0xff80000017397808 */ /* 0x000fe40005000000 */
[C---:B------:R-:W-:Y:S01]  /*5c70*/  ISETP.GE.AND P2, PT, R3.reuse, R220, PT ;  /* 0x000000dc0300720c */ /* 0x040fe20003f46270 */
[----:B------:R4:W5:Y:S03]  /*5c80*/  I2F R25, R13 ;  /* 0x0000000d00197306 */ /* 0x0009660000201400 */
[----:B------:R-:W-:Y:S01]  /*5c90*/  ISETP.LT.OR P2, PT, R3, R217, P2 ;  /* 0x000000d90300720c */ /* 0x000fe20001741670 */
[----:B--2---:R-:W-:Y:S01]  /*5ca0*/  IMAD.IADD R14, R218, 0x1, -R12 ;  /* 0x00000001da0e7824 */ /* 0x004fe200078e0a0c */
[----:B------:R-:W-:Y:S01]  /*5cb0*/  IABS R12, R15 ;  /* 0x0000000f000c7213 */ /* 0x000fe20000000000 */
[----:B---3--:R-:W-:-:S03]  /*5cc0*/  FFMA.FTZ R21, R27, -UR17, R53 ;  /* 0x800000111b157c23 */ /* 0x008fc60008010035 */
[----:B------:R-:W-:Y:S01]  /*5cd0*/  IABS R14, R14 ;  /* 0x0000000e000e7213 */ /* 0x000fe20000000000 */
[----:B------:R2:W-:Y:S01]  /*5ce0*/  I2F R33, R12 ;  /* 0x0000000c00217306 */ /* 0x0005e20000201400 */
[----:B----4-:R-:W-:Y:S02]  /*5cf0*/  IMAD.MOV.U32 R13, RZ, RZ, R7 ;  /* 0x000000ffff0d7224 */ /* 0x010fe400078e0007 */
[----:B------:R-:W-:Y:S02]  /*5d00*/  FFMA.FTZ R7, R24, -UR17, R37 ;  /* 0x8000001118077c23 */ /* 0x000fe40008010025 */
[----:B-----5:R-:W-:Y:S01]  /*5d10*/  FFMA.FTZ R25, R25, -UR17, R44 ;  /* 0x8000001119197c23 */ /* 0x020fe2000801002c */
[----:B------:R-:W-:Y:S02]  /*5d20*/  FSEL R44, R17, -INF , !P6 ;  /* 0xff800000112c7808 */ /* 0x000fe40007000000 */
[----:B------:R3:W4:Y:S01]  /*5d30*/  I2F R20, R13 ;  /* 0x0000000d00147306 */ /* 0x0007220000201400 */
[----:B------:R-:W-:-:S02]  /*5d40*/  FSEL R58, R7, -INF , !P1 ;  /* 0xff800000073a7808 */ /* 0x000fc40004800000 */
[CC--:B------:R-:W-:Y:S02]  /*5d50*/  ISETP.GE.AND P1, PT, R3.reuse, R219.reuse, PT ;  /* 0x000000db0300720c */ /* 0x0c0fe40003f26270 */
        /* <DEDUP_REMOVED lines=10> */
[-C--:B------:R-:W-:Y:S01]  /*5e00*/  ISETP.LT.OR P2, PT, R7, R216.reuse, P2 ;  /* 0x000000d80700720c */ /* 0x080fe20001741670 */
[----:B------:R-:W-:Y:S01]  /*5e10*/  IMAD.IADD R14, R209, 0x1, -R7 ;  /* 0x00000001d10e7824 */ /* 0x000fe200078e0a07 */
[----:B------:R-:W-:Y:S01]  /*5e20*/  ISETP.GE.AND P6, PT, R18, R219, PT ;  /* 0x000000db1200720c */ /* 0x000fe20003fc6270 */
[----:B------:R3:W1:Y:S01]  /*5e30*/  I2F R15, R6 ;  /* 0x00000006000f7306 */ /* 0x0006620000201400 */
[----:B----4-:R-:W-:Y:S01]  /*5e40*/  FFMA.FTZ R22, R20, -UR17, R54 ;  /* 0x8000001114167c23 */ /* 0x010fe20008010036 */
[----:B------:R-:W-:Y:S02]  /*5e50*/  IADD3 R20, R0, 0x38, RZ ;  /* 0x0000003800147810 */ /* 0x000fe40007ffe0ff */
[----:B------:R-:W-:Y:S02]  /*5e60*/  ISETP.LT.OR P6, PT, R18, R216, P6 ;  /* 0x000000d81200720c */ /* 0x000fe400037c1670 */
[----:B------:R-:W-:-:S02]  /*5e70*/  FSEL R37, R22, -INF , !P3 ;  /* 0xff80000016257808 */ /* 0x000fc40005800000 */
[----:B--2---:R-:W-:Y:S01]  /*5e80*/  IADD3 R12, R0, 0x28, RZ ;  /* 0x00000028000c7810 */ /* 0x004fe20007ffe0ff */
[----:B------:R2:W4:Y:S01]  /*5e90*/  I2F R19, R13 ;  /* 0x0000000d00137306 */ /* 0x0005220000201400 */
[----:B-----5:R-:W-:Y:S01]  /*5ea0*/  FFMA.FTZ R16, R16, -UR17, R39 ;  /* 0x8000001110107c23 */ /* 0x020fe20008010027 */
[----:B------:R-:W-:Y:S02]  /*5eb0*/  FSEL R39, R21, -INF , !P5 ;  /* 0xff80000015277808 */ /* 0x000fe40006800000 */
[----:B------:R-:W-:Y:S01]  /*5ec0*/  IMAD.IADD R3, R209, 0x1, -R12 ;  /* 0x00000001d1037824 */ /* 0x000fe200078e0a0c */
[----:B------:R-:W-:Y:S02]  /*5ed0*/  ISETP.GE.AND P3, PT, R12, R220, PT ;  /* 0x000000dc0c00720c */ /* 0x000fe40003f66270 */
[----:B---3--:R-:W-:Y:S01]  /*5ee0*/  IADD3 R6, R0, 0x30, RZ ;  /* 0x0000003000067810 */ /* 0x008fe20007ffe0ff */
[----:B-1----:R-:W-:Y:S01]  /*5ef0*/  FFMA.FTZ R23, R15, -UR17, R46 ;  /* 0x800000110f177c23 */ /* 0x002fe2000801002e */
[----:B------:R-:W-:-:S02]  /*5f00*/  IABS R3, R3 ;  /* 0x0000000300037213 */ /* 0x000fc40000000000 */
[C---:B------:R-:W-:Y:S02]  /*5f10*/  ISETP.GE.AND P5, PT, R12.reuse, R219, PT ;  /* 0x000000db0c00720c */ /* 0x040fe40003fa6270 */
[C---:B------:R-:W-:Y:S02]  /*5f20*/  ISETP.LT.OR P3, PT, R12.reuse, R217, P3 ;  /* 0x000000d90c00720c */ /* 0x040fe40001f61670 */
[----:B------:R-:W-:Y:S01]  /*5f30*/  ISETP.LT.OR P5, PT, R12, R216, P5 ;  /* 0x000000d80c00720c */ /* 0x000fe20002fa1670 */
[----:B--2---:R-:W-:Y:S01]  /*5f40*/  IMAD.MOV.U32 R13, RZ, RZ, R3 ;  /* 0x000000ffff0d7224 */ /* 0x004fe200078e0003 */
[----:B------:R-:W-:Y:S01]  /*5f50*/  IABS R3, R14 ;  /* 0x0000000e00037213 */ /* 0x000fe20000000000 */
[----:B----4-:R-:W-:Y:S01]  /*5f60*/  FFMA.FTZ R24, R19, -UR17, R55 ;  /* 0x8000001113187c23 */ /* 0x010fe20008010037 */
[----:B------:R-:W-:Y:S01]  /*5f70*/  IADD3 R19, R0, 0x39, RZ ;  /* 0x0000003900137810 */ /* 0x000fe20007ffe0ff */
[----:B------:R1:W-:Y:S01]  /*5f80*/  I2F R32, R13 ;  /* 0x0000000d00207306 */ /* 0x0003e20000201400 */
[----:B------:R-:W-:Y:S01]  /*5f90*/  IMAD.IADD R12, R218, 0x1, -R12 ;  /* 0x00000001da0c7824 */ /* 0x000fe200078e0a0c */
[----:B------:R-:W-:Y:S01]  /*5fa0*/  FSEL R38, R16, -INF , !P0 ;  /* 0xff80000010267808 */ /* 0x000fe20004000000 */
[----:B------:R-:W-:Y:S01]  /*5fb0*/  IMAD.MOV.U32 R14, RZ, RZ, R3 ;  /* 0x000000ffff0e7224 */ /* 0x000fe200078e0003 */
[----:B------:R-:W-:-:S02]  /*5fc0*/  IADD3 R3, R0, 0x31, RZ ;  /* 0x0000003100037810 */ /* 0x000fc40007ffe0ff */
[----:B------:R-:W-:Y:S02]  /*5fd0*/  IABS R12, R12 ;  /* 0x0000000c000c7213 */ /* 0x000fe40000000000 */
[----:B------:R2:W-:Y:S01]  /*5fe0*/  I2F R36, R14 ;  /* 0x0000000e00247306 */ /* 0x0005e20000201400 */
[----:B------:R-:W-:Y:S01]  /*5ff0*/  IMAD.IADD R15, R209, 0x1, -R3 ;  /* 0x00000001d10f7824 */ /* 0x000fe200078e0a03 */
[-C--:B------:R-:W-:Y:S02]  /*6000*/  ISETP.GE.AND P0, PT, R18, R220.reuse, PT ;  /* 0x000000dc1200720c */ /* 0x080fe40003f06270 */
[----:B------:R-:W-:Y:S02]  /*6010*/  FSEL R101, R23, -INF , !P1 ;  /* 0xff80000017657808 */ /* 0x000fe40004800000 */
[----:B------:R-:W-:Y:S01]  /*6020*/  IABS R0, R15 ;  /* 0x0000000f00007213 */ /* 0x000fe20000000000 */
[----:B------:R-:W-:Y:S01]  /*6030*/  FFMA.FTZ R15, R33, -UR17, R45 ;  /* 0x80000011210f7c23 */ /* 0x000fe2000801002d */
[----:B------:R-:W-:Y:S01]  /*6040*/  FSEL R45, R24, -INF , !P4 ;  /* 0xff800000182d7808 */ /* 0x000fe20006000000 */
[----:B-1----:R-:W-:Y:S01]  /*6050*/  IMAD.IADD R13, R209, 0x1, -R6 ;  /* 0x00000001d10d7824 */ /* 0x002fe200078e0a06 */
[----:B------:R-:W-:Y:S01]  /*6060*/  ISETP.GE.AND P4, PT, R7, R220, PT ;  /* 0x000000dc0700720c */ /* 0x000fe20003f86270 */
[----:B------:R-:W-:Y:S01]  /*6070*/  HMMA.16816.F32.BF16 R24, R8, R28, R64 ;  /* 0x0000001c0818723c */ /* 0x000fe20000041840 */
[----:B------:R-:W-:-:S02]  /*6080*/  ISETP.LT.OR P0, PT, R18, R217, P0 ;  /* 0x000000d91200720c */ /* 0x000fc40000701670 */
[----:B------:R-:W-:Y:S01]  /*6090*/  IABS R13, R13 ;  /* 0x0000000d000d7213 */ /* 0x000fe20000000000 */
[----:B--2---:R-:W-:Y:S01]  /*60a0*/  IMAD.IADD R14, R209, 0x1, -R20 ;  /* 0x00000001d10e7824 */ /* 0x004fe200078e0a14 */
[----:B------:R-:W-:Y:S02]  /*60b0*/  ISETP.LT.OR P4, PT, R7, R217, P4 ;  /* 0x000000d90700720c */ /* 0x000fe40002781670 */
[----:B------:R1:W-:Y:S01]  /*60c0*/  I2F R35, R13 ;  /* 0x0000000d00237306 */ /* 0x0003e20000201400 */
[----:B------:R-:W-:Y:S02]  /*60d0*/  FSEL R91, R15, -INF , !P0 ;  /* 0xff8000000f5b7808 */ /* 0x000fe40004000000 */
[C---:B------:R-:W-:Y:S02]  /*60e0*/  ISETP.GE.AND P1, PT, R6.reuse, R220, PT ;  /* 0x000000dc0600720c */ /* 0x040fe40003f26270 */
[C---:B------:R-:W-:Y:S02]  /*60f0*/  ISETP.GE.AND P0, PT, R6.reuse, R219, PT ;  /* 0x000000db0600720c */ /* 0x040fe40003f06270 */
[----:B------:R-:W-:-:S02]  /*6100*/  ISETP.LT.OR P1, PT, R6, R217, P1 ;  /* 0x000000d90600720c */ /* 0x000fc40000f21670 */
[----:B------:R-:W-:Y:S01]  /*6110*/  ISETP.LT.OR P0, PT, R6, R216, P0 ;  /* 0x000000d80600720c */ /* 0x000fe20000701670 */
[----:B-1----:R-:W-:Y:S01]  /*6120*/  IMAD.MOV.U32 R13, RZ, RZ, R0 ;  /* 0x000000ffff0d7224 */ /* 0x002fe200078e0000 */
[----:B------:R-:W-:Y:S01]  /*6130*/  IABS R0, R14 ;  /* 0x0000000e00007213 */ /* 0x000fe20000000000 */
[----:B------:R-:W-:Y:S02]  /*6140*/  IMAD.IADD R14, R218, 0x1, -R18 ;  /* 0x00000001da0e7824 */ /* 0x000fe400078e0a12 */
        /* <DEDUP_REMOVED lines=10> */
[----:B------:R2:W3:Y:S01]  /*61f0*/  I2F R21, R7 ;  /* 0x0000000700157306 */ /* 0x0004e20000201400 */
[----:B------:R-:W-:Y:S02]  /*6200*/  IMAD.IADD R0, R218, 0x1, -R6 ;  /* 0x00000001da007824 */ /* 0x000fe400078e0a06 */
        /* <DEDUP_REMOVED lines=8> */
[----:B------:R1:W2:Y:S03]  /*6290*/  I2F R18, R7 ;  /* 0x0000000700127306 */ /* 0x0002a60000201400 */
[----:B------:R-:W-:-:S05]  /*62a0*/  IABS R0, R0 ;  /* 0x0000000000007213 */ /* 0x000fca0000000000 */
[----:B------:R4:W-:Y:S01]  /*62b0*/  I2F R17, R12 ;  /* 0x0000000c00117306 */ /* 0x0009e20000201400 */
[----:B-1----:R-:W-:-:S07]  /*62c0*/  FFMA.FTZ R7, R32, -UR17, R40 ;  /* 0x8000001120077c23 */ /* 0x002fce0008010028 */
[----:B------:R1:W5:Y:S01]  /*62d0*/  I2F R16, R0 ;  /* 0x0000000000107306 */ /* 0x0003620000201400 */
[----:B------:R-:W-:Y:S01]  /*62e0*/  FSEL R100, R7, -INF , !P3 ;  /* 0xff80000007647808 */ /* 0x000fe20005800000 */
[----:B------:R-:W-:Y:S01]  /*62f0*/  FFMA.FTZ R7, R36, -UR17, R41 ;  /* 0x8000001124077c23 */ /* 0x000fe20008010029 */
[C---:B------:R-:W-:Y:S01]  /*6300*/  ISETP.GE.AND P3, PT, R3.reuse, R219, PT ;  /* 0x000000db0300720c */ /* 0x040fe20003f66270 */
[----:B----4-:R-:W-:Y:S03]  /*6310*/  HMMA.16816.F32.BF16 R12, R8, R30, R68 ;  /* 0x0000001e080c723c */ /* 0x010fe60000041844 */
[----:B------:R-:W-:Y:S02]  /*6320*/  ISETP.LT.OR P3, PT, R3, R216, P3 ;  /* 0x000000d80300720c */ /* 0x000fe40001f61670 */
[----:B------:R-:W-:Y:S02]  /*6330*/  IABS R3, R6 ;  /* 0x0000000600037213 */ /* 0x000fe40000000000 */
[----:B---3--:R-:W-:Y:S01]  /*6340*/  FFMA.FTZ R9, R21, -UR17, R42 ;  /* 0x8000001115097c23 */ /* 0x008fe2000801002a */
[----:B------:R-:W-:Y:S01]  /*6350*/  FSEL R93, R7, -INF , !P4 ;  /* 0xff800000075d7808 */ /* 0x000fe20006000000 */
[----:B-1----:R-:W-:Y:S01]  /*6360*/  IMAD.IADD R0, R218, 0x1, -R19 ;  /* 0x00000001da007824 */ /* 0x002fe200078e0a13 */
[----:B------:R1:W3:Y:S01]  /*6370*/  I2F R6, R3 ;  /* 0x0000000300067306 */ /* 0x0002e20000201400 */
[----:B--2---:R-:W-:Y:S01]  /*6380*/  FFMA.FTZ R8, R18, -UR17, R43 ;  /* 0x8000001112087c23 */ /* 0x004fe2000801002b */
[----:B------:R-:W-:Y:S01]  /*6390*/  FSEL R97, R9, -INF , !P5 ;  /* 0xff80000009617808 */ /* 0x000fe20006800000 */
[----:B------:R-:W-:Y:S01]  /*63a0*/  FFMA.FTZ R7, R34, -UR17, R25 ;  /* 0x8000001122077c23 */ /* 0x000fe20008010019 */
[----:B------:R-:W-:Y:S01]  /*63b0*/  IABS R0, R0 ;  /* 0x0000000000007213 */ /* 0x000fe20000000000 */
[----:B-----5:R-:W-:Y:S01]  /*63c0*/  FFMA.FTZ R16, R16, -UR17, R27 ;  /* 0x8000001110107c23 */ /* 0x020fe2000801001b */
[----:B------:R-:W-:-:S02]  /*63d0*/  FSEL R98, R8, -INF , !P2 ;  /* 0xff80000008627808 */ /* 0x000fc40005000000 */
[CC--:B------:R-:W-:Y:S02]  /*63e0*/  ISETP.GE.AND P5, PT, R20.reuse, R220.reuse, PT ;  /* 0x000000dc1400720c */ /* 0x0c0fe40003fa6270 */
[----:B------:R-:W2:Y:S01]  /*63f0*/  I2F R0, R0 ;  /* 0x0000000000007306 */ /* 0x000ea20000201400 */
[----:B------:R-:W-:Y:S02]  /*6400*/  ISETP.GE.AND P4, PT, R19, R220, PT ;  /* 0x000000dc1300720c */ /* 0x000fe40003f86270 */
[C---:B------:R-:W-:Y:S01]  /*6410*/  ISETP.GE.AND P2, PT, R20.reuse, R219, PT ;  /* 0x000000db1400720c */ /* 0x040fe20003f46270 */
[----:B------:R-:W-:Y:S01]  /*6420*/  FFMA.FTZ R12, R33, -UR17, R12 ;  /* 0x80000011210c7c23 */ /* 0x000fe2000801000c */
[CC--:B------:R-:W-:Y:S01]  /*6430*/  ISETP.LT.OR P5, PT, R20.reuse, R217.reuse, P5 ;  /* 0x000000d91400720c */ /* 0x0c0fe20002fa1670 */
[----:B-1----:R-:W-:Y:S01]  /*6440*/  FFMA.FTZ R3, R35, -UR17, R24 ;  /* 0x8000001123037c23 */ /* 0x002fe20008010018 */
[----:B------:R-:W-:Y:S01]  /*6450*/  ISETP.LT.OR P2, PT, R20, R216, P2 ;  /* 0x000000d81400720c */ /* 0x000fe20001741670 */
[----:B---3--:R-:W-:Y:S01]  /*6460*/  FFMA.FTZ R6, R6, -UR17, R14 ;  /* 0x8000001106067c23 */ /* 0x008fe2000801000e */
[----:B------:R-:W-:Y:S01]  /*6470*/  ISETP.LT.OR P4, PT, R19, R217, P4 ;  /* 0x000000d91300720c */ /* 0x000fe20002781670 */
[----:B------:R-:W-:Y:S01]  /*6480*/  FFMA.FTZ R13, R22, -UR17, R13 ;  /* 0x80000011160d7c23 */ /* 0x000fe2000801000d */
[----:B------:R-:W-:Y:S01]  /*6490*/  FSEL R99, R3, -INF , !P1 ;  /* 0xff80000003637808 */ /* 0x000fe20004800000 */
[----:B------:R-:W-:Y:S01]  /*64a0*/  FFMA.FTZ R3, R17, -UR17, R26 ;  /* 0x8000001111037c23 */ /* 0x000fe2000801001a */
[----:B------:R-:W-:-:S02]  /*64b0*/  ISETP.GE.AND P1, PT, R19, R219, PT ;  /* 0x000000db1300720c */ /* 0x000fc40003f26270 */
[----:B------:R-:W-:Y:S01]  /*64c0*/  FSEL R94, R7, -INF , !P6 ;  /* 0xff800000075e7808 */ /* 0x000fe20007000000 */
[----:B--2---:R-:W-:Y:S01]  /*64d0*/  FFMA.FTZ R0, R0, -UR17, R15 ;  /* 0x8000001100007c23 */ /* 0x004fe2000801000f */
[----:B------:R-:W-:Y:S02]  /*64e0*/  FSEL R96, R3, -INF , !P0 ;  /* 0xff80000003607808 */ /* 0x000fe40004000000 */
[----:B------:R-:W-:Y:S02]  /*64f0*/  PLOP3.LUT P0, PT, PT, PT, UP0, 0x80, 0x0 ;  /* 0x000000000000781c */ /* 0x000fe40003f0f008 */
[----:B------:R-:W-:Y:S02]  /*6500*/  ISETP.LT.OR P1, PT, R19, R216, P1 ;  /* 0x000000d81300720c */ /* 0x000fe40000f21670 */
[----:B------:R-:W-:Y:S02]  /*6510*/  FSEL R95, R16, -INF , !P3 ;  /* 0xff800000105f7808 */ /* 0x000fe40005800000 */
[----:B------:R-:W-:-:S02]  /*6520*/  FSEL R128, R12, -INF , !P5 ;  /* 0xff8000000c807808 */ /* 0x000fc40006800000 */
        /* <DEDUP_REMOVED lines=134> */
.L_x_1224:
[----:B------:R-:W-:Y:S05]  /*6d90*/  BSYNC B0 ;  /* 0x0000000000007941 */ /* 0x000fea0003800000 */
.L_x_1223:
[----:B------:R-:W0:Y:S02]  /*6da0*/  LDGDEPBAR ;  /* 0x00000000000079af */ /* 0x000e240000000000 */
.L_x_1222:
[----:B------:R-:W-:Y:S01]  /*6db0*/  FMNMX.FTZ R0, R60, R48, !PT ;  /* 0x000000303c007209 */ /* 0x000fe20007810000 */
[----:B------:R-:W-:Y:S01]  /*6dc0*/  STL [R1+0xf8], R191 ;  /* 0x0000f8bf01007387 */ /* 0x000fe20000100800 */
        /* <DEDUP_REMOVED lines=57> */
[----:B------:R-:W-:-:S02]  /*7160*/  UIADD3 UR4, UR4, 0x1, URZ ;  /* 0x0000000104047890 */ /* 0x000fc4000fffe03f */
[----:B------:R-:W2:Y:S02]  /*7170*/  SHFL.BFLY PT, R6, R0, 0x2, 0x1f ;  /* 0x0c401f0000067f89 */ /* 0x000ea400000e0000 */
[----:B------:R-:W-:Y:S02]  /*7180*/  ULOP3.LUT UR4, UR4, UR25, URZ, 0x3c, !UPT ;  /* 0x0000001904047292 */ /* 0x000fe4000f8e3c3f */
[----:B------:R-:W3:Y:S04]  /*7190*/  SHFL.BFLY PT, R7, R3, 0x2, 0x1f ;  /* 0x0c401f0003077f89 */ /* 0x000ee800000e0000 */
[----:B------:R-:W-:Y:S04]  /*71a0*/  LDSM.16.MT88.4 R80, [R185+0x12000] ;  /* 0x01200000b950783b */ /* 0x000fe80000004200 */
[----:B------:R-:W-:Y:S04]  /*71b0*/  LDSM.16.MT88.4 R76, [R182+0x12000] ;  /* 0x01200000b64c783b */ /* 0x000fe80000004200 */
[----:B------:R-:W-:Y:S01]  /*71c0*/  LDSM.16.MT88.4 R72, [R183+0x12000] ;  /* 0x01200000b748783b */ /* 0x000fe20000004200 */
[----:B--2---:R-:W-:-:S02]  /*71d0*/  FMNMX.FTZ R0, R0, R6, !PT ;  /* 0x0000000600007209 */ /* 0x004fc40007810000 */
[----:B------:R-:W-:Y:S02]  /*71e0*/  LOP3.LUT R6, R102, UR24, RZ, 0x3c, !PT ;  /* 0x0000001866067c12 */ /* 0x000fe4000f8e3cff */
[----:B---3--:R-:W-:Y:S01]  /*71f0*/  FMNMX.FTZ R3, R3, R7, !PT ;  /* 0x0000000703037209 */ /* 0x008fe20007810000 */
[----:B------:R-:W2:Y:S04]  /*7200*/  SHFL.BFLY PT, R132, R0, 0x1, 0x1f ;  /* 0x0c201f0000847f89 */ /* 0x000ea800000e0000 */
[----:B------:R3:W-:Y:S04]  /*7210*/  STL [R1+0xc4], R6 ;  /* 0x0000c40601007387 */ /* 0x0007e80000100800 */
[----:B------:R-:W4:Y:S01]  /*7220*/  SHFL.BFLY PT, R133, R3, 0x1, 0x1f ;  /* 0x0c201f0003857f89 */ /* 0x000f2200000e0000 */
[----:B--2---:R-:W-:-:S04]  /*7230*/  FMNMX.FTZ R132, R0, R132, !PT ;  /* 0x0000008400847209 */ /* 0x004fc80007810000 */
[C---:B------:R-:W-:Y:S01]  /*7240*/  FSETP.NEU.FTZ.AND P1, PT, R132.reuse, -INF , PT ;  /* 0xff8000008400780b */ /* 0x040fe20003f3d000 */
[----:B------:R-:W-:Y:S01]  /*7250*/  FMUL.FTZ R0, R132, c[0x0][0x23c] ;  /* 0x00008f0084007a20 */ /* 0x000fe20000410000 */
[----:B---3--:R-:W-:Y:S02]  /*7260*/  LOP3.LUT R6, R117, R6, RZ, 0x3c, !PT ;  /* 0x0000000675067212 */ /* 0x008fe400078e3cff */
[----:B----4-:R-:W-:Y:S02]  /*7270*/  FMNMX.FTZ R133, R3, R133, !PT ;  /* 0x0000008503857209 */ /* 0x010fe40007810000 */
[----:B------:R-:W-:Y:S01]  /*7280*/  FSEL R0, R0, RZ, P1 ;  /* 0x000000ff00007208 */ /* 0x000fe20000800000 */
[----:B------:R-:W-:Y:S01]  /*7290*/  IMAD.WIDE.U32 R84, R6, -0x2daee0ad, RZ ;  /* 0xd2511f5306547825 */ /* 0x000fe200078e00ff */
[----:B------:R-:W-:Y:S01]  /*72a0*/  LOP3.LUT R6, R89, UR19, RZ, 0x3c, !PT ;  /* 0x0000001359067c12 */ /* 0x000fe2000f8e3cff */
[----:B------:R-:W-:Y:S01]  /*72b0*/  UIADD3 UR19, UR25, 0x646e171e, URZ ;  /* 0x646e171e19137890 */ /* 0x000fe2000fffe03f */
[----:B------:R-:W-:Y:S01]  /*72c0*/  FSETP.NEU.FTZ.AND P1, PT, R133, -INF , PT ;  /* 0xff8000008500780b */ /* 0x000fe20003f3d000 */
[----:B------:R-:W-:Y:S01]  /*72d0*/  FFMA.FTZ R3, R48, c[0x0][0x23c], -R0 ;  /* 0x00008f0030037a23 */ /* 0x000fe20000010800 */
[----:B-1----:R-:W-:Y:S01]  /*72e0*/  LOP3.LUT R8, R85, UR5, R88, 0x96, !PT ;  /* 0x0000000555087c12 */ /* 0x002fe2000f8e9658 */
[----:B------:R-:W-:Y:S01]  /*72f0*/  IMAD.WIDE.U32 R6, R6, -0x326172a9, RZ ;  /* 0xcd9e8d5706067825 */ /* 0x000fe200078e00ff */
[----:B------:R-:W-:Y:S01]  /*7300*/  UIADD3 UR5, UR24, 0x78dde6e4, URZ ;  /* 0x78dde6e418057890 */ /* 0x000fe2000fffe03f */
[----:B------:R-:W-:Y:S02]  /*7310*/  MUFU.EX2 R121, R3 ;  /* 0x0000000300797308 */ /* 0x000fe40000000800 */
[----:B------:R-:W-:Y:S01]  /*7320*/  IMAD.WIDE.U32 R52, R8, -0x326172a9, RZ ;  /* 0xcd9e8d5708347825 */ /* 0x000fe200078e00ff */
[----:B------:R-:W-:-:S03]  /*7330*/  LOP3.LUT R7, R7, UR37, R116, 0x96, !PT ;  /* 0x0000002507077c12 */ /* 0x000fc6000f8e9674 */
[----:B------:R-:W-:Y:S01]  /*7340*/  FFMA.FTZ R8, R60, c[0x0][0x23c], -R0 ;  /* 0x00008f003c087a23 */ /* 0x000fe20000010800 */
[----:B------:R-:W-:Y:S01]  /*7350*/  LOP3.LUT R12, R53, UR36, R6, 0x96, !PT ;  /* 0x00000024350c7c12 */ /* 0x000fe2000f8e9606 */
[----:B------:R-:W-:Y:S02]  /*7360*/  IMAD.WIDE.U32 R6, R7, -0x2daee0ad, RZ ;  /* 0xd2511f5307067825 */ /* 0x000fe400078e00ff */
[----:B------:R1:W2:Y:S02]  /*7370*/  MUFU.EX2 R120, R8 ;  /* 0x0000000800787308 */ /* 0x0002a40000000800 */
[----:B------:R-:W-:Y:S01]  /*7380*/  IMAD.WIDE.U32 R12, R12, -0x2daee0ad, RZ ;  /* 0xd2511f530c0c7825 */ /* 0x000fe200078e00ff */
[----:B------:R-:W-:-:S04]  /*7390*/  LOP3.LUT R7, R7, UR35, R84, 0x96, !PT ;  /* 0x0000002307077c12 */ /* 0x000fc8000f8e9654 */
[----:B------:R-:W-:Y:S01]  /*73a0*/  LOP3.LUT R10, R13, UR33, R6, 0x96, !PT ;  /* 0x000000210d0a7c12 */ /* 0x000fe2000f8e9606 */
[----:B------:R-:W-:-:S04]  /*73b0*/  IMAD.WIDE.U32 R6, R7, -0x326172a9, RZ ;  /* 0xcd9e8d5707067825 */ /* 0x000fc800078e00ff */
[----:B------:R-:W-:Y:S01]  /*73c0*/  IMAD.WIDE.U32 R10, R10, -0x326172a9, RZ ;  /* 0xcd9e8d570a0a7825 */ /* 0x000fe200078e00ff */
[----:B-1----:R-:W-:-:S03]  /*73d0*/  LOP3.LUT R8, R7, UR34, R52, 0x96, !PT ;  /* 0x0000002207087c12 */ /* 0x002fc6000f8e9634 */
[----:B------:R-:W-:Y:S01]  /*73e0*/  FMUL.FTZ R7, R133, c[0x0][0x23c] ;  /* 0x00008f0085077a20 */ /* 0x000fe20000410000 */
[----:B------:R-:W-:Y:S01]  /*73f0*/  LOP3.LUT R6, R11, UR5, R6, 0x96, !PT ;  /* 0x000000050b067c12 */ /* 0x000fe2000f8e9606 */
[----:B------:R-:W-:-:S03]  /*7400*/  IMAD.WIDE.U32 R8, R8, -0x2daee0ad, RZ ;  /* 0xd2511f5308087825 */ /* 0x000fc600078e00ff */
[----:B------:R-:W-:Y:S01]  /*7410*/  FSEL R3, R7, RZ, P1 ;  /* 0x000000ff07037208 */ /* 0x000fe20000800000 */
[----:B------:R-:W-:Y:S01]  /*7420*/  IMAD.WIDE.U32 R86, R6, -0x2daee0ad, RZ ;  /* 0xd2511f5306567825 */ /* 0x000fe200078e00ff */
[----:B------:R-:W-:-:S03]  /*7430*/  LOP3.LUT R9, R9, UR32, R12, 0x96, !PT ;  /* 0x0000002009097c12 */ /* 0x000fc6000f8e960c */
[----:B------:R-:W-:Y:S02]  /*7440*/  FFMA.FTZ R6, R49, c[0x0][0x23c], -R0 ;  /* 0x00008f0031067a23 */ /* 0x000fe40000010800 */
[----:B------:R-:W-:Y:S02]  /*7450*/  FFMA.FTZ R7, R62, c[0x0][0x23c], -R3 ;  /* 0x00008f003e077a23 */ /* 0x000fe40000010803 */
[----:B------:R1:W-:Y:S01]  /*7460*/  MUFU.EX2 R123, R6 ;  /* 0x00000006007b7308 */ /* 0x0003e20000000800 */
[----:B------:R-:W-:-:S04]  /*7470*/  IMAD.WIDE.U32 R54, R9, -0x326172a9, RZ ;  /* 0xcd9e8d5709367825 */ /* 0x000fc800078e00ff */
[--C-:B------:R-:W-:Y:S01]  /*7480*/  FFMA.FTZ R11, R51, c[0x0][0x23c], -R3.reuse ;  /* 0x00008f00330b7a23 */ /* 0x100fe20000010803 */
[----:B------:R-:W-:Y:S01]  /*7490*/  LOP3.LUT R18, R55, UR31, R10, 0x96, !PT ;  /* 0x0000001f37127c12 */ /* 0x000fe2000f8e960a */
[--C-:B------:R-:W-:Y:S01]  /*74a0*/  FFMA.FTZ R10, R50, c[0x0][0x23c], -R3.reuse ;  /* 0x00008f00320a7a23 */ /* 0x100fe20000010803 */
[----:B------:R3:W-:Y:S01]  /*74b0*/  MUFU.EX2 R119, R7 ;  /* 0x0000000700777308 */ /* 0x0007e20000000800 */
[----:B-1----:R-:W-:Y:S01]  /*74c0*/  LOP3.LUT R6, R87, UR29, R8, 0x96, !PT ;  /* 0x0000001d57067c12 */ /* 0x002fe2000f8e9608 */
[----:B------:R-:W-:-:S06]  /*74d0*/  FFMA.FTZ R8, R61, c[0x0][0x23c], -R3 ;  /* 0x00008f003d087a23 */ /* 0x000fcc0000010803 */
[----:B------:R-:W-:Y:S01]  /*74e0*/  MUFU.EX2 R227, R10 ;  /* 0x0000000a00e37308 */ /* 0x000fe20000000800 */
[----:B---3--:R-:W-:-:S07]  /*74f0*/  IMAD.WIDE.U32 R6, R6, -0x326172a9, RZ ;  /* 0xcd9e8d5706067825 */ /* 0x008fce00078e00ff */
[----:B------:R1:W3:Y:S01]  /*7500*/  MUFU.EX2 R170, R8 ;  /* 0x0000000800aa7308 */ /* 0x0002e20000000800 */
[----:B------:R-:W-:Y:S02]  /*7510*/  LOP3.LUT R9, R6, 0xff, RZ, 0xc0, !PT ;  /* 0x000000ff06097812 */ /* 0x000fe400078ec0ff */
[----:B------:R-:W-:-:S05]  /*7520*/  SHF.R.U32.HI R14, RZ, 0x18, R6 ;  /* 0x00000018ff0e7819 */ /* 0x000fca0000011606 */
[----:B------:R4:W2:Y:S01]  /*7530*/  MUFU.EX2 R169, R11 ;  /* 0x0000000b00a97308 */ /* 0x0008a20000000800 */
[----:B-1----:R-:W-:-:S04]  /*7540*/  LOP3.LUT R8, R6, 0xffff, RZ, 0xc0, !PT ;  /* 0x0000ffff06087812 */ /* 0x002fc800078ec0ff */
[----:B------:R-:W-:-:S04]  /*7550*/  SHF.R.U32.HI R8, RZ, 0x8, R8 ;  /* 0x00000008ff087819 */ /* 0x000fc80000011608 */
[----:B------:R-:W-:Y:S01]  /*7560*/  PRMT R17, R9, 0x5410, R8 ;  /* 0x0000541009117816 */ /* 0x000fe20000000008 */
[----:B----4-:R-:W-:Y:S01]  /*7570*/  FFMA.FTZ R11, R56, c[0x0][0x23c], -R0 ;  /* 0x00008f00380b7a23 */ /* 0x010fe20000010800 */
[----:B------:R-:W-:Y:S02]  /*7580*/  LOP3.LUT R8, R7, UR20, R54, 0x96, !PT ;  /* 0x0000001407087c12 */ /* 0x000fe4000f8e9636 */
[----:B------:R-:W-:Y:S01]  /*7590*/  SHF.R.U32.HI R9, RZ, 0x10, R6 ;  /* 0x00000010ff097819 */ /* 0x000fe20000011606 */
[----:B------:R1:W4:Y:S01]  /*75a0*/  MUFU.EX2 R147, R11 ;  /* 0x0000000b00937308 */ /* 0x0003220000000800 */
[----:B------:R-:W-:Y:S02]  /*75b0*/  SHF.R.U32.HI R10, RZ, 0x10, R8 ;  /* 0x00000010ff0a7819 */ /* 0x000fe40000011608 */
[----:B------:R-:W-:Y:S02]  /*75c0*/  LOP3.LUT R12, R9, 0xff, RZ, 0xc0, !PT ;  /* 0x000000ff090c7812 */ /* 0x000fe400078ec0ff */
[----:B------:R-:W-:-:S02]  /*75d0*/  LOP3.LUT R9, R8, 0xffff, RZ, 0xc0, !PT ;  /* 0x0000ffff08097812 */ /* 0x000fc400078ec0ff */
[----:B------:R-:W-:Y:S02]  /*75e0*/  LOP3.LUT R15, R8, 0xff, RZ, 0xc0, !PT ;  /* 0x000000ff080f7812 */ /* 0x000fe400078ec0ff */
[----:B------:R-:W-:Y:S02]  /*75f0*/  SHF.R.U32.HI R13, RZ, 0x18, R8 ;  /* 0x00000018ff0d7819 */ /* 0x000fe40000011608 */
[----:B------:R-:W-:Y:S02]  /*7600*/  LOP3.LUT R8, R10, 0xff, RZ, 0xc0, !PT ;  /* 0x000000ff0a087812 */ /* 0x000fe400078ec0ff */
[----:B------:R-:W-:Y:S02]  /*7610*/  SHF.R.U32.HI R9, RZ, 0x8, R9 ;  /* 0x00000008ff097819 */ /* 0x000fe40000011609 */
[----:B------:R-:W-:Y:S02]  /*7620*/  PRMT R13, R8, 0x5410, R13 ;  /* 0x00005410080d7816 */ /* 0x000fe4000000000d */
[----:B--2---:R-:W-:-:S02]  /*7630*/  F2FP.BF16.PACK_AB R8, R121, R120 ;  /* 0x000000787908723e */ /* 0x004fc400000010ff */
[----:B---3--:R-:W-:Y:S02]  /*7640*/  F2FP.BF16.PACK_AB R10, R170, R119 ;  /* 0x00000077aa0a723e */ /* 0x008fe400000010ff */
[C---:B------:R-:W-:Y:S02]  /*7650*/  PRMT R88, R8.reuse, 0x7610, R88 ;  /* 0x0000761008587816 */ /* 0x040fe40000000058 */
[----:B------:R-:W-:Y:S01]  /*7660*/  PRMT R87, R8, 0x7632, R87 ;  /* 0x0000763208577816 */ /* 0x000fe20000000057 */
[----:B------:R-:W-:Y:S01]  /*7670*/  FFMA.FTZ R8, R57, c[0x0][0x23c], -R0 ;  /* 0x00008f0039087a23 */ /* 0x000fe20000010800 */
[----:B-1----:R-:W-:Y:S02]  /*7680*/  PRMT R11, R15, 0x5410, R9 ;  /* 0x000054100f0b7816 */ /* 0x002fe40000000009 */
[----:B------:R-:W-:Y:S01]  /*7690*/  F2FP.BF16.PACK_AB R5, R227, R169 ;  /* 0x000000a9e305723e */ /* 0x000fe200000010ff */
[----:B------:R1:W-:Y:S01]  /*76a0*/  MUFU.EX2 R171, R8 ;  /* 0x0000000800ab7308 */ /* 0x0003e20000000800 */
[----:B------:R-:W-:-:S02]  /*76b0*/  PRMT R85, R10, 0x7610, R85 ;  /* 0x000076100a557816 */ /* 0x000fc40000000055 */
[----:B------:R-:W-:Y:S01]  /*76c0*/  PRMT R55, R10, 0x7632, R55 ;  /* 0x000076320a377816 */ /* 0x000fe20000000037 */
[----:B------:R-:W-:Y:S01]  /*76d0*/  FFMA.FTZ R10, R58, c[0x0][0x23c], -R3 ;  /* 0x00008f003a0a7a23 */ /* 0x000fe20000010803 */
[C---:B------:R-:W-:Y:S02]  /*76e0*/  PRMT R245, R5.reuse, 0x7610, R245 ;  /* 0x0000761005f57816 */ /* 0x040fe400000000f5 */
[----:B------:R-:W-:Y:S01]  /*76f0*/  PRMT R244, R5, 0x7632, R244 ;  /* 0x0000763205f47816 */ /* 0x000fe200000000f4 */
[--C-:B------:R-:W-:Y:S01]  /*7700*/  HSET2.LE.AND R5, R11, R252.reuse, PT ;  /* 0x000000fc0b057233 */ /* 0x100fe20003803000 */
[----:B------:R-:W-:Y:S01]  /*7710*/  PRMT R4, R85, 0x5410, R55 ;  /* 0x0000541055047816 */ /* 0x000fe20000000037 */
[----:B------:R2:W-:Y:S01]  /*7720*/  MUFU.EX2 R247, R10 ;  /* 0x0000000a00f77308 */ /* 0x0005e20000000800 */
[----:B------:R-:W-:Y:S02]  /*7730*/  PRMT R16, R12, 0x5410, R14 ;  /* 0x000054100c107816 */ /* 0x000fe4000000000e */
[----:B------:R-:W-:Y:S01]  /*7740*/  LOP3.LUT R12, R5, R4, RZ, 0xc0, !PT ;  /* 0x00000004050c7212 */ /* 0x000fe200078ec0ff */
[--C-:B------:R-:W-:Y:S01]  /*7750*/  HSET2.LE.AND R4, R13, R252.reuse, PT ;  /* 0x000000fc0d047233 */ /* 0x100fe20003803000 */
[----:B----4-:R-:W-:Y:S01]  /*7760*/  F2FP.BF16.PACK_AB R9, R147, R123 ;  /* 0x0000007b9309723e */ /* 0x010fe200000010ff */
[----:B-1----:R-:W-:Y:S01]  /*7770*/  FFMA.FTZ R8, R38, c[0x0][0x23c], -R0 ;  /* 0x00008f0026087a23 */ /* 0x002fe20000010800 */
[----:B------:R-:W-:-:S02]  /*7780*/  HSET2.LE.AND R5, R17, R252, PT ;  /* 0x000000fc11057233 */ /* 0x000fc40003803000 */
[C---:B------:R-:W-:Y:S01]  /*7790*/  PRMT R235, R9.reuse, 0x7610, R235 ;  /* 0x0000761009eb7816 */ /* 0x040fe200000000eb */
[----:B------:R1:W3:Y:S01]  /*77a0*/  MUFU.EX2 R127, R8 ;  /* 0x00000008007f7308 */ /* 0x0002e20000000800 */
[----:B------:R-:W-:Y:S01]  /*77b0*/  PRMT R234, R9, 0x7632, R234 ;  /* 0x0000763209ea7816 */ /* 0x000fe200000000ea */
[--C-:B------:R-:W-:Y:S02]  /*77c0*/  FFMA.FTZ R9, R59, c[0x0][0x23c], -R3.reuse ;  /* 0x00008f003b097a23 */ /* 0x100fe40000010803 */
[----:B------:R-:W4:Y:S01]  /*77d0*/  LDSM.16.MT88.4 R56, [R185+0x10000] ;  /* 0x01000000b938783b */ /* 0x000f220000004200 */
[----:B--2---:R-:W-:-:S03]  /*77e0*/  FFMA.FTZ R10, R44, c[0x0][0x23c], -R3 ;  /* 0x00008f002c0a7a23 */ /* 0x004fc60000010803 */
[----:B------:R2:W2:Y:S01]  /*77f0*/  MUFU.EX2 R168, R9 ;  /* 0x0000000900a87308 */ /* 0x0004a20000000800 */
[----:B-1----:R-:W-:-:S07]  /*7800*/  FFMA.FTZ R8, R37, c[0x0][0x23c], -R0 ;  /* 0x00008f0025087a23 */ /* 0x002fce0000010800 */
[----:B------:R1:W-:Y:S01]  /*7810*/  MUFU.EX2 R188, R10 ;  /* 0x0000000a00bc7308 */ /* 0x0003e20000000800 */
[----:B--2---:R-:W-:-:S07]  /*7820*/  PRMT R9, R235, 0x5410, R234 ;  /* 0x00005410eb097816 */ /* 0x004fce00000000ea */
[----:B------:R2:W-:Y:S01]  /*7830*/  MUFU.EX2 R126, R8 ;  /* 0x00000008007e7308 */ /* 0x0005e20000000800 */
[----:B-1----:R-:W-:Y:S02]  /*7840*/  FFMA.FTZ R10, R39, c[0x0][0x23c], -R3 ;  /* 0x00008f00270a7a23 */ /* 0x002fe40000010803 */
[----:B------:R-:W-:Y:S05]  /*7850*/  LDSM.16.MT88.4 R36, [R185+0x10800] ;  /* 0x01080000b924783b */ /* 0x000fea0000004200 */
[----:B------:R1:W1:Y:S01]  /*7860*/  MUFU.EX2 R122, R10 ;  /* 0x0000000a007a7308 */ /* 0x0002620000000800 */
[----:B--2---:R-:W-:-:S04]  /*7870*/  PRMT R8, R88, 0x5410, R87 ;  /* 0x0000541058087816 */ /* 0x004fc80000000057 */
[----:B------:R-:W-:Y:S01]  /*7880*/  LOP3.LUT R13, R4, R8, RZ, 0xc0, !PT ;  /* 0x00000008040d7212 */ /* 0x000fe200078ec0ff */
[----:B------:R-:W-:Y:S01]  /*7890*/  HSET2.LE.AND R8, R16, R252, PT ;  /* 0x000000fc10087233 */ /* 0x000fe20003803000 */
[----:B------:R-:W-:-:S04]  /*78a0*/  PRMT R4, R245, 0x5410, R244 ;  /* 0x00005410f5047816 */ /* 0x000fc800000000f4 */
[----:B------:R-:W-:Y:S01]  /*78b0*/  LOP3.LUT R14, R5, R4, RZ, 0xc0, !PT ;  /* 0x00000004050e7212 */ /* 0x000fe200078ec0ff */
[----:B------:R-:W-:Y:S01]  /*78c0*/  IMAD.WIDE.U32 R4, R18, -0x2daee0ad, RZ ;  /* 0xd2511f5312047825 */ /* 0x000fe200078e00ff */
[----:B------:R-:W-:-:S04]  /*78d0*/  LOP3.LUT R15, R8, R9, RZ, 0xc0, !PT ;  /* 0x00000009080f7212 */ /* 0x000fc800078ec0ff */
[----:B------:R-:W-:Y:S02]  /*78e0*/  LOP3.LUT R8, R5, UR19, R86, 0x96, !PT ;  /* 0x0000001305087c12 */ /* 0x000fe4000f8e9656 */
[----:B------:R-:W-:Y:S01]  /*78f0*/  LOP3.LUT R9, R4, 0xffff, RZ, 0xc0, !PT ;  /* 0x0000ffff04097812 */ /* 0x000fe200078ec0ff */
[C---:B------:R-:W-:Y:S01]  /*7900*/  HMMA.16816.F32.BF16 R64, R12.reuse, R28, RZ ;  /* 0x0000001c0c40723c */ /* 0x040fe200000418ff */
[C---:B------:R-:W-:Y:S02]  /*7910*/  LOP3.LUT R16, R8.reuse, 0xffff, RZ, 0xc0, !PT ;  /* 0x0000ffff08107812 */ /* 0x040fe400078ec0ff */
[----:B------:R-:W-:Y:S02]  /*7920*/  LOP3.LUT R21, R8, 0xff, RZ, 0xc0, !PT ;  /* 0x000000ff08157812 */ /* 0x000fe400078ec0ff */
[--C-:B------:R-:W-:Y:S02]  /*7930*/  SHF.R.U32.HI R17, RZ, 0x10, R8.reuse ;  /* 0x00000010ff117819 */ /* 0x100fe40000011608 */
[----:B------:R-:W-:Y:S01]  /*7940*/  SHF.R.U32.HI R18, RZ, 0x18, R8 ;  /* 0x00000018ff127819 */ /* 0x000fe20000011608 */
[----:B------:R-:W-:Y:S01]  /*7950*/  HMMA.16816.F32.BF16 R60, R12, R30, RZ ;  /* 0x0000001e0c3c723c */ /* 0x000fe200000418ff */
[----:B------:R-:W-:-:S02]  /*7960*/  LOP3.LUT R19, R4, 0xff, RZ, 0xc0, !PT ;  /* 0x000000ff04137812 */ /* 0x000fc400078ec0ff */
[----:B------:R-:W-:Y:S02]  /*7970*/  SHF.R.U32.HI R8, RZ, 0x8, R9 ;  /* 0x00000008ff087819 */ /* 0x000fe40000011609 */
[----:B------:R-:W-:Y:S02]  /*7980*/  SHF.R.U32.HI R11, RZ, 0x10, R4 ;  /* 0x00000010ff0b7819 */ /* 0x000fe40000011604 */
[----:B------:R-:W-:Y:S01]  /*7990*/  PRMT R48, R19, 0x5410, R8 ;  /* 0x0000541013307816 */ /* 0x000fe20000000008 */
[----:B------:R-:W-:Y:S01]  /*79a0*/  FFMA.FTZ R8, R45, c[0x0][0x23c], -R0 ;  /* 0x00008f002d087a23 */ /* 0x000fe20000010800 */
[----:B------:R-:W-:Y:S01]  /*79b0*/  LOP3.LUT R9, R11, 0xff, RZ, 0xc0, !PT ;  /* 0x000000ff0b097812 */ /* 0x000fe200078ec0ff */
[----:B------:R-:W-:Y:S01]  /*79c0*/  HMMA.16816.F32.BF16 R28, R12, R26, RZ ;  /* 0x0000001a0c1c723c */ /* 0x000fe200000418ff */
[----:B------:R-:W-:Y:S01]  /*79d0*/  SHF.R.U32.HI R11, RZ, 0x8, R16 ;  /* 0x00000008ff0b7819 */ /* 0x000fe20000011610 */
[----:B------:R2:W2:Y:S01]  /*79e0*/  MUFU.EX2 R246, R8 ;  /* 0x0000000800f67308 */ /* 0x0004a20000000800 */
[----:B------:R-:W-:Y:S01]  /*79f0*/  SHF.R.U32.HI R20, RZ, 0x18, R4 ;  /* 0x00000018ff147819 */ /* 0x000fe20000011604 */
[----:B------:R-:W-:Y:S01]  /*7a00*/  LDSM.16.MT88.4 R44, [R182+0x10800] ;  /* 0x01080000b62c783b */ /* 0x000fe20000004200 */
[----:B------:R-:W-:-:S02]  /*7a10*/  PRMT R11, R21, 0x5410, R11 ;  /* 0x00005410150b7816 */ /* 0x000fc4000000000b */
[----:B-1----:R-:W-:Y:S01]  /*7a20*/  LOP3.LUT R10, R17, 0xff, RZ, 0xc0, !PT ;  /* 0x000000ff110a7812 */ /* 0x002fe200078ec0ff */
[C---:B------:R-:W-:Y:S01]  /*7a30*/  HMMA.16816.F32.BF16 R32, R12.reuse, R24, RZ ;  /* 0x000000180c20723c */ /* 0x040fe200000418ff */
[----:B------:R-:W-:Y:S01]  /*7a40*/  PRMT R49, R9, 0x5410, R20 ;  /* 0x0000541009317816 */ /* 0x000fe20000000014 */
[--C-:B------:R-:W-:Y:S01]  /*7a50*/  HSET2.LE.AND R2, R11, R252.reuse, PT ;  /* 0x000000fc0b027233 */ /* 0x100fe20003803000 */
[----:B---3--:R-:W-:Y:S01]  /*7a60*/  F2FP.BF16.PACK_AB R9, R127, R171 ;  /* 0x000000ab7f09723e */ /* 0x008fe200000010ff */
[----:B------:R-:W1:Y:S01]  /*7a70*/  LDSM.16.MT88.4 R24, [R184+0x10000] ;  /* 0x01000000b818783b */ /* 0x000e620000004200 */
[----:B------:R-:W-:Y:S02]  /*7a80*/  PRMT R10, R10, 0x5410, R18 ;  /* 0x000054100a0a7816 */ /* 0x000fe40000000012 */
[C---:B------:R-:W-:Y:S01]  /*7a90*/  PRMT R223, R9.reuse, 0x7610, R223 ;  /* 0x0000761009df7816 */ /* 0x040fe200000000df */
[----:B----4-:R-:W-:Y:S01]  /*7aa0*/  HMMA.16816.F32.BF16 R20, R12, R56, RZ ;  /* 0x000000380c14723c */ /* 0x010fe200000418ff */
[----:B------:R-:W-:Y:S01]  /*7ab0*/  PRMT R222, R9, 0x7632, R222 ;  /* 0x0000763209de7816 */ /* 0x000fe200000000de */
[--C-:B------:R-:W-:Y:S01]  /*7ac0*/  HSET2.LE.AND R9, R10, R252.reuse, PT ;  /* 0x000000fc0a097233 */ /* 0x100fe20003803000 */
[----:B--2---:R-:W-:Y:S01]  /*7ad0*/  F2FP.BF16.PACK_AB R8, R247, R168 ;  /* 0x000000a8f708723e */ /* 0x004fe200000010ff */
[----:B------:R-:W-:-:S03]  /*7ae0*/  HSET2.LE.AND R10, R48, R252, PT ;  /* 0x000000fc300a7233 */ /* 0x000fc60003803000 */
[C---:B------:R-:W-:Y:S01]  /*7af0*/  PRMT R233, R8.reuse, 0x7610, R233 ;  /* 0x0000761008e97816 */ /* 0x040fe200000000e9 */
[----:B------:R-:W-:Y:S01]  /*7b00*/  HMMA.16816.F32.BF16 R16, R12, R58, RZ ;  /* 0x0000003a0c10723c */ /* 0x000fe200000418ff */
[----:B------:R-:W-:Y:S02]  /*7b10*/  PRMT R232, R8, 0x7632, R232 ;  /* 0x0000763208e87816 */ /* 0x000fe400000000e8 */
[----:B------:R-:W-:-:S04]  /*7b20*/  F2FP.BF16.PACK_AB R8, R122, R188 ;  /* 0x000000bc7a08723e */ /* 0x000fc800000010ff */
[C---:B------:R-:W-:Y:S02]  /*7b30*/  PRMT R221, R8.reuse, 0x7610, R221 ;  /* 0x0000761008dd7816 */ /* 0x040fe400000000dd */
[----:B------:R-:W-:Y:S02]  /*7b40*/  PRMT R215, R8, 0x7632, R215 ;  /* 0x0000763208d77816 */ /* 0x000fe400000000d7 */
[----:B------:R-:W-:Y:S02]  /*7b50*/  F2FP.BF16.PACK_AB R8, R246, R126 ;  /* 0x0000007ef608723e */ /* 0x000fe400000010ff */
[----:B------:R-:W-:Y:S02]  /*7b60*/  PRMT R11, R221, 0x5410, R215 ;  /* 0x00005410dd0b7816 */ /* 0x000fe400000000d7 */
[C---:B------:R-:W-:Y:S02]  /*7b70*/  PRMT R214, R8.reuse, 0x7610, R214 ;  /* 0x0000761008d67816 */ /* 0x040fe400000000d6 */
[----:B------:R-:W-:-:S02]  /*7b80*/  PRMT R213, R8, 0x7632, R213 ;  /* 0x0000763208d57816 */ /* 0x000fc400000000d5 */
[----:B------:R-:W-:Y:S02]  /*7b90*/  PRMT R8, R233, 0x5410, R232 ;  /* 0x00005410e9087816 */ /* 0x000fe400000000e8 */
[----:B------:R-:W-:Y:S02]  /*7ba0*/  LOP3.LUT R10, R10, R11, RZ, 0xc0, !PT ;  /* 0x0000000b0a0a7212 */ /* 0x000fe400078ec0ff */
[----:B------:R-:W-:Y:S02]  /*7bb0*/  LOP3.LUT R8, R2, R8, RZ, 0xc0, !PT ;  /* 0x0000000802087212 */ /* 0x000fe400078ec0ff */
[----:B------:R-:W-:Y:S02]  /*7bc0*/  PRMT R2, R223, 0x5410, R222 ;  /* 0x00005410df027816 */ /* 0x000fe400000000de */
[----:B------:R-:W-:Y:S01]  /*7bd0*/  PRMT R11, R214, 0x5410, R213 ;  /* 0x00005410d60b7816 */ /* 0x000fe200000000d5 */
[----:B-1----:R-:W-:Y:S01]  /*7be0*/  HMMA.16816.F32.BF16 R56, R12, R24, RZ ;  /* 0x000000180c38723c */ /* 0x002fe200000418ff */
[----:B------:R-:W-:Y:S01]  /*7bf0*/  LOP3.LUT R9, R9, R2, RZ, 0xc0, !PT ;  /* 0x0000000209097212 */ /* 0x000fe200078ec0ff */
[----:B------:R-:W-:-:S02]  /*7c00*/  HSET2.LE.AND R2, R49, R252, PT ;  /* 0x000000fc31027233 */ /* 0x000fc40003803000 */
[----:B------:R-:W-:Y:S03]  /*7c10*/  LDSM.16.MT88.4 R48, [R183+0x12800] ;  /* 0x01280000b730783b */ /* 0x000fe60000004200 */
[----:B------:R-:W-:-:S07]  /*7c20*/  LOP3.LUT R11, R2, R11, RZ, 0xc0, !PT ;  /* 0x0000000b020b7212 */ /* 0x000fce00078ec0ff */
[C---:B------:R-:W-:Y:S08]  /*7c30*/  HMMA.16816.F32.BF16 R68, R8.reuse, R42, R28 ;  /* 0x0000002a0844723c */ /* 0x040ff0000004181c */
[C---:B------:R-:W-:Y:S08]  /*7c40*/  HMMA.16816.F32.BF16 R20, R8.reuse, R36, R20 ;  /* 0x000000240814723c */ /* 0x040ff00000041814 */
[C---:B------:R-:W-:Y:S01]  /*7c50*/  HMMA.16816.F32.BF16 R164, R8.reuse, R44, R64 ;  /* 0x0000002c08a4723c */ /* 0x040fe20000041840 */
[----:B------:R-:W-:Y:S07]  /*7c60*/  LDSM.16.MT88.4 R64, [R184+0x12000] ;  /* 0x01200000b840783b */ /* 0x000fee0000004200 */
[----:B------:R-:W-:Y:S01]  /*7c70*/  HMMA.16816.F32.BF16 R148, R8, R46, R60 ;  /* 0x0000002e0894723c */ /* 0x000fe2000004183c */
[----:B------:R-:W1:Y:S01]  /*7c80*/  LDSM.16.MT88.4 R44, [R185+0x12800] ;  /* 0x01280000b92c783b */ /* 0x000e620000004200 */
[----:B------:R-:W-:-:S02]  /*7c90*/  IMAD.MOV.U32 R224, RZ, RZ, R68 ;  /* 0x000000ffffe07224 */ /* 0x000fc400078e0044 */
[----:B------:R-:W-:Y:S01]  /*7ca0*/  IMAD.MOV.U32 R187, RZ, RZ, R69 ;  /* 0x000000ffffbb7224 */ /* 0x000fe200078e0045 */
[----:B------:R-:W-:Y:S01]  /*7cb0*/  LDSM.16.MT88.4 R60, [R182+0x12800] ;  /* 0x01280000b63c783b */ /* 0x000fe20000004200 */
[----:B------:R-:W-:Y:S02]  /*7cc0*/  IMAD.MOV.U32 R186, RZ, RZ, R70 ;  /* 0x000000ffffba7224 */ /* 0x000fe400078e0046 */
[----:B------:R-:W-:Y:S01]  /*7cd0*/  IMAD.MOV.U32 R181, RZ, RZ, R71 ;  /* 0x000000ffffb57224 */ /* 0x000fe200078e0047 */
[----:B------:R-:W-:Y:S01]  /*7ce0*/  HMMA.16816.F32.BF16 R16, R8, R38, R16 ;  /* 0x000000260810723c */ /* 0x000fe20000041810 */
[----:B------:R-:W2:Y:S01]  /*7cf0*/  LDSM.16.MT88.4 R68, [R184+0x10800] ;  /* 0x01080000b844783b */ /* 0x000ea20000004200 */
[----:B------:R-:W-:Y:S02]  /*7d00*/  IMAD.MOV.U32 R154, RZ, RZ, R20 ;  /* 0x000000ffff9a7224 */ /* 0x000fe400078e0014 */
[----:B------:R-:W-:Y:S02]  /*7d10*/  IMAD.MOV.U32 R153, RZ, RZ, R22 ;  /* 0x000000ffff997224 */ /* 0x000fe400078e0016 */
[----:B------:R-:W-:-:S02]  /*7d20*/  IMAD.MOV.U32 R152, RZ, RZ, R23 ;  /* 0x000000ffff987224 */ /* 0x000fc400078e0017 */
[----:B------:R-:W-:Y:S01]  /*7d30*/  IMAD.MOV.U32 R160, RZ, RZ, R21 ;  /* 0x000000ffffa07224 */ /* 0x000fe200078e0015 */
[----:B------:R-:W-:Y:S08]  /*7d40*/  HMMA.16816.F32.BF16 R156, R8, R40, R32 ;  /* 0x00000028089c723c */ /* 0x000ff00000041820 */
[C---:B------:R-:W-:Y:S07]  /*7d50*/  HMMA.16816.F32.BF16 R20, R12.reuse, R80, RZ ;  /* 0x000000500c14723c */ /* 0x040fee00000418ff */
[----:B------:R-:W-:Y:S01]  /*7d60*/  IMAD.MOV.U32 R146, RZ, RZ, R16 ;  /* 0x000000ffff927224 */ /* 0x000fe200078e0010 */
[----:B------:R-:W-:Y:S01]  /*7d70*/  HMMA.16816.F32.BF16 R40, R12, R26, RZ ;  /* 0x0000001a0c28723c */ /* 0x000fe200000418ff */
[----:B------:R-:W-:-:S02]  /*7d80*/  IMAD.MOV.U32 R145, RZ, RZ, R17 ;  /* 0x000000ffff917224 */ /* 0x000fc400078e0011 */
[----:B------:R-:W-:Y:S02]  /*7d90*/  IMAD.MOV.U32 R144, RZ, RZ, R18 ;  /* 0x000000ffff907224 */ /* 0x000fe400078e0012 */
[----:B------:R-:W-:-:S03]  /*7da0*/  IMAD.MOV.U32 R139, RZ, RZ, R19 ;  /* 0x000000ffff8b7224 */ /* 0x000fc600078e0013 */
[C---:B------:R-:W-:Y:S08]  /*7db0*/  HMMA.16816.F32.BF16 R36, R12.reuse, R76, RZ ;  /* 0x0000004c0c24723c */ /* 0x040ff000000418ff */
[C---:B------:R-:W-:Y:S08]  /*7dc0*/  HMMA.16816.F32.BF16 R28, R12.reuse, R72, RZ ;  /* 0x000000480c1c723c */ /* 0x040ff000000418ff */
[----:B------:R-:W-:Y:S08]  /*7dd0*/  HMMA.16816.F32.BF16 R16, R12, R82, RZ ;  /* 0x000000520c10723c */ /* 0x000ff000000418ff */
[C---:B-1----:R-:W-:Y:S08]  /*7de0*/  HMMA.16816.F32.BF16 R20, R8.reuse, R44, R20 ;  /* 0x0000002c0814723c */ /* 0x042ff00000041814 */
[C---:B--2---:R-:W-:Y:S01]  /*7df0*/  HMMA.16816.F32.BF16 R140, R8.reuse, R68, R56 ;  /* 0x00000044088c723c */ /* 0x044fe20000041838 */
[----:B------:R-:W-:Y:S07]  /*7e00*/  LDSM.16.MT88.4 R56, [R183+0x14000] ;  /* 0x01400000b738783b */ /* 0x000fee0000004200 */
[----:B------:R-:W-:Y:S08]  /*7e10*/  HMMA.16816.F32.BF16 R228, R8, R70, R40 ;  /* 0x0000004608e4723c */ /* 0x000ff00000041828 */
[----:B------:R-:W-:Y:S01]  /*7e20*/  HMMA.16816.F32.BF16 R32, R12, R78, RZ ;  /* 0x0000004e0c20723c */ /* 0x000fe200000418ff */
[----:B------:R-:W-:-:S02]  /*7e30*/  IMAD.MOV.U32 R125, RZ, RZ, R20 ;  /* 0x000000ffff7d7224 */ /* 0x000fc400078e0014 */
[----:B------:R-:W-:Y:S02]  /*7e40*/  IMAD.MOV.U32 R124, RZ, RZ, R21 ;  /* 0x000000ffff7c7224 */ /* 0x000fe400078e0015 */
[----:B------:R-:W-:Y:S02]  /*7e50*/  IMAD.MOV.U32 R190, RZ, RZ, R22 ;  /* 0x000000ffffbe7224 */ /* 0x000fe400078e0016 */
[----:B------:R-:W-:Y:S01]  /*7e60*/  IMAD.MOV.U32 R189, RZ, RZ, R23 ;  /* 0x000000ffffbd7224 */ /* 0x000fe200078e0017 */
[----:B------:R-:W-:Y:S01]  /*7e70*/  HMMA.16816.F32.BF16 R24, R12, R74, RZ ;  /* 0x0000004a0c18723c */ /* 0x000fe200000418ff */
[----:B------:R-:W1:Y:S07]  /*7e80*/  LDSM.16.MT88.4 R72, [R182+0x14000] ;  /* 0x01400000b648783b */ /* 0x000e6e0000004200 */
[----:B------:R-:W-:Y:S01]  /*7e90*/  HMMA.16816.F32.BF16 R68, R8, R60, R36 ;  /* 0x0000003c0844723c */ /* 0x000fe20000041824 */
[----:B------:R-:W2:Y:S01]  /*7ea0*/  LDSM.16.MT88.4 R36, [R184+0x12800] ;  /* 0x01280000b824783b */ /* 0x000ea20000004200 */
[----:B------:R-:W-:-:S02]  /*7eb0*/  IMAD.MOV.U32 R138, RZ, RZ, R230 ;  /* 0x000000ffff8a7224 */ /* 0x000fc400078e00e6 */
[----:B------:R-:W-:Y:S02]  /*7ec0*/  IMAD.MOV.U32 R137, RZ, RZ, R229 ;  /* 0x000000ffff897224 */ /* 0x000fe400078e00e5 */
[----:B------:R-:W-:Y:S02]  /*7ed0*/  IMAD.MOV.U32 R136, RZ, RZ, R228 ;  /* 0x000000ffff887224 */ /* 0x000fe400078e00e4 */
[----:B------:R-:W-:Y:S01]  /*7ee0*/  HMMA.16816.F32.BF16 R40, R8, R48, R28 ;  /* 0x000000300828723c */ /* 0x000fe2000004181c */
[----:B------:R-:W-:-:S06]  /*7ef0*/  IMAD.MOV.U32 R2, RZ, RZ, R231 ;  /* 0x000000ffff027224 */ /* 0x000fcc00078e00e7 */
[----:B------:R-:W-:Y:S01]  /*7f00*/  IMAD.MOV.U32 R48, RZ, RZ, R144 ;  /* 0x000000ffff307224 */ /* 0x000fe200078e0090 */
[----:B------:R-:W-:Y:S01]  /*7f10*/  HMMA.16816.F32.BF16 R76, R8, R46, R16 ;  /* 0x0000002e084c723c */ /* 0x000fe20000041810 */
[----:B------:R-:W-:-:S06]  /*7f20*/  IMAD.MOV.U32 R49, RZ, RZ, R139 ;  /* 0x000000ffff317224 */ /* 0x000fcc00078e008b */
[----:B------:R-:W-:Y:S01]  /*7f30*/  IMAD.MOV.U32 R46, RZ, RZ, R137 ;  /* 0x000000ffff2e7224 */ /* 0x000fe200078e0089 */
[C---:B------:R-:W-:Y:S08]  /*7f40*/  HMMA.16816.F32.BF16 R20, R12.reuse, R64, RZ ;  /* 0x000000400c14723c */ /* 0x040ff000000418ff */
[----:B------:R-:W-:Y:S01]  /*7f50*/  HMMA.16816.F32.BF16 R16, R12, R66, RZ ;  /* 0x000000420c10723c */ /* 0x000fe200000418ff */
[----:B------:R-:W-:-:S02]  /*7f60*/  IMAD.MOV.U32 R30, RZ, RZ, R43 ;  /* 0x000000ffff1e7224 */ /* 0x000fc400078e002b */
[----:B------:R-:W-:Y:S02]  /*7f70*/  IMAD.MOV.U32 R29, RZ, RZ, R42 ;  /* 0x000000ffff1d7224 */ /* 0x000fe400078e002a */
[----:B------:R-:W-:Y:S02]  /*7f80*/  IMAD.MOV.U32 R28, RZ, RZ, R41 ;  /* 0x000000ffff1c7224 */ /* 0x000fe400078e0029 */
[----:B------:R-:W-:Y:S01]  /*7f90*/  IMAD.MOV.U32 R191, RZ, RZ, R40 ;  /* 0x000000ffffbf7224 */ /* 0x000fe200078e0028 */
[----:B------:R-:W-:Y:S01]  /*7fa0*/  HMMA.16816.F32.BF16 R60, R8, R62, R32 ;  /* 0x0000003e083c723c */ /* 0x000fe20000041820 */
[----:B------:R-:W3:Y:S01]  /*7fb0*/  LDSM.16.MT88.4 R32, [R182+0x14800] ;  /* 0x01480000b620783b */ /* 0x000ee20000004200 */
[----:B------:R-:W-:Y:S02]  /*7fc0*/  IMAD.MOV.U32 R64, RZ, RZ, R30 ;  /* 0x000000ffff407224 */ /* 0x000fe400078e001e */
[----:B------:R-:W-:Y:S01]  /*7fd0*/  IMAD.MOV.U32 R67, RZ, RZ, R29 ;  /* 0x000000ffff437224 */ /* 0x000fe200078e001d */
[----:B------:R-:W4:Y:S01]  /*7fe0*/  LDSM.16.MT88.4 R40, [R183+0x14800] ;  /* 0x01480000b728783b */ /* 0x000f220000004200 */
[----:B------:R-:W-:-:S02]  /*7ff0*/  IMAD.MOV.U32 R65, RZ, RZ, R28 ;  /* 0x000000ffff417224 */ /* 0x000fc400078e001c */
[----:B-1----:R-:W-:Y:S01]  /*8000*/  HMMA.16816.F32.BF16 R28, R12, R72, RZ ;  /* 0x000000480c1c723c */ /* 0x002fe200000418ff */
[----:B------:R-:W-:-:S06]  /*8010*/  IMAD.MOV.U32 R66, RZ, RZ, R154 ;  /* 0x000000ffff427224 */ /* 0x000fcc00078e009a */
[----:B------:R-:W-:Y:S01]  /*8020*/  IMAD.MOV.U32 R73, RZ, RZ, R147 ;  /* 0x000000ffff497224 */ /* 0x000fe200078e0093 */
[----:B--2---:R-:W-:Y:S01]  /*8030*/  HMMA.16816.F32.BF16 R248, R8, R36, R20 ;  /* 0x0000002408f8723c */ /* 0x004fe20000041814 */
[----:B------:R-:W-:-:S07]  /*8040*/  IMAD.MOV.U32 R72, RZ, RZ, R138 ;  /* 0x000000ffff487224 */ /* 0x000fce00078e008a */
[C---:B------:R-:W-:Y:S01]  /*8050*/  HMMA.16816.F32.BF16 R240, R8.reuse, R38, R16 ;  /* 0x0000002608f0723c */ /* 0x040fe20000041810 */
[----:B------:R-:W1:Y:S07]  /*8060*/  LDSM.16.MT88.4 R36, [R185+0x14000] ;  /* 0x01400000b924783b */ /* 0x000e6e0000004200 */
[----:B------:R-:W-:Y:S07]  /*8070*/  HMMA.16816.F32.BF16 R24, R8, R50, R24 ;  /* 0x000000320818723c */ /* 0x000fee0000041818 */
[----:B------:R-:W-:Y:S01]  /*8080*/  IMAD.MOV.U32 R50, RZ, RZ, R146 ;  /* 0x000000ffff327224 */ /* 0x000fe200078e0092 */
[----:B------:R-:W-:Y:S01]  /*8090*/  HMMA.16816.F32.BF16 R20, R12, R56, RZ ;  /* 0x000000380c14723c */ /* 0x000fe200000418ff */
[----:B------:R-:W-:-:S06]  /*80a0*/  IMAD.MOV.U32 R51, RZ, RZ, R145 ;  /* 0x000000ffff337224 */ /* 0x000fcc00078e0091 */
[----:B------:R-:W-:Y:S01]  /*80b0*/  IMAD.MOV.U32 R56, RZ, RZ, R153 ;  /* 0x000000ffff387224 */ /* 0x000fe200078e0099 */
[----:B---3--:R-:W-:Y:S01]  /*80c0*/  HMMA.16816.F32.BF16 R228, R8, R32, R28 ;  /* 0x0000002008e4723c */ /* 0x008fe2000004181c */
[----:B------:R-:W2:Y:S01]  /*80d0*/  LDSM.16.MT88.4 R28, [R185+0x14800] ;  /* 0x01480000b91c783b */ /* 0x000ea20000004200 */
[----:B------:R-:W-:-:S05]  /*80e0*/  IMAD.MOV.U32 R57, RZ, RZ, R152 ;  /* 0x000000ffff397224 */ /* 0x000fca00078e0098 */
[----:B------:R-:W-:Y:S01]  /*80f0*/  SHF.R.U32.HI R32, RZ, 0x10, R4 ;  /* 0x00000010ff207819 */ /* 0x000fe20000011604 */
[----:B------:R-:W-:Y:S01]  /*8100*/  HMMA.16816.F32.BF16 R16, R12, R58, RZ ;  /* 0x0000003a0c10723c */ /* 0x000fe200000418ff */
[----:B------:R-:W-:Y:S02]  /*8110*/  IMAD.MOV.U32 R83, RZ, RZ, R26 ;  /* 0x000000ffff537224 */ /* 0x000fe400078e001a */
[----:B------:R-:W-:Y:S02]  /*8120*/  IMAD.MOV.U32 R82, RZ, RZ, R27 ;  /* 0x000000ffff527224 */ /* 0x000fe400078e001b */
[----:B------:R-:W-:Y:S02]  /*8130*/  IMAD.MOV.U32 R81, RZ, RZ, R24 ;  /* 0x000000ffff517224 */ /* 0x000fe400078e0018 */
[----:B------:R-:W-:Y:S01]  /*8140*/  IMAD.MOV.U32 R80, RZ, RZ, R25 ;  /* 0x000000ffff507224 */ /* 0x000fe200078e0019 */
[----:B----4-:R-:W-:Y:S01]  /*8150*/  HMMA.16816.F32.BF16 R236, R8, R40, R20 ;  /* 0x0000002808ec723c */ /* 0x010fe20000041814 */
[----:B------:R-:W-:-:S02]  /*8160*/  IMAD.MOV.U32 R59, RZ, RZ, R160 ;  /* 0x000000ffff3b7224 */ /* 0x000fc400078e00a0 */
[----:B------:R-:W-:-:S05]  /*8170*/  IMAD.MOV.U32 R58, RZ, RZ, R136 ;  /* 0x000000ffff3a7224 */ /* 0x000fca00078e0088 */
[C---:B------:R-:W-:Y:S07]  /*8180*/  HMMA.16816.F32.BF16 R24, R12.reuse, R74, RZ ;  /* 0x0000004a0c18723c */ /* 0x040fee00000418ff */
[----:B------:R-:W-:Y:S01]  /*8190*/  IMAD.MOV.U32 R75, RZ, RZ, R2 ;  /* 0x000000ffff4b7224 */ /* 0x000fe200078e0002 */
[----:B-1----:R-:W-:Y:S01]  /*81a0*/  HMMA.16816.F32.BF16 R20, R12, R36, RZ ;  /* 0x000000240c14723c */ /* 0x002fe200000418ff */
[----:B------:R-:W-:Y:S01]  /*81b0*/  LOP3.LUT R2, R89, UR4, RZ, 0x3c, !PT ;  /* 0x0000000459027c12 */ /* 0x000fe2000f8e3cff */
[----:B------:R-:W-:-:S05]  /*81c0*/  IMAD.MOV.U32 R74, RZ, RZ, R122 ;  /* 0x000000ffff4a7224 */ /* 0x000fca00078e007a */
[----:B------:R-:W-:Y:S01]  /*81d0*/  LOP3.LUT R37, R4, 0xffff, RZ, 0xc0, !PT ;  /* 0x0000ffff04257812 */ /* 0x000fe200078ec0ff */
[C---:B------:R-:W-:Y:S07]  /*81e0*/  HMMA.16816.F32.BF16 R160, R8.reuse, R42, R16 ;  /* 0x0000002a08a0723c */ /* 0x040fee0000041810 */
[----:B------:R-:W-:Y:S01]  /*81f0*/  IMAD.WIDE.U32 R16, R2, -0x326172a9, RZ ;  /* 0xcd9e8d5702107825 */ /* 0x000fe200078e00ff */
[----:B------:R-:W-:Y:S04]  /*8200*/  HMMA.16816.F32.BF16 R152, R8, R34, R24 ;  /* 0x000000220898723c */ /* 0x000fe80000041818 */
[----:B------:R-:W-:-:S02]  /*8210*/  LOP3.LUT R17, R17, UR37, R116, 0x96, !PT ;  /* 0x0000002511117c12 */ /* 0x000fc4000f8e9674 */
[----:B------:R-:W-:Y:S02]  /*8220*/  LOP3.LUT R2, R53, UR36, R16, 0x96, !PT ;  /* 0x0000002435027c12 */ /* 0x000fe4000f8e9610 */
[----:B------:R-:W-:Y:S01]  /*8230*/  HMMA.16816.F32.BF16 R24, R12, R38, RZ ;  /* 0x000000260c18723c */ /* 0x000fe200000418ff */
[----:B------:R-:W-:-:S05]  /*8240*/  IMAD.WIDE.U32 R16, R17, -0x2daee0ad, RZ ;  /* 0xd2511f5311107825 */ /* 0x000fca00078e00ff */
[----:B------:R-:W-:Y:S01]  /*8250*/  LOP3.LUT R17, R17, UR35, R84, 0x96, !PT ;  /* 0x0000002311117c12 */ /* 0x000fe2000f8e9654 */
[----:B------:R-:W-:Y:S01]  /*8260*/  IMAD.MOV.U32 R84, RZ, RZ, R127 ;  /* 0x000000ffff547224 */ /* 0x000fe200078e007f */
[----:B--2---:R-:W-:Y:S01]  /*8270*/  HMMA.16816.F32.BF16 R144, R8, R28, R20 ;  /* 0x0000001c0890723c */ /* 0x004fe20000041814 */
[----:B------:R-:W-:-:S06]  /*8280*/  LOP3.LUT R38, R6, 0xffff, RZ, 0xc0, !PT ;  /* 0x0000ffff06267812 */ /* 0x000fcc00078ec0ff */
[----:B------:R-:W-:Y:S01]  /*8290*/  IMAD.WIDE.U32 R20, R2, -0x2daee0ad, RZ ;  /* 0xd2511f5302147825 */ /* 0x000fe200078e00ff */
[----:B------:R-:W-:-:S04]  /*82a0*/  SHF.R.U32.HI R29, RZ, 0x10, R6 ;  /* 0x00000010ff1d7819 */ /* 0x000fc80000011606 */
[----:B------:R-:W-:Y:S01]  /*82b0*/  LOP3.LUT R2, R21, UR33, R16, 0x96, !PT ;  /* 0x0000002115027c12 */ /* 0x000fe2000f8e9610 */
[----:B------:R-:W-:-:S03]  /*82c0*/  IMAD.WIDE.U32 R16, R17, -0x326172a9, RZ ;  /* 0xcd9e8d5711107825 */ /* 0x000fc600078e00ff */
[----:B------:R-:W-:Y:S01]  /*82d0*/  HMMA.16816.F32.BF16 R136, R8, R30, R24 ;  /* 0x0000001e0888723c */ /* 0x000fe20000041818 */
[----:B------:R-:W-:Y:S01]  /*82e0*/  IMAD.WIDE.U32 R18, R2, -0x326172a9, RZ ;  /* 0xcd9e8d5702127825 */ /* 0x000fe200078e00ff */
[----:B------:R-:W-:-:S04]  /*82f0*/  LOP3.LUT R2, R17, UR34, R52, 0x96, !PT ;  /* 0x0000002211027c12 */ /* 0x000fc8000f8e9634 */
[----:B------:R-:W-:Y:S02]  /*8300*/  LOP3.LUT R22, R19, UR5, R16, 0x96, !PT ;  /* 0x0000000513167c12 */ /* 0x000fe4000f8e9610 */
[----:B------:R-:W-:Y:S02]  /*8310*/  LOP3.LUT R24, R17, UR34, R52, 0x96, !PT ;  /* 0x0000002211187c12 */ /* 0x000fe4000f8e9634 */
[----:B------:R-:W-:Y:S01]  /*8320*/  LOP3.LUT R21, R19, UR5, R16, 0x96, !PT ;  /* 0x0000000513157c12 */ /* 0x000fe2000f8e9610 */
[----:B------:R-:W-:Y:S01]  /*8330*/  IMAD.WIDE.U32 R16, R2, -0x2daee0ad, RZ ;  /* 0xd2511f5302107825 */ /* 0x000fe200078e00ff */
[----:B------:R-:W-:Y:S02]  /*8340*/  LOP3.LUT R19, R7, UR20, R54, 0x96, !PT ;  /* 0x0000001407137c12 */ /* 0x000fe4000f8e9636 */
[----:B------:R-:W-:Y:S01]  /*8350*/  LOP3.LUT R26, R6, 0xff, RZ, 0xc0, !PT ;  /* 0x000000ff061a7812 */ /* 0x000fe200078ec0ff */
[----:B------:R-:W-:Y:S01]  /*8360*/  IMAD.WIDE.U32 R22, R22, -0x2daee0ad, RZ ;  /* 0xd2511f5316167825 */ /* 0x000fe200078e00ff */
[----:B------:R-:W-:-:S02]  /*8370*/  LOP3.LUT R17, R17, UR32, R20, 0x96, !PT ;  /* 0x0000002011117c12 */ /* 0x000fc4000f8e9614 */
[----:B------:R-:W-:Y:S01]  /*8380*/  SHF.R.U32.HI R25, RZ, 0x18, R6 ;  /* 0x00000018ff197819 */ /* 0x000fe20000011606 */
[----:B------:R-:W-:Y:S01]  /*8390*/  IMAD R2, R24, -0x2daee0ad, RZ ;  /* 0xd2511f5318027824 */ /* 0x000fe200078e02ff */
[----:B------:R-:W-:Y:S01]  /*83a0*/  LOP3.LUT R16, R23, UR29, R16, 0x96, !PT ;  /* 0x0000001d17107c12 */ /* 0x000fe2000f8e9610 */
[----:B------:R-:W-:Y:S01]  /*83b0*/  IMAD.WIDE.U32 R30, R21, -0x2daee0ad, RZ ;  /* 0xd2511f53151e7825 */ /* 0x000fe200078e00ff */
[----:B------:R-:W-:Y:S02]  /*83c0*/  ISETP.GE.U32.AND P3, PT, R118, R25, PT ;  /* 0x000000197600720c */ /* 0x000fe40003f66070 */
[----:B------:R-:W-:Y:S01]  /*83d0*/  LOP3.LUT R25, R4, 0xff, RZ, 0xc0, !PT ;  /* 0x000000ff04197812 */ /* 0x000fe200078ec0ff */
[----:B------:R-:W-:Y:S01]  /*83e0*/  IMAD.WIDE.U32 R6, R16, -0x326172a9, RZ ;  /* 0xcd9e8d5710067825 */ /* 0x000fe200078e00ff */
[----:B------:R-:W-:Y:S02]  /*83f0*/  LOP3.LUT R20, R31, UR29, R2, 0x96, !PT ;  /* 0x0000001d1f147c12 */ /* 0x000fe4000f8e9602 */
[----:B------:R-:W-:Y:S01]  /*8400*/  ISETP.GE.U32.AND P6, PT, R118, R26, PT ;  /* 0x0000001a7600720c */ /* 0x000fe20003fc6070 */
[----:B------:R-:W-:Y:S01]  /*8410*/  IMAD.WIDE.U32 R16, R17, -0x326172a9, RZ ;  /* 0xcd9e8d5711107825 */ /* 0x000fe200078e00ff */
[----:B------:R-:W-:-:S02]  /*8420*/  LOP3.LUT R23, R6, 0xff, RZ, 0xc0, !PT ;  /* 0x000000ff06177812 */ /* 0x000fc400078ec0ff */
[----:B------:R-:W-:Y:S02]  /*8430*/  LOP3.LUT R27, R6, 0xffff, RZ, 0xc0, !PT ;  /* 0x0000ffff061b7812 */ /* 0x000fe400078ec0ff */
[--C-:B------:R-:W-:Y:S01]  /*8440*/  SHF.R.U32.HI R24, RZ, 0x10, R6.reuse ;  /* 0x00000010ff187819 */ /* 0x100fe20000011606 */
[----:B------:R-:W-:Y:S01]  /*8450*/  @!P3 HFMA2.BF16_V2 R113, -RZ.H0_H0, RZ.H0_H0, -R234.H0_H0 ;  /* 0x200000ffff71b231 */ /* 0x000fe200003409ea */
[----:B------:R-:W-:Y:S02]  /*8460*/  SHF.R.U32.HI R21, RZ, 0x18, R6 ;  /* 0x00000018ff157819 */ /* 0x000fe40000011606 */
[----:B------:R-:W-:Y:S01]  /*8470*/  LOP3.LUT R2, R7, UR20, R16, 0x96, !PT ;  /* 0x0000001407027c12 */ /* 0x000fe2000f8e9610 */
[----:B------:R-:W-:Y:S01]  /*8480*/  IMAD.WIDE.U32 R6, R20, -0x326172a9, RZ ;  /* 0xcd9e8d5714067825 */ /* 0x000fe200078e00ff */
[C-C-:B------:R-:W-:Y:S01]  /*8490*/  LOP3.LUT R28, R17.reuse, UR31, R18.reuse, 0x96, !PT ;  /* 0x0000001f111c7c12 */ /* 0x140fe2000f8e9612 */
[----:B------:R-:W-:Y:S01]  /*84a0*/  @!P6 HFMA2.BF16_V2 R110, -RZ.H0_H0, RZ.H0_H0, -R245.H0_H0 ;  /* 0x200000ffff6ee231 */ /* 0x000fe200003409f5 */
[----:B------:R-:W-:-:S02]  /*84b0*/  LOP3.LUT R36, R17, UR31, R18, 0x96, !PT ;  /* 0x0000001f11247c12 */ /* 0x000fc4000f8e9612 */
[----:B------:R-:W-:Y:S02]  /*84c0*/  LOP3.LUT R16, R7, UR20, R16, 0x96, !PT ;  /* 0x0000001407107c12 */ /* 0x000fe4000f8e9610 */
[----:B------:R-:W-:Y:S01]  /*84d0*/  LOP3.LUT R31, R6, 0xffff, RZ, 0xc0, !PT ;  /* 0x0000ffff061f7812 */ /* 0x000fe200078ec0ff */
[----:B------:R-:W-:Y:S01]  /*84e0*/  FFMA.FTZ R7, R92, c[0x0][0x23c], -R3 ;  /* 0x00008f005c077a23 */ /* 0x000fe20000010803 */
[----:B------:R-:W-:Y:S02]  /*84f0*/  LOP3.LUT R17, R2, 0xff, RZ, 0xc0, !PT ;  /* 0x000000ff02117812 */ /* 0x000fe400078ec0ff */
[----:B------:R-:W-:Y:S01]  /*8500*/  LOP3.LUT R33, R6, 0xff, RZ, 0xc0, !PT ;  /* 0x000000ff06217812 */ /* 0x000fe200078ec0ff */
[----:B------:R1:W-:Y:S01]  /*8510*/  MUFU.EX2 R45, R7 ;  /* 0x00000007002d7308 */ /* 0x0003e20000000800 */
[----:B------:R-:W-:Y:S01]  /*8520*/  ISETP.GE.U32.AND P2, PT, R118, R17, PT ;  /* 0x000000117600720c */ /* 0x000fe20003f46070 */
[----:B------:R-:W-:Y:S01]  /*8530*/  FFMA.FTZ R17, R97, c[0x0][0x23c], -R0 ;  /* 0x00008f0061117a23 */ /* 0x000fe20000010800 */
[----:B------:R-:W-:-:S02]  /*8540*/  SHF.R.U32.HI R35, RZ, 0x10, R6 ;  /* 0x00000010ff237819 */ /* 0x000fc40000011606 */
[----:B------:R-:W-:Y:S02]  /*8550*/  SHF.R.U32.HI R34, RZ, 0x18, R6 ;  /* 0x00000018ff227819 */ /* 0x000fe40000011606 */
[----:B------:R-:W-:Y:S02]  /*8560*/  LOP3.LUT R6, R5, UR19, R86, 0x96, !PT ;  /* 0x0000001305067c12 */ /* 0x000fe4000f8e9656 */
[----:B------:R-:W-:Y:S01]  /*8570*/  SHF.R.U32.HI R18, RZ, 0x18, R4 ;  /* 0x00000018ff127819 */ /* 0x000fe20000011604 */
[----:B------:R-:W-:Y:S01]  /*8580*/  FFMA.FTZ R4, R101, c[0x0][0x23c], -R0 ;  /* 0x00008f0065047a23 */ /* 0x000fe20000010800 */
[C---:B------:R-:W-:Y:S02]  /*8590*/  ISETP.GE.U32.AND P4, PT, R118.reuse, R23, PT ;  /* 0x000000177600720c */ /* 0x040fe40003f86070 */
[----:B------:R-:W-:Y:S01]  /*85a0*/  ISETP.GE.U32.AND P5, PT, R118, R21, PT ;  /* 0x000000157600720c */ /* 0x000fe20003fa6070 */
[----:B------:R2:W-:Y:S01]  /*85b0*/  MUFU.EX2 R89, R4 ;  /* 0x0000000400597308 */ /* 0x0005e20000000800 */
[----:B------:R-:W-:Y:S01]  /*85c0*/  @!P6 PRMT R245, R110, 0x5410, RZ ;  /* 0x000054106ef5e816 */ /* 0x000fe200000000ff */
[----:B-1----:R-:W-:Y:S01]  /*85d0*/  FFMA.FTZ R7, R91, c[0x0][0x23c], -R3 ;  /* 0x00008f005b077a23 */ /* 0x002fe20000010803 */
[----:B------:R-:W-:-:S05]  /*85e0*/  @!P3 PRMT R234, R113, 0x5410, RZ ;  /* 0x0000541071eab816 */ /* 0x000fca00000000ff */
[----:B------:R1:W3:Y:S01]  /*85f0*/  MUFU.EX2 R47, R7 ;  /* 0x00000007002f7308 */ /* 0x0002e20000000800 */
[----:B--2---:R-:W-:-:S07]  /*8600*/  FFMA.FTZ R4, R90, c[0x0][0x23c], -R0 ;  /* 0x00008f005a047a23 */ /* 0x004fce0000010800 */
[----:B------:R2:W4:Y:S01]  /*8610*/  MUFU.EX2 R44, R4 ;  /* 0x00000004002c7308 */ /* 0x0005220000000800 */
[----:B-1----:R-:W-:Y:S02]  /*8620*/  LOP3.LUT R7, R2, 0xffff, RZ, 0xc0, !PT ;  /* 0x0000ffff02077812 */ /* 0x002fe400078ec0ff */
[----:B---3--:R-:W-:Y:S02]  /*8630*/  F2FP.BF16.PACK_AB R5, R47, R45 ;  /* 0x0000002d2f05723e */ /* 0x008fe400000010ff */
[----:B------:R-:W-:Y:S02]  /*8640*/  SHF.R.U32.HI R7, RZ, 0x8, R7 ;  /* 0x00000008ff077819 */ /* 0x000fe40000011607 */
[----:B------:R-:W-:Y:S02]  /*8650*/  PRMT R212, R5, 0x7610, R212 ;  /* 0x0000761005d47816 */ /* 0x000fe400000000d4 */
[----:B------:R-:W-:Y:S02]  /*8660*/  LOP3.LUT R7, R7, 0xffff, RZ, 0xc0, !PT ;  /* 0x0000ffff07077812 */ /* 0x000fe400078ec0ff */
[----:B------:R-:W-:Y:S01]  /*8670*/  PRMT R211, R5, 0x7632, R211 ;  /* 0x0000763205d37816 */ /* 0x000fe200000000d3 */
[----:B------:R-:W-:Y:S01]  /*8680*/  @!P2 HFMA2.BF16_V2 R90, -RZ.H0_H0, RZ.H0_H0, -R212.H0_H0 ;  /* 0x200000ffff5aa231 */ /* 0x000fe200003409d4 */
[----:B------:R-:W-:-:S02]  /*8690*/  ISETP.GE.U32.AND P1, PT, R118, R7, PT ;  /* 0x000000077600720c */ /* 0x000fc40003f26070 */
[--C-:B--2---:R-:W-:Y:S02]  /*86a0*/  SHF.R.U32.HI R4, RZ, 0x18, R2.reuse ;  /* 0x00000018ff047819 */ /* 0x104fe40000011602 */
[----:B------:R-:W-:Y:S02]  /*86b0*/  PRMT R42, R212, 0x5410, R211 ;  /* 0x00005410d42a7816 */ /* 0x000fe400000000d3 */
[----:B------:R-:W-:Y:S02]  /*86c0*/  @!P2 PRMT R212, R90, 0x5410, RZ ;  /* 0x000054105ad4a816 */ /* 0x000fe400000000ff */
[----:B------:R-:W-:Y:S01]  /*86d0*/  ISETP.GE.U32.AND P2, PT, R118, R4, PT ;  /* 0x000000047600720c */ /* 0x000fe20003f46070 */
[----:B------:R-:W-:Y:S01]  /*86e0*/  FFMA.FTZ R4, R100, c[0x0][0x23c], -R3 ;  /* 0x00008f0064047a23 */ /* 0x000fe20000010803 */
[----:B------:R-:W-:-:S03]  /*86f0*/  SHF.R.U32.HI R2, RZ, 0x10, R2 ;  /* 0x00000010ff027819 */ /* 0x000fc60000011602 */
[----:B------:R-:W-:Y:S01]  /*8700*/  @!P1 HFMA2.BF16_V2 R91, -RZ.H0_H0, RZ.H0_H0, -R211.H0_H0 ;  /* 0x200000ffff5b9231 */ /* 0x000fe200003409d3 */
[----:B------:R1:W-:Y:S01]  /*8710*/  MUFU.EX2 R86, R4 ;  /* 0x0000000400567308 */ /* 0x0003e20000000800 */
[----:B------:R-:W-:-:S03]  /*8720*/  LOP3.LUT R2, R2, 0xff, RZ, 0xc0, !PT ;  /* 0x000000ff02027812 */ /* 0x000fc600078ec0ff */
[----:B------:R-:W-:Y:S02]  /*8730*/  @!P1 PRMT R211, R91, 0x5410, RZ ;  /* 0x000054105bd39816 */ /* 0x000fe400000000ff */
[----:B------:R-:W-:Y:S02]  /*8740*/  ISETP.GE.U32.AND P1, PT, R118, R2, PT ;  /* 0x000000027600720c */ /* 0x000fe40003f26070 */
[----:B----4-:R-:W-:-:S04]  /*8750*/  F2FP.BF16.PACK_AB R2, R44, R89 ;  /* 0x000000592c02723e */ /* 0x010fc800000010ff */
[C---:B------:R-:W-:Y:S02]  /*8760*/  PRMT R210, R2.reuse, 0x7632, R210 ;  /* 0x0000763202d27816 */ /* 0x040fe400000000d2 */
[----:B------:R-:W-:Y:S01]  /*8770*/  PRMT R180, R2, 0x7610, R180 ;  /* 0x0000761002b47816 */ /* 0x000fe200000000b4 */
[----:B-1----:R-:W-:Y:S02]  /*8780*/  FFMA.FTZ R4, R93, c[0x0][0x23c], -R3 ;  /* 0x00008f005d047a23 */ /* 0x002fe40000010803 */
[----:B------:R-:W-:Y:S01]  /*8790*/  @!P2 HFMA2.BF16_V2 R92, -RZ.H0_H0, RZ.H0_H0, -R210.H0_H0 ;  /* 0x200000ffff5ca231 */ /* 0x000fe200003409d2 */
[----:B------:R-:W-:Y:S01]  /*87a0*/  LOP3.LUT R2, R24, 0xff, RZ, 0xc0, !PT ;  /* 0x000000ff18027812 */ /* 0x000fe200078ec0ff */
[----:B------:R-:W-:Y:S01]  /*87b0*/  @!P1 HFMA2.BF16_V2 R93, -RZ.H0_H0, RZ.H0_H0, -R180.H0_H0 ;  /* 0x200000ffff5d9231 */ /* 0x000fe200003409b4 */
[----:B------:R1:W2:Y:S01]  /*87c0*/  MUFU.EX2 R91, R4 ;  /* 0x00000004005b7308 */ /* 0x0002a20000000800 */
[----:B------:R-:W-:Y:S02]  /*87d0*/  PRMT R53, R180, 0x5410, R210 ;  /* 0x00005410b4357816 */ /* 0x000fe400000000d2 */
[----:B------:R-:W-:Y:S01]  /*87e0*/  @!P2 PRMT R210, R92, 0x5410, RZ ;  /* 0x000054105cd2a816 */ /* 0x000fe200000000ff */
[----:B------:R-:W-:Y:S01]  /*87f0*/  IMAD.MOV.U32 R92, RZ, RZ, R75 ;  /* 0x000000ffff5c7224 */ /* 0x000fe200078e004b */
[----:B------:R-:W-:Y:S01]  /*8800*/  ISETP.GE.U32.AND P2, PT, R118, R2, PT ;  /* 0x000000027600720c */ /* 0x000fe20003f46070 */
[----:B------:R-:W-:Y:S01]  /*8810*/  IMAD.MOV.U32 R75, RZ, RZ, R126 ;  /* 0x000000ffff4b7224 */ /* 0x000fe200078e007e */
[----:B------:R-:W-:-:S02]  /*8820*/  SHF.R.U32.HI R2, RZ, 0x8, R27 ;  /* 0x00000008ff027819 */ /* 0x000fc4000001161b */
[----:B------:R-:W-:Y:S01]  /*8830*/  @!P1 PRMT R180, R93, 0x5410, RZ ;  /* 0x000054105db49816 */ /* 0x000fe200000000ff */
[----:B------:R-:W-:Y:S01]  /*8840*/  IMAD.MOV.U32 R93, RZ, RZ, R72 ;  /* 0x000000ffff5d7224 */ /* 0x000fe200078e0048 */
[----:B------:R-:W-:Y:S01]  /*8850*/  LOP3.LUT R2, R2, 0xffff, RZ, 0xc0, !PT ;  /* 0x0000ffff02027812 */ /* 0x000fe200078ec0ff */
[----:B------:R-:W-:Y:S02]  /*8860*/  IMAD.MOV.U32 R72, RZ, RZ, R46 ;  /* 0x000000ffff487224 */ /* 0x000fe400078e002e */
[----:B------:R-:W-:Y:S01]  /*8870*/  MUFU.EX2 R46, R17 ;  /* 0x00000011002e7308 */ /* 0x000fe20000000800 */
[----:B------:R-:W-:Y:S01]  /*8880*/  ISETP.GE.U32.AND P1, PT, R118, R2, PT ;  /* 0x000000027600720c */ /* 0x000fe20003f26070 */
[----:B-1----:R-:W-:Y:S01]  /*8890*/  IMAD.WIDE.U32 R4, R28, -0x2daee0ad, RZ ;  /* 0xd2511f531c047825 */ /* 0x002fe200078e00ff */
[----:B--2---:R-:W-:-:S04]  /*88a0*/  F2FP.BF16.PACK_AB R7, R91, R86 ;  /* 0x000000565b07723e */ /* 0x004fc800000010ff */
[C---:B------:R-:W-:Y:S02]  /*88b0*/  PRMT R179, R7.reuse, 0x7610, R179 ;  /* 0x0000761007b37816 */ /* 0x040fe400000000b3 */
[----:B------:R-:W-:Y:S01]  /*88c0*/  PRMT R178, R7, 0x7632, R178 ;  /* 0x0000763207b27816 */ /* 0x000fe200000000b2 */
[----:B------:R-:W-:Y:S01]  /*88d0*/  FFMA.FTZ R7, R98, c[0x0][0x23c], -R0 ;  /* 0x00008f0062077a23 */ /* 0x000fe20000010800 */
[----:B------:R-:W-:Y:S01]  /*88e0*/  LOP3.LUT R2, R5, UR19, R22, 0x96, !PT ;  /* 0x0000001305027c12 */ /* 0x000fe2000f8e9616 */
[----:B------:R-:W-:Y:S01]  /*88f0*/  @!P4 HFMA2.BF16_V2 R98, -RZ.H0_H0, RZ.H0_H0, -R179.H0_H0 ;  /* 0x200000ffff62c231 */ /* 0x000fe200003409b3 */
[----:B------:R-:W-:Y:S01]  /*8900*/  PRMT R52, R179, 0x5410, R178 ;  /* 0x00005410b3347816 */ /* 0x000fe200000000b2 */
[----:B------:R1:W2:Y:S01]  /*8910*/  MUFU.EX2 R90, R7 ;  /* 0x00000007005a7308 */ /* 0x0002a20000000800 */
[----:B------:R-:W-:Y:S01]  /*8920*/  @!P1 HFMA2.BF16_V2 R97, -RZ.H0_H0, RZ.H0_H0, -R178.H0_H0 ;  /* 0x200000ffff619231 */ /* 0x000fe200003409b2 */
[----:B------:R-:W3:Y:S01]  /*8930*/  LDSM.16.MT88.4 R20, [R184+0x14000] ;  /* 0x01400000b814783b */ /* 0x000ee20000004200 */
[----:B------:R-:W-:-:S02]  /*8940*/  @!P4 PRMT R179, R98, 0x5410, RZ ;  /* 0x0000541062b3c816 */ /* 0x000fc400000000ff */
[----:B------:R-:W-:Y:S02]  /*8950*/  SHF.R.U32.HI R28, RZ, 0x10, R4 ;  /* 0x00000010ff1c7819 */ /* 0x000fe40000011604 */
[----:B------:R-:W-:Y:S02]  /*8960*/  @!P1 PRMT R178, R97, 0x5410, RZ ;  /* 0x0000541061b29816 */ /* 0x000fe400000000ff */
[----:B-1----:R-:W-:Y:S02]  /*8970*/  SHF.R.U32.HI R7, RZ, 0x10, R2 ;  /* 0x00000010ff077819 */ /* 0x002fe40000011602 */
[----:B--2---:R-:W-:Y:S02]  /*8980*/  F2FP.BF16.PACK_AB R17, R90, R46 ;  /* 0x0000002e5a11723e */ /* 0x004fe400000010ff */
[----:B------:R-:W-:Y:S02]  /*8990*/  LOP3.LUT R7, R7, 0xff, RZ, 0xc0, !PT ;  /* 0x000000ff07077812 */ /* 0x000fe400078ec0ff */
[----:B------:R-:W-:-:S02]  /*89a0*/  PRMT R177, R17, 0x7632, R177 ;  /* 0x0000763211b17816 */ /* 0x000fc400000000b1 */
[----:B------:R-:W-:Y:S02]  /*89b0*/  ISETP.GE.U32.AND P4, PT, R118, R7, PT ;  /* 0x000000077600720c */ /* 0x000fe40003f86070 */
[----:B------:R-:W-:Y:S02]  /*89c0*/  LOP3.LUT R7, R2, 0xff, RZ, 0xc0, !PT ;  /* 0x000000ff02077812 */ /* 0x000fe400078ec0ff */
[----:B------:R-:W-:Y:S02]  /*89d0*/  PRMT R176, R17, 0x7610, R176 ;  /* 0x0000761011b07816 */ /* 0x000fe400000000b0 */
[----:B------:R-:W-:Y:S01]  /*89e0*/  ISETP.GE.U32.AND P1, PT, R118, R7, PT ;  /* 0x000000077600720c */ /* 0x000fe20003f26070 */
[----:B------:R-:W-:Y:S01]  /*89f0*/  FFMA.FTZ R7, R99, c[0x0][0x23c], -R3 ;  /* 0x00008f0063077a23 */ /* 0x000fe20000010803 */
[----:B------:R-:W-:Y:S01]  /*8a00*/  @!P5 HFMA2.BF16_V2 R99, -RZ.H0_H0, RZ.H0_H0, -R177.H0_H0 ;  /* 0x200000ffff63d231 */ /* 0x000fe200003409b1 */
[----:B------:R-:W-:Y:S02]  /*8a10*/  PRMT R43, R176, 0x5410, R177 ;  /* 0x00005410b02b7816 */ /* 0x000fe400000000b1 */
[----:B------:R1:W-:Y:S01]  /*8a20*/  MUFU.EX2 R98, R7 ;  /* 0x0000000700627308 */ /* 0x0003e20000000800 */
[----:B------:R-:W-:-:S02]  /*8a30*/  LOP3.LUT R17, R4, 0xff, RZ, 0xc0, !PT ;  /* 0x000000ff04117812 */ /* 0x000fc400078ec0ff */
[----:B------:R-:W-:Y:S02]  /*8a40*/  @!P5 PRMT R177, R99, 0x5410, RZ ;  /* 0x0000541063b1d816 */ /* 0x000fe400000000ff */
[----:B-1----:R-:W-:Y:S02]  /*8a50*/  SHF.R.U32.HI R7, RZ, 0x18, R2 ;  /* 0x00000018ff077819 */ /* 0x002fe40000011602 */
[----:B------:R-:W-:Y:S02]  /*8a60*/  LOP3.LUT R2, R2, 0xffff, RZ, 0xc0, !PT ;  /* 0x0000ffff02027812 */ /* 0x000fe400078ec0ff */
[----:B------:R-:W-:Y:S01]  /*8a70*/  ISETP.GE.U32.AND P5, PT, R118, R7, PT ;  /* 0x000000077600720c */ /* 0x000fe20003fa6070 */
[----:B------:R-:W-:Y:S01]  /*8a80*/  FFMA.FTZ R7, R94, c[0x0][0x23c], -R3 ;  /* 0x00008f005e077a23 */ /* 0x000fe20000010803 */
[----:B------:R-:W-:Y:S01]  /*8a90*/  SHF.R.U32.HI R2, RZ, 0x8, R2 ;  /* 0x00000008ff027819 */ /* 0x000fe20000011602 */
[----:B------:R-:W-:Y:S02]  /*8aa0*/  @!P2 HFMA2.BF16_V2 R94, -RZ.H0_H0, RZ.H0_H0, -R176.H0_H0 ;  /* 0x200000ffff5ea231 */ /* 0x000fe400003409b0 */
[----:B------:R1:W2:Y:S01]  /*8ab0*/  MUFU.EX2 R99, R7 ;  /* 0x0000000700637308 */ /* 0x0002a20000000800 */
[----:B------:R-:W-:-:S02]  /*8ac0*/  LOP3.LUT R2, R2, 0xffff, RZ, 0xc0, !PT ;  /* 0x0000ffff02027812 */ /* 0x000fc400078ec0ff */
[----:B------:R-:W-:Y:S01]  /*8ad0*/  @!P2 PRMT R176, R94, 0x5410, RZ ;  /* 0x000054105eb0a816 */ /* 0x000fe200000000ff */
[----:B------:R-:W-:Y:S01]  /*8ae0*/  IMAD.MOV.U32 R94, RZ, RZ, R72 ;  /* 0x000000ffff5e7224 */ /* 0x000fe200078e0048 */
[----:B------:R-:W-:Y:S01]  /*8af0*/  ISETP.GE.U32.AND P2, PT, R118, R2, PT ;  /* 0x000000027600720c */ /* 0x000fe20003f46070 */
[----:B------:R-:W-:Y:S02]  /*8b00*/  IMAD.MOV.U32 R72, RZ, RZ, R125 ;  /* 0x000000ffff487224 */ /* 0x000fe400078e007d */
[----:B-1----:R-:W-:Y:S01]  /*8b10*/  FFMA.FTZ R7, R96, c[0x0][0x23c], -R0 ;  /* 0x00008f0060077a23 */ /* 0x002fe20000010800 */
[----:B--2---:R-:W-:-:S03]  /*8b20*/  F2FP.BF16.PACK_AB R2, R99, R98 ;  /* 0x000000626302723e */ /* 0x004fc600000010ff */
[----:B------:R1:W-:Y:S01]  /*8b30*/  MUFU.EX2 R54, R7 ;  /* 0x0000000700367308 */ /* 0x0003e20000000800 */
[C---:B------:R-:W-:Y:S02]  /*8b40*/  PRMT R175, R2.reuse, 0x7610, R175 ;  /* 0x0000761002af7816 */ /* 0x040fe400000000af */
[----:B------:R-:W-:Y:S02]  /*8b50*/  PRMT R174, R2, 0x7632, R174 ;  /* 0x0000763202ae7816 */ /* 0x000fe400000000ae */
[----:B------:R-:W-:Y:S02]  /*8b60*/  LOP3.LUT R2, R6, 0xffff, RZ, 0xc0, !PT ;  /* 0x0000ffff06027812 */ /* 0x000fe400078ec0ff */
[----:B------:R-:W-:Y:S01]  /*8b70*/  PRMT R41, R175, 0x5410, R174 ;  /* 0x00005410af297816 */ /* 0x000fe200000000ae */
[----:B------:R-:W-:Y:S01]  /*8b80*/  @!P2 HFMA2.BF16_V2 R96, -RZ.H0_H0, RZ.H0_H0, -R174.H0_H0 ;  /* 0x200000ffff60a231 */ /* 0x000fe200003409ae */
[----:B------:R-:W-:-:S04]  /*8b90*/  SHF.R.U32.HI R2, RZ, 0x8, R2 ;  /* 0x00000008ff027819 */ /* 0x000fc80000011602 */
[----:B------:R-:W-:Y:S02]  /*8ba0*/  LOP3.LUT R2, R2, 0xffff, RZ, 0xc0, !PT ;  /* 0x0000ffff02027812 */ /* 0x000fe400078ec0ff */
[----:B------:R-:W-:Y:S01]  /*8bb0*/  @!P2 PRMT R174, R96, 0x5410, RZ ;  /* 0x0000541060aea816 */ /* 0x000fe200000000ff */
[----:B-1----:R-:W-:Y:S01]  /*8bc0*/  FFMA.FTZ R7, R95, c[0x0][0x23c], -R0 ;  /* 0x00008f005f077a23 */ /* 0x002fe20000010800 */
[----:B------:R-:W-:Y:S01]  /*8bd0*/  @!P1 HFMA2.BF16_V2 R95, -RZ.H0_H0, RZ.H0_H0, -R175.H0_H0 ;  /* 0x200000ffff5f9231 */ /* 0x000fe200003409af */
[----:B------:R-:W-:Y:S02]  /*8be0*/  IMAD.MOV.U32 R96, RZ, RZ, R46 ;  /* 0x000000ffff607224 */ /* 0x000fe400078e002e */
[----:B------:R-:W1:Y:S01]  /*8bf0*/  MUFU.EX2 R97, R7 ;  /* 0x0000000700617308 */ /* 0x000e620000000800 */
[----:B------:R-:W-:Y:S01]  /*8c00*/  IMAD.MOV.U32 R46, RZ, RZ, R224 ;  /* 0x000000ffff2e7224 */ /* 0x000fe200078e00e0 */
[----:B------:R-:W-:Y:S01]  /*8c10*/  @!P1 PRMT R175, R95, 0x5410, RZ ;  /* 0x000054105faf9816 */ /* 0x000fe200000000ff */
[----:B------:R-:W-:Y:S01]  /*8c20*/  IMAD.MOV.U32 R95, RZ, RZ, R73 ;  /* 0x000000ffff5f7224 */ /* 0x000fe200078e0049 */
[----:B------:R-:W-:Y:S01]  /*8c30*/  ISETP.GE.U32.AND P1, PT, R118, R2, PT ;  /* 0x000000027600720c */ /* 0x000fe20003f26070 */
[----:B------:R-:W-:Y:S01]  /*8c40*/  IMAD.MOV.U32 R73, RZ, RZ, R124 ;  /* 0x000000ffff497224 */ /* 0x000fe200078e007c */
[----:B------:R-:W-:-:S04]  /*8c50*/  LOP3.LUT R2, R6, 0xff, RZ, 0xc0, !PT ;  /* 0x000000ff06027812 */ /* 0x000fc800078ec0ff */
[----:B------:R-:W-:Y:S02]  /*8c60*/  ISETP.GE.U32.AND P2, PT, R118, R2, PT ;  /* 0x000000027600720c */ /* 0x000fe40003f46070 */
[----:B------:R-:W-:Y:S02]  /*8c70*/  SHF.R.U32.HI R2, RZ, 0x18, R6 ;  /* 0x00000018ff027819 */ /* 0x000fe40000011606 */
[----:B-1----:R-:W-:-:S03]  /*8c80*/  F2FP.BF16.PACK_AB R7, R97, R54 ;  /* 0x000000366107723e */ /* 0x002fc600000010ff */
[----:B------:R-:W-:Y:S01]  /*8c90*/  @!P1 HFMA2.BF16_V2 R104, -RZ.H0_H0, RZ.H0_H0, -R232.H0_H0 ;  /* 0x200000ffff689231 */ /* 0x000fe200003409e8 */
[C---:B------:R-:W-:Y:S02]  /*8ca0*/  PRMT R173, R7.reuse, 0x7632, R173 ;  /* 0x0000763207ad7816 */ /* 0x040fe400000000ad */
[----:B------:R-:W-:-:S03]  /*8cb0*/  PRMT R172, R7, 0x7610, R172 ;  /* 0x0000761007ac7816 */ /* 0x000fc600000000ac */
[----:B------:R-:W-:Y:S01]  /*8cc0*/  @!P2 HFMA2.BF16_V2 R102, -RZ.H0_H0, RZ.H0_H0, -R233.H0_H0 ;  /* 0x200000ffff66a231 */ /* 0x000fe200003409e9 */
[----:B------:R-:W-:Y:S01]  /*8cd0*/  @!P1 PRMT R232, R104, 0x5410, RZ ;  /* 0x0000541068e89816 */ /* 0x000fe200000000ff */
[----:B------:R-:W-:Y:S01]  /*8ce0*/  @!P5 HFMA2.BF16_V2 R100, -RZ.H0_H0, RZ.H0_H0, -R173.H0_H0 ;  /* 0x200000ffff64d231 */ /* 0x000fe200003409ad */
[----:B------:R-:W-:Y:S01]  /*8cf0*/  PRMT R40, R172, 0x5410, R173 ;  /* 0x00005410ac287816 */ /* 0x000fe200000000ad */
[----:B------:R-:W-:Y:S01]  /*8d00*/  @!P4 HFMA2.BF16_V2 R101, -RZ.H0_H0, RZ.H0_H0, -R172.H0_H0 ;  /* 0x200000ffff65c231 */ /* 0x000fe200003409ac */
[----:B------:R-:W-:Y:S01]  /*8d10*/  @!P2 PRMT R233, R102, 0x5410, RZ ;  /* 0x0000541066e9a816 */ /* 0x000fe200000000ff */
[----:B------:R-:W-:Y:S01]  /*8d20*/  IMAD.MOV.U32 R104, RZ, RZ, R123 ;  /* 0x000000ffff687224 */ /* 0x000fe200078e007b */
[----:B------:R-:W-:Y:S01]  /*8d30*/  @!P5 PRMT R173, R100, 0x5410, RZ ;  /* 0x0000541064add816 */ /* 0x000fe200000000ff */
[----:B------:R-:W-:Y:S01]  /*8d40*/  IMAD.MOV.U32 R100, RZ, RZ, R227 ;  /* 0x000000ffff647224 */ /* 0x000fe200078e00e3 */
[----:B------:R-:W-:Y:S01]  /*8d50*/  ISETP.GE.U32.AND P5, PT, R118, R2, PT ;  /* 0x000000027600720c */ /* 0x000fe20003fa6070 */
[----:B------:R-:W-:Y:S01]  /*8d60*/  IMAD.MOV.U32 R102, RZ, RZ, R225 ;  /* 0x000000ffff667224 */ /* 0x000fe200078e00e1 */
[----:B------:R-:W-:-:S02]  /*8d70*/  SHF.R.U32.HI R2, RZ, 0x10, R6 ;  /* 0x00000010ff027819 */ /* 0x000fc40000011606 */
[----:B------:R-:W-:Y:S01]  /*8d80*/  @!P4 PRMT R172, R101, 0x5410, RZ ;  /* 0x0000541065acc816 */ /* 0x000fe200000000ff */
[----:B------:R-:W-:Y:S01]  /*8d90*/  IMAD.MOV.U32 R101, RZ, RZ, R226 ;  /* 0x000000ffff657224 */ /* 0x000fe200078e00e2 */
[----:B------:R-:W-:-:S04]  /*8da0*/  LOP3.LUT R2, R2, 0xff, RZ, 0xc0, !PT ;  /* 0x000000ff02027812 */ /* 0x000fc800078ec0ff */
[----:B------:R-:W-:Y:S02]  /*8db0*/  ISETP.GE.U32.AND P4, PT, R118, R2, PT ;  /* 0x000000027600720c */ /* 0x000fe40003f86070 */
[----:B------:R-:W-:Y:S01]  /*8dc0*/  LOP3.LUT R2, R19, 0xffff, RZ, 0xc0, !PT ;  /* 0x0000ffff13027812 */ /* 0x000fe200078ec0ff */
[----:B------:R-:W-:-:S03]  /*8dd0*/  @!P5 HFMA2.BF16_V2 R105, -RZ.H0_H0, RZ.H0_H0, -R222.H0_H0 ;  /* 0x200000ffff69d231 */ /* 0x000fc600003409de */
[----:B------:R-:W-:Y:S02]  /*8de0*/  SHF.R.U32.HI R2, RZ, 0x8, R2 ;  /* 0x00000008ff027819 */ /* 0x000fe40000011602 */
[----:B------:R-:W-:Y:S01]  /*8df0*/  @!P5 PRMT R222, R105, 0x5410, RZ ;  /* 0x0000541069ded816 */ /* 0x000fe200000000ff */
[----:B------:R-:W-:Y:S01]  /*8e00*/  IMAD.MOV.U32 R105, RZ, RZ, R119 ;  /* 0x000000ffff697224 */ /* 0x000fe200078e0077 */
[----:B------:R-:W-:-:S03]  /*8e10*/  LOP3.LUT R2, R2, 0xffff, RZ, 0xc0, !PT ;  /* 0x0000ffff02027812 */ /* 0x000fc600078ec0ff */
[----:B------:R-:W-:Y:S01]  /*8e20*/  @!P4 HFMA2.BF16_V2 R103, -RZ.H0_H0, RZ.H0_H0, -R223.H0_H0 ;  /* 0x200000ffff67c231 */ /* 0x000fe200003409df */
[C---:B------:R-:W-:Y:S02]  /*8e30*/  ISETP.GE.U32.AND P2, PT, R118.reuse, R2, PT ;  /* 0x000000027600720c */ /* 0x040fe40003f46070 */
[----:B------:R-:W-:Y:S02]  /*8e40*/  LOP3.LUT R2, R19, 0xff, RZ, 0xc0, !PT ;  /* 0x000000ff13027812 */ /* 0x000fe400078ec0ff */
[----:B------:R-:W-:Y:S01]  /*8e50*/  @!P4 PRMT R223, R103, 0x5410, RZ ;  /* 0x0000541067dfc816 */ /* 0x000fe200000000ff */
[----:B------:R-:W-:Y:S01]  /*8e60*/  IMAD.MOV.U32 R103, RZ, RZ, R121 ;  /* 0x000000ffff677224 */ /* 0x000fe200078e0079 */
[----:B------:R-:W-:Y:S02]  /*8e70*/  ISETP.GE.U32.AND P1, PT, R118, R2, PT ;  /* 0x000000027600720c */ /* 0x000fe40003f26070 */
[----:B------:R-:W-:-:S04]  /*8e80*/  SHF.R.U32.HI R2, RZ, 0x18, R19 ;  /* 0x00000018ff027819 */ /* 0x000fc80000011613 */
[----:B------:R-:W-:Y:S01]  /*8e90*/  ISETP.GE.U32.AND P4, PT, R118, R2, PT ;  /* 0x000000027600720c */ /* 0x000fe20003f86070 */
[----:B------:R-:W-:Y:S01]  /*8ea0*/  @!P2 HFMA2.BF16_V2 R106, -RZ.H0_H0, RZ.H0_H0, -R55.H0_H0 ;  /* 0x200000ffff6aa231 */ /* 0x000fe20000340937 */
[----:B------:R-:W-:-:S04]  /*8eb0*/  SHF.R.U32.HI R2, RZ, 0x10, R19 ;  /* 0x00000010ff027819 */ /* 0x000fc80000011613 */
[----:B------:R-:W-:Y:S01]  /*8ec0*/  @!P2 PRMT R55, R106, 0x5410, RZ ;  /* 0x000054106a37a816 */ /* 0x000fe200000000ff */
[----:B------:R-:W-:Y:S01]  /*8ed0*/  @!P1 HFMA2.BF16_V2 R107, -RZ.H0_H0, RZ.H0_H0, -R85.H0_H0 ;  /* 0x200000ffff6b9231 */ /* 0x000fe20000340955 */
[----:B------:R-:W1:Y:S01]  /*8ee0*/  LDC.U8 R106, c[0x0][0x2d8] ;  /* 0x0000b600ff6a7b82 */ /* 0x000e620000000000 */
[----:B------:R-:W-:-:S03]  /*8ef0*/  LOP3.LUT R2, R2, 0xff, RZ, 0xc0, !PT ;  /* 0x000000ff02027812 */ /* 0x000fc600078ec0ff */
[----:B------:R-:W-:Y:S01]  /*8f00*/  @!P1 PRMT R85, R107, 0x5410, RZ ;  /* 0x000054106b559816 */ /* 0x000fe200000000ff */
[----:B------:R-:W-:Y:S01]  /*8f10*/  @!P4 HFMA2.BF16_V2 R109, -RZ.H0_H0, RZ.H0_H0, -R87.H0_H0 ;  /* 0x200000ffff6dc231 */ /* 0x000fe20000340957 */
[----:B------:R-:W-:Y:S01]  /*8f20*/  ISETP.GE.U32.AND P5, PT, R118, R2, PT ;  /* 0x000000027600720c */ /* 0x000fe20003fa6070 */
[----:B------:R-:W-:Y:S01]  /*8f30*/  IMAD.MOV.U32 R107, RZ, RZ, R120 ;  /* 0x000000ffff6b7224 */ /* 0x000fe200078e0078 */
[----:B------:R-:W-:Y:S02]  /*8f40*/  LOP3.LUT R2, R29, 0xff, RZ, 0xc0, !PT ;  /* 0x000000ff1d027812 */ /* 0x000fe400078ec0ff */
[----:B------:R-:W-:Y:S02]  /*8f50*/  LOP3.LUT R29, R4, 0xffff, RZ, 0xc0, !PT ;  /* 0x0000ffff041d7812 */ /* 0x000fe400078ec0ff */
[----:B------:R-:W-:Y:S02]  /*8f60*/  ISETP.GE.U32.AND P1, PT, R118, R2, PT ;  /* 0x000000027600720c */ /* 0x000fe40003f26070 */
[----:B------:R-:W-:-:S02]  /*8f70*/  SHF.R.U32.HI R2, RZ, 0x8, R31 ;  /* 0x00000008ff027819 */ /* 0x000fc4000001161f */
[----:B------:R-:W-:Y:S02]  /*8f80*/  @!P4 PRMT R87, R109, 0x5410, RZ ;  /* 0x000054106d57c816 */ /* 0x000fe400000000ff */
[----:B------:R-:W-:Y:S01]  /*8f90*/  PRMT R39, R33, 0x5410, R2 ;  /* 0x0000541021277816 */ /* 0x000fe20000000002 */
[----:B------:R-:W-:Y:S01]  /*8fa0*/  @!P5 HFMA2.BF16_V2 R108, -RZ.H0_H0, RZ.H0_H0, -R88.H0_H0 ;  /* 0x200000ffff6cd231 */ /* 0x000fe20000340958 */
[----:B------:R-:W-:Y:S02]  /*8fb0*/  SHF.R.U32.HI R2, RZ, 0x8, R38 ;  /* 0x00000008ff027819 */ /* 0x000fe40000011626 */
[----:B-1----:R-:W-:-:S03]  /*8fc0*/  ISETP.GE.U32.AND P2, PT, R106, R25, PT ;  /* 0x000000196a00720c */ /* 0x002fc60003f46070 */
[----:B------:R-:W-:Y:S01]  /*8fd0*/  @!P1 HFMA2.BF16_V2 R112, -RZ.H0_H0, RZ.H0_H0, -R235.H0_H0 ;  /* 0x200000ffff709231 */ /* 0x000fe200003409eb */
[----:B------:R-:W1:Y:S01]  /*8fe0*/  LDSM.16.MT88.4 R24, [R184+0x14800] ;  /* 0x01480000b818783b */ /* 0x000e620000004200 */
[----:B------:R-:W-:Y:S02]  /*8ff0*/  @!P5 PRMT R88, R108, 0x5410, RZ ;  /* 0x000054106c58d816 */ /* 0x000fe400000000ff */
[----:B------:R-:W-:Y:S02]  /*9000*/  ISETP.GE.U32.AND P5, PT, R106, R18, PT ;  /* 0x000000126a00720c */ /* 0x000fe40003fa6070 */
[----:B------:R-:W-:Y:S02]  /*9010*/  SHF.R.U32.HI R18, RZ, 0x18, R4 ;  /* 0x00000018ff127819 */ /* 0x000fe40000011604 */
[----:B---3--:R-:W-:Y:S01]  /*9020*/  HMMA.16816.F32.BF16 R4, R12, R20, RZ ;  /* 0x000000140c04723c */ /* 0x008fe200000418ff */
[----:B------:R-:W-:Y:S02]  /*9030*/  LOP3.LUT R2, R2, 0xffff, RZ, 0xc0, !PT ;  /* 0x0000ffff02027812 */ /* 0x000fe400078ec0ff */
[----:B------:R-:W-:Y:S01]  /*9040*/  @!P1 PRMT R235, R112, 0x5410, RZ ;  /* 0x0000541070eb9816 */ /* 0x000fe200000000ff */
[----:B------:R-:W-:Y:S01]  /*9050*/  @!P2 HFMA2.BF16_V2 R114, -RZ.H0_H0, RZ.H0_H0, -R221.H0_H0 ;  /* 0x200000ffff72a231 */ /* 0x000fe200003409dd */
[----:B------:R-:W-:-:S02]  /*9060*/  ISETP.GE.U32.AND P4, PT, R106, R2, PT ;  /* 0x000000026a00720c */ /* 0x000fc40003f86070 */
[----:B------:R-:W-:Y:S02]  /*9070*/  ISETP.GE.U32.AND P1, PT, R106, R18, PT ;  /* 0x000000126a00720c */ /* 0x000fe40003f26070 */
[----:B------:R-:W-:-:S09]  /*9080*/  @!P2 PRMT R221, R114, 0x5410, RZ ;  /* 0x0000541072dda816 */ /* 0x000fd200000000ff */
[----:B------:R-:W-:-:S05]  /*9090*/  @!P4 HFMA2.BF16_V2 R111, -RZ.H0_H0, RZ.H0_H0, -R244.H0_H0 ;  /* 0x200000ffff6fc231 */ /* 0x000fca00003409f4 */
[----:B------:R-:W-:Y:S02]  /*90a0*/  @!P4 PRMT R244, R111, 0x5410, RZ ;  /* 0x000054106ff4c816 */ /* 0x000fe400000000ff */
[----:B------:R-:W-:Y:S02]  /*90b0*/  ISETP.GE.U32.AND P4, PT, R106, R17, PT ;  /* 0x000000116a00720c */ /* 0x000fe40003f86070 */
[----:B------:R-:W-:Y:S01]  /*90c0*/  LOP3.LUT R17, R16, 0xff, RZ, 0xc0, !PT ;  /* 0x000000ff10117812 */ /* 0x000fe200078ec0ff */
[----:B-1----:R-:W-:Y:S08]  /*90d0*/  HMMA.16816.F32.BF16 R116, R8, R24, R4 ;  /* 0x000000180874723c */ /* 0x002ff00000041804 */
[----:B------:R-:W-:Y:S01]  /*90e0*/  HMMA.16816.F32.BF16 R4, R12, R22, RZ ;  /* 0x000000160c04723c */ /* 0x000fe200000418ff */
[----:B------:R-:W-:Y:S11]  /*90f0*/  LDSM.16.MT88.4 R20, [R182+0x16800] ;  /* 0x01680000b614783b */ /* 0x000ff60000004200 */
[----:B------:R-:W-:Y:S11]  /*9100*/  @!UPT UIADD3 URZ, URZ, URZ, URZ ;  /* 0x0000003f3f3ff290 */ /* 0x000ff6000fffe03f */
[----:B------:R-:W-:Y:S01]  /*9110*/  @!UPT UIADD3 URZ, URZ, URZ, URZ ;  /* 0x0000003f3f3ff290 */ /* 0x000fe2000fffe03f */
[----:B------:R-:W-:Y:S07]  /*9120*/  HMMA.16816.F32.BF16 R120, R8, R26, R4 ;  /* 0x0000001a0878723c */ /* 0x000fee0000041804 */
[----:B------:R-:W-:Y:S02]  /*9130*/  LOP3.LUT R4, R35, 0xff, RZ, 0xc0, !PT ;  /* 0x000000ff23047812 */ /* 0x000fe400078ec0ff */
[----:B------:R-:W-:Y:S02]  /*9140*/  SHF.R.U32.HI R7, RZ, 0x10, R16 ;  /* 0x00000010ff077819 */ /* 0x000fe40000011610 */
[----:B------:R-:W-:Y:S01]  /*9150*/  PRMT R38, R4, 0x5410, R34 ;  /* 0x0000541004267816 */ /* 0x000fe20000000022 */
[----:B------:R-:W-:Y:S01]  /*9160*/  IMAD.WIDE.U32 R4, R36, -0x2daee0ad, RZ ;  /* 0xd2511f5324047825 */ /* 0x000fe200078e00ff */
[----:B------:R-:W-:-:S04]  /*9170*/  SHF.R.U32.HI R6, RZ, 0x18, R16 ;  /* 0x00000018ff067819 */ /* 0x000fc80000011610 */
[C---:B------:R-:W-:Y:S02]  /*9180*/  LOP3.LUT R24, R4.reuse, 0xffff, RZ, 0xc0, !PT ;  /* 0x0000ffff04187812 */ /* 0x040fe400078ec0ff */
[----:B------:R-:W-:Y:S02]  /*9190*/  LOP3.LUT R27, R4, 0xff, RZ, 0xc0, !PT ;  /* 0x000000ff041b7812 */ /* 0x000fe400078ec0ff */
[--C-:B------:R-:W-:Y:S02]  /*91a0*/  SHF.R.U32.HI R26, RZ, 0x10, R4.reuse ;  /* 0x00000010ff1a7819 */ /* 0x100fe40000011604 */
[----:B------:R-:W-:Y:S02]  /*91b0*/  SHF.R.U32.HI R25, RZ, 0x18, R4 ;  /* 0x00000018ff197819 */ /* 0x000fe40000011604 */
[----:B------:R-:W-:Y:S02]  /*91c0*/  LOP3.LUT R4, R32, 0xff, RZ, 0xc0, !PT ;  /* 0x000000ff20047812 */ /* 0x000fe400078ec0ff */
[----:B------:R-:W-:-:S02]  /*91d0*/  LOP3.LUT R2, R5, UR19, R30, 0x96, !PT ;  /* 0x0000001305027c12 */ /* 0x000fc4000f8e961e */
[----:B------:R-:W-:Y:S02]  /*91e0*/  ISETP.GE.U32.AND P6, PT, R106, R4, PT ;  /* 0x000000046a00720c */ /* 0x000fe40003fc6070 */
[----:B------:R-:W-:-:S04]  /*91f0*/  LOP3.LUT R4, R16, 0xffff, RZ, 0xc0, !PT ;  /* 0x0000ffff10047812 */ /* 0x000fc800078ec0ff */
[----:B------:R-:W-:Y:S02]  /*9200*/  SHF.R.U32.HI R5, RZ, 0x8, R4 ;  /* 0x00000008ff057819 */ /* 0x000fe40000011604 */
[----:B------:R-:W-:Y:S02]  /*9210*/  LOP3.LUT R4, R7, 0xff, RZ, 0xc0, !PT ;  /* 0x000000ff07047812 */ /* 0x000fe400078ec0ff */
[----:B------:R-:W-:Y:S02]  /*9220*/  PRMT R30, R17, 0x5410, R5 ;  /* 0x00005410111e7816 */ /* 0x000fe40000000005 */
[----:B------:R-:W1:Y:S01]  /*9230*/  LDSM.16.MT88.4 R16, [R182+0x16000] ;  /* 0x01600000b610783b */ /* 0x000e620000004200 */
[----:B------:R-:W-:Y:S02]  /*9240*/  PRMT R36, R4, 0x5410, R6 ;  /* 0x0000541004247816 */ /* 0x000fe40000000006 */
[----:B------:R-:W-:-:S04]  /*9250*/  SHF.R.U32.HI R4, RZ, 0x8, R37 ;  /* 0x00000008ff047819 */ /* 0x000fc80000011625 */
[----:B------:R-:W-:-:S04]  /*9260*/  LOP3.LUT R4, R4, 0xffff, RZ, 0xc0, !PT ;  /* 0x0000ffff04047812 */ /* 0x000fc800078ec0ff */
[----:B------:R-:W-:Y:S02]  /*9270*/  ISETP.GE.U32.AND P3, PT, R106, R4, PT ;  /* 0x000000046a00720c */ /* 0x000fe40003f66070 */
[----:B------:R-:W-:-:S04]  /*9280*/  LOP3.LUT R4, R28, 0xff, RZ, 0xc0, !PT ;  /* 0x000000ff1c047812 */ /* 0x000fc800078ec0ff */
[----:B------:R-:W-:-:S07]  /*9290*/  ISETP.GE.U32.AND P2, PT, R106, R4, PT ;  /* 0x000000046a00720c */ /* 0x000fce0003f46070 */
[----:B------:R-:W-:-:S05]  /*92a0*/  @!P3 HFMA2.BF16_V2 R131, -RZ.H0_H0, RZ.H0_H0, -R215.H0_H0 ;  /* 0x200000ffff83b231 */ /* 0x000fca00003409d7 */
[----:B------:R-:W-:Y:S01]  /*92b0*/  @!P3 PRMT R215, R131, 0x5410, RZ ;  /* 0x0000541083d7b816 */ /* 0x000fe200000000ff */
[----:B-1----:R-:W-:Y:S07]  /*92c0*/  HMMA.16816.F32.BF16 R4, R12, R16, RZ ;  /* 0x000000100c04723c */ /* 0x002fee00000418ff */
[----:B------:R-:W-:Y:S11]  /*92d0*/  LOP3.LUT R16, R2, 0xff, RZ, 0xc0, !PT ;  /* 0x000000ff02107812 */ /* 0x000ff600078ec0ff */
[----:B------:R-:W-:Y:S06]  /*92e0*/  @!UPT UIADD3 URZ, URZ, URZ, URZ ;  /* 0x0000003f3f3ff290 */ /* 0x000fec000fffe03f */
[----:B------:R-:W-:Y:S08]  /*92f0*/  HMMA.16816.F32.BF16 R224, R8, R20, R4 ;  /* 0x0000001408e0723c */ /* 0x000ff00000041804 */
[----:B------:R-:W-:Y:S11]  /*9300*/  HMMA.16816.F32.BF16 R4, R12, R18, RZ ;  /* 0x000000120c04723c */ /* 0x000ff600000418ff */
[----:B------:R-:W-:Y:S11]  /*9310*/  @!UPT UIADD3 URZ, URZ, URZ, URZ ;  /* 0x0000003f3f3ff290 */ /* 0x000ff6000fffe03f */
[----:B------:R-:W-:Y:S02]  /*9320*/  @!UPT UIADD3 URZ, URZ, URZ, URZ ;  /* 0x0000003f3f3ff290 */ /* 0x000fe4000fffe03f */
[----:B------:R-:W-:Y:S01]  /*9330*/  HMMA.16816.F32.BF16 R124, R8, R22, R4 ;  /* 0x00000016087c723c */ /* 0x000fe20000041804 */
[----:B------:R-:W-:Y:S06]  /*9340*/  LDSM.16.MT88.4 R20, [R183+0x16800] ;  /* 0x01680000b714783b */ /* 0x000fec0000004200 */
[----:B------:R-:W-:Y:S02]  /*9350*/  LOP3.LUT R4, R26, 0xff, RZ, 0xc0, !PT ;  /* 0x000000ff1a047812 */ /* 0x000fe400078ec0ff */
[----:B------:R-:W-:Y:S02]  /*9360*/  SHF.R.U32.HI R5, RZ, 0x8, R24 ;  /* 0x00000008ff057819 */ /* 0x000fe40000011618 */
[----:B------:R-:W-:-:S02]  /*9370*/  PRMT R34, R4, 0x5410, R25 ;  /* 0x0000541004227816 */ /* 0x000fc40000000019 */
[----:B------:R-:W-:Y:S02]  /*9380*/  LOP3.LUT R4, R2, 0xffff, RZ, 0xc0, !PT ;  /* 0x0000ffff02047812 */ /* 0x000fe400078ec0ff */
[----:B------:R-:W-:Y:S02]  /*9390*/  PRMT R35, R27, 0x5410, R5 ;  /* 0x000054101b237816 */ /* 0x000fe40000000005 */
[----:B------:R-:W-:Y:S02]  /*93a0*/  SHF.R.U32.HI R4, RZ, 0x8, R4 ;  /* 0x00000008ff047819 */ /* 0x000fe40000011604 */
[----:B------:R-:W-:Y:S02]  /*93b0*/  SHF.R.U32.HI R5, RZ, 0x8, R29 ;  /* 0x00000008ff057819 */ /* 0x000fe4000001161d */
[----:B------:R-:W-:Y:S02]  /*93c0*/  PRMT R33, R16, 0x5410, R4 ;  /* 0x0000541010217816 */ /* 0x000fe40000000004 */
[----:B------:R-:W1:Y:S01]  /*93d0*/  LDSM.16.MT88.4 R16, [R183+0x16000] ;  /* 0x01600000b710783b */ /* 0x000e620000004200 */
[----:B------:R-:W-:-:S02]  /*93e0*/  LOP3.LUT R5, R5, 0xffff, RZ, 0xc0, !PT ;  /* 0x0000ffff05057812 */ /* 0x000fc400078ec0ff */
[--C-:B------:R-:W-:Y:S02]  /*93f0*/  SHF.R.U32.HI R7, RZ, 0x10, R2.reuse ;  /* 0x00000010ff077819 */ /* 0x100fe40000011602 */
[----:B------:R-:W-:Y:S01]  /*9400*/  ISETP.GE.U32.AND P3, PT, R106, R5, PT ;  /* 0x000000056a00720c */ /* 0x000fe20003f66070 */
[----:B------:R-:W-:Y:S01]  /*9410*/  IMAD.MOV.U32 R106, RZ, RZ, R103 ;  /* 0x000000ffff6a7224 */ /* 0x000fe200078e0067 */
[----:B------:R-:W-:Y:S01]  /*9420*/  SHF.R.U32.HI R6, RZ, 0x18, R2 ;  /* 0x00000018ff067819 */ /* 0x000fe20000011602 */
[----:B------:R-:W-:Y:S01]  /*9430*/  IMAD.MOV.U32 R103, RZ, RZ, R104 ;  /* 0x000000ffff677224 */ /* 0x000fe200078e0068 */
[----:B------:R-:W-:Y:S01]  /*9440*/  LOP3.LUT R2, R7, 0xff, RZ, 0xc0, !PT ;  /* 0x000000ff07027812 */ /* 0x000fe200078ec0ff */
[----:B------:R-:W-:Y:S02]  /*9450*/  FADD.FTZ R4, R107, R106 ;  /* 0x0000006a6b047221 */ /* 0x000fe40000010000 */
[----:B------:R-:W-:Y:S01]  /*9460*/  FADD.FTZ R5, R105, R170 ;  /* 0x000000aa69057221 */ /* 0x000fe20000010000 */
[----:B------:R-:W-:Y:S01]  /*9470*/  PRMT R32, R2, 0x5410, R6 ;  /* 0x0000541002207816 */ /* 0x000fe20000000006 */
[----:B------:R-:W-:-:S02]  /*9480*/  FADD.FTZ R24, R103, R4 ;  /* 0x0000000467187221 */ /* 0x000fc40000010000 */
[----:B------:R-:W-:Y:S02]  /*9490*/  FADD.FTZ R25, R169, R5 ;  /* 0x00000005a9197221 */ /* 0x000fe40000010000 */
[----:B------:R-:W-:Y:S02]  /*94a0*/  IMAD.MOV.U32 R104, RZ, RZ, R102 ;  /* 0x000000ffff687224 */ /* 0x000fe400078e0066 */
[----:B------:R-:W-:Y:S02]  /*94b0*/  IMAD.MOV.U32 R102, RZ, RZ, R101 ;  /* 0x000000ffff667224 */ /* 0x000fe400078e0065 */
[----:B------:R-:W-:Y:S02]  /*94c0*/  IMAD.MOV.U32 R101, RZ, RZ, R100 ;  /* 0x000000ffff657224 */ /* 0x000fe400078e0064 */
[----:B------:R-:W-:Y:S02]  /*94d0*/  IMAD.MOV.U32 R100, RZ, RZ, R95 ;  /* 0x000000ffff647224 */ /* 0x000fe400078e005f */
[----:B------:R-:W-:-:S02]  /*94e0*/  IMAD.MOV.U32 R95, RZ, RZ, R94 ;  /* 0x000000ffff5f7224 */ /* 0x000fc400078e005e */
[----:B------:R-:W-:Y:S02]  /*94f0*/  IMAD.MOV.U32 R94, RZ, RZ, R93 ;  /* 0x000000ffff5e7224 */ /* 0x000fe400078e005d */
[----:B------:R-:W-:Y:S02]  /*9500*/  IMAD.MOV.U32 R93, RZ, RZ, R92 ;  /* 0x000000ffff5d7224 */ /* 0x000fe400078e005c */
[----:B------:R-:W-:Y:S01]  /*9510*/  IMAD.MOV.U32 R92, RZ, RZ, R58 ;  /* 0x000000ffff5c7224 */ /* 0x000fe200078e003a */
[----:B-1----:R-:W-:Y:S01]  /*9520*/  HMMA.16816.F32.BF16 R4, R12, R16, RZ ;  /* 0x000000100c04723c */ /* 0x002fe200000418ff */
[----:B------:R-:W-:Y:S02]  /*9530*/  IMAD.MOV.U32 R103, RZ, RZ, R104 ;  /* 0x000000ffff677224 */ /* 0x000fe400078e0068 */
[----:B------:R-:W-:Y:S02]  /*9540*/  IMAD.MOV.U32 R105, RZ, RZ, R102 ;  /* 0x000000ffff697224 */ /* 0x000fe400078e0066 */
[----:B------:R-:W-:-:S02]  /*9550*/  IMAD.MOV.U32 R111, RZ, RZ, R101 ;  /* 0x000000ffff6f7224 */ /* 0x000fc400078e0065 */
[----:B------:R-:W-:Y:S02]  /*9560*/  IMAD.MOV.U32 R112, RZ, RZ, R100 ;  /* 0x000000ffff707224 */ /* 0x000fe400078e0064 */
[----:B------:R-:W-:Y:S02]  /*9570*/  IMAD.MOV.U32 R102, RZ, RZ, R95 ;  /* 0x000000ffff667224 */ /* 0x000fe400078e005f */
[----:B------:R-:W-:Y:S02]  /*9580*/  IMAD.MOV.U32 R101, RZ, RZ, R94 ;  /* 0x000000ffff657224 */ /* 0x000fe400078e005e */
[----:B------:R-:W-:Y:S02]  /*9590*/  IMAD.MOV.U32 R100, RZ, RZ, R93 ;  /* 0x000000ffff647224 */ /* 0x000fe400078e005d */
[----:B------:R-:W-:Y:S02]  /*95a0*/  IMAD.MOV.U32 R104, RZ, RZ, R92 ;  /* 0x000000ffff687224 */ /* 0x000fe400078e005c */
[----:B------:R-:W-:-:S02]  /*95b0*/  IMAD.MOV.U32 R94, RZ, RZ, R83 ;  /* 0x000000ffff5e7224 */ /* 0x000fc400078e0053 */
[----:B------:R-:W-:Y:S02]  /*95c0*/  IMAD.MOV.U32 R95, RZ, RZ, R82 ;  /* 0x000000ffff5f7224 */ /* 0x000fe400078e0052 */
[----:B------:R-:W-:Y:S02]  /*95d0*/  IMAD.MOV.U32 R92, RZ, RZ, R81 ;  /* 0x000000ffff5c7224 */ /* 0x000fe400078e0051 */
[----:B------:R-:W-:Y:S02]  /*95e0*/  IMAD.MOV.U32 R93, RZ, RZ, R80 ;  /* 0x000000ffff5d7224 */ /* 0x000fe400078e0050 */
[----:B------:R-:W-:Y:S01]  /*95f0*/  HMMA.16816.F32.BF16 R80, R8, R20, R4 ;  /* 0x000000140850723c */ /* 0x000fe20000041804 */
[----:B------:R-:W-:Y:S02]  /*9600*/  FFMA.FTZ R2, R128, c[0x0][0x23c], -R3 ;  /* 0x00008f0080027a23 */ /* 0x000fe40000010803 */
[----:B------:R-:W-:-:S05]  /*9610*/  IMAD.MOV.U32 R58, RZ, RZ, R59 ;  /* 0x000000ffff3a7224 */ /* 0x000fca00078e003b */
[----:B------:R-:W-:Y:S01]  /*9620*/  HMMA.16816.F32.BF16 R4, R12, R18, RZ ;  /* 0x000000120c04723c */ /* 0x000fe200000418ff */
[----:B------:R-:W-:Y:S01]  /*9630*/  FFMA.FTZ R3, R115, c[0x0][0x23c], -R3 ;  /* 0x00008f0073037a23 */ /* 0x000fe20000010803 */
[----:B------:R1:W-:Y:S01]  /*9640*/  MUFU.EX2 R106, R2 ;  /* 0x00000002006a7308 */ /* 0x0003e20000000800 */
[----:B------:R-:W-:Y:S02]  /*9650*/  IMAD.MOV.U32 R59, RZ, RZ, R56 ;  /* 0x000000ffff3b7224 */ /* 0x000fe400078e0038 */
[----:B------:R-:W-:Y:S02]  /*9660*/  IMAD.MOV.U32 R56, RZ, RZ, R57 ;  /* 0x000000ffff387224 */ /* 0x000fe400078e0039 */
[----:B------:R-:W-:-:S03]  /*9670*/  IMAD.MOV.U32 R57, RZ, RZ, R66 ;  /* 0x000000ffff397224 */ /* 0x000fc600078e0042 */
[----:B------:R2:W3:Y:S01]  /*9680*/  MUFU.EX2 R107, R3 ;  /* 0x00000003006b7308 */ /* 0x0004e20000000800 */
[----:B------:R-:W-:Y:S02]  /*9690*/  IMAD.MOV.U32 R37, RZ, RZ, R111 ;  /* 0x000000ffff257224 */ /* 0x000fe400078e006f */
[----:B------:R-:W-:Y:S02]  /*96a0*/  IMAD.MOV.U32 R31, RZ, RZ, R58 ;  /* 0x000000ffff1f7224 */ /* 0x000fe400078e003a */
[----:B------:R-:W-:Y:S02]  /*96b0*/  IMAD.MOV.U32 R109, RZ, RZ, R59 ;  /* 0x000000ffff6d7224 */ /* 0x000fe400078e003b */
[----:B------:R-:W-:Y:S02]  /*96c0*/  IMAD.MOV.U32 R108, RZ, RZ, R56 ;  /* 0x000000ffff6c7224 */ /* 0x000fe400078e0038 */
[----:B------:R-:W-:Y:S02]  /*96d0*/  IMAD.MOV.U32 R110, RZ, RZ, R57 ;  /* 0x000000ffff6e7224 */ /* 0x000fe400078e0039 */
[----:B-1----:R-:W-:Y:S01]  /*96e0*/  FFMA.FTZ R2, R129, c[0x0][0x23c], -R0 ;  /* 0x00008f0081027a23 */ /* 0x002fe20000010800 */
[----:B------:R-:W-:Y:S01]  /*96f0*/  @!P6 HFMA2.BF16_V2 R115, -RZ.H0_H0, RZ.H0_H0, -R214.H0_H0 ;  /* 0x200000ffff73e231 */ /* 0x000fe200003409d6 */
[----:B------:R-:W-:Y:S01]  /*9700*/  IMAD.MOV.U32 R114, RZ, RZ, R101 ;  /* 0x000000ffff727224 */ /* 0x000fe200078e0065 */
[----:B------:R-:W-:Y:S01]  /*9710*/  @!P5 HFMA2.BF16_V2 R128, -RZ.H0_H0, RZ.H0_H0, -R213.H0_H0 ;  /* 0x200000ffff80d231 */ /* 0x000fe200003409d5 */
[----:B------:R-:W-:-:S02]  /*9720*/  IMAD.MOV.U32 R66, RZ, RZ, R67 ;  /* 0x000000ffff427224 */ /* 0x000fc400078e0043 */
[----:B--2---:R-:W-:Y:S02]  /*9730*/  FADD.FTZ R3, R112, R24 ;  /* 0x0000001870037221 */ /* 0x004fe40000010000 */
[----:B------:R-:W-:Y:S02]  /*9740*/  IMAD.MOV.U32 R112, RZ, RZ, R105 ;  /* 0x000000ffff707224 */ /* 0x000fe400078e0069 */
[----:B------:R-:W-:Y:S01]  /*9750*/  IMAD.MOV.U32 R105, RZ, RZ, R84 ;  /* 0x000000ffff697224 */ /* 0x000fe200078e0054 */
[----:B------:R-:W-:Y:S01]  /*9760*/  HMMA.16816.F32.BF16 R56, R8, R22, R4 ;  /* 0x000000160838723c */ /* 0x000fe20000041804 */
[----:B------:R-:W-:Y:S01]  /*9770*/  FFMA.FTZ R0, R130, c[0x0][0x23c], -R0 ;  /* 0x00008f0082007a23 */ /* 0x000fe20000010800 */
[----:B------:R-:W1:Y:S01]  /*9780*/  LDSM.16.MT88.4 R20, [R185+0x16000] ;  /* 0x01600000b914783b */ /* 0x000e620000004200 */
[----:B------:R-:W-:Y:S02]  /*9790*/  IMAD.MOV.U32 R111, RZ, RZ, R103 ;  /* 0x000000ffff6f7224 */ /* 0x000fe400078e0067 */
[----:B------:R-:W-:-:S02]  /*97a0*/  IMAD.MOV.U32 R131, RZ, RZ, R108 ;  /* 0x000000ffff837224 */ /* 0x000fc400078e006c */
[----:B------:R-:W-:Y:S02]  /*97b0*/  FADD.FTZ R4, R37, R25 ;  /* 0x0000001925047221 */ /* 0x000fe40000010000 */
[----:B------:R-:W-:Y:S01]  /*97c0*/  IMAD.MOV.U32 R37, RZ, RZ, R112 ;  /* 0x000000ffff257224 */ /* 0x000fe200078e0070 */
[----:B------:R2:W-:Y:S01]  /*97d0*/  MUFU.EX2 R103, R2 ;  /* 0x0000000200677308 */ /* 0x0005e20000000800 */
[----:B------:R-:W-:Y:S01]  /*97e0*/  IMAD.MOV.U32 R112, RZ, RZ, R105 ;  /* 0x000000ffff707224 */ /* 0x000fe200078e0069 */
[----:B------:R-:W-:Y:S01]  /*97f0*/  @!P6 PRMT R214, R115, 0x5410, RZ ;  /* 0x0000541073d6e816 */ /* 0x000fe200000000ff */
[----:B------:R-:W-:Y:S01]  /*9800*/  IMAD.MOV.U32 R101, RZ, RZ, R44 ;  /* 0x000000ffff657224 */ /* 0x000fe200078e002c */
[----:B------:R-:W-:Y:S01]  /*9810*/  @!P5 PRMT R213, R128, 0x5410, RZ ;  /* 0x0000541080d5d816 */ /* 0x000fe200000000ff */
[----:B------:R-:W-:-:S03]  /*9820*/  IMAD.MOV.U32 R67, RZ, RZ, R64 ;  /* 0x000000ffff437224 */ /* 0x000fc600078e0040 */
[----:B------:R3:W4:Y:S01]  /*9830*/  MUFU.EX2 R105, R0 ;  /* 0x0000000000697308 */ /* 0x0007220000000800 */
[----:B------:R-:W-:Y:S02]  /*9840*/  IMAD.MOV.U32 R84, RZ, RZ, R75 ;  /* 0x000000ffff547224 */ /* 0x000fe400078e004b */
[----:B--2---:R-:W-:Y:S02]  /*9850*/  FADD.FTZ R2, R171, R3 ;  /* 0x00000003ab027221 */ /* 0x004fe40000010000 */
[----:B------:R-:W-:Y:S01]  /*9860*/  IMAD.MOV.U32 R113, RZ, RZ, R111 ;  /* 0x000000ffff717224 */ /* 0x000fe200078e006f */
[----:B-1----:R-:W-:Y:S01]  /*9870*/  HMMA.16816.F32.BF16 R16, R12, R20, RZ ;  /* 0x000000140c10723c */ /* 0x002fe200000418ff */
[----:B---3--:R-:W-:Y:S01]  /*9880*/  F2FP.BF16.PACK_AB R0, R107, R106 ;  /* 0x0000006a6b00723e */ /* 0x008fe200000010ff */
[----:B------:R-:W-:Y:S02]  /*9890*/  IMAD.MOV.U32 R6, RZ, RZ, R110 ;  /* 0x000000ffff067224 */ /* 0x000fe400078e006e */
[----:B------:R-:W-:Y:S01]  /*98a0*/  IMAD.MOV.U32 R7, RZ, RZ, R109 ;  /* 0x000000ffff077224 */ /* 0x000fe200078e006d */
[C---:B------:R-:W-:Y:S01]  /*98b0*/  PRMT R170, R0.reuse, 0x7632, R170 ;  /* 0x0000763200aa7816 */ /* 0x040fe200000000aa */
[----:B------:R-:W-:Y:S01]  /*98c0*/  IMAD.MOV.U32 R108, RZ, RZ, R50 ;  /* 0x000000ffff6c7224 */ /* 0x000fe200078e0032 */
[----:B------:R-:W-:Y:S01]  /*98d0*/  PRMT R171, R0, 0x7610, R171 ;  /* 0x0000761000ab7816 */ /* 0x000fe200000000ab */
[----:B------:R-:W-:Y:S01]  /*98e0*/  IMAD.MOV.U32 R115, RZ, RZ, R100 ;  /* 0x000000ffff737224 */ /* 0x000fe200078e0064 */
[----:B----4-:R-:W-:Y:S01]  /*98f0*/  F2FP.BF16.PACK_AB R0, R105, R103 ;  /* 0x000000676900723e */ /* 0x010fe200000010ff */
[----:B------:R-:W-:Y:S01]  /*9900*/  @!P3 HFMA2.BF16_V2 R130, -RZ.H0_H0, RZ.H0_H0, -R170.H0_H0 ;  /* 0x200000ffff82b231 */ /* 0x000fe200003409aa */
[----:B------:R-:W-:Y:S01]  /*9910*/  FADD.FTZ R3, R168, R4 ;  /* 0x00000004a8037221 */ /* 0x000fe20000010000 */
[----:B------:R-:W-:Y:S01]  /*9920*/  PRMT R27, R171, 0x5410, R170 ;  /* 0x00005410ab1b7816 */ /* 0x000fe200000000aa */
[----:B------:R-:W-:Y:S01]  /*9930*/  IMAD.MOV.U32 R111, RZ, RZ, R84 ;  /* 0x000000ffff6f7224 */ /* 0x000fe200078e0054 */
[C---:B------:R-:W-:Y:S01]  /*9940*/  PRMT R169, R0.reuse, 0x7610, R169 ;  /* 0x0000761000a97816 */ /* 0x040fe200000000a9 */
[----:B------:R-:W-:Y:S01]  /*9950*/  IMAD.MOV.U32 R64, RZ, RZ, R191 ;  /* 0x000000ffff407224 */ /* 0x000fe200078e00bf */
[----:B------:R-:W-:Y:S01]  /*9960*/  PRMT R168, R0, 0x7632, R168 ;  /* 0x0000763200a87816 */ /* 0x000fe200000000a8 */
[----:B------:R-:W-:Y:S01]  /*9970*/  FADD.FTZ R0, R112, R2 ;  /* 0x0000000270007221 */ /* 0x000fe20000010000 */
[----:B------:R-:W-:Y:S01]  /*9980*/  @!P3 PRMT R170, R130, 0x5410, RZ ;  /* 0x0000541082aab816 */ /* 0x000fe200000000ff */
[----:B------:R-:W-:Y:S01]  /*9990*/  IMAD.MOV.U32 R109, RZ, RZ, R51 ;  /* 0x000000ffff6d7224 */ /* 0x000fe200078e0033 */
[----:B------:R-:W-:Y:S01]  /*99a0*/  LEA R24, P3, R37, c[0x0][0x1f8], 0x1 ;  /* 0x00007e0025187a11 */ /* 0x000fe200078608ff */
[----:B------:R-:W-:Y:S01]  /*99b0*/  FADD.FTZ R2, R111, R0 ;  /* 0x000000006f027221 */ /* 0x000fe20000010000 */
[----:B------:R-:W-:Y:S01]  /*99c0*/  HSET2.LE.AND R0, R30, R252, PT ;  /* 0x000000fc1e007233 */ /* 0x000fe20003803000 */
[----:B------:R-:W-:Y:S01]  /*99d0*/  IMAD.MOV.U32 R110, RZ, RZ, R48 ;  /* 0x000000ffff6e7224 */ /* 0x000fe200078e0030 */
[----:B------:R-:W-:Y:S01]  /*99e0*/  LEA.HI.X R25, R37, c[0x0][0x1fc], R113, 0x1, P3 ;  /* 0x00007f0025197a11 */ /* 0x000fe200018f0c71 */
[----:B------:R-:W-:-:S02]  /*99f0*/  IMAD.MOV.U32 R37, RZ, RZ, R31 ;  /* 0x000000ffff257224 */ /* 0x000fc400078e001f */
[----:B------:R-:W-:Y:S01]  /*9a00*/  IMAD.MOV.U32 R100, RZ, RZ, R47 ;  /* 0x000000ffff647224 */ /* 0x000fe200078e002f */
[----:B------:R-:W1:Y:S01]  /*9a10*/  LDSM.16.MT88.4 R28, [R185+0x16800] ;  /* 0x01680000b91c783b */ /* 0x000e620000004200 */
[----:B------:R-:W-:Y:S01]  /*9a20*/  IMAD.MOV.U32 R111, RZ, RZ, R49 ;  /* 0x000000ffff6f7224 */ /* 0x000fe200078e0031 */
[----:B------:R-:W-:Y:S01]  /*9a30*/  @!P4 HFMA2.BF16_V2 R129, -RZ.H0_H0, RZ.H0_H0, -R171.H0_H0 ;  /* 0x200000ffff81c231 */ /* 0x000fe200003409ab */
[----:B------:R-:W-:Y:S02]  /*9a40*/  FADD.FTZ R3, R247, R3 ;  /* 0x00000003f7037221 */ /* 0x000fe40000010000 */
[----:B------:R-:W-:Y:S02]  /*9a50*/  IMAD.MOV.U32 R75, RZ, RZ, R190 ;  /* 0x000000ffff4b7224 */ /* 0x000fe400078e00be */
[----:B------:R-:W-:Y:S01]  /*9a60*/  IMAD.MOV.U32 R84, RZ, RZ, R74 ;  /* 0x000000ffff547224 */ /* 0x000fe200078e004a */
[----:B------:R-:W-:Y:S01]  /*9a70*/  @!P2 HFMA2.BF16_V2 R135, -RZ.H0_H0, RZ.H0_H0, -R169.H0_H0 ;  /* 0x200000ffff87a231 */ /* 0x000fe200003409a9 */
[----:B------:R2:W5:Y:S01]  /*9a80*/  LDL.LU R191, [R1+0xf8] ;  /* 0x0000f80001bf7983 */ /* 0x0005620000300800 */
[----:B-1----:R-:W-:Y:S01]  /*9a90*/  HMMA.16816.F32.BF16 R48, R8, R28, R16 ;  /* 0x0000001c0830723c */ /* 0x002fe20000041810 */
[----:B------:R-:W-:-:S02]  /*9aa0*/  IMAD.MOV.U32 R112, RZ, RZ, R104 ;  /* 0x000000ffff707224 */ /* 0x000fc400078e0068 */
[----:B------:R-:W-:Y:S01]  /*9ab0*/  IMAD.MOV.U32 R113, RZ, RZ, R102 ;  /* 0x000000ffff717224 */ /* 0x000fe200078e0066 */
[----:B------:R-:W-:Y:S01]  /*9ac0*/  LOP3.LUT R4, R0, R42, RZ, 0xc0, !PT ;  /* 0x0000002a00047212 */ /* 0x000fe200078ec0ff */
[----:B------:R-:W-:Y:S01]  /*9ad0*/  FADD.FTZ R246, R246, R2 ;  /* 0x00000002f6f67221 */ /* 0x000fe20000010000 */
[----:B------:R-:W-:Y:S02]  /*9ae0*/  PRMT R26, R169, 0x5410, R168 ;  /* 0x00005410a91a7816 */ /* 0x000fe400000000a8 */
[----:B------:R-:W-:Y:S01]  /*9af0*/  @!P4 PRMT R171, R129, 0x5410, RZ ;  /* 0x0000541081abc816 */ /* 0x000fe200000000ff */
[----:B------:R-:W-:Y:S01]  /*9b00*/  HMMA.16816.F32.BF16 R16, R12, R22, RZ ;  /* 0x000000160c10723c */ /* 0x000fe200000418ff */
[----:B------:R-:W1:Y:S01]  /*9b10*/  LDSM.16.MT88.4 R20, [R184+0x16000] ;  /* 0x01600000b814783b */ /* 0x000e620000004200 */
[----:B------:R-:W-:Y:S02]  /*9b20*/  IMAD.MOV.U32 R104, RZ, RZ, R46 ;  /* 0x000000ffff687224 */ /* 0x000fe400078e002e */
[----:B------:R-:W-:Y:S01]  /*9b30*/  IMAD.MOV.U32 R102, RZ, RZ, R45 ;  /* 0x000000ffff667224 */ /* 0x000fe200078e002d */
[----:B------:R-:W-:Y:S01]  /*9b40*/  STG.E.U16 [R24.64+0x2], R55 ;  /* 0x0000023718007986 */ /* 0x000fe2000c101516 */
[----:B------:R-:W-:-:S02]  /*9b50*/  FADD.FTZ R247, R188, R3 ;  /* 0x00000003bcf77221 */ /* 0x000fc40000010000 */
[----:B------:R-:W-:Y:S01]  /*9b60*/  IMAD.MOV.U32 R74, RZ, RZ, R75 ;  /* 0x000000ffff4a7224 */ /* 0x000fe200078e004b */
[----:B------:R-:W-:Y:S01]  /*9b70*/  @!P1 HFMA2.BF16_V2 R134, -RZ.H0_H0, RZ.H0_H0, -R168.H0_H0 ;  /* 0x200000ffff869231 */ /* 0x000fe200003409a8 */
[----:B------:R-:W-:Y:S04]  /*9b80*/  STG.E.U16 [R24.64], R85 ;  /* 0x0000005518007986 */ /* 0x000fe8000c101516 */
[----:B------:R2:W5:Y:S10]  /*9b90*/  LDL.LU R190, [R1+0xf4] ;  /* 0x0000f40001be7983 */ /* 0x0005740000300800 */
[----:B------:R-:W-:Y:S01]  /*9ba0*/  HMMA.16816.F32.BF16 R44, R8, R30, R16 ;  /* 0x0000001e082c723c */ /* 0x000fe20000041810 */
[----:B------:R-:W-:Y:S01]  /*9bb0*/  HSET2.LE.AND R0, R36, R252, PT ;  /* 0x000000fc24007233 */ /* 0x000fe20003803000 */
[----:B------:R-:W-:-:S06]  /*9bc0*/  IMAD.MOV.U32 R75, RZ, RZ, R189 ;  /* 0x000000ffff4b7224 */ /* 0x000fcc00078e00bd */
[C---:B-1----:R-:W-:Y:S01]  /*9bd0*/  HMMA.16816.F32.BF16 R28, R12.reuse, R20, RZ ;  /* 0x000000140c1c723c */ /* 0x042fe200000418ff */
[----:B------:R-:W-:Y:S01]  /*9be0*/  LOP3.LUT R5, R0, R53, RZ, 0xc0, !PT ;  /* 0x0000003500057212 */ /* 0x000fe200078ec0ff */
[--C-:B------:R-:W-:Y:S01]  /*9bf0*/  HSET2.LE.AND R2, R38, R252.reuse, PT ;  /* 0x000000fc26027233 */ /* 0x100fe20003803000 */
[----:B------:R-:W-:Y:S01]  /*9c00*/  IMAD.MOV.U32 R36, RZ, RZ, R6 ;  /* 0x000000ffff247224 */ /* 0x000fe200078e0006 */
[--C-:B------:R-:W-:Y:S02]  /*9c10*/  HSET2.LE.AND R17, R35, R252.reuse, PT ;  /* 0x000000fc23117233 */ /* 0x100fe40003803000 */
[--C-:B------:R-:W-:Y:S01]  /*9c20*/  HSET2.LE.AND R3, R33, R252.reuse, PT ;  /* 0x000000fc21037233 */ /* 0x100fe20003803000 */
[----:B------:R-:W-:Y:S01]  /*9c30*/  @!P1 PRMT R168, R134, 0x5410, RZ ;  /* 0x0000541086a89816 */ /* 0x000fe200000000ff */
[----:B------:R-:W-:Y:S01]  /*9c40*/  HMMA.16816.F32.BF16 R20, R12, R22, RZ ;  /* 0x000000160c14723c */ /* 0x000fe200000418ff */
[----:B------:R-:W1:Y:S01]  /*9c50*/  LDSM.16.MT88.4 R12, [R184+0x16800] ;  /* 0x01680000b80c783b */ /* 0x000e620000004200 */
[--C-:B------:R-:W-:Y:S01]  /*9c60*/  HSET2.LE.AND R0, R39, R252.reuse, PT ;  /* 0x000000fc27007233 */ /* 0x100fe20003803000 */
[----:B------:R-:W-:Y:S01]  /*9c70*/  IMAD.MOV.U32 R38, RZ, RZ, R7 ;  /* 0x000000ffff267224 */ /* 0x000fe200078e0007 */
[----:B------:R-:W-:Y:S01]  /*9c80*/  LOP3.LUT R7, R2, R43, RZ, 0xc0, !PT ;  /* 0x0000002b02077212 */ /* 0x000fe200078ec0ff */
[--C-:B------:R-:W-:Y:S01]  /*9c90*/  HSET2.LE.AND R18, R34, R252.reuse, PT ;  /* 0x000000fc22127233 */ /* 0x100fe20003803000 */
[----:B------:R-:W-:Y:S01]  /*9ca0*/  @!P2 PRMT R169, R135, 0x5410, RZ ;  /* 0x0000541087a9a816 */ /* 0x000fe200000000ff */
[----:B------:R-:W-:Y:S01]  /*9cb0*/  HSET2.LE.AND R16, R32, R252, PT ;  /* 0x000000fc20107233 */ /* 0x000fe20003803000 */
[----:B------:R2:W5:Y:S01]  /*9cc0*/  LDL.LU R189, [R1+0xf0] ;  /* 0x0000f00001bd7983 */ /* 0x0005620000300800 */
[----:B------:R-:W-:Y:S01]  /*9cd0*/  LOP3.LUT R130, R17, R27, RZ, 0xc0, !PT ;  /* 0x0000001b11827212 */ /* 0x000fe200078ec0ff */
[----:B------:R-:W-:-:S02]  /*9ce0*/  IMAD.MOV.U32 R33, RZ, RZ, R187 ;  /* 0x000000ffff217224 */ /* 0x000fc400078e00bb */
[----:B------:R-:W-:Y:S01]  /*9cf0*/  IMAD.MOV.U32 R35, RZ, RZ, R181 ;  /* 0x000000ffff237224 */ /* 0x000fe200078e00b5 */
[----:B------:R-:W-:Y:S01]  /*9d00*/  LOP3.LUT R128, R3, R41, RZ, 0xc0, !PT ;  /* 0x0000002903807212 */ /* 0x000fe200078ec0ff */
[----:B------:R-:W-:Y:S02]  /*9d10*/  IMAD.MOV.U32 R134, RZ, RZ, c[0x0][0x228] ;  /* 0x00008a00ff867624 */ /* 0x000fe400078e00ff */
[C---:B-1----:R-:W-:Y:S08]  /*9d20*/  HMMA.16816.F32.BF16 R28, R8.reuse, R12, R28 ;  /* 0x0000000c081c723c */ /* 0x042ff0000004181c */
[----:B------:R-:W-:Y:S01]  /*9d30*/  HMMA.16816.F32.BF16 R20, R8, R14, R20 ;  /* 0x0000000e0814723c */ /* 0x000fe20000041814 */
[----:B------:R-:W1:Y:S01]  /*9d40*/  LDSM.16.MT88.4 R8, [R182+0x11000] ;  /* 0x01100000b608783b */ /* 0x000e620000004200 */
[----:B------:R-:W-:Y:S01]  /*9d50*/  LOP3.LUT R6, R0, R52, RZ, 0xc0, !PT ;  /* 0x0000003400067212 */ /* 0x000fe200078ec0ff */
[----:B------:R-:W-:Y:S01]  /*9d60*/  IMAD.MOV.U32 R39, RZ, RZ, R131 ;  /* 0x000000ffff277224 */ /* 0x000fe200078e0083 */
[----:B------:R-:W-:Y:S01]  /*9d70*/  LOP3.LUT R129, R16, R40, RZ, 0xc0, !PT ;  /* 0x0000002810817212 */ /* 0x000fe200078ec0ff */
[----:B------:R-:W3:Y:S01]  /*9d80*/  LDSM.16.MT88.4 R12, [R183+0x11000] ;  /* 0x01100000b70c783b */ /* 0x000ee20000004200 */
[----:B------:R-:W-:Y:S01]  /*9d90*/  LOP3.LUT R131, R18, R26, RZ, 0xc0, !PT ;  /* 0x0000001a12837212 */ /* 0x000fe200078ec0ff */
[----:B------:R-:W-:-:S02]  /*9da0*/  IMAD.MOV.U32 R32, RZ, RZ, R104 ;  /* 0x000000ffff207224 */ /* 0x000fc400078e0068 */
[----:B------:R-:W-:Y:S01]  /*9db0*/  IMAD.MOV.U32 R34, RZ, RZ, R186 ;  /* 0x000000ffff227224 */ /* 0x000fe200078e00ba */
[----:B------:R2:W5:Y:S01]  /*9dc0*/  LDL.LU R188, [R1+0xec] ;  /* 0x0000ec0001bc7983 */ /* 0x0005620000300800 */
[----:B------:R-:W-:Y:S01]  /*9dd0*/  IMAD.SHL.U32 R134, R134, 0x8, RZ ;  /* 0x0000000886867824 */ /* 0x000fe200078e00ff */
[C---:B-1----:R-:W-:Y:S08]  /*9de0*/  HMMA.16816.F32.BF16 R164, R4.reuse, R8, R164 ;  /* 0x0000000804a4723c */ /* 0x042ff000000418a4 */
[C---:B------:R-:W-:Y:S01]  /*9df0*/  HMMA.16816.F32.BF16 R16, R4.reuse, R10, R148 ;  /* 0x0000000a0410723c */ /* 0x040fe20000041894 */
[----:B------:R-:W1:Y:S07]  /*9e00*/  LDSM.16.MT88.4 R8, [R185+0x11000] ;  /* 0x01100000b908783b */ /* 0x000e6e0000004200 */
[C---:B---3--:R-:W-:Y:S01]  /*9e10*/  HMMA.16816.F32.BF16 R156, R4.reuse, R12, R156 ;  /* 0x0000000c049c723c */ /* 0x048fe2000004189c */
[----:B------:R-:W-:Y:S01]  /*9e20*/  IMAD.MOV.U32 R104, RZ, RZ, R99 ;  /* 0x000000ffff687224 */ /* 0x000fe200078e0063 */
[----:B------:R2:W5:Y:S06]  /*9e30*/  LDL.LU R187, [R1+0xe8] ;  /* 0x0000e80001bb7983 */ /* 0x00056c0000300800 */
[----:B------:R-:W-:Y:S01]  /*9e40*/  HMMA.16816.F32.BF16 R32, R4, R14, R32 ;  /* 0x0000000e0420723c */ /* 0x000fe20000041820 */
[----:B------:R-:W3:Y:S01]  /*9e50*/  LDSM.16.MT88.4 R12, [R184+0x11000] ;  /* 0x01100000b80c783b */ /* 0x000ee20000004200 */
[----:B------:R-:W-:-:S03]  /*9e60*/  IMAD.WIDE R134, R134, 0x2, R24 ;  /* 0x0000000286867825 */ /* 0x000fc600078e0218 */
[----:B------:R2:W5:Y:S03]  /*9e70*/  LDL.LU R186, [R1+0xe4] ;  /* 0x0000e40001ba7983 */ /* 0x0005660000300800 */
[C---:B-1----:R-:W-:Y:S08]  /*9e80*/  HMMA.16816.F32.BF16 R148, R4.reuse, R8, R36 ;  /* 0x000000080494723c */ /* 0x042ff00000041824 */
[C---:B---3--:R-:W-:Y:S08]  /*9e90*/  HMMA.16816.F32.BF16 R140, R4.reuse, R12, R140 ;  /* 0x0000000c048c723c */ /* 0x048ff0000004188c */
[----:B------:R-:W-:Y:S01]  /*9ea0*/  HMMA.16816.F32.BF16 R40, R4, R14, R112 ;  /* 0x0000000e0428723c */ /* 0x000fe20000041870 */
[----:B------:R-:W-:Y:S01]  /*9eb0*/  LDSM.16.MT88.4 R12, [R183+0x13000] ;  /* 0x01300000b70c783b */ /* 0x000fe20000004200 */
[----:B------:R-:W-:-:S02]  /*9ec0*/  IMAD.MOV.U32 R2, RZ, RZ, R84 ;  /* 0x000000ffff027224 */ /* 0x000fc400078e0054 */
[----:B------:R-:W-:Y:S01]  /*9ed0*/  IMAD.MOV.U32 R0, RZ, RZ, R89 ;  /* 0x000000ffff007224 */ /* 0x000fe200078e0059 */
[----:B------:R-:W-:Y:S03]  /*9ee0*/  STG.E.U16 [R134.64], R88 ;  /* 0x0000005886007986 */ /* 0x000fe6000c101516 */
[----:B------:R-:W-:Y:S01]  /*9ef0*/  HMMA.16816.F32.BF16 R36, R4, R10, R108 ;  /* 0x0000000a0424723c */ /* 0x000fe2000004186c */
[----:B------:R-:W1:Y:S04]  /*9f00*/  LDSM.16.MT88.4 R8, [R182+0x13000] ;  /* 0x01300000b608783b */ /* 0x000e680000004200 */
[----:B------:R-:W-:Y:S02]  /*9f10*/  STG.E.U16 [R134.64+0x2], R87 ;  /* 0x0000025786007986 */ /* 0x000fe4000c101516 */
[----:B------:R-:W-:-:S02]  /*9f20*/  IMAD.MOV.U32 R109, RZ, RZ, R100 ;  /* 0x000000ffff6d7224 */ /* 0x000fc400078e0064 */
[----:B------:R-:W-:Y:S01]  /*9f30*/  IMAD.MOV.U32 R100, RZ, RZ, R54 ;  /* 0x000000ffff647224 */ /* 0x000fe200078e0036 */
[----:B------:R2:W5:Y:S01]  /*9f40*/  LDL.LU R181, [R1+0xe0] ;  /* 0x0000e00001b57983 */ /* 0x0005620000300800 */
[C---:B-1----:R-:W-:Y:S08]  /*9f50*/  HMMA.16816.F32.BF16 R52, R4.reuse, R8, R68 ;  /* 0x000000080434723c */ /* 0x042ff00000041844 */
[C---:B------:R-:W-:Y:S01]  /*9f60*/  HMMA.16816.F32.BF16 R60, R4.reuse, R10, R60 ;  /* 0x0000000a043c723c */ /* 0x040fe2000004183c */
[----:B------:R-:W1:Y:S07]  /*9f70*/  LDSM.16.MT88.4 R8, [R185+0x13000] ;  /* 0x01300000b908783b */ /* 0x000e6e0000004200 */
[C---:B------:R-:W-:Y:S08]  /*9f80*/  HMMA.16816.F32.BF16 R64, R4.reuse, R12, R64 ;  /* 0x0000000c0440723c */ /* 0x040ff00000041840 */
[C---:B------:R-:W-:Y:S01]  /*9f90*/  HMMA.16816.F32.BF16 R68, R4.reuse, R14, R92 ;  /* 0x0000000e0444723c */ /* 0x040fe2000004185c */
[----:B------:R-:W3:Y:S07]  /*9fa0*/  LDSM.16.MT88.4 R12, [R184+0x13000] ;  /* 0x01300000b80c783b */ /* 0x000eee0000004200 */
[C---:B-1----:R-:W-:Y:S08]  /*9fb0*/  HMMA.16816.F32.BF16 R72, R4.reuse, R8, R72 ;  /* 0x000000080448723c */ /* 0x042ff00000041848 */
[----:B------:R-:W-:Y:S01]  /*9fc0*/  HMMA.16816.F32.BF16 R76, R4, R10, R76 ;  /* 0x0000000a044c723c */ /* 0x000fe2000004184c */
[----:B------:R-:W1:Y:S01]  /*9fd0*/  LDSM.16.MT88.4 R8, [R182+0x15000] ;  /* 0x01500000b608783b */ /* 0x000e620000004200 */
[----:B------:R-:W-:-:S02]  /*9fe0*/  IMAD.MOV.U32 R111, RZ, RZ, R102 ;  /* 0x000000ffff6f7224 */ /* 0x000fc400078e0066 */
[----:B------:R-:W-:Y:S02]  /*9ff0*/  IMAD.MOV.U32 R110, RZ, RZ, R101 ;  /* 0x000000ffff6e7224 */ /* 0x000fe400078e0065 */
[----:B------:R-:W-:Y:S02]  /*a000*/  IMAD.MOV.U32 R108, RZ, RZ, R96 ;  /* 0x000000ffff6c7224 */ /* 0x000fe400078e0060 */
[----:B------:R-:W-:Y:S02]  /*a010*/  IMAD.MOV.U32 R102, RZ, RZ, R97 ;  /* 0x000000ffff667224 */ /* 0x000fe400078e0061 */
[----:B------:R-:W-:Y:S02]  /*a020*/  IMAD.MOV.U32 R101, RZ, RZ, R98 ;  /* 0x000000ffff657224 */ /* 0x000fe400078e0062 */
[----:B------:R-:W-:Y:S02]  /*a030*/  IMAD.MOV.U32 R114, RZ, RZ, R91 ;  /* 0x000000ffff727224 */ /* 0x000fe400078e005b */
[----:B------:R-:W-:-:S02]  /*a040*/  IMAD.MOV.U32 R113, RZ, RZ, R90 ;  /* 0x000000ffff717224 */ /* 0x000fc400078e005a */
[----:B------:R-:W-:Y:S01]  /*a050*/  IMAD.MOV.U32 R112, RZ, RZ, R86 ;  /* 0x000000ffff707224 */ /* 0x000fe200078e0056 */
[C---:B---3--:R-:W-:Y:S08]  /*a060*/  HMMA.16816.F32.BF16 R88, R4.reuse, R14, R240 ;  /* 0x0000000e0458723c */ /* 0x048ff000000418f0 */
        /* <DEDUP_REMOVED lines=15> */
[----:B---3--:R-:W-:Y:S01]  /*a160*/  HMMA.16816.F32.BF16 R104, R4, R14, R160 ;  /* 0x0000000e0468723c */ /* 0x008fe200000418a0 */
[----:B------:R-:W-:Y:S01]  /*a170*/  IMAD.MOV.U32 R249, RZ, RZ, R101 ;  /* 0x000000fffff97224 */ /* 0x000fe200078e0065 */
[----:B------:R-:W-:Y:S01]  /*a180*/  LDSM.16.MT88.4 R160, [R182+0x11800] ;  /* 0x01180000b6a0783b */ /* 0x000fe20000004200 */
[----:B------:R-:W-:-:S05]  /*a190*/  IMAD.MOV.U32 R248, RZ, RZ, R100 ;  /* 0x000000fffff87224 */ /* 0x000fca00078e0064 */
[C---:B------:R-:W-:Y:S01]  /*a1a0*/  HMMA.16816.F32.BF16 R100, R4.reuse, R12, R236 ;  /* 0x0000000c0464723c */ /* 0x040fe200000418ec */
[----:B------:R-:W3:Y:S07]  /*a1b0*/  LDSM.16.MT88.4 R12, [R184+0x15000] ;  /* 0x01500000b80c783b */ /* 0x000eee0000004200 */
[----:B-1----:R-:W-:Y:S07]  /*a1c0*/  HMMA.16816.F32.BF16 R108, R4, R8, R144 ;  /* 0x00000008046c723c */ /* 0x002fee0000041890 */
[----:B------:R-:W-:-:S02]  /*a1d0*/  IMAD.MOV.U32 R145, RZ, RZ, R114 ;  /* 0x000000ffff917224 */ /* 0x000fc400078e0072 */
[----:B------:R-:W-:Y:S02]  /*a1e0*/  IMAD.MOV.U32 R146, RZ, RZ, R113 ;  /* 0x000000ffff927224 */ /* 0x000fe400078e0071 */
[----:B------:R-:W-:Y:S02]  /*a1f0*/  IMAD.MOV.U32 R147, RZ, RZ, R112 ;  /* 0x000000ffff937224 */ /* 0x000fe400078e0070 */
[C---:B------:R-:W-:Y:S01]  /*a200*/  HMMA.16816.F32.BF16 R112, R4.reuse, R10, R136 ;  /* 0x0000000a0470723c */ /* 0x040fe20000041888 */
[----:B------:R-:W1:Y:S04]  /*a210*/  LDSM.16.MT88.4 R8, [R182+0x17000] ;  /* 0x01700000b608783b */ /* 0x000e680000004200 */
[----:B------:R-:W-:Y:S03]  /*a220*/  LDSM.16.MT88.4 R136, [R184+0x11800] ;  /* 0x01180000b888783b */ /* 0x000fe60000004200 */
[C---:B---3--:R-:W-:Y:S08]  /*a230*/  HMMA.16816.F32.BF16 R116, R4.reuse, R12, R116 ;  /* 0x0000000c0474723c */ /* 0x048ff00000041874 */
[C---:B------:R-:W-:Y:S01]  /*a240*/  HMMA.16816.F32.BF16 R120, R4.reuse, R14, R120 ;  /* 0x0000000e0478723c */ /* 0x040fe20000041878 */
[----:B------:R-:W3:Y:S07]  /*a250*/  LDSM.16.MT88.4 R12, [R183+0x17000] ;  /* 0x01700000b70c783b */ /* 0x000eee0000004200 */
[C---:B-1----:R-:W-:Y:S08]  /*a260*/  HMMA.16816.F32.BF16 R224, R4.reuse, R8, R224 ;  /* 0x0000000804e0723c */ /* 0x042ff000000418e0 */
[C---:B------:R-:W-:Y:S01]  /*a270*/  HMMA.16816.F32.BF16 R124, R4.reuse, R10, R124 ;  /* 0x0000000a047c723c */ /* 0x040fe2000004187c */
[----:B------:R-:W1:Y:S07]  /*a280*/  LDSM.16.MT88.4 R8, [R185+0x17000] ;  /* 0x01700000b908783b */ /* 0x000e6e0000004200 */
[C---:B---3--:R-:W-:Y:S01]  /*a290*/  HMMA.16816.F32.BF16 R240, R4.reuse, R12, R80 ;  /* 0x0000000c04f0723c */ /* 0x048fe20000041850 */
[----:B------:R-:W-:Y:S07]  /*a2a0*/  LDSM.16.MT88.4 R80, [R183+0x15800] ;  /* 0x01580000b750783b */ /* 0x000fee0000004200 */
[C---:B------:R-:W-:Y:S01]  /*a2b0*/  HMMA.16816.F32.BF16 R236, R4.reuse, R14, R56 ;  /* 0x0000000e04ec723c */ /* 0x040fe20000041838 */
[----:B------:R-:W-:Y:S07]  /*a2c0*/  LDSM.16.MT88.4 R56, [R185+0x13800] ;  /* 0x01380000b938783b */ /* 0x000fee0000004200 */
[C---:B-1----:R-:W-:Y:S01]  /*a2d0*/  HMMA.16816.F32.BF16 R228, R4.reuse, R8, R48 ;  /* 0x0000000804e4723c */ /* 0x042fe20000041830 */
[----:B------:R-:W-:Y:S07]  /*a2e0*/  LDSM.16.MT88.4 R48, [R183+0x13800] ;  /* 0x01380000b730783b */ /* 0x000fee0000004200 */
[----:B------:R-:W-:Y:S01]  /*a2f0*/  HMMA.16816.F32.BF16 R12, R4, R10, R44 ;  /* 0x0000000a040c723c */ /* 0x000fe2000004182c */
[----:B------:R-:W1:Y:S07]  /*a300*/  LDSM.16.MT88.4 R8, [R184+0x17000] ;  /* 0x01700000b808783b */ /* 0x000e6e0000004200 */
        /* <DEDUP_REMOVED lines=9> */
[----:B------:R-:W1:Y:S01]  /*a3a0*/  LDSM.16.MT88.4 R144, [R185+0x11800] ;  /* 0x01180000b990783b */ /* 0x000e620000004200 */
[C---:B------:R-:W-:Y:S03]  /*a3b0*/  HMMA.16816.F32.BF16 R44, R128.reuse, R48, R64 ;  /* 0x00000030802c723c */ /* 0x040fe60000041840 */
[----:B------:R-:W3:Y:S05]  /*a3c0*/  LDSM.16.MT88.4 R64, [R184+0x13800] ;  /* 0x01380000b840783b */ /* 0x000eea0000004200 */
[C---:B-1----:R-:W-:Y:S08]  /*a3d0*/  HMMA.16816.F32.BF16 R148, R128.reuse, R144, R148 ;  /* 0x000000908094723c */ /* 0x042ff00000041894 */
[C---:B------:R-:W-:Y:S08]  /*a3e0*/  HMMA.16816.F32.BF16 R144, R128.reuse, R146, R36 ;  /* 0x000000928090723c */ /* 0x040ff00000041824 */
[C---:B------:R-:W-:Y:S08]  /*a3f0*/  HMMA.16816.F32.BF16 R36, R128.reuse, R40, R52 ;  /* 0x000000288024723c */ /* 0x040ff00000041834 */
[C---:B------:R-:W-:Y:S01]  /*a400*/  HMMA.16816.F32.BF16 R52, R128.reuse, R56, R72 ;  /* 0x000000388034723c */ /* 0x040fe20000041848 */
[----:B------:R-:W1:Y:S07]  /*a410*/  LDSM.16.MT88.4 R72, [R182+0x15800] ;  /* 0x01580000b648783b */ /* 0x000e6e0000004200 */
[C---:B------:R-:W-:Y:S08]  /*a420*/  HMMA.16816.F32.BF16 R40, R128.reuse, R42, R60 ;  /* 0x0000002a8028723c */ /* 0x040ff0000004183c */
[C---:B------:R-:W-:Y:S08]  /*a430*/  HMMA.16816.F32.BF16 R48, R128.reuse, R50, R68 ;  /* 0x000000328030723c */ /* 0x040ff00000041844 */
[C---:B---3--:R-:W-:Y:S08]  /*a440*/  HMMA.16816.F32.BF16 R60, R128.reuse, R64, R84 ;  /* 0x00000040803c723c */ /* 0x048ff00000041854 */
[C---:B------:R-:W-:Y:S01]  /*a450*/  HMMA.16816.F32.BF16 R64, R128.reuse, R66, R88 ;  /* 0x000000428040723c */ /* 0x040fe20000041858 */
[----:B------:R-:W3:Y:S07]  /*a460*/  LDSM.16.MT88.4 R88, [R185+0x15800] ;  /* 0x01580000b958783b */ /* 0x000eee0000004200 */
[C---:B-1----:R-:W-:Y:S08]  /*a470*/  HMMA.16816.F32.BF16 R68, R128.reuse, R72, R92 ;  /* 0x000000488044723c */ /* 0x042ff0000004185c */
[----:B------:R-:W-:Y:S01]  /*a480*/  HMMA.16816.F32.BF16 R72, R128, R74, R96 ;  /* 0x0000004a8048723c */ /* 0x000fe20000041860 */
[----:B------:R-:W1:Y:S01]  /*a490*/  LDSM.16.MT88.4 R96, [R184+0x15800] ;  /* 0x01580000b860783b */ /* 0x000e620000004200 */
[----:B------:R-:W-:-:S06]  /*a4a0*/  FADD.FTZ R2, R2, R247 ;  /* 0x000000f702027221 */ /* 0x000fcc0000010000 */
[----:B------:R-:W-:Y:S01]  /*a4b0*/  HMMA.16816.F32.BF16 R164, R128, R160, R164 ;  /* 0x000000a080a4723c */ /* 0x000fe200000418a4 */
[----:B------:R-:W-:-:S07]  /*a4c0*/  FADD.FTZ R0, R0, R246 ;  /* 0x000000f600007221 */ /* 0x000fce0000010000 */
[----:B------:R-:W-:Y:S07]  /*a4d0*/  HMMA.16816.F32.BF16 R160, R128, R162, R16 ;  /* 0x000000a280a0723c */ /* 0x000fee0000041810 */
[----:B------:R-:W-:Y:S02]  /*a4e0*/  IMAD.MOV.U32 R17, RZ, RZ, R155 ;  /* 0x000000ffff117224 */ /* 0x000fe400078e009b */
[----:B------:R-:W-:Y:S02]  /*a4f0*/  IMAD.MOV.U32 R18, RZ, RZ, R154 ;  /* 0x000000ffff127224 */ /* 0x000fe400078e009a */
[----:B------:R-:W-:-:S02]  /*a500*/  IMAD.MOV.U32 R19, RZ, RZ, R153 ;  /* 0x000000ffff137224 */ /* 0x000fc400078e0099 */
[----:B------:R-:W-:Y:S01]  /*a510*/  FADD.FTZ R2, R17, R2 ;  /* 0x0000000211027221 */ /* 0x000fe20000010000 */
[----:B------:R-:W-:Y:S01]  /*a520*/  HMMA.16816.F32.BF16 R56, R128, R58, R76 ;  /* 0x0000003a8038723c */ /* 0x000fe2000004184c */
[----:B------:R-:W-:Y:S02]  /*a530*/  IMAD.MOV.U32 R10, RZ, RZ, R152 ;  /* 0x000000ffff0a7224 */ /* 0x000fe400078e0098 */
[----:B------:R-:W-:Y:S01]  /*a540*/  FADD.FTZ R0, R18, R0 ;  /* 0x0000000012007221 */ /* 0x000fe20000010000 */
[----:B------:R-:W-:Y:S01]  /*a550*/  LDSM.16.MT88.4 R152, [R183+0x11800] ;  /* 0x01180000b798783b */ /* 0x000fe20000004200 */
[----:B------:R-:W-:-:S03]  /*a560*/  FADD.FTZ R2, R19, R2 ;  /* 0x0000000213027221 */ /* 0x000fc60000010000 */
[----:B------:R-:W-:Y:S01]  /*a570*/  HMMA.16816.F32.BF16 R76, R128, R80, R100 ;  /* 0x00000050804c723c */ /* 0x000fe20000041864 */
[----:B------:R-:W-:Y:S02]  /*a580*/  FADD.FTZ R0, R10, R0 ;  /* 0x000000000a007221 */ /* 0x000fe40000010000 */
[----:B------:R-:W-:-:S05]  /*a590*/  FADD.FTZ R2, R11, R2 ;  /* 0x000000020b027221 */ /* 0x000fca0000010000 */
[----:B------:R-:W-:Y:S01]  /*a5a0*/  HMMA.16816.F32.BF16 R80, R128, R82, R104 ;  /* 0x000000528050723c */ /* 0x000fe20000041868 */
[----:B------:R-:W4:Y:S01]  /*a5b0*/  LDSM.16.MT88.4 R104, [R182+0x17800] ;  /* 0x01780000b668783b */ /* 0x000f220000004200 */
[----:B------:R-:W-:-:S06]  /*a5c0*/  FADD.FTZ R0, R8, R0 ;  /* 0x0000000008007221 */ /* 0x000fcc0000010000 */
[----:B---3--:R-:W-:Y:S01]  /*a5d0*/  HMMA.16816.F32.BF16 R84, R128, R88, R108 ;  /* 0x000000588054723c */ /* 0x008fe2000004186c */
[----:B------:R-:W-:-:S07]  /*a5e0*/  FADD.FTZ R2, R9, R2 ;  /* 0x0000000209027221 */ /* 0x000fce0000010000 */
[C---:B-1----:R-:W-:Y:S08]  /*a5f0*/  HMMA.16816.F32.BF16 R92, R128.reuse, R96, R116 ;  /* 0x00000060805c723c */ /* 0x042ff00000041874 */
[C---:B------:R-:W-:Y:S01]  /*a600*/  HMMA.16816.F32.BF16 R88, R128.reuse, R90, R112 ;  /* 0x0000005a8058723c */ /* 0x040fe20000041870 */
[----:B------:R-:W1:Y:S07]  /*a610*/  LDSM.16.MT88.4 R112, [R183+0x17800] ;  /* 0x01780000b770783b */ /* 0x000e6e0000004200 */
[----:B------:R-:W-:Y:S01]  /*a620*/  HMMA.16816.F32.BF16 R96, R128, R98, R120 ;  /* 0x000000628060723c */ /* 0x000fe20000041878 */
[----:B------:R-:W3:Y:S01]  /*a630*/  LDSM.16.MT88.4 R120, [R185+0x17800] ;  /* 0x01780000b978783b */ /* 0x000ee20000004200 */
[----:B------:R-:W-:-:S02]  /*a640*/  FADD.FTZ R0, R248, R0 ;  /* 0x00000000f8007221 */ /* 0x000fc40000010000 */
[----:B------:R-:W-:Y:S01]  /*a650*/  FADD.FTZ R2, R249, R2 ;  /* 0x00000002f9027221 */ /* 0x000fe20000010000 */
[----:B------:R-:W-:Y:S01]  /*a660*/  STG.E.U16 [R24.64+0x10], R245 ;  /* 0x000010f518007986 */ /* 0x000fe2000c101516 */
[----:B------:R-:W-:Y:S02]  /*a670*/  FADD.FTZ R0, R250, R0 ;  /* 0x00000000fa007221 */ /* 0x000fe40000010000 */
[----:B------:R-:W-:Y:S01]  /*a680*/  FADD.FTZ R2, R251, R2 ;  /* 0x00000002fb027221 */ /* 0x000fe20000010000 */
[----:B------:R-:W-:Y:S01]  /*a690*/  STG.E.U16 [R24.64+0x12], R244 ;  /* 0x000012f418007986 */ /* 0x000fe2000c101516 */
[----:B------:R-:W-:-:S03]  /*a6a0*/  FADD.FTZ R0, R26, R0 ;  /* 0x000000001a007221 */ /* 0x000fc60000010000 */
        /* <DEDUP_REMOVED lines=27> */
[----:B------:R2:W-:Y:S04]  /*a860*/  STL [R1+0x88], R3 ;  /* 0x0000880301007387 */ /* 0x0005e80000100800 */
[----:B------:R2:W-:Y:S04]  /*a870*/  STG.E.U16 [R134.64+0x70], R169 ;  /* 0x000070a986007986 */ /* 0x0005e8000c101516 */
[----:B------:R2:W-:Y:S04]  /*a880*/  STG.E.U16 [R134.64+0x72], R168 ;  /* 0x000072a886007986 */ /* 0x0005e8000c101516 */
[----:B------:R2:W-:Y:S01]  /*a890*/  STL [R1+0x8c], R0 ;  /* 0x00008c0001007387 */ /* 0x0005e20000100800 */
[----:B----4-:R-:W-:Y:S01]  /*a8a0*/  HMMA.16816.F32.BF16 R100, R128, R104, R224 ;  /* 0x000000688064723c */ /* 0x010fe200000418e0 */
[----:B-1----:R-:W-:-:S07]  /*a8b0*/  IADD3 R210, P1, R24, -0x80, RZ ;  /* 0xffffff8018d27810 */ /* 0x002fce0007f3e0ff */
[----:B------:R-:W-:Y:S01]  /*a8c0*/  HMMA.16816.F32.BF16 R156, R128, R152, R156 ;  /* 0x00000098809c723c */ /* 0x000fe2000004189c */
[----:B------:R-:W-:-:S07]  /*a8d0*/  IADD3.X R211, R25, -0x1, RZ, P1, !PT ;  /* 0xffffffff19d37810 */ /* 0x000fce0000ffe4ff */
[C---:B------:R-:W-:Y:S08]  /*a8e0*/  HMMA.16816.F32.BF16 R104, R128.reuse, R106, R124 ;  /* 0x0000006a8068723c */ /* 0x040ff0000004187c */
[C---:B------:R-:W-:Y:S08]  /*a8f0*/  HMMA.16816.F32.BF16 R108, R128.reuse, R112, R240 ;  /* 0x00000070806c723c */ /* 0x040ff000000418f0 */
[C---:B---3--:R-:W-:Y:S08]  /*a900*/  HMMA.16816.F32.BF16 R116, R128.reuse, R120, R228 ;  /* 0x000000788074723c */ /* 0x048ff000000418e4 */
[C---:B------:R-:W-:Y:S08]  /*a910*/  HMMA.16816.F32.BF16 R152, R128.reuse, R154, R32 ;  /* 0x0000009a8098723c */ /* 0x040ff00000041820 */
[C---:B------:R-:W-:Y:S08]  /*a920*/  HMMA.16816.F32.BF16 R112, R128.reuse, R114, R236 ;  /* 0x000000728070723c */ /* 0x040ff000000418ec */
[C---:B------:R-:W-:Y:S08]  /*a930*/  HMMA.16816.F32.BF16 R120, R128.reuse, R122, R12 ;  /* 0x0000007a8078723c */ /* 0x040ff0000004180c */
[C---:B------:R-:W-:Y:S08]  /*a940*/  HMMA.16816.F32.BF16 R124, R128.reuse, R4, R28 ;  /* 0x00000004807c723c */ /* 0x040ff0000004181c */
[----:B------:R-:W-:Y:S01]  /*a950*/  HMMA.16816.F32.BF16 R128, R128, R6, R20 ;  /* 0x000000068080723c */ /* 0x000fe20000041814 */
[----:B------:R-:W-:Y:S07]  /*a960*/  @!P0 BRA `(.L_x_1225) ;  /* 0x000081f000008947 */ /* 0x000fee0003800000 */
[----:B--2---:R-:W2:Y:S04]  /*a970*/  LDL R3, [R1+0xac] ;  /* 0x0000ac0001037983 */ /* 0x004ea80000100800 */
[----:B------:R-:W3:Y:S04]  /*a980*/  LDL.64 R8, [R1+0x98] ;  /* 0x0000980001087983 */ /* 0x000ee80000100a00 */
[----:B------:R-:W4:Y:S04]  /*a990*/  LDL.64 R250, [R1+0xc8] ;  /* 0x0000c80001fa7983 */ /* 0x000f280000100a00 */
[----:B------:R-:W4:Y:S04]  /*a9a0*/  LDL.64 R26, [R1+0xd0] ;  /* 0x0000d000011a7983 */ /* 0x000f280000100a00 */
[----:B------:R-:W4:Y:S01]  /*a9b0*/  LDL R252, [R1+0xb0] ;  /* 0x0000b00001fc7983 */ /* 0x000f220000100800 */
[----:B------:R-:W-:Y:S01]  /*a9c0*/  UIADD3 UR7, UR10, -0x2, URZ ;  /* 0xfffffffe0a077890 */ /* 0x000fe2000fffe03f */
[----:B------:R-:W-:-:S04]  /*a9d0*/  DEPBAR.LE SB0, 0x0 ;  /* 0x000080000000791a */ /* 0x000fc80000000000 */
[----:B--2---:R-:W-:Y:S02]  /*a9e0*/  IMAD.MOV.U32 R249, RZ, RZ, R3 ;  /* 0x000000fffff97224 */ /* 0x004fe400078e0003 */
[----:B------:R-:W2:Y:S01]  /*a9f0*/  LDL R3, [R1+0xa8] ;  /* 0x0000a80001037983 */ /* 0x000ea20000100800 */
[----:B---3--:R-:W-:Y:S01]  /*aa00*/  ISETP.GE.AND P6, PT, R8, c[0x0][0x220], PT ;  /* 0x0000880008007a0c */ /* 0x008fe20003fc6270 */
[----:B------:R-:W-:Y:S02]  /*aa10*/  USHF.R.S32.HI UR5, URZ, 0x1f, UR7 ;  /* 0x0000001f3f057899 */ /* 0x000fe40008011407 */
[----:B------:R-:W-:Y:S01]  /*aa20*/  BAR.SYNC.DEFER_BLOCKING 0x0 ;  /* 0x0000000000007b1d */ /* 0x000fe20000010000 */
[----:B------:R-:W-:Y:S01]  /*aa30*/  UIMAD UR4, UR27, UR7, URZ ;  /* 0x000000071b0472a4 */ /* 0x000fe2000f8e023f */
[----:B------:R-:W-:Y:S01]  /*aa40*/  IMAD.U32 R0, RZ, RZ, UR7 ;  /* 0x00000007ff007e24 */ /* 0x000fe2000f8e00ff */
[----:B------:R-:W-:Y:S01]  /*aa50*/  ISETP.GE.AND P5, PT, R249, c[0x0][0x220], PT ;  /* 0x00008800f9007a0c */ /* 0x000fe20003fa6270 */
[----:B----4-:R-:W-:Y:S01]  /*aa60*/  IMAD.MOV.U32 R2, RZ, RZ, R26 ;  /* 0x000000ffff027224 */ /* 0x010fe200078e001a */
[----:B------:R-:W-:Y:S01]  /*aa70*/  UIMAD UR4, UR5, UR9, UR4 ;  /* 0x00000009050472a4 */ /* 0x000fe2000f8e0204 */
[----:B------:R-:W-:-:S04]  /*aa80*/  ISETP.GE.AND P3, PT, R252, c[0x0][0x220], PT ;  /* 0x00008800fc007a0c */ /* 0x000fc80003f66270 */
[----:B------:R-:W-:Y:S01]  /*aa90*/  @P6 STS.128 [R208+0x10000], RZ ;  /* 0x010000ffd0006388 */ /* 0x000fe20000000c00 */
[----:B--2---:R-:W-:Y:S01]  /*aaa0*/  ISETP.GE.AND P4, PT, R3, c[0x0][0x220], PT ;  /* 0x0000880003007a0c */ /* 0x004fe20003f86270 */
[----:B------:R-:W-:-:S04]  /*aab0*/  IMAD.MOV.U32 R3, RZ, RZ, R251 ;  /* 0x000000ffff037224 */ /* 0x000fc800078e00fb */
[----:B------:R-:W-:-:S05]  /*aac0*/  IMAD.WIDE.U32 R2, R0, UR9, R2 ;  /* 0x0000000900027c25 */ /* 0x000fca000f8e0002 */
[----:B------:R-:W-:Y:S02]  /*aad0*/  IADD3 R0, R3, UR4, RZ ;  /* 0x0000000403007c10 */ /* 0x000fe4000fffe0ff */
[C---:B------:R-:W-:Y:S02]  /*aae0*/  @!P6 LEA R134, P2, R2.reuse, c[0x0][0x170], 0x1 ;  /* 0x00005c000286ea11 */ /* 0x040fe400078408ff */
        /* <DEDUP_REMOVED lines=10> */
[----:B------:R-:W-:Y:S02]  /*ab90*/  @!P3 LEA R28, P1, R2, c[0x0][0x170], 0x1 ;  /* 0x00005c00021cba11 */ /* 0x000fe400078208ff */
[----:B------:R-:W-:Y:S02]  /*aba0*/  IADD3.X R4, R0, UR12, RZ, P2, !PT ;  /* 0x0000000c00047c10 */ /* 0x000fe400097fe4ff */
[C---:B------:R-:W-:Y:S02]  /*abb0*/  @!P6 LEA R34, P0, R3.reuse, c[0x0][0x170], 0x1 ;  /* 0x00005c000322ea11 */ /* 0x040fe400078008ff */
[----:B------:R-:W-:-:S02]  /*abc0*/  @!P5 LEA R26, P2, R3, c[0x0][0x170], 0x1 ;  /* 0x00005c00031ada11 */ /* 0x000fc400078408ff */
[----:B------:R-:W-:Y:S02]  /*abd0*/  @!P3 LEA.HI.X R29, R2, c[0x0][0x174], R0, 0x1, P1 ;  /* 0x00005d00021dba11 */ /* 0x000fe400008f0c00 */
[C-C-:B------:R-:W-:Y:S01]  /*abe0*/  @!P6 LEA.HI.X R35, R3.reuse, c[0x0][0x174], R4.reuse, 0x1, P0 ;  /* 0x00005d000323ea11 */ /* 0x140fe200000f0c04 */
[----:B------:R-:W-:Y:S01]  /*abf0*/  @P5 STS.128 [R208+0x12000], RZ ;  /* 0x012000ffd0005388 */ /* 0x000fe20000000c00 */
[C---:B------:R-:W-:Y:S02]  /*ac00*/  @!P4 LEA R22, P1, R3.reuse, c[0x0][0x170], 0x1 ;  /* 0x00005c000316ca11 */ /* 0x040fe400078208ff */
        /* <DEDUP_REMOVED lines=24> */
[----:B------:R-:W-:-:S03]  /*ad90*/  @!P4 LEA R14, P1, R0, c[0x0][0x170], 0x1 ;  /* 0x00005c00000eca11 */ /* 0x000fc600078208ff */
[----:B------:R-:W-:Y:S01]  /*ada0*/  @!PT LDS RZ, [RZ] ;  /* 0x00000000fffff984 */ /* 0x000fe20000000800 */
[----:B------:R-:W-:Y:S01]  /*adb0*/  @!PT LDS RZ, [RZ] ;  /* 0x00000000fffff984 */ /* 0x000fe20000000800 */
[----:B------:R-:W-:Y:S01]  /*adc0*/  @!PT LDS RZ, [RZ] ;  /* 0x00000000fffff984 */ /* 0x000fe20000000800 */
[----:B------:R2:W-:Y:S01]  /*add0*/  @!P6 LDGSTS.E.BYPASS.LTC128B.128 [R208+0x10800], [R34.64] ;  /* 0x1080000022d0efae */ /* 0x0005e2000b901d56 */
[C---:B------:R-:W-:Y:S02]  /*ade0*/  @!P3 LEA R12, P0, R0.reuse, c[0x0][0x170], 0x1 ;  /* 0x00005c00000cba11 */ /* 0x040fe400078008ff */
[C---:B------:R-:W-:Y:S01]  /*adf0*/  @!P5 LEA.HI.X R17, R0.reuse, c[0x0][0x174], R3, 0x1, P2 ;  /* 0x00005d000011da11 */ /* 0x040fe200010f0c03 */
        /* <DEDUP_REMOVED lines=68> */
[----:B------:R-:W-:Y:S04]  /*b240*/  LDSM.16.M88.4 R16, [R181+0x9000] ;  /* 0x00900000b510783b */ /* 0x000fe80000000200 */
[----:B---3--:R-:W-:Y:S04]  /*b250*/  LDSM.16.M88.4 R28, [R181+0x8000] ;  /* 0x00800000b51c783b */ /* 0x008fe80000000200 */
[----:B------:R-:W-:Y:S04]  /*b260*/  LDSM.16.M88.4 R12, [R181+0x9800] ;  /* 0x00980000b50c783b */ /* 0x000fe80000000200 */
[----:B--2---:R-:W-:Y:S04]  /*b270*/  LDSM.16.M88.4 R8, [R189] ;  /* 0x00000000bd08783b */ /* 0x004fe80000000200 */
[----:B------:R-:W-:Y:S04]  /*b280*/  LDSM.16.M88.4 R232, [R192] ;  /* 0x00000000c0e8783b */ /* 0x000fe80000000200 */
[----:B----4-:R-:W1:Y:S04]  /*b290*/  LDSM.16.M88.4 R4, [R188] ;  /* 0x00000000bc04783b */ /* 0x010e680000000200 */
[----:B------:R-:W2:Y:S04]  /*b2a0*/  LDSM.16.M88.4 R32, [R207] ;  /* 0x00000000cf20783b */ /* 0x000ea80000000200 */
[----:B------:R-:W3:Y:S01]  /*b2b0*/  S2R R252, SR_TID.X ;  /* 0x0000000000fc7919 */ /* 0x000ee20000002100 */
[----:B------:R-:W-:-:S03]  /*b2c0*/  IMAD.U32 R0, RZ, RZ, UR7 ;  /* 0x00000007ff007e24 */ /* 0x000fc6000f8e00ff */
[----:B------:R-:W0:Y:S01]  /*b2d0*/  LDGDEPBAR ;  /* 0x00000000000079af */ /* 0x000e220000000000 */
[C---:B-1----:R-:W-:Y:S08]  /*b2e0*/  HMMA.16816.F32.BF16 R224, R4.reuse, R20, RZ ;  /* 0x0000001404e0723c */ /* 0x042ff000000418ff */
[C---:B------:R-:W-:Y:S01]  /*b2f0*/  HMMA.16816.F32.BF16 R176, R4.reuse, R22, RZ ;  /* 0x0000001604b0723c */ /* 0x040fe200000418ff */
[----:B------:R-:W1:Y:S07]  /*b300*/  LDSM.16.M88.4 R20, [R206] ;  /* 0x00000000ce14783b */ /* 0x000e6e0000000200 */
[C---:B------:R-:W-:Y:S08]  /*b310*/  HMMA.16816.F32.BF16 R172, R4.reuse, R16, RZ ;  /* 0x0000001004ac723c */ /* 0x040ff000000418ff */
[C---:B------:R-:W-:Y:S01]  /*b320*/  HMMA.16816.F32.BF16 R168, R4.reuse, R18, RZ ;  /* 0x0000001204a8723c */ /* 0x040fe200000418ff */
[----:B------:R-:W4:Y:S07]  /*b330*/  LDSM.16.M88.4 R16, [R205] ;  /* 0x00000000cd10783b */ /* 0x000f2e0000000200 */
[C---:B------:R-:W-:Y:S08]  /*b340*/  HMMA.16816.F32.BF16 R228, R4.reuse, R28, RZ ;  /* 0x0000001c04e4723c */ /* 0x040ff000000418ff */
[C---:B------:R-:W-:Y:S08]  /*b350*/  HMMA.16816.F32.BF16 R212, R4.reuse, R30, RZ ;  /* 0x0000001e04d4723c */ /* 0x040ff000000418ff */
[C---:B------:R-:W-:Y:S08]  /*b360*/  HMMA.16816.F32.BF16 R28, R4.reuse, R12, RZ ;  /* 0x0000000c041c723c */ /* 0x040ff000000418ff */
[----:B------:R-:W-:Y:S01]  /*b370*/  HMMA.16816.F32.BF16 R12, R4, R14, RZ ;  /* 0x0000000e040c723c */ /* 0x000fe200000418ff */
[----:B------:R-:W-:Y:S07]  /*b380*/  LDSM.16.M88.4 R4, [R191] ;  /* 0x00000000bf04783b */ /* 0x000fee0000000200 */
[C---:B------:R-:W-:Y:S08]  /*b390*/  HMMA.16816.F32.BF16 R236, R8.reuse, R232, R228 ;  /* 0x000000e808ec723c */ /* 0x040ff000000418e4 */
[C---:B------:R-:W-:Y:S01]  /*b3a0*/  HMMA.16816.F32.BF16 R244, R8.reuse, R234, R212 ;  /* 0x000000ea08f4723c */ /* 0x040fe200000418d4 */
[----:B------:R-:W3:Y:S07]  /*b3b0*/  LDSM.16.M88.4 R232, [R187+0x8000] ;  /* 0x00800000bbe8783b */ /* 0x000eee0000000200 */
[C---:B--2---:R-:W-:Y:S08]  /*b3c0*/  HMMA.16816.F32.BF16 R240, R8.reuse, R32, R224 ;  /* 0x0000002008f0723c */ /* 0x044ff000000418e0 */
[C---:B------:R-:W-:Y:S01]  /*b3d0*/  HMMA.16816.F32.BF16 R228, R8.reuse, R34, R176 ;  /* 0x0000002208e4723c */ /* 0x040fe200000418b0 */
[----:B------:R-:W2:Y:S07]  /*b3e0*/  LDSM.16.M88.4 R32, [R187+0x8800] ;  /* 0x00880000bb20783b */ /* 0x000eae0000000200 */
[C---:B-1----:R-:W-:Y:S08]  /*b3f0*/  HMMA.16816.F32.BF16 R212, R8.reuse, R22, R168 ;  /* 0x0000001608d4723c */ /* 0x042ff000000418a8 */
[C---:B----4-:R-:W-:Y:S01]  /*b400*/  HMMA.16816.F32.BF16 R168, R8.reuse, R16, R28 ;  /* 0x0000001008a8723c */ /* 0x050fe2000004181c */
[----:B------:R-:W1:Y:S07]  /*b410*/  LDSM.16.M88.4 R28, [R187+0x9000] ;  /* 0x00900000bb1c783b */ /* 0x000e6e0000000200 */
[C---:B------:R-:W-:Y:S01]  /*b420*/  HMMA.16816.F32.BF16 R224, R8.reuse, R20, R172 ;  /* 0x0000001408e0723c */ /* 0x040fe200000418ac */
[----:B------:R-:W4:Y:S04]  /*b430*/  LDSM.16.M88.4 R20, [R187+0x9800] ;  /* 0x00980000bb14783b */ /* 0x000f280000000200 */
[----:B------:R-:W-:Y:S03]  /*b440*/  LDSM.16.M88.4 R172, [R186] ;  /* 0x00000000baac783b */ /* 0x000fe60000000200 */
[----:B------:R-:W-:Y:S01]  /*b450*/  HMMA.16816.F32.BF16 R16, R8, R18, R12 ;  /* 0x000000120810723c */ /* 0x000fe2000004180c */
[----:B------:R-:W4:Y:S07]  /*b460*/  LDSM.16.M88.4 R8, [R190] ;  /* 0x00000000be08783b */ /* 0x000f2e0000000200 */
[C---:B---3--:R-:W-:Y:S08]  /*b470*/  HMMA.16816.F32.BF16 R12, R4.reuse, R232, R236 ;  /* 0x000000e8040c723c */ /* 0x048ff000000418ec */
[C---:B--2---:R-:W-:Y:S08]  /*b480*/  HMMA.16816.F32.BF16 R236, R4.reuse, R34, R228 ;  /* 0x0000002204ec723c */ /* 0x044ff000000418e4 */
[C---:B------:R-:W-:Y:S08]  /*b490*/  HMMA.16816.F32.BF16 R176, R4.reuse, R234, R244 ;  /* 0x000000ea04b0723c */ /* 0x040ff000000418f4 */
[C---:B-1----:R-:W-:Y:S01]  /*b4a0*/  HMMA.16816.F32.BF16 R228, R4.reuse, R30, R212 ;  /* 0x0000001e04e4723c */ /* 0x042fe200000418d4 */
[----:B------:R-:W1:Y:S07]  /*b4b0*/  LDSM.16.M88.4 R212, [R186+0x800] ;  /* 0x00080000bad4783b */ /* 0x000e6e0000000200 */
[C---:B------:R-:W-:Y:S01]  /*b4c0*/  HMMA.16816.F32.BF16 R232, R4.reuse, R28, R224 ;  /* 0x0000001c04e8723c */ /* 0x040fe200000418e0 */
[----:B------:R-:W2:Y:S07]  /*b4d0*/  LDSM.16.M88.4 R28, [R186+0x1800] ;  /* 0x00180000ba1c783b */ /* 0x000eae0000000200 */
[C---:B------:R-:W-:Y:S01]  /*b4e0*/  HMMA.16816.F32.BF16 R244, R4.reuse, R32, R240 ;  /* 0x0000002004f4723c */ /* 0x040fe200000418f0 */
[----:B------:R-:W3:Y:S04]  /*b4f0*/  LDSM.16.M88.4 R32, [R186+0x1000] ;  /* 0x00100000ba20783b */ /* 0x000ee80000000200 */
[----:B------:R-:W-:Y:S03]  /*b500*/  LDSM.16.M88.4 R240, [R181+0xa800] ;  /* 0x00a80000b5f0783b */ /* 0x000fe60000000200 */
[C---:B----4-:R-:W-:Y:S08]  /*b510*/  HMMA.16816.F32.BF16 R224, R4.reuse, R20, R168 ;  /* 0x0000001404e0723c */ /* 0x050ff000000418a8 */
[----:B------:R-:W-:Y:S01]  /*b520*/  HMMA.16816.F32.BF16 R168, R4, R22, R16 ;  /* 0x0000001604a8723c */ /* 0x000fe20000041810 */
[----:B------:R-:W-:Y:S04]  /*b530*/  LDSM.16.M88.4 R4, [R188+0x2000] ;  /* 0x00200000bc04783b */ /* 0x000fe80000000200 */
[----:B------:R-:W4:Y:S03]  /*b540*/  LDSM.16.M88.4 R20, [R181+0xa000] ;  /* 0x00a00000b514783b */ /* 0x000f260000000200 */
[C---:B------:R-:W-:Y:S08]  /*b550*/  HMMA.16816.F32.BF16 R16, R8.reuse, R172, R12 ;  /* 0x000000ac0810723c */ /* 0x040ff0000004180c */
[C---:B------:R-:W-:Y:S08]  /*b560*/  HMMA.16816.F32.BF16 R12, R8.reuse, R174, R176 ;  /* 0x000000ae080c723c */ /* 0x040ff000000418b0 */
[C---:B-1----:R-:W-:Y:S08]  /*b570*/  HMMA.16816.F32.BF16 R172, R8.reuse, R212, R244 ;  /* 0x000000d408ac723c */ /* 0x042ff000000418f4 */
        /* <DEDUP_REMOVED lines=8> */
[----:B------:R-:W-:Y:S03]  /*b600*/  LDSM.16.M88.4 R8, [R189+0x2000] ;  /* 0x00200000bd08783b */ /* 0x000fe60000000200 */
[C---:B----4-:R-:W-:Y:S08]  /*b610*/  HMMA.16816.F32.BF16 R168, R4.reuse, R20, R16 ;  /* 0x0000001404a8723c */ /* 0x050ff00000041810 */
[C---:B------:R-:W-:Y:S01]  /*b620*/  HMMA.16816.F32.BF16 R16, R4.reuse, R22, R12 ;  /* 0x000000160410723c */ /* 0x040fe2000004180c */
[----:B------:R-:W3:Y:S07]  /*b630*/  LDSM.16.M88.4 R20, [R204] ;  /* 0x00000000cc14783b */ /* 0x000eee0000000200 */
[C---:B------:R-:W-:Y:S01]  /*b640*/  HMMA.16816.F32.BF16 R12, R4.reuse, R240, R172 ;  /* 0x000000f0040c723c */ /* 0x040fe200000418ac */
[----:B------:R-:W4:Y:S07]  /*b650*/  LDSM.16.M88.4 R172, [R203] ;  /* 0x00000000cbac783b */ /* 0x000f2e0000000200 */
[C---:B------:R-:W-:Y:S08]  /*b660*/  HMMA.16816.F32.BF16 R176, R4.reuse, R242, R176 ;  /* 0x000000f204b0723c */ /* 0x040ff000000418b0 */
[C---:B-1----:R-:W-:Y:S01]  /*b670*/  HMMA.16816.F32.BF16 R240, R4.reuse, R28, R224 ;  /* 0x0000001c04f0723c */ /* 0x042fe200000418e0 */
[----:B------:R-:W1:Y:S07]  /*b680*/  LDSM.16.M88.4 R224, [R202] ;  /* 0x00000000cae0783b */ /* 0x000e6e0000000200 */
[C---:B--2---:R-:W-:Y:S08]  /*b690*/  HMMA.16816.F32.BF16 R248, R4.reuse, R32, R232 ;  /* 0x0000002004f8723c */ /* 0x044ff000000418e8 */
[C---:B------:R-:W-:Y:S01]  /*b6a0*/  HMMA.16816.F32.BF16 R244, R4.reuse, R34, R228 ;  /* 0x0000002204f4723c */ /* 0x040fe200000418e4 */
[----:B------:R-:W-:Y:S07]  /*b6b0*/  LDSM.16.M88.4 R32, [R187+0xa000] ;  /* 0x00a00000bb20783b */ /* 0x000fee0000000200 */
[----:B------:R-:W-:Y:S01]  /*b6c0*/  HMMA.16816.F32.BF16 R228, R4, R30, R212 ;  /* 0x0000001e04e4723c */ /* 0x000fe200000418d4 */
[----:B------:R-:W2:Y:S04]  /*b6d0*/  LDSM.16.M88.4 R212, [R201] ;  /* 0x00000000c9d4783b */ /* 0x000ea80000000200 */
[----:B------:R-:W2:Y:S04]  /*b6e0*/  LDSM.16.M88.4 R4, [R191+0x2000] ;  /* 0x00200000bf04783b */ /* 0x000ea80000000200 */
[----:B------:R-:W2:Y:S01]  /*b6f0*/  LDSM.16.M88.4 R28, [R187+0xa800] ;  /* 0x00a80000bb1c783b */ /* 0x000ea20000000200 */
[C---:B---3--:R-:W-:Y:S08]  /*b700*/  HMMA.16816.F32.BF16 R232, R8.reuse, R20, R168 ;  /* 0x0000001408e8723c */ /* 0x048ff000000418a8 */
[C---:B------:R-:W-:Y:S08]  /*b710*/  HMMA.16816.F32.BF16 R168, R8.reuse, R22, R16 ;  /* 0x0000001608a8723c */ /* 0x040ff00000041810 */
[C---:B----4-:R-:W-:Y:S01]  /*b720*/  HMMA.16816.F32.BF16 R16, R8.reuse, R174, R176 ;  /* 0x000000ae0810723c */ /* 0x050fe200000418b0 */
[----:B------:R-:W3:Y:S07]  /*b730*/  LDSM.16.M88.4 R176, [R187+0xb800] ;  /* 0x00b80000bbb0783b */ /* 0x000eee0000000200 */
[C---:B------:R-:W-:Y:S08]  /*b740*/  HMMA.16816.F32.BF16 R20, R8.reuse, R172, R12 ;  /* 0x000000ac0814723c */ /* 0x040ff0000004180c */
[C---:B-1----:R-:W-:Y:S08]  /*b750*/  HMMA.16816.F32.BF16 R12, R8.reuse, R224, R248 ;  /* 0x000000e0080c723c */ /* 0x042ff000000418f8 */
[C---:B------:R-:W-:Y:S08]  /*b760*/  HMMA.16816.F32.BF16 R244, R8.reuse, R226, R244 ;  /* 0x000000e208f4723c */ /* 0x040ff000000418f4 */
[C---:B--2---:R-:W-:Y:S08]  /*b770*/  HMMA.16816.F32.BF16 R240, R8.reuse, R212, R240 ;  /* 0x000000d408f0723c */ /* 0x044ff000000418f0 */
[----:B------:R-:W-:Y:S01]  /*b780*/  HMMA.16816.F32.BF16 R212, R8, R214, R228 ;  /* 0x000000d608d4723c */ /* 0x000fe200000418e4 */
[----:B------:R-:W-:Y:S07]  /*b790*/  LDSM.16.M88.4 R8, [R190+0x2000] ;  /* 0x00200000be08783b */ /* 0x000fee0000000200 */
[C---:B------:R-:W-:Y:S08]  /*b7a0*/  HMMA.16816.F32.BF16 R224, R4.reuse, R34, R168 ;  /* 0x0000002204e0723c */ /* 0x040ff000000418a8 */
[C---:B------:R-:W-:Y:S01]  /*b7b0*/  HMMA.16816.F32.BF16 R168, R4.reuse, R30, R16 ;  /* 0x0000001e04a8723c */ /* 0x040fe20000041810 */
[----:B------:R-:W1:Y:S07]  /*b7c0*/  LDSM.16.M88.4 R16, [R186+0x2000] ;  /* 0x00200000ba10783b */ /* 0x000e6e0000000200 */
[C---:B------:R-:W-:Y:S08]  /*b7d0*/  HMMA.16816.F32.BF16 R228, R4.reuse, R32, R232 ;  /* 0x0000002004e4723c */ /* 0x040ff000000418e8 */
[C---:B------:R-:W-:Y:S01]  /*b7e0*/  HMMA.16816.F32.BF16 R172, R4.reuse, R28, R20 ;  /* 0x0000001c04ac723c */ /* 0x040fe20000041814 */
[----:B------:R-:W2:Y:S07]  /*b7f0*/  LDSM.16.M88.4 R20, [R186+0x2800] ;  /* 0x00280000ba14783b */ /* 0x000eae0000000200 */
[C---:B------:R-:W-:Y:S01]  /*b800*/  HMMA.16816.F32.BF16 R32, R4.reuse, R236, R12 ;  /* 0x000000ec0420723c */ /* 0x040fe2000004180c */
[----:B------:R-:W4:Y:S07]  /*b810*/  LDSM.16.M88.4 R12, [R186+0x3000] ;  /* 0x00300000ba0c783b */ /* 0x000f2e0000000200 */
[C---:B------:R-:W-:Y:S08]  /*b820*/  HMMA.16816.F32.BF16 R28, R4.reuse, R238, R244 ;  /* 0x000000ee041c723c */ /* 0x040ff000000418f4 */
[C---:B---3--:R-:W-:Y:S08]  /*b830*/  HMMA.16816.F32.BF16 R232, R4.reuse, R176, R240 ;  /* 0x000000b004e8723c */ /* 0x048ff000000418f0 */
[----:B------:R-:W-:Y:S01]  /*b840*/  HMMA.16816.F32.BF16 R212, R4, R178, R212 ;  /* 0x000000b204d4723c */ /* 0x000fe200000418d4 */
[----:B------:R-:W3:Y:S04]  /*b850*/  LDSM.16.M88.4 R176, [R186+0x3800] ;  /* 0x00380000bab0783b */ /* 0x000ee80000000200 */
[----:B------:R-:W-:Y:S03]  /*b860*/  LDSM.16.M88.4 R4, [R188+0x4000] ;  /* 0x00400000bc04783b */ /* 0x000fe60000000200 */
[C---:B-1----:R-:W-:Y:S01]  /*b870*/  HMMA.16816.F32.BF16 R244, R8.reuse, R16, R228 ;  /* 0x0000001008f4723c */ /* 0x042fe200000418e4 */
[----:B------:R-:W1:Y:S07]  /*b880*/  LDSM.16.M88.4 R228, [R181+0xc000] ;  /* 0x00c00000b5e4783b */ /* 0x000e6e0000000200 */
[C---:B------:R-:W-:Y:S01]  /*b890*/  HMMA.16816.F32.BF16 R236, R8.reuse, R18, R224 ;  /* 0x0000001208ec723c */ /* 0x040fe200000418e0 */
[----:B------:R-:W-:Y:S07]  /*b8a0*/  LDSM.16.M88.4 R16, [R181+0xd800] ;  /* 0x00d80000b510783b */ /* 0x000fee0000000200 */
[C---:B--2---:R-:W-:Y:S08]  /*b8b0*/  HMMA.16816.F32.BF16 R224, R8.reuse, R22, R168 ;  /* 0x0000001608e0723c */ /* 0x044ff000000418a8 */
[C---:B----4-:R-:W-:Y:S01]  /*b8c0*/  HMMA.16816.F32.BF16 R168, R8.reuse, R14, R28 ;  /* 0x0000000e08a8723c */ /* 0x050fe2000004181c */
[----:B------:R-:W2:Y:S07]  /*b8d0*/  LDSM.16.M88.4 R28, [R181+0xc800] ;  /* 0x00c80000b51c783b */ /* 0x000eae0000000200 */
[C---:B------:R-:W-:Y:S01]  /*b8e0*/  HMMA.16816.F32.BF16 R240, R8.reuse, R20, R172 ;  /* 0x0000001408f0723c */ /* 0x040fe200000418ac */
[----:B------:R-:W4:Y:S07]  /*b8f0*/  LDSM.16.M88.4 R20, [R181+0xd000] ;  /* 0x00d00000b514783b */ /* 0x000f2e0000000200 */
[C---:B------:R-:W-:Y:S08]  /*b900*/  HMMA.16816.F32.BF16 R172, R8.reuse, R12, R32 ;  /* 0x0000000c08ac723c */ /* 0x040ff00000041820 */
[C---:B---3--:R-:W-:Y:S08]  /*b910*/  HMMA.16816.F32.BF16 R32, R8.reuse, R176, R232 ;  /* 0x000000b00820723c */ /* 0x048ff000000418e8 */
[----:B------:R-:W-:Y:S01]  /*b920*/  HMMA.16816.F32.BF16 R12, R8, R178, R212 ;  /* 0x000000b2080c723c */ /* 0x000fe200000418d4 */
[----:B------:R-:W-:Y:S07]  /*b930*/  LDSM.16.M88.4 R8, [R189+0x4000] ;  /* 0x00400000bd08783b */ /* 0x000fee0000000200 */
[C---:B-1----:R-:W-:Y:S08]  /*b940*/  HMMA.16816.F32.BF16 R176, R4.reuse, R228, R244 ;  /* 0x000000e404b0723c */ /* 0x042ff000000418f4 */
[C---:B------:R-:W-:Y:S01]  /*b950*/  HMMA.16816.F32.BF16 R236, R4.reuse, R230, R236 ;  /* 0x000000e604ec723c */ /* 0x040fe200000418ec */
[----:B------:R-:W1:Y:S07]  /*b960*/  LDSM.16.M88.4 R228, [R200] ;  /* 0x00000000c8e4783b */ /* 0x000e6e0000000200 */
[C---:B--2---:R-:W-:Y:S08]  /*b970*/  HMMA.16816.F32.BF16 R240, R4.reuse, R28, R240 ;  /* 0x0000001c04f0723c */ /* 0x044ff000000418f0 */
[C---:B------:R-:W-:Y:S01]  /*b980*/  HMMA.16816.F32.BF16 R232, R4.reuse, R30, R224 ;  /* 0x0000001e04e8723c */ /* 0x040fe200000418e0 */
[----:B------:R-:W2:Y:S07]  /*b990*/  LDSM.16.M88.4 R28, [R198] ;  /* 0x00000000c61c783b */ /* 0x000eae0000000200 */
[C---:B----4-:R-:W-:Y:S08]  /*b9a0*/  HMMA.16816.F32.BF16 R212, R4.reuse, R22, R168 ;  /* 0x0000001604d4723c */ /* 0x050ff000000418a8 */
[C---:B------:R-:W-:Y:S01]  /*b9b0*/  HMMA.16816.F32.BF16 R168, R4.reuse, R16, R32 ;  /* 0x0000001004a8723c */ /* 0x040fe20000041820 */
[----:B------:R-:W3:Y:S07]  /*b9c0*/  LDSM.16.M88.4 R32, [R199] ;  /* 0x00000000c720783b */ /* 0x000eee0000000200 */
[C---:B------:R-:W-:Y:S01]  /*b9d0*/  HMMA.16816.F32.BF16 R224, R4.reuse, R20, R172 ;  /* 0x0000001404e0723c */ /* 0x040fe200000418ac */
[----:B------:R-:W4:Y:S04]  /*b9e0*/  LDSM.16.M88.4 R20, [R197] ;  /* 0x00000000c514783b */ /* 0x000f280000000200 */
[----:B------:R-:W-:Y:S03]  /*b9f0*/  LDSM.16.M88.4 R172, [R187+0xc000] ;  /* 0x00c00000bbac783b */ /* 0x000fe60000000200 */
[----:B------:R-:W-:Y:S01]  /*ba00*/  HMMA.16816.F32.BF16 R16, R4, R18, R12 ;  /* 0x000000120410723c */ /* 0x000fe2000004180c */
[----:B------:R-:W4:Y:S07]  /*ba10*/  LDSM.16.M88.4 R4, [R191+0x4000] ;  /* 0x00400000bf04783b */ /* 0x000f2e0000000200 */
[C---:B-1----:R-:W-:Y:S08]  /*ba20*/  HMMA.16816.F32.BF16 R12, R8.reuse, R228, R176 ;  /* 0x000000e4080c723c */ /* 0x042ff000000418b0 */
[C---:B------:R-:W-:Y:S08]  /*ba30*/  HMMA.16816.F32.BF16 R176, R8.reuse, R230, R236 ;  /* 0x000000e608b0723c */ /* 0x040ff000000418ec */
[C---:B--2---:R-:W-:Y:S01]  /*ba40*/  HMMA.16816.F32.BF16 R228, R8.reuse, R30, R212 ;  /* 0x0000001e08e4723c */ /* 0x044fe200000418d4 */
[----:B------:R-:W1:Y:S07]  /*ba50*/  LDSM.16.M88.4 R212, [R187+0xc800] ;  /* 0x00c80000bbd4783b */ /* 0x000e6e0000000200 */
[C---:B---3--:R-:W-:Y:S08]  /*ba60*/  HMMA.16816.F32.BF16 R236, R8.reuse, R34, R232 ;  /* 0x0000002208ec723c */ /* 0x048ff000000418e8 */
[C---:B------:R-:W-:Y:S01]  /*ba70*/  HMMA.16816.F32.BF16 R232, R8.reuse, R28, R224 ;  /* 0x0000001c08e8723c */ /* 0x040fe200000418e0 */
[----:B------:R-:W2:Y:S07]  /*ba80*/  LDSM.16.M88.4 R28, [R187+0xd800] ;  /* 0x00d80000bb1c783b */ /* 0x000eae0000000200 */
[C---:B----4-:R-:W-:Y:S08]  /*ba90*/  HMMA.16816.F32.BF16 R224, R8.reuse, R20, R168 ;  /* 0x0000001408e0723c */ /* 0x050ff000000418a8 */
[C---:B------:R-:W-:Y:S01]  /*baa0*/  HMMA.16816.F32.BF16 R244, R8.reuse, R32, R240 ;  /* 0x0000002008f4723c */ /* 0x040fe200000418f0 */
[----:B------:R-:W-:Y:S04]  /*bab0*/  LDSM.16.M88.4 R32, [R187+0xd000] ;  /* 0x00d00000bb20783b */ /* 0x000fe80000000200 */
[----:B------:R-:W-:Y:S03]  /*bac0*/  LDSM.16.M88.4 R240, [R186+0x4800] ;  /* 0x00480000baf0783b */ /* 0x000fe60000000200 */
[----:B------:R-:W-:Y:S01]  /*bad0*/  HMMA.16816.F32.BF16 R168, R8, R22, R16 ;  /* 0x0000001608a8723c */ /* 0x000fe20000041810 */
[----:B------:R-:W-:Y:S04]  /*bae0*/  LDSM.16.M88.4 R8, [R190+0x4000] ;  /* 0x00400000be08783b */ /* 0x000fe80000000200 */
[----:B------:R-:W3:Y:S03]  /*baf0*/  LDSM.16.M88.4 R20, [R186+0x4000] ;  /* 0x00400000ba14783b */ /* 0x000ee60000000200 */
[C---:B------:R-:W-:Y:S08]  /*bb00*/  HMMA.16816.F32.BF16 R16, R4.reuse, R172, R12 ;  /* 0x000000ac0410723c */ /* 0x040ff0000004180c */
[C---:B------:R-:W-:Y:S08]  /*bb10*/  HMMA.16816.F32.BF16 R12, R4.reuse, R174, R176 ;  /* 0x000000ae040c723c */ /* 0x040ff000000418b0 */
[C---:B-1----:R-:W-:Y:S08]  /*bb20*/  HMMA.16816.F32.BF16 R172, R4.reuse, R212, R244 ;  /* 0x000000d404ac723c */ /* 0x042ff000000418f4 */
[C---:B------:R-:W-:Y:S08]  /*bb30*/  HMMA.16816.F32.BF16 R176, R4.reuse, R214, R236 ;  /* 0x000000d604b0723c */ /* 0x040ff000000418ec */
[C---:B--2---:R-:W-:Y:S08]  /*bb40*/  HMMA.16816.F32.BF16 R224, R4.reuse, R28, R224 ;  /* 0x0000001c04e0723c */ /* 0x044ff000000418e0 */
[----:B------:R-:W-:Y:S01]  /*bb50*/  HMMA.16816.F32.BF16 R212, R4, R30, R168 ;  /* 0x0000001e04d4723c */ /* 0x000fe200000418a8 */
[----:B------:R-:W1:Y:S07]  /*bb60*/  LDSM.16.M88.4 R28, [R186+0x5000] ;  /* 0x00500000ba1c783b */ /* 0x000e6e0000000200 */
[C---:B---3--:R-:W-:Y:S01]  /*bb70*/  HMMA.16816.F32.BF16 R168, R8.reuse, R20, R16 ;  /* 0x0000001408a8723c */ /* 0x048fe20000041810 */
[----:B------:R-:W-:Y:S07]  /*bb80*/  LDSM.16.M88.4 R16, [R181+0xe000] ;  /* 0x00e00000b510783b */ /* 0x000fee0000000200 */
[----:B------:R-:W-:Y:S01]  /*bb90*/  HMMA.16816.F32.BF16 R12, R8, R22, R12 ;  /* 0x00000016080c723c */ /* 0x000fe2000004180c */
[----:B------:R-:W2:Y:S07]  /*bba0*/  LDSM.16.M88.4 R20, [R186+0x5800] ;  /* 0x00580000ba14783b */ /* 0x000eae0000000200 */
[C---:B------:R-:W-:Y:S08]  /*bbb0*/  HMMA.16816.F32.BF16 R228, R4.reuse, R34, R228 ;  /* 0x0000002204e4723c */ /* 0x040ff000000418e4 */
[----:B------:R-:W-:Y:S01]  /*bbc0*/  HMMA.16816.F32.BF16 R232, R4, R32, R232 ;  /* 0x0000002004e8723c */ /* 0x000fe200000418e8 */
[----:B------:R-:W3:Y:S07]  /*bbd0*/  LDSM.16.M88.4 R4, [R188+0x6000] ;  /* 0x00600000bc04783b */ /* 0x000eee0000000200 */
[C---:B------:R-:W-:Y:S01]  /*bbe0*/  HMMA.16816.F32.BF16 R32, R8.reuse, R240, R172 ;  /* 0x000000f00820723c */ /* 0x040fe200000418ac */
[----:B------:R-:W4:Y:S07]  /*bbf0*/  LDSM.16.M88.4 R172, [R181+0xe800] ;  /* 0x00e80000b5ac783b */ /* 0x000f2e0000000200 */
[C---:B------:R-:W-:Y:S08]  /*bc00*/  HMMA.16816.F32.BF16 R176, R8.reuse, R242, R176 ;  /* 0x000000f208b0723c */ /* 0x040ff000000418b0 */
[C---:B-1----:R-:W-:Y:S08]  /*bc10*/  HMMA.16816.F32.BF16 R240, R8.reuse, R30, R228 ;  /* 0x0000001e08f0723c */ /* 0x042ff000000418e4 */
[C---:B------:R-:W-:Y:S01]  /*bc20*/  HMMA.16816.F32.BF16 R244, R8.reuse, R28, R232 ;  /* 0x0000001c08f4723c */ /* 0x040fe200000418e8 */
[----:B------:R-:W-:Y:S04]  /*bc30*/  LDSM.16.M88.4 R28, [R195] ;  /* 0x00000000c31c783b */ /* 0x000fe80000000200 */
[----:B------:R-:W-:Y:S03]  /*bc40*/  LDSM.16.M88.4 R232, [R194] ;  /* 0x00000000c2e8783b */ /* 0x000fe60000000200 */
[C---:B--2---:R-:W-:Y:S01]  /*bc50*/  HMMA.16816.F32.BF16 R236, R8.reuse, R20, R224 ;  /* 0x0000001408ec723c */ /* 0x044fe200000418e0 */
[----:B------:R-:W1:Y:S07]  /*bc60*/  LDSM.16.M88.4 R224, [R181+0xf000] ;  /* 0x00f00000b5e0783b */ /* 0x000e6e0000000200 */
[----:B------:R-:W-:Y:S01]  /*bc70*/  HMMA.16816.F32.BF16 R228, R8, R22, R212 ;  /* 0x0000001608e4723c */ /* 0x000fe200000418d4 */
[----:B------:R-:W-:Y:S04]  /*bc80*/  LDSM.16.M88.4 R8, [R189+0x6000] ;  /* 0x00600000bd08783b */ /* 0x000fe80000000200 */
[----:B------:R-:W2:Y:S04]  /*bc90*/  LDSM.16.M88.4 R20, [R196] ;  /* 0x00000000c414783b */ /* 0x000ea80000000200 */
[----:B------:R-:W2:Y:S01]  /*bca0*/  LDSM.16.M88.4 R212, [R181+0xf800] ;  /* 0x00f80000b5d4783b */ /* 0x000ea20000000200 */
[C---:B---3--:R-:W-:Y:S08]  /*bcb0*/  HMMA.16816.F32.BF16 R168, R4.reuse, R16, R168 ;  /* 0x0000001004a8723c */ /* 0x048ff000000418a8 */
[C---:B------:R-:W-:Y:S08]  /*bcc0*/  HMMA.16816.F32.BF16 R16, R4.reuse, R18, R12 ;  /* 0x000000120410723c */ /* 0x040ff0000004180c */
[C---:B----4-:R-:W-:Y:S08]  /*bcd0*/  HMMA.16816.F32.BF16 R12, R4.reuse, R172, R32 ;  /* 0x000000ac040c723c */ /* 0x050ff00000041820 */
[C---:B------:R-:W-:Y:S08]  /*bce0*/  HMMA.16816.F32.BF16 R32, R4.reuse, R174, R176 ;  /* 0x000000ae0420723c */ /* 0x040ff000000418b0 */
[----:B-1----:R-:W-:Y:S08]  /*bcf0*/  HMMA.16816.F32.BF16 R172, R4, R224, R244 ;  /* 0x000000e004ac723c */ /* 0x002ff000000418f4 */
[----:B--2---:R-:W-:Y:S08]  /*bd00*/  HMMA.16816.F32.BF16 R176, R8, R20, R168 ;  /* 0x0000001408b0723c */ /* 0x004ff000000418a8 */
[----:B------:R-:W-:Y:S01]  /*bd10*/  HMMA.16816.F32.BF16 R240, R4, R226, R240 ;  /* 0x000000e204f0723c */ /* 0x000fe200000418f0 */
[----:B------:R-:W1:Y:S07]  /*bd20*/  LDSM.16.M88.4 R224, [R193] ;  /* 0x00000000c1e0783b */ /* 0x000e6e0000000200 */
[C---:B------:R-:W-:Y:S01]  /*bd30*/  HMMA.16816.F32.BF16 R168, R8.reuse, R22, R16 ;  /* 0x0000001608a8723c */ /* 0x040fe20000041810 */
[----:B------:R-:W-:Y:S07]  /*bd40*/  LDSM.16.M88.4 R20, [R187+0xe800] ;  /* 0x00e80000bb14783b */ /* 0x000fee0000000200 */
[----:B------:R-:W-:Y:S08]  /*bd50*/  HMMA.16816.F32.BF16 R16, R8, R28, R12 ;  /* 0x0000001c0810723c */ /* 0x000ff0000004180c */
[C---:B------:R-:W-:Y:S08]  /*bd60*/  HMMA.16816.F32.BF16 R236, R4.reuse, R212, R236 ;  /* 0x000000d404ec723c */ /* 0x040ff000000418ec */
[----:B------:R-:W-:Y:S01]  /*bd70*/  HMMA.16816.F32.BF16 R228, R4, R214, R228 ;  /* 0x000000d604e4723c */ /* 0x000fe200000418e4 */
[----:B------:R-:W-:Y:S04]  /*bd80*/  LDSM.16.M88.4 R4, [R191+0x6000] ;  /* 0x00600000bf04783b */ /* 0x000fe80000000200 */
[----:B------:R-:W-:Y:S03]  /*bd90*/  LDSM.16.M88.4 R212, [R187+0xf000] ;  /* 0x00f00000bbd4783b */ /* 0x000fe60000000200 */
[C---:B------:R-:W-:Y:S01]  /*bda0*/  HMMA.16816.F32.BF16 R12, R8.reuse, R30, R32 ;  /* 0x0000001e080c723c */ /* 0x040fe20000041820 */
[----:B------:R-:W2:Y:S04]  /*bdb0*/  LDSM.16.M88.4 R28, [R187+0xe000] ;  /* 0x00e00000bb1c783b */ /* 0x000ea80000000200 */
[----:B------:R-:W3:Y:S03]  /*bdc0*/  LDSM.16.M88.4 R32, [R187+0xf800] ;  /* 0x00f80000bb20783b */ /* 0x000ee60000000200 */
[C---:B-1----:R-:W-:Y:S08]  /*bdd0*/  HMMA.16816.F32.BF16 R236, R8.reuse, R224, R236 ;  /* 0x000000e008ec723c */ /* 0x042ff000000418ec */
[C---:B------:R-:W-:Y:S08]  /*bde0*/  HMMA.16816.F32.BF16 R224, R8.reuse, R226, R228 ;  /* 0x000000e208e0723c */ /* 0x040ff000000418e4 */
[C---:B------:R-:W-:Y:S08]  /*bdf0*/  HMMA.16816.F32.BF16 R172, R8.reuse, R232, R172 ;  /* 0x000000e808ac723c */ /* 0x040ff000000418ac */
[----:B------:R-:W-:Y:S01]  /*be00*/  HMMA.16816.F32.BF16 R240, R8, R234, R240 ;  /* 0x000000ea08f0723c */ /* 0x000fe200000418f0 */
[----:B------:R-:W-:Y:S07]  /*be10*/  LDSM.16.M88.4 R8, [R190+0x6000] ;  /* 0x00600000be08783b */ /* 0x000fee0000000200 */
[C---:B--2---:R-:W-:Y:S08]  /*be20*/  HMMA.16816.F32.BF16 R228, R4.reuse, R28, R176 ;  /* 0x0000001c04e4723c */ /* 0x044ff000000418b0 */
[C---:B------:R-:W-:Y:S08]  /*be30*/  HMMA.16816.F32.BF16 R168, R4.reuse, R30, R168 ;  /* 0x0000001e04a8723c */ /* 0x040ff000000418a8 */
[C---:B------:R-:W-:Y:S01]  /*be40*/  HMMA.16816.F32.BF16 R28, R4.reuse, R20, R16 ;  /* 0x00000014041c723c */ /* 0x040fe20000041810 */
[----:B------:R-:W-:Y:S01]  /*be50*/  IMAD.SHL.U32 R252, R252, 0x2, RZ ;  /* 0x00000002fcfc7824 */ /* 0x000fe200078e00ff */
[----:B------:R-:W-:Y:S06]  /*be60*/  LDSM.16.M88.4 R16, [R186+0x6800] ;  /* 0x00680000ba10783b */ /* 0x000fec0000000200 */
[----:B------:R-:W-:Y:S01]  /*be70*/  HMMA.16816.F32.BF16 R20, R4, R22, R12 ;  /* 0x000000160414723c */ /* 0x000fe2000004180c */
[----:B------:R-:W1:Y:S01]  /*be80*/  LDSM.16.M88.4 R12, [R186+0x6000] ;  /* 0x00600000ba0c783b */ /* 0x000e620000000200 */
[----:B------:R-:W-:-:S05]  /*be90*/  LOP3.LUT R252, R252, 0x6, RZ, 0xc0, !PT ;  /* 0x00000006fcfc7812 */ /* 0x000fca00078ec0ff */
[----:B------:R-:W-:-:S04]  /*bea0*/  IMAD R0, R0, 0x40, R252 ;  /* 0x0000004000007824 */ /* 0x000fc800078e02fc */
[--C-:B------:R-:W-:Y:S01]  /*beb0*/  IMAD.IADD R2, R209, 0x1, -R0.reuse ;  /* 0x00000001d1027824 */ /* 0x100fe200078e0a00 */
[----:B------:R-:W-:Y:S01]  /*bec0*/  HMMA.16816.F32.BF16 R172, R4, R212, R172 ;  /* 0x000000d404ac723c */ /* 0x000fe200000418ac */
[----:B------:R-:W-:-:S03]  /*bed0*/  IMAD.IADD R3, R218, 0x1, -R0 ;  /* 0x00000001da037824 */ /* 0x000fc600078e0a00 */
[----:B------:R-:W-:-:S04]  /*bee0*/  IABS R2, R2 ;  /* 0x0000000200027213 */ /* 0x000fc80000000000 */
[----:B------:R-:W-:Y:S01]  /*bef0*/  HMMA.16816.F32.BF16 R176, R4, R214, R240 ;  /* 0x000000d604b0723c */ /* 0x000fe200000418f0 */
[----:B------:R-:W-:-:S07]  /*bf00*/  IABS R3, R3 ;  /* 0x0000000300037213 */ /* 0x000fce0000000000 */
[C---:B---3--:R-:W-:Y:S08]  /*bf10*/  HMMA.16816.F32.BF16 R212, R4.reuse, R32, R236 ;  /* 0x0000002004d4723c */ /* 0x048ff000000418ec */
[----:B------:R-:W-:Y:S01]  /*bf20*/  HMMA.16816.F32.BF16 R224, R4, R34, R224 ;  /* 0x0000002204e0723c */ /* 0x000fe200000418e0 */
[----:B------:R-:W2:Y:S06]  /*bf30*/  LDSM.16.M88.4 R32, [R186+0x7000] ;  /* 0x00700000ba20783b */ /* 0x000eac0000000200 */
[----:B------:R-:W-:Y:S01]  /*bf40*/  IMAD.MOV.U32 R4, RZ, RZ, R2 ;  /* 0x000000ffff047224 */ /* 0x000fe200078e0002 */
[----:B------:R-:W-:Y:S01]  /*bf50*/  IADD3 R2, R0, 0x1, RZ ;  /* 0x0000000100027810 */ /* 0x000fe20007ffe0ff */
[C---:B-1----:R-:W-:Y:S01]  /*bf60*/  HMMA.16816.F32.BF16 R232, R8.reuse, R14, R168 ;  /* 0x0000000e08e8723c */ /* 0x042fe200000418a8 */
[----:B------:R-:W1:Y:S07]  /*bf70*/  LDSM.16.M88.4 R168, [R186+0x7800] ;  /* 0x00780000baa8783b */ /* 0x000e6e0000000200 */
[----:B------:R-:W-:Y:S01]  /*bf80*/  HMMA.16816.F32.BF16 R228, R8, R12, R228 ;  /* 0x0000000c08e4723c */ /* 0x000fe200000418e4 */
[--C-:B------:R-:W-:Y:S01]  /*bf90*/  IMAD.IADD R5, R209, 0x1, -R2.reuse ;  /* 0x00000001d1057824 */ /* 0x100fe200078e0a02 */
[----:B------:R3:W4:Y:S01]  /*bfa0*/  I2F R12, R4 ;  /* 0x00000004000c7306 */ /* 0x0007220000201400 */
[----:B------:R-:W-:-:S05]  /*bfb0*/  IMAD.IADD R6, R218, 0x1, -R2 ;  /* 0x00000001da067824 */ /* 0x000fca00078e0a02 */
[----:B------:R-:W-:Y:S01]  /*bfc0*/  HMMA.16816.F32.BF16 R28, R8, R16, R28 ;  /* 0x00000010081c723c */ /* 0x000fe2000004181c */
[C---:B------:R-:W-:Y:S01]  /*bfd0*/  ISETP.GE.AND P0, PT, R2.reuse, R220, PT ;  /* 0x000000dc0200720c */ /* 0x040fe20003f06270 */
[----:B------:R-:W-:Y:S01]  /*bfe0*/  UISETP.GT.AND UP0, UPT, UR7, UR11, UPT ;  /* 0x0000000b0700728c */ /* 0x000fe2000bf04270 */
[----:B------:R-:W-:Y:S01]  /*bff0*/  ISETP.GE.AND P2, PT, R2, R219, PT ;  /* 0x000000db0200720c */ /* 0x000fe20003f46270 */
[----:B------:R-:W-:-:S04]  /*c000*/  DEPBAR.LE SB0, 0x0 ;  /* 0x000080000000791a */ /* 0x000fc80000000000 */
[----:B---3--:R-:W-:Y:S01]  /*c010*/  IMAD.MOV.U32 R4, RZ, RZ, R3 ;  /* 0x000000ffff047224 */ /* 0x008fe200078e0003 */
[----:B------:R-:W-:-:S03]  /*c020*/  IABS R3, R5 ;  /* 0x0000000500037213 */ /* 0x000fc60000000000 */
[----:B------:R3:W-:Y:S02]  /*c030*/  I2F R13, R4 ;  /* 0x00000004000d7306 */ /* 0x0007e40000201400 */
[----:B------:R-:W-:Y:S01]  /*c040*/  IMAD.MOV.U32 R5, RZ, RZ, R3 ;  /* 0x000000ffff057224 */ /* 0x000fe200078e0003 */
[----:B------:R-:W-:-:S05]  /*c050*/  IABS R3, R6 ;  /* 0x0000000600037213 */ /* 0x000fca0000000000 */
[----:B------:R1:W1:Y:S01]  /*c060*/  I2F R14, R5 ;  /* 0x00000005000e7306 */ /* 0x0002620000201400 */
[----:B---3--:R-:W-:-:S05]  /*c070*/  IADD3 R4, R0, 0x8, RZ ;  /* 0x0000000800047810 */ /* 0x008fca0007ffe0ff */
[----:B------:R-:W-:Y:S02]  /*c080*/  IMAD.IADD R6, R209, 0x1, -R4 ;  /* 0x00000001d1067824 */ /* 0x000fe400078e0a04 */
[----:B-1----:R-:W-:-:S03]  /*c090*/  IMAD.MOV.U32 R5, RZ, RZ, R3 ;  /* 0x000000ffff057224 */ /* 0x002fc600078e0003 */
[----:B------:R-:W-:Y:S01]  /*c0a0*/  IABS R3, R6 ;  /* 0x0000000600037213 */ /* 0x000fe20000000000 */
[----:B------:R1:W3:Y:S01]  /*c0b0*/  I2F R17, R5 ;  /* 0x0000000500117306 */ /* 0x0002e20000201400 */
[----:B------:R-:W-:Y:S01]  /*c0c0*/  IADD3 R6, R0, 0x9, RZ ;  /* 0x0000000900067810 */ /* 0x000fe20007ffe0ff */
[----:B------:R-:W-:Y:S01]  /*c0d0*/  IMAD.IADD R7, R218, 0x1, -R4 ;  /* 0x00000001da077824 */ /* 0x000fe200078e0a04 */
[C---:B------:R-:W-:Y:S02]  /*c0e0*/  ISETP.LT.OR P0, PT, R2.reuse, R217, P0 ;  /* 0x000000d90200720c */ /* 0x040fe40000701670 */
[----:B------:R-:W-:Y:S01]  /*c0f0*/  ISETP.LT.OR P2, PT, R2, R216, P2 ;  /* 0x000000d80200720c */ /* 0x000fe20001741670 */
[----:B-1----:R-:W-:-:S04]  /*c100*/  IMAD.MOV.U32 R5, RZ, RZ, R3 ;  /* 0x000000ffff057224 */ /* 0x002fc800078e0003 */
[----:B------:R1:W1:Y:S01]  /*c110*/  I2F R16, R5 ;  /* 0x0000000500107306 */ /* 0x0002620000201400 */
[----:B------:R-:W-:Y:S01]  /*c120*/  IABS R3, R7 ;  /* 0x0000000700037213 */ /* 0x000fe20000000000 */
[----:B------:R-:W-:Y:S01]  /*c130*/  HMMA.16816.F32.BF16 R20, R8, R18, R20 ;  /* 0x000000120814723c */ /* 0x000fe20000041814 */
[----:B------:R-:W-:Y:S01]  /*c140*/  ISETP.GE.AND P1, PT, R0, R220, PT ;  /* 0x000000dc0000720c */ /* 0x000fe20003f26270 */
[----:B-1----:R-:W-:-:S04]  /*c150*/  IMAD.IADD R5, R209, 0x1, -R6 ;  /* 0x00000001d1057824 */ /* 0x002fc800078e0a06 */
[----:B------:R1:W1:Y:S01]  /*c160*/  I2F R15, R3 ;  /* 0x00000003000f7306 */ /* 0x0002620000201400 */
[----:B------:R-:W-:Y:S01]  /*c170*/  IABS R2, R5 ;  /* 0x0000000500027213 */ /* 0x000fe20000000000 */
[----:B--2---:R-:W-:Y:S04]  /*c180*/  HMMA.16816.F32.BF16 R236, R8, R32, R172 ;  /* 0x0000002008ec723c */ /* 0x004fe800000418ac */
[----:B------:R-:W-:-:S04]  /*c190*/  IMAD.MOV.U32 R5, RZ, RZ, R2 ;  /* 0x000000ffff057224 */ /* 0x000fc800078e0002 */
[----:B------:R-:W-:Y:S01]  /*c1a0*/  HMMA.16816.F32.BF16 R176, R8, R34, R176 ;  /* 0x0000002208b0723c */ /* 0x000fe200000418b0 */
[----:B-1----:R-:W-:Y:S01]  /*c1b0*/  IADD3 R3, R0, 0x10, RZ ;  /* 0x0000001000037810 */ /* 0x002fe20007ffe0ff */
[----:B------:R-:W-:-:S06]  /*c1c0*/  IMAD.IADD R7, R218, 0x1, -R6 ;  /* 0x00000001da077824 */ /* 0x000fcc00078e0a06 */
[----:B------:R-:W-:Y:S01]  /*c1d0*/  HMMA.16816.F32.BF16 R212, R8, R168, R212 ;  /* 0x000000a808d4723c */ /* 0x000fe200000418d4 */
[----:B------:R-:W-:Y:S01]  /*c1e0*/  BAR.SYNC.DEFER_BLOCKING 0x0 ;  /* 0x0000000000007b1d */ /* 0x000fe20000010000 */
[----:B------:R-:W-:-:S06]  /*c1f0*/  ISETP.LT.OR P1, PT, R0, R217, P1 ;  /* 0x000000d90000720c */ /* 0x000fcc0000f21670 */
[----:B------:R-:W-:Y:S07]  /*c200*/  HMMA.16816.F32.BF16 R224, R8, R170, R224 ;  /* 0x000000aa08e0723c */ /* 0x000fee00000418e0 */
[----:B----4-:R-:W-:Y:S02]  /*c210*/  FFMA.FTZ R8, R12, -UR17, R228 ;  /* 0x800000110c087c23 */ /* 0x010fe400080100e4 */
[----:B------:R1:W2:Y:S01]  /*c220*/  I2F R12, R5 ;  /* 0x00000005000c7306 */ /* 0x0002a20000201400 */
[----:B------:R-:W-:-:S02]  /*c230*/  IABS R2, R7 ;  /* 0x0000000700027213 */ /* 0x000fc40000000000 */
[----:B------:R-:W-:Y:S02]  /*c240*/  FSEL R172, R8, -INF , !P1 ;  /* 0xff80000008ac7808 */ /* 0x000fe40004800000 */
[----:B------:R-:W-:Y:S01]  /*c250*/  ISETP.GE.AND P1, PT, R0, R219, PT ;  /* 0x000000db0000720c */ /* 0x000fe20003f26270 */
[----:B------:R-:W-:Y:S02]  /*c260*/  FFMA.FTZ R9, R14, -UR17, R229 ;  /* 0x800000110e097c23 */ /* 0x000fe400080100e5 */
[--C-:B-1----:R-:W-:Y:S01]  /*c270*/  IMAD.IADD R5, R209, 0x1, -R3.reuse ;  /* 0x00000001d1057824 */ /* 0x102fe200078e0a03 */
[----:B------:R1:W4:Y:S04]  /*c280*/  I2F R14, R2 ;  /* 0x00000002000e7306 */ /* 0x0003280000201400 */
[----:B------:R-:W-:Y:S01]  /*c290*/  IABS R5, R5 ;  /* 0x0000000500057213 */ /* 0x000fe20000000000 */
[----:B------:R-:W-:Y:S01]  /*c2a0*/  FFMA.FTZ R10, R13, -UR17, R230 ;  /* 0x800000110d0a7c23 */ /* 0x000fe200080100e6 */
[----:B------:R-:W-:Y:S01]  /*c2b0*/  ISETP.LT.OR P1, PT, R0, R216, P1 ;  /* 0x000000d80000720c */ /* 0x000fe20000f21670 */
[----:B------:R-:W-:-:S02]  /*c2c0*/  IMAD.IADD R8, R218, 0x1, -R3 ;  /* 0x00000001da087824 */ /* 0x000fc400078e0a03 */
[----:B------:R-:W-:Y:S01]  /*c2d0*/  IMAD.MOV.U32 R7, RZ, RZ, R5 ;  /* 0x000000ffff077224 */ /* 0x000fe200078e0005 */
[----:B------:R-:W-:Y:S02]  /*c2e0*/  FSEL R173, R10, -INF , !P1 ;  /* 0xff8000000aad7808 */ /* 0x000fe40004800000 */
[----:B------:R-:W-:Y:S02]  /*c2f0*/  FSEL R174, R9, -INF , !P0 ;  /* 0xff80000009ae7808 */ /* 0x000fe40004000000 */
[----:B-1----:R-:W-:Y:S01]  /*c300*/  IADD3 R2, R0, 0x11, RZ ;  /* 0x0000001100027810 */ /* 0x002fe20007ffe0ff */
[----:B------:R1:W1:Y:S01]  /*c310*/  I2F R11, R7 ;  /* 0x00000007000b7306 */ /* 0x0002620000201400 */
[C---:B------:R-:W-:Y:S02]  /*c320*/  ISETP.GE.AND P1, PT, R4.reuse, R220, PT ;  /* 0x000000dc0400720c */ /* 0x040fe40003f26270 */
[C---:B------:R-:W-:Y:S02]  /*c330*/  ISETP.GE.AND P0, PT, R4.reuse, R219, PT ;  /* 0x000000db0400720c */ /* 0x040fe40003f06270 */
[----:B------:R-:W-:Y:S01]  /*c340*/  IABS R5, R8 ;  /* 0x0000000800057213 */ /* 0x000fe20000000000 */
[----:B---3--:R-:W-:Y:S01]  /*c350*/  FFMA.FTZ R10, R17, -UR17, R231 ;  /* 0x80000011110a7c23 */ /* 0x008fe200080100e7 */
[----:B------:R-:W-:-:S02]  /*c360*/  ISETP.LT.OR P1, PT, R4, R217, P1 ;  /* 0x000000d90400720c */ /* 0x000fc40000f21670 */
[----:B------:R-:W-:Y:S01]  /*c370*/  ISETP.LT.OR P0, PT, R4, R216, P0 ;  /* 0x000000d80400720c */ /* 0x000fe20000701670 */
[----:B------:R3:W2:Y:S01]  /*c380*/  I2F R17, R5 ;  /* 0x0000000500117306 */ /* 0x0006a20000201400 */
[--C-:B-1----:R-:W-:Y:S02]  /*c390*/  IMAD.IADD R7, R209, 0x1, -R2.reuse ;  /* 0x00000001d1077824 */ /* 0x102fe400078e0a02 */
[----:B------:R-:W-:-:S03]  /*c3a0*/  IMAD.IADD R8, R218, 0x1, -R2 ;  /* 0x00000001da087824 */ /* 0x000fc600078e0a02 */
[----:B------:R-:W-:Y:S01]  /*c3b0*/  IABS R4, R7 ;  /* 0x0000000700047213 */ /* 0x000fe20000000000 */
[----:B------:R-:W-:Y:S01]  /*c3c0*/  FFMA.FTZ R9, R16, -UR17, R232 ;  /* 0x8000001110097c23 */ /* 0x000fe200080100e8 */
[----:B---3--:R-:W-:-:S03]  /*c3d0*/  IADD3 R5, R0, 0x18, RZ ;  /* 0x0000001800057810 */ /* 0x008fc60007ffe0ff */
[----:B------:R-:W-:Y:S01]  /*c3e0*/  IMAD.MOV.U32 R7, RZ, RZ, R4 ;  /* 0x000000ffff077224 */ /* 0x000fe200078e0004 */
[----:B------:R-:W-:Y:S01]  /*c3f0*/  IABS R4, R8 ;  /* 0x0000000800047213 */ /* 0x000fe20000000000 */
[----:B------:R-:W-:Y:S02]  /*c400*/  IMAD.IADD R8, R209, 0x1, -R5 ;  /* 0x00000001d1087824 */ /* 0x000fe400078e0a05 */
[----:B------:R1:W3:Y:S01]  /*c410*/  I2F R13, R7 ;  /* 0x00000007000d7306 */ /* 0x0002e20000201400 */
[----:B------:R-:W-:Y:S02]  /*c420*/  FSEL R175, R10, -INF , !P2 ;  /* 0xff8000000aaf7808 */ /* 0x000fe40005000000 */
[----:B------:R-:W-:Y:S02]  /*c430*/  FSEL R171, R9, -INF , !P1 ;  /* 0xff80000009ab7808 */ /* 0x000fe40004800000 */
[C---:B------:R-:W-:Y:S02]  /*c440*/  ISETP.GE.AND P2, PT, R6.reuse, R220, PT ;  /* 0x000000dc0600720c */ /* 0x040fe40003f46270 */
[C---:B------:R-:W-:Y:S01]  /*c450*/  ISETP.GE.AND P1, PT, R6.reuse, R219, PT ;  /* 0x000000db0600720c */ /* 0x040fe20003f26270 */
[----:B------:R-:W-:Y:S01]  /*c460*/  FFMA.FTZ R10, R15, -UR17, R234 ;  /* 0x800000110f0a7c23 */ /* 0x000fe200080100ea */
[----:B------:R-:W-:Y:S01]  /*c470*/  ISETP.LT.OR P2, PT, R6, R217, P2 ;  /* 0x000000d90600720c */ /* 0x000fe20001741670 */
[----:B--2---:R-:W-:Y:S01]  /*c480*/  FFMA.FTZ R9, R12, -UR17, R233 ;  /* 0x800000110c097c23 */ /* 0x004fe200080100e9 */
[----:B------:R-:W-:Y:S01]  /*c490*/  ISETP.LT.OR P1, PT, R6, R216, P1 ;  /* 0x000000d80600720c */ /* 0x000fe20000f21670 */
[----:B-1----:R-:W-:Y:S01]  /*c4a0*/  IMAD.MOV.U32 R7, RZ, RZ, R4 ;  /* 0x000000ffff077224 */ /* 0x002fe200078e0004 */
[----:B------:R-:W-:-:S02]  /*c4b0*/  IABS R4, R8 ;  /* 0x0000000800047213 */ /* 0x000fc40000000000 */
[----:B------:R-:W-:Y:S01]  /*c4c0*/  IADD3 R6, R0, 0x19, RZ ;  /* 0x0000001900067810 */ /* 0x000fe20007ffe0ff */
[----:B------:R1:W2:Y:S01]  /*c4d0*/  I2F R15, R7 ;  /* 0x00000007000f7306 */ /* 0x0002a20000201400 */
[----:B------:R-:W-:Y:S01]  /*c4e0*/  FSEL R170, R10, -INF , !P0 ;  /* 0xff8000000aaa7808 */ /* 0x000fe20004000000 */
[----:B------:R-:W-:Y:S01]  /*c4f0*/  IMAD.IADD R8, R218, 0x1, -R5 ;  /* 0x00000001da087824 */ /* 0x000fe200078e0a05 */
[----:B------:R-:W-:Y:S02]  /*c500*/  FSEL R169, R9, -INF , !P2 ;  /* 0xff80000009a97808 */ /* 0x000fe40005000000 */
[C---:B------:R-:W-:Y:S02]  /*c510*/  ISETP.GE.AND P0, PT, R3.reuse, R220, PT ;  /* 0x000000dc0300720c */ /* 0x040fe40003f06270 */
[----:B------:R-:W-:Y:S01]  /*c520*/  ISETP.GE.AND P2, PT, R3, R219, PT ;  /* 0x000000db0300720c */ /* 0x000fe20003f46270 */
[----:B-1----:R-:W-:-:S04]  /*c530*/  IMAD.MOV.U32 R7, RZ, RZ, R4 ;  /* 0x000000ffff077224 */ /* 0x002fc800078e0004 */
[----:B------:R1:W1:Y:S01]  /*c540*/  I2F R12, R7 ;  /* 0x00000007000c7306 */ /* 0x0002620000201400 */
[C---:B------:R-:W-:Y:S02]  /*c550*/  ISETP.LT.OR P0, PT, R3.reuse, R217, P0 ;  /* 0x000000d90300720c */ /* 0x040fe40000701670 */
[----:B------:R-:W-:Y:S02]  /*c560*/  ISETP.LT.OR P2, PT, R3, R216, P2 ;  /* 0x000000d80300720c */ /* 0x000fe40001741670 */
[----:B------:R-:W-:Y:S01]  /*c570*/  IABS R4, R8 ;  /* 0x0000000800047213 */ /* 0x000fe20000000000 */
[----:B----4-:R-:W-:Y:S02]  /*c580*/  FFMA.FTZ R10, R14, -UR17, R235 ;  /* 0x800000110e0a7c23 */ /* 0x010fe400080100eb */
[----:B-1----:R-:W-:Y:S01]  /*c590*/  IMAD.IADD R7, R209, 0x1, -R6 ;  /* 0x00000001d1077824 */ /* 0x002fe200078e0a06 */
[----:B------:R1:W4:Y:S04]  /*c5a0*/  I2F R14, R4 ;  /* 0x00000004000e7306 */ /* 0x0003280000201400 */
[----:B------:R-:W-:Y:S01]  /*c5b0*/  IABS R3, R7 ;  /* 0x0000000700037213 */ /* 0x000fe20000000000 */
[----:B------:R-:W-:-:S04]  /*c5c0*/  FFMA.FTZ R9, R11, -UR17, R28 ;  /* 0x800000110b097c23 */ /* 0x000fc8000801001c */
[----:B------:R-:W-:Y:S01]  /*c5d0*/  IMAD.MOV.U32 R7, RZ, RZ, R3 ;  /* 0x000000ffff077224 */ /* 0x000fe200078e0003 */
[----:B------:R-:W-:Y:S01]  /*c5e0*/  FSEL R168, R10, -INF , !P1 ;  /* 0xff8000000aa87808 */ /* 0x000fe20004800000 */
[----:B------:R-:W-:Y:S01]  /*c5f0*/  IMAD.IADD R8, R218, 0x1, -R6 ;  /* 0x00000001da087824 */ /* 0x000fe200078e0a06 */
[----:B------:R-:W-:Y:S02]  /*c600*/  FSEL R135, R9, -INF , !P0 ;  /* 0xff80000009877808 */ /* 0x000fe40004000000 */
[----:B-1----:R-:W-:Y:S01]  /*c610*/  IADD3 R4, R0, 0x20, RZ ;  /* 0x0000002000047810 */ /* 0x002fe20007ffe0ff */
[----:B------:R1:W1:Y:S01]  /*c620*/  I2F R11, R7 ;  /* 0x00000007000b7306 */ /* 0x0002620000201400 */
[C---:B------:R-:W-:Y:S02]  /*c630*/  ISETP.GE.AND P1, PT, R2.reuse, R220, PT ;  /* 0x000000dc0200720c */ /* 0x040fe40003f26270 */
[C---:B------:R-:W-:Y:S02]  /*c640*/  ISETP.GE.AND P0, PT, R2.reuse, R219, PT ;  /* 0x000000db0200720c */ /* 0x040fe40003f06270 */
[----:B------:R-:W-:-:S02]  /*c650*/  ISETP.LT.OR P1, PT, R2, R217, P1 ;  /* 0x000000d90200720c */ /* 0x000fc40000f21670 */
[----:B------:R-:W-:Y:S02]  /*c660*/  ISETP.LT.OR P0, PT, R2, R216, P0 ;  /* 0x000000d80200720c */ /* 0x000fe40000701670 */
[----:B------:R-:W-:Y:S01]  /*c670*/  IABS R3, R8 ;  /* 0x0000000800037213 */ /* 0x000fe20000000000 */
[----:B-1----:R-:W-:-:S03]  /*c680*/  IMAD.IADD R7, R209, 0x1, -R4 ;  /* 0x00000001d1077824 */ /* 0x002fc600078e0a04 */
[----:B------:R1:W1:Y:S02]  /*c690*/  I2F R16, R3 ;  /* 0x0000000300107306 */ /* 0x0002640000201400 */
[----:B------:R-:W-:Y:S01]  /*c6a0*/  IABS R2, R7 ;  /* 0x0000000700027213 */ /* 0x000fe20000000000 */
[----:B------:R-:W-:Y:S02]  /*c6b0*/  FFMA.FTZ R10, R17, -UR17, R30 ;  /* 0x80000011110a7c23 */ /* 0x000fe4000801001e */
[----:B---3--:R-:W-:Y:S02]  /*c6c0*/  FFMA.FTZ R9, R13, -UR17, R29 ;  /* 0x800000110d097c23 */ /* 0x008fe4000801001d */
[----:B------:R-:W-:Y:S01]  /*c6d0*/  IMAD.MOV.U32 R7, RZ, RZ, R2 ;  /* 0x000000ffff077224 */ /* 0x000fe200078e0002 */
[----:B------:R-:W-:Y:S01]  /*c6e0*/  FSEL R134, R10, -INF , !P2 ;  /* 0xff8000000a867808 */ /* 0x000fe20005000000 */
[----:B------:R-:W-:Y:S01]  /*c6f0*/  IMAD.IADD R8, R218, 0x1, -R4 ;  /* 0x00000001da087824 */ /* 0x000fe200078e0a04 */
[----:B------:R-:W-:-:S02]  /*c700*/  FSEL R35, R9, -INF , !P1 ;  /* 0xff80000009237808 */ /* 0x000fc40004800000 */
[----:B-1----:R-:W-:Y:S01]  /*c710*/  IADD3 R3, R0, 0x21, RZ ;  /* 0x0000002100037810 */ /* 0x002fe20007ffe0ff */
[----:B------:R1:W3:Y:S01]  /*c720*/  I2F R13, R7 ;  /* 0x00000007000d7306 */ /* 0x0002e20000201400 */
[C---:B------:R-:W-:Y:S02]  /*c730*/  ISETP.GE.AND P2, PT, R5.reuse, R220, PT ;  /* 0x000000dc0500720c */ /* 0x040fe40003f46270 */
[C---:B------:R-:W-:Y:S02]  /*c740*/  ISETP.GE.AND P1, PT, R5.reuse, R219, PT ;  /* 0x000000db0500720c */ /* 0x040fe40003f26270 */
[C---:B------:R-:W-:Y:S02]  /*c750*/  ISETP.LT.OR P2, PT, R5.reuse, R217, P2 ;  /* 0x000000d90500720c */ /* 0x040fe40001741670 */
[----:B------:R-:W-:Y:S02]  /*c760*/  ISETP.LT.OR P1, PT, R5, R216, P1 ;  /* 0x000000d80500720c */ /* 0x000fe40000f21670 */
[----:B------:R-:W-:Y:S01]  /*c770*/  IABS R2, R8 ;  /* 0x0000000800027213 */ /* 0x000fe20000000000 */
[----:B-1----:R-:W-:-:S03]  /*c780*/  IMAD.IADD R7, R209, 0x1, -R3 ;  /* 0x00000001d1077824 */ /* 0x002fc600078e0a03 */
[----:B------:R1:W1:Y:S02]  /*c790*/  I2F R17, R2 ;  /* 0x0000000200117306 */ /* 0x0002640000201400 */
[----:B------:R-:W-:Y:S01]  /*c7a0*/  IABS R5, R7 ;  /* 0x0000000700057213 */ /* 0x000fe20000000000 */
[----:B--2---:R-:W-:Y:S02]  /*c7b0*/  FFMA.FTZ R10, R15, -UR17, R31 ;  /* 0x800000110f0a7c23 */ /* 0x004fe4000801001f */
[----:B------:R-:W-:Y:S02]  /*c7c0*/  FFMA.FTZ R9, R12, -UR17, R20 ;  /* 0x800000110c097c23 */ /* 0x000fe40008010014 */
[----:B------:R-:W-:Y:S02]  /*c7d0*/  IMAD.MOV.U32 R7, RZ, RZ, R5 ;  /* 0x000000ffff077224 */ /* 0x000fe400078e0005 */
[----:B------:R-:W-:Y:S01]  /*c7e0*/  IMAD.IADD R8, R218, 0x1, -R3 ;  /* 0x00000001da087824 */ /* 0x000fe200078e0a03 */
[----:B------:R-:W-:-:S02]  /*c7f0*/  FSEL R34, R10, -INF , !P0 ;  /* 0xff8000000a227808 */ /* 0x000fc40004000000 */
[----:B-1----:R-:W-:Y:S01]  /*c800*/  IADD3 R2, R0, 0x28, RZ ;  /* 0x0000002800027810 */ /* 0x002fe20007ffe0ff */
[----:B------:R1:W2:Y:S01]  /*c810*/  I2F R12, R7 ;  /* 0x00000007000c7306 */ /* 0x0002a20000201400 */
[----:B------:R-:W-:Y:S02]  /*c820*/  FSEL R33, R9, -INF , !P2 ;  /* 0xff80000009217808 */ /* 0x000fe40005000000 */
[C---:B------:R-:W-:Y:S02]  /*c830*/  ISETP.GE.AND P0, PT, R6.reuse, R220, PT ;  /* 0x000000dc0600720c */ /* 0x040fe40003f06270 */
[C---:B------:R-:W-:Y:S02]  /*c840*/  ISETP.GE.AND P2, PT, R6.reuse, R219, PT ;  /* 0x000000db0600720c */ /* 0x040fe40003f46270 */
[----:B------:R-:W-:Y:S02]  /*c850*/  IABS R5, R8 ;  /* 0x0000000800057213 */ /* 0x000fe40000000000 */
[----:B------:R-:W-:-:S02]  /*c860*/  ISETP.LT.OR P0, PT, R6, R217, P0 ;  /* 0x000000d90600720c */ /* 0x000fc40000701670 */
[----:B------:R-:W-:Y:S01]  /*c870*/  ISETP.LT.OR P2, PT, R6, R216, P2 ;  /* 0x000000d80600720c */ /* 0x000fe20001741670 */
[--C-:B-1----:R-:W-:Y:S01]  /*c880*/  IMAD.IADD R7, R209, 0x1, -R2.reuse ;  /* 0x00000001d1077824 */ /* 0x102fe200078e0a02 */
[----:B------:R1:W1:Y:S01]  /*c890*/  I2F R15, R5 ;  /* 0x00000005000f7306 */ /* 0x0002620000201400 */
[----:B------:R-:W-:-:S03]  /*c8a0*/  IMAD.IADD R8, R218, 0x1, -R2 ;  /* 0x00000001da087824 */ /* 0x000fc600078e0a02 */
[----:B------:R-:W-:Y:S01]  /*c8b0*/  IABS R6, R7 ;  /* 0x0000000700067213 */ /* 0x000fe20000000000 */
[----:B----4-:R-:W-:Y:S02]  /*c8c0*/  FFMA.FTZ R10, R14, -UR17, R22 ;  /* 0x800000110e0a7c23 */ /* 0x010fe40008010016 */
[----:B------:R-:W-:Y:S02]  /*c8d0*/  FFMA.FTZ R9, R11, -UR17, R21 ;  /* 0x800000110b097c23 */ /* 0x000fe40008010015 */
[----:B------:R-:W-:Y:S01]  /*c8e0*/  IMAD.MOV.U32 R7, RZ, RZ, R6 ;  /* 0x000000ffff077224 */ /* 0x000fe200078e0006 */
[----:B------:R-:W-:Y:S02]  /*c8f0*/  IABS R6, R8 ;  /* 0x0000000800067213 */ /* 0x000fe40000000000 */
[----:B-1----:R-:W-:Y:S02]  /*c900*/  IADD3 R5, R0, 0x29, RZ ;  /* 0x0000002900057810 */ /* 0x002fe40007ffe0ff */
[----:B------:R-:W-:-:S02]  /*c910*/  FSEL R32, R10, -INF , !P1 ;  /* 0xff8000000a207808 */ /* 0x000fc40004800000 */
[----:B------:R-:W-:Y:S01]  /*c920*/  FSEL R31, R9, -INF , !P0 ;  /* 0xff800000091f7808 */ /* 0x000fe20004000000 */
[----:B------:R-:W-:Y:S01]  /*c930*/  IMAD.IADD R8, R209, 0x1, -R5 ;  /* 0x00000001d1087824 */ /* 0x000fe200078e0a05 */
[C---:B------:R-:W-:Y:S01]  /*c940*/  ISETP.GE.AND P1, PT, R4.reuse, R220, PT ;  /* 0x000000dc0400720c */ /* 0x040fe20003f26270 */
[----:B------:R1:W4:Y:S01]  /*c950*/  I2F R11, R7 ;  /* 0x00000007000b7306 */ /* 0x0003220000201400 */
[C---:B------:R-:W-:Y:S02]  /*c960*/  ISETP.GE.AND P0, PT, R4.reuse, R219, PT ;  /* 0x000000db0400720c */ /* 0x040fe40003f06270 */
[C---:B------:R-:W-:Y:S02]  /*c970*/  ISETP.LT.OR P1, PT, R4.reuse, R217, P1 ;  /* 0x000000d90400720c */ /* 0x040fe40000f21670 */
[----:B------:R-:W-:Y:S01]  /*c980*/  ISETP.LT.OR P0, PT, R4, R216, P0 ;  /* 0x000000d80400720c */ /* 0x000fe20000701670 */
[----:B------:R-:W-:Y:S01]  /*c990*/  FFMA.FTZ R10, R16, -UR17, R23 ;  /* 0x80000011100a7c23 */ /* 0x000fe20008010017 */
[----:B------:R-:W-:Y:S01]  /*c9a0*/  IADD3 R4, R0, 0x30, RZ ;  /* 0x0000003000047810 */ /* 0x000fe20007ffe0ff */
[----:B---3--:R-:W-:-:S02]  /*c9b0*/  FFMA.FTZ R9, R13, -UR17, R236 ;  /* 0x800000110d097c23 */ /* 0x008fc400080100ec */
[----:B-1----:R-:W-:Y:S01]  /*c9c0*/  IMAD.MOV.U32 R7, RZ, RZ, R6 ;  /* 0x000000ffff077224 */ /* 0x002fe200078e0006 */
[----:B------:R-:W-:Y:S01]  /*c9d0*/  IABS R6, R8 ;  /* 0x0000000800067213 */ /* 0x000fe20000000000 */
[----:B------:R-:W-:Y:S02]  /*c9e0*/  IMAD.IADD R8, R218, 0x1, -R5 ;  /* 0x00000001da087824 */ /* 0x000fe400078e0a05 */
[----:B------:R1:W3:Y:S01]  /*c9f0*/  I2F R18, R7 ;  /* 0x0000000700127306 */ /* 0x0002e20000201400 */
[----:B------:R-:W-:Y:S02]  /*ca00*/  FSEL R30, R10, -INF , !P2 ;  /* 0xff8000000a1e7808 */ /* 0x000fe40005000000 */
[----:B------:R-:W-:Y:S02]  /*ca10*/  FSEL R29, R9, -INF , !P1 ;  /* 0xff800000091d7808 */ /* 0x000fe40004800000 */
[C---:B------:R-:W-:Y:S02]  /*ca20*/  ISETP.GE.AND P2, PT, R3.reuse, R220, PT ;  /* 0x000000dc0300720c */ /* 0x040fe40003f46270 */
[----:B------:R-:W-:Y:S01]  /*ca30*/  ISETP.GE.AND P1, PT, R3, R219, PT ;  /* 0x000000db0300720c */ /* 0x000fe20003f26270 */
[----:B-1----:R-:W-:Y:S01]  /*ca40*/  IMAD.MOV.U32 R7, RZ, RZ, R6 ;  /* 0x000000ffff077224 */ /* 0x002fe200078e0006 */
[----:B------:R-:W-:Y:S01]  /*ca50*/  IABS R6, R8 ;  /* 0x0000000800067213 */ /* 0x000fe20000000000 */
[----:B------:R-:W-:-:S02]  /*ca60*/  IMAD.IADD R8, R209, 0x1, -R4 ;  /* 0x00000001d1087824 */ /* 0x000fc400078e0a04 */
[----:B------:R1:W-:Y:S01]  /*ca70*/  I2F R16, R7 ;  /* 0x0000000700107306 */ /* 0x0003e20000201400 */
[C---:B------:R-:W-:Y:S02]  /*ca80*/  ISETP.LT.OR P2, PT, R3.reuse, R217, P2 ;  /* 0x000000d90300720c */ /* 0x040fe40001741670 */
[----:B------:R-:W-:Y:S02]  /*ca90*/  ISETP.LT.OR P1, PT, R3, R216, P1 ;  /* 0x000000d80300720c */ /* 0x000fe40000f21670 */
[----:B------:R-:W-:Y:S01]  /*caa0*/  IADD3 R3, R0, 0x31, RZ ;  /* 0x0000003100037810 */ /* 0x000fe20007ffe0ff */
[----:B------:R-:W-:Y:S02]  /*cab0*/  FFMA.FTZ R10, R17, -UR17, R238 ;  /* 0x80000011110a7c23 */ /* 0x000fe400080100ee */
[----:B--2---:R-:W-:Y:S02]  /*cac0*/  FFMA.FTZ R9, R12, -UR17, R237 ;  /* 0x800000110c097c23 */ /* 0x004fe400080100ed */
[----:B-1----:R-:W-:Y:S01]  /*cad0*/  IMAD.MOV.U32 R7, RZ, RZ, R6 ;  /* 0x000000ffff077224 */ /* 0x002fe200078e0006 */
[----:B------:R-:W-:Y:S01]  /*cae0*/  IABS R6, R8 ;  /* 0x0000000800067213 */ /* 0x000fe20000000000 */
[----:B------:R-:W-:-:S02]  /*caf0*/  IMAD.IADD R8, R218, 0x1, -R4 ;  /* 0x00000001da087824 */ /* 0x000fc400078e0a04 */
[----:B------:R1:W2:Y:S01]  /*cb00*/  I2F R14, R7 ;  /* 0x00000007000e7306 */ /* 0x0002a20000201400 */
[----:B------:R-:W-:Y:S02]  /*cb10*/  FSEL R28, R10, -INF , !P0 ;  /* 0xff8000000a1c7808 */ /* 0x000fe40004000000 */
[----:B------:R-:W-:Y:S02]  /*cb20*/  FSEL R27, R9, -INF , !P2 ;  /* 0xff800000091b7808 */ /* 0x000fe40005000000 */
[C---:B------:R-:W-:Y:S02]  /*cb30*/  ISETP.GE.AND P0, PT, R2.reuse, R220, PT ;  /* 0x000000dc0200720c */ /* 0x040fe40003f06270 */
[----:B------:R-:W-:Y:S01]  /*cb40*/  ISETP.GE.AND P2, PT, R2, R219, PT ;  /* 0x000000db0200720c */ /* 0x000fe20003f46270 */
[----:B-1----:R-:W-:Y:S01]  /*cb50*/  IMAD.MOV.U32 R7, RZ, RZ, R6 ;  /* 0x000000ffff077224 */ /* 0x002fe200078e0006 */
[----:B------:R-:W-:Y:S01]  /*cb60*/  IABS R6, R8 ;  /* 0x0000000800067213 */ /* 0x000fe20000000000 */
[----:B------:R-:W-:-:S02]  /*cb70*/  IMAD.IADD R8, R209, 0x1, -R3 ;  /* 0x00000001d1087824 */ /* 0x000fc400078e0a03 */
[----:B------:R1:W1:Y:S01]  /*cb80*/  I2F R12, R7 ;  /* 0x00000007000c7306 */ /* 0x0002620000201400 */
[C---:B------:R-:W-:Y:S01]  /*cb90*/  ISETP.LT.OR P0, PT, R2.reuse, R217, P0 ;  /* 0x000000d90200720c */ /* 0x040fe20000701670 */
[----:B------:R-:W-:Y:S01]  /*cba0*/  FFMA.FTZ R10, R15, -UR17, R239 ;  /* 0x800000110f0a7c23 */ /* 0x000fe200080100ef */
[----:B------:R-:W-:Y:S01]  /*cbb0*/  ISETP.LT.OR P2, PT, R2, R216, P2 ;  /* 0x000000d80200720c */ /* 0x000fe20001741670 */
[----:B----4-:R-:W-:Y:S01]  /*cbc0*/  FFMA.FTZ R9, R11, -UR17, R176 ;  /* 0x800000110b097c23 */ /* 0x010fe200080100b0 */
[----:B------:R-:W-:Y:S01]  /*cbd0*/  IADD3 R2, R0, 0x38, RZ ;  /* 0x0000003800027810 */ /* 0x000fe20007ffe0ff */
[----:B-1----:R-:W-:Y:S01]  /*cbe0*/  IMAD.MOV.U32 R7, RZ, RZ, R6 ;  /* 0x000000ffff077224 */ /* 0x002fe200078e0006 */
[----:B------:R-:W-:-:S03]  /*cbf0*/  IABS R6, R8 ;  /* 0x0000000800067213 */ /* 0x000fc60000000000 */
[----:B------:R1:W-:Y:S01]  /*cc00*/  I2F R17, R7 ;  /* 0x0000000700117306 */ /* 0x0003e20000201400 */
[----:B------:R-:W-:Y:S01]  /*cc10*/  FSEL R26, R10, -INF , !P1 ;  /* 0xff8000000a1a7808 */ /* 0x000fe20004800000 */
[----:B------:R-:W-:Y:S01]  /*cc20*/  IMAD.IADD R8, R218, 0x1, -R3 ;  /* 0x00000001da087824 */ /* 0x000fe200078e0a03 */
[----:B------:R-:W-:Y:S01]  /*cc30*/  FSEL R23, R9, -INF , !P0 ;  /* 0xff80000009177808 */ /* 0x000fe20004000000 */
[----:B---3--:R-:W-:Y:S01]  /*cc40*/  FFMA.FTZ R11, R18, -UR17, R178 ;  /* 0x80000011120b7c23 */ /* 0x008fe200080100b2 */
[C---:B------:R-:W-:Y:S02]  /*cc50*/  ISETP.GE.AND P1, PT, R5.reuse, R220, PT ;  /* 0x000000dc0500720c */ /* 0x040fe40003f26270 */
[----:B------:R-:W-:Y:S01]  /*cc60*/  ISETP.GE.AND P0, PT, R5, R219, PT ;  /* 0x000000db0500720c */ /* 0x000fe20003f06270 */
[----:B-1----:R-:W-:-:S04]  /*cc70*/  IMAD.MOV.U32 R7, RZ, RZ, R6 ;  /* 0x000000ffff077224 */ /* 0x002fc800078e0006 */
[----:B------:R1:W3:Y:S01]  /*cc80*/  I2F R15, R7 ;  /* 0x00000007000f7306 */ /* 0x0002e20000201400 */
[C---:B------:R-:W-:Y:S02]  /*cc90*/  ISETP.LT.OR P1, PT, R5.reuse, R217, P1 ;  /* 0x000000d90500720c */ /* 0x040fe40000f21670 */
[----:B------:R-:W-:Y:S02]  /*cca0*/  ISETP.LT.OR P0, PT, R5, R216, P0 ;  /* 0x000000d80500720c */ /* 0x000fe40000701670 */
[----:B------:R-:W-:Y:S02]  /*ccb0*/  IABS R6, R8 ;  /* 0x0000000800067213 */ /* 0x000fe40000000000 */
[----:B------:R-:W-:Y:S02]  /*ccc0*/  FSEL R22, R11, -INF , !P2 ;  /* 0xff8000000b167808 */ /* 0x000fe40005000000 */
[----:B------:R-:W-:Y:S01]  /*ccd0*/  ISETP.GE.AND P2, PT, R4, R220, PT ;  /* 0x000000dc0400720c */ /* 0x000fe20003f46270 */
[--C-:B-1----:R-:W-:Y:S01]  /*cce0*/  IMAD.IADD R7, R209, 0x1, -R2.reuse ;  /* 0x00000001d1077824 */ /* 0x102fe200078e0a02 */
[----:B------:R1:W-:Y:S04]  /*ccf0*/  I2F R13, R6 ;  /* 0x00000006000d7306 */ /* 0x0003e80000201400 */
[----:B------:R-:W-:Y:S01]  /*cd00*/  IABS R5, R7 ;  /* 0x0000000700057213 */ /* 0x000fe20000000000 */
[----:B------:R-:W-:-:S02]  /*cd10*/  IMAD.IADD R7, R218, 0x1, -R2 ;  /* 0x00000001da077824 */ /* 0x000fc400078e0a02 */
[----:B--2---:R-:W-:Y:S01]  /*cd20*/  FFMA.FTZ R10, R14, -UR17, R179 ;  /* 0x800000110e0a7c23 */ /* 0x004fe200080100b3 */
[----:B------:R-:W-:Y:S01]  /*cd30*/  IADD3 R0, R0, 0x39, RZ ;  /* 0x0000003900007810 */ /* 0x000fe20007ffe0ff */
[----:B------:R-:W-:Y:S01]  /*cd40*/  FFMA.FTZ R8, R12, -UR17, R212 ;  /* 0x800000110c087c23 */ /* 0x000fe200080100d4 */
[----:B------:R-:W-:Y:S01]  /*cd50*/  ISETP.LT.OR P2, PT, R4, R217, P2 ;  /* 0x000000d90400720c */ /* 0x000fe20001741670 */
[----:B------:R-:W-:Y:S01]  /*cd60*/  FFMA.FTZ R9, R16, -UR17, R177 ;  /* 0x8000001110097c23 */ /* 0x000fe200080100b1 */
[----:B------:R-:W-:Y:S01]  /*cd70*/  FSEL R21, R10, -INF , !P0 ;  /* 0xff8000000a157808 */ /* 0x000fe20004000000 */
[----:B-1----:R-:W-:Y:S01]  /*cd80*/  IMAD.MOV.U32 R6, RZ, RZ, R5 ;  /* 0x000000ffff067224 */ /* 0x002fe200078e0005 */
[----:B------:R-:W-:Y:S02]  /*cd90*/  IABS R5, R7 ;  /* 0x0000000700057213 */ /* 0x000fe40000000000 */
[----:B------:R-:W-:Y:S02]  /*cda0*/  FSEL R19, R8, -INF , !P2 ;  /* 0xff80000008137808 */ /* 0x000fe40005000000 */
[----:B------:R1:W2:Y:S01]  /*cdb0*/  I2F R10, R5 ;  /* 0x00000005000a7306 */ /* 0x0002a20000201400 */
[----:B------:R-:W-:-:S02]  /*cdc0*/  ISETP.GE.AND P0, PT, R3, R220, PT ;  /* 0x000000dc0300720c */ /* 0x000fc40003f06270 */
[----:B------:R-:W-:Y:S02]  /*cdd0*/  ISETP.GE.AND P2, PT, R3, R219, PT ;  /* 0x000000db0300720c */ /* 0x000fe40003f46270 */
[----:B------:R-:W-:Y:S02]  /*cde0*/  FSEL R20, R9, -INF , !P1 ;  /* 0xff80000009147808 */ /* 0x000fe40004800000 */
[C---:B------:R-:W-:Y:S02]  /*cdf0*/  ISETP.LT.OR P0, PT, R3.reuse, R217, P0 ;  /* 0x000000d90300720c */ /* 0x040fe40000701670 */
[----:B------:R-:W-:Y:S01]  /*ce00*/  ISETP.LT.OR P2, PT, R3, R216, P2 ;  /* 0x000000d80300720c */ /* 0x000fe20001741670 */
[----:B------:R4:W2:Y:S01]  /*ce10*/  I2F R12, R6 ;  /* 0x00000006000c7306 */ /* 0x0008a20000201400 */
[----:B------:R-:W-:Y:S01]  /*ce20*/  ISETP.GE.AND P1, PT, R4, R219, PT ;  /* 0x000000db0400720c */ /* 0x000fe20003f26270 */
[----:B-1----:R-:W-:-:S03]  /*ce30*/  IMAD.IADD R5, R209, 0x1, -R0 ;  /* 0x00000001d1057824 */ /* 0x002fc600078e0a00 */
[----:B------:R-:W-:Y:S01]  /*ce40*/  ISETP.LT.OR P1, PT, R4, R216, P1 ;  /* 0x000000d80400720c */ /* 0x000fe20000f21670 */
[----:B---3--:R-:W-:Y:S01]  /*ce50*/  FFMA.FTZ R9, R15, -UR17, R213 ;  /* 0x800000110f097c23 */ /* 0x008fe200080100d5 */
[----:B------:R-:W-:Y:S01]  /*ce60*/  IABS R3, R5 ;  /* 0x0000000500037213 */ /* 0x000fe20000000000 */
[----:B------:R-:W-:-:S04]  /*ce70*/  IMAD.IADD R5, R218, 0x1, -R0 ;  /* 0x00000001da057824 */ /* 0x000fc800078e0a00 */
[----:B------:R-:W-:Y:S01]  /*ce80*/  IMAD.MOV.U32 R4, RZ, RZ, R3 ;  /* 0x000000ffff047224 */ /* 0x000fe200078e0003 */
[----:B------:R-:W-:Y:S01]  /*ce90*/  IABS R3, R5 ;  /* 0x0000000500037213 */ /* 0x000fe20000000000 */
[----:B----4-:R-:W-:Y:S01]  /*cea0*/  FFMA.FTZ R6, R17, -UR17, R214 ;  /* 0x8000001111067c23 */ /* 0x010fe200080100d6 */
[----:B------:R-:W-:Y:S02]  /*ceb0*/  FSEL R17, R9, -INF , !P0 ;  /* 0xff80000009117808 */ /* 0x000fe40004000000 */
[----:B------:R-:W-:Y:S01]  /*cec0*/  ISETP.GE.AND P0, PT, R2, R219, PT ;  /* 0x000000db0200720c */ /* 0x000fe20003f06270 */
[----:B------:R-:W1:Y:S01]  /*ced0*/  I2F R4, R4 ;  /* 0x0000000400047306 */ /* 0x000e620000201400 */
[----:B--2---:R-:W-:Y:S01]  /*cee0*/  FFMA.FTZ R5, R10, -UR17, R226 ;  /* 0x800000110a057c23 */ /* 0x004fe200080100e2 */
[----:B------:R-:W-:Y:S02]  /*cef0*/  FSEL R18, R6, -INF , !P1 ;  /* 0xff80000006127808 */ /* 0x000fe40004800000 */
[----:B------:R-:W-:-:S02]  /*cf00*/  ISETP.LT.OR P0, PT, R2, R216, P0 ;  /* 0x000000d80200720c */ /* 0x000fc40000701670 */
[----:B------:R-:W-:Y:S02]  /*cf10*/  ISETP.GE.AND P1, PT, R2, R220, PT ;  /* 0x000000dc0200720c */ /* 0x000fe40003f26270 */
[----:B------:R-:W2:Y:S01]  /*cf20*/  I2F R3, R3 ;  /* 0x0000000300037306 */ /* 0x000ea20000201400 */
[----:B------:R-:W-:Y:S01]  /*cf30*/  FFMA.FTZ R7, R13, -UR17, R215 ;  /* 0x800000110d077c23 */ /* 0x000fe200080100d7 */
[----:B------:R-:W-:Y:S01]  /*cf40*/  FSEL R14, R5, -INF , !P0 ;  /* 0xff800000050e7808 */ /* 0x000fe20004000000 */
[----:B------:R-:W-:Y:S01]  /*cf50*/  FFMA.FTZ R8, R12, -UR17, R224 ;  /* 0x800000110c087c23 */ /* 0x000fe200080100e0 */
[----:B------:R-:W-:Y:S02]  /*cf60*/  ISETP.LT.OR P1, PT, R2, R217, P1 ;  /* 0x000000d90200720c */ /* 0x000fe40000f21670 */
[----:B------:R-:W-:Y:S02]  /*cf70*/  PLOP3.LUT P0, PT, PT, PT, UP0, 0x80, 0x0 ;  /* 0x000000000000781c */ /* 0x000fe40003f0f008 */
[----:B------:R-:W-:-:S02]  /*cf80*/  FSEL R16, R7, -INF , !P2 ;  /* 0xff80000007107808 */ /* 0x000fc40005000000 */
[----:B------:R-:W-:Y:S02]  /*cf90*/  FSEL R15, R8, -INF , !P1 ;  /* 0xff800000080f7808 */ /* 0x000fe40004800000 */
        /* <DEDUP_REMOVED lines=144> */
.L_x_1228:
[----:B------:R-:W-:Y:S05]  /*d8a0*/  BSYNC B0 ;  /* 0x0000000000007941 */ /* 0x000fea0003800000 */
.L_x_1227:
[----:B------:R-:W0:Y:S02]  /*d8b0*/  LDGDEPBAR ;  /* 0x00000000000079af */ /* 0x000e240000000000 */
.L_x_1226:
[----:B------:R-:W2:Y:S04]  /*d8c0*/  LDL.LU R234, [R1+0x8c] ;  /* 0x00008c0001ea7983 */ /* 0x000ea80000300800 */
[----:B------:R-:W3:Y:S04]  /*d8d0*/  LDL.LU R215, [R1+0x88] ;  /* 0x0000880001d77983 */ /* 0x000ee80000300800 */
[----:B------:R-:W4:Y:S04]  /*d8e0*/  LDL R233, [R1+0xc0] ;  /* 0x0000c00001e97983 */ /* 0x000f280000100800 */
[----:B------:R-:W4:Y:S04]  /*d8f0*/  LDL R232, [R1+0xc4] ;  /* 0x0000c40001e87983 */ /* 0x000f280000100800 */
[----:B------:R-:W4:Y:S01]  /*d900*/  LDL R229, [R1+0xd8] ;  /* 0x0000d80001e57983 */ /* 0x000f220000100800 */
[----:B------:R-:W-:Y:S01]  /*d910*/  FMNMX.FTZ R0, R133, R172, !PT ;  /* 0x000000ac85007209 */ /* 0x000fe20007810000 */
[----:B------:R-:W-:-:S02]  /*d920*/  USHF.L.U32 UR10, UR7, 0x1, URZ ;  /* 0x00000001070a7899 */ /* 0x000fc4000800063f */
        /* <DEDUP_REMOVED lines=10> */
[----:B------:R-:W-:Y:S01]  /*d9d0*/  ULOP3.LUT UR10, UR10, UR25, URZ, 0x3c, !UPT ;  /* 0x000000190a0a7292 */ /* 0x000fe2000f8e3c3f */
        /* <DEDUP_REMOVED lines=41> */
[----:B------:R-:W-:Y:S03]  /*dc70*/  STL [R1+0x118], R199 ;  /* 0x000118c701007387 */ /* 0x000fe60000100800 */
[----:B------:R-:W-:Y:S01]  /*dc80*/  FMNMX.FTZ R3, R13, R3, !PT ;  /* 0x000000030d037209 */ /* 0x000fe20007810000 */
[----:B------:R-:W1:Y:S04]  /*dc90*/  SHFL.BFLY PT, R2, R0, 0x2, 0x1f ;  /* 0x0c401f0000027f89 */ /* 0x000e6800000e0000 */
[----:B-1----:R-:W1:Y:S04]  /*dca0*/  SHFL.BFLY PT, R4, R3, 0x2, 0x1f ;  /* 0x0c401f0003047f89 */ /* 0x002e6800000e0000 */
[----:B------:R-:W-:Y:S04]  /*dcb0*/  STL [R1+0x114], R198 ;  /* 0x000114c601007387 */ /* 0x000fe80000100800 */
[----:B------:R-:W-:Y:S04]  /*dcc0*/  STL [R1+0x110], R197 ;  /* 0x000110c501007387 */ /* 0x000fe80000100800 */
[----:B------:R-:W-:Y:S04]  /*dcd0*/  STL [R1+0x10c], R196 ;  /* 0x00010cc401007387 */ /* 0x000fe80000100800 */
[----:B------:R-:W-:Y:S01]  /*dce0*/  STL [R1+0x108], R195 ;  /* 0x000108c301007387 */ /* 0x000fe20000100800 */
[----:B------:R-:W-:-:S03]  /*dcf0*/  FMNMX.FTZ R2, R0, R2, !PT ;  /* 0x0000000200027209 */ /* 0x000fc60007810000 */
[----:B------:R-:W-:Y:S01]  /*dd00*/  STL [R1+0x104], R194 ;  /* 0x000104c201007387 */ /* 0x000fe20000100800 */
[----:B-1----:R-:W-:-:S03]  /*dd10*/  FMNMX.FTZ R0, R3, R4, !PT ;  /* 0x0000000403007209 */ /* 0x002fc60007810000 */
        /* <DEDUP_REMOVED lines=8> */
[C---:B------:R-:W-:Y:S01]  /*dda0*/  FSETP.NEU.FTZ.AND P1, PT, R205.reuse, -INF , PT ;  /* 0xff800000cd00780b */ /* 0x040fe20003f3d000 */
[C---:B------:R-:W-:Y:S01]  /*ddb0*/  FMUL.FTZ R2, R205.reuse, c[0x0][0x23c] ;  /* 0x00008f00cd027a20 */ /* 0x040fe20000410000 */
[----:B------:R-:W-:Y:S01]  /*ddc0*/  FMNMX.FTZ R204, R0, R3, !PT ;  /* 0x0000000300cc7209 */ /* 0x000fe20007810000 */
[----:B------:R-:W-:Y:S01]  /*ddd0*/  STL [R1+0xec], R188 ;  /* 0x0000ecbc01007387 */ /* 0x000fe20000100800 */
[----:B------:R-:W-:Y:S02]  /*dde0*/  FSEL R5, R205, RZ, P1 ;  /* 0x000000ffcd057208 */ /* 0x000fe40000800000 */
[----:B------:R-:W-:Y:S01]  /*ddf0*/  FSEL R2, R2, RZ, P1 ;  /* 0x000000ff02027208 */ /* 0x000fe20000800000 */
[C---:B------:R-:W-:Y:S01]  /*de00*/  FMUL.FTZ R0, R204.reuse, c[0x0][0x23c] ;  /* 0x00008f00cc007a20 */ /* 0x040fe20000410000 */
[----:B------:R-:W-:Y:S01]  /*de10*/  FSETP.NEU.FTZ.AND P0, PT, R204, -INF , PT ;  /* 0xff800000cc00780b */ /* 0x000fe20003f1d000 */
[----:B------:R-:W-:Y:S01]  /*de20*/  FADD.FTZ R5, R133, -R5 ;  /* 0x8000000585057221 */ /* 0x000fe20000010000 */
[----:B------:R-:W-:Y:S01]  /*de30*/  STL [R1+0xe8], R187 ;  /* 0x0000e8bb01007387 */ /* 0x000fe20000100800 */
[--C-:B------:R-:W-:Y:S01]  /*de40*/  FFMA.FTZ R3, R172, c[0x0][0x23c], -R2.reuse ;  /* 0x00008f00ac037a23 */ /* 0x100fe20000010802 */
[----:B------:R-:W-:Y:S01]  /*de50*/  FSEL R4, R204, RZ, P0 ;  /* 0x000000ffcc047208 */ /* 0x000fe20000000000 */
[--C-:B------:R-:W-:Y:S01]  /*de60*/  FFMA.FTZ R6, R171, c[0x0][0x23c], -R2.reuse ;  /* 0x00008f00ab067a23 */ /* 0x100fe20000010802 */
[----:B------:R-:W-:Y:S01]  /*de70*/  FSEL R0, R0, RZ, P0 ;  /* 0x000000ff00007208 */ /* 0x000fe20000000000 */
[----:B------:R1:W-:Y:S01]  /*de80*/  MUFU.EX2 R228, R3 ;  /* 0x0000000300e47308 */ /* 0x0003e20000000800 */
[----:B------:R-:W-:Y:S01]  /*de90*/  FFMA.FTZ R7, R169, c[0x0][0x23c], -R2 ;  /* 0x00008f00a9077a23 */ /* 0x000fe20000010802 */
[----:B------:R4:W-:Y:S01]  /*dea0*/  STL [R1+0xe4], R186 ;  /* 0x0000e4ba01007387 */ /* 0x0009e20000100800 */
[----:B------:R-:W-:-:S02]  /*deb0*/  FADD.FTZ R4, R132, -R4 ;  /* 0x8000000484047221 */ /* 0x000fc40000010000 */
[--C-:B------:R-:W-:Y:S01]  /*dec0*/  FFMA.FTZ R135, R135, c[0x0][0x23c], -R2.reuse ;  /* 0x00008f0087877a23 */ /* 0x100fe20000010802 */
[----:B------:R-:W-:Y:S01]  /*ded0*/  STL [R1+0xe0], R181 ;  /* 0x0000e0b501007387 */ /* 0x000fe20000100800 */
[----:B------:R-:W-:Y:S02]  /*dee0*/  FMUL.FTZ R4, R4, c[0x0][0x23c] ;  /* 0x00008f0004047a20 */ /* 0x000fe40000410000 */
[--C-:B------:R-:W-:Y:S01]  /*def0*/  FFMA.FTZ R132, R35, c[0x0][0x23c], -R2.reuse ;  /* 0x00008f0023847a23 */ /* 0x100fe20000010802 */
[----:B------:R2:W-:Y:S01]  /*df00*/  STL [R1+0x158], R205 ;  /* 0x000158cd01007387 */ /* 0x0005e20000100800 */
[--C-:B------:R-:W-:Y:S01]  /*df10*/  FFMA.FTZ R171, R33, c[0x0][0x23c], -R2.reuse ;  /* 0x00008f0021ab7a23 */ /* 0x100fe20000010802 */
[----:B------:R-:W-:Y:S01]  /*df20*/  MUFU.EX2 R135, R135 ;  /* 0x0000008700877308 */ /* 0x000fe20000000800 */
[--C-:B------:R-:W-:Y:S01]  /*df30*/  FFMA.FTZ R172, R31, c[0x0][0x23c], -R2.reuse ;  /* 0x00008f001fac7a23 */ /* 0x100fe20000010802 */
[----:B------:R2:W-:Y:S01]  /*df40*/  STL [R1+0x15c], R204 ;  /* 0x00015ccc01007387 */ /* 0x0005e20000100800 */
[----:B------:R-:W-:-:S02]  /*df50*/  FFMA.FTZ R176, R29, c[0x0][0x23c], -R2 ;  /* 0x00008f001db07a23 */ /* 0x000fc40000010802 */
[--C-:B-1----:R-:W-:Y:S02]  /*df60*/  FFMA.FTZ R3, R174, c[0x0][0x23c], -R2.reuse ;  /* 0x00008f00ae037a23 */ /* 0x102fe40000010802 */
[--C-:B------:R-:W-:Y:S01]  /*df70*/  FFMA.FTZ R230, R27, c[0x0][0x23c], -R2.reuse ;  /* 0x00008f001be67a23 */ /* 0x100fe20000010802 */
[----:B------:R-:W-:Y:S01]  /*df80*/  MUFU.EX2 R171, R171 ;  /* 0x000000ab00ab7308 */ /* 0x000fe20000000800 */
[--C-:B------:R-:W-:Y:S02]  /*df90*/  FFMA.FTZ R248, R23, c[0x0][0x23c], -R2.reuse ;  /* 0x00008f0017f87a23 */ /* 0x100fe40000010802 */
[--C-:B------:R-:W-:Y:S02]  /*dfa0*/  FFMA.FTZ R249, R20, c[0x0][0x23c], -R2.reuse ;  /* 0x00008f0014f97a23 */ /* 0x100fe40000010802 */
[--C-:B------:R-:W-:Y:S02]  /*dfb0*/  FFMA.FTZ R250, R19, c[0x0][0x23c], -R2.reuse ;  /* 0x00008f0013fa7a23 */ /* 0x100fe40000010802 */
[--C-:B------:R-:W-:Y:S01]  /*dfc0*/  FFMA.FTZ R251, R17, c[0x0][0x23c], -R2.reuse ;  /* 0x00008f0011fb7a23 */ /* 0x100fe20000010802 */
[----:B------:R1:W1:Y:S01]  /*dfd0*/  MUFU.EX2 R11, R3 ;  /* 0x00000003000b7308 */ /* 0x0002620000000800 */
[----:B------:R-:W-:-:S02]  /*dfe0*/  FFMA.FTZ R195, R15, c[0x0][0x23c], -R2 ;  /* 0x00008f000fc37a23 */ /* 0x000fc40000010802 */
[----:B------:R-:W-:Y:S02]  /*dff0*/  FFMA.FTZ R196, R12, c[0x0][0x23c], -R2 ;  /* 0x00008f000cc47a23 */ /* 0x000fe40000010802 */
[--C-:B------:R-:W-:Y:S02]  /*e000*/  FFMA.FTZ R8, R170, c[0x0][0x23c], -R0.reuse ;  /* 0x00008f00aa087a23 */ /* 0x100fe40000010800 */
[--C-:B------:R-:W-:Y:S01]  /*e010*/  FFMA.FTZ R17, R134, c[0x0][0x23c], -R0.reuse ;  /* 0x00008f0086117a23 */ /* 0x100fe20000010800 */
[----:B------:R1:W1:Y:S01]  /*e020*/  MUFU.EX2 R2, R4 ;  /* 0x0000000400027308 */ /* 0x0002620000000800 */
[--C-:B------:R-:W-:Y:S02]  /*e030*/  FFMA.FTZ R9, R168, c[0x0][0x23c], -R0.reuse ;  /* 0x00008f00a8097a23 */ /* 0x100fe40000010800 */
[--C-:B------:R-:W-:Y:S02]  /*e040*/  FFMA.FTZ R20, R34, c[0x0][0x23c], -R0.reuse ;  /* 0x00008f0022147a23 */ /* 0x100fe40000010800 */
[----:B------:R-:W-:-:S02]  /*e050*/  FFMA.FTZ R29, R32, c[0x0][0x23c], -R0 ;  /* 0x00008f00201d7a23 */ /* 0x000fc40000010800 */
[--C-:B------:R-:W-:Y:S02]  /*e060*/  FFMA.FTZ R133, R30, c[0x0][0x23c], -R0.reuse ;  /* 0x00008f001e857a23 */ /* 0x100fe40000010800 */
[--C-:B-1----:R-:W-:Y:S02]  /*e070*/  FFMA.FTZ R3, R173, c[0x0][0x23c], -R0.reuse ;  /* 0x00008f00ad037a23 */ /* 0x102fe40000010800 */
[--C-:B------:R-:W-:Y:S01]  /*e080*/  FFMA.FTZ R173, R28, c[0x0][0x23c], -R0.reuse ;  /* 0x00008f001cad7a23 */ /* 0x100fe20000010800 */
[----:B------:R-:W-:Y:S01]  /*e090*/  MUFU.EX2 R29, R29 ;  /* 0x0000001d001d7308 */ /* 0x000fe20000000800 */
[--C-:B------:R-:W-:Y:S02]  /*e0a0*/  FFMA.FTZ R28, R22, c[0x0][0x23c], -R0.reuse ;  /* 0x00008f00161c7a23 */ /* 0x100fe40000010800 */
[--C-:B------:R-:W-:Y:S02]  /*e0b0*/  FFMA.FTZ R170, R26, c[0x0][0x23c], -R0.reuse ;  /* 0x00008f001aaa7a23 */ /* 0x100fe40000010800 */
[----:B------:R-:W-:-:S02]  /*e0c0*/  FFMA.FTZ R4, R175, c[0x0][0x23c], -R0 ;  /* 0x00008f00af047a23 */ /* 0x000fc40000010800 */
[--C-:B------:R-:W-:Y:S01]  /*e0d0*/  FFMA.FTZ R22, R21, c[0x0][0x23c], -R0.reuse ;  /* 0x00008f0015167a23 */ /* 0x100fe20000010800 */
[----:B------:R1:W-:Y:S01]  /*e0e0*/  MUFU.EX2 R10, R3 ;  /* 0x00000003000a7308 */ /* 0x0003e20000000800 */
[--C-:B------:R-:W-:Y:S01]  /*e0f0*/  FFMA.FTZ R174, R18, c[0x0][0x23c], -R0.reuse ;  /* 0x00008f0012ae7a23 */ /* 0x100fe20000010800 */
[----:B------:R-:W-:Y:S01]  /*e100*/  F2FP.BF16.PACK_AB R21, R11, R228 ;  /* 0x000000e40b15723e */ /* 0x000fe200000010ff */
[--C-:B------:R-:W-:Y:S02]  /*e110*/  FFMA.FTZ R134, R16, c[0x0][0x23c], -R0.reuse ;  /* 0x00008f0010867a23 */ /* 0x100fe40000010800 */
[--C-:B------:R-:W-:Y:S02]  /*e120*/  FFMA.FTZ R231, R14, c[0x0][0x23c], -R0.reuse ;  /* 0x00008f000ee77a23 */ /* 0x100fe40000010800 */
[----:B------:R-:W-:Y:S01]  /*e130*/  FFMA.FTZ R194, R13, c[0x0][0x23c], -R0 ;  /* 0x00008f000dc27a23 */ /* 0x000fe20000010800 */
[----:B------:R-:W-:Y:S01]  /*e140*/  MUFU.EX2 R23, R4 ;  /* 0x0000000400177308 */ /* 0x000fe20000000800 */
[----:B------:R-:W-:-:S02]  /*e150*/  FMUL.FTZ R166, R166, R2 ;  /* 0x00000002a6a67220 */ /* 0x000fc40000410000 */
[-C--:B------:R-:W-:Y:S02]  /*e160*/  FMUL.FTZ R167, R167, R2.reuse ;  /* 0x00000002a7a77220 */ /* 0x080fe40000410000 */
[-C--:B------:R-:W-:Y:S02]  /*e170*/  FMUL.FTZ R162, R162, R2.reuse ;  /* 0x00000002a2a27220 */ /* 0x080fe40000410000 */
[-C--:B------:R-:W-:Y:S01]  /*e180*/  FMUL.FTZ R163, R163, R2.reuse ;  /* 0x00000002a3a37220 */ /* 0x080fe20000410000 */
[----:B------:R-:W-:Y:S01]  /*e190*/  MUFU.EX2 R16, R6 ;  /* 0x0000000600107308 */ /* 0x000fe20000000800 */
[----:B-1----:R-:W-:Y:S02]  /*e1a0*/  FMUL.FTZ R3, R5, c[0x0][0x23c] ;  /* 0x00008f0005037a20 */ /* 0x002fe40000410000 */
[-C--:B------:R-:W-:Y:S02]  /*e1b0*/  FMUL.FTZ R158, R158, R2.reuse ;  /* 0x000000029e9e7220 */ /* 0x080fe40000410000 */
[----:B------:R-:W-:-:S02]  /*e1c0*/  FMUL.FTZ R159, R159, R2 ;  /* 0x000000029f9f7220 */ /* 0x000fc40000410000 */
[-C--:B------:R-:W-:Y:S01]  /*e1d0*/  FMUL.FTZ R154, R154, R2.reuse ;  /* 0x000000029a9a7220 */ /* 0x080fe20000410000 */
[----:B------:R-:W1:Y:S01]  /*e1e0*/  MUFU.EX2 R3, R3 ;  /* 0x0000000300037308 */ /* 0x000e620000000800 */
[-C--:B------:R-:W-:Y:S02]  /*e1f0*/  FMUL.FTZ R155, R155, R2.reuse ;  /* 0x000000029b9b7220 */ /* 0x080fe40000410000 */
[-C--:B------:R-:W-:Y:S02]  /*e200*/  FMUL.FTZ R150, R150, R2.reuse ;  /* 0x0000000296967220 */ /* 0x080fe40000410000 */
[-C--:B------:R-:W-:Y:S02]  /*e210*/  FMUL.FTZ R151, R151, R2.reuse ;  /* 0x0000000297977220 */ /* 0x080fe40000410000 */
[-C--:B------:R-:W-:Y:S01]  /*e220*/  FMUL.FTZ R146, R146, R2.reuse ;  /* 0x0000000292927220 */ /* 0x080fe20000410000 */
[----:B------:R-:W-:Y:S01]  /*e230*/  MUFU.EX2 R173, R173 ;  /* 0x000000ad00ad7308 */ /* 0x000fe20000000800 */
[----:B------:R-:W-:-:S02]  /*e240*/  FMUL.FTZ R147, R147, R2 ;  /* 0x0000000293937220 */ /* 0x000fc40000410000 */
[-C--:B------:R-:W-:Y:S02]  /*e250*/  FMUL.FTZ R142, R142, R2.reuse ;  /* 0x000000028e8e7220 */ /* 0x080fe40000410000 */
[-C--:B------:R-:W-:Y:S02]  /*e260*/  FMUL.FTZ R143, R143, R2.reuse ;  /* 0x000000028f8f7220 */ /* 0x080fe40000410000 */
[----:B------:R-:W-:Y:S01]  /*e270*/  FMUL.FTZ R138, R138, R2 ;  /* 0x000000028a8a7220 */ /* 0x000fe20000410000 */
[----:B------:R-:W-:Y:S01]  /*e280*/  MUFU.EX2 R28, R28 ;  /* 0x0000001c001c7308 */ /* 0x000fe20000000800 */
[-C--:B-1----:R-:W-:Y:S02]  /*e290*/  FMUL.FTZ R236, R64, R3.reuse ;  /* 0x0000000340ec7220 */ /* 0x082fe40000410000 */
[-C--:B------:R-:W-:Y:S02]  /*e2a0*/  FMUL.FTZ R245, R73, R3.reuse ;  /* 0x0000000349f57220 */ /* 0x080fe40000410000 */
[----:B------:R-:W-:-:S02]  /*e2b0*/  FMUL.FTZ R237, R65, R3 ;  /* 0x0000000341ed7220 */ /* 0x000fc40000410000 */
[-C--:B------:R-:W-:Y:S01]  /*e2c0*/  FMUL.FTZ R244, R72, R3.reuse ;  /* 0x0000000348f47220 */ /* 0x080fe20000410000 */
[----:B------:R-:W-:Y:S01]  /*e2d0*/  MUFU.EX2 R22, R22 ;  /* 0x0000001600167308 */ /* 0x000fe20000000800 */
        /* <DEDUP_REMOVED lines=8> */
[-C--:B------:R-:W-:Y:S01]  /*e360*/  FMUL.FTZ R153, R153, R3.reuse ;  /* 0x0000000399997220 */ /* 0x080fe20000410000 */
[----:B------:R-:W-:Y:S01]  /*e370*/  MUFU.EX2 R134, R134 ;  /* 0x0000008600867308 */ /* 0x000fe20000000800 */
        /* <DEDUP_REMOVED lines=12> */
[-C--:B--2---:R-:W-:Y:S02]  /*e440*/  FFMA.FTZ R4, R234, R3.reuse, R228 ;  /* 0x00000003ea047223 */ /* 0x084fe400000100e4 */
[----:B------:R-:W-:Y:S02]  /*e450*/  FMUL.FTZ R228, R48, R3 ;  /* 0x0000000330e47220 */ /* 0x000fe40000410000 */
[----:B---3--:R-:W-:-:S02]  /*e460*/  FFMA.FTZ R0, R215, R2, R10 ;  /* 0x00000002d7007223 */ /* 0x008fc4000001000a */
[----:B------:R-:W-:Y:S02]  /*e470*/  FADD.FTZ R215, R11, R4 ;  /* 0x000000040bd77221 */ /* 0x000fe40000010000 */
[----:B----4-:R-:W-:Y:S01]  /*e480*/  IMAD.WIDE.U32 R186, R233, -0x326172a9, RZ ;  /* 0xcd9e8d57e9ba7825 */ /* 0x010fe200078e00ff */
[----:B------:R-:W-:Y:S03]  /*e490*/  MUFU.EX2 R11, R9 ;  /* 0x00000009000b7308 */ /* 0x000fe60000000800 */
[----:B------:R-:W-:Y:S01]  /*e4a0*/  FADD.FTZ R19, R23, R0 ;  /* 0x0000000017137221 */ /* 0x000fe20000010000 */
[----:B------:R-:W-:Y:S01]  /*e4b0*/  LOP3.LUT R0, R187, R232, RZ, 0x3c, !PT ;  /* 0x000000e8bb007212 */ /* 0x000fe200078e3cff */
[----:B------:R-:W-:Y:S01]  /*e4c0*/  FMUL.FTZ R232, R52, R3 ;  /* 0x0000000334e87220 */ /* 0x000fe20000410000 */
[----:B------:R-:W-:Y:S01]  /*e4d0*/  F2FP.BF16.PACK_AB R23, R23, R10 ;  /* 0x0000000a1717723e */ /* 0x000fe200000010ff */
[----:B------:R-:W-:Y:S01]  /*e4e0*/  IMAD.WIDE.U32 R4, R229, -0x2daee0ad, RZ ;  /* 0xd2511f53e5047825 */ /* 0x000fe200078e00ff */
[----:B------:R1:W2:Y:S01]  /*e4f0*/  MUFU.EX2 R10, R7 ;  /* 0x00000007000a7308 */ /* 0x0002a20000000800 */
[----:B------:R-:W3:Y:S01]  /*e500*/  LDC.U8 R229, c[0x0][0x2d8] ;  /* 0x0000b600ffe57b82 */ /* 0x000ee20000000000 */
[----:B------:R-:W-:Y:S01]  /*e510*/  PRMT R197, R23, 0x7632, R197 ;  /* 0x0000763217c57816 */ /* 0x000fe200000000c5 */
[----:B------:R-:W-:Y:S01]  /*e520*/  IMAD.WIDE.U32 R168, R0, -0x2daee0ad, RZ ;  /* 0xd2511f5300a87825 */ /* 0x000fe200078e00ff */
[C---:B------:R-:W-:Y:S01]  /*e530*/  LOP3.LUT R0, R5.reuse, UR10, RZ, 0x3c, !PT ;  /* 0x0000000a05007c12 */ /* 0x040fe2000f8e3cff */
[----:B------:R-:W-:Y:S01]  /*e540*/  UIADD3 UR10, UR25, 0x76cf5d0a, URZ ;  /* 0x76cf5d0a190a7890 */ /* 0x000fe2000fffe03f */
[----:B------:R-:W-:Y:S01]  /*e550*/  LOP3.LUT R175, R5, UR5, RZ, 0x3c, !PT ;  /* 0x0000000505af7c12 */ /* 0x000fe2000f8e3cff */
[----:B------:R-:W-:Y:S01]  /*e560*/  UIADD3 UR5, UR24, -0x255992d5, URZ ;  /* 0xdaa66d2b18057890 */ /* 0x000fe2000fffe03f */
[----:B------:R-:W-:Y:S01]  /*e570*/  LOP3.LUT R26, R169, UR4, R4, 0x96, !PT ;  /* 0x00000004a91a7c12 */ /* 0x000fe2000f8e9604 */
[----:B------:R-:W-:Y:S01]  /*e580*/  IMAD.WIDE.U32 R4, R0, -0x326172a9, RZ ;  /* 0xcd9e8d5700047825 */ /* 0x000fe200078e00ff */
[----:B------:R-:W-:Y:S01]  /*e590*/  UIADD3 UR4, UR25, 0x32370b8f, URZ ;  /* 0x32370b8f19047890 */ /* 0x000fe2000fffe03f */
[----:B------:R4:W2:Y:S01]  /*e5a0*/  MUFU.EX2 R0, R8 ;  /* 0x0000000800007308 */ /* 0x0008a20000000800 */
[----:B------:R-:W-:Y:S01]  /*e5b0*/  PRMT R205, R23, 0x5410, R197 ;  /* 0x0000541017cd7816 */ /* 0x000fe200000000c5 */
[----:B------:R-:W-:Y:S01]  /*e5c0*/  IMAD.WIDE.U32 R26, R26, -0x326172a9, RZ ;  /* 0xcd9e8d571a1a7825 */ /* 0x000fe200078e00ff */
[----:B------:R-:W-:-:S03]  /*e5d0*/  LOP3.LUT R5, R5, UR34, R186, 0x96, !PT ;  /* 0x0000002205057c12 */ /* 0x000fc6000f8e96ba */
[----:B------:R-:W-:Y:S01]  /*e5e0*/  IMAD.MOV.U32 R64, RZ, RZ, R205 ;  /* 0x000000ffff407224 */ /* 0x000fe200078e00cd */
[----:B------:R-:W-:Y:S01]  /*e5f0*/  LOP3.LUT R6, R27, UR33, R4, 0x96, !PT ;  /* 0x000000211b067c12 */ /* 0x000fe2000f8e9604 */
[----:B------:R-:W-:-:S04]  /*e600*/  IMAD.WIDE.U32 R4, R5, -0x2daee0ad, RZ ;  /* 0xd2511f5305047825 */ /* 0x000fc800078e00ff */
[----:B-1----:R-:W-:Y:S01]  /*e610*/  IMAD.WIDE.U32 R6, R6, -0x2daee0ad, RZ ;  /* 0xd2511f5306067825 */ /* 0x002fe200078e00ff */
[----:B------:R-:W-:-:S03]  /*e620*/  LOP3.LUT R12, R5, UR10, R168, 0x96, !PT ;  /* 0x0000000a050c7c12 */ /* 0x000fc6000f8e96a8 */
[----:B------:R-:W-:Y:S01]  /*e630*/  FMUL.FTZ R233, R53, R3 ;  /* 0x0000000335e97220 */ /* 0x000fe20000410000 */
[----:B------:R-:W-:Y:S01]  /*e640*/  LOP3.LUT R14, R7, UR4, R4, 0x96, !PT ;  /* 0x00000004070e7c12 */ /* 0x000fe2000f8e9604 */
[----:B------:R-:W-:-:S04]  /*e650*/  IMAD.WIDE.U32 R12, R12, -0x326172a9, RZ ;  /* 0xcd9e8d570c0c7825 */ /* 0x000fc800078e00ff */
[----:B------:R-:W-:Y:S01]  /*e660*/  IMAD.WIDE.U32 R14, R14, -0x326172a9, RZ ;  /* 0xcd9e8d570e0e7825 */ /* 0x000fe200078e00ff */
[----:B------:R-:W-:-:S03]  /*e670*/  LOP3.LUT R4, R13, UR5, R26, 0x96, !PT ;  /* 0x000000050d047c12 */ /* 0x000fc6000f8e961a */
[----:B------:R-:W-:Y:S01]  /*e680*/  FADD.FTZ R7, R16, R215 ;  /* 0x000000d710077221 */ /* 0x000fe20000010000 */
[C-C-:B----4-:R-:W-:Y:S01]  /*e690*/  LOP3.LUT R8, R15.reuse, UR35, R12.reuse, 0x96, !PT ;  /* 0x000000230f087c12 */ /* 0x150fe2000f8e960c */
[----:B------:R-:W-:Y:S01]  /*e6a0*/  IMAD.WIDE.U32 R4, R4, -0x2daee0ad, RZ ;  /* 0xd2511f5304047825 */ /* 0x000fe200078e00ff */
[----:B------:R-:W-:-:S03]  /*e6b0*/  LOP3.LUT R12, R15, UR35, R12, 0x96, !PT ;  /* 0x000000230f0c7c12 */ /* 0x000fc6000f8e960c */
[----:B------:R-:W-:Y:S01]  /*e6c0*/  IMAD.WIDE.U32 R8, R8, -0x2daee0ad, RZ ;  /* 0xd2511f5308087825 */ /* 0x000fe200078e00ff */
[----:B------:R-:W-:-:S03]  /*e6d0*/  LOP3.LUT R18, R5, UR32, R6, 0x96, !PT ;  /* 0x0000002005127c12 */ /* 0x000fc6000f8e9606 */
[----:B--2---:R-:W-:Y:S01]  /*e6e0*/  FADD.FTZ R7, R10, R7 ;  /* 0x000000070a077221 */ /* 0x004fe20000010000 */
[----:B------:R-:W-:Y:S01]  /*e6f0*/  LOP3.LUT R4, R9, UR29, R4, 0x96, !PT ;  /* 0x0000001d09047c12 */ /* 0x000fe2000f8e9604 */
[----:B------:R-:W-:Y:S01]  /*e700*/  FADD.FTZ R9, R0, R19 ;  /* 0x0000001300097221 */ /* 0x000fe20000010000 */
[----:B------:R-:W-:Y:S01]  /*e710*/  F2FP.BF16.PACK_AB R10, R10, R16 ;  /* 0x000000100a0a723e */ /* 0x000fe200000010ff */
[----:B------:R-:W-:Y:S01]  /*e720*/  IMAD.WIDE.U32 R18, R18, -0x326172a9, RZ ;  /* 0xcd9e8d5712127825 */ /* 0x000fe200078e00ff */
[----:B------:R-:W1:Y:S02]  /*e730*/  MUFU.EX2 R16, R132 ;  /* 0x0000008400107308 */ /* 0x000e640000000800 */
[----:B------:R-:W-:Y:S01]  /*e740*/  PRMT R189, R10, 0x7610, R189 ;  /* 0x000076100abd7816 */ /* 0x000fe200000000bd */
[----:B------:R-:W-:Y:S01]  /*e750*/  IMAD.WIDE.U32 R4, R4, -0x326172a9, RZ ;  /* 0xcd9e8d5704047825 */ /* 0x000fe200078e00ff */
[----:B------:R-:W-:-:S03]  /*e760*/  PRMT R202, R10, 0x7632, R202 ;  /* 0x000076320aca7816 */ /* 0x000fc600000000ca */
[C---:B------:R-:W-:Y:S01]  /*e770*/  FADD.FTZ R9, R11.reuse, R9 ;  /* 0x000000090b097221 */ /* 0x040fe20000010000 */
[----:B------:R-:W-:Y:S01]  /*e780*/  F2FP.BF16.PACK_AB R11, R11, R0 ;  /* 0x000000000b0b723e */ /* 0x000fe200000010ff */
[----:B------:R-:W-:Y:S01]  /*e790*/  FADD.FTZ R7, R135, R7 ;  /* 0x0000000787077221 */ /* 0x000fe20000010000 */
[----:B------:R-:W-:Y:S01]  /*e7a0*/  LOP3.LUT R0, R5, UR20, R18, 0x96, !PT ;  /* 0x0000001405007c12 */ /* 0x000fe2000f8e9612 */
[----:B------:R-:W-:Y:S01]  /*e7b0*/  MUFU.EX2 R132, R170 ;  /* 0x000000aa00847308 */ /* 0x000fe20000000800 */
[----:B------:R-:W-:Y:S01]  /*e7c0*/  LOP3.LUT R5, R4, 0xffff, RZ, 0xc0, !PT ;  /* 0x0000ffff04057812 */ /* 0x000fe200078ec0ff */
[-C--:B------:R-:W-:Y:S01]  /*e7d0*/  FMUL.FTZ R240, R68, R3.reuse ;  /* 0x0000000344f07220 */ /* 0x080fe20000410000 */
[----:B------:R-:W-:Y:S01]  /*e7e0*/  LOP3.LUT R6, R0, 0xff, RZ, 0xc0, !PT ;  /* 0x000000ff00067812 */ /* 0x000fe200078ec0ff */
[-C--:B------:R-:W-:Y:S01]  /*e7f0*/  FMUL.FTZ R241, R69, R3.reuse ;  /* 0x0000000345f17220 */ /* 0x080fe20000410000 */
[----:B------:R-:W-:Y:S01]  /*e800*/  PRMT R206, R11, 0x7610, R206 ;  /* 0x000076100bce7816 */ /* 0x000fe200000000ce */
[----:B-1----:R-:W-:Y:S01]  /*e810*/  FADD.FTZ R7, R16, R7 ;  /* 0x0000000710077221 */ /* 0x002fe20000010000 */
[----:B---3--:R-:W-:Y:S01]  /*e820*/  ISETP.GE.U32.AND P2, PT, R229, R6, PT ;  /* 0x00000006e500720c */ /* 0x008fe20003f46070 */
[-C--:B------:R-:W-:Y:S01]  /*e830*/  FMUL.FTZ R76, R76, R3.reuse ;  /* 0x000000034c4c7220 */ /* 0x080fe20000410000 */
[----:B------:R-:W-:Y:S01]  /*e840*/  LOP3.LUT R6, R0, 0xffff, RZ, 0xc0, !PT ;  /* 0x0000ffff00067812 */ /* 0x000fe200078ec0ff */
[----:B------:R-:W-:Y:S01]  /*e850*/  FMUL.FTZ R77, R77, R3 ;  /* 0x000000034d4d7220 */ /* 0x000fe20000410000 */
[----:B------:R-:W-:Y:S01]  /*e860*/  F2FP.BF16.PACK_AB R16, R16, R135 ;  /* 0x000000871010723e */ /* 0x000fe200000010ff */
[-C--:B------:R-:W-:Y:S01]  /*e870*/  FMUL.FTZ R80, R80, R3.reuse ;  /* 0x0000000350507220 */ /* 0x080fe20000410000 */
[----:B------:R-:W-:Y:S01]  /*e880*/  SHF.R.U32.HI R6, RZ, 0x8, R6 ;  /* 0x00000008ff067819 */ /* 0x000fe20000011606 */
[-C--:B------:R-:W-:Y:S01]  /*e890*/  FMUL.FTZ R81, R81, R3.reuse ;  /* 0x0000000351517220 */ /* 0x080fe20000410000 */
[----:B------:R-:W-:Y:S01]  /*e8a0*/  PRMT R135, R189, 0x5410, R202 ;  /* 0x00005410bd877816 */ /* 0x000fe200000000ca */
[-C--:B------:R-:W-:Y:S01]  /*e8b0*/  FMUL.FTZ R88, R88, R3.reuse ;  /* 0x0000000358587220 */ /* 0x080fe20000410000 */
[----:B------:R-:W-:Y:S01]  /*e8c0*/  LOP3.LUT R6, R6, 0xffff, RZ, 0xc0, !PT ;  /* 0x0000ffff06067812 */ /* 0x000fe200078ec0ff */
[-C--:B------:R-:W-:Y:S01]  /*e8d0*/  FMUL.FTZ R89, R89, R3.reuse ;  /* 0x0000000359597220 */ /* 0x080fe20000410000 */
[----:B------:R-:W-:Y:S01]  /*e8e0*/  PRMT R201, R11, 0x7632, R201 ;  /* 0x000076320bc97816 */ /* 0x000fe200000000c9 */
[----:B------:R-:W-:Y:S01]  /*e8f0*/  @!P2 HFMA2.BF16_V2 R178, -RZ.H0_H0, RZ.H0_H0, -R21.H0_H0 ;  /* 0x200000ffffb2a231 */ /* 0x000fe20000340915 */
[----:B------:R-:W-:Y:S01]  /*e900*/  ISETP.GE.U32.AND P6, PT, R229, R6, PT ;  /* 0x00000006e500720c */ /* 0x000fe20003fc6070 */
[-C--:B------:R-:W-:Y:S01]  /*e910*/  FMUL.FTZ R92, R92, R3.reuse ;  /* 0x000000035c5c7220 */ /* 0x080fe20000410000 */
[--C-:B------:R-:W-:Y:S01]  /*e920*/  SHF.R.U32.HI R6, RZ, 0x10, R0.reuse ;  /* 0x00000010ff067819 */ /* 0x100fe20000011600 */
[-C--:B------:R-:W-:Y:S01]  /*e930*/  FMUL.FTZ R93, R93, R3.reuse ;  /* 0x000000035d5d7220 */ /* 0x080fe20000410000 */
[----:B------:R-:W-:Y:S01]  /*e940*/  SHF.R.U32.HI R0, RZ, 0x18, R0 ;  /* 0x00000018ff007819 */ /* 0x000fe20000011600 */
[-C--:B------:R-:W-:Y:S01]  /*e950*/  FMUL.FTZ R100, R100, R3.reuse ;  /* 0x0000000364647220 */ /* 0x080fe20000410000 */
[----:B------:R-:W-:Y:S01]  /*e960*/  LOP3.LUT R6, R6, 0xff, RZ, 0xc0, !PT ;  /* 0x000000ff06067812 */ /* 0x000fe200078ec0ff */
[-C--:B------:R-:W-:Y:S01]  /*e970*/  FMUL.FTZ R101, R101, R3.reuse ;  /* 0x0000000365657220 */ /* 0x080fe20000410000 */
[C---:B------:R-:W-:Y:S01]  /*e980*/  ISETP.GE.U32.AND P4, PT, R229.reuse, R0, PT ;  /* 0x00000000e500720c */ /* 0x040fe20003f86070 */
[-C--:B------:R-:W-:Y:S01]  /*e990*/  FMUL.FTZ R65, R104, R3.reuse ;  /* 0x0000000368417220 */ /* 0x080fe20000410000 */
[----:B------:R-:W-:Y:S01]  /*e9a0*/  ISETP.GE.U32.AND P5, PT, R229, R6, PT ;  /* 0x00000006e500720c */ /* 0x000fe20003fa6070 */
[-C--:B------:R-:W-:Y:S01]  /*e9b0*/  FMUL.FTZ R72, R105, R3.reuse ;  /* 0x0000000369487220 */ /* 0x080fe20000410000 */
[----:B------:R-:W1:Y:S01]  /*e9c0*/  MUFU.EX2 R6, R17 ;  /* 0x0000001100067308 */ /* 0x000e620000000800 */
[----:B------:R-:W-:Y:S01]  /*e9d0*/  LOP3.LUT R0, R4, 0xff, RZ, 0xc0, !PT ;  /* 0x000000ff04007812 */ /* 0x000fe200078ec0ff */
[-C--:B------:R-:W-:Y:S01]  /*e9e0*/  FMUL.FTZ R205, R109, R3.reuse ;  /* 0x000000036dcd7220 */ /* 0x080fe20000410000 */
[----:B------:R-:W-:Y:S01]  /*e9f0*/  PRMT R188, R16, 0x7610, R188 ;  /* 0x0000761010bc7816 */ /* 0x000fe200000000bc */
[-C--:B------:R-:W-:Y:S01]  /*ea00*/  FMUL.FTZ R112, R112, R3.reuse ;  /* 0x0000000370707220 */ /* 0x080fe20000410000 */
[----:B------:R-:W-:Y:S01]  /*ea10*/  ISETP.GE.U32.AND P3, PT, R229, R0, PT ;  /* 0x00000000e500720c */ /* 0x000fe20003f66070 */
[-C--:B------:R-:W-:Y:S01]  /*ea20*/  FMUL.FTZ R113, R113, R3.reuse ;  /* 0x0000000371717220 */ /* 0x080fe20000410000 */
[--C-:B------:R-:W-:Y:S01]  /*ea30*/  SHF.R.U32.HI R0, RZ, 0x10, R4.reuse ;  /* 0x00000010ff007819 */ /* 0x100fe20000011604 */
[----:B------:R-:W2:Y:S01]  /*ea40*/  MUFU.EX2 R17, R20 ;  /* 0x0000001400117308 */ /* 0x000ea20000000800 */
[----:B------:R-:W-:Y:S01]  /*ea50*/  SHF.R.U32.HI R4, RZ, 0x18, R4 ;  /* 0x00000018ff047819 */ /* 0x000fe20000011604 */
[----:B------:R-:W-:Y:S01]  /*ea60*/  @!P4 HFMA2.BF16_V2 R179, -RZ.H0_H0, RZ.H0_H0, -R197.H0_H0 ;  /* 0x200000ffffb3c231 */ /* 0x000fe200003409c5 */
[----:B------:R-:W-:Y:S01]  /*ea70*/  LOP3.LUT R0, R0, 0xff, RZ, 0xc0, !PT ;  /* 0x000000ff00007812 */ /* 0x000fe200078ec0ff */
[----:B------:R-:W-:Y:S01]  /*ea80*/  @!P5 HFMA2.BF16_V2 R180, -RZ.H0_H0, RZ.H0_H0, -R23.H0_H0 ;  /* 0x200000ffffb4d231 */ /* 0x000fe20000340917 */
[C---:B------:R-:W-:Y:S01]  /*ea90*/  ISETP.GE.U32.AND P0, PT, R229.reuse, R4, PT ;  /* 0x00000004e500720c */ /* 0x040fe20003f06070 */
[-C--:B------:R-:W-:Y:S01]  /*eaa0*/  FMUL.FTZ R218, R116, R3.reuse ;  /* 0x0000000374da7220 */ /* 0x080fe20000410000 */
[----:B------:R-:W-:Y:S01]  /*eab0*/  ISETP.GE.U32.AND P1, PT, R229, R0, PT ;  /* 0x00000000e500720c */ /* 0x000fe20003f26070 */
[----:B-1----:R-:W-:Y:S01]  /*eac0*/  FADD.FTZ R0, R6, R9 ;  /* 0x0000000906007221 */ /* 0x002fe20000010000 */
[----:B------:R-:W-:Y:S01]  /*ead0*/  LOP3.LUT R4, R19, UR31, R14, 0x96, !PT ;  /* 0x0000001f13047c12 */ /* 0x000fe2000f8e960e */
[----:B------:R-:W-:Y:S01]  /*eae0*/  @!P3 HFMA2.BF16_V2 R213, -RZ.H0_H0, RZ.H0_H0, -R189.H0_H0 ;  /* 0x200000ffffd5b231 */ /* 0x000fe200003409bd */
[----:B------:R-:W-:Y:S01]  /*eaf0*/  @!P5 PRMT R23, R180, 0x5410, RZ ;  /* 0x00005410b417d816 */ /* 0x000fe200000000ff */
[-C--:B------:R-:W-:Y:S01]  /*eb00*/  FMUL.FTZ R217, R117, R3.reuse ;  /* 0x0000000375d97220 */ /* 0x080fe20000410000 */
[----:B------:R-:W-:Y:S01]  /*eb10*/  @!P4 PRMT R197, R179, 0x5410, RZ ;  /* 0x00005410b3c5c816 */ /* 0x000fe200000000ff */
[-C--:B------:R-:W-:Y:S01]  /*eb20*/  FMUL.FTZ R120, R120, R3.reuse ;  /* 0x0000000378787220 */ /* 0x080fe20000410000 */
[----:B------:R-:W-:Y:S01]  /*eb30*/  @!P3 PRMT R189, R213, 0x5410, RZ ;  /* 0x00005410d5bdb816 */ /* 0x000fe200000000ff */
[----:B--2---:R-:W-:Y:S01]  /*eb40*/  FADD.FTZ R9, R17, R0 ;  /* 0x0000000011097221 */ /* 0x004fe20000010000 */
[----:B------:R-:W-:Y:S01]  /*eb50*/  SHF.R.U32.HI R0, RZ, 0x8, R5 ;  /* 0x00000008ff007819 */ /* 0x000fe20000011605 */
[----:B------:R-:W-:Y:S01]  /*eb60*/  IMAD.WIDE.U32 R4, R4, -0x2daee0ad, RZ ;  /* 0xd2511f5304047825 */ /* 0x000fe200078e00ff */
[C---:B------:R-:W-:Y:S01]  /*eb70*/  PRMT R20, R21.reuse, 0x7632, R20 ;  /* 0x0000763215147816 */ /* 0x040fe20000000014 */
[----:B------:R-:W-:Y:S01]  /*eb80*/  @!P1 HFMA2.BF16_V2 R211, -RZ.H0_H0, RZ.H0_H0, -R206.H0_H0 ;  /* 0x200000ffffd39231 */ /* 0x000fe200003409ce */
[----:B------:R-:W-:Y:S01]  /*eb90*/  LOP3.LUT R0, R0, 0xffff, RZ, 0xc0, !PT ;  /* 0x0000ffff00007812 */ /* 0x000fe200078ec0ff */
[----:B------:R-:W-:Y:S01]  /*eba0*/  @!P0 HFMA2.BF16_V2 R210, -RZ.H0_H0, RZ.H0_H0, -R201.H0_H0 ;  /* 0x200000ffffd28231 */ /* 0x000fe200003409c9 */
[----:B------:R-:W-:Y:S01]  /*ebb0*/  PRMT R204, R21, 0x5410, R20 ;  /* 0x0000541015cc7816 */ /* 0x000fe20000000014 */
[----:B------:R-:W-:Y:S01]  /*ebc0*/  @!P6 HFMA2.BF16_V2 R177, -RZ.H0_H0, RZ.H0_H0, -R20.H0_H0 ;  /* 0x200000ffffb1e231 */ /* 0x000fe20000340914 */
[----:B------:R-:W-:Y:S01]  /*ebd0*/  @!P2 PRMT R21, R178, 0x5410, RZ ;  /* 0x00005410b215a816 */ /* 0x000fe200000000ff */
[----:B------:R-:W-:Y:S01]  /*ebe0*/  STL [R1+0x160], R197 ;  /* 0x000160c501007387 */ /* 0x000fe20000100800 */
[----:B------:R-:W-:Y:S01]  /*ebf0*/  ISETP.GE.U32.AND P2, PT, R229, R0, PT ;  /* 0x00000000e500720c */ /* 0x000fe20003f46070 */
[----:B------:R-:W-:Y:S01]  /*ec00*/  IMAD.MOV.U32 R73, RZ, RZ, R204 ;  /* 0x000000ffff497224 */ /* 0x000fe200078e00cc */
[----:B------:R-:W-:Y:S01]  /*ec10*/  LOP3.LUT R0, R5, UR19, R8, 0x96, !PT ;  /* 0x0000001305007c12 */ /* 0x000fe2000f8e9608 */
[----:B------:R-:W-:Y:S01]  /*ec20*/  STL [R1+0x164], R189 ;  /* 0x000164bd01007387 */ /* 0x000fe20000100800 */
[----:B------:R-:W1:Y:S01]  /*ec30*/  MUFU.EX2 R8, R172 ;  /* 0x000000ac00087308 */ /* 0x000e620000000800 */
[----:B------:R-:W-:Y:S01]  /*ec40*/  F2FP.BF16.PACK_AB R17, R17, R6 ;  /* 0x000000061111723e */ /* 0x000fe200000010ff */
[-C--:B------:R-:W-:Y:S01]  /*ec50*/  FMUL.FTZ R213, R41, R3.reuse ;  /* 0x0000000329d57220 */ /* 0x080fe20000410000 */
[----:B------:R-:W-:Y:S01]  /*ec60*/  SHF.R.U32.HI R6, RZ, 0x10, R0 ;  /* 0x00000010ff067819 */ /* 0x000fe20000011600 */
[-C--:B------:R-:W-:Y:S01]  /*ec70*/  FMUL.FTZ R204, R108, R3.reuse ;  /* 0x000000036ccc7220 */ /* 0x080fe20000410000 */
[----:B------:R-:W-:Y:S01]  /*ec80*/  @!P6 PRMT R20, R177, 0x5410, RZ ;  /* 0x00005410b114e816 */ /* 0x000fe200000000ff */
[-C--:B------:R-:W-:Y:S01]  /*ec90*/  FMUL.FTZ R177, R37, R3.reuse ;  /* 0x0000000325b17220 */ /* 0x080fe20000410000 */
[----:B------:R-:W-:Y:S01]  /*eca0*/  LOP3.LUT R6, R6, 0xff, RZ, 0xc0, !PT ;  /* 0x000000ff06067812 */ /* 0x000fe200078ec0ff */
[-C--:B------:R-:W-:Y:S01]  /*ecb0*/  FMUL.FTZ R121, R121, R3.reuse ;  /* 0x0000000379797220 */ /* 0x080fe20000410000 */
[----:B------:R-:W-:Y:S01]  /*ecc0*/  @!P2 HFMA2.BF16_V2 R212, -RZ.H0_H0, RZ.H0_H0, -R202.H0_H0 ;  /* 0x200000ffffd4a231 */ /* 0x000fe200003409ca */
[----:B------:R-:W-:Y:S01]  /*ecd0*/  PRMT R191, R16, 0x7632, R191 ;  /* 0x0000763210bf7816 */ /* 0x000fe200000000bf */
[-C--:B------:R-:W-:Y:S01]  /*ece0*/  FMUL.FTZ R48, R125, R3.reuse ;  /* 0x000000037d307220 */ /* 0x080fe20000410000 */
[----:B------:R-:W-:Y:S01]  /*ecf0*/  ISETP.GE.U32.AND P5, PT, R229, R6, PT ;  /* 0x00000006e500720c */ /* 0x000fe20003fa6070 */
[----:B------:R-:W-:Y:S01]  /*ed00*/  FADD.FTZ R6, R171, R7 ;  /* 0x00000007ab067221 */ /* 0x000fe20000010000 */
[----:B------:R-:W-:Y:S01]  /*ed10*/  @!P2 PRMT R202, R212, 0x5410, RZ ;  /* 0x00005410d4caa816 */ /* 0x000fe200000000ff */
[-C--:B------:R-:W-:Y:S01]  /*ed20*/  FMUL.FTZ R212, R40, R3.reuse ;  /* 0x0000000328d47220 */ /* 0x080fe20000410000 */
[----:B------:R-:W-:Y:S01]  /*ed30*/  LOP3.LUT R7, R4, 0xffff, RZ, 0xc0, !PT ;  /* 0x0000ffff04077812 */ /* 0x000fe200078ec0ff */
[----:B-1----:R-:W-:Y:S01]  /*ed40*/  FADD.FTZ R10, R8, R6 ;  /* 0x00000006080a7221 */ /* 0x002fe20000010000 */
[----:B------:R-:W-:Y:S01]  /*ed50*/  LOP3.LUT R6, R4, 0xff, RZ, 0xc0, !PT ;  /* 0x000000ff04067812 */ /* 0x000fe200078ec0ff */
[----:B------:R-:W1:Y:S01]  /*ed60*/  MUFU.EX2 R5, R133 ;  /* 0x0000008500057308 */ /* 0x000e620000000800 */
[----:B------:R-:W-:Y:S01]  /*ed70*/  PRMT R172, R206, 0x5410, R201 ;  /* 0x00005410ceac7816 */ /* 0x000fe200000000c9 */
[----:B------:R2:W-:Y:S01]  /*ed80*/  STL [R1+0x168], R202 ;  /* 0x000168ca01007387 */ /* 0x0005e20000100800 */
[----:B------:R-:W-:Y:S01]  /*ed90*/  ISETP.GE.U32.AND P3, PT, R229, R6, PT ;  /* 0x00000006e500720c */ /* 0x000fe20003f66070 */
[-C--:B------:R-:W-:Y:S01]  /*eda0*/  FMUL.FTZ R208, R128, R3.reuse ;  /* 0x0000000380d07220 */ /* 0x080fe20000410000 */
[----:B------:R-:W-:Y:S01]  /*edb0*/  LOP3.LUT R6, R0, 0xff, RZ, 0xc0, !PT ;  /* 0x000000ff00067812 */ /* 0x000fe200078ec0ff */
[-C--:B------:R-:W-:Y:S01]  /*edc0*/  FMUL.FTZ R207, R129, R3.reuse ;  /* 0x0000000381cf7220 */ /* 0x080fe20000410000 */
[----:B------:R-:W-:Y:S01]  /*edd0*/  @!P1 PRMT R206, R211, 0x5410, RZ ;  /* 0x00005410d3ce9816 */ /* 0x000fe200000000ff */
[----:B------:R-:W-:Y:S01]  /*ede0*/  IMAD.MOV.U32 R11, RZ, RZ, R231 ;  /* 0x000000ffff0b7224 */ /* 0x000fe200078e00e7 */
[----:B------:R-:W-:Y:S01]  /*edf0*/  ISETP.GE.U32.AND P2, PT, R229, R6, PT ;  /* 0x00000006e500720c */ /* 0x000fe20003f46070 */
[-C--:B------:R-:W-:Y:S01]  /*ee00*/  FMUL.FTZ R69, R106, R2.reuse ;  /* 0x000000026a457220 */ /* 0x080fe20000410000 */
[----:B------:R-:W-:Y:S01]  /*ee10*/  SHF.R.U32.HI R6, RZ, 0x18, R0 ;  /* 0x00000018ff067819 */ /* 0x000fe20000011600 */
[----:B------:R3:W-:Y:S01]  /*ee20*/  STL [R1+0x16c], R206 ;  /* 0x00016cce01007387 */ /* 0x0007e20000100800 */
[----:B------:R-:W-:Y:S01]  /*ee30*/  LOP3.LUT R0, R0, 0xffff, RZ, 0xc0, !PT ;  /* 0x0000ffff00007812 */ /* 0x000fe200078ec0ff */
[----:B------:R-:W-:Y:S01]  /*ee40*/  FMUL.FTZ R68, R107, R2 ;  /* 0x000000026b447220 */ /* 0x000fe20000410000 */
[----:B------:R-:W-:Y:S01]  /*ee50*/  ISETP.GE.U32.AND P4, PT, R229, R6, PT ;  /* 0x00000006e500720c */ /* 0x000fe20003f86070 */
[-C--:B------:R-:W-:Y:S01]  /*ee60*/  FMUL.FTZ R139, R139, R2.reuse ;  /* 0x000000028b8b7220 */ /* 0x080fe20000410000 */
[--C-:B------:R-:W-:Y:S01]  /*ee70*/  SHF.R.U32.HI R6, RZ, 0x18, R4.reuse ;  /* 0x00000018ff067819 */ /* 0x100fe20000011604 */
[-C--:B------:R-:W-:Y:S01]  /*ee80*/  FMUL.FTZ R178, R38, R2.reuse ;  /* 0x0000000226b27220 */ /* 0x080fe20000410000 */
[----:B------:R-:W-:Y:S01]  /*ee90*/  SHF.R.U32.HI R4, RZ, 0x10, R4 ;  /* 0x00000010ff047819 */ /* 0x000fe20000011604 */
[-C--:B------:R-:W-:Y:S01]  /*eea0*/  FMUL.FTZ R179, R39, R2.reuse ;  /* 0x0000000227b37220 */ /* 0x080fe20000410000 */
[----:B------:R-:W-:Y:S01]  /*eeb0*/  SHF.R.U32.HI R0, RZ, 0x8, R0 ;  /* 0x00000008ff007819 */ /* 0x000fe20000011600 */
[----:B------:R-:W-:Y:S01]  /*eec0*/  @!P2 HFMA2.BF16_V2 R222, -RZ.H0_H0, RZ.H0_H0, -R188.H0_H0 ;  /* 0x200000ffffdea231 */ /* 0x000fe200003409bc */
[----:B------:R-:W-:Y:S01]  /*eed0*/  LOP3.LUT R4, R4, 0xff, RZ, 0xc0, !PT ;  /* 0x000000ff04047812 */ /* 0x000fe200078ec0ff */
[-C--:B------:R-:W-:Y:S01]  /*eee0*/  FMUL.FTZ R215, R43, R2.reuse ;  /* 0x000000022bd77220 */ /* 0x080fe20000410000 */
[----:B------:R-:W-:Y:S01]  /*eef0*/  LOP3.LUT R0, R0, 0xffff, RZ, 0xc0, !PT ;  /* 0x0000ffff00007812 */ /* 0x000fe200078ec0ff */
[----:B------:R-:W-:Y:S01]  /*ef00*/  FMUL.FTZ R231, R51, R2 ;  /* 0x0000000233e77220 */ /* 0x000fe20000410000 */
[----:B------:R-:W-:Y:S01]  /*ef10*/  ISETP.GE.U32.AND P1, PT, R229, R4, PT ;  /* 0x00000004e500720c */ /* 0x000fe20003f26070 */
[----:B------:R-:W-:Y:S01]  /*ef20*/  FADD.FTZ R4, R29, R9 ;  /* 0x000000091d047221 */ /* 0x000fe20000010000 */
[----:B------:R-:W-:Y:S01]  /*ef30*/  @!P0 PRMT R201, R210, 0x5410, RZ ;  /* 0x00005410d2c98816 */ /* 0x000fe200000000ff */
[----:B--2---:R-:W-:Y:S01]  /*ef40*/  FMUL.FTZ R202, R97, R3 ;  /* 0x0000000361ca7220 */ /* 0x004fe20000410000 */
[----:B------:R-:W-:Y:S01]  /*ef50*/  ISETP.GE.U32.AND P0, PT, R229, R6, PT ;  /* 0x00000006e500720c */ /* 0x000fe20003f06070 */
[----:B-1----:R-:W-:Y:S01]  /*ef60*/  FADD.FTZ R4, R5, R4 ;  /* 0x0000000405047221 */ /* 0x002fe20000010000 */
[----:B------:R-:W-:Y:S01]  /*ef70*/  ISETP.GE.U32.AND P6, PT, R229, R0, PT ;  /* 0x00000000e500720c */ /* 0x000fe20003fc6070 */
[----:B------:R1:W-:Y:S01]  /*ef80*/  STL [R1+0x170], R201 ;  /* 0x000170c901007387 */ /* 0x0003e20000100800 */
[----:B------:R-:W-:Y:S01]  /*ef90*/  SHF.R.U32.HI R0, RZ, 0x8, R7 ;  /* 0x00000008ff007819 */ /* 0x000fe20000011607 */
[-C--:B------:R-:W-:Y:S01]  /*efa0*/  FMUL.FTZ R234, R54, R2.reuse ;  /* 0x0000000236ea7220 */ /* 0x080fe20000410000 */
[----:B------:R-:W-:Y:S01]  /*efb0*/  F2FP.BF16.PACK_AB R5, R5, R29 ;  /* 0x0000001d0505723e */ /* 0x000fe200000010ff */
[----:B---3--:R-:W-:Y:S01]  /*efc0*/  FMUL.FTZ R206, R96, R3 ;  /* 0x0000000360ce7220 */ /* 0x008fe20000410000 */
[----:B------:R-:W-:Y:S01]  /*efd0*/  LOP3.LUT R0, R0, 0xffff, RZ, 0xc0, !PT ;  /* 0x0000ffff00007812 */ /* 0x000fe200078ec0ff */
[-C--:B------:R-:W-:Y:S01]  /*efe0*/  FMUL.FTZ R235, R55, R2.reuse ;  /* 0x0000000237eb7220 */ /* 0x080fe20000410000 */
[----:B------:R-:W-:Y:S01]  /*eff0*/  PRMT R203, R188, 0x5410, R191 ;  /* 0x00005410bccb7816 */ /* 0x000fe200000000bf */
[-C--:B------:R-:W-:Y:S01]  /*f000*/  FMUL.FTZ R58, R58, R2.reuse ;  /* 0x000000023a3a7220 */ /* 0x080fe20000410000 */
[----:B------:R-:W-:Y:S01]  /*f010*/  PRMT R200, R5, 0x7610, R200 ;  /* 0x0000761005c87816 */ /* 0x000fe200000000c8 */
[----:B------:R-:W-:Y:S01]  /*f020*/  FMUL.FTZ R59, R59, R2 ;  /* 0x000000023b3b7220 */ /* 0x000fe20000410000 */
[----:B------:R-:W-:Y:S01]  /*f030*/  PRMT R252, R5, 0x7632, R252 ;  /* 0x0000763205fc7816 */ /* 0x000fe200000000fc */
[----:B------:R2:W-:Y:S01]  /*f040*/  STL [R1+0x174], R203 ;  /* 0x000174cb01007387 */ /* 0x0005e20000100800 */
[----:B------:R-:W-:Y:S01]  /*f050*/  @!P2 PRMT R188, R222, 0x5410, RZ ;  /* 0x00005410debca816 */ /* 0x000fe200000000ff */
[----:B------:R-:W-:Y:S01]  /*f060*/  @!P1 HFMA2.BF16_V2 R225, -RZ.H0_H0, RZ.H0_H0, -R200.H0_H0 ;  /* 0x200000ffffe19231 */ /* 0x000fe200003409c8 */
[----:B------:R-:W-:Y:S01]  /*f070*/  ISETP.GE.U32.AND P2, PT, R229, R0, PT ;  /* 0x00000000e500720c */ /* 0x000fe20003f46070 */
[----:B------:R-:W-:Y:S01]  /*f080*/  FADD.FTZ R0, R173, R4 ;  /* 0x00000004ad007221 */ /* 0x000fe20000010000 */
[----:B------:R-:W-:Y:S01]  /*f090*/  @!P0 HFMA2.BF16_V2 R224, -RZ.H0_H0, RZ.H0_H0, -R252.H0_H0 ;  /* 0x200000ffffe08231 */ /* 0x000fe200003409fc */
[----:B------:R-:W-:Y:S01]  /*f0a0*/  F2FP.BF16.PACK_AB R8, R8, R171 ;  /* 0x000000ab0808723e */ /* 0x000fe200000010ff */
[----:B------:R3:W-:Y:S01]  /*f0b0*/  MUFU.EX2 R4, R176 ;  /* 0x000000b000047308 */ /* 0x0007e20000000800 */
[C---:B------:R-:W-:Y:S01]  /*f0c0*/  FADD.FTZ R0, R132.reuse, R0 ;  /* 0x0000000084007221 */ /* 0x040fe20000010000 */
[----:B------:R-:W-:Y:S01]  /*f0d0*/  F2FP.BF16.PACK_AB R132, R132, R173 ;  /* 0x000000ad8484723e */ /* 0x000fe200000010ff */
[-C--:B------:R-:W-:Y:S01]  /*f0e0*/  FMUL.FTZ R229, R49, R3.reuse ;  /* 0x0000000331e57220 */ /* 0x080fe20000410000 */
[----:B------:R-:W-:Y:S01]  /*f0f0*/  PRMT R173, R200, 0x5410, R252 ;  /* 0x00005410c8ad7816 */ /* 0x000fe200000000fc */
[----:B------:R-:W-:Y:S01]  /*f100*/  FADD.FTZ R0, R28, R0 ;  /* 0x000000001c007221 */ /* 0x000fe20000010000 */
[----:B------:R-:W-:Y:S01]  /*f110*/  @!P1 PRMT R200, R225, 0x5410, RZ ;  /* 0x00005410e1c89816 */ /* 0x000fe200000000ff */
[-C--:B------:R-:W-:Y:S01]  /*f120*/  FMUL.FTZ R225, R45, R3.reuse ;  /* 0x000000032de17220 */ /* 0x080fe20000410000 */
[----:B------:R-:W-:Y:S01]  /*f130*/  @!P0 PRMT R252, R224, 0x5410, RZ ;  /* 0x00005410e0fc8816 */ /* 0x000fe200000000ff */
[-C--:B------:R-:W-:Y:S01]  /*f140*/  FMUL.FTZ R224, R44, R3.reuse ;  /* 0x000000032ce07220 */ /* 0x080fe20000410000 */
[----:B------:R-:W-:Y:S01]  /*f150*/  PRMT R190, R17, 0x7632, R190 ;  /* 0x0000763211be7816 */ /* 0x000fe200000000be */
[-C--:B-1----:R-:W-:Y:S01]  /*f160*/  FMUL.FTZ R201, R85, R3.reuse ;  /* 0x0000000355c97220 */ /* 0x082fe20000410000 */
[----:B------:R-:W-:Y:S01]  /*f170*/  PRMT R6, R8, 0x7610, R6 ;  /* 0x0000761008067816 */ /* 0x000fe20000000006 */
[-C--:B------:R-:W-:Y:S01]  /*f180*/  FMUL.FTZ R49, R124, R3.reuse ;  /* 0x000000037c317220 */ /* 0x080fe20000410000 */
[----:B------:R-:W-:Y:S01]  /*f190*/  PRMT R192, R8, 0x7632, R192 ;  /* 0x0000763208c07816 */ /* 0x000fe200000000c0 */
[----:B------:R-:W-:Y:S01]  /*f1a0*/  FADD.FTZ R0, R22, R0 ;  /* 0x0000000016007221 */ /* 0x000fe20000010000 */
[----:B------:R-:W-:Y:S01]  /*f1b0*/  PRMT R193, R17, 0x7610, R193 ;  /* 0x0000761011c17816 */ /* 0x000fe200000000c1 */
[-C--:B---3--:R-:W-:Y:S01]  /*f1c0*/  FMUL.FTZ R176, R36, R3.reuse ;  /* 0x0000000324b07220 */ /* 0x088fe20000410000 */
[----:B------:R-:W-:Y:S01]  /*f1d0*/  @!P4 HFMA2.BF16_V2 R214, -RZ.H0_H0, RZ.H0_H0, -R190.H0_H0 ;  /* 0x200000ffffd6c231 */ /* 0x000fe200003409be */
[----:B--2---:R-:W-:Y:S01]  /*f1e0*/  FMUL.FTZ R203, R84, R3 ;  /* 0x0000000354cb7220 */ /* 0x004fe20000410000 */
[----:B------:R-:W-:Y:S01]  /*f1f0*/  @!P3 HFMA2.BF16_V2 R227, -RZ.H0_H0, RZ.H0_H0, -R6.H0_H0 ;  /* 0x200000ffffe3b231 */ /* 0x000fe20000340906 */
[----:B------:R-:W1:Y:S01]  /*f200*/  MUFU.EX2 R3, R230 ;  /* 0x000000e600037308 */ /* 0x000e620000000800 */
[----:B------:R-:W-:Y:S01]  /*f210*/  @!P2 HFMA2.BF16_V2 R226, -RZ.H0_H0, RZ.H0_H0, -R192.H0_H0 ;  /* 0x200000ffffe2a231 */ /* 0x000fe200003409c0 */
[----:B------:R-:W-:Y:S01]  /*f220*/  F2FP.BF16.PACK_AB R133, R22, R28 ;  /* 0x0000001c1685723e */ /* 0x000fe200000010ff */
[----:B------:R-:W-:Y:S01]  /*f230*/  FADD.FTZ R0, R174, R0 ;  /* 0x00000000ae007221 */ /* 0x000fe20000010000 */
[----:B------:R-:W-:Y:S01]  /*f240*/  PRMT R199, R193, 0x5410, R190 ;  /* 0x00005410c1c77816 */ /* 0x000fe200000000be */
[----:B------:R-:W-:Y:S01]  /*f250*/  IMAD.WIDE.U32 R28, R175, -0x326172a9, RZ ;  /* 0xcd9e8d57af1c7825 */ /* 0x000fe200078e00ff */
[----:B------:R-:W-:Y:S01]  /*f260*/  PRMT R198, R6, 0x5410, R192 ;  /* 0x0000541006c67816 */ /* 0x000fe200000000c0 */
[----:B------:R-:W2:Y:S01]  /*f270*/  LDC.U8 R84, c[0x0][0x2d8] ;  /* 0x0000b600ff547b82 */ /* 0x000ea20000000000 */
[----:B------:R-:W-:Y:S01]  /*f280*/  @!P4 PRMT R190, R214, 0x5410, RZ ;  /* 0x00005410d6bec816 */ /* 0x000fe200000000ff */
[----:B------:R-:W-:Y:S01]  /*f290*/  IMAD.MOV.U32 R22, RZ, RZ, R135 ;  /* 0x000000ffff167224 */ /* 0x000fe200078e0087 */
[----:B------:R-:W-:Y:S01]  /*f2a0*/  @!P3 PRMT R6, R227, 0x5410, RZ ;  /* 0x00005410e306b816 */ /* 0x000fe200000000ff */
[----:B------:R-:W-:Y:S01]  /*f2b0*/  FADD.FTZ R135, R134, R0 ;  /* 0x0000000086877221 */ /* 0x000fe20000010000 */
[----:B------:R-:W-:Y:S01]  /*f2c0*/  @!P2 PRMT R192, R226, 0x5410, RZ ;  /* 0x00005410e2c0a816 */ /* 0x000fe200000000ff */
[----:B------:R-:W-:Y:S01]  /*f2d0*/  FMUL.FTZ R214, R42, R2 ;  /* 0x000000022ad67220 */ /* 0x000fe20000410000 */
[----:B------:R-:W-:Y:S01]  /*f2e0*/  F2FP.BF16.PACK_AB R134, R134, R174 ;  /* 0x000000ae8686723e */ /* 0x000fe200000010ff */
[----:B------:R-:W-:Y:S01]  /*f2f0*/  FMUL.FTZ R226, R46, R2 ;  /* 0x000000022ee27220 */ /* 0x000fe20000410000 */
[----:B-1----:R-:W-:Y:S01]  /*f300*/  F2FP.BF16.PACK_AB R17, R3, R4 ;  /* 0x000000040311723e */ /* 0x002fe200000010ff */
[----:B------:R-:W-:Y:S01]  /*f310*/  FMUL.FTZ R227, R47, R2 ;  /* 0x000000022fe37220 */ /* 0x000fe20000410000 */
[----:B------:R-:W-:Y:S01]  /*f320*/  MOV R174, R6 ;  /* 0x0000000600ae7202 */ /* 0x000fe20000000f00 */
[-C--:B------:R-:W-:Y:S01]  /*f330*/  FMUL.FTZ R230, R50, R2.reuse ;  /* 0x0000000232e67220 */ /* 0x080fe20000410000 */
[----:B------:R-:W-:Y:S01]  /*f340*/  @!P6 HFMA2.BF16_V2 R223, -RZ.H0_H0, RZ.H0_H0, -R191.H0_H0 ;  /* 0x200000ffffdfe231 */ /* 0x000fe200003409bf */
[-C--:B------:R-:W-:Y:S01]  /*f350*/  FMUL.FTZ R62, R62, R2.reuse ;  /* 0x000000023e3e7220 */ /* 0x080fe20000410000 */
[----:B------:R-:W-:Y:S01]  /*f360*/  @!P5 HFMA2.BF16_V2 R221, -RZ.H0_H0, RZ.H0_H0, -R193.H0_H0 ;  /* 0x200000ffffddd231 */ /* 0x000fe200003409c1 */
[-C--:B------:R-:W-:Y:S01]  /*f370*/  FMUL.FTZ R63, R63, R2.reuse ;  /* 0x000000023f3f7220 */ /* 0x080fe20000410000 */
[----:B------:R-:W-:Y:S01]  /*f380*/  PRMT R211, R133, 0x7610, R211 ;  /* 0x0000761085d37816 */ /* 0x000fe200000000d3 */
[-C--:B------:R-:W-:Y:S01]  /*f390*/  FMUL.FTZ R238, R66, R2.reuse ;  /* 0x0000000242ee7220 */ /* 0x080fe20000410000 */
[----:B------:R-:W-:Y:S01]  /*f3a0*/  @!P6 PRMT R191, R223, 0x5410, RZ ;  /* 0x00005410dfbfe816 */ /* 0x000fe200000000ff */
[-C--:B------:R-:W-:Y:S01]  /*f3b0*/  FMUL.FTZ R239, R67, R2.reuse ;  /* 0x0000000243ef7220 */ /* 0x080fe20000410000 */
[----:B------:R-:W-:Y:S01]  /*f3c0*/  @!P5 PRMT R193, R221, 0x5410, RZ ;  /* 0x00005410ddc1d816 */ /* 0x000fe200000000ff */
[-C--:B------:R-:W-:Y:S01]  /*f3d0*/  FMUL.FTZ R242, R70, R2.reuse ;  /* 0x0000000246f27220 */ /* 0x080fe20000410000 */
[----:B------:R-:W-:Y:S01]  /*f3e0*/  PRMT R221, R133, 0x7632, R221 ;  /* 0x0000763285dd7816 */ /* 0x000fe200000000dd */
[-C--:B------:R-:W-:Y:S01]  /*f3f0*/  FMUL.FTZ R243, R71, R2.reuse ;  /* 0x0000000247f37220 */ /* 0x080fe20000410000 */
[----:B------:R-:W-:Y:S01]  /*f400*/  MOV R129, R101 ;  /* 0x0000006500817202 */ /* 0x000fe20000000f00 */
[-C--:B------:R-:W-:Y:S01]  /*f410*/  FMUL.FTZ R246, R74, R2.reuse ;  /* 0x000000024af67220 */ /* 0x080fe20000410000 */
[----:B------:R-:W-:Y:S01]  /*f420*/  PRMT R15, R211, 0x5410, R221 ;  /* 0x00005410d30f7816 */ /* 0x000fe200000000dd */
[----:B------:R-:W-:Y:S01]  /*f430*/  FMUL.FTZ R247, R75, R2 ;  /* 0x000000024bf77220 */ /* 0x000fe20000410000 */
[----:B------:R-:W-:Y:S01]  /*f440*/  MOV R128, R100 ;  /* 0x0000006400807202 */ /* 0x000fe20000000f00 */
[-C--:B------:R-:W-:Y:S01]  /*f450*/  FMUL.FTZ R78, R78, R2.reuse ;  /* 0x000000024e4e7220 */ /* 0x080fe20000410000 */
[----:B------:R-:W-:Y:S01]  /*f460*/  LOP3.LUT R14, R19, UR31, R14, 0x96, !PT ;  /* 0x0000001f130e7c12 */ /* 0x000fe2000f8e960e */
[-C--:B------:R-:W-:Y:S01]  /*f470*/  FMUL.FTZ R79, R79, R2.reuse ;  /* 0x000000024f4f7220 */ /* 0x080fe20000410000 */
[----:B------:R-:W-:Y:S01]  /*f480*/  PRMT R171, R134, 0x7610, R171 ;  /* 0x0000761086ab7816 */ /* 0x000fe200000000ab */
[-C--:B------:R-:W-:Y:S01]  /*f490*/  FMUL.FTZ R82, R82, R2.reuse ;  /* 0x0000000252527220 */ /* 0x080fe20000410000 */
[----:B------:R-:W-:Y:S01]  /*f4a0*/  PRMT R170, R134, 0x7632, R170 ;  /* 0x0000763286aa7816 */ /* 0x000fe200000000aa */
[-C--:B------:R-:W-:Y:S01]  /*f4b0*/  FMUL.FTZ R83, R83, R2.reuse ;  /* 0x0000000253537220 */ /* 0x080fe20000410000 */
[----:B------:R1:W-:Y:S01]  /*f4c0*/  STG.E.U16 [R24.64+-0x80], R21 ;  /* 0xffff801518007986 */ /* 0x0003e2000c101516 */
[-C--:B------:R-:W-:Y:S01]  /*f4d0*/  FMUL.FTZ R125, R86, R2.reuse ;  /* 0x00000002567d7220 */ /* 0x080fe20000410000 */
[----:B------:R-:W-:Y:S01]  /*f4e0*/  PRMT R104, R171, 0x5410, R170 ;  /* 0x00005410ab687816 */ /* 0x000fe200000000aa */
[-C--:B------:R-:W-:Y:S01]  /*f4f0*/  FMUL.FTZ R124, R87, R2.reuse ;  /* 0x00000002577c7220 */ /* 0x080fe20000410000 */
[----:B------:R3:W-:Y:S01]  /*f500*/  STG.E.U16 [R24.64+-0x7e], R20 ;  /* 0xffff821418007986 */ /* 0x0007e2000c101516 */
        /* <DEDUP_REMOVED lines=18> */
[----:B------:R-:W-:Y:S01]  /*f630*/  MOV R127, R90 ;  /* 0x0000005a007f7202 */ /* 0x000fe20000000f00 */
[----:B------:R-:W-:-:S02]  /*f640*/  FMUL.FTZ R107, R130, R2 ;  /* 0x00000002826b7220 */ /* 0x000fc40000410000 */
[----:B------:R-:W-:Y:S01]  /*f650*/  FMUL.FTZ R106, R131, R2 ;  /* 0x00000002836a7220 */ /* 0x000fe20000410000 */
[----:B------:R-:W-:Y:S01]  /*f660*/  LOP3.LUT R2, R29, UR34, R186, 0x96, !PT ;  /* 0x000000221d027c12 */ /* 0x000fe2000f8e96ba */
[----:B------:R-:W-:Y:S02]  /*f670*/  FADD.FTZ R0, R4, R10 ;  /* 0x0000000a04007221 */ /* 0x000fe40000010000 */
[----:B------:R-:W-:Y:S02]  /*f680*/  IMAD.MOV.U32 R85, RZ, RZ, R73 ;  /* 0x000000ffff557224 */ /* 0x000fe400078e0049 */
[----:B------:R-:W-:Y:S02]  /*f690*/  FADD.FTZ R16, R3, R0 ;  /* 0x0000000003107221 */ /* 0x000fe40000010000 */
[----:B------:R-:W-:-:S04]  /*f6a0*/  IMAD.WIDE.U32 R2, R2, -0x2daee0ad, RZ ;  /* 0xd2511f5302027825 */ /* 0x000fc800078e00ff */
[----:B------:R-:W-:Y:S01]  /*f6b0*/  IMAD.MOV.U32 R73, RZ, RZ, R22 ;  /* 0x000000ffff497224 */ /* 0x000fe200078e0016 */
[----:B------:R-:W-:Y:S01]  /*f6c0*/  LOP3.LUT R0, R3, UR10, R168, 0x96, !PT ;  /* 0x0000000a03007c12 */ /* 0x000fe2000f8e96a8 */
[----:B------:R4:W-:Y:S01]  /*f6d0*/  MUFU.EX2 R22, R249 ;  /* 0x000000f900167308 */ /* 0x0009e20000000800 */
[----:B------:R-:W-:Y:S01]  /*f6e0*/  LOP3.LUT R3, R27, UR33, R28, 0x96, !PT ;  /* 0x000000211b037c12 */ /* 0x000fe2000f8e961c */
[----:B------:R-:W-:Y:S02]  /*f6f0*/  IMAD.MOV.U32 R96, RZ, RZ, R196 ;  /* 0x000000ffff607224 */ /* 0x000fe400078e00c4 */
[----:B------:R-:W-:-:S04]  /*f700*/  IMAD.WIDE.U32 R8, R0, -0x326172a9, RZ ;  /* 0xcd9e8d5700087825 */ /* 0x000fc800078e00ff */
[----:B------:R-:W-:Y:S01]  /*f710*/  IMAD.WIDE.U32 R4, R3, -0x2daee0ad, RZ ;  /* 0xd2511f5303047825 */ /* 0x000fe200078e00ff */
[----:B------:R-:W-:-:S03]  /*f720*/  LOP3.LUT R3, R9, UR5, R26, 0x96, !PT ;  /* 0x0000000509037c12 */ /* 0x000fc6000f8e961a */
[----:B------:R-:W-:Y:S01]  /*f730*/  IMAD.MOV.U32 R130, RZ, RZ, R102 ;  /* 0x000000ffff827224 */ /* 0x000fe200078e0066 */
[----:B------:R-:W-:Y:S01]  /*f740*/  LOP3.LUT R0, R5, UR4, R2, 0x96, !PT ;  /* 0x0000000405007c12 */ /* 0x000fe2000f8e9602 */
[----:B------:R-:W-:Y:S01]  /*f750*/  IMAD.WIDE.U32 R2, R3, -0x2daee0ad, RZ ;  /* 0xd2511f5303027825 */ /* 0x000fe200078e00ff */
[----:B----4-:R-:W-:-:S03]  /*f760*/  PRMT R249, R132, 0x7632, R249 ;  /* 0x0000763284f97816 */ /* 0x010fc600000000f9 */
[----:B------:R-:W-:Y:S01]  /*f770*/  IMAD.WIDE.U32 R6, R0, -0x326172a9, RZ ;  /* 0xcd9e8d5700067825 */ /* 0x000fe200078e00ff */
[----:B------:R-:W-:-:S03]  /*f780*/  LOP3.LUT R3, R3, UR32, R4, 0x96, !PT ;  /* 0x0000002003037c12 */ /* 0x000fc6000f8e9604 */
[----:B------:R-:W-:Y:S01]  /*f790*/  IMAD.MOV.U32 R131, RZ, RZ, R103 ;  /* 0x000000ffff837224 */ /* 0x000fe200078e0067 */
[----:B------:R-:W-:Y:S01]  /*f7a0*/  LOP3.LUT R0, R7, UR35, R8, 0x96, !PT ;  /* 0x0000002307007c12 */ /* 0x000fe2000f8e9608 */
[----:B------:R-:W-:-:S04]  /*f7b0*/  IMAD.WIDE.U32 R4, R3, -0x326172a9, RZ ;  /* 0xcd9e8d5703047825 */ /* 0x000fc800078e00ff */
[----:B------:R-:W-:Y:S01]  /*f7c0*/  IMAD.WIDE.U32 R8, R0, -0x2daee0ad, RZ ;  /* 0xd2511f5300087825 */ /* 0x000fe200078e00ff */
[----:B------:R-:W-:Y:S02]  /*f7d0*/  LOP3.LUT R6, R5, UR31, R6, 0x96, !PT ;  /* 0x0000001f05067c12 */ /* 0x000fe4000f8e9606 */
[----:B------:R4:W2:Y:S01]  /*f7e0*/  MUFU.EX2 R5, R248 ;  /* 0x000000f800057308 */ /* 0x0008a20000000800 */
[----:B------:R-:W-:Y:S01]  /*f7f0*/  IMAD.MOV.U32 R133, RZ, RZ, R72 ;  /* 0x000000ffff857224 */ /* 0x000fe200078e0048 */
[----:B------:R-:W-:Y:S01]  /*f800*/  LOP3.LUT R2, R9, UR29, R2, 0x96, !PT ;  /* 0x0000001d09027c12 */ /* 0x000fe2000f8e9602 */
[----:B-1----:R-:W-:Y:S02]  /*f810*/  IMAD.MOV.U32 R21, RZ, RZ, R93 ;  /* 0x000000ffff157224 */ /* 0x002fe400078e005d */
[----:B------:R-:W-:Y:S02]  /*f820*/  IMAD.MOV.U32 R19, RZ, RZ, R95 ;  /* 0x000000ffff137224 */ /* 0x000fe400078e005f */
[----:B------:R-:W-:Y:S01]  /*f830*/  IMAD.WIDE.U32 R2, R2, -0x326172a9, RZ ;  /* 0xcd9e8d5702027825 */ /* 0x000fe200078e00ff */
[----:B------:R1:W1:Y:S03]  /*f840*/  MUFU.EX2 R9, R250 ;  /* 0x000000fa00097308 */ /* 0x0002660000000800 */
[----:B---3--:R-:W-:Y:S01]  /*f850*/  IMAD.MOV.U32 R20, RZ, RZ, R92 ;  /* 0x000000ffff147224 */ /* 0x008fe200078e005c */
[----:B------:R-:W-:Y:S01]  /*f860*/  LOP3.LUT R0, R3, UR20, R4, 0x96, !PT ;  /* 0x0000001403007c12 */ /* 0x000fe2000f8e9604 */
[----:B------:R-:W-:Y:S01]  /*f870*/  IMAD.MOV.U32 R134, RZ, RZ, R69 ;  /* 0x000000ffff867224 */ /* 0x000fe200078e0045 */
[----:B------:R-:W-:Y:S01]  /*f880*/  LOP3.LUT R7, R2, 0xffff, RZ, 0xc0, !PT ;  /* 0x0000ffff02077812 */ /* 0x000fe200078ec0ff */
[----:B------:R-:W-:Y:S01]  /*f890*/  IMAD.MOV.U32 R175, RZ, RZ, R89 ;  /* 0x000000ffffaf7224 */ /* 0x000fe200078e0059 */
[----:B------:R-:W-:Y:S01]  /*f8a0*/  LOP3.LUT R4, R0, 0xff, RZ, 0xc0, !PT ;  /* 0x000000ff00047812 */ /* 0x000fe200078ec0ff */
[----:B------:R-:W-:Y:S01]  /*f8b0*/  IMAD.MOV.U32 R126, RZ, RZ, R91 ;  /* 0x000000ffff7e7224 */ /* 0x000fe200078e005b */
[----:B----4-:R-:W-:Y:S01]  /*f8c0*/  PRMT R248, R132, 0x7610, R248 ;  /* 0x0000761084f87816 */ /* 0x010fe200000000f8 */
[----:B------:R-:W-:Y:S01]  /*f8d0*/  IMAD.MOV.U32 R132, RZ, RZ, R65 ;  /* 0x000000ffff847224 */ /* 0x000fe200078e0041 */
[----:B--2---:R-:W-:-:S02]  /*f8e0*/  ISETP.GE.U32.AND P4, PT, R84, R4, PT ;  /* 0x000000045400720c */ /* 0x004fc40003f86070 */
[----:B------:R-:W-:Y:S02]  /*f8f0*/  LOP3.LUT R4, R0, 0xffff, RZ, 0xc0, !PT ;  /* 0x0000ffff00047812 */ /* 0x000fe400078ec0ff */
[----:B-1----:R-:W-:Y:S02]  /*f900*/  PRMT R250, R17, 0x7632, R250 ;  /* 0x0000763211fa7816 */ /* 0x002fe400000000fa */
[----:B------:R-:W-:-:S04]  /*f910*/  SHF.R.U32.HI R4, RZ, 0x8, R4 ;  /* 0x00000008ff047819 */ /* 0x000fc80000011604 */
[----:B------:R-:W-:-:S04]  /*f920*/  LOP3.LUT R4, R4, 0xffff, RZ, 0xc0, !PT ;  /* 0x0000ffff04047812 */ /* 0x000fc800078ec0ff */
[----:B------:R-:W-:Y:S02]  /*f930*/  ISETP.GE.U32.AND P3, PT, R84, R4, PT ;  /* 0x000000045400720c */ /* 0x000fe40003f66070 */
[--C-:B------:R-:W-:Y:S02]  /*f940*/  SHF.R.U32.HI R4, RZ, 0x10, R0.reuse ;  /* 0x00000010ff047819 */ /* 0x100fe40000011600 */
[----:B------:R-:W-:Y:S02]  /*f950*/  SHF.R.U32.HI R0, RZ, 0x18, R0 ;  /* 0x00000018ff007819 */ /* 0x000fe40000011600 */
[----:B------:R-:W-:Y:S02]  /*f960*/  LOP3.LUT R4, R4, 0xff, RZ, 0xc0, !PT ;  /* 0x000000ff04047812 */ /* 0x000fe400078ec0ff */
[----:B------:R-:W-:Y:S02]  /*f970*/  ISETP.GE.U32.AND P0, PT, R84, R0, PT ;  /* 0x000000005400720c */ /* 0x000fe40003f06070 */
[----:B------:R-:W-:-:S02]  /*f980*/  LOP3.LUT R0, R2, 0xff, RZ, 0xc0, !PT ;  /* 0x000000ff02007812 */ /* 0x000fc400078ec0ff */
[C---:B------:R-:W-:Y:S01]  /*f990*/  ISETP.GE.U32.AND P5, PT, R84.reuse, R4, PT ;  /* 0x000000045400720c */ /* 0x040fe20003fa6070 */
[----:B------:R-:W-:Y:S01]  /*f9a0*/  @!P3 HFMA2.BF16_V2 R31, -RZ.H0_H0, RZ.H0_H0, -R250.H0_H0 ;  /* 0x200000ffff1fb231 */ /* 0x000fe200003409fa */
[----:B------:R-:W-:Y:S02]  /*f9b0*/  ISETP.GE.U32.AND P2, PT, R84, R0, PT ;  /* 0x000000005400720c */ /* 0x000fe40003f46070 */
[--C-:B------:R-:W-:Y:S02]  /*f9c0*/  SHF.R.U32.HI R0, RZ, 0x10, R2.reuse ;  /* 0x00000010ff007819 */ /* 0x100fe40000011602 */
[----:B------:R-:W-:Y:S02]  /*f9d0*/  SHF.R.U32.HI R2, RZ, 0x18, R2 ;  /* 0x00000018ff027819 */ /* 0x000fe40000011602 */
[----:B------:R-:W-:Y:S01]  /*f9e0*/  LOP3.LUT R0, R0, 0xff, RZ, 0xc0, !PT ;  /* 0x000000ff00007812 */ /* 0x000fe200078ec0ff */
[----:B------:R-:W-:Y:S01]  /*f9f0*/  @!P0 HFMA2.BF16_V2 R30, -RZ.H0_H0, RZ.H0_H0, -R249.H0_H0 ;  /* 0x200000ffff1e8231 */ /* 0x000fe200003409f9 */
[----:B------:R-:W-:Y:S01]  /*fa00*/  ISETP.GE.U32.AND P1, PT, R84, R2, PT ;  /* 0x000000025400720c */ /* 0x000fe20003f26070 */
[----:B------:R-:W-:Y:S01]  /*fa10*/  IMAD.WIDE.U32 R2, R6, -0x2daee0ad, RZ ;  /* 0xd2511f5306027825 */ /* 0x000fe200078e00ff */
[----:B------:R-:W-:Y:S01]  /*fa20*/  ISETP.GE.U32.AND P6, PT, R84, R0, PT ;  /* 0x000000005400720c */ /* 0x000fe20003fc6070 */
[----:B------:R-:W-:Y:S01]  /*fa30*/  @!P5 HFMA2.BF16_V2 R33, -RZ.H0_H0, RZ.H0_H0, -R248.H0_H0 ;  /* 0x200000ffff21d231 */ /* 0x000fe200003409f8 */
[----:B------:R-:W-:-:S02]  /*fa40*/  MOV R84, R11 ;  /* 0x0000000b00547202 */ /* 0x000fc40000000f00 */
[----:B------:R-:W-:Y:S02]  /*fa50*/  LOP3.LUT R0, R3, UR19, R8, 0x96, !PT ;  /* 0x0000001303007c12 */ /* 0x000fe4000f8e9608 */
[C---:B------:R-:W-:Y:S02]  /*fa60*/  LOP3.LUT R10, R2.reuse, 0xffff, RZ, 0xc0, !PT ;  /* 0x0000ffff020a7812 */ /* 0x040fe400078ec0ff */
[----:B------:R1:W2:Y:S01]  /*fa70*/  MUFU.EX2 R3, R251 ;  /* 0x000000fb00037308 */ /* 0x0002a20000000800 */
[----:B------:R-:W-:Y:S02]  /*fa80*/  LOP3.LUT R6, R2, 0xff, RZ, 0xc0, !PT ;  /* 0x000000ff02067812 */ /* 0x000fe400078ec0ff */
[--C-:B------:R-:W-:Y:S01]  /*fa90*/  SHF.R.U32.HI R8, RZ, 0x10, R2.reuse ;  /* 0x00000010ff087819 */ /* 0x100fe20000011602 */
[----:B------:R-:W-:Y:S01]  /*faa0*/  @!P1 HFMA2.BF16_V2 R36, -RZ.H0_H0, RZ.H0_H0, -R221.H0_H0 ;  /* 0x200000ffff249231 */ /* 0x000fe200003409dd */
[----:B------:R-:W-:Y:S01]  /*fab0*/  SHF.R.U32.HI R4, RZ, 0x18, R2 ;  /* 0x00000018ff047819 */ /* 0x000fe20000011602 */
[----:B------:R-:W-:Y:S01]  /*fac0*/  FADD.FTZ R2, R5, R16 ;  /* 0x0000001005027221 */ /* 0x000fe20000010000 */
[----:B------:R-:W-:Y:S01]  /*fad0*/  F2FP.BF16.PACK_AB R5, R22, R5 ;  /* 0x000000051605723e */ /* 0x000fe200000010ff */
[----:B------:R-:W-:Y:S01]  /*fae0*/  @!P6 HFMA2.BF16_V2 R37, -RZ.H0_H0, RZ.H0_H0, -R211.H0_H0 ;  /* 0x200000ffff25e231 */ /* 0x000fe200003409d3 */
[----:B------:R-:W-:Y:S01]  /*faf0*/  @!P1 PRMT R221, R36, 0x5410, RZ ;  /* 0x0000541024dd9816 */ /* 0x000fe200000000ff */
[----:B------:R-:W-:Y:S01]  /*fb00*/  FADD.FTZ R2, R22, R2 ;  /* 0x0000000216027221 */ /* 0x000fe20000010000 */
[C---:B------:R-:W-:Y:S01]  /*fb10*/  PRMT R223, R5.reuse, 0x7610, R223 ;  /* 0x0000761005df7816 */ /* 0x040fe200000000df */
[----:B------:R-:W-:Y:S01]  /*fb20*/  IMAD.MOV.U32 R36, RZ, RZ, R76 ;  /* 0x000000ffff247224 */ /* 0x000fe200078e004c */
[----:B------:R-:W-:Y:S01]  /*fb30*/  PRMT R222, R5, 0x7632, R222 ;  /* 0x0000763205de7816 */ /* 0x000fe200000000de */
[----:B------:R-:W-:Y:S01]  /*fb40*/  FADD.FTZ R2, R9, R2 ;  /* 0x0000000209027221 */ /* 0x000fe20000010000 */
[----:B------:R-:W-:Y:S01]  /*fb50*/  @!P6 PRMT R211, R37, 0x5410, RZ ;  /* 0x0000541025d3e816 */ /* 0x000fe200000000ff */
[----:B------:R-:W-:Y:S01]  /*fb60*/  @!P2 HFMA2.BF16_V2 R35, -RZ.H0_H0, RZ.H0_H0, -R223.H0_H0 ;  /* 0x200000ffff23a231 */ /* 0x000fe200003409df */
[----:B-1----:R-:W-:Y:S01]  /*fb70*/  PRMT R251, R17, 0x7610, R251 ;  /* 0x0000761011fb7816 */ /* 0x002fe200000000fb */
[----:B------:R-:W-:Y:S01]  /*fb80*/  IMAD.MOV.U32 R16, RZ, RZ, R88 ;  /* 0x000000ffff107224 */ /* 0x000fe200078e0058 */
[----:B------:R-:W1:Y:S01]  /*fb90*/  LDC.U8 R17, c[0x0][0x2d8] ;  /* 0x0000b600ff117b82 */ /* 0x000e620000000000 */
[C---:B--2---:R-:W-:Y:S01]  /*fba0*/  F2FP.BF16.PACK_AB R9, R3.reuse, R9 ;  /* 0x000000090309723e */ /* 0x044fe200000010ff */
[----:B------:R-:W-:Y:S01]  /*fbb0*/  FADD.FTZ R3, R3, R2 ;  /* 0x0000000203037221 */ /* 0x000fe20000010000 */
[----:B------:R-:W-:Y:S01]  /*fbc0*/  PRMT R196, R251, 0x5410, R250 ;  /* 0x00005410fbc47816 */ /* 0x000fe200000000fa */
[----:B------:R-:W-:Y:S01]  /*fbd0*/  @!P4 HFMA2.BF16_V2 R32, -RZ.H0_H0, RZ.H0_H0, -R251.H0_H0 ;  /* 0x200000ffff20c231 */ /* 0x000fe200003409fb */
[----:B------:R-:W-:-:S02]  /*fbe0*/  SHF.R.U32.HI R2, RZ, 0x8, R7 ;  /* 0x00000008ff027819 */ /* 0x000fc40000011607 */
[----:B------:R-:W-:Y:S02]  /*fbf0*/  @!P3 PRMT R250, R31, 0x5410, RZ ;  /* 0x000054101ffab816 */ /* 0x000fe400000000ff */
[----:B------:R-:W-:Y:S02]  /*fc00*/  LOP3.LUT R2, R2, 0xffff, RZ, 0xc0, !PT ;  /* 0x0000ffff02027812 */ /* 0x000fe400078ec0ff */
[----:B------:R-:W-:Y:S01]  /*fc10*/  @!P4 PRMT R251, R32, 0x5410, RZ ;  /* 0x0000541020fbc816 */ /* 0x000fe200000000ff */
[----:B------:R-:W-:Y:S01]  /*fc20*/  IMAD.MOV.U32 R32, RZ, RZ, c[0x0][0x228] ;  /* 0x00008a00ff207624 */ /* 0x000fe200078e00ff */
[C---:B------:R-:W-:Y:S02]  /*fc30*/  PRMT R210, R9.reuse, 0x7610, R210 ;  /* 0x0000761009d27816 */ /* 0x040fe400000000d2 */
[----:B------:R-:W-:Y:S01]  /*fc40*/  PRMT R180, R9, 0x7632, R180 ;  /* 0x0000763209b47816 */ /* 0x000fe200000000b4 */
[----:B------:R-:W-:Y:S01]  /*fc50*/  IMAD.SHL.U32 R32, R32, 0x8, RZ ;  /* 0x0000000820207824 */ /* 0x000fe200078e00ff */
[----:B------:R-:W-:Y:S01]  /*fc60*/  LOP3.LUT R11, R13, UR5, R26, 0x96, !PT ;  /* 0x000000050d0b7c12 */ /* 0x000fe2000f8e961a */
[----:B------:R-:W-:Y:S01]  /*fc70*/  IMAD.WIDE.U32 R12, R12, -0x2daee0ad, RZ ;  /* 0xd2511f530c0c7825 */ /* 0x000fe200078e00ff */
[----:B------:R-:W-:-:S02]  /*fc80*/  MOV R37, R77 ;  /* 0x0000004d00257202 */ /* 0x000fc40000000f00 */
[----:B------:R-:W-:Y:S02]  /*fc90*/  MOV R22, R94 ;  /* 0x0000005e00167202 */ /* 0x000fe40000000f00 */
[C---:B-1----:R-:W-:Y:S02]  /*fca0*/  ISETP.GE.U32.AND P3, PT, R17.reuse, R6, PT ;  /* 0x000000061100720c */ /* 0x042fe40003f66070 */
[----:B------:R1:W2:Y:S01]  /*fcb0*/  MUFU.EX2 R6, R195 ;  /* 0x000000c300067308 */ /* 0x0002a20000000800 */
[----:B------:R-:W-:Y:S02]  /*fcc0*/  ISETP.GE.U32.AND P4, PT, R17, R2, PT ;  /* 0x000000021100720c */ /* 0x000fe40003f86070 */
[----:B------:R-:W-:-:S04]  /*fcd0*/  SHF.R.U32.HI R2, RZ, 0x10, R0 ;  /* 0x00000010ff027819 */ /* 0x000fc80000011600 */
[----:B------:R-:W-:-:S07]  /*fce0*/  LOP3.LUT R2, R2, 0xff, RZ, 0xc0, !PT ;  /* 0x000000ff02027812 */ /* 0x000fce00078ec0ff */
[----:B------:R-:W-:Y:S01]  /*fcf0*/  @!P4 HFMA2.BF16_V2 R34, -RZ.H0_H0, RZ.H0_H0, -R222.H0_H0 ;  /* 0x200000ffff22c231 */ /* 0x000fe200003409de */
[----:B-1----:R-:W-:Y:S02]  /*fd00*/  PRMT R195, R248, 0x5410, R249 ;  /* 0x00005410f8c37816 */ /* 0x002fe400000000f9 */
[----:B------:R-:W-:Y:S02]  /*fd10*/  @!P0 PRMT R249, R30, 0x5410, RZ ;  /* 0x000054101ef98816 */ /* 0x000fe400000000ff */
[----:B------:R-:W-:Y:S02]  /*fd20*/  ISETP.GE.U32.AND P0, PT, R17, R4, PT ;  /* 0x000000041100720c */ /* 0x000fe40003f06070 */
[----:B------:R-:W1:Y:S01]  /*fd30*/  MUFU.EX2 R4, R96 ;  /* 0x0000006000047308 */ /* 0x000e620000000800 */
[----:B------:R-:W-:Y:S01]  /*fd40*/  @!P5 PRMT R248, R33, 0x5410, RZ ;  /* 0x0000541021f8d816 */ /* 0x000fe200000000ff */
[----:B------:R-:W-:Y:S01]  /*fd50*/  IMAD.WIDE R32, R32, 0x2, R24 ;  /* 0x0000000220207825 */ /* 0x000fe200078e0218 */
[----:B------:R-:W-:-:S03]  /*fd60*/  ISETP.GE.U32.AND P5, PT, R17, R2, PT ;  /* 0x000000021100720c */ /* 0x000fc60003fa6070 */
[----:B--2---:R-:W-:Y:S01]  /*fd70*/  FADD.FTZ R2, R6, R3 ;  /* 0x0000000306027221 */ /* 0x004fe20000010000 */
[----:B------:R2:W-:Y:S03]  /*fd80*/  STG.E.U16 [R32.64+-0x80], R23 ;  /* 0xffff801720007986 */ /* 0x0005e6000c101516 */
[C---:B-1----:R-:W-:Y:S01]  /*fd90*/  FADD.FTZ R2, R4.reuse, R2 ;  /* 0x0000000204027221 */ /* 0x042fe20000010000 */
[----:B------:R-:W-:Y:S01]  /*fda0*/  F2FP.BF16.PACK_AB R3, R4, R6 ;  /* 0x000000060403723e */ /* 0x000fe200000010ff */
[----:B------:R-:W-:Y:S01]  /*fdb0*/  IMAD.MOV.U32 R96, RZ, RZ, R194 ;  /* 0x000000ffff607224 */ /* 0x000fe200078e00c2 */
[----:B------:R-:W-:Y:S01]  /*fdc0*/  PRMT R194, R223, 0x5410, R222 ;  /* 0x00005410dfc27816 */ /* 0x000fe200000000de */
[----:B------:R1:W3:Y:S01]  /*fdd0*/  MUFU.EX2 R4, R84 ;  /* 0x0000005400047308 */ /* 0x0002e20000000800 */
[----:B------:R4:W-:Y:S01]  /*fde0*/  STL [R1+0x8c], R2 ;  /* 0x00008c0201007387 */ /* 0x0009e20000100800 */
[----:B------:R-:W-:Y:S01]  /*fdf0*/  @!P2 PRMT R223, R35, 0x5410, RZ ;  /* 0x0000541023dfa816 */ /* 0x000fe200000000ff */
[----:B------:R-:W-:Y:S01]  /*fe00*/  @!P5 HFMA2.BF16_V2 R42, -RZ.H0_H0, RZ.H0_H0, -R171.H0_H0 ;  /* 0x200000ffff2ad231 */ /* 0x000fe200003409ab */
[----:B------:R-:W-:-:S02]  /*fe10*/  @!P4 PRMT R222, R34, 0x5410, RZ ;  /* 0x0000541022dec816 */ /* 0x000fc400000000ff */
[C---:B------:R-:W-:Y:S02]  /*fe20*/  PRMT R169, R3.reuse, 0x7610, R169 ;  /* 0x0000761003a97816 */ /* 0x040fe400000000a9 */
[----:B------:R-:W-:Y:S02]  /*fe30*/  PRMT R35, R3, 0x7632, R35 ;  /* 0x0000763203237816 */ /* 0x000fe40000000023 */
[----:B------:R-:W-:Y:S01]  /*fe40*/  @!P5 PRMT R171, R42, 0x5410, RZ ;  /* 0x000054102aabd816 */ /* 0x000fe200000000ff */
[----:B------:R-:W-:Y:S01]  /*fe50*/  @!P3 HFMA2.BF16_V2 R45, -RZ.H0_H0, RZ.H0_H0, -R169.H0_H0 ;  /* 0x200000ffff2db231 */ /* 0x000fe200003409a9 */
[----:B------:R-:W-:Y:S02]  /*fe60*/  PRMT R105, R169, 0x5410, R35 ;  /* 0x00005410a9697816 */ /* 0x000fe40000000023 */
[----:B--2---:R-:W-:Y:S01]  /*fe70*/  MOV R23, R114 ;  /* 0x0000007200177202 */ /* 0x004fe20000000f00 */
[----:B-1----:R-:W-:Y:S01]  /*fe80*/  IMAD.MOV.U32 R84, RZ, RZ, R64 ;  /* 0x000000ffff547224 */ /* 0x002fe200078e0040 */
[----:B------:R-:W-:-:S02]  /*fe90*/  MOV R64, R190 ;  /* 0x000000be00407202 */ /* 0x000fc40000000f00 */
[----:B------:R-:W-:Y:S02]  /*fea0*/  PRMT R190, R210, 0x5410, R180 ;  /* 0x00005410d2be7816 */ /* 0x000fe400000000b4 */
[----:B------:R-:W-:Y:S01]  /*feb0*/  @!P3 PRMT R169, R45, 0x5410, RZ ;  /* 0x000054102da9b816 */ /* 0x000fe200000000ff */
[----:B------:R-:W-:Y:S01]  /*fec0*/  IMAD.MOV.U32 R31, RZ, RZ, R64 ;  /* 0x000000ffff1f7224 */ /* 0x000fe200078e0040 */
[----:B----4-:R-:W-:-:S04]  /*fed0*/  LOP3.LUT R2, R0, 0xff, RZ, 0xc0, !PT ;  /* 0x000000ff00027812 */ /* 0x010fc800078ec0ff */
[C---:B------:R-:W-:Y:S02]  /*fee0*/  ISETP.GE.U32.AND P2, PT, R17.reuse, R2, PT ;  /* 0x000000021100720c */ /* 0x040fe40003f46070 */
[----:B------:R-:W-:Y:S02]  /*fef0*/  SHF.R.U32.HI R2, RZ, 0x18, R0 ;  /* 0x00000018ff027819 */ /* 0x000fe40000011600 */
[----:B------:R-:W-:Y:S02]  /*ff00*/  LOP3.LUT R0, R0, 0xffff, RZ, 0xc0, !PT ;  /* 0x0000ffff00007812 */ /* 0x000fe400078ec0ff */
[----:B------:R-:W-:Y:S02]  /*ff10*/  ISETP.GE.U32.AND P4, PT, R17, R2, PT ;  /* 0x000000021100720c */ /* 0x000fe40003f86070 */
[----:B------:R-:W-:Y:S02]  /*ff20*/  LOP3.LUT R2, R8, 0xff, RZ, 0xc0, !PT ;  /* 0x000000ff08027812 */ /* 0x000fe400078ec0ff */
[----:B------:R-:W-:-:S02]  /*ff30*/  SHF.R.U32.HI R0, RZ, 0x8, R0 ;  /* 0x00000008ff007819 */ /* 0x000fc40000011600 */
[C---:B------:R-:W-:Y:S01]  /*ff40*/  ISETP.GE.U32.AND P1, PT, R17.reuse, R2, PT ;  /* 0x000000021100720c */ /* 0x040fe20003f26070 */
[----:B------:R-:W-:Y:S01]  /*ff50*/  @!P2 HFMA2.BF16_V2 R39, -RZ.H0_H0, RZ.H0_H0, -R210.H0_H0 ;  /* 0x200000ffff27a231 */ /* 0x000fe200003409d2 */
[----:B------:R-:W-:Y:S01]  /*ff60*/  LOP3.LUT R0, R0, 0xffff, RZ, 0xc0, !PT ;  /* 0x0000ffff00007812 */ /* 0x000fe200078ec0ff */
[----:B------:R-:W1:Y:S01]  /*ff70*/  MUFU.EX2 R2, R96 ;  /* 0x0000006000027308 */ /* 0x000e620000000800 */
[C---:B------:R-:W-:Y:S02]  /*ff80*/  PRMT R8, R17.reuse, 0x7054, R17 ;  /* 0x0000705411087816 */ /* 0x040fe40000000011 */
[----:B------:R-:W-:Y:S01]  /*ff90*/  ISETP.GE.U32.AND P6, PT, R17, R0, PT ;  /* 0x000000001100720c */ /* 0x000fe20003fc6070 */
[----:B------:R-:W-:Y:S01]  /*ffa0*/  @!P4 HFMA2.BF16_V2 R41, -RZ.H0_H0, RZ.H0_H0, -R170.H0_H0 ;  /* 0x200000ffff29c231 */ /* 0x000fe200003409aa */
[----:B------:R-:W-:Y:S02]  /*ffb0*/  SHF.R.U32.HI R0, RZ, 0x8, R10 ;  /* 0x00000008ff007819 */ /* 0x000fe4000001160a */
[----:B------:R-:W-:Y:S01]  /*ffc0*/  @!P2 PRMT R210, R39, 0x5410, RZ ;  /* 0x0000541027d2a816 */ /* 0x000fe200000000ff */
[----:B------:R-:W-:Y:S01]  /*ffd0*/  IMAD.MOV.U32 R39, RZ, RZ, R79 ;  /* 0x000000ffff277224 */ /* 0x000fe200078e004f */
[----:B------:R-:W-:-:S02]  /*ffe0*/  LOP3.LUT R0, R0, 0xffff, RZ, 0xc0, !PT ;  /* 0x0000ffff00007812 */ /* 0x000fc400078ec0ff */
[----:B------:R-:W-:Y:S02]  /*fff0*/  @!P4 PRMT R170, R41, 0x5410, RZ ;  /* 0x0000541029aac816 */ /* 0x000fe400000000ff */
[----:B------:R-:W-:Y:S01]  /*10000*/  ISETP.GE.U32.AND P2, PT, R17, R0, PT ;  /* 0x000000001100720c */ /* 0x000fe20003f46070 */
[----:B---3--:R-:W-:Y:S01]  /*10010*/  FADD.FTZ R0, R4, R135 ;  /* 0x0000008704007221 */ /* 0x008fe20000010000 */
[----:B------:R-:W-:Y:S01]  /*10020*/  MOV R135, R68 ;  /* 0x0000004400877202 */ /* 0x000fe20000000f00 */
[----:B------:R-:W-:Y:S01]  /*10030*/  @!P6 HFMA2.BF16_V2 R44, -RZ.H0_H0, RZ.H0_H0, -R180.H0_H0 ;  /* 0x200000ffff2ce231 */ /* 0x000fe200003409b4 */
[C---:B-1----:R-:W-:Y:S01]  /*10040*/  F2FP.BF16.PACK_AB R34, R2.reuse, R4 ;  /* 0x000000040222723e */ /* 0x042fe200000010ff */
[----:B------:R-:W-:Y:S02]  /*10050*/  FADD.FTZ R0, R2, R0 ;  /* 0x0000000002007221 */ /* 0x000fe40000010000 */
[----:B------:R-:W-:Y:S01]  /*10060*/  IMAD R2, R11, -0x2daee0ad, RZ ;  /* 0xd2511f530b027824 */ /* 0x000fe200078e02ff */
[----:B------:R-:W-:Y:S01]  /*10070*/  @P0 PRMT R30, R34, 0x7632, R30 ;  /* 0x00007632221e0816 */ /* 0x000fe2000000001e */
[--C-:B------:R-:W-:Y:S01]  /*10080*/  @!P0 HFMA2.BF16_V2 R38, -RZ.H0_H0, RZ.H0_H0, -R34.reuse.H1_H1 ;  /* 0x200000ffff268231 */ /* 0x100fe20000360922 */
[----:B------:R1:W-:Y:S01]  /*10090*/  STL [R1+0x88], R0 ;  /* 0x0000880001007387 */ /* 0x0003e20000100800 */
[----:B------:R-:W-:Y:S01]  /*100a0*/  @!P6 PRMT R180, R44, 0x5410, RZ ;  /* 0x000054102cb4e816 */ /* 0x000fe200000000ff */
[----:B------:R-:W-:Y:S01]  /*100b0*/  @!P1 HFMA2.BF16_V2 R40, -RZ.H0_H0, RZ.H0_H0, -R34.H0_H0 ;  /* 0x200000ffff289231 */ /* 0x000fe20000340922 */
[----:B------:R-:W-:Y:S01]  /*100c0*/  LOP3.LUT R2, R13, UR29, R2, 0x96, !PT ;  /* 0x0000001d0d027c12 */ /* 0x000fe2000f8e9602 */
[----:B------:R-:W-:Y:S01]  /*100d0*/  @!P2 HFMA2.BF16_V2 R43, -RZ.H0_H0, RZ.H0_H0, -R35.H0_H0 ;  /* 0x200000ffff2ba231 */ /* 0x000fe20000340923 */
[----:B------:R-:W-:Y:S01]  /*100e0*/  @!P0 PRMT R30, R38, 0x5410, RZ ;  /* 0x00005410261e8816 */ /* 0x000fe200000000ff */
[----:B------:R-:W-:Y:S01]  /*100f0*/  IMAD.MOV.U32 R38, RZ, RZ, R78 ;  /* 0x000000ffff267224 */ /* 0x000fe200078e004e */
[----:B------:R-:W-:Y:S01]  /*10100*/  @P1 PRMT R181, R34, 0x7610, R181 ;  /* 0x0000761022b51816 */ /* 0x000fe200000000b5 */
[----:B------:R-:W-:Y:S01]  /*10110*/  IMAD.WIDE.U32 R2, R2, -0x326172a9, RZ ;  /* 0xcd9e8d5702027825 */ /* 0x000fe200078e00ff */
[----:B------:R-:W-:-:S02]  /*10120*/  @!P1 PRMT R181, R40, 0x5410, RZ ;  /* 0x0000541028b59816 */ /* 0x000fc400000000ff */
[----:B------:R-:W-:Y:S02]  /*10130*/  @!P2 PRMT R35, R43, 0x5410, RZ ;  /* 0x000054102b23a816 */ /* 0x000fe400000000ff */
[----:B------:R-:W-:Y:S02]  /*10140*/  LOP3.LUT R7, R2, 0xff, RZ, 0xc0, !PT ;  /* 0x000000ff02077812 */ /* 0x000fe400078ec0ff */
[----:B-1----:R-:W-:Y:S01]  /*10150*/  LOP3.LUT R0, R3, UR20, R18, 0x96, !PT ;  /* 0x0000001403007c12 */ /* 0x002fe2000f8e9612 */
[----:B------:R-:W-:-:S03]  /*10160*/  IMAD.MOV.U32 R18, RZ, RZ, R115 ;  /* 0x000000ffff127224 */ /* 0x000fc600078e0073 */
[C---:B------:R-:W-:Y:S02]  /*10170*/  LOP3.LUT R4, R0.reuse, 0xffff, RZ, 0xc0, !PT ;  /* 0x0000ffff00047812 */ /* 0x040fe400078ec0ff */
[----:B------:R-:W-:Y:S02]  /*10180*/  SHF.R.U32.HI R6, RZ, 0x10, R0 ;  /* 0x00000010ff067819 */ /* 0x000fe40000011600 */
[----:B------:R-:W-:Y:S02]  /*10190*/  SHF.R.U32.HI R5, RZ, 0x8, R4 ;  /* 0x00000008ff057819 */ /* 0x000fe40000011604 */
[----:B------:R-:W-:-:S04]  /*101a0*/  LOP3.LUT R4, R0, 0xff, RZ, 0xc0, !PT ;  /* 0x000000ff00047812 */ /* 0x000fc800078ec0ff */
[----:B------:R-:W-:Y:S02]  /*101b0*/  PRMT R4, R4, 0x5410, R5 ;  /* 0x0000541004047816 */ /* 0x000fe40000000005 */
[----:B------:R-:W-:Y:S02]  /*101c0*/  SHF.R.U32.HI R5, RZ, 0x18, R0 ;  /* 0x00000018ff057819 */ /* 0x000fe40000011600 */
[----:B------:R-:W-:Y:S01]  /*101d0*/  LOP3.LUT R0, R6, 0xff, RZ, 0xc0, !PT ;  /* 0x000000ff06007812 */ /* 0x000fe200078ec0ff */
[----:B------:R-:W-:Y:S01]  /*101e0*/  HSET2.LE.AND R4, R4, R8, PT ;  /* 0x0000000804047233 */ /* 0x000fe20003803000 */
[----:B------:R-:W-:Y:S02]  /*101f0*/  SHF.R.U32.HI R6, RZ, 0x10, R2 ;  /* 0x00000010ff067819 */ /* 0x000fe40000011602 */
[----:B------:R-:W-:Y:S02]  /*10200*/  PRMT R0, R0, 0x5410, R5 ;  /* 0x0000541000007816 */ /* 0x000fe40000000005 */
[----:B------:R-:W-:-:S03]  /*10210*/  LOP3.LUT R4, R4, R85, RZ, 0xc0, !PT ;  /* 0x0000005504047212 */ /* 0x000fc600078ec0ff */
[----:B------:R-:W-:-:S05]  /*10220*/  HSET2.LE.AND R0, R0, R8, PT ;  /* 0x0000000800007233 */ /* 0x000fca0003803000 */
[----:B------:R-:W-:Y:S02]  /*10230*/  LOP3.LUT R5, R0, R84, RZ, 0xc0, !PT ;  /* 0x0000005400057212 */ /* 0x000fe400078ec0ff */
[----:B------:R-:W-:Y:S02]  /*10240*/  LOP3.LUT R0, R2, 0xffff, RZ, 0xc0, !PT ;  /* 0x0000ffff02007812 */ /* 0x000fe400078ec0ff */
[----:B------:R-:W-:Y:S02]  /*10250*/  SHF.R.U32.HI R3, RZ, 0x18, R2 ;  /* 0x00000018ff037819 */ /* 0x000fe40000011602 */
[----:B------:R-:W-:Y:S02]  /*10260*/  SHF.R.U32.HI R0, RZ, 0x8, R0 ;  /* 0x00000008ff007819 */ /* 0x000fe40000011600 */
[----:B------:R-:W-:Y:S02]  /*10270*/  LOP3.LUT R2, R6, 0xff, RZ, 0xc0, !PT ;  /* 0x000000ff06027812 */ /* 0x000fe400078ec0ff */
[----:B------:R-:W-:-:S02]  /*10280*/  PRMT R0, R7, 0x5410, R0 ;  /* 0x0000541007007816 */ /* 0x000fc40000000000 */
[----:B------:R-:W-:Y:S01]  /*10290*/  PRMT R2, R2, 0x5410, R3 ;  /* 0x0000541002027816 */ /* 0x000fe20000000003 */
[----:B------:R-:W-:Y:S02]  /*102a0*/  IMAD.MOV.U32 R3, RZ, RZ, R113 ;  /* 0x000000ffff037224 */ /* 0x000fe400078e0071 */
[--C-:B------:R-:W-:Y:S02]  /*102b0*/  HSET2.LE.AND R0, R0, R8.reuse, PT ;  /* 0x0000000800007233 */ /* 0x100fe40003803000 */
[----:B------:R-:W-:Y:S02]  /*102c0*/  HSET2.LE.AND R2, R2, R8, PT ;  /* 0x0000000802027233 */ /* 0x000fe40003803000 */
[----:B------:R-:W1:Y:S01]  /*102d0*/  LDSM.16.MT88.4 R8, [R182+0x10000] ;  /* 0x01000000b608783b */ /* 0x000e620000004200 */
[----:B------:R-:W-:Y:S01]  /*102e0*/  LOP3.LUT R6, R0, R73, RZ, 0xc0, !PT ;  /* 0x0000004900067212 */ /* 0x000fe200078ec0ff */
[----:B------:R-:W-:Y:S01]  /*102f0*/  IMAD.MOV.U32 R0, RZ, RZ, R112 ;  /* 0x000000ffff007224 */ /* 0x000fe200078e0070 */
[----:B------:R-:W-:Y:S01]  /*10300*/  LOP3.LUT R7, R2, R172, RZ, 0xc0, !PT ;  /* 0x000000ac02077212 */ /* 0x000fe200078ec0ff */
[----:B------:R-:W-:Y:S01]  /*10310*/  IMAD.MOV.U32 R172, RZ, RZ, R123 ;  /* 0x000000ffffac7224 */ /* 0x000fe200078e007b */
[----:B------:R-:W-:-:S05]  /*10320*/  MOV R2, R122 ;  /* 0x0000007a00027202 */ /* 0x000fca0000000f00 */
        /* <DEDUP_REMOVED lines=9> */
[C---:B-1----:R-:W-:Y:S07]  /*103c0*/  HMMA.16816.F32.BF16 R52, R4.reuse, R8, R156 ;  /* 0x000000080434723c */ /* 0x042fee000004189c */
[----:B------:R-:W-:Y:S01]  /*103d0*/  IMAD.MOV.U32 R156, RZ, RZ, R162 ;  /* 0x000000ffff9c7224 */ /* 0x000fe200078e00a2 */
[----:B------:R-:W-:Y:S01]  /*103e0*/  HMMA.16816.F32.BF16 R120, R4, R10, R152 ;  /* 0x0000000a0478723c */ /* 0x000fe20000041898 */
[----:B------:R-:W1:Y:S01]  /*103f0*/  LDSM.16.MT88.4 R8, [R185+0x10000] ;  /* 0x01000000b908783b */ /* 0x000e620000004200 */
        /* <DEDUP_REMOVED lines=10> */
[C---:B-1----:R-:W-:Y:S08]  /*104a0*/  HMMA.16816.F32.BF16 R96, R4.reuse, R8, R148 ;  /* 0x000000080460723c */ /* 0x042ff00000041894 */
[----:B------:R-:W-:Y:S01]  /*104b0*/  HMMA.16816.F32.BF16 R72, R4, R10, R144 ;  /* 0x0000000a0448723c */ /* 0x000fe20000041890 */
[----:B------:R-:W1:Y:S01]  /*104c0*/  LDSM.16.MT88.4 R8, [R184+0x10000] ;  /* 0x01000000b808783b */ /* 0x000e620000004200 */
[----:B------:R-:W-:Y:S01]  /*104d0*/  IMAD.MOV.U32 R163, RZ, RZ, R106 ;  /* 0x000000ffffa37224 */ /* 0x000fe200078e006a */
[----:B------:R-:W-:-:S04]  /*104e0*/  MOV R172, R105 ;  /* 0x0000006900ac7202 */ /* 0x000fc80000000f00 */
[----:B------:R-:W-:Y:S01]  /*104f0*/  MOV R147, R18 ;  /* 0x0000001200937202 */ /* 0x000fe20000000f00 */
[----:B------:R-:W-:Y:S01]  /*10500*/  IMAD.MOV.U32 R146, RZ, RZ, R23 ;  /* 0x000000ffff927224 */ /* 0x000fe200078e0017 */
[----:B------:R-:W-:Y:S01]  /*10510*/  MOV R144, R0 ;  /* 0x0000000000907202 */ /* 0x000fe20000000f00 */
[----:B------:R-:W-:Y:S02]  /*10520*/  IMAD.MOV.U32 R23, RZ, RZ, R19 ;  /* 0x000000ffff177224 */ /* 0x000fe400078e0013 */
[----:B------:R-:W-:Y:S01]  /*10530*/  IMAD.MOV.U32 R145, RZ, RZ, R3 ;  /* 0x000000ffff917224 */ /* 0x000fe200078e0003 */
[C---:B-1----:R-:W-:Y:S08]  /*10540*/  HMMA.16816.F32.BF16 R48, R4.reuse, R8, R140 ;  /* 0x000000080430723c */ /* 0x042ff0000004188c */
[----:B------:R-:W-:Y:S01]  /*10550*/  HMMA.16816.F32.BF16 R116, R4, R10, R136 ;  /* 0x0000000a0474723c */ /* 0x000fe20000041888 */
[----:B------:R-:W1:Y:S01]  /*10560*/  LDSM.16.MT88.4 R8, [R182+0x12000] ;  /* 0x01200000b608783b */ /* 0x000e620000004200 */
[----:B------:R-:W-:-:S05]  /*10570*/  IMAD.MOV.U32 R140, RZ, RZ, R204 ;  /* 0x000000ffff8c7224 */ /* 0x000fca00078e00cc */
[----:B------:R-:W-:Y:S01]  /*10580*/  IMAD.MOV.U32 R139, RZ, RZ, R126 ;  /* 0x000000ffff8b7224 */ /* 0x000fe200078e007e */
[----:B------:R-:W-:Y:S01]  /*10590*/  MOV R141, R205 ;  /* 0x000000cd008d7202 */ /* 0x000fe20000000f00 */
[----:B------:R-:W-:Y:S01]  /*105a0*/  IMAD.MOV.U32 R138, RZ, RZ, R127 ;  /* 0x000000ffff8a7224 */ /* 0x000fe200078e007f */
[----:B------:R-:W-:Y:S01]  /*105b0*/  MOV R18, R104 ;  /* 0x0000006800127202 */ /* 0x000fe20000000f00 */
[----:B------:R-:W-:Y:S01]  /*105c0*/  IMAD.MOV.U32 R136, RZ, RZ, R16 ;  /* 0x000000ffff887224 */ /* 0x000fe200078e0010 */
[----:B------:R-:W-:Y:S01]  /*105d0*/  MOV R137, R175 ;  /* 0x000000af00897202 */ /* 0x000fe20000000f00 */
[C---:B-1----:R-:W-:Y:S07]  /*105e0*/  HMMA.16816.F32.BF16 R92, R4.reuse, R8, R176 ;  /* 0x00000008045c723c */ /* 0x042fee00000418b0 */
[----:B------:R-:W-:Y:S01]  /*105f0*/  MOV R176, R203 ;  /* 0x000000cb00b07202 */ /* 0x000fe20000000f00 */
[C---:B------:R-:W-:Y:S01]  /*10600*/  HMMA.16816.F32.BF16 R68, R4.reuse, R10, R212 ;  /* 0x0000000a0444723c */ /* 0x040fe200000418d4 */
[----:B------:R-:W1:Y:S01]  /*10610*/  LDSM.16.MT88.4 R8, [R183+0x12000] ;  /* 0x01200000b708783b */ /* 0x000e620000004200 */
[----:B------:R-:W-:Y:S01]  /*10620*/  IMAD.MOV.U32 R177, RZ, RZ, R201 ;  /* 0x000000ffffb17224 */ /* 0x000fe200078e00c9 */
[----:B------:R-:W-:Y:S01]  /*10630*/  MOV R179, R124 ;  /* 0x0000007c00b37202 */ /* 0x000fe20000000f00 */
[----:B------:R-:W-:Y:S01]  /*10640*/  IMAD.MOV.U32 R178, RZ, RZ, R125 ;  /* 0x000000ffffb27224 */ /* 0x000fe200078e007d */
[----:B------:R-:W2:Y:S03]  /*10650*/  LDL.LU R203, [R1+0x174] ;  /* 0x0001740001cb7983 */ /* 0x000ea60000300800 */
[C---:B-1----:R-:W-:Y:S01]  /*10660*/  HMMA.16816.F32.BF16 R44, R4.reuse, R8, R224 ;  /* 0x00000008042c723c */ /* 0x042fe200000418e0 */
[----:B------:R-:W3:Y:S07]  /*10670*/  LDL.LU R201, [R1+0x170] ;  /* 0x0001700001c97983 */ /* 0x000eee0000300800 */
[C---:B------:R-:W-:Y:S01]  /*10680*/  HMMA.16816.F32.BF16 R112, R4.reuse, R10, R228 ;  /* 0x0000000a0470723c */ /* 0x040fe200000418e4 */
[----:B------:R-:W1:Y:S07]  /*10690*/  LDSM.16.MT88.4 R8, [R185+0x12000] ;  /* 0x01200000b908783b */ /* 0x000e6e0000004200 */
[C---:B-1----:R-:W-:Y:S08]  /*106a0*/  HMMA.16816.F32.BF16 R88, R4.reuse, R8, R232 ;  /* 0x000000080458723c */ /* 0x042ff000000418e8 */
[----:B------:R-:W-:Y:S01]  /*106b0*/  HMMA.16816.F32.BF16 R64, R4, R10, R56 ;  /* 0x0000000a0440723c */ /* 0x000fe20000041838 */
[----:B------:R-:W1:Y:S01]  /*106c0*/  LDSM.16.MT88.4 R8, [R184+0x12000] ;  /* 0x01200000b808783b */ /* 0x000e620000004200 */
[----:B------:R-:W-:-:S02]  /*106d0*/  IMAD.MOV.U32 R124, RZ, RZ, R206 ;  /* 0x000000ffff7c7224 */ /* 0x000fc400078e00ce */
[----:B------:R-:W-:Y:S01]  /*106e0*/  IMAD.MOV.U32 R125, RZ, RZ, R202 ;  /* 0x000000ffff7d7224 */ /* 0x000fe200078e00ca */
[----:B------:R-:W4:Y:S01]  /*106f0*/  LDL.LU R206, [R1+0x16c] ;  /* 0x00016c0001ce7983 */ /* 0x000f220000300800 */
[----:B------:R-:W-:-:S03]  /*10700*/  MOV R126, R189 ;  /* 0x000000bd007e7202 */ /* 0x000fc60000000f00 */
[----:B------:R-:W4:Y:S01]  /*10710*/  LDL.LU R202, [R1+0x168] ;  /* 0x0001680001ca7983 */ /* 0x000f220000300800 */
[----:B------:R-:W-:-:S03]  /*10720*/  IMAD.MOV.U32 R127, RZ, RZ, R197 ;  /* 0x000000ffff7f7224 */ /* 0x000fc600078e00c5 */
[----:B------:R-:W4:Y:S04]  /*10730*/  LDL.LU R189, [R1+0x164] ;  /* 0x0001640001bd7983 */ /* 0x000f280000300800 */
[----:B------:R-:W4:Y:S04]  /*10740*/  LDL.LU R197, [R1+0x160] ;  /* 0x0001600001c57983 */ /* 0x000f280000300800 */
[----:B------:R-:W4:Y:S04]  /*10750*/  LDL.LU R204, [R1+0x15c] ;  /* 0x00015c0001cc7983 */ /* 0x000f280000300800 */
[----:B------:R-:W4:Y:S01]  /*10760*/  LDL.LU R205, [R1+0x158] ;  /* 0x0001580001cd7983 */ /* 0x000f220000300800 */
        /* <DEDUP_REMOVED lines=15> */
[----:B------:R-:W-:-:S02]  /*10860*/  IMAD.MOV.U32 R142, RZ, RZ, R220 ;  /* 0x000000ffff8e7224 */ /* 0x000fc400078e00dc */
[----:B------:R-:W-:Y:S01]  /*10870*/  IMAD.MOV.U32 R143, RZ, RZ, R219 ;  /* 0x000000ffff8f7224 */ /* 0x000fe200078e00db */
[----:B------:R-:W-:Y:S01]  /*10880*/  MOV R148, R218 ;  /* 0x000000da00947202 */ /* 0x000fe20000000f00 */
[----:B------:R-:W-:Y:S01]  /*10890*/  IMAD.MOV.U32 R149, RZ, RZ, R217 ;  /* 0x000000ffff957224 */ /* 0x000fe200078e00d9 */
[----:B------:R-:W-:Y:S01]  /*108a0*/  MOV R151, R209 ;  /* 0x000000d100977202 */ /* 0x000fe20000000f00 */
[----:B------:R-:W-:Y:S01]  /*108b0*/  IMAD.MOV.U32 R150, RZ, RZ, R216 ;  /* 0x000000ffff967224 */ /* 0x000fe200078e00d8 */
[----:B------:R1:W5:Y:S01]  /*108c0*/  LDL.LU R220, [R1+0x154] ;  /* 0x0001540001dc7983 */ /* 0x0003620000300800 */
[----:B---3--:R-:W-:Y:S02]  /*108d0*/  IMAD.MOV.U32 R2, RZ, RZ, R201 ;  /* 0x000000ffff027224 */ /* 0x008fe400078e00c9 */
[----:B------:R-:W-:Y:S01]  /*108e0*/  IMAD.MOV.U32 R3, RZ, RZ, R198 ;  /* 0x000000ffff037224 */ /* 0x000fe200078e00c6 */
[----:B------:R3:W5:Y:S01]  /*108f0*/  LDL.LU R219, [R1+0x150] ;  /* 0x0001500001db7983 */ /* 0x0007620000300800 */
[C---:B-1----:R-:W-:Y:S08]  /*10900*/  HMMA.16816.F32.BF16 R128, R4.reuse, R8, R128 ;  /* 0x000000080480723c */ /* 0x042ff00000041880 */
[----:B------:R-:W-:Y:S01]  /*10910*/  HMMA.16816.F32.BF16 R132, R4, R10, R132 ;  /* 0x0000000a0484723c */ /* 0x000fe20000041884 */
[----:B------:R-:W1:Y:S01]  /*10920*/  LDSM.16.MT88.4 R8, [R183+0x16000] ;  /* 0x01600000b708783b */ /* 0x000e620000004200 */
[----:B------:R-:W-:Y:S01]  /*10930*/  MOV R178, R2 ;  /* 0x0000000200b27202 */ /* 0x000fe20000000f00 */
[----:B------:R-:W-:-:S02]  /*10940*/  IMAD.MOV.U32 R0, RZ, RZ, R199 ;  /* 0x000000ffff007224 */ /* 0x000fc400078e00c7 */
[----:B--2---:R-:W-:Y:S01]  /*10950*/  IMAD.MOV.U32 R16, RZ, RZ, R203 ;  /* 0x000000ffff107224 */ /* 0x004fe200078e00cb */
[----:B------:R3:W5:Y:S02]  /*10960*/  LDL.LU R218, [R1+0x14c] ;  /* 0x00014c0001da7983 */ /* 0x0007640000300800 */
[C---:B-1----:R-:W-:Y:S01]  /*10970*/  HMMA.16816.F32.BF16 R136, R4.reuse, R8, R140 ;  /* 0x000000080488723c */ /* 0x042fe2000004188c */
[----:B----4-:R-:W-:Y:S01]  /*10980*/  MOV R167, R202 ;  /* 0x000000ca00a77202 */ /* 0x010fe20000000f00 */
[----:B------:R-:W-:Y:S01]  /*10990*/  IMAD.MOV.U32 R166, RZ, RZ, R204 ;  /* 0x000000ffffa67224 */ /* 0x000fe200078e00cc */
[----:B------:R-:W-:Y:S01]  /*109a0*/  MOV R165, R205 ;  /* 0x000000cd00a57202 */ /* 0x000fe20000000f00 */
[----:B------:R-:W-:Y:S01]  /*109b0*/  IMAD.MOV.U32 R19, RZ, RZ, R197 ;  /* 0x000000ffff137224 */ /* 0x000fe200078e00c5 */
[----:B------:R3:W5:Y:S03]  /*109c0*/  LDL.LU R217, [R1+0x148] ;  /* 0x0001480001d97983 */ /* 0x0007660000300800 */
[----:B------:R-:W-:Y:S01]  /*109d0*/  HMMA.16816.F32.BF16 R140, R4, R10, R144 ;  /* 0x0000000a048c723c */ /* 0x000fe20000041890 */
[----:B------:R-:W1:Y:S01]  /*109e0*/  LDSM.16.MT88.4 R8, [R185+0x16000] ;  /* 0x01600000b908783b */ /* 0x000e620000004200 */
[----:B------:R-:W-:-:S02]  /*109f0*/  IMAD.MOV.U32 R179, RZ, RZ, R167 ;  /* 0x000000ffffb37224 */ /* 0x000fc400078e00a7 */
[----:B------:R-:W-:Y:S01]  /*10a00*/  IMAD.MOV.U32 R177, RZ, RZ, R19 ;  /* 0x000000ffffb17224 */ /* 0x000fe200078e0013 */
[----:B------:R3:W5:Y:S03]  /*10a10*/  LDL.LU R216, [R1+0x144] ;  /* 0x0001440001d87983 */ /* 0x0007660000300800 */
[C---:B-1----:R-:W-:Y:S08]  /*10a20*/  HMMA.16816.F32.BF16 R144, R4.reuse, R8, R148 ;  /* 0x000000080490723c */ /* 0x042ff00000041894 */
[----:B------:R-:W-:Y:S01]  /*10a30*/  HMMA.16816.F32.BF16 R152, R4, R10, R152 ;  /* 0x0000000a0498723c */ /* 0x000fe20000041898 */
[----:B------:R-:W1:Y:S01]  /*10a40*/  LDSM.16.MT88.4 R8, [R184+0x16000] ;  /* 0x01600000b808783b */ /* 0x000e620000004200 */
[----:B------:R-:W-:-:S02]  /*10a50*/  IMAD.MOV.U32 R167, RZ, RZ, R3 ;  /* 0x000000ffffa77224 */ /* 0x000fc400078e0003 */
[----:B------:R-:W-:Y:S01]  /*10a60*/  IMAD.WIDE.U32 R2, R14, -0x2daee0ad, RZ ;  /* 0xd2511f530e027825 */ /* 0x000fe200078e00ff */
[----:B------:R3:W5:Y:S03]  /*10a70*/  LDL.LU R209, [R1+0x140] ;  /* 0x0001400001d17983 */ /* 0x0007660000300800 */
[----:B------:R-:W-:Y:S01]  /*10a80*/  IMAD.MOV.U32 R164, RZ, RZ, R206 ;  /* 0x000000ffffa47224 */ /* 0x000fe200078e00ce */
[----:B------:R3:W5:Y:S01]  /*10a90*/  LDL.LU R208, [R1+0x13c] ;  /* 0x00013c0001d07983 */ /* 0x0007620000300800 */
[----:B------:R-:W-:Y:S02]  /*10aa0*/  IMAD.MOV.U32 R176, RZ, RZ, R178 ;  /* 0x000000ffffb07224 */ /* 0x000fe400078e00b2 */
[----:B------:R-:W-:Y:S01]  /*10ab0*/  IMAD.MOV.U32 R175, RZ, RZ, R200 ;  /* 0x000000ffffaf7224 */ /* 0x000fe200078e00c8 */
[----:B------:R3:W5:Y:S04]  /*10ac0*/  LDL.LU R207, [R1+0x138] ;  /* 0x0001380001cf7983 */ /* 0x0007680000300800 */
[----:B------:R3:W5:Y:S04]  /*10ad0*/  LDL.LU R206, [R1+0x134] ;  /* 0x0001340001ce7983 */ /* 0x0007680000300800 */
[----:B------:R3:W5:Y:S04]  /*10ae0*/  LDL.LU R205, [R1+0x130] ;  /* 0x0001300001cd7983 */ /* 0x0007680000300800 */
[----:B------:R3:W5:Y:S04]  /*10af0*/  LDL.LU R204, [R1+0x12c] ;  /* 0x00012c0001cc7983 */ /* 0x0007680000300800 */
[----:B------:R3:W5:Y:S04]  /*10b00*/  LDL.LU R203, [R1+0x128] ;  /* 0x0001280001cb7983 */ /* 0x0007680000300800 */
[----:B------:R3:W5:Y:S04]  /*10b10*/  LDL.LU R202, [R1+0x124] ;  /* 0x0001240001ca7983 */ /* 0x0007680000300800 */
[----:B------:R3:W5:Y:S01]  /*10b20*/  LDL.LU R201, [R1+0x120] ;  /* 0x0001200001c97983 */ /* 0x0007620000300800 */
[----:B-1----:R-:W-:Y:S03]  /*10b30*/  HMMA.16816.F32.BF16 R148, R4, R10, R160 ;  /* 0x0000000a0494723c */ /* 0x002fe600000418a0 */
[----:B------:R3:W5:Y:S04]  /*10b40*/  LDL.LU R200, [R1+0x11c] ;  /* 0x00011c0001c87983 */ /* 0x0007680000300800 */
[----:B------:R3:W5:Y:S01]  /*10b50*/  LDL.LU R199, [R1+0x118] ;  /* 0x0001180001c77983 */ /* 0x0007620000300800 */
[----:B------:R-:W-:-:S02]  /*10b60*/  IMAD.MOV.U32 R160, RZ, RZ, R166 ;  /* 0x000000ffffa07224 */ /* 0x000fc400078e00a6 */
[----:B------:R-:W-:Y:S01]  /*10b70*/  IMAD.MOV.U32 R166, RZ, RZ, R0 ;  /* 0x000000ffffa67224 */ /* 0x000fe200078e0000 */
[----:B------:R-:W-:Y:S01]  /*10b80*/  LOP3.LUT R0, R3, UR19, R12, 0x96, !PT ;  /* 0x0000001303007c12 */ /* 0x000fe2000f8e960c */
[----:B------:R-:W-:Y:S01]  /*10b90*/  HMMA.16816.F32.BF16 R156, R4, R8, R156 ;  /* 0x00000008049c723c */ /* 0x000fe2000004189c */
[C---:B------:R-:W-:Y:S01]  /*10ba0*/  LOP3.LUT R3, R2.reuse, 0xffff, RZ, 0xc0, !PT ;  /* 0x0000ffff02037812 */ /* 0x040fe200078ec0ff */
[----:B------:R-:W1:Y:S01]  /*10bb0*/  LDSM.16.MT88.4 R8, [R182+0x10800] ;  /* 0x01080000b608783b */ /* 0x000e620000004200 */
[----:B------:R-:W-:Y:S02]  /*10bc0*/  MOV R161, R165 ;  /* 0x000000a500a17202 */ /* 0x000fe40000000f00 */
[----:B------:R-:W-:Y:S01]  /*10bd0*/  MOV R163, R18 ;  /* 0x0000001200a37202 */ /* 0x000fe20000000f00 */
[----:B------:R-:W-:Y:S01]  /*10be0*/  IMAD.MOV.U32 R162, RZ, RZ, R164 ;  /* 0x000000ffffa27224 */ /* 0x000fe200078e00a4 */
[----:B------:R-:W-:Y:S01]  /*10bf0*/  SHF.R.U32.HI R4, RZ, 0x8, R3 ;  /* 0x00000008ff047819 */ /* 0x000fe20000011603 */
[----:B------:R3:W5:Y:S01]  /*10c00*/  LDL.LU R198, [R1+0x114] ;  /* 0x0001140001c67983 */ /* 0x0007620000300800 */
[----:B------:R-:W-:-:S02]  /*10c10*/  LOP3.LUT R3, R2, 0xff, RZ, 0xc0, !PT ;  /* 0x000000ff02037812 */ /* 0x000fc400078ec0ff */
[--C-:B------:R-:W-:Y:S01]  /*10c20*/  SHF.R.U32.HI R6, RZ, 0x10, R2.reuse ;  /* 0x00000010ff067819 */ /* 0x100fe20000011602 */
[----:B------:R3:W5:Y:S01]  /*10c30*/  LDL.LU R197, [R1+0x110] ;  /* 0x0001100001c57983 */ /* 0x0007620000300800 */
[----:B------:R-:W-:Y:S02]  /*10c40*/  SHF.R.U32.HI R7, RZ, 0x18, R2 ;  /* 0x00000018ff077819 */ /* 0x000fe40000011602 */
[C---:B------:R-:W-:Y:S02]  /*10c50*/  LOP3.LUT R2, R0.reuse, 0xffff, RZ, 0xc0, !PT ;  /* 0x0000ffff00027812 */ /* 0x040fe400078ec0ff */
[----:B------:R-:W-:Y:S02]  /*10c60*/  PRMT R12, R3, 0x5410, R4 ;  /* 0x00005410030c7816 */ /* 0x000fe40000000004 */
[----:B------:R-:W-:Y:S02]  /*10c70*/  SHF.R.U32.HI R3, RZ, 0x8, R2 ;  /* 0x00000008ff037819 */ /* 0x000fe40000011602 */
[----:B------:R-:W-:-:S02]  /*10c80*/  LOP3.LUT R2, R0, 0xff, RZ, 0xc0, !PT ;  /* 0x000000ff00027812 */ /* 0x000fc400078ec0ff */
[----:B------:R-:W-:Y:S02]  /*10c90*/  PRMT R165, R17, 0x7054, R17 ;  /* 0x0000705411a57816 */ /* 0x000fe40000000011 */
[----:B------:R-:W-:Y:S02]  /*10ca0*/  PRMT R3, R2, 0x5410, R3 ;  /* 0x0000541002037816 */ /* 0x000fe40000000003 */
[--C-:B------:R-:W-:Y:S02]  /*10cb0*/  SHF.R.U32.HI R2, RZ, 0x10, R0.reuse ;  /* 0x00000010ff027819 */ /* 0x100fe40000011600 */
[----:B------:R-:W-:Y:S01]  /*10cc0*/  SHF.R.U32.HI R5, RZ, 0x18, R0 ;  /* 0x00000018ff057819 */ /* 0x000fe20000011600 */
[----:B------:R-:W-:Y:S01]  /*10cd0*/  HSET2.LE.AND R0, R3, R165, PT ;  /* 0x000000a503007233 */ /* 0x000fe20003803000 */
[----:B------:R-:W-:-:S04]  /*10ce0*/  LOP3.LUT R4, R6, 0xff, RZ, 0xc0, !PT ;  /* 0x000000ff06047812 */ /* 0x000fc800078ec0ff */
[----:B------:R-:W-:Y:S02]  /*10cf0*/  PRMT R3, R4, 0x5410, R7 ;  /* 0x0000541004037816 */ /* 0x000fe40000000007 */
[----:B------:R-:W-:Y:S02]  /*10d00*/  LOP3.LUT R4, R0, R16, RZ, 0xc0, !PT ;  /* 0x0000001000047212 */ /* 0x000fe400078ec0ff */
[----:B------:R-:W2:Y:S01]  /*10d10*/  LDSM.16.MT88.4 R16, [R183+0x10800] ;  /* 0x01080000b710783b */ /* 0x000ea20000004200 */
[----:B------:R-:W-:-:S04]  /*10d20*/  LOP3.LUT R2, R2, 0xff, RZ, 0xc0, !PT ;  /* 0x000000ff02027812 */ /* 0x000fc800078ec0ff */
[----:B------:R-:W-:Y:S01]  /*10d30*/  PRMT R2, R2, 0x5410, R5 ;  /* 0x0000541002027816 */ /* 0x000fe20000000005 */
[----:B------:R-:W-:-:S04]  /*10d40*/  HSET2.LE.AND R3, R3, R165, PT ;  /* 0x000000a503037233 */ /* 0x000fc80003803000 */
[--C-:B------:R-:W-:Y:S02]  /*10d50*/  HSET2.LE.AND R0, R2, R165.reuse, PT ;  /* 0x000000a502007233 */ /* 0x100fe40003803000 */
[----:B------:R-:W-:Y:S01]  /*10d60*/  HSET2.LE.AND R2, R12, R165, PT ;  /* 0x000000a50c027233 */ /* 0x000fe20003803000 */
[----:B------:R-:W-:Y:S02]  /*10d70*/  LOP3.LUT R7, R3, R173, RZ, 0xc0, !PT ;  /* 0x000000ad03077212 */ /* 0x000fe400078ec0ff */
[----:B------:R-:W-:Y:S02]  /*10d80*/  LOP3.LUT R5, R0, R166, RZ, 0xc0, !PT ;  /* 0x000000a600057212 */ /* 0x000fe400078ec0ff */
[----:B------:R-:W-:-:S07]  /*10d90*/  LOP3.LUT R6, R2, R167, RZ, 0xc0, !PT ;  /* 0x000000a702067212 */ /* 0x000fce00078ec0ff */
[C---:B-1----:R-:W-:Y:S08]  /*10da0*/  HMMA.16816.F32.BF16 R164, R4.reuse, R8, R100 ;  /* 0x0000000804a4723c */ /* 0x042ff00000041864 */
[C---:B------:R-:W-:Y:S08]  /*10db0*/  HMMA.16816.F32.BF16 R212, R4.reuse, R10, R76 ;  /* 0x0000000a04d4723c */ /* 0x040ff0000004184c */
[----:B--2---:R-:W-:Y:S01]  /*10dc0*/  HMMA.16816.F32.BF16 R8, R4, R16, R52 ;  /* 0x000000100408723c */ /* 0x004fe20000041834 */
[----:B------:R-:W-:Y:S01]  /*10dd0*/  MOV R178, R160 ;  /* 0x000000a000b27202 */ /* 0x000fe20000000f00 */
[----:B------:R-:W-:-:S02]  /*10de0*/  IMAD.MOV.U32 R160, RZ, RZ, R162 ;  /* 0x000000ffffa07224 */ /* 0x000fc400078e00a2 */
[----:B------:R-:W-:Y:S11]  /*10df0*/  IMAD.MOV.U32 R162, RZ, RZ, R196 ;  /* 0x000000ffffa27224 */ /* 0x000ff600078e00c4 */
[----:B------:R-:W-:Y:S09]  /*10e00*/  @!UPT UIADD3 URZ, URZ, URZ, URZ ;  /* 0x0000003f3f3ff290 */ /* 0x000ff2000fffe03f */
[----:B------:R-:W-:Y:S01]  /*10e10*/  IMAD.MOV.U32 R240, RZ, RZ, R9 ;  /* 0x000000fffff07224 */ /* 0x000fe200078e0009 */
[----:B------:R-:W-:Y:S01]  /*10e20*/  MOV R173, R10 ;  /* 0x0000000a00ad7202 */ /* 0x000fe20000000f00 */
[----:B------:R-:W-:Y:S02]  /*10e30*/  IMAD.MOV.U32 R79, RZ, RZ, R8 ;  /* 0x000000ffff4f7224 */ /* 0x000fe400078e0008 */
[----:B------:R-:W-:Y:S02]  /*10e40*/  IMAD.MOV.U32 R196, RZ, RZ, R11 ;  /* 0x000000ffffc47224 */ /* 0x000fe400078e000b */
[----:B------:R-:W1:Y:S02]  /*10e50*/  LDSM.16.MT88.4 R8, [R185+0x10800] ;  /* 0x01080000b908783b */ /* 0x000e640000004200 */
[C---:B-1----:R-:W-:Y:S08]  /*10e60*/  HMMA.16816.F32.BF16 R228, R4.reuse, R8, R96 ;  /* 0x0000000804e4723c */ /* 0x042ff00000041860 */
[C---:B------:R-:W-:Y:S01]  /*10e70*/  HMMA.16816.F32.BF16 R100, R4.reuse, R10, R72 ;  /* 0x0000000a0464723c */ /* 0x040fe20000041848 */
[----:B------:R-:W1:Y:S07]  /*10e80*/  LDSM.16.MT88.4 R8, [R182+0x12800] ;  /* 0x01280000b608783b */ /* 0x000e6e0000004200 */
[C---:B------:R-:W-:Y:S01]  /*10e90*/  HMMA.16816.F32.BF16 R236, R4.reuse, R18, R120 ;  /* 0x0000001204ec723c */ /* 0x040fe20000041878 */
[----:B------:R-:W2:Y:S07]  /*10ea0*/  LDSM.16.MT88.4 R16, [R183+0x12800] ;  /* 0x01280000b710783b */ /* 0x000eae0000004200 */
[C---:B-1----:R-:W-:Y:S08]  /*10eb0*/  HMMA.16816.F32.BF16 R92, R4.reuse, R8, R92 ;  /* 0x00000008045c723c */ /* 0x042ff0000004185c */
[----:B------:R-:W-:Y:S01]  /*10ec0*/  HMMA.16816.F32.BF16 R68, R4, R10, R68 ;  /* 0x0000000a0444723c */ /* 0x000fe20000041844 */
[----:B------:R-:W1:Y:S01]  /*10ed0*/  LDSM.16.MT88.4 R8, [R185+0x12800] ;  /* 0x01280000b908783b */ /* 0x000e620000004200 */
[----:B------:R-:W-:Y:S01]  /*10ee0*/  IMAD.MOV.U32 R76, RZ, RZ, R215 ;  /* 0x000000ffff4c7224 */ /* 0x000fe200078e00d7 */
[----:B------:R-:W-:Y:S01]  /*10ef0*/  MOV R215, R177 ;  /* 0x000000b100d77202 */ /* 0x000fe20000000f00 */
[----:B------:R-:W-:-:S02]  /*10f00*/  IMAD.MOV.U32 R177, RZ, RZ, R179 ;  /* 0x000000ffffb17224 */ /* 0x000fc400078e00b3 */
[----:B------:R-:W-:Y:S01]  /*10f10*/  IMAD.MOV.U32 R179, RZ, RZ, R161 ;  /* 0x000000ffffb37224 */ /* 0x000fe200078e00a1 */
[----:B------:R-:W-:Y:S01]  /*10f20*/  MOV R161, R15 ;  /* 0x0000000f00a17202 */ /* 0x000fe20000000f00 */
[C---:B--2---:R-:W-:Y:S01]  /*10f30*/  HMMA.16816.F32.BF16 R232, R4.reuse, R18, R112 ;  /* 0x0000001204e8723c */ /* 0x044fe20000041870 */
[----:B------:R-:W2:Y:S07]  /*10f40*/  LDSM.16.MT88.4 R12, [R184+0x10800] ;  /* 0x01080000b80c783b */ /* 0x000eae0000004200 */
[C---:B-1----:R-:W-:Y:S08]  /*10f50*/  HMMA.16816.F32.BF16 R224, R4.reuse, R8, R88 ;  /* 0x0000000804e0723c */ /* 0x042ff00000041858 */
[C---:B------:R-:W-:Y:S01]  /*10f60*/  HMMA.16816.F32.BF16 R112, R4.reuse, R10, R64 ;  /* 0x0000000a0470723c */ /* 0x040fe20000041840 */
[----:B------:R-:W1:Y:S07]  /*10f70*/  LDSM.16.MT88.4 R8, [R182+0x14800] ;  /* 0x01480000b608783b */ /* 0x000e6e0000004200 */
[----:B--2---:R-:W-:Y:S01]  /*10f80*/  HMMA.16816.F32.BF16 R96, R4, R12, R48 ;  /* 0x0000000c0460723c */ /* 0x004fe20000041830 */
[----:B------:R-:W-:Y:S01]  /*10f90*/  MOV R241, R161 ;  /* 0x000000a100f17202 */ /* 0x000fe20000000f00 */
[----:B------:R-:W-:Y:S01]  /*10fa0*/  IMAD.MOV.U32 R242, RZ, RZ, R160 ;  /* 0x000000fffff27224 */ /* 0x000fe200078e00a0 */
[----:B------:R-:W-:Y:S01]  /*10fb0*/  MOV R161, R172 ;  /* 0x000000ac00a17202 */ /* 0x000fe20000000f00 */
[----:B------:R-:W-:Y:S01]  /*10fc0*/  IMAD.MOV.U32 R75, RZ, RZ, R162 ;  /* 0x000000ffff4b7224 */ /* 0x000fe200078e00a2 */
[----:B------:R-:W-:Y:S01]  /*10fd0*/  MOV R162, R186 ;  /* 0x000000ba00a27202 */ /* 0x000fe20000000f00 */
[----:B------:R-:W-:-:S02]  /*10fe0*/  IMAD.MOV.U32 R160, RZ, RZ, R163 ;  /* 0x000000ffffa07224 */ /* 0x000fc400078e00a3 */
[----:B------:R-:W-:Y:S01]  /*10ff0*/  HMMA.16816.F32.BF16 R116, R4, R14, R116 ;  /* 0x0000000e0474723c */ /* 0x000fe20000041874 */
[----:B------:R-:W2:Y:S01]  /*11000*/  LDSM.16.MT88.4 R12, [R184+0x12800] ;  /* 0x01280000b80c783b */ /* 0x000ea20000004200 */
[----:B------:R-:W-:-:S06]  /*11010*/  IMAD.MOV.U32 R172, RZ, RZ, R175 ;  /* 0x000000ffffac7224 */ /* 0x000fcc00078e00af */
[C---:B-1----:R-:W-:Y:S08]  /*11020*/  HMMA.16816.F32.BF16 R48, R4.reuse, R8, R84 ;  /* 0x000000080430723c */ /* 0x042ff00000041854 */
[----:B------:R-:W-:Y:S01]  /*11030*/  HMMA.16816.F32.BF16 R8, R4, R10, R60 ;  /* 0x0000000a0408723c */ /* 0x000fe2000004183c */
[----:B------:R-:W-:Y:S02]  /*11040*/  IMAD.MOV.U32 R175, RZ, RZ, R188 ;  /* 0x000000ffffaf7224 */ /* 0x000fe400078e00bc */
[----:B------:R-:W-:-:S05]  /*11050*/  IMAD.MOV.U32 R163, RZ, RZ, R187 ;  /* 0x000000ffffa37224 */ /* 0x000fca00078e00bb */
[----:B------:R-:W-:Y:S01]  /*11060*/  HMMA.16816.F32.BF16 R244, R4, R16, R44 ;  /* 0x0000001004f4723c */ /* 0x000fe2000004182c */
[----:B------:R-:W1:Y:S11]  /*11070*/  LDSM.16.MT88.4 R16, [R183+0x14800] ;  /* 0x01480000b710783b */ /* 0x000e760000004200 */
[----:B------:R-:W-:Y:S04]  /*11080*/  @!UPT UIADD3 URZ, URZ, URZ, URZ ;  /* 0x0000003f3f3ff290 */ /* 0x000fe8000fffe03f */
[----:B------:R-:W-:Y:S01]  /*11090*/  IMAD.MOV.U32 R188, RZ, RZ, R8 ;  /* 0x000000ffffbc7224 */ /* 0x000fe200078e0008 */
[----:B------:R-:W-:Y:S01]  /*110a0*/  MOV R187, R9 ;  /* 0x0000000900bb7202 */ /* 0x000fe20000000f00 */
[----:B------:R-:W-:Y:S02]  /*110b0*/  IMAD.MOV.U32 R186, RZ, RZ, R10 ;  /* 0x000000ffffba7224 */ /* 0x000fe400078e000a */
[----:B------:R-:W-:Y:S02]  /*110c0*/  IMAD.MOV.U32 R84, RZ, RZ, R11 ;  /* 0x000000ffff547224 */ /* 0x000fe400078e000b */
[----:B------:R-:W4:Y:S01]  /*110d0*/  LDSM.16.MT88.4 R8, [R185+0x14800] ;  /* 0x01480000b908783b */ /* 0x000f220000004200 */
        /* <DEDUP_REMOVED lines=31> */
[----:B-1----:R-:W-:Y:S01]  /*112d0*/  HMMA.16816.F32.BF16 R212, R4, R18, R104 ;  /* 0x0000001204d4723c */ /* 0x002fe20000041868 */
[----:B------:R-:W-:Y:S01]  /*112e0*/  IMAD.MOV.U32 R72, RZ, RZ, R77 ;  /* 0x000000ffff487224 */ /* 0x000fe200078e004d */
        /* <DEDUP_REMOVED lines=9> */
[C---:B----4-:R-:W-:Y:S08]  /*11380*/  HMMA.16816.F32.BF16 R172, R4.reuse, R8, R80 ;  /* 0x0000000804ac723c */ /* 0x050ff00000041850 */
[----:B------:R-:W-:Y:S01]  /*11390*/  HMMA.16816.F32.BF16 R160, R4, R10, R56 ;  /* 0x0000000a04a0723c */ /* 0x000fe20000041838 */
[----:B------:R-:W1:Y:S01]  /*113a0*/  LDSM.16.MT88.4 R8, [R182+0x16800] ;  /* 0x01680000b608783b */ /* 0x000e620000004200 */
        /* <DEDUP_REMOVED lines=17> */
[----:B------:R-:W2:Y:S01]  /*114c0*/  LDSM.16.MT88.4 R16, [R183+0x16800] ;  /* 0x01680000b710783b */ /* 0x000ea20000004200 */
[----:B------:R-:W-:-:S04]  /*114d0*/  IMAD.MOV.U32 R22, RZ, RZ, R47 ;  /* 0x000000ffff167224 */ /* 0x000fc800078e002f */
[----:B------:R-:W-:Y:S01]  /*114e0*/  IMAD.MOV.U32 R37, RZ, RZ, R51 ;  /* 0x000000ffff257224 */ /* 0x000fe200078e0033 */
[C---:B------:R-:W-:Y:S01]  /*114f0*/  HMMA.16816.F32.BF16 R44, R4.reuse, R14, R124 ;  /* 0x0000000e042c723c */ /* 0x040fe2000004187c */
[----:B------:R-:W-:Y:S01]  /*11500*/  IMAD.MOV.U32 R51, RZ, RZ, R77 ;  /* 0x000000ffff337224 */ /* 0x000fe200078e004d */
[----:B------:R-:W4:Y:S05]  /*11510*/  LDSM.16.MT88.4 R12, [R185+0x16800] ;  /* 0x01680000b90c783b */ /* 0x000f2a0000004200 */
[----:B------:R-:W-:Y:S02]  /*11520*/  IMAD.MOV.U32 R126, RZ, RZ, R78 ;  /* 0x000000ffff7e7224 */ /* 0x000fe400078e004e */
[----:B------:R-:W-:Y:S01]  /*11530*/  IMAD.MOV.U32 R127, RZ, RZ, R79 ;  /* 0x000000ffff7f7224 */ /* 0x000fe200078e004f */
[C---:B-1----:R-:W-:Y:S08]  /*11540*/  HMMA.16816.F32.BF16 R80, R4.reuse, R8, R128 ;  /* 0x000000080450723c */ /* 0x042ff00000041880 */
[----:B------:R-:W-:Y:S01]  /*11550*/  HMMA.16816.F32.BF16 R76, R4, R10, R132 ;  /* 0x0000000a044c723c */ /* 0x000fe20000041884 */
[----:B------:R-:W1:Y:S01]  /*11560*/  LDSM.16.MT88.4 R8, [R184+0x16800] ;  /* 0x01680000b808783b */ /* 0x000e620000004200 */
[----:B------:R-:W-:-:S02]  /*11570*/  MOV R105, R2 ;  /* 0x0000000200697202 */ /* 0x000fc40000000f00 */
[----:B------:R-:W-:Y:S02]  /*11580*/  LOP3.LUT R2, R29, UR34, R126, 0x96, !PT ;  /* 0x000000221d027c12 */ /* 0x000fe4000f8e967e */
[----:B------:R-:W-:Y:S02]  /*11590*/  MOV R126, R110 ;  /* 0x0000006e007e7202 */ /* 0x000fe40000000f00 */
[----:B------:R-:W-:Y:S02]  /*115a0*/  MOV R110, R0 ;  /* 0x00000000006e7202 */ /* 0x000fe40000000f00 */
[----:B------:R-:W-:Y:S01]  /*115b0*/  LOP3.LUT R0, R27, UR33, R28, 0x96, !PT ;  /* 0x000000211b007c12 */ /* 0x000fe2000f8e961c */
[----:B------:R-:W1:Y:S01]  /*115c0*/  LDC.U8 R124, c[0x0][0x2d8] ;  /* 0x0000b600ff7c7b82 */ /* 0x000e620000000000 */
        /* <DEDUP_REMOVED lines=12> */
[----:B------:R-:W-:Y:S01]  /*11690*/  IMAD.WIDE.U32 R2, R2, -0x2daee0ad, RZ ;  /* 0xd2511f5302027825 */ /* 0x000fe200078e00ff */
[C---:B------:R-:W-:Y:S08]  /*116a0*/  HMMA.16816.F32.BF16 R72, R4.reuse, R16, R136 ;  /* 0x000000100448723c */ /* 0x040ff00000041888 */
[----:B----4-:R-:W-:Y:S01]  /*116b0*/  HMMA.16816.F32.BF16 R64, R4, R12, R144 ;  /* 0x0000000c0440723c */ /* 0x010fe20000041890 */
[----:B------:R-:W-:Y:S01]  /*116c0*/  LOP3.LUT R3, R3, UR10, R168, 0x96, !PT ;  /* 0x0000000a03037c12 */ /* 0x000fe2000f8e96a8 */
[----:B------:R-:W-:-:S06]  /*116d0*/  IMAD.MOV.U32 R20, RZ, RZ, R109 ;  /* 0x000000ffff147224 */ /* 0x000fcc00078e006d */
[C---:B------:R-:W-:Y:S08]  /*116e0*/  HMMA.16816.F32.BF16 R60, R4.reuse, R14, R152 ;  /* 0x0000000e043c723c */ /* 0x040ff00000041898 */
[C---:B-1----:R-:W-:Y:S08]  /*116f0*/  HMMA.16816.F32.BF16 R56, R4.reuse, R8, R156 ;  /* 0x000000080438723c */ /* 0x042ff0000004189c */
[----:B------:R-:W-:Y:S01]  /*11700*/  HMMA.16816.F32.BF16 R40, R4, R10, R148 ;  /* 0x0000000a0428723c */ /* 0x000fe20000041894 */
[----:B------:R-:W-:Y:S01]  /*11710*/  MOV R127, R104 ;  /* 0x00000068007f7202 */ /* 0x000fe20000000f00 */
[----:B------:R-:W-:Y:S01]  /*11720*/  IMAD.MOV.U32 R109, RZ, RZ, R30 ;  /* 0x000000ffff6d7224 */ /* 0x000fe200078e001e */
[----:B------:R-:W-:Y:S01]  /*11730*/  PRMT R131, R124, 0x7054, R124 ;  /* 0x000070547c837816 */ /* 0x000fe2000000007c */
[----:B------:R-:W-:Y:S03]  /*11740*/  LDSM.16.MT88.4 R16, [R183+0x11000] ;  /* 0x01100000b710783b */ /* 0x000fe60000004200 */
[----:B------:R-:W-:Y:S01]  /*11750*/  IMAD.WIDE.U32 R4, R0, -0x2daee0ad, RZ ;  /* 0xd2511f5300047825 */ /* 0x000fe200078e00ff */
[----:B------:R-:W-:Y:S01]  /*11760*/  MOV R134, R126 ;  /* 0x0000007e00867202 */ /* 0x000fe20000000f00 */
[----:B------:R-:W-:Y:S03]  /*11770*/  LDSM.16.MT88.4 R12, [R185+0x11000] ;  /* 0x01100000b90c783b */ /* 0x000fe60000004200 */
[----:B------:R-:W-:Y:S01]  /*11780*/  LOP3.LUT R0, R5, UR4, R2, 0x96, !PT ;  /* 0x0000000405007c12 */ /* 0x000fe2000f8e9602 */
[----:B------:R-:W-:-:S02]  /*11790*/  IMAD.MOV.U32 R104, RZ, RZ, R108 ;  /* 0x000000ffff687224 */ /* 0x000fc400078e006c */
[----:B------:R-:W-:Y:S02]  /*117a0*/  IMAD.MOV.U32 R108, RZ, RZ, R31 ;  /* 0x000000ffff6c7224 */ /* 0x000fe400078e001f */
[----:B------:R-:W-:-:S04]  /*117b0*/  IMAD.WIDE.U32 R2, R3, -0x326172a9, RZ ;  /* 0xcd9e8d5703027825 */ /* 0x000fc800078e00ff */
[----:B------:R-:W-:Y:S01]  /*117c0*/  IMAD.WIDE.U32 R30, R0, -0x326172a9, RZ ;  /* 0xcd9e8d57001e7825 */ /* 0x000fe200078e00ff */
[----:B------:R-:W-:-:S04]  /*117d0*/  LOP3.LUT R3, R3, UR5, R26, 0x96, !PT ;  /* 0x0000000503037c12 */ /* 0x000fc8000f8e961a */
[----:B------:R-:W-:Y:S01]  /*117e0*/  LOP3.LUT R0, R31, UR35, R2, 0x96, !PT ;  /* 0x000000231f007c12 */ /* 0x000fe2000f8e9602 */
[----:B------:R-:W-:Y:S01]  /*117f0*/  IMAD.WIDE.U32 R2, R3, -0x2daee0ad, RZ ;  /* 0xd2511f5303027825 */ /* 0x000fe200078e00ff */
[----:B------:R-:W-:-:S03]  /*11800*/  MOV R124, R125 ;  /* 0x0000007d007c7202 */ /* 0x000fc60000000f00 */
[----:B------:R-:W-:-:S04]  /*11810*/  IMAD.WIDE.U32 R28, R0, -0x2daee0ad, RZ ;  /* 0xd2511f53001c7825 */ /* 0x000fc800078e00ff */
[----:B------:R-:W-:Y:S01]  /*11820*/  IMAD.MOV.U32 R125, RZ, RZ, R20 ;  /* 0x000000ffff7d7224 */ /* 0x000fe200078e0014 */
[----:B------:R-:W-:Y:S01]  /*11830*/  LOP3.LUT R2, R29, UR29, R2, 0x96, !PT ;  /* 0x0000001d1d027c12 */ /* 0x000fe2000f8e9602 */
[----:B------:R-:W-:Y:S01]  /*11840*/  IMAD.MOV.U32 R20, RZ, RZ, R21 ;  /* 0x000000ffff147224 */ /* 0x000fe200078e0015 */
[----:B------:R-:W-:Y:S01]  /*11850*/  MOV R21, R22 ;  /* 0x0000001600157202 */ /* 0x000fe20000000f00 */
[----:B------:R-:W-:Y:S01]  /*11860*/  IMAD.MOV.U32 R22, RZ, RZ, R23 ;  /* 0x000000ffff167224 */ /* 0x000fe200078e0017 */
[----:B------:R-:W-:Y:S01]  /*11870*/  LOP3.LUT R0, R3, UR32, R4, 0x96, !PT ;  /* 0x0000002003007c12 */ /* 0x000fe2000f8e9604 */
[----:B------:R-:W-:Y:S02]  /*11880*/  IMAD.MOV.U32 R23, RZ, RZ, R107 ;  /* 0x000000ffff177224 */ /* 0x000fe400078e006b */
[----:B------:R-:W-:Y:S01]  /*11890*/  IMAD.WIDE.U32 R2, R2, -0x326172a9, RZ ;  /* 0xcd9e8d5702027825 */ /* 0x000fe200078e00ff */
[----:B------:R-:W-:-:S03]  /*118a0*/  MOV R129, R22 ;  /* 0x0000001600817202 */ /* 0x000fc60000000f00 */
[----:B------:R-:W-:Y:S02]  /*118b0*/  IMAD.MOV.U32 R135, RZ, RZ, R20 ;  /* 0x000000ffff877224 */ /* 0x000fe400078e0014 */
[----:B------:R-:W-:Y:S02]  /*118c0*/  IMAD.MOV.U32 R128, RZ, RZ, R21 ;  /* 0x000000ffff807224 */ /* 0x000fe400078e0015 */
[----:B------:R-:W-:Y:S02]  /*118d0*/  IMAD.MOV.U32 R130, RZ, RZ, R23 ;  /* 0x000000ffff827224 */ /* 0x000fe400078e0017 */
[----:B------:R-:W-:Y:S01]  /*118e0*/  IMAD.WIDE.U32 R26, R0, -0x326172a9, RZ ;  /* 0xcd9e8d57001a7825 */ /* 0x000fe200078e00ff */
[----:B------:R-:W1:Y:S01]  /*118f0*/  LDSM.16.MT88.4 R20, [R182+0x11000] ;  /* 0x01100000b614783b */ /* 0x000e620000004200 */
[----:B------:R-:W-:-:S03]  /*11900*/  LOP3.LUT R4, R2, 0xffff, RZ, 0xc0, !PT ;  /* 0x0000ffff02047812 */ /* 0x000fc600078ec0ff */
[----:B------:R-:W-:Y:S02]  /*11910*/  LOP3.LUT R0, R3, UR20, R26, 0x96, !PT ;  /* 0x0000001403007c12 */ /* 0x000fe4000f8e961a */
[----:B------:R-:W-:Y:S02]  /*11920*/  SHF.R.U32.HI R5, RZ, 0x8, R4 ;  /* 0x00000008ff057819 */ /* 0x000fe40000011604 */
[----:B------:R-:W-:Y:S02]  /*11930*/  LOP3.LUT R4, R2, 0xff, RZ, 0xc0, !PT ;  /* 0x000000ff02047812 */ /* 0x000fe400078ec0ff */
[--C-:B------:R-:W-:Y:S02]  /*11940*/  SHF.R.U32.HI R3, RZ, 0x10, R2.reuse ;  /* 0x00000010ff037819 */ /* 0x100fe40000011602 */
[----:B------:R-:W-:Y:S02]  /*11950*/  SHF.R.U32.HI R7, RZ, 0x18, R2 ;  /* 0x00000018ff077819 */ /* 0x000fe40000011602 */
[----:B------:R-:W-:-:S02]  /*11960*/  LOP3.LUT R2, R0, 0xffff, RZ, 0xc0, !PT ;  /* 0x0000ffff00027812 */ /* 0x000fc400078ec0ff */
[----:B------:R-:W-:Y:S02]  /*11970*/  PRMT R8, R4, 0x5410, R5 ;  /* 0x0000541004087816 */ /* 0x000fe40000000005 */
[----:B------:R-:W-:Y:S02]  /*11980*/  LOP3.LUT R6, R0, 0xff, RZ, 0xc0, !PT ;  /* 0x000000ff00067812 */ /* 0x000fe400078ec0ff */
[--C-:B------:R-:W-:Y:S02]  /*11990*/  SHF.R.U32.HI R4, RZ, 0x10, R0.reuse ;  /* 0x00000010ff047819 */ /* 0x100fe40000011600 */
[----:B------:R-:W-:Y:S02]  /*119a0*/  SHF.R.U32.HI R5, RZ, 0x18, R0 ;  /* 0x00000018ff057819 */ /* 0x000fe40000011600 */
[----:B------:R-:W-:Y:S02]  /*119b0*/  SHF.R.U32.HI R0, RZ, 0x8, R2 ;  /* 0x00000008ff007819 */ /* 0x000fe40000011602 */
[----:B------:R-:W-:-:S02]  /*119c0*/  LOP3.LUT R3, R3, 0xff, RZ, 0xc0, !PT ;  /* 0x000000ff03037812 */ /* 0x000fc400078ec0ff */
[----:B------:R-:W-:Y:S02]  /*119d0*/  PRMT R0, R6, 0x5410, R0 ;  /* 0x0000541006007816 */ /* 0x000fe40000000000 */
[----:B------:R-:W-:Y:S02]  /*119e0*/  LOP3.LUT R2, R4, 0xff, RZ, 0xc0, !PT ;  /* 0x000000ff04027812 */ /* 0x000fe400078ec0ff */
[----:B------:R-:W-:Y:S01]  /*119f0*/  PRMT R7, R3, 0x5410, R7 ;  /* 0x0000541003077816 */ /* 0x000fe20000000007 */
[--C-:B------:R-:W-:Y:S01]  /*11a00*/  HSET2.LE.AND R0, R0, R131.reuse, PT ;  /* 0x0000008300007233 */ /* 0x100fe20003803000 */
[----:B------:R-:W-:Y:S01]  /*11a10*/  PRMT R2, R2, 0x5410, R5 ;  /* 0x0000541002027816 */ /* 0x000fe20000000005 */
[--C-:B------:R-:W-:Y:S01]  /*11a20*/  HSET2.LE.AND R3, R8, R131.reuse, PT ;  /* 0x0000008308037233 */ /* 0x100fe20003803000 */
[----:B------:R-:W-:Y:S01]  /*11a30*/  MOV R107, R196 ;  /* 0x000000c4006b7202 */ /* 0x000fe20000000f00 */
[----:B------:R-:W-:Y:S01]  /*11a40*/  IMAD.MOV.U32 R136, RZ, RZ, R128 ;  /* 0x000000ffff887224 */ /* 0x000fe200078e0080 */
[----:B------:R-:W-:Y:S01]  /*11a50*/  LOP3.LUT R4, R0, R124, RZ, 0xc0, !PT ;  /* 0x0000007c00047212 */ /* 0x000fe200078ec0ff */
[--C-:B------:R-:W-:Y:S01]  /*11a60*/  HSET2.LE.AND R2, R2, R131.reuse, PT ;  /* 0x0000008302027233 */ /* 0x100fe20003803000 */
[----:B------:R-:W-:Y:S01]  /*11a70*/  LOP3.LUT R6, R3, R194, RZ, 0xc0, !PT ;  /* 0x000000c203067212 */ /* 0x000fe200078ec0ff */
[----:B------:R-:W-:Y:S01]  /*11a80*/  HSET2.LE.AND R0, R7, R131, PT ;  /* 0x0000008307007233 */ /* 0x000fe20003803000 */
[----:B------:R-:W-:Y:S01]  /*11a90*/  IMAD.MOV.U32 R124, RZ, RZ, R107 ;  /* 0x000000ffff7c7224 */ /* 0x000fe200078e006b */
[----:B------:R-:W-:Y:S01]  /*11aa0*/  MOV R138, R130 ;  /* 0x00000082008a7202 */ /* 0x000fe20000000f00 */
[----:B------:R3:W5:Y:S01]  /*11ab0*/  LDL.LU R196, [R1+0x10c] ;  /* 0x00010c0001c47983 */ /* 0x0007620000300800 */
[----:B------:R-:W-:-:S02]  /*11ac0*/  LOP3.LUT R5, R2, R195, RZ, 0xc0, !PT ;  /* 0x000000c302057212 */ /* 0x000fc400078ec0ff */
[----:B------:R-:W-:Y:S01]  /*11ad0*/  LOP3.LUT R7, R0, R135, RZ, 0xc0, !PT ;  /* 0x0000008700077212 */ /* 0x000fe200078ec0ff */
[----:B------:R-:W-:Y:S01]  /*11ae0*/  IMAD.MOV.U32 R137, RZ, RZ, R129 ;  /* 0x000000ffff897224 */ /* 0x000fe200078e0081 */
[----:B------:R3:W5:Y:S01]  /*11af0*/  LDL.LU R195, [R1+0x108] ;  /* 0x0001080001c37983 */ /* 0x0007620000300800 */
[----:B------:R-:W-:Y:S02]  /*11b00*/  IMAD.MOV.U32 R139, RZ, RZ, R124 ;  /* 0x000000ffff8b7224 */ /* 0x000fe400078e007c */
        /* <DEDUP_REMOVED lines=9> */
[----:B------:R-:W2:Y:S01]  /*11ba0*/  LDSM.16.MT88.4 R8, [R184+0x11000] ;  /* 0x01100000b808783b */ /* 0x000ea20000004200 */
[----:B------:R-:W-:Y:S01]  /*11bb0*/  MOV R104, R186 ;  /* 0x000000ba00687202 */ /* 0x000fe20000000f00 */
[C---:B-1----:R-:W-:Y:S01]  /*11bc0*/  HMMA.16816.F32.BF16 R164, R4.reuse, R20, R164 ;  /* 0x0000001404a4723c */ /* 0x042fe200000418a4 */
        /* <DEDUP_REMOVED lines=9> */
[----:B------:R-:W1:Y:S01]  /*11c60*/  LDSM.16.MT88.4 R20, [R182+0x13000] ;  /* 0x01300000b614783b */ /* 0x000e620000004200 */
[----:B------:R-:W-:Y:S01]  /*11c70*/  MOV R127, R189 ;  /* 0x000000bd007f7202 */ /* 0x000fe20000000f00 */
[----:B------:R-:W-:Y:S01]  /*11c80*/  IMAD.MOV.U32 R128, RZ, RZ, R48 ;  /* 0x000000ffff807224 */ /* 0x000fe200078e0030 */
[----:B------:R-:W-:Y:S01]  /*11c90*/  MOV R130, R50 ;  /* 0x0000003200827202 */ /* 0x000fe20000000f00 */
[----:B------:R3:W5:Y:S01]  /*11ca0*/  LDL.LU R190, [R1+0xf4] ;  /* 0x0000f40001be7983 */ /* 0x0007620000300800 */
[----:B------:R-:W-:Y:S01]  /*11cb0*/  IMAD.MOV.U32 R129, RZ, RZ, R49 ;  /* 0x000000ffff817224 */ /* 0x000fe200078e0031 */
[----:B------:R-:W-:Y:S01]  /*11cc0*/  HMMA.16816.F32.BF16 R156, R4, R16, R136 ;  /* 0x00000010049c723c */ /* 0x000fe20000041888 */
[----:B------:R-:W-:Y:S01]  /*11cd0*/  IMAD.MOV.U32 R147, RZ, RZ, R51 ;  /* 0x000000ffff937224 */ /* 0x000fe200078e0033 */
[----:B------:R3:W5:Y:S01]  /*11ce0*/  LDL.LU R189, [R1+0xf0] ;  /* 0x0000f00001bd7983 */ /* 0x0007620000300800 */
[----:B------:R-:W-:-:S02]  /*11cf0*/  IMAD.MOV.U32 R153, RZ, RZ, R134 ;  /* 0x000000ffff997224 */ /* 0x000fc400078e0086 */
[----:B------:R-:W-:Y:S01]  /*11d00*/  IMAD.MOV.U32 R134, RZ, RZ, R104 ;  /* 0x000000ffff867224 */ /* 0x000fe200078e0068 */
[----:B------:R3:W5:Y:S02]  /*11d10*/  LDL.LU R188, [R1+0xec] ;  /* 0x0000ec0001bc7983 */ /* 0x0007640000300800 */
[----:B------:R-:W-:Y:S02]  /*11d20*/  HMMA.16816.F32.BF16 R48, R4, R18, R236 ;  /* 0x000000120430723c */ /* 0x000fe400000418ec */
[----:B------:R-:W4:Y:S01]  /*11d30*/  LDSM.16.MT88.4 R16, [R183+0x13000] ;  /* 0x01300000b710783b */ /* 0x000f220000004200 */
[----:B------:R-:W-:-:S03]  /*11d40*/  IMAD.MOV.U32 R104, RZ, RZ, R181 ;  /* 0x000000ffff687224 */ /* 0x000fc600078e00b5 */
[----:B------:R3:W5:Y:S04]  /*11d50*/  LDL.LU R187, [R1+0xe8] ;  /* 0x0000e80001bb7983 */ /* 0x0007680000300800 */
[----:B------:R3:W5:Y:S04]  /*11d60*/  LDL.LU R186, [R1+0xe4] ;  /* 0x0000e40001ba7983 */ /* 0x0007680000300800 */
[----:B------:R3:W5:Y:S01]  /*11d70*/  LDL.LU R181, [R1+0xe0] ;  /* 0x0000e00001b57983 */ /* 0x0007620000300800 */
[----:B------:R-:W-:Y:S01]  /*11d80*/  MOV R154, R135 ;  /* 0x00000087009a7202 */ /* 0x000fe20000000f00 */
[----:B--2---:R-:W-:Y:S01]  /*11d90*/  HMMA.16816.F32.BF16 R140, R4, R8, R96 ;  /* 0x00000008048c723c */ /* 0x004fe20000041860 */
[----:B------:R-:W-:Y:S01]  /*11da0*/  IMAD.MOV.U32 R135, RZ, RZ, R84 ;  /* 0x000000ffff877224 */ /* 0x000fe200078e0054 */
[----:B------:R-:W-:Y:S01]  /*11db0*/  MOV R139, R85 ;  /* 0x00000055008b7202 */ /* 0x000fe20000000f00 */
[----:B------:R-:W-:-:S02]  /*11dc0*/  IMAD.MOV.U32 R144, RZ, RZ, R86 ;  /* 0x000000ffff907224 */ /* 0x000fc400078e0056 */
        /* <DEDUP_REMOVED lines=8> */
[----:B------:R-:W-:-:S03]  /*11e50*/  IMAD.MOV.U32 R2, RZ, RZ, R107 ;  /* 0x000000ffff027224 */ /* 0x000fc600078e006b */
[C---:B-1----:R-:W-:Y:S07]  /*11e60*/  HMMA.16816.F32.BF16 R96, R4.reuse, R22, R152 ;  /* 0x000000160460723c */ /* 0x042fee0000041898 */
[----:B------:R-:W-:Y:S01]  /*11e70*/  MOV R155, R147 ;  /* 0x00000093009b7202 */ /* 0x000fe20000000f00 */
[----:B------:R-:W-:Y:S01]  /*11e80*/  HMMA.16816.F32.BF16 R84, R4, R14, R100 ;  /* 0x0000000e0454723c */ /* 0x000fe20000041864 */
[----:B------:R-:W1:Y:S01]  /*11e90*/  LDSM.16.MT88.4 R12, [R185+0x13000] ;  /* 0x01300000b90c783b */ /* 0x000e620000004200 */
[----:B------:R-:W-:-:S06]  /*11ea0*/  IMAD.MOV.U32 R147, RZ, RZ, R104 ;  /* 0x000000ffff937224 */ /* 0x000fcc00078e0068 */
[C---:B------:R-:W-:Y:S01]  /*11eb0*/  HMMA.16816.F32.BF16 R92, R4.reuse, R20, R92 ;  /* 0x00000014045c723c */ /* 0x040fe2000004185c */
[----:B------:R-:W2:Y:S07]  /*11ec0*/  LDSM.16.MT88.4 R20, [R182+0x15000] ;  /* 0x01500000b614783b */ /* 0x000eae0000004200 */
[C---:B------:R-:W-:Y:S01]  /*11ed0*/  HMMA.16816.F32.BF16 R88, R4.reuse, R10, R116 ;  /* 0x0000000a0458723c */ /* 0x040fe20000041874 */
[----:B------:R-:W2:Y:S07]  /*11ee0*/  LDSM.16.MT88.4 R8, [R184+0x13000] ;  /* 0x01300000b808783b */ /* 0x000eae0000004200 */
[C---:B----4-:R-:W-:Y:S08]  /*11ef0*/  HMMA.16816.F32.BF16 R100, R4.reuse, R16, R244 ;  /* 0x000000100464723c */ /* 0x050ff000000418f4 */
        /* <DEDUP_REMOVED lines=8> */
[----:B-1----:R-:W-:Y:S01]  /*11f80*/  HMMA.16816.F32.BF16 R112, R4, R14, R112 ;  /* 0x0000000e0470723c */ /* 0x002fe20000041870 */
[----:B------:R-:W-:-:S07]  /*11f90*/  IMAD.MOV.U32 R154, RZ, RZ, R111 ;  /* 0x000000ffff9a7224 */ /* 0x000fce00078e006f */
[C---:B------:R-:W-:Y:S01]  /*11fa0*/  HMMA.16816.F32.BF16 R108, R4.reuse, R12, R224 ;  /* 0x0000000c046c723c */ /* 0x040fe200000418e0 */
[----:B------:R-:W1:Y:S07]  /*11fb0*/  LDSM.16.MT88.4 R12, [R185+0x15000] ;  /* 0x01500000b90c783b */ /* 0x000e6e0000004200 */
[C---:B--2---:R-:W-:Y:S08]  /*11fc0*/  HMMA.16816.F32.BF16 R124, R4.reuse, R20, R124 ;  /* 0x00000014047c723c */ /* 0x044ff0000004187c */
[C---:B------:R-:W-:Y:S08]  /*11fd0*/  HMMA.16816.F32.BF16 R132, R4.reuse, R22, R132 ;  /* 0x000000160484723c */ /* 0x040ff00000041884 */
[C---:B------:R-:W-:Y:S08]  /*11fe0*/  HMMA.16816.F32.BF16 R116, R4.reuse, R8, R176 ;  /* 0x000000080474723c */ /* 0x040ff000000418b0 */
[C---:B------:R-:W-:Y:S01]  /*11ff0*/  HMMA.16816.F32.BF16 R120, R4.reuse, R10, R120 ;  /* 0x0000000a0478723c */ /* 0x040fe20000041878 */
[----:B------:R-:W2:Y:S07]  /*12000*/  LDSM.16.MT88.4 R8, [R184+0x15000] ;  /* 0x01500000b808783b */ /* 0x000eae0000004200 */
[C---:B----4-:R-:W-:Y:S08]  /*12010*/  HMMA.16816.F32.BF16 R20, R4.reuse, R16, R240 ;  /* 0x000000100414723c */ /* 0x050ff000000418f0 */
[----:B------:R-:W-:Y:S01]  /*12020*/  HMMA.16816.F32.BF16 R16, R4, R18, R212 ;  /* 0x000000120410723c */ /* 0x000fe200000418d4 */
[----:B------:R-:W-:Y:S01]  /*12030*/  MOV R227, R0 ;  /* 0x0000000000e37202 */ /* 0x000fe20000000f00 */
[----:B------:R-:W-:Y:S01]  /*12040*/  IMAD.MOV.U32 R228, RZ, RZ, R144 ;  /* 0x000000ffffe47224 */ /* 0x000fe200078e0090 */
[----:B------:R-:W-:Y:S01]  /*12050*/  MOV R231, R168 ;  /* 0x000000a800e77202 */ /* 0x000fe20000000f00 */
[----:B------:R-:W-:Y:S01]  /*12060*/  IMAD.MOV.U32 R229, RZ, RZ, R136 ;  /* 0x000000ffffe57224 */ /* 0x000fe200078e0088 */
[----:B------:R-:W-:Y:S01]  /*12070*/  MOV R168, R137 ;  /* 0x0000008900a87202 */ /* 0x000fe20000000f00 */
[----:B------:R-:W-:-:S02]  /*12080*/  IMAD.MOV.U32 R230, RZ, RZ, R138 ;  /* 0x000000ffffe67224 */ /* 0x000fc400078e008a */
[C---:B-1----:R-:W-:Y:S11]  /*12090*/  HMMA.16816.F32.BF16 R244, R4.reuse, R12, R172 ;  /* 0x0000000c04f4723c */ /* 0x042ff600000418ac */
[----:B------:R-:W-:Y:S05]  /*120a0*/  @!UPT UIADD3 URZ, URZ, URZ, URZ ;  /* 0x0000003f3f3ff290 */ /* 0x000fea000fffe03f */
[----:B------:R-:W-:Y:S01]  /*120b0*/  IMAD.MOV.U32 R178, RZ, RZ, R17 ;  /* 0x000000ffffb27224 */ /* 0x000fe200078e0011 */
[----:B------:R-:W-:Y:S01]  /*120c0*/  MOV R176, R19 ;  /* 0x0000001300b07202 */ /* 0x000fe20000000f00 */
[----:B------:R-:W-:Y:S02]  /*120d0*/  IMAD.MOV.U32 R177, RZ, RZ, R18 ;  /* 0x000000ffffb17224 */ /* 0x000fe400078e0012 */
[----:B------:R-:W-:Y:S02]  /*120e0*/  IMAD.MOV.U32 R0, RZ, RZ, R16 ;  /* 0x000000ffff007224 */ /* 0x000fe400078e0010 */
[----:B------:R-:W1:Y:S01]  /*120f0*/  LDSM.16.MT88.4 R16, [R182+0x17000] ;  /* 0x01700000b610783b */ /* 0x000e620000004200 */
[----:B------:R-:W-:Y:S01]  /*12100*/  HMMA.16816.F32.BF16 R240, R4, R14, R160 ;  /* 0x0000000e04f0723c */ /* 0x000fe200000418a0 */
[----:B------:R-:W-:Y:S01]  /*12110*/  IMAD.MOV.U32 R144, RZ, RZ, R20 ;  /* 0x000000ffff907224 */ /* 0x000fe200078e0014 */
[----:B------:R-:W-:Y:S01]  /*12120*/  MOV R138, R21 ;  /* 0x00000015008a7202 */ /* 0x000fe20000000f00 */
[----:B------:R-:W-:Y:S01]  /*12130*/  IMAD.MOV.U32 R137, RZ, RZ, R22 ;  /* 0x000000ffff897224 */ /* 0x000fe200078e0016 */
[----:B------:R-:W4:Y:S01]  /*12140*/  LDSM.16.MT88.4 R12, [R183+0x17000] ;  /* 0x01700000b70c783b */ /* 0x000f220000004200 */
[----:B------:R-:W-:-:S03]  /*12150*/  IMAD.MOV.U32 R136, RZ, RZ, R23 ;  /* 0x000000ffff887224 */ /* 0x000fc600078e0017 */
[----:B--2---:R-:W-:Y:S01]  /*12160*/  HMMA.16816.F32.BF16 R236, R4, R8, R52 ;  /* 0x0000000804ec723c */ /* 0x004fe20000041834 */
[----:B------:R-:W-:Y:S01]  /*12170*/  LDSM.16.MT88.4 R20, [R184+0x17000] ;  /* 0x01700000b814783b */ /* 0x000fe20000004200 */
[----:B------:R-:W-:-:S03]  /*12180*/  IMAD.MOV.U32 R31, RZ, RZ, R147 ;  /* 0x000000ffff1f7224 */ /* 0x000fc600078e0093 */
[----:B------:R-:W-:Y:S03]  /*12190*/  LDSM.16.MT88.4 R160, [R182+0x11800] ;  /* 0x01180000b6a0783b */ /* 0x000fe60000004200 */
[----:B------:R-:W-:Y:S01]  /*121a0*/  HMMA.16816.F32.BF16 R232, R4, R10, R44 ;  /* 0x0000000a04e8723c */ /* 0x000fe2000004182c */
[----:B------:R-:W2:Y:S06]  /*121b0*/  LDSM.16.MT88.4 R8, [R185+0x17000] ;  /* 0x01700000b908783b */ /* 0x000eac0000004200 */
[----:B------:R-:W-:Y:S01]  /*121c0*/  IMAD.MOV.U32 R47, RZ, RZ, R228 ;  /* 0x000000ffff2f7224 */ /* 0x000fe200078e00e4 */
[----:B------:R-:W-:Y:S01]  /*121d0*/  MOV R46, R229 ;  /* 0x000000e5002e7202 */ /* 0x000fe20000000f00 */
[----:B------:R-:W-:-:S02]  /*121e0*/  IMAD.MOV.U32 R45, RZ, RZ, R230 ;  /* 0x000000ffff2d7224 */ /* 0x000fc400078e00e6 */
[----:B------:R-:W-:Y:S02]  /*121f0*/  IMAD.MOV.U32 R44, RZ, RZ, R231 ;  /* 0x000000ffff2c7224 */ /* 0x000fe400078e00e7 */
[C---:B-1----:R-:W-:Y:S07]  /*12200*/  HMMA.16816.F32.BF16 R228, R4.reuse, R16, R80 ;  /* 0x0000001004e4723c */ /* 0x042fee0000041850 */
[----:B------:R-:W-:Y:S02]  /*12210*/  MOV R81, R2 ;  /* 0x0000000200517202 */ /* 0x000fe40000000f00 */
[----:B------:R-:W-:Y:S01]  /*12220*/  LOP3.LUT R2, R27, UR31, R30, 0x96, !PT ;  /* 0x0000001f1b027c12 */ /* 0x000fe2000f8e961e */
[----:B------:R-:W-:Y:S01]  /*12230*/  IMAD.MOV.U32 R82, RZ, RZ, R3 ;  /* 0x000000ffff527224 */ /* 0x000fe200078e0003 */
[----:B------:R-:W-:Y:S01]  /*12240*/  MOV R83, R227 ;  /* 0x000000e300537202 */ /* 0x000fe20000000f00 */
[----:B------:R-:W-:Y:S01]  /*12250*/  IMAD.MOV.U32 R80, RZ, RZ, R152 ;  /* 0x000000ffff507224 */ /* 0x000fe200078e0098 */
[----:B------:R-:W-:Y:S01]  /*12260*/  HMMA.16816.F32.BF16 R224, R4, R18, R76 ;  /* 0x0000001204e0723c */ /* 0x000fe2000004184c */
[----:B------:R-:W-:-:S06]  /*12270*/  IMAD.WIDE.U32 R2, R2, -0x2daee0ad, RZ ;  /* 0xd2511f5302027825 */ /* 0x000fcc00078e00ff */
[----:B------:R-:W-:Y:S01]  /*12280*/  IMAD.MOV.U32 R79, RZ, RZ, R153 ;  /* 0x000000ffff4f7224 */ /* 0x000fe200078e0099 */
[----:B------:R-:W-:Y:S01]  /*12290*/  MOV R78, R154 ;  /* 0x0000009a004e7202 */ /* 0x000fe20000000f00 */
[----:B------:R-:W-:Y:S02]  /*122a0*/  IMAD.MOV.U32 R77, RZ, RZ, R155 ;  /* 0x000000ffff4d7224 */ /* 0x000fe400078e009b */
[----:B------:R-:W1:Y:S01]  /*122b0*/  LDSM.16.MT88.4 R152, [R183+0x11800] ;  /* 0x01180000b798783b */ /* 0x000e620000004200 */
[----:B------:R-:W-:Y:S01]  /*122c0*/  IMAD.MOV.U32 R52, RZ, RZ, R0 ;  /* 0x000000ffff347224 */ /* 0x000fe200078e0000 */
[----:B------:R-:W-:Y:S01]  /*122d0*/  LOP3.LUT R0, R3, UR19, R28, 0x96, !PT ;  /* 0x0000001303007c12 */ /* 0x000fe2000f8e961c */
[----:B------:R-:W-:Y:S01]  /*122e0*/  IMAD.MOV.U32 R53, RZ, RZ, R178 ;  /* 0x000000ffff357224 */ /* 0x000fe200078e00b2 */
[----:B------:R-:W-:Y:S01]  /*122f0*/  MOV R55, R176 ;  /* 0x000000b000377202 */ /* 0x000fe20000000f00 */
[----:B------:R-:W-:Y:S01]  /*12300*/  IMAD.MOV.U32 R54, RZ, RZ, R177 ;  /* 0x000000ffff367224 */ /* 0x000fe200078e00b1 */
[----:B------:R-:W-:Y:S01]  /*12310*/  LOP3.LUT R3, R2, 0xffff, RZ, 0xc0, !PT ;  /* 0x0000ffff02037812 */ /* 0x000fe200078ec0ff */
[C---:B----4-:R-:W-:Y:S08]  /*12320*/  HMMA.16816.F32.BF16 R212, R4.reuse, R12, R72 ;  /* 0x0000000c04d4723c */ /* 0x050ff00000041848 */
[C---:B--2---:R-:W-:Y:S08]  /*12330*/  HMMA.16816.F32.BF16 R172, R4.reuse, R8, R64 ;  /* 0x0000000804ac723c */ /* 0x044ff00000041840 */
[C---:B------:R-:W-:Y:S01]  /*12340*/  HMMA.16816.F32.BF16 R16, R4.reuse, R10, R60 ;  /* 0x0000000a0410723c */ /* 0x040fe2000004183c */
[----:B------:R-:W-:Y:S01]  /*12350*/  SHF.R.U32.HI R8, RZ, 0x18, R2 ;  /* 0x00000018ff087819 */ /* 0x000fe20000011602 */
[----:B------:R-:W-:Y:S01]  /*12360*/  IMAD.MOV.U32 R76, RZ, RZ, R144 ;  /* 0x000000ffff4c7224 */ /* 0x000fe200078e0090 */
[----:B------:R-:W-:Y:S01]  /*12370*/  MOV R30, R77 ;  /* 0x0000004d001e7202 */ /* 0x000fe20000000f00 */
[----:B------:R-:W-:Y:S01]  /*12380*/  IMAD.MOV.U32 R27, RZ, RZ, R78 ;  /* 0x000000ffff1b7224 */ /* 0x000fe200078e004e */
[----:B------:R-:W-:Y:S03]  /*12390*/  LDSM.16.MT88.4 R64, [R184+0x13800] ;  /* 0x01380000b840783b */ /* 0x000fe60000004200 */
[C---:B------:R-:W-:Y:S01]  /*123a0*/  HMMA.16816.F32.BF16 R176, R4.reuse, R14, R68 ;  /* 0x0000000e04b0723c */ /* 0x040fe20000041844 */
[----:B------:R-:W-:Y:S01]  /*123b0*/  IMAD.MOV.U32 R26, RZ, RZ, R79 ;  /* 0x000000ffff1a7224 */ /* 0x000fe200078e004f */
[----:B------:R-:W-:Y:S06]  /*123c0*/  LDSM.16.MT88.4 R72, [R182+0x15800] ;  /* 0x01580000b648783b */ /* 0x000fec0000004200 */
[C---:B------:R-:W-:Y:S01]  /*123d0*/  HMMA.16816.F32.BF16 R12, R4.reuse, R20, R56 ;  /* 0x00000014040c723c */ /* 0x040fe20000041838 */
[----:B------:R-:W-:Y:S01]  /*123e0*/  MOV R10, R146 ;  /* 0x00000092000a7202 */ /* 0x000fe20000000f00 */
[----:B------:R-:W-:Y:S01]  /*123f0*/  IMAD.MOV.U32 R78, RZ, RZ, R137 ;  /* 0x000000ffff4e7224 */ /* 0x000fe200078e0089 */
[----:B------:R-:W-:Y:S01]  /*12400*/  MOV R77, R138 ;  /* 0x0000008a004d7202 */ /* 0x000fe20000000f00 */
[----:B------:R-:W-:Y:S01]  /*12410*/  IMAD.MOV.U32 R79, RZ, RZ, R136 ;  /* 0x000000ffff4f7224 */ /* 0x000fe200078e0088 */
[----:B------:R-:W-:Y:S03]  /*12420*/  LDSM.16.MT88.4 R56, [R185+0x13800] ;  /* 0x01380000b938783b */ /* 0x000fe60000004200 */
[----:B------:R-:W-:Y:S01]  /*12430*/  HMMA.16816.F32.BF16 R20, R4, R22, R40 ;  /* 0x000000160414723c */ /* 0x000fe20000041828 */
[----:B------:R-:W2:Y:S06]  /*12440*/  LDSM.16.MT88.4 R40, [R182+0x13800] ;  /* 0x01380000b628783b */ /* 0x000eac0000004200 */
[----:B------:R-:W-:-:S02]  /*12450*/  SHF.R.U32.HI R4, RZ, 0x8, R3 ;  /* 0x00000008ff047819 */ /* 0x000fc40000011603 */
[----:B------:R-:W-:Y:S02]  /*12460*/  LOP3.LUT R3, R2, 0xff, RZ, 0xc0, !PT ;  /* 0x000000ff02037812 */ /* 0x000fe400078ec0ff */
[----:B------:R-:W-:Y:S02]  /*12470*/  SHF.R.U32.HI R5, RZ, 0x10, R2 ;  /* 0x00000010ff057819 */ /* 0x000fe40000011602 */
[----:B------:R-:W-:Y:S02]  /*12480*/  PRMT R9, R3, 0x5410, R4 ;  /* 0x0000541003097816 */ /* 0x000fe40000000004 */
[C---:B------:R-:W-:Y:S02]  /*12490*/  LOP3.LUT R2, R0.reuse, 0xffff, RZ, 0xc0, !PT ;  /* 0x0000ffff00027812 */ /* 0x040fe400078ec0ff */
[----:B------:R-:W-:Y:S02]  /*124a0*/  SHF.R.U32.HI R3, RZ, 0x10, R0 ;  /* 0x00000010ff037819 */ /* 0x000fe40000011600 */
[----:B------:R-:W-:-:S02]  /*124b0*/  LOP3.LUT R7, R0, 0xff, RZ, 0xc0, !PT ;  /* 0x000000ff00077812 */ /* 0x000fc400078ec0ff */
[----:B------:R-:W-:Y:S02]  /*124c0*/  SHF.R.U32.HI R6, RZ, 0x18, R0 ;  /* 0x00000018ff067819 */ /* 0x000fe40000011600 */
[----:B------:R-:W-:Y:S02]  /*124d0*/  SHF.R.U32.HI R4, RZ, 0x8, R2 ;  /* 0x00000008ff047819 */ /* 0x000fe40000011602 */
[----:B------:R-:W-:Y:S02]  /*124e0*/  LOP3.LUT R0, R5, 0xff, RZ, 0xc0, !PT ;  /* 0x000000ff05007812 */ /* 0x000fe400078ec0ff */
[----:B------:R-:W-:Y:S02]  /*124f0*/  LOP3.LUT R2, R3, 0xff, RZ, 0xc0, !PT ;  /* 0x000000ff03027812 */ /* 0x000fe400078ec0ff */
[----:B------:R-:W-:Y:S02]  /*12500*/  PRMT R4, R7, 0x5410, R4 ;  /* 0x0000541007047816 */ /* 0x000fe40000000004 */
[----:B------:R-:W-:-:S02]  /*12510*/  PRMT R0, R0, 0x5410, R8 ;  /* 0x0000541000007816 */ /* 0x000fc40000000008 */
[----:B------:R-:W-:Y:S01]  /*12520*/  PRMT R3, R2, 0x5410, R6 ;  /* 0x0000541002037816 */ /* 0x000fe20000000006 */
[--C-:B------:R-:W-:Y:S01]  /*12530*/  HSET2.LE.AND R2, R4, R131.reuse, PT ;  /* 0x0000008304027233 */ /* 0x100fe20003803000 */
[----:B------:R-:W-:Y:S01]  /*12540*/  IMAD.MOV.U32 R5, RZ, RZ, R34 ;  /* 0x000000ffff057224 */ /* 0x000fe200078e0022 */
[--C-:B------:R-:W-:Y:S02]  /*12550*/  HSET2.LE.AND R0, R0, R131.reuse, PT ;  /* 0x0000008300007233 */ /* 0x100fe40003803000 */
[--C-:B------:R-:W-:Y:S02]  /*12560*/  HSET2.LE.AND R3, R3, R131.reuse, PT ;  /* 0x0000008303037233 */ /* 0x100fe40003803000 */
[----:B------:R-:W-:Y:S01]  /*12570*/  HSET2.LE.AND R4, R9, R131, PT ;  /* 0x0000008309047233 */ /* 0x000fe20003803000 */
[----:B------:R-:W-:Y:S02]  /*12580*/  LOP3.LUT R131, R0, R5, RZ, 0xc0, !PT ;  /* 0x0000000500837212 */ /* 0x000fe400078ec0ff */
[----:B------:R-:W-:-:S02]  /*12590*/  LOP3.LUT R128, R2, R128, RZ, 0xc0, !PT ;  /* 0x0000008002807212 */ /* 0x000fc400078ec0ff */
[----:B------:R-:W-:Y:S02]  /*125a0*/  LOP3.LUT R129, R3, R129, RZ, 0xc0, !PT ;  /* 0x0000008103817212 */ /* 0x000fe400078ec0ff */
[----:B------:R-:W-:Y:S01]  /*125b0*/  LOP3.LUT R130, R4, R130, RZ, 0xc0, !PT ;  /* 0x0000008204827212 */ /* 0x000fe200078ec0ff */
[----:B------:R-:W-:Y:S02]  /*125c0*/  IMAD.MOV.U32 R3, RZ, RZ, R145 ;  /* 0x000000ffff037224 */ /* 0x000fe400078e0091 */
[----:B------:R-:W4:Y:S01]  /*125d0*/  LDSM.16.MT88.4 R144, [R185+0x11800] ;  /* 0x01180000b990783b */ /* 0x000f220000004200 */
[----:B------:R-:W-:-:S03]  /*125e0*/  MOV R7, R139 ;  /* 0x0000008b00077202 */ /* 0x000fc60000000f00 */
[C---:B-1----:R-:W-:Y:S01]  /*125f0*/  HMMA.16816.F32.BF16 R156, R128.reuse, R152, R156 ;  /* 0x00000098809c723c */ /* 0x042fe2000004189c */
[----:B------:R-:W1:Y:S07]  /*12600*/  LDSM.16.MT88.4 R136, [R184+0x11800] ;  /* 0x01180000b888783b */ /* 0x000e6e0000004200 */
        /* <DEDUP_REMOVED lines=8> */
[----:B------:R-:W-:Y:S01]  /*12690*/  HMMA.16816.F32.BF16 R164, R128, R160, R164 ;  /* 0x000000a080a4723c */ /* 0x000fe200000418a4 */
[----:B------:R-:W-:Y:S01]  /*126a0*/  IMAD.MOV.U32 R0, RZ, RZ, R45 ;  /* 0x000000ffff007224 */ /* 0x000fe200078e002d */
[----:B------:R-:W1:Y:S01]  /*126b0*/  LDSM.16.MT88.4 R80, [R183+0x15800] ;  /* 0x01580000b750783b */ /* 0x000e620000004200 */
[----:B------:R-:W-:-:S05]  /*126c0*/  IMAD.MOV.U32 R2, RZ, RZ, R47 ;  /* 0x000000ffff027224 */ /* 0x000fca00078e002f */
[C---:B------:R-:W-:Y:S08]  /*126d0*/  HMMA.16816.F32.BF16 R160, R128.reuse, R162, R36 ;  /* 0x000000a280a0723c */ /* 0x040ff00000041824 */
[C---:B--2---:R-:W-:Y:S08]  /*126e0*/  HMMA.16816.F32.BF16 R36, R128.reuse, R40, R92 ;  /* 0x000000288024723c */ /* 0x044ff0000004185c */
[C---:B----4-:R-:W-:Y:S08]  /*126f0*/  HMMA.16816.F32.BF16 R148, R128.reuse, R144, R148 ;  /* 0x000000908094723c */ /* 0x050ff00000041894 */
[C---:B------:R-:W-:Y:S07]  /*12700*/  HMMA.16816.F32.BF16 R144, R128.reuse, R146, R84 ;  /* 0x000000928090723c */ /* 0x040fee0000041854 */
[----:B------:R-:W-:Y:S01]  /*12710*/  IMAD.MOV.U32 R84, RZ, RZ, R52 ;  /* 0x000000ffff547224 */ /* 0x000fe200078e0034 */
[----:B------:R-:W-:Y:S01]  /*12720*/  MOV R86, R54 ;  /* 0x0000003600567202 */ /* 0x000fe20000000f00 */
[----:B------:R-:W-:Y:S01]  /*12730*/  IMAD.MOV.U32 R85, RZ, RZ, R53 ;  /* 0x000000ffff557224 */ /* 0x000fe200078e0035 */
[----:B-1----:R-:W-:Y:S01]  /*12740*/  HMMA.16816.F32.BF16 R140, R128, R136, R140 ;  /* 0x00000088808c723c */ /* 0x002fe2000004188c */
[----:B------:R-:W-:-:S07]  /*12750*/  IMAD.MOV.U32 R87, RZ, RZ, R55 ;  /* 0x000000ffff577224 */ /* 0x000fce00078e0037 */
[C---:B------:R-:W-:Y:S08]  /*12760*/  HMMA.16816.F32.BF16 R44, R128.reuse, R48, R100 ;  /* 0x00000030802c723c */ /* 0x040ff00000041864 */
[C---:B------:R-:W-:Y:S08]  /*12770*/  HMMA.16816.F32.BF16 R52, R128.reuse, R56, R108 ;  /* 0x000000388034723c */ /* 0x040ff0000004186c */
[C---:B------:R-:W-:Y:S08]  /*12780*/  HMMA.16816.F32.BF16 R60, R128.reuse, R64, R116 ;  /* 0x00000040803c723c */ /* 0x040ff00000041874 */
[C---:B------:R-:W-:Y:S08]  /*12790*/  HMMA.16816.F32.BF16 R68, R128.reuse, R72, R124 ;  /* 0x000000488044723c */ /* 0x040ff0000004187c */
[C---:B------:R-:W-:Y:S01]  /*127a0*/  HMMA.16816.F32.BF16 R136, R128.reuse, R138, R88 ;  /* 0x0000008a8088723c */ /* 0x040fe20000041858 */
[----:B------:R-:W1:Y:S07]  /*127b0*/  LDSM.16.MT88.4 R88, [R185+0x15800] ;  /* 0x01580000b958783b */ /* 0x000e6e0000004200 */
[C---:B------:R-:W-:Y:S01]  /*127c0*/  HMMA.16816.F32.BF16 R40, R128.reuse, R42, R96 ;  /* 0x0000002a8028723c */ /* 0x040fe20000041860 */
[----:B------:R-:W2:Y:S07]  /*127d0*/  LDSM.16.MT88.4 R96, [R184+0x15800] ;  /* 0x01580000b860783b */ /* 0x000eae0000004200 */
[C---:B------:R-:W-:Y:S01]  /*127e0*/  HMMA.16816.F32.BF16 R48, R128.reuse, R50, R104 ;  /* 0x000000328030723c */ /* 0x040fe20000041868 */
[----:B------:R-:W4:Y:S07]  /*127f0*/  LDSM.16.MT88.4 R104, [R182+0x17800] ;  /* 0x01780000b668783b */ /* 0x000f2e0000004200 */
[C---:B------:R-:W-:Y:S01]  /*12800*/  HMMA.16816.F32.BF16 R56, R128.reuse, R58, R112 ;  /* 0x0000003a8038723c */ /* 0x040fe20000041870 */
[----:B------:R-:W1:Y:S07]  /*12810*/  LDSM.16.MT88.4 R112, [R183+0x17800] ;  /* 0x01780000b770783b */ /* 0x000e6e0000004200 */
[C---:B------:R-:W-:Y:S01]  /*12820*/  HMMA.16816.F32.BF16 R64, R128.reuse, R66, R120 ;  /* 0x000000428040723c */ /* 0x040fe20000041878 */
[----:B------:R-:W1:Y:S07]  /*12830*/  LDSM.16.MT88.4 R120, [R185+0x17800] ;  /* 0x01780000b978783b */ /* 0x000e6e0000004200 */
[----:B------:R-:W-:Y:S07]  /*12840*/  HMMA.16816.F32.BF16 R72, R128, R74, R132 ;  /* 0x0000004a8048723c */ /* 0x000fee0000041884 */
[----:B------:R-:W-:-:S02]  /*12850*/  IMAD.MOV.U32 R135, RZ, RZ, R7 ;  /* 0x000000ffff877224 */ /* 0x000fc400078e0007 */
[----:B------:R-:W1:Y:S04]  /*12860*/  LDSM.16.MT88.4 R4, [R184+0x17800] ;  /* 0x01780000b804783b */ /* 0x000e680000004200 */
        /* <DEDUP_REMOVED lines=16> */
[----:B------:R-:W-:Y:S01]  /*12970*/  STG.E.U16 [R32.64+-0x3e], R249 ;  /* 0xffffc2f920007986 */ /* 0x000fe2000c101516 */
[C---:B------:R-:W-:Y:S03]  /*12980*/  HMMA.16816.F32.BF16 R76, R128.reuse, R80, R76 ;  /* 0x00000050804c723c */ /* 0x040fe6000004184c */
[----:B------:R-:W-:Y:S04]  /*12990*/  STG.E.U16 [R24.64+-0x30], R223 ;  /* 0xffffd0df18007986 */ /* 0x000fe8000c101516 */
[----:B------:R-:W-:Y:S01]  /*129a0*/  STG.E.U16 [R24.64+-0x2e], R222 ;  /* 0xffffd2de18007986 */ /* 0x000fe2000c101516 */
[C---:B------:R-:W-:Y:S03]  /*129b0*/  HMMA.16816.F32.BF16 R80, R128.reuse, R82, R84 ;  /* 0x000000528050723c */ /* 0x040fe60000041854 */
[----:B------:R-:W-:Y:S04]  /*129c0*/  STG.E.U16 [R32.64+-0x30], R211 ;  /* 0xffffd0d320007986 */ /* 0x000fe8000c101516 */
[----:B------:R-:W-:Y:S01]  /*129d0*/  STG.E.U16 [R32.64+-0x2e], R221 ;  /* 0xffffd2dd20007986 */ /* 0x000fe2000c101516 */
[C---:B-1----:R-:W-:Y:S03]  /*129e0*/  HMMA.16816.F32.BF16 R84, R128.reuse, R88, R244 ;  /* 0x000000588054723c */ /* 0x042fe600000418f4 */
[----:B------:R1:W-:Y:S04]  /*129f0*/  STG.E.U16 [R24.64+-0x20], R210 ;  /* 0xffffe0d218007986 */ /* 0x0003e8000c101516 */
[----:B------:R3:W-:Y:S01]  /*12a00*/  STG.E.U16 [R24.64+-0x1e], R180 ;  /* 0xffffe2b418007986 */ /* 0x0007e2000c101516 */
[C---:B--2---:R-:W-:Y:S03]  /*12a10*/  HMMA.16816.F32.BF16 R92, R128.reuse, R96, R236 ;  /* 0x00000060805c723c */ /* 0x044fe600000418ec */
[----:B------:R3:W-:Y:S04]  /*12a20*/  STG.E.U16 [R32.64+-0x20], R171 ;  /* 0xffffe0ab20007986 */ /* 0x0007e8000c101516 */
[----:B------:R3:W-:Y:S01]  /*12a30*/  STG.E.U16 [R32.64+-0x1e], R170 ;  /* 0xffffe2aa20007986 */ /* 0x0007e2000c101516 */
[C---:B----4-:R-:W-:Y:S03]  /*12a40*/  HMMA.16816.F32.BF16 R100, R128.reuse, R104, R228 ;  /* 0x000000688064723c */ /* 0x050fe600000418e4 */
[----:B------:R3:W-:Y:S04]  /*12a50*/  STG.E.U16 [R24.64+-0x10], R169 ;  /* 0xfffff0a918007986 */ /* 0x0007e8000c101516 */
[----:B------:R3:W-:Y:S01]  /*12a60*/  STG.E.U16 [R24.64+-0xe], R35 ;  /* 0xfffff22318007986 */ /* 0x0007e2000c101516 */
[C---:B------:R-:W-:Y:S03]  /*12a70*/  HMMA.16816.F32.BF16 R108, R128.reuse, R112, R212 ;  /* 0x00000070806c723c */ /* 0x040fe600000418d4 */
[----:B------:R3:W-:Y:S04]  /*12a80*/  STG.E.U16 [R32.64+-0x10], R31 ;  /* 0xfffff01f20007986 */ /* 0x0007e8000c101516 */
[----:B------:R3:W-:Y:S01]  /*12a90*/  STG.E.U16 [R32.64+-0xe], R10 ;  /* 0xfffff20a20007986 */ /* 0x0007e2000c101516 */
        /* <DEDUP_REMOVED lines=8> */
[----:B-1----:R-:W-:Y:S01]  /*12b20*/  IADD3 R210, P0, R24, -0x100, RZ ;  /* 0xffffff0018d27810 */ /* 0x002fe20007f1e0ff */
[----:B------:R-:W-:Y:S01]  /*12b30*/  IMAD.MOV.U32 R133, RZ, RZ, R168 ;  /* 0x000000ffff857224 */ /* 0x000fe200078e00a8 */
[----:B------:R-:W-:-:S02]  /*12b40*/  MOV R132, R11 ;  /* 0x0000000b00847202 */ /* 0x000fc40000000f00 */
[----:B------:R-:W-:-:S03]  /*12b50*/  IADD3.X R211, R25, -0x1, RZ, P0, !PT ;  /* 0xffffffff19d37810 */ /* 0x000fc600007fe4ff */
.L_x_1225:
[----:B--23--:R-:W-:-:S06]  /*12b60*/  UISETP.GT.AND UP0, UPT, UR7, UR11, UPT ;  /* 0x0000000b0700728c */ /* 0x00cfcc000bf04270 */
        /* <DEDUP_REMOVED lines=14> */
[----:B------:R-:W3:Y:S01]  /*12c50*/  LDL.LU.64 R8, [R1+0xd0] ;  /* 0x0000d00001087983 */ /* 0x000ee20000300a00 */
[----:B------:R-:W-:Y:S02]  /*12c60*/  UIADD3 UR10, UR7, -0x1, URZ ;  /* 0xffffffff070a7890 */ /* 0x000fe4000fffe03f */
[----:B------:R-:W-:Y:S01]  /*12c70*/  UIMAD UR4, UR8, UR5, UR4 ;  /* 0x00000005080472a4 */ /* 0x000fe2000f8e0204 */
[----:B------:R-:W3:Y:S04]  /*12c80*/  LDL.LU R18, [R1+0xc0] ;  /* 0x0000c00001127983 */ /* 0x000ee80000300800 */
[----:B------:R-:W3:Y:S04]  /*12c90*/  LDL R7, [R1+0xa8] ;  /* 0x0000a80001077983 */ /* 0x000ee80000100800 */
[----:B------:R-:W3:Y:S04]  /*12ca0*/  LDL R15, [R1+0xac] ;  /* 0x0000ac00010f7983 */ /* 0x000ee80000100800 */
[----:B------:R-:W3:Y:S04]  /*12cb0*/  LDL R14, [R1+0xb0] ;  /* 0x0000b000010e7983 */ /* 0x000ee80000100800 */
        /* <DEDUP_REMOVED lines=13> */
[----:B------:R-:W-:Y:S02]  /*12d90*/  ULDC UR14, c[0x0][0x228] ;  /* 0x00008a00000e7ab9 */ /* 0x000fe40000000800 */
[----:B------:R-:W-:Y:S01]  /*12da0*/  IMAD.U32 R0, RZ, RZ, UR29 ;  /* 0x0000001dff007e24 */ /* 0x000fe2000f8e00ff */
[----:B------:R-:W-:Y:S01]  /*12db0*/  IADD3 R244, P0, R2, UR30, RZ ;  /* 0x0000001e02f47c10 */ /* 0x000fe2000ff1e0ff */
[----:B------:R-:W-:Y:S01]  /*12dc0*/  USHF.L.U32 UR14, UR14, 0x3, URZ ;  /* 0x000000030e0e7899 */ /* 0x000fe2000800063f */
[----:B------:R-:W-:Y:S01]  /*12dd0*/  ISETP.GE.AND P5, PT, R16, c[0x0][0x220], PT ;  /* 0x0000880010007a0c */ /* 0x000fe20003fa6270 */
[----:B----4-:R-:W-:Y:S01]  /*12de0*/  IMAD.WIDE.U32 R250, R12, -0x2daee0ad, RZ ;  /* 0xd2511f530cfa7825 */ /* 0x010fe200078e00ff */
[----:B------:R-:W-:Y:S01]  /*12df0*/  IADD3.X R4, R0, UR13, R5, P1, !PT ;  /* 0x0000000d00047c10 */ /* 0x000fe20008ffe405 */
[----:B------:R-:W-:Y:S01]  /*12e00*/  USHF.R.S32.HI UR4, URZ, 0x1f, UR14 ;  /* 0x0000001f3f047899 */ /* 0x000fe2000801140e */
[----:B------:R-:W-:Y:S01]  /*12e10*/  LEA R247, P1, R246, c[0x0][0x168], 0x1 ;  /* 0x00005a00f6f77a11 */ /* 0x000fe200078208ff */
[----:B------:R-:W-:Y:S01]  /*12e20*/  UIADD3 UR13, UR7, -0x2, URZ ;  /* 0xfffffffe070d7890 */ /* 0x000fe2000fffe03f */
[----:B------:R-:W-:Y:S01]  /*12e30*/  IADD3.X R2, R6, UR28, R3, P0, !PT ;  /* 0x0000001c06027c10 */ /* 0x000fe200087fe403 */
[----:B------:R-:W-:Y:S01]  /*12e40*/  IMAD.MOV.U32 R3, RZ, RZ, R132 ;  /* 0x000000ffff037224 */ /* 0x000fe200078e0084 */
[----:B------:R-:W-:Y:S01]  /*12e50*/  LEA.HI.X R246, R246, c[0x0][0x16c], R4, 0x1, P1 ;  /* 0x00005b00f6f67a11 */ /* 0x000fe200008f0c04 */
[----:B---3--:R-:W-:Y:S01]  /*12e60*/  IMAD.WIDE.U32 R4, R18, -0x326172a9, RZ ;  /* 0xcd9e8d5712047825 */ /* 0x008fe200078e00ff */
[----:B------:R-:W-:Y:S01]  /*12e70*/  ISETP.GE.AND P3, PT, R7, c[0x0][0x220], PT ;  /* 0x0000880007007a0c */ /* 0x000fe20003f66270 */
[----:B------:R-:W-:Y:S01]  /*12e80*/  USHF.L.U32 UR28, UR14, 0x1, URZ ;  /* 0x000000010e1c7899 */ /* 0x000fe2000800063f */
[----:B------:R-:W1:Y:S01]  /*12e90*/  LDC.U8 R7, c[0x0][0x2d8] ;  /* 0x0000b600ff077b82 */ /* 0x000e620000000000 */
[C---:B------:R-:W-:Y:S01]  /*12ea0*/  LEA R245, P0, R244.reuse, c[0x0][0x170], 0x1 ;  /* 0x00005c00f4f57a11 */ /* 0x040fe200078008ff */
[----:B------:R2:W-:Y:S01]  /*12eb0*/  STL.64 [R1+0x80], R4 ;  /* 0x0000800401007387 */ /* 0x0005e20000100a00 */
[----:B------:R-:W-:Y:S01]  /*12ec0*/  LOP3.LUT R248, R5, R13, RZ, 0x3c, !PT ;  /* 0x0000000d05f87212 */ /* 0x000fe200078e3cff */
[----:B------:R-:W-:Y:S01]  /*12ed0*/  USHF.L.U64.HI UR14, UR14, 0x1, UR4 ;  /* 0x000000010e0e7899 */ /* 0x000fe20008010204 */
[----:B------:R-:W-:Y:S01]  /*12ee0*/  LEA.HI.X R244, R244, c[0x0][0x174], R2, 0x1, P0 ;  /* 0x00005d00f4f47a11 */ /* 0x000fe200000f0c02 */
[----:B------:R-:W-:Y:S01]  /*12ef0*/  IMAD.MOV.U32 R2, RZ, RZ, R133 ;  /* 0x000000ffff027224 */ /* 0x000fe200078e0085 */
[C---:B------:R-:W-:Y:S01]  /*12f00*/  IADD3 R240, P1, R236.reuse, 0x20, RZ ;  /* 0x00000020ecf07810 */ /* 0x040fe20007f3e0ff */
[----:B------:R-:W-:Y:S01]  /*12f10*/  UMOV UR29, URZ ;  /* 0x0000003f001d7c82 */ /* 0x000fe20008000000 */
[----:B------:R-:W-:Y:S01]  /*12f20*/  IADD3 R238, P0, R236, 0x30, RZ ;  /* 0x00000030ecee7810 */ /* 0x000fe20007f1e0ff */
[----:B--2---:R-:W-:-:S02]  /*12f30*/  IMAD.MOV.U32 R4, RZ, RZ, R8 ;  /* 0x000000ffff047224 */ /* 0x004fc400078e0008 */
[----:B------:R-:W-:Y:S01]  /*12f40*/  IMAD.MOV.U32 R5, RZ, RZ, R11 ;  /* 0x000000ffff057224 */ /* 0x000fe200078e000b */
[----:B------:R-:W-:Y:S01]  /*12f50*/  ISETP.GE.AND P4, PT, R15, c[0x0][0x220], PT ;  /* 0x000088000f007a0c */ /* 0x000fe20003f86270 */
[--C-:B------:R-:W-:Y:S01]  /*12f60*/  IMAD.X R241, RZ, RZ, R237.reuse, P1 ;  /* 0x000000fffff17224 */ /* 0x100fe200008e06ed */
[----:B------:R-:W-:Y:S01]  /*12f70*/  ISETP.GE.AND P2, PT, R14, c[0x0][0x220], PT ;  /* 0x000088000e007a0c */ /* 0x000fe20003f46270 */
[----:B------:R-:W-:Y:S01]  /*12f80*/  IMAD.X R239, RZ, RZ, R237, P0 ;  /* 0x000000ffffef7224 */ /* 0x000fe200000e06ed */
[----:B------:R2:W-:Y:S01]  /*12f90*/  STL.64 [R1+0x90], R4 ;  /* 0x0000900401007387 */ /* 0x0005e20000100a00 */
[----:B-1----:R-:W-:Y:S01]  /*12fa0*/  PRMT R0, R7, 0x7054, R7 ;  /* 0x0000705407007816 */ /* 0x002fe20000000007 */
[----:B------:R-:W-:Y:S01]  /*12fb0*/  IMAD.WIDE.U32 R248, R248, -0x2daee0ad, RZ ;  /* 0xd2511f53f8f87825 */ /* 0x000fe200078e00ff */
[----:B------:R-:W-:Y:S05]  /*12fc0*/  BRA `(.L_x_1230) ;  /* 0x000006e000007947 */ /* 0x000fea0003800000 */
.L_x_1232:
        /* <DEDUP_REMOVED lines=110> */
.L_x_1230:
        /* <DEDUP_REMOVED lines=387> */
.L_x_1231:
[----:B-1----:R-:W1:Y:S01]  /*14ee0*/  S2R R132, SR_TID.X ;  /* 0x0000000000847919 */ /* 0x002e620000002100 */
[----:B------:R-:W-:Y:S01]  /*14ef0*/  IMAD.U32 R0, RZ, RZ, UR8 ;  /* 0x00000008ff007e24 */ /* 0x000fe2000f8e00ff */
[----:B------:R-:W-:Y:S01]  /*14f00*/  USHF.L.U32 UR36, UR8, 0x1, URZ ;  /* 0x0000000108247899 */ /* 0x000fe2000800063f */
[----:B------:R-:W-:Y:S01]  /*14f10*/  P2R R234, PR, RZ, 0x8 ;  /* 0x00000008ffea7803 */ /* 0x000fe20000000000 */
[----:B------:R-:W-:Y:S01]  /*14f20*/  UIADD3 UR4, UR25, -0x4498517b, URZ ;  /* 0xbb67ae8519047890 */ /* 0x000fe2000fffe03f */
[----:B------:R-:W-:Y:S01]  /*14f30*/  P2R R235, PR, RZ, 0x4 ;  /* 0x00000004ffeb7803 */ /* 0x000fe20000000000 */
[----:B------:R-:W-:Y:S02]  /*14f40*/  ULOP3.LUT UR5, UR36, UR25, URZ, 0x3c, !UPT ;  /* 0x0000001924057292 */ /* 0x000fe4000f8e3c3f */
[----:B------:R-:W2:Y:S01]  /*14f50*/  LDL.LU R174, [R1+0x8c] ;  /* 0x00008c0001ae7983 */ /* 0x000ea20000300800 */
[----:B------:R-:W-:Y:S02]  /*14f60*/  UIADD3 UR33, UR24, -0x61c88647, URZ ;  /* 0x9e3779b918217890 */ /* 0x000fe4000fffe03f */
[----:B------:R-:W-:Y:S02]  /*14f70*/  UIADD3 UR30, UR24, 0x3c6ef372, URZ ;  /* 0x3c6ef372181e7890 */ /* 0x000fe4000fffe03f */
[----:B------:R-:W-:Y:S02]  /*14f80*/  UIADD3 UR35, UR25, 0x76cf5d0a, URZ ;  /* 0x76cf5d0a19237890 */ /* 0x000fe4000fffe03f */
[----:B------:R-:W-:Y:S02]  /*14f90*/  UIADD3 UR34, UR25, 0x32370b8f, URZ ;  /* 0x32370b8f19227890 */ /* 0x000fe4000fffe03f */
[----:B------:R-:W-:Y:S02]  /*14fa0*/  UIADD3 UR32, UR24, -0x255992d5, URZ ;  /* 0xdaa66d2b18207890 */ /* 0x000fe4000fffe03f */
[----:B------:R-:W-:Y:S02]  /*14fb0*/  UIADD3 UR7, UR25, -0x126145ec, URZ ;  /* 0xed9eba1419077890 */ /* 0x000fe4000fffe03f */
[----:B------:R-:W-:Y:S02]  /*14fc0*/  UIADD3 UR31, UR24, 0x78dde6e4, URZ ;  /* 0x78dde6e4181f7890 */ /* 0x000fe4000fffe03f */
[----:B------:R-:W-:Y:S02]  /*14fd0*/  UIADD3 UR36, UR36, 0x1, URZ ;  /* 0x0000000124247890 */ /* 0x000fe4000fffe03f */
[----:B------:R-:W-:Y:S02]  /*14fe0*/  UISETP.GT.AND UP0, UPT, UR8, UR11, UPT ;  /* 0x0000000b0800728c */ /* 0x000fe4000bf04270 */
[----:B------:R-:W-:Y:S02]  /*14ff0*/  ULOP3.LUT UR36, UR36, UR25, URZ, 0x3c, !UPT ;  /* 0x0000001924247292 */ /* 0x000fe4000f8e3c3f */
[----:B------:R-:W-:Y:S01]  /*15000*/  UIADD3 UR29, UR29, 0x1, URZ ;  /* 0x000000011d1d7890 */ /* 0x000fe2000fffe03f */
[----:B-1----:R-:W-:Y:S05]  /*15010*/  IMAD.SHL.U32 R132, R132, 0x2, RZ ;  /* 0x0000000284847824 */ /* 0x002fea00078e00ff */
[----:B------:R-:W-:Y:S05]  /*15020*/  LOP3.LUT R132, R132, 0x6, RZ, 0xc0, !PT ;  /* 0x0000000684847812 */ /* 0x000fea00078ec0ff */
[----:B------:R-:W-:Y:S04]  /*15030*/  IMAD R0, R0, 0x40, R132 ;  /* 0x0000004000007824 */ /* 0x000fe800078e0284 */
[--C-:B------:R-:W-:Y:S01]  /*15040*/  IMAD.IADD R132, R209, 0x1, -R0.reuse ;  /* 0x00000001d1847824 */ /* 0x100fe200078e0a00 */
[CC--:B------:R-:W-:Y:S04]  /*15050*/  ISETP.GE.AND P1, PT, R0.reuse, R217.reuse, PT ;  /* 0x000000d90000720c */ /* 0x0c0fe80003f26270 */
[----:B------:R-:W-:Y:S02]  /*15060*/  IABS R132, R132 ;  /* 0x0000008400847213 */ /* 0x000fe40000000000 */
[----:B------:R-:W-:Y:S02]  /*15070*/  ISETP.GE.OR P1, PT, R0, R220, !P1 ;  /* 0x000000dc0000720c */ /* 0x000fe40004f26670 */
[----:B------:R1:W3:Y:S02]  /*15080*/  I2F R135, R132 ;  /* 0x0000008400877306 */ /* 0x0002e40000201400 */
[----:B-1----:R-:W-:Y:S02]  /*15090*/  IMAD.IADD R132, R218, 0x1, -R0 ;  /* 0x00000001da847824 */ /* 0x002fe400078e0a00 */
[----:B---3--:R-:W-:Y:S03]  /*150a0*/  FFMA.FTZ R4, R135, -UR17, R4 ;  /* 0x8000001187047c23 */ /* 0x008fe60008010004 */
[----:B------:R-:W-:Y:S02]  /*150b0*/  IABS R133, R132 ;  /* 0x0000008400857213 */ /* 0x000fe40000000000 */
[----:B------:R-:W-:Y:S03]  /*150c0*/  IADD3 R132, R0, 0x1, RZ ;  /* 0x0000000100847810 */ /* 0x000fe60007ffe0ff */
[----:B------:R-:W-:Y:S01]  /*150d0*/  IMAD.MOV.U32 R134, RZ, RZ, R133 ;  /* 0x000000ffff867224 */ /* 0x000fe200078e0085 */
[C---:B------:R-:W-:Y:S01]  /*150e0*/  ISETP.GE.AND P0, PT, R132.reuse, R216, PT ;  /* 0x000000d88400720c */ /* 0x040fe20003f06270 */
[----:B------:R-:W-:Y:S01]  /*150f0*/  IMAD.IADD R133, R209, 0x1, -R132 ;  /* 0x00000001d1857824 */ /* 0x000fe200078e0a84 */
[C---:B------:R-:W-:Y:S01]  /*15100*/  ISETP.GE.AND P6, PT, R132.reuse, R217, PT ;  /* 0x000000d98400720c */ /* 0x040fe20003fc6270 */
[----:B------:R-:W1:Y:S01]  /*15110*/  I2F R135, R134 ;  /* 0x0000008600877306 */ /* 0x000e620000201400 */
[C---:B------:R-:W-:Y:S02]  /*15120*/  ISETP.GE.OR P0, PT, R132.reuse, R219, !P0 ;  /* 0x000000db8400720c */ /* 0x040fe40004706670 */
[----:B------:R-:W-:Y:S02]  /*15130*/  IABS R133, R133 ;  /* 0x0000008500857213 */ /* 0x000fe40000000000 */
[----:B------:R-:W-:Y:S05]  /*15140*/  ISETP.GE.OR P6, PT, R132, R220, !P6 ;  /* 0x000000dc8400720c */ /* 0x000fea00077c6670 */
[----:B------:R3:W4:Y:S01]  /*15150*/  I2F R134, R133 ;  /* 0x0000008500867306 */ /* 0x0007220000201400 */
[----:B-1----:R-:W-:Y:S02]  /*15160*/  FFMA.FTZ R6, R135, -UR17, R6 ;  /* 0x8000001187067c23 */ /* 0x002fe40008010006 */
[----:B------:R-:W-:Y:S01]  /*15170*/  IMAD.IADD R135, R218, 0x1, -R132 ;  /* 0x00000001da877824 */ /* 0x000fe200078e0a84 */
[----:B---3--:R-:W-:Y:S01]  /*15180*/  IADD3 R133, R0, 0x8, RZ ;  /* 0x0000000800857810 */ /* 0x008fe20007ffe0ff */
[----:B----4-:R-:W-:Y:S04]  /*15190*/  FFMA.FTZ R5, R134, -UR17, R5 ;  /* 0x8000001186057c23 */ /* 0x010fe80008010005 */
[----:B------:R-:W-:Y:S01]  /*151a0*/  IMAD.IADD R134, R209, 0x1, -R133 ;  /* 0x00000001d1867824 */ /* 0x000fe200078e0a85 */
[----:B------:R-:W-:Y:S02]  /*151b0*/  FSEL R169, R5, -INF , !P6 ;  /* 0xff80000005a97808 */ /* 0x000fe40007000000 */
[C---:B------:R-:W-:Y:S02]  /*151c0*/  ISETP.GE.AND P6, PT, R133.reuse, R216, PT ;  /* 0x000000d88500720c */ /* 0x040fe40003fc6270 */
[----:B------:R-:W-:Y:S02]  /*151d0*/  IABS R134, R134 ;  /* 0x0000008600867213 */ /* 0x000fe40000000000 */
[----:B------:R-:W-:Y:S02]  /*151e0*/  ISETP.GE.OR P6, PT, R133, R219, !P6 ;  /* 0x000000db8500720c */ /* 0x000fe400077c6670 */
[----:B------:R1:W3:Y:S02]  /*151f0*/  I2F R132, R134 ;  /* 0x0000008600847306 */ /* 0x0002e40000201400 */
[----:B-1----:R-:W-:Y:S01]  /*15200*/  IABS R134, R135 ;  /* 0x0000008700867213 */ /* 0x002fe20000000000 */
[----:B---3--:R-:W-:Y:S01]  /*15210*/  FFMA.FTZ R8, R132, -UR17, R8 ;  /* 0x8000001184087c23 */ /* 0x008fe20008010008 */
[----:B------:R-:W-:Y:S02]  /*15220*/  FSEL R135, R4, -INF , !P1 ;  /* 0xff80000004877808 */ /* 0x000fe40004800000 */
[C---:B------:R-:W-:Y:S04]  /*15230*/  ISETP.GE.AND P1, PT, R0.reuse, R216, PT ;  /* 0x000000d80000720c */ /* 0x040fe80003f26270 */
[----:B------:R-:W1:Y:S01]  /*15240*/  I2F R134, R134 ;  /* 0x0000008600867306 */ /* 0x000e620000201400 */
[C---:B------:R-:W-:Y:S02]  /*15250*/  IADD3 R132, R0.reuse, 0x9, RZ ;  /* 0x0000000900847810 */ /* 0x040fe40007ffe0ff */
[----:B------:R-:W-:Y:S03]  /*15260*/  ISETP.GE.OR P1, PT, R0, R219, !P1 ;  /* 0x000000db0000720c */ /* 0x000fe60004f26670 */
[----:B------:R-:W-:Y:S05]  /*15270*/  IMAD.IADD R4, R209, 0x1, -R132 ;  /* 0x00000001d1047824 */ /* 0x000fea00078e0a84 */
[----:B------:R-:W-:Y:S06]  /*15280*/  IABS R4, R4 ;  /* 0x0000000400047213 */ /* 0x000fec0000000000 */
[----:B------:R-:W3:Y:S01]  /*15290*/  I2F R4, R4 ;  /* 0x0000000400047306 */ /* 0x000ee20000201400 */
[----:B-1----:R-:W-:Y:S01]  /*152a0*/  FFMA.FTZ R7, R134, -UR17, R7 ;  /* 0x8000001186077c23 */ /* 0x002fe20008010007 */
[----:B------:R-:W-:Y:S02]  /*152b0*/  FSEL R134, R6, -INF , !P1 ;  /* 0xff80000006867808 */ /* 0x000fe40004800000 */
[C---:B------:R-:W-:Y:S04]  /*152c0*/  ISETP.GE.AND P1, PT, R133.reuse, R217, PT ;  /* 0x000000d98500720c */ /* 0x040fe80003f26270 */
[----:B------:R-:W-:Y:S01]  /*152d0*/  ISETP.GE.OR P1, PT, R133, R220, !P1 ;  /* 0x000000dc8500720c */ /* 0x000fe20004f26670 */
[----:B------:R-:W-:Y:S03]  /*152e0*/  IMAD.IADD R133, R218, 0x1, -R133 ;  /* 0x00000001da857824 */ /* 0x000fe600078e0a85 */
[----:B------:R-:W-:Y:S02]  /*152f0*/  FSEL R168, R8, -INF , !P1 ;  /* 0xff80000008a87808 */ /* 0x000fe40004800000 */
[----:B------:R-:W-:Y:S02]  /*15300*/  IABS R5, R133 ;  /* 0x0000008500057213 */ /* 0x000fe40000000000 */
[----:B------:R-:W-:Y:S01]  /*15310*/  FSEL R8, R7, -INF , !P0 ;  /* 0xff80000007087808 */ /* 0x000fe20004000000 */
[----:B---3--:R-:W-:Y:S01]  /*15320*/  FFMA.FTZ R9, R4, -UR17, R9 ;  /* 0x8000001104097c23 */ /* 0x008fe20008010009 */
[----:B------:R-:W-:Y:S02]  /*15330*/  IADD3 R4, R0, 0x10, RZ ;  /* 0x0000001000047810 */ /* 0x000fe40007ffe0ff */
[----:B------:R-:W1:Y:S01]  /*15340*/  I2F R5, R5 ;  /* 0x0000000500057306 */ /* 0x000e620000201400 */
[C---:B------:R-:W-:Y:S02]  /*15350*/  ISETP.GE.AND P1, PT, R132.reuse, R217, PT ;  /* 0x000000d98400720c */ /* 0x040fe40003f26270 */
[----:B------:R-:W-:Y:S01]  /*15360*/  ISETP.GE.AND P0, PT, R132, R216, PT ;  /* 0x000000d88400720c */ /* 0x000fe20003f06270 */
[----:B------:R-:W-:Y:S01]  /*15370*/  IMAD.IADD R7, R218, 0x1, -R4 ;  /* 0x00000001da077824 */ /* 0x000fe200078e0a04 */
[C---:B------:R-:W-:Y:S02]  /*15380*/  ISETP.GE.OR P1, PT, R132.reuse, R220, !P1 ;  /* 0x000000dc8400720c */ /* 0x040fe40004f26670 */
[----:B------:R-:W-:Y:S01]  /*15390*/  ISETP.GE.OR P0, PT, R132, R219, !P0 ;  /* 0x000000db8400720c */ /* 0x000fe20004706670 */
[----:B------:R-:W-:Y:S01]  /*153a0*/  IMAD.IADD R132, R218, 0x1, -R132 ;  /* 0x00000001da847824 */ /* 0x000fe200078e0a84 */
[----:B------:R-:W-:Y:S02]  /*153b0*/  FSEL R9, R9, -INF , !P1 ;  /* 0xff80000009097808 */ /* 0x000fe40004800000 */
[C---:B------:R-:W-:Y:S02]  /*153c0*/  ISETP.GE.AND P1, PT, R4.reuse, R217, PT ;  /* 0x000000d90400720c */ /* 0x040fe40003f26270 */
[----:B------:R-:W-:Y:S02]  /*153d0*/  IABS R6, R132 ;  /* 0x0000008400067213 */ /* 0x000fe40000000000 */
[----:B------:R-:W-:Y:S04]  /*153e0*/  ISETP.GE.OR P1, PT, R4, R220, !P1 ;  /* 0x000000dc0400720c */ /* 0x000fe80004f26670 */
[----:B------:R-:W3:Y:S01]  /*153f0*/  I2F R6, R6 ;  /* 0x0000000600067306 */ /* 0x000ee20000201400 */
[----:B-1----:R-:W-:Y:S02]  /*15400*/  FFMA.FTZ R10, R5, -UR17, R10 ;  /* 0x80000011050a7c23 */ /* 0x002fe4000801000a */
[----:B------:R-:W-:Y:S03]  /*15410*/  IMAD.IADD R5, R209, 0x1, -R4 ;  /* 0x00000001d1057824 */ /* 0x000fe600078e0a04 */
[----:B------:R-:W-:Y:S02]  /*15420*/  FSEL R10, R10, -INF , !P6 ;  /* 0xff8000000a0a7808 */ /* 0x000fe40007000000 */
[----:B------:R-:W-:Y:S02]  /*15430*/  IABS R5, R5 ;  /* 0x0000000500057213 */ /* 0x000fe40000000000 */
[CC--:B------:R-:W-:Y:S04]  /*15440*/  ISETP.GE.AND P6, PT, R4.reuse, R216.reuse, PT ;  /* 0x000000d80400720c */ /* 0x0c0fe80003fc6270 */
[----:B------:R-:W1:Y:S01]  /*15450*/  I2F R5, R5 ;  /* 0x0000000500057306 */ /* 0x000e620000201400 */
[----:B------:R-:W-:Y:S01]  /*15460*/  ISETP.GE.OR P6, PT, R4, R219, !P6 ;  /* 0x000000db0400720c */ /* 0x000fe200077c6670 */
[----:B---3--:R-:W-:Y:S05]  /*15470*/  FFMA.FTZ R11, R6, -UR17, R11 ;  /* 0x80000011060b7c23 */ /* 0x008fea000801000b */
[----:B------:R-:W-:Y:S01]  /*15480*/  FSEL R11, R11, -INF , !P0 ;  /* 0xff8000000b0b7808 */ /* 0x000fe20004000000 */
[----:B-1----:R-:W-:Y:S01]  /*15490*/  FFMA.FTZ R12, R5, -UR17, R12 ;  /* 0x80000011050c7c23 */ /* 0x002fe2000801000c */
[----:B------:R-:W-:Y:S04]  /*154a0*/  IADD3 R5, R0, 0x11, RZ ;  /* 0x0000001100057810 */ /* 0x000fe80007ffe0ff */
[----:B------:R-:W-:Y:S01]  /*154b0*/  FSEL R12, R12, -INF , !P1 ;  /* 0xff8000000c0c7808 */ /* 0x000fe20004800000 */
[----:B------:R-:W-:Y:S01]  /*154c0*/  IMAD.IADD R6, R209, 0x1, -R5 ;  /* 0x00000001d1067824 */ /* 0x000fe200078e0a05 */
[C---:B------:R-:W-:Y:S02]  /*154d0*/  ISETP.GE.AND P1, PT, R5.reuse, R217, PT ;  /* 0x000000d90500720c */ /* 0x040fe40003f26270 */
[C---:B------:R-:W-:Y:S02]  /*154e0*/  ISETP.GE.AND P0, PT, R5.reuse, R216, PT ;  /* 0x000000d80500720c */ /* 0x040fe40003f06270 */
[----:B------:R-:W-:Y:S02]  /*154f0*/  IABS R6, R6 ;  /* 0x0000000600067213 */ /* 0x000fe40000000000 */
[CC--:B------:R-:W-:Y:S02]  /*15500*/  ISETP.GE.OR P1, PT, R5.reuse, R220.reuse, !P1 ;  /* 0x000000dc0500720c */ /* 0x0c0fe40004f26670 */
[----:B------:R1:W3:Y:S01]  /*15510*/  I2F R4, R6 ;  /* 0x0000000600047306 */ /* 0x0002e20000201400 */
[----:B------:R-:W-:Y:S02]  /*15520*/  ISETP.GE.OR P0, PT, R5, R219, !P0 ;  /* 0x000000db0500720c */ /* 0x000fe40004706670 */
[----:B-1----:R-:W-:Y:S01]  /*15530*/  IABS R6, R7 ;  /* 0x0000000700067213 */ /* 0x002fe20000000000 */
[----:B---3--:R-:W-:Y:S01]  /*15540*/  FFMA.FTZ R13, R4, -UR17, R13 ;  /* 0x80000011040d7c23 */ /* 0x008fe2000801000d */
[----:B------:R-:W-:Y:S01]  /*15550*/  IADD3 R4, R0, 0x18, RZ ;  /* 0x0000001800047810 */ /* 0x000fe20007ffe0ff */
[----:B------:R-:W-:Y:S04]  /*15560*/  IMAD.IADD R7, R218, 0x1, -R5 ;  /* 0x00000001da077824 */ /* 0x000fe800078e0a05 */
[----:B------:R-:W1:Y:S01]  /*15570*/  I2F R6, R6 ;  /* 0x0000000600067306 */ /* 0x000e620000201400 */
[----:B------:R-:W-:Y:S02]  /*15580*/  FSEL R13, R13, -INF , !P1 ;  /* 0xff8000000d0d7808 */ /* 0x000fe40004800000 */
[C---:B------:R-:W-:Y:S04]  /*15590*/  ISETP.GE.AND P1, PT, R4.reuse, R217, PT ;  /* 0x000000d90400720c */ /* 0x040fe80003f26270 */
[----:B------:R-:W-:Y:S01]  /*155a0*/  ISETP.GE.OR P1, PT, R4, R220, !P1 ;  /* 0x000000dc0400720c */ /* 0x000fe20004f26670 */
[----:B-1----:R-:W-:Y:S02]  /*155b0*/  FFMA.FTZ R14, R6, -UR17, R14 ;  /* 0x80000011060e7c23 */ /* 0x002fe4000801000e */
[----:B------:R-:W-:Y:S03]  /*155c0*/  IMAD.IADD R6, R209, 0x1, -R4 ;  /* 0x00000001d1067824 */ /* 0x000fe600078e0a04 */
[----:B------:R-:W-:Y:S02]  /*155d0*/  FSEL R14, R14, -INF , !P6 ;  /* 0xff8000000e0e7808 */ /* 0x000fe40007000000 */
[----:B------:R-:W-:Y:S02]  /*155e0*/  IABS R6, R6 ;  /* 0x0000000600067213 */ /* 0x000fe40000000000 */
[C---:B------:R-:W-:Y:S02]  /*155f0*/  ISETP.GE.AND P6, PT, R4.reuse, R216, PT ;  /* 0x000000d80400720c */ /* 0x040fe40003fc6270 */
[----:B------:R1:W3:Y:S02]  /*15600*/  I2F R5, R6 ;  /* 0x0000000600057306 */ /* 0x0002e40000201400 */
[----:B------:R-:W-:Y:S02]  /*15610*/  ISETP.GE.OR P6, PT, R4, R219, !P6 ;  /* 0x000000db0400720c */ /* 0x000fe400077c6670 */
[----:B-1----:R-:W-:Y:S01]  /*15620*/  IABS R6, R7 ;  /* 0x0000000700067213 */ /* 0x002fe20000000000 */
[----:B---3--:R-:W-:Y:S01]  /*15630*/  FFMA.FTZ R16, R5, -UR17, R16 ;  /* 0x8000001105107c23 */ /* 0x008fe20008010010 */
[----:B------:R-:W-:Y:S01]  /*15640*/  IADD3 R5, R0, 0x19, RZ ;  /* 0x0000001900057810 */ /* 0x000fe20007ffe0ff */
[----:B------:R-:W-:Y:S03]  /*15650*/  IMAD.IADD R7, R218, 0x1, -R4 ;  /* 0x00000001da077824 */ /* 0x000fe600078e0a04 */
        /* <DEDUP_REMOVED lines=95> */
[--C-:B------:R-:W-:Y:S03]  /*15c50*/  IMAD.IADD R6, R209, 0x1, -R5.reuse ;  /* 0x00000001d1067824 */ /* 0x100fe600078e0a05 */
[----:B------:R-:W-:Y:S02]  /*15c60*/  FSEL R27, R27, -INF , !P0 ;  /* 0xff8000001b1b7808 */ /* 0x000fe40004000000 */
[----:B------:R-:W-:Y:S02]  /*15c70*/  IABS R6, R6 ;  /* 0x0000000600067213 */ /* 0x000fe40000000000 */
[C---:B------:R-:W-:Y:S02]  /*15c80*/  ISETP.GE.AND P0, PT, R5.reuse, R216, PT ;  /* 0x000000d80500720c */ /* 0x040fe40003f06270 */
[----:B------:R1:W3:Y:S02]  /*15c90*/  I2F R4, R6 ;  /* 0x0000000600047306 */ /* 0x0002e40000201400 */
[----:B------:R-:W-:Y:S01]  /*15ca0*/  ISETP.GE.OR P0, PT, R5, R219, !P0 ;  /* 0x000000db0500720c */ /* 0x000fe20004706670 */
[----:B------:R-:W-:Y:S05]  /*15cb0*/  IMAD.IADD R5, R218, 0x1, -R5 ;  /* 0x00000001da057824 */ /* 0x000fea00078e0a05 */
[----:B------:R-:W-:Y:S02]  /*15cc0*/  IABS R5, R5 ;  /* 0x0000000500057213 */ /* 0x000fe40000000000 */
[----:B-1----:R-:W-:Y:S01]  /*15cd0*/  IABS R6, R7 ;  /* 0x0000000700067213 */ /* 0x002fe20000000000 */
[----:B---3--:R-:W-:Y:S01]  /*15ce0*/  FFMA.FTZ R29, R4, -UR17, R29 ;  /* 0x80000011041d7c23 */ /* 0x008fe2000801001d */
[C---:B------:R-:W-:Y:S02]  /*15cf0*/  IADD3 R4, R0.reuse, 0x38, RZ ;  /* 0x0000003800047810 */ /* 0x040fe40007ffe0ff */
[----:B------:R-:W-:Y:S02]  /*15d00*/  IADD3 R0, R0, 0x39, RZ ;  /* 0x0000003900007810 */ /* 0x000fe40007ffe0ff */
[----:B------:R-:W1:Y:S01]  /*15d10*/  I2F R6, R6 ;  /* 0x0000000600067306 */ /* 0x000e620000201400 */
[----:B------:R-:W-:Y:S01]  /*15d20*/  FSEL R29, R29, -INF , !P1 ;  /* 0xff8000001d1d7808 */ /* 0x000fe20004800000 */
[----:B------:R-:W-:Y:S01]  /*15d30*/  IMAD.IADD R7, R218, 0x1, -R4 ;  /* 0x00000001da077824 */ /* 0x000fe200078e0a04 */
[C---:B------:R-:W-:Y:S04]  /*15d40*/  ISETP.GE.AND P1, PT, R4.reuse, R217, PT ;  /* 0x000000d90400720c */ /* 0x040fe80003f26270 */
[----:B------:R-:W-:Y:S02]  /*15d50*/  ISETP.GE.OR P1, PT, R4, R220, !P1 ;  /* 0x000000dc0400720c */ /* 0x000fe40004f26670 */
[----:B------:R-:W-:Y:S06]  /*15d60*/  IABS R7, R7 ;  /* 0x0000000700077213 */ /* 0x000fec0000000000 */
[----:B------:R-:W3:Y:S01]  /*15d70*/  I2F R7, R7 ;  /* 0x0000000700077306 */ /* 0x000ee20000201400 */
[----:B-1----:R-:W-:Y:S02]  /*15d80*/  FFMA.FTZ R30, R6, -UR17, R30 ;  /* 0x80000011061e7c23 */ /* 0x002fe4000801001e */
[----:B------:R-:W-:Y:S03]  /*15d90*/  IMAD.IADD R6, R209, 0x1, -R4 ;  /* 0x00000001d1067824 */ /* 0x000fe600078e0a04 */
[----:B------:R-:W-:Y:S02]  /*15da0*/  FSEL R30, R30, -INF , !P6 ;  /* 0xff8000001e1e7808 */ /* 0x000fe40007000000 */
[----:B------:R-:W-:Y:S02]  /*15db0*/  IABS R6, R6 ;  /* 0x0000000600067213 */ /* 0x000fe40000000000 */
[C---:B------:R-:W-:Y:S04]  /*15dc0*/  ISETP.GE.AND P6, PT, R4.reuse, R216, PT ;  /* 0x000000d80400720c */ /* 0x040fe80003fc6270 */
[----:B------:R-:W1:Y:S01]  /*15dd0*/  I2F R6, R6 ;  /* 0x0000000600067306 */ /* 0x000e620000201400 */
[----:B------:R-:W-:Y:S01]  /*15de0*/  ISETP.GE.OR P6, PT, R4, R219, !P6 ;  /* 0x000000db0400720c */ /* 0x000fe200077c6670 */
[----:B---3--:R-:W-:Y:S02]  /*15df0*/  FFMA.FTZ R34, R7, -UR17, R34 ;  /* 0x8000001107227c23 */ /* 0x008fe40008010022 */
[----:B------:R-:W3:Y:S03]  /*15e00*/  LDL.LU R7, [R1+0x88] ;  /* 0x0000880001077983 */ /* 0x000ee60000300800 */
[----:B------:R-:W-:Y:S01]  /*15e10*/  FSEL R34, R34, -INF , !P6 ;  /* 0xff80000022227808 */ /* 0x000fe20007000000 */
[----:B-1----:R-:W-:Y:S02]  /*15e20*/  FFMA.FTZ R32, R6, -UR17, R32 ;  /* 0x8000001106207c23 */ /* 0x002fe40008010020 */
[----:B------:R-:W-:Y:S02]  /*15e30*/  IMAD.MOV.U32 R6, RZ, RZ, R5 ;  /* 0x000000ffff067224 */ /* 0x000fe400078e0005 */
[--C-:B------:R-:W-:Y:S01]  /*15e40*/  IMAD.IADD R5, R209, 0x1, -R0.reuse ;  /* 0x00000001d1057824 */ /* 0x100fe200078e0a00 */
[----:B------:R-:W-:Y:S02]  /*15e50*/  FSEL R32, R32, -INF , !P1 ;  /* 0xff80000020207808 */ /* 0x000fe40004800000 */
[C---:B------:R-:W-:Y:S01]  /*15e60*/  ISETP.GE.AND P1, PT, R0.reuse, R217, PT ;  /* 0x000000d90000720c */ /* 0x040fe20003f26270 */
[----:B------:R-:W1:Y:S01]  /*15e70*/  I2F R6, R6 ;  /* 0x0000000600067306 */ /* 0x000e620000201400 */
[----:B------:R-:W-:Y:S02]  /*15e80*/  IABS R5, R5 ;  /* 0x0000000500057213 */ /* 0x000fe40000000000 */
[----:B------:R-:W-:Y:S07]  /*15e90*/  ISETP.GE.OR P1, PT, R0, R220, !P1 ;  /* 0x000000dc0000720c */ /* 0x000fee0004f26670 */
[----:B------:R-:W4:Y:S01]  /*15ea0*/  I2F R5, R5 ;  /* 0x0000000500057306 */ /* 0x000f220000201400 */
[----:B-1----:R-:W-:Y:S05]  /*15eb0*/  FFMA.FTZ R31, R6, -UR17, R31 ;  /* 0x80000011061f7c23 */ /* 0x002fea000801001f */
[----:B------:R-:W-:Y:S02]  /*15ec0*/  FSEL R31, R31, -INF , !P0 ;  /* 0xff8000001f1f7808 */ /* 0x000fe40004000000 */
[C---:B------:R-:W-:Y:S01]  /*15ed0*/  ISETP.GE.AND P0, PT, R0.reuse, R216, PT ;  /* 0x000000d80000720c */ /* 0x040fe20003f06270 */
[----:B----4-:R-:W-:Y:S01]  /*15ee0*/  FFMA.FTZ R33, R5, -UR17, R33 ;  /* 0x8000001105217c23 */ /* 0x010fe20008010021 */
[----:B------:R-:W-:Y:S02]  /*15ef0*/  FMNMX.FTZ R5, R135, R2, !PT ;  /* 0x0000000287057209 */ /* 0x000fe40007810000 */
[----:B------:R-:W-:Y:S02]  /*15f00*/  ISETP.GE.OR P0, PT, R0, R219, !P0 ;  /* 0x000000db0000720c */ /* 0x000fe40004706670 */
[----:B------:R-:W-:Y:S02]  /*15f10*/  FMNMX.FTZ R4, R169, R5, !PT ;  /* 0x00000005a9047209 */ /* 0x000fe40007810000 */
[----:B------:R-:W-:Y:S02]  /*15f20*/  FMNMX.FTZ R5, R134, R3, !PT ;  /* 0x0000000386057209 */ /* 0x000fe40007810000 */
[----:B------:R-:W-:Y:S02]  /*15f30*/  FMNMX.FTZ R6, R168, R4, !PT ;  /* 0x00000004a8067209 */ /* 0x000fe40007810000 */
[----:B------:R-:W-:Y:S02]  /*15f40*/  FMNMX.FTZ R4, R8, R5, !PT ;  /* 0x0000000508047209 */ /* 0x000fe40007810000 */
[----:B------:R-:W-:Y:S01]  /*15f50*/  FMNMX.FTZ R5, R9, R6, !PT ;  /* 0x0000000609057209 */ /* 0x000fe20007810000 */
[----:B------:R-:W-:Y:S01]  /*15f60*/  IMAD.IADD R6, R218, 0x1, -R0 ;  /* 0x00000001da067824 */ /* 0x000fe200078e0a00 */
[----:B------:R-:W-:Y:S02]  /*15f70*/  FMNMX.FTZ R4, R10, R4, !PT ;  /* 0x000000040a047209 */ /* 0x000fe40007810000 */
[----:B------:R-:W-:Y:S02]  /*15f80*/  FMNMX.FTZ R5, R12, R5, !PT ;  /* 0x000000050c057209 */ /* 0x000fe40007810000 */
[----:B------:R-:W-:Y:S02]  /*15f90*/  FMNMX.FTZ R4, R11, R4, !PT ;  /* 0x000000040b047209 */ /* 0x000fe40007810000 */
[----:B------:R-:W-:Y:S02]  /*15fa0*/  FMNMX.FTZ R5, R13, R5, !PT ;  /* 0x000000050d057209 */ /* 0x000fe40007810000 */
[----:B------:R-:W-:Y:S02]  /*15fb0*/  FMNMX.FTZ R0, R14, R4, !PT ;  /* 0x000000040e007209 */ /* 0x000fe40007810000 */
[----:B------:R-:W-:Y:S02]  /*15fc0*/  FMNMX.FTZ R4, R16, R5, !PT ;  /* 0x0000000510047209 */ /* 0x000fe40007810000 */
[----:B------:R-:W-:Y:S02]  /*15fd0*/  FMNMX.FTZ R0, R15, R0, !PT ;  /* 0x000000000f007209 */ /* 0x000fe40007810000 */
[----:B------:R-:W-:Y:S02]  /*15fe0*/  IABS R5, R6 ;  /* 0x0000000600057213 */ /* 0x000fe40000000000 */
[----:B------:R-:W-:Y:S02]  /*15ff0*/  FMNMX.FTZ R4, R17, R4, !PT ;  /* 0x0000000411047209 */ /* 0x000fe40007810000 */
[----:B------:R-:W-:Y:S02]  /*16000*/  FMNMX.FTZ R0, R18, R0, !PT ;  /* 0x0000000012007209 */ /* 0x000fe40007810000 */
[----:B------:R-:W-:Y:S01]  /*16010*/  FMNMX.FTZ R4, R20, R4, !PT ;  /* 0x0000000414047209 */ /* 0x000fe20007810000 */
        /* <DEDUP_REMOVED lines=12> */
[----:B------:R-:W-:Y:S01]  /*160e0*/  FSEL R33, R33, -INF , !P1 ;  /* 0xff80000021217808 */ /* 0x000fe20004800000 */
[----:B-1----:R-:W-:Y:S01]  /*160f0*/  FFMA.FTZ R35, R5, -UR17, R35 ;  /* 0x8000001105237c23 */ /* 0x002fe20008010023 */
[----:B------:R-:W-:Y:S02]  /*16100*/  FMNMX.FTZ R133, R32, R4, !PT ;  /* 0x0000000420857209 */ /* 0x000fe40007810000 */
[----:B------:R-:W-:Y:S02]  /*16110*/  FMNMX.FTZ R0, R31, R0, !PT ;  /* 0x000000001f007209 */ /* 0x000fe40007810000 */
[----:B------:R-:W-:Y:S02]  /*16120*/  FMNMX.FTZ R133, R33, R133, !PT ;  /* 0x0000008521857209 */ /* 0x000fe40007810000 */
[----:B------:R-:W-:Y:S02]  /*16130*/  FSEL R35, R35, -INF , !P0 ;  /* 0xff80000023237808 */ /* 0x000fe40004000000 */
[----:B------:R-:W-:Y:S01]  /*16140*/  FMNMX.FTZ R132, R34, R0, !PT ;  /* 0x0000000022847209 */ /* 0x000fe20007810000 */
[----:B------:R-:W1:Y:S03]  /*16150*/  SHFL.BFLY PT, R4, R133, 0x2, 0x1f ;  /* 0x0c401f0085047f89 */ /* 0x000e6600000e0000 */
[----:B------:R-:W-:Y:S05]  /*16160*/  FMNMX.FTZ R132, R35, R132, !PT ;  /* 0x0000008423847209 */ /* 0x000fea0007810000 */
[----:B------:R-:W4:Y:S01]  /*16170*/  SHFL.BFLY PT, R0, R132, 0x2, 0x1f ;  /* 0x0c401f0084007f89 */ /* 0x000f2200000e0000 */
[----:B-1----:R-:W-:Y:S07]  /*16180*/  FMNMX.FTZ R133, R133, R4, !PT ;  /* 0x0000000485857209 */ /* 0x002fee0007810000 */
[----:B------:R-:W1:Y:S01]  /*16190*/  SHFL.BFLY PT, R4, R133, 0x1, 0x1f ;  /* 0x0c201f0085047f89 */ /* 0x000e6200000e0000 */
[----:B----4-:R-:W-:Y:S07]  /*161a0*/  FMNMX.FTZ R132, R132, R0, !PT ;  /* 0x0000000084847209 */ /* 0x010fee0007810000 */
[----:B------:R-:W4:Y:S01]  /*161b0*/  SHFL.BFLY PT, R0, R132, 0x1, 0x1f ;  /* 0x0c201f0084007f89 */ /* 0x000f2200000e0000 */
[----:B-1----:R-:W-:Y:S04]  /*161c0*/  FMNMX.FTZ R133, R133, R4, !PT ;  /* 0x0000000485857209 */ /* 0x002fe80007810000 */
[C---:B------:R-:W-:Y:S01]  /*161d0*/  FSETP.NEU.FTZ.AND P1, PT, R133.reuse, -INF , PT ;  /* 0xff8000008500780b */ /* 0x040fe20003f3d000 */
[C---:B------:R-:W-:Y:S01]  /*161e0*/  FMUL.FTZ R5, R133.reuse, c[0x0][0x23c] ;  /* 0x00008f0085057a20 */ /* 0x040fe20000410000 */
[----:B----4-:R-:W-:Y:S02]  /*161f0*/  FMNMX.FTZ R132, R132, R0, !PT ;  /* 0x0000000084847209 */ /* 0x010fe40007810000 */
[----:B------:R-:W-:Y:S02]  /*16200*/  FSEL R0, R133, RZ, P1 ;  /* 0x000000ff85007208 */ /* 0x000fe40000800000 */
[C---:B------:R-:W-:Y:S01]  /*16210*/  FSETP.NEU.FTZ.AND P0, PT, R132.reuse, -INF , PT ;  /* 0xff8000008400780b */ /* 0x040fe20003f1d000 */
[----:B------:R-:W-:Y:S01]  /*16220*/  FMUL.FTZ R4, R132, c[0x0][0x23c] ;  /* 0x00008f0084047a20 */ /* 0x000fe20000410000 */
[----:B------:R-:W-:Y:S01]  /*16230*/  FSEL R5, R5, RZ, P1 ;  /* 0x000000ff05057208 */ /* 0x000fe20000800000 */
[----:B------:R-:W-:Y:S01]  /*16240*/  FADD.FTZ R2, -R0, R2 ;  /* 0x0000000200027221 */ /* 0x000fe20000010100 */
[----:B------:R-:W-:Y:S02]  /*16250*/  FSEL R0, R132, RZ, P0 ;  /* 0x000000ff84007208 */ /* 0x000fe40000000000 */
[----:B------:R-:W-:Y:S01]  /*16260*/  FSEL R4, R4, RZ, P0 ;  /* 0x000000ff04047208 */ /* 0x000fe20000000000 */
[----:B------:R-:W-:Y:S02]  /*16270*/  FFMA.FTZ R6, R169, c[0x0][0x23c], -R5 ;  /* 0x00008f00a9067a23 */ /* 0x000fe40000010805 */
[----:B------:R-:W-:Y:S02]  /*16280*/  FADD.FTZ R3, -R0, R3 ;  /* 0x0000000300037221 */ /* 0x000fe40000010100 */
[--C-:B------:R-:W-:Y:S02]  /*16290*/  FFMA.FTZ R0, R135, c[0x0][0x23c], -R5.reuse ;  /* 0x00008f0087007a23 */ /* 0x100fe40000010805 */
[--C-:B------:R-:W-:Y:S02]  /*162a0*/  FFMA.FTZ R176, R13, c[0x0][0x23c], -R5.reuse ;  /* 0x00008f000db07a23 */ /* 0x100fe40000010805 */
[----:B------:R1:W-:Y:S01]  /*162b0*/  MUFU.EX2 R135, R0 ;  /* 0x0000000000877308 */ /* 0x0003e20000000800 */
[--C-:B------:R-:W-:Y:S02]  /*162c0*/  FFMA.FTZ R179, R16, c[0x0][0x23c], -R5.reuse ;  /* 0x00008f0010b37a23 */ /* 0x100fe40000010805 */
        /* <DEDUP_REMOVED lines=11> */
[--C-:B-1----:R-:W-:Y:S02]  /*16380*/  FFMA.FTZ R0, R134, c[0x0][0x23c], -R4.reuse ;  /* 0x00008f0086007a23 */ /* 0x102fe40000010804 */
        /* <DEDUP_REMOVED lines=11> */
[--C-:B------:R-:W-:Y:S02]  /*16440*/  FFMA.FTZ R232, R35, c[0x0][0x23c], -R4.reuse ;  /* 0x00008f0023e87a23 */ /* 0x100fe40000010804 */
[--C-:B-1----:R-:W-:Y:S02]  /*16450*/  FFMA.FTZ R6, R12, c[0x0][0x23c], -R5.reuse ;  /* 0x00008f000c067a23 */ /* 0x102fe40000010805 */
[--C-:B----4-:R-:W-:Y:S04]  /*16460*/  FFMA.FTZ R0, R8, c[0x0][0x23c], -R4.reuse ;  /* 0x00008f0008007a23 */ /* 0x110fe80000010804 */
[----:B------:R1:W-:Y:S02]  /*16470*/  MUFU.EX2 R170, R0 ;  /* 0x0000000000aa7308 */ /* 0x0003e40000000800 */
[--C-:B-1----:R-:W-:Y:S08]  /*16480*/  FFMA.FTZ R0, R168, c[0x0][0x23c], -R5.reuse ;  /* 0x00008f00a8007a23 */ /* 0x102ff00000010805 */
[----:B------:R1:W-:Y:S02]  /*16490*/  MUFU.EX2 R173, R0 ;  /* 0x0000000000ad7308 */ /* 0x0003e40000000800 */
[----:B-1----:R-:W-:Y:S08]  /*164a0*/  FFMA.FTZ R0, R9, c[0x0][0x23c], -R5 ;  /* 0x00008f0009007a23 */ /* 0x002ff00000010805 */
[----:B------:R1:W-:Y:S02]  /*164b0*/  MUFU.EX2 R172, R0 ;  /* 0x0000000000ac7308 */ /* 0x0003e40000000800 */
[----:B-1----:R-:W-:Y:S02]  /*164c0*/  FMUL.FTZ R0, R2, c[0x0][0x23c] ;  /* 0x00008f0002007a20 */ /* 0x002fe40000410000 */
[--C-:B------:R-:W-:Y:S06]  /*164d0*/  FFMA.FTZ R2, R10, c[0x0][0x23c], -R4.reuse ;  /* 0x00008f000a027a23 */ /* 0x100fec0000010804 */
[----:B------:R1:W-:Y:S10]  /*164e0*/  MUFU.EX2 R169, R2 ;  /* 0x0000000200a97308 */ /* 0x0003f40000000800 */
[----:B------:R-:W4:Y:S01]  /*164f0*/  MUFU.EX2 R0, R0 ;  /* 0x0000000000007308 */ /* 0x000f220000000800 */
[----:B-1----:R-:W-:Y:S09]  /*16500*/  FFMA.FTZ R2, R11, c[0x0][0x23c], -R4 ;  /* 0x00008f000b027a23 */ /* 0x002ff20000010804 */
[----:B------:R1:W-:Y:S01]  /*16510*/  MUFU.EX2 R168, R2 ;  /* 0x0000000200a87308 */ /* 0x0003e20000000800 */
[C---:B----4-:R-:W-:Y:S02]  /*16520*/  FMUL.FTZ R8, R0.reuse, R160 ;  /* 0x000000a000087220 */ /* 0x050fe40000410000 */
[C---:B------:R-:W-:Y:S01]  /*16530*/  FMUL.FTZ R21, R0.reuse, R149 ;  /* 0x0000009500157220 */ /* 0x040fe20000410000 */
[----:B------:R4:W5:Y:S01]  /*16540*/  LDL.S16 R160, [R1+0x74] ;  /* 0x0000740001a07983 */ /* 0x0009620000100600 */
[C---:B--2---:R-:W-:Y:S02]  /*16550*/  FFMA.FTZ R174, R0.reuse, R174, R135 ;  /* 0x000000ae00ae7223 */ /* 0x044fe40000010087 */
[C---:B------:R-:W-:Y:S01]  /*16560*/  FMUL.FTZ R4, R0.reuse, R164 ;  /* 0x000000a400047220 */ /* 0x040fe20000410000 */
[----:B------:R4:W2:Y:S01]  /*16570*/  LDL.S16 R149, [R1+0x70] ;  /* 0x0000700001957983 */ /* 0x0008a20000100600 */
[C---:B------:R-:W-:Y:S02]  /*16580*/  FMUL.FTZ R5, R0.reuse, R165 ;  /* 0x000000a500057220 */ /* 0x040fe40000410000 */
[C---:B------:R-:W-:Y:S02]  /*16590*/  FMUL.FTZ R9, R0.reuse, R161 ;  /* 0x000000a100097220 */ /* 0x040fe40000410000 */
[C---:B------:R-:W-:Y:S02]  /*165a0*/  FMUL.FTZ R12, R0.reuse, R156 ;  /* 0x0000009c000c7220 */ /* 0x040fe40000410000 */
[C---:B------:R-:W-:Y:S02]  /*165b0*/  FMUL.FTZ R13, R0.reuse, R157 ;  /* 0x0000009d000d7220 */ /* 0x040fe40000410000 */
[C---:B------:R-:W-:Y:S02]  /*165c0*/  FMUL.FTZ R16, R0.reuse, R152 ;  /* 0x0000009800107220 */ /* 0x040fe40000410000 */
[----:B-1----:R-:W-:Y:S01]  /*165d0*/  FMUL.FTZ R2, R3, c[0x0][0x23c] ;  /* 0x00008f0003027a20 */ /* 0x002fe20000410000 */
[----:B------:R-:W-:Y:S01]  /*165e0*/  LOP3.LUT R3, R249, UR4, R250, 0x96, !PT ;  /* 0x00000004f9037c12 */ /* 0x000fe2000f8e96fa */
[C---:B------:R-:W-:Y:S01]  /*165f0*/  FMUL.FTZ R17, R0.reuse, R153 ;  /* 0x0000009900117220 */ /* 0x040fe20000410000 */
[----:B------:R-:W-:Y:S01]  /*16600*/  UIADD3 UR4, UR25, -0x56f99767, URZ ;  /* 0xa906689919047890 */ /* 0x000fe2000fffe03f */
[C---:B------:R-:W-:Y:S02]  /*16610*/  FMUL.FTZ R20, R0.reuse, R148 ;  /* 0x0000009400147220 */ /* 0x040fe40000410000 */
[C---:B------:R-:W-:Y:S01]  /*16620*/  FMUL.FTZ R24, R0.reuse, R144 ;  /* 0x0000009000187220 */ /* 0x040fe20000410000 */
[----:B------:R-:W-:Y:S01]  /*16630*/  MUFU.EX2 R2, R2 ;  /* 0x0000000200027308 */ /* 0x000fe20000000800 */
[C---:B------:R-:W-:Y:S02]  /*16640*/  FMUL.FTZ R25, R0.reuse, R145 ;  /* 0x0000009100197220 */ /* 0x040fe40000410000 */
[C---:B------:R-:W-:Y:S02]  /*16650*/  FMUL.FTZ R28, R0.reuse, R140 ;  /* 0x0000008c001c7220 */ /* 0x040fe40000410000 */
[C---:B------:R-:W-:Y:S02]  /*16660*/  FMUL.FTZ R29, R0.reuse, R141 ;  /* 0x0000008d001d7220 */ /* 0x040fe40000410000 */
[C---:B------:R-:W-:Y:S01]  /*16670*/  FMUL.FTZ R32, R0.reuse, R136 ;  /* 0x0000008800207220 */ /* 0x040fe20000410000 */
[----:B------:R-:W-:Y:S01]  /*16680*/  LOP3.LUT R136, R251, UR5, RZ, 0x3c, !PT ;  /* 0x00000005fb887c12 */ /* 0x000fe2000f8e3cff */
[C---:B------:R-:W-:Y:S01]  /*16690*/  FMUL.FTZ R33, R0.reuse, R137 ;  /* 0x0000008900217220 */ /* 0x040fe20000410000 */
[----:B------:R-:W-:Y:S01]  /*166a0*/  MUFU.EX2 R145, R175 ;  /* 0x000000af00917308 */ /* 0x000fe20000000800 */
[C---:B------:R-:W-:Y:S01]  /*166b0*/  FMUL.FTZ R36, R0.reuse, R36 ;  /* 0x0000002400247220 */ /* 0x040fe20000410000 */
[----:B------:R-:W-:Y:S01]  /*166c0*/  UIADD3 UR5, UR24, 0x1715609d, URZ ;  /* 0x1715609d18057890 */ /* 0x000fe2000fffe03f */
[C---:B------:R-:W-:Y:S02]  /*166d0*/  FMUL.FTZ R37, R0.reuse, R37 ;  /* 0x0000002500257220 */ /* 0x040fe40000410000 */
[C---:B------:R-:W-:Y:S02]  /*166e0*/  FMUL.FTZ R40, R0.reuse, R40 ;  /* 0x0000002800287220 */ /* 0x040fe40000410000 */
[C---:B------:R-:W-:Y:S02]  /*166f0*/  FMUL.FTZ R41, R0.reuse, R41 ;  /* 0x0000002900297220 */ /* 0x040fe40000410000 */
[C---:B------:R-:W-:Y:S01]  /*16700*/  FMUL.FTZ R44, R0.reuse, R44 ;  /* 0x0000002c002c7220 */ /* 0x040fe20000410000 */
[----:B------:R-:W1:Y:S01]  /*16710*/  MUFU.EX2 R144, R177 ;  /* 0x000000b100907308 */ /* 0x000e620000000800 */
        /* <DEDUP_REMOVED lines=11> */
[----:B------:R-:W-:Y:S01]  /*167d0*/  FMUL.FTZ R68, R0, R68 ;  /* 0x0000004400447220 */ /* 0x000fe20000410000 */
        /* <DEDUP_REMOVED lines=32> */
[----:B------:R1:W1:Y:S01]  /*169e0*/  MUFU.EX2 R0, R6 ;  /* 0x0000000600007308 */ /* 0x0002620000000800 */
[C---:B---3--:R-:W-:Y:S02]  /*169f0*/  FFMA.FTZ R141, R2.reuse, R7, R171 ;  /* 0x00000007028d7223 */ /* 0x048fe400000100ab */
        /* <DEDUP_REMOVED lines=11> */
[C---:B-1----:R-:W-:Y:S02]  /*16ab0*/  FMUL.FTZ R6, R2.reuse, R166 ;  /* 0x000000a602067220 */ /* 0x042fe40000410000 */
[----:B------:R-:W3:Y:S01]  /*16ac0*/  LDL.64 R166, [R1+0x80] ;  /* 0x0000800001a67983 */ /* 0x000ee20000100a00 */
        /* <DEDUP_REMOVED lines=52> */
[----:B------:R-:W-:Y:S01]  /*16e10*/  F2FP.BF16.PACK_AB R2, R134, R135 ;  /* 0x000000878602723e */ /* 0x000fe200000010ff */
[----:B------:R-:W-:Y:S01]  /*16e20*/  IMAD.WIDE.U32 R138, R136, -0x326172a9, RZ ;  /* 0xcd9e8d57888a7825 */ /* 0x000fe200078e00ff */
[----:B------:R1:W1:Y:S03]  /*16e30*/  MUFU.EX2 R135, R176 ;  /* 0x000000b000877308 */ /* 0x0002660000000800 */
[----:B------:R-:W-:Y:S04]  /*16e40*/  IMAD.WIDE.U32 R156, R3, -0x326172a9, RZ ;  /* 0xcd9e8d57039c7825 */ /* 0x000fe800078e00ff */
[----:B------:R-:W-:Y:S01]  /*16e50*/  FADD.FTZ R3, R134, R174 ;  /* 0x000000ae86037221 */ /* 0x000fe20000010000 */
[----:B------:R-:W-:Y:S01]  /*16e60*/  LOP3.LUT R138, R157, UR30, R138, 0x96, !PT ;  /* 0x0000001e9d8a7c12 */ /* 0x000fe2000f8e968a */
[C---:B------:R-:W-:Y:S01]  /*16e70*/  FADD.FTZ R141, R170.reuse, R141 ;  /* 0x0000008daa8d7221 */ /* 0x040fe20000010000 */
[----:B------:R-:W2:Y:S01]  /*16e80*/  LDC.U8 R174, c[0x0][0x2d8] ;  /* 0x0000b600ffae7b82 */ /* 0x000ea20000000000 */
[----:B------:R-:W-:Y:S01]  /*16e90*/  FADD.FTZ R140, R173, R3 ;  /* 0x00000003ad8c7221 */ /* 0x000fe20000010000 */
[----:B------:R-:W-:Y:S02]  /*16ea0*/  F2FP.BF16.PACK_AB R134, R170, R171 ;  /* 0x000000abaa86723e */ /* 0x000fe400000010ff */
[C---:B------:R-:W-:Y:S01]  /*16eb0*/  F2FP.BF16.PACK_AB R3, R172.reuse, R173 ;  /* 0x000000adac03723e */ /* 0x040fe200000010ff */
[----:B------:R-:W-:Y:S01]  /*16ec0*/  FADD.FTZ R140, R172, R140 ;  /* 0x0000008cac8c7221 */ /* 0x000fe20000010000 */
[----:B-1----:R4:W4:Y:S01]  /*16ed0*/  LDL.S16 R176, [R1+0x78] ;  /* 0x0000780001b07983 */ /* 0x0029220000100600 */
[----:B---3--:R-:W-:Y:S01]  /*16ee0*/  LOP3.LUT R136, R139, UR33, R166, 0x96, !PT ;  /* 0x000000218b887c12 */ /* 0x008fe2000f8e96a6 */
[----:B------:R-:W-:Y:S04]  /*16ef0*/  IMAD.WIDE.U32 R138, R138, -0x2daee0ad, RZ ;  /* 0xd2511f538a8a7825 */ /* 0x000fe800078e00ff */
[----:B------:R-:W-:Y:S05]  /*16f00*/  IMAD.WIDE.U32 R136, R136, -0x2daee0ad, RZ ;  /* 0xd2511f5388887825 */ /* 0x000fea00078e00ff */
[----:B------:R-:W-:Y:S02]  /*16f10*/  LOP3.LUT R137, R137, UR35, R248, 0x96, !PT ;  /* 0x0000002389897c12 */ /* 0x000fe4000f8e96f8 */
[----:B------:R-:W-:Y:S01]  /*16f20*/  LOP3.LUT R142, R139, UR34, R136, 0x96, !PT ;  /* 0x000000228b8e7c12 */ /* 0x000fe2000f8e9688 */
[----:B------:R-:W-:Y:S01]  /*16f30*/  FADD.FTZ R139, R169, R141 ;  /* 0x0000008da98b7221 */ /* 0x000fe20000010000 */
[C---:B------:R-:W-:Y:S01]  /*16f40*/  F2FP.BF16.PACK_AB R169, R168.reuse, R169 ;  /* 0x000000a9a8a9723e */ /* 0x040fe200000010ff */
[----:B------:R-:W-:Y:S04]  /*16f50*/  IMAD.WIDE.U32 R136, R137, -0x326172a9, RZ ;  /* 0xcd9e8d5789887825 */ /* 0x000fe800078e00ff */
[----:B------:R-:W-:Y:S02]  /*16f60*/  FADD.FTZ R143, R168, R139 ;  /* 0x0000008ba88f7221 */ /* 0x000fe40000010000 */
[----:B------:R-:W-:Y:S01]  /*16f70*/  FADD.FTZ R139, R0, R140 ;  /* 0x0000008c008b7221 */ /* 0x000fe20000010000 */
[----:B------:R-:W-:Y:S02]  /*16f80*/  LOP3.LUT R140, R137, UR32, R156, 0x96, !PT ;  /* 0x00000020898c7c12 */ /* 0x000fe4000f8e969c */
[----:B------:R-:W1:Y:S01]  /*16f90*/  MUFU.EX2 R137, R179 ;  /* 0x000000b300897308 */ /* 0x000e620000000800 */
[C---:B------:R-:W-:Y:S01]  /*16fa0*/  FADD.FTZ R146, R135.reuse, R139 ;  /* 0x0000008b87927221 */ /* 0x040fe20000010000 */
[----:B------:R-:W-:Y:S01]  /*16fb0*/  F2FP.BF16.PACK_AB R0, R135, R0 ;  /* 0x000000008700723e */ /* 0x000fe200000010ff */
[----:B------:R-:W-:Y:S05]  /*16fc0*/  IMAD.WIDE.U32 R140, R140, -0x2daee0ad, RZ ;  /* 0xd2511f538c8c7825 */ /* 0x000fea00078e00ff */
[----:B------:R-:W-:Y:S01]  /*16fd0*/  LOP3.LUT R150, R141, UR7, R138, 0x96, !PT ;  /* 0x000000078d967c12 */ /* 0x000fe2000f8e968a */
[----:B------:R-:W-:Y:S01]  /*16fe0*/  IMAD.WIDE.U32 R138, R142, -0x326172a9, RZ ;  /* 0xcd9e8d578e8a7825 */ /* 0x000fe200078e00ff */
[----:B------:R-:W3:Y:S03]  /*16ff0*/  MUFU.EX2 R135, R180 ;  /* 0x000000b400877308 */ /* 0x000ee60000000800 */
[----:B------:R-:W-:Y:S01]  /*17000*/  IMAD.WIDE.U32 R150, R150, -0x326172a9, RZ ;  /* 0xcd9e8d5796967825 */ /* 0x000fe200078e00ff */
[----:B------:R-:W-:Y:S03]  /*17010*/  LOP3.LUT R154, R139, UR31, R136, 0x96, !PT ;  /* 0x0000001f8b9a7c12 */ /* 0x000fe6000f8e9688 */
[----:B------:R-:W-:Y:S01]  /*17020*/  FADD.FTZ R136, R145, R143 ;  /* 0x0000008f91887221 */ /* 0x000fe20000010000 */
[----:B------:R-:W-:Y:S01]  /*17030*/  LOP3.LUT R148, R151, UR5, R138, 0x96, !PT ;  /* 0x0000000597947c12 */ /* 0x000fe2000f8e968a */
[----:B------:R-:W-:Y:S01]  /*17040*/  IMAD.WIDE.U32 R154, R154, -0x2daee0ad, RZ ;  /* 0xd2511f539a9a7825 */ /* 0x000fe200078e00ff */
[----:B------:R-:W5:Y:S03]  /*17050*/  MUFU.EX2 R139, R178 ;  /* 0x000000b2008b7308 */ /* 0x000f660000000800 */
[----:B------:R-:W-:Y:S01]  /*17060*/  FADD.FTZ R144, R144, R136 ;  /* 0x0000008890907221 */ /* 0x000fe20000010000 */
[----:B------:R-:W-:Y:S01]  /*17070*/  LOP3.LUT R142, R155, UR4, R140, 0x96, !PT ;  /* 0x000000049b8e7c12 */ /* 0x000fe2000f8e968c */
[----:B-1----:R-:W-:Y:S04]  /*17080*/  FADD.FTZ R140, R137, R146 ;  /* 0x00000092898c7221 */ /* 0x002fe80000010000 */
[----:B------:R-:W-:Y:S01]  /*17090*/  IMAD.WIDE.U32 R142, R142, -0x326172a9, RZ ;  /* 0xcd9e8d578e8e7825 */ /* 0x000fe200078e00ff */
[----:B------:R-:W1:Y:S04]  /*170a0*/  MUFU.EX2 R138, R212 ;  /* 0x000000d4008a7308 */ /* 0x000e680000000800 */
[----:B------:R-:W-:Y:S01]  /*170b0*/  LOP3.LUT R136, R143, UR20, R150, 0x96, !PT ;  /* 0x000000148f887c12 */ /* 0x000fe2000f8e9696 */
[C---:B---3--:R-:W-:Y:S01]  /*170c0*/  FADD.FTZ R141, R135.reuse, R140 ;  /* 0x0000008c878d7221 */ /* 0x048fe20000010000 */
[----:B------:R-:W-:Y:S02]  /*170d0*/  F2FP.BF16.PACK_AB R137, R135, R137 ;  /* 0x000000898789723e */ /* 0x000fe400000010ff */
[----:B------:R-:W-:Y:S02]  /*170e0*/  LOP3.LUT R135, R136, 0xff, RZ, 0xc0, !PT ;  /* 0x000000ff88877812 */ /* 0x000fe400078ec0ff */
[----:B------:R-:W-:Y:S02]  /*170f0*/  MUFU.EX2 R180, R227 ;  /* 0x000000e300b47308 */ /* 0x000fe40000000800 */
[----:B--2---:R-:W-:Y:S02]  /*17100*/  ISETP.GE.U32.AND P0, PT, R174, R135, PT ;  /* 0x00000087ae00720c */ /* 0x004fe40003f06070 */
[----:B------:R-:W-:Y:S01]  /*17110*/  PRMT R135, R2, 0x7632, R135 ;  /* 0x0000763202877816 */ /* 0x000fe20000000087 */
[----:B-----5:R-:W-:Y:S01]  /*17120*/  FADD.FTZ R140, R139, R144 ;  /* 0x000000908b8c7221 */ /* 0x020fe20000010000 */
[C---:B-1----:R-:W-:Y:S09]  /*17130*/  F2FP.BF16.PACK_AB R153, R138.reuse, R139 ;  /* 0x0000008b8a99723e */ /* 0x042ff200000010ff */
[----:B------:R-:W-:Y:S01]  /*17140*/  @!P0 HFMA2.BF16_V2 R160, -RZ.H0_H0, RZ.H0_H0, -R2.H0_H0 ;  /* 0x200000ffffa08231 */ /* 0x000fe20000340902 */
[----:B------:R-:W-:Y:S01]  /*17150*/  FADD.FTZ R147, R138, R140 ;  /* 0x0000008c8a937221 */ /* 0x000fe20000010000 */
[----:B------:R-:W-:Y:S02]  /*17160*/  PRMT R138, R2, 0x5410, R135 ;  /* 0x00005410028a7816 */ /* 0x000fe40000000087 */
[----:B------:R-:W-:Y:S01]  /*17170*/  SHF.R.U32.HI R140, RZ, 0x10, R136 ;  /* 0x00000010ff8c7819 */ /* 0x000fe20000011688 */
[----:B------:R1:W-:Y:S01]  /*17180*/  @!P0 STL.S16 [R1+0x74], R160 ;  /* 0x000074a001008387 */ /* 0x0003e20000100600 */
[----:B------:R-:W-:Y:S02]  /*17190*/  PRMT R146, R160, 0x7610, R146 ;  /* 0x00007610a0927816 */ /* 0x000fe40000000092 */
[----:B------:R-:W-:Y:S01]  /*171a0*/  LOP3.LUT R140, R140, 0xff, RZ, 0xc0, !PT ;  /* 0x000000ff8c8c7812 */ /* 0x000fe200078ec0ff */
[----:B------:R2:W3:Y:S01]  /*171b0*/  LDL.S16 R162, [R1+0x6c] ;  /* 0x00006c0001a27983 */ /* 0x0004e20000100600 */
[----:B------:R-:W-:Y:S02]  /*171c0*/  @!P0 PRMT R2, R146, 0x5410, RZ ;  /* 0x0000541092028816 */ /* 0x000fe400000000ff */
[----:B------:R-:W-:Y:S03]  /*171d0*/  ISETP.GE.U32.AND P6, PT, R174, R140, PT ;  /* 0x0000008cae00720c */ /* 0x000fe60003fc6070 */
[----:B------:R5:W-:Y:S04]  /*171e0*/  STG.E.U16 [R210.64], R2 ;  /* 0x00000002d2007986 */ /* 0x000be8000c101516 */
[----:B-1----:R2:W2:Y:S01]  /*171f0*/  LDL.S16 R160, [R1+0x68] ;  /* 0x0000680001a07983 */ /* 0x0024a20000100600 */
[----:B-----5:R-:W-:Y:S02]  /*17200*/  LOP3.LUT R2, R136, 0xffff, RZ, 0xc0, !PT ;  /* 0x0000ffff88027812 */ /* 0x020fe400078ec0ff */
[----:B------:R-:W-:Y:S02]  /*17210*/  SHF.R.U32.HI R136, RZ, 0x18, R136 ;  /* 0x00000018ff887819 */ /* 0x000fe40000011688 */
[----:B------:R-:W-:Y:S02]  /*17220*/  SHF.R.U32.HI R139, RZ, 0x8, R2 ;  /* 0x00000008ff8b7819 */ /* 0x000fe40000011602 */
[----:B------:R-:W1:Y:S01]  /*17230*/  MUFU.EX2 R2, R213 ;  /* 0x000000d500027308 */ /* 0x000e620000000800 */
[C---:B------:R-:W-:Y:S02]  /*17240*/  ISETP.GE.U32.AND P1, PT, R174.reuse, R136, PT ;  /* 0x00000088ae00720c */ /* 0x040fe40003f26070 */
[----:B------:R-:W-:Y:S01]  /*17250*/  LOP3.LUT R139, R139, 0xffff, RZ, 0xc0, !PT ;  /* 0x0000ffff8b8b7812 */ /* 0x000fe200078ec0ff */
[----:B----4-:R-:W-:Y:S03]  /*17260*/  @!P6 HFMA2.BF16_V2 R176, -RZ.H0_H0, RZ.H0_H0, -R134.H0_H0 ;  /* 0x200000ffffb0e231 */ /* 0x010fe60000340986 */
[----:B------:R-:W-:Y:S02]  /*17270*/  ISETP.GE.U32.AND P0, PT, R174, R139, PT ;  /* 0x0000008bae00720c */ /* 0x000fe40003f06070 */
[----:B------:R-:W-:Y:S01]  /*17280*/  PRMT R145, R176, 0x7610, R145 ;  /* 0x00007610b0917816 */ /* 0x000fe20000000091 */
[----:B------:R-:W4:Y:S10]  /*17290*/  MUFU.EX2 R139, R214 ;  /* 0x000000d6008b7308 */ /* 0x000f340000000800 */
[----:B------:R-:W-:Y:S01]  /*172a0*/  @!P0 HFMA2.BF16_V2 R149, -RZ.H0_H0, RZ.H0_H0, -R135.H0_H0 ;  /* 0x200000ffff958231 */ /* 0x000fe20000340987 */
[----:B-1----:R-:W-:Y:S04]  /*172b0*/  FADD.FTZ R136, R2, R141 ;  /* 0x0000008d02887221 */ /* 0x002fe80000010000 */
[----:B------:R1:W-:Y:S01]  /*172c0*/  @!P0 STL.S16 [R1+0x70], R149 ;  /* 0x0000709501008387 */ /* 0x0003e20000100600 */
[----:B------:R-:W-:Y:S03]  /*172d0*/  PRMT R140, R149, 0x7610, R140 ;  /* 0x00007610958c7816 */ /* 0x000fe6000000008c */
[----:B------:R2:W5:Y:S01]  /*172e0*/  LDL.S16 R151, [R1+0x64] ;  /* 0x0000640001977983 */ /* 0x0005620000100600 */
[----:B------:R-:W-:Y:S02]  /*172f0*/  @!P0 PRMT R135, R140, 0x5410, RZ ;  /* 0x000054108c878816 */ /* 0x000fe400000000ff */
[----:B------:R-:W-:Y:S02]  /*17300*/  IADD3 R212, P0, R210, UR28, RZ ;  /* 0x0000001cd2d47c10 */ /* 0x000fe4000ff1e0ff */
[----:B----4-:R-:W-:Y:S01]  /*17310*/  F2FP.BF16.PACK_AB R2, R139, R2 ;  /* 0x000000028b02723e */ /* 0x010fe200000010ff */
[----:B------:R4:W-:Y:S01]  /*17320*/  STG.E.U16 [R210.64+0x2], R135 ;  /* 0x00000287d2007986 */ /* 0x0009e2000c101516 */
[----:B------:R-:W-:Y:S01]  /*17330*/  IADD3.X R213, R211, UR14, RZ, P0, !PT ;  /* 0x0000000ed3d57c10 */ /* 0x000fe200087fe4ff */
[--C-:B------:R-:W-:Y:S01]  /*17340*/  FADD.FTZ R146, R139, R136.reuse ;  /* 0x000000888b927221 */ /* 0x100fe20000010000 */
[----:B------:R-:W-:Y:S01]  /*17350*/  PRMT R136, R3, 0x7632, R136 ;  /* 0x0000763203887816 */ /* 0x000fe20000000088 */
[----:B-1----:R1:W5:Y:S04]  /*17360*/  LDL.S16 R149, [R1+0x60] ;  /* 0x0000600001957983 */ /* 0x0023680000100600 */
[----:B------:R-:W-:Y:S04]  /*17370*/  @!P6 STL.S16 [R1+0x78], R176 ;  /* 0x000078b00100e387 */ /* 0x000fe80000100600 */
[----:B------:R-:W-:Y:S01]  /*17380*/  LDSM.16.MT88.4 R176, [R182+0x13800] ;  /* 0x01380000b6b0783b */ /* 0x000fe20000004200 */
[C---:B----4-:R-:W-:Y:S04]  /*17390*/  PRMT R135, R134.reuse, 0x7632, R135 ;  /* 0x0000763286877816 */ /* 0x050fe80000000087 */
[----:B------:R-:W-:Y:S02]  /*173a0*/  PRMT R140, R134, 0x5410, R135 ;  /* 0x00005410868c7816 */ /* 0x000fe40000000087 */
[----:B------:R-:W-:Y:S02]  /*173b0*/  @!P6 PRMT R134, R145, 0x5410, RZ ;  /* 0x000054109186e816 */ /* 0x000fe400000000ff */
[----:B------:R1:W4:Y:S04]  /*173c0*/  LDL.S16 R145, [R1+0x44] ;  /* 0x0000440001917983 */ /* 0x0003280000100600 */
[----:B------:R1:W-:Y:S02]  /*173d0*/  STG.E.U16 [R212.64], R134 ;  /* 0x00000086d4007986 */ /* 0x0003e4000c101516 */
[----:B-1----:R-:W-:Y:S04]  /*173e0*/  LOP3.LUT R134, R142, 0xff, RZ, 0xc0, !PT ;  /* 0x000000ff8e867812 */ /* 0x002fe800078ec0ff */
[----:B------:R-:W-:Y:S02]  /*173f0*/  ISETP.GE.U32.AND P0, PT, R174, R134, PT ;  /* 0x00000086ae00720c */ /* 0x000fe40003f06070 */
[----:B------:R-:W-:Y:S01]  /*17400*/  PRMT R134, R169, 0x7610, R134 ;  /* 0x00007610a9867816 */ /* 0x000fe20000000086 */
[----:B---3--:R-:W-:Y:S05]  /*17410*/  @!P1 HFMA2.BF16_V2 R162, -RZ.H0_H0, RZ.H0_H0, -R135.H0_H0 ;  /* 0x200000ffffa29231 */ /* 0x008fea0000340987 */
[----:B------:R-:W-:Y:S01]  /*17420*/  PRMT R139, R162, 0x7610, R139 ;  /* 0x00007610a28b7816 */ /* 0x000fe2000000008b */
[----:B------:R1:W-:Y:S03]  /*17430*/  @!P1 STL.S16 [R1+0x6c], R162 ;  /* 0x00006ca201009387 */ /* 0x0003e60000100600 */
[----:B------:R-:W-:Y:S02]  /*17440*/  @!P1 PRMT R135, R139, 0x5410, RZ ;  /* 0x000054108b879816 */ /* 0x000fe400000000ff */
[----:B------:R-:W-:Y:S03]  /*17450*/  PRMT R139, R3, 0x5410, R136 ;  /* 0x00005410038b7816 */ /* 0x000fe60000000088 */
[----:B------:R-:W-:Y:S01]  /*17460*/  STG.E.U16 [R212.64+0x2], R135 ;  /* 0x00000287d4007986 */ /* 0x000fe2000c101516 */
[----:B--2---:R-:W-:Y:S05]  /*17470*/  @!P0 HFMA2.BF16_V2 R160, -RZ.H0_H0, RZ.H0_H0, -R3.H0_H0 ;  /* 0x200000ffffa08231 */ /* 0x004fea0000340903 */
[----:B------:R-:W-:Y:S01]  /*17480*/  PRMT R141, R160, 0x7610, R141 ;  /* 0x00007610a08d7816 */ /* 0x000fe2000000008d */
[----:B------:R-:W-:Y:S03]  /*17490*/  @!P0 STL.S16 [R1+0x68], R160 ;  /* 0x000068a001008387 */ /* 0x000fe60000100600 */
[----:B------:R-:W-:Y:S01]  /*174a0*/  @!P0 PRMT R3, R141, 0x5410, RZ ;  /* 0x000054108d038816 */ /* 0x000fe200000000ff */
[----:B-1----:R1:W2:Y:S01]  /*174b0*/  LDL.S16 R162, [R1+0x5c] ;  /* 0x00005c0001a27983 */ /* 0x0022a20000100600 */
[----:B------:R-:W-:Y:S03]  /*174c0*/  MUFU.EX2 R141, R215 ;  /* 0x000000d7008d7308 */ /* 0x000fe60000000800 */
[----:B------:R3:W-:Y:S02]  /*174d0*/  STG.E.U16 [R210.64+0x10], R3 ;  /* 0x00001003d2007986 */ /* 0x0007e4000c101516 */
[----:B---3--:R-:W-:Y:S04]  /*174e0*/  LOP3.LUT R3, R142, 0xffff, RZ, 0xc0, !PT ;  /* 0x0000ffff8e037812 */ /* 0x008fe800078ec0ff */
[----:B------:R-:W-:Y:S04]  /*174f0*/  SHF.R.U32.HI R3, RZ, 0x8, R3 ;  /* 0x00000008ff037819 */ /* 0x000fe80000011603 */
[----:B------:R-:W-:Y:S04]  /*17500*/  LOP3.LUT R3, R3, 0xffff, RZ, 0xc0, !PT ;  /* 0x0000ffff03037812 */ /* 0x000fe800078ec0ff */
[C---:B------:R-:W-:Y:S02]  /*17510*/  ISETP.GE.U32.AND P1, PT, R174.reuse, R3, PT ;  /* 0x00000003ae00720c */ /* 0x040fe40003f26070 */
[----:B------:R-:W-:Y:S04]  /*17520*/  SHF.R.U32.HI R3, RZ, 0x10, R142 ;  /* 0x00000010ff037819 */ /* 0x000fe8000001168e */
[----:B------:R-:W-:Y:S04]  /*17530*/  LOP3.LUT R3, R3, 0xff, RZ, 0xc0, !PT ;  /* 0x000000ff03037812 */ /* 0x000fe800078ec0ff */
[----:B------:R-:W-:Y:S02]  /*17540*/  ISETP.GE.U32.AND P0, PT, R174, R3, PT ;  /* 0x00000003ae00720c */ /* 0x000fe40003f06070 */
[----:B------:R-:W-:Y:S01]  /*17550*/  PRMT R3, R169, 0x7632, R3 ;  /* 0x00007632a9037816 */ /* 0x000fe20000000003 */
[----:B-----5:R-:W-:Y:S05]  /*17560*/  @!P1 HFMA2.BF16_V2 R151, -RZ.H0_H0, RZ.H0_H0, -R136.H0_H0 ;  /* 0x200000ffff979231 */ /* 0x020fea0000340988 */
[----:B------:R-:W-:Y:S01]  /*17570*/  PRMT R144, R151, 0x7610, R144 ;  /* 0x0000761097907816 */ /* 0x000fe20000000090 */
[----:B------:R-:W-:Y:S03]  /*17580*/  @!P1 STL.S16 [R1+0x64], R151 ;  /* 0x0000649701009387 */ /* 0x000fe60000100600 */
[----:B------:R-:W-:Y:S01]  /*17590*/  @!P1 PRMT R136, R144, 0x5410, RZ ;  /* 0x0000541090889816 */ /* 0x000fe200000000ff */
[----:B------:R-:W-:Y:S01]  /*175a0*/  @!P0 HFMA2.BF16_V2 R149, -RZ.H0_H0, RZ.H0_H0, -R134.H0_H0 ;  /* 0x200000ffff958231 */ /* 0x000fe20000340986 */
[----:B------:R-:W-:Y:S03]  /*175b0*/  PRMT R144, R134, 0x5410, R3 ;  /* 0x0000541086907816 */ /* 0x000fe60000000003 */
[----:B------:R3:W-:Y:S01]  /*175c0*/  STG.E.U16 [R210.64+0x12], R136 ;  /* 0x00001288d2007986 */ /* 0x0007e2000c101516 */
[----:B------:R-:W-:Y:S03]  /*175d0*/  PRMT R135, R149, 0x7610, R135 ;  /* 0x0000761095877816 */ /* 0x000fe60000000087 */
[----:B------:R5:W-:Y:S01]  /*175e0*/  @!P0 STL.S16 [R1+0x60], R149 ;  /* 0x0000609501008387 */ /* 0x000be20000100600 */
[----:B------:R-:W-:Y:S02]  /*175f0*/  @!P0 PRMT R134, R135, 0x5410, RZ ;  /* 0x0000541087868816 */ /* 0x000fe400000000ff */
[----:B------:R-:W1:Y:S03]  /*17600*/  MUFU.EX2 R135, R221 ;  /* 0x000000dd00877308 */ /* 0x000e660000000800 */
[----:B------:R4:W-:Y:S07]  /*17610*/  STG.E.U16 [R212.64+0x10], R134 ;  /* 0x00001086d4007986 */ /* 0x0009ee000c101516 */
[----:B---3--:R3:W-:Y:S01]  /*17620*/  MUFU.EX2 R136, R224 ;  /* 0x000000e000887308 */ /* 0x0087e20000000800 */
[----:B-----5:R-:W-:Y:S01]  /*17630*/  IMAD.WIDE.U32 R148, R148, -0x2daee0ad, RZ ;  /* 0xd2511f5394947825 */ /* 0x020fe200078e00ff */
[----:B-1----:R-:W-:Y:S02]  /*17640*/  F2FP.BF16.PACK_AB R164, R135, R141 ;  /* 0x0000008d87a4723e */ /* 0x002fe400000010ff */
[----:B----4-:R-:W-:Y:S04]  /*17650*/  SHF.R.U32.HI R134, RZ, 0x18, R142 ;  /* 0x00000018ff867819 */ /* 0x010fe8000001168e */
[----:B------:R-:W-:Y:S01]  /*17660*/  ISETP.GE.U32.AND P0, PT, R174, R134, PT ;  /* 0x00000086ae00720c */ /* 0x000fe20003f06070 */
[----:B---3--:R-:W1:Y:S11]  /*17670*/  LDC.U8 R224, c[0x0][0x2d8] ;  /* 0x0000b600ffe07b82 */ /* 0x008e760000000000 */
[----:B------:R-:W-:Y:S01]  /*17680*/  @!UPT UIADD3 URZ, URZ, URZ, URZ ;  /* 0x0000003f3f3ff290 */ /* 0x000fe2000fffe03f */
[----:B------:R-:W-:Y:S05]  /*17690*/  @!P0 HFMA2.BF16_V2 R145, -RZ.H0_H0, RZ.H0_H0, -R3.H0_H0 ;  /* 0x200000ffff918231 */ /* 0x000fea0000340903 */
[----:B------:R3:W-:Y:S01]  /*176a0*/  @!P0 STL.S16 [R1+0x44], R145 ;  /* 0x0000449101008387 */ /* 0x0007e20000100600 */
[----:B------:R-:W-:Y:S03]  /*176b0*/  PRMT R134, R145, 0x7610, R134 ;  /* 0x0000761091867816 */ /* 0x000fe60000000086 */
[----:B------:R4:W5:Y:S01]  /*176c0*/  LDL.S16 R160, [R1+0x58] ;  /* 0x0000580001a07983 */ /* 0x0009620000100600 */
[----:B------:R-:W-:Y:S02]  /*176d0*/  @!P0 PRMT R3, R134, 0x5410, RZ ;  /* 0x0000541086038816 */ /* 0x000fe400000000ff */
[C-C-:B------:R-:W-:Y:S01]  /*176e0*/  LOP3.LUT R134, R149.reuse, UR19, R154.reuse, 0x96, !PT ;  /* 0x0000001395867c12 */ /* 0x140fe2000f8e969a */
[----:B------:R4:W4:Y:S01]  /*176f0*/  LDL.S16 R170, [R1+0x54] ;  /* 0x0000540001aa7983 */ /* 0x0009220000100600 */
[----:B------:R-:W-:Y:S03]  /*17700*/  LOP3.LUT R154, R149, UR19, R154, 0x96, !PT ;  /* 0x00000013959a7c12 */ /* 0x000fe6000f8e969a */
[----:B------:R1:W-:Y:S01]  /*17710*/  STG.E.U16 [R212.64+0x12], R3 ;  /* 0x00001203d4007986 */ /* 0x0003e2000c101516 */
[----:B---3--:R-:W3:Y:S01]  /*17720*/  MUFU.EX2 R145, R222 ;  /* 0x000000de00917308 */ /* 0x008ee20000000800 */
[----:B-1----:R-:W-:Y:S04]  /*17730*/  FADD.FTZ R3, R141, R147 ;  /* 0x000000938d037221 */ /* 0x002fe80000010000 */
[----:B------:R-:W-:Y:S01]  /*17740*/  FADD.FTZ R151, R135, R3 ;  /* 0x0000000387977221 */ /* 0x000fe20000010000 */
[----:B------:R-:W-:Y:S02]  /*17750*/  LOP3.LUT R3, R134, 0xff, RZ, 0xc0, !PT ;  /* 0x000000ff86037812 */ /* 0x000fe400078ec0ff */
[----:B------:R-:W-:Y:S02]  /*17760*/  PRMT R135, R0, 0x7632, R135 ;  /* 0x0000763200877816 */ /* 0x000fe40000000087 */
[----:B------:R-:W-:Y:S01]  /*17770*/  ISETP.GE.U32.AND P0, PT, R224, R3, PT ;  /* 0x00000003e000720c */ /* 0x000fe20003f06070 */
[----:B---3--:R-:W-:Y:S01]  /*17780*/  FADD.FTZ R141, R145, R146 ;  /* 0x00000092918d7221 */ /* 0x008fe20000010000 */
[----:B------:R-:W-:Y:S02]  /*17790*/  PRMT R147, R0, 0x5410, R135 ;  /* 0x0000541000937816 */ /* 0x000fe40000000087 */
[C---:B------:R-:W-:Y:S01]  /*177a0*/  F2FP.BF16.PACK_AB R3, R136.reuse, R145 ;  /* 0x000000918803723e */ /* 0x040fe200000010ff */
[----:B------:R-:W-:Y:S02]  /*177b0*/  FADD.FTZ R155, R136, R141 ;  /* 0x0000008d889b7221 */ /* 0x000fe40000010000 */
[----:B------:R-:W1:Y:S10]  /*177c0*/  MUFU.EX2 R141, R223 ;  /* 0x000000df008d7308 */ /* 0x000e740000000800 */
[----:B------:R-:W3:Y:S01]  /*177d0*/  MUFU.EX2 R136, R225 ;  /* 0x000000e100887308 */ /* 0x000ee20000000800 */
[----:B--2---:R-:W-:Y:S05]  /*177e0*/  @!P0 HFMA2.BF16_V2 R162, -RZ.H0_H0, RZ.H0_H0, -R0.H0_H0 ;  /* 0x200000ffffa28231 */ /* 0x004fea0000340900 */
[----:B------:R-:W-:Y:S01]  /*177f0*/  PRMT R161, R162, 0x7610, R161 ;  /* 0x00007610a2a17816 */ /* 0x000fe200000000a1 */
[----:B------:R-:W-:Y:S03]  /*17800*/  @!P0 STL.S16 [R1+0x5c], R162 ;  /* 0x00005ca201008387 */ /* 0x000fe60000100600 */
[----:B------:R-:W-:Y:S01]  /*17810*/  @!P0 PRMT R0, R161, 0x5410, RZ ;  /* 0x00005410a1008816 */ /* 0x000fe200000000ff */
[----:B------:R2:W2:Y:S04]  /*17820*/  LDL.S16 R169, [R1+0x50] ;  /* 0x0000500001a97983 */ /* 0x0004a80000100600 */
[----:B------:R1:W-:Y:S04]  /*17830*/  STG.E.U16 [R210.64+0x20], R0 ;  /* 0x00002000d2007986 */ /* 0x0003e8000c101516 */
[----:B------:R1:W2:Y:S02]  /*17840*/  LDL.S16 R168, [R1+0x4c] ;  /* 0x00004c0001a87983 */ /* 0x0002a40000100600 */
        /* <DEDUP_REMOVED lines=11> */
[----:B-----5:R-:W-:Y:S08]  /*17900*/  @!P0 HFMA2.BF16_V2 R160, -RZ.H0_H0, RZ.H0_H0, -R135.H0_H0 ;  /* 0x200000ffffa08231 */ /* 0x020ff00000340987 */
[----:B----4-:R-:W-:Y:S01]  /*17910*/  @!P6 HFMA2.BF16_V2 R170, -RZ.H0_H0, RZ.H0_H0, -R134.H0_H0 ;  /* 0x200000ffffaae231 */ /* 0x010fe20000340986 */
[----:B------:R1:W-:Y:S01]  /*17920*/  @!P0 STL.S16 [R1+0x58], R160 ;  /* 0x000058a001008387 */ /* 0x0003e20000100600 */
[----:B------:R-:W-:Y:S03]  /*17930*/  PRMT R145, R160, 0x7610, R145 ;  /* 0x00007610a0917816 */ /* 0x000fe60000000091 */
[----:B------:R4:W5:Y:S01]  /*17940*/  LDL.S16 R162, [R1+0x38] ;  /* 0x0000380001a27983 */ /* 0x0009620000100600 */
[----:B------:R-:W-:Y:S02]  /*17950*/  @!P0 PRMT R135, R145, 0x5410, RZ ;  /* 0x0000541091878816 */ /* 0x000fe400000000ff */
[----:B------:R-:W-:Y:S01]  /*17960*/  LOP3.LUT R145, R148, 0xffff, RZ, 0xc0, !PT ;  /* 0x0000ffff94917812 */ /* 0x000fe200078ec0ff */
[----:B------:R4:W4:Y:S01]  /*17970*/  LDL.S16 R161, [R1+0x34] ;  /* 0x0000340001a17983 */ /* 0x0009220000100600 */
[----:B------:R-:W-:Y:S02]  /*17980*/  ISETP.GE.U32.AND P0, PT, R224, R0, PT ;  /* 0x00000000e000720c */ /* 0x000fe40003f06070 */
[----:B------:R-:W-:Y:S01]  /*17990*/  PRMT R163, R170, 0x7610, R163 ;  /* 0x00007610aaa37816 */ /* 0x000fe200000000a3 */
[----:B------:R3:W-:Y:S01]  /*179a0*/  STG.E.U16 [R210.64+0x22], R135 ;  /* 0x00002287d2007986 */ /* 0x0007e2000c101516 */
[----:B------:R-:W-:Y:S02]  /*179b0*/  PRMT R0, R152, 0x7632, R0 ;  /* 0x0000763298007816 */ /* 0x000fe40000000000 */
[----:B------:R-:W-:Y:S02]  /*179c0*/  SHF.R.U32.HI R145, RZ, 0x8, R145 ;  /* 0x00000008ff917819 */ /* 0x000fe40000011691 */
[----:B------:R-:W-:Y:S02]  /*179d0*/  PRMT R146, R134, 0x5410, R0 ;  /* 0x0000541086927816 */ /* 0x000fe40000000000 */
[----:B------:R-:W-:Y:S05]  /*179e0*/  @!P6 PRMT R134, R163, 0x5410, RZ ;  /* 0x00005410a386e816 */ /* 0x000fea00000000ff */
[----:B------:R3:W-:Y:S04]  /*179f0*/  STG.E.U16 [R212.64+0x20], R134 ;  /* 0x00002086d4007986 */ /* 0x0007e8000c101516 */
[----:B-1----:R1:W4:Y:S04]  /*17a00*/  LDL.S16 R160, [R1+0x30] ;  /* 0x0000300001a07983 */ /* 0x0023280000100600 */
[----:B------:R-:W-:Y:S01]  /*17a10*/  @!P6 STL.S16 [R1+0x54], R170 ;  /* 0x000054aa0100e387 */ /* 0x000fe20000100600 */
[----:B---3--:R-:W-:Y:S01]  /*17a20*/  LOP3.LUT R135, R145, 0xffff, RZ, 0xc0, !PT ;  /* 0x0000ffff91877812 */ /* 0x008fe200078ec0ff */
[----:B------:R-:W-:Y:S03]  /*17a30*/  FADD.FTZ R145, R141, R151 ;  /* 0x000000978d917221 */ /* 0x000fe60000010000 */
[----:B------:R-:W-:Y:S01]  /*17a40*/  ISETP.GE.U32.AND P6, PT, R224, R135, PT ;  /* 0x00000087e000720c */ /* 0x000fe20003fc6070 */
[C-C-:B------:R-:W-:Y:S01]  /*17a50*/  FADD.FTZ R163, R136.reuse, R145.reuse ;  /* 0x0000009188a37221 */ /* 0x140fe20000010000 */
[----:B------:R-:W-:Y:S02]  /*17a60*/  F2FP.BF16.PACK_AB R135, R136, R141 ;  /* 0x0000008d8887723e */ /* 0x000fe400000010ff */
[----:B------:R-:W-:Y:S04]  /*17a70*/  SHF.R.U32.HI R136, RZ, 0x10, R148 ;  /* 0x00000010ff887819 */ /* 0x000fe80000011694 */
[----:B------:R-:W-:Y:S02]  /*17a80*/  LOP3.LUT R141, R136, 0xff, RZ, 0xc0, !PT ;  /* 0x000000ff888d7812 */ /* 0x000fe400078ec0ff */
[C---:B------:R-:W-:Y:S02]  /*17a90*/  PRMT R136, R137.reuse, 0x7632, R136 ;  /* 0x0000763289887816 */ /* 0x040fe40000000088 */
[----:B------:R-:W-:Y:S02]  /*17aa0*/  SHF.R.U32.HI R134, RZ, 0x18, R148 ;  /* 0x00000018ff867819 */ /* 0x000fe40000011694 */
[----:B------:R-:W-:Y:S01]  /*17ab0*/  PRMT R152, R137, 0x5410, R136 ;  /* 0x0000541089987816 */ /* 0x000fe20000000088 */
[----:B--2---:R-:W-:Y:S05]  /*17ac0*/  @!P1 HFMA2.BF16_V2 R169, -RZ.H0_H0, RZ.H0_H0, -R0.H0_H0 ;  /* 0x200000ffffa99231 */ /* 0x004fea0000340900 */
[----:B------:R-:W-:Y:S01]  /*17ad0*/  PRMT R145, R169, 0x7610, R145 ;  /* 0x00007610a9917816 */ /* 0x000fe20000000091 */
[----:B------:R-:W-:Y:S01]  /*17ae0*/  @!P1 STL.S16 [R1+0x50], R169 ;  /* 0x000050a901009387 */ /* 0x000fe20000100600 */
[----:B------:R-:W-:Y:S02]  /*17af0*/  @!P0 HFMA2.BF16_V2 R168, -RZ.H0_H0, RZ.H0_H0, -R137.H0_H0 ;  /* 0x200000ffffa88231 */ /* 0x000fe40000340989 */
[----:B------:R-:W-:Y:S02]  /*17b00*/  @!P1 PRMT R0, R145, 0x5410, RZ ;  /* 0x0000541091009816 */ /* 0x000fe400000000ff */
[----:B------:R-:W-:Y:S01]  /*17b10*/  ISETP.GE.U32.AND P1, PT, R224, R141, PT ;  /* 0x0000008de000720c */ /* 0x000fe20003f26070 */
[----:B------:R-:W2:Y:S01]  /*17b20*/  MUFU.EX2 R145, R226 ;  /* 0x000000e200917308 */ /* 0x000ea20000000800 */
[----:B------:R-:W-:Y:S01]  /*17b30*/  PRMT R151, R168, 0x7610, R151 ;  /* 0x00007610a8977816 */ /* 0x000fe20000000097 */
[----:B------:R3:W-:Y:S03]  /*17b40*/  STG.E.U16 [R212.64+0x22], R0 ;  /* 0x00002200d4007986 */ /* 0x0007e6000c101516 */
[----:B------:R-:W-:Y:S01]  /*17b50*/  @!P0 PRMT R137, R151, 0x5410, RZ ;  /* 0x0000541097898816 */ /* 0x000fe200000000ff */
[----:B------:R-:W-:Y:S01]  /*17b60*/  @!P0 STL.S16 [R1+0x4c], R168 ;  /* 0x00004ca801008387 */ /* 0x000fe20000100600 */
[----:B------:R-:W-:Y:S02]  /*17b70*/  ISETP.GE.U32.AND P0, PT, R224, R134, PT ;  /* 0x00000086e000720c */ /* 0x000fe40003f06070 */
[----:B------:R-:W-:Y:S01]  /*17b80*/  PRMT R134, R153, 0x7610, R134 ;  /* 0x0000761099867816 */ /* 0x000fe20000000086 */
[----:B------:R-:W-:Y:S01]  /*17b90*/  STG.E.U16 [R210.64+0x30], R137 ;  /* 0x00003089d2007986 */ /* 0x000fe2000c101516 */
[----:B------:R-:W-:Y:S01]  /*17ba0*/  LOP3.LUT R151, R251, UR36, RZ, 0x3c, !PT ;  /* 0x00000024fb977c12 */ /* 0x000fe2000f8e3cff */
[----:B------:R-:W1:Y:S01]  /*17bb0*/  MUFU.EX2 R141, R228 ;  /* 0x000000e4008d7308 */ /* 0x000e620000000800 */
[----:B---3--:R-:W-:Y:S01]  /*17bc0*/  PRMT R0, R153, 0x7632, R0 ;  /* 0x0000763299007816 */ /* 0x008fe20000000000 */
[----:B-----5:R-:W-:Y:S02]  /*17bd0*/  @!P6 HFMA2.BF16_V2 R162, -RZ.H0_H0, RZ.H0_H0, -R136.H0_H0 ;  /* 0x200000ffffa2e231 */ /* 0x020fe40000340988 */
[----:B----4-:R-:W-:Y:S03]  /*17be0*/  @!P1 HFMA2.BF16_V2 R161, -RZ.H0_H0, RZ.H0_H0, -R134.H0_H0 ;  /* 0x200000ffffa19231 */ /* 0x010fe60000340986 */
[----:B------:R-:W-:Y:S01]  /*17bf0*/  @!P6 STL.S16 [R1+0x38], R162 ;  /* 0x000038a20100e387 */ /* 0x000fe20000100600 */
[----:B------:R-:W-:Y:S03]  /*17c00*/  PRMT R153, R162, 0x7610, R153 ;  /* 0x00007610a2997816 */ /* 0x000fe60000000099 */
[----:B------:R-:W-:Y:S01]  /*17c10*/  @!P1 STL.S16 [R1+0x34], R161 ;  /* 0x000034a101009387 */ /* 0x000fe20000100600 */
[----:B------:R-:W-:Y:S02]  /*17c20*/  @!P6 PRMT R136, R153, 0x5410, RZ ;  /* 0x000054109988e816 */ /* 0x000fe400000000ff */
[----:B------:R-:W-:Y:S02]  /*17c30*/  PRMT R159, R161, 0x7610, R159 ;  /* 0x00007610a19f7816 */ /* 0x000fe4000000009f */
[----:B------:R-:W-:Y:S01]  /*17c40*/  PRMT R153, R134, 0x5410, R0 ;  /* 0x0000541086997816 */ /* 0x000fe20000000000 */
[----:B------:R-:W-:Y:S01]  /*17c50*/  STG.E.U16 [R210.64+0x32], R136 ;  /* 0x00003288d2007986 */ /* 0x000fe2000c101516 */
[----:B------:R-:W-:Y:S05]  /*17c60*/  @!P1 PRMT R134, R159, 0x5410, RZ ;  /* 0x000054109f869816 */ /* 0x000fea00000000ff */
[----:B------:R2:W-:Y:S01]  /*17c70*/  STG.E.U16 [R212.64+0x30], R134 ;  /* 0x00003086d4007986 */ /* 0x0005e2000c101516 */
[----:B------:R-:W-:Y:S05]  /*17c80*/  @!P0 HFMA2.BF16_V2 R160, -RZ.H0_H0, RZ.H0_H0, -R0.H0_H0 ;  /* 0x200000ffffa08231 */ /* 0x000fea0000340900 */
[----:B------:R3:W-:Y:S01]  /*17c90*/  @!P0 STL.S16 [R1+0x30], R160 ;  /* 0x000030a001008387 */ /* 0x0007e20000100600 */
[----:B------:R-:W-:Y:S03]  /*17ca0*/  PRMT R158, R160, 0x7610, R158 ;  /* 0x00007610a09e7816 */ /* 0x000fe6000000009e */
[----:B------:R4:W5:Y:S01]  /*17cb0*/  LDL.S16 R170, [R1+0x48] ;  /* 0x0000480001aa7983 */ /* 0x0009620000100600 */
[----:B------:R-:W-:Y:S03]  /*17cc0*/  @!P0 PRMT R0, R158, 0x5410, RZ ;  /* 0x000054109e008816 */ /* 0x000fe600000000ff */
[----:B------:R4:W4:Y:S04]  /*17cd0*/  LDL.S16 R175, [R1+0x40] ;  /* 0x0000400001af7983 */ /* 0x0009280000100600 */
[----:B------:R3:W-:Y:S01]  /*17ce0*/  STG.E.U16 [R212.64+0x32], R0 ;  /* 0x00003200d4007986 */ /* 0x0007e2000c101516 */
[----:B--2---:R-:W-:Y:S04]  /*17cf0*/  FADD.FTZ R134, R145, R155 ;  /* 0x0000009b91867221 */ /* 0x004fe80000010000 */
[----:B-1----:R-:W-:Y:S02]  /*17d00*/  FADD.FTZ R162, R141, R134 ;  /* 0x000000868da27221 */ /* 0x002fe40000010000 */
[----:B---3--:R-:W-:Y:S01]  /*17d10*/  IMAD.WIDE.U32 R160, R151, -0x326172a9, RZ ;  /* 0xcd9e8d5797a07825 */ /* 0x008fe200078e00ff */
[----:B------:R-:W-:Y:S04]  /*17d20*/  MUFU.EX2 R134, R233 ;  /* 0x000000e900867308 */ /* 0x000fe80000000800 */
[----:B------:R-:W-:Y:S02]  /*17d30*/  LOP3.LUT R136, R161, UR33, R166, 0x96, !PT ;  /* 0x00000021a1887c12 */ /* 0x000fe4000f8e96a6 */
[----:B------:R-:W-:Y:S03]  /*17d40*/  LOP3.LUT R160, R157, UR30, R160, 0x96, !PT ;  /* 0x0000001e9da07c12 */ /* 0x000fe6000f8e96a0 */
[----:B------:R-:W-:Y:S01]  /*17d50*/  IMAD.WIDE.U32 R136, R136, -0x2daee0ad, RZ ;  /* 0xd2511f5388887825 */ /* 0x000fe200078e00ff */
[----:B------:R-:W1:Y:S03]  /*17d60*/  MUFU.EX2 R151, R231 ;  /* 0x000000e700977308 */ /* 0x000e660000000800 */
[----:B------:R-:W-:Y:S01]  /*17d70*/  IMAD.WIDE.U32 R160, R160, -0x2daee0ad, RZ ;  /* 0xd2511f53a0a07825 */ /* 0x000fe200078e00ff */
[----:B------:R-:W-:Y:S02]  /*17d80*/  LOP3.LUT R158, R137, UR35, R248, 0x96, !PT ;  /* 0x00000023899e7c12 */ /* 0x000fe4000f8e96f8 */
[----:B------:R-:W-:Y:S02]  /*17d90*/  F2FP.BF16.PACK_AB R0, R141, R145 ;  /* 0x000000918d00723e */ /* 0x000fe400000010ff */
[----:B------:R-:W-:Y:S01]  /*17da0*/  LOP3.LUT R136, R161, UR34, R136, 0x96, !PT ;  /* 0x00000022a1887c12 */ /* 0x000fe2000f8e9688 */
[----:B------:R-:W-:Y:S01]  /*17db0*/  IMAD.WIDE.U32 R158, R158, -0x326172a9, RZ ;  /* 0xcd9e8d579e9e7825 */ /* 0x000fe200078e00ff */
[----:B------:R-:W2:Y:S03]  /*17dc0*/  MUFU.EX2 R145, R229 ;  /* 0x000000e500917308 */ /* 0x000ea60000000800 */
[----:B------:R-:W-:Y:S01]  /*17dd0*/  IMAD.WIDE.U32 R136, R136, -0x326172a9, RZ ;  /* 0xcd9e8d5788887825 */ /* 0x000fe200078e00ff */
[----:B------:R-:W-:Y:S04]  /*17de0*/  LOP3.LUT R156, R159, UR32, R156, 0x96, !PT ;  /* 0x000000209f9c7c12 */ /* 0x000fe8000f8e969c */
[----:B------:R-:W-:Y:S01]  /*17df0*/  LOP3.LUT R158, R137, UR31, R158, 0x96, !PT ;  /* 0x0000001f899e7c12 */ /* 0x000fe2000f8e969e */
[----:B------:R-:W-:Y:S01]  /*17e00*/  IMAD.WIDE.U32 R156, R156, -0x2daee0ad, RZ ;  /* 0xd2511f539c9c7825 */ /* 0x000fe200078e00ff */
[----:B------:R-:W-:Y:S03]  /*17e10*/  MUFU.EX2 R141, R230 ;  /* 0x000000e6008d7308 */ /* 0x000fe60000000800 */
[----:B------:R-:W-:Y:S01]  /*17e20*/  IMAD.WIDE.U32 R168, R158, -0x2daee0ad, RZ ;  /* 0xd2511f539ea87825 */ /* 0x000fe200078e00ff */
[----:B------:R-:W-:Y:S01]  /*17e30*/  LOP3.LUT R161, R157, UR7, R160, 0x96, !PT ;  /* 0x000000079da17c12 */ /* 0x000fe2000f8e96a0 */
[----:B------:R-:W-:Y:S01]  /*17e40*/  UMOV UR7, UR8 ;  /* 0x0000000800077c82 */ /* 0x000fe20008000000 */
[----:B------:R4:W4:Y:S01]  /*17e50*/  LDL.S16 R157, [R1+0x3c] ;  /* 0x00003c00019d7983 */ /* 0x0009220000100600 */
[----:B-1----:R-:W-:Y:S02]  /*17e60*/  F2FP.BF16.PACK_AB R172, R134, R151 ;  /* 0x0000009786ac723e */ /* 0x002fe400000010ff */
[----:B------:R-:W-:Y:S01]  /*17e70*/  LOP3.LUT R160, R169, UR4, R156, 0x96, !PT ;  /* 0x00000004a9a07c12 */ /* 0x000fe2000f8e969c */
[----:B------:R-:W-:Y:S01]  /*17e80*/  IMAD.WIDE.U32 R166, R161, -0x326172a9, RZ ;  /* 0xcd9e8d57a1a67825 */ /* 0x000fe200078e00ff */
[----:B------:R-:W1:Y:S03]  /*17e90*/  MUFU.EX2 R137, R232 ;  /* 0x000000e800897308 */ /* 0x000e660000000800 */
[----:B------:R-:W-:Y:S01]  /*17ea0*/  IMAD.WIDE.U32 R160, R160, -0x326172a9, RZ ;  /* 0xcd9e8d57a0a07825 */ /* 0x000fe200078e00ff */
[----:B------:R-:W-:Y:S03]  /*17eb0*/  LOP3.LUT R214, R167, UR5, R136, 0x96, !PT ;  /* 0x00000005a7d67c12 */ /* 0x000fe6000f8e9688 */
[----:B------:R-:W-:Y:S01]  /*17ec0*/  FADD.FTZ R136, R180, R163 ;  /* 0x000000a3b4887221 */ /* 0x000fe20000010000 */
[C---:B--2---:R-:W-:Y:S01]  /*17ed0*/  F2FP.BF16.PACK_AB R180, R145.reuse, R180 ;  /* 0x000000b491b4723e */ /* 0x044fe200000010ff */
[----:B------:R-:W-:Y:S04]  /*17ee0*/  IMAD.WIDE.U32 R214, R214, -0x2daee0ad, RZ ;  /* 0xd2511f53d6d67825 */ /* 0x000fe800078e00ff */
[----:B------:R-:W-:Y:S01]  /*17ef0*/  FADD.FTZ R155, R145, R136 ;  /* 0x00000088919b7221 */ /* 0x000fe20000010000 */
[----:B------:R-:W-:Y:S01]  /*17f00*/  LOP3.LUT R136, R161, UR20, R166, 0x96, !PT ;  /* 0x00000014a1887c12 */ /* 0x000fe2000f8e96a6 */
[----:B------:R-:W-:Y:S04]  /*17f10*/  FADD.FTZ R145, R151, R162 ;  /* 0x000000a297917221 */ /* 0x000fe80000010000 */
[----:B------:R-:W-:Y:S01]  /*17f20*/  FADD.FTZ R145, R134, R145 ;  /* 0x0000009186917221 */ /* 0x000fe20000010000 */
[----:B------:R-:W-:Y:S04]  /*17f30*/  LOP3.LUT R134, R136, 0xff, RZ, 0xc0, !PT ;  /* 0x000000ff88867812 */ /* 0x000fe800078ec0ff */
[----:B------:R-:W-:Y:S01]  /*17f40*/  ISETP.GE.U32.AND P0, PT, R224, R134, PT ;  /* 0x00000086e000720c */ /* 0x000fe20003f06070 */
[----:B------:R2:W-:Y:S01]  /*17f50*/  STL [R1+0x8c], R145 ;  /* 0x00008c9101007387 */ /* 0x0005e20000100800 */
[C---:B------:R-:W-:Y:S02]  /*17f60*/  PRMT R134, R2.reuse, 0x7632, R134 ;  /* 0x0000763202867816 */ /* 0x040fe40000000086 */
[----:B-1----:R-:W-:Y:S02]  /*17f70*/  F2FP.BF16.PACK_AB R167, R137, R141 ;  /* 0x0000008d89a7723e */ /* 0x002fe400000010ff */
[----:B------:R-:W-:Y:S01]  /*17f80*/  PRMT R158, R2, 0x5410, R134 ;  /* 0x00005410029e7816 */ /* 0x000fe20000000086 */
[----:B--2---:R-:W-:Y:S04]  /*17f90*/  FADD.FTZ R145, R141, R155 ;  /* 0x0000009b8d917221 */ /* 0x004fe80000010000 */
[----:B------:R-:W-:Y:S02]  /*17fa0*/  FADD.FTZ R137, R137, R145 ;  /* 0x0000009189897221 */ /* 0x000fe40000010000 */
[----:B-----5:R-:W-:Y:S05]  /*17fb0*/  @!P0 HFMA2.BF16_V2 R170, -RZ.H0_H0, RZ.H0_H0, -R2.H0_H0 ;  /* 0x200000ffffaa8231 */ /* 0x020fea0000340902 */
[----:B------:R-:W-:Y:S01]  /*17fc0*/  PRMT R165, R170, 0x7610, R165 ;  /* 0x00007610aaa57816 */ /* 0x000fe200000000a5 */
[----:B------:R1:W-:Y:S03]  /*17fd0*/  @!P0 STL.S16 [R1+0x48], R170 ;  /* 0x000048aa01008387 */ /* 0x0003e60000100600 */
[----:B------:R-:W-:Y:S01]  /*17fe0*/  @!P0 PRMT R2, R165, 0x5410, RZ ;  /* 0x00005410a5028816 */ /* 0x000fe200000000ff */
[----:B------:R2:W-:Y:S04]  /*17ff0*/  STL [R1+0x88], R137 ;  /* 0x0000888901007387 */ /* 0x0005e80000100800 */
[----:B------:R5:W-:Y:S04]  /*18000*/  STG.E.U16 [R210.64+0x40], R2 ;  /* 0x00004002d2007986 */ /* 0x000be8000c101516 */
[----:B------:R4:W3:Y:S04]  /*18010*/  LDL.S16 R173, [R1+0x28] ;  /* 0x0000280001ad7983 */ /* 0x0008e80000100600 */
[----:B------:R3:W3:Y:S04]  /*18020*/  LDL.S16 R171, [R1+0x24] ;  /* 0x0000240001ab7983 */ /* 0x0006e80000100600 */
[----:B------:R3:W3:Y:S04]  /*18030*/  LDL.S16 R165, [R1+0x1c] ;  /* 0x00001c0001a57983 */ /* 0x0006e80000100600 */
[----:B-1----:R1:W3:Y:S01]  /*18040*/  LDL.S16 R170, [R1+0x20] ;  /* 0x0000200001aa7983 */ /* 0x0022e20000100600 */
[----:B--2---:R-:W-:Y:S04]  /*18050*/  LOP3.LUT R137, R160, 0xff, RZ, 0xc0, !PT ;  /* 0x000000ffa0897812 */ /* 0x004fe800078ec0ff */
[----:B------:R-:W-:Y:S02]  /*18060*/  ISETP.GE.U32.AND P2, PT, R224, R137, PT ;  /* 0x00000089e000720c */ /* 0x000fe40003f46070 */
[----:B-----5:R-:W-:Y:S04]  /*18070*/  LOP3.LUT R2, R136, 0xffff, RZ, 0xc0, !PT ;  /* 0x0000ffff88027812 */ /* 0x020fe800078ec0ff */
        /* <DEDUP_REMOVED lines=9> */
[----:B----4-:R-:W-:Y:S01]  /*18110*/  @!P1 HFMA2.BF16_V2 R175, -RZ.H0_H0, RZ.H0_H0, -R134.H0_H0 ;  /* 0x200000ffffaf9231 */ /* 0x010fe20000340986 */
[----:B------:R-:W-:Y:S04]  /*18120*/  LOP3.LUT R136, R160, 0xffff, RZ, 0xc0, !PT ;  /* 0x0000ffffa0887812 */ /* 0x000fe800078ec0ff */
[----:B------:R-:W-:Y:S01]  /*18130*/  PRMT R163, R175, 0x7610, R163 ;  /* 0x00007610afa37816 */ /* 0x000fe200000000a3 */
[----:B------:R-:W-:Y:S01]  /*18140*/  @!P1 STL.S16 [R1+0x40], R175 ;  /* 0x000040af01009387 */ /* 0x000fe20000100600 */
[--C-:B------:R-:W-:Y:S02]  /*18150*/  SHF.R.U32.HI R137, RZ, 0x8, R136.reuse ;  /* 0x00000008ff897819 */ /* 0x100fe40000011688 */
[----:B------:R-:W-:Y:S01]  /*18160*/  @!P1 PRMT R134, R163, 0x5410, RZ ;  /* 0x00005410a3869816 */ /* 0x000fe200000000ff */
[----:B------:R-:W-:Y:S01]  /*18170*/  @!P0 HFMA2.BF16_V2 R157, -RZ.H0_H0, RZ.H0_H0, -R2.H0_H0 ;  /* 0x200000ffff9d8231 */ /* 0x000fe20000340902 */
[----:B------:R1:W2:Y:S01]  /*18180*/  LDL.S16 R163, [R1+0x2c] ;  /* 0x00002c0001a37983 */ /* 0x0002a20000100600 */
[----:B------:R-:W-:Y:S02]  /*18190*/  PRMT R136, R164, 0x7632, R136 ;  /* 0x00007632a4887816 */ /* 0x000fe40000000088 */
[----:B------:R-:W-:Y:S01]  /*181a0*/  LOP3.LUT R137, R137, 0xffff, RZ, 0xc0, !PT ;  /* 0x0000ffff89897812 */ /* 0x000fe200078ec0ff */
[----:B------:R4:W-:Y:S01]  /*181b0*/  @!P0 STL.S16 [R1+0x3c], R157 ;  /* 0x00003c9d01008387 */ /* 0x0009e20000100600 */
[----:B------:R-:W-:Y:S02]  /*181c0*/  PRMT R141, R157, 0x7610, R141 ;  /* 0x000076109d8d7816 */ /* 0x000fe4000000008d */
[----:B------:R-:W-:Y:S01]  /*181d0*/  ISETP.GE.U32.AND P6, PT, R224, R137, PT ;  /* 0x00000089e000720c */ /* 0x000fe20003fc6070 */
[----:B------:R5:W-:Y:S01]  /*181e0*/  STG.E.U16 [R210.64+0x42], R134 ;  /* 0x00004286d2007986 */ /* 0x000be2000c101516 */
[----:B------:R-:W-:Y:S02]  /*181f0*/  SHF.R.U32.HI R137, RZ, 0x18, R160 ;  /* 0x00000018ff897819 */ /* 0x000fe400000116a0 */
[----:B----4-:R-:W-:Y:S02]  /*18200*/  PRMT R157, R2, 0x5410, R136 ;  /* 0x00005410029d7816 */ /* 0x010fe40000000088 */
[----:B------:R-:W-:Y:S02]  /*18210*/  @!P0 PRMT R2, R141, 0x5410, RZ ;  /* 0x000054108d028816 */ /* 0x000fe400000000ff */
[----:B------:R1:W4:Y:S01]  /*18220*/  LDL.S16 R141, [R1+0x18] ;  /* 0x00001800018d7983 */ /* 0x0003220000100600 */
[----:B------:R-:W-:Y:S02]  /*18230*/  ISETP.GE.U32.AND P0, PT, R224, R137, PT ;  /* 0x00000089e000720c */ /* 0x000fe40003f06070 */
[----:B-----5:R-:W-:Y:S01]  /*18240*/  SHF.R.U32.HI R134, RZ, 0x10, R160 ;  /* 0x00000010ff867819 */ /* 0x020fe200000116a0 */
[----:B------:R5:W-:Y:S03]  /*18250*/  STG.E.U16 [R212.64+0x40], R2 ;  /* 0x00004002d4007986 */ /* 0x000be6000c101516 */
[----:B------:R-:W-:Y:S04]  /*18260*/  LOP3.LUT R134, R134, 0xff, RZ, 0xc0, !PT ;  /* 0x000000ff86867812 */ /* 0x000fe800078ec0ff */
[----:B------:R-:W-:Y:S02]  /*18270*/  ISETP.GE.U32.AND P1, PT, R224, R134, PT ;  /* 0x00000086e000720c */ /* 0x000fe40003f26070 */
[----:B------:R-:W-:Y:S02]  /*18280*/  PRMT R134, R135, 0x7632, R134 ;  /* 0x0000763287867816 */ /* 0x000fe40000000086 */
[----:B-----5:R-:W-:Y:S01]  /*18290*/  PRMT R2, R3, 0x7632, R2 ;  /* 0x0000763203027816 */ /* 0x020fe20000000002 */
[----:B---3--:R-:W-:Y:S04]  /*182a0*/  @!P2 HFMA2.BF16_V2 R173, -RZ.H0_H0, RZ.H0_H0, -R3.H0_H0 ;  /* 0x200000ffffada231 */ /* 0x008fe80000340903 */
[----:B------:R-:W-:Y:S01]  /*182b0*/  @!P6 HFMA2.BF16_V2 R171, -RZ.H0_H0, RZ.H0_H0, -R2.H0_H0 ;  /* 0x200000ffffabe231 */ /* 0x000fe20000340902 */
[----:B------:R-:W-:Y:S01]  /*182c0*/  PRMT R162, R173, 0x7610, R162 ;  /* 0x00007610ada27816 */ /* 0x000fe200000000a2 */
[----:B------:R3:W-:Y:S01]  /*182d0*/  @!P2 STL.S16 [R1+0x28], R173 ;  /* 0x000028ad0100a387 */ /* 0x0007e20000100600 */
[----:B------:R-:W-:Y:S02]  /*182e0*/  @!P0 HFMA2.BF16_V2 R165, -RZ.H0_H0, RZ.H0_H0, -R134.H0_H0 ;  /* 0x200000ffffa58231 */ /* 0x000fe40000340986 */
[----:B------:R-:W-:Y:S01]  /*182f0*/  PRMT R159, R171, 0x7610, R159 ;  /* 0x00007610ab9f7816 */ /* 0x000fe2000000009f */
[----:B------:R-:W-:Y:S01]  /*18300*/  @!P6 STL.S16 [R1+0x24], R171 ;  /* 0x000024ab0100e387 */ /* 0x000fe20000100600 */
[----:B------:R-:W-:Y:S01]  /*18310*/  @!P1 HFMA2.BF16_V2 R170, -RZ.H0_H0, RZ.H0_H0, -R135.H0_H0 ;  /* 0x200000ffffaa9231 */ /* 0x000fe20000340987 */
[----:B------:R-:W-:Y:S04]  /*18320*/  PRMT R137, R165, 0x7610, R137 ;  /* 0x00007610a5897816 */ /* 0x000fe80000000089 */
[----:B------:R-:W-:Y:S01]  /*18330*/  @!P1 STL.S16 [R1+0x20], R170 ;  /* 0x000020aa01009387 */ /* 0x000fe20000100600 */
[----:B------:R-:W-:Y:S03]  /*18340*/  PRMT R145, R170, 0x7610, R145 ;  /* 0x00007610aa917816 */ /* 0x000fe60000000091 */
[----:B------:R5:W-:Y:S01]  /*18350*/  @!P0 STL.S16 [R1+0x1c], R165 ;  /* 0x00001ca501008387 */ /* 0x000be20000100600 */
[----:B---3--:R-:W-:Y:S02]  /*18360*/  PRMT R173, R174, 0x7054, R174 ;  /* 0x00007054aead7816 */ /* 0x008fe400000000ae */
[----:B-----5:R-:W-:Y:S01]  /*18370*/  LOP3.LUT R165, R215, UR19, R168, 0x96, !PT ;  /* 0x00000013d7a57c12 */ /* 0x020fe2000f8e96a8 */
[----:B--2---:R-:W-:Y:S05]  /*18380*/  @!P3 HFMA2.BF16_V2 R163, -RZ.H0_H0, RZ.H0_H0, -R136.H0_H0 ;  /* 0x200000ffffa3b231 */ /* 0x004fea0000340988 */
[----:B------:R-:W-:Y:S01]  /*18390*/  PRMT R156, R163, 0x7610, R156 ;  /* 0x00007610a39c7816 */ /* 0x000fe2000000009c */
[----:B------:R-:W-:Y:S03]  /*183a0*/  @!P3 STL.S16 [R1+0x2c], R163 ;  /* 0x00002ca30100b387 */ /* 0x000fe60000100600 */
[----:B------:R-:W-:Y:S02]  /*183b0*/  @!P3 PRMT R136, R156, 0x5410, RZ ;  /* 0x000054109c88b816 */ /* 0x000fe400000000ff */
[----:B------:R-:W-:Y:S02]  /*183c0*/  PRMT R156, R3, 0x5410, R2 ;  /* 0x00005410039c7816 */ /* 0x000fe40000000002 */
[----:B------:R-:W-:Y:S01]  /*183d0*/  @!P2 PRMT R3, R162, 0x5410, RZ ;  /* 0x00005410a203a816 */ /* 0x000fe200000000ff */
[----:B------:R-:W-:Y:S01]  /*183e0*/  STG.E.U16 [R212.64+0x42], R136 ;  /* 0x00004288d4007986 */ /* 0x000fe2000c101516 */
[----:B------:R-:W-:Y:S02]  /*183f0*/  @!P6 PRMT R2, R159, 0x5410, RZ ;  /* 0x000054109f02e816 */ /* 0x000fe400000000ff */
[----:B------:R-:W-:Y:S01]  /*18400*/  ISETP.NE.AND P3, PT, R234, RZ, PT ;  /* 0x000000ffea00720c */ /* 0x000fe20003f65270 */
[----:B------:R2:W-:Y:S01]  /*18410*/  STG.E.U16 [R210.64+0x50], R3 ;  /* 0x00005003d2007986 */ /* 0x0005e2000c101516 */
[----:B------:R-:W-:Y:S03]  /*18420*/  ISETP.NE.AND P2, PT, R235, RZ, PT ;  /* 0x000000ffeb00720c */ /* 0x000fe60003f45270 */
[----:B------:R3:W-:Y:S01]  /*18430*/  STG.E.U16 [R210.64+0x52], R2 ;  /* 0x00005202d2007986 */ /* 0x0007e2000c101516 */
[----:B--2---:R-:W-:Y:S02]  /*18440*/  PRMT R3, R135, 0x5410, R134 ;  /* 0x0000541087037816 */ /* 0x004fe40000000086 */
[----:B------:R-:W-:Y:S02]  /*18450*/  @!P0 PRMT R134, R137, 0x5410, RZ ;  /* 0x0000541089868816 */ /* 0x000fe400000000ff */
[----:B---3--:R-:W-:Y:S02]  /*18460*/  LOP3.LUT R2, R165, 0xff, RZ, 0xc0, !PT ;  /* 0x000000ffa5027812 */ /* 0x008fe400078ec0ff */
[----:B------:R-:W-:Y:S01]  /*18470*/  @!P1 PRMT R135, R145, 0x5410, RZ ;  /* 0x0000541091879816 */ /* 0x000fe200000000ff */
[----:B------:R2:W-:Y:S01]  /*18480*/  STG.E.U16 [R212.64+0x52], R134 ;  /* 0x00005286d4007986 */ /* 0x0005e2000c101516 */
[----:B------:R-:W-:Y:S02]  /*18490*/  ISETP.GE.U32.AND P0, PT, R224, R2, PT ;  /* 0x00000002e000720c */ /* 0x000fe40003f06070 */
[C---:B------:R-:W-:Y:S01]  /*184a0*/  PRMT R2, R0.reuse, 0x7632, R2 ;  /* 0x0000763200027816 */ /* 0x040fe20000000002 */
[----:B------:R-:W-:Y:S03]  /*184b0*/  STG.E.U16 [R212.64+0x50], R135 ;  /* 0x00005087d4007986 */ /* 0x000fe6000c101516 */
[----:B------:R-:W-:Y:S07]  /*184c0*/  PRMT R164, R0, 0x5410, R2 ;  /* 0x0000541000a47816 */ /* 0x000fee0000000002 */
[----:B----4-:R-:W-:Y:S05]  /*184d0*/  @!P0 HFMA2.BF16_V2 R141, -RZ.H0_H0, RZ.H0_H0, -R0.H0_H0 ;  /* 0x200000ffff8d8231 */ /* 0x010fea0000340900 */
[----:B------:R-:W-:Y:S04]  /*184e0*/  @!P0 STL.S16 [R1+0x18], R141 ;  /* 0x0000188d01008387 */ /* 0x000fe80000100600 */
[----:B------:R1:W3:Y:S01]  /*184f0*/  LDL.S16 R162, [R1+0x8] ;  /* 0x0000080001a27983 */ /* 0x0002e20000100600 */
[----:B--2---:R-:W-:Y:S04]  /*18500*/  PRMT R134, R141, 0x7610, R134 ;  /* 0x000076108d867816 */ /* 0x004fe80000000086 */
[----:B------:R-:W-:Y:S05]  /*18510*/  @!P0 PRMT R0, R134, 0x5410, RZ ;  /* 0x0000541086008816 */ /* 0x000fea00000000ff */
[----:B------:R2:W-:Y:S02]  /*18520*/  STG.E.U16 [R210.64+0x60], R0 ;  /* 0x00006000d2007986 */ /* 0x0005e4000c101516 */
[----:B--2---:R-:W-:Y:S04]  /*18530*/  LOP3.LUT R0, R165, 0xffff, RZ, 0xc0, !PT ;  /* 0x0000ffffa5007812 */ /* 0x004fe800078ec0ff */
[----:B------:R-:W-:Y:S02]  /*18540*/  SHF.R.U32.HI R135, RZ, 0x8, R0 ;  /* 0x00000008ff877819 */ /* 0x000fe40000011600 */
[----:B------:R-:W-:Y:S02]  /*18550*/  LOP3.LUT R0, R143, UR20, R150, 0x96, !PT ;  /* 0x000000148f007c12 */ /* 0x000fe4000f8e9696 */
[----:B------:R-:W-:Y:S02]  /*18560*/  LOP3.LUT R135, R135, 0xffff, RZ, 0xc0, !PT ;  /* 0x0000ffff87877812 */ /* 0x000fe400078ec0ff */
[----:B------:R-:W-:Y:S02]  /*18570*/  LOP3.LUT R134, R0, 0xffff, RZ, 0xc0, !PT ;  /* 0x0000ffff00867812 */ /* 0x000fe400078ec0ff */
[----:B------:R-:W-:Y:S02]  /*18580*/  ISETP.GE.U32.AND P0, PT, R224, R135, PT ;  /* 0x00000087e000720c */ /* 0x000fe40003f06070 */
[----:B------:R-:W-:Y:S02]  /*18590*/  LOP3.LUT R135, R0, 0xff, RZ, 0xc0, !PT ;  /* 0x000000ff00877812 */ /* 0x000fe400078ec0ff */
[----:B------:R-:W-:Y:S04]  /*185a0*/  SHF.R.U32.HI R134, RZ, 0x8, R134 ;  /* 0x00000008ff867819 */ /* 0x000fe80000011686 */
[----:B------:R-:W-:Y:S02]  /*185b0*/  PRMT R136, R135, 0x5410, R134 ;  /* 0x0000541087887816 */ /* 0x000fe40000000086 */
[--C-:B------:R-:W-:Y:S02]  /*185c0*/  SHF.R.U32.HI R135, RZ, 0x10, R0.reuse ;  /* 0x00000010ff877819 */ /* 0x100fe40000011600 */
[----:B------:R-:W-:Y:S01]  /*185d0*/  SHF.R.U32.HI R134, RZ, 0x18, R0 ;  /* 0x00000018ff867819 */ /* 0x000fe20000011600 */
[--C-:B------:R-:W-:Y:S01]  /*185e0*/  HSET2.LE.AND R136, R136, R173.reuse, PT ;  /* 0x000000ad88887233 */ /* 0x100fe20003803000 */
[----:B------:R-:W-:Y:S02]  /*185f0*/  LOP3.LUT R0, R135, 0xff, RZ, 0xc0, !PT ;  /* 0x000000ff87007812 */ /* 0x000fe400078ec0ff */
[----:B------:R-:W-:Y:S02]  /*18600*/  SHF.R.U32.HI R135, RZ, 0x10, R148 ;  /* 0x00000010ff877819 */ /* 0x000fe40000011694 */
[----:B------:R-:W-:Y:S02]  /*18610*/  PRMT R137, R0, 0x5410, R134 ;  /* 0x0000541000897816 */ /* 0x000fe40000000086 */
[C---:B------:R-:W-:Y:S02]  /*18620*/  LOP3.LUT R0, R142.reuse, 0xffff, RZ, 0xc0, !PT ;  /* 0x0000ffff8e007812 */ /* 0x040fe400078ec0ff */
[----:B------:R-:W-:Y:S01]  /*18630*/  LOP3.LUT R134, R142, 0xff, RZ, 0xc0, !PT ;  /* 0x000000ff8e867812 */ /* 0x000fe200078ec0ff */
[--C-:B------:R-:W-:Y:S01]  /*18640*/  HSET2.LE.AND R137, R137, R173.reuse, PT ;  /* 0x000000ad89897233 */ /* 0x100fe20003803000 */
[----:B------:R-:W-:Y:S02]  /*18650*/  SHF.R.U32.HI R0, RZ, 0x8, R0 ;  /* 0x00000008ff007819 */ /* 0x000fe40000011600 */
[----:B------:R-:W-:Y:S02]  /*18660*/  LOP3.LUT R136, R136, R138, RZ, 0xc0, !PT ;  /* 0x0000008a88887212 */ /* 0x000fe400078ec0ff */
[----:B------:R-:W-:Y:S02]  /*18670*/  PRMT R134, R134, 0x5410, R0 ;  /* 0x0000541086867816 */ /* 0x000fe40000000000 */
[--C-:B------:R-:W-:Y:S02]  /*18680*/  SHF.R.U32.HI R0, RZ, 0x10, R142.reuse ;  /* 0x00000010ff007819 */ /* 0x100fe4000001168e */
[----:B------:R-:W-:Y:S01]  /*18690*/  SHF.R.U32.HI R142, RZ, 0x18, R142 ;  /* 0x00000018ff8e7819 */ /* 0x000fe2000001168e */
[--C-:B------:R-:W-:Y:S01]  /*186a0*/  HSET2.LE.AND R138, R134, R173.reuse, PT ;  /* 0x000000ad868a7233 */ /* 0x100fe20003803000 */
[----:B------:R-:W-:Y:S02]  /*186b0*/  LOP3.LUT R0, R0, 0xff, RZ, 0xc0, !PT ;  /* 0x000000ff00007812 */ /* 0x000fe400078ec0ff */
[----:B------:R-:W-:Y:S02]  /*186c0*/  LOP3.LUT R137, R137, R140, RZ, 0xc0, !PT ;  /* 0x0000008c89897212 */ /* 0x000fe400078ec0ff */
[----:B------:R-:W-:Y:S02]  /*186d0*/  PRMT R0, R0, 0x5410, R142 ;  /* 0x0000541000007816 */ /* 0x000fe4000000008e */
[----:B------:R-:W2:Y:S01]  /*186e0*/  LDSM.16.MT88.4 R140, [R182+0x10000] ;  /* 0x01000000b68c783b */ /* 0x000ea20000004200 */
[----:B------:R-:W-:Y:S02]  /*186f0*/  LOP3.LUT R138, R138, R139, RZ, 0xc0, !PT ;  /* 0x0000008b8a8a7212 */ /* 0x000fe400078ec0ff */
[--C-:B------:R-:W-:Y:S01]  /*18700*/  HSET2.LE.AND R139, R0, R173.reuse, PT ;  /* 0x000000ad008b7233 */ /* 0x100fe20003803000 */
[C---:B------:R-:W-:Y:S02]  /*18710*/  LOP3.LUT R134, R148.reuse, 0xffff, RZ, 0xc0, !PT ;  /* 0x0000ffff94867812 */ /* 0x040fe400078ec0ff */
[----:B------:R-:W-:Y:S02]  /*18720*/  LOP3.LUT R0, R148, 0xff, RZ, 0xc0, !PT ;  /* 0x000000ff94007812 */ /* 0x000fe400078ec0ff */
[----:B------:R-:W-:Y:S02]  /*18730*/  LOP3.LUT R139, R139, R144, RZ, 0xc0, !PT ;  /* 0x000000908b8b7212 */ /* 0x000fe400078ec0ff */
[----:B------:R-:W-:Y:S02]  /*18740*/  SHF.R.U32.HI R148, RZ, 0x18, R148 ;  /* 0x00000018ff947819 */ /* 0x000fe40000011694 */
[----:B------:R-:W-:Y:S04]  /*18750*/  SHF.R.U32.HI R134, RZ, 0x8, R134 ;  /* 0x00000008ff867819 */ /* 0x000fe80000011686 */
[----:B------:R-:W-:Y:S02]  /*18760*/  PRMT R159, R0, 0x5410, R134 ;  /* 0x00005410009f7816 */ /* 0x000fe40000000086 */
[----:B------:R-:W-:Y:S02]  /*18770*/  LOP3.LUT R0, R135, 0xff, RZ, 0xc0, !PT ;  /* 0x000000ff87007812 */ /* 0x000fe400078ec0ff */
[----:B------:R-:W-:Y:S02]  /*18780*/  SHF.R.U32.HI R135, RZ, 0x10, R154 ;  /* 0x00000010ff877819 */ /* 0x000fe4000001169a */
[----:B------:R-:W-:Y:S02]  /*18790*/  PRMT R155, R0, 0x5410, R148 ;  /* 0x00005410009b7816 */ /* 0x000fe40000000094 */
[----:B------:R-:W-:Y:S01]  /*187a0*/  LDSM.16.MT88.4 R148, [R182+0x10800] ;  /* 0x01080000b694783b */ /* 0x000fe20000004200 */
[C---:B------:R-:W-:Y:S04]  /*187b0*/  LOP3.LUT R0, R154.reuse, 0xffff, RZ, 0xc0, !PT ;  /* 0x0000ffff9a007812 */ /* 0x040fe800078ec0ff */
[----:B------:R-:W-:Y:S02]  /*187c0*/  SHF.R.U32.HI R134, RZ, 0x8, R0 ;  /* 0x00000008ff867819 */ /* 0x000fe40000011600 */
[----:B------:R-:W-:Y:S02]  /*187d0*/  LOP3.LUT R0, R135, 0xff, RZ, 0xc0, !PT ;  /* 0x000000ff87007812 */ /* 0x000fe400078ec0ff */
[----:B------:R-:W-:Y:S01]  /*187e0*/  SHF.R.U32.HI R135, RZ, 0x10, R160 ;  /* 0x00000010ff877819 */ /* 0x000fe200000116a0 */
        /* <DEDUP_REMOVED lines=11> */
[----:B------:R-:W2:Y:S03]  /*188a0*/  LDSM.16.MT88.4 R140, [R182+0x12000] ;  /* 0x01200000b68c783b */ /* 0x000ea60000004200 */
[----:B---3--:R-:W-:Y:S05]  /*188b0*/  @!P0 HFMA2.BF16_V2 R162, -RZ.H0_H0, RZ.H0_H0, -R2.H0_H0 ;  /* 0x200000ffffa28231 */ /* 0x008fea0000340902 */
[----:B------:R-:W-:Y:S04]  /*188c0*/  @!P0 STL.S16 [R1+0x8], R162 ;  /* 0x000008a201008387 */ /* 0x000fe80000100600 */
[----:B------:R1:W3:Y:S04]  /*188d0*/  LDL.S16 R226, [R1+0x14] ;  /* 0x0000140001e27983 */ /* 0x0002e80000100600 */
[----:B------:R1:W4:Y:S04]  /*188e0*/  LDL.S16 R225, [R1+0x10] ;  /* 0x0000100001e17983 */ /* 0x0003280000100600 */
[----:B------:R1:W5:Y:S04]  /*188f0*/  LDL.S16 R223, [R1+0xc] ;  /* 0x00000c0001df7983 */ /* 0x0003680000100600 */
[----:B------:R1:W3:Y:S04]  /*18900*/  LDL.S16 R222, [R1+0x4] ;  /* 0x0000040001de7983 */ /* 0x0002e80000100600 */
[----:B------:R1:W3:Y:S01]  /*18910*/  LDL.S16 R221, [R1] ;  /* 0x0000000001dd7983 */ /* 0x0002e20000100600 */
        /* <DEDUP_REMOVED lines=34> */
[----:B------:R-:W-:Y:S02]  /*18b40*/  PRMT R134, R140, 0x5410, R134 ;  /* 0x000054108c867816 */ /* 0x000fe40000000086 */
[----:B------:R-:W2:Y:S01]  /*18b50*/  LDSM.16.MT88.4 R140, [R184+0x16000] ;  /* 0x01600000b88c783b */ /* 0x000ea20000004200 */
[----:B------:R-:W-:Y:S02]  /*18b60*/  PRMT R0, R0, 0x5410, R154 ;  /* 0x0000541000007816 */ /* 0x000fe4000000009a */
[--C-:B------:R-:W-:Y:S03]  /*18b70*/  HSET2.LE.AND R144, R134, R173.reuse, PT ;  /* 0x000000ad86907233 */ /* 0x100fe60003803000 */
[--C-:B------:R-:W-:Y:S01]  /*18b80*/  HSET2.LE.AND R145, R0, R173.reuse, PT ;  /* 0x000000ad00917233 */ /* 0x100fe20003803000 */
[----:B------:R-:W-:Y:S02]  /*18b90*/  LOP3.LUT R0, R161, UR20, R166, 0x96, !PT ;  /* 0x00000014a1007c12 */ /* 0x000fe4000f8e96a6 */
[----:B------:R-:W-:Y:S01]  /*18ba0*/  LOP3.LUT R144, R144, R147, RZ, 0xc0, !PT ;  /* 0x0000009390907212 */ /* 0x000fe200078ec0ff */
[--C-:B------:R-:W-:Y:S01]  /*18bb0*/  HSET2.LE.AND R147, R155, R173.reuse, PT ;  /* 0x000000ad9b937233 */ /* 0x100fe20003803000 */
[----:B------:R-:W-:Y:S01]  /*18bc0*/  LOP3.LUT R145, R145, R146, RZ, 0xc0, !PT ;  /* 0x0000009291917212 */ /* 0x000fe200078ec0ff */
[--C-:B------:R-:W-:Y:S01]  /*18bd0*/  HSET2.LE.AND R146, R159, R173.reuse, PT ;  /* 0x000000ad9f927233 */ /* 0x100fe20003803000 */
[----:B------:R-:W-:Y:S02]  /*18be0*/  LOP3.LUT R134, R160, 0xffff, RZ, 0xc0, !PT ;  /* 0x0000ffffa0867812 */ /* 0x000fe400078ec0ff */
[----:B------:R-:W-:Y:S02]  /*18bf0*/  LOP3.LUT R147, R147, R153, RZ, 0xc0, !PT ;  /* 0x0000009993937212 */ /* 0x000fe400078ec0ff */
[----:B------:R-:W-:Y:S02]  /*18c00*/  LOP3.LUT R146, R146, R152, RZ, 0xc0, !PT ;  /* 0x0000009892927212 */ /* 0x000fe400078ec0ff */
[----:B------:R-:W-:Y:S02]  /*18c10*/  LOP3.LUT R152, R160, 0xff, RZ, 0xc0, !PT ;  /* 0x000000ffa0987812 */ /* 0x000fe400078ec0ff */
[----:B------:R-:W-:Y:S01]  /*18c20*/  SHF.R.U32.HI R160, RZ, 0x18, R160 ;  /* 0x00000018ffa07819 */ /* 0x000fe200000116a0 */
[C---:B--2---:R-:W-:Y:S08]  /*18c30*/  HMMA.16816.F32.BF16 R124, R136.reuse, R140, R124 ;  /* 0x0000008c887c723c */ /* 0x044ff0000004187c */
[----:B------:R-:W-:Y:S01]  /*18c40*/  HMMA.16816.F32.BF16 R128, R136, R142, R128 ;  /* 0x0000008e8880723c */ /* 0x000fe20000041880 */
[----:B------:R-:W2:Y:S07]  /*18c50*/  LDSM.16.MT88.4 R136, [R183+0x10800] ;  /* 0x01080000b788783b */ /* 0x000eae0000004200 */
[C---:B------:R-:W-:Y:S01]  /*18c60*/  HMMA.16816.F32.BF16 R4, R144.reuse, R148, R4 ;  /* 0x000000949004723c */ /* 0x040fe20000041804 */
[----:B------:R-:W1:Y:S07]  /*18c70*/  LDSM.16.MT88.4 R140, [R185+0x10800] ;  /* 0x01080000b98c783b */ /* 0x000e6e0000004200 */
        /* <DEDUP_REMOVED lines=38> */
[C---:B--2---:R-:W-:Y:S07]  /*18ee0*/  HMMA.16816.F32.BF16 R108, R144.reuse, R136, R108 ;  /* 0x00000088906c723c */ /* 0x044fee000004186c */
[--C-:B------:R-:W-:Y:S01]  /*18ef0*/  SHF.R.U32.HI R136, RZ, 0x10, R0.reuse ;  /* 0x00000010ff887819 */ /* 0x100fe20000011600 */
[C---:B------:R-:W-:Y:S01]  /*18f00*/  HMMA.16816.F32.BF16 R112, R144.reuse, R138, R112 ;  /* 0x0000008a9070723c */ /* 0x040fe20000041870 */
[----:B------:R-:W-:Y:S03]  /*18f10*/  LOP3.LUT R137, R135, 0xff, RZ, 0xc0, !PT ;  /* 0x000000ff87897812 */ /* 0x000fe600078ec0ff */
[----:B------:R-:W-:Y:S03]  /*18f20*/  SHF.R.U32.HI R135, RZ, 0x18, R0 ;  /* 0x00000018ff877819 */ /* 0x000fe60000011600 */
[----:B------:R-:W-:Y:S01]  /*18f30*/  SHF.R.U32.HI R139, RZ, 0x8, R134 ;  /* 0x00000008ff8b7819 */ /* 0x000fe20000011686 */
[C---:B-1----:R-:W-:Y:S01]  /*18f40*/  HMMA.16816.F32.BF16 R116, R144.reuse, R140, R116 ;  /* 0x0000008c9074723c */ /* 0x042fe20000041874 */
[----:B------:R-:W-:Y:S03]  /*18f50*/  LOP3.LUT R138, R0, 0xff, RZ, 0xc0, !PT ;  /* 0x000000ff008a7812 */ /* 0x000fe600078ec0ff */
[----:B------:R-:W-:Y:S02]  /*18f60*/  PRMT R159, R152, 0x5410, R139 ;  /* 0x00005410989f7816 */ /* 0x000fe4000000008b */
[----:B------:R-:W-:Y:S01]  /*18f70*/  LDSM.16.MT88.4 R152, [R184+0x11000] ;  /* 0x01100000b898783b */ /* 0x000fe20000004200 */
[----:B------:R-:W-:Y:S01]  /*18f80*/  PRMT R139, R137, 0x5410, R160 ;  /* 0x00005410898b7816 */ /* 0x000fe200000000a0 */
[C---:B------:R-:W-:Y:S01]  /*18f90*/  HMMA.16816.F32.BF16 R120, R144.reuse, R142, R120 ;  /* 0x0000008e9078723c */ /* 0x040fe20000041878 */
[----:B------:R-:W-:Y:S03]  /*18fa0*/  LOP3.LUT R134, R0, 0xffff, RZ, 0xc0, !PT ;  /* 0x0000ffff00867812 */ /* 0x000fe600078ec0ff */
[--C-:B------:R-:W-:Y:S01]  /*18fb0*/  HSET2.LE.AND R139, R139, R173.reuse, PT ;  /* 0x000000ad8b8b7233 */ /* 0x100fe20003803000 */
[----:B------:R-:W-:Y:S01]  /*18fc0*/  LOP3.LUT R0, R136, 0xff, RZ, 0xc0, !PT ;  /* 0x000000ff88007812 */ /* 0x000fe200078ec0ff */
[----:B------:R-:W1:Y:S01]  /*18fd0*/  LDSM.16.MT88.4 R140, [R182+0x11000] ;  /* 0x01100000b68c783b */ /* 0x000e620000004200 */
[----:B------:R-:W-:Y:S01]  /*18fe0*/  SHF.R.U32.HI R134, RZ, 0x8, R134 ;  /* 0x00000008ff867819 */ /* 0x000fe20000011686 */
[C---:B---3--:R-:W-:Y:S01]  /*18ff0*/  HMMA.16816.F32.BF16 R124, R144.reuse, R148, R124 ;  /* 0x00000094907c723c */ /* 0x048fe2000004187c */
[----:B------:R-:W-:Y:S03]  /*19000*/  PRMT R0, R0, 0x5410, R135 ;  /* 0x0000541000007816 */ /* 0x000fe60000000087 */
[----:B------:R-:W-:Y:S01]  /*19010*/  PRMT R134, R138, 0x5410, R134 ;  /* 0x000054108a867816 */ /* 0x000fe20000000086 */
[--C-:B------:R-:W-:Y:S01]  /*19020*/  HSET2.LE.AND R138, R159, R173.reuse, PT ;  /* 0x000000ad9f8a7233 */ /* 0x100fe20003803000 */
[----:B------:R-:W-:Y:S01]  /*19030*/  LOP3.LUT R139, R139, R3, RZ, 0xc0, !PT ;  /* 0x000000038b8b7212 */ /* 0x000fe200078ec0ff */
[--C-:B------:R-:W-:Y:S01]  /*19040*/  HSET2.LE.AND R137, R0, R173.reuse, PT ;  /* 0x000000ad00897233 */ /* 0x100fe20003803000 */
[----:B------:R-:W-:Y:S01]  /*19050*/  HMMA.16816.F32.BF16 R128, R144, R150, R128 ;  /* 0x000000969080723c */ /* 0x000fe20000041880 */
[----:B------:R-:W2:Y:S03]  /*19060*/  LDSM.16.MT88.4 R144, [R183+0x11000] ;  /* 0x01100000b790783b */ /* 0x000ea60000004200 */
[--C-:B------:R-:W-:Y:S01]  /*19070*/  HSET2.LE.AND R136, R134, R173.reuse, PT ;  /* 0x000000ad86887233 */ /* 0x100fe20003803000 */
[----:B------:R-:W-:Y:S02]  /*19080*/  LOP3.LUT R137, R137, R157, RZ, 0xc0, !PT ;  /* 0x0000009d89897212 */ /* 0x000fe400078ec0ff */
[----:B------:R-:W-:Y:S02]  /*19090*/  LOP3.LUT R138, R138, R156, RZ, 0xc0, !PT ;  /* 0x0000009c8a8a7212 */ /* 0x000fe400078ec0ff */
[----:B------:R-:W3:Y:S03]  /*190a0*/  LDSM.16.MT88.4 R148, [R185+0x11000] ;  /* 0x01100000b994783b */ /* 0x000ee60000004200 */
[----:B------:R-:W-:Y:S02]  /*190b0*/  LOP3.LUT R136, R136, R158, RZ, 0xc0, !PT ;  /* 0x0000009e88887212 */ /* 0x000fe400078ec0ff */
[----:B------:R-:W-:Y:S02]  /*190c0*/  LOP3.LUT R0, R214, 0xffff, RZ, 0xc0, !PT ;  /* 0x0000ffffd6007812 */ /* 0x000fe400078ec0ff */
[----:B------:R-:W-:Y:S01]  /*190d0*/  SHF.R.U32.HI R135, RZ, 0x18, R214 ;  /* 0x00000018ff877819 */ /* 0x000fe200000116d6 */
[----:B------:R-:W-:Y:S01]  /*190e0*/  LDSM.16.MT88.4 R156, [R185+0x13000] ;  /* 0x01300000b99c783b */ /* 0x000fe20000004200 */
[----:B------:R-:W-:Y:S02]  /*190f0*/  SHF.R.U32.HI R134, RZ, 0x8, R0 ;  /* 0x00000008ff867819 */ /* 0x000fe40000011600 */
[----:B------:R-:W-:Y:S02]  /*19100*/  LOP3.LUT R0, R215, UR19, R168, 0x96, !PT ;  /* 0x00000013d7007c12 */ /* 0x000fe4000f8e96a8 */
[----:B------:R-:W-:Y:S04]  /*19110*/  SHF.R.U32.HI R3, RZ, 0x10, R214 ;  /* 0x00000010ff037819 */ /* 0x000fe800000116d6 */
[----:B------:R-:W-:Y:S01]  /*19120*/  LOP3.LUT R3, R3, 0xff, RZ, 0xc0, !PT ;  /* 0x000000ff03037812 */ /* 0x000fe200078ec0ff */
[C---:B-1----:R-:W-:Y:S03]  /*19130*/  HMMA.16816.F32.BF16 R4, R136.reuse, R140, R4 ;  /* 0x0000008c8804723c */ /* 0x042fe60000041804 */
[----:B------:R-:W-:Y:S02]  /*19140*/  PRMT R171, R3, 0x5410, R135 ;  /* 0x0000541003ab7816 */ /* 0x000fe40000000087 */
[--C-:B------:R-:W-:Y:S02]  /*19150*/  SHF.R.U32.HI R3, RZ, 0x10, R0.reuse ;  /* 0x00000010ff037819 */ /* 0x100fe40000011600 */
[----:B------:R-:W-:Y:S01]  /*19160*/  SHF.R.U32.HI R135, RZ, 0x18, R0 ;  /* 0x00000018ff877819 */ /* 0x000fe20000011600 */
[--C-:B------:R-:W-:Y:S01]  /*19170*/  HSET2.LE.AND R171, R171, R173.reuse, PT ;  /* 0x000000adabab7233 */ /* 0x100fe20003803000 */
[----:B------:R-:W-:Y:S01]  /*19180*/  LOP3.LUT R3, R3, 0xff, RZ, 0xc0, !PT ;  /* 0x000000ff03037812 */ /* 0x000fe200078ec0ff */
[C---:B------:R-:W-:Y:S01]  /*19190*/  HMMA.16816.F32.BF16 R8, R136.reuse, R142, R8 ;  /* 0x0000008e8808723c */ /* 0x040fe20000041808 */
[----:B------:R-:W1:Y:S02]  /*191a0*/  LDSM.16.MT88.4 R140, [R182+0x13000] ;  /* 0x01300000b68c783b */ /* 0x000e640000004200 */
[--C-:B------:R-:W-:Y:S02]  /*191b0*/  PRMT R169, R3, 0x5410, R135.reuse ;  /* 0x0000541003a97816 */ /* 0x100fe40000000087 */
[----:B------:R-:W-:Y:S03]  /*191c0*/  PRMT R135, R180, 0x7632, R135 ;  /* 0x00007632b4877816 */ /* 0x000fe60000000087 */
[C---:B--2---:R-:W-:Y:S01]  /*191d0*/  HMMA.16816.F32.BF16 R12, R136.reuse, R144, R12 ;  /* 0x00000090880c723c */ /* 0x044fe2000004180c */
[--C-:B------:R-:W-:Y:S03]  /*191e0*/  HSET2.LE.AND R169, R169, R173.reuse, PT ;  /* 0x000000ada9a97233 */ /* 0x100fe60003803000 */
[----:B------:R-:W-:Y:S04]  /*191f0*/  PRMT R3, R167, 0x7632, R3 ;  /* 0x00007632a7037816 */ /* 0x000fe80000000003 */
        /* <DEDUP_REMOVED lines=29> */
[C---:B---3--:R-:W-:Y:S07]  /*193d0*/  HMMA.16816.F32.BF16 R92, R136.reuse, R148, R92 ;  /* 0x00000094885c723c */ /* 0x048fee000004185c */
[----:B------:R-:W-:Y:S01]  /*193e0*/  PRMT R149, R162, 0x7610, R149 ;  /* 0x00007610a2957816 */ /* 0x000fe20000000095 */
[C---:B------:R-:W-:Y:S01]  /*193f0*/  HMMA.16816.F32.BF16 R96, R136.reuse, R150, R96 ;  /* 0x000000968860723c */ /* 0x040fe20000041860 */
[----:B------:R-:W3:Y:S03]  /*19400*/  LDSM.16.MT88.4 R160, [R182+0x11800] ;  /* 0x01180000b6a0783b */ /* 0x000ee60000004200 */
[----:B------:R-:W-:Y:S02]  /*19410*/  @!P0 PRMT R2, R149, 0x5410, RZ ;  /* 0x0000541095028816 */ /* 0x000fe400000000ff */
[--C-:B------:R-:W-:Y:S02]  /*19420*/  SHF.R.U32.HI R149, RZ, 0x18, R165.reuse ;  /* 0x00000018ff957819 */ /* 0x100fe400000116a5 */
[C---:B------:R-:W-:Y:S01]  /*19430*/  HMMA.16816.F32.BF16 R100, R136.reuse, R156, R100 ;  /* 0x0000009c8864723c */ /* 0x040fe20000041864 */
[----:B------:R1:W-:Y:S01]  /*19440*/  STG.E.U16 [R210.64+0x62], R2 ;  /* 0x00006202d2007986 */ /* 0x0003e2000c101516 */
[----:B------:R-:W-:Y:S02]  /*19450*/  ISETP.GE.U32.AND P6, PT, R224, R149, PT ;  /* 0x00000095e000720c */ /* 0x000fe40003fc6070 */
[----:B------:R-:W-:Y:S04]  /*19460*/  LOP3.LUT R148, R214, 0xff, RZ, 0xc0, !PT ;  /* 0x000000ffd6947812 */ /* 0x000fe800078ec0ff */
[C---:B------:R-:W-:Y:S01]  /*19470*/  HMMA.16816.F32.BF16 R104, R136.reuse, R158, R104 ;  /* 0x0000009e8868723c */ /* 0x040fe20000041868 */
[----:B------:R-:W-:Y:S03]  /*19480*/  PRMT R170, R148, 0x5410, R134 ;  /* 0x0000541094aa7816 */ /* 0x000fe60000000086 */
[C---:B------:R-:W-:Y:S02]  /*19490*/  LOP3.LUT R148, R0.reuse, 0xff, RZ, 0xc0, !PT ;  /* 0x000000ff00947812 */ /* 0x040fe400078ec0ff */
[----:B------:R-:W-:Y:S01]  /*194a0*/  HSET2.LE.AND R170, R170, R173, PT ;  /* 0x000000adaaaa7233 */ /* 0x000fe20003803000 */
[----:B------:R-:W-:Y:S01]  /*194b0*/  SHF.R.U32.HI R134, RZ, 0x10, R165 ;  /* 0x00000010ff867819 */ /* 0x000fe200000116a5 */
[C---:B----4-:R-:W-:Y:S01]  /*194c0*/  HMMA.16816.F32.BF16 R108, R136.reuse, R152, R108 ;  /* 0x00000098886c723c */ /* 0x050fe2000004186c */
[----:B------:R-:W-:Y:S07]  /*194d0*/  @!P6 HFMA2.BF16_V2 R225, -RZ.H0_H0, RZ.H0_H0, -R135.H0_H0 ;  /* 0x200000ffffe1e231 */ /* 0x000fee0000340987 */
[C---:B------:R-:W-:Y:S01]  /*194e0*/  HMMA.16816.F32.BF16 R112, R136.reuse, R154, R112 ;  /* 0x0000009a8870723c */ /* 0x040fe20000041870 */
[----:B------:R-:W4:Y:S03]  /*194f0*/  LDSM.16.MT88.4 R152, [R183+0x11800] ;  /* 0x01180000b798783b */ /* 0x000f260000004200 */
[----:B-1----:R-:W-:Y:S02]  /*19500*/  LOP3.LUT R2, R0, 0xffff, RZ, 0xc0, !PT ;  /* 0x0000ffff00027812 */ /* 0x002fe400078ec0ff */
[----:B------:R-:W-:Y:S02]  /*19510*/  LOP3.LUT R0, R134, 0xff, RZ, 0xc0, !PT ;  /* 0x000000ff86007812 */ /* 0x000fe400078ec0ff */
[C---:B------:R-:W-:Y:S01]  /*19520*/  HMMA.16816.F32.BF16 R116, R136.reuse, R140, R116 ;  /* 0x0000008c8874723c */ /* 0x040fe20000041874 */
[----:B------:R-:W-:Y:S02]  /*19530*/  PRMT R134, R167, 0x7610, R134 ;  /* 0x00007610a7867816 */ /* 0x000fe40000000086 */
[----:B------:R-:W-:Y:S02]  /*19540*/  ISETP.GE.U32.AND P1, PT, R224, R0, PT ;  /* 0x00000000e000720c */ /* 0x000fe40003f26070 */
[----:B------:R-:W-:Y:S02]  /*19550*/  PRMT R0, R172, 0x7632, R0 ;  /* 0x00007632ac007816 */ /* 0x000fe40000000000 */
[----:B------:R-:W-:Y:S01]  /*19560*/  PRMT R140, R180, 0x5410, R135 ;  /* 0x00005410b48c7816 */ /* 0x000fe20000000087 */
[C---:B------:R-:W-:Y:S01]  /*19570*/  HMMA.16816.F32.BF16 R120, R136.reuse, R142, R120 ;  /* 0x0000008e8878723c */ /* 0x040fe20000041878 */
[----:B------:R-:W-:Y:S03]  /*19580*/  SHF.R.U32.HI R2, RZ, 0x8, R2 ;  /* 0x00000008ff027819 */ /* 0x000fe60000011602 */
[----:B------:R-:W-:Y:S02]  /*19590*/  LOP3.LUT R169, R169, R140, RZ, 0xc0, !PT ;  /* 0x0000008ca9a97212 */ /* 0x000fe400078ec0ff */
[----:B------:R-:W-:Y:S02]  /*195a0*/  PRMT R2, R148, 0x5410, R2 ;  /* 0x0000541094027816 */ /* 0x000fe40000000002 */
[C---:B--2---:R-:W-:Y:S01]  /*195b0*/  HMMA.16816.F32.BF16 R124, R136.reuse, R144, R124 ;  /* 0x00000090887c723c */ /* 0x044fe2000004187c */
[----:B------:R-:W-:Y:S03]  /*195c0*/  @!P1 HFMA2.BF16_V2 R226, -RZ.H0_H0, RZ.H0_H0, -R180.H0_H0 ;  /* 0x200000ffffe29231 */ /* 0x000fe600003409b4 */
[----:B------:R-:W-:Y:S01]  /*195d0*/  HSET2.LE.AND R168, R2, R173, PT ;  /* 0x000000ad02a87233 */ /* 0x000fe20003803000 */
[----:B------:R-:W-:Y:S01]  /*195e0*/  PRMT R2, R172, 0x7610, R2 ;  /* 0x00007610ac027816 */ /* 0x000fe20000000002 */
[----:B------:R-:W-:Y:S02]  /*195f0*/  @!P1 STL.S16 [R1+0x14], R226 ;  /* 0x000014e201009387 */ /* 0x000fe40000100600 */
[----:B------:R-:W-:Y:S01]  /*19600*/  HMMA.16816.F32.BF16 R128, R136, R146, R128 ;  /* 0x000000928880723c */ /* 0x000fe20000041880 */
[----:B------:R-:W-:Y:S01]  /*19610*/  PRMT R140, R2, 0x5410, R0 ;  /* 0x00005410028c7816 */ /* 0x000fe20000000000 */
[----:B------:R-:W-:Y:S02]  /*19620*/  LDSM.16.MT88.4 R172, [R184+0x11800] ;  /* 0x01180000b8ac783b */ /* 0x000fe40000004200 */
[----:B------:R-:W-:Y:S02]  /*19630*/  LOP3.LUT R168, R168, R164, RZ, 0xc0, !PT ;  /* 0x000000a4a8a87212 */ /* 0x000fe400078ec0ff */
[----:B------:R-:W-:Y:S02]  /*19640*/  LOP3.LUT R170, R170, R140, RZ, 0xc0, !PT ;  /* 0x0000008caaaa7212 */ /* 0x000fe400078ec0ff */
[----:B------:R-:W-:Y:S02]  /*19650*/  PRMT R136, R134, 0x5410, R3 ;  /* 0x0000541086887816 */ /* 0x000fe40000000003 */
[----:B------:R-:W1:Y:S02]  /*19660*/  LDSM.16.MT88.4 R140, [R185+0x11800] ;  /* 0x01180000b98c783b */ /* 0x000e640000004200 */
[----:B------:R-:W-:Y:S06]  /*19670*/  LOP3.LUT R171, R171, R136, RZ, 0xc0, !PT ;  /* 0x00000088abab7212 */ /* 0x000fec00078ec0ff */
[----:B------:R-:W-:Y:S01]  /*19680*/  @!P6 STL.S16 [R1+0x10], R225 ;  /* 0x000010e10100e387 */ /* 0x000fe20000100600 */
[C---:B---3--:R-:W-:Y:S03]  /*19690*/  HMMA.16816.F32.BF16 R164, R168.reuse, R160, R4 ;  /* 0x000000a0a8a4723c */ /* 0x048fe60000041804 */
[----:B------:R-:W2:Y:S05]  /*196a0*/  LDSM.16.MT88.4 R4, [R183+0x13800] ;  /* 0x01380000b704783b */ /* 0x000eaa0000004200 */
[C---:B------:R-:W-:Y:S03]  /*196b0*/  HMMA.16816.F32.BF16 R160, R168.reuse, R162, R8 ;  /* 0x000000a2a8a0723c */ /* 0x040fe60000041808 */
[----:B------:R-:W3:Y:S05]  /*196c0*/  LDSM.16.MT88.4 R8, [R185+0x13800] ;  /* 0x01380000b908783b */ /* 0x000eea0000004200 */
[C---:B----4-:R-:W-:Y:S03]  /*196d0*/  HMMA.16816.F32.BF16 R156, R168.reuse, R152, R12 ;  /* 0x00000098a89c723c */ /* 0x050fe6000004180c */
[----:B------:R-:W4:Y:S05]  /*196e0*/  LDSM.16.MT88.4 R12, [R184+0x13800] ;  /* 0x01380000b80c783b */ /* 0x000f2a0000004200 */
[C---:B------:R-:W-:Y:S03]  /*196f0*/  HMMA.16816.F32.BF16 R152, R168.reuse, R154, R16 ;  /* 0x0000009aa898723c */ /* 0x040fe60000041810 */
[----:B------:R-:W2:Y:S05]  /*19700*/  LDSM.16.MT88.4 R16, [R182+0x15800] ;  /* 0x01580000b610783b */ /* 0x000eaa0000004200 */
[C---:B-1----:R-:W-:Y:S03]  /*19710*/  HMMA.16816.F32.BF16 R148, R168.reuse, R140, R20 ;  /* 0x0000008ca894723c */ /* 0x042fe60000041814 */
[----:B------:R-:W1:Y:S05]  /*19720*/  LDSM.16.MT88.4 R20, [R183+0x15800] ;  /* 0x01580000b714783b */ /* 0x000e6a0000004200 */
[C---:B------:R-:W-:Y:S03]  /*19730*/  HMMA.16816.F32.BF16 R144, R168.reuse, R142, R24 ;  /* 0x0000008ea890723c */ /* 0x040fe60000041818 */
[----:B------:R-:W-:Y:S05]  /*19740*/  LDSM.16.MT88.4 R24, [R184+0x15800] ;  /* 0x01580000b818783b */ /* 0x000fea0000004200 */
[C---:B------:R-:W-:Y:S08]  /*19750*/  HMMA.16816.F32.BF16 R140, R168.reuse, R172, R28 ;  /* 0x000000aca88c723c */ /* 0x040ff0000004181c */
[C---:B------:R-:W-:Y:S08]  /*19760*/  HMMA.16816.F32.BF16 R136, R168.reuse, R174, R32 ;  /* 0x000000aea888723c */ /* 0x040ff00000041820 */
        /* <DEDUP_REMOVED lines=11> */
[C---:B------:R-:W-:Y:S08]  /*19820*/  HMMA.16816.F32.BF16 R68, R168.reuse, R16, R68 ;  /* 0x00000010a844723c */ /* 0x040ff00000041844 */
[C---:B------:R-:W-:Y:S01]  /*19830*/  HMMA.16816.F32.BF16 R72, R168.reuse, R18, R72 ;  /* 0x00000012a848723c */ /* 0x040fe20000041848 */
[----:B------:R-:W-:Y:S07]  /*19840*/  LDSM.16.MT88.4 R16, [R184+0x17800] ;  /* 0x01780000b810783b */ /* 0x000fee0000004200 */
[C---:B-1----:R-:W-:Y:S07]  /*19850*/  HMMA.16816.F32.BF16 R76, R168.reuse, R20, R76 ;  /* 0x00000014a84c723c */ /* 0x042fee000004184c */
[----:B------:R-:W-:Y:S01]  /*19860*/  LOP3.LUT R20, R214, 0xff, RZ, 0xc0, !PT ;  /* 0x000000ffd6147812 */ /* 0x000fe200078ec0ff */
[C---:B------:R-:W-:Y:S01]  /*19870*/  HMMA.16816.F32.BF16 R80, R168.reuse, R22, R80 ;  /* 0x00000016a850723c */ /* 0x040fe20000041850 */
[----:B------:R-:W-:Y:S02]  /*19880*/  SHF.R.U32.HI R21, RZ, 0x10, R214 ;  /* 0x00000010ff157819 */ /* 0x000fe400000116d6 */
[----:B------:R-:W-:Y:S02]  /*19890*/  ISETP.GE.U32.AND P0, PT, R224, R20, PT ;  /* 0x00000014e000720c */ /* 0x000fe40003f06070 */
[----:B------:R-:W-:Y:S02]  /*198a0*/  LOP3.LUT R20, R214, 0xffff, RZ, 0xc0, !PT ;  /* 0x0000ffffd6147812 */ /* 0x000fe400078ec0ff */
[----:B------:R-:W-:Y:S01]  /*198b0*/  PRMT R22, R225, 0x7610, R22 ;  /* 0x00007610e1167816 */ /* 0x000fe20000000016 */
[C---:B--2---:R-:W-:Y:S01]  /*198c0*/  HMMA.16816.F32.BF16 R84, R168.reuse, R4, R84 ;  /* 0x00000004a854723c */ /* 0x044fe20000041854 */
[----:B------:R-:W-:Y:S03]  /*198d0*/  PRMT R23, R226, 0x7610, R23 ;  /* 0x00007610e2177816 */ /* 0x000fe60000000017 */
[----:B------:R-:W-:Y:S02]  /*198e0*/  @!P6 PRMT R135, R22, 0x5410, RZ ;  /* 0x000054101687e816 */ /* 0x000fe400000000ff */
[----:B------:R-:W-:Y:S02]  /*198f0*/  @!P1 PRMT R180, R23, 0x5410, RZ ;  /* 0x0000541017b49816 */ /* 0x000fe400000000ff */
[C---:B------:R-:W-:Y:S01]  /*19900*/  HMMA.16816.F32.BF16 R88, R168.reuse, R6, R88 ;  /* 0x00000006a858723c */ /* 0x040fe20000041858 */
[----:B------:R-:W1:Y:S03]  /*19910*/  LDSM.16.MT88.4 R4, [R183+0x17800] ;  /* 0x01780000b704783b */ /* 0x000e660000004200 */
[----:B-----5:R-:W-:Y:S01]  /*19920*/  @!P0 HFMA2.BF16_V2 R223, -RZ.H0_H0, RZ.H0_H0, -R2.H0_H0 ;  /* 0x200000ffffdf8231 */ /* 0x020fe20000340902 */
[----:B------:R-:W-:Y:S02]  /*19930*/  SHF.R.U32.HI R20, RZ, 0x8, R20 ;  /* 0x00000008ff147819 */ /* 0x000fe40000011614 */
[----:B------:R-:W-:Y:S01]  /*19940*/  SHF.R.U32.HI R214, RZ, 0x18, R214 ;  /* 0x00000018ffd67819 */ /* 0x000fe200000116d6 */
[C---:B------:R-:W-:Y:S01]  /*19950*/  HMMA.16816.F32.BF16 R92, R168.reuse, R24, R92 ;  /* 0x00000018a85c723c */ /* 0x040fe2000004185c */
[----:B------:R-:W-:Y:S04]  /*19960*/  @!P0 STL.S16 [R1+0xc], R223 ;  /* 0x00000cdf01008387 */ /* 0x000fe80000100600 */
[----:B------:R-:W-:Y:S03]  /*19970*/  STG.E.U16 [R212.64+0x60], R180 ;  /* 0x000060b4d4007986 */ /* 0x000fe6000c101516 */
[C---:B------:R-:W-:Y:S01]  /*19980*/  HMMA.16816.F32.BF16 R96, R168.reuse, R26, R96 ;  /* 0x0000001aa860723c */ /* 0x040fe20000041860 */
[----:B------:R-:W-:Y:S07]  /*19990*/  STG.E.U16 [R212.64+0x62], R135 ;  /* 0x00006287d4007986 */ /* 0x000fee000c101516 */
[C---:B---3--:R-:W-:Y:S07]  /*199a0*/  HMMA.16816.F32.BF16 R100, R168.reuse, R8, R100 ;  /* 0x00000008a864723c */ /* 0x048fee0000041864 */
[----:B------:R-:W-:Y:S01]  /*199b0*/  LOP3.LUT R8, R20, 0xffff, RZ, 0xc0, !PT ;  /* 0x0000ffff14087812 */ /* 0x000fe200078ec0ff */
[C---:B------:R-:W-:Y:S01]  /*199c0*/  HMMA.16816.F32.BF16 R104, R168.reuse, R10, R104 ;  /* 0x0000000aa868723c */ /* 0x040fe20000041868 */
[----:B------:R-:W-:Y:S02]  /*199d0*/  LOP3.LUT R9, R21, 0xff, RZ, 0xc0, !PT ;  /* 0x000000ff15097812 */ /* 0x000fe400078ec0ff */
[C---:B------:R-:W-:Y:S02]  /*199e0*/  ISETP.GE.U32.AND P6, PT, R224.reuse, R8, PT ;  /* 0x00000008e000720c */ /* 0x040fe40003fc6070 */
[C---:B------:R-:W-:Y:S02]  /*199f0*/  ISETP.GE.U32.AND P1, PT, R224.reuse, R9, PT ;  /* 0x00000009e000720c */ /* 0x040fe40003f26070 */
[----:B------:R-:W-:Y:S01]  /*19a00*/  PRMT R21, R223, 0x7610, R21 ;  /* 0x00007610df157816 */ /* 0x000fe20000000015 */
[C---:B-1----:R-:W-:Y:S04]  /*19a10*/  HMMA.16816.F32.BF16 R108, R168.reuse, R4, R108 ;  /* 0x00000004a86c723c */ /* 0x042fe8000004186c */
[----:B------:R-:W-:Y:S02]  /*19a20*/  @!P0 PRMT R2, R21, 0x5410, RZ ;  /* 0x0000541015028816 */ /* 0x000fe400000000ff */
[----:B------:R-:W-:Y:S02]  /*19a30*/  ISETP.GE.U32.AND P0, PT, R224, R214, PT ;  /* 0x000000d6e000720c */ /* 0x000fe40003f06070 */
[----:B------:R-:W-:Y:S01]  /*19a40*/  @!P6 HFMA2.BF16_V2 R222, -RZ.H0_H0, RZ.H0_H0, -R0.H0_H0 ;  /* 0x200000ffffdee231 */ /* 0x000fe20000340900 */
[C---:B------:R-:W-:Y:S01]  /*19a50*/  HMMA.16816.F32.BF16 R112, R168.reuse, R6, R112 ;  /* 0x00000006a870723c */ /* 0x040fe20000041870 */
[----:B------:R1:W-:Y:S02]  /*19a60*/  STG.E.U16 [R210.64+0x70], R2 ;  /* 0x00007002d2007986 */ /* 0x0003e4000c101516 */
[----:B------:R-:W-:Y:S02]  /*19a70*/  @!P1 HFMA2.BF16_V2 R221, -RZ.H0_H0, RZ.H0_H0, -R134.H0_H0 ;  /* 0x200000ffffdd9231 */ /* 0x000fe40000340986 */
[----:B------:R-:W-:Y:S01]  /*19a80*/  @!P6 STL.S16 [R1+0x4], R222 ;  /* 0x000004de0100e387 */ /* 0x000fe20000100600 */
[----:B------:R-:W-:Y:S02]  /*19a90*/  PRMT R5, R222, 0x7610, R5 ;  /* 0x00007610de057816 */ /* 0x000fe40000000005 */
[C---:B------:R-:W-:Y:S01]  /*19aa0*/  HMMA.16816.F32.BF16 R116, R168.reuse, R12, R116 ;  /* 0x0000000ca874723c */ /* 0x040fe20000041874 */
[----:B------:R-:W-:Y:S03]  /*19ab0*/  @!P1 STL.S16 [R1], R221 ;  /* 0x000000dd01009387 */ /* 0x000fe60000100600 */
[----:B------:R-:W-:Y:S01]  /*19ac0*/  @!P0 HFMA2.BF16_V2 R252, -RZ.H0_H0, RZ.H0_H0, -R3.H0_H0 ;  /* 0x200000fffffc8231 */ /* 0x000fe20000340903 */
[----:B------:R-:W-:Y:S02]  /*19ad0*/  @!P6 PRMT R0, R5, 0x5410, RZ ;  /* 0x000054100500e816 */ /* 0x000fe400000000ff */
[----:B------:R-:W-:Y:S01]  /*19ae0*/  PRMT R4, R221, 0x7610, R4 ;  /* 0x00007610dd047816 */ /* 0x000fe20000000004 */
[C---:B------:R-:W-:Y:S01]  /*19af0*/  HMMA.16816.F32.BF16 R120, R168.reuse, R14, R120 ;  /* 0x0000000ea878723c */ /* 0x040fe20000041878 */
[----:B------:R-:W-:Y:S01]  /*19b00*/  @!P0 PRMT R3, R252, 0x5410, RZ ;  /* 0x00005410fc038816 */ /* 0x000fe200000000ff */
[----:B------:R2:W-:Y:S01]  /*19b10*/  STG.E.U16 [R210.64+0x72], R0 ;  /* 0x00007200d2007986 */ /* 0x0005e2000c101516 */
[----:B------:R-:W-:Y:S02]  /*19b20*/  PLOP3.LUT P0, PT, PT, PT, UP0, 0x80, 0x0 ;  /* 0x000000000000781c */ /* 0x000fe40003f0f008 */
[----:B------:R-:W-:Y:S01]  /*19b30*/  @!P1 PRMT R134, R4, 0x5410, RZ ;  /* 0x0000541004869816 */ /* 0x000fe200000000ff */
[----:B------:R3:W-:Y:S02]  /*19b40*/  STG.E.U16 [R212.64+0x72], R3 ;  /* 0x00007203d4007986 */ /* 0x0007e4000c101516 */
[C---:B------:R-:W-:Y:S02]  /*19b50*/  HMMA.16816.F32.BF16 R124, R168.reuse, R16, R124 ;  /* 0x00000010a87c723c */ /* 0x040fe4000004187c */
[----:B------:R4:W-:Y:S02]  /*19b60*/  STG.E.U16 [R212.64+0x70], R134 ;  /* 0x00007086d4007986 */ /* 0x0009e4000c101516 */
[----:B-1----:R-:W-:Y:S04]  /*19b70*/  IMAD.MOV.U32 R2, RZ, RZ, R133 ;  /* 0x000000ffff027224 */ /* 0x002fe800078e0085 */
[----:B------:R-:W-:Y:S01]  /*19b80*/  HMMA.16816.F32.BF16 R128, R168, R18, R128 ;  /* 0x00000012a880723c */ /* 0x000fe20000041880 */
[----:B--2---:R-:W-:Y:S04]  /*19b90*/  IADD3 R210, P1, R210, -0x80, RZ ;  /* 0xffffff80d2d27810 */ /* 0x004fe80007f3e0ff */
[----:B------:R-:W-:Y:S01]  /*19ba0*/  IADD3.X R211, R211, -0x1, RZ, P1, !PT ;  /* 0xffffffffd3d37810 */ /* 0x000fe20000ffe4ff */
[----:B---3--:R-:W-:Y:S01]  /*19bb0*/  IMAD.MOV.U32 R3, RZ, RZ, R132 ;  /* 0x000000ffff037224 */ /* 0x008fe200078e0084 */
[----:B----4-:R-:W-:-:S05]  /*19bc0*/  @P0 BRA `(.L_x_1230) ;  /* 0xffff9ae000000947 */ /* 0x010fca000383ffff */
.L_x_1229:
        /* <DEDUP_REMOVED lines=197> */
[C---:B------:R-:W-:Y:S01]  /*1a820*/  FMUL.FTZ R51, R0.reuse, R59 ;  /* 0x0000003b00337220 */ /* 0x040fe20000410000 */
[----:B------:R-:W-:Y:S01]  /*1a830*/  F2FP.BF16.PACK_AB R59, R5, R42 ;  /* 0x0000002a053b723e */ /* 0x000fe200000010ff */
[----:B------:R-:W-:Y:S01]  /*1a840*/  FMUL.FTZ R15, R0, R62 ;  /* 0x0000003e000f7220 */ /* 0x000fe20000410000 */
[----:B------:R-:W-:Y:S01]  /*1a850*/  ISETP.NE.U32.AND P0, PT, R2, 0x1, PT ;  /* 0x000000010200780c */ /* 0x000fe20003f05070 */
[C---:B------:R-:W-:Y:S01]  /*1a860*/  FMUL.FTZ R49, R0.reuse, R63 ;  /* 0x0000003f00317220 */ /* 0x040fe20000410000 */
[----:B------:R-:W-:Y:S01]  /*1a870*/  MOV R5, 0x20 ;  /* 0x0000002000057802 */ /* 0x000fe20000000f00 */
[C---:B------:R-:W-:Y:S01]  /*1a880*/  FMUL.FTZ R9, R0.reuse, R66 ;  /* 0x0000004200097220 */ /* 0x040fe20000410000 */
[----:B------:R-:W-:Y:S01]  /*1a890*/  F2FP.BF16.PACK_AB R66, R141, R165 ;  /* 0x000000a58d42723e */ /* 0x000fe200000010ff */
[C---:B------:R-:W-:Y:S01]  /*1a8a0*/  FMUL.FTZ R47, R0.reuse, R67 ;  /* 0x00000043002f7220 */ /* 0x040fe20000410000 */
        /* <DEDUP_REMOVED lines=137> */
[----:B------:R3:W-:Y:S01]  /*1b140*/  STS [R3+0x6400], R23 ;  /* 0x0064001703007388 */ /* 0x0007e20000000800 */
[----:B-1----:R-:W-:-:S03]  /*1b150*/  LOP3.LUT R0, R175, 0xffffffe0, RZ, 0xc0, !PT ;  /* 0xffffffe0af007812 */ /* 0x002fc600078ec0ff */
[----:B------:R-:W-:Y:S01]  /*1b160*/  STS [R7+0x6000], R22 ;  /* 0x0060001607007388 */ /* 0x000fe20000000800 */
[----:B------:R-:W-:-:S03]  /*1b170*/  IADD3 R0, R176, -R0, RZ ;  /* 0x80000000b0007210 */ /* 0x000fc60007ffe0ff */
[----:B------:R1:W-:Y:S01]  /*1b180*/  STS [R7+0x6400], R21 ;  /* 0x0064001507007388 */ /* 0x0003e20000000800 */
[----:B--2---:R-:W2:Y:S01]  /*1b190*/  @P4 MUFU.LG2 R2, R135 ;  /* 0x0000008700024308 */ /* 0x004ea20000000c00 */
[----:B------:R-:W-:Y:S02]  /*1b1a0*/  LOP3.LUT P0, RZ, R0, 0x3, RZ, 0xc0, !PT ;  /* 0x0000000300ff7812 */ /* 0x000fe4000780c0ff */
[----:B------:R-:W-:Y:S04]  /*1b1b0*/  STS [R8+0x6000], R20 ;  /* 0x0060001408007388 */ /* 0x000fe80000000800 */
[----:B------:R4:W-:Y:S04]  /*1b1c0*/  STS [R8+0x6400], R19 ;  /* 0x0064001308007388 */ /* 0x0009e80000000800 */
[----:B------:R4:W-:Y:S04]  /*1b1d0*/  STS [R6+0x6000], R18 ;  /* 0x0060001206007388 */ /* 0x0009e80000000800 */
[----:B------:R4:W-:Y:S01]  /*1b1e0*/  STS [R6+0x6400], R17 ;  /* 0x0064001106007388 */ /* 0x0009e20000000800 */
[----:B---3--:R-:W3:Y:S01]  /*1b1f0*/  @P3 MUFU.LG2 R3, R134 ;  /* 0x0000008600033308 */ /* 0x008ee20000000c00 */
[----:B--2---:R-:W-:-:S02]  /*1b200*/  @P4 FMUL.FTZ R2, R2, 0.69314718246459960938 ;  /* 0x3f31721802024820 */ /* 0x004fc40000410000 */
[----:B------:R2:W-:Y:S04]  /*1b210*/  STS [R5+0x6000], R16 ;  /* 0x0060001005007388 */ /* 0x0005e80000000800 */
[----:B------:R2:W-:Y:S01]  /*1b220*/  STS [R5+0x6400], R15 ;  /* 0x0064000f05007388 */ /* 0x0005e20000000800 */
[----:B-1----:R-:W-:Y:S01]  /*1b230*/  MOV R7, 0x7f800000 ;  /* 0x7f80000000077802 */ /* 0x002fe20000000f00 */
[----:B------:R-:W-:Y:S02]  /*1b240*/  @P4 FFMA.FTZ R7, R133, c[0x0][0x238], R2 ;  /* 0x00008e0085074a23 */ /* 0x000fe40000010002 */
[----:B------:R-:W-:Y:S01]  /*1b250*/  BAR.SYNC.DEFER_BLOCKING 0x0 ;  /* 0x0000000000007b1d */ /* 0x000fe20000010000 */
[----:B---3--:R-:W-:Y:S01]  /*1b260*/  @P3 FMUL.FTZ R0, R3, 0.69314718246459960938 ;  /* 0x3f31721803003820 */ /* 0x008fe20000410000 */
[----:B----4-:R-:W-:-:S03]  /*1b270*/  MOV R8, 0x7f800000 ;  /* 0x7f80000000087802 */ /* 0x010fc60000000f00 */
[----:B------:R-:W-:Y:S01]  /*1b280*/  @P3 FFMA.FTZ R8, R132, c[0x0][0x238], R0 ;  /* 0x00008e0084083a23 */ /* 0x000fe20000010000 */
[----:B-----5:R2:W1:Y:S04]  /*1b290*/  LDS.128 R28, [R208] ;  /* 0x00000000d01c7984 */ /* 0x0204680000000c00 */
        /* <DEDUP_REMOVED lines=16> */
[----:B---34-:R-:W3:Y:S01]  /*1b3a0*/  LDL.LU R178, [R1+0xdc] ;  /* 0x0000dc0001b27983 */ /* 0x018ee20000300800 */
[----:B------:R-:W-:Y:S01]  /*1b3b0*/  UIMAD UR6, UR9, -0x40, UR21 ;  /* 0xffffffc0090678a4 */ /* 0x000fe2000f8e0215 */
[----:B---3--:R-:W-:-:S05]  /*1b3c0*/  IADD3 R0, R178, 0x8, RZ ;  /* 0x00000008b2007810 */ /* 0x008fca0007ffe0ff */
[----:B------:R-:W-:Y:S02]  /*1b3d0*/  ISETP.GE.AND P3, PT, R178, UR6, PT ;  /* 0x00000006b2007c0c */ /* 0x000fe4000bf66270 */
[----:B------:R-:W-:-:S11]  /*1b3e0*/  ISETP.GE.AND P2, PT, R0, UR6, PT ;  /* 0x0000000600007c0c */ /* 0x000fd6000bf46270 */
[----:B------:R-:W-:Y:S02]  /*1b3f0*/  @!P3 IMAD R2, R178, UR14, RZ ;  /* 0x0000000eb202bc24 */ /* 0x000fe4000f8e02ff */
[----:B------:R-:W-:-:S03]  /*1b400*/  @!P2 IMAD R0, R0, UR14, RZ ;  /* 0x0000000e0000ac24 */ /* 0x000fc6000f8e02ff */
[----:B------:R-:W-:Y:S02]  /*1b410*/  @!P3 IADD3 R3, P1, R2, UR4, RZ ;  /* 0x000000040203bc10 */ /* 0x000fe4000ff3e0ff */
[----:B------:R-:W-:Y:S02]  /*1b420*/  @!P2 IADD3 R6, P0, R0, UR4, RZ ;  /* 0x000000040006ac10 */ /* 0x000fe4000ff1e0ff */
[----:B--2---:R-:W-:Y:S02]  /*1b430*/  @!P3 LEA.HI.X.SX32 R5, R2, UR5, 0x1, P1 ;  /* 0x000000050205bc11 */ /* 0x004fe400088f0eff */
[----:B------:R-:W-:Y:S02]  /*1b440*/  @!P2 LEA.HI.X.SX32 R0, R0, UR5, 0x1, P0 ;  /* 0x000000050000ac11 */ /* 0x000fe400080f0eff */
[----:B------:R-:W-:Y:S02]  /*1b450*/  @!P3 LEA R4, P1, R3, c[0x0][0x200], 0x2 ;  /* 0x000080000304ba11 */ /* 0x000fe400078210ff */
[----:B------:R-:W-:-:S02]  /*1b460*/  @!P2 LEA R2, P0, R6, c[0x0][0x200], 0x2 ;  /* 0x000080000602aa11 */ /* 0x000fc400078010ff */
[----:B------:R-:W-:Y:S02]  /*1b470*/  @!P3 LEA.HI.X R5, R3, c[0x0][0x204], R5, 0x2, P1 ;  /* 0x000081000305ba11 */ /* 0x000fe400008f1405 */
[----:B------:R-:W-:-:S03]  /*1b480*/  @!P2 LEA.HI.X R3, R6, c[0x0][0x204], R0, 0x2, P0 ;  /* 0x000081000603aa11 */ /* 0x000fc600000f1400 */
[----:B------:R2:W-:Y:S04]  /*1b490*/  @!P3 STG.E [R4.64], R7 ;  /* 0x000000070400b986 */ /* 0x0005e8000c101916 */
[----:B------:R2:W-:Y:S02]  /*1b4a0*/  @!P2 STG.E [R2.64], R8 ;  /* 0x000000080200a986 */ /* 0x0005e4000c101916 */
.L_x_1234:
[----:B---34-:R-:W-:Y:S05]  /*1b4b0*/  BSYNC B0 ;  /* 0x0000000000007941 */ /* 0x018fea0003800000 */
.L_x_1233:
[----:B------:R-:W3:Y:S04]  /*1b4c0*/  LDL.64 R82, [R1+0x98] ;  /* 0x0000980001527983 */ /* 0x000ee80000100a00 */
[----:B------:R4:W5:Y:S04]  /*1b4d0*/  LDL R80, [R1+0xac] ;  /* 0x0000ac0001507983 */ /* 0x0009680000100800 */
[----:B--2---:R4:W5:Y:S04]  /*1b4e0*/  LDL R15, [R1+0xa8] ;  /* 0x0000a800010f7983 */ /* 0x0049680000100800 */
[----:B------:R4:W5:Y:S01]  /*1b4f0*/  LDL R14, [R1+0xb0] ;  /* 0x0000b000010e7983 */ /* 0x0009620000100800 */
[----:B------:R-:W-:Y:S01]  /*1b500*/  LEA.HI R13, R177, R176, RZ, 0x3 ;  /* 0x000000b0b10d7211 */ /* 0x000fe200078f18ff */
[----:B------:R-:W-:Y:S01]  /*1b510*/  UIMAD UR9, UR9, -0x40, UR21 ;  /* 0xffffffc0090978a4 */ /* 0x000fe2000f8e0215 */
[----:B------:R-:W-:Y:S01]  /*1b520*/  BSSY B0, `(.L_x_1235) ;  /* 0x0000024000007945 */ /* 0x000fe20003800000 */
[----:B------:R-:W2:Y:S01]  /*1b530*/  S2R R0, SR_TID.X ;  /* 0x0000000000007919 */ /* 0x000ea20000002100 */
[----:B------:R-:W-:Y:S01]  /*1b540*/  SHF.R.S32.HI R3, RZ, 0x3, R13 ;  /* 0x00000003ff037819 */ /* 0x000fe2000001140d */
[----:B------:R-:W-:-:S02]  /*1b550*/  USHF.R.S32.HI UR6, URZ, 0x1f, UR10 ;  /* 0x0000001f3f067899 */ /* 0x000fc4000801140a */
[----:B------:R-:W1:Y:S01]  /*1b560*/  S2R R10, SR_CTAID.Z ;  /* 0x00000000000a7919 */ /* 0x000e620000002700 */
[----:B------:R-:W-:Y:S02]  /*1b570*/  ULDC.64 UR4, c[0x0][0x1f0] ;  /* 0x00007c0000047ab9 */ /* 0x000fe40000000a00 */
[----:B------:R-:W-:-:S04]  /*1b580*/  UIMAD UR4, UR6, UR4, URZ ;  /* 0x00000004060472a4 */ /* 0x000fc8000f8e023f */
[----:B------:R-:W-:Y:S01]  /*1b590*/  UIMAD UR4, UR10, UR5, UR4 ;  /* 0x000000050a0472a4 */ /* 0x000fe2000f8e0204 */
[----:B--2---:R-:W-:-:S04]  /*1b5a0*/  SHF.R.S32.HI R2, RZ, 0x1f, R0 ;  /* 0x0000001fff027819 */ /* 0x004fc80000011400 */
[----:B------:R-:W-:-:S04]  /*1b5b0*/  LEA.HI R2, R2, R0, RZ, 0x3 ;  /* 0x0000000002027211 */ /* 0x000fc800078f18ff */
[----:B------:R-:W-:Y:S02]  /*1b5c0*/  SHF.R.S32.HI R2, RZ, 0x3, R2 ;  /* 0x00000003ff027819 */ /* 0x000fe40000011402 */
[----:B---3--:R-:W-:Y:S02]  /*1b5d0*/  SHF.R.S32.HI R0, RZ, 0x1f, R82 ;  /* 0x0000001fff007819 */ /* 0x008fe40000011452 */
        /* <DEDUP_REMOVED lines=24> */
.L_x_1236:
[----:B----4-:R-:W-:Y:S05]  /*1b760*/  BSYNC B0 ;  /* 0x0000000000007941 */ /* 0x010fea0003800000 */
.L_x_1235:
        /* <DEDUP_REMOVED lines=22> */
.L_x_1238:
[----:B------:R-:W-:Y:S05]  /*1b8d0*/  BSYNC B0 ;  /* 0x0000000000007941 */ /* 0x000fea0003800000 */
.L_x_1237:
        /* <DEDUP_REMOVED lines=22> */
.L_x_1240:
[----:B------:R-:W-:Y:S05]  /*1ba40*/  BSYNC B0 ;  /* 0x0000000000007941 */ /* 0x000fea0003800000 */
.L_x_1239:
        /* <DEDUP_REMOVED lines=23> */
.L_x_1241:
        /* <DEDUP_REMOVED lines=12> */
.L_x_2048:


//--------------------- .text._ZN5flash16flash_fwd_kernelI23Flash_fwd_kernel_traitsILi256ELi64ELi64ELi4ELb0ELb0EN7cutlass10bfloat16_tE19Flash_kernel_traitsILi256ELi64ELi64ELi4ES3_EELb0ELb0ELb1ELb1ELb0ELb0ELb1ELb0EEEvNS_16Flash_fwd_paramsE --------------------------
	.section	.text._ZN5flash16flash_fwd_kernelI23Flash_fwd_kernel_traitsILi256ELi64ELi64ELi4ELb0ELb0EN7cutlass10bfloat16_tE19Flash_kernel_traitsILi256ELi64ELi64ELi4ES3_EELb0ELb0ELb1ELb1ELb0ELb0ELb1ELb0EEEvNS_16Flash_fwd_paramsE,"ax",@progbits
	.sectioninfo	@"SHI_REGISTERS=255"
	.align	128
        .global         _ZN5flash16flash_fwd_kernelI23Flash_fwd_kernel_traitsILi256ELi64ELi64ELi4ELb0ELb0EN7cutlass10bfloat16_tE19Flash_kernel_traitsILi256ELi64ELi64ELi4ES3_EELb0ELb0ELb1ELb1ELb0ELb0ELb1ELb0EEEvNS_16Flash_fwd_paramsE
        .type           _ZN5flash16flash_fwd_kernelI23Flash_fwd_kernel_traitsILi256ELi64ELi64ELi4ELb0ELb0EN7cutlass10bfloat16_tE19Flash_kernel_traitsILi256ELi64ELi64ELi4ES3_EELb0ELb0ELb1ELb1ELb0ELb0ELb1ELb0EEEvNS_16Flash_fwd_paramsE,@function
        .size           _ZN5flash16flash_fwd_kernelI23Flash_fwd_kernel_traitsILi256ELi64ELi64ELi4ELb0ELb0EN7cutlass10bfloat16_tE19Flash_kernel_traitsILi256ELi64ELi64ELi4ES3_EELb0ELb0ELb1ELb1ELb0ELb0ELb1ELb0EEEvNS_16Flash_fwd_paramsE,(.L_x_2049 - _ZN5flash16flash_fwd_kernelI23Flash_fwd_kernel_traitsILi256ELi64ELi64ELi4ELb0ELb0EN7cutlass10bfloat16_tE19Flash_kernel_traitsILi256ELi64ELi64ELi4ES3_EELb0ELb0ELb1ELb1ELb0ELb0ELb1ELb0EEEvNS_16Flash_fwd_paramsE)
        .other          _ZN5flash16flash_fwd_kernelI23Flash_fwd_kernel_traitsILi256ELi64ELi64ELi4ELb0ELb0EN7cutlass10bfloat16_tE19Flash_kernel_traitsILi256ELi64ELi64ELi4ES3_EELb0ELb0ELb1ELb1ELb0ELb0ELb1ELb0EEEvNS_16Flash_fwd_paramsE,@"STO_CUDA_ENTRY STV_DEFAULT"
_ZN5flash16flash_fwd_kernelI23Flash_fwd_kernel_traitsILi256ELi64ELi64ELi4ELb0ELb0EN7cutlass10bfloat16_tE19Flash_kernel_traitsILi256ELi64ELi64ELi4ES3_EELb0ELb0ELb1ELb1ELb0ELb0ELb1ELb0EEEvNS_16Flash_fwd_paramsE:
.text._ZN5flash16flash_fwd_kernelI23Flash_fwd_kernel_traitsILi256ELi64ELi64ELi4ELb0ELb0EN7cutlass10bfloat16_tE19Flash_kernel_traitsILi256ELi64ELi64ELi4ES3_EELb0ELb0ELb1ELb1ELb0ELb0ELb1ELb0EEEvNS_16Flash_fwd_paramsE:
        /* <DEDUP_REMOVED lines=30> */
[----:B------:R-:W4:Y:S01]  /*01e0*/  @P0 LDG.E R4, [R8.64] ;  /* 0x0000001608040981 */ /* 0x000f22000c1e1900 */
[----:B------:R-:W-:-:S06]  /*01f0*/  UIMAD.WIDE UR6, UR16, UR12, UR6 ;  /* 0x0000000c100672a5 */ /* 0x000fcc000f8e0206 */
[----:B------:R-:W-:Y:S02]  /*0200*/  IMAD.U32 R2, RZ, RZ, UR6 ;  /* 0x00000006ff027e24 */ /* 0x000fe4000f8e00ff */
        /* <DEDUP_REMOVED lines=24> */
.L_x_1242:
[----:B-1----:R-:W-:Y:S02]  /*0390*/  ULDC UR6, c[0x0][0x218] ;  /* 0x0000860000067ab9 */ /* 0x002fe40000000800 */
.L_x_1243:
        /* <DEDUP_REMOVED lines=124> */
.L_x_1246:
[----:B------:R-:W-:Y:S05]  /*0b60*/  BSYNC B0 ;  /* 0x0000000000007941 */ /* 0x000fea0003800000 */
.L_x_1245:
        /* <DEDUP_REMOVED lines=22> */
.L_x_1248:
[----:B------:R-:W-:Y:S05]  /*0cd0*/  BSYNC B0 ;  /* 0x0000000000007941 */ /* 0x000fea0003800000 */
.L_x_1247:
        /* <DEDUP_REMOVED lines=22> */
.L_x_1250:
[----:B------:R-:W-:Y:S05]  /*0e40*/  BSYNC B0 ;  /* 0x0000000000007941 */ /* 0x000fea0003800000 */
.L_x_1249:
        /* <DEDUP_REMOVED lines=21> */
.L_x_1252:
[----:B------:R-:W-:Y:S05]  /*0fa0*/  BSYNC B0 ;  /* 0x0000000000007941 */ /* 0x000fea0003800000 */
.L_x_1251:
        /* <DEDUP_REMOVED lines=35> */
.L_x_1244:
        /* <DEDUP_REMOVED lines=34> */
.L_x_1253:
        /* <DEDUP_REMOVED lines=48> */
.L_x_1254:
        /* <DEDUP_REMOVED lines=121> */
.L_x_1256:
[----:B------:R-:W-:Y:S05]  /*1e90*/  BSYNC B0 ;  /* 0x0000000000007941 */ /* 0x000fea0003800000 */
.L_x_1255:
        /* <DEDUP_REMOVED lines=45> */
.L_x_1258:
[----:B------:R-:W-:Y:S05]  /*2170*/  BSYNC B0 ;  /* 0x0000000000007941 */ /* 0x000fea0003800000 */
.L_x_1257:
        /* <DEDUP_REMOVED lines=45> */
.L_x_1260:
[----:B------:R-:W-:Y:S05]  /*2450*/  BSYNC B0 ;  /* 0x0000000000007941 */ /* 0x000fea0003800000 */
.L_x_1259:
        /* <DEDUP_REMOVED lines=48> */
.L_x_1262:
[----:B------:R-:W-:Y:S05]  /*2760*/  BSYNC B0 ;  /* 0x0000000000007941 */ /* 0x000fea0003800000 */
.L_x_1261:
        /* <DEDUP_REMOVED lines=45> */
.L_x_1264:
[----:B------:R-:W-:Y:S05]  /*2a40*/  BSYNC B0 ;  /* 0x0000000000007941 */ /* 0x000fea0003800000 */
.L_x_1263:
        /* <DEDUP_REMOVED lines=41> */
.L_x_1266:
[----:B------:R-:W-:Y:S05]  /*2ce0*/  BSYNC B0 ;  /* 0x0000000000007941 */ /* 0x000fea0003800000 */
.L_x_1265:
        /* <DEDUP_REMOVED lines=40> */
.L_x_1268:
[----:B------:R-:W-:Y:S05]  /*2f70*/  BSYNC B0 ;  /* 0x0000000000007941 */ /* 0x000fea0003800000 */
.L_x_1267:
        /* <DEDUP_REMOVED lines=42> */
.L_x_1270:
[----:B------:R-:W-:Y:S05]  /*3220*/  BSYNC B0 ;  /* 0x0000000000007941 */ /* 0x000fea0003800000 */
.L_x_1269:
        /* <DEDUP_REMOVED lines=81> */
.L_x_1272:
[----:B--2---:R-:W-:Y:S05]  /*3740*/  BSYNC B0 ;  /* 0x0000000000007941 */ /* 0x004fea0003800000 */
.L_x_1271:
        /* <DEDUP_REMOVED lines=45> */
.L_x_1274:
[----:B------:R-:W-:Y:S05]  /*3a20*/  BSYNC B0 ;  /* 0x0000000000007941 */ /* 0x000fea0003800000 */
.L_x_1273:
        /* <DEDUP_REMOVED lines=44> */
.L_x_1276:
[----:B------:R-:W-:Y:S05]  /*3cf0*/  BSYNC B0 ;  /* 0x0000000000007941 */ /* 0x000fea0003800000 */
.L_x_1275:
        /* <DEDUP_REMOVED lines=46> */
.L_x_1278:
[----:B------:R-:W-:Y:S05]  /*3fe0*/  BSYNC B0 ;  /* 0x0000000000007941 */ /* 0x000fea0003800000 */
.L_x_1277:
        /* <DEDUP_REMOVED lines=17> */
[----:B-1----:R-:W-:Y:S01]  /*4100*/  LDSM.16.M88.4 R16, [R220] ;  /* 0x00000000dc10783b */ /* 0x002fe20000000200 */
[----:B------:R-:W-:Y:S01]  /*4110*/  IMAD.IADD R4, R4, 0x1, R77 ;  /* 0x0000000104047824 */ /* 0x000fe200078e024d */
[----:B------:R-:W-:Y:S01]  /*4120*/  LOP3.LUT R237, R237, 0x6, RZ, 0xc0, !PT ;  /* 0x00000006eded7812 */ /* 0x000fe200078ec0ff */
[----:B------:R-:W-:Y:S01]  /*4130*/  IMAD R221, R221, 0x200, R8 ;  /* 0x00000200dddd7824 */ /* 0x000fe200078e0208 */
[----:B---3--:R-:W-:Y:S01]  /*4140*/  LDSM.16.M88.4 R20, [R218] ;  /* 0x00000000da14783b */ /* 0x008fe20000000200 */
[----:B------:R-:W-:Y:S01]  /*4150*/  UISETP.GT.AND UP0, UPT, UR29, UR11, UPT ;  /* 0x0000000b1d00728c */ /* 0x000fe2000bf04270 */
[C---:B------:R-:W-:Y:S01]  /*4160*/  IADD3 R236, R4.reuse, UR4, RZ ;  /* 0x0000000404ec7c10 */ /* 0x040fe2000fffe0ff */
[----:B------:R-:W-:Y:S01]  /*4170*/  IMAD.SHL.U32 R221, R221, 0x2, RZ ;  /* 0x00000002dddd7824 */ /* 0x000fe200078e00ff */
[----:B------:R-:W-:Y:S01]  /*4180*/  IADD3 R6, R4, 0x8, RZ ;  /* 0x0000000804067810 */ /* 0x000fe20007ffe0ff */
[----:B------:R-:W0:Y:S01]  /*4190*/  LDGDEPBAR ;  /* 0x00000000000079af */ /* 0x000e220000000000 */
[----:B------:R-:W-:-:S02]  /*41a0*/  IADD3 R235, R236, -c[0x0][0x2e4], RZ ;  /* 0x8000b900eceb7a10 */ /* 0x000fc40007ffe0ff */
[C---:B------:R-:W-:Y:S01]  /*41b0*/  IADD3 R2, R221.reuse, 0x8000, RZ ;  /* 0x00008000dd027810 */ /* 0x040fe20007ffe0ff */
[----:B------:R-:W1:Y:S01]  /*41c0*/  LDSM.16.M88.4 R8, [R221+0x8000] ;  /* 0x00800000dd08783b */ /* 0x000e620000000200 */
[----:B------:R-:W-:Y:S02]  /*41d0*/  IADD3 R219, R221, 0x8020, RZ ;  /* 0x00008020dddb7810 */ /* 0x000fe40007ffe0ff */
[----:B------:R-:W-:Y:S01]  /*41e0*/  @P1 IADD3 R219, R2, -0x20, RZ ;  /* 0xffffffe002db1810 */ /* 0x000fe20007ffe0ff */
[----:B------:R-:W3:Y:S01]  /*41f0*/  LDSM.16.M88.4 R52, [R221+0x8800] ;  /* 0x00880000dd34783b */ /* 0x000ee20000000200 */
[----:B------:R-:W-:Y:S01]  /*4200*/  IMAD.MOV.U32 R2, RZ, RZ, 0x40 ;  /* 0x00000040ff027424 */ /* 0x000fe200078e00ff */
[----:B------:R-:W-:Y:S01]  /*4210*/  IADD3 R233, R6, UR4, RZ ;  /* 0x0000000406e97c10 */ /* 0x000fe2000fffe0ff */
[----:B------:R-:W-:Y:S01]  /*4220*/  ULDC UR4, c[0x0][0x2e8] ;  /* 0x0000ba0000047ab9 */ /* 0x000fe20000000800 */
[----:B------:R-:W5:Y:S01]  /*4230*/  LDSM.16.M88.4 R44, [R221+0x9000] ;  /* 0x00900000dd2c783b */ /* 0x000f620000000200 */
[----:B------:R-:W-:Y:S01]  /*4240*/  UIADD3 UR4, UR5, UR4, URZ ;  /* 0x0000000405047290 */ /* 0x000fe2000fffe03f */
[----:B------:R-:W-:-:S02]  /*4250*/  SEL R2, R2, 0xffffffc0, !P2 ;  /* 0xffffffc002027807 */ /* 0x000fc40005000000 */
[----:B------:R-:W2:Y:S01]  /*4260*/  LDSM.16.M88.4 R24, [R221+0x9800] ;  /* 0x00980000dd18783b */ /* 0x000ea20000000200 */
[----:B------:R-:W-:Y:S02]  /*4270*/  IADD3 R232, R233, -c[0x0][0x2e4], RZ ;  /* 0x8000b900e9e87a10 */ /* 0x000fe40007ffe0ff */
[----:B------:R-:W-:Y:S01]  /*4280*/  IMAD.IADD R215, R221, 0x1, R2 ;  /* 0x00000001ddd77824 */ /* 0x000fe200078e0202 */
[----:B------:R-:W4:Y:S01]  /*4290*/  LDSM.16.M88.4 R72, [R219] ;  /* 0x00000000db48783b */ /* 0x000f220000000200 */
[----:B------:R-:W-:Y:S01]  /*42a0*/  IMAD.IADD R208, R2, 0x1, R219 ;  /* 0x0000000102d07824 */ /* 0x000fe200078e02db */
[----:B------:R-:W-:Y:S01]  /*42b0*/  IADD3 R227, R6, UR4, RZ ;  /* 0x0000000406e37c10 */ /* 0x000fe2000fffe0ff */
[----:B------:R-:W-:Y:S01]  /*42c0*/  IMAD.U32 R2, RZ, RZ, UR29 ;  /* 0x0000001dff027e24 */ /* 0x000fe2000f8e00ff */
[----:B------:R-:W2:Y:S01]  /*42d0*/  LDSM.16.M88.4 R68, [R219+0x800] ;  /* 0x00080000db44783b */ /* 0x000ea20000000200 */
[----:B------:R-:W-:Y:S02]  /*42e0*/  IADD3 R234, R4, UR4, RZ ;  /* 0x0000000404ea7c10 */ /* 0x000fe4000fffe0ff */
[----:B------:R-:W-:Y:S01]  /*42f0*/  IMAD R2, R2, 0x40, R237 ;  /* 0x0000004002027824 */ /* 0x000fe200078e02ed */
[----:B------:R-:W2:Y:S01]  /*4300*/  LDSM.16.M88.4 R64, [R219+0x1000] ;  /* 0x00100000db40783b */ /* 0x000ea20000000200 */
[----:B------:R-:W-:-:S02]  /*4310*/  IMNMX R227, R227, UR20, PT ;  /* 0x00000014e3e37c17 */ /* 0x000fc4000b800200 */
[----:B------:R-:W-:Y:S01]  /*4320*/  IMNMX R232, RZ, R232, !PT ;  /* 0x000000e8ffe87217 */ /* 0x000fe20007800200 */
[----:B------:R-:W2:Y:S01]  /*4330*/  LDSM.16.M88.4 R28, [R219+0x1800] ;  /* 0x00180000db1c783b */ /* 0x000ea20000000200 */
[C---:B------:R-:W-:Y:S02]  /*4340*/  IADD3 R76, R2.reuse, 0x1, RZ ;  /* 0x00000001024c7810 */ /* 0x040fe40007ffe0ff */
[C---:B------:R-:W-:Y:S01]  /*4350*/  IADD3 R79, R2.reuse, 0x8, RZ ;  /* 0x00000008024f7810 */ /* 0x040fe20007ffe0ff */
[----:B------:R-:W2:Y:S01]  /*4360*/  LDSM.16.M88.4 R60, [R215+0x8000] ;  /* 0x00800000d73c783b */ /* 0x000ea20000000200 */
[C---:B------:R-:W-:Y:S02]  /*4370*/  IADD3 R82, R2.reuse, 0x9, RZ ;  /* 0x0000000902527810 */ /* 0x040fe40007ffe0ff */
[C---:B------:R-:W-:Y:S01]  /*4380*/  IADD3 R85, R2.reuse, 0x10, RZ ;  /* 0x0000001002557810 */ /* 0x040fe20007ffe0ff */
[----:B------:R-:W2:Y:S01]  /*4390*/  LDSM.16.M88.4 R32, [R215+0x8800] ;  /* 0x00880000d720783b */ /* 0x000ea20000000200 */
[----:B------:R-:W-:-:S02]  /*43a0*/  IADD3 R88, R2, 0x11, RZ ;  /* 0x0000001102587810 */ /* 0x000fc40007ffe0ff */
[C---:B------:R-:W-:Y:S01]  /*43b0*/  IADD3 R94, R2.reuse, 0x19, RZ ;  /* 0x00000019025e7810 */ /* 0x040fe20007ffe0ff */
[C---:B-1----:R-:W-:Y:S01]  /*43c0*/  HMMA.16816.F32.BF16 R12, R36.reuse, R8, RZ ;  /* 0x00000008240c723c */ /* 0x042fe200000418ff */
[C---:B------:R-:W-:Y:S02]  /*43d0*/  IADD3 R91, R2.reuse, 0x18, RZ ;  /* 0x00000018025b7810 */ /* 0x040fe40007ffe0ff */
[C---:B------:R-:W-:Y:S02]  /*43e0*/  IADD3 R97, R2.reuse, 0x20, RZ ;  /* 0x0000002002617810 */ /* 0x040fe40007ffe0ff */
[C---:B------:R-:W-:Y:S02]  /*43f0*/  IADD3 R100, R2.reuse, 0x21, RZ ;  /* 0x0000002102647810 */ /* 0x040fe40007ffe0ff */
[C---:B------:R-:W-:Y:S01]  /*4400*/  IADD3 R106, R2.reuse, 0x29, RZ ;  /* 0x00000029026a7810 */ /* 0x040fe20007ffe0ff */
[----:B------:R-:W-:Y:S01]  /*4410*/  HMMA.16816.F32.BF16 R8, R36, R10, RZ ;  /* 0x0000000a2408723c */ /* 0x000fe200000418ff */
[----:B------:R-:W-:-:S02]  /*4420*/  IADD3 R109, R2, 0x30, RZ ;  /* 0x00000030026d7810 */ /* 0x000fc40007ffe0ff */
[----:B------:R-:W-:Y:S01]  /*4430*/  IADD3 R103, R2, 0x28, RZ ;  /* 0x0000002802677810 */ /* 0x000fe20007ffe0ff */
[----:B------:R-:W-:Y:S01]  /*4440*/  IMAD.IADD R110, R236, 0x1, -R106 ;  /* 0x00000001ec6e7824 */ /* 0x000fe200078e0a6a */
[C---:B------:R-:W-:Y:S02]  /*4450*/  IADD3 R112, R2.reuse, 0x31, RZ ;  /* 0x0000003102707810 */ /* 0x040fe40007ffe0ff */
[----:B------:R-:W-:Y:S01]  /*4460*/  IADD3 R116, R2, 0x39, RZ ;  /* 0x0000003902747810 */ /* 0x000fe20007ffe0ff */
[----:B---3--:R-:W-:Y:S01]  /*4470*/  HMMA.16816.F32.BF16 R56, R36, R52, RZ ;  /* 0x000000342438723c */ /* 0x008fe200000418ff */
[----:B------:R-:W-:Y:S01]  /*4480*/  ISETP.GE.AND P0, PT, R79, R227, PT ;  /* 0x000000e34f00720c */ /* 0x000fe20003f06270 */
[----:B------:R-:W-:Y:S01]  /*4490*/  IMAD.IADD R108, R233, 0x1, -R103 ;  /* 0x00000001e96c7824 */ /* 0x000fe200078e0a67 */
[----:B------:R-:W-:Y:S02]  /*44a0*/  IMNMX R234, R234, UR20, PT ;  /* 0x00000014eaea7c17 */ /* 0x000fe4000b800200 */
[----:B------:R-:W-:-:S02]  /*44b0*/  ISETP.LT.OR P0, PT, R79, R232, P0 ;  /* 0x000000e84f00720c */ /* 0x000fc40000701670 */
[-C--:B------:R-:W-:Y:S01]  /*44c0*/  ISETP.GE.AND P5, PT, R2, R227.reuse, PT ;  /* 0x000000e30200720c */ /* 0x080fe20003fa6270 */
[C---:B-----5:R-:W-:Y:S01]  /*44d0*/  HMMA.16816.F32.BF16 R48, R36.reuse, R44, RZ ;  /* 0x0000002c2430723c */ /* 0x060fe200000418ff */
[----:B------:R-:W-:Y:S02]  /*44e0*/  ISETP.GE.AND P2, PT, R76, R227, PT ;  /* 0x000000e34c00720c */ /* 0x000fe40003f46270 */
[----:B------:R-:W-:Y:S02]  /*44f0*/  IMNMX R235, RZ, R235, !PT ;  /* 0x000000ebffeb7217 */ /* 0x000fe40007800200 */
[CC--:B------:R-:W-:Y:S02]  /*4500*/  ISETP.GE.AND P4, PT, R2.reuse, R234.reuse, PT ;  /* 0x000000ea0200720c */ /* 0x0c0fe40003f86270 */
[----:B------:R-:W-:Y:S01]  /*4510*/  ISETP.GE.AND P1, PT, R79, R234, PT ;  /* 0x000000ea4f00720c */ /* 0x000fe20003f26270 */
[----:B------:R-:W-:Y:S01]  /*4520*/  HMMA.16816.F32.BF16 R52, R36, R54, RZ ;  /* 0x000000362434723c */ /* 0x000fe200000418ff */
[----:B------:R-:W-:-:S02]  /*4530*/  ISETP.LT.OR P5, PT, R2, R232, P5 ;  /* 0x000000e80200720c */ /* 0x000fc40002fa1670 */
[----:B------:R-:W-:Y:S02]  /*4540*/  ISETP.LT.OR P2, PT, R76, R232, P2 ;  /* 0x000000e84c00720c */ /* 0x000fe40001741670 */
[-C--:B------:R-:W-:Y:S02]  /*4550*/  ISETP.LT.OR P4, PT, R2, R235.reuse, P4 ;  /* 0x000000eb0200720c */ /* 0x080fe40002781670 */
[----:B------:R-:W-:Y:S01]  /*4560*/  ISETP.LT.OR P1, PT, R79, R235, P1 ;  /* 0x000000eb4f00720c */ /* 0x000fe20000f21670 */
[----:B------:R-:W-:Y:S01]  /*4570*/  HMMA.16816.F32.BF16 R44, R36, R46, RZ ;  /* 0x0000002e242c723c */ /* 0x000fe200000418ff */
[----:B------:R-:W-:Y:S02]  /*4580*/  IABS R108, R108 ;  /* 0x0000006c006c7213 */ /* 0x000fe40000000000 */
[----:B------:R-:W-:Y:S02]  /*4590*/  IABS R110, R110 ;  /* 0x0000006e006e7213 */ /* 0x000fe40000000000 */
[----:B------:R-:W-:-:S02]  /*45a0*/  ISETP.GE.AND P6, PT, R76, R234, PT ;  /* 0x000000ea4c00720c */ /* 0x000fc40003fc6270 */
[----:B------:R-:W-:Y:S01]  /*45b0*/  ISETP.GE.AND P3, PT, R82, R234, PT ;  /* 0x000000ea5200720c */ /* 0x000fe20003f66270 */
[C---:B--2---:R-:W-:Y:S01]  /*45c0*/  HMMA.16816.F32.BF16 R40, R36.reuse, R24, RZ ;  /* 0x000000182428723c */ /* 0x044fe200000418ff */
[----:B------:R-:W-:Y:S01]  /*45d0*/  I2F R108, R108 ;  /* 0x0000006c006c7306 */ /* 0x000fe20000201400 */
[-C--:B------:R-:W-:Y:S02]  /*45e0*/  ISETP.LT.OR P6, PT, R76, R235.reuse, P6 ;  /* 0x000000eb4c00720c */ /* 0x080fe400037c1670 */
[----:B------:R-:W-:Y:S02]  /*45f0*/  ISETP.LT.OR P3, PT, R82, R235, P3 ;  /* 0x000000eb5200720c */ /* 0x000fe40001f61670 */
[C---:B------:R-:W-:Y:S02]  /*4600*/  IADD3 R211, R219.reuse, 0x800, RZ ;  /* 0x00000800dbd37810 */ /* 0x040fe40007ffe0ff */
[----:B------:R-:W-:Y:S01]  /*4610*/  HMMA.16816.F32.BF16 R36, R36, R26, RZ ;  /* 0x0000001a2424723c */ /* 0x000fe200000418ff */
[----:B------:R-:W1:Y:S01]  /*4620*/  LDSM.16.M88.4 R24, [R215+0x9000] ;  /* 0x00900000d718783b */ /* 0x000e620000000200 */
[----:B------:R-:W-:Y:S01]  /*4630*/  I2F R110, R110 ;  /* 0x0000006e006e7306 */ /* 0x000fe20000201400 */
[----:B------:R-:W-:-:S02]  /*4640*/  IADD3 R210, R219, 0x1000, RZ ;  /* 0x00001000dbd27810 */ /* 0x000fc40007ffe0ff */
[C---:B------:R-:W-:Y:S02]  /*4650*/  IADD3 R209, R219.reuse, 0x1800, RZ ;  /* 0x00001800dbd17810 */ /* 0x040fe40007ffe0ff */
[C---:B------:R-:W-:Y:S01]  /*4660*/  IADD3 R207, R219.reuse, 0x2000, RZ ;  /* 0x00002000dbcf7810 */ /* 0x040fe20007ffe0ff */
[C---:B----4-:R-:W-:Y:S01]  /*4670*/  HMMA.16816.F32.BF16 R12, R16.reuse, R72, R12 ;  /* 0x00000048100c723c */ /* 0x050fe2000004180c */
[C---:B------:R-:W-:Y:S02]  /*4680*/  IADD3 R206, R219.reuse, 0x2800, RZ ;  /* 0x00002800dbce7810 */ /* 0x040fe40007ffe0ff */
[C---:B------:R-:W-:Y:S02]  /*4690*/  IADD3 R205, R219.reuse, 0x3000, RZ ;  /* 0x00003000dbcd7810 */ /* 0x040fe40007ffe0ff */
[C---:B------:R-:W-:Y:S02]  /*46a0*/  IADD3 R204, R219.reuse, 0x3800, RZ ;  /* 0x00003800dbcc7810 */ /* 0x040fe40007ffe0ff */
[C---:B------:R-:W-:Y:S01]  /*46b0*/  IADD3 R203, R219.reuse, 0x4000, RZ ;  /* 0x00004000dbcb7810 */ /* 0x040fe20007ffe0ff */
[----:B------:R-:W-:Y:S01]  /*46c0*/  HMMA.16816.F32.BF16 R8, R16, R74, R8 ;  /* 0x0000004a1008723c */ /* 0x000fe20000041808 */
[----:B------:R-:W2:Y:S01]  /*46d0*/  LDSM.16.M88.4 R72, [R215+0x9800] ;  /* 0x00980000d748783b */ /* 0x000ea20000000200 */
[----:B------:R-:W-:-:S02]  /*46e0*/  IADD3 R202, R219, 0x4800, RZ ;  /* 0x00004800dbca7810 */ /* 0x000fc40007ffe0ff */
[C---:B------:R-:W-:Y:S02]  /*46f0*/  IADD3 R201, R219.reuse, 0x5000, RZ ;  /* 0x00005000dbc97810 */ /* 0x040fe40007ffe0ff */
[C---:B------:R-:W-:Y:S02]  /*4700*/  IADD3 R200, R219.reuse, 0x5800, RZ ;  /* 0x00005800dbc87810 */ /* 0x040fe40007ffe0ff */
[C---:B------:R-:W-:Y:S01]  /*4710*/  HMMA.16816.F32.BF16 R56, R16.reuse, R68, R56 ;  /* 0x000000441038723c */ /* 0x040fe20000041838 */
[C---:B------:R-:W-:Y:S02]  /*4720*/  IADD3 R199, R219.reuse, 0x6000, RZ ;  /* 0x00006000dbc77810 */ /* 0x040fe40007ffe0ff */
[C---:B------:R-:W-:Y:S02]  /*4730*/  IADD3 R198, R219.reuse, 0x6800, RZ ;  /* 0x00006800dbc67810 */ /* 0x040fe40007ffe0ff */
[C---:B------:R-:W-:Y:S02]  /*4740*/  IADD3 R197, R219.reuse, 0x7000, RZ ;  /* 0x00007000dbc57810 */ /* 0x040fe40007ffe0ff */
[----:B------:R-:W-:Y:S01]  /*4750*/  IADD3 R196, R219, 0x7800, RZ ;  /* 0x00007800dbc47810 */ /* 0x000fe20007ffe0ff */
[C---:B------:R-:W-:Y:S01]  /*4760*/  HMMA.16816.F32.BF16 R52, R16.reuse, R70, R52 ;  /* 0x000000461034723c */ /* 0x040fe20000041834 */
[----:B------:R-:W-:Y:S07]  /*4770*/  LDSM.16.M88.4 R68, [R208+0x800] ;  /* 0x00080000d044783b */ /* 0x000fee0000000200 */
[C---:B------:R-:W-:Y:S08]  /*4780*/  HMMA.16816.F32.BF16 R48, R16.reuse, R64, R48 ;  /* 0x000000401030723c */ /* 0x040ff00000041830 */
[C---:B------:R-:W-:Y:S01]  /*4790*/  HMMA.16816.F32.BF16 R44, R16.reuse, R66, R44 ;  /* 0x00000042102c723c */ /* 0x040fe2000004182c */
[----:B------:R-:W-:Y:S07]  /*47a0*/  LDSM.16.M88.4 R64, [R208+0x1800] ;  /* 0x00180000d040783b */ /* 0x000fee0000000200 */
[C---:B------:R-:W-:Y:S08]  /*47b0*/  HMMA.16816.F32.BF16 R40, R16.reuse, R28, R40 ;  /* 0x0000001c1028723c */ /* 0x040ff00000041828 */
[----:B------:R-:W-:Y:S01]  /*47c0*/  HMMA.16816.F32.BF16 R36, R16, R30, R36 ;  /* 0x0000001e1024723c */ /* 0x000fe20000041824 */
[----:B------:R-:W-:Y:S04]  /*47d0*/  LDSM.16.M88.4 R28, [R217] ;  /* 0x00000000d91c783b */ /* 0x000fe80000000200 */
[----:B------:R-:W3:Y:S03]  /*47e0*/  LDSM.16.M88.4 R16, [R208] ;  /* 0x00000000d010783b */ /* 0x000ee60000000200 */
[C---:B------:R-:W-:Y:S08]  /*47f0*/  HMMA.16816.F32.BF16 R12, R20.reuse, R60, R12 ;  /* 0x0000003c140c723c */ /* 0x040ff0000004180c */
        /* <DEDUP_REMOVED lines=19> */
[C---:B------:R-:W-:Y:S01]  /*4930*/  HMMA.16816.F32.BF16 R44, R28.reuse, R62, R44 ;  /* 0x0000003e1c2c723c */ /* 0x040fe2000004182c */
[----:B------:R-:W4:Y:S07]  /*4940*/  LDSM.16.M88.4 R60, [R220+0x2000] ;  /* 0x00200000dc3c783b */ /* 0x000f2e0000000200 */
[C---:B------:R-:W-:Y:S08]  /*4950*/  HMMA.16816.F32.BF16 R40, R28.reuse, R64, R40 ;  /* 0x000000401c28723c */ /* 0x040ff00000041828 */
[----:B------:R-:W-:Y:S01]  /*4960*/  HMMA.16816.F32.BF16 R36, R28, R66, R36 ;  /* 0x000000421c24723c */ /* 0x000fe20000041824 */
[----:B------:R-:W5:Y:S04]  /*4970*/  LDSM.16.M88.4 R28, [R219+0x2800] ;  /* 0x00280000db1c783b */ /* 0x000f680000000200 */
[----:B------:R-:W-:Y:S03]  /*4980*/  LDSM.16.M88.4 R64, [R219+0x3800] ;  /* 0x00380000db40783b */ /* 0x000fe60000000200 */
        /* <DEDUP_REMOVED lines=8> */
[----:B------:R-:W2:Y:S07]  /*4a10*/  LDSM.16.M88.4 R16, [R215+0xa000] ;  /* 0x00a00000d710783b */ /* 0x000eae0000000200 */
[----:B------:R-:W-:Y:S08]  /*4a20*/  HMMA.16816.F32.BF16 R40, R32, R72, R40 ;  /* 0x000000482028723c */ /* 0x000ff00000041828 */
[C---:B----4-:R-:W-:Y:S08]  /*4a30*/  HMMA.16816.F32.BF16 R12, R60.reuse, R68, R12 ;  /* 0x000000443c0c723c */ /* 0x050ff0000004180c */
[----:B------:R-:W-:Y:S01]  /*4a40*/  HMMA.16816.F32.BF16 R8, R60, R70, R8 ;  /* 0x000000463c08723c */ /* 0x000fe20000041808 */
[----:B------:R-:W-:Y:S07]  /*4a50*/  LDSM.16.M88.4 R68, [R208+0x2800] ;  /* 0x00280000d044783b */ /* 0x000fee0000000200 */
[----:B------:R-:W-:Y:S01]  /*4a60*/  HMMA.16816.F32.BF16 R36, R32, R74, R36 ;  /* 0x0000004a2024723c */ /* 0x000fe20000041824 */
[----:B------:R-:W3:Y:S04]  /*4a70*/  LDSM.16.M88.4 R32, [R215+0xa800] ;  /* 0x00a80000d720783b */ /* 0x000ee80000000200 */
[----:B------:R-:W-:Y:S03]  /*4a80*/  LDSM.16.M88.4 R72, [R217+0x2000] ;  /* 0x00200000d948783b */ /* 0x000fe60000000200 */
[C---:B-----5:R-:W-:Y:S08]  /*4a90*/  HMMA.16816.F32.BF16 R56, R60.reuse, R28, R56 ;  /* 0x0000001c3c38723c */ /* 0x060ff00000041838 */
[C---:B------:R-:W-:Y:S01]  /*4aa0*/  HMMA.16816.F32.BF16 R52, R60.reuse, R30, R52 ;  /* 0x0000001e3c34723c */ /* 0x040fe20000041834 */
[----:B------:R-:W4:Y:S07]  /*4ab0*/  LDSM.16.M88.4 R28, [R215+0xb000] ;  /* 0x00b00000d71c783b */ /* 0x000f2e0000000200 */
[C---:B-1----:R-:W-:Y:S08]  /*4ac0*/  HMMA.16816.F32.BF16 R48, R60.reuse, R24, R48 ;  /* 0x000000183c30723c */ /* 0x042ff00000041830 */
[C---:B------:R-:W-:Y:S01]  /*4ad0*/  HMMA.16816.F32.BF16 R44, R60.reuse, R26, R44 ;  /* 0x0000001a3c2c723c */ /* 0x040fe2000004182c */
[----:B------:R-:W1:Y:S07]  /*4ae0*/  LDSM.16.M88.4 R24, [R215+0xb800] ;  /* 0x00b80000d718783b */ /* 0x000e6e0000000200 */
[----:B------:R-:W-:Y:S08]  /*4af0*/  HMMA.16816.F32.BF16 R40, R60, R64, R40 ;  /* 0x000000403c28723c */ /* 0x000ff00000041828 */
[C---:B--2---:R-:W-:Y:S08]  /*4b00*/  HMMA.16816.F32.BF16 R12, R20.reuse, R16, R12 ;  /* 0x00000010140c723c */ /* 0x044ff0000004180c */
[----:B------:R-:W-:Y:S01]  /*4b10*/  HMMA.16816.F32.BF16 R8, R20, R18, R8 ;  /* 0x000000121408723c */ /* 0x000fe20000041808 */
[----:B------:R-:W2:Y:S07]  /*4b20*/  LDSM.16.M88.4 R16, [R208+0x2000] ;  /* 0x00200000d010783b */ /* 0x000eae0000000200 */
[----:B------:R-:W-:Y:S01]  /*4b30*/  HMMA.16816.F32.BF16 R36, R60, R66, R36 ;  /* 0x000000423c24723c */ /* 0x000fe20000041824 */
[----:B------:R-:W5:Y:S04]  /*4b40*/  LDSM.16.M88.4 R64, [R208+0x3000] ;  /* 0x00300000d040783b */ /* 0x000f680000000200 */
[----:B------:R-:W2:Y:S03]  /*4b50*/  LDSM.16.M88.4 R60, [R208+0x3800] ;  /* 0x00380000d03c783b */ /* 0x000ea60000000200 */
        /* <DEDUP_REMOVED lines=12> */
[----:B------:R-:W2:Y:S07]  /*4c20*/  LDSM.16.M88.4 R16, [R221+0xd800] ;  /* 0x00d80000dd10783b */ /* 0x000eae0000000200 */
[C---:B------:R-:W-:Y:S08]  /*4c30*/  HMMA.16816.F32.BF16 R56, R72.reuse, R68, R56 ;  /* 0x000000444838723c */ /* 0x040ff00000041838 */
[C---:B------:R-:W-:Y:S08]  /*4c40*/  HMMA.16816.F32.BF16 R52, R72.reuse, R70, R52 ;  /* 0x000000464834723c */ /* 0x040ff00000041834 */
[C---:B-----5:R-:W-:Y:S08]  /*4c50*/  HMMA.16816.F32.BF16 R48, R72.reuse, R64, R48 ;  /* 0x000000404830723c */ /* 0x060ff00000041830 */
[C---:B------:R-:W-:Y:S01]  /*4c60*/  HMMA.16816.F32.BF16 R44, R72.reuse, R66, R44 ;  /* 0x00000042482c723c */ /* 0x040fe2000004182c */
[----:B------:R-:W-:Y:S07]  /*4c70*/  LDSM.16.M88.4 R64, [R220+0x4000] ;  /* 0x00400000dc40783b */ /* 0x000fee0000000200 */
[C---:B------:R-:W-:Y:S01]  /*4c80*/  HMMA.16816.F32.BF16 R68, R72.reuse, R60, R40 ;  /* 0x0000003c4844723c */ /* 0x040fe20000041828 */
[----:B------:R-:W5:Y:S07]  /*4c90*/  LDSM.16.M88.4 R40, [R219+0x4000] ;  /* 0x00400000db28783b */ /* 0x000f6e0000000200 */
[----:B------:R-:W-:Y:S01]  /*4ca0*/  HMMA.16816.F32.BF16 R60, R72, R62, R36 ;  /* 0x0000003e483c723c */ /* 0x000fe20000041824 */
[----:B------:R-:W2:Y:S04]  /*4cb0*/  LDSM.16.M88.4 R36, [R219+0x4800] ;  /* 0x00480000db24783b */ /* 0x000ea80000000200 */
[----:B------:R-:W-:Y:S03]  /*4cc0*/  LDSM.16.M88.4 R72, [R219+0x5800] ;  /* 0x00580000db48783b */ /* 0x000fe60000000200 */
[C---:B---3--:R-:W-:Y:S08]  /*4cd0*/  HMMA.16816.F32.BF16 R12, R32.reuse, R28, R12 ;  /* 0x0000001c200c723c */ /* 0x048ff0000004180c */
[C---:B-1----:R-:W-:Y:S08]  /*4ce0*/  HMMA.16816.F32.BF16 R56, R32.reuse, R24, R56 ;  /* 0x000000182038723c */ /* 0x042ff00000041838 */
[C---:B------:R-:W-:Y:S01]  /*4cf0*/  HMMA.16816.F32.BF16 R52, R32.reuse, R26, R52 ;  /* 0x0000001a2034723c */ /* 0x040fe20000041834 */
[----:B------:R-:W-:Y:S07]  /*4d00*/  LDSM.16.M88.4 R24, [R215+0xc000] ;  /* 0x00c00000d718783b */ /* 0x000fee0000000200 */
[C---:B----4-:R-:W-:Y:S08]  /*4d10*/  HMMA.16816.F32.BF16 R48, R32.reuse, R20, R48 ;  /* 0x000000142030723c */ /* 0x050ff00000041830 */
[C---:B------:R-:W-:Y:S01]  /*4d20*/  HMMA.16816.F32.BF16 R44, R32.reuse, R22, R44 ;  /* 0x00000016202c723c */ /* 0x040fe2000004182c */
[----:B------:R-:W1:Y:S07]  /*4d30*/  LDSM.16.M88.4 R20, [R218+0x4000] ;  /* 0x00400000da14783b */ /* 0x000e6e0000000200 */
[C---:B------:R-:W-:Y:S01]  /*4d40*/  HMMA.16816.F32.BF16 R8, R32.reuse, R30, R8 ;  /* 0x0000001e2008723c */ /* 0x040fe20000041808 */
[----:B------:R-:W3:Y:S07]  /*4d50*/  LDSM.16.M88.4 R28, [R219+0x5000] ;  /* 0x00500000db1c783b */ /* 0x000eee0000000200 */
[C---:B--2---:R-:W-:Y:S08]  /*4d60*/  HMMA.16816.F32.BF16 R68, R32.reuse, R16, R68 ;  /* 0x000000102044723c */ /* 0x044ff00000041844 */
[----:B------:R-:W-:Y:S01]  /*4d70*/  HMMA.16816.F32.BF16 R60, R32, R18, R60 ;  /* 0x00000012203c723c */ /* 0x000fe2000004183c */
[----:B------:R-:W2:Y:S04]  /*4d80*/  LDSM.16.M88.4 R16, [R215+0xc800] ;  /* 0x00c80000d710783b */ /* 0x000ea80000000200 */
[----:B------:R-:W-:Y:S03]  /*4d90*/  LDSM.16.M88.4 R32, [R215+0xd800] ;  /* 0x00d80000d720783b */ /* 0x000fe60000000200 */
[C---:B-----5:R-:W-:Y:S07]  /*4da0*/  HMMA.16816.F32.BF16 R12, R64.reuse, R40, R12 ;  /* 0x00000028400c723c */ /* 0x060fee000004180c */
[----:B------:R-:W-:Y:S01]  /*4db0*/  IMAD.IADD R40, R233, 0x1, -R94 ;  /* 0x00000001e9287824 */ /* 0x000fe200078e0a5e */
[----:B------:R-:W-:Y:S04]  /*4dc0*/  HMMA.16816.F32.BF16 R56, R64, R36, R56 ;  /* 0x000000244038723c */ /* 0x000fe80000041838 */
[----:B------:R-:W-:-:S04]  /*4dd0*/  IABS R40, R40 ;  /* 0x0000002800287213 */ /* 0x000fc80000000000 */
[----:B------:R-:W-:Y:S01]  /*4de0*/  HMMA.16816.F32.BF16 R8, R64, R42, R8 ;  /* 0x0000002a4008723c */ /* 0x000fe20000041808 */
[----:B------:R4:W-:Y:S07]  /*4df0*/  I2F R99, R40 ;  /* 0x0000002800637306 */ /* 0x0009ee0000201400 */
[----:B-1----:R-:W-:Y:S07]  /*4e00*/  HMMA.16816.F32.BF16 R12, R20, R24, R12 ;  /* 0x00000018140c723c */ /* 0x002fee000004180c */
[--C-:B------:R-:W-:Y:S01]  /*4e10*/  IMAD.IADD R24, R236, 0x1, -R2.reuse ;  /* 0x00000001ec187824 */ /* 0x100fe200078e0a02 */
[----:B---3--:R-:W-:Y:S01]  /*4e20*/  HMMA.16816.F32.BF16 R48, R64, R28, R48 ;  /* 0x0000001c4030723c */ /* 0x008fe20000041830 */
[----:B------:R-:W-:-:S02]  /*4e30*/  IMAD.IADD R25, R233, 0x1, -R2 ;  /* 0x00000001e9197824 */ /* 0x000fc400078e0a02 */
[----:B----4-:R-:W-:Y:S01]  /*4e40*/  IMAD.IADD R40, R233, 0x1, -R100 ;  /* 0x00000001e9287824 */ /* 0x010fe200078e0a64 */
[----:B------:R-:W-:-:S04]  /*4e50*/  IABS R24, R24 ;  /* 0x0000001800187213 */ /* 0x000fc80000000000 */
[----:B------:R-:W-:Y:S01]  /*4e60*/  HMMA.16816.F32.BF16 R44, R64, R30, R44 ;  /* 0x0000001e402c723c */ /* 0x000fe2000004182c */
[----:B------:R-:W1:Y:S01]  /*4e70*/  LDSM.16.M88.4 R28, [R215+0xd000] ;  /* 0x00d00000d71c783b */ /* 0x000e620000000200 */
[----:B------:R-:W-:Y:S01]  /*4e80*/  IMAD.MOV.U32 R77, RZ, RZ, R24 ;  /* 0x000000ffff4d7224 */ /* 0x000fe200078e0018 */
[----:B------:R-:W-:Y:S02]  /*4e90*/  IABS R24, R25 ;  /* 0x0000001900187213 */ /* 0x000fe40000000000 */
[----:B------:R-:W-:-:S03]  /*4ea0*/  IABS R40, R40 ;  /* 0x0000002800287213 */ /* 0x000fc60000000000 */
[----:B------:R-:W-:Y:S01]  /*4eb0*/  HMMA.16816.F32.BF16 R52, R64, R38, R52 ;  /* 0x000000264034723c */ /* 0x000fe20000041834 */
[----:B------:R-:W-:Y:S01]  /*4ec0*/  IMAD.MOV.U32 R78, RZ, RZ, R24 ;  /* 0x000000ffff4e7224 */ /* 0x000fe200078e0018 */
[----:B------:R-:W-:Y:S01]  /*4ed0*/  LDSM.16.M88.4 R36, [R217+0x4000] ;  /* 0x00400000d924783b */ /* 0x000fe20000000200 */
[----:B------:R-:W-:Y:S01]  /*4ee0*/  IMAD.MOV.U32 R105, RZ, RZ, R40 ;  /* 0x000000ffff697224 */ /* 0x000fe200078e0028 */
[----:B------:R-:W-:Y:S02]  /*4ef0*/  I2F R77, R77 ;  /* 0x0000004d004d7306 */ /* 0x000fe40000201400 */
[----:B------:R-:W-:Y:S02]  /*4f00*/  LDSM.16.M88.4 R40, [R221+0xf800] ;  /* 0x00f80000dd28783b */ /* 0x000fe40000000200 */
[C---:B--2---:R-:W-:Y:S04]  /*4f10*/  HMMA.16816.F32.BF16 R56, R20.reuse, R16, R56 ;  /* 0x000000101438723c */ /* 0x044fe80000041838 */
[----:B------:R-:W-:Y:S03]  /*4f20*/  I2F R78, R78 ;  /* 0x0000004e004e7306 */ /* 0x000fe60000201400 */
[--C-:B------:R-:W-:Y:S01]  /*4f30*/  IMAD.IADD R16, R236, 0x1, -R76.reuse ;  /* 0x00000001ec107824 */ /* 0x100fe200078e0a4c */
[----:B------:R-:W-:Y:S01]  /*4f40*/  HMMA.16816.F32.BF16 R8, R20, R26, R8 ;  /* 0x0000001a1408723c */ /* 0x000fe20000041808 */
[----:B------:R-:W2:Y:S01]  /*4f50*/  LDSM.16.M88.4 R24, [R208+0x4000] ;  /* 0x00400000d018783b */ /* 0x000ea20000000200 */
[----:B------:R-:W-:-:S02]  /*4f60*/  IMAD.IADD R17, R233, 0x1, -R76 ;  /* 0x00000001e9117824 */ /* 0x000fc400078e0a4c */
[----:B------:R-:W-:Y:S01]  /*4f70*/  IABS R16, R16 ;  /* 0x0000001000107213 */ /* 0x000fe20000000000 */
[----:B------:R-:W-:Y:S03]  /*4f80*/  I2F R105, R105 ;  /* 0x0000006900697306 */ /* 0x000fe60000201400 */
[----:B------:R-:W-:Y:S01]  /*4f90*/  HMMA.16816.F32.BF16 R68, R64, R72, R68 ;  /* 0x000000484044723c */ /* 0x000fe20000041844 */
[----:B------:R-:W-:Y:S01]  /*4fa0*/  IMAD.MOV.U32 R80, RZ, RZ, R16 ;  /* 0x000000ffff507224 */ /* 0x000fe200078e0010 */
[----:B------:R-:W-:-:S05]  /*4fb0*/  IABS R16, R17 ;  /* 0x0000001100107213 */ /* 0x000fca0000000000 */
[----:B------:R-:W-:Y:S01]  /*4fc0*/  IMAD.MOV.U32 R81, RZ, RZ, R16 ;  /* 0x000000ffff517224 */ /* 0x000fe200078e0010 */
[----:B------:R-:W-:Y:S01]  /*4fd0*/  HMMA.16816.F32.BF16 R60, R64, R74, R60 ;  /* 0x0000004a403c723c */ /* 0x000fe2000004183c */
[----:B------:R-:W-:Y:S01]  /*4fe0*/  LDSM.16.M88.4 R64, [R219+0x6800] ;  /* 0x00680000db40783b */ /* 0x000fe20000000200 */
[----:B------:R-:W-:Y:S06]  /*4ff0*/  I2F R80, R80 ;  /* 0x0000005000507306 */ /* 0x000fec0000201400 */
[C---:B------:R-:W-:Y:S01]  /*5000*/  HMMA.16816.F32.BF16 R52, R20.reuse, R18, R52 ;  /* 0x000000121434723c */ /* 0x040fe20000041834 */
[----:B------:R-:W3:Y:S01]  /*5010*/  LDSM.16.M88.4 R16, [R208+0x4800] ;  /* 0x00480000d010783b */ /* 0x000ee20000000200 */
[----:B------:R-:W-:Y:S06]  /*5020*/  I2F R81, R81 ;  /* 0x0000005100517306 */ /* 0x000fec0000201400 */
[C---:B-1----:R-:W-:Y:S07]  /*5030*/  HMMA.16816.F32.BF16 R48, R20.reuse, R28, R48 ;  /* 0x0000001c1430723c */ /* 0x042fee0000041830 */
[--C-:B------:R-:W-:Y:S01]  /*5040*/  IMAD.IADD R28, R236, 0x1, -R79.reuse ;  /* 0x00000001ec1c7824 */ /* 0x100fe200078e0a4f */
[----:B------:R-:W-:Y:S01]  /*5050*/  HMMA.16816.F32.BF16 R44, R20, R30, R44 ;  /* 0x0000001e142c723c */ /* 0x000fe2000004182c */
[----:B------:R-:W-:-:S03]  /*5060*/  IMAD.IADD R29, R233, 0x1, -R79 ;  /* 0x00000001e91d7824 */ /* 0x000fc600078e0a4f */
[----:B------:R-:W-:-:S04]  /*5070*/  IABS R28, R28 ;  /* 0x0000001c001c7213 */ /* 0x000fc80000000000 */
[----:B------:R-:W-:Y:S01]  /*5080*/  HMMA.16816.F32.BF16 R68, R20, R32, R68 ;  /* 0x000000201444723c */ /* 0x000fe20000041844 */
[----:B------:R-:W-:Y:S01]  /*5090*/  IMAD.MOV.U32 R83, RZ, RZ, R28 ;  /* 0x000000ffff537224 */ /* 0x000fe200078e001c */
[----:B------:R-:W-:-:S05]  /*50a0*/  IABS R28, R29 ;  /* 0x0000001d001c7213 */ /* 0x000fca0000000000 */
[----:B------:R-:W-:Y:S01]  /*50b0*/  IMAD.MOV.U32 R84, RZ, RZ, R28 ;  /* 0x000000ffff547224 */ /* 0x000fe200078e001c */
[----:B------:R-:W-:Y:S01]  /*50c0*/  HMMA.16816.F32.BF16 R60, R20, R34, R60 ;  /* 0x00000022143c723c */ /* 0x000fe2000004183c */
[----:B------:R-:W1:Y:S01]  /*50d0*/  LDSM.16.M88.4 R28, [R208+0x5000] ;  /* 0x00500000d01c783b */ /* 0x000e620000000200 */
[--C-:B------:R-:W-:Y:S01]  /*50e0*/  IMAD.IADD R32, R236, 0x1, -R82.reuse ;  /* 0x00000001ec207824 */ /* 0x100fe200078e0a52 */
[----:B------:R-:W-:Y:S04]  /*50f0*/  I2F R83, R83 ;  /* 0x0000005300537306 */ /* 0x000fe80000201400 */
[----:B------:R-:W-:Y:S01]  /*5100*/  IMAD.IADD R20, R233, 0x1, -R82 ;  /* 0x00000001e9147824 */ /* 0x000fe200078e0a52 */
[----:B--2---:R-:W-:Y:S01]  /*5110*/  HMMA.16816.F32.BF16 R12, R36, R24, R12 ;  /* 0x00000018240c723c */ /* 0x004fe2000004180c */
[----:B------:R-:W-:-:S02]  /*5120*/  IABS R32, R32 ;  /* 0x0000002000207213 */ /* 0x000fc40000000000 */
[----:B------:R-:W-:Y:S01]  /*5130*/  I2F R84, R84 ;  /* 0x0000005400547306 */ /* 0x000fe20000201400 */
[----:B------:R-:W-:-:S03]  /*5140*/  IABS R20, R20 ;  /* 0x0000001400147213 */ /* 0x000fc60000000000 */
[C-C-:B------:R-:W-:Y:S01]  /*5150*/  IMAD.IADD R24, R236.reuse, 0x1, -R85.reuse ;  /* 0x00000001ec187824 */ /* 0x140fe200078e0a55 */
[C---:B---3--:R-:W-:Y:S01]  /*5160*/  HMMA.16816.F32.BF16 R56, R36.reuse, R16, R56 ;  /* 0x000000102438723c */ /* 0x048fe20000041838 */
[----:B------:R-:W-:Y:S02]  /*5170*/  IMAD.MOV.U32 R87, RZ, RZ, R20 ;  /* 0x000000ffff577224 */ /* 0x000fe400078e0014 */
[----:B------:R-:W2:Y:S01]  /*5180*/  LDSM.16.M88.4 R20, [R208+0x5800] ;  /* 0x00580000d014783b */ /* 0x000ea20000000200 */
[----:B------:R-:W-:Y:S01]  /*5190*/  IABS R24, R24 ;  /* 0x0000001800187213 */ /* 0x000fe20000000000 */
[C---:B------:R-:W-:Y:S01]  /*51a0*/  IMAD.IADD R25, R233.reuse, 0x1, -R85 ;  /* 0x00000001e9197824 */ /* 0x040fe200078e0a55 */
[----:B------:R3:W-:Y:S01]  /*51b0*/  I2F R86, R32 ;  /* 0x0000002000567306 */ /* 0x0007e20000201400 */
[----:B------:R-:W-:Y:S01]  /*51c0*/  IMAD.IADD R16, R236, 0x1, -R88 ;  /* 0x00000001ec107824 */ /* 0x000fe200078e0a58 */
[----:B------:R-:W-:Y:S01]  /*51d0*/  HMMA.16816.F32.BF16 R8, R36, R26, R8 ;  /* 0x0000001a2408723c */ /* 0x000fe20000041808 */
[----:B------:R-:W-:Y:S01]  /*51e0*/  IMAD.MOV.U32 R89, RZ, RZ, R24 ;  /* 0x000000ffff597224 */ /* 0x000fe200078e0018 */
[----:B------:R-:W-:Y:S01]  /*51f0*/  IABS R24, R25 ;  /* 0x0000001900187213 */ /* 0x000fe20000000000 */
[----:B------:R-:W-:Y:S01]  /*5200*/  IMAD.IADD R17, R233, 0x1, -R88 ;  /* 0x00000001e9117824 */ /* 0x000fe200078e0a58 */
[----:B------:R-:W-:-:S02]  /*5210*/  IABS R16, R16 ;  /* 0x0000001000107213 */ /* 0x000fc40000000000 */
[----:B------:R-:W-:Y:S01]  /*5220*/  I2F R87, R87 ;  /* 0x0000005700577306 */ /* 0x000fe20000201400 */
[----:B------:R-:W-:Y:S01]  /*5230*/  IMAD.MOV.U32 R90, RZ, RZ, R24 ;  /* 0x000000ffff5a7224 */ /* 0x000fe200078e0018 */
[C---:B------:R-:W-:Y:S01]  /*5240*/  HMMA.16816.F32.BF16 R52, R36.reuse, R18, R52 ;  /* 0x000000122434723c */ /* 0x040fe20000041834 */
[----:B------:R-:W-:Y:S01]  /*5250*/  LDSM.16.M88.4 R24, [R221+0xe000] ;  /* 0x00e00000dd18783b */ /* 0x000fe20000000200 */
[----:B------:R-:W-:Y:S01]  /*5260*/  IMAD.MOV.U32 R92, RZ, RZ, R16 ;  /* 0x000000ffff5c7224 */ /* 0x000fe200078e0010 */
[----:B------:R-:W-:Y:S02]  /*5270*/  IABS R16, R17 ;  /* 0x0000001100107213 */ /* 0x000fe40000000000 */
[----:B---3--:R-:W3:Y:S01]  /*5280*/  LDSM.16.M88.4 R32, [R222+0x6000] ;  /* 0x00600000de20783b */ /* 0x008ee20000000200 */
[----:B------:R-:W-:Y:S02]  /*5290*/  I2F R89, R89 ;  /* 0x0000005900597306 */ /* 0x000fe40000201400 */
[----:B------:R-:W-:Y:S01]  /*52a0*/  IMAD.MOV.U32 R93, RZ, RZ, R16 ;  /* 0x000000ffff5d7224 */ /* 0x000fe200078e0010 */
[C---:B-1----:R-:W-:Y:S01]  /*52b0*/  HMMA.16816.F32.BF16 R48, R36.reuse, R28, R48 ;  /* 0x0000001c2430723c */ /* 0x042fe20000041830 */
[----:B------:R-:W1:Y:S04]  /*52c0*/  LDSM.16.M88.4 R16, [R221+0xe800] ;  /* 0x00e80000dd10783b */ /* 0x000e680000000200 */
[----:B------:R-:W-:Y:S02]  /*52d0*/  I2F R90, R90 ;  /* 0x0000005a005a7306 */ /* 0x000fe40000201400 */
[--C-:B------:R-:W-:Y:S01]  /*52e0*/  IMAD.IADD R28, R236, 0x1, -R91.reuse ;  /* 0x00000001ec1c7824 */ /* 0x100fe200078e0a5b */
[----:B------:R-:W-:Y:S01]  /*52f0*/  HMMA.16816.F32.BF16 R44, R36, R30, R44 ;  /* 0x0000001e242c723c */ /* 0x000fe2000004182c */
[----:B------:R-:W-:-:S03]  /*5300*/  IMAD.IADD R29, R233, 0x1, -R91 ;  /* 0x00000001e91d7824 */ /* 0x000fc600078e0a5b */
[----:B------:R-:W-:Y:S01]  /*5310*/  IABS R28, R28 ;  /* 0x0000001c001c7213 */ /* 0x000fe20000000000 */
[----:B------:R-:W-:Y:S04]  /*5320*/  I2F R93, R93 ;  /* 0x0000005d005d7306 */ /* 0x000fe80000201400 */
[----:B------:R-:W-:Y:S01]  /*5330*/  IMAD.MOV.U32 R95, RZ, RZ, R28 ;  /* 0x000000ffff5f7224 */ /* 0x000fe200078e001c */
[----:B--2---:R-:W-:Y:S01]  /*5340*/  HMMA.16816.F32.BF16 R68, R36, R20, R68 ;  /* 0x000000142444723c */ /* 0x004fe20000041844 */
[----:B------:R-:W-:Y:S02]  /*5350*/  IABS R28, R29 ;  /* 0x0000001d001c7213 */ /* 0x000fe40000000000 */
[----:B------:R-:W-:Y:S03]  /*5360*/  I2F R92, R92 ;  /* 0x0000005c005c7306 */ /* 0x000fe60000201400 */
[----:B------:R-:W-:-:S02]  /*5370*/  IMAD.MOV.U32 R96, RZ, RZ, R28 ;  /* 0x000000ffff607224 */ /* 0x000fc400078e001c */
[C---:B------:R-:W-:Y:S01]  /*5380*/  IMAD.IADD R20, R236.reuse, 0x1, -R94 ;  /* 0x00000001ec147824 */ /* 0x040fe200078e0a5e */
[----:B------:R-:W-:Y:S01]  /*5390*/  HMMA.16816.F32.BF16 R60, R36, R22, R60 ;  /* 0x00000016243c723c */ /* 0x000fe2000004183c */
[----:B------:R-:W2:Y:S01]  /*53a0*/  LDSM.16.M88.4 R36, [R220+0x6000] ;  /* 0x00600000dc24783b */ /* 0x000ea20000000200 */
[----:B------:R-:W-:Y:S02]  /*53b0*/  I2F R95, R95 ;  /* 0x0000005f005f7306 */ /* 0x000fe40000201400 */
[----:B------:R-:W-:Y:S01]  /*53c0*/  IABS R20, R20 ;  /* 0x0000001400147213 */ /* 0x000fe20000000000 */
[----:B------:R-:W-:Y:S04]  /*53d0*/  LDSM.16.M88.4 R28, [R221+0xf000] ;  /* 0x00f00000dd1c783b */ /* 0x000fe80000000200 */
[----:B------:R-:W-:Y:S01]  /*53e0*/  IMAD.MOV.U32 R98, RZ, RZ, R20 ;  /* 0x000000ffff627224 */ /* 0x000fe200078e0014 */
[C---:B---3--:R-:W-:Y:S01]  /*53f0*/  HMMA.16816.F32.BF16 R12, R32.reuse, R24, R12 ;  /* 0x00000018200c723c */ /* 0x048fe2000004180c */
[----:B------:R-:W3:Y:S01]  /*5400*/  LDSM.16.M88.4 R20, [R219+0x6000] ;  /* 0x00600000db14783b */ /* 0x000ee20000000200 */
[----:B------:R-:W-:Y:S05]  /*5410*/  I2F R96, R96 ;  /* 0x0000006000607306 */ /* 0x000fea0000201400 */
[--C-:B------:R-:W-:Y:S01]  /*5420*/  IMAD.IADD R24, R236, 0x1, -R97.reuse ;  /* 0x00000001ec187824 */ /* 0x100fe200078e0a61 */
[----:B-1----:R-:W-:Y:S01]  /*5430*/  HMMA.16816.F32.BF16 R56, R32, R16, R56 ;  /* 0x000000102038723c */ /* 0x002fe20000041838 */
[----:B------:R-:W-:Y:S01]  /*5440*/  IMAD.IADD R25, R233, 0x1, -R97 ;  /* 0x00000001e9197824 */ /* 0x000fe200078e0a61 */
[----:B------:R-:W-:Y:S02]  /*5450*/  I2F R98, R98 ;  /* 0x0000006200627306 */ /* 0x000fe40000201400 */
[----:B------:R-:W-:-:S03]  /*5460*/  IABS R24, R24 ;  /* 0x0000001800187213 */ /* 0x000fc60000000000 */
[----:B------:R-:W-:Y:S01]  /*5470*/  IMAD.IADD R16, R236, 0x1, -R100 ;  /* 0x00000001ec107824 */ /* 0x000fe200078e0a64 */
[----:B------:R-:W-:Y:S01]  /*5480*/  HMMA.16816.F32.BF16 R8, R32, R26, R8 ;  /* 0x0000001a2008723c */ /* 0x000fe20000041808 */
[----:B------:R-:W-:Y:S01]  /*5490*/  IMAD.MOV.U32 R101, RZ, RZ, R24 ;  /* 0x000000ffff657224 */ /* 0x000fe200078e0018 */
[----:B------:R-:W-:-:S05]  /*54a0*/  IABS R24, R25 ;  /* 0x0000001900187213 */ /* 0x000fca0000000000 */
[----:B------:R-:W-:Y:S01]  /*54b0*/  IMAD.MOV.U32 R102, RZ, RZ, R24 ;  /* 0x000000ffff667224 */ /* 0x000fe200078e0018 */
[----:B------:R-:W-:Y:S01]  /*54c0*/  IABS R24, R16 ;  /* 0x0000001000187213 */ /* 0x000fe20000000000 */
[----:B------:R-:W-:Y:S01]  /*54d0*/  HMMA.16816.F32.BF16 R52, R32, R18, R52 ;  /* 0x000000122034723c */ /* 0x000fe20000041834 */
[----:B------:R-:W-:Y:S01]  /*54e0*/  LDSM.16.M88.4 R16, [R218+0x6000] ;  /* 0x00600000da10783b */ /* 0x000fe20000000200 */
[----:B------:R-:W-:Y:S02]  /*54f0*/  I2F R101, R101 ;  /* 0x0000006500657306 */ /* 0x000fe40000201400 */
[----:B------:R-:W-:Y:S02]  /*5500*/  IMAD.MOV.U32 R104, RZ, RZ, R24 ;  /* 0x000000ffff687224 */ /* 0x000fe400078e0018 */
[----:B------:R-:W1:Y:S02]  /*5510*/  LDSM.16.M88.4 R24, [R215+0xe000] ;  /* 0x00e00000d718783b */ /* 0x000e640000000200 */
[C---:B--2---:R-:W-:Y:S02]  /*5520*/  HMMA.16816.F32.BF16 R56, R36.reuse, R64, R56 ;  /* 0x000000402438723c */ /* 0x044fe40000041838 */
[----:B------:R-:W-:Y:S05]  /*5530*/  I2F R102, R102 ;  /* 0x0000006600667306 */ /* 0x000fea0000201400 */
[----:B------:R-:W-:Y:S01]  /*5540*/  IADD3 R64, R2, 0x38, RZ ;  /* 0x0000003802407810 */ /* 0x000fe20007ffe0ff */
[----:B---3--:R-:W-:Y:S02]  /*5550*/  HMMA.16816.F32.BF16 R12, R36, R20, R12 ;  /* 0x00000014240c723c */ /* 0x008fe4000004180c */
[----:B------:R-:W-:Y:S02]  /*5560*/  I2F R104, R104 ;  /* 0x0000006800687306 */ /* 0x000fe40000201400 */
[----:B------:R-:W-:-:S03]  /*5570*/  IMAD.IADD R118, R233, 0x1, -R64 ;  /* 0x00000001e9767824 */ /* 0x000fc600078e0a40 */
[----:B------:R-:W-:Y:S01]  /*5580*/  IMAD.IADD R20, R233, 0x1, -R106 ;  /* 0x00000001e9147824 */ /* 0x000fe200078e0a6a */
[----:B------:R-:W-:Y:S01]  /*5590*/  HMMA.16816.F32.BF16 R48, R32, R28, R48 ;  /* 0x0000001c2030723c */ /* 0x000fe20000041830 */
[----:B------:R-:W-:Y:S01]  /*55a0*/  IMAD.IADD R21, R236, 0x1, -R109 ;  /* 0x00000001ec157824 */ /* 0x000fe200078e0a6d */
[----:B------:R-:W-:Y:S02]  /*55b0*/  IABS R118, R118 ;  /* 0x0000007600767213 */ /* 0x000fe40000000000 */
[----:B------:R-:W-:-:S03]  /*55c0*/  IABS R20, R20 ;  /* 0x0000001400147213 */ /* 0x000fc60000000000 */
[----:B------:R-:W-:Y:S01]  /*55d0*/  IMAD.IADD R28, R236, 0x1, -R103 ;  /* 0x00000001ec1c7824 */ /* 0x000fe200078e0a67 */
[----:B------:R-:W-:Y:S01]  /*55e0*/  HMMA.16816.F32.BF16 R8, R36, R22, R8 ;  /* 0x000000162408723c */ /* 0x000fe20000041808 */
[----:B------:R-:W-:Y:S01]  /*55f0*/  IMAD.MOV.U32 R111, RZ, RZ, R20 ;  /* 0x000000ffff6f7224 */ /* 0x000fe200078e0014 */
[----:B------:R-:W-:Y:S01]  /*5600*/  IABS R20, R21 ;  /* 0x0000001500147213 */ /* 0x000fe20000000000 */
[----:B------:R-:W-:Y:S01]  /*5610*/  IMAD.IADD R21, R233, 0x1, -R109 ;  /* 0x00000001e9157824 */ /* 0x000fe200078e0a6d */
[----:B------:R-:W-:Y:S01]  /*5620*/  IABS R28, R28 ;  /* 0x0000001c001c7213 */ /* 0x000fe20000000000 */
[----:B------:R-:W-:Y:S02]  /*5630*/  I2F R118, R118 ;  /* 0x0000007600767306 */ /* 0x000fe40000201400 */
[----:B------:R-:W-:Y:S01]  /*5640*/  IMAD.MOV.U32 R113, RZ, RZ, R20 ;  /* 0x000000ffff717224 */ /* 0x000fe200078e0014 */
[----:B------:R-:W-:Y:S01]  /*5650*/  IABS R20, R21 ;  /* 0x0000001500147213 */ /* 0x000fe20000000000 */
[----:B------:R-:W-:Y:S01]  /*5660*/  HMMA.16816.F32.BF16 R72, R32, R30, R44 ;  /* 0x0000001e2048723c */ /* 0x000fe2000004182c */
[----:B------:R-:W-:Y:S03]  /*5670*/  LDSM.16.M88.4 R44, [R208+0x6000] ;  /* 0x00600000d02c783b */ /* 0x000fe60000000200 */
[----:B------:R2:W-:Y:S01]  /*5680*/  I2F R107, R28 ;  /* 0x0000001c006b7306 */ /* 0x0005e20000201400 */
[----:B------:R-:W-:-:S02]  /*5690*/  IMAD.MOV.U32 R114, RZ, RZ, R20 ;  /* 0x000000ffff727224 */ /* 0x000fc400078e0014 */
[----:B------:R-:W3:Y:S01]  /*56a0*/  LDSM.16.M88.4 R20, [R215+0xe800] ;  /* 0x00e80000d714783b */ /* 0x000ee20000000200 */
[C---:B-1----:R-:W-:Y:S04]  /*56b0*/  HMMA.16816.F32.BF16 R12, R16.reuse, R24, R12 ;  /* 0x00000018100c723c */ /* 0x042fe8000004180c */
[----:B------:R-:W-:Y:S03]  /*56c0*/  I2F R114, R114 ;  /* 0x0000007200727306 */ /* 0x000fe60000201400 */
[--C-:B------:R-:W-:Y:S01]  /*56d0*/  IMAD.IADD R24, R236, 0x1, -R112.reuse ;  /* 0x00000001ec187824 */ /* 0x100fe200078e0a70 */
[----:B------:R-:W-:Y:S01]  /*56e0*/  HMMA.16816.F32.BF16 R8, R16, R26, R8 ;  /* 0x0000001a1008723c */ /* 0x000fe20000041808 */
[----:B------:R-:W-:Y:S01]  /*56f0*/  IMAD.IADD R25, R233, 0x1, -R112 ;  /* 0x00000001e9197824 */ /* 0x000fe200078e0a70 */
[----:B--2---:R-:W1:Y:S02]  /*5700*/  LDSM.16.M88.4 R28, [R217+0x6000] ;  /* 0x00600000d91c783b */ /* 0x004e640000000200 */
[----:B------:R-:W-:Y:S01]  /*5710*/  IABS R24, R24 ;  /* 0x0000001800187213 */ /* 0x000fe20000000000 */
[----:B------:R-:W-:Y:S03]  /*5720*/  I2F R111, R111 ;  /* 0x0000006f006f7306 */ /* 0x000fe60000201400 */
[----:B------:R-:W-:Y:S01]  /*5730*/  HMMA.16816.F32.BF16 R68, R32, R40, R68 ;  /* 0x000000282044723c */ /* 0x000fe20000041844 */
[----:B------:R-:W-:Y:S01]  /*5740*/  IMAD.MOV.U32 R65, RZ, RZ, R24 ;  /* 0x000000ffff417224 */ /* 0x000fe200078e0018 */
[----:B------:R-:W-:-:S03]  /*5750*/  IABS R24, R25 ;  /* 0x0000001900187213 */ /* 0x000fc60000000000 */
[----:B------:R-:W-:Y:S02]  /*5760*/  I2F R113, R113 ;  /* 0x0000007100717306 */ /* 0x000fe40000201400 */
[----:B------:R-:W-:Y:S01]  /*5770*/  IMAD.IADD R40, R236, 0x1, -R64 ;  /* 0x00000001ec287824 */ /* 0x000fe200078e0a40 */
[----:B------:R-:W-:Y:S01]  /*5780*/  HMMA.16816.F32.BF16 R60, R32, R42, R60 ;  /* 0x0000002a203c723c */ /* 0x000fe2000004183c */
[----:B------:R-:W2:Y:S01]  /*5790*/  LDSM.16.M88.4 R32, [R208+0x6800] ;  /* 0x00680000d020783b */ /* 0x000ea20000000200 */
[----:B------:R-:W-:Y:S02]  /*57a0*/  IMAD.IADD R41, R233, 0x1, -R116 ;  /* 0x00000001e9297824 */ /* 0x000fe400078e0a74 */
[----:B------:R-:W-:Y:S01]  /*57b0*/  IABS R40, R40 ;  /* 0x0000002800287213 */ /* 0x000fe20000000000 */
[----:B------:R4:W-:Y:S03]  /*57c0*/  I2F R115, R24 ;  /* 0x0000001800737306 */ /* 0x0009e60000201400 */
[----:B------:R-:W-:Y:S01]  /*57d0*/  HMMA.16816.F32.BF16 R52, R36, R66, R52 ;  /* 0x000000422434723c */ /* 0x000fe20000041834 */
[----:B------:R-:W-:-:S02]  /*57e0*/  IMAD.MOV.U32 R117, RZ, RZ, R40 ;  /* 0x000000ffff757224 */ /* 0x000fc400078e0028 */
[----:B------:R-:W-:Y:S02]  /*57f0*/  IMAD.IADD R40, R236, 0x1, -R116 ;  /* 0x00000001ec287824 */ /* 0x000fe400078e0a74 */
[----:B------:R-:W-:Y:S03]  /*5800*/  I2F R65, R65 ;  /* 0x0000004100417306 */ /* 0x000fe60000201400 */
[----:B------:R-:W-:Y:S01]  /*5810*/  IABS R40, R40 ;  /* 0x0000002800287213 */ /* 0x000fe20000000000 */
[----:B---3--:R-:W-:Y:S04]  /*5820*/  HMMA.16816.F32.BF16 R56, R16, R20, R56 ;  /* 0x000000141038723c */ /* 0x008fe80000041838 */
[----:B------:R-:W-:Y:S01]  /*5830*/  IMAD.MOV.U32 R119, RZ, RZ, R40 ;  /* 0x000000ffff777224 */ /* 0x000fe200078e0028 */
[----:B----4-:R-:W3:Y:S01]  /*5840*/  LDSM.16.M88.4 R24, [R219+0x7000] ;  /* 0x00700000db18783b */ /* 0x010ee20000000200 */
[----:B------:R-:W-:Y:S01]  /*5850*/  IABS R40, R41 ;  /* 0x0000002900287213 */ /* 0x000fe20000000000 */
[----:B------:R-:W-:Y:S01]  /*5860*/  I2F R117, R117 ;  /* 0x0000007500757306 */ /* 0x000fe20000201400 */
[C---:B-1----:R-:W-:Y:S07]  /*5870*/  HMMA.16816.F32.BF16 R8, R28.reuse, R46, R8 ;  /* 0x0000002e1c08723c */ /* 0x042fee0000041808 */
[----:B------:R1:W-:Y:S01]  /*5880*/  I2F R120, R40 ;  /* 0x0000002800787306 */ /* 0x0003e20000201400 */
[C---:B------:R-:W-:Y:S01]  /*5890*/  HMMA.16816.F32.BF16 R12, R28.reuse, R44, R12 ;  /* 0x0000002c1c0c723c */ /* 0x040fe2000004180c */
[----:B------:R-:W4:Y:S06]  /*58a0*/  LDSM.16.M88.4 R44, [R215+0xf000] ;  /* 0x00f00000d72c783b */ /* 0x000f2c0000000200 */
[----:B------:R-:W-:Y:S01]  /*58b0*/  I2F R119, R119 ;  /* 0x0000007700777306 */ /* 0x000fe20000201400 */
[----:B--2---:R-:W-:Y:S01]  /*58c0*/  HMMA.16816.F32.BF16 R56, R28, R32, R56 ;  /* 0x000000201c38723c */ /* 0x004fe20000041838 */
[----:B-1----:R-:W1:Y:S07]  /*58d0*/  LDSM.16.M88.4 R40, [R219+0x7800] ;  /* 0x00780000db28783b */ /* 0x002e6e0000000200 */
[----:B------:R-:W-:Y:S01]  /*58e0*/  FMUL.FTZ R8, R8, c[0x0][0x2ec] ;  /* 0x0000bb0008087a20 */ /* 0x000fe20000410000 */
[----:B------:R-:W-:Y:S01]  /*58f0*/  HMMA.16816.F32.BF16 R52, R16, R22, R52 ;  /* 0x000000161034723c */ /* 0x000fe20000041834 */
[----:B------:R-:W-:Y:S01]  /*5900*/  FMUL.FTZ R9, R9, c[0x0][0x2ec] ;  /* 0x0000bb0009097a20 */ /* 0x000fe20000410000 */
[----:B------:R-:W-:Y:S01]  /*5910*/  LDSM.16.M88.4 R20, [R208+0x7800] ;  /* 0x00780000d014783b */ /* 0x000fe20000000200 */
[----:B------:R-:W-:-:S02]  /*5920*/  FMUL.FTZ R10, R10, c[0x0][0x2ec] ;  /* 0x0000bb000a0a7a20 */ /* 0x000fc40000410000 */
[----:B------:R-:W-:Y:S02]  /*5930*/  FMUL.FTZ R32, R11, c[0x0][0x2ec] ;  /* 0x0000bb000b207a20 */ /* 0x000fe40000410000 */
[----:B------:R-:W2:Y:S01]  /*5940*/  MUFU.TANH R33, R10 ;  /* 0x0000000a00217308 */ /* 0x000ea20000002400 */
[----:B------:R-:W-:Y:S01]  /*5950*/  FMUL.FTZ R12, R12, c[0x0][0x2ec] ;  /* 0x0000bb000c0c7a20 */ /* 0x000fe20000410000 */
[----:B---3--:R-:W-:Y:S01]  /*5960*/  HMMA.16816.F32.BF16 R72, R36, R26, R72 ;  /* 0x0000001a2448723c */ /* 0x008fe20000041848 */
[----:B------:R-:W-:Y:S02]  /*5970*/  FMUL.FTZ R13, R13, c[0x0][0x2ec] ;  /* 0x0000bb000d0d7a20 */ /* 0x000fe40000410000 */
[----:B------:R-:W-:-:S03]  /*5980*/  FMUL.FTZ R14, R14, c[0x0][0x2ec] ;  /* 0x0000bb000e0e7a20 */ /* 0x000fc60000410000 */
[----:B------:R-:W3:Y:S02]  /*5990*/  MUFU.TANH R26, R8 ;  /* 0x00000008001a7308 */ /* 0x000ee40000002400 */
[----:B------:R-:W-:Y:S06]  /*59a0*/  HMMA.16816.F32.BF16 R48, R36, R24, R48 ;  /* 0x000000182430723c */ /* 0x000fec0000041830 */
[----:B------:R5:W-:Y:S01]  /*59b0*/  MUFU.TANH R27, R9 ;  /* 0x00000009001b7308 */ /* 0x000be20000002400 */
[----:B------:R-:W-:Y:S01]  /*59c0*/  FMUL.FTZ R24, R15, c[0x0][0x2ec] ;  /* 0x0000bb000f187a20 */ /* 0x000fe20000410000 */
[----:B------:R-:W-:Y:S01]  /*59d0*/  HMMA.16816.F32.BF16 R52, R28, R34, R52 ;  /* 0x000000221c34723c */ /* 0x000fe20000041834 */
[----:B--2---:R-:W-:-:S05]  /*59e0*/  FFMA.FTZ R33, R84, -UR18, R33 ;  /* 0x8000001254217c23 */ /* 0x004fca0008010021 */
[----:B------:R-:W-:Y:S01]  /*59f0*/  MUFU.TANH R122, R12 ;  /* 0x0000000c007a7308 */ /* 0x000fe20000002400 */
[----:B------:R-:W-:Y:S01]  /*5a00*/  FMUL.FTZ R34, R59, c[0x0][0x2ec] ;  /* 0x0000bb003b227a20 */ /* 0x000fe20000410000 */
[----:B----4-:R-:W-:Y:S01]  /*5a10*/  HMMA.16816.F32.BF16 R72, R16, R46, R72 ;  /* 0x0000002e1048723c */ /* 0x010fe20000041848 */
[----:B------:R-:W-:Y:S02]  /*5a20*/  FMUL.FTZ R35, R57, c[0x0][0x2ec] ;  /* 0x0000bb0039237a20 */ /* 0x000fe40000410000 */
[----:B---3--:R-:W-:Y:S01]  /*5a30*/  FFMA.FTZ R83, R83, -UR18, R26 ;  /* 0x8000001253537c23 */ /* 0x008fe2000801001a */
[----:B-----5:R-:W2:Y:S02]  /*5a40*/  LDSM.16.M88.4 R8, [R215+0xf800] ;  /* 0x00f80000d708783b */ /* 0x020ea40000000200 */
[----:B------:R-:W3:Y:S02]  /*5a50*/  MUFU.TANH R67, R13 ;  /* 0x0000000d00437308 */ /* 0x000ee40000002400 */
[----:B-1----:R-:W-:Y:S06]  /*5a60*/  HMMA.16816.F32.BF16 R68, R36, R40, R68 ;  /* 0x000000282444723c */ /* 0x002fec0000041844 */
[----:B------:R1:W-:Y:S02]  /*5a70*/  MUFU.TANH R25, R14 ;  /* 0x0000000e00197308 */ /* 0x0003e40000002400 */
[----:B------:R-:W-:Y:S01]  /*5a80*/  HMMA.16816.F32.BF16 R48, R16, R44, R48 ;  /* 0x0000002c1030723c */ /* 0x000fe20000041830 */
[----:B------:R-:W-:-:S02]  /*5a90*/  FMUL.FTZ R40, R56, c[0x0][0x2ec] ;  /* 0x0000bb0038287a20 */ /* 0x000fc40000410000 */
[----:B------:R-:W-:Y:S02]  /*5aa0*/  FMUL.FTZ R41, R54, c[0x0][0x2ec] ;  /* 0x0000bb0036297a20 */ /* 0x000fe40000410000 */
[----:B------:R-:W-:Y:S01]  /*5ab0*/  FMUL.FTZ R55, R55, c[0x0][0x2ec] ;  /* 0x0000bb0037377a20 */ /* 0x000fe20000410000 */
[----:B------:R-:W4:Y:S02]  /*5ac0*/  MUFU.TANH R24, R24 ;  /* 0x0000001800187308 */ /* 0x000f240000002400 */
[----:B------:R-:W-:Y:S01]  /*5ad0*/  HMMA.16816.F32.BF16 R60, R36, R42, R60 ;  /* 0x0000002a243c723c */ /* 0x000fe2000004183c */
[----:B---3--:R-:W-:-:S05]  /*5ae0*/  FFMA.FTZ R67, R80, -UR18, R67 ;  /* 0x8000001250437c23 */ /* 0x008fca0008010043 */
[----:B------:R-:W-:Y:S01]  /*5af0*/  FSEL R26, R67, -INF , !P6 ;  /* 0xff800000431a7808 */ /* 0x000fe20007000000 */
[----:B-1----:R-:W1:Y:S01]  /*5b00*/  LDSM.16.M88.4 R12, [R208+0x7000] ;  /* 0x00700000d00c783b */ /* 0x002e620000000200 */
[----:B------:R-:W-:Y:S01]  /*5b10*/  FMUL.FTZ R36, R52, c[0x0][0x2ec] ;  /* 0x0000bb0034247a20 */ /* 0x000fe20000410000 */
[----:B------:R-:W3:Y:S01]  /*5b20*/  MUFU.TANH R40, R40 ;  /* 0x0000002800287308 */ /* 0x000ee20000002400 */
[----:B------:R-:W-:Y:S01]  /*5b30*/  FMUL.FTZ R37, R58, c[0x0][0x2ec] ;  /* 0x0000bb003a257a20 */ /* 0x000fe20000410000 */
[----:B------:R-:W-:Y:S01]  /*5b40*/  ISETP.GE.AND P6, PT, R88, R234, PT ;  /* 0x000000ea5800720c */ /* 0x000fe20003fc6270 */
[----:B------:R-:W-:Y:S01]  /*5b50*/  FMUL.FTZ R39, R53, c[0x0][0x2ec] ;  /* 0x0000bb0035277a20 */ /* 0x000fe20000410000 */
[----:B------:R-:W-:-:S04]  /*5b60*/  DEPBAR.LE SB0, 0x0 ;  /* 0x000080000000791a */ /* 0x000fc80000000000 */
[----:B------:R-:W5:Y:S01]  /*5b70*/  MUFU.TANH R36, R36 ;  /* 0x0000002400247308 */ /* 0x000f620000002400 */
[----:B----4-:R-:W-:Y:S01]  /*5b80*/  FFMA.FTZ R24, R81, -UR18, R24 ;  /* 0x8000001251187c23 */ /* 0x010fe20008010018 */
[----:B------:R-:W-:Y:S01]  /*5b90*/  ISETP.LT.OR P6, PT, R88, R235, P6 ;  /* 0x000000eb5800720c */ /* 0x000fe200037c1670 */
[C---:B--2---:R-:W-:Y:S05]  /*5ba0*/  HMMA.16816.F32.BF16 R68, R16.reuse, R8, R68 ;  /* 0x000000081044723c */ /* 0x044fea0000041844 */
[----:B------:R-:W-:Y:S01]  /*5bb0*/  MUFU.TANH R32, R32 ;  /* 0x0000002000207308 */ /* 0x000fe20000002400 */
[----:B---3--:R-:W-:Y:S02]  /*5bc0*/  FFMA.FTZ R4, R89, -UR18, R40 ;  /* 0x8000001259047c23 */ /* 0x008fe40008010028 */
[----:B------:R-:W-:Y:S05]  /*5bd0*/  HMMA.16816.F32.BF16 R60, R16, R10, R60 ;  /* 0x0000000a103c723c */ /* 0x000fea000004183c */
[----:B------:R-:W2:Y:S01]  /*5be0*/  MUFU.TANH R37, R37 ;  /* 0x0000002500257308 */ /* 0x000ea20000002400 */
[----:B-----5:R-:W-:-:S07]  /*5bf0*/  FFMA.FTZ R2, R95, -UR18, R36 ;  /* 0x800000125f027c23 */ /* 0x020fce0008010024 */
[----:B------:R-:W3:Y:S03]  /*5c00*/  MUFU.TANH R34, R34 ;  /* 0x0000002200227308 */ /* 0x000ee60000002400 */
[C---:B------:R-:W-:Y:S05]  /*5c10*/  HMMA.16816.F32.BF16 R68, R28.reuse, R20, R68 ;  /* 0x000000141c44723c */ /* 0x040fea0000041844 */
[----:B------:R-:W4:Y:S01]  /*5c20*/  MUFU.TANH R8, R55 ;  /* 0x0000003700087308 */ /* 0x000f220000002400 */
[----:B--2---:R-:W-:Y:S02]  /*5c30*/  FFMA.FTZ R9, R90, -UR18, R37 ;  /* 0x800000125a097c23 */ /* 0x004fe40008010025 */
[----:B------:R-:W-:Y:S01]  /*5c40*/  FFMA.FTZ R20, R86, -UR18, R27 ;  /* 0x8000001256147c23 */ /* 0x000fe2000801001b */
[----:B-1----:R-:W-:Y:S01]  /*5c50*/  HMMA.16816.F32.BF16 R48, R28, R12, R48 ;  /* 0x0000000c1c30723c */ /* 0x002fe20000041830 */
[----:B------:R-:W-:Y:S01]  /*5c60*/  FSEL R27, R33, -INF , !P0 ;  /* 0xff800000211b7808 */ /* 0x000fe20004000000 */
[----:B------:R-:W-:Y:S01]  /*5c70*/  FFMA.FTZ R21, R87, -UR18, R32 ;  /* 0x8000001257157c23 */ /* 0x000fe20008010020 */
[----:B------:R-:W-:Y:S01]  /*5c80*/  ISETP.GE.AND P0, PT, R91, R234, PT ;  /* 0x000000ea5b00720c */ /* 0x000fe20003f06270 */
[----:B------:R-:W-:Y:S01]  /*5c90*/  MUFU.TANH R35, R35 ;  /* 0x0000002300237308 */ /* 0x000fe20000002400 */
[----:B------:R-:W-:-:S02]  /*5ca0*/  FSEL R20, R20, -INF , !P3 ;  /* 0xff80000014147808 */ /* 0x000fc40005800000 */
[----:B------:R-:W-:Y:S01]  /*5cb0*/  FFMA.FTZ R12, R77, -UR18, R122 ;  /* 0x800000124d0c7c23 */ /* 0x000fe2000801007a */
[C---:B------:R-:W-:Y:S01]  /*5cc0*/  HMMA.16816.F32.BF16 R72, R28.reuse, R14, R72 ;  /* 0x0000000e1c48723c */ /* 0x040fe20000041848 */
[----:B------:R-:W-:Y:S01]  /*5cd0*/  ISETP.LT.OR P0, PT, R91, R235, P0 ;  /* 0x000000eb5b00720c */ /* 0x000fe20000701670 */
[----:B---3--:R-:W-:Y:S01]  /*5ce0*/  FFMA.FTZ R13, R93, -UR18, R34 ;  /* 0x800000125d0d7c23 */ /* 0x008fe20008010022 */
[-C--:B------:R-:W-:Y:S01]  /*5cf0*/  ISETP.GE.AND P3, PT, R91, R227.reuse, PT ;  /* 0x000000e35b00720c */ /* 0x080fe20003f66270 */
[----:B------:R-:W-:Y:S01]  /*5d00*/  MUFU.TANH R39, R39 ;  /* 0x0000002700277308 */ /* 0x000fe20000002400 */
[----:B------:R-:W-:Y:S02]  /*5d10*/  FSEL R12, R12, -INF , !P4 ;  /* 0xff8000000c0c7808 */ /* 0x000fe40006000000 */
[----:B------:R-:W-:Y:S01]  /*5d20*/  FFMA.FTZ R14, R78, -UR18, R25 ;  /* 0x800000124e0e7c23 */ /* 0x000fe20008010019 */
[----:B------:R-:W-:Y:S01]  /*5d30*/  HMMA.16816.F32.BF16 R60, R28, R22, R60 ;  /* 0x000000161c3c723c */ /* 0x000fe2000004183c */
[----:B------:R-:W-:Y:S01]  /*5d40*/  FMUL.FTZ R19, R70, c[0x0][0x2ec] ;  /* 0x0000bb0046137a20 */ /* 0x000fe20000410000 */
[----:B------:R-:W-:Y:S01]  /*5d50*/  FSEL R25, R24, -INF , !P2 ;  /* 0xff80000018197808 */ /* 0x000fe20005000000 */
[----:B------:R-:W-:Y:S01]  /*5d60*/  FMUL.FTZ R16, R68, c[0x0][0x2ec] ;  /* 0x0000bb0044107a20 */ /* 0x000fe20000410000 */
[----:B------:R-:W-:Y:S01]  /*5d70*/  MUFU.TANH R41, R41 ;  /* 0x0000002900297308 */ /* 0x000fe20000002400 */
[----:B------:R-:W-:Y:S01]  /*5d80*/  FSEL R14, R14, -INF , !P5 ;  /* 0xff8000000e0e7808 */ /* 0x000fe20006800000 */
[----:B------:R-:W-:Y:S01]  /*5d90*/  FMUL.FTZ R18, R69, c[0x0][0x2ec] ;  /* 0x0000bb0045127a20 */ /* 0x000fe20000410000 */
[----:B------:R-:W-:Y:S01]  /*5da0*/  ISETP.GE.AND P5, PT, R85, R234, PT ;  /* 0x000000ea5500720c */ /* 0x000fe20003fa6270 */
[----:B------:R-:W-:Y:S01]  /*5db0*/  FMUL.FTZ R42, R51, c[0x0][0x2ec] ;  /* 0x0000bb00332a7a20 */ /* 0x000fe20000410000 */
[----:B------:R-:W-:Y:S01]  /*5dc0*/  FSEL R24, R83, -INF , !P1 ;  /* 0xff80000053187808 */ /* 0x000fe20004800000 */
[----:B------:R-:W-:Y:S01]  /*5dd0*/  FMUL.FTZ R38, R48, c[0x0][0x2ec] ;  /* 0x0000bb0030267a20 */ /* 0x000fe20000410000 */
[-C--:B------:R-:W-:Y:S01]  /*5de0*/  ISETP.GE.AND P4, PT, R82, R227.reuse, PT ;  /* 0x000000e35200720c */ /* 0x080fe20003f86270 */
[----:B------:R-:W-:Y:S01]  /*5df0*/  FMUL.FTZ R45, R50, c[0x0][0x2ec] ;  /* 0x0000bb00322d7a20 */ /* 0x000fe20000410000 */
[----:B------:R-:W-:Y:S01]  /*5e00*/  MUFU.TANH R19, R19 ;  /* 0x0000001300137308 */ /* 0x000fe20000002400 */
[----:B------:R-:W-:Y:S01]  /*5e10*/  FMUL.FTZ R43, R49, c[0x0][0x2ec] ;  /* 0x0000bb00312b7a20 */ /* 0x000fe20000410000 */
[-C--:B------:R-:W-:Y:S01]  /*5e20*/  ISETP.GE.AND P2, PT, R85, R227.reuse, PT ;  /* 0x000000e35500720c */ /* 0x080fe20003f46270 */
[----:B------:R-:W-:Y:S01]  /*5e30*/  FMUL.FTZ R11, R74, c[0x0][0x2ec] ;  /* 0x0000bb004a0b7a20 */ /* 0x000fe20000410000 */
[-C--:B------:R-:W-:Y:S01]  /*5e40*/  ISETP.GE.AND P1, PT, R88, R227.reuse, PT ;  /* 0x000000e35800720c */ /* 0x080fe20003f26270 */
[----:B------:R-:W-:Y:S01]  /*5e50*/  FMUL.FTZ R33, R73, c[0x0][0x2ec] ;  /* 0x0000bb0049217a20 */ /* 0x000fe20000410000 */
[----:B------:R-:W-:Y:S01]  /*5e60*/  FSEL R2, R2, -INF , !P0 ;  /* 0xff80000002027808 */ /* 0x000fe20004000000 */
[----:B------:R-:W-:Y:S01]  /*5e70*/  FMUL.FTZ R10, R75, c[0x0][0x2ec] ;  /* 0x0000bb004b0a7a20 */ /* 0x000fe20000410000 */
[----:B------:R-:W1:Y:S01]  /*5e80*/  MUFU.TANH R42, R42 ;  /* 0x0000002a002a7308 */ /* 0x000e620000002400 */
[----:B------:R-:W-:Y:S01]  /*5e90*/  FMUL.FTZ R72, R72, c[0x0][0x2ec] ;  /* 0x0000bb0048487a20 */ /* 0x000fe20000410000 */
[----:B------:R-:W-:Y:S01]  /*5ea0*/  ISETP.GE.AND P0, PT, R100, R227, PT ;  /* 0x000000e36400720c */ /* 0x000fe20003f06270 */
[----:B------:R-:W-:Y:S01]  /*5eb0*/  FMUL.FTZ R28, R60, c[0x0][0x2ec] ;  /* 0x0000bb003c1c7a20 */ /* 0x000fe20000410000 */
[----:B------:R-:W-:Y:S01]  /*5ec0*/  ISETP.LT.OR P5, PT, R85, R235, P5 ;  /* 0x000000eb5500720c */ /* 0x000fe20002fa1670 */
[----:B------:R-:W-:Y:S01]  /*5ed0*/  FMUL.FTZ R30, R61, c[0x0][0x2ec] ;  /* 0x0000bb003d1e7a20 */ /* 0x000fe20000410000 */
[-C--:B------:R-:W-:Y:S01]  /*5ee0*/  ISETP.LT.OR P4, PT, R82, R232.reuse, P4 ;  /* 0x000000e85200720c */ /* 0x080fe20002781670 */
[----:B------:R-:W-:Y:S01]  /*5ef0*/  FMUL.FTZ R29, R62, c[0x0][0x2ec] ;  /* 0x0000bb003e1d7a20 */ /* 0x000fe20000410000 */
[----:B------:R-:W2:Y:S01]  /*5f00*/  MUFU.TANH R38, R38 ;  /* 0x0000002600267308 */ /* 0x000ea20000002400 */
[-C--:B------:R-:W-:Y:S01]  /*5f10*/  ISETP.LT.OR P2, PT, R85, R232.reuse, P2 ;  /* 0x000000e85500720c */ /* 0x080fe20001741670 */
[----:B------:R-:W-:Y:S01]  /*5f20*/  FMUL.FTZ R63, R63, c[0x0][0x2ec] ;  /* 0x0000bb003f3f7a20 */ /* 0x000fe20000410000 */
[-C--:B------:R-:W-:Y:S01]  /*5f30*/  ISETP.LT.OR P1, PT, R88, R232.reuse, P1 ;  /* 0x000000e85800720c */ /* 0x080fe20000f21670 */
[----:B------:R-:W-:Y:S01]  /*5f40*/  FMUL.FTZ R71, R71, c[0x0][0x2ec] ;  /* 0x0000bb0047477a20 */ /* 0x000fe20000410000 */
[----:B------:R-:W-:Y:S01]  /*5f50*/  ISETP.LT.OR P0, PT, R100, R232, P0 ;  /* 0x000000e86400720c */ /* 0x000fe20000701670 */
[----:B----4-:R-:W-:Y:S01]  /*5f60*/  FFMA.FTZ R15, R99, -UR18, R8 ;  /* 0x80000012630f7c23 */ /* 0x010fe20008010008 */
[----:B------:R-:W-:Y:S01]  /*5f70*/  FSEL R4, R4, -INF , !P5 ;  /* 0xff80000004047808 */ /* 0x000fe20006800000 */
[----:B------:R-:W3:Y:S01]  /*5f80*/  MUFU.TANH R45, R45 ;  /* 0x0000002d002d7308 */ /* 0x000ee20000002400 */
[----:B-1----:R-:W-:Y:S01]  /*5f90*/  FFMA.FTZ R42, R105, -UR18, R42 ;  /* 0x80000012692a7c23 */ /* 0x002fe2000801002a */
[----:B------:R-:W-:Y:S01]  /*5fa0*/  FSEL R21, R21, -INF , !P4 ;  /* 0xff80000015157808 */ /* 0x000fe20006000000 */
[----:B------:R-:W-:Y:S01]  /*5fb0*/  FFMA.FTZ R6, R92, -UR18, R35 ;  /* 0x800000125c067c23 */ /* 0x000fe20008010023 */
[----:B------:R-:W-:Y:S01]  /*5fc0*/  ISETP.GE.AND P5, PT, R94, R227, PT ;  /* 0x000000e35e00720c */ /* 0x000fe20003fa6270 */
[----:B------:R-:W-:Y:S01]  /*5fd0*/  FFMA.FTZ R17, R96, -UR18, R41 ;  /* 0x8000001260117c23 */ /* 0x000fe20008010029 */
[----:B------:R-:W-:Y:S01]  /*5fe0*/  FSEL R9, R9, -INF , !P2 ;  /* 0xff80000009097808 */ /* 0x000fe20005000000 */
[----:B------:R-:W-:Y:S01]  /*5ff0*/  FFMA.FTZ R39, R98, -UR18, R39 ;  /* 0x8000001262277c23 */ /* 0x000fe20008010027 */
[----:B------:R-:W1:Y:S01]  /*6000*/  MUFU.TANH R11, R11 ;  /* 0x0000000b000b7308 */ /* 0x000e620000002400 */
[----:B------:R-:W-:Y:S01]  /*6010*/  FSEL R13, R13, -INF , !P1 ;  /* 0xff8000000d0d7808 */ /* 0x000fe20004800000 */
[----:B--2---:R-:W-:Y:S01]  /*6020*/  FFMA.FTZ R38, R101, -UR18, R38 ;  /* 0x8000001265267c23 */ /* 0x004fe20008010026 */
[-C--:B------:R-:W-:Y:S01]  /*6030*/  ISETP.GE.AND P4, PT, R94, R234.reuse, PT ;  /* 0x000000ea5e00720c */ /* 0x080fe20003f86270 */
[----:B------:R-:W-:Y:S01]  /*6040*/  FFMA.FTZ R19, R114, -UR18, R19 ;  /* 0x8000001272137c23 */ /* 0x000fe20008010013 */
[----:B------:R-:W-:-:S02]  /*6050*/  ISETP.GE.AND P2, PT, R97, R234, PT ;  /* 0x000000ea6100720c */ /* 0x000fc40003f46270 */
[-C--:B------:R-:W-:Y:S01]  /*6060*/  ISETP.GE.AND P1, PT, R97, R227.reuse, PT ;  /* 0x000000e36100720c */ /* 0x080fe20003f26270 */
[----:B------:R-:W2:Y:S01]  /*6070*/  MUFU.TANH R43, R43 ;  /* 0x0000002b002b7308 */ /* 0x000ea20000002400 */
[----:B------:R-:W-:Y:S01]  /*6080*/  FSEL R183, R42, -INF , !P0 ;  /* 0xff8000002ab77808 */ /* 0x000fe20004000000 */
[----:B---3--:R-:W-:Y:S01]  /*6090*/  FFMA.FTZ R45, R102, -UR18, R45 ;  /* 0x80000012662d7c23 */ /* 0x008fe2000801002d */
[----:B------:R-:W-:Y:S02]  /*60a0*/  ISETP.GE.AND P0, PT, R109, R227, PT ;  /* 0x000000e36d00720c */ /* 0x000fe40003f06270 */
[CC--:B------:R-:W-:Y:S02]  /*60b0*/  ISETP.LT.OR P5, PT, R94.reuse, R232.reuse, P5 ;  /* 0x000000e85e00720c */ /* 0x0c0fe40002fa1670 */
[----:B------:R-:W-:Y:S01]  /*60c0*/  ISETP.LT.OR P3, PT, R91, R232, P3 ;  /* 0x000000e85b00720c */ /* 0x000fe20001f61670 */
[----:B------:R-:W3:Y:S01]  /*60d0*/  MUFU.TANH R32, R72 ;  /* 0x0000004800207308 */ /* 0x000ee20000002400 */
[-C--:B------:R-:W-:Y:S01]  /*60e0*/  ISETP.LT.OR P4, PT, R94, R235.reuse, P4 ;  /* 0x000000eb5e00720c */ /* 0x080fe20002781670 */
[----:B-1----:R-:W-:Y:S01]  /*60f0*/  FFMA.FTZ R11, R108, -UR18, R11 ;  /* 0x800000126c0b7c23 */ /* 0x002fe2000801000b */
[----:B------:R-:W-:-:S02]  /*6100*/  ISETP.LT.OR P2, PT, R97, R235, P2 ;  /* 0x000000eb6100720c */ /* 0x000fc40001741670 */
[-C--:B------:R-:W-:Y:S02]  /*6110*/  ISETP.LT.OR P1, PT, R97, R232.reuse, P1 ;  /* 0x000000e86100720c */ /* 0x080fe40000f21670 */
[----:B------:R-:W-:Y:S01]  /*6120*/  ISETP.LT.OR P0, PT, R109, R232, P0 ;  /* 0x000000e86d00720c */ /* 0x000fe20000701670 */
[----:B------:R-:W1:Y:S01]  /*6130*/  MUFU.TANH R33, R33 ;  /* 0x0000002100217308 */ /* 0x000e620000002400 */
[----:B------:R-:W-:Y:S01]  /*6140*/  FSEL R15, R15, -INF , !P5 ;  /* 0xff8000000f0f7808 */ /* 0x000fe20006800000 */
[----:B--2---:R-:W-:Y:S01]  /*6150*/  FFMA.FTZ R43, R104, -UR18, R43 ;  /* 0x80000012682b7c23 */ /* 0x004fe2000801002b */
[----:B------:R-:W-:Y:S02]  /*6160*/  FSEL R6, R6, -INF , !P6 ;  /* 0xff80000006067808 */ /* 0x000fe40007000000 */
[----:B------:R-:W-:Y:S02]  /*6170*/  FSEL R17, R17, -INF , !P3 ;  /* 0xff80000011117808 */ /* 0x000fe40005800000 */
[----:B------:R-:W-:Y:S01]  /*6180*/  FSEL R8, R39, -INF , !P4 ;  /* 0xff80000027087808 */ /* 0x000fe20006000000 */
[----:B------:R-:W2:Y:S01]  /*6190*/  MUFU.TANH R10, R10 ;  /* 0x0000000a000a7308 */ /* 0x000ea20000002400 */
[----:B------:R-:W-:Y:S01]  /*61a0*/  ISETP.GE.AND P5, PT, R103, R227, PT ;  /* 0x000000e36700720c */ /* 0x000fe20003fa6270 */
[----:B---3--:R-:W-:Y:S01]  /*61b0*/  FFMA.FTZ R32, R107, -UR18, R32 ;  /* 0x800000126b207c23 */ /* 0x008fe20008010020 */
[----:B------:R-:W-:-:S02]  /*61c0*/  FSEL R176, R38, -INF , !P2 ;  /* 0xff80000026b07808 */ /* 0x000fc40005000000 */
[----:B------:R-:W-:Y:S02]  /*61d0*/  FSEL R195, R45, -INF , !P1 ;  /* 0xff8000002dc37808 */ /* 0x000fe40004800000 */
[-C--:B------:R-:W-:Y:S01]  /*61e0*/  ISETP.GE.AND P6, PT, R100, R234.reuse, PT ;  /* 0x000000ea6400720c */ /* 0x080fe20003fc6270 */
[----:B------:R-:W3:Y:S01]  /*61f0*/  MUFU.TANH R16, R16 ;  /* 0x0000001000107308 */ /* 0x000ee20000002400 */
[-C--:B------:R-:W-:Y:S01]  /*6200*/  ISETP.GE.AND P3, PT, R103, R234.reuse, PT ;  /* 0x000000ea6700720c */ /* 0x080fe20003f66270 */
[----:B-1----:R-:W-:Y:S01]  /*6210*/  FFMA.FTZ R33, R110, -UR18, R33 ;  /* 0x800000126e217c23 */ /* 0x002fe20008010021 */
[CC--:B------:R-:W-:Y:S02]  /*6220*/  ISETP.GE.AND P4, PT, R106.reuse, R234.reuse, PT ;  /* 0x000000ea6a00720c */ /* 0x0c0fe40003f86270 */
[----:B------:R-:W-:Y:S02]  /*6230*/  ISETP.GE.AND P2, PT, R106, R227, PT ;  /* 0x000000e36a00720c */ /* 0x000fe40003f46270 */
[----:B------:R-:W-:Y:S01]  /*6240*/  ISETP.GE.AND P1, PT, R109, R234, PT ;  /* 0x000000ea6d00720c */ /* 0x000fe20003f26270 */
[----:B------:R-:W1:Y:S01]  /*6250*/  MUFU.TANH R28, R28 ;  /* 0x0000001c001c7308 */ /* 0x000e620000002400 */
[----:B------:R-:W-:Y:S01]  /*6260*/  FSEL R187, R19, -INF , !P0 ;  /* 0xff80000013bb7808 */ /* 0x000fe20004000000 */
[----:B--2---:R-:W-:Y:S01]  /*6270*/  FFMA.FTZ R10, R111, -UR18, R10 ;  /* 0x800000126f0a7c23 */ /* 0x004fe2000801000a */
[----:B------:R-:W-:-:S02]  /*6280*/  PLOP3.LUT P0, PT, PT, PT, UP0, 0x80, 0x0 ;  /* 0x000000000000781c */ /* 0x000fc40003f0f008 */
[-C--:B------:R-:W-:Y:S02]  /*6290*/  ISETP.LT.OR P5, PT, R103, R232.reuse, P5 ;  /* 0x000000e86700720c */ /* 0x080fe40002fa1670 */
[-C--:B------:R-:W-:Y:S01]  /*62a0*/  ISETP.LT.OR P6, PT, R100, R235.reuse, P6 ;  /* 0x000000eb6400720c */ /* 0x080fe200037c1670 */
[----:B------:R-:W2:Y:S01]  /*62b0*/  MUFU.TANH R18, R18 ;  /* 0x0000001200127308 */ /* 0x000ea20000002400 */
[----:B---3--:R-:W-:Y:S01]  /*62c0*/  FFMA.FTZ R16, R113, -UR18, R16 ;  /* 0x8000001271107c23 */ /* 0x008fe20008010010 */
[-C--:B------:R-:W-:Y:S02]  /*62d0*/  ISETP.LT.OR P3, PT, R103, R235.reuse, P3 ;  /* 0x000000eb6700720c */ /* 0x080fe40001f61670 */
[CC--:B------:R-:W-:Y:S02]  /*62e0*/  ISETP.LT.OR P4, PT, R106.reuse, R235.reuse, P4 ;  /* 0x000000eb6a00720c */ /* 0x0c0fe40002781670 */
[----:B------:R-:W-:Y:S02]  /*62f0*/  ISETP.LT.OR P2, PT, R106, R232, P2 ;  /* 0x000000e86a00720c */ /* 0x000fe40001741670 */
[----:B------:R-:W3:Y:S01]  /*6300*/  MUFU.TANH R22, R71 ;  /* 0x0000004700167308 */ /* 0x000ee20000002400 */
[----:B------:R-:W-:Y:S01]  /*6310*/  ISETP.LT.OR P1, PT, R109, R235, P1 ;  /* 0x000000eb6d00720c */ /* 0x000fe20000f21670 */
[----:B-1----:R-:W-:Y:S01]  /*6320*/  FFMA.FTZ R28, R117, -UR18, R28 ;  /* 0x80000012751c7c23 */ /* 0x002fe2000801001c */
[----:B------:R-:W-:-:S02]  /*6330*/  FSEL R191, R11, -INF , !P5 ;  /* 0xff8000000bbf7808 */ /* 0x000fc40006800000 */
[----:B------:R-:W-:Y:S02]  /*6340*/  FSEL R182, R43, -INF , !P6 ;  /* 0xff8000002bb67808 */ /* 0x000fe40007000000 */
[----:B------:R-:W-:Y:S01]  /*6350*/  FSEL R178, R32, -INF , !P3 ;  /* 0xff80000020b27808 */ /* 0x000fe20005800000 */
[----:B------:R-:W1:Y:S01]  /*6360*/  MUFU.TANH R30, R30 ;  /* 0x0000001e001e7308 */ /* 0x000e620000002400 */
[-C--:B------:R-:W-:Y:S01]  /*6370*/  ISETP.GE.AND P5, PT, R64, R234.reuse, PT ;  /* 0x000000ea4000720c */ /* 0x080fe20003fa6270 */
[----:B--2---:R-:W-:Y:S01]  /*6380*/  FFMA.FTZ R18, R65, -UR18, R18 ;  /* 0x8000001241127c23 */ /* 0x004fe20008010012 */
[----:B------:R-:W-:Y:S02]  /*6390*/  FSEL R180, R33, -INF , !P4 ;  /* 0xff80000021b47808 */ /* 0x000fe40006000000 */
[----:B------:R-:W-:Y:S02]  /*63a0*/  FSEL R185, R10, -INF , !P2 ;  /* 0xff8000000ab97808 */ /* 0x000fe40005000000 */
[----:B------:R-:W-:Y:S01]  /*63b0*/  FSEL R190, R16, -INF , !P1 ;  /* 0xff80000010be7808 */ /* 0x000fe20004800000 */
[----:B------:R-:W2:Y:S01]  /*63c0*/  MUFU.TANH R29, R29 ;  /* 0x0000001d001d7308 */ /* 0x000ea20000002400 */
[C---:B------:R-:W-:Y:S01]  /*63d0*/  ISETP.GE.AND P6, PT, R112.reuse, R234, PT ;  /* 0x000000ea7000720c */ /* 0x040fe20003fc6270 */
[----:B---3--:R-:W-:Y:S01]  /*63e0*/  FFMA.FTZ R22, R115, -UR18, R22 ;  /* 0x8000001273167c23 */ /* 0x008fe20008010016 */
[----:B------:R-:W-:-:S02]  /*63f0*/  ISETP.GE.AND P3, PT, R112, R227, PT ;  /* 0x000000e37000720c */ /* 0x000fc40003f66270 */
[----:B------:R-:W-:Y:S02]  /*6400*/  ISETP.GE.AND P4, PT, R116, R234, PT ;  /* 0x000000ea7400720c */ /* 0x000fe40003f86270 */
[-C--:B------:R-:W-:Y:S01]  /*6410*/  ISETP.GE.AND P2, PT, R64, R227.reuse, PT ;  /* 0x000000e34000720c */ /* 0x080fe20003f46270 */
[----:B------:R-:W3:Y:S01]  /*6420*/  MUFU.TANH R63, R63 ;  /* 0x0000003f003f7308 */ /* 0x000ee20000002400 */
[----:B------:R-:W-:Y:S01]  /*6430*/  ISETP.GE.AND P1, PT, R116, R227, PT ;  /* 0x000000e37400720c */ /* 0x000fe20003f26270 */
[----:B-1----:R-:W-:Y:S01]  /*6440*/  FFMA.FTZ R30, R119, -UR18, R30 ;  /* 0x80000012771e7c23 */ /* 0x002fe2000801001e */
[-C--:B------:R-:W-:Y:S02]  /*6450*/  ISETP.LT.OR P5, PT, R64, R235.reuse, P5 ;  /* 0x000000eb4000720c */ /* 0x080fe40002fa1670 */
[C---:B------:R-:W-:Y:S02]  /*6460*/  ISETP.LT.OR P6, PT, R112.reuse, R235, P6 ;  /* 0x000000eb7000720c */ /* 0x040fe400037c1670 */
[-C--:B------:R-:W-:Y:S01]  /*6470*/  ISETP.LT.OR P3, PT, R112, R232.reuse, P3 ;  /* 0x000000e87000720c */ /* 0x080fe20001f61670 */
[----:B--2---:R-:W-:Y:S01]  /*6480*/  FFMA.FTZ R29, R118, -UR18, R29 ;  /* 0x80000012761d7c23 */ /* 0x004fe2000801001d */
[----:B------:R-:W-:Y:S01]  /*6490*/  BAR.SYNC.DEFER_BLOCKING 0x0 ;  /* 0x0000000000007b1d */ /* 0x000fe20000010000 */
[----:B------:R-:W-:-:S02]  /*64a0*/  ISETP.LT.OR P2, PT, R64, R232, P2 ;  /* 0x000000e84000720c */ /* 0x000fc40001741670 */
[C---:B------:R-:W-:Y:S02]  /*64b0*/  ISETP.LT.OR P4, PT, R116.reuse, R235, P4 ;  /* 0x000000eb7400720c */ /* 0x040fe40002781670 */
[----:B------:R-:W-:Y:S01]  /*64c0*/  ISETP.LT.OR P1, PT, R116, R232, P1 ;  /* 0x000000e87400720c */ /* 0x000fe20000f21670 */
[----:B---3--:R-:W-:Y:S01]  /*64d0*/  FFMA.FTZ R120, R120, -UR18, R63 ;  /* 0x8000001278787c23 */ /* 0x008fe2000801003f */
        /* <DEDUP_REMOVED lines=137> */
.L_x_1281:
[----:B------:R-:W-:Y:S05]  /*6d70*/  BSYNC B0 ;  /* 0x0000000000007941 */ /* 0x000fea0003800000 */
.L_x_1280:
[----:B------:R-:W0:Y:S02]  /*6d80*/  LDGDEPBAR ;  /* 0x00000000000079af */ /* 0x000e240000000000 */
.L_x_1279:
        /* <DEDUP_REMOVED lines=55> */
[----:B------:R-:W-:Y:S01]  /*7100*/  FMUL.FTZ R30, R3, c[0x0][0x23c] ;  /* 0x00008f00031e7a20 */ /* 0x000fe20000410000 */
        /* <DEDUP_REMOVED lines=20> */
[----:B------:R-:W-:Y:S01]  /*7250*/  LDSM.16.MT88.4 R20, [R214+0x12800] ;  /* 0x01280000d614783b */ /* 0x000fe20000004200 */
        /* <DEDUP_REMOVED lines=24> */
[--C-:B------:R-:W-:Y:S02]  /*73e0*/  FFMA.FTZ R249, R184, c[0x0][0x23c], -R189.reuse ;  /* 0x00008f00b8f97a23 */ /* 0x100fe400000108bd */
[----:B------:R-:W-:Y:S02]  /*73f0*/  FFMA.FTZ R191, R188, c[0x0][0x23c], -R189 ;  /* 0x00008f00bcbf7a23 */ /* 0x000fe400000108bd */
        /* <DEDUP_REMOVED lines=9> */
[----:B------:R-:W-:Y:S01]  /*7490*/  FADD.FTZ R173, R173, R172 ;  /* 0x000000acadad7221 */ /* 0x000fe20000010000 */
[----:B------:R-:W-:Y:S01]  /*74a0*/  LDSM.16.MT88.4 R28, [R212+0x11800] ;  /* 0x01180000d41c783b */ /* 0x000fe20000004200 */
        /* <DEDUP_REMOVED lines=28> */
[C---:B-1----:R-:W-:Y:S02]  /*7670*/  HMMA.16816.F32.BF16 R76, R128.reuse, R80, RZ ;  /* 0x00000050804c723c */ /* 0x042fe400000418ff */
[----:B------:R-:W-:Y:S06]  /*7680*/  MUFU.EX2 R180, R180 ;  /* 0x000000b400b47308 */ /* 0x000fec0000000800 */
[C---:B------:R-:W-:Y:S02]  /*7690*/  HMMA.16816.F32.BF16 R84, R128.reuse, R88, RZ ;  /* 0x000000588054723c */ /* 0x040fe400000418ff */
        /* <DEDUP_REMOVED lines=52> */
[C---:B------:R-:W-:Y:S08]  /*79e0*/  HMMA.16816.F32.BF16 R44, R4.reuse, R20, R44 ;  /* 0x00000014042c723c */ /* 0x040ff0000004182c */
[C---:B---3--:R-:W-:Y:S08]  /*79f0*/  HMMA.16816.F32.BF16 R36, R4.reuse, R8, R36 ;  /* 0x000000080424723c */ /* 0x048ff00000041824 */
[C---:B------:R-:W-:Y:S01]  /*7a00*/  HMMA.16816.F32.BF16 R40, R4.reuse, R10, R40 ;  /* 0x0000000a0428723c */ /* 0x040fe20000041828 */
[----:B------:R-:W3:Y:S07]  /*7a10*/  LDSM.16.MT88.4 R8, [R216+0x14800] ;  /* 0x01480000d808783b */ /* 0x000eee0000004200 */
[C---:B------:R-:W-:Y:S01]  /*7a20*/  HMMA.16816.F32.BF16 R48, R4.reuse, R22, R48 ;  /* 0x000000160430723c */ /* 0x040fe20000041830 */
[----:B------:R-:W-:Y:S07]  /*7a30*/  LDSM.16.MT88.4 R20, [R212+0x14800] ;  /* 0x01480000d414783b */ /* 0x000fee0000004200 */
        /* <DEDUP_REMOVED lines=21> */
[C---:B------:R-:W-:Y:S08]  /*7b90*/  HMMA.16816.F32.BF16 R76, R4.reuse, R24, R76 ;  /* 0x00000018044c723c */ /* 0x040ff0000004184c */
[C---:B------:R-:W-:Y:S01]  /*7ba0*/  HMMA.16816.F32.BF16 R80, R4.reuse, R26, R80 ;  /* 0x0000001a0450723c */ /* 0x040fe20000041850 */
[----:B------:R-:W-:Y:S07]  /*7bb0*/  LDSM.16.MT88.4 R24, [R212+0x11000] ;  /* 0x01100000d418783b */ /* 0x000fee0000004200 */
[C---:B----4-:R-:W-:Y:S08]  /*7bc0*/  HMMA.16816.F32.BF16 R108, R4.reuse, R16, R108 ;  /* 0x00000010046c723c */ /* 0x050ff0000004186c */
[C---:B------:R-:W-:Y:S01]  /*7bd0*/  HMMA.16816.F32.BF16 R112, R4.reuse, R18, R112 ;  /* 0x000000120470723c */ /* 0x040fe20000041870 */
[----:B------:R-:W-:Y:S07]  /*7be0*/  LDSM.16.MT88.4 R16, [R214+0x11000] ;  /* 0x01100000d610783b */ /* 0x000fee0000004200 */
[C---:B--2---:R-:W-:Y:S08]  /*7bf0*/  HMMA.16816.F32.BF16 R116, R4.reuse, R12, R116 ;  /* 0x0000000c0474723c */ /* 0x044ff00000041874 */
[C---:B------:R-:W-:Y:S01]  /*7c00*/  HMMA.16816.F32.BF16 R120, R4.reuse, R14, R120 ;  /* 0x0000000e0478723c */ /* 0x040fe20000041878 */
[----:B------:R-:W2:Y:S07]  /*7c10*/  LDSM.16.MT88.4 R12, [R213+0x11000] ;  /* 0x01100000d50c783b */ /* 0x000eae0000004200 */
[C---:B-1----:R-:W-:Y:S08]  /*7c20*/  HMMA.16816.F32.BF16 R124, R4.reuse, R20, R124 ;  /* 0x00000014047c723c */ /* 0x042ff0000004187c */
        /* <DEDUP_REMOVED lines=12> */
[----:B---3--:R-:W-:Y:S01]  /*7cf0*/  HMMA.16816.F32.BF16 R160, R4, R8, R160 ;  /* 0x0000000804a0723c */ /* 0x008fe200000418a0 */
        /* <DEDUP_REMOVED lines=209> */
[----:B------:R1:W-:Y:S01]  /*8a10*/  @!P4 LDGSTS.E.BYPASS.LTC128B.128 [R226+0x13000], [R26.64+0x80] ;  /* 0x130000801ae2cfae */ /* 0x0003e2000b901d56 */
[----:B------:R-:W-:-:S02]  /*8a20*/  IADD3 R248, R0, 0x20, RZ ;  /* 0x0000002000f87810 */ /* 0x000fc40007ffe0ff */
[----:B------:R-:W-:Y:S01]  /*8a30*/  IABS R2, R2 ;  /* 0x0000000200027213 */ /* 0x000fe20000000000 */
[----:B------:R-:W-:Y:S01]  /*8a40*/  @P3 STS.128 [R226+0x15000], RZ ;  /* 0x015000ffe2003388 */ /* 0x000fe20000000c00 */
[C---:B------:R-:W-:Y:S02]  /*8a50*/  ISETP.LT.OR P1, PT, R0.reuse, R235, P1 ;  /* 0x000000eb0000720c */ /* 0x040fe40000f21670 */
[C---:B------:R-:W-:Y:S01]  /*8a60*/  IADD3 R247, R0.reuse, 0x21, RZ ;  /* 0x0000002100f77810 */ /* 0x040fe20007ffe0ff */
[----:B------:R-:W-:Y:S01]  /*8a70*/  @!PT LDS RZ, [RZ] ;  /* 0x00000000fffff984 */ /* 0x000fe20000000800 */
[----:B------:R-:W-:Y:S01]  /*8a80*/  @!PT LDS RZ, [RZ] ;  /* 0x00000000fffff984 */ /* 0x000fe20000000800 */
[----:B------:R-:W-:Y:S01]  /*8a90*/  @!PT LDS RZ, [RZ] ;  /* 0x00000000fffff984 */ /* 0x000fe20000000800 */
[----:B------:R4:W-:Y:S01]  /*8aa0*/  @!P3 LDGSTS.E.BYPASS.LTC128B.128 [R226+0x15000], [R22.64+0x100] ;  /* 0x1500010016e2bfae */ /* 0x0009e2000b901d56 */
[----:B------:R-:W-:Y:S01]  /*8ab0*/  IMAD.MOV.U32 R165, RZ, RZ, R2 ;  /* 0x000000ffffa57224 */ /* 0x000fe200078e0002 */
[C---:B------:R-:W-:Y:S02]  /*8ac0*/  IADD3 R2, R0.reuse, 0x1, RZ ;  /* 0x0000000100027810 */ /* 0x040fe40007ffe0ff */
[----:B------:R-:W-:Y:S01]  /*8ad0*/  @P2 STS.128 [R226+0x17000], RZ ;  /* 0x017000ffe2002388 */ /* 0x000fe20000000c00 */
[C---:B------:R-:W-:Y:S01]  /*8ae0*/  IADD3 R246, R0.reuse, 0x28, RZ ;  /* 0x0000002800f67810 */ /* 0x040fe20007ffe0ff */
[----:B------:R-:W-:Y:S01]  /*8af0*/  IMAD.IADD R250, R233, 0x1, -R247 ;  /* 0x00000001e9fa7824 */ /* 0x000fe200078e0af7 */
[----:B------:R-:W-:Y:S01]  /*8b00*/  I2F R165, R165 ;  /* 0x000000a500a57306 */ /* 0x000fe20000201400 */
[----:B------:R-:W-:Y:S01]  /*8b10*/  @!PT LDS RZ, [RZ] ;  /* 0x00000000fffff984 */ /* 0x000fe20000000800 */
[----:B------:R-:W-:Y:S01]  /*8b20*/  @!PT LDS RZ, [RZ] ;  /* 0x00000000fffff984 */ /* 0x000fe20000000800 */
[----:B------:R-:W-:Y:S01]  /*8b30*/  @!PT LDS RZ, [RZ] ;  /* 0x00000000fffff984 */ /* 0x000fe20000000800 */
[----:B------:R1:W-:Y:S01]  /*8b40*/  @!P2 LDGSTS.E.BYPASS.LTC128B.128 [R226+0x17000], [R24.64+0x180] ;  /* 0x1700018018e2afae */ /* 0x0003e2000b901d56 */
[----:B------:R-:W-:Y:S01]  /*8b50*/  IADD3 R244, R0, 0x29, RZ ;  /* 0x0000002900f47810 */ /* 0x000fe20007ffe0ff */
[----:B------:R-:W-:Y:S01]  /*8b60*/  IMAD.IADD R252, R236, 0x1, -R246 ;  /* 0x00000001ecfc7824 */ /* 0x000fe200078e0af6 */
[----:B------:R-:W-:Y:S01]  /*8b70*/  IADD3 R195, R0, 0x31, RZ ;  /* 0x0000003100c37810 */ /* 0x000fe20007ffe0ff */
[----:B------:R-:W-:Y:S01]  /*8b80*/  @P5 STS.128 [R226+0x11800], RZ ;  /* 0x011800ffe2005388 */ /* 0x000fe20000000c00 */
[----:B------:R-:W-:-:S02]  /*8b90*/  ISETP.GE.AND P0, PT, R2, R234, PT ;  /* 0x000000ea0200720c */ /* 0x000fc40003f06270 */
[C---:B------:R-:W-:Y:S01]  /*8ba0*/  ISETP.GE.AND P6, PT, R2.reuse, R227, PT ;  /* 0x000000e30200720c */ /* 0x040fe20003fc6270 */
[----:B------:R-:W-:Y:S01]  /*8bb0*/  @!PT LDS RZ, [RZ] ;  /* 0x00000000fffff984 */ /* 0x000fe20000000800 */
[----:B------:R-:W-:Y:S01]  /*8bc0*/  @!PT LDS RZ, [RZ] ;  /* 0x00000000fffff984 */ /* 0x000fe20000000800 */
[----:B------:R-:W-:Y:S01]  /*8bd0*/  @!PT LDS RZ, [RZ] ;  /* 0x00000000fffff984 */ /* 0x000fe20000000800 */
[----:B------:R1:W-:Y:S01]  /*8be0*/  @!P5 LDGSTS.E.BYPASS.LTC128B.128 [R226+0x11800], [R174.64] ;  /* 0x11800000aee2dfae */ /* 0x0003e2000b901d56 */
[C---:B------:R-:W-:Y:S02]  /*8bf0*/  ISETP.LT.OR P0, PT, R2.reuse, R235, P0 ;  /* 0x000000eb0200720c */ /* 0x040fe40000701670 */
[----:B------:R-:W-:Y:S01]  /*8c00*/  ISETP.LT.OR P6, PT, R2, R232, P6 ;  /* 0x000000e80200720c */ /* 0x000fe200037c1670 */
[----:B------:R-:W-:Y:S01]  /*8c10*/  @P4 STS.128 [R226+0x13800], RZ ;  /* 0x013800ffe2004388 */ /* 0x000fe20000000c00 */
[----:B------:R-:W-:Y:S02]  /*8c20*/  IABS R252, R252 ;  /* 0x000000fc00fc7213 */ /* 0x000fe40000000000 */
[----:B------:R-:W-:Y:S01]  /*8c30*/  IABS R250, R250 ;  /* 0x000000fa00fa7213 */ /* 0x000fe20000000000 */
[----:B------:R-:W-:Y:S01]  /*8c40*/  @!PT LDS RZ, [RZ] ;  /* 0x00000000fffff984 */ /* 0x000fe20000000800 */
[----:B------:R-:W-:Y:S01]  /*8c50*/  @!PT LDS RZ, [RZ] ;  /* 0x00000000fffff984 */ /* 0x000fe20000000800 */
[----:B------:R-:W-:Y:S01]  /*8c60*/  @!PT LDS RZ, [RZ] ;  /* 0x00000000fffff984 */ /* 0x000fe20000000800 */
[----:B------:R1:W-:Y:S03]  /*8c70*/  @!P4 LDGSTS.E.BYPASS.LTC128B.128 [R226+0x13800], [R172.64+0x80] ;  /* 0x13800080ace2cfae */ /* 0x0003e6000b901d56 */
[----:B------:R-:W-:Y:S01]  /*8c80*/  I2F R252, R252 ;  /* 0x000000fc00fc7306 */ /* 0x000fe20000201400 */
[----:B------:R-:W-:Y:S04]  /*8c90*/  @P3 STS.128 [R226+0x15800], RZ ;  /* 0x015800ffe2003388 */ /* 0x000fe80000000c00 */
        /* <DEDUP_REMOVED lines=9> */
[----:B------:R3:W-:Y:S04]  /*8d30*/  @!P2 LDGSTS.E.BYPASS.LTC128B.128 [R226+0x17800], [R32.64+0x180] ;  /* 0x1780018020e2afae */ /* 0x0007e8000b901d56 */
[----:B----4-:R-:W-:Y:S04]  /*8d40*/  LDSM.16.M88.4 R20, [R222] ;  /* 0x00000000de14783b */ /* 0x010fe80000000200 */
[----:B------:R-:W4:Y:S04]  /*8d50*/  LDSM.16.M88.4 R168, [R221+0x8800] ;  /* 0x00880000dda8783b */ /* 0x000f280000000200 */
[----:B-----5:R-:W3:Y:S04]  /*8d60*/  LDSM.16.M88.4 R4, [R221+0x8000] ;  /* 0x00800000dd04783b */ /* 0x020ee80000000200 */
[----:B-1----:R-:W1:Y:S04]  /*8d70*/  LDSM.16.M88.4 R28, [R221+0x9000] ;  /* 0x00900000dd1c783b */ /* 0x002e680000000200 */
[----:B------:R-:W5:Y:S04]  /*8d80*/  LDSM.16.M88.4 R16, [R221+0x9800] ;  /* 0x00980000dd10783b */ /* 0x000f680000000200 */
[----:B--2---:R-:W-:Y:S04]  /*8d90*/  LDSM.16.M88.4 R12, [R220] ;  /* 0x00000000dc0c783b */ /* 0x004fe80000000200 */
[----:B------:R-:W2:Y:S04]  /*8da0*/  LDSM.16.M88.4 R184, [R211] ;  /* 0x00000000d3b8783b */ /* 0x000ea80000000200 */
[----:B------:R-:W1:Y:S04]  /*8db0*/  LDSM.16.M88.4 R180, [R210] ;  /* 0x00000000d2b4783b */ /* 0x000e680000000200 */
[----:B------:R-:W2:Y:S04]  /*8dc0*/  LDSM.16.M88.4 R176, [R209] ;  /* 0x00000000d1b0783b */ /* 0x000ea80000000200 */
[----:B------:R-:W2:Y:S04]  /*8dd0*/  LDSM.16.M88.4 R188, [R219] ;  /* 0x00000000dbbc783b */ /* 0x000ea80000000200 */
[----:B------:R-:W-:Y:S01]  /*8de0*/  LDSM.16.M88.4 R240, [R215+0x8000] ;  /* 0x00800000d7f0783b */ /* 0x000fe20000000200 */
[C---:B----4-:R-:W-:Y:S03]  /*8df0*/  HMMA.16816.F32.BF16 R172, R20.reuse, R168, RZ ;  /* 0x000000a814ac723c */ /* 0x050fe600000418ff */
[----:B------:R-:W0:Y:S05]  /*8e00*/  LDGDEPBAR ;  /* 0x00000000000079af */ /* 0x000e2a0000000000 */
[C---:B------:R-:W-:Y:S08]  /*8e10*/  HMMA.16816.F32.BF16 R168, R20.reuse, R170, RZ ;  /* 0x000000aa14a8723c */ /* 0x040ff000000418ff */
[C---:B---3--:R-:W-:Y:S08]  /*8e20*/  HMMA.16816.F32.BF16 R8, R20.reuse, R4, RZ ;  /* 0x000000041408723c */ /* 0x048ff000000418ff */
[C---:B-1----:R-:W-:Y:S08]  /*8e30*/  HMMA.16816.F32.BF16 R32, R20.reuse, R28, RZ ;  /* 0x0000001c1420723c */ /* 0x042ff000000418ff */
[C---:B------:R-:W-:Y:S08]  /*8e40*/  HMMA.16816.F32.BF16 R4, R20.reuse, R6, RZ ;  /* 0x000000061404723c */ /* 0x040ff000000418ff */
[C---:B------:R-:W-:Y:S08]  /*8e50*/  HMMA.16816.F32.BF16 R28, R20.reuse, R30, RZ ;  /* 0x0000001e141c723c */ /* 0x040ff000000418ff */
[C---:B-----5:R-:W-:Y:S08]  /*8e60*/  HMMA.16816.F32.BF16 R24, R20.reuse, R16, RZ ;  /* 0x000000101418723c */ /* 0x060ff000000418ff */
[----:B------:R-:W-:Y:S01]  /*8e70*/  HMMA.16816.F32.BF16 R20, R20, R18, RZ ;  /* 0x000000121414723c */ /* 0x000fe200000418ff */
[----:B------:R-:W-:Y:S07]  /*8e80*/  LDSM.16.M88.4 R16, [R218] ;  /* 0x00000000da10783b */ /* 0x000fee0000000200 */
[C---:B--2---:R-:W-:Y:S08]  /*8e90*/  HMMA.16816.F32.BF16 R172, R12.reuse, R184, R172 ;  /* 0x000000b80cac723c */ /* 0x044ff000000418ac */
        /* <DEDUP_REMOVED lines=88> */
[----:B------:R-:W-:Y:S04]  /*9420*/  LDSM.16.M88.4 R16, [R220+0x4000] ;  /* 0x00400000dc10783b */ /* 0x000fe80000000200 */
[----:B------:R-:W3:Y:S03]  /*9430*/  LDSM.16.M88.4 R12, [R203] ;  /* 0x00000000cb0c783b */ /* 0x000ee60000000200 */
[C---:B----4-:R-:W-:Y:S07]  /*9440*/  HMMA.16816.F32.BF16 R8, R176.reuse, R240, R8 ;  /* 0x000000f0b008723c */ /* 0x050fee0000041808 */
[----:B------:R-:W-:Y:S01]  /*9450*/  IADD3 R240, R0, 0x30, RZ ;  /* 0x0000003000f07810 */ /* 0x000fe20007ffe0ff */
[C---:B------:R-:W-:Y:S07]  /*9460*/  HMMA.16816.F32.BF16 R4, R176.reuse, R242, R4 ;  /* 0x000000f2b004723c */ /* 0x040fee0000041804 */
[C---:B------:R-:W-:Y:S01]  /*9470*/  IMAD.IADD R243, R236.reuse, 0x1, -R244 ;  /* 0x00000001ecf37824 */ /* 0x040fe200078e0af4 */
[----:B-1----:R-:W-:Y:S01]  /*9480*/  HMMA.16816.F32.BF16 R172, R176, R184, R172 ;  /* 0x000000b8b0ac723c */ /* 0x002fe200000418ac */
[----:B------:R-:W-:-:S03]  /*9490*/  IMAD.IADD R242, R236, 0x1, -R240 ;  /* 0x00000001ecf27824 */ /* 0x000fc600078e0af0 */
[----:B------:R-:W-:Y:S02]  /*94a0*/  IABS R243, R243 ;  /* 0x000000f300f37213 */ /* 0x000fe40000000000 */
[----:B------:R-:W-:Y:S02]  /*94b0*/  IABS R242, R242 ;  /* 0x000000f200f27213 */ /* 0x000fe40000000000 */
[C---:B------:R-:W-:Y:S01]  /*94c0*/  HMMA.16816.F32.BF16 R168, R176.reuse, R186, R168 ;  /* 0x000000bab0a8723c */ /* 0x040fe200000418a8 */
[----:B------:R-:W1:Y:S01]  /*94d0*/  LDSM.16.M88.4 R184, [R202] ;  /* 0x00000000cab8783b */ /* 0x000e620000000200 */
[----:B------:R-:W-:Y:S06]  /*94e0*/  I2F R243, R243 ;  /* 0x000000f300f37306 */ /* 0x000fec0000201400 */
[C---:B--2---:R-:W-:Y:S02]  /*94f0*/  HMMA.16816.F32.BF16 R32, R176.reuse, R180, R32 ;  /* 0x000000b4b020723c */ /* 0x044fe40000041820 */
[----:B------:R-:W-:Y:S06]  /*9500*/  I2F R242, R242 ;  /* 0x000000f200f27306 */ /* 0x000fec0000201400 */
[C---:B------:R-:W-:Y:S01]  /*9510*/  HMMA.16816.F32.BF16 R28, R176.reuse, R182, R28 ;  /* 0x000000b6b01c723c */ /* 0x040fe2000004181c */
[----:B------:R-:W2:Y:S07]  /*9520*/  LDSM.16.M88.4 R180, [R201] ;  /* 0x00000000c9b4783b */ /* 0x000eae0000000200 */
[C---:B------:R-:W-:Y:S08]  /*9530*/  HMMA.16816.F32.BF16 R24, R176.reuse, R188, R24 ;  /* 0x000000bcb018723c */ /* 0x040ff00000041818 */
[----:B------:R-:W-:Y:S01]  /*9540*/  HMMA.16816.F32.BF16 R20, R176, R190, R20 ;  /* 0x000000beb014723c */ /* 0x000fe20000041814 */
[----:B------:R-:W4:Y:S04]  /*9550*/  LDSM.16.M88.4 R188, [R200] ;  /* 0x00000000c8bc783b */ /* 0x000f280000000200 */
[----:B------:R-:W-:Y:S03]  /*9560*/  LDSM.16.M88.4 R176, [R218+0x4000] ;  /* 0x00400000dab0783b */ /* 0x000fe60000000200 */
        /* <DEDUP_REMOVED lines=8> */
[----:B------:R-:W2:Y:S07]  /*95f0*/  LDSM.16.M88.4 R180, [R215+0xd000] ;  /* 0x00d00000d7b4783b */ /* 0x000eae0000000200 */
[C---:B----4-:R-:W-:Y:S08]  /*9600*/  HMMA.16816.F32.BF16 R24, R16.reuse, R188, R24 ;  /* 0x000000bc1018723c */ /* 0x050ff00000041818 */
[----:B------:R-:W-:Y:S01]  /*9610*/  HMMA.16816.F32.BF16 R20, R16, R190, R20 ;  /* 0x000000be1014723c */ /* 0x000fe20000041814 */
[----:B------:R-:W4:Y:S04]  /*9620*/  LDSM.16.M88.4 R188, [R215+0xd800] ;  /* 0x00d80000d7bc783b */ /* 0x000f280000000200 */
        /* <DEDUP_REMOVED lines=29> */
[----:B------:R-:W3:Y:S07]  /*9800*/  LDSM.16.M88.4 R12, [R199] ;  /* 0x00000000c70c783b */ /* 0x000eee0000000200 */
[C---:B-1----:R-:W-:Y:S08]  /*9810*/  HMMA.16816.F32.BF16 R172, R176.reuse, R184, R172 ;  /* 0x000000b8b0ac723c */ /* 0x042ff000000418ac */
[C---:B------:R-:W-:Y:S01]  /*9820*/  HMMA.16816.F32.BF16 R168, R176.reuse, R186, R168 ;  /* 0x000000bab0a8723c */ /* 0x040fe200000418a8 */
[----:B------:R-:W1:Y:S07]  /*9830*/  LDSM.16.M88.4 R184, [R198] ;  /* 0x00000000c6b8783b */ /* 0x000e6e0000000200 */
[C---:B--2---:R-:W-:Y:S08]  /*9840*/  HMMA.16816.F32.BF16 R32, R176.reuse, R180, R32 ;  /* 0x000000b4b020723c */ /* 0x044ff00000041820 */
[C---:B------:R-:W-:Y:S01]  /*9850*/  HMMA.16816.F32.BF16 R28, R176.reuse, R182, R28 ;  /* 0x000000b6b01c723c */ /* 0x040fe2000004181c */
[----:B------:R-:W2:Y:S07]  /*9860*/  LDSM.16.M88.4 R180, [R197] ;  /* 0x00000000c5b4783b */ /* 0x000eae0000000200 */
[C---:B----4-:R-:W-:Y:S08]  /*9870*/  HMMA.16816.F32.BF16 R24, R176.reuse, R188, R24 ;  /* 0x000000bcb018723c */ /* 0x050ff00000041818 */
        /* <DEDUP_REMOVED lines=22> */
[C---:B--2---:R-:W-:Y:S07]  /*99e0*/  HMMA.16816.F32.BF16 R28, R188.reuse, R182, R28 ;  /* 0x000000b6bc1c723c */ /* 0x044fee000004181c */
[----:B------:R-:W-:Y:S01]  /*99f0*/  IMAD.IADD R183, R233, 0x1, -R2 ;  /* 0x00000001e9b77824 */ /* 0x000fe200078e0a02 */
[----:B----4-:R-:W-:Y:S04]  /*9a00*/  HMMA.16816.F32.BF16 R24, R188, R176, R24 ;  /* 0x000000b0bc18723c */ /* 0x010fe80000041818 */
[----:B------:R-:W-:-:S04]  /*9a10*/  IABS R183, R183 ;  /* 0x000000b700b77213 */ /* 0x000fc80000000000 */
[----:B------:R-:W-:Y:S01]  /*9a20*/  HMMA.16816.F32.BF16 R20, R188, R178, R20 ;  /* 0x000000b2bc14723c */ /* 0x000fe20000041814 */
[----:B------:R-:W2:Y:S01]  /*9a30*/  LDSM.16.M88.4 R176, [R208+0x7000] ;  /* 0x00700000d0b0783b */ /* 0x000ea20000000200 */
[----:B------:R-:W-:Y:S06]  /*9a40*/  I2F R183, R183 ;  /* 0x000000b700b77306 */ /* 0x000fec0000201400 */
[C---:B---3--:R-:W-:Y:S07]  /*9a50*/  HMMA.16816.F32.BF16 R8, R16.reuse, R12, R8 ;  /* 0x0000000c1008723c */ /* 0x048fee0000041808 */
[----:B------:R-:W-:Y:S01]  /*9a60*/  IMAD.IADD R12, R236, 0x1, -R2 ;  /* 0x00000001ec0c7824 */ /* 0x000fe200078e0a02 */
[----:B------:R-:W-:Y:S04]  /*9a70*/  HMMA.16816.F32.BF16 R4, R16, R14, R4 ;  /* 0x0000000e1004723c */ /* 0x000fe80000041804 */
[----:B------:R-:W-:-:S04]  /*9a80*/  IABS R12, R12 ;  /* 0x0000000c000c7213 */ /* 0x000fc80000000000 */
[----:B------:R-:W-:Y:S01]  /*9a90*/  HMMA.16816.F32.BF16 R32, R188, R180, R32 ;  /* 0x000000b4bc20723c */ /* 0x000fe20000041820 */
[----:B------:R-:W-:Y:S02]  /*9aa0*/  IMAD.MOV.U32 R182, RZ, RZ, R12 ;  /* 0x000000ffffb67224 */ /* 0x000fe400078e000c */
[----:B------:R-:W3:Y:S01]  /*9ab0*/  LDSM.16.M88.4 R12, [R208+0x7800] ;  /* 0x00780000d00c783b */ /* 0x000ee20000000200 */
[----:B------:R-:W-:-:S04]  /*9ac0*/  DEPBAR.LE SB0, 0x0 ;  /* 0x000080000000791a */ /* 0x000fc80000000000 */
[----:B------:R-:W-:Y:S01]  /*9ad0*/  IADD3 R181, R0, 0x8, RZ ;  /* 0x0000000800b57810 */ /* 0x000fe20007ffe0ff */
[C---:B-1----:R-:W-:Y:S01]  /*9ae0*/  HMMA.16816.F32.BF16 R172, R16.reuse, R184, R172 ;  /* 0x000000b810ac723c */ /* 0x042fe200000418ac */
[----:B------:R-:W-:Y:S01]  /*9af0*/  FMUL.FTZ R8, R8, c[0x0][0x2ec] ;  /* 0x0000bb0008087a20 */ /* 0x000fe20000410000 */
[----:B------:R-:W-:Y:S01]  /*9b00*/  I2F R182, R182 ;  /* 0x000000b600b67306 */ /* 0x000fe20000201400 */
[----:B------:R-:W-:Y:S01]  /*9b10*/  IMAD.IADD R180, R233, 0x1, -R0 ;  /* 0x00000001e9b47824 */ /* 0x000fe200078e0a00 */
[----:B------:R-:W-:Y:S01]  /*9b20*/  IADD3 R189, R0, 0x18, RZ ;  /* 0x0000001800bd7810 */ /* 0x000fe20007ffe0ff */
[----:B------:R-:W-:Y:S02]  /*9b30*/  FMUL.FTZ R10, R10, c[0x0][0x2ec] ;  /* 0x0000bb000a0a7a20 */ /* 0x000fe40000410000 */
[----:B------:R-:W-:Y:S01]  /*9b40*/  IMAD.IADD R184, R236, 0x1, -R181 ;  /* 0x00000001ecb87824 */ /* 0x000fe200078e0ab5 */
[----:B------:R-:W-:Y:S01]  /*9b50*/  HMMA.16816.F32.BF16 R168, R16, R186, R168 ;  /* 0x000000ba10a8723c */ /* 0x000fe200000418a8 */
[----:B------:R-:W-:Y:S01]  /*9b60*/  IADD3 R185, R0, 0x9, RZ ;  /* 0x0000000900b97810 */ /* 0x000fe20007ffe0ff */
[----:B------:R-:W-:Y:S01]  /*9b70*/  MUFU.TANH R8, R8 ;  /* 0x0000000800087308 */ /* 0x000fe20000002400 */
[----:B------:R-:W-:Y:S01]  /*9b80*/  IABS R180, R180 ;  /* 0x000000b400b47213 */ /* 0x000fe20000000000 */
[----:B------:R-:W-:Y:S01]  /*9b90*/  FMUL.FTZ R5, R5, c[0x0][0x2ec] ;  /* 0x0000bb0005057a20 */ /* 0x000fe20000410000 */
[----:B------:R-:W-:Y:S01]  /*9ba0*/  IABS R184, R184 ;  /* 0x000000b800b87213 */ /* 0x000fe20000000000 */
[----:B------:R-:W-:-:S02]  /*9bb0*/  IMAD.IADD R188, R233, 0x1, -R185 ;  /* 0x00000001e9bc7824 */ /* 0x000fc400078e0ab9 */
[----:B------:R-:W-:Y:S01]  /*9bc0*/  IMAD.IADD R187, R233, 0x1, -R181 ;  /* 0x00000001e9bb7824 */ /* 0x000fe200078e0ab5 */
[C---:B--2---:R-:W-:Y:S01]  /*9bd0*/  HMMA.16816.F32.BF16 R32, R16.reuse, R176, R32 ;  /* 0x000000b01020723c */ /* 0x044fe20000041820 */
[----:B------:R-:W-:Y:S01]  /*9be0*/  IMAD.MOV.U32 R186, RZ, RZ, R184 ;  /* 0x000000ffffba7224 */ /* 0x000fe200078e00b8 */
[----:B------:R-:W-:Y:S01]  /*9bf0*/  I2F R180, R180 ;  /* 0x000000b400b47306 */ /* 0x000fe20000201400 */
[----:B------:R-:W-:Y:S01]  /*9c00*/  FMUL.FTZ R7, R7, c[0x0][0x2ec] ;  /* 0x0000bb0007077a20 */ /* 0x000fe20000410000 */
[----:B------:R-:W-:Y:S01]  /*9c10*/  IABS R184, R187 ;  /* 0x000000bb00b87213 */ /* 0x000fe20000000000 */
[----:B------:R-:W-:Y:S02]  /*9c20*/  IMAD.IADD R187, R236, 0x1, -R185 ;  /* 0x00000001ecbb7824 */ /* 0x000fe400078e0ab9 */
[----:B------:R-:W-:Y:S01]  /*9c30*/  IADD3 R176, R0, 0x10, RZ ;  /* 0x0000001000b07810 */ /* 0x000fe20007ffe0ff */
[----:B------:R-:W-:Y:S01]  /*9c40*/  HMMA.16816.F32.BF16 R28, R16, R178, R28 ;  /* 0x000000b2101c723c */ /* 0x000fe2000004181c */
[----:B------:R-:W-:Y:S01]  /*9c50*/  FMUL.FTZ R173, R173, c[0x0][0x2ec] ;  /* 0x0000bb00adad7a20 */ /* 0x000fe20000410000 */
[----:B------:R-:W-:Y:S01]  /*9c60*/  IABS R187, R187 ;  /* 0x000000bb00bb7213 */ /* 0x000fe20000000000 */
[----:B------:R-:W1:Y:S01]  /*9c70*/  MUFU.TANH R191, R10 ;  /* 0x0000000a00bf7308 */ /* 0x000e620000002400 */
[----:B------:R-:W-:-:S03]  /*9c80*/  FMUL.FTZ R174, R174, c[0x0][0x2ec] ;  /* 0x0000bb00aeae7a20 */ /* 0x000fc60000410000 */
[----:B------:R-:W-:Y:S01]  /*9c90*/  IMAD.MOV.U32 R177, RZ, RZ, R187 ;  /* 0x000000ffffb17224 */ /* 0x000fe200078e00bb */
[----:B------:R-:W-:Y:S01]  /*9ca0*/  IABS R187, R188 ;  /* 0x000000bc00bb7213 */ /* 0x000fe20000000000 */
[--C-:B------:R-:W-:Y:S01]  /*9cb0*/  IMAD.IADD R179, R236, 0x1, -R176.reuse ;  /* 0x00000001ecb37824 */ /* 0x100fe200078e0ab0 */
[C---:B---3--:R-:W-:Y:S01]  /*9cc0*/  HMMA.16816.F32.BF16 R24, R16.reuse, R12, R24 ;  /* 0x0000000c1018723c */ /* 0x048fe20000041818 */
[----:B------:R-:W-:Y:S01]  /*9cd0*/  I2F R186, R186 ;  /* 0x000000ba00ba7306 */ /* 0x000fe20000201400 */
[----:B------:R-:W-:Y:S02]  /*9ce0*/  FMUL.FTZ R168, R168, c[0x0][0x2ec] ;  /* 0x0000bb00a8a87a20 */ /* 0x000fe40000410000 */
[----:B------:R-:W-:Y:S01]  /*9cf0*/  IMAD.MOV.U32 R178, RZ, RZ, R187 ;  /* 0x000000ffffb27224 */ /* 0x000fe200078e00bb */
[----:B------:R-:W-:Y:S01]  /*9d00*/  IABS R187, R179 ;  /* 0x000000b300bb7213 */ /* 0x000fe20000000000 */
[----:B------:R-:W-:Y:S01]  /*9d10*/  IMAD.IADD R179, R233, 0x1, -R176 ;  /* 0x00000001e9b37824 */ /* 0x000fe200078e0ab0 */
[----:B------:R-:W-:Y:S01]  /*9d20*/  IADD3 R12, R0, 0x11, RZ ;  /* 0x00000011000c7810 */ /* 0x000fe20007ffe0ff */
[----:B------:R-:W-:Y:S01]  /*9d30*/  HMMA.16816.F32.BF16 R20, R16, R14, R20 ;  /* 0x0000000e1014723c */ /* 0x000fe20000041814 */
[----:B------:R-:W-:Y:S01]  /*9d40*/  I2F R177, R177 ;  /* 0x000000b100b17306 */ /* 0x000fe20000201400 */
[----:B------:R-:W-:Y:S01]  /*9d50*/  IMAD.MOV.U32 R188, RZ, RZ, R187 ;  /* 0x000000ffffbc7224 */ /* 0x000fe200078e00bb */
[----:B------:R-:W-:Y:S01]  /*9d60*/  IABS R13, R179 ;  /* 0x000000b3000d7213 */ /* 0x000fe20000000000 */
[----:B------:R-:W-:-:S02]  /*9d70*/  IMAD.IADD R187, R236, 0x1, -R12 ;  /* 0x00000001ecbb7824 */ /* 0x000fc400078e0a0c */
[----:B-1----:R-:W-:Y:S01]  /*9d80*/  FFMA.FTZ R2, R180, -UR18, R191 ;  /* 0x80000012b4027c23 */ /* 0x002fe200080100bf */
[C---:B------:R-:W-:Y:S01]  /*9d90*/  IADD3 R17, R0.reuse, 0x19, RZ ;  /* 0x0000001900117810 */ /* 0x040fe20007ffe0ff */
[----:B------:R-:W-:Y:S01]  /*9da0*/  FMUL.FTZ R19, R9, c[0x0][0x2ec] ;  /* 0x0000bb0009137a20 */ /* 0x000fe20000410000 */
[----:B------:R-:W-:Y:S01]  /*9db0*/  IABS R187, R187 ;  /* 0x000000bb00bb7213 */ /* 0x000fe20000000000 */
[----:B------:R-:W-:Y:S01]  /*9dc0*/  FFMA.FTZ R9, R165, -UR18, R8 ;  /* 0x80000012a5097c23 */ /* 0x000fe20008010008 */
[----:B------:R-:W-:Y:S01]  /*9dd0*/  I2F R184, R184 ;  /* 0x000000b800b87306 */ /* 0x000fe20000201400 */
[----:B------:R-:W-:Y:S02]  /*9de0*/  FMUL.FTZ R8, R11, c[0x0][0x2ec] ;  /* 0x0000bb000b087a20 */ /* 0x000fe40000410000 */
[----:B------:R-:W-:Y:S01]  /*9df0*/  IMAD.IADD R14, R233, 0x1, -R12 ;  /* 0x00000001e90e7824 */ /* 0x000fe200078e0a0c */
[----:B------:R-:W-:Y:S01]  /*9e00*/  FSEL R9, R9, -INF , !P1 ;  /* 0xff80000009097808 */ /* 0x000fe20004800000 */
[----:B------:R-:W-:Y:S01]  /*9e10*/  IMAD.MOV.U32 R194, RZ, RZ, R187 ;  /* 0x000000ffffc27224 */ /* 0x000fe200078e00bb */
[----:B------:R-:W-:Y:S01]  /*9e20*/  ISETP.GE.AND P1, PT, R0, R227, PT ;  /* 0x000000e30000720c */ /* 0x000fe20003f26270 */
[----:B------:R-:W-:Y:S01]  /*9e30*/  FMUL.FTZ R165, R4, c[0x0][0x2ec] ;  /* 0x0000bb0004a57a20 */ /* 0x000fe20000410000 */
[----:B------:R-:W1:Y:S01]  /*9e40*/  MUFU.TANH R8, R8 ;  /* 0x0000000800087308 */ /* 0x000e620000002400 */
[----:B------:R-:W-:Y:S01]  /*9e50*/  IABS R187, R14 ;  /* 0x0000000e00bb7213 */ /* 0x000fe20000000000 */
[----:B------:R-:W-:Y:S01]  /*9e60*/  IMAD.IADD R14, R236, 0x1, -R17 ;  /* 0x00000001ec0e7824 */ /* 0x000fe200078e0a11 */
[----:B------:R-:W-:Y:S01]  /*9e70*/  ISETP.LT.OR P1, PT, R0, R232, P1 ;  /* 0x000000e80000720c */ /* 0x000fe20000f21670 */
[----:B------:R-:W-:-:S02]  /*9e80*/  IMAD.IADD R4, R236, 0x1, -R248 ;  /* 0x00000001ec047824 */ /* 0x000fc400078e0af8 */
[C---:B------:R-:W-:Y:S01]  /*9e90*/  IMAD.IADD R15, R233.reuse, 0x1, -R189 ;  /* 0x00000001e90f7824 */ /* 0x040fe200078e0abd */
[----:B------:R-:W-:Y:S01]  /*9ea0*/  IABS R14, R14 ;  /* 0x0000000e000e7213 */ /* 0x000fe20000000000 */
[----:B------:R-:W2:Y:S01]  /*9eb0*/  MUFU.TANH R19, R19 ;  /* 0x0000001300137308 */ /* 0x000ea20000002400 */
[----:B------:R-:W-:Y:S01]  /*9ec0*/  FSEL R2, R2, -INF , !P1 ;  /* 0xff80000002027808 */ /* 0x000fe20004800000 */
[----:B------:R-:W-:Y:S01]  /*9ed0*/  IMAD.IADD R190, R233, 0x1, -R17 ;  /* 0x00000001e9be7824 */ /* 0x000fe200078e0a11 */
[----:B------:R-:W-:Y:S01]  /*9ee0*/  ISETP.GE.AND P1, PT, R181, R234, PT ;  /* 0x000000eab500720c */ /* 0x000fe20003f26270 */
[----:B------:R-:W-:Y:S01]  /*9ef0*/  FMUL.FTZ R171, R171, c[0x0][0x2ec] ;  /* 0x0000bb00abab7a20 */ /* 0x000fe20000410000 */
[----:B------:R-:W-:Y:S01]  /*9f00*/  IABS R15, R15 ;  /* 0x0000000f000f7213 */ /* 0x000fe20000000000 */
[----:B------:R-:W-:Y:S01]  /*9f10*/  FMUL.FTZ R169, R169, c[0x0][0x2ec] ;  /* 0x0000bb00a9a97a20 */ /* 0x000fe20000410000 */
[----:B------:R-:W-:Y:S01]  /*9f20*/  ISETP.LT.OR P1, PT, R181, R235, P1 ;  /* 0x000000ebb500720c */ /* 0x000fe20000f21670 */
[----:B------:R3:W-:Y:S01]  /*9f30*/  I2F R16, R14 ;  /* 0x0000000e00107306 */ /* 0x0007e20000201400 */
[----:B-1----:R-:W-:Y:S01]  /*9f40*/  FFMA.FTZ R183, R183, -UR18, R8 ;  /* 0x80000012b7b77c23 */ /* 0x002fe20008010008 */
[----:B------:R-:W-:Y:S01]  /*9f50*/  IADD3 R8, R0, 0x38, RZ ;  /* 0x0000003800087810 */ /* 0x000fe20007ffe0ff */
[----:B------:R-:W-:Y:S01]  /*9f60*/  FMUL.FTZ R32, R32, c[0x0][0x2ec] ;  /* 0x0000bb0020207a20 */ /* 0x000fe20000410000 */
[----:B------:R-:W-:Y:S01]  /*9f70*/  IABS R190, R190 ;  /* 0x000000be00be7213 */ /* 0x000fe20000000000 */
[----:B------:R-:W-:-:S02]  /*9f80*/  FMUL.FTZ R34, R34, c[0x0][0x2ec] ;  /* 0x0000bb0022227a20 */ /* 0x000fc40000410000 */
[----:B------:R-:W-:Y:S01]  /*9f90*/  FMUL.FTZ R33, R33, c[0x0][0x2ec] ;  /* 0x0000bb0021217a20 */ /* 0x000fe20000410000 */
[----:B------:R-:W1:Y:S01]  /*9fa0*/  MUFU.TANH R165, R165 ;  /* 0x000000a500a57308 */ /* 0x000e620000002400 */
[----:B--2---:R-:W-:Y:S02]  /*9fb0*/  FFMA.FTZ R11, R182, -UR18, R19 ;  /* 0x80000012b60b7c23 */ /* 0x004fe40008010013 */
[----:B------:R-:W-:Y:S01]  /*9fc0*/  FMUL.FTZ R19, R6, c[0x0][0x2ec] ;  /* 0x0000bb0006137a20 */ /* 0x000fe20000410000 */
[----:B------:R-:W-:Y:S01]  /*9fd0*/  IABS R6, R4 ;  /* 0x0000000400067213 */ /* 0x000fe20000000000 */
[----:B------:R-:W-:Y:S01]  /*9fe0*/  FMUL.FTZ R182, R172, c[0x0][0x2ec] ;  /* 0x0000bb00acb67a20 */ /* 0x000fe20000410000 */
[----:B------:R-:W-:Y:S01]  /*9ff0*/  FSEL R11, R11, -INF , !P0 ;  /* 0xff8000000b0b7808 */ /* 0x000fe20004000000 */
[----:B------:R-:W-:Y:S01]  /*a000*/  IMAD.IADD R4, R233, 0x1, -R248 ;  /* 0x00000001e9047824 */ /* 0x000fe200078e0af8 */
[----:B---3--:R-:W-:Y:S01]  /*a010*/  IADD3 R14, R0, 0x39, RZ ;  /* 0x00000039000e7810 */ /* 0x008fe20007ffe0ff */
[----:B------:R-:W-:Y:S01]  /*a020*/  MUFU.TANH R19, R19 ;  /* 0x0000001300137308 */ /* 0x000fe20000002400 */
[----:B------:R-:W-:Y:S01]  /*a030*/  ISETP.GE.AND P0, PT, R181, R227, PT ;  /* 0x000000e3b500720c */ /* 0x000fe20003f06270 */
[----:B------:R-:W-:Y:S01]  /*a040*/  FMUL.FTZ R172, R175, c[0x0][0x2ec] ;  /* 0x0000bb00afac7a20 */ /* 0x000fe20000410000 */
[----:B------:R-:W-:Y:S01]  /*a050*/  IABS R4, R4 ;  /* 0x0000000400047213 */ /* 0x000fe20000000000 */
[----:B------:R-:W-:Y:S01]  /*a060*/  IMAD.IADD R0, R236, 0x1, -R14 ;  /* 0x00000001ec007824 */ /* 0x000fe200078e0a0e */
[----:B------:R-:W-:Y:S01]  /*a070*/  ISETP.LT.OR P0, PT, R181, R232, P0 ;  /* 0x000000e8b500720c */ /* 0x000fe20000701670 */
[----:B------:R-:W-:-:S02]  /*a080*/  IMAD.MOV.U32 R181, RZ, RZ, R6 ;  /* 0x000000ffffb57224 */ /* 0x000fc400078e0006 */
[----:B------:R-:W-:Y:S01]  /*a090*/  MUFU.TANH R180, R7 ;  /* 0x0000000700b47308 */ /* 0x000fe20000002400 */
[----:B------:R-:W-:Y:S01]  /*a0a0*/  IABS R0, R0 ;  /* 0x0000000000007213 */ /* 0x000fe20000000000 */
[----:B-1----:R-:W-:Y:S02]  /*a0b0*/  FFMA.FTZ R6, R186, -UR18, R165 ;  /* 0x80000012ba067c23 */ /* 0x002fe400080100a5 */
[C---:B------:R-:W-:Y:S02]  /*a0c0*/  IMAD.IADD R175, R236.reuse, 0x1, -R247 ;  /* 0x00000001ecaf7824 */ /* 0x040fe400078e0af7 */
[C---:B------:R-:W-:Y:S02]  /*a0d0*/  IMAD.IADD R186, R233.reuse, 0x1, -R246 ;  /* 0x00000001e9ba7824 */ /* 0x040fe400078e0af6 */
[----:B------:R-:W-:Y:S01]  /*a0e0*/  I2F R10, R0 ;  /* 0x00000000000a7306 */ /* 0x000fe20000201400 */
[----:B------:R-:W-:Y:S01]  /*a0f0*/  IABS R175, R175 ;  /* 0x000000af00af7213 */ /* 0x000fe20000000000 */
[----:B------:R-:W-:Y:S01]  /*a100*/  IMAD.IADD R191, R236, 0x1, -R195 ;  /* 0x00000001ecbf7824 */ /* 0x000fe200078e0ac3 */
[----:B------:R-:W-:Y:S01]  /*a110*/  IABS R186, R186 ;  /* 0x000000ba00ba7213 */ /* 0x000fe20000000000 */
[----:B------:R-:W-:-:S02]  /*a120*/  IMAD.IADD R165, R233, 0x1, -R240 ;  /* 0x00000001e9a57824 */ /* 0x000fc400078e0af0 */
[--C-:B------:R-:W-:Y:S01]  /*a130*/  IMAD.IADD R18, R233, 0x1, -R8.reuse ;  /* 0x00000001e9127824 */ /* 0x100fe200078e0a08 */
[----:B------:R-:W-:Y:S01]  /*a140*/  IABS R191, R191 ;  /* 0x000000bf00bf7213 */ /* 0x000fe20000000000 */
[----:B------:R-:W1:Y:S01]  /*a150*/  MUFU.TANH R0, R5 ;  /* 0x0000000500007308 */ /* 0x000e620000002400 */
[----:B------:R-:W-:Y:S01]  /*a160*/  IABS R165, R165 ;  /* 0x000000a500a57213 */ /* 0x000fe20000000000 */
[----:B------:R-:W-:Y:S01]  /*a170*/  FMUL.FTZ R26, R26, c[0x0][0x2ec] ;  /* 0x0000bb001a1a7a20 */ /* 0x000fe20000410000 */
[----:B------:R-:W-:Y:S01]  /*a180*/  IABS R18, R18 ;  /* 0x0000001200127213 */ /* 0x000fe20000000000 */
[----:B------:R-:W-:Y:S02]  /*a190*/  IMAD.IADD R241, R236, 0x1, -R8 ;  /* 0x00000001ecf17824 */ /* 0x000fe400078e0a08 */
[----:B------:R-:W-:Y:S02]  /*a1a0*/  FMUL.FTZ R20, R20, c[0x0][0x2ec] ;  /* 0x0000bb0014147a20 */ /* 0x000fe40000410000 */
[----:B------:R-:W2:Y:S01]  /*a1b0*/  MUFU.TANH R7, R173 ;  /* 0x000000ad00077308 */ /* 0x000ea20000002400 */
[----:B------:R-:W-:Y:S01]  /*a1c0*/  IABS R241, R241 ;  /* 0x000000f100f17213 */ /* 0x000fe20000000000 */
[----:B------:R-:W-:-:S02]  /*a1d0*/  FMUL.FTZ R21, R21, c[0x0][0x2ec] ;  /* 0x0000bb0015157a20 */ /* 0x000fc40000410000 */
[----:B------:R-:W-:-:S04]  /*a1e0*/  FMUL.FTZ R23, R23, c[0x0][0x2ec] ;  /* 0x0000bb0017177a20 */ /* 0x000fc80000410000 */
[----:B------:R3:W-:Y:S01]  /*a1f0*/  I2F R179, R188 ;  /* 0x000000bc00b37306 */ /* 0x0007e20000201400 */
[----:B-1----:R-:W-:Y:S01]  /*a200*/  FFMA.FTZ R5, R177, -UR18, R0 ;  /* 0x80000012b1057c23 */ /* 0x002fe20008010000 */
[----:B------:R-:W-:Y:S02]  /*a210*/  FSEL R0, R183, -INF , !P6 ;  /* 0xff800000b7007808 */ /* 0x000fe40007000000 */
[----:B------:R-:W-:-:S04]  /*a220*/  ISETP.GE.AND P6, PT, R185, R234, PT ;  /* 0x000000eab900720c */ /* 0x000fc80003fc6270 */
[----:B------:R-:W1:Y:S01]  /*a230*/  I2F R178, R178 ;  /* 0x000000b200b27306 */ /* 0x000e620000201400 */
[C---:B------:R-:W-:Y:S01]  /*a240*/  ISETP.LT.OR P6, PT, R185.reuse, R235, P6 ;  /* 0x000000ebb900720c */ /* 0x040fe200037c1670 */
[----:B--2---:R-:W-:Y:S01]  /*a250*/  IMAD.MOV.U32 R177, RZ, RZ, R7 ;  /* 0x000000ffffb17224 */ /* 0x004fe200078e0007 */
[----:B------:R-:W-:Y:S02]  /*a260*/  FSEL R7, R6, -INF , !P1 ;  /* 0xff80000006077808 */ /* 0x000fe40004800000 */
[-C--:B------:R-:W-:Y:S02]  /*a270*/  ISETP.GE.AND P1, PT, R185, R227.reuse, PT ;  /* 0x000000e3b900720c */ /* 0x080fe40003f26270 */
[----:B------:R-:W-:Y:S01]  /*a280*/  FSEL R5, R5, -INF , !P6 ;  /* 0xff80000005057808 */ /* 0x000fe20007000000 */
[----:B---3--:R-:W-:Y:S01]  /*a290*/  IMAD.IADD R188, R236, 0x1, -R189 ;  /* 0x00000001ecbc7824 */ /* 0x008fe200078e0abd */
[----:B------:R-:W-:Y:S01]  /*a2a0*/  I2F R13, R13 ;  /* 0x0000000d000d7306 */ /* 0x000fe20000201400 */
[----:B------:R-:W-:-:S02]  /*a2b0*/  ISETP.GE.AND P6, PT, R176, R227, PT ;  /* 0x000000e3b000720c */ /* 0x000fc40003fc6270 */
[----:B------:R-:W-:Y:S02]  /*a2c0*/  ISETP.LT.OR P1, PT, R185, R232, P1 ;  /* 0x000000e8b900720c */ /* 0x000fe40000f21670 */
[----:B------:R-:W-:Y:S01]  /*a2d0*/  IABS R188, R188 ;  /* 0x000000bc00bc7213 */ /* 0x000fe20000000000 */
[----:B-1----:R-:W-:Y:S02]  /*a2e0*/  FFMA.FTZ R6, R178, -UR18, R180 ;  /* 0x80000012b2067c23 */ /* 0x002fe400080100b4 */
[----:B------:R-:W1:Y:S01]  /*a2f0*/  MUFU.TANH R182, R182 ;  /* 0x000000b600b67308 */ /* 0x000e620000002400 */
[----:B------:R-:W-:Y:S02]  /*a300*/  ISETP.LT.OR P6, PT, R176, R232, P6 ;  /* 0x000000e8b000720c */ /* 0x000fe400037c1670 */
[----:B------:R-:W-:Y:S02]  /*a310*/  FSEL R6, R6, -INF , !P1 ;  /* 0xff80000006067808 */ /* 0x000fe40004800000 */
[----:B------:R-:W-:-:S03]  /*a320*/  ISETP.GE.AND P1, PT, R12, R234, PT ;  /* 0x000000ea0c00720c */ /* 0x000fc60003f26270 */
[----:B------:R-:W2:Y:S01]  /*a330*/  MUFU.TANH R174, R174 ;  /* 0x000000ae00ae7308 */ /* 0x000ea20000002400 */
[----:B------:R-:W-:-:S07]  /*a340*/  ISETP.LT.OR P1, PT, R12, R235, P1 ;  /* 0x000000eb0c00720c */ /* 0x000fce0000f21670 */
[----:B------:R3:W-:Y:S01]  /*a350*/  I2F R251, R4 ;  /* 0x0000000400fb7306 */ /* 0x0007e20000201400 */
[----:B-1----:R-:W-:-:S07]  /*a360*/  FFMA.FTZ R179, R179, -UR18, R182 ;  /* 0x80000012b3b37c23 */ /* 0x002fce00080100b6 */
[----:B------:R-:W1:Y:S01]  /*a370*/  I2F R194, R194 ;  /* 0x000000c200c27306 */ /* 0x000e620000201400 */
[----:B--2---:R-:W-:-:S05]  /*a380*/  FFMA.FTZ R13, R13, -UR18, R174 ;  /* 0x800000120d0d7c23 */ /* 0x004fca00080100ae */
[----:B------:R-:W-:Y:S01]  /*a390*/  FSEL R180, R13, -INF , !P6 ;  /* 0xff8000000db47808 */ /* 0x000fe20007000000 */
[----:B------:R-:W-:Y:S01]  /*a3a0*/  FMUL.FTZ R13, R35, c[0x0][0x2ec] ;  /* 0x0000bb00230d7a20 */ /* 0x000fe20000410000 */
[----:B------:R2:W-:Y:S01]  /*a3b0*/  MUFU.TANH R173, R168 ;  /* 0x000000a800ad7308 */ /* 0x0005e20000002400 */
[----:B---3--:R-:W-:Y:S01]  /*a3c0*/  FFMA.FTZ R4, R184, -UR18, R19 ;  /* 0x80000012b8047c23 */ /* 0x008fe20008010013 */
[-C--:B------:R-:W-:Y:S01]  /*a3d0*/  ISETP.GE.AND P6, PT, R189, R234.reuse, PT ;  /* 0x000000eabd00720c */ /* 0x080fe20003fc6270 */
[C---:B------:R-:W-:Y:S02]  /*a3e0*/  IMAD.IADD R184, R233.reuse, 0x1, -R244 ;  /* 0x00000001e9b87824 */ /* 0x040fe400078e0af4 */
[----:B------:R-:W-:Y:S01]  /*a3f0*/  IMAD.IADD R19, R233, 0x1, -R195 ;  /* 0x00000001e9137824 */ /* 0x000fe200078e0ac3 */
[----:B------:R-:W-:Y:S02]  /*a400*/  FSEL R4, R4, -INF , !P0 ;  /* 0xff80000004047808 */ /* 0x000fe40004000000 */
[----:B------:R-:W-:Y:S01]  /*a410*/  I2F R187, R187 ;  /* 0x000000bb00bb7306 */ /* 0x000fe20000201400 */
[----:B------:R-:W-:Y:S01]  /*a420*/  ISETP.GE.AND P0, PT, R176, R234, PT ;  /* 0x000000eab000720c */ /* 0x000fe20003f06270 */
[----:B-1----:R-:W-:Y:S01]  /*a430*/  FFMA.FTZ R194, R194, -UR18, R177 ;  /* 0x80000012c2c27c23 */ /* 0x002fe200080100b1 */
[----:B------:R-:W-:-:S02]  /*a440*/  ISETP.LT.OR P6, PT, R189, R235, P6 ;  /* 0x000000ebbd00720c */ /* 0x000fc400037c1670 */
[----:B------:R-:W-:Y:S02]  /*a450*/  ISETP.LT.OR P0, PT, R176, R235, P0 ;  /* 0x000000ebb000720c */ /* 0x000fe40000701670 */
[----:B------:R-:W-:Y:S01]  /*a460*/  IABS R184, R184 ;  /* 0x000000b800b87213 */ /* 0x000fe20000000000 */
[----:B------:R-:W1:Y:S01]  /*a470*/  I2F R188, R188 ;  /* 0x000000bc00bc7306 */ /* 0x000e620000201400 */
[----:B--2---:R-:W-:Y:S01]  /*a480*/  FMUL.FTZ R168, R170, c[0x0][0x2ec] ;  /* 0x0000bb00aaa87a20 */ /* 0x004fe20000410000 */
[----:B------:R-:W-:Y:S02]  /*a490*/  FSEL R185, R179, -INF , !P0 ;  /* 0xff800000b3b97808 */ /* 0x000fe40004000000 */
[----:B------:R-:W-:Y:S02]  /*a4a0*/  ISETP.GE.AND P0, PT, R12, R227, PT ;  /* 0x000000e30c00720c */ /* 0x000fe40003f06270 */
[----:B------:R-:W-:Y:S02]  /*a4b0*/  FSEL R179, R194, -INF , !P1 ;  /* 0xff800000c2b37808 */ /* 0x000fe40004800000 */
[----:B------:R-:W2:Y:S01]  /*a4c0*/  MUFU.TANH R172, R172 ;  /* 0x000000ac00ac7308 */ /* 0x000ea20000002400 */
[----:B------:R-:W-:-:S02]  /*a4d0*/  ISETP.LT.OR P0, PT, R12, R232, P0 ;  /* 0x000000e80c00720c */ /* 0x000fc40000701670 */
[C---:B------:R-:W-:Y:S02]  /*a4e0*/  ISETP.GE.AND P1, PT, R189.reuse, R227, PT ;  /* 0x000000e3bd00720c */ /* 0x040fe40003f26270 */
[----:B------:R-:W-:Y:S02]  /*a4f0*/  IABS R19, R19 ;  /* 0x0000001300137213 */ /* 0x000fe40000000000 */
[----:B------:R-:W-:Y:S01]  /*a500*/  ISETP.LT.OR P1, PT, R189, R232, P1 ;  /* 0x000000e8bd00720c */ /* 0x000fe20000f21670 */
[----:B------:R-:W-:Y:S01]  /*a510*/  I2F R15, R15 ;  /* 0x0000000f000f7306 */ /* 0x000fe20000201400 */
[----:B-1----:R-:W-:-:S05]  /*a520*/  FFMA.FTZ R173, R188, -UR18, R173 ;  /* 0x80000012bcad7c23 */ /* 0x002fca00080100ad */
[----:B------:R-:W-:Y:S02]  /*a530*/  FSEL R183, R173, -INF , !P6 ;  /* 0xff800000adb77808 */ /* 0x000fe40007000000 */
[----:B------:R-:W1:Y:S01]  /*a540*/  MUFU.TANH R168, R168 ;  /* 0x000000a800a87308 */ /* 0x000e620000002400 */
[----:B--2---:R-:W-:Y:S01]  /*a550*/  FFMA.FTZ R172, R187, -UR18, R172 ;  /* 0x80000012bbac7c23 */ /* 0x004fe200080100ac */
[----:B------:R-:W-:-:S04]  /*a560*/  ISETP.GE.AND P6, PT, R17, R227, PT ;  /* 0x000000e31100720c */ /* 0x000fc80003fc6270 */
[----:B------:R-:W-:Y:S02]  /*a570*/  FSEL R194, R172, -INF , !P0 ;  /* 0xff800000acc27808 */ /* 0x000fe40004000000 */
[----:B------:R-:W-:Y:S01]  /*a580*/  I2F R190, R190 ;  /* 0x000000be00be7306 */ /* 0x000fe20000201400 */
[C---:B------:R-:W-:Y:S02]  /*a590*/  ISETP.GE.AND P0, PT, R17.reuse, R234, PT ;  /* 0x000000ea1100720c */ /* 0x040fe40003f06270 */
[C---:B------:R-:W-:Y:S02]  /*a5a0*/  ISETP.LT.OR P6, PT, R17.reuse, R232, P6 ;  /* 0x000000e81100720c */ /* 0x040fe400037c1670 */
[----:B------:R-:W-:Y:S01]  /*a5b0*/  ISETP.LT.OR P0, PT, R17, R235, P0 ;  /* 0x000000eb1100720c */ /* 0x000fe20000701670 */
[----:B------:R-:W-:Y:S02]  /*a5c0*/  FMUL.FTZ R17, R31, c[0x0][0x2ec] ;  /* 0x0000bb001f117a20 */ /* 0x000fe40000410000 */
[----:B------:R-:W2:Y:S01]  /*a5d0*/  MUFU.TANH R171, R171 ;  /* 0x000000ab00ab7308 */ /* 0x000ea20000002400 */
[----:B-1----:R-:W-:-:S02]  /*a5e0*/  FFMA.FTZ R168, R15, -UR18, R168 ;  /* 0x800000120fa87c23 */ /* 0x002fc400080100a8 */
[----:B------:R-:W-:-:S03]  /*a5f0*/  FMUL.FTZ R15, R30, c[0x0][0x2ec] ;  /* 0x0000bb001e0f7a20 */ /* 0x000fc60000410000 */
[----:B------:R-:W-:Y:S02]  /*a600*/  FSEL R182, R168, -INF , !P1 ;  /* 0xff800000a8b67808 */ /* 0x000fe40004800000 */
[----:B------:R-:W1:Y:S01]  /*a610*/  MUFU.TANH R169, R169 ;  /* 0x000000a900a97308 */ /* 0x000e620000002400 */
[----:B------:R-:W-:-:S04]  /*a620*/  ISETP.GE.AND P1, PT, R248, R234, PT ;  /* 0x000000eaf800720c */ /* 0x000fc80003f26270 */
[----:B------:R-:W-:-:S03]  /*a630*/  ISETP.LT.OR P1, PT, R248, R235, P1 ;  /* 0x000000ebf800720c */ /* 0x000fc60000f21670 */
[----:B------:R-:W-:Y:S01]  /*a640*/  I2F R181, R181 ;  /* 0x000000b500b57306 */ /* 0x000fe20000201400 */
[----:B--2---:R-:W-:-:S05]  /*a650*/  FFMA.FTZ R190, R190, -UR18, R171 ;  /* 0x80000012bebe7c23 */ /* 0x004fca00080100ab */
[----:B------:R-:W-:Y:S02]  /*a660*/  FSEL R190, R190, -INF , !P6 ;  /* 0xff800000bebe7808 */ /* 0x000fe40007000000 */
[----:B------:R-:W2:Y:S01]  /*a670*/  MUFU.TANH R32, R32 ;  /* 0x0000002000207308 */ /* 0x000ea20000002400 */
[----:B-1----:R-:W-:Y:S01]  /*a680*/  FFMA.FTZ R16, R16, -UR18, R169 ;  /* 0x8000001210107c23 */ /* 0x002fe200080100a9 */
[----:B------:R-:W-:-:S04]  /*a690*/  ISETP.GE.AND P6, PT, R247, R234, PT ;  /* 0x000000eaf700720c */ /* 0x000fc80003fc6270 */
[----:B------:R-:W-:Y:S02]  /*a6a0*/  ISETP.LT.OR P6, PT, R247, R235, P6 ;  /* 0x000000ebf700720c */ /* 0x000fe400037c1670 */
[----:B------:R-:W-:Y:S08]  /*a6b0*/  I2F R175, R175 ;  /* 0x000000af00af7306 */ /* 0x000ff00000201400 */
[----:B------:R1:W3:Y:S01]  /*a6c0*/  MUFU.TANH R12, R33 ;  /* 0x00000021000c7308 */ /* 0x0002e20000002400 */
[----:B--2---:R-:W-:Y:S01]  /*a6d0*/  FFMA.FTZ R32, R181, -UR18, R32 ;  /* 0x80000012b5207c23 */ /* 0x004fe20008010020 */
[----:B------:R-:W-:Y:S01]  /*a6e0*/  FSEL R181, R16, -INF , !P0 ;  /* 0xff80000010b57808 */ /* 0x000fe20004000000 */
[----:B------:R-:W-:Y:S01]  /*a6f0*/  FMUL.FTZ R16, R25, c[0x0][0x2ec] ;  /* 0x0000bb0019107a20 */ /* 0x000fe20000410000 */
[----:B------:R-:W-:Y:S01]  /*a700*/  ISETP.GE.AND P0, PT, R248, R227, PT ;  /* 0x000000e3f800720c */ /* 0x000fe20003f06270 */
[----:B------:R-:W-:Y:S01]  /*a710*/  FMUL.FTZ R25, R27, c[0x0][0x2ec] ;  /* 0x0000bb001b197a20 */ /* 0x000fe20000410000 */
[----:B------:R-:W-:-:S02]  /*a720*/  FSEL R189, R32, -INF , !P1 ;  /* 0xff80000020bd7808 */ /* 0x000fc40004800000 */
[----:B------:R-:W2:Y:S01]  /*a730*/  MUFU.TANH R34, R34 ;  /* 0x0000002200227308 */ /* 0x000ea20000002400 */
[----:B------:R-:W-:Y:S02]  /*a740*/  ISETP.LT.OR P0, PT, R248, R232, P0 ;  /* 0x000000e8f800720c */ /* 0x000fe40000701670 */
[----:B------:R-:W-:-:S04]  /*a750*/  ISETP.GE.AND P1, PT, R247, R227, PT ;  /* 0x000000e3f700720c */ /* 0x000fc80003f26270 */
[----:B------:R-:W-:Y:S01]  /*a760*/  ISETP.LT.OR P1, PT, R247, R232, P1 ;  /* 0x000000e8f700720c */ /* 0x000fe20000f21670 */
[----:B-1----:R-:W-:Y:S01]  /*a770*/  FMUL.FTZ R33, R28, c[0x0][0x2ec] ;  /* 0x0000bb001c217a20 */ /* 0x002fe20000410000 */
[----:B------:R-:W-:Y:S01]  /*a780*/  I2F R186, R186 ;  /* 0x000000ba00ba7306 */ /* 0x000fe20000201400 */
[----:B------:R-:W-:Y:S02]  /*a790*/  FMUL.FTZ R28, R29, c[0x0][0x2ec] ;  /* 0x0000bb001d1c7a20 */ /* 0x000fe40000410000 */
[----:B------:R-:W-:Y:S02]  /*a7a0*/  FMUL.FTZ R29, R24, c[0x0][0x2ec] ;  /* 0x0000bb00181d7a20 */ /* 0x000fe40000410000 */
[----:B---3--:R-:W-:Y:S02]  /*a7b0*/  FFMA.FTZ R12, R175, -UR18, R12 ;  /* 0x80000012af0c7c23 */ /* 0x008fe4000801000c */
[----:B--2---:R-:W-:Y:S01]  /*a7c0*/  FFMA.FTZ R24, R251, -UR18, R34 ;  /* 0x80000012fb187c23 */ /* 0x004fe20008010022 */
[----:B------:R-:W1:Y:S02]  /*a7d0*/  MUFU.TANH R15, R15 ;  /* 0x0000000f000f7308 */ /* 0x000e640000002400 */
[----:B------:R-:W-:-:S02]  /*a7e0*/  FSEL R187, R12, -INF , !P6 ;  /* 0xff8000000cbb7808 */ /* 0x000fc40007000000 */
[----:B------:R-:W-:Y:S02]  /*a7f0*/  FSEL R24, R24, -INF , !P0 ;  /* 0xff80000018187808 */ /* 0x000fe40004000000 */
[C---:B------:R-:W-:Y:S02]  /*a800*/  ISETP.GE.AND P6, PT, R246.reuse, R227, PT ;  /* 0x000000e3f600720c */ /* 0x040fe40003fc6270 */
[----:B------:R-:W2:Y:S01]  /*a810*/  MUFU.TANH R33, R33 ;  /* 0x0000002100217308 */ /* 0x000ea20000002400 */
[C---:B------:R-:W-:Y:S02]  /*a820*/  ISETP.GE.AND P0, PT, R246.reuse, R234, PT ;  /* 0x000000eaf600720c */ /* 0x040fe40003f06270 */
[C---:B------:R-:W-:Y:S02]  /*a830*/  ISETP.LT.OR P6, PT, R246.reuse, R232, P6 ;  /* 0x000000e8f600720c */ /* 0x040fe400037c1670 */
[----:B------:R-:W-:-:S03]  /*a840*/  ISETP.LT.OR P0, PT, R246, R235, P0 ;  /* 0x000000ebf600720c */ /* 0x000fc60000701670 */
[----:B------:R-:W-:Y:S01]  /*a850*/  I2F R184, R184 ;  /* 0x000000b800b87306 */ /* 0x000fe20000201400 */
[----:B-1----:R-:W-:-:S07]  /*a860*/  FFMA.FTZ R15, R186, -UR18, R15 ;  /* 0x80000012ba0f7c23 */ /* 0x002fce000801000f */
[----:B------:R-:W1:Y:S01]  /*a870*/  MUFU.TANH R17, R17 ;  /* 0x0000001100117308 */ /* 0x000e620000002400 */
[----:B--2---:R-:W-:-:S05]  /*a880*/  FFMA.FTZ R27, R252, -UR18, R33 ;  /* 0x80000012fc1b7c23 */ /* 0x004fca0008010021 */
[----:B------:R-:W-:Y:S02]  /*a890*/  FSEL R27, R27, -INF , !P0 ;  /* 0xff8000001b1b7808 */ /* 0x000fe40004000000 */
[----:B------:R-:W2:Y:S01]  /*a8a0*/  MUFU.TANH R13, R13 ;  /* 0x0000000d000d7308 */ /* 0x000ea20000002400 */
[----:B------:R-:W-:-:S04]  /*a8b0*/  ISETP.GE.AND P0, PT, R244, R227, PT ;  /* 0x000000e3f400720c */ /* 0x000fc80003f06270 */
[----:B------:R-:W-:-:S03]  /*a8c0*/  ISETP.LT.OR P0, PT, R244, R232, P0 ;  /* 0x000000e8f400720c */ /* 0x000fc60000701670 */
[----:B------:R-:W3:Y:S01]  /*a8d0*/  MUFU.TANH R28, R28 ;  /* 0x0000001c001c7308 */ /* 0x000ee20000002400 */
[----:B-1----:R-:W-:Y:S01]  /*a8e0*/  FFMA.FTZ R17, R184, -UR18, R17 ;  /* 0x80000012b8117c23 */ /* 0x002fe20008010011 */
[----:B------:R-:W-:Y:S01]  /*a8f0*/  FSEL R184, R15, -INF , !P6 ;  /* 0xff8000000fb87808 */ /* 0x000fe20007000000 */
[----:B------:R-:W-:Y:S01]  /*a900*/  FMUL.FTZ R15, R22, c[0x0][0x2ec] ;  /* 0x0000bb00160f7a20 */ /* 0x000fe20000410000 */
[-C--:B------:R-:W-:Y:S02]  /*a910*/  ISETP.GE.AND P6, PT, R240, R234.reuse, PT ;  /* 0x000000eaf000720c */ /* 0x080fe40003fc6270 */
[----:B------:R-:W-:Y:S02]  /*a920*/  FSEL R186, R17, -INF , !P0 ;  /* 0xff80000011ba7808 */ /* 0x000fe40004000000 */
[----:B------:R-:W-:Y:S01]  /*a930*/  I2F R191, R191 ;  /* 0x000000bf00bf7306 */ /* 0x000fe20000201400 */
[----:B--2---:R-:W-:Y:S01]  /*a940*/  FFMA.FTZ R13, R250, -UR18, R13 ;  /* 0x80000012fa0d7c23 */ /* 0x004fe2000801000d */
[----:B------:R-:W-:-:S02]  /*a950*/  ISETP.GE.AND P0, PT, R195, R234, PT ;  /* 0x000000eac300720c */ /* 0x000fc40003f06270 */
[-C--:B------:R-:W-:Y:S02]  /*a960*/  ISETP.LT.OR P6, PT, R240, R235.reuse, P6 ;  /* 0x000000ebf000720c */ /* 0x080fe400037c1670 */
[----:B------:R-:W-:Y:S01]  /*a970*/  FSEL R188, R13, -INF , !P1 ;  /* 0xff8000000dbc7808 */ /* 0x000fe20004800000 */
[----:B------:R-:W-:Y:S01]  /*a980*/  IMAD.IADD R13, R233, 0x1, -R14 ;  /* 0x00000001e90d7824 */ /* 0x000fe200078e0a0e */
[----:B------:R-:W1:Y:S01]  /*a990*/  MUFU.TANH R16, R16 ;  /* 0x0000001000107308 */ /* 0x000e620000002400 */
[C---:B------:R-:W-:Y:S01]  /*a9a0*/  ISETP.GE.AND P1, PT, R244.reuse, R234, PT ;  /* 0x000000eaf400720c */ /* 0x040fe20003f26270 */
[----:B---3--:R-:W-:Y:S01]  /*a9b0*/  FFMA.FTZ R28, R243, -UR18, R28 ;  /* 0x80000012f31c7c23 */ /* 0x008fe2000801001c */
[-C--:B------:R-:W-:Y:S02]  /*a9c0*/  ISETP.LT.OR P0, PT, R195, R235.reuse, P0 ;  /* 0x000000ebc300720c */ /* 0x080fe40000701670 */
[----:B------:R-:W-:Y:S02]  /*a9d0*/  ISETP.LT.OR P1, PT, R244, R235, P1 ;  /* 0x000000ebf400720c */ /* 0x000fe40000f21670 */
[----:B------:R-:W-:Y:S01]  /*a9e0*/  IABS R13, R13 ;  /* 0x0000000d000d7213 */ /* 0x000fe20000000000 */
[----:B------:R-:W-:Y:S08]  /*a9f0*/  I2F R165, R165 ;  /* 0x000000a500a57306 */ /* 0x000ff00000201400 */
[----:B------:R-:W2:Y:S01]  /*aa00*/  MUFU.TANH R29, R29 ;  /* 0x0000001d001d7308 */ /* 0x000ea20000002400 */
[----:B-1----:R-:W-:-:S05]  /*aa10*/  FFMA.FTZ R16, R191, -UR18, R16 ;  /* 0x80000012bf107c23 */ /* 0x002fca0008010010 */
        /* <DEDUP_REMOVED lines=12> */
[----:B------:R-:W-:Y:S01]  /*aae0*/  I2F R241, R241 ;  /* 0x000000f100f17306 */ /* 0x000fe20000201400 */
[----:B--2---:R-:W-:-:S05]  /*aaf0*/  FFMA.FTZ R15, R18, -UR18, R15 ;  /* 0x80000012120f7c23 */ /* 0x004fca000801000f */
[----:B------:R-:W-:Y:S02]  /*ab00*/  FSEL R168, R15, -INF , !P0 ;  /* 0xff8000000fa87808 */ /* 0x000fe40004000000 */
[----:B------:R1:W2:Y:S01]  /*ab10*/  MUFU.TANH R12, R25 ;  /* 0x00000019000c7308 */ /* 0x0002a20000002400 */
[----:B------:R-:W-:Y:S01]  /*ab20*/  BAR.SYNC.DEFER_BLOCKING 0x0 ;  /* 0x0000000000007b1d */ /* 0x000fe20000010000 */
[----:B------:R-:W-:-:S06]  /*ab30*/  PLOP3.LUT P0, PT, PT, PT, UP0, 0x80, 0x0 ;  /* 0x000000000000781c */ /* 0x000fcc0003f0f008 */
[----:B------:R-:W3:Y:S01]  /*ab40*/  MUFU.TANH R20, R20 ;  /* 0x0000001400147308 */ /* 0x000ee20000002400 */
[----:B-1----:R-:W-:-:S07]  /*ab50*/  FSEL R25, R28, -INF , !P1 ;  /* 0xff8000001c197808 */ /* 0x002fce0004800000 */
[----:B------:R-:W-:Y:S01]  /*ab60*/  I2F R13, R13 ;  /* 0x0000000d000d7306 */ /* 0x000fe20000201400 */
[----:B------:R-:W-:Y:S01]  /*ab70*/  ISETP.GE.AND P1, PT, R240, R227, PT ;  /* 0x000000e3f000720c */ /* 0x000fe20003f26270 */
[----:B--2---:R-:W-:-:S03]  /*ab80*/  FFMA.FTZ R12, R19, -UR18, R12 ;  /* 0x80000012130c7c23 */ /* 0x004fc6000801000c */
[----:B------:R-:W-:Y:S01]  /*ab90*/  ISETP.LT.OR P1, PT, R240, R232, P1 ;  /* 0x000000e8f000720c */ /* 0x000fe20000f21670 */
[----:B---3--:R-:W-:Y:S02]  /*aba0*/  FFMA.FTZ R20, R241, -UR18, R20 ;  /* 0x80000012f1147c23 */ /* 0x008fe40008010014 */
[----:B------:R-:W1:Y:S01]  /*abb0*/  MUFU.TANH R21, R21 ;  /* 0x0000001500157308 */ /* 0x000e620000002400 */
[----:B------:R-:W-:Y:S02]  /*abc0*/  FSEL R172, R26, -INF , !P1 ;  /* 0xff8000001aac7808 */ /* 0x000fe40004800000 */
[-C--:B------:R-:W-:Y:S02]  /*abd0*/  ISETP.GE.AND P1, PT, R8, R234.reuse, PT ;  /* 0x000000ea0800720c */ /* 0x080fe40003f26270 */
[----:B------:R-:W-:Y:S02]  /*abe0*/  FSEL R170, R12, -INF , !P6 ;  /* 0xff8000000caa7808 */ /* 0x000fe40007000000 */
[----:B------:R-:W-:Y:S01]  /*abf0*/  ISETP.LT.OR P1, PT, R8, R235, P1 ;  /* 0x000000eb0800720c */ /* 0x000fe20000f21670 */
[----:B------:R-:W2:Y:S01]  /*ac00*/  MUFU.TANH R16, R23 ;  /* 0x0000001700107308 */ /* 0x000ea20000002400 */
[----:B------:R-:W-:-:S02]  /*ac10*/  ISETP.GE.AND P6, PT, R14, R234, PT ;  /* 0x000000ea0e00720c */ /* 0x000fc40003fc6270 */
[----:B------:R-:W-:Y:S02]  /*ac20*/  FSEL R173, R20, -INF , !P1 ;  /* 0xff80000014ad7808 */ /* 0x000fe40004800000 */
[C---:B------:R-:W-:Y:S02]  /*ac30*/  ISETP.GE.AND P1, PT, R14.reuse, R227, PT ;  /* 0x000000e30e00720c */ /* 0x040fe40003f26270 */
[----:B------:R-:W-:Y:S01]  /*ac40*/  ISETP.LT.OR P6, PT, R14, R235, P6 ;  /* 0x000000eb0e00720c */ /* 0x000fe200037c1670 */
[----:B-1----:R-:W-:Y:S01]  /*ac50*/  FFMA.FTZ R10, R10, -UR18, R21 ;  /* 0x800000120a0a7c23 */ /* 0x002fe20008010015 */
[----:B------:R-:W-:-:S04]  /*ac60*/  ISETP.LT.OR P1, PT, R14, R232, P1 ;  /* 0x000000e80e00720c */ /* 0x000fc80000f21670 */
[----:B------:R-:W-:Y:S01]  /*ac70*/  FSEL R171, R10, -INF , !P6 ;  /* 0xff8000000aab7808 */ /* 0x000fe20007000000 */
[----:B--2---:R-:W-:-:S05]  /*ac80*/  FFMA.FTZ R13, R13, -UR18, R16 ;  /* 0x800000120d0d7c23 */ /* 0x004fca0008010010 */
        /* <DEDUP_REMOVED lines=134> */
.L_x_1285:
[----:B------:R-:W-:Y:S05]  /*b4f0*/  BSYNC B0 ;  /* 0x0000000000007941 */ /* 0x000fea0003800000 */
.L_x_1284:
[----:B------:R-:W0:Y:S02]  /*b500*/  LDGDEPBAR ;  /* 0x00000000000079af */ /* 0x000e240000000000 */
.L_x_1283:
[----:B------:R-:W-:Y:S01]  /*b510*/  FMNMX.FTZ R10, R164, R9, !PT ;  /* 0x00000009a40a7209 */ /* 0x000fe20007810000 */
[----:B-1----:R-:W-:Y:S01]  /*b520*/  LDSM.16.MT88.4 R16, [R216+0x10000] ;  /* 0x01000000d810783b */ /* 0x002fe20000004200 */
        /* <DEDUP_REMOVED lines=32> */
[----:B--2---:R-:W1:Y:S04]  /*b730*/  SHFL.BFLY PT, R13, R10, 0x2, 0x1f ;  /* 0x0c401f000a0d7f89 */ /* 0x004e6800000e0000 */
[----:B------:R-:W2:Y:S01]  /*b740*/  SHFL.BFLY PT, R8, R15, 0x2, 0x1f ;  /* 0x0c401f000f087f89 */ /* 0x000ea200000e0000 */
[----:B-1----:R-:W-:Y:S02]  /*b750*/  FMNMX.FTZ R13, R10, R13, !PT ;  /* 0x0000000d0a0d7209 */ /* 0x002fe40007810000 */
[----:B--2---:R-:W-:-:S03]  /*b760*/  FMNMX.FTZ R8, R15, R8, !PT ;  /* 0x000000080f087209 */ /* 0x004fc60007810000 */
[----:B------:R-:W1:Y:S04]  /*b770*/  SHFL.BFLY PT, R34, R13, 0x1, 0x1f ;  /* 0x0c201f000d227f89 */ /* 0x000e6800000e0000 */
[----:B------:R-:W2:Y:S01]  /*b780*/  SHFL.BFLY PT, R33, R8, 0x1, 0x1f ;  /* 0x0c201f0008217f89 */ /* 0x000ea200000e0000 */
[----:B-1----:R-:W-:-:S03]  /*b790*/  FMNMX.FTZ R34, R13, R34, !PT ;  /* 0x000000220d227209 */ /* 0x002fc60007810000 */
[----:B------:R-:W1:Y:S01]  /*b7a0*/  LDSM.16.MT88.4 R12, [R214+0x10000] ;  /* 0x01000000d60c783b */ /* 0x000e620000004200 */
[----:B--2---:R-:W-:Y:S01]  /*b7b0*/  FMNMX.FTZ R33, R8, R33, !PT ;  /* 0x0000002108217209 */ /* 0x004fe20007810000 */
[C---:B------:R-:W-:Y:S01]  /*b7c0*/  FMUL.FTZ R174, R34.reuse, c[0x0][0x23c] ;  /* 0x00008f0022ae7a20 */ /* 0x040fe20000410000 */
[----:B------:R-:W-:Y:S02]  /*b7d0*/  FSETP.NEU.FTZ.AND P1, PT, R34, -INF , PT ;  /* 0xff8000002200780b */ /* 0x000fe40003f3d000 */
[C---:B------:R-:W-:Y:S01]  /*b7e0*/  FSETP.NEU.FTZ.AND P0, PT, R33.reuse, -INF , PT ;  /* 0xff8000002100780b */ /* 0x040fe20003f1d000 */
[----:B------:R-:W-:Y:S01]  /*b7f0*/  FMUL.FTZ R169, R33, c[0x0][0x23c] ;  /* 0x00008f0021a97a20 */ /* 0x000fe20000410000 */
[----:B------:R-:W-:-:S04]  /*b800*/  FSEL R174, R174, RZ, P1 ;  /* 0x000000ffaeae7208 */ /* 0x000fc80000800000 */
[----:B------:R-:W-:Y:S01]  /*b810*/  FSEL R169, R169, RZ, P0 ;  /* 0x000000ffa9a97208 */ /* 0x000fe20000000000 */
[--C-:B------:R-:W-:Y:S02]  /*b820*/  FFMA.FTZ R32, R9, c[0x0][0x23c], -R174.reuse ;  /* 0x00008f0009207a23 */ /* 0x100fe400000108ae */
[--C-:B------:R-:W-:Y:S02]  /*b830*/  FFMA.FTZ R31, R11, c[0x0][0x23c], -R174.reuse ;  /* 0x00008f000b1f7a23 */ /* 0x100fe400000108ae */
[----:B------:R-:W2:Y:S01]  /*b840*/  LDSM.16.MT88.4 R8, [R213+0x10000] ;  /* 0x01000000d508783b */ /* 0x000ea20000004200 */
[----:B------:R-:W-:Y:S01]  /*b850*/  FFMA.FTZ R29, R5, c[0x0][0x23c], -R174 ;  /* 0x00008f00051d7a23 */ /* 0x000fe200000108ae */
[----:B------:R-:W-:Y:S01]  /*b860*/  FSEL R5, R34, RZ, P1 ;  /* 0x000000ff22057208 */ /* 0x000fe20000800000 */
[--C-:B------:R-:W-:Y:S01]  /*b870*/  FFMA.FTZ R35, R6, c[0x0][0x23c], -R169.reuse ;  /* 0x00008f0006237a23 */ /* 0x100fe200000108a9 */
[----:B------:R-:W-:Y:S01]  /*b880*/  FSEL R6, R33, RZ, P0 ;  /* 0x000000ff21067208 */ /* 0x000fe20000000000 */
[--C-:B------:R-:W-:Y:S01]  /*b890*/  FFMA.FTZ R28, R2, c[0x0][0x23c], -R169.reuse ;  /* 0x00008f00021c7a23 */ /* 0x100fe200000108a9 */
[----:B------:R-:W-:Y:S01]  /*b8a0*/  MUFU.EX2 R32, R32 ;  /* 0x0000002000207308 */ /* 0x000fe20000000800 */
[----:B------:R-:W-:-:S02]  /*b8b0*/  FFMA.FTZ R2, R0, c[0x0][0x23c], -R169 ;  /* 0x00008f0000027a23 */ /* 0x000fc400000108a9 */
[----:B------:R-:W-:Y:S02]  /*b8c0*/  FFMA.FTZ R0, R4, c[0x0][0x23c], -R169 ;  /* 0x00008f0004007a23 */ /* 0x000fe400000108a9 */
[----:B------:R-:W-:Y:S02]  /*b8d0*/  FADD.FTZ R4, R164, -R5 ;  /* 0x80000005a4047221 */ /* 0x000fe40000010000 */
[----:B------:R-:W-:Y:S01]  /*b8e0*/  FADD.FTZ R6, R3, -R6 ;  /* 0x8000000603067221 */ /* 0x000fe20000010000 */
[----:B------:R-:W3:Y:S01]  /*b8f0*/  MUFU.EX2 R31, R31 ;  /* 0x0000001f001f7308 */ /* 0x000ee20000000800 */
[----:B------:R-:W-:Y:S02]  /*b900*/  FFMA.FTZ R30, R7, c[0x0][0x23c], -R174 ;  /* 0x00008f00071e7a23 */ /* 0x000fe400000108ae */
[----:B------:R-:W-:Y:S02]  /*b910*/  FMUL.FTZ R164, R4, c[0x0][0x23c] ;  /* 0x00008f0004a47a20 */ /* 0x000fe40000410000 */
[----:B------:R-:W-:-:S02]  /*b920*/  FMUL.FTZ R3, R6, c[0x0][0x23c] ;  /* 0x00008f0006037a20 */ /* 0x000fc40000410000 */
[--C-:B------:R-:W-:Y:S01]  /*b930*/  FFMA.FTZ R176, R185, c[0x0][0x23c], -R174.reuse ;  /* 0x00008f00b9b07a23 */ /* 0x100fe200000108ae */
[----:B------:R-:W-:Y:S01]  /*b940*/  MUFU.EX2 R30, R30 ;  /* 0x0000001e001e7308 */ /* 0x000fe20000000800 */
[--C-:B------:R-:W-:Y:S02]  /*b950*/  FFMA.FTZ R178, R183, c[0x0][0x23c], -R174.reuse ;  /* 0x00008f00b7b27a23 */ /* 0x100fe400000108ae */
[--C-:B------:R-:W-:Y:S02]  /*b960*/  FFMA.FTZ R179, R179, c[0x0][0x23c], -R174.reuse ;  /* 0x00008f00b3b37a23 */ /* 0x100fe400000108ae */
[----:B------:R-:W-:Y:S02]  /*b970*/  FFMA.FTZ R181, R181, c[0x0][0x23c], -R174 ;  /* 0x00008f00b5b57a23 */ /* 0x000fe400000108ae */
[--C-:B------:R-:W-:Y:S01]  /*b980*/  FFMA.FTZ R180, R180, c[0x0][0x23c], -R169.reuse ;  /* 0x00008f00b4b47a23 */ /* 0x100fe200000108a9 */
[----:B------:R-:W4:Y:S01]  /*b990*/  MUFU.EX2 R29, R29 ;  /* 0x0000001d001d7308 */ /* 0x000f220000000800 */
[----:B---3--:R-:W-:Y:S01]  /*b9a0*/  F2FP.BF16.PACK_AB R4, R31, R32 ;  /* 0x000000201f04723e */ /* 0x008fe200000010ff */
[----:B------:R-:W-:-:S02]  /*b9b0*/  FFMA.FTZ R183, R194, c[0x0][0x23c], -R169 ;  /* 0x00008f00c2b77a23 */ /* 0x000fc400000108a9 */
[--C-:B------:R-:W-:Y:S02]  /*b9c0*/  FFMA.FTZ R182, R182, c[0x0][0x23c], -R169.reuse ;  /* 0x00008f00b6b67a23 */ /* 0x100fe400000108a9 */
[--C-:B------:R-:W-:Y:S02]  /*b9d0*/  FFMA.FTZ R185, R190, c[0x0][0x23c], -R169.reuse ;  /* 0x00008f00beb97a23 */ /* 0x100fe400000108a9 */
[----:B------:R-:W-:Y:S01]  /*b9e0*/  MUFU.EX2 R28, R28 ;  /* 0x0000001c001c7308 */ /* 0x000fe20000000800 */
[--C-:B------:R-:W-:Y:S02]  /*b9f0*/  FFMA.FTZ R190, R187, c[0x0][0x23c], -R174.reuse ;  /* 0x00008f00bbbe7a23 */ /* 0x100fe400000108ae */
[--C-:B------:R-:W-:Y:S02]  /*ba00*/  FFMA.FTZ R187, R27, c[0x0][0x23c], -R174.reuse ;  /* 0x00008f001bbb7a23 */ /* 0x100fe400000108ae */
[--C-:B------:R-:W-:Y:S02]  /*ba10*/  FFMA.FTZ R194, R25, c[0x0][0x23c], -R174.reuse ;  /* 0x00008f0019c27a23 */ /* 0x100fe400000108ae */
[----:B------:R-:W-:Y:S01]  /*ba20*/  FFMA.FTZ R191, R24, c[0x0][0x23c], -R169 ;  /* 0x00008f0018bf7a23 */ /* 0x000fe200000108a9 */
[----:B------:R-:W3:Y:S01]  /*ba30*/  MUFU.EX2 R2, R2 ;  /* 0x0000000200027308 */ /* 0x000ee20000000800 */
[----:B----4-:R-:W-:Y:S01]  /*ba40*/  F2FP.BF16.PACK_AB R6, R29, R30 ;  /* 0x0000001e1d06723e */ /* 0x010fe200000010ff */
[----:B------:R-:W-:Y:S01]  /*ba50*/  LDSM.16.MT88.4 R24, [R216+0x11000] ;  /* 0x01100000d818783b */ /* 0x000fe20000004200 */
[----:B------:R-:W-:-:S02]  /*ba60*/  FFMA.FTZ R189, R189, c[0x0][0x23c], -R174 ;  /* 0x00008f00bdbd7a23 */ /* 0x000fc400000108ae */
[--C-:B------:R-:W-:Y:S02]  /*ba70*/  FFMA.FTZ R188, R188, c[0x0][0x23c], -R169.reuse ;  /* 0x00008f00bcbc7a23 */ /* 0x100fe400000108a9 */
[--C-:B------:R-:W-:Y:S01]  /*ba80*/  FFMA.FTZ R184, R184, c[0x0][0x23c], -R169.reuse ;  /* 0x00008f00b8b87a23 */ /* 0x100fe200000108a9 */
        /* <DEDUP_REMOVED lines=9> */
[--C-:B------:R-:W-:Y:S02]  /*bb20*/  FFMA.FTZ R170, R170, c[0x0][0x23c], -R169.reuse ;  /* 0x00008f00aaaa7a23 */ /* 0x100fe400000108a9 */
[----:B------:R-:W3:Y:S01]  /*bb30*/  MUFU.EX2 R164, R164 ;  /* 0x000000a400a47308 */ /* 0x000ee20000000800 */
[--C-:B------:R-:W-:Y:S02]  /*bb40*/  FFMA.FTZ R168, R168, c[0x0][0x23c], -R169.reuse ;  /* 0x00008f00a8a87a23 */ /* 0x100fe400000108a9 */
[----:B------:R-:W-:-:S05]  /*bb50*/  FFMA.FTZ R165, R165, c[0x0][0x23c], -R169 ;  /* 0x00008f00a5a57a23 */ /* 0x000fca00000108a9 */
        /* <DEDUP_REMOVED lines=26> */
[C---:B--2---:R-:W-:Y:S01]  /*bd00*/  HMMA.16816.F32.BF16 R144, R4.reuse, R8, R144 ;  /* 0x000000080490723c */ /* 0x044fe20000041890 */
        /* <DEDUP_REMOVED lines=9> */
[----:B------:R-:W4:Y:S01]  /*bda0*/  MUFU.EX2 R183, R183 ;  /* 0x000000b700b77308 */ /* 0x000f220000000800 */
[-C--:B------:R-:W-:Y:S02]  /*bdb0*/  FMUL.FTZ R159, R159, R3.reuse ;  /* 0x000000039f9f7220 */ /* 0x080fe40000410000 */
[C---:B------:R-:W-:Y:S01]  /*bdc0*/  HMMA.16816.F32.BF16 R160, R4.reuse, R16, R160 ;  /* 0x0000001004a0723c */ /* 0x040fe200000418a0 */
[-C--:B------:R-:W-:Y:S02]  /*bdd0*/  FMUL.FTZ R36, R36, R164.reuse ;  /* 0x000000a424247220 */ /* 0x080fe40000410000 */
[-C--:B------:R-:W-:Y:S02]  /*bde0*/  FMUL.FTZ R37, R37, R164.reuse ;  /* 0x000000a425257220 */ /* 0x080fe40000410000 */
[-C--:B------:R-:W-:Y:S01]  /*bdf0*/  FMUL.FTZ R38, R38, R3.reuse ;  /* 0x0000000326267220 */ /* 0x080fe20000410000 */
[----:B------:R-:W-:Y:S01]  /*be00*/  MUFU.EX2 R182, R182 ;  /* 0x000000b600b67308 */ /* 0x000fe20000000800 */
[----:B------:R-:W-:Y:S01]  /*be10*/  FMUL.FTZ R39, R39, R3 ;  /* 0x0000000327277220 */ /* 0x000fe20000410000 */
[----:B------:R-:W-:Y:S01]  /*be20*/  HMMA.16816.F32.BF16 R156, R4, R18, R156 ;  /* 0x00000012049c723c */ /* 0x000fe2000004189c */
[----:B------:R-:W5:Y:S01]  /*be30*/  LDSM.16.MT88.4 R16, [R212+0x10000] ;  /* 0x01000000d410783b */ /* 0x000f620000004200 */
        /* <DEDUP_REMOVED lines=16> */
[----:B------:R-:W-:Y:S01]  /*bf40*/  MUFU.EX2 R190, R190 ;  /* 0x000000be00be7308 */ /* 0x000fe20000000800 */
[----:B------:R-:W-:Y:S02]  /*bf50*/  FMUL.FTZ R51, R51, R3 ;  /* 0x0000000333337220 */ /* 0x000fe40000410000 */
[-C--:B------:R-:W-:Y:S01]  /*bf60*/  FMUL.FTZ R136, R136, R164.reuse ;  /* 0x000000a488887220 */ /* 0x080fe20000410000 */
        /* <DEDUP_REMOVED lines=8> */
[----:B------:R-:W-:Y:S02]  /*bff0*/  FMUL.FTZ R133, R133, R164 ;  /* 0x000000a485857220 */ /* 0x000fe40000410000 */
[-C--:B------:R-:W-:Y:S01]  /*c000*/  FMUL.FTZ R134, R134, R3.reuse ;  /* 0x0000000386867220 */ /* 0x080fe20000410000 */
[----:B------:R-:W-:Y:S01]  /*c010*/  MUFU.EX2 R194, R194 ;  /* 0x000000c200c27308 */ /* 0x000fe20000000800 */
[----:B------:R-:W-:-:S02]  /*c020*/  FMUL.FTZ R135, R135, R3 ;  /* 0x0000000387877220 */ /* 0x000fc40000410000 */
[C---:B-----5:R-:W-:Y:S01]  /*c030*/  HMMA.16816.F32.BF16 R136, R4.reuse, R16, R136 ;  /* 0x000000100488723c */ /* 0x060fe20000041888 */
[-C--:B------:R-:W-:Y:S02]  /*c040*/  FMUL.FTZ R60, R60, R164.reuse ;  /* 0x000000a43c3c7220 */ /* 0x080fe40000410000 */
[-C--:B------:R-:W-:Y:S02]  /*c050*/  FMUL.FTZ R61, R61, R164.reuse ;  /* 0x000000a43d3d7220 */ /* 0x080fe40000410000 */
[-C--:B------:R-:W-:Y:S01]  /*c060*/  FMUL.FTZ R62, R62, R3.reuse ;  /* 0x000000033e3e7220 */ /* 0x080fe20000410000 */
[----:B------:R-:W5:Y:S01]  /*c070*/  MUFU.EX2 R191, R191 ;  /* 0x000000bf00bf7308 */ /* 0x000f620000000800 */
[----:B------:R-:W-:Y:S01]  /*c080*/  FMUL.FTZ R63, R63, R3 ;  /* 0x000000033f3f7220 */ /* 0x000fe20000410000 */
[----:B------:R-:W-:Y:S01]  /*c090*/  HMMA.16816.F32.BF16 R132, R4, R18, R132 ;  /* 0x000000120484723c */ /* 0x000fe20000041884 */
[----:B------:R-:W3:Y:S01]  /*c0a0*/  LDSM.16.MT88.4 R16, [R213+0x12000] ;  /* 0x01200000d510783b */ /* 0x000ee20000004200 */
        /* <DEDUP_REMOVED lines=29> */
[----:B------:R-:W1:Y:S01]  /*c280*/  MUFU.EX2 R186, R186 ;  /* 0x000000ba00ba7308 */ /* 0x000e620000000800 */
[----:B------:R-:W-:-:S02]  /*c290*/  FMUL.FTZ R59, R59, R3 ;  /* 0x000000033b3b7220 */ /* 0x000fc40000410000 */
[C---:B---3--:R-:W-:Y:S01]  /*c2a0*/  HMMA.16816.F32.BF16 R52, R4.reuse, R16, R52 ;  /* 0x000000100434723c */ /* 0x048fe20000041834 */
[-C--:B------:R-:W-:Y:S02]  /*c2b0*/  FMUL.FTZ R84, R84, R164.reuse ;  /* 0x000000a454547220 */ /* 0x080fe40000410000 */
[-C--:B------:R-:W-:Y:S02]  /*c2c0*/  FMUL.FTZ R85, R85, R164.reuse ;  /* 0x000000a455557220 */ /* 0x080fe40000410000 */
[-C--:B------:R-:W-:Y:S01]  /*c2d0*/  FMUL.FTZ R86, R86, R3.reuse ;  /* 0x0000000356567220 */ /* 0x080fe20000410000 */
[----:B------:R-:W-:Y:S01]  /*c2e0*/  MUFU.EX2 R173, R173 ;  /* 0x000000ad00ad7308 */ /* 0x000fe20000000800 */
[----:B------:R-:W-:Y:S01]  /*c2f0*/  FMUL.FTZ R87, R87, R3 ;  /* 0x0000000357577220 */ /* 0x000fe20000410000 */
[----:B------:R-:W-:Y:S01]  /*c300*/  HMMA.16816.F32.BF16 R56, R4, R18, R56 ;  /* 0x000000120438723c */ /* 0x000fe20000041838 */
[----:B------:R-:W3:Y:S01]  /*c310*/  LDSM.16.MT88.4 R16, [R214+0x14000] ;  /* 0x01400000d610783b */ /* 0x000ee20000004200 */
        /* <DEDUP_REMOVED lines=54> */
[----:B--2---:R-:W-:Y:S01]  /*c680*/  HMMA.16816.F32.BF16 R116, R4, R8, R116 ;  /* 0x000000080474723c */ /* 0x004fe20000041874 */
[----:B------:R-:W-:-:S02]  /*c690*/  FMUL.FTZ R101, R101, R164 ;  /* 0x000000a465657220 */ /* 0x000fc40000410000 */
[-C--:B------:R-:W-:Y:S02]  /*c6a0*/  FMUL.FTZ R102, R102, R3.reuse ;  /* 0x0000000366667220 */ /* 0x080fe40000410000 */
[-C--:B------:R-:W-:Y:S02]  /*c6b0*/  FMUL.FTZ R103, R103, R3.reuse ;  /* 0x0000000367677220 */ /* 0x080fe40000410000 */
[-C--:B------:R-:W-:Y:S01]  /*c6c0*/  FMUL.FTZ R104, R104, R164.reuse ;  /* 0x000000a468687220 */ /* 0x080fe20000410000 */
[----:B------:R-:W-:Y:S01]  /*c6d0*/  HMMA.16816.F32.BF16 R120, R4, R10, R120 ;  /* 0x0000000a0478723c */ /* 0x000fe20000041878 */
[----:B------:R-:W2:Y:S01]  /*c6e0*/  LDSM.16.MT88.4 R8, [R213+0x10800] ;  /* 0x01080000d508783b */ /* 0x000ea20000004200 */
[----:B------:R-:W-:Y:S02]  /*c6f0*/  FMUL.FTZ R105, R105, R164 ;  /* 0x000000a469697220 */ /* 0x000fe40000410000 */
[-C--:B------:R-:W-:Y:S02]  /*c700*/  FMUL.FTZ R106, R106, R3.reuse ;  /* 0x000000036a6a7220 */ /* 0x080fe40000410000 */
[----:B------:R-:W-:-:S02]  /*c710*/  FMUL.FTZ R107, R107, R3 ;  /* 0x000000036b6b7220 */ /* 0x000fc40000410000 */
[-C--:B------:R-:W-:Y:S01]  /*c720*/  FMUL.FTZ R124, R124, R164.reuse ;  /* 0x000000a47c7c7220 */ /* 0x080fe20000410000 */
[C---:B---3--:R-:W-:Y:S01]  /*c730*/  HMMA.16816.F32.BF16 R100, R4.reuse, R16, R100 ;  /* 0x000000100464723c */ /* 0x048fe20000041864 */
[-C--:B------:R-:W-:Y:S02]  /*c740*/  FMUL.FTZ R125, R125, R164.reuse ;  /* 0x000000a47d7d7220 */ /* 0x080fe40000410000 */
[-C--:B------:R-:W-:Y:S02]  /*c750*/  FMUL.FTZ R126, R126, R3.reuse ;  /* 0x000000037e7e7220 */ /* 0x080fe40000410000 */
[-C--:B------:R-:W-:Y:S02]  /*c760*/  FMUL.FTZ R127, R127, R3.reuse ;  /* 0x000000037f7f7220 */ /* 0x080fe40000410000 */
[-C--:B------:R-:W-:Y:S01]  /*c770*/  FMUL.FTZ R128, R128, R164.reuse ;  /* 0x000000a480807220 */ /* 0x080fe20000410000 */
[----:B------:R-:W-:Y:S01]  /*c780*/  HMMA.16816.F32.BF16 R104, R4, R18, R104 ;  /* 0x000000120468723c */ /* 0x000fe20000041868 */
[----:B------:R-:W-:Y:S01]  /*c790*/  FMUL.FTZ R129, R129, R164 ;  /* 0x000000a481817220 */ /* 0x000fe20000410000 */
[----:B------:R-:W3:Y:S01]  /*c7a0*/  LDSM.16.MT88.4 R16, [R214+0x10800] ;  /* 0x01080000d610783b */ /* 0x000ee20000004200 */
        /* <DEDUP_REMOVED lines=10> */
[----:B------:R-:W3:Y:S01]  /*c850*/  LDSM.16.MT88.4 R20, [R212+0x10800] ;  /* 0x01080000d414783b */ /* 0x000ee20000004200 */
        /* <DEDUP_REMOVED lines=15> */
[----:B------:R-:W-:-:S04]  /*c950*/  FADD.FTZ R2, R185, R2 ;  /* 0x00000002b9027221 */ /* 0x000fc80000010000 */
[----:B-----5:R-:W-:Y:S01]  /*c960*/  FADD.FTZ R3, R191, R2 ;  /* 0x00000002bf037221 */ /* 0x020fe20000010000 */
[----:B------:R-:W-:Y:S01]  /*c970*/  HMMA.16816.F32.BF16 R156, R4, R14, R156 ;  /* 0x0000000e049c723c */ /* 0x000fe2000004189c */
[----:B------:R-:W1:Y:S02]  /*c980*/  LDSM.16.MT88.4 R12, [R216+0x12800] ;  /* 0x01280000d80c783b */ /* 0x000e640000004200 */
[----:B------:R-:W-:-:S05]  /*c990*/  FADD.FTZ R3, R188, R3 ;  /* 0x00000003bc037221 */ /* 0x000fca0000010000 */
        /* <DEDUP_REMOVED lines=51> */
[C---:B------:R-:W-:Y:S01]  /*ccd0*/  F2FP.BF16.PACK_AB R7, R195.reuse, R184 ;  /* 0x000000b8c307723e */ /* 0x040fe200000010ff */
[----:B------:R-:W-:Y:S01]  /*cce0*/  FADD.FTZ R0, R195, R0 ;  /* 0x00000000c3007221 */ /* 0x000fe20000010000 */
[----:B------:R-:W-:Y:S01]  /*ccf0*/  MOV R3, R33 ;  /* 0x0000002100037202 */ /* 0x000fe20000000f00 */
[----:B------:R-:W-:-:S04]  /*cd00*/  FADD.FTZ R187, R187, R190 ;  /* 0x000000bebbbb7221 */ /* 0x000fc80000010000 */
[----:B------:R-:W-:Y:S01]  /*cd10*/  HMMA.16816.F32.BF16 R160, R4, R24, R160 ;  /* 0x0000001804a0723c */ /* 0x000fe200000418a0 */
[----:B------:R-:W-:-:S07]  /*cd20*/  FADD.FTZ R194, R194, R187 ;  /* 0x000000bbc2c27221 */ /* 0x000fce0000010000 */
        /* <DEDUP_REMOVED lines=9> */
[C---:B----4-:R-:W-:Y:S08]  /*cdc0*/  HMMA.16816.F32.BF16 R36, R4.reuse, R24, R36 ;  /* 0x000000180424723c */ /* 0x050ff00000041824 */
        /* <DEDUP_REMOVED lines=35> */
[----:B------:R-:W-:Y:S01]  /*d000*/  HMMA.16816.F32.BF16 R128, R4, R10, R128 ;  /* 0x0000000a0480723c */ /* 0x000fe20000041880 */
[----:B------:R-:W2:Y:S06]  /*d010*/  LDSM.16.MT88.4 R8, [R216+0x13800] ;  /* 0x01380000d808783b */ /* 0x000eac0000004200 */
        /* <DEDUP_REMOVED lines=12> */
[----:B------:R-:W-:-:S05]  /*d0e0*/  FADD.FTZ R245, R165, R168 ;  /* 0x000000a8a5f57221 */ /* 0x000fca0000010000 */
        /* <DEDUP_REMOVED lines=33> */
[C---:B------:R-:W-:Y:S08]  /*d300*/  HMMA.16816.F32.BF16 R88, R4.reuse, R22, R88 ;  /* 0x000000160458723c */ /* 0x040ff00000041858 */
[C---:B---3--:R-:W-:Y:S08]  /*d310*/  HMMA.16816.F32.BF16 R92, R4.reuse, R24, R92 ;  /* 0x00000018045c723c */ /* 0x048ff0000004185c */
[C---:B------:R-:W-:Y:S08]  /*d320*/  HMMA.16816.F32.BF16 R96, R4.reuse, R26, R96 ;  /* 0x0000001a0460723c */ /* 0x040ff00000041860 */
[C---:B-1----:R-:W-:Y:S08]  /*d330*/  HMMA.16816.F32.BF16 R108, R4.reuse, R12, R108 ;  /* 0x0000000c046c723c */ /* 0x042ff0000004186c */
[C---:B------:R-:W-:Y:S08]  /*d340*/  HMMA.16816.F32.BF16 R112, R4.reuse, R14, R112 ;  /* 0x0000000e0470723c */ /* 0x040ff00000041870 */
[C---:B--2---:R-:W-:Y:S08]  /*d350*/  HMMA.16816.F32.BF16 R116, R4.reuse, R8, R116 ;  /* 0x000000080474723c */ /* 0x044ff00000041874 */
[C---:B------:R-:W-:Y:S08]  /*d360*/  HMMA.16816.F32.BF16 R120, R4.reuse, R10, R120 ;  /* 0x0000000a0478723c */ /* 0x040ff00000041878 */
[C---:B----4-:R-:W-:Y:S08]  /*d370*/  HMMA.16816.F32.BF16 R124, R4.reuse, R16, R124 ;  /* 0x00000010047c723c */ /* 0x050ff0000004187c */
[----:B------:R-:W-:Y:S08]  /*d380*/  HMMA.16816.F32.BF16 R128, R4, R18, R128 ;  /* 0x000000120480723c */ /* 0x000ff00000041880 */
.L_x_1282:
        /* <DEDUP_REMOVED lines=23> */
[----:B------:R-:W-:Y:S01]  /*d500*/  IMAD.MOV.U32 R247, RZ, RZ, R193 ;  /* 0x000000fffff77224 */ /* 0x000fe200078e00c1 */
[----:B-1----:R-:W-:Y:S01]  /*d510*/  SHF.R.S32.HI R250, RZ, 0x1f, R9 ;  /* 0x0000001ffffa7819 */ /* 0x002fe20000011409 */
[----:B------:R-:W-:Y:S01]  /*d520*/  UIADD3 UR7, UR29, -0x1, URZ ;  /* 0xffffffff1d077890 */ /* 0x000fe2000fffe03f */
[----:B------:R-:W-:-:S02]  /*d530*/  LEA R243, P1, R7, c[0x0][0x168], 0x1 ;  /* 0x00005a0007f37a11 */ /* 0x000fc400078208ff */
[----:B------:R-:W-:Y:S02]  /*d540*/  LEA.HI R250, R250, R9, RZ, 0x3 ;  /* 0x00000009fafa7211 */ /* 0x000fe400078f18ff */
[----:B------:R-:W-:Y:S02]  /*d550*/  LEA.HI.X R240, R5, c[0x0][0x174], R240, 0x1, P0 ;  /* 0x00005d0005f07a11 */ /* 0x000fe400000f0cf0 */
[----:B------:R-:W-:Y:S02]  /*d560*/  SHF.R.S32.HI R250, RZ, 0x3, R250 ;  /* 0x00000003fffa7819 */ /* 0x000fe400000114fa */
[----:B------:R-:W-:Y:S02]  /*d570*/  LEA.HI.X R242, R7, c[0x0][0x16c], R242, 0x1, P1 ;  /* 0x00005b0007f27a11 */ /* 0x000fe400008f0cf2 */
[----:B------:R-:W-:Y:S02]  /*d580*/  SHF.R.S32.HI R251, RZ, 0x1f, R250 ;  /* 0x0000001ffffb7819 */ /* 0x000fe400000114fa */
[----:B------:R-:W-:-:S02]  /*d590*/  IADD3 R18, P2, R250, 0x10, RZ ;  /* 0x00000010fa127810 */ /* 0x000fc40007f5e0ff */
[C---:B------:R-:W-:Y:S02]  /*d5a0*/  IADD3 R14, P0, R250.reuse, 0x30, RZ ;  /* 0x00000030fa0e7810 */ /* 0x040fe40007f1e0ff */
[----:B------:R-:W-:Y:S01]  /*d5b0*/  IADD3 R16, P1, R250, 0x20, RZ ;  /* 0x00000020fa107810 */ /* 0x000fe20007f3e0ff */
[--C-:B------:R-:W-:Y:S01]  /*d5c0*/  IMAD.X R19, RZ, RZ, R251.reuse, P2 ;  /* 0x000000ffff137224 */ /* 0x100fe200010e06fb */
[----:B------:R-:W-:Y:S01]  /*d5d0*/  ISETP.GE.AND P2, PT, R223, c[0x0][0x220], PT ;  /* 0x00008800df007a0c */ /* 0x000fe20003f46270 */
[--C-:B------:R-:W-:Y:S02]  /*d5e0*/  IMAD.X R15, RZ, RZ, R251.reuse, P0 ;  /* 0x000000ffff0f7224 */ /* 0x100fe400000e06fb */
[----:B------:R-:W-:Y:S01]  /*d5f0*/  IMAD.X R17, RZ, RZ, R251, P1 ;  /* 0x000000ffff117224 */ /* 0x000fe200008e06fb */
[----:B------:R1:W-:Y:S04]  /*d600*/  STL.64 [R1+0x10], R18 ;  /* 0x0000101201007387 */ /* 0x0003e80000100a00 */
[----:B------:R1:W-:Y:S04]  /*d610*/  STL.64 [R1], R14 ;  /* 0x0000000e01007387 */ /* 0x0003e80000100a00 */
[----:B------:R1:W-:Y:S01]  /*d620*/  STL.64 [R1+0x8], R16 ;  /* 0x0000081001007387 */ /* 0x0003e20000100a00 */
[----:B------:R-:W-:Y:S05]  /*d630*/  BRA `(.L_x_1287) ;  /* 0x000006c000007947 */ /* 0x000fea0003800000 */
.L_x_1289:
        /* <DEDUP_REMOVED lines=108> */
.L_x_1287:
[----:B------:R-:W2:Y:S01]  /*dd00*/  LDL.64 R20, [R1+0x10] ;  /* 0x0000100001147983 */ /* 0x000ea20000100a00 */
        /* <DEDUP_REMOVED lines=9> */
[----:B-1----:R-:W-:Y:S01]  /*dda0*/  IMAD.WIDE.U32 R18, R244, UR9, R246 ;  /* 0x00000009f4127c25 */ /* 0x002fe2000f8e00f6 */
[----:B------:R-:W-:Y:S02]  /*ddb0*/  UISETP.GT.AND UP0, UPT, UR6, UR11, UPT ;  /* 0x0000000b0600728c */ /* 0x000fe4000bf04270 */
[----:B------:R-:W-:Y:S01]  /*ddc0*/  UIMAD UR4, UR5, UR9, UR4 ;  /* 0x00000009050472a4 */ /* 0x000fe2000f8e0204 */
[C---:B------:R-:W-:Y:S02]  /*ddd0*/  LEA R22, P0, R3.reuse, R250, 0x6 ;  /* 0x000000fa03167211 */ /* 0x040fe400078030ff */
[----:B------:R-:W-:Y:S02]  /*dde0*/  IADD3 R252, P1, R18, UR16, RZ ;  /* 0x0000001012fc7c10 */ /* 0x000fe4000ff3e0ff */
[----:B------:R-:W-:Y:S01]  /*ddf0*/  LEA.HI.X.SX32 R23, R3, R251, 0x6, P0 ;  /* 0x000000fb03177211 */ /* 0x000fe200000f36ff */
[----:B------:R-:W-:Y:S01]  /*de00*/  IMAD.WIDE.U32 R178, R22, c[0x0][0x1a0], RZ ;  /* 0x0000680016b27a25 */ /* 0x000fe200078e00ff */
[----:B------:R-:W-:Y:S01]  /*de10*/  IADD3 R17, R19, UR4, RZ ;  /* 0x0000000413117c10 */ /* 0x000fe2000fffe0ff */
[----:B------:R-:W-:Y:S01]  /*de20*/  UIADD3 UR4, UR8, -UR10, URZ ;  /* 0x8000000a08047290 */ /* 0x000fe2000fffe03f */
[----:B------:R-:W-:Y:S02]  /*de30*/  @!P5 LEA R34, P6, R18, c[0x0][0x170], 0x1 ;  /* 0x00005c001222da11 */ /* 0x000fe400078c08ff */
[----:B------:R-:W-:Y:S02]  /*de40*/  IADD3.X R244, R17, UR12, RZ, P1, !PT ;  /* 0x0000000c11f47c10 */ /* 0x000fe40008ffe4ff */
[C---:B------:R-:W-:Y:S02]  /*de50*/  @!P5 LEA R30, P1, R252.reuse, c[0x0][0x170], 0x1 ;  /* 0x00005c00fc1eda11 */ /* 0x040fe400078208ff */
[C---:B------:R-:W-:Y:S02]  /*de60*/  IADD3 R248, P0, R252.reuse, UR16, RZ ;  /* 0x00000010fcf87c10 */ /* 0x040fe4000ff1e0ff */
[----:B------:R-:W-:Y:S01]  /*de70*/  @!P5 LEA.HI.X R31, R252, c[0x0][0x174], R244, 0x1, P1 ;  /* 0x00005d00fc1fda11 */ /* 0x000fe200008f0cf4 */
[----:B---3--:R-:W3:Y:S01]  /*de80*/  LDL.64 R38, [R1+0x8] ;  /* 0x0000080001267983 */ /* 0x008ee20000100a00 */
[----:B------:R-:W-:Y:S01]  /*de90*/  IMAD R252, R23, c[0x0][0x1a0], RZ ;  /* 0x0000680017fc7a24 */ /* 0x000fe200078e02ff */
[----:B------:R-:W-:Y:S02]  /*dea0*/  @!P5 LEA.HI.X R35, R18, c[0x0][0x174], R17, 0x1, P6 ;  /* 0x00005d001223da11 */ /* 0x000fe400030f0c11 */
[----:B------:R-:W-:Y:S01]  /*deb0*/  IADD3.X R244, R244, UR12, RZ, P0, !PT ;  /* 0x0000000cf4f47c10 */ /* 0x000fe200087fe4ff */
[----:B------:R1:W-:Y:S01]  /*dec0*/  STL.64 [R1+0x18], R36 ;  /* 0x0000182401007387 */ /* 0x0003e20000100a00 */
[----:B------:R-:W-:Y:S01]  /*ded0*/  IMAD R252, R22, c[0x0][0x1a4], R252 ;  /* 0x0000690016fc7a24 */ /* 0x000fe200078e02fc */
[C---:B------:R-:W-:Y:S02]  /*dee0*/  @!P5 LEA R26, P0, R248.reuse, c[0x0][0x170], 0x1 ;  /* 0x00005c00f81ada11 */ /* 0x040fe400078008ff */
[C---:B------:R-:W-:Y:S01]  /*def0*/  @!P5 IADD3 R18, P1, R248.reuse, UR16, RZ ;  /* 0x00000010f812dc10 */ /* 0x040fe2000ff3e0ff */
[----:B------:R-:W-:Y:S01]  /*df00*/  @P5 STS.128 [R226+0x10000], RZ ;  /* 0x010000ffe2005388 */ /* 0x000fe20000000c00 */
[----:B------:R-:W-:Y:S02]  /*df10*/  @!P5 LEA.HI.X R27, R248, c[0x0][0x174], R244, 0x1, P0 ;  /* 0x00005d00f81bda11 */ /* 0x000fe400000f0cf4 */
[----:B------:R-:W-:Y:S02]  /*df20*/  LEA R194, P0, R178, R241, 0x1 ;  /* 0x000000f1b2c27211 */ /* 0x000fe400078008ff */
[----:B------:R-:W-:Y:S01]  /*df30*/  @!PT LDS RZ, [RZ] ;  /* 0x00000000fffff984 */ /* 0x000fe20000000800 */
[----:B------:R-:W-:Y:S01]  /*df40*/  @!PT LDS RZ, [RZ] ;  /* 0x00000000fffff984 */ /* 0x000fe20000000800 */
[----:B------:R-:W-:Y:S01]  /*df50*/  @!PT LDS RZ, [RZ] ;  /* 0x00000000fffff984 */ /* 0x000fe20000000800 */
[----:B------:R4:W-:Y:S01]  /*df60*/  @!P5 LDGSTS.E.BYPASS.LTC128B.128 [R226+0x10000], [R34.64] ;  /* 0x1000000022e2dfae */ /* 0x0009e2000b901d56 */
[----:B------:R-:W-:Y:S02]  /*df70*/  IADD3 R252, R179, R252, RZ ;  /* 0x000000fcb3fc7210 */ /* 0x000fe40007ffe0ff */
[----:B------:R-:W-:Y:S02]  /*df80*/  @!P5 IADD3.X R17, R244, UR12, RZ, P1, !PT ;  /* 0x0000000cf411dc10 */ /* 0x000fe40008ffe4ff */
[----:B------:R-:W-:Y:S01]  /*df90*/  @P4 STS.128 [R226+0x12000], RZ ;  /* 0x012000ffe2004388 */ /* 0x000fe20000000c00 */
        /* <DEDUP_REMOVED lines=8> */
[----:B-1----:R-:W2:Y:S05]  /*e020*/  LDL.64 R36, [R1] ;  /* 0x0000000001247983 */ /* 0x002eaa0000100a00 */
        /* <DEDUP_REMOVED lines=14> */
[----:B------:R-:W-:Y:S01]  /*e110*/  @P4 STS.128 [R226+0x12800], RZ ;  /* 0x012800ffe2004388 */ /* 0x000fe20000000c00 */
[C---:B--2---:R-:W-:Y:S02]  /*e120*/  LEA R190, P0, R3.reuse, R36, 0x6 ;  /* 0x0000002403be7211 */ /* 0x044fe400078030ff */
[C---:B------:R-:W-:Y:S02]  /*e130*/  LEA R18, P6, R3.reuse, R20, 0x6 ;  /* 0x0000001403127211 */ /* 0x040fe400078c30ff */
[C---:B---3--:R-:W-:Y:S02]  /*e140*/  LEA R174, P1, R3.reuse, R38, 0x6 ;  /* 0x0000002603ae7211 */ /* 0x048fe400078230ff */
[C---:B------:R-:W-:Y:S02]  /*e150*/  LEA.HI.X.SX32 R19, R3.reuse, R21, 0x6, P6 ;  /* 0x0000001503137211 */ /* 0x040fe400030f36ff */
[C---:B------:R-:W-:Y:S02]  /*e160*/  LEA.HI.X.SX32 R175, R3.reuse, R39, 0x6, P1 ;  /* 0x0000002703af7211 */ /* 0x040fe400008f36ff */
[----:B------:R-:W-:Y:S01]  /*e170*/  LEA.HI.X.SX32 R191, R3, R37, 0x6, P0 ;  /* 0x0000002503bf7211 */ /* 0x000fe200000f36ff */
[----:B------:R-:W-:Y:S02]  /*e180*/  IMAD R248, R19, c[0x0][0x1a0], RZ ;  /* 0x0000680013f87a24 */ /* 0x000fe400078e02ff */
[----:B------:R-:W-:Y:S02]  /*e190*/  IMAD R244, R175, c[0x0][0x1a0], RZ ;  /* 0x00006800aff47a24 */ /* 0x000fe400078e02ff */
[C---:B------:R-:W-:Y:S02]  /*e1a0*/  IMAD R248, R18.reuse, c[0x0][0x1a4], R248 ;  /* 0x0000690012f87a24 */ /* 0x040fe400078e02f8 */
[----:B------:R-:W-:Y:S04]  /*e1b0*/  IMAD.WIDE.U32 R18, R18, c[0x0][0x1a0], RZ ;  /* 0x0000680012127a25 */ /* 0x000fe800078e00ff */
[----:B------:R-:W-:Y:S01]  /*e1c0*/  IMAD.IADD R248, R19, 0x1, R248 ;  /* 0x0000000113f87824 */ /* 0x000fe200078e02f8 */
[-C--:B------:R-:W-:Y:S01]  /*e1d0*/  LEA R182, P6, R18, R241.reuse, 0x1 ;  /* 0x000000f112b67211 */ /* 0x080fe200078c08ff */
[C---:B------:R-:W-:Y:S02]  /*e1e0*/  IMAD R244, R174.reuse, c[0x0][0x1a4], R244 ;  /* 0x00006900aef47a24 */ /* 0x040fe400078e02f4 */
[----:B------:R-:W-:Y:S01]  /*e1f0*/  IMAD.WIDE.U32 R174, R174, c[0x0][0x1a0], RZ ;  /* 0x00006800aeae7a25 */ /* 0x000fe200078e00ff */
[----:B------:R-:W-:Y:S03]  /*e200*/  LEA.HI.X R183, R18, R240, R248, 0x1, P6 ;  /* 0x000000f012b77211 */ /* 0x000fe600030f0cf8 */
[----:B------:R-:W-:Y:S01]  /*e210*/  IMAD R3, R191, c[0x0][0x1a0], RZ ;  /* 0x00006800bf037a24 */ /* 0x000fe200078e02ff */
[----:B------:R-:W-:Y:S01]  /*e220*/  IADD3 R244, R175, R244, RZ ;  /* 0x000000f4aff47210 */ /* 0x000fe20007ffe0ff */
[----:B------:R-:W-:Y:S01]  /*e230*/  @!PT LDS RZ, [RZ] ;  /* 0x00000000fffff984 */ /* 0x000fe20000000800 */
[----:B------:R-:W-:Y:S01]  /*e240*/  @!PT LDS RZ, [RZ] ;  /* 0x00000000fffff984 */ /* 0x000fe20000000800 */
[----:B------:R-:W-:Y:S01]  /*e250*/  @!PT LDS RZ, [RZ] ;  /* 0x00000000fffff984 */ /* 0x000fe20000000800 */
[----:B------:R2:W-:Y:S01]  /*e260*/  @!P4 LDGSTS.E.BYPASS.LTC128B.128 [R226+0x12800], [R182.64+0x80] ;  /* 0x12800080b6e2cfae */ /* 0x0005e2000b901d56 */
[----:B------:R-:W-:Y:S01]  /*e270*/  LEA R178, P1, R174, R241, 0x1 ;  /* 0x000000f1aeb27211 */ /* 0x000fe200078208ff */
[C---:B------:R-:W-:Y:S02]  /*e280*/  IMAD R3, R190.reuse, c[0x0][0x1a4], R3 ;  /* 0x00006900be037a24 */ /* 0x040fe400078e0203 */
[----:B------:R-:W-:Y:S01]  /*e290*/  IMAD.WIDE.U32 R190, R190, c[0x0][0x1a0], RZ ;  /* 0x00006800bebe7a25 */ /* 0x000fe200078e00ff */
[----:B------:R-:W-:Y:S01]  /*e2a0*/  @P3 STS.128 [R226+0x14800], RZ ;  /* 0x014800ffe2003388 */ /* 0x000fe20000000c00 */
[-C--:B------:R-:W-:Y:S03]  /*e2b0*/  LEA.HI.X R179, R174, R240.reuse, R244, 0x1, P1 ;  /* 0x000000f0aeb37211 */ /* 0x080fe600008f0cf4 */
[----:B------:R-:W-:Y:S01]  /*e2c0*/  IADD3 R3, R191, R3, RZ ;  /* 0x00000003bf037210 */ /* 0x000fe20007ffe0ff */
[----:B------:R-:W-:Y:S01]  /*e2d0*/  @!PT LDS RZ, [RZ] ;  /* 0x00000000fffff984 */ /* 0x000fe20000000800 */
[----:B------:R-:W-:Y:S01]  /*e2e0*/  @!PT LDS RZ, [RZ] ;  /* 0x00000000fffff984 */ /* 0x000fe20000000800 */
[----:B------:R-:W-:Y:S01]  /*e2f0*/  @!PT LDS RZ, [RZ] ;  /* 0x00000000fffff984 */ /* 0x000fe20000000800 */
[----:B------:R2:W-:Y:S01]  /*e300*/  @!P3 LDGSTS.E.BYPASS.LTC128B.128 [R226+0x14800], [R182.64+0x100] ;  /* 0x14800100b6e2bfae */ /* 0x0005e2000b901d56 */
[C---:B------:R-:W-:Y:S04]  /*e310*/  LEA R16, P0, R190.reuse, R241, 0x1 ;  /* 0x000000f1be107211 */ /* 0x040fe800078008ff */
[----:B------:R-:W-:Y:S01]  /*e320*/  @P2 STS.128 [R226+0x16800], RZ ;  /* 0x016800ffe2002388 */ /* 0x000fe20000000c00 */
[----:B------:R-:W-:Y:S04]  /*e330*/  LEA.HI.X R17, R190, R240, R3, 0x1, P0 ;  /* 0x000000f0be117211 */ /* 0x000fe800000f0c03 */
        /* <DEDUP_REMOVED lines=45> */
[----:B------:R-:W3:Y:S05]  /*e610*/  LDSM.16.M88.4 R168, [R221+0x8000] ;  /* 0x00800000dda8783b */ /* 0x000eea0000000200 */
[----:B------:R-:W4:Y:S05]  /*e620*/  LDSM.16.M88.4 R172, [R221+0x8800] ;  /* 0x00880000ddac783b */ /* 0x000f2a0000000200 */
[----:B-1----:R-:W1:Y:S05]  /*e630*/  LDSM.16.M88.4 R176, [R221+0x9000] ;  /* 0x00900000ddb0783b */ /* 0x002e6a0000000200 */
[----:B------:R-:W0:Y:S05]  /*e640*/  LDGDEPBAR ;  /* 0x00000000000079af */ /* 0x000e2a0000000000 */
[----:B--2---:R-:W2:Y:S05]  /*e650*/  LDSM.16.M88.4 R180, [R221+0x9800] ;  /* 0x00980000ddb4783b */ /* 0x004eaa0000000200 */
[----:B------:R-:W-:Y:S05]  /*e660*/  LDSM.16.M88.4 R184, [R220] ;  /* 0x00000000dcb8783b */ /* 0x000fea0000000200 */
[----:B------:R-:W1:Y:S05]  /*e670*/  LDSM.16.M88.4 R188, [R219] ;  /* 0x00000000dbbc783b */ /* 0x000e6a0000000200 */
[----:B------:R-:W2:Y:S01]  /*e680*/  LDSM.16.M88.4 R192, [R211] ;  /* 0x00000000d3c0783b */ /* 0x000ea20000000200 */
[C---:B---3--:R-:W-:Y:S08]  /*e690*/  HMMA.16816.F32.BF16 R4, R164.reuse, R168, RZ ;  /* 0x000000a8a404723c */ /* 0x048ff000000418ff */
[C---:B------:R-:W-:Y:S01]  /*e6a0*/  HMMA.16816.F32.BF16 R8, R164.reuse, R170, RZ ;  /* 0x000000aaa408723c */ /* 0x040fe200000418ff */
[----:B------:R-:W3:Y:S07]  /*e6b0*/  LDSM.16.M88.4 R168, [R210] ;  /* 0x00000000d2a8783b */ /* 0x000eee0000000200 */
[C---:B----4-:R-:W-:Y:S07]  /*e6c0*/  HMMA.16816.F32.BF16 R12, R164.reuse, R172, RZ ;  /* 0x000000aca40c723c */ /* 0x050fee00000418ff */
[----:B------:R-:W-:Y:S01]  /*e6d0*/  MOV R173, R21 ;  /* 0x0000001500ad7202 */ /* 0x000fe20000000f00 */
[C---:B------:R-:W-:Y:S01]  /*e6e0*/  HMMA.16816.F32.BF16 R16, R164.reuse, R174, RZ ;  /* 0x000000aea410723c */ /* 0x040fe200000418ff */
[----:B------:R-:W-:Y:S07]  /*e6f0*/  IMAD.MOV.U32 R172, RZ, RZ, R20 ;  /* 0x000000ffffac7224 */ /* 0x000fee00078e0014 */
[C---:B-1----:R-:W-:Y:S08]  /*e700*/  HMMA.16816.F32.BF16 R20, R164.reuse, R176, RZ ;  /* 0x000000b0a414723c */ /* 0x042ff000000418ff */
[C---:B------:R-:W-:Y:S01]  /*e710*/  HMMA.16816.F32.BF16 R24, R164.reuse, R178, RZ ;  /* 0x000000b2a418723c */ /* 0x040fe200000418ff */
[----:B------:R-:W-:Y:S07]  /*e720*/  LDSM.16.M88.4 R176, [R215+0x8000] ;  /* 0x00800000d7b0783b */ /* 0x000fee0000000200 */
[C---:B--2---:R-:W-:Y:S08]  /*e730*/  HMMA.16816.F32.BF16 R28, R164.reuse, R180, RZ ;  /* 0x000000b4a41c723c */ /* 0x044ff000000418ff */
[----:B------:R-:W-:Y:S01]  /*e740*/  HMMA.16816.F32.BF16 R32, R164, R182, RZ ;  /* 0x000000b6a420723c */ /* 0x000fe200000418ff */
[----:B------:R-:W1:Y:S05]  /*e750*/  LDSM.16.M88.4 R164, [R209] ;  /* 0x00000000d1a4783b */ /* 0x000e6a0000000200 */
[----:B------:R-:W-:Y:S02]  /*e760*/  LDSM.16.M88.4 R180, [R215+0x8800] ;  /* 0x00880000d7b4783b */ /* 0x000fe40000000200 */
[C---:B------:R-:W-:Y:S08]  /*e770*/  HMMA.16816.F32.BF16 R4, R184.reuse, R188, R4 ;  /* 0x000000bcb804723c */ /* 0x040ff00000041804 */
[C---:B------:R-:W-:Y:S01]  /*e780*/  HMMA.16816.F32.BF16 R8, R184.reuse, R190, R8 ;  /* 0x000000beb808723c */ /* 0x040fe20000041808 */
[----:B------:R-:W-:Y:S07]  /*e790*/  LDSM.16.M88.4 R188, [R215+0x9000] ;  /* 0x00900000d7bc783b */ /* 0x000fee0000000200 */
[C---:B------:R-:W-:Y:S07]  /*e7a0*/  HMMA.16816.F32.BF16 R12, R184.reuse, R192, R12 ;  /* 0x000000c0b80c723c */ /* 0x040fee000004180c */
[----:B------:R-:W-:Y:S01]  /*e7b0*/  MOV R192, R172 ;  /* 0x000000ac00c07202 */ /* 0x000fe20000000f00 */
[C---:B------:R-:W-:Y:S04]  /*e7c0*/  HMMA.16816.F32.BF16 R16, R184.reuse, R194, R16 ;  /* 0x000000c2b810723c */ /* 0x040fe80000041810 */
[----:B------:R-:W-:Y:S02]  /*e7d0*/  IMAD.MOV.U32 R193, RZ, RZ, R173 ;  /* 0x000000ffffc17224 */ /* 0x000fe400078e00ad */
[----:B------:R-:W2:Y:S02]  /*e7e0*/  LDSM.16.M88.4 R172, [R218] ;  /* 0x00000000daac783b */ /* 0x000ea40000000200 */
[C---:B---3--:R-:W-:Y:S08]  /*e7f0*/  HMMA.16816.F32.BF16 R20, R184.reuse, R168, R20 ;  /* 0x000000a8b814723c */ /* 0x048ff00000041814 */
[C---:B------:R-:W-:Y:S01]  /*e800*/  HMMA.16816.F32.BF16 R24, R184.reuse, R170, R24 ;  /* 0x000000aab818723c */ /* 0x040fe20000041818 */
[----:B------:R-:W3:Y:S07]  /*e810*/  LDSM.16.M88.4 R168, [R215+0x9800] ;  /* 0x00980000d7a8783b */ /* 0x000eee0000000200 */
[C---:B-1----:R-:W-:Y:S08]  /*e820*/  HMMA.16816.F32.BF16 R28, R184.reuse, R164, R28 ;  /* 0x000000a4b81c723c */ /* 0x042ff0000004181c */
[----:B------:R-:W-:Y:S01]  /*e830*/  HMMA.16816.F32.BF16 R32, R184, R166, R32 ;  /* 0x000000a6b820723c */ /* 0x000fe20000041820 */
[----:B------:R-:W-:Y:S05]  /*e840*/  LDSM.16.M88.4 R164, [R217] ;  /* 0x00000000d9a4783b */ /* 0x000fea0000000200 */
[----:B------:R-:W-:Y:S02]  /*e850*/  LDSM.16.M88.4 R184, [R208+0x1000] ;  /* 0x00100000d0b8783b */ /* 0x000fe40000000200 */
[C---:B--2---:R-:W-:Y:S08]  /*e860*/  HMMA.16816.F32.BF16 R4, R172.reuse, R176, R4 ;  /* 0x000000b0ac04723c */ /* 0x044ff00000041804 */
[C---:B------:R-:W-:Y:S01]  /*e870*/  HMMA.16816.F32.BF16 R8, R172.reuse, R178, R8 ;  /* 0x000000b2ac08723c */ /* 0x040fe20000041808 */
[----:B------:R-:W1:Y:S07]  /*e880*/  LDSM.16.M88.4 R176, [R208] ;  /* 0x00000000d0b0783b */ /* 0x000e6e0000000200 */
[C---:B------:R-:W-:Y:S08]  /*e890*/  HMMA.16816.F32.BF16 R12, R172.reuse, R180, R12 ;  /* 0x000000b4ac0c723c */ /* 0x040ff0000004180c */
[C---:B------:R-:W-:Y:S01]  /*e8a0*/  HMMA.16816.F32.BF16 R16, R172.reuse, R182, R16 ;  /* 0x000000b6ac10723c */ /* 0x040fe20000041810 */
[----:B------:R-:W2:Y:S07]  /*e8b0*/  LDSM.16.M88.4 R180, [R208+0x800] ;  /* 0x00080000d0b4783b */ /* 0x000eae0000000200 */
[C---:B------:R-:W-:Y:S08]  /*e8c0*/  HMMA.16816.F32.BF16 R20, R172.reuse, R188, R20 ;  /* 0x000000bcac14723c */ /* 0x040ff00000041814 */
[C---:B------:R-:W-:Y:S01]  /*e8d0*/  HMMA.16816.F32.BF16 R24, R172.reuse, R190, R24 ;  /* 0x000000beac18723c */ /* 0x040fe20000041818 */
[----:B------:R-:W4:Y:S07]  /*e8e0*/  LDSM.16.M88.4 R188, [R208+0x1800] ;  /* 0x00180000d0bc783b */ /* 0x000f2e0000000200 */
[C---:B---3--:R-:W-:Y:S08]  /*e8f0*/  HMMA.16816.F32.BF16 R28, R172.reuse, R168, R28 ;  /* 0x000000a8ac1c723c */ /* 0x048ff0000004181c */
[----:B------:R-:W-:Y:S01]  /*e900*/  HMMA.16816.F32.BF16 R32, R172, R170, R32 ;  /* 0x000000aaac20723c */ /* 0x000fe20000041820 */
[----:B------:R-:W-:Y:S05]  /*e910*/  LDSM.16.M88.4 R168, [R222+0x2000] ;  /* 0x00200000dea8783b */ /* 0x000fea0000000200 */
[----:B------:R-:W3:Y:S02]  /*e920*/  LDSM.16.M88.4 R172, [R221+0xa000] ;  /* 0x00a00000ddac783b */ /* 0x000ee40000000200 */
[C---:B-1----:R-:W-:Y:S08]  /*e930*/  HMMA.16816.F32.BF16 R4, R164.reuse, R176, R4 ;  /* 0x000000b0a404723c */ /* 0x042ff00000041804 */
        /* <DEDUP_REMOVED lines=8> */
[C---:B----4-:R-:W-:Y:S08]  /*e9c0*/  HMMA.16816.F32.BF16 R28, R164.reuse, R188, R28 ;  /* 0x000000bca41c723c */ /* 0x050ff0000004181c */
[----:B------:R-:W-:Y:S01]  /*e9d0*/  HMMA.16816.F32.BF16 R32, R164, R190, R32 ;  /* 0x000000bea420723c */ /* 0x000fe20000041820 */
[----:B------:R-:W4:Y:S05]  /*e9e0*/  LDSM.16.M88.4 R164, [R221+0xb800] ;  /* 0x00b80000dda4783b */ /* 0x000f2a0000000200 */
[----:B------:R-:W4:Y:S02]  /*e9f0*/  LDSM.16.M88.4 R188, [R207] ;  /* 0x00000000cfbc783b */ /* 0x000f240000000200 */
[C---:B---3--:R-:W-:Y:S08]  /*ea00*/  HMMA.16816.F32.BF16 R4, R168.reuse, R172, R4 ;  /* 0x000000aca804723c */ /* 0x048ff00000041804 */
[C---:B------:R-:W-:Y:S01]  /*ea10*/  HMMA.16816.F32.BF16 R8, R168.reuse, R174, R8 ;  /* 0x000000aea808723c */ /* 0x040fe20000041808 */
[----:B------:R-:W3:Y:S07]  /*ea20*/  LDSM.16.M88.4 R172, [R206] ;  /* 0x00000000ceac783b */ /* 0x000eee0000000200 */
[C---:B-1----:R-:W-:Y:S08]  /*ea30*/  HMMA.16816.F32.BF16 R12, R168.reuse, R176, R12 ;  /* 0x000000b0a80c723c */ /* 0x042ff0000004180c */
[C---:B------:R-:W-:Y:S01]  /*ea40*/  HMMA.16816.F32.BF16 R16, R168.reuse, R178, R16 ;  /* 0x000000b2a810723c */ /* 0x040fe20000041810 */
[----:B------:R-:W-:Y:S07]  /*ea50*/  LDSM.16.M88.4 R176, [R218+0x2000] ;  /* 0x00200000dab0783b */ /* 0x000fee0000000200 */
[C---:B--2---:R-:W-:Y:S08]  /*ea60*/  HMMA.16816.F32.BF16 R20, R168.reuse, R180, R20 ;  /* 0x000000b4a814723c */ /* 0x044ff00000041814 */
[C---:B------:R-:W-:Y:S01]  /*ea70*/  HMMA.16816.F32.BF16 R24, R168.reuse, R182, R24 ;  /* 0x000000b6a818723c */ /* 0x040fe20000041818 */
[----:B------:R-:W-:Y:S07]  /*ea80*/  LDSM.16.M88.4 R180, [R215+0xa000] ;  /* 0x00a00000d7b4783b */ /* 0x000fee0000000200 */
[C---:B----4-:R-:W-:Y:S08]  /*ea90*/  HMMA.16816.F32.BF16 R28, R168.reuse, R164, R28 ;  /* 0x000000a4a81c723c */ /* 0x050ff0000004181c */
[----:B------:R-:W-:Y:S01]  /*eaa0*/  HMMA.16816.F32.BF16 R32, R168, R166, R32 ;  /* 0x000000a6a820723c */ /* 0x000fe20000041820 */
[----:B------:R-:W1:Y:S05]  /*eab0*/  LDSM.16.M88.4 R164, [R205] ;  /* 0x00000000cda4783b */ /* 0x000e6a0000000200 */
[----:B------:R-:W2:Y:S02]  /*eac0*/  LDSM.16.M88.4 R168, [R204] ;  /* 0x00000000cca8783b */ /* 0x000ea40000000200 */
[C---:B------:R-:W-:Y:S08]  /*ead0*/  HMMA.16816.F32.BF16 R4, R184.reuse, R188, R4 ;  /* 0x000000bcb804723c */ /* 0x040ff00000041804 */
        /* <DEDUP_REMOVED lines=10> */
[----:B------:R-:W-:Y:S05]  /*eb80*/  LDSM.16.M88.4 R168, [R217+0x2000] ;  /* 0x00200000d9a8783b */ /* 0x000fea0000000200 */
[----:B------:R-:W-:Y:S02]  /*eb90*/  LDSM.16.M88.4 R184, [R208+0x2800] ;  /* 0x00280000d0b8783b */ /* 0x000fe40000000200 */
[C---:B------:R-:W-:Y:S08]  /*eba0*/  HMMA.16816.F32.BF16 R4, R176.reuse, R180, R4 ;  /* 0x000000b4b004723c */ /* 0x040ff00000041804 */
[C---:B------:R-:W-:Y:S01]  /*ebb0*/  HMMA.16816.F32.BF16 R8, R176.reuse, R182, R8 ;  /* 0x000000b6b008723c */ /* 0x040fe20000041808 */
[----:B------:R-:W2:Y:S07]  /*ebc0*/  LDSM.16.M88.4 R180, [R208+0x2000] ;  /* 0x00200000d0b4783b */ /* 0x000eae0000000200 */
[C---:B----4-:R-:W-:Y:S08]  /*ebd0*/  HMMA.16816.F32.BF16 R12, R176.reuse, R188, R12 ;  /* 0x000000bcb00c723c */ /* 0x050ff0000004180c */
[C---:B------:R-:W-:Y:S01]  /*ebe0*/  HMMA.16816.F32.BF16 R16, R176.reuse, R190, R16 ;  /* 0x000000beb010723c */ /* 0x040fe20000041810 */
[----:B------:R-:W4:Y:S07]  /*ebf0*/  LDSM.16.M88.4 R188, [R208+0x3000] ;  /* 0x00300000d0bc783b */ /* 0x000f2e0000000200 */
[C---:B---3--:R-:W-:Y:S08]  /*ec00*/  HMMA.16816.F32.BF16 R20, R176.reuse, R172, R20 ;  /* 0x000000acb014723c */ /* 0x048ff00000041814 */
[C---:B------:R-:W-:Y:S01]  /*ec10*/  HMMA.16816.F32.BF16 R24, R176.reuse, R174, R24 ;  /* 0x000000aeb018723c */ /* 0x040fe20000041818 */
[----:B------:R-:W3:Y:S07]  /*ec20*/  LDSM.16.M88.4 R172, [R208+0x3800] ;  /* 0x00380000d0ac783b */ /* 0x000eee0000000200 */
[C---:B-1----:R-:W-:Y:S08]  /*ec30*/  HMMA.16816.F32.BF16 R28, R176.reuse, R164, R28 ;  /* 0x000000a4b01c723c */ /* 0x042ff0000004181c */
[----:B------:R-:W-:Y:S01]  /*ec40*/  HMMA.16816.F32.BF16 R32, R176, R166, R32 ;  /* 0x000000a6b020723c */ /* 0x000fe20000041820 */
[----:B------:R-:W-:Y:S05]  /*ec50*/  LDSM.16.M88.4 R164, [R222+0x4000] ;  /* 0x00400000dea4783b */ /* 0x000fea0000000200 */
[----:B------:R-:W1:Y:S02]  /*ec60*/  LDSM.16.M88.4 R176, [R221+0xc000] ;  /* 0x00c00000ddb0783b */ /* 0x000e640000000200 */
[C---:B--2---:R-:W-:Y:S08]  /*ec70*/  HMMA.16816.F32.BF16 R4, R168.reuse, R180, R4 ;  /* 0x000000b4a804723c */ /* 0x044ff00000041804 */
[C---:B------:R-:W-:Y:S01]  /*ec80*/  HMMA.16816.F32.BF16 R8, R168.reuse, R182, R8 ;  /* 0x000000b6a808723c */ /* 0x040fe20000041808 */
[----:B------:R-:W2:Y:S07]  /*ec90*/  LDSM.16.M88.4 R180, [R221+0xc800] ;  /* 0x00c80000ddb4783b */ /* 0x000eae0000000200 */
[C---:B------:R-:W-:Y:S08]  /*eca0*/  HMMA.16816.F32.BF16 R12, R168.reuse, R184, R12 ;  /* 0x000000b8a80c723c */ /* 0x040ff0000004180c */
[C---:B------:R-:W-:Y:S01]  /*ecb0*/  HMMA.16816.F32.BF16 R16, R168.reuse, R186, R16 ;  /* 0x000000baa810723c */ /* 0x040fe20000041810 */
[----:B------:R-:W2:Y:S07]  /*ecc0*/  LDSM.16.M88.4 R184, [R221+0xd000] ;  /* 0x00d00000ddb8783b */ /* 0x000eae0000000200 */
[C---:B----4-:R-:W-:Y:S08]  /*ecd0*/  HMMA.16816.F32.BF16 R20, R168.reuse, R188, R20 ;  /* 0x000000bca814723c */ /* 0x050ff00000041814 */
[C---:B------:R-:W-:Y:S01]  /*ece0*/  HMMA.16816.F32.BF16 R24, R168.reuse, R190, R24 ;  /* 0x000000bea818723c */ /* 0x040fe20000041818 */
[----:B------:R-:W4:Y:S07]  /*ecf0*/  LDSM.16.M88.4 R188, [R221+0xd800] ;  /* 0x00d80000ddbc783b */ /* 0x000f2e0000000200 */
[C---:B---3--:R-:W-:Y:S08]  /*ed00*/  HMMA.16816.F32.BF16 R28, R168.reuse, R172, R28 ;  /* 0x000000aca81c723c */ /* 0x048ff0000004181c */
[----:B------:R-:W-:Y:S01]  /*ed10*/  HMMA.16816.F32.BF16 R32, R168, R174, R32 ;  /* 0x000000aea820723c */ /* 0x000fe20000041820 */
[----:B------:R-:W-:Y:S05]  /*ed20*/  LDSM.16.M88.4 R168, [R220+0x4000] ;  /* 0x00400000dca8783b */ /* 0x000fea0000000200 */
[----:B------:R-:W3:Y:S02]  /*ed30*/  LDSM.16.M88.4 R172, [R203] ;  /* 0x00000000cbac783b */ /* 0x000ee40000000200 */
        /* <DEDUP_REMOVED lines=9> */
[C---:B----4-:R-:W-:Y:S08]  /*edd0*/  HMMA.16816.F32.BF16 R28, R164.reuse, R188, R28 ;  /* 0x000000bca41c723c */ /* 0x050ff0000004181c */
[----:B------:R-:W-:Y:S01]  /*ede0*/  HMMA.16816.F32.BF16 R32, R164, R190, R32 ;  /* 0x000000bea420723c */ /* 0x000fe20000041820 */
[----:B------:R-:W4:Y:S05]  /*edf0*/  LDSM.16.M88.4 R164, [R200] ;  /* 0x00000000c8a4783b */ /* 0x000f2a0000000200 */
[----:B------:R-:W4:Y:S02]  /*ee00*/  LDSM.16.M88.4 R188, [R215+0xc000] ;  /* 0x00c00000d7bc783b */ /* 0x000f240000000200 */
[C---:B---3--:R-:W-:Y:S08]  /*ee10*/  HMMA.16816.F32.BF16 R4, R168.reuse, R172, R4 ;  /* 0x000000aca804723c */ /* 0x048ff00000041804 */
[C---:B------:R-:W-:Y:S01]  /*ee20*/  HMMA.16816.F32.BF16 R8, R168.reuse, R174, R8 ;  /* 0x000000aea808723c */ /* 0x040fe20000041808 */
[----:B------:R-:W3:Y:S07]  /*ee30*/  LDSM.16.M88.4 R172, [R215+0xc800] ;  /* 0x00c80000d7ac783b */ /* 0x000eee0000000200 */
        /* <DEDUP_REMOVED lines=8> */
[----:B------:R-:W1:Y:S05]  /*eec0*/  LDSM.16.M88.4 R164, [R215+0xd000] ;  /* 0x00d00000d7a4783b */ /* 0x000e6a0000000200 */
[----:B------:R-:W2:Y:S02]  /*eed0*/  LDSM.16.M88.4 R168, [R215+0xd800] ;  /* 0x00d80000d7a8783b */ /* 0x000ea40000000200 */
        /* <DEDUP_REMOVED lines=25> */
[----:B------:R-:W1:Y:S02]  /*f070*/  LDSM.16.M88.4 R176, [R199] ;  /* 0x00000000c7b0783b */ /* 0x000e640000000200 */
[C---:B--2---:R-:W-:Y:S08]  /*f080*/  HMMA.16816.F32.BF16 R4, R168.reuse, R180, R4 ;  /* 0x000000b4a804723c */ /* 0x044ff00000041804 */
[C---:B------:R-:W-:Y:S01]  /*f090*/  HMMA.16816.F32.BF16 R8, R168.reuse, R182, R8 ;  /* 0x000000b6a808723c */ /* 0x040fe20000041808 */
[----:B------:R-:W2:Y:S07]  /*f0a0*/  LDSM.16.M88.4 R180, [R198] ;  /* 0x00000000c6b4783b */ /* 0x000eae0000000200 */
        /* <DEDUP_REMOVED lines=22> */
[----:B------:R-:W4:Y:S02]  /*f210*/  LDSM.16.M88.4 R188, [R208+0x6000] ;  /* 0x00600000d0bc783b */ /* 0x000f240000000200 */
[C---:B---3--:R-:W-:Y:S08]  /*f220*/  HMMA.16816.F32.BF16 R4, R168.reuse, R172, R4 ;  /* 0x000000aca804723c */ /* 0x048ff00000041804 */
[C---:B------:R-:W-:Y:S08]  /*f230*/  HMMA.16816.F32.BF16 R8, R168.reuse, R174, R8 ;  /* 0x000000aea808723c */ /* 0x040ff00000041808 */
[C---:B-1----:R-:W-:Y:S08]  /*f240*/  HMMA.16816.F32.BF16 R12, R168.reuse, R176, R12 ;  /* 0x000000b0a80c723c */ /* 0x042ff0000004180c */
[C---:B------:R-:W-:Y:S08]  /*f250*/  HMMA.16816.F32.BF16 R16, R168.reuse, R178, R16 ;  /* 0x000000b2a810723c */ /* 0x040ff00000041810 */
[C---:B--2---:R-:W-:Y:S08]  /*f260*/  HMMA.16816.F32.BF16 R20, R168.reuse, R180, R20 ;  /* 0x000000b4a814723c */ /* 0x044ff00000041814 */
[C---:B------:R-:W-:Y:S08]  /*f270*/  HMMA.16816.F32.BF16 R24, R168.reuse, R182, R24 ;  /* 0x000000b6a818723c */ /* 0x040ff00000041818 */
[C---:B----4-:R-:W-:Y:S08]  /*f280*/  HMMA.16816.F32.BF16 R28, R168.reuse, R164, R28 ;  /* 0x000000a4a81c723c */ /* 0x050ff0000004181c */
[----:B------:R-:W-:Y:S01]  /*f290*/  HMMA.16816.F32.BF16 R32, R168, R166, R32 ;  /* 0x000000a6a820723c */ /* 0x000fe20000041820 */
[----:B------:R-:W1:Y:S05]  /*f2a0*/  LDSM.16.M88.4 R164, [R208+0x6800] ;  /* 0x00680000d0a4783b */ /* 0x000e6a0000000200 */
[----:B------:R-:W2:Y:S02]  /*f2b0*/  LDSM.16.M88.4 R168, [R208+0x7000] ;  /* 0x00700000d0a8783b */ /* 0x000ea40000000200 */
[C---:B------:R-:W-:Y:S07]  /*f2c0*/  HMMA.16816.F32.BF16 R4, R184.reuse, R188, R4 ;  /* 0x000000bcb804723c */ /* 0x040fee0000041804 */
[----:B------:R-:W-:Y:S01]  /*f2d0*/  MOV R189, UR4 ;  /* 0x0000000400bd7c02 */ /* 0x000fe20008000f00 */
[C---:B------:R-:W-:Y:S11]  /*f2e0*/  HMMA.16816.F32.BF16 R8, R184.reuse, R190, R8 ;  /* 0x000000beb808723c */ /* 0x040ff60000041808 */
[----:B------:R-:W-:Y:S05]  /*f2f0*/  @!UPT UIADD3 URZ, URZ, URZ, URZ ;  /* 0x0000003f3f3ff290 */ /* 0x000fea000fffe03f */
[----:B------:R-:W-:Y:S02]  /*f300*/  FMUL.FTZ R252, R6, c[0x0][0x2ec] ;  /* 0x0000bb0006fc7a20 */ /* 0x000fe40000410000 */
[----:B------:R-:W-:Y:S01]  /*f310*/  FMUL.FTZ R3, R4, c[0x0][0x2ec] ;  /* 0x0000bb0004037a20 */ /* 0x000fe20000410000 */
[----:B------:R-:W-:Y:S01]  /*f320*/  MOV R4, R192 ;  /* 0x000000c000047202 */ /* 0x000fe20000000f00 */
[----:B------:R-:W-:Y:S01]  /*f330*/  FMUL.FTZ R248, R5, c[0x0][0x2ec] ;  /* 0x0000bb0005f87a20 */ /* 0x000fe20000410000 */
[----:B------:R-:W-:Y:S01]  /*f340*/  MOV R5, R193 ;  /* 0x000000c100057202 */ /* 0x000fe20000000f00 */
[----:B------:R-:W3:Y:S01]  /*f350*/  MUFU.TANH R252, R252 ;  /* 0x000000fc00fc7308 */ /* 0x000ee20000002400 */
[----:B------:R-:W-:Y:S01]  /*f360*/  FMUL.FTZ R244, R7, c[0x0][0x2ec] ;  /* 0x0000bb0007f47a20 */ /* 0x000fe20000410000 */
[C---:B-1----:R-:W-:Y:S03]  /*f370*/  HMMA.16816.F32.BF16 R12, R184.reuse, R164, R12 ;  /* 0x000000a4b80c723c */ /* 0x042fe6000004180c */
[----:B------:R-:W-:Y:S01]  /*f380*/  FMUL.FTZ R173, R10, c[0x0][0x2ec] ;  /* 0x0000bb000aad7a20 */ /* 0x000fe20000410000 */
[----:B------:R-:W-:Y:S01]  /*f390*/  LEA R10, P1, R189, R38, 0x6 ;  /* 0x00000026bd0a7211 */ /* 0x000fe200078230ff */
[----:B------:R-:W-:Y:S03]  /*f3a0*/  FMUL.FTZ R195, R11, c[0x0][0x2ec] ;  /* 0x0000bb000bc37a20 */ /* 0x000fe60000410000 */
[----:B------:R-:W1:Y:S01]  /*f3b0*/  MUFU.TANH R3, R3 ;  /* 0x0000000300037308 */ /* 0x000e620000002400 */
[C---:B------:R-:W-:Y:S01]  /*f3c0*/  HMMA.16816.F32.BF16 R16, R184.reuse, R166, R16 ;  /* 0x000000a6b810723c */ /* 0x040fe20000041810 */
[----:B------:R-:W4:Y:S01]  /*f3d0*/  LDSM.16.M88.4 R164, [R208+0x7800] ;  /* 0x00780000d0a4783b */ /* 0x000f220000000200 */
[----:B------:R-:W-:Y:S04]  /*f3e0*/  DEPBAR.LE SB0, 0x0 ;  /* 0x000080000000791a */ /* 0x000fe80000000000 */
[----:B------:R-:W-:Y:S01]  /*f3f0*/  LEA.HI.X.SX32 R11, R189, R39, 0x6, P1 ;  /* 0x00000027bd0b7211 */ /* 0x000fe200008f36ff */
[----:B------:R-:W-:Y:S01]  /*f400*/  FMUL.FTZ R194, R8, c[0x0][0x2ec] ;  /* 0x0000bb0008c27a20 */ /* 0x000fe20000410000 */
[C---:B--2---:R-:W-:Y:S01]  /*f410*/  HMMA.16816.F32.BF16 R20, R184.reuse, R168, R20 ;  /* 0x000000a8b814723c */ /* 0x044fe20000041814 */
[----:B------:R-:W2:Y:S01]  /*f420*/  MUFU.TANH R248, R248 ;  /* 0x000000f800f87308 */ /* 0x000ea20000002400 */
[----:B------:R1:W5:Y:S03]  /*f430*/  LDL.LU.64 R38, [R1+0x20] ;  /* 0x0000200001267983 */ /* 0x0003660000300a00 */
[----:B------:R-:W-:Y:S02]  /*f440*/  FMUL.FTZ R174, R9, c[0x0][0x2ec] ;  /* 0x0000bb0009ae7a20 */ /* 0x000fe40000410000 */
[----:B------:R-:W-:Y:S01]  /*f450*/  FMUL.FTZ R177, R14, c[0x0][0x2ec] ;  /* 0x0000bb000eb17a20 */ /* 0x000fe20000410000 */
[C---:B------:R-:W-:Y:S03]  /*f460*/  HMMA.16816.F32.BF16 R24, R184.reuse, R170, R24 ;  /* 0x000000aab818723c */ /* 0x040fe60000041818 */
[----:B------:R-:W1:Y:S01]  /*f470*/  MUFU.TANH R244, R244 ;  /* 0x000000f400f47308 */ /* 0x000e620000002400 */
[----:B------:R-:W-:Y:S01]  /*f480*/  BAR.SYNC.DEFER_BLOCKING 0x0 ;  /* 0x0000000000007b1d */ /* 0x000fe20000010000 */
[----:B------:R-:W-:Y:S01]  /*f490*/  LEA R14, P6, R189, R4, 0x6 ;  /* 0x00000004bd0e7211 */ /* 0x000fe200078c30ff */
[----:B------:R-:W-:Y:S01]  /*f4a0*/  FMUL.FTZ R175, R15, c[0x0][0x2ec] ;  /* 0x0000bb000faf7a20 */ /* 0x000fe20000410000 */
[C---:B------:R-:W-:Y:S01]  /*f4b0*/  LEA R170, P0, R189.reuse, R250, 0x6 ;  /* 0x000000fabdaa7211 */ /* 0x040fe200078030ff */
[----:B------:R-:W-:Y:S01]  /*f4c0*/  FMUL.FTZ R179, R12, c[0x0][0x2ec] ;  /* 0x0000bb000cb37a20 */ /* 0x000fe20000410000 */
[C---:B------:R-:W-:Y:S04]  /*f4d0*/  LEA.HI.X.SX32 R15, R189.reuse, R5, 0x6, P6 ;  /* 0x00000005bd0f7211 */ /* 0x040fe800030f36ff */
[----:B------:R-:W1:Y:S01]  /*f4e0*/  MUFU.TANH R194, R194 ;  /* 0x000000c200c27308 */ /* 0x000e620000002400 */
[----:B------:R-:W-:Y:S01]  /*f4f0*/  LEA.HI.X.SX32 R171, R189, R251, 0x6, P0 ;  /* 0x000000fbbdab7211 */ /* 0x000fe200000f36ff */
[----:B------:R-:W-:Y:S01]  /*f500*/  FMUL.FTZ R178, R13, c[0x0][0x2ec] ;  /* 0x0000bb000db27a20 */ /* 0x000fe20000410000 */
[----:B------:R-:W-:Y:S01]  /*f510*/  LEA R8, P0, R189, R36, 0x6 ;  /* 0x00000024bd087211 */ /* 0x000fe200078030ff */
[----:B------:R-:W-:Y:S02]  /*f520*/  FMUL.FTZ R181, R16, c[0x0][0x2ec] ;  /* 0x0000bb0010b57a20 */ /* 0x000fe40000410000 */
[----:B------:R-:W-:Y:S01]  /*f530*/  FMUL.FTZ R182, R17, c[0x0][0x2ec] ;  /* 0x0000bb0011b67a20 */ /* 0x000fe20000410000 */
[----:B------:R-:W-:Y:S01]  /*f540*/  LEA.HI.X.SX32 R9, R189, R37, 0x6, P0 ;  /* 0x00000025bd097211 */ /* 0x000fe200000f36ff */
[----:B------:R-:W-:Y:S01]  /*f550*/  FMUL.FTZ R17, R18, c[0x0][0x2ec] ;  /* 0x0000bb0012117a20 */ /* 0x000fe20000410000 */
[----:B------:R1:W5:Y:S01]  /*f560*/  LDL.LU.64 R36, [R1+0x18] ;  /* 0x0000180001247983 */ /* 0x0003620000300a00 */
[----:B------:R-:W1:Y:S01]  /*f570*/  MUFU.TANH R174, R174 ;  /* 0x000000ae00ae7308 */ /* 0x000e620000002400 */
[----:B------:R-:W-:Y:S01]  /*f580*/  FMUL.FTZ R18, R19, c[0x0][0x2ec] ;  /* 0x0000bb0013127a20 */ /* 0x000fe20000410000 */
[C---:B----4-:R-:W-:Y:S03]  /*f590*/  HMMA.16816.F32.BF16 R28, R184.reuse, R164, R28 ;  /* 0x000000a4b81c723c */ /* 0x050fe6000004181c */
[----:B------:R-:W-:Y:S02]  /*f5a0*/  FMUL.FTZ R183, R20, c[0x0][0x2ec] ;  /* 0x0000bb0014b77a20 */ /* 0x000fe40000410000 */
[----:B------:R-:W-:Y:S02]  /*f5b0*/  FMUL.FTZ R191, R21, c[0x0][0x2ec] ;  /* 0x0000bb0015bf7a20 */ /* 0x000fe40000410000 */
[----:B------:R-:W-:Y:S01]  /*f5c0*/  FMUL.FTZ R21, R22, c[0x0][0x2ec] ;  /* 0x0000bb0016157a20 */ /* 0x000fe20000410000 */
[----:B------:R-:W4:Y:S01]  /*f5d0*/  MUFU.TANH R173, R173 ;  /* 0x000000ad00ad7308 */ /* 0x000f220000002400 */
[----:B------:R-:W-:Y:S03]  /*f5e0*/  HMMA.16816.F32.BF16 R32, R184, R166, R32 ;  /* 0x000000a6b820723c */ /* 0x000fe60000041820 */
[----:B------:R-:W-:Y:S02]  /*f5f0*/  FMUL.FTZ R19, R23, c[0x0][0x2ec] ;  /* 0x0000bb0017137a20 */ /* 0x000fe40000410000 */
[----:B------:R-:W-:Y:S02]  /*f600*/  FMUL.FTZ R193, R24, c[0x0][0x2ec] ;  /* 0x0000bb0018c17a20 */ /* 0x000fe40000410000 */
[----:B------:R-:W-:Y:S02]  /*f610*/  FMUL.FTZ R25, R25, c[0x0][0x2ec] ;  /* 0x0000bb0019197a20 */ /* 0x000fe40000410000 */
[----:B------:R-:W1:Y:S03]  /*f620*/  MUFU.TANH R195, R195 ;  /* 0x000000c300c37308 */ /* 0x000e660000002400 */
[----:B------:R-:W-:Y:S02]  /*f630*/  FMUL.FTZ R22, R26, c[0x0][0x2ec] ;  /* 0x0000bb001a167a20 */ /* 0x000fe40000410000 */
[----:B------:R-:W-:Y:S02]  /*f640*/  FMUL.FTZ R23, R27, c[0x0][0x2ec] ;  /* 0x0000bb001b177a20 */ /* 0x000fe40000410000 */
[----:B------:R-:W-:Y:S02]  /*f650*/  FMUL.FTZ R190, R29, c[0x0][0x2ec] ;  /* 0x0000bb001dbe7a20 */ /* 0x000fe40000410000 */
[----:B------:R-:W-:Y:S01]  /*f660*/  FMUL.FTZ R26, R28, c[0x0][0x2ec] ;  /* 0x0000bb001c1a7a20 */ /* 0x000fe20000410000 */
[----:B------:R-:W1:Y:S01]  /*f670*/  MUFU.TANH R179, R179 ;  /* 0x000000b300b37308 */ /* 0x000e620000002400 */
[----:B------:R-:W-:Y:S02]  /*f680*/  FMUL.FTZ R27, R30, c[0x0][0x2ec] ;  /* 0x0000bb001e1b7a20 */ /* 0x000fe40000410000 */
[----:B------:R-:W-:Y:S02]  /*f690*/  FMUL.FTZ R29, R31, c[0x0][0x2ec] ;  /* 0x0000bb001f1d7a20 */ /* 0x000fe40000410000 */
[----:B------:R-:W-:Y:S02]  /*f6a0*/  FMUL.FTZ R33, R33, c[0x0][0x2ec] ;  /* 0x0000bb0021217a20 */ /* 0x000fe40000410000 */
[----:B------:R-:W-:Y:S02]  /*f6b0*/  FMUL.FTZ R31, R34, c[0x0][0x2ec] ;  /* 0x0000bb00221f7a20 */ /* 0x000fe40000410000 */
[----:B------:R-:W-:Y:S01]  /*f6c0*/  FMUL.FTZ R30, R35, c[0x0][0x2ec] ;  /* 0x0000bb00231e7a20 */ /* 0x000fe20000410000 */
[----:B------:R1:W1:Y:S01]  /*f6d0*/  MUFU.TANH R6, R190 ;  /* 0x000000be00067308 */ /* 0x0002620000002400 */
[----:B------:R-:W-:Y:S02]  /*f6e0*/  FMUL.FTZ R7, R32, c[0x0][0x2ec] ;  /* 0x0000bb0020077a20 */ /* 0x000fe40000410000 */
[----:B------:R-:W-:Y:S02]  /*f6f0*/  IMAD R5, R171, c[0x0][0x198], RZ ;  /* 0x00006600ab057a24 */ /* 0x000fe400078e02ff */
[----:B------:R-:W-:Y:S02]  /*f700*/  IMAD R189, R11, c[0x0][0x198], RZ ;  /* 0x000066000bbd7a24 */ /* 0x000fe400078e02ff */
[C---:B------:R-:W-:Y:S02]  /*f710*/  IMAD R5, R170.reuse, c[0x0][0x19c], R5 ;  /* 0x00006700aa057a24 */ /* 0x040fe400078e0205 */
[----:B------:R-:W-:Y:S01]  /*f720*/  IMAD.WIDE.U32 R170, R170, c[0x0][0x198], RZ ;  /* 0x00006600aaaa7a25 */ /* 0x000fe200078e00ff */
[----:B------:R-:W2:Y:S03]  /*f730*/  MUFU.TANH R178, R178 ;  /* 0x000000b200b27308 */ /* 0x000ea60000002400 */
[----:B------:R-:W-:Y:S01]  /*f740*/  IMAD R35, R9, c[0x0][0x198], RZ ;  /* 0x0000660009237a24 */ /* 0x000fe200078e02ff */
[----:B------:R-:W-:Y:S01]  /*f750*/  LEA R12, P1, R170, R243, 0x1 ;  /* 0x000000f3aa0c7211 */ /* 0x000fe200078208ff */
[C---:B------:R-:W-:Y:S02]  /*f760*/  IMAD R189, R10.reuse, c[0x0][0x19c], R189 ;  /* 0x000067000abd7a24 */ /* 0x040fe400078e02bd */
[----:B------:R-:W-:Y:S03]  /*f770*/  IMAD.WIDE.U32 R10, R10, c[0x0][0x198], RZ ;  /* 0x000066000a0a7a25 */ /* 0x000fe600078e00ff */
[----:B------:R-:W2:Y:S01]  /*f780*/  MUFU.TANH R177, R177 ;  /* 0x000000b100b17308 */ /* 0x000ea20000002400 */
[C---:B------:R-:W-:Y:S01]  /*f790*/  IMAD R35, R8.reuse, c[0x0][0x19c], R35 ;  /* 0x0000670008237a24 */ /* 0x040fe200078e0223 */
[----:B------:R-:W-:Y:S01]  /*f7a0*/  IADD3 R189, R11, R189, RZ ;  /* 0x000000bd0bbd7210 */ /* 0x000fe20007ffe0ff */
[----:B------:R-:W-:Y:S02]  /*f7b0*/  IMAD.IADD R5, R171, 0x1, R5 ;  /* 0x00000001ab057824 */ /* 0x000fe400078e0205 */
[----:B-1----:R-:W-:Y:S02]  /*f7c0*/  IMAD R190, R15, c[0x0][0x198], RZ ;  /* 0x000066000fbe7a24 */ /* 0x002fe400078e02ff */
[----:B------:R-:W-:Y:S01]  /*f7d0*/  IMAD.WIDE.U32 R8, R8, c[0x0][0x198], RZ ;  /* 0x0000660008087a25 */ /* 0x000fe200078e00ff */
[-C--:B------:R-:W-:Y:S02]  /*f7e0*/  LEA.HI.X R13, R170, R242.reuse, R5, 0x1, P1 ;  /* 0x000000f2aa0d7211 */ /* 0x080fe400008f0c05 */
[----:B------:R-:W1:Y:S01]  /*f7f0*/  MUFU.TANH R175, R175 ;  /* 0x000000af00af7308 */ /* 0x000e620000002400 */
[----:B------:R-:W-:Y:S01]  /*f800*/  IMAD R190, R14, c[0x0][0x19c], R190 ;  /* 0x000067000ebe7a24 */ /* 0x000fe200078e02be */
[----:B------:R-:W-:Y:S01]  /*f810*/  LEA R170, P6, R10, R243, 0x1 ;  /* 0x000000f30aaa7211 */ /* 0x000fe200078c08ff */
[----:B------:R-:W-:Y:S01]  /*f820*/  IMAD.WIDE.U32 R14, R14, c[0x0][0x198], RZ ;  /* 0x000066000e0e7a25 */ /* 0x000fe200078e00ff */
[----:B------:R-:W-:Y:S02]  /*f830*/  IADD3 R35, R9, R35, RZ ;  /* 0x0000002309237210 */ /* 0x000fe40007ffe0ff */
[----:B------:R-:W-:Y:S02]  /*f840*/  LEA.HI.X R171, R10, R242, R189, 0x1, P6 ;  /* 0x000000f20aab7211 */ /* 0x000fe400030f0cbd */
[CC--:B------:R-:W-:Y:S02]  /*f850*/  LEA R186, P0, R14.reuse, R243.reuse, 0x1 ;  /* 0x000000f30eba7211 */ /* 0x0c0fe400078008ff */
[----:B------:R-:W1:Y:S01]  /*f860*/  MUFU.TANH R181, R181 ;  /* 0x000000b500b57308 */ /* 0x000e620000002400 */
[----:B------:R-:W-:Y:S04]  /*f870*/  IADD3 R190, R15, R190, RZ ;  /* 0x000000be0fbe7210 */ /* 0x000fe80007ffe0ff */
[-C--:B------:R-:W-:Y:S02]  /*f880*/  LEA.HI.X R187, R14, R242.reuse, R190, 0x1, P0 ;  /* 0x000000f20ebb7211 */ /* 0x080fe400000f0cbe */
[----:B------:R-:W-:Y:S02]  /*f890*/  PLOP3.LUT P0, PT, PT, PT, UP0, 0x80, 0x0 ;  /* 0x000000000000781c */ /* 0x000fe40003f0f008 */
[C---:B------:R-:W-:Y:S01]  /*f8a0*/  LEA R14, P1, R8.reuse, R243, 0x1 ;  /* 0x000000f3080e7211 */ /* 0x040fe200078208ff */
[----:B------:R-:W1:Y:S03]  /*f8b0*/  MUFU.TANH R182, R182 ;  /* 0x000000b600b67308 */ /* 0x000e660000002400 */
[----:B------:R-:W-:Y:S07]  /*f8c0*/  LEA.HI.X R15, R8, R242, R35, 0x1, P1 ;  /* 0x000000f2080f7211 */ /* 0x000fee00008f0c23 */
        /* <DEDUP_REMOVED lines=17> */
[----:B-12345:R-:W-:-:S05]  /*f9e0*/  @P0 BRA `(.L_x_1289) ;  /* 0xffffdc5000000947 */ /* 0x03efca000383ffff */
.L_x_1288:
[----:B------:R-:W-:Y:S01]  /*f9f0*/  MOV R24, UR6 ;  /* 0x0000000600187c02 */ /* 0x000fe20008000f00 */
[----:B------:R-:W-:Y:S02]  /*fa00*/  UISETP.GT.AND UP0, UPT, UR6, UR11, UPT ;  /* 0x0000000b0600728c */ /* 0x000fe4000bf04270 */
[----:B------:R-:W-:Y:S01]  /*fa10*/  UIADD3 UR10, UR10, 0x1, URZ ;  /* 0x000000010a0a7890 */ /* 0x000fe2000fffe03f */
[----:B------:R-:W-:Y:S01]  /*fa20*/  LEA R24, R24, R237, 0x6 ;  /* 0x000000ed18187211 */ /* 0x000fe200078e30ff */
[----:B------:R-:W-:Y:S03]  /*fa30*/  UMOV UR29, UR6 ;  /* 0x00000006001d7c82 */ /* 0x000fe60008000000 */
[----:B-1----:R-:W-:Y:S01]  /*fa40*/  IADD3 R12, R24, 0x1, RZ ;  /* 0x00000001180c7810 */ /* 0x002fe20007ffe0ff */
[----:B------:R-:W-:Y:S01]  /*fa50*/  IMAD.IADD R4, R236, 0x1, -R24 ;  /* 0x00000001ec047824 */ /* 0x000fe200078e0a18 */
[C---:B------:R-:W-:Y:S02]  /*fa60*/  IADD3 R167, R24.reuse, 0x8, RZ ;  /* 0x0000000818a77810 */ /* 0x040fe40007ffe0ff */
[C---:B------:R-:W-:Y:S02]  /*fa70*/  IADD3 R165, R24.reuse, 0x9, RZ ;  /* 0x0000000918a57810 */ /* 0x040fe40007ffe0ff */
[----:B------:R-:W-:Y:S02]  /*fa80*/  IABS R14, R4 ;  /* 0x00000004000e7213 */ /* 0x000fe40000000000 */
[C---:B------:R-:W-:Y:S02]  /*fa90*/  IADD3 R4, R233.reuse, -R24, RZ ;  /* 0x80000018e9047210 */ /* 0x040fe40007ffe0ff */
[----:B------:R-:W-:Y:S02]  /*faa0*/  IADD3 R35, R24, 0x10, RZ ;  /* 0x0000001018237810 */ /* 0x000fe40007ffe0ff */
[----:B------:R-:W-:Y:S01]  /*fab0*/  IABS R185, R4 ;  /* 0x0000000400b97213 */ /* 0x000fe20000000000 */
[----:B------:R-:W-:Y:S01]  /*fac0*/  I2F R14, R14 ;  /* 0x0000000e000e7306 */ /* 0x000fe20000201400 */
[----:B------:R-:W-:Y:S02]  /*fad0*/  IADD3 R4, R236, -R12, RZ ;  /* 0x8000000cec047210 */ /* 0x000fe40007ffe0ff */
[----:B------:R-:W-:Y:S02]  /*fae0*/  IADD3 R11, R24, 0x11, RZ ;  /* 0x00000011180b7810 */ /* 0x000fe40007ffe0ff */
[----:B------:R-:W-:Y:S01]  /*faf0*/  IABS R171, R4 ;  /* 0x0000000400ab7213 */ /* 0x000fe20000000000 */
[----:B------:R-:W-:Y:S01]  /*fb00*/  IMAD.IADD R4, R236, 0x1, -R167 ;  /* 0x00000001ec047824 */ /* 0x000fe200078e0aa7 */
[C---:B------:R-:W-:Y:S02]  /*fb10*/  IADD3 R32, R24.reuse, 0x18, RZ ;  /* 0x0000001818207810 */ /* 0x040fe40007ffe0ff */
[----:B------:R-:W-:Y:S01]  /*fb20*/  IADD3 R20, R24, 0x19, RZ ;  /* 0x0000001918147810 */ /* 0x000fe20007ffe0ff */
[----:B------:R-:W-:Y:S01]  /*fb30*/  I2F R185, R185 ;  /* 0x000000b900b97306 */ /* 0x000fe20000201400 */
[----:B------:R-:W-:Y:S02]  /*fb40*/  IABS R5, R4 ;  /* 0x0000000400057213 */ /* 0x000fe40000000000 */
[----:B------:R-:W-:Y:S02]  /*fb50*/  IADD3 R4, R236, -R165, RZ ;  /* 0x800000a5ec047210 */ /* 0x000fe40007ffe0ff */
[----:B------:R-:W-:Y:S02]  /*fb60*/  IADD3 R8, R24, 0x20, RZ ;  /* 0x0000002018087810 */ /* 0x000fe40007ffe0ff */
[----:B------:R-:W-:Y:S02]  /*fb70*/  IABS R169, R4 ;  /* 0x0000000400a97213 */ /* 0x000fe40000000000 */
[----:B------:R-:W-:Y:S01]  /*fb80*/  IADD3 R4, R236, -R35, RZ ;  /* 0x80000023ec047210 */ /* 0x000fe20007ffe0ff */
[----:B------:R-:W-:Y:S01]  /*fb90*/  I2F R5, R5 ;  /* 0x0000000500057306 */ /* 0x000fe20000201400 */
[----:B------:R-:W-:Y:S02]  /*fba0*/  ISETP.GE.AND P0, PT, R12, R235, PT ;  /* 0x000000eb0c00720c */ /* 0x000fe40003f06270 */
[----:B------:R-:W-:Y:S01]  /*fbb0*/  IABS R10, R4 ;  /* 0x00000004000a7213 */ /* 0x000fe20000000000 */
[----:B------:R-:W-:Y:S01]  /*fbc0*/  IMAD.IADD R4, R236, 0x1, -R11 ;  /* 0x00000001ec047824 */ /* 0x000fe200078e0a0b */
[C---:B------:R-:W-:Y:S02]  /*fbd0*/  ISETP.GE.AND P6, PT, R12.reuse, R232, PT ;  /* 0x000000e80c00720c */ /* 0x040fe40003fc6270 */
[----:B------:R-:W-:Y:S02]  /*fbe0*/  ISETP.GE.OR P0, PT, R12, R234, !P0 ;  /* 0x000000ea0c00720c */ /* 0x000fe40004706670 */
[----:B------:R-:W-:Y:S01]  /*fbf0*/  IABS R15, R4 ;  /* 0x00000004000f7213 */ /* 0x000fe20000000000 */
[----:B------:R-:W-:Y:S01]  /*fc00*/  I2F R10, R10 ;  /* 0x0000000a000a7306 */ /* 0x000fe20000201400 */
[----:B------:R-:W-:Y:S02]  /*fc10*/  IADD3 R4, R236, -R32, RZ ;  /* 0x80000020ec047210 */ /* 0x000fe40007ffe0ff */
[----:B------:R-:W-:Y:S02]  /*fc20*/  ISETP.GE.OR P6, PT, R12, R227, !P6 ;  /* 0x000000e30c00720c */ /* 0x000fe400077c6670 */
[----:B------:R-:W-:Y:S02]  /*fc30*/  IABS R184, R4 ;  /* 0x0000000400b87213 */ /* 0x000fe40000000000 */
[C---:B------:R-:W-:Y:S02]  /*fc40*/  IADD3 R4, R233.reuse, -R12, RZ ;  /* 0x8000000ce9047210 */ /* 0x040fe40007ffe0ff */
[C---:B------:R-:W-:Y:S01]  /*fc50*/  IADD3 R12, R233.reuse, -R35, RZ ;  /* 0x80000023e90c7210 */ /* 0x040fe20007ffe0ff */
[----:B------:R-:W-:Y:S01]  /*fc60*/  I2F R171, R171 ;  /* 0x000000ab00ab7306 */ /* 0x000fe20000201400 */
[----:B------:R-:W-:Y:S01]  /*fc70*/  IABS R7, R4 ;  /* 0x0000000400077213 */ /* 0x000fe20000000000 */
[----:B------:R-:W-:Y:S01]  /*fc80*/  IMAD.IADD R4, R236, 0x1, -R20 ;  /* 0x00000001ec047824 */ /* 0x000fe200078e0a14 */
[----:B------:R-:W-:Y:S02]  /*fc90*/  IABS R12, R12 ;  /* 0x0000000c000c7213 */ /* 0x000fe40000000000 */
[C---:B------:R-:W-:Y:S02]  /*fca0*/  ISETP.GE.AND P1, PT, R24.reuse, R235, PT ;  /* 0x000000eb1800720c */ /* 0x040fe40003f26270 */
[----:B------:R-:W-:Y:S02]  /*fcb0*/  IABS R13, R4 ;  /* 0x00000004000d7213 */ /* 0x000fe40000000000 */
[C---:B------:R-:W-:Y:S01]  /*fcc0*/  IADD3 R4, R233.reuse, -R167, RZ ;  /* 0x800000a7e9047210 */ /* 0x040fe20007ffe0ff */
[----:B------:R-:W-:Y:S01]  /*fcd0*/  I2F R170, R12 ;  /* 0x0000000c00aa7306 */ /* 0x000fe20000201400 */
[----:B------:R-:W-:Y:S02]  /*fce0*/  ISETP.GE.OR P1, PT, R24, R234, !P1 ;  /* 0x000000ea1800720c */ /* 0x000fe40004f26670 */
[----:B------:R-:W-:Y:S02]  /*fcf0*/  IABS R180, R4 ;  /* 0x0000000400b47213 */ /* 0x000fe40000000000 */
[----:B------:R-:W-:Y:S02]  /*fd00*/  IADD3 R4, R236, -R8, RZ ;  /* 0x80000008ec047210 */ /* 0x000fe40007ffe0ff */
[C---:B------:R-:W-:Y:S02]  /*fd10*/  IADD3 R16, R24.reuse, 0x29, RZ ;  /* 0x0000002918107810 */ /* 0x040fe40007ffe0ff */
[----:B------:R-:W-:Y:S01]  /*fd20*/  IABS R28, R4 ;  /* 0x00000004001c7213 */ /* 0x000fe20000000000 */
[C---:B------:R-:W-:Y:S01]  /*fd30*/  IMAD.IADD R4, R233.reuse, 0x1, -R165 ;  /* 0x00000001e9047824 */ /* 0x040fe200078e0aa5 */
[----:B------:R-:W-:Y:S01]  /*fd40*/  I2F R169, R169 ;  /* 0x000000a900a97306 */ /* 0x000fe20000201400 */
[----:B------:R-:W-:Y:S03]  /*fd50*/  IADD3 R168, R233, -R11, RZ ;  /* 0x8000000be9a87210 */ /* 0x000fe60007ffe0ff */
[----:B------:R-:W-:Y:S02]  /*fd60*/  IABS R164, R4 ;  /* 0x0000000400a47213 */ /* 0x000fe40000000000 */
[----:B------:R-:W-:Y:S02]  /*fd70*/  IADD3 R4, R24, 0x21, RZ ;  /* 0x0000002118047810 */ /* 0x000fe40007ffe0ff */
[----:B------:R-:W-:Y:S02]  /*fd80*/  IABS R168, R168 ;  /* 0x000000a800a87213 */ /* 0x000fe40000000000 */
[----:B------:R-:W-:Y:S01]  /*fd90*/  IADD3 R9, R236, -R4, RZ ;  /* 0x80000004ec097210 */ /* 0x000fe20007ffe0ff */
[----:B------:R-:W-:Y:S03]  /*fda0*/  I2F R15, R15 ;  /* 0x0000000f000f7306 */ /* 0x000fe60000201400 */
[----:B------:R-:W-:Y:S07]  /*fdb0*/  IABS R9, R9 ;  /* 0x0000000900097213 */ /* 0x000fee0000000000 */
[----:B------:R-:W-:Y:S10]  /*fdc0*/  I2F R166, R9 ;  /* 0x0000000900a67306 */ /* 0x000ff40000201400 */
[----:B------:R-:W-:Y:S10]  /*fdd0*/  I2F R7, R7 ;  /* 0x0000000700077306 */ /* 0x000ff40000201400 */
[----:B------:R-:W-:Y:S10]  /*fde0*/  I2F R13, R13 ;  /* 0x0000000d000d7306 */ /* 0x000ff40000201400 */
[----:B------:R-:W-:Y:S10]  /*fdf0*/  I2F R184, R184 ;  /* 0x000000b800b87306 */ /* 0x000ff40000201400 */
[----:B------:R-:W-:Y:S10]  /*fe00*/  I2F R28, R28 ;  /* 0x0000001c001c7306 */ /* 0x000ff40000201400 */
[----:B------:R-:W-:Y:S10]  /*fe10*/  I2F R164, R164 ;  /* 0x000000a400a47306 */ /* 0x000ff40000201400 */
[----:B------:R-:W-:Y:S10]  /*fe20*/  I2F R180, R180 ;  /* 0x000000b400b47306 */ /* 0x000ff40000201400 */
[----:B------:R-:W1:Y:S02]  /*fe30*/  I2F R168, R168 ;  /* 0x000000a800a87306 */ /* 0x000e640000201400 */
[----:B-1----:R-:W-:Y:S02]  /*fe40*/  FFMA.FTZ R175, R168, -UR18, R175 ;  /* 0x80000012a8af7c23 */ /* 0x002fe400080100af */
[----:B------:R-:W-:Y:S02]  /*fe50*/  FFMA.FTZ R3, R14, -UR18, R3 ;  /* 0x800000120e037c23 */ /* 0x000fe40008010003 */
[----:B------:R-:W-:Y:S02]  /*fe60*/  FFMA.FTZ R252, R185, -UR18, R252 ;  /* 0x80000012b9fc7c23 */ /* 0x000fe400080100fc */
[----:B------:R-:W-:Y:S01]  /*fe70*/  FFMA.FTZ R194, R5, -UR18, R194 ;  /* 0x8000001205c27c23 */ /* 0x000fe200080100c2 */
[----:B------:R-:W-:Y:S01]  /*fe80*/  FSEL R9, R3, -INF , !P1 ;  /* 0xff80000003097808 */ /* 0x000fe20004800000 */
[----:B------:R-:W-:Y:S01]  /*fe90*/  FFMA.FTZ R179, R10, -UR18, R179 ;  /* 0x800000120ab37c23 */ /* 0x000fe200080100b3 */
[C---:B------:R-:W-:Y:S01]  /*fea0*/  IADD3 R3, R24.reuse, 0x28, RZ ;  /* 0x0000002818037810 */ /* 0x040fe20007ffe0ff */
[----:B------:R-:W-:Y:S01]  /*feb0*/  FFMA.FTZ R248, R171, -UR18, R248 ;  /* 0x80000012abf87c23 */ /* 0x000fe200080100f8 */
[----:B------:R-:W-:Y:S01]  /*fec0*/  ISETP.GE.AND P1, PT, R24, R232, PT ;  /* 0x000000e81800720c */ /* 0x000fe20003f26270 */
[----:B------:R-:W-:Y:S01]  /*fed0*/  FFMA.FTZ R174, R169, -UR18, R174 ;  /* 0x80000012a9ae7c23 */ /* 0x000fe200080100ae */
[C---:B------:R-:W-:Y:S01]  /*fee0*/  IADD3 R169, R236.reuse, -R16, RZ ;  /* 0x80000010eca97210 */ /* 0x040fe20007ffe0ff */
[----:B------:R-:W-:Y:S01]  /*fef0*/  IMAD.IADD R14, R236, 0x1, -R3 ;  /* 0x00000001ec0e7824 */ /* 0x000fe200078e0a03 */
[C---:B------:R-:W-:Y:S01]  /*ff00*/  ISETP.GE.OR P1, PT, R24.reuse, R227, !P1 ;  /* 0x000000e31800720c */ /* 0x040fe20004f26670 */
[----:B------:R-:W-:Y:S01]  /*ff10*/  FFMA.FTZ R178, R15, -UR18, R178 ;  /* 0x800000120fb27c23 */ /* 0x000fe200080100b2 */
[----:B------:R-:W-:Y:S01]  /*ff20*/  IADD3 R15, R24, 0x30, RZ ;  /* 0x00000030180f7810 */ /* 0x000fe20007ffe0ff */
[----:B------:R-:W-:Y:S01]  /*ff30*/  FFMA.FTZ R244, R7, -UR18, R244 ;  /* 0x8000001207f47c23 */ /* 0x000fe200080100f4 */
[----:B------:R-:W-:Y:S01]  /*ff40*/  IABS R12, R14 ;  /* 0x0000000e000c7213 */ /* 0x000fe20000000000 */
[----:B------:R-:W-:Y:S01]  /*ff50*/  FFMA.FTZ R182, R13, -UR18, R182 ;  /* 0x800000120db67c23 */ /* 0x000fe200080100b6 */
[----:B------:R-:W-:Y:S01]  /*ff60*/  FSEL R5, R252, -INF , !P1 ;  /* 0xff800000fc057808 */ /* 0x000fe20004800000 */
[----:B------:R-:W-:Y:S01]  /*ff70*/  FFMA.FTZ R181, R184, -UR18, R181 ;  /* 0x80000012b8b57c23 */ /* 0x000fe200080100b5 */
[----:B------:R-:W1:Y:S01]  /*ff80*/  I2F R176, R12 ;  /* 0x0000000c00b07306 */ /* 0x000e620000201400 */
[CC--:B------:R-:W-:Y:S01]  /*ff90*/  ISETP.GE.AND P1, PT, R167.reuse, R235.reuse, PT ;  /* 0x000000eba700720c */ /* 0x0c0fe20003f26270 */
[----:B------:R-:W-:Y:S01]  /*ffa0*/  FFMA.FTZ R183, R28, -UR18, R183 ;  /* 0x800000121cb77c23 */ /* 0x000fe200080100b7 */
[----:B------:R-:W-:Y:S01]  /*ffb0*/  FSEL R14, R248, -INF , !P0 ;  /* 0xff800000f80e7808 */ /* 0x000fe20004000000 */
[----:B------:R-:W-:Y:S01]  /*ffc0*/  FFMA.FTZ R195, R164, -UR18, R195 ;  /* 0x80000012a4c37c23 */ /* 0x000fe200080100c3 */
[-C--:B------:R-:W-:Y:S01]  /*ffd0*/  ISETP.GE.OR P1, PT, R167, R234.reuse, !P1 ;  /* 0x000000eaa700720c */ /* 0x080fe20004f26670 */
[----:B------:R-:W-:Y:S01]  /*ffe0*/  FFMA.FTZ R173, R180, -UR18, R173 ;  /* 0x80000012b4ad7c23 */ /* 0x000fe200080100ad */
[C---:B------:R-:W-:Y:S01]  /*fff0*/  ISETP.GE.AND P0, PT, R165.reuse, R235, PT ;  /* 0x000000eba500720c */ /* 0x040fe20003f06270 */
[----:B------:R-:W-:Y:S01]  /*10000*/  FFMA.FTZ R191, R166, -UR18, R191 ;  /* 0x80000012a6bf7c23 */ /* 0x000fe200080100bf */
[----:B------:R-:W-:Y:S01]  /*10010*/  IADD3 R7, R236, -R15, RZ ;  /* 0x8000000fec077210 */ /* 0x000fe20007ffe0ff */
[----:B------:R-:W-:Y:S01]  /*10020*/  FFMA.FTZ R177, R170, -UR18, R177 ;  /* 0x80000012aab17c23 */ /* 0x000fe200080100b1 */
[----:B------:R-:W-:Y:S02]  /*10030*/  ISETP.GE.OR P0, PT, R165, R234, !P0 ;  /* 0x000000eaa500720c */ /* 0x000fe40004706670 */
[----:B------:R-:W-:Y:S02]  /*10040*/  IABS R169, R169 ;  /* 0x000000a900a97213 */ /* 0x000fe40000000000 */
[----:B------:R-:W-:Y:S02]  /*10050*/  FSEL R10, R174, -INF , !P0 ;  /* 0xff800000ae0a7808 */ /* 0x000fe40004000000 */
[----:B------:R-:W-:Y:S01]  /*10060*/  ISETP.GE.AND P0, PT, R11, R235, PT ;  /* 0x000000eb0b00720c */ /* 0x000fe20003f06270 */
[----:B------:R-:W2:Y:S01]  /*10070*/  I2F R172, R169 ;  /* 0x000000a900ac7306 */ /* 0x000ea20000201400 */
[----:B------:R-:W-:Y:S02]  /*10080*/  IADD3 R13, R233, -R20, RZ ;  /* 0x80000014e90d7210 */ /* 0x000fe40007ffe0ff */
[-C--:B------:R-:W-:Y:S02]  /*10090*/  ISETP.GE.OR P0, PT, R11, R234.reuse, !P0 ;  /* 0x000000ea0b00720c */ /* 0x080fe40004706670 */
[----:B------:R-:W-:Y:S01]  /*100a0*/  IABS R13, R13 ;  /* 0x0000000d000d7213 */ /* 0x000fe20000000000 */
[----:B-1----:R-:W-:Y:S01]  /*100b0*/  FFMA.FTZ R193, R176, -UR18, R193 ;  /* 0x80000012b0c17c23 */ /* 0x002fe200080100c1 */
[----:B------:R-:W-:Y:S02]  /*100c0*/  FSEL R12, R194, -INF , !P1 ;  /* 0xff800000c20c7808 */ /* 0x000fe40004800000 */
[CC--:B------:R-:W-:Y:S01]  /*100d0*/  ISETP.GE.AND P1, PT, R35.reuse, R235.reuse, PT ;  /* 0x000000eb2300720c */ /* 0x0c0fe20003f26270 */
[----:B------:R-:W-:Y:S01]  /*100e0*/  IMAD.MOV.U32 R171, RZ, RZ, R13 ;  /* 0x000000ffffab7224 */ /* 0x000fe200078e000d */
[----:B------:R-:W-:Y:S02]  /*100f0*/  FSEL R188, R178, -INF , !P0 ;  /* 0xff800000b2bc7808 */ /* 0x000fe40004000000 */
[----:B------:R-:W-:Y:S02]  /*10100*/  ISETP.GE.OR P1, PT, R35, R234, !P1 ;  /* 0x000000ea2300720c */ /* 0x000fe40004f26670 */
[C---:B------:R-:W-:Y:S02]  /*10110*/  ISETP.GE.AND P0, PT, R32.reuse, R235, PT ;  /* 0x000000eb2000720c */ /* 0x040fe40003f06270 */
[----:B------:R-:W-:Y:S02]  /*10120*/  FSEL R187, R179, -INF , !P1 ;  /* 0xff800000b3bb7808 */ /* 0x000fe40004800000 */
[C---:B------:R-:W-:Y:S02]  /*10130*/  ISETP.GE.AND P1, PT, R167.reuse, R232, PT ;  /* 0x000000e8a700720c */ /* 0x040fe40003f26270 */
[----:B------:R-:W-:Y:S02]  /*10140*/  ISETP.GE.OR P0, PT, R32, R234, !P0 ;  /* 0x000000ea2000720c */ /* 0x000fe40004706670 */
[----:B------:R-:W-:Y:S01]  /*10150*/  ISETP.GE.OR P1, PT, R167, R227, !P1 ;  /* 0x000000e3a700720c */ /* 0x000fe20004f26670 */
[----:B------:R-:W-:Y:S01]  /*10160*/  IMAD.IADD R167, R233, 0x1, -R32 ;  /* 0x00000001e9a77824 */ /* 0x000fe200078e0a20 */
[----:B------:R-:W-:Y:S01]  /*10170*/  FSEL R189, R181, -INF , !P0 ;  /* 0xff800000b5bd7808 */ /* 0x000fe20004000000 */
[----:B--2---:R-:W-:Y:S01]  /*10180*/  FFMA.FTZ R25, R172, -UR18, R25 ;  /* 0x80000012ac197c23 */ /* 0x004fe20008010019 */
[CC--:B------:R-:W-:Y:S02]  /*10190*/  ISETP.GE.AND P0, PT, R165.reuse, R232.reuse, PT ;  /* 0x000000e8a500720c */ /* 0x0c0fe40003f06270 */
[----:B------:R-:W-:Y:S02]  /*101a0*/  IABS R167, R167 ;  /* 0x000000a700a77213 */ /* 0x000fe40000000000 */
[-C--:B------:R-:W-:Y:S02]  /*101b0*/  ISETP.GE.OR P0, PT, R165, R227.reuse, !P0 ;  /* 0x000000e3a500720c */ /* 0x080fe40004706670 */
[----:B------:R1:W2:Y:S01]  /*101c0*/  I2F R174, R167 ;  /* 0x000000a700ae7306 */ /* 0x0002a20000201400 */
[----:B------:R-:W-:Y:S02]  /*101d0*/  FSEL R13, R173, -INF , !P1 ;  /* 0xff800000ad0d7808 */ /* 0x000fe40004800000 */
[C---:B------:R-:W-:Y:S02]  /*101e0*/  ISETP.GE.AND P1, PT, R35.reuse, R232, PT ;  /* 0x000000e82300720c */ /* 0x040fe40003f26270 */
[----:B------:R-:W-:Y:S02]  /*101f0*/  IADD3 R28, R24, 0x31, RZ ;  /* 0x00000031181c7810 */ /* 0x000fe40007ffe0ff */
[----:B------:R-:W-:Y:S02]  /*10200*/  ISETP.GE.OR P1, PT, R35, R227, !P1 ;  /* 0x000000e32300720c */ /* 0x000fe40004f26670 */
[----:B------:R-:W-:Y:S02]  /*10210*/  IADD3 R169, R236, -R28, RZ ;  /* 0x8000001ceca97210 */ /* 0x000fe40007ffe0ff */
[----:B------:R-:W-:Y:S02]  /*10220*/  IADD3 R35, R233, -R8, RZ ;  /* 0x80000008e9237210 */ /* 0x000fe40007ffe0ff */
[----:B------:R-:W-:Y:S02]  /*10230*/  IABS R169, R169 ;  /* 0x000000a900a97213 */ /* 0x000fe40000000000 */
[----:B------:R-:W-:Y:S02]  /*10240*/  IABS R164, R35 ;  /* 0x0000002300a47213 */ /* 0x000fe40000000000 */
[C---:B------:R-:W-:Y:S02]  /*10250*/  IADD3 R35, R24.reuse, 0x38, RZ ;  /* 0x0000003818237810 */ /* 0x040fe40007ffe0ff */
[----:B------:R-:W3:Y:S01]  /*10260*/  I2F R169, R169 ;  /* 0x000000a900a97306 */ /* 0x000ee20000201400 */
[----:B------:R-:W-:Y:S02]  /*10270*/  IADD3 R24, R24, 0x39, RZ ;  /* 0x0000003918187810 */ /* 0x000fe40007ffe0ff */
[----:B------:R-:W-:Y:S01]  /*10280*/  IMAD.IADD R166, R236, 0x1, -R35 ;  /* 0x00000001eca67824 */ /* 0x000fe200078e0a23 */
[----:B-1----:R-:W-:Y:S01]  /*10290*/  IABS R167, R7 ;  /* 0x0000000700a77213 */ /* 0x002fe20000000000 */
[----:B--2---:R-:W-:Y:S01]  /*102a0*/  FFMA.FTZ R17, R174, -UR18, R17 ;  /* 0x80000012ae117c23 */ /* 0x004fe20008010011 */
[----:B------:R-:W-:Y:S02]  /*102b0*/  FSEL R7, R244, -INF , !P6 ;  /* 0xff800000f4077808 */ /* 0x000fe40007000000 */
[CC--:B------:R-:W-:Y:S02]  /*102c0*/  ISETP.GE.AND P6, PT, R20.reuse, R235.reuse, PT ;  /* 0x000000eb1400720c */ /* 0x0c0fe40003fc6270 */
[----:B------:R-:W1:Y:S01]  /*102d0*/  I2F R165, R167 ;  /* 0x000000a700a57306 */ /* 0x000e620000201400 */
[----:B------:R-:W-:Y:S02]  /*102e0*/  IABS R166, R166 ;  /* 0x000000a600a67213 */ /* 0x000fe40000000000 */
[----:B------:R-:W-:Y:S02]  /*102f0*/  ISETP.GE.OR P6, PT, R20, R234, !P6 ;  /* 0x000000ea1400720c */ /* 0x000fe400077c6670 */
[----:B------:R-:W-:Y:S02]  /*10300*/  IADD3 R168, R236, -R24, RZ ;  /* 0x80000018eca87210 */ /* 0x000fe40007ffe0ff */
[----:B------:R-:W-:Y:S02]  /*10310*/  FSEL R190, R182, -INF , !P6 ;  /* 0xff800000b6be7808 */ /* 0x000fe40007000000 */
[C---:B------:R-:W-:Y:S01]  /*10320*/  ISETP.GE.AND P6, PT, R8.reuse, R235, PT ;  /* 0x000000eb0800720c */ /* 0x040fe20003fc6270 */
[----:B------:R-:W2:Y:S01]  /*10330*/  I2F R167, R171 ;  /* 0x000000ab00a77306 */ /* 0x000ea20000201400 */
[----:B------:R-:W-:Y:S02]  /*10340*/  IABS R168, R168 ;  /* 0x000000a800a87213 */ /* 0x000fe40000000000 */
[----:B------:R-:W-:Y:S01]  /*10350*/  ISETP.GE.OR P6, PT, R8, R234, !P6 ;  /* 0x000000ea0800720c */ /* 0x000fe200077c6670 */
[----:B---3--:R-:W-:Y:S03]  /*10360*/  FFMA.FTZ R6, R169, -UR18, R6 ;  /* 0x80000012a9067c23 */ /* 0x008fe60008010006 */
[----:B------:R-:W-:Y:S02]  /*10370*/  FSEL R186, R183, -INF , !P6 ;  /* 0xff800000b7ba7808 */ /* 0x000fe40007000000 */
[C---:B------:R-:W-:Y:S01]  /*10380*/  ISETP.GE.AND P6, PT, R11.reuse, R232, PT ;  /* 0x000000e80b00720c */ /* 0x040fe20003fc6270 */
[----:B------:R-:W3:Y:S03]  /*10390*/  I2F R164, R164 ;  /* 0x000000a400a47306 */ /* 0x000ee60000201400 */
[----:B------:R-:W-:Y:S01]  /*103a0*/  ISETP.GE.OR P6, PT, R11, R227, !P6 ;  /* 0x000000e30b00720c */ /* 0x000fe200077c6670 */
[----:B-1----:R-:W-:Y:S01]  /*103b0*/  FFMA.FTZ R26, R165, -UR18, R26 ;  /* 0x80000012a51a7c23 */ /* 0x002fe2000801001a */
[----:B------:R-:W-:Y:S01]  /*103c0*/  FSEL R11, R195, -INF , !P0 ;  /* 0xff800000c30b7808 */ /* 0x000fe20004000000 */
[----:B------:R-:W-:Y:S01]  /*103d0*/  IMAD.IADD R165, R233, 0x1, -R3 ;  /* 0x00000001e9a57824 */ /* 0x000fe200078e0a03 */
[CC--:B------:R-:W-:Y:S02]  /*103e0*/  ISETP.GE.AND P0, PT, R4.reuse, R235.reuse, PT ;  /* 0x000000eb0400720c */ /* 0x0c0fe40003f06270 */
[----:B------:R-:W-:Y:S01]  /*103f0*/  FSEL R192, R175, -INF , !P6 ;  /* 0xff800000afc07808 */ /* 0x000fe20007000000 */
[----:B------:R-:W1:Y:S01]  /*10400*/  I2F R171, R166 ;  /* 0x000000a600ab7306 */ /* 0x000e620000201400 */
[----:B------:R-:W-:Y:S02]  /*10410*/  ISETP.GE.OR P0, PT, R4, R234, !P0 ;  /* 0x000000ea0400720c */ /* 0x000fe40004706670 */
[-C--:B------:R-:W-:Y:S01]  /*10420*/  ISETP.GE.AND P6, PT, R16, R235.reuse, PT ;  /* 0x000000eb1000720c */ /* 0x080fe20003fc6270 */
[----:B--2---:R-:W-:Y:S01]  /*10430*/  FFMA.FTZ R18, R167, -UR18, R18 ;  /* 0x80000012a7127c23 */ /* 0x004fe20008010012 */
[----:B------:R-:W-:Y:S02]  /*10440*/  FSEL R252, R191, -INF , !P0 ;  /* 0xff800000bffc7808 */ /* 0x000fe40004000000 */
[----:B------:R-:W-:Y:S02]  /*10450*/  ISETP.GE.AND P0, PT, R3, R235, PT ;  /* 0x000000eb0300720c */ /* 0x000fe40003f06270 */
[----:B------:R-:W-:Y:S01]  /*10460*/  FSEL R191, R177, -INF , !P1 ;  /* 0xff800000b1bf7808 */ /* 0x000fe20004800000 */
[----:B------:R-:W2:Y:S01]  /*10470*/  I2F R166, R168 ;  /* 0x000000a800a67306 */ /* 0x000ea20000201400 */
[----:B------:R-:W-:Y:S02]  /*10480*/  ISETP.GE.AND P1, PT, R32, R232, PT ;  /* 0x000000e82000720c */ /* 0x000fe40003f26270 */
[----:B------:R-:W-:Y:S01]  /*10490*/  ISETP.GE.OR P0, PT, R3, R234, !P0 ;  /* 0x000000ea0300720c */ /* 0x000fe20004706670 */
[----:B---3--:R-:W-:Y:S01]  /*104a0*/  FFMA.FTZ R21, R164, -UR18, R21 ;  /* 0x80000012a4157c23 */ /* 0x008fe20008010015 */
[-C--:B------:R-:W-:Y:S02]  /*104b0*/  ISETP.GE.OR P1, PT, R32, R227.reuse, !P1 ;  /* 0x000000e32000720c */ /* 0x080fe40004f26670 */
[----:B------:R-:W-:Y:S02]  /*104c0*/  IADD3 R32, R233, -R4, RZ ;  /* 0x80000004e9207210 */ /* 0x000fe40007ffe0ff */
[----:B------:R-:W-:Y:S02]  /*104d0*/  FSEL R185, R193, -INF , !P0 ;  /* 0xff800000c1b97808 */ /* 0x000fe40004000000 */
[C---:B------:R-:W-:Y:S02]  /*104e0*/  ISETP.GE.AND P0, PT, R20.reuse, R232, PT ;  /* 0x000000e81400720c */ /* 0x040fe40003f06270 */
[----:B------:R-:W-:Y:S01]  /*104f0*/  IABS R32, R32 ;  /* 0x0000002000207213 */ /* 0x000fe20000000000 */
[----:B-1----:R-:W-:Y:S01]  /*10500*/  FFMA.FTZ R34, R171, -UR18, R34 ;  /* 0x80000012ab227c23 */ /* 0x002fe20008010022 */
[----:B------:R-:W-:Y:S02]  /*10510*/  ISETP.GE.OR P0, PT, R20, R227, !P0 ;  /* 0x000000e31400720c */ /* 0x000fe40004706670 */
[----:B------:R-:W1:Y:S01]  /*10520*/  I2F R20, R32 ;  /* 0x0000002000147306 */ /* 0x000e620000201400 */
[-C--:B------:R-:W-:Y:S02]  /*10530*/  ISETP.GE.OR P6, PT, R16, R234.reuse, !P6 ;  /* 0x000000ea1000720c */ /* 0x080fe400077c6670 */
[----:B------:R-:W-:Y:S02]  /*10540*/  IABS R165, R165 ;  /* 0x000000a500a57213 */ /* 0x000fe40000000000 */
[----:B------:R-:W-:Y:S02]  /*10550*/  FSEL R170, R25, -INF , !P6 ;  /* 0xff80000019aa7808 */ /* 0x000fe40007000000 */
[----:B------:R-:W-:Y:S01]  /*10560*/  ISETP.GE.AND P6, PT, R15, R235, PT ;  /* 0x000000eb0f00720c */ /* 0x000fe20003fc6270 */
[----:B--2---:R-:W-:Y:S01]  /*10570*/  FFMA.FTZ R33, R166, -UR18, R33 ;  /* 0x80000012a6217c23 */ /* 0x004fe20008010021 */
[----:B------:R-:W-:Y:S02]  /*10580*/  FSEL R193, R17, -INF , !P1 ;  /* 0xff80000011c17808 */ /* 0x000fe40004800000 */
[----:B------:R-:W-:Y:S02]  /*10590*/  ISETP.GE.OR P6, PT, R15, R234, !P6 ;  /* 0x000000ea0f00720c */ /* 0x000fe400077c6670 */
[----:B------:R-:W-:Y:S02]  /*105a0*/  MOV R17, R165 ;  /* 0x000000a500117202 */ /* 0x000fe40000000f00 */
[----:B------:R-:W-:Y:S02]  /*105b0*/  IADD3 R25, R233, -R16, RZ ;  /* 0x80000010e9197210 */ /* 0x000fe40007ffe0ff */
[----:B------:R-:W-:Y:S02]  /*105c0*/  ISETP.GE.AND P1, PT, R28, R235, PT ;  /* 0x000000eb1c00720c */ /* 0x000fe40003f26270 */
[----:B------:R-:W-:Y:S01]  /*105d0*/  FSEL R194, R18, -INF , !P0 ;  /* 0xff80000012c27808 */ /* 0x000fe20004000000 */
[----:B------:R-:W2:Y:S01]  /*105e0*/  I2F R17, R17 ;  /* 0x0000001100117306 */ /* 0x000ea20000201400 */
[----:B------:R-:W-:Y:S01]  /*105f0*/  ISETP.GE.AND P0, PT, R4, R232, PT ;  /* 0x000000e80400720c */ /* 0x000fe20003f06270 */
[----:B------:R-:W-:Y:S01]  /*10600*/  IMAD.MOV.U32 R18, RZ, RZ, R185 ;  /* 0x000000ffff127224 */ /* 0x000fe200078e00b9 */
[----:B------:R-:W-:Y:S01]  /*10610*/  IABS R25, R25 ;  /* 0x0000001900197213 */ /* 0x000fe20000000000 */
[----:B-1----:R-:W-:Y:S01]  /*10620*/  FFMA.FTZ R19, R20, -UR18, R19 ;  /* 0x8000001214137c23 */ /* 0x002fe20008010013 */
[----:B------:R-:W-:Y:S02]  /*10630*/  MOV R32, R186 ;  /* 0x000000ba00207202 */ /* 0x000fe40000000f00 */
[----:B------:R-:W-:Y:S02]  /*10640*/  FSEL R186, R26, -INF , !P6 ;  /* 0xff8000001aba7808 */ /* 0x000fe40007000000 */
[----:B------:R-:W-:Y:S02]  /*10650*/  ISETP.GE.AND P6, PT, R8, R232, PT ;  /* 0x000000e80800720c */ /* 0x000fe40003fc6270 */
[----:B------:R-:W-:Y:S02]  /*10660*/  ISETP.GE.OR P1, PT, R28, R234, !P1 ;  /* 0x000000ea1c00720c */ /* 0x000fe40004f26670 */
[----:B------:R-:W-:Y:S02]  /*10670*/  FMNMX.FTZ R165, R9, R2, !PT ;  /* 0x0000000209a57209 */ /* 0x000fe40007810000 */
[-C--:B------:R-:W-:Y:S02]  /*10680*/  ISETP.GE.OR P6, PT, R8, R227.reuse, !P6 ;  /* 0x000000e30800720c */ /* 0x080fe400077c6670 */
[----:B------:R-:W-:Y:S02]  /*10690*/  ISETP.GE.OR P0, PT, R4, R227, !P0 ;  /* 0x000000e30400720c */ /* 0x000fe40004706670 */
[----:B------:R-:W1:Y:S01]  /*106a0*/  I2F R4, R25 ;  /* 0x0000001900047306 */ /* 0x000e620000201400 */
[----:B------:R-:W-:Y:S02]  /*106b0*/  MOV R26, R252 ;  /* 0x000000fc001a7202 */ /* 0x000fe40000000f00 */
[----:B------:R-:W-:Y:S02]  /*106c0*/  FSEL R252, R21, -INF , !P6 ;  /* 0xff80000015fc7808 */ /* 0x000fe40007000000 */
[----:B------:R-:W-:Y:S01]  /*106d0*/  FMNMX.FTZ R21, R14, R165, !PT ;  /* 0x000000a50e157209 */ /* 0x000fe20007810000 */
[----:B--2---:R-:W-:Y:S01]  /*106e0*/  FFMA.FTZ R22, R17, -UR18, R22 ;  /* 0x8000001211167c23 */ /* 0x004fe20008010016 */
[----:B------:R-:W-:Y:S02]  /*106f0*/  FSEL R184, R6, -INF , !P1 ;  /* 0xff80000006b87808 */ /* 0x000fe40004800000 */
[----:B------:R-:W-:Y:S02]  /*10700*/  ISETP.GE.AND P1, PT, R35, R235, PT ;  /* 0x000000eb2300720c */ /* 0x000fe40003f26270 */
[----:B------:R-:W-:Y:S02]  /*10710*/  ISETP.GE.AND P6, PT, R3, R232, PT ;  /* 0x000000e80300720c */ /* 0x000fe40003fc6270 */
[----:B------:R-:W-:Y:S02]  /*10720*/  FMNMX.FTZ R21, R12, R21, !PT ;  /* 0x000000150c157209 */ /* 0x000fe40007810000 */
[----:B------:R-:W-:Y:S02]  /*10730*/  ISETP.GE.OR P1, PT, R35, R234, !P1 ;  /* 0x000000ea2300720c */ /* 0x000fe40004f26670 */
[----:B------:R-:W-:Y:S02]  /*10740*/  ISETP.GE.OR P6, PT, R3, R227, !P6 ;  /* 0x000000e30300720c */ /* 0x000fe400077c6670 */
[----:B------:R-:W-:Y:S02]  /*10750*/  IADD3 R3, R233, -R28, RZ ;  /* 0x8000001ce9037210 */ /* 0x000fe40007ffe0ff */
[----:B------:R-:W-:Y:S02]  /*10760*/  FSEL R182, R34, -INF , !P1 ;  /* 0xff80000022b67808 */ /* 0x000fe40004800000 */
[----:B------:R-:W-:Y:S01]  /*10770*/  FMNMX.FTZ R8, R10, R21, !PT ;  /* 0x000000150a087209 */ /* 0x000fe20007810000 */
[----:B-1----:R-:W-:Y:S01]  /*10780*/  FFMA.FTZ R23, R4, -UR18, R23 ;  /* 0x8000001204177c23 */ /* 0x002fe20008010017 */
[C---:B------:R-:W-:Y:S02]  /*10790*/  ISETP.GE.AND P1, PT, R16.reuse, R232, PT ;  /* 0x000000e81000720c */ /* 0x040fe40003f26270 */
[----:B------:R-:W-:Y:S02]  /*107a0*/  IABS R3, R3 ;  /* 0x0000000300037213 */ /* 0x000fe40000000000 */
[----:B------:R-:W-:Y:S02]  /*107b0*/  ISETP.GE.OR P1, PT, R16, R227, !P1 ;  /* 0x000000e31000720c */ /* 0x000fe40004f26670 */
[----:B------:R-:W-:Y:S01]  /*107c0*/  FMNMX.FTZ R21, R187, R8, !PT ;  /* 0x00000008bb157209 */ /* 0x000fe20007810000 */
[----:B------:R-:W1:Y:S01]  /*107d0*/  I2F R16, R3 ;  /* 0x0000000300107306 */ /* 0x000e620000201400 */
[----:B------:R-:W-:Y:S02]  /*107e0*/  FMNMX.FTZ R4, R5, R0, !PT ;  /* 0x0000000005047209 */ /* 0x000fe40007810000 */
[----:B------:R-:W-:Y:S02]  /*107f0*/  FMNMX.FTZ R8, R188, R21, !PT ;  /* 0x00000015bc087209 */ /* 0x000fe40007810000 */
[----:B------:R-:W-:Y:S02]  /*10800*/  FMNMX.FTZ R4, R7, R4, !PT ;  /* 0x0000000407047209 */ /* 0x000fe40007810000 */
[----:B------:R-:W-:Y:S01]  /*10810*/  FMNMX.FTZ R17, R189, R8, !PT ;  /* 0x00000008bd117209 */ /* 0x000fe20007810000 */
[C---:B------:R-:W-:Y:S01]  /*10820*/  IMAD.IADD R8, R233.reuse, 0x1, -R35 ;  /* 0x00000001e9087824 */ /* 0x040fe200078e0a23 */
[----:B------:R-:W-:Y:S02]  /*10830*/  IADD3 R6, R233, -R15, RZ ;  /* 0x8000000fe9067210 */ /* 0x000fe40007ffe0ff */
[----:B------:R-:W-:Y:S02]  /*10840*/  FMNMX.FTZ R17, R190, R17, !PT ;  /* 0x00000011be117209 */ /* 0x000fe40007810000 */
[----:B------:R-:W-:Y:S02]  /*10850*/  FSEL R248, R19, -INF , !P0 ;  /* 0xff80000013f87808 */ /* 0x000fe40004000000 */
[----:B------:R-:W-:Y:S02]  /*10860*/  FMNMX.FTZ R19, R32, R17, !PT ;  /* 0x0000001120137209 */ /* 0x000fe40007810000 */
[----:B------:R-:W-:Y:S02]  /*10870*/  FMNMX.FTZ R4, R13, R4, !PT ;  /* 0x000000040d047209 */ /* 0x000fe40007810000 */
[----:B------:R-:W-:Y:S02]  /*10880*/  IABS R6, R6 ;  /* 0x0000000600067213 */ /* 0x000fe40000000000 */
[----:B------:R-:W-:Y:S02]  /*10890*/  FMNMX.FTZ R19, R26, R19, !PT ;  /* 0x000000131a137209 */ /* 0x000fe40007810000 */
[----:B------:R-:W-:Y:S01]  /*108a0*/  FMNMX.FTZ R4, R11, R4, !PT ;  /* 0x000000040b047209 */ /* 0x000fe20007810000 */
[----:B-1----:R-:W-:Y:S01]  /*108b0*/  FFMA.FTZ R29, R16, -UR18, R29 ;  /* 0x80000012101d7c23 */ /* 0x002fe2000801001d */
[----:B------:R-:W-:Y:S01]  /*108c0*/  MOV R25, R170 ;  /* 0x000000aa00197202 */ /* 0x000fe20000000f00 */
[----:B------:R-:W1:Y:S01]  /*108d0*/  I2F R6, R6 ;  /* 0x0000000600067306 */ /* 0x000e620000201400 */
[----:B------:R-:W-:Y:S02]  /*108e0*/  FMNMX.FTZ R19, R18, R19, !PT ;  /* 0x0000001312137209 */ /* 0x000fe40007810000 */
[----:B------:R-:W-:Y:S02]  /*108f0*/  FMNMX.FTZ R3, R191, R4, !PT ;  /* 0x00000004bf037209 */ /* 0x000fe40007810000 */
[----:B------:R-:W-:Y:S02]  /*10900*/  IADD3 R17, R233, -R24, RZ ;  /* 0x80000018e9117210 */ /* 0x000fe40007ffe0ff */
[----:B------:R-:W-:Y:S02]  /*10910*/  IABS R8, R8 ;  /* 0x0000000800087213 */ /* 0x000fe40000000000 */
[----:B------:R-:W-:Y:S02]  /*10920*/  FMNMX.FTZ R19, R25, R19, !PT ;  /* 0x0000001319137209 */ /* 0x000fe40007810000 */
[----:B------:R-:W-:Y:S02]  /*10930*/  FMNMX.FTZ R4, R192, R3, !PT ;  /* 0x00000003c0047209 */ /* 0x000fe40007810000 */
[----:B------:R-:W-:Y:S01]  /*10940*/  IABS R17, R17 ;  /* 0x0000001100117213 */ /* 0x000fe20000000000 */
[----:B------:R-:W2:Y:S01]  /*10950*/  I2F R8, R8 ;  /* 0x0000000800087306 */ /* 0x000ea20000201400 */
[----:B------:R-:W-:Y:S02]  /*10960*/  ISETP.GE.AND P0, PT, R24, R235, PT ;  /* 0x000000eb1800720c */ /* 0x000fe40003f06270 */
[----:B------:R-:W-:Y:S02]  /*10970*/  FMNMX.FTZ R19, R186, R19, !PT ;  /* 0x00000013ba137209 */ /* 0x000fe40007810000 */
[----:B------:R-:W-:Y:S02]  /*10980*/  FMNMX.FTZ R3, R193, R4, !PT ;  /* 0x00000004c1037209 */ /* 0x000fe40007810000 */
[----:B------:R-:W-:Y:S02]  /*10990*/  ISETP.GE.OR P0, PT, R24, R234, !P0 ;  /* 0x000000ea1800720c */ /* 0x000fe40004706670 */
[----:B------:R-:W-:Y:S01]  /*109a0*/  FMNMX.FTZ R19, R184, R19, !PT ;  /* 0x00000013b8137209 */ /* 0x000fe20007810000 */
[----:B------:R-:W3:Y:S01]  /*109b0*/  I2F R17, R17 ;  /* 0x0000001100117306 */ /* 0x000ee20000201400 */
[----:B------:R-:W-:Y:S01]  /*109c0*/  FMNMX.FTZ R3, R194, R3, !PT ;  /* 0x00000003c2037209 */ /* 0x000fe20007810000 */
[----:B-1----:R-:W-:Y:S01]  /*109d0*/  FFMA.FTZ R27, R6, -UR18, R27 ;  /* 0x80000012061b7c23 */ /* 0x002fe2000801001b */
[----:B------:R-:W-:Y:S02]  /*109e0*/  FSEL R174, R33, -INF , !P0 ;  /* 0xff80000021ae7808 */ /* 0x000fe40004000000 */
[----:B------:R-:W-:Y:S02]  /*109f0*/  FMNMX.FTZ R19, R182, R19, !PT ;  /* 0x00000013b6137209 */ /* 0x000fe40007810000 */
[----:B------:R-:W-:Y:S02]  /*10a00*/  FMNMX.FTZ R21, R252, R3, !PT ;  /* 0x00000003fc157209 */ /* 0x000fe40007810000 */
[----:B------:R-:W-:Y:S02]  /*10a10*/  FMNMX.FTZ R3, R174, R19, !PT ;  /* 0x00000013ae037209 */ /* 0x000fe40007810000 */
[----:B------:R-:W-:Y:S02]  /*10a20*/  FSEL R244, R22, -INF , !P6 ;  /* 0xff80000016f47808 */ /* 0x000fe40007000000 */
[----:B------:R-:W-:Y:S01]  /*10a30*/  FMNMX.FTZ R21, R248, R21, !PT ;  /* 0x00000015f8157209 */ /* 0x000fe20007810000 */
[----:B------:R-:W1:Y:S01]  /*10a40*/  SHFL.BFLY PT, R4, R3, 0x2, 0x1f ;  /* 0x0c401f0003047f89 */ /* 0x000e6200000e0000 */
[-C--:B------:R-:W-:Y:S01]  /*10a50*/  ISETP.GE.AND P0, PT, R15, R232.reuse, PT ;  /* 0x000000e80f00720c */ /* 0x080fe20003f06270 */
[----:B--2---:R-:W-:Y:S01]  /*10a60*/  FFMA.FTZ R31, R8, -UR18, R31 ;  /* 0x80000012081f7c23 */ /* 0x004fe2000801001f */
[-C--:B------:R-:W-:Y:S02]  /*10a70*/  ISETP.GE.AND P6, PT, R28, R232.reuse, PT ;  /* 0x000000e81c00720c */ /* 0x080fe40003fc6270 */
[----:B------:R-:W-:Y:S02]  /*10a80*/  FSEL R195, R23, -INF , !P1 ;  /* 0xff80000017c37808 */ /* 0x000fe40004800000 */
[----:B------:R-:W-:Y:S02]  /*10a90*/  FMNMX.FTZ R6, R244, R21, !PT ;  /* 0x00000015f4067209 */ /* 0x000fe40007810000 */
[-C--:B------:R-:W-:Y:S01]  /*10aa0*/  ISETP.GE.OR P0, PT, R15, R227.reuse, !P0 ;  /* 0x000000e30f00720c */ /* 0x080fe20004706670 */
[----:B---3--:R-:W-:Y:S01]  /*10ab0*/  FFMA.FTZ R30, R17, -UR18, R30 ;  /* 0x80000012111e7c23 */ /* 0x008fe2000801001e */
[-C--:B------:R-:W-:Y:S01]  /*10ac0*/  ISETP.GE.OR P6, PT, R28, R227.reuse, !P6 ;  /* 0x000000e31c00720c */ /* 0x080fe200077c6670 */
[----:B------:R-:W-:Y:S01]  /*10ad0*/  LDSM.16.MT88.4 R20, [R214+0x10000] ;  /* 0x01000000d614783b */ /* 0x000fe20000004200 */
[----:B------:R-:W-:Y:S02]  /*10ae0*/  ISETP.GE.AND P1, PT, R35, R232, PT ;  /* 0x000000e82300720c */ /* 0x000fe40003f26270 */
[----:B------:R-:W-:Y:S02]  /*10af0*/  FSEL R183, R27, -INF , !P0 ;  /* 0xff8000001bb77808 */ /* 0x000fe40004000000 */
[----:B------:R-:W-:Y:S02]  /*10b00*/  FMNMX.FTZ R6, R195, R6, !PT ;  /* 0x00000006c3067209 */ /* 0x000fe40007810000 */
[----:B------:R-:W-:Y:S02]  /*10b10*/  FSEL R175, R29, -INF , !P6 ;  /* 0xff8000001daf7808 */ /* 0x000fe40007000000 */
[-C--:B------:R-:W-:Y:S02]  /*10b20*/  ISETP.GE.OR P1, PT, R35, R227.reuse, !P1 ;  /* 0x000000e32300720c */ /* 0x080fe40004f26670 */
[C---:B------:R-:W-:Y:S02]  /*10b30*/  ISETP.GE.AND P0, PT, R24.reuse, R232, PT ;  /* 0x000000e81800720c */ /* 0x040fe40003f06270 */
[----:B------:R-:W-:Y:S02]  /*10b40*/  FMNMX.FTZ R8, R183, R6, !PT ;  /* 0x00000006b7087209 */ /* 0x000fe40007810000 */
[----:B------:R-:W-:Y:S02]  /*10b50*/  FSEL R173, R31, -INF , !P1 ;  /* 0xff8000001fad7808 */ /* 0x000fe40004800000 */
[----:B------:R-:W-:Y:S02]  /*10b60*/  ISETP.GE.OR P0, PT, R24, R227, !P0 ;  /* 0x000000e31800720c */ /* 0x000fe40004706670 */
[----:B------:R-:W-:Y:S02]  /*10b70*/  FMNMX.FTZ R8, R175, R8, !PT ;  /* 0x00000008af087209 */ /* 0x000fe40007810000 */
[----:B------:R-:W-:Y:S02]  /*10b80*/  FSEL R165, R30, -INF , !P0 ;  /* 0xff8000001ea57808 */ /* 0x000fe40004000000 */
[----:B------:R-:W-:Y:S01]  /*10b90*/  FMNMX.FTZ R8, R173, R8, !PT ;  /* 0x00000008ad087209 */ /* 0x000fe20007810000 */
[----:B------:R-:W-:Y:S01]  /*10ba0*/  LDSM.16.MT88.4 R28, [R213+0x10000] ;  /* 0x01000000d51c783b */ /* 0x000fe20000004200 */
[----:B-1----:R-:W-:Y:S02]  /*10bb0*/  FMNMX.FTZ R15, R3, R4, !PT ;  /* 0x00000004030f7209 */ /* 0x002fe40007810000 */
[----:B------:R-:W-:Y:S05]  /*10bc0*/  FMNMX.FTZ R6, R165, R8, !PT ;  /* 0x00000008a5067209 */ /* 0x000fea0007810000 */
        /* <DEDUP_REMOVED lines=21> */
[----:B------:R-:W1:Y:S01]  /*10d20*/  MUFU.EX2 R181, R181 ;  /* 0x000000b500b57308 */ /* 0x000e620000000800 */
[--C-:B------:R-:W-:Y:S02]  /*10d30*/  FFMA.FTZ R186, R186, c[0x0][0x23c], -R185.reuse ;  /* 0x00008f00baba7a23 */ /* 0x100fe400000108b9 */
[--C-:B------:R-:W-:Y:S01]  /*10d40*/  FFMA.FTZ R178, R5, c[0x0][0x23c], -R172.reuse ;  /* 0x00008f0005b27a23 */ /* 0x100fe200000108ac */
[----:B------:R-:W-:Y:S01]  /*10d50*/  FSEL R5, R164, RZ, P1 ;  /* 0x000000ffa4057208 */ /* 0x000fe20000800000 */
[--C-:B------:R-:W-:Y:S02]  /*10d60*/  FFMA.FTZ R176, R13, c[0x0][0x23c], -R172.reuse ;  /* 0x00008f000db07a23 */ /* 0x100fe400000108ac */
[----:B------:R-:W2:Y:S01]  /*10d70*/  LDSM.16.MT88.4 R12, [R216+0x10000] ;  /* 0x01000000d80c783b */ /* 0x000ea20000004200 */
[----:B------:R-:W-:Y:S02]  /*10d80*/  FFMA.FTZ R177, R7, c[0x0][0x23c], -R172 ;  /* 0x00008f0007b17a23 */ /* 0x000fe400000108ac */
[----:B------:R-:W-:Y:S01]  /*10d90*/  FADD.FTZ R4, -R5, R2 ;  /* 0x0000000205047221 */ /* 0x000fe20000010100 */
[----:B------:R-:W-:Y:S01]  /*10da0*/  FSEL R5, R3, RZ, P0 ;  /* 0x000000ff03057208 */ /* 0x000fe20000000000 */
[----:B------:R-:W-:Y:S01]  /*10db0*/  FFMA.FTZ R167, R11, c[0x0][0x23c], -R172 ;  /* 0x00008f000ba77a23 */ /* 0x000fe200000108ac */
[----:B------:R-:W-:Y:S01]  /*10dc0*/  MUFU.EX2 R180, R180 ;  /* 0x000000b400b47308 */ /* 0x000fe20000000800 */
[----:B------:R-:W-:Y:S01]  /*10dd0*/  FMUL.FTZ R2, R4, c[0x0][0x23c] ;  /* 0x00008f0004027a20 */ /* 0x000fe20000410000 */
[----:B------:R-:W-:Y:S01]  /*10de0*/  PLOP3.LUT P0, PT, PT, PT, UP0, 0x80, 0x0 ;  /* 0x000000000000781c */ /* 0x000fe20003f0f008 */
[----:B------:R-:W-:Y:S02]  /*10df0*/  FADD.FTZ R5, -R5, R0 ;  /* 0x0000000005057221 */ /* 0x000fe40000010100 */
[--C-:B------:R-:W-:Y:S02]  /*10e00*/  FFMA.FTZ R175, R175, c[0x0][0x23c], -R172.reuse ;  /* 0x00008f00afaf7a23 */ /* 0x100fe400000108ac */
[----:B------:R-:W-:Y:S02]  /*10e10*/  FMUL.FTZ R0, R5, c[0x0][0x23c] ;  /* 0x00008f0005007a20 */ /* 0x000fe40000410000 */
[--C-:B------:R-:W-:Y:S01]  /*10e20*/  FFMA.FTZ R173, R173, c[0x0][0x23c], -R172.reuse ;  /* 0x00008f00adad7a23 */ /* 0x100fe200000108ac */
[----:B------:R-:W3:Y:S01]  /*10e30*/  MUFU.EX2 R2, R2 ;  /* 0x0000000200027308 */ /* 0x000ee20000000800 */
[----:B-1----:R-:W-:Y:S01]  /*10e40*/  F2FP.BF16.PACK_AB R168, R166, R181 ;  /* 0x000000b5a6a8723e */ /* 0x002fe200000010ff */
[--C-:B------:R-:W-:Y:S02]  /*10e50*/  FFMA.FTZ R191, R191, c[0x0][0x23c], -R172.reuse ;  /* 0x00008f00bfbf7a23 */ /* 0x100fe400000108ac */
[--C-:B------:R-:W-:Y:S02]  /*10e60*/  FFMA.FTZ R192, R192, c[0x0][0x23c], -R172.reuse ;  /* 0x00008f00c0c07a23 */ /* 0x100fe400000108ac */
[--C-:B------:R-:W-:Y:S02]  /*10e70*/  FFMA.FTZ R193, R193, c[0x0][0x23c], -R172.reuse ;  /* 0x00008f00c1c17a23 */ /* 0x100fe400000108ac */
[--C-:B------:R-:W-:Y:S02]  /*10e80*/  FFMA.FTZ R194, R194, c[0x0][0x23c], -R172.reuse ;  /* 0x00008f00c2c27a23 */ /* 0x100fe400000108ac */
[----:B------:R-:W1:Y:S01]  /*10e90*/  MUFU.EX2 R0, R0 ;  /* 0x0000000000007308 */ /* 0x000e620000000800 */
[--C-:B------:R-:W-:Y:S02]  /*10ea0*/  FFMA.FTZ R252, R252, c[0x0][0x23c], -R172.reuse ;  /* 0x00008f00fcfc7a23 */ /* 0x100fe400000108ac */
[--C-:B------:R-:W-:Y:S02]  /*10eb0*/  FFMA.FTZ R248, R248, c[0x0][0x23c], -R172.reuse ;  /* 0x00008f00f8f87a23 */ /* 0x100fe400000108ac */
[--C-:B------:R-:W-:Y:S02]  /*10ec0*/  FFMA.FTZ R244, R244, c[0x0][0x23c], -R172.reuse ;  /* 0x00008f00f4f47a23 */ /* 0x100fe400000108ac */
[--C-:B------:R-:W-:Y:S02]  /*10ed0*/  FFMA.FTZ R195, R195, c[0x0][0x23c], -R172.reuse ;  /* 0x00008f00c3c37a23 */ /* 0x100fe400000108ac */
[--C-:B------:R-:W-:Y:S01]  /*10ee0*/  FFMA.FTZ R184, R184, c[0x0][0x23c], -R185.reuse ;  /* 0x00008f00b8b87a23 */ /* 0x100fe200000108b9 */
[----:B------:R-:W4:Y:S01]  /*10ef0*/  MUFU.EX2 R179, R179 ;  /* 0x000000b300b37308 */ /* 0x000f220000000800 */
[----:B------:R-:W-:Y:S02]  /*10f00*/  FFMA.FTZ R182, R182, c[0x0][0x23c], -R185 ;  /* 0x00008f00b6b67a23 */ /* 0x000fe400000108b9 */
[----:B------:R-:W-:Y:S02]  /*10f10*/  FFMA.FTZ R183, R183, c[0x0][0x23c], -R172 ;  /* 0x00008f00b7b77a23 */ /* 0x000fe400000108ac */
[C---:B---3--:R-:W-:Y:S01]  /*10f20*/  FMUL.FTZ R4, R2.reuse, R160 ;  /* 0x000000a002047220 */ /* 0x048fe20000410000 */
[----:B------:R-:W-:Y:S01]  /*10f30*/  MOV R160, R32 ;  /* 0x0000002000a07202 */ /* 0x000fe20000000f00 */
[C---:B------:R-:W-:Y:S02]  /*10f40*/  FMUL.FTZ R5, R2.reuse, R161 ;  /* 0x000000a102057220 */ /* 0x040fe40000410000 */
[C---:B------:R-:W-:Y:S01]  /*10f50*/  FMUL.FTZ R8, R2.reuse, R156 ;  /* 0x0000009c02087220 */ /* 0x040fe20000410000 */
[----:B------:R-:W-:Y:S01]  /*10f60*/  MUFU.EX2 R178, R178 ;  /* 0x000000b200b27308 */ /* 0x000fe20000000800 */
[C---:B------:R-:W-:Y:S02]  /*10f70*/  FMUL.FTZ R9, R2.reuse, R157 ;  /* 0x0000009d02097220 */ /* 0x040fe40000410000 */
[----:B------:R-:W-:Y:S02]  /*10f80*/  FMUL.FTZ R16, R2, R148 ;  /* 0x0000009402107220 */ /* 0x000fe40000410000 */
[C---:B-1----:R-:W-:Y:S01]  /*10f90*/  FMUL.FTZ R6, R0.reuse, R162 ;  /* 0x000000a200067220 */ /* 0x042fe20000410000 */
[----:B------:R-:W-:Y:S01]  /*10fa0*/  MOV R162, R18 ;  /* 0x0000001200a27202 */ /* 0x000fe20000000f00 */
[C---:B------:R-:W-:Y:S01]  /*10fb0*/  FMUL.FTZ R7, R0.reuse, R163 ;  /* 0x000000a300077220 */ /* 0x040fe20000410000 */
[----:B------:R-:W-:Y:S01]  /*10fc0*/  MOV R163, R25 ;  /* 0x0000001900a37202 */ /* 0x000fe20000000f00 */
[C---:B------:R-:W-:Y:S01]  /*10fd0*/  FMUL.FTZ R10, R0.reuse, R158 ;  /* 0x0000009e000a7220 */ /* 0x040fe20000410000 */
[----:B------:R-:W1:Y:S01]  /*10fe0*/  MUFU.EX2 R177, R177 ;  /* 0x000000b100b17308 */ /* 0x000e620000000800 */
[----:B------:R-:W-:Y:S02]  /*10ff0*/  FMUL.FTZ R11, R0, R159 ;  /* 0x0000009f000b7220 */ /* 0x000fe40000410000 */
[----:B------:R-:W-:Y:S01]  /*11000*/  FMUL.FTZ R17, R2, R149 ;  /* 0x0000009502117220 */ /* 0x000fe20000410000 */
[----:B----4-:R-:W-:Y:S01]  /*11010*/  F2FP.BF16.PACK_AB R170, R179, R180 ;  /* 0x000000b4b3aa723e */ /* 0x010fe200000010ff */
        /* <DEDUP_REMOVED lines=8> */
[----:B------:R-:W-:Y:S02]  /*110a0*/  IMAD.MOV.U32 R161, RZ, RZ, R26 ;  /* 0x000000ffffa17224 */ /* 0x000fe400078e001a */
[----:B------:R-:W-:Y:S02]  /*110b0*/  FMUL.FTZ R26, R0, R142 ;  /* 0x0000008e001a7220 */ /* 0x000fe40000410000 */
[C---:B------:R-:W-:Y:S01]  /*110c0*/  FMUL.FTZ R32, R2.reuse, R132 ;  /* 0x0000008402207220 */ /* 0x040fe20000410000 */
[----:B------:R-:W3:Y:S01]  /*110d0*/  MUFU.EX2 R167, R167 ;  /* 0x000000a700a77308 */ /* 0x000ee20000000800 */
[----:B------:R-:W-:Y:S01]  /*110e0*/  FMUL.FTZ R33, R2, R133 ;  /* 0x0000008502217220 */ /* 0x000fe20000410000 */
[----:B------:R-:W-:Y:S01]  /*110f0*/  LDSM.16.MT88.4 R140, [R212+0x12000] ;  /* 0x01200000d48c783b */ /* 0x000fe20000004200 */
[C---:B------:R-:W-:Y:S01]  /*11100*/  FMUL.FTZ R34, R0.reuse, R134 ;  /* 0x0000008600227220 */ /* 0x040fe20000410000 */
[----:B-1----:R-:W-:Y:S01]  /*11110*/  F2FP.BF16.PACK_AB R169, R177, R178 ;  /* 0x000000b2b1a9723e */ /* 0x002fe200000010ff */
[----:B------:R-:W-:Y:S02]  /*11120*/  FMUL.FTZ R35, R0, R135 ;  /* 0x0000008700237220 */ /* 0x000fe40000410000 */
[----:B------:R-:W-:Y:S02]  /*11130*/  FFMA.FTZ R172, R165, c[0x0][0x23c], -R172 ;  /* 0x00008f00a5ac7a23 */ /* 0x000fe400000108ac */
        /* <DEDUP_REMOVED lines=15> */
[----:B------:R-:W1:Y:S04]  /*11230*/  MUFU.EX2 R188, R188 ;  /* 0x000000bc00bc7308 */ /* 0x000e680000000800 */
[----:B------:R-:W-:Y:S02]  /*11240*/  FMUL.FTZ R46, R0, R46 ;  /* 0x0000002e002e7220 */ /* 0x000fe40000410000 */
[C---:B------:R-:W-:Y:S01]  /*11250*/  FMUL.FTZ R12, R2.reuse, R152 ;  /* 0x00000098020c7220 */ /* 0x040fe20000410000 */
[C---:B------:R-:W-:Y:S03]  /*11260*/  HMMA.16816.F32.BF16 R8, R168.reuse, R14, R8 ;  /* 0x0000000ea808723c */ /* 0x040fe60000041808 */
[----:B------:R-:W-:Y:S01]  /*11270*/  MUFU.EX2 R189, R189 ;  /* 0x000000bd00bd7308 */ /* 0x000fe20000000800 */
[----:B------:R-:W-:Y:S02]  /*11280*/  FMUL.FTZ R13, R2, R153 ;  /* 0x00000099020d7220 */ /* 0x000fe40000410000 */
[C---:B------:R-:W-:Y:S02]  /*11290*/  FMUL.FTZ R47, R0.reuse, R47 ;  /* 0x0000002f002f7220 */ /* 0x040fe40000410000 */
[C---:B------:R-:W-:Y:S04]  /*112a0*/  FMUL.FTZ R14, R0.reuse, R154 ;  /* 0x0000009a000e7220 */ /* 0x040fe80000410000 */
[----:B------:R-:W-:Y:S01]  /*112b0*/  FMUL.FTZ R15, R0, R155 ;  /* 0x0000009b000f7220 */ /* 0x000fe20000410000 */
[----:B------:R-:W-:Y:S01]  /*112c0*/  MUFU.EX2 R190, R190 ;  /* 0x000000be00be7308 */ /* 0x000fe20000000800 */
[----:B------:R-:W2:Y:S01]  /*112d0*/  LDSM.16.MT88.4 R152, [R212+0x10000] ;  /* 0x01000000d498783b */ /* 0x000ea20000004200 */
[C---:B------:R-:W-:Y:S02]  /*112e0*/  FMUL.FTZ R48, R2.reuse, R48 ;  /* 0x0000003002307220 */ /* 0x040fe40000410000 */
[----:B------:R-:W-:Y:S02]  /*112f0*/  FMUL.FTZ R49, R2, R49 ;  /* 0x0000003102317220 */ /* 0x000fe40000410000 */
[C---:B------:R-:W-:Y:S03]  /*11300*/  HMMA.16816.F32.BF16 R12, R168.reuse, R20, R12 ;  /* 0x00000014a80c723c */ /* 0x040fe6000004180c */
[C---:B------:R-:W-:Y:S01]  /*11310*/  FMUL.FTZ R50, R0.reuse, R50 ;  /* 0x0000003200327220 */ /* 0x040fe20000410000 */
[----:B------:R-:W-:Y:S01]  /*11320*/  MUFU.EX2 R191, R191 ;  /* 0x000000bf00bf7308 */ /* 0x000fe20000000800 */
[----:B------:R-:W-:Y:S02]  /*11330*/  FMUL.FTZ R51, R0, R51 ;  /* 0x0000003300337220 */ /* 0x000fe40000410000 */
[C---:B------:R-:W-:Y:S01]  /*11340*/  FMUL.FTZ R20, R2.reuse, R144 ;  /* 0x0000009002147220 */ /* 0x040fe20000410000 */
[C---:B------:R-:W-:Y:S04]  /*11350*/  HMMA.16816.F32.BF16 R16, R168.reuse, R22, R16 ;  /* 0x00000016a810723c */ /* 0x040fe80000041810 */
[C---:B------:R-:W-:Y:S02]  /*11360*/  FMUL.FTZ R21, R2.reuse, R145 ;  /* 0x0000009102157220 */ /* 0x040fe40000410000 */
[----:B------:R-:W-:Y:S01]  /*11370*/  FMUL.FTZ R52, R2, R52 ;  /* 0x0000003402347220 */ /* 0x000fe20000410000 */
[----:B------:R-:W3:Y:S01]  /*11380*/  MUFU.EX2 R192, R192 ;  /* 0x000000c000c07308 */ /* 0x000ee20000000800 */
[C---:B------:R-:W-:Y:S04]  /*11390*/  FMUL.FTZ R22, R0.reuse, R146 ;  /* 0x0000009200167220 */ /* 0x040fe80000410000 */
[----:B------:R-:W-:Y:S02]  /*113a0*/  FMUL.FTZ R23, R0, R147 ;  /* 0x0000009300177220 */ /* 0x000fe40000410000 */
[----:B------:R-:W4:Y:S01]  /*113b0*/  LDSM.16.MT88.4 R144, [R216+0x12000] ;  /* 0x01200000d890783b */ /* 0x000f220000004200 */
[----:B------:R-:W-:Y:S02]  /*113c0*/  FMUL.FTZ R53, R2, R53 ;  /* 0x0000003502357220 */ /* 0x000fe40000410000 */
[C---:B------:R-:W-:Y:S01]  /*113d0*/  FMUL.FTZ R54, R0.reuse, R54 ;  /* 0x0000003600367220 */ /* 0x040fe20000410000 */
[----:B------:R-:W-:Y:S01]  /*113e0*/  MUFU.EX2 R193, R193 ;  /* 0x000000c100c17308 */ /* 0x000fe20000000800 */
[C---:B------:R-:W-:Y:S03]  /*113f0*/  HMMA.16816.F32.BF16 R20, R168.reuse, R28, R20 ;  /* 0x0000001ca814723c */ /* 0x040fe60000041814 */
[----:B------:R-:W-:Y:S02]  /*11400*/  FMUL.FTZ R55, R0, R55 ;  /* 0x0000003700377220 */ /* 0x000fe40000410000 */
[C---:B------:R-:W-:Y:S02]  /*11410*/  FMUL.FTZ R56, R2.reuse, R56 ;  /* 0x0000003802387220 */ /* 0x040fe40000410000 */
[C---:B------:R-:W-:Y:S01]  /*11420*/  FMUL.FTZ R28, R2.reuse, R136 ;  /* 0x00000088021c7220 */ /* 0x040fe20000410000 */
[C---:B------:R-:W-:Y:S01]  /*11430*/  HMMA.16816.F32.BF16 R24, R168.reuse, R30, R24 ;  /* 0x0000001ea818723c */ /* 0x040fe20000041818 */
[----:B------:R-:W5:Y:S03]  /*11440*/  MUFU.EX2 R194, R194 ;  /* 0x000000c200c27308 */ /* 0x000f660000000800 */
[C---:B------:R-:W-:Y:S02]  /*11450*/  FMUL.FTZ R29, R2.reuse, R137 ;  /* 0x00000089021d7220 */ /* 0x040fe40000410000 */
[----:B------:R-:W-:Y:S02]  /*11460*/  FMUL.FTZ R57, R2, R57 ;  /* 0x0000003902397220 */ /* 0x000fe40000410000 */
[C---:B------:R-:W-:Y:S03]  /*11470*/  FMUL.FTZ R30, R0.reuse, R138 ;  /* 0x0000008a001e7220 */ /* 0x040fe60000410000 */
[----:B------:R-:W-:Y:S01]  /*11480*/  MUFU.EX2 R252, R252 ;  /* 0x000000fc00fc7308 */ /* 0x000fe20000000800 */
[C---:B------:R-:W-:Y:S02]  /*11490*/  FMUL.FTZ R31, R0.reuse, R139 ;  /* 0x0000008b001f7220 */ /* 0x040fe40000410000 */
[----:B------:R-:W1:Y:S01]  /*114a0*/  LDSM.16.MT88.4 R136, [R214+0x12000] ;  /* 0x01200000d688783b */ /* 0x000e620000004200 */
        /* <DEDUP_REMOVED lines=12> */
[C---:B----4-:R-:W-:Y:S04]  /*11570*/  HMMA.16816.F32.BF16 R36, R168.reuse, R144, R36 ;  /* 0x00000090a824723c */ /* 0x050fe80000041824 */
        /* <DEDUP_REMOVED lines=9> */
[C---:B-1----:R-:W-:Y:S03]  /*11610*/  HMMA.16816.F32.BF16 R44, R168.reuse, R136, R44 ;  /* 0x00000088a82c723c */ /* 0x042fe6000004182c */
        /* <DEDUP_REMOVED lines=10> */
[----:B------:R-:W-:Y:S01]  /*116c0*/  MUFU.EX2 R182, R182 ;  /* 0x000000b600b67308 */ /* 0x000fe20000000800 */
[C---:B------:R-:W-:Y:S02]  /*116d0*/  FMUL.FTZ R76, R2.reuse, R76 ;  /* 0x0000004c024c7220 */ /* 0x040fe40000410000 */
[C---:B------:R-:W-:Y:S01]  /*116e0*/  HMMA.16816.F32.BF16 R56, R168.reuse, R134, R56 ;  /* 0x00000086a838723c */ /* 0x040fe20000041838 */
[----:B------:R-:W2:Y:S03]  /*116f0*/  LDSM.16.MT88.4 R132, [R214+0x14000] ;  /* 0x01400000d684783b */ /* 0x000ea60000004200 */
[----:B------:R-:W-:Y:S02]  /*11700*/  FMUL.FTZ R77, R2, R77 ;  /* 0x0000004d024d7220 */ /* 0x000fe40000410000 */
[C---:B------:R-:W-:Y:S01]  /*11710*/  FMUL.FTZ R78, R0.reuse, R78 ;  /* 0x0000004e004e7220 */ /* 0x040fe20000410000 */
[----:B------:R-:W-:Y:S01]  /*11720*/  MUFU.EX2 R183, R183 ;  /* 0x000000b700b77308 */ /* 0x000fe20000000800 */
        /* <DEDUP_REMOVED lines=82> */
[----:B------:R-:W-:Y:S02]  /*11c50*/  MUFU.EX2 R168, R175 ;  /* 0x000000af00a87308 */ /* 0x000fe40000000800 */
[----:B------:R-:W-:Y:S01]  /*11c60*/  MOV R2, R164 ;  /* 0x000000a400027202 */ /* 0x000fe20000000f00 */
[----:B------:R-:W-:Y:S02]  /*11c70*/  FFMA.FTZ R178, R0, R245, R178 ;  /* 0x000000f500b27223 */ /* 0x000fe400000100b2 */
[----:B------:R-:W-:Y:S01]  /*11c80*/  FADD.FTZ R181, R166, R181 ;  /* 0x000000b5a6b57221 */ /* 0x000fe20000010000 */
[----:B------:R-:W-:Y:S01]  /*11c90*/  F2FP.BF16.PACK_AB R134, R190, R189 ;  /* 0x000000bdbe86723e */ /* 0x000fe200000010ff */
[----:B------:R-:W-:Y:S01]  /*11ca0*/  FADD.FTZ R177, R177, R178 ;  /* 0x000000b2b1b17221 */ /* 0x000fe20000010000 */
[----:B-----5:R-:W-:Y:S02]  /*11cb0*/  F2FP.BF16.PACK_AB R135, R194, R193 ;  /* 0x000000c1c287723e */ /* 0x020fe400000010ff */
[----:B------:R2:W-:Y:S01]  /*11cc0*/  MUFU.EX2 R169, R173 ;  /* 0x000000ad00a97308 */ /* 0x0005e20000000800 */
[----:B------:R-:W-:Y:S02]  /*11cd0*/  FADD.FTZ R180, R180, R181 ;  /* 0x000000b5b4b47221 */ /* 0x000fe40000010000 */
[----:B------:R-:W-:Y:S02]  /*11ce0*/  FADD.FTZ R0, R176, R177 ;  /* 0x000000b1b0007221 */ /* 0x000fe40000010000 */
[C---:B----4-:R-:W-:Y:S05]  /*11cf0*/  HMMA.16816.F32.BF16 R4, R132.reuse, R140, R4 ;  /* 0x0000008c8404723c */ /* 0x050fea0000041804 */
[----:B------:R-:W-:Y:S02]  /*11d00*/  FADD.FTZ R180, R179, R180 ;  /* 0x000000b4b3b47221 */ /* 0x000fe40000010000 */
[----:B------:R-:W-:Y:S01]  /*11d10*/  FADD.FTZ R0, R167, R0 ;  /* 0x00000000a7007221 */ /* 0x000fe20000010000 */
[C---:B------:R-:W-:Y:S01]  /*11d20*/  HMMA.16816.F32.BF16 R8, R132.reuse, R142, R8 ;  /* 0x0000008e8408723c */ /* 0x040fe20000041808 */
[----:B------:R-:W3:Y:S03]  /*11d30*/  LDSM.16.MT88.4 R140, [R214+0x12800] ;  /* 0x01280000d68c783b */ /* 0x000ee60000004200 */
[----:B------:R-:W-:Y:S02]  /*11d40*/  FADD.FTZ R187, R187, R180 ;  /* 0x000000b4bbbb7221 */ /* 0x000fe40000010000 */
[----:B------:R-:W-:Y:S02]  /*11d50*/  FADD.FTZ R191, R191, R0 ;  /* 0x00000000bfbf7221 */ /* 0x000fe40000010000 */
[C---:B-1----:R-:W-:Y:S04]  /*11d60*/  HMMA.16816.F32.BF16 R12, R132.reuse, R136, R12 ;  /* 0x00000088840c723c */ /* 0x042fe8000004180c */
[----:B------:R-:W-:Y:S02]  /*11d70*/  FADD.FTZ R188, R188, R187 ;  /* 0x000000bbbcbc7221 */ /* 0x000fe40000010000 */
[----:B------:R-:W-:Y:S02]  /*11d80*/  FADD.FTZ R192, R192, R191 ;  /* 0x000000bfc0c07221 */ /* 0x000fe40000010000 */
[C---:B------:R-:W-:Y:S01]  /*11d90*/  HMMA.16816.F32.BF16 R16, R132.reuse, R138, R16 ;  /* 0x0000008a8410723c */ /* 0x040fe20000041810 */
[----:B------:R-:W1:Y:S03]  /*11da0*/  LDSM.16.MT88.4 R136, [R213+0x12800] ;  /* 0x01280000d588783b */ /* 0x000e660000004200 */
        /* <DEDUP_REMOVED lines=24> */
[--C-:B------:R-:W-:Y:S01]  /*11f30*/  FFMA.FTZ R153, R161, c[0x0][0x23c], -R185.reuse ;  /* 0x00008f00a1997a23 */ /* 0x100fe200000108b9 */
[C---:B------:R-:W-:Y:S03]  /*11f40*/  HMMA.16816.F32.BF16 R80, R132.reuse, R154, R80 ;  /* 0x0000009a8450723c */ /* 0x040fe60000041850 */
[----:B------:R-:W-:Y:S01]  /*11f50*/  MUFU.EX2 R161, R153 ;  /* 0x0000009900a17308 */ /* 0x000fe20000000800 */
[--C-:B------:R-:W-:Y:S03]  /*11f60*/  FFMA.FTZ R152, R163, c[0x0][0x23c], -R185.reuse ;  /* 0x00008f00a3987a23 */ /* 0x100fe600000108b9 */
[--C-:B------:R-:W-:Y:S01]  /*11f70*/  FFMA.FTZ R155, R160, c[0x0][0x23c], -R185.reuse ;  /* 0x00008f00a09b7a23 */ /* 0x100fe200000108b9 */
[C---:B---3--:R-:W-:Y:S04]  /*11f80*/  HMMA.16816.F32.BF16 R84, R132.reuse, R140, R84 ;  /* 0x0000008c8454723c */ /* 0x048fe80000041854 */
[--C-:B------:R-:W-:Y:S01]  /*11f90*/  FFMA.FTZ R154, R162, c[0x0][0x23c], -R185.reuse ;  /* 0x00008f00a29a7a23 */ /* 0x100fe200000108b9 */
[----:B------:R-:W-:Y:S01]  /*11fa0*/  MUFU.EX2 R160, R155 ;  /* 0x0000009b00a07308 */ /* 0x000fe20000000800 */
[----:B------:R-:W-:Y:S02]  /*11fb0*/  FFMA.FTZ R185, R174, c[0x0][0x23c], -R185 ;  /* 0x00008f00aeb97a23 */ /* 0x000fe400000108b9 */
[C---:B------:R-:W-:Y:S01]  /*11fc0*/  HMMA.16816.F32.BF16 R88, R132.reuse, R142, R88 ;  /* 0x0000008e8458723c */ /* 0x040fe20000041858 */
[----:B------:R-:W2:Y:S06]  /*11fd0*/  LDSM.16.MT88.4 R140, [R213+0x16800] ;  /* 0x01680000d58c783b */ /* 0x000eac0000004200 */
[----:B------:R-:W-:Y:S01]  /*11fe0*/  MUFU.EX2 R162, R154 ;  /* 0x0000009a00a27308 */ /* 0x000fe20000000800 */
[C---:B-1----:R-:W-:Y:S01]  /*11ff0*/  HMMA.16816.F32.BF16 R92, R132.reuse, R136, R92 ;  /* 0x00000088845c723c */ /* 0x042fe2000004185c */
[----:B------:R-:W-:Y:S07]  /*12000*/  LDSM.16.MT88.4 R172, [R212+0x11800] ;  /* 0x01180000d4ac783b */ /* 0x000fee0000004200 */
[C---:B------:R-:W-:Y:S01]  /*12010*/  HMMA.16816.F32.BF16 R96, R132.reuse, R138, R96 ;  /* 0x0000008a8460723c */ /* 0x040fe20000041860 */
[----:B------:R-:W1:Y:S01]  /*12020*/  LDSM.16.MT88.4 R136, [R212+0x16800] ;  /* 0x01680000d488783b */ /* 0x000e620000004200 */
[----:B------:R3:W-:Y:S06]  /*12030*/  MUFU.EX2 R163, R152 ;  /* 0x0000009800a37308 */ /* 0x0007ec0000000800 */
[C---:B----4-:R-:W-:Y:S04]  /*12040*/  HMMA.16816.F32.BF16 R100, R132.reuse, R144, R100 ;  /* 0x000000908464723c */ /* 0x050fe80000041864 */
[----:B------:R-:W4:Y:S04]  /*12050*/  MUFU.EX2 R185, R185 ;  /* 0x000000b900b97308 */ /* 0x000f280000000800 */
[C---:B------:R-:W-:Y:S01]  /*12060*/  HMMA.16816.F32.BF16 R104, R132.reuse, R146, R104 ;  /* 0x000000928468723c */ /* 0x040fe20000041868 */
[----:B------:R-:W1:Y:S07]  /*12070*/  LDSM.16.MT88.4 R144, [R216+0x11000] ;  /* 0x01100000d890783b */ /* 0x000e6e0000004200 */
[C---:B-----5:R-:W-:Y:S01]  /*12080*/  HMMA.16816.F32.BF16 R108, R132.reuse, R148, R108 ;  /* 0x00000094846c723c */ /* 0x060fe2000004186c */
[----:B---3--:R-:W-:Y:S07]  /*12090*/  LDSM.16.MT88.4 R152, [R213+0x11000] ;  /* 0x01100000d598783b */ /* 0x008fee0000004200 */
[C---:B------:R-:W-:Y:S01]  /*120a0*/  HMMA.16816.F32.BF16 R112, R132.reuse, R150, R112 ;  /* 0x000000968470723c */ /* 0x040fe20000041870 */
[----:B------:R-:W3:Y:S03]  /*120b0*/  LDSM.16.MT88.4 R148, [R214+0x11000] ;  /* 0x01100000d694783b */ /* 0x000ee60000004200 */
[----:B----4-:R-:W-:Y:S04]  /*120c0*/  F2FP.BF16.PACK_AB R170, R185, R182 ;  /* 0x000000b6b9aa723e */ /* 0x010fe800000010ff */
[C---:B--2---:R-:W-:Y:S08]  /*120d0*/  HMMA.16816.F32.BF16 R116, R132.reuse, R140, R116 ;  /* 0x0000008c8474723c */ /* 0x044ff00000041874 */
[C---:B------:R-:W-:Y:S01]  /*120e0*/  HMMA.16816.F32.BF16 R120, R132.reuse, R142, R120 ;  /* 0x0000008e8478723c */ /* 0x040fe20000041878 */
[----:B------:R-:W2:Y:S07]  /*120f0*/  LDSM.16.MT88.4 R140, [R212+0x11000] ;  /* 0x01100000d48c783b */ /* 0x000eae0000004200 */
[C---:B-1----:R-:W-:Y:S08]  /*12100*/  HMMA.16816.F32.BF16 R124, R132.reuse, R136, R124 ;  /* 0x00000088847c723c */ /* 0x042ff0000004187c */
[----:B------:R-:W-:Y:S01]  /*12110*/  HMMA.16816.F32.BF16 R128, R132, R138, R128 ;  /* 0x0000008a8480723c */ /* 0x000fe20000041880 */
[----:B------:R-:W1:Y:S06]  /*12120*/  LDSM.16.MT88.4 R136, [R216+0x13000] ;  /* 0x01300000d888783b */ /* 0x000e6c0000004200 */
[----:B------:R-:W-:Y:S02]  /*12130*/  F2FP.BF16.PACK_AB R132, R161, R160 ;  /* 0x000000a0a184723e */ /* 0x000fe400000010ff */
[----:B------:R-:W-:Y:S03]  /*12140*/  F2FP.BF16.PACK_AB R134, R163, R162 ;  /* 0x000000a2a386723e */ /* 0x000fe600000010ff */
[----:B------:R-:W-:Y:S02]  /*12150*/  F2FP.BF16.PACK_AB R133, R248, R252 ;  /* 0x000000fcf885723e */ /* 0x000fe400000010ff */
[----:B------:R-:W-:Y:S07]  /*12160*/  F2FP.BF16.PACK_AB R135, R195, R244 ;  /* 0x000000f4c387723e */ /* 0x000fee00000010ff */
[C---:B------:R-:W-:Y:S08]  /*12170*/  HMMA.16816.F32.BF16 R4, R132.reuse, R144, R4 ;  /* 0x000000908404723c */ /* 0x040ff00000041804 */
        /* <DEDUP_REMOVED lines=23> */
[C---:B------:R-:W-:Y:S08]  /*122f0*/  HMMA.16816.F32.BF16 R68, R132.reuse, R152, R68 ;  /* 0x000000988444723c */ /* 0x040ff00000041844 */
[C---:B------:R-:W-:Y:S08]  /*12300*/  HMMA.16816.F32.BF16 R72, R132.reuse, R154, R72 ;  /* 0x0000009a8448723c */ /* 0x040ff00000041848 */
        /* <DEDUP_REMOVED lines=15> */
[C---:B----4-:R-:W-:Y:S07]  /*12400*/  HMMA.16816.F32.BF16 R116, R132.reuse, R144, R116 ;  /* 0x000000908474723c */ /* 0x050fee0000041874 */
[----:B------:R-:W-:Y:S01]  /*12410*/  MOV R144, R169 ;  /* 0x000000a900907202 */ /* 0x000fe20000000f00 */
[C---:B------:R-:W-:Y:S04]  /*12420*/  HMMA.16816.F32.BF16 R120, R132.reuse, R146, R120 ;  /* 0x000000928478723c */ /* 0x040fe80000041878 */
[----:B------:R-:W-:Y:S02]  /*12430*/  MOV R145, R168 ;  /* 0x000000a800917202 */ /* 0x000fe40000000f00 */
[----:B------:R-:W-:Y:S02]  /*12440*/  F2FP.BF16.PACK_AB R168, R184, R186 ;  /* 0x000000bab8a8723e */ /* 0x000fe400000010ff */
[C---:B---3--:R-:W-:Y:S04]  /*12450*/  HMMA.16816.F32.BF16 R124, R132.reuse, R148, R124 ;  /* 0x00000094847c723c */ /* 0x048fe8000004187c */
[----:B------:R-:W-:Y:S02]  /*12460*/  F2FP.BF16.PACK_AB R169, R145, R183 ;  /* 0x000000b791a9723e */ /* 0x000fe400000010ff */
[----:B------:R-:W-:Y:S02]  /*12470*/  F2FP.BF16.PACK_AB R171, R165, R144 ;  /* 0x00000090a5ab723e */ /* 0x000fe400000010ff */
[----:B------:R-:W-:Y:S07]  /*12480*/  HMMA.16816.F32.BF16 R128, R132, R150, R128 ;  /* 0x000000968480723c */ /* 0x000fee0000041880 */
[----:B------:R-:W-:Y:S01]  /*12490*/  IMAD.MOV.U32 R132, RZ, RZ, R163 ;  /* 0x000000ffff847224 */ /* 0x000fe200078e00a3 */
[----:B------:R-:W-:Y:S04]  /*124a0*/  MOV R133, R162 ;  /* 0x000000a200857202 */ /* 0x000fe80000000f00 */
[----:B------:R-:W-:Y:S02]  /*124b0*/  MOV R134, R161 ;  /* 0x000000a100867202 */ /* 0x000fe40000000f00 */
[----:B------:R-:W-:Y:S02]  /*124c0*/  MOV R135, R160 ;  /* 0x000000a000877202 */ /* 0x000fe40000000f00 */
[C---:B------:R-:W-:Y:S01]  /*124d0*/  HMMA.16816.F32.BF16 R160, R168.reuse, R156, R4 ;  /* 0x0000009ca8a0723c */ /* 0x040fe20000041804 */
[----:B------:R-:W3:Y:S07]  /*124e0*/  LDSM.16.MT88.4 R4, [R216+0x13800] ;  /* 0x01380000d804783b */ /* 0x000eee0000004200 */
[C---:B------:R-:W-:Y:S01]  /*124f0*/  HMMA.16816.F32.BF16 R156, R168.reuse, R158, R8 ;  /* 0x0000009ea89c723c */ /* 0x040fe20000041808 */
[----:B------:R-:W4:Y:S07]  /*12500*/  LDSM.16.MT88.4 R8, [R214+0x13800] ;  /* 0x01380000d608783b */ /* 0x000f2e0000004200 */
[C---:B--2---:R-:W-:Y:S01]  /*12510*/  HMMA.16816.F32.BF16 R152, R168.reuse, R140, R12 ;  /* 0x0000008ca898723c */ /* 0x044fe2000004180c */
[----:B------:R-:W2:Y:S06]  /*12520*/  LDSM.16.MT88.4 R12, [R213+0x13800] ;  /* 0x01380000d50c783b */ /* 0x000eac0000004200 */
[----:B------:R-:W-:Y:S01]  /*12530*/  IMAD.MOV.U32 R140, RZ, RZ, R144 ;  /* 0x000000ffff8c7224 */ /* 0x000fe200078e0090 */
[C---:B------:R-:W-:Y:S01]  /*12540*/  HMMA.16816.F32.BF16 R148, R168.reuse, R142, R16 ;  /* 0x0000008ea894723c */ /* 0x040fe20000041810 */
[----:B------:R-:W5:Y:S03]  /*12550*/  LDSM.16.MT88.4 R16, [R212+0x13800] ;  /* 0x01380000d410783b */ /* 0x000f660000004200 */
[----:B------:R-:W-:Y:S04]  /*12560*/  MOV R141, R145 ;  /* 0x00000091008d7202 */ /* 0x000fe80000000f00 */
[C---:B-1----:R-:W-:Y:S07]  /*12570*/  HMMA.16816.F32.BF16 R144, R168.reuse, R136, R20 ;  /* 0x00000088a890723c */ /* 0x042fee0000041814 */
[----:B------:R-:W-:Y:S02]  /*12580*/  MOV R22, R140 ;  /* 0x0000008c00167202 */ /* 0x000fe40000000f00 */
[----:B------:R-:W-:Y:S02]  /*12590*/  MOV R23, R141 ;  /* 0x0000008d00177202 */ /* 0x000fe40000000f00 */
[C---:B------:R-:W-:Y:S01]  /*125a0*/  HMMA.16816.F32.BF16 R140, R168.reuse, R138, R24 ;  /* 0x0000008aa88c723c */ /* 0x040fe20000041818 */
[----:B------:R-:W-:Y:S07]  /*125b0*/  LDSM.16.MT88.4 R24, [R216+0x17800] ;  /* 0x01780000d818783b */ /* 0x000fee0000004200 */
[C---:B------:R-:W-:Y:S07]  /*125c0*/  HMMA.16816.F32.BF16 R136, R168.reuse, R172, R28 ;  /* 0x000000aca888723c */ /* 0x040fee000004181c */
[----:B------:R-:W-:Y:S01]  /*125d0*/  MOV R29, R132 ;  /* 0x00000084001d7202 */ /* 0x000fe20000000f00 */
[----:B------:R-:W-:Y:S01]  /*125e0*/  IMAD.MOV.U32 R173, RZ, RZ, R134 ;  /* 0x000000ffffad7224 */ /* 0x000fe200078e0086 */
[----:B------:R-:W-:Y:S03]  /*125f0*/  MOV R28, R133 ;  /* 0x00000085001c7202 */ /* 0x000fe60000000f00 */
[----:B------:R-:W-:Y:S01]  /*12600*/  MOV R172, R135 ;  /* 0x0000008700ac7202 */ /* 0x000fe20000000f00 */
[----:B------:R-:W-:Y:S01]  /*12610*/  IMAD.MOV.U32 R31, RZ, RZ, R22 ;  /* 0x000000ffff1f7224 */ /* 0x000fe200078e0016 */
[C---:B------:R-:W-:Y:S03]  /*12620*/  HMMA.16816.F32.BF16 R132, R168.reuse, R174, R32 ;  /* 0x000000aea884723c */ /* 0x040fe60000041820 */
[----:B------:R-:W-:Y:S01]  /*12630*/  MOV R30, R23 ;  /* 0x00000017001e7202 */ /* 0x000fe20000000f00 */
[----:B------:R-:W-:Y:S01]  /*12640*/  FADD.FTZ R0, R172, R0 ;  /* 0x00000000ac007221 */ /* 0x000fe20000010000 */
[----:B------:R-:W1:Y:S03]  /*12650*/  LDSM.16.MT88.4 R20, [R216+0x15800] ;  /* 0x01580000d814783b */ /* 0x000e660000004200 */
[C---:B---3--:R-:W-:Y:S04]  /*12660*/  HMMA.16816.F32.BF16 R36, R168.reuse, R4, R36 ;  /* 0x00000004a824723c */ /* 0x048fe80000041824 */
[----:B------:R-:W-:Y:S04]  /*12670*/  FADD.FTZ R0, R173, R0 ;  /* 0x00000000ad007221 */ /* 0x000fe80000010000 */
[C---:B------:R-:W-:Y:S01]  /*12680*/  HMMA.16816.F32.BF16 R40, R168.reuse, R6, R40 ;  /* 0x00000006a828723c */ /* 0x040fe20000041828 */
[----:B------:R-:W3:Y:S03]  /*12690*/  LDSM.16.MT88.4 R4, [R214+0x15800] ;  /* 0x01580000d604783b */ /* 0x000ee60000004200 */
[----:B------:R-:W-:Y:S04]  /*126a0*/  FADD.FTZ R0, R28, R0 ;  /* 0x000000001c007221 */ /* 0x000fe80000010000 */
        /* <DEDUP_REMOVED lines=15> */
[C---:B----4-:R-:W-:Y:S07]  /*127a0*/  HMMA.16816.F32.BF16 R84, R168.reuse, R8, R84 ;  /* 0x00000008a854723c */ /* 0x050fee0000041854 */
[----:B------:R-:W-:Y:S01]  /*127b0*/  FADD.FTZ R9, R193, R192 ;  /* 0x000000c0c1097221 */ /* 0x000fe20000010000 */
[C---:B------:R-:W-:Y:S04]  /*127c0*/  HMMA.16816.F32.BF16 R88, R168.reuse, R10, R88 ;  /* 0x0000000aa858723c */ /* 0x040fe80000041858 */
[----:B------:R-:W-:Y:S04]  /*127d0*/  FADD.FTZ R9, R194, R9 ;  /* 0x00000009c2097221 */ /* 0x000fe80000010000 */
[C---:B--2---:R-:W-:Y:S04]  /*127e0*/  HMMA.16816.F32.BF16 R92, R168.reuse, R12, R92 ;  /* 0x0000000ca85c723c */ /* 0x044fe8000004185c */
[----:B------:R-:W-:Y:S04]  /*127f0*/  FADD.FTZ R9, R252, R9 ;  /* 0x00000009fc097221 */ /* 0x000fe80000010000 */
[C---:B------:R-:W-:Y:S04]  /*12800*/  HMMA.16816.F32.BF16 R96, R168.reuse, R14, R96 ;  /* 0x0000000ea860723c */ /* 0x040fe80000041860 */
[----:B------:R-:W-:Y:S04]  /*12810*/  FADD.FTZ R9, R248, R9 ;  /* 0x00000009f8097221 */ /* 0x000fe80000010000 */
[C---:B------:R-:W-:Y:S04]  /*12820*/  HMMA.16816.F32.BF16 R100, R168.reuse, R24, R100 ;  /* 0x00000018a864723c */ /* 0x040fe80000041864 */
[----:B------:R-:W-:Y:S04]  /*12830*/  FADD.FTZ R244, R244, R9 ;  /* 0x00000009f4f47221 */ /* 0x000fe80000010000 */
[C---:B------:R-:W-:Y:S08]  /*12840*/  HMMA.16816.F32.BF16 R104, R168.reuse, R26, R104 ;  /* 0x0000001aa868723c */ /* 0x040ff00000041868 */
[C---:B-----5:R-:W-:Y:S08]  /*12850*/  HMMA.16816.F32.BF16 R108, R168.reuse, R16, R108 ;  /* 0x00000010a86c723c */ /* 0x060ff0000004186c */
[C---:B------:R-:W-:Y:S08]  /*12860*/  HMMA.16816.F32.BF16 R112, R168.reuse, R18, R112 ;  /* 0x00000012a870723c */ /* 0x040ff00000041870 */
[C---:B-1----:R-:W-:Y:S08]  /*12870*/  HMMA.16816.F32.BF16 R116, R168.reuse, R20, R116 ;  /* 0x00000014a874723c */ /* 0x042ff00000041874 */
[C---:B------:R-:W-:Y:S08]  /*12880*/  HMMA.16816.F32.BF16 R120, R168.reuse, R22, R120 ;  /* 0x00000016a878723c */ /* 0x040ff00000041878 */
[C---:B---3--:R-:W-:Y:S07]  /*12890*/  HMMA.16816.F32.BF16 R124, R168.reuse, R4, R124 ;  /* 0x00000004a87c723c */ /* 0x048fee000004187c */
[----:B------:R-:W-:Y:S01]  /*128a0*/  FADD.FTZ R5, R29, R0 ;  /* 0x000000001d057221 */ /* 0x000fe20000010000 */
[----:B------:R-:W-:Y:S04]  /*128b0*/  HMMA.16816.F32.BF16 R128, R168, R6, R128 ;  /* 0x00000006a880723c */ /* 0x000fe80000041880 */
[----:B------:R-:W-:Y:S02]  /*128c0*/  FADD.FTZ R0, R195, R244 ;  /* 0x000000f4c3007221 */ /* 0x000fe40000010000 */
[----:B------:R-:W-:Y:S02]  /*128d0*/  FADD.FTZ R5, R186, R5 ;  /* 0x00000005ba057221 */ /* 0x000fe40000010000 */
[----:B------:R-:W-:Y:S04]  /*128e0*/  FADD.FTZ R0, R183, R0 ;  /* 0x00000000b7007221 */ /* 0x000fe80000010000 */
[----:B------:R-:W-:Y:S02]  /*128f0*/  FADD.FTZ R5, R184, R5 ;  /* 0x00000005b8057221 */ /* 0x000fe40000010000 */
[----:B------:R-:W-:Y:S02]  /*12900*/  FADD.FTZ R0, R30, R0 ;  /* 0x000000001e007221 */ /* 0x000fe40000010000 */
[----:B------:R-:W-:Y:S02]  /*12910*/  FADD.FTZ R182, R182, R5 ;  /* 0x00000005b6b67221 */ /* 0x000fe40000010000 */
[----:B------:R-:W-:Y:S02]  /*12920*/  FADD.FTZ R0, R31, R0 ;  /* 0x000000001f007221 */ /* 0x000fe40000010000 */
[----:B------:R-:W-:Y:S02]  /*12930*/  FADD.FTZ R249, R185, R182 ;  /* 0x000000b6b9f97221 */ /* 0x000fe40000010000 */
[----:B------:R-:W-:Y:S01]  /*12940*/  FADD.FTZ R245, R165, R0 ;  /* 0x00000000a5f57221 */ /* 0x000fe20000010000 */
[----:B------:R-:W-:Y:S01]  /*12950*/  MOV R0, R3 ;  /* 0x0000000300007202 */ /* 0x000fe20000000f00 */
[----:B------:R-:W-:-:S05]  /*12960*/  @P0 BRA `(.L_x_1287) ;  /* 0xffffb39000000947 */ /* 0x000fca000383ffff */
.L_x_1286:
        /* <DEDUP_REMOVED lines=406> */
.L_x_1291:
[----:B---34-:R-:W-:Y:S05]  /*142d0*/  BSYNC B0 ;  /* 0x0000000000007941 */ /* 0x018fea0003800000 */
.L_x_1290:
        /* <DEDUP_REMOVED lines=36> */
.L_x_1293:
[----:B------:R-:W-:Y:S05]  /*14520*/  BSYNC B0 ;  /* 0x0000000000007941 */ /* 0x000fea0003800000 */
.L_x_1292:
        /* <DEDUP_REMOVED lines=22> */
.L_x_1295:
[----:B------:R-:W-:Y:S05]  /*14690*/  BSYNC B0 ;  /* 0x0000000000007941 */ /* 0x000fea0003800000 */
.L_x_1294:
        /* <DEDUP_REMOVED lines=22> */
.L_x_1297:
[----:B------:R-:W-:Y:S05]  /*14800*/  BSYNC B0 ;  /* 0x0000000000007941 */ /* 0x000fea0003800000 */
.L_x_1296:
        /* <DEDUP_REMOVED lines=23> */
.L_x_1298:
        /* <DEDUP_REMOVED lines=16> */
.L_x_2049:


//--------------------- .text._ZN5flash16flash_fwd_kernelI23Flash_fwd_kernel_traitsILi256ELi128ELi64ELi8ELb0ELb0EN7cutlass10bfloat16_tE19Flash_kernel_traitsILi256ELi128ELi64ELi8ES3_EELb1ELb0ELb0ELb0ELb0ELb0ELb0ELb0EEEvNS_16Flash_fwd_paramsE --------------------------
	.section	.text._ZN5flash16flash_fwd_kernelI23Flash_fwd_kernel_traitsILi256ELi128ELi64ELi8ELb0ELb0EN7cutlass10bfloat16_tE19Flash_kernel_traitsILi256ELi128ELi64ELi8ES3_EELb1ELb0ELb0ELb0ELb0ELb0ELb0ELb0EEEvNS_16Flash_fwd_paramsE,"ax",@progbits
	.sectioninfo	@"SHI_REGISTERS=255"
	.align	128
        .global         _ZN5flash16flash_fwd_kernelI23Flash_fwd_kernel_traitsILi256ELi128ELi64ELi8ELb0ELb0EN7cutlass10bfloat16_tE19Flash_kernel_traitsILi256ELi128ELi64ELi8ES3_EELb1ELb0ELb0ELb0ELb0ELb0ELb0ELb0EEEvNS_16Flash_fwd_paramsE
        .type           _ZN5flash16flash_fwd_kernelI23Flash_fwd_kernel_traitsILi256ELi128ELi64ELi8ELb0ELb0EN7cutlass10bfloat16_tE19Flash_kernel_traitsILi256ELi128ELi64ELi8ES3_EELb1ELb0ELb0ELb0ELb0ELb0ELb0ELb0EEEvNS_16Flash_fwd_paramsE,@function
        .size           _ZN5flash16flash_fwd_kernelI23Flash_fwd_kernel_traitsILi256ELi128ELi64ELi8ELb0ELb0EN7cutlass10bfloat16_tE19Flash_kernel_traitsILi256ELi128ELi64ELi8ES3_EELb1ELb0ELb0ELb0ELb0ELb0ELb0ELb0EEEvNS_16Flash_fwd_paramsE,(.L_x_2050 - _ZN5flash16flash_fwd_kernelI23Flash_fwd_kernel_traitsILi256ELi128ELi64ELi8ELb0ELb0EN7cutlass10bfloat16_tE19Flash_kernel_traitsILi256ELi128ELi64ELi8ES3_EELb1ELb0ELb0ELb0ELb0ELb0ELb0ELb0EEEvNS_16Flash_fwd_paramsE)
        .other          _ZN5flash16flash_fwd_kernelI23Flash_fwd_kernel_traitsILi256ELi128ELi64ELi8ELb0ELb0EN7cutlass10bfloat16_tE19Flash_kernel_traitsILi256ELi128ELi64ELi8ES3_EELb1ELb0ELb0ELb0ELb0ELb0ELb0ELb0EEEvNS_16Flash_fwd_paramsE,@"STO_CUDA_ENTRY STV_DEFAULT"
_ZN5flash16flash_fwd_kernelI23Flash_fwd_kernel_traitsILi256ELi128ELi64ELi8ELb0ELb0EN7cutlass10bfloat16_tE19Flash_kernel_traitsILi256ELi128ELi64ELi8ES3_EELb1ELb0ELb0ELb0ELb0ELb0ELb0ELb0EEEvNS_16Flash_fwd_paramsE:
.text._ZN5flash16flash_fwd_kernelI23Flash_fwd_kernel_traitsILi256ELi128ELi64ELi8ELb0ELb0EN7cutlass10bfloat16_tE19Flash_kernel_traitsILi256ELi128ELi64ELi8ES3_EELb1ELb0ELb0ELb0ELb0ELb0ELb0ELb0EEEvNS_16Flash_fwd_paramsE:
        /* <DEDUP_REMOVED lines=94> */
.L_x_1299:
[----:B------:R-:W-:Y:S02]  /*05e0*/  ULDC UR6, c[0x0][0x218] ;  /* 0x0000860000067ab9 */ /* 0x000fe40000000800 */
.L_x_1300:
        /* <DEDUP_REMOVED lines=42> */
[----:B------:R-:W-:Y:S02]  /*0890*/  @UP0 UIMAD UR30, UR30, UR5, UR33 ;  /* 0x000000051e1e02a4 */ /* 0x000fe4000f8e0221 */
[----:B------:R-:W-:-:S02]  /*08a0*/  @!UP1 UIADD3 UR10, UR17, UR7, URZ ;  /* 0x00000007110a9290 */ /* 0x000fc4000fffe03f */
[----:B------:R-:W-:Y:S01]  /*08b0*/  @!UP1 UMOV UR6, UR16 ;  /* 0x0000001000069c82 */ /* 0x000fe20008000000 */
        /* <DEDUP_REMOVED lines=10> */
[----:B------:R-:W-:Y:S02]  /*0960*/  UMOV UR14, UR16 ;  /* 0x00000010000e7c82 */ /* 0x000fe40008000000 */
[----:B------:R-:W-:Y:S02]  /*0970*/  UIMAD UR5, UR11, UR5, UR7 ;  /* 0x000000050b0572a4 */ /* 0x000fe4000f8e0207 */
[----:B------:R-:W-:-:S04]  /*0980*/  UIMAD.WIDE.U32 UR32, UR11, UR4, UR14 ;  /* 0x000000040b2072a5 */ /* 0x000fc8000f8e000e */
[----:B------:R-:W-:Y:S02]  /*0990*/  UIADD3 UR30, UR33, UR5, URZ ;  /* 0x00000005211e7290 */ /* 0x000fe4000fffe03f */
.L_x_1302:
[----:B------:R-:W-:Y:S01]  /*09a0*/  IABS R0, c[0x0][0x1c8] ;  /* 0x0000720000007a13 */ /* 0x000fe20000000000 */
[----:B------:R-:W1:Y:S01]  /*09b0*/  S2R R2, SR_CTAID.Z ;  /* 0x0000000000027919 */ /* 0x000e620000002700 */
[----:B------:R-:W-:Y:S02]  /*09c0*/  UMOV UR14, URZ ;  /* 0x0000003f000e7c82 */ /* 0x000fe40008000000 */
[----:B------:R-:W2:Y:S01]  /*09d0*/  R2UR UR5, R0 ;  /* 0x00000000000573c2 */ /* 0x000ea200000e0000 */
[----:B------:R-:W-:Y:S02]  /*09e0*/  @UP0 UIADD3 UR31, UR12, UR13, URZ ;  /* 0x0000000d0c1f0290 */ /* 0x000fe4000fffe03f */
        /* <DEDUP_REMOVED lines=44> */
.L_x_1303:
[CC--:B------:R-:W-:Y:S01]  /*0cb0*/  LEA.HI R4, R10.reuse, R98.reuse, RZ, 0x4 ;  /* 0x000000620a047211 */ /* 0x0c0fe200078f20ff */
[----:B------:R-:W1:Y:S01]  /*0cc0*/  S2R R18, SR_CTAID.Z ;  /* 0x0000000000127919 */ /* 0x000e620000002700 */
[-C--:B------:R-:W-:Y:S01]  /*0cd0*/  LEA.HI R0, R10, R98.reuse, RZ, 0x3 ;  /* 0x000000620a007211 */ /* 0x080fe200078f18ff */
[----:B------:R-:W-:Y:S01]  /*0ce0*/  ULDC.64 UR4, c[0x0][0x1b8] ;  /* 0x00006e0000047ab9 */ /* 0x000fe20000000a00 */
[----:B------:R-:W-:Y:S01]  /*0cf0*/  SHF.R.S32.HI R5, RZ, 0x4, R4 ;  /* 0x00000004ff057819 */ /* 0x000fe20000011404 */
[----:B------:R-:W-:Y:S01]  /*0d00*/  UIMAD UR4, UR14, UR4, URZ ;  /* 0x000000040e0472a4 */ /* 0x000fe2000f8e023f */
[----:B------:R-:W-:Y:S01]  /*0d10*/  LOP3.LUT R2, R0, 0xfffffff8, RZ, 0xc0, !PT ;  /* 0xfffffff800027812 */ /* 0x000fe200078ec0ff */
[----:B------:R-:W-:Y:S01]  /*0d20*/  UIADD3 UR20, -UR20, UR25, URZ ;  /* 0x0000001914147290 */ /* 0x000fe2000fffe13f */
[----:B------:R-:W-:Y:S01]  /*0d30*/  LEA.HI R3, R4, R5, RZ, 0x1 ;  /* 0x0000000504037211 */ /* 0x000fe200078f08ff */
[----:B------:R-:W-:Y:S01]  /*0d40*/  IMAD.MOV.U32 R22, RZ, RZ, 0x20 ;  /* 0x00000020ff167424 */ /* 0x000fe200078e00ff */
        /* <DEDUP_REMOVED lines=14> */
[----:B------:R2:W-:Y:S01]  /*0e30*/  STL.64 [R1], R24 ;  /* 0x0000001801007387 */ /* 0x0005e20000100a00 */
        /* <DEDUP_REMOVED lines=24> */
[C---:B------:R-:W-:Y:S01]  /*0fc0*/  IADD3 R103, R250.reuse, 0x80, RZ ;  /* 0x00000080fa677810 */ /* 0x040fe20007ffe0ff */
[----:B------:R-:W-:Y:S01]  /*0fd0*/  IMAD R6, R25, c[0x0][0x1a0], RZ ;  /* 0x0000680019067a24 */ /* 0x000fe200078e02ff */
[----:B------:R-:W-:Y:S01]  /*0fe0*/  IADD3 R102, R250, 0xc0, RZ ;  /* 0x000000c0fa667810 */ /* 0x000fe20007ffe0ff */
[----:B------:R-:W-:Y:S01]  /*0ff0*/  IMAD.WIDE.U32 R2, R24, c[0x0][0x1a0], R250 ;  /* 0x0000680018027a25 */ /* 0x000fe200078e00fa */
[----:B------:R-:W-:Y:S01]  /*1000*/  LOP3.LUT R0, R0, 0x1c0, RZ, 0xc0, !PT ;  /* 0x000001c000007812 */ /* 0x000fe200078ec0ff */
[----:B------:R-:W-:Y:S01]  /*1010*/  UIMAD UR7, UR28, UR7, UR6 ;  /* 0x000000071c0772a4 */ /* 0x000fe2000f8e0206 */
[----:B------:R-:W-:Y:S01]  /*1020*/  LOP3.LUT R10, R11, 0xfffffe00, R10, 0xf8, !PT ;  /* 0xfffffe000b0a7812 */ /* 0x000fe200078ef80a */
[----:B------:R-:W-:Y:S01]  /*1030*/  IMAD R6, R24, c[0x0][0x1a4], R6 ;  /* 0x0000690018067a24 */ /* 0x000fe200078e0206 */
[----:B------:R-:W-:Y:S01]  /*1040*/  IADD3 R2, P0, R2, UR34, RZ ;  /* 0x0000002202027c10 */ /* 0x000fe2000ff1e0ff */
[----:B------:R-:W-:Y:S01]  /*1050*/  UIMAD UR6, UR28, UR5, UR4 ;  /* 0x000000051c0672a4 */ /* 0x000fe2000f8e0204 */
[----:B------:R-:W-:Y:S01]  /*1060*/  LOP3.LUT R7, R0, 0x8, R7, 0xf8, !PT ;  /* 0x0000000800077812 */ /* 0x000fe200078ef807 */
[----:B------:R-:W-:Y:S01]  /*1070*/  IMAD.SHL.U32 R223, R10, 0x2, RZ ;  /* 0x000000020adf7824 */ /* 0x000fe200078e00ff */
[----:B------:R-:W-:Y:S01]  /*1080*/  IADD3.X R3, R3, UR31, R6, P0, !PT ;  /* 0x0000001f03037c10 */ /* 0x000fe200087fe406 */
[----:B------:R-:W-:Y:S01]  /*1090*/  IMAD.U32 R6, RZ, RZ, UR28 ;  /* 0x0000001cff067e24 */ /* 0x000fe2000f8e00ff */
[----:B------:R-:W-:Y:S01]  /*10a0*/  SHF.R.U32.HI R0, RZ, 0x3, R0 ;  /* 0x00000003ff007819 */ /* 0x000fe20000011600 */
[----:B------:R-:W-:Y:S01]  /*10b0*/  ULDC.64 UR4, c[0x0][0x1a8] ;  /* 0x00006a0000047ab9 */ /* 0x000fe20000000a00 */
[----:B------:R-:W-:Y:S01]  /*10c0*/  ISETP.GE.AND P0, PT, R24, UR20, PT ;  /* 0x0000001418007c0c */ /* 0x000fe2000bf06270 */
[----:B------:R-:W-:Y:S01]  /*10d0*/  IMAD.WIDE.U32 R26, R6, c[0x0][0x1b8], R2 ;  /* 0x00006e00061a7a25 */ /* 0x000fe200078e0002 */
[----:B------:R-:W-:Y:S01]  /*10e0*/  LOP3.LUT R7, R7, R0, RZ, 0x3c, !PT ;  /* 0x0000000007077212 */ /* 0x000fe200078e3cff */
[----:B------:R-:W-:Y:S01]  /*10f0*/  UIMAD UR4, UR13, UR4, URZ ;  /* 0x000000040d0472a4 */ /* 0x000fe2000f8e023f */
[----:B------:R-:W-:Y:S01]  /*1100*/  SHF.R.S32.HI R96, RZ, 0x5, R13 ;  /* 0x00000005ff607819 */ /* 0x000fe2000001140d */
[----:B------:R-:W-:Y:S01]  /*1110*/  IMAD.U32 R0, RZ, RZ, UR28 ;  /* 0x0000001cff007e24 */ /* 0x000fe2000f8e00ff */
[----:B------:R2:W-:Y:S01]  /*1120*/  STL.64 [R1+0x8], R26 ;  /* 0x0000081a01007387 */ /* 0x0005e20000100a00 */
[----:B------:R-:W-:Y:S01]  /*1130*/  UIMAD UR4, UR9, UR5, UR4 ;  /* 0x00000005090472a4 */ /* 0x000fe2000f8e0204 */
[----:B------:R-:W-:Y:S01]  /*1140*/  IADD3 R252, R27, UR6, RZ ;  /* 0x000000061bfc7c10 */ /* 0x000fe2000fffe0ff */
[----:B------:R-:W-:Y:S01]  /*1150*/  IMAD.WIDE.U32 R248, R0, c[0x0][0x1b0], R4 ;  /* 0x00006c0000f87a25 */ /* 0x000fe200078e0004 */
[----:B------:R2:W-:Y:S01]  /*1160*/  STL [R1+0x14], R104 ;  /* 0x0000146801007387 */ /* 0x0005e20000100800 */
[----:B------:R-:W-:-:S02]  /*1170*/  SEL R0, R22, 0xffffffe0, !P2 ;  /* 0xffffffe016007807 */ /* 0x000fc40005000000 */
[----:B------:R-:W-:Y:S01]  /*1180*/  IMAD.SHL.U32 R5, R12, 0x40, RZ ;  /* 0x000000400c057824 */ /* 0x000fe200078e00ff */
[----:B------:R2:W-:Y:S01]  /*1190*/  STL [R1+0x10], R103 ;  /* 0x0000106701007387 */ /* 0x0005e20000100800 */
[----:B------:R-:W-:Y:S01]  /*11a0*/  IMAD.MOV.U32 R4, RZ, RZ, 0x10 ;  /* 0x00000010ff047424 */ /* 0x000fe200078e00ff */
[----:B------:R-:W-:Y:S02]  /*11b0*/  IADD3 R247, R249, UR7, RZ ;  /* 0x00000007f9f77c10 */ /* 0x000fe4000fffe0ff */
[----:B------:R2:W-:Y:S01]  /*11c0*/  STL [R1+0x18], R102 ;  /* 0x0000186601007387 */ /* 0x0005e20000100800 */
[----:B------:R-:W-:Y:S02]  /*11d0*/  LOP3.LUT R5, R7, 0xfffffe00, R5, 0xf8, !PT ;  /* 0xfffffe0007057812 */ /* 0x000fe400078ef805 */
        /* <DEDUP_REMOVED lines=41> */
.L_x_1305:
[----:B------:R-:W-:Y:S05]  /*1470*/  BSYNC B0 ;  /* 0x0000000000007941 */ /* 0x000fea0003800000 */
.L_x_1304:
        /* <DEDUP_REMOVED lines=45> */
.L_x_1307:
[----:B------:R-:W-:Y:S05]  /*1750*/  BSYNC B0 ;  /* 0x0000000000007941 */ /* 0x000fea0003800000 */
.L_x_1306:
        /* <DEDUP_REMOVED lines=45> */
.L_x_1309:
[----:B------:R-:W-:Y:S05]  /*1a30*/  BSYNC B0 ;  /* 0x0000000000007941 */ /* 0x000fea0003800000 */
.L_x_1308:
        /* <DEDUP_REMOVED lines=48> */
.L_x_1311:
[----:B------:R-:W-:Y:S05]  /*1d40*/  BSYNC B0 ;  /* 0x0000000000007941 */ /* 0x000fea0003800000 */
.L_x_1310:
        /* <DEDUP_REMOVED lines=45> */
.L_x_1313:
[----:B------:R-:W-:Y:S05]  /*2020*/  BSYNC B0 ;  /* 0x0000000000007941 */ /* 0x000fea0003800000 */
.L_x_1312:
        /* <DEDUP_REMOVED lines=42> */
.L_x_1315:
[----:B------:R-:W-:Y:S05]  /*22d0*/  BSYNC B0 ;  /* 0x0000000000007941 */ /* 0x000fea0003800000 */
.L_x_1314:
[----:B------:R-:W0:Y:S01]  /*22e0*/  LDGDEPBAR ;  /* 0x00000000000079af */ /* 0x000e220000000000 */
[----:B------:R-:W-:Y:S01]  /*22f0*/  ISETP.GE.AND P1, PT, R24, UR6, PT ;  /* 0x0000000618007c0c */ /* 0x000fe2000bf26270 */
[----:B------:R-:W-:Y:S01]  /*2300*/  ULDC.64 UR4, c[0x0][0x1a0] ;  /* 0x0000680000047ab9 */ /* 0x000fe20000000a00 */
[----:B------:R-:W-:Y:S01]  /*2310*/  BSSY B0, `(.L_x_1316) ;  /* 0x0000032000007945 */ /* 0x000fe20003800000 */
[----:B------:R-:W-:Y:S02]  /*2320*/  UIMAD.WIDE.U32 UR12, UR9, UR4, URZ ;  /* 0x00000004090c72a5 */ /* 0x000fe4000f8e003f */
[----:B------:R-:W-:-:S04]  /*2330*/  UIMAD UR4, UR7, UR4, URZ ;  /* 0x00000004070472a4 */ /* 0x000fc8000f8e023f */
[----:B------:R-:W-:Y:S01]  /*2340*/  UIMAD UR4, UR9, UR5, UR4 ;  /* 0x00000005090472a4 */ /* 0x000fe2000f8e0204 */
[----:B-1-3--:R-:W-:Y:S02]  /*2350*/  IMAD.U32 R6, RZ, RZ, UR12 ;  /* 0x0000000cff067e24 */ /* 0x00afe4000f8e00ff */
        /* <DEDUP_REMOVED lines=45> */
.L_x_1317:
[----:B------:R-:W-:Y:S05]  /*2630*/  BSYNC B0 ;  /* 0x0000000000007941 */ /* 0x000fea0003800000 */
.L_x_1316:
[----:B------:R-:W-:Y:S01]  /*2640*/  ISETP.GE.AND P0, PT, R17, UR6, PT ;  /* 0x0000000611007c0c */ /* 0x000fe2000bf06270 */
[----:B------:R-:W4:Y:S01]  /*2650*/  LDC.U8 R100, c[0x0][0x2d8] ;  /* 0x0000b600ff647b82 */ /* 0x000f220000000000 */
[----:B------:R-:W-:Y:S11]  /*2660*/  BSSY B0, `(.L_x_1318) ;  /* 0x000002b000007945 */ /* 0x000ff60003800000 */
[----:B------:R1:W-:Y:S04]  /*2670*/  @P0 STS.128 [R223+0x19000], RZ ;  /* 0x019000ffdf000388 */ /* 0x0003e80000000c00 */
[----:B------:R1:W-:Y:S04]  /*2680*/  @P0 STS.128 [R223+0x1b000], RZ ;  /* 0x01b000ffdf000388 */ /* 0x0003e80000000c00 */
[----:B------:R1:W-:Y:S04]  /*2690*/  @P0 STS.128 [R223+0x1d000], RZ ;  /* 0x01d000ffdf000388 */ /* 0x0003e80000000c00 */
[----:B------:R1:W-:Y:S01]  /*26a0*/  @P0 STS.128 [R223+0x1f000], RZ ;  /* 0x01f000ffdf000388 */ /* 0x0003e20000000c00 */
[----:B------:R-:W-:Y:S05]  /*26b0*/  @P0 BRA `(.L_x_1319) ;  /* 0x0000025000000947 */ /* 0x000fea0003800000 */
[----:B----4-:R-:W-:Y:S01]  /*26c0*/  ISETP.GE.AND P5, PT, R250, c[0x0][0x220], PT ;  /* 0x00008800fa007a0c */ /* 0x010fe20003fa6270 */
        /* <DEDUP_REMOVED lines=36> */
.L_x_1319:
[----:B----4-:R-:W-:Y:S05]  /*2910*/  BSYNC B0 ;  /* 0x0000000000007941 */ /* 0x010fea0003800000 */
.L_x_1318:
        /* <DEDUP_REMOVED lines=14> */
[----:B---3--:R-:W-:Y:S01]  /*2a00*/  LDSM.16.M88.4 R8, [R203] ;  /* 0x00000000cb08783b */ /* 0x008fe20000000200 */
[----:B------:R-:W-:Y:S01]  /*2a10*/  IMAD R206, R0, 0x2, R203 ;  /* 0x0000000200ce7824 */ /* 0x000fe200078e02cb */
[----:B------:R-:W-:Y:S01]  /*2a20*/  IADD3 R2, R196, 0x10000, RZ ;  /* 0x00010000c4027810 */ /* 0x000fe20007ffe0ff */
[----:B------:R-:W-:Y:S01]  /*2a30*/  IMAD R205, R0, 0x2, R204 ;  /* 0x0000000200cd7824 */ /* 0x000fe200078e02cc */
[----:B------:R-:W3:Y:S01]  /*2a40*/  LDSM.16.M88.4 R12, [R196+0x10000] ;  /* 0x01000000c40c783b */ /* 0x000ee20000000200 */
        /* <DEDUP_REMOVED lines=16> */
[----:B------:R-:W2:Y:S01]  /*2b50*/  LDSM.16.M88.4 R40, [R207] ;  /* 0x00000000cf28783b */ /* 0x000ea20000000200 */
[----:B------:R-:W-:Y:S01]  /*2b60*/  IMAD.U32 R2, RZ, RZ, UR9 ;  /* 0x00000009ff027e24 */ /* 0x000fe2000f8e00ff */
[----:B------:R-:W-:-:S02]  /*2b70*/  IADD3 R218, R207, 0x2800, RZ ;  /* 0x00002800cfda7810 */ /* 0x000fc40007ffe0ff */
[----:B------:R-:W1:Y:S01]  /*2b80*/  LDSM.16.M88.4 R48, [R207+0x800] ;  /* 0x00080000cf30783b */ /* 0x000e620000000200 */
[----:B------:R-:W-:Y:S01]  /*2b90*/  IMAD R2, R2, 0x40, R3 ;  /* 0x0000004002027824 */ /* 0x000fe200078e0203 */
[C---:B------:R-:W-:Y:S02]  /*2ba0*/  IADD3 R217, R207.reuse, 0x3000, RZ ;  /* 0x00003000cfd97810 */ /* 0x040fe40007ffe0ff */
[----:B------:R-:W-:Y:S01]  /*2bb0*/  LDSM.16.M88.4 R44, [R202+0x10000] ;  /* 0x01000000ca2c783b */ /* 0x000fe20000000200 */
[----:B------:R-:W-:Y:S02]  /*2bc0*/  IADD3 R216, R207, 0x3800, RZ ;  /* 0x00003800cfd87810 */ /* 0x000fe40007ffe0ff */
[C---:B------:R-:W-:Y:S01]  /*2bd0*/  IADD3 R3, R2.reuse, 0x10, RZ ;  /* 0x0000001002037810 */ /* 0x040fe20007ffe0ff */
[----:B------:R-:W-:Y:S01]  /*2be0*/  LDSM.16.M88.4 R84, [R201] ;  /* 0x00000000c954783b */ /* 0x000fe20000000200 */
[C---:B------:R-:W-:Y:S02]  /*2bf0*/  IADD3 R6, R2.reuse, 0x9, RZ ;  /* 0x0000000902067810 */ /* 0x040fe40007ffe0ff */
[----:B------:R-:W-:Y:S01]  /*2c00*/  ISETP.GE.AND P4, PT, R3, UR8, PT ;  /* 0x0000000803007c0c */ /* 0x000fe2000bf86270 */
[----:B------:R-:W-:Y:S01]  /*2c10*/  LDSM.16.M88.4 R88, [R196+0x12000] ;  /* 0x01200000c458783b */ /* 0x000fe20000000200 */
[----:B------:R-:W-:-:S02]  /*2c20*/  IADD3 R3, R2, 0x11, RZ ;  /* 0x0000001102037810 */ /* 0x000fc40007ffe0ff */
[C---:B------:R-:W-:Y:S01]  /*2c30*/  ISETP.GE.AND P1, PT, R2.reuse, UR8, PT ;  /* 0x0000000802007c0c */ /* 0x040fe2000bf26270 */
[C---:B---3--:R-:W-:Y:S01]  /*2c40*/  HMMA.16816.F32.BF16 R36, R8.reuse, R12, RZ ;  /* 0x0000000c0824723c */ /* 0x048fe200000418ff */
[----:B------:R-:W-:Y:S01]  /*2c50*/  LDSM.16.M88.4 R92, [R196+0x12800] ;  /* 0x01280000c45c783b */ /* 0x000fe20000000200 */
[----:B------:R-:W-:Y:S02]  /*2c60*/  ISETP.GE.AND P3, PT, R3, UR8, PT ;  /* 0x0000000803007c0c */ /* 0x000fe4000bf66270 */
[C---:B------:R-:W-:Y:S02]  /*2c70*/  IADD3 R7, R2.reuse, 0x8, RZ ;  /* 0x0000000802077810 */ /* 0x040fe40007ffe0ff */
[----:B------:R-:W-:Y:S02]  /*2c80*/  IADD3 R3, R2, 0x19, RZ ;  /* 0x0000001902037810 */ /* 0x000fe40007ffe0ff */
[----:B------:R-:W-:Y:S01]  /*2c90*/  HMMA.16816.F32.BF16 R12, R8, R14, RZ ;  /* 0x0000000e080c723c */ /* 0x000fe200000418ff */
[----:B------:R-:W-:-:S02]  /*2ca0*/  ISETP.GE.AND P5, PT, R6, UR8, PT ;  /* 0x0000000806007c0c */ /* 0x000fc4000bfa6270 */
[----:B------:R-:W-:Y:S02]  /*2cb0*/  IADD3 R6, R2, 0x18, RZ ;  /* 0x0000001802067810 */ /* 0x000fe40007ffe0ff */
[----:B------:R-:W-:Y:S02]  /*2cc0*/  ISETP.GE.AND P6, PT, R7, UR8, PT ;  /* 0x0000000807007c0c */ /* 0x000fe4000bfc6270 */
[----:B------:R-:W-:Y:S01]  /*2cd0*/  ISETP.GE.AND P2, PT, R6, UR8, PT ;  /* 0x0000000806007c0c */ /* 0x000fe2000bf46270 */
[----:B--2-4-:R-:W-:Y:S01]  /*2ce0*/  HMMA.16816.F32.BF16 R24, R8, R20, RZ ;  /* 0x000000140818723c */ /* 0x014fe200000418ff */
[----:B------:R-:W-:Y:S02]  /*2cf0*/  IADD3 R6, R2, 0x20, RZ ;  /* 0x0000002002067810 */ /* 0x000fe40007ffe0ff */
[C---:B------:R-:W-:Y:S02]  /*2d00*/  IADD3 R215, R207.reuse, 0x4000, RZ ;  /* 0x00004000cfd77810 */ /* 0x040fe40007ffe0ff */
        /* <DEDUP_REMOVED lines=11> */
[C---:B-1----:R-:W-:Y:S08]  /*2dc0*/  HMMA.16816.F32.BF16 R60, R8.reuse, R28, RZ ;  /* 0x0000001c083c723c */ /* 0x042ff000000418ff */
[----:B------:R-:W-:Y:S01]  /*2dd0*/  HMMA.16816.F32.BF16 R80, R8, R30, RZ ;  /* 0x0000001e0850723c */ /* 0x000fe200000418ff */
[----:B------:R-:W1:Y:S04]  /*2de0*/  LDSM.16.M88.4 R8, [R207+0x1000] ;  /* 0x00100000cf08783b */ /* 0x000e680000000200 */
[----:B------:R-:W-:Y:S03]  /*2df0*/  LDSM.16.M88.4 R28, [R202+0x11000] ;  /* 0x01100000ca1c783b */ /* 0x000fe60000000200 */
[C---:B------:R-:W-:Y:S01]  /*2e00*/  HMMA.16816.F32.BF16 R76, R16.reuse, R40, R36 ;  /* 0x00000028104c723c */ /* 0x040fe20000041824 */
        /* <DEDUP_REMOVED lines=155> */
[----:B------:R-:W2:Y:S04]  /*37c0*/  LDSM.16.M88.4 R44, [R202+0x17000] ;  /* 0x01700000ca2c783b */ /* 0x000ea80000000200 */
[----:B------:R-:W-:Y:S03]  /*37d0*/  LDSM.16.M88.4 R68, [R201+0x6000] ;  /* 0x00600000c944783b */ /* 0x000fe60000000200 */
[C---:B------:R-:W-:Y:S01]  /*37e0*/  HMMA.16816.F32.BF16 R56, R16.reuse, R72, R32 ;  /* 0x000000481038723c */ /* 0x040fe20000041820 */
[----:B------:R-:W5:Y:S07]  /*37f0*/  LDSM.16.M88.4 R32, [R202+0x17800] ;  /* 0x01780000ca20783b */ /* 0x000f6e0000000200 */
        /* <DEDUP_REMOVED lines=11> */
[C---:B--2---:R-:W-:Y:S08]  /*38b0*/  HMMA.16816.F32.BF16 R60, R8.reuse, R44, R40 ;  /* 0x0000002c083c723c */ /* 0x044ff00000041828 */
[C---:B------:R-:W-:Y:S08]  /*38c0*/  HMMA.16816.F32.BF16 R52, R8.reuse, R46, R28 ;  /* 0x0000002e0834723c */ /* 0x040ff0000004181c */
[C---:B-----5:R-:W-:Y:S01]  /*38d0*/  HMMA.16816.F32.BF16 R48, R8.reuse, R32, R24 ;  /* 0x000000200830723c */ /* 0x060fe20000041818 */
[----:B------:R-:W1:Y:S07]  /*38e0*/  LDSM.16.M88.4 R24, [R201+0x7000] ;  /* 0x00700000c918783b */ /* 0x000e6e0000000200 */
        /* <DEDUP_REMOVED lines=17> */
[----:B------:R-:W-:Y:S01]  /*3a00*/  FSEL R25, R19, -INF , !P0 ;  /* 0xff80000013197808 */ /* 0x000fe20004000000 */
[C---:B--2---:R-:W-:Y:S01]  /*3a10*/  HMMA.16816.F32.BF16 R8, R12.reuse, R36, R48 ;  /* 0x000000240c08723c */ /* 0x044fe20000041830 */
[----:B------:R-:W-:Y:S02]  /*3a20*/  FSEL R24, R17, -INF , !P0 ;  /* 0xff80000011187808 */ /* 0x000fe40004000000 */
[----:B------:R-:W-:Y:S02]  /*3a30*/  IADD3 R3, R2, 0x21, RZ ;  /* 0x0000002102037810 */ /* 0x000fe40007ffe0ff */
[----:B------:R-:W-:Y:S02]  /*3a40*/  ISETP.GE.AND P0, PT, R6, UR8, PT ;  /* 0x0000000806007c0c */ /* 0x000fe4000bf06270 */
[----:B------:R-:W-:Y:S01]  /*3a50*/  ISETP.GE.AND P6, PT, R3, UR8, PT ;  /* 0x0000000803007c0c */ /* 0x000fe2000bfc6270 */
[----:B------:R-:W-:Y:S01]  /*3a60*/  HMMA.16816.F32.BF16 R16, R12, R26, R52 ;  /* 0x0000001a0c10723c */ /* 0x000fe20000041834 */
[----:B------:R-:W-:-:S02]  /*3a70*/  IADD3 R3, R2, 0x29, RZ ;  /* 0x0000002902037810 */ /* 0x000fc40007ffe0ff */
[----:B------:R-:W-:Y:S02]  /*3a80*/  IADD3 R6, R2, 0x28, RZ ;  /* 0x0000002802067810 */ /* 0x000fe40007ffe0ff */
[----:B------:R-:W-:Y:S02]  /*3a90*/  FSEL R120, R34, -INF , !P4 ;  /* 0xff80000022787808 */ /* 0x000fe40006000000 */
[----:B------:R-:W-:Y:S01]  /*3aa0*/  FSEL R89, R32, -INF , !P4 ;  /* 0xff80000020597808 */ /* 0x000fe20006000000 */
[----:B------:R-:W-:Y:S01]  /*3ab0*/  HMMA.16816.F32.BF16 R12, R12, R38, R44 ;  /* 0x000000260c0c723c */ /* 0x000fe2000004182c */
[----:B------:R-:W-:Y:S02]  /*3ac0*/  ISETP.GE.AND P4, PT, R3, UR8, PT ;  /* 0x0000000803007c0c */ /* 0x000fe4000bf86270 */
[----:B------:R-:W-:Y:S02]  /*3ad0*/  IADD3 R3, R2, 0x31, RZ ;  /* 0x0000003102037810 */ /* 0x000fe40007ffe0ff */
[----:B------:R-:W-:-:S02]  /*3ae0*/  ISETP.GE.AND P5, PT, R6, UR8, PT ;  /* 0x0000000806007c0c */ /* 0x000fc4000bfa6270 */
[----:B------:R-:W-:Y:S02]  /*3af0*/  IADD3 R6, R2, 0x30, RZ ;  /* 0x0000003002067810 */ /* 0x000fe40007ffe0ff */
[----:B------:R-:W-:Y:S02]  /*3b00*/  FSEL R91, R42, -INF , !P2 ;  /* 0xff8000002a5b7808 */ /* 0x000fe40005000000 */
[----:B------:R-:W-:Y:S02]  /*3b10*/  FSEL R88, R40, -INF , !P2 ;  /* 0xff80000028587808 */ /* 0x000fe40005000000 */
[----:B------:R-:W-:Y:S02]  /*3b20*/  ISETP.GE.AND P2, PT, R3, UR8, PT ;  /* 0x0000000803007c0c */ /* 0x000fe4000bf46270 */
[----:B------:R-:W-:Y:S02]  /*3b30*/  IADD3 R3, R2, 0x38, RZ ;  /* 0x0000003802037810 */ /* 0x000fe40007ffe0ff */
[----:B------:R-:W-:-:S02]  /*3b40*/  FSEL R121, R35, -INF , !P3 ;  /* 0xff80000023797808 */ /* 0x000fc40005800000 */
[----:B------:R-:W-:Y:S02]  /*3b50*/  FSEL R67, R33, -INF , !P3 ;  /* 0xff80000021437808 */ /* 0x000fe40005800000 */
[----:B------:R-:W-:Y:S02]  /*3b60*/  IADD3 R2, R2, 0x39, RZ ;  /* 0x0000003902027810 */ /* 0x000fe40007ffe0ff */
[----:B------:R-:W-:Y:S02]  /*3b70*/  ISETP.GE.AND P3, PT, R6, UR8, PT ;  /* 0x0000000806007c0c */ /* 0x000fe4000bf66270 */
[----:B------:R-:W-:Y:S02]  /*3b80*/  FSEL R185, R30, -INF , !P0 ;  /* 0xff8000001eb97808 */ /* 0x000fe40004000000 */
[----:B------:R-:W-:Y:S02]  /*3b90*/  FSEL R149, R28, -INF , !P0 ;  /* 0xff8000001c957808 */ /* 0x000fe40004000000 */
[----:B------:R-:W-:-:S02]  /*3ba0*/  ISETP.GE.AND P0, PT, R2, UR8, PT ;  /* 0x0000000802007c0c */ /* 0x000fc4000bf06270 */
[----:B------:R-:W-:Y:S02]  /*3bb0*/  FSEL R90, R43, -INF , !P1 ;  /* 0xff8000002b5a7808 */ /* 0x000fe40004800000 */
[----:B------:R-:W-:Y:S02]  /*3bc0*/  FSEL R66, R41, -INF , !P1 ;  /* 0xff80000029427808 */ /* 0x000fe40004800000 */
[----:B------:R-:W-:Y:S02]  /*3bd0*/  FSEL R2, R10, -INF , !P3 ;  /* 0xff8000000a027808 */ /* 0x000fe40005800000 */
[----:B------:R-:W-:Y:S02]  /*3be0*/  ISETP.GE.AND P1, PT, R3, UR8, PT ;  /* 0x0000000803007c0c */ /* 0x000fe4000bf26270 */
[----:B------:R-:W-:Y:S01]  /*3bf0*/  FSEL R7, R9, -INF , !P2 ;  /* 0xff80000009077808 */ /* 0x000fe20005000000 */
[----:B------:R1:W-:Y:S01]  /*3c00*/  STL [R1+0x28], R2 ;  /* 0x0000280201007387 */ /* 0x0003e20000100800 */
[----:B------:R-:W-:-:S02]  /*3c10*/  FSEL R3, R12, -INF , !P1 ;  /* 0xff8000000c037808 */ /* 0x000fc40004800000 */
[----:B------:R-:W-:Y:S01]  /*3c20*/  FSEL R170, R15, -INF , !P0 ;  /* 0xff8000000faa7808 */ /* 0x000fe20004000000 */
[----:B------:R2:W-:Y:S01]  /*3c30*/  STL [R1+0x20], R7 ;  /* 0x0000200701007387 */ /* 0x0005e20000100800 */
[----:B------:R-:W-:Y:S02]  /*3c40*/  FSEL R186, R31, -INF , !P6 ;  /* 0xff8000001fba7808 */ /* 0x000fe40007000000 */
[----:B------:R-:W-:Y:S01]  /*3c50*/  FSEL R150, R29, -INF , !P6 ;  /* 0xff8000001d967808 */ /* 0x000fe20007000000 */
[----:B------:R2:W-:Y:S01]  /*3c60*/  STL [R1+0x1c], R3 ;  /* 0x00001c0301007387 */ /* 0x0005e20000100800 */
[----:B------:R-:W-:Y:S02]  /*3c70*/  FSEL R187, R18, -INF , !P5 ;  /* 0xff80000012bb7808 */ /* 0x000fe40006800000 */
[----:B------:R-:W-:Y:S02]  /*3c80*/  FSEL R151, R16, -INF , !P5 ;  /* 0xff80000010977808 */ /* 0x000fe40006800000 */
[----:B------:R-:W-:-:S02]  /*3c90*/  FSEL R244, R19, -INF , !P4 ;  /* 0xff80000013f47808 */ /* 0x000fc40006000000 */
[----:B------:R-:W-:Y:S02]  /*3ca0*/  FSEL R184, R17, -INF , !P4 ;  /* 0xff80000011b87808 */ /* 0x000fe40006000000 */
[----:B------:R-:W-:Y:S02]  /*3cb0*/  FSEL R245, R8, -INF , !P3 ;  /* 0xff80000008f57808 */ /* 0x000fe40005800000 */
[----:B------:R-:W-:Y:S02]  /*3cc0*/  FSEL R169, R11, -INF , !P2 ;  /* 0xff8000000ba97808 */ /* 0x000fe40005000000 */
[----:B------:R-:W-:Y:S02]  /*3cd0*/  FSEL R188, R14, -INF , !P1 ;  /* 0xff8000000ebc7808 */ /* 0x000fe40004800000 */
[----:B-1----:R-:W-:Y:S01]  /*3ce0*/  FSEL R2, R13, -INF , !P0 ;  /* 0xff8000000d027808 */ /* 0x002fe20004000000 */
[----:B------:R-:W-:Y:S01]  /*3cf0*/  BAR.SYNC.DEFER_BLOCKING 0x0 ;  /* 0x0000000000007b1d */ /* 0x000fe20000010000 */
[----:B------:R-:W-:-:S05]  /*3d00*/  PLOP3.LUT P0, PT, PT, PT, UP0, 0x80, 0x0 ;  /* 0x000000000000781c */ /* 0x000fca0003f0f008 */
[----:B------:R2:W-:Y:S08]  /*3d10*/  STL [R1+0x24], R2 ;  /* 0x0000240201007387 */ /* 0x0005f00000100800 */
        /* <DEDUP_REMOVED lines=71> */
.L_x_1322:
[----:B------:R-:W-:Y:S05]  /*4190*/  BSYNC B0 ;  /* 0x0000000000007941 */ /* 0x000fea0003800000 */
.L_x_1321:
[----:B------:R-:W0:Y:S02]  /*41a0*/  LDGDEPBAR ;  /* 0x00000000000079af */ /* 0x000e240000000000 */
.L_x_1320:
[----:B------:R-:W-:Y:S04]  /*41b0*/  STL [R1+0x6c], R213 ;  /* 0x00006cd501007387 */ /* 0x000fe80000100800 */
[----:B------:R-:W-:Y:S04]  /*41c0*/  STL [R1+0x68], R212 ;  /* 0x000068d401007387 */ /* 0x000fe80000100800 */
[----:B------:R-:W-:Y:S04]  /*41d0*/  STL [R1+0x64], R211 ;  /* 0x000064d301007387 */ /* 0x000fe80000100800 */
[----:B------:R-:W-:Y:S04]  /*41e0*/  STL [R1+0x60], R210 ;  /* 0x000060d201007387 */ /* 0x000fe80000100800 */
[----:B------:R3:W-:Y:S04]  /*41f0*/  STL [R1+0x5c], R209 ;  /* 0x00005cd101007387 */ /* 0x0007e80000100800 */
[----:B---3--:R-:W3:Y:S04]  /*4200*/  LDL.LU R209, [R1+0x28] ;  /* 0x0000280001d17983 */ /* 0x008ee80000300800 */
[----:B------:R4:W-:Y:S04]  /*4210*/  STL [R1+0x58], R208 ;  /* 0x000058d001007387 */ /* 0x0009e80000100800 */
[----:B----4-:R-:W4:Y:S04]  /*4220*/  LDL.LU R208, [R1+0x24] ;  /* 0x0000240001d07983 */ /* 0x010f280000300800 */
[----:B------:R1:W-:Y:S04]  /*4230*/  STL [R1+0x54], R207 ;  /* 0x000054cf01007387 */ /* 0x0003e80000100800 */
[----:B-12---:R-:W2:Y:S01]  /*4240*/  LDL.LU R207, [R1+0x1c] ;  /* 0x00001c0001cf7983 */ /* 0x006ea20000300800 */
[----:B------:R-:W-:Y:S01]  /*4250*/  FMNMX.FTZ R2, R56, R24, !PT ;  /* 0x0000001838027209 */ /* 0x000fe20007810000 */
[----:B------:R-:W-:Y:S01]  /*4260*/  IMAD.U32 R6, RZ, RZ, UR24 ;  /* 0x00000018ff067e24 */ /* 0x000fe2000f8e00ff */
[----:B------:R-:W-:Y:S01]  /*4270*/  USHF.L.U32 UR4, UR9, 0x1, URZ ;  /* 0x0000000109047899 */ /* 0x000fe2000800063f */
[----:B------:R-:W-:Y:S01]  /*4280*/  STL [R1+0x50], R206 ;  /* 0x000050ce01007387 */ /* 0x000fe20000100800 */
[----:B------:R-:W-:Y:S01]  /*4290*/  FMNMX.FTZ R2, R20, R2, !PT ;  /* 0x0000000214027209 */ /* 0x000fe20007810000 */
[----:B------:R-:W-:Y:S01]  /*42a0*/  UIADD3 UR16, UR37, -0x4498517b, URZ ;  /* 0xbb67ae8525107890 */ /* 0x000fe2000fffe03f */
[----:B------:R-:W-:Y:S01]  /*42b0*/  IMAD.WIDE.U32 R122, R101, -0x2daee0ad, RZ ;  /* 0xd2511f53657a7825 */ /* 0x000fe200078e00ff */
[----:B------:R-:W-:Y:S01]  /*42c0*/  STL [R1+0x4c], R205 ;  /* 0x00004ccd01007387 */ /* 0x000fe20000100800 */
[----:B------:R-:W-:Y:S01]  /*42d0*/  FMNMX.FTZ R2, R21, R2, !PT ;  /* 0x0000000215027209 */ /* 0x000fe20007810000 */
[----:B------:R-:W-:Y:S01]  /*42e0*/  UIADD3 UR17, UR36, -0x61c88647, URZ ;  /* 0x9e3779b924117890 */ /* 0x000fe2000fffe03f */
[----:B------:R-:W-:Y:S01]  /*42f0*/  IMAD.SHL.U32 R197, R5, 0x2, RZ ;  /* 0x0000000205c57824 */ /* 0x000fe200078e00ff */
[----:B------:R-:W-:Y:S01]  /*4300*/  STL [R1+0x48], R204 ;  /* 0x000048cc01007387 */ /* 0x000fe20000100800 */
[----:B------:R-:W-:Y:S01]  /*4310*/  FMNMX.FTZ R2, R89, R2, !PT ;  /* 0x0000000259027209 */ /* 0x000fe20007810000 */
[----:B------:R-:W-:Y:S01]  /*4320*/  UIADD3 UR15, UR36, 0x3c6ef372, URZ ;  /* 0x3c6ef372240f7890 */ /* 0x000fe2000fffe03f */
[----:B------:R-:W-:Y:S01]  /*4330*/  IMAD R198, R4, 0x2, R197 ;  /* 0x0000000204c67824 */ /* 0x000fe200078e02c5 */
[----:B------:R-:W-:Y:S01]  /*4340*/  STL [R1+0x44], R203 ;  /* 0x000044cb01007387 */ /* 0x000fe20000100800 */
[----:B------:R-:W-:Y:S01]  /*4350*/  FMNMX.FTZ R2, R67, R2, !PT ;  /* 0x0000000243027209 */ /* 0x000fe20007810000 */
[----:B------:R-:W-:Y:S01]  /*4360*/  UIADD3 UR14, UR37, 0x76cf5d0a, URZ ;  /* 0x76cf5d0a250e7890 */ /* 0x000fe2000fffe03f */
[----:B------:R-:W-:Y:S01]  /*4370*/  IMAD R176, R100, 0x10000, R100 ;  /* 0x0001000064b07824 */ /* 0x000fe200078e0264 */
[----:B------:R-:W-:Y:S01]  /*4380*/  STL [R1+0x40], R202 ;  /* 0x000040ca01007387 */ /* 0x000fe20000100800 */
[----:B------:R-:W-:Y:S01]  /*4390*/  FMNMX.FTZ R2, R88, R2, !PT ;  /* 0x0000000258027209 */ /* 0x000fe20007810000 */
[----:B------:R-:W-:Y:S01]  /*43a0*/  UIADD3 UR12, UR37, 0x32370b8f, URZ ;  /* 0x32370b8f250c7890 */ /* 0x000fe2000fffe03f */
[----:B------:R-:W-:Y:S01]  /*43b0*/  LEA R200, R0, R197, 0x1 ;  /* 0x000000c500c87211 */ /* 0x000fe200078e08ff */
[----:B------:R-:W-:Y:S01]  /*43c0*/  STL [R1+0x3c], R201 ;  /* 0x00003cc901007387 */ /* 0x000fe20000100800 */
[----:B------:R-:W-:Y:S01]  /*43d0*/  FMNMX.FTZ R2, R66, R2, !PT ;  /* 0x0000000242027209 */ /* 0x000fe20007810000 */
[----:B------:R-:W-:Y:S01]  /*43e0*/  UIADD3 UR13, UR36, -0x255992d5, URZ ;  /* 0xdaa66d2b240d7890 */ /* 0x000fe2000fffe03f */
[----:B------:R-:W-:Y:S01]  /*43f0*/  IMAD R199, R0, 0x2, R198 ;  /* 0x0000000200c77824 */ /* 0x000fe200078e02c6 */
[----:B------:R-:W-:Y:S01]  /*4400*/  STL [R1+0x38], R196 ;  /* 0x000038c401007387 */ /* 0x000fe20000100800 */
        /* <DEDUP_REMOVED lines=20> */
[----:B------:R-:W-:Y:S01]  /*4550*/  IMAD R7, R6, 0x8, R96 ;  /* 0x0000000806077824 */ /* 0x000fe200078e0260 */
[----:B------:R-:W-:Y:S01]  /*4560*/  FMNMX.FTZ R2, R91, R2, !PT ;  /* 0x000000025b027209 */ /* 0x000fe20007810000 */
[----:B------:R-:W-:Y:S02]  /*4570*/  LDSM.16.MT88.4 R32, [R200+0x1a000] ;  /* 0x01a00000c820783b */ /* 0x000fe40000004200 */
[----:B------:R-:W-:Y:S01]  /*4580*/  IMAD.WIDE.U32 R54, R7, -0x326172a9, RZ ;  /* 0xcd9e8d5707367825 */ /* 0x000fe200078e00ff */
[----:B------:R-:W-:Y:S01]  /*4590*/  FMNMX.FTZ R2, R90, R2, !PT ;  /* 0x000000025a027209 */ /* 0x000fe20007810000 */
[----:B------:R-:W-:Y:S03]  /*45a0*/  STL [R1+0x2c], R7 ;  /* 0x00002c0701007387 */ /* 0x000fe60000100800 */
[----:B------:R-:W-:Y:S01]  /*45b0*/  FMNMX.FTZ R2, R185, R2, !PT ;  /* 0x00000002b9027209 */ /* 0x000fe20007810000 */
[----:B------:R-:W-:Y:S03]  /*45c0*/  LDSM.16.MT88.4 R60, [R200+0x18000] ;  /* 0x01800000c83c783b */ /* 0x000fe60000004200 */
[----:B------:R-:W-:Y:S01]  /*45d0*/  FMNMX.FTZ R2, R186, R2, !PT ;  /* 0x00000002ba027209 */ /* 0x000fe20007810000 */
[----:B------:R-:W-:Y:S03]  /*45e0*/  LDSM.16.MT88.4 R36, [R198+0x1a000] ;  /* 0x01a00000c624783b */ /* 0x000fe60000004200 */
[----:B------:R-:W-:Y:S01]  /*45f0*/  FMNMX.FTZ R2, R187, R2, !PT ;  /* 0x00000002bb027209 */ /* 0x000fe20007810000 */
[----:B------:R-:W-:Y:S03]  /*4600*/  LDSM.16.MT88.4 R44, [R199+0x18000] ;  /* 0x01800000c72c783b */ /* 0x000fe60000004200 */
[----:B------:R-:W-:-:S04]  /*4610*/  FMNMX.FTZ R2, R244, R2, !PT ;  /* 0x00000002f4027209 */ /* 0x000fc80007810000 */
[----:B---3--:R-:W-:-:S04]  /*4620*/  FMNMX.FTZ R2, R209, R2, !PT ;  /* 0x00000002d1027209 */ /* 0x008fc80007810000 */
[----:B------:R-:W-:-:S04]  /*4630*/  FMNMX.FTZ R2, R169, R2, !PT ;  /* 0x00000002a9027209 */ /* 0x000fc80007810000 */
[----:B------:R-:W-:-:S04]  /*4640*/  FMNMX.FTZ R2, R188, R2, !PT ;  /* 0x00000002bc027209 */ /* 0x000fc80007810000 */
[----:B------:R-:W-:-:S05]  /*4650*/  FMNMX.FTZ R2, R170, R2, !PT ;  /* 0x00000002aa027209 */ /* 0x000fca0007810000 */
[----:B------:R-:W-:Y:S01]  /*4660*/  SHFL.BFLY PT, R10, R2, 0x2, 0x1f ;  /* 0x0c401f00020a7f89 */ /* 0x000fe200000e0000 */
[----:B--2---:R-:W-:-:S04]  /*4670*/  FMNMX.FTZ R148, R207, R148, !PT ;  /* 0x00000094cf947209 */ /* 0x004fc80007810000 */
[----:B----4-:R-:W-:-:S05]  /*4680*/  FMNMX.FTZ R148, R208, R148, !PT ;  /* 0x00000094d0947209 */ /* 0x010fca0007810000 */
        /* <DEDUP_REMOVED lines=9> */
[----:B------:R-:W-:-:S05]  /*4720*/  FMNMX.FTZ R8, R2, R10, !PT ;  /* 0x0000000a02087209 */ /* 0x000fca0007810000 */
[----:B------:R-:W3:Y:S01]  /*4730*/  SHFL.BFLY PT, R10, R8, 0x1, 0x1f ;  /* 0x0c201f00080a7f89 */ /* 0x000ee200000e0000 */
[----:B-1----:R-:W-:-:S04]  /*4740*/  FMNMX.FTZ R148, R148, R9, !PT ;  /* 0x0000000994947209 */ /* 0x002fc80007810000 */
[C---:B------:R-:W-:Y:S01]  /*4750*/  FSETP.NEU.FTZ.AND P1, PT, R148.reuse, -INF , PT ;  /* 0xff8000009400780b */ /* 0x040fe20003f3d000 */
[----:B------:R-:W-:Y:S01]  /*4760*/  FMUL.FTZ R12, R148, c[0x0][0x23c] ;  /* 0x00008f00940c7a20 */ /* 0x000fe20000410000 */
[----:B--2---:R-:W-:Y:S01]  /*4770*/  MOV R3, UR4 ;  /* 0x0000000400037c02 */ /* 0x004fe20008000f00 */
[----:B------:R-:W-:-:S03]  /*4780*/  UIADD3 UR4, UR4, 0x1, URZ ;  /* 0x0000000104047890 */ /* 0x000fc6000fffe03f */
[----:B------:R-:W-:Y:S02]  /*4790*/  LOP3.LUT R3, R123, UR37, R3, 0x96, !PT ;  /* 0x000000257b037c12 */ /* 0x000fe4000f8e9603 */
[----:B------:R-:W-:-:S03]  /*47a0*/  FSEL R12, R12, RZ, P1 ;  /* 0x000000ff0c0c7208 */ /* 0x000fc60000800000 */
[----:B------:R-:W-:-:S04]  /*47b0*/  IMAD.WIDE.U32 R6, R3, -0x326172a9, RZ ;  /* 0xcd9e8d5703067825 */ /* 0x000fc800078e00ff */
[----:B------:R-:W-:Y:S01]  /*47c0*/  FFMA.FTZ R9, R56, c[0x0][0x23c], -R12 ;  /* 0x00008f0038097a23 */ /* 0x000fe2000001080c */
[----:B------:R-:W-:Y:S02]  /*47d0*/  LOP3.LUT R7, R7, UR17, R54, 0x96, !PT ;  /* 0x0000001107077c12 */ /* 0x000fe4000f8e9636 */
[----:B------:R-:W-:Y:S01]  /*47e0*/  LOP3.LUT R3, R53, UR15, R6, 0x96, !PT ;  /* 0x0000000f35037c12 */ /* 0x000fe2000f8e9606 */
[----:B------:R1:W-:Y:S02]  /*47f0*/  MUFU.EX2 R168, R9 ;  /* 0x0000000900a87308 */ /* 0x0003e40000000800 */
[----:B------:R-:W-:-:S04]  /*4800*/  IMAD.WIDE.U32 R6, R7, -0x2daee0ad, RZ ;  /* 0xd2511f5307067825 */ /* 0x000fc800078e00ff */
[----:B------:R-:W-:Y:S01]  /*4810*/  IMAD.WIDE.U32 R2, R3, -0x2daee0ad, RZ ;  /* 0xd2511f5303027825 */ /* 0x000fe200078e00ff */
[----:B------:R-:W-:-:S04]  /*4820*/  LOP3.LUT R7, R7, UR14, R64, 0x96, !PT ;  /* 0x0000000e07077c12 */ /* 0x000fc8000f8e9640 */
[----:B------:R-:W-:Y:S01]  /*4830*/  LOP3.LUT R3, R3, UR12, R6, 0x96, !PT ;  /* 0x0000000c03037c12 */ /* 0x000fe2000f8e9606 */
[----:B------:R-:W-:-:S04]  /*4840*/  IMAD.WIDE.U32 R6, R7, -0x326172a9, RZ ;  /* 0xcd9e8d5707067825 */ /* 0x000fc800078e00ff */
[----:B------:R-:W-:Y:S01]  /*4850*/  IMAD.WIDE.U32 R48, R3, -0x326172a9, RZ ;  /* 0xcd9e8d5703307825 */ /* 0x000fe200078e00ff */
[----:B------:R-:W-:-:S03]  /*4860*/  LOP3.LUT R7, R7, UR13, R52, 0x96, !PT ;  /* 0x0000000d07077c12 */ /* 0x000fc6000f8e9634 */
[----:B-1----:R-:W-:Y:S01]  /*4870*/  FFMA.FTZ R9, R24, c[0x0][0x23c], -R12 ;  /* 0x00008f0018097a23 */ /* 0x002fe2000001080c */
[----:B------:R-:W-:Y:S01]  /*4880*/  LOP3.LUT R3, R49, UR11, R6, 0x96, !PT ;  /* 0x0000000b31037c12 */ /* 0x000fe2000f8e9606 */
[----:B------:R-:W-:Y:S02]  /*4890*/  IMAD.WIDE.U32 R6, R7, -0x2daee0ad, RZ ;  /* 0xd2511f5307067825 */ /* 0x000fe400078e00ff */
[----:B------:R1:W-:Y:S02]  /*48a0*/  MUFU.EX2 R202, R9 ;  /* 0x0000000900ca7308 */ /* 0x0003e40000000800 */
[----:B------:R-:W-:Y:S01]  /*48b0*/  IMAD.WIDE.U32 R50, R3, -0x2daee0ad, RZ ;  /* 0xd2511f5303327825 */ /* 0x000fe200078e00ff */
[----:B---3--:R-:W-:Y:S02]  /*48c0*/  FMNMX.FTZ R3, R8, R10, !PT ;  /* 0x0000000a08037209 */ /* 0x008fe40007810000 */
[----:B------:R-:W-:Y:S01]  /*48d0*/  LOP3.LUT R8, R7, UR10, R2, 0x96, !PT ;  /* 0x0000000a07087c12 */ /* 0x000fe2000f8e9602 */
[----:B------:R-:W-:Y:S01]  /*48e0*/  FFMA.FTZ R7, R21, c[0x0][0x23c], -R12 ;  /* 0x00008f0015077a23 */ /* 0x000fe2000001080c */
[----:B------:R-:W-:Y:S01]  /*48f0*/  LOP3.LUT R6, R51, UR8, R6, 0x96, !PT ;  /* 0x0000000833067c12 */ /* 0x000fe2000f8e9606 */
[C---:B------:R-:W-:Y:S01]  /*4900*/  FMUL.FTZ R2, R3.reuse, c[0x0][0x23c] ;  /* 0x00008f0003027a20 */ /* 0x040fe20000410000 */
[----:B------:R-:W-:Y:S01]  /*4910*/  FSETP.NEU.FTZ.AND P1, PT, R3, -INF , PT ;  /* 0xff8000000300780b */ /* 0x000fe20003f3d000 */
[----:B------:R2:W-:Y:S01]  /*4920*/  MUFU.EX2 R181, R7 ;  /* 0x0000000700b57308 */ /* 0x0005e20000000800 */
[----:B------:R-:W-:-:S02]  /*4930*/  IMAD.WIDE.U32 R14, R8, -0x326172a9, RZ ;  /* 0xcd9e8d57080e7825 */ /* 0x000fc400078e00ff */
[----:B------:R-:W-:Y:S02]  /*4940*/  FSEL R2, R2, RZ, P1 ;  /* 0x000000ff02027208 */ /* 0x000fe40000800000 */
[----:B-1----:R-:W-:-:S03]  /*4950*/  FFMA.FTZ R9, R20, c[0x0][0x23c], -R12 ;  /* 0x00008f0014097a23 */ /* 0x002fc6000001080c */
[--C-:B------:R-:W-:Y:S01]  /*4960*/  FFMA.FTZ R8, R57, c[0x0][0x23c], -R2.reuse ;  /* 0x00008f0039087a23 */ /* 0x100fe20000010802 */
[----:B------:R1:W-:Y:S01]  /*4970*/  MUFU.EX2 R171, R9 ;  /* 0x0000000900ab7308 */ /* 0x0003e20000000800 */
[----:B------:R-:W-:Y:S01]  /*4980*/  FFMA.FTZ R4, R23, c[0x0][0x23c], -R2 ;  /* 0x00008f0017047a23 */ /* 0x000fe20000010802 */
[----:B------:R-:W3:Y:S01]  /*4990*/  LDSM.16.MT88.4 R56, [R198+0x18000] ;  /* 0x01800000c638783b */ /* 0x000ee20000004200 */
[----:B--2---:R-:W-:-:S05]  /*49a0*/  IMAD.WIDE.U32 R6, R6, -0x326172a9, RZ ;  /* 0xcd9e8d5706067825 */ /* 0x004fca00078e00ff */
[----:B------:R2:W-:Y:S01]  /*49b0*/  MUFU.EX2 R183, R8 ;  /* 0x0000000800b77308 */ /* 0x0005e20000000800 */
[----:B------:R-:W-:Y:S02]  /*49c0*/  LOP3.LUT R5, R7, UR19, R14, 0x96, !PT ;  /* 0x0000001307057c12 */ /* 0x000fe4000f8e960e */
[----:B------:R-:W-:Y:S02]  /*49d0*/  LOP3.LUT R7, R6, 0xffff, RZ, 0xc0, !PT ;  /* 0x0000ffff06077812 */ /* 0x000fe400078ec0ff */
[----:B------:R-:W-:-:S03]  /*49e0*/  SHF.R.U32.HI R10, RZ, 0x10, R6 ;  /* 0x00000010ff0a7819 */ /* 0x000fc60000011606 */
[----:B------:R4:W-:Y:S01]  /*49f0*/  MUFU.EX2 R182, R4 ;  /* 0x0000000400b67308 */ /* 0x0009e20000000800 */
[----:B-1----:R-:W-:Y:S02]  /*4a00*/  LOP3.LUT R9, R6, 0xff, RZ, 0xc0, !PT ;  /* 0x000000ff06097812 */ /* 0x002fe400078ec0ff */
[----:B------:R-:W-:Y:S02]  /*4a10*/  SHF.R.U32.HI R7, RZ, 0x8, R7 ;  /* 0x00000008ff077819 */ /* 0x000fe40000011607 */
[----:B------:R-:W-:Y:S02]  /*4a20*/  SHF.R.U32.HI R13, RZ, 0x18, R6 ;  /* 0x00000018ff0d7819 */ /* 0x000fe40000011606 */
[----:B------:R-:W-:Y:S01]  /*4a30*/  PRMT R11, R9, 0x5410, R7 ;  /* 0x00005410090b7816 */ /* 0x000fe20000000007 */
[--C-:B--2---:R-:W-:Y:S01]  /*4a40*/  FFMA.FTZ R8, R22, c[0x0][0x23c], -R2.reuse ;  /* 0x00008f0016087a23 */ /* 0x104fe20000010802 */
[----:B------:R-:W-:Y:S01]  /*4a50*/  LOP3.LUT R6, R5, 0xffff, RZ, 0xc0, !PT ;  /* 0x0000ffff05067812 */ /* 0x000fe200078ec0ff */
[----:B------:R-:W-:Y:S01]  /*4a60*/  FFMA.FTZ R7, R25, c[0x0][0x23c], -R2 ;  /* 0x00008f0019077a23 */ /* 0x000fe20000010802 */
[--C-:B------:R-:W-:Y:S01]  /*4a70*/  SHF.R.U32.HI R9, RZ, 0x18, R5.reuse ;  /* 0x00000018ff097819 */ /* 0x100fe20000011605 */
[----:B------:R1:W2:Y:S01]  /*4a80*/  MUFU.EX2 R180, R8 ;  /* 0x0000000800b47308 */ /* 0x0002a20000000800 */
[----:B------:R-:W-:Y:S01]  /*4a90*/  SHF.R.U32.HI R6, RZ, 0x8, R6 ;  /* 0x00000008ff067819 */ /* 0x000fe20000011606 */
[----:B------:R-:W3:Y:S01]  /*4aa0*/  LDSM.16.MT88.4 R20, [R199+0x1a000] ;  /* 0x01a00000c714783b */ /* 0x000ee20000004200 */
[----:B------:R-:W-:Y:S01]  /*4ab0*/  HSET2.LE.AND R0, R11, R176, PT ;  /* 0x000000b00b007233 */ /* 0x000fe20003803000 */
[----:B----4-:R-:W-:-:S02]  /*4ac0*/  SHF.R.U32.HI R4, RZ, 0x10, R5 ;  /* 0x00000010ff047819 */ /* 0x010fc40000011605 */
[----:B------:R-:W4:Y:S02]  /*4ad0*/  LDSM.16.MT88.4 R24, [R200+0x1c000] ;  /* 0x01c00000c818783b */ /* 0x000f240000004200 */
[----:B------:R2:W2:Y:S01]  /*4ae0*/  MUFU.EX2 R201, R7 ;  /* 0x0000000700c97308 */ /* 0x0004a20000000800 */
[----:B------:R-:W-:-:S04]  /*4af0*/  LOP3.LUT R4, R4, 0xff, RZ, 0xc0, !PT ;  /* 0x000000ff04047812 */ /* 0x000fc800078ec0ff */
[----:B------:R-:W-:Y:S02]  /*4b00*/  PRMT R4, R4, 0x5410, R9 ;  /* 0x0000541004047816 */ /* 0x000fe40000000009 */
[----:B-1----:R-:W-:Y:S02]  /*4b10*/  LOP3.LUT R8, R10, 0xff, RZ, 0xc0, !PT ;  /* 0x000000ff0a087812 */ /* 0x002fe400078ec0ff */
[----:B------:R-:W-:Y:S01]  /*4b20*/  LOP3.LUT R10, R5, 0xff, RZ, 0xc0, !PT ;  /* 0x000000ff050a7812 */ /* 0x000fe200078ec0ff */
[--C-:B------:R-:W-:Y:S01]  /*4b30*/  HSET2.LE.AND R9, R4, R176.reuse, PT ;  /* 0x000000b004097233 */ /* 0x100fe20003803000 */
[----:B------:R-:W-:Y:S02]  /*4b40*/  PRMT R8, R8, 0x5410, R13 ;  /* 0x0000541008087816 */ /* 0x000fe4000000000d */
[----:B------:R-:W-:Y:S02]  /*4b50*/  PRMT R5, R10, 0x5410, R6 ;  /* 0x000054100a057816 */ /* 0x000fe40000000006 */
[----:B--2---:R-:W-:Y:S01]  /*4b60*/  F2FP.BF16.PACK_AB R4, R182, R180 ;  /* 0x000000b4b604723e */ /* 0x004fe200000010ff */
[--C-:B------:R-:W-:Y:S01]  /*4b70*/  HSET2.LE.AND R7, R8, R176.reuse, PT ;  /* 0x000000b008077233 */ /* 0x100fe20003803000 */
[----:B------:R-:W-:Y:S01]  /*4b80*/  F2FP.BF16.PACK_AB R8, R202, R168 ;  /* 0x000000a8ca08723e */ /* 0x000fe200000010ff */
[----:B------:R-:W-:Y:S01]  /*4b90*/  HSET2.LE.AND R5, R5, R176, PT ;  /* 0x000000b005057233 */ /* 0x000fe20003803000 */
[----:B------:R-:W-:-:S02]  /*4ba0*/  F2FP.BF16.PACK_AB R10, R201, R183 ;  /* 0x000000b7c90a723e */ /* 0x000fc400000010ff */
[----:B------:R-:W-:Y:S02]  /*4bb0*/  LOP3.LUT R7, R7, R4, RZ, 0xc0, !PT ;  /* 0x0000000407077212 */ /* 0x000fe400078ec0ff */
[----:B------:R-:W-:Y:S02]  /*4bc0*/  LOP3.LUT R4, R5, R8, RZ, 0xc0, !PT ;  /* 0x0000000805047212 */ /* 0x000fe400078ec0ff */
[----:B------:R-:W-:Y:S02]  /*4bd0*/  LOP3.LUT R5, R9, R10, RZ, 0xc0, !PT ;  /* 0x0000000a09057212 */ /* 0x000fe400078ec0ff */
[----:B------:R-:W1:Y:S01]  /*4be0*/  LDSM.16.MT88.4 R8, [R198+0x1c000] ;  /* 0x01c00000c608783b */ /* 0x000e620000004200 */
[----:B------:R-:W-:-:S04]  /*4bf0*/  F2FP.BF16.PACK_AB R6, R181, R171 ;  /* 0x000000abb506723e */ /* 0x000fc800000010ff */
[----:B------:R-:W-:Y:S01]  /*4c00*/  LOP3.LUT R6, R0, R6, RZ, 0xc0, !PT ;  /* 0x0000000600067212 */ /* 0x000fe200078ec0ff */
[----:B------:R-:W-:-:S04]  /*4c10*/  FFMA.FTZ R0, R89, c[0x0][0x23c], -R12 ;  /* 0x00008f0059007a23 */ /* 0x000fc8000001080c */
[----:B------:R2:W-:Y:S02]  /*4c20*/  MUFU.EX2 R206, R0 ;  /* 0x0000000000ce7308 */ /* 0x0005e40000000800 */
[C---:B------:R-:W-:Y:S08]  /*4c30*/  HMMA.16816.F32.BF16 R68, R4.reuse, R40, RZ ;  /* 0x000000280444723c */ /* 0x040ff000000418ff */
[----:B------:R-:W-:Y:S01]  /*4c40*/  HMMA.16816.F32.BF16 R108, R4, R42, RZ ;  /* 0x0000002a046c723c */ /* 0x000fe200000418ff */
[----:B--2---:R-:W-:Y:S01]  /*4c50*/  FFMA.FTZ R0, R67, c[0x0][0x23c], -R12 ;  /* 0x00008f0043007a23 */ /* 0x004fe2000001080c */
[----:B------:R-:W-:-:S06]  /*4c60*/  MOV R67, R188 ;  /* 0x000000bc00437202 */ /* 0x000fcc0000000f00 */
[C---:B------:R-:W-:Y:S01]  /*4c70*/  HMMA.16816.F32.BF16 R40, R4.reuse, R16, RZ ;  /* 0x000000100428723c */ /* 0x040fe200000418ff */
[----:B------:R2:W-:Y:S07]  /*4c80*/  MUFU.EX2 R204, R0 ;  /* 0x0000000000cc7308 */ /* 0x0005ee0000000800 */
[C---:B------:R-:W-:Y:S01]  /*4c90*/  HMMA.16816.F32.BF16 R92, R4.reuse, R18, RZ ;  /* 0x00000012045c723c */ /* 0x040fe200000418ff */
[----:B------:R-:W1:Y:S07]  /*4ca0*/  LDSM.16.MT88.4 R16, [R198+0x1e000] ;  /* 0x01e00000c610783b */ /* 0x000e6e0000004200 */
[----:B------:R-:W-:Y:S01]  /*4cb0*/  HMMA.16816.F32.BF16 R76, R4, R28, RZ ;  /* 0x0000001c044c723c */ /* 0x000fe200000418ff */
[----:B--2---:R-:W-:-:S04]  /*4cc0*/  FFMA.FTZ R0, R88, c[0x0][0x23c], -R12 ;  /* 0x00008f0058007a23 */ /* 0x004fc8000001080c */
[----:B------:R2:W-:Y:S03]  /*4cd0*/  MUFU.EX2 R203, R0 ;  /* 0x0000000000cb7308 */ /* 0x0005e60000000800 */
[C---:B------:R-:W-:Y:S01]  /*4ce0*/  HMMA.16816.F32.BF16 R140, R4.reuse, R30, RZ ;  /* 0x0000001e048c723c */ /* 0x040fe200000418ff */
[----:B------:R-:W1:Y:S07]  /*4cf0*/  LDSM.16.MT88.4 R28, [R199+0x1c000] ;  /* 0x01c00000c71c783b */ /* 0x000e6e0000004200 */
[----:B---3--:R-:W-:Y:S01]  /*4d00*/  HMMA.16816.F32.BF16 R144, R4, R56, RZ ;  /* 0x000000380490723c */ /* 0x008fe200000418ff */
[----:B--2---:R-:W-:-:S07]  /*4d10*/  LOP3.LUT R0, R15, UR9, R48, 0x96, !PT ;  /* 0x000000090f007c12 */ /* 0x004fce000f8e9630 */
[C---:B------:R-:W-:Y:S08]  /*4d20*/  HMMA.16816.F32.BF16 R136, R4.reuse, R58, RZ ;  /* 0x0000003a0488723c */ /* 0x040ff000000418ff */
[C---:B------:R-:W-:Y:S08]  /*4d30*/  HMMA.16816.F32.BF16 R124, R4.reuse, R32, RZ ;  /* 0x00000020047c723c */ /* 0x040ff000000418ff */
[C---:B------:R-:W-:Y:S01]  /*4d40*/  HMMA.16816.F32.BF16 R100, R4.reuse, R34, RZ ;  /* 0x000000220464723c */ /* 0x040fe200000418ff */
[----:B------:R-:W2:Y:S07]  /*4d50*/  LDSM.16.MT88.4 R32, [R197+0x1e000] ;  /* 0x01e00000c520783b */ /* 0x000eae0000004200 */
[C---:B------:R-:W-:Y:S08]  /*4d60*/  HMMA.16816.F32.BF16 R56, R4.reuse, R20, RZ ;  /* 0x000000140438723c */ /* 0x040ff000000418ff */
[C---:B------:R-:W-:Y:S01]  /*4d70*/  HMMA.16816.F32.BF16 R96, R4.reuse, R22, RZ ;  /* 0x000000160460723c */ /* 0x040fe200000418ff */
[----:B------:R-:W3:Y:S07]  /*4d80*/  LDSM.16.MT88.4 R20, [R200+0x1e000] ;  /* 0x01e00000c814783b */ /* 0x000eee0000004200 */
[C---:B----4-:R-:W-:Y:S08]  /*4d90*/  HMMA.16816.F32.BF16 R80, R4.reuse, R24, RZ ;  /* 0x000000180450723c */ /* 0x050ff000000418ff */
[C---:B------:R-:W-:Y:S01]  /*4da0*/  HMMA.16816.F32.BF16 R116, R4.reuse, R26, RZ ;  /* 0x0000001a0474723c */ /* 0x040fe200000418ff */
[----:B------:R-:W4:Y:S07]  /*4db0*/  LDSM.16.MT88.4 R24, [R199+0x1e000] ;  /* 0x01e00000c718783b */ /* 0x000f2e0000004200 */
[C---:B------:R-:W-:Y:S08]  /*4dc0*/  HMMA.16816.F32.BF16 R128, R4.reuse, R60, RZ ;  /* 0x0000003c0480723c */ /* 0x040ff000000418ff */
[C---:B------:R-:W-:Y:S08]  /*4dd0*/  HMMA.16816.F32.BF16 R112, R4.reuse, R62, RZ ;  /* 0x0000003e0470723c */ /* 0x040ff000000418ff */
[C---:B------:R-:W-:Y:S08]  /*4de0*/  HMMA.16816.F32.BF16 R60, R4.reuse, R36, RZ ;  /* 0x00000024043c723c */ /* 0x040ff000000418ff */
[C---:B------:R-:W-:Y:S08]  /*4df0*/  HMMA.16816.F32.BF16 R104, R4.reuse, R38, RZ ;  /* 0x000000260468723c */ /* 0x040ff000000418ff */
[C---:B-1----:R-:W-:Y:S07]  /*4e00*/  HMMA.16816.F32.BF16 R36, R4.reuse, R8, RZ ;  /* 0x000000080424723c */ /* 0x042fee00000418ff */
[----:B------:R-:W-:Y:S01]  /*4e10*/  FFMA.FTZ R8, R66, c[0x0][0x23c], -R12 ;  /* 0x00008f0042087a23 */ /* 0x000fe2000001080c */
[C---:B------:R-:W-:Y:S03]  /*4e20*/  HMMA.16816.F32.BF16 R84, R4.reuse, R10, RZ ;  /* 0x0000000a0454723c */ /* 0x040fe600000418ff */
[----:B------:R1:W1:Y:S04]  /*4e30*/  MUFU.EX2 R164, R8 ;  /* 0x0000000800a47308 */ /* 0x0002680000000800 */
[--C-:B------:R-:W-:Y:S01]  /*4e40*/  FFMA.FTZ R10, R120, c[0x0][0x23c], -R2.reuse ;  /* 0x00008f00780a7a23 */ /* 0x100fe20000010802 */
[----:B------:R-:W-:Y:S01]  /*4e50*/  HMMA.16816.F32.BF16 R160, R4, R16, RZ ;  /* 0x0000001004a0723c */ /* 0x000fe200000418ff */
[----:B------:R-:W-:-:S02]  /*4e60*/  FFMA.FTZ R11, R90, c[0x0][0x23c], -R2 ;  /* 0x00008f005a0b7a23 */ /* 0x000fc40000010802 */
[----:B------:R2:W-:Y:S05]  /*4e70*/  MUFU.EX2 R192, R10 ;  /* 0x0000000a00c07308 */ /* 0x0005ea0000000800 */
[----:B------:R-:W-:Y:S01]  /*4e80*/  HMMA.16816.F32.BF16 R132, R4, R28, RZ ;  /* 0x0000001c0484723c */ /* 0x000fe200000418ff */
[----:B-1----:R-:W-:Y:S02]  /*4e90*/  IMAD.WIDE.U32 R8, R0, -0x2daee0ad, RZ ;  /* 0xd2511f5300087825 */ /* 0x002fe400078e00ff */
[----:B------:R-:W-:Y:S03]  /*4ea0*/  MUFU.EX2 R120, R11 ;  /* 0x0000000b00787308 */ /* 0x000fe60000000800 */
[----:B------:R-:W-:-:S02]  /*4eb0*/  LOP3.LUT R0, R9, UR18, R50, 0x96, !PT ;  /* 0x0000001209007c12 */ /* 0x000fc4000f8e9632 */
[C---:B------:R-:W-:Y:S01]  /*4ec0*/  HMMA.16816.F32.BF16 R152, R4.reuse, R30, RZ ;  /* 0x0000001e0498723c */ /* 0x040fe200000418ff */
[C---:B------:R-:W-:Y:S01]  /*4ed0*/  LOP3.LUT R9, R8.reuse, 0xffff, RZ, 0xc0, !PT ;  /* 0x0000ffff08097812 */ /* 0x040fe200078ec0ff */
[----:B--2---:R-:W-:Y:S01]  /*4ee0*/  FFMA.FTZ R10, R91, c[0x0][0x23c], -R2 ;  /* 0x00008f005b0a7a23 */ /* 0x004fe20000010802 */
[----:B------:R-:W-:Y:S01]  /*4ef0*/  LOP3.LUT R13, R8, 0xff, RZ, 0xc0, !PT ;  /* 0x000000ff080d7812 */ /* 0x000fe200078ec0ff */
[----:B------:R-:W1:Y:S01]  /*4f00*/  LDSM.16.MT88.4 R28, [R197+0x18800] ;  /* 0x01880000c51c783b */ /* 0x000e620000004200 */
[----:B------:R-:W-:Y:S01]  /*4f10*/  SHF.R.U32.HI R17, RZ, 0x18, R8 ;  /* 0x00000018ff117819 */ /* 0x000fe20000011608 */
[----:B------:R2:W1:Y:S01]  /*4f20*/  MUFU.EX2 R196, R10 ;  /* 0x0000000a00c47308 */ /* 0x0004620000000800 */
[----:B------:R-:W-:Y:S01]  /*4f30*/  LOP3.LUT R16, R0, 0xff, RZ, 0xc0, !PT ;  /* 0x000000ff00107812 */ /* 0x000fe200078ec0ff */
[----:B------:R-:W-:Y:S01]  /*4f40*/  HMMA.16816.F32.BF16 R72, R4, R44, RZ ;  /* 0x0000002c0448723c */ /* 0x000fe200000418ff */
[----:B------:R-:W-:-:S07]  /*4f50*/  SHF.R.U32.HI R15, RZ, 0x18, R0 ;  /* 0x00000018ff0f7819 */ /* 0x000fce0000011600 */
[----:B------:R-:W-:Y:S01]  /*4f60*/  HMMA.16816.F32.BF16 R156, R4, R32, RZ ;  /* 0x00000020049c723c */ /* 0x000fe200000418ff */
[----:B--2---:R-:W-:Y:S02]  /*4f70*/  SHF.R.U32.HI R10, RZ, 0x8, R9 ;  /* 0x00000008ff0a7819 */ /* 0x004fe40000011609 */
[----:B------:R-:W-:-:S05]  /*4f80*/  SHF.R.U32.HI R9, RZ, 0x10, R8 ;  /* 0x00000010ff097819 */ /* 0x000fca0000011608 */
[C---:B---3--:R-:W-:Y:S01]  /*4f90*/  HMMA.16816.F32.BF16 R88, R4.reuse, R20, RZ ;  /* 0x000000140458723c */ /* 0x048fe200000418ff */
[----:B------:R-:W-:Y:S02]  /*4fa0*/  LOP3.LUT R8, R0, 0xffff, RZ, 0xc0, !PT ;  /* 0x0000ffff00087812 */ /* 0x000fe400078ec0ff */
[----:B------:R-:W-:Y:S02]  /*4fb0*/  LOP3.LUT R14, R9, 0xff, RZ, 0xc0, !PT ;  /* 0x000000ff090e7812 */ /* 0x000fe400078ec0ff */
[----:B------:R-:W-:Y:S02]  /*4fc0*/  SHF.R.U32.HI R9, RZ, 0x10, R0 ;  /* 0x00000010ff097819 */ /* 0x000fe40000011600 */
[----:B------:R-:W-:Y:S01]  /*4fd0*/  PRMT R13, R13, 0x5410, R10 ;  /* 0x000054100d0d7816 */ /* 0x000fe2000000000a */
[----:B------:R-:W-:Y:S01]  /*4fe0*/  FFMA.FTZ R10, R121, c[0x0][0x23c], -R2 ;  /* 0x00008f00790a7a23 */ /* 0x000fe20000010802 */
[----:B------:R-:W-:Y:S01]  /*4ff0*/  SHF.R.U32.HI R11, RZ, 0x8, R8 ;  /* 0x00000008ff0b7819 */ /* 0x000fe20000011608 */
[----:B------:R-:W-:Y:S01]  /*5000*/  HMMA.16816.F32.BF16 R44, R4, R46, RZ ;  /* 0x0000002e042c723c */ /* 0x000fe200000418ff */
[----:B------:R-:W-:Y:S01]  /*5010*/  MOV R121, R164 ;  /* 0x000000a400797202 */ /* 0x000fe20000000f00 */
[----:B------:R2:W3:Y:S01]  /*5020*/  MUFU.EX2 R205, R10 ;  /* 0x0000000a00cd7308 */ /* 0x0004e20000000800 */
[----:B------:R-:W-:Y:S01]  /*5030*/  LOP3.LUT R8, R9, 0xff, RZ, 0xc0, !PT ;  /* 0x000000ff09087812 */ /* 0x000fe200078ec0ff */
[----:B------:R-:W-:Y:S01]  /*5040*/  HSET2.LE.AND R0, R13, R176, PT ;  /* 0x000000b00d007233 */ /* 0x000fe20003803000 */
[----:B------:R-:W-:-:S02]  /*5050*/  PRMT R9, R14, 0x5410, R17 ;  /* 0x000054100e097816 */ /* 0x000fc40000000011 */
[----:B------:R-:W-:Y:S01]  /*5060*/  PRMT R11, R16, 0x5410, R11 ;  /* 0x00005410100b7816 */ /* 0x000fe2000000000b */
[C---:B------:R-:W-:Y:S01]  /*5070*/  HMMA.16816.F32.BF16 R164, R4.reuse, R22, RZ ;  /* 0x0000001604a4723c */ /* 0x040fe200000418ff */
[----:B------:R-:W-:Y:S01]  /*5080*/  PRMT R13, R8, 0x5410, R15 ;  /* 0x00005410080d7816 */ /* 0x000fe2000000000f */
[----:B------:R-:W4:Y:S02]  /*5090*/  LDSM.16.MT88.4 R20, [R198+0x18800] ;  /* 0x01880000c614783b */ /* 0x000f240000004200 */
[--C-:B------:R-:W-:Y:S01]  /*50a0*/  HSET2.LE.AND R8, R11, R176.reuse, PT ;  /* 0x000000b00b087233 */ /* 0x100fe20003803000 */
[----:B-1----:R-:W-:Y:S01]  /*50b0*/  F2FP.BF16.PACK_AB R11, R120, R196 ;  /* 0x000000c4780b723e */ /* 0x002fe200000010ff */
[----:B------:R-:W-:Y:S02]  /*50c0*/  HSET2.LE.AND R13, R13, R176, PT ;  /* 0x000000b00d0d7233 */ /* 0x000fe40003803000 */
[----:B------:R-:W-:Y:S01]  /*50d0*/  HMMA.16816.F32.BF16 R32, R4, R34, RZ ;  /* 0x000000220420723c */ /* 0x000fe200000418ff */
[----:B--2---:R-:W-:-:S02]  /*50e0*/  F2FP.BF16.PACK_AB R10, R121, R203 ;  /* 0x000000cb790a723e */ /* 0x004fc400000010ff */
[----:B---3--:R-:W-:Y:S02]  /*50f0*/  F2FP.BF16.PACK_AB R14, R205, R192 ;  /* 0x000000c0cd0e723e */ /* 0x008fe400000010ff */
[----:B------:R-:W-:Y:S01]  /*5100*/  LOP3.LUT R10, R0, R10, RZ, 0xc0, !PT ;  /* 0x0000000a000a7212 */ /* 0x000fe200078ec0ff */
[----:B------:R-:W-:Y:S02]  /*5110*/  HSET2.LE.AND R0, R9, R176, PT ;  /* 0x000000b009007233 */ /* 0x000fe40003803000 */
[----:B------:R-:W-:Y:S01]  /*5120*/  HMMA.16816.F32.BF16 R48, R4, R18, RZ ;  /* 0x000000120430723c */ /* 0x000fe200000418ff */
[----:B------:R-:W-:Y:S01]  /*5130*/  F2FP.BF16.PACK_AB R9, R204, R206 ;  /* 0x000000cecc09723e */ /* 0x000fe200000010ff */
[----:B------:R-:W1:Y:S01]  /*5140*/  LDSM.16.MT88.4 R16, [R200+0x18800] ;  /* 0x01880000c810783b */ /* 0x000e620000004200 */
[----:B------:R-:W-:Y:S02]  /*5150*/  LOP3.LUT R11, R0, R11, RZ, 0xc0, !PT ;  /* 0x0000000b000b7212 */ /* 0x000fe400078ec0ff */
[----:B------:R-:W-:-:S03]  /*5160*/  LOP3.LUT R8, R8, R9, RZ, 0xc0, !PT ;  /* 0x0000000908087212 */ /* 0x000fc600078ec0ff */
[----:B----4-:R-:W-:Y:S01]  /*5170*/  HMMA.16816.F32.BF16 R172, R4, R24, RZ ;  /* 0x0000001804ac723c */ /* 0x010fe200000418ff */
[----:B------:R-:W-:-:S07]  /*5180*/  LOP3.LUT R9, R13, R14, RZ, 0xc0, !PT ;  /* 0x0000000e0d097212 */ /* 0x000fce00078ec0ff */
[----:B------:R-:W-:Y:S01]  /*5190*/  HMMA.16816.F32.BF16 R176, R4, R26, RZ ;  /* 0x0000001a04b0723c */ /* 0x000fe200000418ff */
[----:B------:R-:W2:Y:S04]  /*51a0*/  LDSM.16.MT88.4 R4, [R199+0x18800] ;  /* 0x01880000c704783b */ /* 0x000ea80000004200 */
[----:B------:R-:W3:Y:S03]  /*51b0*/  LDSM.16.MT88.4 R24, [R197+0x1a800] ;  /* 0x01a80000c518783b */ /* 0x000ee60000004200 */
[C---:B------:R-:W-:Y:S08]  /*51c0*/  HMMA.16816.F32.BF16 R76, R8.reuse, R28, R76 ;  /* 0x0000001c084c723c */ /* 0x040ff0000004184c */
[C---:B------:R-:W-:Y:S01]  /*51d0*/  HMMA.16816.F32.BF16 R240, R8.reuse, R30, R140 ;  /* 0x0000001e08f0723c */ /* 0x040fe2000004188c */
[----:B------:R-:W4:Y:S07]  /*51e0*/  LDSM.16.MT88.4 R28, [R198+0x1a800] ;  /* 0x01a80000c61c783b */ /* 0x000f2e0000004200 */
[C---:B------:R-:W-:Y:S08]  /*51f0*/  HMMA.16816.F32.BF16 R144, R8.reuse, R20, R144 ;  /* 0x000000140890723c */ /* 0x040ff00000041890 */
        /* <DEDUP_REMOVED lines=8> */
[----:B------:R-:W1:Y:S07]  /*5280*/  LDSM.16.MT88.4 R4, [R200+0x1a800] ;  /* 0x01a80000c804783b */ /* 0x000e6e0000004200 */
[C---:B------:R-:W-:Y:S01]  /*5290*/  HMMA.16816.F32.BF16 R144, R8.reuse, R16, R128 ;  /* 0x000000100890723c */ /* 0x040fe20000041880 */
[----:B------:R-:W2:Y:S06]  /*52a0*/  LDSM.16.MT88.4 R16, [R199+0x1a800] ;  /* 0x01a80000c710783b */ /* 0x000eac0000004200 */
[----:B------:R-:W-:Y:S01]  /*52b0*/  IMAD.MOV.U32 R131, RZ, RZ, R192 ;  /* 0x000000ffff837224 */ /* 0x000fe200078e00c0 */
[----:B------:R-:W-:Y:S01]  /*52c0*/  MOV R14, R20 ;  /* 0x00000014000e7202 */ /* 0x000fe20000000f00 */
[----:B------:R-:W-:Y:S01]  /*52d0*/  IMAD.MOV.U32 R66, RZ, RZ, R22 ;  /* 0x000000ffff427224 */ /* 0x000fe200078e0016 */
[----:B---3--:R-:W-:Y:S01]  /*52e0*/  HMMA.16816.F32.BF16 R112, R8, R24, R68 ;  /* 0x000000180870723c */ /* 0x008fe20000041844 */
[----:B------:R-:W-:-:S02]  /*52f0*/  IMAD.MOV.U32 R15, RZ, RZ, R23 ;  /* 0x000000ffff0f7224 */ /* 0x000fc400078e0017 */
[----:B------:R-:W-:-:S04]  /*5300*/  IMAD.MOV.U32 R13, RZ, RZ, R21 ;  /* 0x000000ffff0d7224 */ /* 0x000fc800078e0015 */
[----:B------:R-:W-:Y:S01]  /*5310*/  MOV R70, R181 ;  /* 0x000000b500467202 */ /* 0x000fe20000000f00 */
[----:B----4-:R-:W-:Y:S01]  /*5320*/  HMMA.16816.F32.BF16 R20, R8, R28, R60 ;  /* 0x0000001c0814723c */ /* 0x010fe2000004183c */
[----:B------:R-:W-:-:S05]  /*5330*/  IMAD.MOV.U32 R71, RZ, RZ, R180 ;  /* 0x000000ffff477224 */ /* 0x000fca00078e00b4 */
[----:B------:R-:W-:Y:S01]  /*5340*/  IMAD.MOV.U32 R136, RZ, RZ, R146 ;  /* 0x000000ffff887224 */ /* 0x000fe200078e0092 */
[----:B------:R-:W-:Y:S01]  /*5350*/  MOV R130, R147 ;  /* 0x0000009300827202 */ /* 0x000fe20000000f00 */
        /* <DEDUP_REMOVED lines=8> */
[----:B-1----:R-:W-:Y:S01]  /*53e0*/  HMMA.16816.F32.BF16 R44, R8, R4, R124 ;  /* 0x00000004082c723c */ /* 0x002fe2000004187c */
[----:B------:R-:W-:Y:S01]  /*53f0*/  IMAD.MOV.U32 R110, RZ, RZ, R168 ;  /* 0x000000ffff6e7224 */ /* 0x000fe200078e00a8 */
[----:B------:R-:W-:Y:S01]  /*5400*/  MOV R109, R67 ;  /* 0x00000043006d7202 */ /* 0x000fe20000000f00 */
[----:B------:R-:W-:-:S02]  /*5410*/  IMAD.MOV.U32 R74, RZ, RZ, R129 ;  /* 0x000000ffff4a7224 */ /* 0x000fc400078e0081 */
[----:B------:R-:W-:Y:S02]  /*5420*/  IMAD.MOV.U32 R75, RZ, RZ, R128 ;  /* 0x000000ffff4b7224 */ /* 0x000fe400078e0080 */
[----:B------:R-:W-:Y:S01]  /*5430*/  IMAD.MOV.U32 R62, RZ, RZ, R142 ;  /* 0x000000ffff3e7224 */ /* 0x000fe200078e008e */
[----:B------:R-:W-:Y:S01]  /*5440*/  MOV R212, R21 ;  /* 0x0000001500d47202 */ /* 0x000fe20000000f00 */
[----:B------:R-:W-:Y:S01]  /*5450*/  IMAD.MOV.U32 R213, RZ, RZ, R20 ;  /* 0x000000ffffd57224 */ /* 0x000fe200078e0014 */
[C---:B------:R-:W-:Y:S01]  /*5460*/  HMMA.16816.F32.BF16 R192, R8.reuse, R6, R100 ;  /* 0x0000000608c0723c */ /* 0x040fe20000041864 */
[----:B------:R-:W-:Y:S01]  /*5470*/  IMAD.MOV.U32 R211, RZ, RZ, R22 ;  /* 0x000000ffffd37224 */ /* 0x000fe200078e0016 */
[----:B------:R-:W-:Y:S01]  /*5480*/  LDSM.16.MT88.4 R4, [R200+0x1c800] ;  /* 0x01c80000c804783b */ /* 0x000fe20000004200 */
[----:B------:R-:W-:Y:S02]  /*5490*/  IMAD.MOV.U32 R210, RZ, RZ, R23 ;  /* 0x000000ffffd27224 */ /* 0x000fe400078e0017 */
[----:B------:R-:W-:Y:S01]  /*54a0*/  IMAD.MOV.U32 R63, RZ, RZ, R141 ;  /* 0x000000ffff3f7224 */ /* 0x000fe200078e008d */
[----:B------:R-:W1:Y:S01]  /*54b0*/  LDSM.16.MT88.4 R20, [R197+0x1c800] ;  /* 0x01c80000c514783b */ /* 0x000e620000004200 */
[----:B------:R-:W-:Y:S01]  /*54c0*/  IMAD.MOV.U32 R67, RZ, RZ, R183 ;  /* 0x000000ffff437224 */ /* 0x000fe200078e00b7 */
[----:B------:R-:W-:Y:S01]  /*54d0*/  HMMA.16816.F32.BF16 R188, R8, R30, R104 ;  /* 0x0000001e08bc723c */ /* 0x000fe20000041868 */
[----:B------:R-:W-:-:S03]  /*54e0*/  MOV R100, R71 ;  /* 0x0000004700647202 */ /* 0x000fc60000000f00 */
[----:B------:R-:W-:Y:S02]  /*54f0*/  MOV R111, R67 ;  /* 0x00000043006f7202 */ /* 0x000fe40000000f00 */
        /* <DEDUP_REMOVED lines=8> */
[----:B------:R-:W-:-:S02]  /*5580*/  FFMA.FTZ R13, R149, c[0x0][0x23c], -R12 ;  /* 0x00008f00950d7a23 */ /* 0x000fc4000001080c */
[----:B------:R-:W-:-:S03]  /*5590*/  IMAD.MOV.U32 R107, RZ, RZ, R15 ;  /* 0x000000ffff6b7224 */ /* 0x000fc600078e000f */
[C---:B---3--:R-:W-:Y:S07]  /*55a0*/  HMMA.16816.F32.BF16 R136, R8.reuse, R26, R84 ;  /* 0x0000001a0888723c */ /* 0x048fee0000041854 */
[----:B------:R-:W-:Y:S01]  /*55b0*/  IMAD.MOV.U32 R86, RZ, RZ, R0 ;  /* 0x000000ffff567224 */ /* 0x000fe200078e0000 */
[----:B------:R-:W-:Y:S01]  /*55c0*/  MOV R0, UR4 ;  /* 0x0000000400007c02 */ /* 0x000fe20008000f00 */
[----:B------:R-:W-:Y:S01]  /*55d0*/  IMAD.MOV.U32 R87, RZ, RZ, R131 ;  /* 0x000000ffff577224 */ /* 0x000fe200078e0083 */
[C---:B------:R-:W-:Y:S01]  /*55e0*/  HMMA.16816.F32.BF16 R140, R8.reuse, R24, R36 ;  /* 0x00000018088c723c */ /* 0x040fe20000041824 */
[----:B------:R-:W2:Y:S01]  /*55f0*/  LDSM.16.MT88.4 R24, [R198+0x1e800] ;  /* 0x01e80000c618783b */ /* 0x000ea20000004200 */
[----:B------:R-:W-:Y:S01]  /*5600*/  LOP3.LUT R0, R123, UR37, R0, 0x96, !PT ;  /* 0x000000257b007c12 */ /* 0x000fe2000f8e9600 */
        /* <DEDUP_REMOVED lines=8> */
[----:B------:R-:W-:Y:S01]  /*5690*/  IMAD.MOV.U32 R44, RZ, RZ, R171 ;  /* 0x000000ffff2c7224 */ /* 0x000fe200078e00ab */
[----:B------:R-:W-:Y:S01]  /*56a0*/  LDSM.16.MT88.4 R28, [R200+0x1e800] ;  /* 0x01e80000c81c783b */ /* 0x000fe20000004200 */
[----:B------:R-:W-:-:S02]  /*56b0*/  IMAD.MOV.U32 R46, RZ, RZ, R169 ;  /* 0x000000ffff2e7224 */ /* 0x000fc400078e00a9 */
[----:B------:R-:W-:Y:S02]  /*56c0*/  IMAD.MOV.U32 R124, RZ, RZ, R47 ;  /* 0x000000ffff7c7224 */ /* 0x000fe400078e002f */
[----:B------:R-:W-:Y:S01]  /*56d0*/  IMAD.MOV.U32 R47, RZ, RZ, R182 ;  /* 0x000000ffff2f7224 */ /* 0x000fe200078e00b6 */
[C---:B------:R-:W-:Y:S01]  /*56e0*/  HMMA.16816.F32.BF16 R168, R8.reuse, R20, R40 ;  /* 0x0000001408a8723c */ /* 0x040fe20000041828 */
[----:B------:R-:W1:Y:S01]  /*56f0*/  LDSM.16.MT88.4 R20, [R197+0x1e800] ;  /* 0x01e80000c514783b */ /* 0x000e620000004200 */
[----:B------:R-:W-:Y:S01]  /*5700*/  IMAD.MOV.U32 R39, RZ, RZ, R70 ;  /* 0x000000ffff277224 */ /* 0x000fe200078e0046 */
[----:B------:R-:W-:Y:S01]  /*5710*/  MOV R103, R46 ;  /* 0x0000002e00677202 */ /* 0x000fe20000000f00 */
[----:B------:R-:W-:Y:S02]  /*5720*/  IMAD.MOV.U32 R101, RZ, RZ, R44 ;  /* 0x000000ffff657224 */ /* 0x000fe400078e002c */
[----:B------:R-:W-:Y:S02]  /*5730*/  IMAD.MOV.U32 R102, RZ, RZ, R45 ;  /* 0x000000ffff667224 */ /* 0x000fe400078e002d */
[----:B------:R-:W-:Y:S01]  /*5740*/  HMMA.16816.F32.BF16 R128, R8, R4, R80 ;  /* 0x000000040880723c */ /* 0x000fe20000041850 */
[----:B------:R-:W-:-:S06]  /*5750*/  IMAD.MOV.U32 R108, RZ, RZ, R47 ;  /* 0x000000ffff6c7224 */ /* 0x000fcc00078e002f */
[----:B------:R-:W-:Y:S01]  /*5760*/  IMAD.WIDE.U32 R4, R0, -0x326172a9, RZ ;  /* 0xcd9e8d5700047825 */ /* 0x000fe200078e00ff */
[C---:B------:R-:W-:Y:S01]  /*5770*/  HMMA.16816.F32.BF16 R80, R8.reuse, R6, R116 ;  /* 0x000000060850723c */ /* 0x040fe20000041874 */
[----:B------:R-:W3:Y:S01]  /*5780*/  LDC.U8 R116, c[0x0][0x2d8] ;  /* 0x0000b600ff747b82 */ /* 0x000ee20000000000 */
[----:B------:R-:W4:Y:S02]  /*5790*/  MUFU.EX2 R118, R13 ;  /* 0x0000000d00767308 */ /* 0x000f240000000800 */
[----:B------:R-:W-:Y:S02]  /*57a0*/  LOP3.LUT R5, R5, UR17, R54, 0x96, !PT ;  /* 0x0000001105057c12 */ /* 0x000fe4000f8e9636 */
[----:B------:R-:W-:Y:S02]  /*57b0*/  LOP3.LUT R0, R53, UR15, R4, 0x96, !PT ;  /* 0x0000000f35007c12 */ /* 0x000fe4000f8e9604 */
[----:B------:R-:W-:Y:S01]  /*57c0*/  HMMA.16816.F32.BF16 R180, R8, R18, R96 ;  /* 0x0000001208b4723c */ /* 0x000fe20000041860 */
[----:B------:R-:W-:Y:S01]  /*57d0*/  IMAD.WIDE.U32 R4, R5, -0x2daee0ad, RZ ;  /* 0xd2511f5305047825 */ /* 0x000fe200078e00ff */
[----:B------:R-:W4:Y:S01]  /*57e0*/  LDSM.16.MT88.4 R16, [R199+0x1c800] ;  /* 0x01c80000c710783b */ /* 0x000f220000004200 */
[----:B------:R-:W-:-:S02]  /*57f0*/  MOV R117, R87 ;  /* 0x0000005700757202 */ /* 0x000fc40000000f00 */
[----:B------:R-:W-:Y:S01]  /*5800*/  IMAD.WIDE.U32 R6, R0, -0x2daee0ad, RZ ;  /* 0xd2511f5300067825 */ /* 0x000fe200078e00ff */
[----:B------:R-:W-:Y:S02]  /*5810*/  LOP3.LUT R5, R5, UR14, R64, 0x96, !PT ;  /* 0x0000000e05057c12 */ /* 0x000fe4000f8e9640 */
[----:B--2---:R-:W-:Y:S01]  /*5820*/  HMMA.16816.F32.BF16 R56, R8, R24, R160 ;  /* 0x000000180838723c */ /* 0x004fe200000418a0 */
[----:B------:R-:W-:Y:S01]  /*5830*/  IMAD.MOV.U32 R98, RZ, RZ, R72 ;  /* 0x000000ffff627224 */ /* 0x000fe200078e0048 */
[----:B------:R-:W-:Y:S01]  /*5840*/  LOP3.LUT R0, R7, UR12, R4, 0x96, !PT ;  /* 0x0000000c07007c12 */ /* 0x000fe2000f8e9604 */
[----:B------:R-:W-:Y:S01]  /*5850*/  IMAD.WIDE.U32 R4, R5, -0x326172a9, RZ ;  /* 0xcd9e8d5705047825 */ /* 0x000fe200078e00ff */
[----:B------:R-:W-:-:S03]  /*5860*/  MOV R99, R73 ;  /* 0x0000004900637202 */ /* 0x000fc60000000f00 */
[----:B------:R-:W-:Y:S01]  /*5870*/  IMAD.WIDE.U32 R36, R0, -0x326172a9, RZ ;  /* 0xcd9e8d5700247825 */ /* 0x000fe200078e00ff */
[----:B------:R-:W-:Y:S01]  /*5880*/  LOP3.LUT R5, R5, UR13, R52, 0x96, !PT ;  /* 0x0000000d05057c12 */ /* 0x000fe2000f8e9634 */
[C---:B-1----:R-:W-:Y:S02]  /*5890*/  HMMA.16816.F32.BF16 R68, R8.reuse, R20, R156 ;  /* 0x000000140844723c */ /* 0x042fe4000004189c */
[--C-:B------:R-:W-:Y:S02]  /*58a0*/  FFMA.FTZ R0, R150, c[0x0][0x23c], -R12.reuse ;  /* 0x00008f0096007a23 */ /* 0x100fe4000001080c */
[----:B------:R-:W-:Y:S02]  /*58b0*/  FFMA.FTZ R7, R151, c[0x0][0x23c], -R12 ;  /* 0x00008f0097077a23 */ /* 0x000fe4000001080c */
[----:B------:R1:W-:Y:S01]  /*58c0*/  MUFU.EX2 R38, R0 ;  /* 0x0000000000267308 */ /* 0x0003e20000000800 */
[----:B---3--:R-:W-:Y:S01]  /*58d0*/  IMAD R116, R116, 0x10000, R116 ;  /* 0x0001000074747824 */ /* 0x008fe200078e0274 */
[----:B------:R-:W-:Y:S01]  /*58e0*/  HMMA.16816.F32.BF16 R64, R8, R22, R32 ;  /* 0x000000160840723c */ /* 0x000fe20000041820 */
[----:B------:R-:W2:Y:S01]  /*58f0*/  LDSM.16.MT88.4 R20, [R199+0x1e800] ;  /* 0x01e80000c714783b */ /* 0x000ea20000004200 */
[----:B------:R-:W-:-:S02]  /*5900*/  IMAD.MOV.U32 R96, RZ, RZ, R74 ;  /* 0x000000ffff607224 */ /* 0x000fc400078e004a */
[----:B------:R-:W-:Y:S02]  /*5910*/  IMAD.MOV.U32 R97, RZ, RZ, R75 ;  /* 0x000000ffff617224 */ /* 0x000fe400078e004b */
[----:B------:R3:W2:Y:S01]  /*5920*/  MUFU.EX2 R122, R7 ;  /* 0x00000007007a7308 */ /* 0x0006a20000000800 */
[----:B------:R-:W-:Y:S01]  /*5930*/  IMAD.MOV.U32 R87, RZ, RZ, R63 ;  /* 0x000000ffff577224 */ /* 0x000fe200078e003f */
[----:B------:R-:W-:Y:S01]  /*5940*/  HMMA.16816.F32.BF16 R48, R8, R26, R48 ;  /* 0x0000001a0830723c */ /* 0x000fe20000041830 */
[----:B------:R-:W-:Y:S01]  /*5950*/  LDSM.16.MT88.4 R24, [R198+0x19000] ;  /* 0x01900000c618783b */ /* 0x000fe20000004200 */
[----:B-1----:R-:W-:Y:S01]  /*5960*/  LOP3.LUT R0, R37, UR11, R4, 0x96, !PT ;  /* 0x0000000b25007c12 */ /* 0x002fe2000f8e9604 */
[----:B------:R-:W-:-:S05]  /*5970*/  IMAD.WIDE.U32 R4, R5, -0x2daee0ad, RZ ;  /* 0xd2511f5305047825 */ /* 0x000fca00078e00ff */
[----:B------:R-:W-:Y:S01]  /*5980*/  HMMA.16816.F32.BF16 R40, R8, R28, R88 ;  /* 0x0000001c0828723c */ /* 0x000fe20000041858 */
[----:B------:R-:W-:Y:S01]  /*5990*/  IMAD.WIDE.U32 R34, R0, -0x2daee0ad, RZ ;  /* 0xd2511f5300227825 */ /* 0x000fe200078e00ff */
[----:B------:R-:W-:-:S03]  /*59a0*/  LOP3.LUT R6, R5, UR10, R6, 0x96, !PT ;  /* 0x0000000a05067c12 */ /* 0x000fc6000f8e9606 */
[----:B------:R-:W-:Y:S01]  /*59b0*/  FFMA.FTZ R5, R184, c[0x0][0x23c], -R12 ;  /* 0x00008f00b8057a23 */ /* 0x000fe2000001080c */
[----:B------:R-:W-:Y:S01]  /*59c0*/  LOP3.LUT R0, R35, UR8, R4, 0x96, !PT ;  /* 0x0000000823007c12 */ /* 0x000fe2000f8e9604 */
[----:B------:R-:W-:Y:S01]  /*59d0*/  IMAD.WIDE.U32 R32, R6, -0x326172a9, RZ ;  /* 0xcd9e8d5706207825 */ /* 0x000fe200078e00ff */
[C---:B----4-:R-:W-:Y:S01]  /*59e0*/  HMMA.16816.F32.BF16 R92, R8.reuse, R16, R132 ;  /* 0x00000010085c723c */ /* 0x050fe20000041884 */
[----:B------:R1:W4:Y:S02]  /*59f0*/  MUFU.EX2 R119, R5 ;  /* 0x0000000500777308 */ /* 0x0003240000000800 */
[--C-:B------:R-:W-:Y:S02]  /*5a00*/  FFMA.FTZ R6, R186, c[0x0][0x23c], -R2.reuse ;  /* 0x00008f00ba067a23 */ /* 0x100fe40000010802 */
[----:B---3--:R-:W-:Y:S02]  /*5a10*/  FFMA.FTZ R7, R187, c[0x0][0x23c], -R2 ;  /* 0x00008f00bb077a23 */ /* 0x008fe40000010802 */
[----:B------:R-:W-:Y:S01]  /*5a20*/  IMAD.MOV.U32 R133, RZ, RZ, R127 ;  /* 0x000000ffff857224 */ /* 0x000fe200078e007f */
[C---:B------:R-:W-:Y:S01]  /*5a30*/  HMMA.16816.F32.BF16 R72, R8.reuse, R18, R152 ;  /* 0x000000120848723c */ /* 0x040fe20000041898 */
[----:B------:R-:W-:Y:S01]  /*5a40*/  MUFU.EX2 R161, R6 ;  /* 0x0000000600a17308 */ /* 0x000fe20000000800 */
[----:B------:R-:W-:Y:S01]  /*5a50*/  IMAD.MOV.U32 R134, RZ, RZ, R126 ;  /* 0x000000ffff867224 */ /* 0x000fe200078e007e */
[----:B------:R-:W3:Y:S05]  /*5a60*/  LDSM.16.MT88.4 R16, [R197+0x19000] ;  /* 0x01900000c510783b */ /* 0x000eea0000004200 */
[----:B------:R-:W-:Y:S01]  /*5a70*/  HMMA.16816.F32.BF16 R44, R8, R30, R164 ;  /* 0x0000001e082c723c */ /* 0x000fe200000418a4 */
[----:B-1----:R-:W-:Y:S01]  /*5a80*/  IMAD.WIDE.U32 R4, R0, -0x326172a9, RZ ;  /* 0xcd9e8d5700047825 */ /* 0x002fe200078e00ff */
[----:B------:R-:W1:Y:S01]  /*5a90*/  MUFU.EX2 R135, R7 ;  /* 0x0000000700877308 */ /* 0x000e620000000800 */
[----:B------:R-:W-:Y:S01]  /*5aa0*/  MOV R157, R133 ;  /* 0x00000085009d7202 */ /* 0x000fe20000000f00 */
[----:B------:R-:W-:Y:S01]  /*5ab0*/  LDSM.16.MT88.4 R28, [R198+0x1d000] ;  /* 0x01d00000c61c783b */ /* 0x000fe20000004200 */
[----:B------:R-:W-:Y:S01]  /*5ac0*/  FFMA.FTZ R0, R185, c[0x0][0x23c], -R2 ;  /* 0x00008f00b9007a23 */ /* 0x000fe20000010802 */
[----:B------:R-:W-:-:S02]  /*5ad0*/  SHF.R.U32.HI R13, RZ, 0x10, R4 ;  /* 0x00000010ff0d7819 */ /* 0x000fc40000011604 */
[C---:B------:R-:W-:Y:S01]  /*5ae0*/  LOP3.LUT R15, R4.reuse, 0xff, RZ, 0xc0, !PT ;  /* 0x000000ff040f7812 */ /* 0x040fe200078ec0ff */
[----:B--2---:R-:W-:Y:S01]  /*5af0*/  HMMA.16816.F32.BF16 R52, R8, R22, R176 ;  /* 0x000000160834723c */ /* 0x004fe200000418b0 */
[----:B------:R2:W-:Y:S01]  /*5b00*/  MUFU.EX2 R158, R0 ;  /* 0x00000000009e7308 */ /* 0x0005e20000000800 */
[----:B------:R-:W-:Y:S02]  /*5b10*/  SHF.R.U32.HI R14, RZ, 0x18, R4 ;  /* 0x00000018ff0e7819 */ /* 0x000fe40000011604 */
[----:B--2---:R-:W-:Y:S02]  /*5b20*/  LOP3.LUT R0, R5, UR19, R32, 0x96, !PT ;  /* 0x0000001305007c12 */ /* 0x004fe4000f8e9620 */
[----:B------:R-:W-:Y:S02]  /*5b30*/  LOP3.LUT R5, R4, 0xffff, RZ, 0xc0, !PT ;  /* 0x0000ffff04057812 */ /* 0x000fe400078ec0ff */
[----:B------:R-:W-:Y:S02]  /*5b40*/  LOP3.LUT R4, R0, 0xffff, RZ, 0xc0, !PT ;  /* 0x0000ffff00047812 */ /* 0x000fe400078ec0ff */
[----:B------:R-:W-:-:S02]  /*5b50*/  SHF.R.U32.HI R6, RZ, 0x8, R5 ;  /* 0x00000008ff067819 */ /* 0x000fc40000011605 */
[----:B------:R-:W-:Y:S02]  /*5b60*/  LOP3.LUT R5, R13, 0xff, RZ, 0xc0, !PT ;  /* 0x000000ff0d057812 */ /* 0x000fe400078ec0ff */
[----:B------:R-:W-:Y:S02]  /*5b70*/  LOP3.LUT R13, R0, 0xff, RZ, 0xc0, !PT ;  /* 0x000000ff000d7812 */ /* 0x000fe400078ec0ff */
[----:B------:R-:W-:Y:S02]  /*5b80*/  SHF.R.U32.HI R4, RZ, 0x8, R4 ;  /* 0x00000008ff047819 */ /* 0x000fe40000011604 */
[----:B------:R-:W-:Y:S01]  /*5b90*/  PRMT R15, R15, 0x5410, R6 ;  /* 0x000054100f0f7816 */ /* 0x000fe20000000006 */
[----:B------:R-:W-:Y:S01]  /*5ba0*/  FFMA.FTZ R6, R244, c[0x0][0x23c], -R2 ;  /* 0x00008f00f4067a23 */ /* 0x000fe20000010802 */
[----:B------:R-:W-:Y:S01]  /*5bb0*/  PRMT R7, R5, 0x5410, R14 ;  /* 0x0000541005077816 */ /* 0x000fe2000000000e */
[----:B------:R-:W-:Y:S01]  /*5bc0*/  IMAD.MOV.U32 R14, RZ, RZ, R118 ;  /* 0x000000ffff0e7224 */ /* 0x000fe200078e0076 */
[----:B------:R-:W-:Y:S01]  /*5bd0*/  SHF.R.U32.HI R5, RZ, 0x10, R0 ;  /* 0x00000010ff057819 */ /* 0x000fe20000011600 */
[----:B------:R2:W1:Y:S01]  /*5be0*/  MUFU.EX2 R151, R6 ;  /* 0x0000000600977308 */ /* 0x0004620000000800 */
[----:B------:R-:W-:Y:S01]  /*5bf0*/  PRMT R4, R13, 0x5410, R4 ;  /* 0x000054100d047816 */ /* 0x000fe20000000004 */
[----:B------:R-:W-:Y:S01]  /*5c00*/  IMAD.MOV.U32 R13, RZ, RZ, R122 ;  /* 0x000000ffff0d7224 */ /* 0x000fe200078e007a */
[----:B------:R-:W-:Y:S01]  /*5c10*/  LOP3.LUT R5, R5, 0xff, RZ, 0xc0, !PT ;  /* 0x000000ff05057812 */ /* 0x000fe200078ec0ff */
[----:B------:R-:W-:Y:S01]  /*5c20*/  IMAD.MOV.U32 R118, RZ, RZ, R86 ;  /* 0x000000ffff767224 */ /* 0x000fe200078e0056 */
[----:B----4-:R-:W-:Y:S01]  /*5c30*/  MOV R244, R119 ;  /* 0x0000007700f47202 */ /* 0x010fe20000000f00 */
[----:B------:R-:W-:Y:S01]  /*5c40*/  IMAD.MOV.U32 R119, RZ, RZ, R123 ;  /* 0x000000ffff777224 */ /* 0x000fe200078e007b */
[----:B------:R-:W-:Y:S01]  /*5c50*/  MOV R122, R84 ;  /* 0x00000054007a7202 */ /* 0x000fe20000000f00 */
[----:B------:R-:W-:Y:S01]  /*5c60*/  IMAD.MOV.U32 R123, RZ, RZ, R85 ;  /* 0x000000ffff7b7224 */ /* 0x000fe200078e0055 */
[----:B------:R-:W-:Y:S01]  /*5c70*/  MOV R86, R62 ;  /* 0x0000003e00567202 */ /* 0x000fe20000000f00 */
[----:B------:R-:W-:-:S02]  /*5c80*/  IMAD.MOV.U32 R84, RZ, RZ, R60 ;  /* 0x000000ffff547224 */ /* 0x000fc400078e003c */
[----:B------:R-:W-:Y:S02]  /*5c90*/  IMAD.MOV.U32 R85, RZ, RZ, R61 ;  /* 0x000000ffff557224 */ /* 0x000fe400078e003d */
[----:B------:R-:W-:Y:S01]  /*5ca0*/  HMMA.16816.F32.BF16 R60, R8, R20, R172 ;  /* 0x00000014083c723c */ /* 0x000fe200000418ac */
[----:B------:R-:W-:Y:S01]  /*5cb0*/  IMAD.MOV.U32 R133, RZ, RZ, R117 ;  /* 0x000000ffff857224 */ /* 0x000fe200078e0075 */
[----:B--2---:R-:W-:Y:S01]  /*5cc0*/  SHF.R.U32.HI R6, RZ, 0x18, R0 ;  /* 0x00000018ff067819 */ /* 0x004fe20000011600 */
[--C-:B------:R-:W-:Y:S01]  /*5cd0*/  HSET2.LE.AND R0, R4, R116.reuse, PT ;  /* 0x0000007404007233 */ /* 0x100fe20003803000 */
[----:B------:R-:W-:Y:S01]  /*5ce0*/  F2FP.BF16.PACK_AB R4, R38, R14 ;  /* 0x0000000e2604723e */ /* 0x000fe200000010ff */
[----:B------:R-:W-:Y:S01]  /*5cf0*/  IMAD.MOV.U32 R126, RZ, RZ, R211 ;  /* 0x000000ffff7e7224 */ /* 0x000fe200078e00d3 */
[----:B------:R-:W-:Y:S01]  /*5d00*/  PRMT R5, R5, 0x5410, R6 ;  /* 0x0000541005057816 */ /* 0x000fe20000000006 */
[--C-:B------:R-:W-:Y:S01]  /*5d10*/  HSET2.LE.AND R6, R15, R116.reuse, PT ;  /* 0x000000740f067233 */ /* 0x100fe20003803000 */
[----:B------:R-:W-:Y:S01]  /*5d20*/  LOP3.LUT R4, R0, R4, RZ, 0xc0, !PT ;  /* 0x0000000400047212 */ /* 0x000fe200078ec0ff */
[--C-:B------:R-:W-:Y:S01]  /*5d30*/  HSET2.LE.AND R8, R7, R116.reuse, PT ;  /* 0x0000007407087233 */ /* 0x100fe20003803000 */
[----:B-1----:R-:W-:Y:S01]  /*5d40*/  MOV R15, R135 ;  /* 0x00000087000f7202 */ /* 0x002fe20000000f00 */
[----:B------:R-:W-:Y:S01]  /*5d50*/  HSET2.LE.AND R0, R5, R116, PT ;  /* 0x0000007405007233 */ /* 0x000fe20003803000 */
[----:B------:R-:W-:Y:S01]  /*5d60*/  MOV R135, R125 ;  /* 0x0000007d00877202 */ /* 0x000fe20000000f00 */
[----:B------:R-:W-:Y:S01]  /*5d70*/  IMAD.MOV.U32 R116, RZ, RZ, R124 ;  /* 0x000000ffff747224 */ /* 0x000fe200078e007c */
[----:B------:R-:W-:Y:S01]  /*5d80*/  MOV R125, R212 ;  /* 0x000000d4007d7202 */ /* 0x000fe20000000f00 */
[----:B------:R-:W-:-:S02]  /*5d90*/  IMAD.MOV.U32 R124, RZ, RZ, R213 ;  /* 0x000000ffff7c7224 */ /* 0x000fc400078e00d5 */
        /* <DEDUP_REMOVED lines=10> */
[----:B------:R-:W-:-:S02]  /*5e40*/  IMAD.MOV.U32 R116, RZ, RZ, R122 ;  /* 0x000000ffff747224 */ /* 0x000fc400078e007a */
[----:B------:R-:W-:Y:S01]  /*5e50*/  IMAD.MOV.U32 R119, RZ, RZ, R100 ;  /* 0x000000ffff777224 */ /* 0x000fe200078e0064 */
[----:B------:R1:W5:Y:S01]  /*5e60*/  LDL.LU R210, [R1+0x60] ;  /* 0x0000600001d27983 */ /* 0x0003620000300800 */
[----:B------:R-:W-:Y:S01]  /*5e70*/  IMAD.MOV.U32 R134, RZ, RZ, R118 ;  /* 0x000000ffff867224 */ /* 0x000fe200078e0076 */
[----:B------:R-:W-:Y:S01]  /*5e80*/  MOV R118, R39 ;  /* 0x0000002700767202 */ /* 0x000fe20000000f00 */
[----:B------:R-:W-:Y:S01]  /*5e90*/  IMAD.MOV.U32 R122, RZ, RZ, R101 ;  /* 0x000000ffff7a7224 */ /* 0x000fe200078e0065 */
[----:B------:R-:W-:Y:S01]  /*5ea0*/  MOV R101, R208 ;  /* 0x000000d000657202 */ /* 0x000fe20000000f00 */
[----:B------:R-:W-:Y:S01]  /*5eb0*/  IMAD.MOV.U32 R100, RZ, RZ, R209 ;  /* 0x000000ffff647224 */ /* 0x000fe200078e00d1 */
[----:B------:R-:W-:Y:S01]  /*5ec0*/  MOV R185, R157 ;  /* 0x0000009d00b97202 */ /* 0x000fe20000000f00 */
[----:B------:R1:W5:Y:S01]  /*5ed0*/  LDL.LU R209, [R1+0x5c] ;  /* 0x00005c0001d17983 */ /* 0x0003620000300800 */
[----:B------:R-:W-:Y:S01]  /*5ee0*/  IMAD.MOV.U32 R39, RZ, RZ, R103 ;  /* 0x000000ffff277224 */ /* 0x000fe200078e0067 */
[----:B------:R-:W-:Y:S01]  /*5ef0*/  F2FP.BF16.PACK_AB R7, R244, R13 ;  /* 0x0000000df407723e */ /* 0x000fe200000010ff */
[----:B------:R-:W-:Y:S01]  /*5f00*/  IMAD.MOV.U32 R102, RZ, RZ, R207 ;  /* 0x000000ffff667224 */ /* 0x000fe200078e00cf */
[----:B------:R1:W5:Y:S01]  /*5f10*/  LDL.LU R208, [R1+0x58] ;  /* 0x0000580001d07983 */ /* 0x0003620000300800 */
[----:B------:R-:W-:Y:S01]  /*5f20*/  IMAD.MOV.U32 R103, RZ, RZ, R206 ;  /* 0x000000ffff677224 */ /* 0x000fe200078e00ce */
[----:B------:R-:W-:-:S02]  /*5f30*/  MOV R157, R123 ;  /* 0x0000007b009d7202 */ /* 0x000fc40000000f00 */
[----:B------:R1:W5:Y:S01]  /*5f40*/  LDL.LU R207, [R1+0x54] ;  /* 0x0000540001cf7983 */ /* 0x0003620000300800 */
[----:B------:R-:W-:Y:S02]  /*5f50*/  F2FP.BF16.PACK_AB R9, R151, R15 ;  /* 0x0000000f9709723e */ /* 0x000fe400000010ff */
[----:B------:R-:W-:Y:S01]  /*5f60*/  LOP3.LUT R6, R6, R7, RZ, 0xc0, !PT ;  /* 0x0000000706067212 */ /* 0x000fe200078ec0ff */
[----:B------:R1:W5:Y:S01]  /*5f70*/  LDL.LU R206, [R1+0x50] ;  /* 0x0000500001ce7983 */ /* 0x0003620000300800 */
[----:B------:R-:W-:Y:S02]  /*5f80*/  F2FP.BF16.PACK_AB R5, R161, R158 ;  /* 0x0000009ea105723e */ /* 0x000fe400000010ff */
[----:B------:R-:W-:Y:S01]  /*5f90*/  LOP3.LUT R7, R8, R9, RZ, 0xc0, !PT ;  /* 0x0000000908077212 */ /* 0x000fe200078ec0ff */
[----:B------:R-:W2:Y:S01]  /*5fa0*/  LDL.LU R123, [R1+0x20] ;  /* 0x00002000017b7983 */ /* 0x000ea20000300800 */
[----:B------:R-:W-:-:S03]  /*5fb0*/  LOP3.LUT R5, R0, R5, RZ, 0xc0, !PT ;  /* 0x0000000500057212 */ /* 0x000fc600078ec0ff */
[----:B------:R-:W4:Y:S01]  /*5fc0*/  LDSM.16.MT88.4 R8, [R199+0x19000] ;  /* 0x01900000c708783b */ /* 0x000f220000004200 */
[----:B------:R-:W-:Y:S01]  /*5fd0*/  IMAD.MOV.U32 R35, RZ, RZ, R159 ;  /* 0x000000ffff237224 */ /* 0x000fe200078e009f */
[----:B------:R-:W-:Y:S01]  /*5fe0*/  MOV R163, R118 ;  /* 0x0000007600a37202 */ /* 0x000fe20000000f00 */
[----:B------:R-:W-:Y:S01]  /*5ff0*/  IMAD.MOV.U32 R162, RZ, RZ, R133 ;  /* 0x000000ffffa27224 */ /* 0x000fe200078e0085 */
[C---:B---3--:R-:W-:Y:S01]  /*6000*/  HMMA.16816.F32.BF16 R152, R4.reuse, R16, R76 ;  /* 0x000000100498723c */ /* 0x048fe2000004184c */
[----:B------:R-:W-:Y:S01]  /*6010*/  IMAD.MOV.U32 R150, RZ, RZ, R119 ;  /* 0x000000ffff967224 */ /* 0x000fe200078e0077 */
[----:B------:R-:W-:Y:S01]  /*6020*/  MOV R119, R108 ;  /* 0x0000006c00777202 */ /* 0x000fe20000000f00 */
[----:B------:R-:W-:Y:S01]  /*6030*/  IMAD.MOV.U32 R159, RZ, RZ, R39 ;  /* 0x000000ffff9f7224 */ /* 0x000fe200078e0027 */
[----:B------:R-:W-:Y:S01]  /*6040*/  MOV R108, R204 ;  /* 0x000000cc006c7202 */ /* 0x000fe20000000f00 */
[----:B------:R-:W-:Y:S01]  /*6050*/  IMAD.MOV.U32 R156, RZ, RZ, R122 ;  /* 0x000000ffff9c7224 */ /* 0x000fe200078e007a */
[----:B------:R-:W3:Y:S01]  /*6060*/  LDSM.16.MT88.4 R20, [R200+0x19000] ;  /* 0x01900000c814783b */ /* 0x000ee20000004200 */
        /* <DEDUP_REMOVED lines=15> */
[----:B------:R1:W5:Y:S01]  /*6160*/  LDL.LU R202, [R1+0x40] ;  /* 0x0000400001ca7983 */ /* 0x0003620000300800 */
[----:B------:R-:W-:Y:S01]  /*6170*/  IMAD.MOV.U32 R159, RZ, RZ, R196 ;  /* 0x000000ffff9f7224 */ /* 0x000fe200078e00c4 */
[C---:B------:R-:W-:Y:S02]  /*6180*/  HMMA.16816.F32.BF16 R84, R4.reuse, R24, R84 ;  /* 0x000000180454723c */ /* 0x040fe40000041854 */
[----:B------:R1:W5:Y:S04]  /*6190*/  LDL.LU R201, [R1+0x3c] ;  /* 0x00003c0001c97983 */ /* 0x0003680000300800 */
[----:B------:R1:W5:Y:S01]  /*61a0*/  LDL.LU R196, [R1+0x38] ;  /* 0x0000380001c47983 */ /* 0x0003620000300800 */
[----:B------:R-:W-:Y:S01]  /*61b0*/  IMAD.MOV.U32 R243, RZ, RZ, R160 ;  /* 0x000000fffff37224 */ /* 0x000fe200078e00a0 */
[C---:B------:R-:W-:Y:S01]  /*61c0*/  HMMA.16816.F32.BF16 R88, R4.reuse, R26, R236 ;  /* 0x0000001a0458723c */ /* 0x040fe200000418ec */
[----:B------:R-:W-:Y:S01]  /*61d0*/  IMAD.MOV.U32 R187, RZ, RZ, R39 ;  /* 0x000000ffffbb7224 */ /* 0x000fe200078e0027 */
[----:B------:R-:W-:Y:S01]  /*61e0*/  LDSM.16.MT88.4 R24, [R198+0x1b000] ;  /* 0x01b00000c618783b */ /* 0x000fe20000004200 */
[----:B------:R-:W-:Y:S01]  /*61f0*/  IMAD.MOV.U32 R172, RZ, RZ, R108 ;  /* 0x000000ffffac7224 */ /* 0x000fe200078e006c */
[----:B------:R-:W-:Y:S01]  /*6200*/  MOV R164, R109 ;  /* 0x0000006d00a47202 */ /* 0x000fe20000000f00 */
[----:B------:R-:W-:Y:S01]  /*6210*/  IMAD.MOV.U32 R160, RZ, RZ, R110 ;  /* 0x000000ffffa07224 */ /* 0x000fe200078e006e */
[----:B------:R-:W1:Y:S01]  /*6220*/  LDSM.16.MT88.4 R16, [R197+0x1b000] ;  /* 0x01b00000c510783b */ /* 0x000e620000004200 */
[----:B------:R-:W-:Y:S01]  /*6230*/  IMAD.MOV.U32 R39, RZ, RZ, R111 ;  /* 0x000000ffff277224 */ /* 0x000fe200078e006f */
[C---:B----4-:R-:W-:Y:S08]  /*6240*/  HMMA.16816.F32.BF16 R104, R4.reuse, R8, R104 ;  /* 0x000000080468723c */ /* 0x050ff00000041868 */
[----:B------:R-:W-:Y:S01]  /*6250*/  HMMA.16816.F32.BF16 R108, R4, R10, R228 ;  /* 0x0000000a046c723c */ /* 0x000fe200000418e4 */
[----:B------:R-:W-:Y:S01]  /*6260*/  LDSM.16.MT88.4 R8, [R199+0x1b000] ;  /* 0x01b00000c708783b */ /* 0x000fe20000004200 */
[----:B------:R-:W-:Y:S01]  /*6270*/  IMAD.MOV.U32 R132, RZ, RZ, R134 ;  /* 0x000000ffff847224 */ /* 0x000fe200078e0086 */
[----:B------:R-:W-:Y:S01]  /*6280*/  MOV R133, R135 ;  /* 0x0000008700857202 */ /* 0x000fe20000000f00 */
[----:B------:R-:W-:-:S02]  /*6290*/  IMAD.MOV.U32 R184, RZ, RZ, R149 ;  /* 0x000000ffffb87224 */ /* 0x000fc400078e0095 */
[----:B------:R-:W-:Y:S01]  /*62a0*/  IMAD.MOV.U32 R134, RZ, RZ, R116 ;  /* 0x000000ffff867224 */ /* 0x000fe200078e0074 */
[----:B------:R-:W-:Y:S01]  /*62b0*/  MOV R116, R101 ;  /* 0x0000006500747202 */ /* 0x000fe20000000f00 */
[----:B------:R-:W-:Y:S01]  /*62c0*/  IMAD.MOV.U32 R135, RZ, RZ, R117 ;  /* 0x000000ffff877224 */ /* 0x000fe200078e0075 */
[----:B---3--:R-:W-:Y:S01]  /*62d0*/  HMMA.16816.F32.BF16 R96, R4, R20, R96 ;  /* 0x000000140460723c */ /* 0x008fe20000041860 */
[----:B------:R-:W-:Y:S02]  /*62e0*/  IMAD.MOV.U32 R149, RZ, RZ, R100 ;  /* 0x000000ffff957224 */ /* 0x000fe400078e0064 */
[----:B------:R-:W-:Y:S02]  /*62f0*/  IMAD.MOV.U32 R117, RZ, RZ, R102 ;  /* 0x000000ffff757224 */ /* 0x000fe400078e0066 */
[----:B------:R-:W-:-:S03]  /*6300*/  IMAD.MOV.U32 R118, RZ, RZ, R103 ;  /* 0x000000ffff767224 */ /* 0x000fc600078e0067 */
[C---:B------:R-:W-:Y:S01]  /*6310*/  HMMA.16816.F32.BF16 R100, R4.reuse, R22, R232 ;  /* 0x000000160464723c */ /* 0x040fe200000418e8 */
[----:B------:R-:W3:Y:S01]  /*6320*/  LDSM.16.MT88.4 R20, [R200+0x1b000] ;  /* 0x01b00000c814783b */ /* 0x000ee20000004200 */
        /* <DEDUP_REMOVED lines=12> */
[----:B------:R-:W-:-:S05]  /*63f0*/  IMAD.MOV.U32 R167, RZ, RZ, R119 ;  /* 0x000000ffffa77224 */ /* 0x000fca00078e0077 */
[C---:B------:R-:W-:Y:S01]  /*6400*/  HMMA.16816.F32.BF16 R116, R4.reuse, R18, R224 ;  /* 0x000000120474723c */ /* 0x040fe200000418e0 */
[----:B------:R-:W1:Y:S01]  /*6410*/  LDSM.16.MT88.4 R16, [R197+0x1d000] ;  /* 0x01d00000c510783b */ /* 0x000e620000004200 */
[----:B------:R-:W-:Y:S01]  /*6420*/  IMAD.MOV.U32 R239, RZ, RZ, R179 ;  /* 0x000000ffffef7224 */ /* 0x000fe200078e00b3 */
[----:B------:R-:W-:Y:S01]  /*6430*/  MOV R179, R172 ;  /* 0x000000ac00b37202 */ /* 0x000fe20000000f00 */
[----:B------:R-:W-:Y:S02]  /*6440*/  IMAD.MOV.U32 R176, RZ, RZ, R164 ;  /* 0x000000ffffb07224 */ /* 0x000fe400078e00a4 */
[----:B------:R-:W-:Y:S02]  /*6450*/  IMAD.MOV.U32 R177, RZ, RZ, R165 ;  /* 0x000000ffffb17224 */ /* 0x000fe400078e00a5 */
[C---:B---3--:R-:W-:Y:S08]  /*6460*/  HMMA.16816.F32.BF16 R192, R4.reuse, R22, R192 ;  /* 0x0000001604c0723c */ /* 0x048ff000000418c0 */
[C---:B------:R-:W-:Y:S08]  /*6470*/  HMMA.16816.F32.BF16 R132, R4.reuse, R20, R132 ;  /* 0x000000140484723c */ /* 0x040ff00000041884 */
[----:B-1----:R-:W-:Y:S07]  /*6480*/  HMMA.16816.F32.BF16 R232, R4, R18, R144 ;  /* 0x0000001204e8723c */ /* 0x002fee0000041890 */
[----:B------:R-:W-:-:S02]  /*6490*/  IMAD.MOV.U32 R144, RZ, RZ, R239 ;  /* 0x000000ffff907224 */ /* 0x000fc400078e00ef */
[----:B------:R-:W-:Y:S01]  /*64a0*/  HMMA.16816.F32.BF16 R236, R4, R28, R140 ;  /* 0x0000001c04ec723c */ /* 0x000fe2000004188c */
[----:B------:R-:W-:-:S07]  /*64b0*/  MOV R178, R38 ;  /* 0x0000002600b27202 */ /* 0x000fce0000000f00 */
[----:B------:R-:W-:Y:S01]  /*64c0*/  HMMA.16816.F32.BF16 R228, R4, R30, R136 ;  /* 0x0000001e04e4723c */ /* 0x000fe20000041888 */
[----:B------:R-:W-:-:S06]  /*64d0*/  MOV R141, R187 ;  /* 0x000000bb008d7202 */ /* 0x000fcc0000000f00 */
[----:B------:R-:W-:Y:S01]  /*64e0*/  IMAD.MOV.U32 R139, RZ, RZ, R150 ;  /* 0x000000ffff8b7224 */ /* 0x000fe200078e0096 */
[----:B------:R-:W-:Y:S01]  /*64f0*/  MOV R138, R184 ;  /* 0x000000b8008a7202 */ /* 0x000fe20000000f00 */
[----:B------:R-:W-:Y:S02]  /*6500*/  IMAD.MOV.U32 R136, RZ, RZ, R186 ;  /* 0x000000ffff887224 */ /* 0x000fe400078e00ba */
[----:B------:R-:W-:Y:S02]  /*6510*/  IMAD.MOV.U32 R29, RZ, RZ, R178 ;  /* 0x000000ffff1d7224 */ /* 0x000fe400078e00b2 */
[----:B------:R-:W-:Y:S01]  /*6520*/  IMAD.MOV.U32 R137, RZ, RZ, R185 ;  /* 0x000000ffff897224 */ /* 0x000fe200078e00b9 */
[----:B------:R-:W-:Y:S01]  /*6530*/  MOV R28, R177 ;  /* 0x000000b1001c7202 */ /* 0x000fe20000000f00 */
[----:B------:R-:W-:Y:S02]  /*6540*/  IMAD.MOV.U32 R142, RZ, RZ, R176 ;  /* 0x000000ffff8e7224 */ /* 0x000fe400078e00b0 */
[----:B------:R-:W-:Y:S01]  /*6550*/  IMAD.MOV.U32 R140, RZ, RZ, R179 ;  /* 0x000000ffff8c7224 */ /* 0x000fe200078e00b3 */
[----:B--2---:R-:W-:-:S02]  /*6560*/  MOV R149, R123 ;  /* 0x0000007b00957202 */ /* 0x004fc40000000f00 */
[C---:B------:R-:W-:Y:S08]  /*6570*/  HMMA.16816.F32.BF16 R120, R4.reuse, R24, R124 ;  /* 0x000000180478723c */ /* 0x040ff0000004187c */
[C---:B------:R-:W-:Y:S01]  /*6580*/  HMMA.16816.F32.BF16 R124, R4.reuse, R26, R188 ;  /* 0x0000001a047c723c */ /* 0x040fe200000418bc */
[----:B------:R-:W1:Y:S07]  /*6590*/  LDSM.16.MT88.4 R24, [R200+0x1d000] ;  /* 0x01d00000c818783b */ /* 0x000e6e0000004200 */
[C---:B------:R-:W-:Y:S08]  /*65a0*/  HMMA.16816.F32.BF16 R188, R4.reuse, R8, R240 ;  /* 0x0000000804bc723c */ /* 0x040ff000000418f0 */
[----:B------:R-:W-:Y:S11]  /*65b0*/  HMMA.16816.F32.BF16 R8, R4, R10, R180 ;  /* 0x0000000a0408723c */ /* 0x000ff600000418b4 */
[----:B------:R-:W-:Y:S11]  /*65c0*/  @!UPT UIADD3 URZ, URZ, URZ, URZ ;  /* 0x0000003f3f3ff290 */ /* 0x000ff6000fffe03f */
[----:B------:R-:W-:Y:S02]  /*65d0*/  @!UPT UIADD3 URZ, URZ, URZ, URZ ;  /* 0x0000003f3f3ff290 */ /* 0x000fe4000fffe03f */
[----:B------:R-:W-:Y:S01]  /*65e0*/  IMAD.MOV.U32 R22, RZ, RZ, R9 ;  /* 0x000000ffff167224 */ /* 0x000fe200078e0009 */
[----:B------:R-:W-:Y:S01]  /*65f0*/  MOV R172, R8 ;  /* 0x0000000800ac7202 */ /* 0x000fe20000000f00 */
[----:B------:R-:W-:Y:S02]  /*6600*/  IMAD.MOV.U32 R165, RZ, RZ, R10 ;  /* 0x000000ffffa57224 */ /* 0x000fe400078e000a */
[----:B------:R-:W-:Y:S02]  /*6610*/  IMAD.MOV.U32 R164, RZ, RZ, R11 ;  /* 0x000000ffffa47224 */ /* 0x000fe400078e000b */
[----:B------:R-:W2:Y:S01]  /*6620*/  LDSM.16.MT88.4 R8, [R199+0x1d000] ;  /* 0x01d00000c708783b */ /* 0x000ea20000004200 */
[----:B------:R-:W-:Y:S02]  /*6630*/  IMAD.MOV.U32 R21, RZ, RZ, R190 ;  /* 0x000000ffff157224 */ /* 0x000fe400078e00be */
[----:B------:R-:W-:Y:S01]  /*6640*/  IMAD.MOV.U32 R20, RZ, RZ, R188 ;  /* 0x000000ffff147224 */ /* 0x000fe200078e00bc */
[----:B------:R-:W-:-:S02]  /*6650*/  MOV R145, R22 ;  /* 0x0000001600917202 */ /* 0x000fc40000000f00 */
[----:B------:R-:W-:Y:S01]  /*6660*/  MOV R147, R21 ;  /* 0x0000001500937202 */ /* 0x000fe20000000f00 */
[----:B------:R-:W-:Y:S02]  /*6670*/  IMAD.MOV.U32 R143, RZ, RZ, R20 ;  /* 0x000000ffff8f7224 */ /* 0x000fe400078e0014 */
[----:B------:R-:W3:Y:S01]  /*6680*/  LDSM.16.MT88.4 R20, [R198+0x1f000] ;  /* 0x01f00000c614783b */ /* 0x000ee20000004200 */
[----:B------:R-:W-:Y:S01]  /*6690*/  MOV R0, R189 ;  /* 0x000000bd00007202 */ /* 0x000fe20000000f00 */
[----:B------:R-:W-:Y:S02]  /*66a0*/  HMMA.16816.F32.BF16 R240, R4, R16, R168 ;  /* 0x0000001004f0723c */ /* 0x000fe400000418a8 */
[----:B------:R-:W4:Y:S02]  /*66b0*/  LDSM.16.MT88.4 R16, [R197+0x1f000] ;  /* 0x01f00000c510783b */ /* 0x000f240000004200 */
[----:B------:R-:W-:Y:S02]  /*66c0*/  IMAD.MOV.U32 R146, RZ, RZ, R0 ;  /* 0x000000ffff927224 */ /* 0x000fe400078e0000 */
[----:B------:R-:W-:-:S02]  /*66d0*/  FFMA.FTZ R0, R245, c[0x0][0x23c], -R12 ;  /* 0x00008f00f5007a23 */ /* 0x000fc4000001080c */
[----:B------:R-:W-:Y:S02]  /*66e0*/  IMAD.MOV.U32 R38, RZ, RZ, R191 ;  /* 0x000000ffff267224 */ /* 0x000fe400078e00bf */
[----:B------:R2:W-:Y:S01]  /*66f0*/  MUFU.EX2 R150, R0 ;  /* 0x0000000000967308 */ /* 0x0005e20000000800 */
[C---:B-1----:R-:W-:Y:S08]  /*6700*/  HMMA.16816.F32.BF16 R224, R4.reuse, R24, R128 ;  /* 0x0000001804e0723c */ /* 0x042ff00000041880 */
[----:B------:R-:W-:Y:S01]  /*6710*/  HMMA.16816.F32.BF16 R188, R4, R26, R80 ;  /* 0x0000001a04bc723c */ /* 0x000fe20000041850 */
[----:B------:R-:W1:Y:S01]  /*6720*/  LDSM.16.MT88.4 R24, [R200+0x1f000] ;  /* 0x01f00000c818783b */ /* 0x000e620000004200 */
[----:B--2---:R-:W-:-:S05]  /*6730*/  FFMA.FTZ R0, R149, c[0x0][0x23c], -R12 ;  /* 0x00008f0095007a23 */ /* 0x004fca000001080c */
[----:B------:R-:W-:Y:S02]  /*6740*/  MOV R81, R163 ;  /* 0x000000a300517202 */ /* 0x000fe40000000f00 */
[----:B------:R-:W-:Y:S01]  /*6750*/  MOV R83, R138 ;  /* 0x0000008a00537202 */ /* 0x000fe20000000f00 */
[----:B------:R2:W1:Y:S01]  /*6760*/  MUFU.EX2 R149, R0 ;  /* 0x0000000000957308 */ /* 0x0004620000000800 */
[----:B------:R-:W-:Y:S01]  /*6770*/  IMAD.MOV.U32 R128, RZ, RZ, R139 ;  /* 0x000000ffff807224 */ /* 0x000fe200078e008b */
[----:B------:R-:W-:Y:S01]  /*6780*/  HMMA.16816.F32.BF16 R184, R4, R8, R92 ;  /* 0x0000000804b8723c */ /* 0x000fe2000004185c */
[----:B------:R-:W-:Y:S01]  /*6790*/  IMAD.MOV.U32 R139, RZ, RZ, R145 ;  /* 0x000000ffff8b7224 */ /* 0x000fe200078e0091 */
[----:B------:R-:W-:-:S05]  /*67a0*/  MOV R129, R29 ;  /* 0x0000001d00817202 */ /* 0x000fca0000000f00 */
[----:B------:R-:W-:Y:S01]  /*67b0*/  IMAD.MOV.U32 R92, RZ, RZ, R81 ;  /* 0x000000ffff5c7224 */ /* 0x000fe200078e0051 */
[----:B------:R-:W-:Y:S01]  /*67c0*/  HMMA.16816.F32.BF16 R180, R4, R10, R72 ;  /* 0x0000000a04b4723c */ /* 0x000fe20000041848 */
[----:B------:R-:W-:Y:S01]  /*67d0*/  MOV R81, R159 ;  /* 0x0000009f00517202 */ /* 0x000fe20000000f00 */
[----:B--2---:R-:W-:Y:S02]  /*67e0*/  FFMA.FTZ R0, R136, c[0x0][0x23c], -R12 ;  /* 0x00008f0088007a23 */ /* 0x004fe4000001080c */
[----:B------:R-:W-:-:S03]  /*67f0*/  IMAD.MOV.U32 R136, RZ, RZ, R141 ;  /* 0x000000ffff887224 */ /* 0x000fc600078e008d */
[----:B------:R-:W-:Y:S02]  /*6800*/  FFMA.FTZ R10, R83, c[0x0][0x23c], -R2 ;  /* 0x00008f00530a7a23 */ /* 0x000fe40000010802 */
[----:B------:R-:W-:Y:S02]  /*6810*/  IMAD.MOV.U32 R83, RZ, RZ, R136 ;  /* 0x000000ffff537224 */ /* 0x000fe400078e0088 */
[----:B------:R-:W-:Y:S02]  /*6820*/  IMAD.MOV.U32 R136, RZ, RZ, R139 ;  /* 0x000000ffff887224 */ /* 0x000fe400078e008b */
[----:B------:R-:W-:Y:S02]  /*6830*/  IMAD.MOV.U32 R73, RZ, RZ, R81 ;  /* 0x000000ffff497224 */ /* 0x000fe400078e0051 */
[----:B------:R-:W-:Y:S01]  /*6840*/  IMAD.MOV.U32 R81, RZ, RZ, R129 ;  /* 0x000000ffff517224 */ /* 0x000fe200078e0081 */
[----:B------:R-:W-:Y:S02]  /*6850*/  MOV R129, R136 ;  /* 0x0000008800817202 */ /* 0x000fe40000000f00 */
[----:B------:R-:W-:Y:S01]  /*6860*/  MOV R136, R167 ;  /* 0x000000a700887202 */ /* 0x000fe20000000f00 */
[----:B------:R-:W-:Y:S01]  /*6870*/  IMAD.MOV.U32 R82, RZ, RZ, R137 ;  /* 0x000000ffff527224 */ /* 0x000fe200078e0089 */
[----:B------:R-:W-:Y:S01]  /*6880*/  LOP3.LUT R8, R33, UR9, R36, 0x96, !PT ;  /* 0x0000000921087c12 */ /* 0x000fe2000f8e9624 */
[----:B------:R-:W2:Y:S01]  /*6890*/  LDC.U8 R167, c[0x0][0x2d8] ;  /* 0x0000b600ffa77b82 */ /* 0x000ea20000000000 */
[----:B------:R-:W-:Y:S01]  /*68a0*/  IMAD.MOV.U32 R138, RZ, RZ, R144 ;  /* 0x000000ffff8a7224 */ /* 0x000fe200078e0090 */
[----:B------:R-:W-:Y:S01]  /*68b0*/  MOV R137, R142 ;  /* 0x0000008e00897202 */ /* 0x000fe20000000f00 */
[----:B------:R-:W-:-:S02]  /*68c0*/  IMAD.MOV.U32 R130, RZ, RZ, R28 ;  /* 0x000000ffff827224 */ /* 0x000fc400078e001c */
[----:B------:R-:W-:Y:S01]  /*68d0*/  IMAD.MOV.U32 R142, RZ, RZ, R35 ;  /* 0x000000ffff8e7224 */ /* 0x000fe200078e0023 */
[----:B------:R-:W1:Y:S01]  /*68e0*/  LDSM.16.MT88.4 R28, [R199+0x1f000] ;  /* 0x01f00000c71c783b */ /* 0x000e620000004200 */
[----:B------:R4:W-:Y:S01]  /*68f0*/  MUFU.EX2 R35, R0 ;  /* 0x0000000000237308 */ /* 0x0009e20000000800 */
[----:B------:R-:W-:Y:S01]  /*6900*/  IMAD.MOV.U32 R131, RZ, RZ, R140 ;  /* 0x000000ffff837224 */ /* 0x000fe200078e008c */
[----:B------:R-:W-:Y:S01]  /*6910*/  MOV R95, R138 ;  /* 0x0000008a005f7202 */ /* 0x000fe20000000f00 */
[----:B------:R-:W-:Y:S02]  /*6920*/  IMAD.MOV.U32 R141, RZ, RZ, R173 ;  /* 0x000000ffff8d7224 */ /* 0x000fe400078e00ad */
[----:B------:R-:W-:Y:S01]  /*6930*/  IMAD.WIDE.U32 R8, R8, -0x2daee0ad, RZ ;  /* 0xd2511f5308087825 */ /* 0x000fe200078e00ff */
[----:B------:R-:W-:Y:S02]  /*6940*/  MOV R140, R172 ;  /* 0x000000ac008c7202 */ /* 0x000fe40000000f00 */
[----:B------:R-:W-:Y:S01]  /*6950*/  MOV R144, R175 ;  /* 0x000000af00907202 */ /* 0x000fe20000000f00 */
[----:B------:R-:W-:-:S02]  /*6960*/  IMAD.MOV.U32 R145, RZ, RZ, R174 ;  /* 0x000000ffff917224 */ /* 0x000fc400078e00ae */
[----:B---3--:R-:W-:Y:S01]  /*6970*/  HMMA.16816.F32.BF16 R172, R4, R20, R56 ;  /* 0x0000001404ac723c */ /* 0x008fe20000041838 */
[----:B------:R-:W-:Y:S02]  /*6980*/  IMAD.MOV.U32 R94, RZ, RZ, R128 ;  /* 0x000000ffff5e7224 */ /* 0x000fe400078e0080 */
[----:B----4-:R-:W-:Y:S01]  /*6990*/  FFMA.FTZ R0, R82, c[0x0][0x23c], -R12 ;  /* 0x00008f0052007a23 */ /* 0x010fe2000001080c */
[----:B------:R-:W-:Y:S01]  /*69a0*/  MOV R128, R131 ;  /* 0x0000008300807202 */ /* 0x000fe20000000f00 */
[----:B------:R-:W-:-:S03]  /*69b0*/  IMAD.MOV.U32 R80, RZ, RZ, R141 ;  /* 0x000000ffff507224 */ /* 0x000fc600078e008d */
[C---:B------:R-:W-:Y:S01]  /*69c0*/  HMMA.16816.F32.BF16 R20, R4.reuse, R22, R48 ;  /* 0x000000160414723c */ /* 0x040fe20000041830 */
[----:B------:R3:W-:Y:S01]  /*69d0*/  MUFU.EX2 R33, R0 ;  /* 0x0000000000217308 */ /* 0x0007e20000000800 */
[----:B------:R-:W4:Y:S01]  /*69e0*/  LDSM.16.MT88.4 R48, [R200+0x19800] ;  /* 0x01980000c830783b */ /* 0x000f220000004200 */
[----:B------:R-:W-:Y:S01]  /*69f0*/  MOV R131, R140 ;  /* 0x0000008c00837202 */ /* 0x000fe20000000f00 */
[----:B------:R-:W-:Y:S01]  /*6a00*/  IMAD.MOV.U32 R74, RZ, RZ, R95 ;  /* 0x000000ffff4a7224 */ /* 0x000fe200078e005f */
[----:B------:R-:W-:Y:S01]  /*6a10*/  MOV R139, R13 ;  /* 0x0000000d008b7202 */ /* 0x000fe20000000f00 */
[----:B------:R-:W-:Y:S01]  /*6a20*/  IMAD.MOV.U32 R140, RZ, RZ, R15 ;  /* 0x000000ffff8c7224 */ /* 0x000fe200078e000f */
[----:B------:R-:W-:Y:S02]  /*6a30*/  MOV R95, R14 ;  /* 0x0000000e005f7202 */ /* 0x000fe40000000f00 */
[----:B------:R1:W-:Y:S01]  /*6a40*/  MUFU.EX2 R32, R10 ;  /* 0x0000000a00207308 */ /* 0x0003e20000000800 */
[C---:B------:R-:W-:Y:S01]  /*6a50*/  LOP3.LUT R11, R8.reuse, 0xffff, RZ, 0xc0, !PT ;  /* 0x0000ffff080b7812 */ /* 0x040fe200078ec0ff */
[----:B------:R-:W-:Y:S01]  /*6a60*/  HMMA.16816.F32.BF16 R176, R4, R16, R68 ;  /* 0x0000001004b0723c */ /* 0x000fe20000041844 */
[----:B------:R-:W-:-:S07]  /*6a70*/  LOP3.LUT R15, R8, 0xff, RZ, 0xc0, !PT ;  /* 0x000000ff080f7812 */ /* 0x000fce00078ec0ff */
[----:B------:R-:W-:Y:S01]  /*6a80*/  HMMA.16816.F32.BF16 R168, R4, R18, R64 ;  /* 0x0000001204a8723c */ /* 0x000fe20000041840 */
[----:B---3--:R-:W-:Y:S01]  /*6a90*/  LOP3.LUT R0, R9, UR18, R34, 0x96, !PT ;  /* 0x0000001209007c12 */ /* 0x008fe2000f8e9622 */
[----:B------:R-:W-:Y:S01]  /*6aa0*/  FFMA.FTZ R9, R94, c[0x0][0x23c], -R2 ;  /* 0x00008f005e097a23 */ /* 0x000fe20000010802 */
[----:B------:R-:W-:Y:S01]  /*6ab0*/  SHF.R.U32.HI R13, RZ, 0x10, R8 ;  /* 0x00000010ff0d7819 */ /* 0x000fe20000011608 */
[----:B------:R-:W-:Y:S01]  /*6ac0*/  IMAD.MOV.U32 R138, RZ, RZ, R160 ;  /* 0x000000ffff8a7224 */ /* 0x000fe200078e00a0 */
[----:B------:R-:W-:Y:S01]  /*6ad0*/  SHF.R.U32.HI R14, RZ, 0x18, R8 ;  /* 0x00000018ff0e7819 */ /* 0x000fe20000011608 */
[----:B-1----:R-:W-:Y:S01]  /*6ae0*/  FFMA.FTZ R10, R74, c[0x0][0x23c], -R2 ;  /* 0x00008f004a0a7a23 */ /* 0x002fe20000010802 */
[----:B------:R-:W-:Y:S01]  /*6af0*/  MOV R75, R80 ;  /* 0x00000050004b7202 */ /* 0x000fe20000000f00 */
[----:B------:R-:W-:Y:S01]  /*6b00*/  IMAD.MOV.U32 R82, RZ, RZ, R137 ;  /* 0x000000ffff527224 */ /* 0x000fe200078e0089 */
[C---:B------:R-:W-:Y:S01]  /*6b10*/  LOP3.LUT R8, R0.reuse, 0xffff, RZ, 0xc0, !PT ;  /* 0x0000ffff00087812 */ /* 0x040fe200078ec0ff */
[----:B--2---:R-:W-:Y:S01]  /*6b20*/  IMAD R71, R167, 0x10000, R167 ;  /* 0x00010000a7477824 */ /* 0x004fe200078e02a7 */
[----:B------:R-:W-:Y:S01]  /*6b30*/  SHF.R.U32.HI R12, RZ, 0x10, R0 ;  /* 0x00000010ff0c7819 */ /* 0x000fe20000011600 */
[----:B------:R1:W2:Y:S01]  /*6b40*/  MUFU.EX2 R19, R9 ;  /* 0x0000000900137308 */ /* 0x0002a20000000800 */
[----:B------:R-:W-:Y:S01]  /*6b50*/  LOP3.LUT R17, R0, 0xff, RZ, 0xc0, !PT ;  /* 0x000000ff00117812 */ /* 0x000fe200078ec0ff */
[----:B------:R-:W-:Y:S01]  /*6b60*/  IMAD.MOV.U32 R72, RZ, RZ, R92 ;  /* 0x000000ffff487224 */ /* 0x000fe200078e005c */
[----:B------:R-:W-:Y:S01]  /*6b70*/  SHF.R.U32.HI R16, RZ, 0x18, R0 ;  /* 0x00000018ff107819 */ /* 0x000fe20000011600 */
[----:B------:R-:W-:Y:S01]  /*6b80*/  LDSM.16.MT88.4 R56, [R199+0x19800] ;  /* 0x01980000c738783b */ /* 0x000fe20000004200 */
[----:B------:R-:W-:Y:S01]  /*6b90*/  SHF.R.U32.HI R0, RZ, 0x8, R8 ;  /* 0x00000008ff007819 */ /* 0x000fe20000011608 */
[----:B------:R-:W-:-:S02]  /*6ba0*/  FFMA.FTZ R8, R75, c[0x0][0x23c], -R2 ;  /* 0x00008f004b087a23 */ /* 0x000fc40000010802 */
[----:B------:R3:W-:Y:S01]  /*6bb0*/  MUFU.EX2 R18, R10 ;  /* 0x0000000a00127308 */ /* 0x0007e20000000800 */
[----:B------:R-:W-:Y:S01]  /*6bc0*/  MOV R141, R143 ;  /* 0x0000008f008d7202 */ /* 0x000fe20000000f00 */
[----:B------:R-:W-:Y:S01]  /*6bd0*/  IMAD.MOV.U32 R80, RZ, RZ, R158 ;  /* 0x000000ffff507224 */ /* 0x000fe200078e009e */
[----:B------:R-:W-:Y:S01]  /*6be0*/  MOV R137, R161 ;  /* 0x000000a100897202 */ /* 0x000fe20000000f00 */
[----:B------:R-:W-:Y:S01]  /*6bf0*/  LDSM.16.MT88.4 R64, [R197+0x1b800] ;  /* 0x01b80000c540783b */ /* 0x000fe20000004200 */
[----:B-1----:R-:W-:Y:S02]  /*6c00*/  SHF.R.U32.HI R9, RZ, 0x8, R11 ;  /* 0x00000008ff097819 */ /* 0x002fe4000001160b */
[----:B------:R-:W-:Y:S01]  /*6c10*/  LOP3.LUT R11, R13, 0xff, RZ, 0xc0, !PT ;  /* 0x000000ff0d0b7812 */ /* 0x000fe200078ec0ff */
[----:B------:R-:W-:Y:S01]  /*6c20*/  IMAD.MOV.U32 R143, RZ, RZ, R162 ;  /* 0x000000ffff8f7224 */ /* 0x000fe200078e00a2 */
[----:B------:R1:W1:Y:S01]  /*6c30*/  MUFU.EX2 R13, R8 ;  /* 0x00000008000d7308 */ /* 0x0002620000000800 */
[----:B---3--:R-:W-:Y:S01]  /*6c40*/  LOP3.LUT R10, R12, 0xff, RZ, 0xc0, !PT ;  /* 0x000000ff0c0a7812 */ /* 0x008fe200078ec0ff */
[----:B------:R-:W-:Y:S01]  /*6c50*/  HMMA.16816.F32.BF16 R160, R4, R24, R40 ;  /* 0x0000001804a0723c */ /* 0x000fe20000041828 */
[----:B------:R-:W-:Y:S01]  /*6c60*/  PRMT R12, R15, 0x5410, R9 ;  /* 0x000054100f0c7816 */ /* 0x000fe20000000009 */
[----:B------:R-:W3:Y:S01]  /*6c70*/  LDSM.16.MT88.4 R40, [R198+0x19800] ;  /* 0x01980000c628783b */ /* 0x000ee20000004200 */
[----:B------:R-:W-:-:S02]  /*6c80*/  PRMT R11, R11, 0x5410, R14 ;  /* 0x000054100b0b7816 */ /* 0x000fc4000000000e */
[----:B------:R-:W-:Y:S02]  /*6c90*/  PRMT R0, R17, 0x5410, R0 ;  /* 0x0000541011007816 */ /* 0x000fe40000000000 */
[----:B------:R-:W-:Y:S01]  /*6ca0*/  PRMT R2, R10, 0x5410, R16 ;  /* 0x000054100a027816 */ /* 0x000fe20000000010 */
[----:B------:R-:W-:Y:S01]  /*6cb0*/  IMAD.MOV.U32 R75, RZ, RZ, R83 ;  /* 0x000000ffff4b7224 */ /* 0x000fe200078e0053 */
[----:B------:R-:W-:Y:S01]  /*6cc0*/  MOV R92, R80 ;  /* 0x00000050005c7202 */ /* 0x000fe20000000f00 */
[----:B------:R-:W-:Y:S01]  /*6cd0*/  IMAD.MOV.U32 R83, RZ, RZ, R166 ;  /* 0x000000ffff537224 */ /* 0x000fe200078e00a6 */
[----:B------:R-:W-:Y:S01]  /*6ce0*/  MOV R74, R82 ;  /* 0x00000052004a7202 */ /* 0x000fe20000000f00 */
[--C-:B------:R-:W-:Y:S01]  /*6cf0*/  HSET2.LE.AND R0, R0, R71.reuse, PT ;  /* 0x0000004700007233 */ /* 0x100fe20003803000 */
[----:B------:R-:W-:Y:S01]  /*6d00*/  MOV R80, R128 ;  /* 0x0000008000507202 */ /* 0x000fe20000000f00 */
[--C-:B-1----:R-:W-:Y:S01]  /*6d10*/  HSET2.LE.AND R8, R2, R71.reuse, PT ;  /* 0x0000004702087233 */ /* 0x102fe20003803000 */
[----:B------:R-:W-:Y:S01]  /*6d20*/  MOV R82, R130 ;  /* 0x0000008200527202 */ /* 0x000fe20000000f00 */
[----:B------:R-:W-:-:S02]  /*6d30*/  HSET2.LE.AND R10, R12, R71, PT ;  /* 0x000000470c0a7233 */ /* 0x000fc40003803000 */
[----:B------:R-:W-:Y:S01]  /*6d40*/  HSET2.LE.AND R11, R11, R71, PT ;  /* 0x000000470b0b7233 */ /* 0x000fe20003803000 */
[----:B------:R-:W-:Y:S01]  /*6d50*/  IMAD.MOV.U32 R71, RZ, RZ, R73 ;  /* 0x000000ffff477224 */ /* 0x000fe200078e0049 */
[----:B------:R-:W-:Y:S01]  /*6d60*/  MOV R70, R72 ;  /* 0x0000004800467202 */ /* 0x000fe20000000f00 */
[----:B------:R-:W-:Y:S01]  /*6d70*/  IMAD.MOV.U32 R73, RZ, RZ, R75 ;  /* 0x000000ffff497224 */ /* 0x000fe200078e004b */
[----:B------:R-:W-:Y:S01]  /*6d80*/  MOV R72, R74 ;  /* 0x0000004a00487202 */ /* 0x000fe20000000f00 */
[----:B------:R-:W-:Y:S01]  /*6d90*/  IMAD.MOV.U32 R75, RZ, RZ, R81 ;  /* 0x000000ffff4b7224 */ /* 0x000fe200078e0051 */
[----:B------:R-:W-:Y:S01]  /*6da0*/  MOV R74, R80 ;  /* 0x00000050004a7202 */ /* 0x000fe20000000f00 */
[----:B------:R-:W-:Y:S01]  /*6db0*/  IMAD.MOV.U32 R81, RZ, RZ, R83 ;  /* 0x000000ffff517224 */ /* 0x000fe200078e0053 */
[----:B------:R-:W-:Y:S01]  /*6dc0*/  F2FP.BF16.PACK_AB R2, R149, R150 ;  /* 0x000000969502723e */ /* 0x000fe200000010ff */
[----:B------:R-:W-:Y:S01]  /*6dd0*/  IMAD.MOV.U32 R83, RZ, RZ, R137 ;  /* 0x000000ffff537224 */ /* 0x000fe200078e0089 */
[----:B------:R-:W-:Y:S01]  /*6de0*/  MOV R80, R82 ;  /* 0x0000005200507202 */ /* 0x000fe20000000f00 */
[----:B------:R-:W-:Y:S01]  /*6df0*/  IMAD.MOV.U32 R137, RZ, RZ, R139 ;  /* 0x000000ffff897224 */ /* 0x000fe200078e008b */
[----:B------:R-:W-:Y:S01]  /*6e00*/  MOV R82, R136 ;  /* 0x0000008800527202 */ /* 0x000fe20000000f00 */
[----:B------:R-:W-:Y:S01]  /*6e10*/  IMAD.MOV.U32 R139, RZ, RZ, R141 ;  /* 0x000000ffff8b7224 */ /* 0x000fe200078e008d */
[----:B------:R-:W-:-:S02]  /*6e20*/  MOV R136, R138 ;  /* 0x0000008a00887202 */ /* 0x000fc40000000f00 */
[----:B------:R-:W-:Y:S02]  /*6e30*/  MOV R138, R140 ;  /* 0x0000008c008a7202 */ /* 0x000fe40000000f00 */
[----:B------:R-:W-:Y:S02]  /*6e40*/  MOV R141, R144 ;  /* 0x00000090008d7202 */ /* 0x000fe40000000f00 */
[----:B------:R-:W-:Y:S02]  /*6e50*/  LOP3.LUT R144, R0, R2, RZ, 0xc0, !PT ;  /* 0x0000000200907212 */ /* 0x000fe400078ec0ff */
[----:B--2---:R-:W-:Y:S02]  /*6e60*/  F2FP.BF16.PACK_AB R9, R19, R32 ;  /* 0x000000201309723e */ /* 0x004fe400000010ff */
        /* <DEDUP_REMOVED lines=13> */
[----:B------:R-:W-:Y:S01]  /*6f40*/  LOP3.LUT R145, R8, R9, RZ, 0xc0, !PT ;  /* 0x0000000908917212 */ /* 0x000fe200078ec0ff */
[----:B------:R-:W1:Y:S01]  /*6f50*/  LDSM.16.MT88.4 R156, [R197+0x19800] ;  /* 0x01980000c59c783b */ /* 0x000e620000004200 */
[----:B------:R-:W-:-:S02]  /*6f60*/  LOP3.LUT R146, R10, R0, RZ, 0xc0, !PT ;  /* 0x000000000a927212 */ /* 0x000fc400078ec0ff */
[----:B------:R-:W-:Y:S01]  /*6f70*/  LOP3.LUT R147, R11, R2, RZ, 0xc0, !PT ;  /* 0x000000020b937212 */ /* 0x000fe200078ec0ff */
[----:B------:R-:W-:Y:S01]  /*6f80*/  IMAD.MOV.U32 R15, RZ, RZ, R83 ;  /* 0x000000ffff0f7224 */ /* 0x000fe200078e0053 */
[----:B------:R-:W-:Y:S01]  /*6f90*/  HMMA.16816.F32.BF16 R24, R4, R26, R44 ;  /* 0x0000001a0418723c */ /* 0x000fe2000004182c */
[----:B------:R-:W-:-:S07]  /*6fa0*/  MOV R8, R80 ;  /* 0x0000005000087202 */ /* 0x000fce0000000f00 */
[----:B------:R-:W-:Y:S07]  /*6fb0*/  HMMA.16816.F32.BF16 R28, R4, R30, R52 ;  /* 0x0000001e041c723c */ /* 0x000fee0000041834 */
[----:B------:R-:W-:Y:S01]  /*6fc0*/  IMAD.MOV.U32 R6, RZ, RZ, R81 ;  /* 0x000000ffff067224 */ /* 0x000fe200078e0051 */
[----:B------:R-:W-:Y:S02]  /*6fd0*/  MOV R5, R82 ;  /* 0x0000005200057202 */ /* 0x000fe40000000f00 */
[----:B------:R-:W2:Y:S01]  /*6fe0*/  LDSM.16.MT88.4 R80, [R200+0x1b800] ;  /* 0x01b80000c850783b */ /* 0x000ea20000004200 */
[C---:B----4-:R-:W-:Y:S03]  /*6ff0*/  HMMA.16816.F32.BF16 R44, R144.reuse, R48, R96 ;  /* 0x00000030902c723c */ /* 0x050fe60000041860 */
[----:B------:R-:W4:Y:S01]  /*7000*/  LDSM.16.MT88.4 R96, [R197+0x1d800] ;  /* 0x01d80000c560783b */ /* 0x000f220000004200 */
[----:B------:R-:W-:Y:S01]  /*7010*/  MOV R4, R136 ;  /* 0x0000008800047202 */ /* 0x000fe20000000f00 */
[----:B------:R-:W-:Y:S01]  /*7020*/  IMAD.MOV.U32 R136, RZ, RZ, R139 ;  /* 0x000000ffff887224 */ /* 0x000fe200078e008b */
[----:B------:R-:W-:Y:S01]  /*7030*/  MOV R139, R38 ;  /* 0x00000026008b7202 */ /* 0x000fe20000000f00 */
[----:B------:R-:W-:Y:S01]  /*7040*/  IMAD.MOV.U32 R0, RZ, RZ, R39 ;  /* 0x000000ffff007224 */ /* 0x000fe200078e0027 */
[----:B------:R-:W-:Y:S01]  /*7050*/  MOV R16, R72 ;  /* 0x0000004800107202 */ /* 0x000fe20000000f00 */
[----:B---3--:R-:W-:Y:S01]  /*7060*/  HMMA.16816.F32.BF16 R36, R144, R40, R84 ;  /* 0x000000289024723c */ /* 0x008fe20000041854 */
[----:B------:R-:W-:Y:S01]  /*7070*/  IMAD.MOV.U32 R12, RZ, RZ, R73 ;  /* 0x000000ffff0c7224 */ /* 0x000fe200078e0049 */
[----:B------:R-:W-:Y:S01]  /*7080*/  MOV R9, R74 ;  /* 0x0000004a00097202 */ /* 0x000fe20000000f00 */
[----:B------:R-:W-:-:S02]  /*7090*/  IMAD.MOV.U32 R14, RZ, RZ, R75 ;  /* 0x000000ffff0e7224 */ /* 0x000fc400078e004b */
[----:B------:R-:W3:Y:S03]  /*70a0*/  LDSM.16.MT88.4 R72, [R198+0x1b800] ;  /* 0x01b80000c648783b */ /* 0x000ee60000004200 */
[----:B------:R-:W-:Y:S01]  /*70b0*/  HMMA.16816.F32.BF16 R40, R144, R42, R88 ;  /* 0x0000002a9028723c */ /* 0x000fe20000041858 */
[----:B------:R-:W3:Y:S01]  /*70c0*/  LDSM.16.MT88.4 R88, [R199+0x1b800] ;  /* 0x01b80000c758783b */ /* 0x000ee20000004200 */
[----:B------:R-:W-:Y:S01]  /*70d0*/  IMAD.MOV.U32 R17, RZ, RZ, R71 ;  /* 0x000000ffff117224 */ /* 0x000fe200078e0047 */
[----:B------:R-:W-:-:S05]  /*70e0*/  MOV R7, R70 ;  /* 0x0000004600077202 */ /* 0x000fca0000000f00 */
[----:B-1----:R-:W-:Y:S01]  /*70f0*/  HMMA.16816.F32.BF16 R152, R144, R156, R152 ;  /* 0x0000009c9098723c */ /* 0x002fe20000041898 */
[----:B------:R-:W-:Y:S01]  /*7100*/  IMAD.MOV.U32 R11, RZ, RZ, R12 ;  /* 0x000000ffff0b7224 */ /* 0x000fe200078e000c */
[----:B------:R-:W-:Y:S01]  /*7110*/  MOV R10, R16 ;  /* 0x00000010000a7202 */ /* 0x000fe20000000f00 */
[----:B------:R-:W-:-:S05]  /*7120*/  IMAD.MOV.U32 R16, RZ, RZ, R95 ;  /* 0x000000ffff107224 */ /* 0x000fca00078e005f */
[----:B------:R-:W-:Y:S01]  /*7130*/  HMMA.16816.F32.BF16 R156, R144, R158, R76 ;  /* 0x0000009e909c723c */ /* 0x000fe2000004184c */
[----:B------:R-:W-:-:S07]  /*7140*/  MOV R12, R94 ;  /* 0x0000005e000c7202 */ /* 0x000fce0000000f00 */
[----:B--2---:R-:W-:Y:S01]  /*7150*/  HMMA.16816.F32.BF16 R76, R144, R80, R132 ;  /* 0x00000050904c723c */ /* 0x004fe20000041884 */
[----:B------:R-:W-:-:S07]  /*7160*/  MOV R2, R4 ;  /* 0x0000000400027202 */ /* 0x000fce0000000f00 */
[----:B------:R-:W-:Y:S07]  /*7170*/  HMMA.16816.F32.BF16 R80, R144, R82, R192 ;  /* 0x000000529050723c */ /* 0x000fee00000418c0 */
[----:B------:R-:W-:Y:S01]  /*7180*/  IMAD.MOV.U32 R194, RZ, RZ, R8 ;  /* 0x000000ffffc27224 */ /* 0x000fe200078e0008 */
[----:B------:R-:W-:Y:S01]  /*7190*/  MOV R195, R9 ;  /* 0x0000000900c37202 */ /* 0x000fe20000000f00 */
[----:B------:R-:W-:Y:S01]  /*71a0*/  IMAD.MOV.U32 R8, RZ, RZ, R17 ;  /* 0x000000ffff087224 */ /* 0x000fe200078e0011 */
[----:B------:R-:W-:Y:S01]  /*71b0*/  MOV R17, R92 ;  /* 0x0000005c00117202 */ /* 0x000fe20000000f00 */
[----:B------:R-:W-:-:S02]  /*71c0*/  IMAD.MOV.U32 R9, RZ, RZ, R93 ;  /* 0x000000ffff097224 */ /* 0x000fc400078e005d */
[C---:B----4-:R-:W-:Y:S07]  /*71d0*/  HMMA.16816.F32.BF16 R92, R144.reuse, R96, R240 ;  /* 0x00000060905c723c */ /* 0x050fee00000418f0 */
[----:B------:R-:W-:Y:S01]  /*71e0*/  MOV R240, R7 ;  /* 0x0000000700f07202 */ /* 0x000fe20000000f00 */
[----:B------:R-:W-:Y:S01]  /*71f0*/  HMMA.16816.F32.BF16 R96, R144, R98, R232 ;  /* 0x000000629060723c */ /* 0x000fe200000418e8 */
[----:B------:R-:W-:Y:S01]  /*7200*/  MOV R242, R141 ;  /* 0x0000008d00f27202 */ /* 0x000fe20000000f00 */
[----:B------:R-:W-:-:S05]  /*7210*/  IMAD.MOV.U32 R241, RZ, RZ, R140 ;  /* 0x000000fffff17224 */ /* 0x000fca00078e008c */
[----:B------:R-:W-:Y:S01]  /*7220*/  MOV R235, R143 ;  /* 0x0000008f00eb7202 */ /* 0x000fe20000000f00 */
[----:B------:R-:W-:-:S04]  /*7230*/  FADD.FTZ R0, R0, R240 ;  /* 0x000000f000007221 */ /* 0x000fc80000010000 */
[----:B------:R-:W-:Y:S02]  /*7240*/  FADD.FTZ R2, R2, R235 ;  /* 0x000000eb02027221 */ /* 0x000fe40000010000 */
[----:B------:R-:W-:Y:S02]  /*7250*/  IMAD.MOV.U32 R192, RZ, RZ, R5 ;  /* 0x000000ffffc07224 */ /* 0x000fe400078e0005 */
[----:B------:R-:W-:Y:S02]  /*7260*/  IMAD.MOV.U32 R243, RZ, RZ, R142 ;  /* 0x000000fffff37224 */ /* 0x000fe400078e008e */
[----:B------:R-:W-:Y:S01]  /*7270*/  FADD.FTZ R2, R241, R2 ;  /* 0x00000002f1027221 */ /* 0x000fe20000010000 */
[----:B------:R-:W-:Y:S01]  /*7280*/  HMMA.16816.F32.BF16 R52, R144, R56, R104 ;  /* 0x000000389034723c */ /* 0x000fe20000041868 */
[----:B------:R-:W-:Y:S01]  /*7290*/  FADD.FTZ R0, R242, R0 ;  /* 0x00000000f2007221 */ /* 0x000fe20000010000 */
[----:B------:R-:W1:Y:S01]  /*72a0*/  LDSM.16.MT88.4 R104, [R198+0x1d800] ;  /* 0x01d80000c668783b */ /* 0x000e620000004200 */
[----:B------:R-:W-:Y:S01]  /*72b0*/  MOV R193, R6 ;  /* 0x0000000600c17202 */ /* 0x000fe20000000f00 */
[----:B------:R-:W-:-:S02]  /*72c0*/  FADD.FTZ R2, R243, R2 ;  /* 0x00000002f3027221 */ /* 0x000fc40000010000 */
[----:B------:R-:W-:Y:S01]  /*72d0*/  FADD.FTZ R0, R192, R0 ;  /* 0x00000000c0007221 */ /* 0x000fe20000010000 */
[----:B------:R-:W-:Y:S01]  /*72e0*/  LDSM.16.MT88.4 R140, [R200+0x1f800] ;  /* 0x01f80000c88c783b */ /* 0x000fe20000004200 */
[----:B------:R-:W-:Y:S01]  /*72f0*/  HMMA.16816.F32.BF16 R48, R144, R50, R100 ;  /* 0x000000329030723c */ /* 0x000fe20000041864 */
[----:B------:R-:W-:Y:S02]  /*7300*/  FADD.FTZ R2, R193, R2 ;  /* 0x00000002c1027221 */ /* 0x000fe40000010000 */
[----:B------:R-:W-:Y:S01]  /*7310*/  LDSM.16.MT88.4 R4, [R199+0x1f800] ;  /* 0x01f80000c704783b */ /* 0x000fe20000004200 */
[----:B------:R-:W-:-:S03]  /*7320*/  FADD.FTZ R0, R194, R0 ;  /* 0x00000000c2007221 */ /* 0x000fc60000010000 */
[----:B------:R-:W-:Y:S01]  /*7330*/  MOV R100, R128 ;  /* 0x0000008000647202 */ /* 0x000fe20000000f00 */
[----:B------:R-:W-:Y:S01]  /*7340*/  IMAD.MOV.U32 R101, RZ, RZ, R129 ;  /* 0x000000ffff657224 */ /* 0x000fe200078e0081 */
[----:B------:R-:W-:Y:S01]  /*7350*/  MOV R102, R130 ;  /* 0x0000008200667202 */ /* 0x000fe20000000f00 */
[----:B------:R-:W-:Y:S01]  /*7360*/  IMAD.MOV.U32 R103, RZ, RZ, R131 ;  /* 0x000000ffff677224 */ /* 0x000fe200078e0083 */
[C---:B------:R-:W-:Y:S01]  /*7370*/  HMMA.16816.F32.BF16 R60, R144.reuse, R64, R112 ;  /* 0x00000040903c723c */ /* 0x040fe20000041870 */
[----:B------:R-:W2:Y:S04]  /*7380*/  LDSM.16.MT88.4 R112, [R200+0x1d800] ;  /* 0x01d80000c870783b */ /* 0x000ea80000004200 */
[----:B------:R-:W-:Y:S03]  /*7390*/  LDSM.16.MT88.4 R128, [R197+0x1f800] ;  /* 0x01f80000c580783b */ /* 0x000fe60000004200 */
[----:B---3--:R-:W-:Y:S01]  /*73a0*/  HMMA.16816.F32.BF16 R68, R144, R72, R120 ;  /* 0x000000489044723c */ /* 0x008fe20000041878 */
[----:B------:R-:W3:Y:S01]  /*73b0*/  LDSM.16.MT88.4 R120, [R199+0x1d800] ;  /* 0x01d80000c778783b */ /* 0x000ee20000004200 */
[----:B------:R-:W-:-:S06]  /*73c0*/  FADD.FTZ R2, R195, R2 ;  /* 0x00000002c3027221 */ /* 0x000fcc0000010000 */
[----:B------:R-:W-:Y:S01]  /*73d0*/  HMMA.16816.F32.BF16 R84, R144, R88, R136 ;  /* 0x000000589054723c */ /* 0x000fe20000041888 */
[----:B------:R-:W4:Y:S01]  /*73e0*/  LDSM.16.MT88.4 R136, [R198+0x1f800] ;  /* 0x01f80000c688783b */ /* 0x000f220000004200 */
        /* <DEDUP_REMOVED lines=15> */
[----:B------:R-:W-:Y:S03]  /*74e0*/  HMMA.16816.F32.BF16 R88, R144, R90, R100 ;  /* 0x0000005a9058723c */ /* 0x000fe60000041864 */
[----:B------:R-:W-:-:S05]  /*74f0*/  FADD.FTZ R0, R19, R0 ;  /* 0x0000000013007221 */ /* 0x000fca0000010000 */
[----:B-1----:R-:W-:Y:S01]  /*7500*/  HMMA.16816.F32.BF16 R100, R144, R104, R236 ;  /* 0x000000689064723c */ /* 0x002fe200000418ec */
[----:B------:R-:W-:-:S06]  /*7510*/  FADD.FTZ R0, R18, R0 ;  /* 0x0000000012007221 */ /* 0x000fcc0000010000 */
[----:B------:R-:W-:Y:S01]  /*7520*/  FADD.FTZ R237, R149, R2 ;  /* 0x0000000295ed7221 */ /* 0x000fe20000010000 */
[----:B------:R-:W-:Y:S03]  /*7530*/  HMMA.16816.F32.BF16 R56, R144, R58, R108 ;  /* 0x0000003a9038723c */ /* 0x000fe6000004186c */
[----:B------:R-:W-:-:S05]  /*7540*/  FADD.FTZ R237, R35, R237 ;  /* 0x000000ed23ed7221 */ /* 0x000fca0000010000 */
[----:B------:R-:W-:Y:S01]  /*7550*/  HMMA.16816.F32.BF16 R64, R144, R66, R116 ;  /* 0x000000429040723c */ /* 0x000fe20000041874 */
[----:B------:R-:W-:-:S07]  /*7560*/  FADD.FTZ R237, R33, R237 ;  /* 0x000000ed21ed7221 */ /* 0x000fce0000010000 */
[----:B------:R-:W-:Y:S01]  /*7570*/  HMMA.16816.F32.BF16 R72, R144, R74, R124 ;  /* 0x0000004a9048723c */ /* 0x000fe2000004187c */
[----:B------:R-:W-:-:S07]  /*7580*/  FADD.FTZ R238, R13, R0 ;  /* 0x000000000dee7221 */ /* 0x000fce0000010000 */
[C---:B--2---:R-:W-:Y:S08]  /*7590*/  HMMA.16816.F32.BF16 R108, R144.reuse, R112, R224 ;  /* 0x00000070906c723c */ /* 0x044ff000000418e0 */
        /* <DEDUP_REMOVED lines=13> */
[----:B------:R-:W2:Y:S01]  /*7670*/  LDL R245, [R1+0x14] ;  /* 0x0000140001f57983 */ /* 0x000ea20000100800 */
[----:B------:R-:W-:Y:S01]  /*7680*/  USHF.R.S32.HI UR33, URZ, 0x1f, UR28 ;  /* 0x0000001f3f217899 */ /* 0x000fe2000801141c */
[--C-:B------:R-:W-:Y:S01]  /*7690*/  SHF.R.S32.HI R5, RZ, 0x1f, R250.reuse ;  /* 0x0000001fff057819 */ /* 0x100fe200000114fa */
[----:B------:R-:W-:Y:S01]  /*76a0*/  ULDC.64 UR4, c[0x0][0x1b8] ;  /* 0x00006e0000047ab9 */ /* 0x000fe20000000a00 */
[----:B------:R-:W3:Y:S01]  /*76b0*/  LDL R9, [R1+0x10] ;  /* 0x0000100001097983 */ /* 0x000ee20000100800 */
[----:B------:R-:W-:Y:S01]  /*76c0*/  UIMAD UR4, UR33, UR4, URZ ;  /* 0x00000004210472a4 */ /* 0x000fe2000f8e023f */
[----:B------:R-:W-:Y:S01]  /*76d0*/  IMAD.U32 R6, RZ, RZ, UR28 ;  /* 0x0000001cff067e24 */ /* 0x000fe2000f8e00ff */
[----:B------:R-:W-:Y:S01]  /*76e0*/  ULDC.64 UR6, c[0x0][0x1b0] ;  /* 0x00006c0000067ab9 */ /* 0x000fe20000000a00 */
[----:B------:R-:W4:Y:S01]  /*76f0*/  LDL.LU R12, [R1+0x2c] ;  /* 0x00002c00010c7983 */ /* 0x000f220000300800 */
[----:B------:R-:W-:Y:S01]  /*7700*/  IMAD.MOV.U32 R4, RZ, RZ, R250 ;  /* 0x000000ffff047224 */ /* 0x000fe200078e00fa */
[----:B------:R-:W-:Y:S01]  /*7710*/  UIMAD UR4, UR28, UR5, UR4 ;  /* 0x000000051c0472a4 */ /* 0x000fe2000f8e0204 */
[----:B------:R-:W-:Y:S01]  /*7720*/  IMAD.U32 R0, RZ, RZ, UR28 ;  /* 0x0000001cff007e24 */ /* 0x000fe2000f8e00ff */
[----:B------:R-:W3:Y:S01]  /*7730*/  LDL R16, [R1+0x18] ;  /* 0x0000180001107983 */ /* 0x000ee20000100800 */
[----:B------:R-:W-:Y:S01]  /*7740*/  UIMAD UR6, UR33, UR6, URZ ;  /* 0x00000006210672a4 */ /* 0x000fe2000f8e023f */
[----:B------:R-:W-:-:S02]  /*7750*/  IMAD.WIDE.U32 R6, R6, c[0x0][0x1b0], R4 ;  /* 0x00006c0006067a25 */ /* 0x000fc400078e0004 */
[----:B------:R-:W3:Y:S01]  /*7760*/  LDL.LU R17, [R1+0x30] ;  /* 0x0000300001117983 */ /* 0x000ee20000300800 */
[----:B------:R-:W-:Y:S01]  /*7770*/  UIMAD UR6, UR28, UR7, UR6 ;  /* 0x000000071c0672a4 */ /* 0x000fe2000f8e0206 */
[----:B------:R-:W-:Y:S01]  /*7780*/  IMAD.WIDE.U32 R4, R0, c[0x0][0x1b8], R4 ;  /* 0x00006e0000047a25 */ /* 0x000fe200078e0004 */
[----:B------:R-:W-:Y:S01]  /*7790*/  IADD3 R0, P1, R6, UR32, RZ ;  /* 0x0000002006007c10 */ /* 0x000fe2000ff3e0ff */
[----:B------:R-:W3:Y:S02]  /*77a0*/  LDL.LU R34, [R1+0x34] ;  /* 0x0000340001227983 */ /* 0x000ee40000300800 */
[----:B------:R-:W-:Y:S01]  /*77b0*/  IMAD.U32 R239, RZ, RZ, UR4 ;  /* 0x00000004ffef7e24 */ /* 0x000fe2000f8e00ff */
[----:B------:R-:W-:Y:S01]  /*77c0*/  IADD3 R2, P0, R4, UR34, RZ ;  /* 0x0000002204027c10 */ /* 0x000fe2000ff1e0ff */
[----:B------:R-:W3:Y:S01]  /*77d0*/  LDL.64 R14, [R1] ;  /* 0x00000000010e7983 */ /* 0x000ee20000100a00 */
[----:B------:R-:W-:Y:S01]  /*77e0*/  IMAD.U32 R242, RZ, RZ, UR6 ;  /* 0x00000006fff27e24 */ /* 0x000fe2000f8e00ff */
[----:B------:R-:W-:Y:S01]  /*77f0*/  ISETP.GE.AND P4, PT, R250, c[0x0][0x220], PT ;  /* 0x00008800fa007a0c */ /* 0x000fe20003f86270 */
[----:B------:R-:W-:Y:S01]  /*7800*/  IMAD.MOV.U32 R150, RZ, RZ, R3 ;  /* 0x000000ffff967224 */ /* 0x000fe200078e0003 */
[----:B------:R-:W-:Y:S01]  /*7810*/  IADD3.X R239, R239, UR31, R5, P0, !PT ;  /* 0x0000001fefef7c10 */ /* 0x000fe200087fe405 */
[----:B------:R-:W-:Y:S01]  /*7820*/  IMAD.MOV.U32 R149, RZ, RZ, R148 ;  /* 0x000000ffff957224 */ /* 0x000fe200078e0094 */
[----:B------:R-:W-:Y:S01]  /*7830*/  LEA R243, P0, R2, c[0x0][0x170], 0x1 ;  /* 0x00005c0002f37a11 */ /* 0x000fe200078008ff */
[----:B------:R-:W-:Y:S01]  /*7840*/  ULEA.HI.SX32 UR6, UR29, 0xfffffffe, 0x1a ;  /* 0xfffffffe1d067891 */ /* 0x000fe2000f8fd23f */
[----:B------:R-:W-:Y:S01]  /*7850*/  IADD3.X R242, R242, UR30, R7, P1, !PT ;  /* 0x0000001ef2f27c10 */ /* 0x000fe20008ffe407 */
[----:B------:R-:W-:Y:S01]  /*7860*/  ULEA.HI.SX32 UR29, UR29, 0xfffffffd, 0x1a ;  /* 0xfffffffd1d1d7891 */ /* 0x000fe2000f8fd23f */
[----:B------:R-:W-:Y:S01]  /*7870*/  LEA.HI.X R239, R2, c[0x0][0x174], R239, 0x1, P0 ;  /* 0x00005d0002ef7a11 */ /* 0x000fe200000f0cef */
[----:B------:R-:W-:Y:S01]  /*7880*/  UMOV UR30, URZ ;  /* 0x0000003f001e7c82 */ /* 0x000fe20008000000 */
[----:B------:R-:W-:Y:S01]  /*7890*/  LEA R244, P1, R0, c[0x0][0x168], 0x1 ;  /* 0x00005a0000f47a11 */ /* 0x000fe200078208ff */
[----:B------:R-:W-:-:S03]  /*78a0*/  ULDC.64 UR4, c[0x0][0x1a0] ;  /* 0x0000680000047ab9 */ /* 0x000fc60000000a00 */
[----:B------:R-:W-:Y:S02]  /*78b0*/  LEA.HI.X R242, R0, c[0x0][0x16c], R242, 0x1, P1 ;  /* 0x00005b0000f27a11 */ /* 0x000fe400008f0cf2 */
[----:B--2---:R-:W-:Y:S02]  /*78c0*/  ISETP.GE.AND P3, PT, R245, c[0x0][0x220], PT ;  /* 0x00008800f5007a0c */ /* 0x004fe40003f66270 */
[----:B------:R-:W1:Y:S01]  /*78d0*/  LDC.U8 R245, c[0x0][0x2d8] ;  /* 0x0000b600fff57b82 */ /* 0x000e620000000000 */
[----:B----4-:R-:W-:Y:S01]  /*78e0*/  IMAD.WIDE.U32 R240, R12, -0x326172a9, RZ ;  /* 0xcd9e8d570cf07825 */ /* 0x010fe200078e00ff */
[----:B---3--:R-:W-:-:S04]  /*78f0*/  ISETP.GE.AND P2, PT, R9, c[0x0][0x220], PT ;  /* 0x0000880009007a0c */ /* 0x008fc80003f46270 */
[----:B------:R-:W-:Y:S02]  /*7900*/  LOP3.LUT R228, R241, R17, RZ, 0x3c, !PT ;  /* 0x00000011f1e47212 */ /* 0x000fe400078e3cff */
[----:B------:R-:W-:Y:S02]  /*7910*/  ISETP.GE.AND P1, PT, R16, c[0x0][0x220], PT ;  /* 0x0000880010007a0c */ /* 0x000fe40003f26270 */
[----:B------:R-:W-:Y:S02]  /*7920*/  SHF.R.S32.HI R225, RZ, 0x1f, R14 ;  /* 0x0000001fffe17819 */ /* 0x000fe4000001140e */
[----:B------:R-:W-:Y:S01]  /*7930*/  IADD3 R226, P0, R14, 0x20, RZ ;  /* 0x000000200ee27810 */ /* 0x000fe20007f1e0ff */
[----:B------:R-:W-:Y:S01]  /*7940*/  IMAD.WIDE.U32 R230, R34, -0x2daee0ad, RZ ;  /* 0xd2511f5322e67825 */ /* 0x000fe200078e00ff */
[----:B-1----:R-:W-:-:S03]  /*7950*/  PRMT R245, R245, 0x7054, R245 ;  /* 0x00007054f5f57816 */ /* 0x002fc600000000f5 */
[----:B------:R-:W-:Y:S02]  /*7960*/  IMAD.X R227, RZ, RZ, R225, P0 ;  /* 0x000000ffffe37224 */ /* 0x000fe400000e06e1 */
[----:B------:R-:W-:-:S04]  /*7970*/  IMAD.WIDE.U32 R228, R228, -0x2daee0ad, RZ ;  /* 0xd2511f53e4e47825 */ /* 0x000fc800078e00ff */
[----:B------:R-:W-:Y:S01]  /*7980*/  IMAD.MOV.U32 R224, RZ, RZ, R14 ;  /* 0x000000ffffe07224 */ /* 0x000fe200078e000e */
[----:B------:R-:W-:Y:S05]  /*7990*/  BRA `(.L_x_1324) ;  /* 0x0000045000007947 */ /* 0x000fea0003800000 */
.L_x_1326:
        /* <DEDUP_REMOVED lines=12> */
[----:B------:R-:W-:Y:S04]  /*7a60*/  @!P4 IMAD.WIDE.U32 R172, R172, c[0x0][0x198], RZ ;  /* 0x00006600acacca25 */ /* 0x000fe800078e00ff */
[----:B------:R-:W-:Y:S02]  /*7a70*/  @!P4 IMAD R0, R0, c[0x0][0x19c], R151 ;  /* 0x000067000000ca24 */ /* 0x000fe400078e0297 */
[----:B------:R-:W-:Y:S01]  /*7a80*/  @!P4 IMAD R151, R148, c[0x0][0x19c], R174 ;  /* 0x000067009497ca24 */ /* 0x000fe200078e02ae */
[-C--:B------:R-:W-:Y:S01]  /*7a90*/  @!P4 LEA R148, P6, R172, R248.reuse, 0x6 ;  /* 0x000000f8ac94c211 */ /* 0x080fe200078c30ff */
[----:B------:R-:W-:Y:S04]  /*7aa0*/  @!P4 IMAD.WIDE.U32 R170, R170, c[0x0][0x198], RZ ;  /* 0x00006600aaaaca25 */ /* 0x000fe800078e00ff */
[----:B------:R-:W-:Y:S01]  /*7ab0*/  @!P4 IMAD.IADD R151, R173, 0x1, R151 ;  /* 0x00000001ad97c824 */ /* 0x000fe200078e0297 */
[----:B------:R-:W-:Y:S01]  /*7ac0*/  @!P4 LEA R174, P0, R170, R248, 0x6 ;  /* 0x000000f8aaaec211 */ /* 0x000fe200078030ff */
[----:B------:R-:W-:Y:S03]  /*7ad0*/  @!P4 IMAD.IADD R0, R171, 0x1, R0 ;  /* 0x00000001ab00c824 */ /* 0x000fe600078e0200 */
[-C--:B------:R-:W-:Y:S02]  /*7ae0*/  @!P4 LEA.HI.X R173, R172, R247.reuse, R151, 0x6, P6 ;  /* 0x000000f7acadc211 */ /* 0x080fe400030f3497 */
[----:B------:R-:W-:Y:S02]  /*7af0*/  @!P4 LEA R172, P6, R148, c[0x0][0x168], 0x1 ;  /* 0x00005a0094acca11 */ /* 0x000fe400078c08ff */
[----:B------:R-:W-:Y:S02]  /*7b00*/  @!P4 LEA.HI.X R170, R170, R247, R0, 0x6, P0 ;  /* 0x000000f7aaaac211 */ /* 0x000fe400000f3400 */
[----:B------:R-:W-:Y:S02]  /*7b10*/  @!P4 LEA.HI.X R173, R148, c[0x0][0x16c], R173, 0x1, P6 ;  /* 0x00005b0094adca11 */ /* 0x000fe400030f0cad */
[----:B------:R-:W-:Y:S03]  /*7b20*/  @!P4 IADD3 R0, P0, R174, UR22, RZ ;  /* 0x00000016ae00cc10 */ /* 0x000fe6000ff1e0ff */
[----:B------:R-:W-:Y:S01]  /*7b30*/  @!PT LDS RZ, [RZ] ;  /* 0x00000000fffff984 */ /* 0x000fe20000000800 */
[----:B------:R-:W-:Y:S01]  /*7b40*/  @!PT LDS RZ, [RZ] ;  /* 0x00000000fffff984 */ /* 0x000fe20000000800 */
[----:B------:R-:W-:Y:S01]  /*7b50*/  @!PT LDS RZ, [RZ] ;  /* 0x00000000fffff984 */ /* 0x000fe20000000800 */
[----:B------:R1:W-:Y:S01]  /*7b60*/  @!P4 LDGSTS.E.BYPASS.LTC128B.128 [R223+0x10000], [R172.64] ;  /* 0x10000000acdfcfae */ /* 0x0003e2000b901d5a */
[----:B------:R-:W-:Y:S02]  /*7b70*/  @!P4 IADD3.X R151, R170, UR21, RZ, P0, !PT ;  /* 0x00000015aa97cc10 */ /* 0x000fe400087fe4ff */
[C---:B------:R-:W-:Y:S01]  /*7b80*/  @!P4 LEA R170, P0, R0.reuse, c[0x0][0x168], 0x1 ;  /* 0x00005a0000aaca11 */ /* 0x040fe200078008ff */
        /* <DEDUP_REMOVED lines=38> */
.L_x_1324:
[----:B------:R-:W2:Y:S01]  /*7df0*/  LDL.64 R8, [R1+0x8] ;  /* 0x0000080001087983 */ /* 0x000ea20000100a00 */
        /* <DEDUP_REMOVED lines=19> */
[----:B------:R-:W-:Y:S01]  /*7f30*/  MOV R14, c[0x0][0x1a0] ;  /* 0x00006800000e7a02 */ /* 0x000fe20000000f00 */
[----:B------:R-:W-:Y:S01]  /*7f40*/  IMAD.U32 R7, RZ, RZ, UR7 ;  /* 0x00000007ff077e24 */ /* 0x000fe2000f8e00ff */
[----:B------:R-:W-:Y:S01]  /*7f50*/  UIADD3 UR7, UR29, -UR30, URZ ;  /* 0x8000001e1d077290 */ /* 0x000fe2000fffe03f */
[----:B------:R-:W-:Y:S02]  /*7f60*/  IMAD R5, R5, c[0x0][0x1a0], RZ ;  /* 0x0000680005057a24 */ /* 0x000fe400078e02ff */
[----:B------:R-:W-:Y:S02]  /*7f70*/  IMAD.MOV.U32 R15, RZ, RZ, c[0x0][0x1a4] ;  /* 0x00006900ff0f7624 */ /* 0x000fe400078e00ff */
[----:B------:R-:W-:Y:S01]  /*7f80*/  IMAD R5, R4, c[0x0][0x1a4], R5 ;  /* 0x0000690004057a24 */ /* 0x000fe200078e0205 */
[----:B------:R-:W-:Y:S01]  /*7f90*/  @P4 STS.128 [R223+0x18000], RZ ;  /* 0x018000ffdf004388 */ /* 0x000fe20000000c00 */
[----:B------:R-:W-:Y:S01]  /*7fa0*/  LEA R4, P6, R12, R243, 0x1 ;  /* 0x000000f30c047211 */ /* 0x000fe200078c08ff */
[----:B------:R-:W-:Y:S02]  /*7fb0*/  IMAD R3, R3, c[0x0][0x1a0], RZ ;  /* 0x0000680003037a24 */ /* 0x000fe400078e02ff */
[----:B------:R-:W-:Y:S02]  /*7fc0*/  IMAD.IADD R5, R13, 0x1, R5 ;  /* 0x000000010d057824 */ /* 0x000fe400078e0205 */
[----:B------:R-:W-:Y:S03]  /*7fd0*/  IMAD.WIDE.U32 R10, R2, c[0x0][0x1a0], RZ ;  /* 0x00006800020a7a25 */ /* 0x000fe600078e00ff */
[----:B------:R-:W-:Y:S01]  /*7fe0*/  LEA.HI.X R5, R12, R239, R5, 0x1, P6 ;  /* 0x000000ef0c057211 */ /* 0x000fe200030f0c05 */
[----:B------:R-:W-:Y:S04]  /*7ff0*/  IMAD R3, R2, c[0x0][0x1a4], R3 ;  /* 0x0000690002037a24 */ /* 0x000fe800078e0203 */
[----:B------:R-:W-:Y:S01]  /*8000*/  IMAD.IADD R3, R11, 0x1, R3 ;  /* 0x000000010b037824 */ /* 0x000fe200078e0203 */
[----:B--2---:R-:W-:Y:S04]  /*8010*/  LEA R0, P0, R6, R8, 0x6 ;  /* 0x0000000806007211 */ /* 0x004fe800078030ff */
[----:B------:R-:W-:Y:S02]  /*8020*/  @!P4 LEA R8, P5, R0, c[0x0][0x170], 0x1 ;  /* 0x00005c000008ca11 */ /* 0x000fe400078a08ff */
[----:B------:R-:W-:Y:S02]  /*8030*/  LEA.HI.X R6, R6, R252, R7, 0x6, P0 ;  /* 0x000000fc06067211 */ /* 0x000fe400000f3407 */
[----:B------:R-:W-:Y:S02]  /*8040*/  LEA R7, P0, R14, R0, 0x5 ;  /* 0x000000000e077211 */ /* 0x000fe400078028ff */
[----:B------:R-:W-:Y:S02]  /*8050*/  @!P4 LEA.HI.X R9, R0, c[0x0][0x174], R6, 0x1, P5 ;  /* 0x00005d000009ca11 */ /* 0x000fe400028f0c06 */
[----:B------:R-:W-:Y:S02]  /*8060*/  LEA.HI.X R0, R14, R6, R15, 0x5, P0 ;  /* 0x000000060e007211 */ /* 0x000fe400000f2c0f */
[C---:B------:R-:W-:Y:S01]  /*8070*/  @!P4 LEA R6, P0, R7.reuse, c[0x0][0x170], 0x1 ;  /* 0x00005c000706ca11 */ /* 0x040fe200078008ff */
[----:B------:R-:W-:Y:S01]  /*8080*/  @!PT LDS RZ, [RZ] ;  /* 0x00000000fffff984 */ /* 0x000fe20000000800 */
[----:B------:R-:W-:Y:S01]  /*8090*/  @!PT LDS RZ, [RZ] ;  /* 0x00000000fffff984 */ /* 0x000fe20000000800 */
[----:B------:R-:W-:Y:S01]  /*80a0*/  @!PT LDS RZ, [RZ] ;  /* 0x00000000fffff984 */ /* 0x000fe20000000800 */
[----:B------:R1:W-:Y:S01]  /*80b0*/  @!P4 LDGSTS.E.BYPASS.LTC128B.128 [R223+0x18000], [R8.64] ;  /* 0x1800000008dfcfae */ /* 0x0003e2000b901d5a */
[C---:B------:R-:W-:Y:S02]  /*80c0*/  LEA R2, P5, R10.reuse, R243, 0x1 ;  /* 0x000000f30a027211 */ /* 0x040fe400078a08ff */
[----:B------:R-:W-:Y:S01]  /*80d0*/  @!P4 LEA.HI.X R7, R7, c[0x0][0x174], R0, 0x1, P0 ;  /* 0x00005d000707ca11 */ /* 0x000fe200000f0c00 */
[----:B------:R-:W-:Y:S01]  /*80e0*/  @P3 STS.128 [R223+0x1a000], RZ ;  /* 0x01a000ffdf003388 */ /* 0x000fe20000000c00 */
[----:B------:R-:W-:Y:S02]  /*80f0*/  LEA.HI.X R3, R10, R239, R3, 0x1, P5 ;  /* 0x000000ef0a037211 */ /* 0x000fe400028f0c03 */
[----:B------:R-:W-:Y:S01]  /*8100*/  MOV R0, UR7 ;  /* 0x0000000700007c02 */ /* 0x000fe20008000f00 */
        /* <DEDUP_REMOVED lines=50> */
[----:B------:R-:W-:Y:S05]  /*8430*/  LDSM.16.M88.4 R192, [R202+0x10000] ;  /* 0x01000000cac0783b */ /* 0x000fea0000000200 */
[C---:B------:R-:W-:Y:S08]  /*8440*/  HMMA.16816.F32.BF16 R8, R32.reuse, R10, RZ ;  /* 0x0000000a2008723c */ /* 0x040ff000000418ff */
[C---:B-1----:R-:W-:Y:S08]  /*8450*/  HMMA.16816.F32.BF16 R12, R32.reuse, R16, RZ ;  /* 0x00000010200c723c */ /* 0x042ff000000418ff */
[C---:B------:R-:W-:Y:S08]  /*8460*/  HMMA.16816.F32.BF16 R16, R32.reuse, R18, RZ ;  /* 0x000000122010723c */ /* 0x040ff000000418ff */
[C---:B----4-:R-:W-:Y:S08]  /*8470*/  HMMA.16816.F32.BF16 R20, R32.reuse, R24, RZ ;  /* 0x000000182014723c */ /* 0x050ff000000418ff */
[C---:B------:R-:W-:Y:S08]  /*8480*/  HMMA.16816.F32.BF16 R24, R32.reuse, R26, RZ ;  /* 0x0000001a2018723c */ /* 0x040ff000000418ff */
[C---:B------:R-:W-:Y:S08]  /*8490*/  HMMA.16816.F32.BF16 R28, R32.reuse, R168, RZ ;  /* 0x000000a8201c723c */ /* 0x040ff000000418ff */
[----:B------:R-:W-:Y:S01]  /*84a0*/  HMMA.16816.F32.BF16 R32, R32, R170, RZ ;  /* 0x000000aa2020723c */ /* 0x000fe200000418ff */
[----:B------:R-:W1:Y:S07]  /*84b0*/  LDSM.16.M88.4 R168, [R206] ;  /* 0x00000000cea8783b */ /* 0x000e6e0000000200 */
        /* <DEDUP_REMOVED lines=12> */
[----:B------:R-:W4:Y:S03]  /*8580*/  LDSM.16.M88.4 R188, [R201] ;  /* 0x00000000c9bc783b */ /* 0x000f260000000200 */
        /* <DEDUP_REMOVED lines=61> */
[C---:B----4-:R-:W-:Y:S08]  /*8960*/  HMMA.16816.F32.BF16 R28, R168.reuse, R188, R28 ;  /* 0x000000bca81c723c */ /* 0x050ff0000004181c */
[----:B------:R-:W-:Y:S01]  /*8970*/  HMMA.16816.F32.BF16 R32, R168, R190, R32 ;  /* 0x000000bea820723c */ /* 0x000fe20000041820 */
[----:B------:R-:W4:Y:S04]  /*8980*/  LDSM.16.M88.4 R168, [R201+0x3800] ;  /* 0x00380000c9a8783b */ /* 0x000f280000000200 */
[----:B------:R-:W4:Y:S03]  /*8990*/  LDSM.16.M88.4 R188, [R196+0x14000] ;  /* 0x01400000c4bc783b */ /* 0x000f260000000200 */
        /* <DEDUP_REMOVED lines=13> */
[C---:B------:R-:W-:Y:S08]  /*8a70*/  HMMA.16816.F32.BF16 R4, R184.reuse, R188, R4 ;  /* 0x000000bcb804723c */ /* 0x040ff00000041804 */
        /* <DEDUP_REMOVED lines=46> */
[----:B------:R-:W3:Y:S07]  /*8d60*/  LDSM.16.M88.4 R184, [R196+0x17800] ;  /* 0x01780000c4b8783b */ /* 0x000eee0000000200 */
        /* <DEDUP_REMOVED lines=13> */
[C---:B------:R-:W-:Y:S08]  /*8e40*/  HMMA.16816.F32.BF16 R28, R172.reuse, R184, R28 ;  /* 0x000000b8ac1c723c */ /* 0x040ff0000004181c */
        /* <DEDUP_REMOVED lines=30> */
[----:B------:R-:W-:Y:S02]  /*9030*/  LEA.HI.X.SX32 R169, R0, R225, 0x6, P5 ;  /* 0x000000e100a97211 */ /* 0x000fe400028f36ff */
[----:B------:R-:W-:Y:S01]  /*9040*/  ISETP.LT.AND P5, PT, RZ, UR28, PT ;  /* 0x0000001cff007c0c */ /* 0x000fe2000bfa1270 */
[----:B------:R-:W-:Y:S01]  /*9050*/  IMAD.WIDE.U32 R170, R2, c[0x0][0x198], RZ ;  /* 0x0000660002aa7a25 */ /* 0x000fe200078e00ff */
[C---:B------:R-:W-:Y:S05]  /*9060*/  HMMA.16816.F32.BF16 R4, R172.reuse, R176, R4 ;  /* 0x000000b0ac04723c */ /* 0x040fea0000041804 */
[----:B------:R-:W-:Y:S01]  /*9070*/  IMAD R0, R169, c[0x0][0x198], RZ ;  /* 0x00006600a9007a24 */ /* 0x000fe200078e02ff */
[----:B------:R-:W-:Y:S01]  /*9080*/  LEA R2, P0, R170, R244, 0x1 ;  /* 0x000000f4aa027211 */ /* 0x000fe200078008ff */
[----:B------:R-:W-:Y:S01]  /*9090*/  IMAD.IADD R3, R171, 0x1, R3 ;  /* 0x00000001ab037824 */ /* 0x000fe200078e0203 */
[C---:B------:R-:W-:Y:S04]  /*90a0*/  HMMA.16816.F32.BF16 R8, R172.reuse, R178, R8 ;  /* 0x000000b2ac08723c */ /* 0x040fe80000041808 */
[----:B------:R-:W-:Y:S01]  /*90b0*/  IMAD R0, R168, c[0x0][0x19c], R0 ;  /* 0x00006700a8007a24 */ /* 0x000fe200078e0200 */
[----:B------:R-:W-:Y:S03]  /*90c0*/  LEA.HI.X R3, R170, R242, R3, 0x1, P0 ;  /* 0x000000f2aa037211 */ /* 0x000fe600000f0c03 */
[C---:B---3--:R-:W-:Y:S08]  /*90d0*/  HMMA.16816.F32.BF16 R12, R172.reuse, R184, R12 ;  /* 0x000000b8ac0c723c */ /* 0x048ff0000004180c */
[C---:B------:R-:W-:Y:S08]  /*90e0*/  HMMA.16816.F32.BF16 R16, R172.reuse, R186, R16 ;  /* 0x000000baac10723c */ /* 0x040ff00000041810 */
[C---:B----4-:R-:W-:Y:S08]  /*90f0*/  HMMA.16816.F32.BF16 R20, R172.reuse, R188, R20 ;  /* 0x000000bcac14723c */ /* 0x050ff00000041814 */
[C---:B------:R-:W-:Y:S08]  /*9100*/  HMMA.16816.F32.BF16 R24, R172.reuse, R190, R24 ;  /* 0x000000beac18723c */ /* 0x040ff00000041818 */
[C---:B-1----:R-:W-:Y:S08]  /*9110*/  HMMA.16816.F32.BF16 R28, R172.reuse, R192, R28 ;  /* 0x000000c0ac1c723c */ /* 0x042ff0000004181c */
[----:B------:R-:W-:Y:S07]  /*9120*/  HMMA.16816.F32.BF16 R32, R172, R194, R32 ;  /* 0x000000c2ac20723c */ /* 0x000fee0000041820 */
[----:B------:R-:W-:Y:S05]  /*9130*/  IMAD.WIDE.U32 R172, R168, c[0x0][0x198], RZ ;  /* 0x00006600a8ac7a25 */ /* 0x000fea00078e00ff */
[C---:B------:R-:W-:Y:S01]  /*9140*/  LEA R168, P6, R172.reuse, R244, 0x1 ;  /* 0x000000f4aca87211 */ /* 0x040fe200078c08ff */
[----:B------:R-:W-:Y:S05]  /*9150*/  IMAD.IADD R0, R173, 0x1, R0 ;  /* 0x00000001ad007824 */ /* 0x000fea00078e0200 */
[----:B------:R-:W-:Y:S01]  /*9160*/  LEA.HI.X R169, R172, R242, R0, 0x1, P6 ;  /* 0x000000f2aca97211 */ /* 0x000fe200030f0c00 */
[----:B------:R-:W-:-:S05]  /*9170*/  @P5 BRA `(.L_x_1326) ;  /* 0xffffe82000005947 */ /* 0x000fca000383ffff */
.L_x_1325:
[----:B------:R-:W-:Y:S01]  /*9180*/  FMNMX.FTZ R0, R4, R149, !PT ;  /* 0x0000009504007209 */ /* 0x000fe20007810000 */
[----:B------:R-:W-:Y:S01]  /*9190*/  USHF.L.U32 UR7, UR28, 0x1, URZ ;  /* 0x000000011c077899 */ /* 0x000fe2000800063f */
[----:B-1----:R-:W-:Y:S01]  /*91a0*/  LDSM.16.MT88.4 R172, [R197+0x18000] ;  /* 0x01800000c5ac783b */ /* 0x002fe20000004200 */
[----:B------:R-:W-:Y:S01]  /*91b0*/  UIADD3 UR30, UR30, 0x1, URZ ;  /* 0x000000011e1e7890 */ /* 0x000fe2000fffe03f */
        /* <DEDUP_REMOVED lines=47> */
[----:B------:R-:W-:Y:S02]  /*94b0*/  FSEL R180, R180, RZ, P0 ;  /* 0x000000ffb4b47208 */ /* 0x000fe40000000000 */
[----:B------:R-:W-:Y:S01]  /*94c0*/  FSETP.NEU.FTZ.AND P0, PT, R3, -INF , PT ;  /* 0xff8000000300780b */ /* 0x000fe20003f1d000 */
[----:B------:R-:W-:Y:S01]  /*94d0*/  FMUL.FTZ R2, R2, c[0x0][0x23c] ;  /* 0x00008f0002027a20 */ /* 0x000fe20000410000 */
[----:B------:R-:W-:Y:S01]  /*94e0*/  LOP3.LUT R149, R231, UR7, R149, 0x96, !PT ;  /* 0x00000007e7957c12 */ /* 0x000fe2000f8e9695 */
[--C-:B------:R-:W-:Y:S01]  /*94f0*/  FFMA.FTZ R8, R8, c[0x0][0x23c], -R180.reuse ;  /* 0x00008f0008087a23 */ /* 0x100fe200000108b4 */
[----:B------:R-:W-:Y:S01]  /*9500*/  FSEL R181, R181, RZ, P0 ;  /* 0x000000ffb5b57208 */ /* 0x000fe20000000000 */
[----:B------:R-:W-:Y:S01]  /*9510*/  FFMA.FTZ R9, R9, c[0x0][0x23c], -R180 ;  /* 0x00008f0009097a23 */ /* 0x000fe200000108b4 */
[----:B------:R-:W-:Y:S01]  /*9520*/  UIADD3 UR7, UR7, 0x1, URZ ;  /* 0x0000000107077890 */ /* 0x000fe2000fffe03f */
        /* <DEDUP_REMOVED lines=14> */
[----:B------:R-:W-:Y:S01]  /*9610*/  FFMA.FTZ R29, R29, c[0x0][0x23c], -R180 ;  /* 0x00008f001d1d7a23 */ /* 0x000fe200000108b4 */
[----:B-1----:R-:W-:Y:S01]  /*9620*/  LOP3.LUT R8, R183, UR15, R168, 0x96, !PT ;  /* 0x0000000fb7087c12 */ /* 0x002fe2000f8e96a8 */
[----:B------:R-:W-:Y:S04]  /*9630*/  IMAD.WIDE.U32 R168, R0, -0x2daee0ad, RZ ;  /* 0xd2511f5300a87825 */ /* 0x000fe800078e00ff */
[--C-:B------:R-:W-:Y:S01]  /*9640*/  FFMA.FTZ R30, R30, c[0x0][0x23c], -R181.reuse ;  /* 0x00008f001e1e7a23 */ /* 0x100fe200000108b5 */
[----:B------:R1:W-:Y:S01]  /*9650*/  MUFU.EX2 R233, R11 ;  /* 0x0000000b00e97308 */ /* 0x0003e20000000800 */
[--C-:B------:R-:W-:Y:S02]  /*9660*/  FFMA.FTZ R31, R31, c[0x0][0x23c], -R181.reuse ;  /* 0x00008f001f1f7a23 */ /* 0x100fe400000108b5 */
[--C-:B------:R-:W-:Y:S02]  /*9670*/  FFMA.FTZ R16, R16, c[0x0][0x23c], -R180.reuse ;  /* 0x00008f0010107a23 */ /* 0x100fe400000108b4 */
[----:B--2---:R-:W-:Y:S04]  /*9680*/  IMAD.WIDE.U32 R8, R8, -0x2daee0ad, RZ ;  /* 0xd2511f5308087825 */ /* 0x004fe800078e00ff */
[----:B------:R-:W-:Y:S01]  /*9690*/  FFMA.FTZ R17, R17, c[0x0][0x23c], -R180 ;  /* 0x00008f0011117a23 */ /* 0x000fe200000108b4 */
[----:B------:R2:W-:Y:S01]  /*96a0*/  MUFU.EX2 R232, R4 ;  /* 0x0000000400e87308 */ /* 0x0005e20000000800 */
[----:B------:R-:W-:Y:S01]  /*96b0*/  LOP3.LUT R0, R9, UR12, R168, 0x96, !PT ;  /* 0x0000000c09007c12 */ /* 0x000fe2000f8e96a8 */
[--C-:B------:R-:W-:Y:S01]  /*96c0*/  FFMA.FTZ R18, R18, c[0x0][0x23c], -R181.reuse ;  /* 0x00008f0012127a23 */ /* 0x100fe200000108b5 */
[----:B---3--:R-:W-:Y:S01]  /*96d0*/  LOP3.LUT R10, R169, UR14, R228, 0x96, !PT ;  /* 0x0000000ea90a7c12 */ /* 0x008fe2000f8e96e4 */
[--C-:B------:R-:W-:Y:S02]  /*96e0*/  FFMA.FTZ R19, R19, c[0x0][0x23c], -R181.reuse ;  /* 0x00008f0013137a23 */ /* 0x100fe400000108b5 */
[----:B------:R-:W-:Y:S04]  /*96f0*/  IMAD.WIDE.U32 R184, R0, -0x326172a9, RZ ;  /* 0xcd9e8d5700b87825 */ /* 0x000fe800078e00ff */
[----:B------:R3:W-:Y:S01]  /*9700*/  MUFU.EX2 R195, R5 ;  /* 0x0000000500c37308 */ /* 0x0007e20000000800 */
[----:B------:R-:W-:Y:S04]  /*9710*/  IMAD.WIDE.U32 R168, R10, -0x326172a9, RZ ;  /* 0xcd9e8d570aa87825 */ /* 0x000fe800078e00ff */
[--C-:B------:R-:W-:Y:S01]  /*9720*/  FFMA.FTZ R14, R14, c[0x0][0x23c], -R181.reuse ;  /* 0x00008f000e0e7a23 */ /* 0x100fe200000108b5 */
[----:B------:R-:W-:Y:S01]  /*9730*/  LOP3.LUT R10, R169, UR13, R182, 0x96, !PT ;  /* 0x0000000da90a7c12 */ /* 0x000fe2000f8e96b6 */
[----:B------:R-:W-:Y:S01]  /*9740*/  FFMA.FTZ R20, R20, c[0x0][0x23c], -R180 ;  /* 0x00008f0014147a23 */ /* 0x000fe200000108b4 */
[----:B------:R-:W-:Y:S01]  /*9750*/  LOP3.LUT R0, R185, UR11, R168, 0x96, !PT ;  /* 0x0000000bb9007c12 */ /* 0x000fe2000f8e96a8 */
[----:B------:R-:W-:Y:S01]  /*9760*/  FFMA.FTZ R22, R22, c[0x0][0x23c], -R181 ;  /* 0x00008f0016167a23 */ /* 0x000fe200000108b5 */
[----:B------:R4:W-:Y:S01]  /*9770*/  MUFU.EX2 R194, R6 ;  /* 0x0000000600c27308 */ /* 0x0009e20000000800 */
[----:B-1----:R-:W-:Y:S04]  /*9780*/  IMAD.WIDE.U32 R10, R10, -0x2daee0ad, RZ ;  /* 0xd2511f530a0a7825 */ /* 0x002fe800078e00ff */
[----:B------:R-:W-:Y:S01]  /*9790*/  IMAD.WIDE.U32 R186, R0, -0x2daee0ad, RZ ;  /* 0xd2511f5300ba7825 */ /* 0x000fe200078e00ff */
[----:B------:R-:W-:Y:S03]  /*97a0*/  LOP3.LUT R8, R11, UR10, R8, 0x96, !PT ;  /* 0x0000000a0b087c12 */ /* 0x000fe6000f8e9608 */
[----:B------:R-:W-:Y:S01]  /*97b0*/  FADD.FTZ R0, -R3, R150 ;  /* 0x0000009603007221 */ /* 0x000fe20000010100 */
[----:B------:R1:W-:Y:S01]  /*97c0*/  MUFU.EX2 R193, R7 ;  /* 0x0000000700c17308 */ /* 0x0003e20000000800 */
[----:B--2---:R-:W-:Y:S01]  /*97d0*/  LOP3.LUT R4, R187, UR8, R10, 0x96, !PT ;  /* 0x00000008bb047c12 */ /* 0x004fe2000f8e960a */
[----:B------:R-:W-:Y:S04]  /*97e0*/  IMAD.WIDE.U32 R188, R8, -0x326172a9, RZ ;  /* 0xcd9e8d5708bc7825 */ /* 0x000fe800078e00ff */
[----:B------:R-:W-:Y:S01]  /*97f0*/  FMUL.FTZ R0, R0, c[0x0][0x23c] ;  /* 0x00008f0000007a20 */ /* 0x000fe20000410000 */
[----:B------:R-:W-:Y:S01]  /*9800*/  LOP3.LUT R150, R189, UR9, R184, 0x96, !PT ;  /* 0x00000009bd967c12 */ /* 0x000fe2000f8e96b8 */
[----:B---3--:R-:W-:Y:S02]  /*9810*/  IMAD.WIDE.U32 R4, R4, -0x326172a9, RZ ;  /* 0xcd9e8d5704047825 */ /* 0x008fe400078e00ff */
[----:B------:R-:W2:Y:S02]  /*9820*/  MUFU.EX2 R2, R2 ;  /* 0x0000000200027308 */ /* 0x000ea40000000800 */
[----:B------:R-:W-:Y:S01]  /*9830*/  IMAD.WIDE.U32 R150, R150, -0x2daee0ad, RZ ;  /* 0xd2511f5396967825 */ /* 0x000fe200078e00ff */
[----:B------:R-:W-:Y:S02]  /*9840*/  SHF.R.U32.HI R11, RZ, 0x18, R4 ;  /* 0x00000018ff0b7819 */ /* 0x000fe40000011604 */
[----:B----4-:R-:W-:Y:S01]  /*9850*/  LOP3.LUT R6, R4, 0xffff, RZ, 0xc0, !PT ;  /* 0x0000ffff04067812 */ /* 0x010fe200078ec0ff */
[----:B------:R-:W-:Y:S01]  /*9860*/  FFMA.FTZ R32, R32, c[0x0][0x23c], -R180 ;  /* 0x00008f0020207a23 */ /* 0x000fe200000108b4 */
[----:B------:R-:W-:Y:S01]  /*9870*/  LOP3.LUT R5, R5, UR19, R188, 0x96, !PT ;  /* 0x0000001305057c12 */ /* 0x000fe2000f8e96bc */
[----:B------:R-:W-:Y:S01]  /*9880*/  FFMA.FTZ R13, R13, c[0x0][0x23c], -R180 ;  /* 0x00008f000d0d7a23 */ /* 0x000fe200000108b4 */
[----:B------:R-:W-:Y:S01]  /*9890*/  SHF.R.U32.HI R8, RZ, 0x10, R4 ;  /* 0x00000010ff087819 */ /* 0x000fe20000011604 */
[----:B------:R-:W3:Y:S01]  /*98a0*/  MUFU.EX2 R0, R0 ;  /* 0x0000000000007308 */ /* 0x000ee20000000800 */
[----:B------:R-:W-:Y:S01]  /*98b0*/  LOP3.LUT R149, R4, 0xff, RZ, 0xc0, !PT ;  /* 0x000000ff04957812 */ /* 0x000fe200078ec0ff */
[--C-:B------:R-:W-:Y:S01]  /*98c0*/  FFMA.FTZ R25, R25, c[0x0][0x23c], -R180.reuse ;  /* 0x00008f0019197a23 */ /* 0x100fe200000108b4 */
[C---:B------:R-:W-:Y:S01]  /*98d0*/  LOP3.LUT R4, R5.reuse, 0xffff, RZ, 0xc0, !PT ;  /* 0x0000ffff05047812 */ /* 0x040fe200078ec0ff */
[----:B------:R-:W-:Y:S01]  /*98e0*/  FFMA.FTZ R24, R24, c[0x0][0x23c], -R180 ;  /* 0x00008f0018187a23 */ /* 0x000fe200000108b4 */
[--C-:B-1----:R-:W-:Y:S02]  /*98f0*/  SHF.R.U32.HI R7, RZ, 0x10, R5.reuse ;  /* 0x00000010ff077819 */ /* 0x102fe40000011605 */
[----:B------:R-:W-:Y:S02]  /*9900*/  SHF.R.U32.HI R10, RZ, 0x8, R6 ;  /* 0x00000008ff0a7819 */ /* 0x000fe40000011606 */
[----:B------:R-:W-:Y:S01]  /*9910*/  LOP3.LUT R9, R8, 0xff, RZ, 0xc0, !PT ;  /* 0x000000ff08097812 */ /* 0x000fe200078ec0ff */
[----:B------:R1:W-:Y:S01]  /*9920*/  MUFU.EX2 R192, R16 ;  /* 0x0000001000c07308 */ /* 0x0003e20000000800 */
[----:B------:R-:W-:Y:S02]  /*9930*/  LOP3.LUT R8, R5, 0xff, RZ, 0xc0, !PT ;  /* 0x000000ff05087812 */ /* 0x000fe400078ec0ff */
[----:B------:R-:W-:Y:S01]  /*9940*/  SHF.R.U32.HI R6, RZ, 0x18, R5 ;  /* 0x00000018ff067819 */ /* 0x000fe20000011605 */
[C---:B--2---:R-:W-:Y:S01]  /*9950*/  FMUL.FTZ R36, R2.reuse, R36 ;  /* 0x0000002402247220 */ /* 0x044fe20000410000 */
[----:B------:R-:W-:Y:S01]  /*9960*/  SHF.R.U32.HI R5, RZ, 0x8, R4 ;  /* 0x00000008ff057819 */ /* 0x000fe20000011604 */
[C---:B------:R-:W-:Y:S01]  /*9970*/  FMUL.FTZ R37, R2.reuse, R37 ;  /* 0x0000002502257220 */ /* 0x040fe20000410000 */
        /* <DEDUP_REMOVED lines=15> */
[C---:B------:R-:W-:Y:S01]  /*9a70*/  FMUL.FTZ R8, R2.reuse, R156 ;  /* 0x0000009c02087220 */ /* 0x040fe20000410000 */
        /* <DEDUP_REMOVED lines=10> */
[----:B------:R2:W3:Y:S01]  /*9b20*/  MUFU.EX2 R191, R17 ;  /* 0x0000001100bf7308 */ /* 0x0004e20000000800 */
[----:B------:R-:W4:Y:S01]  /*9b30*/  LDSM.16.MT88.4 R152, [R200+0x18000] ;  /* 0x01800000c898783b */ /* 0x000f220000004200 */
[C---:B------:R-:W-:Y:S02]  /*9b40*/  FMUL.FTZ R10, R0.reuse, R158 ;  /* 0x0000009e000a7220 */ /* 0x040fe40000410000 */
[----:B------:R-:W-:Y:S02]  /*9b50*/  FMUL.FTZ R11, R0, R159 ;  /* 0x0000009f000b7220 */ /* 0x000fe40000410000 */
[C---:B------:R-:W-:Y:S03]  /*9b60*/  HMMA.16816.F32.BF16 R4, R168.reuse, R172, R4 ;  /* 0x000000aca804723c */ /* 0x040fe60000041804 */
[----:B------:R-:W5:Y:S01]  /*9b70*/  LDSM.16.MT88.4 R156, [R199+0x18000] ;  /* 0x01800000c79c783b */ /* 0x000f620000004200 */
[----:B------:R3:W-:Y:S01]  /*9b80*/  MUFU.EX2 R190, R18 ;  /* 0x0000001200be7308 */ /* 0x0007e20000000800 */
[----:B-1----:R-:W-:Y:S02]  /*9b90*/  FMUL.FTZ R16, R2, R160 ;  /* 0x000000a002107220 */ /* 0x002fe40000410000 */
[C---:B------:R-:W-:Y:S01]  /*9ba0*/  FMUL.FTZ R38, R0.reuse, R38 ;  /* 0x0000002600267220 */ /* 0x040fe20000410000 */
[C---:B------:R-:W-:Y:S03]  /*9bb0*/  HMMA.16816.F32.BF16 R8, R168.reuse, R174, R8 ;  /* 0x000000aea808723c */ /* 0x040fe60000041808 */
[----:B------:R-:W1:Y:S01]  /*9bc0*/  LDSM.16.MT88.4 R172, [R197+0x1a000] ;  /* 0x01a00000c5ac783b */ /* 0x000e620000004200 */
[C---:B------:R-:W-:Y:S02]  /*9bd0*/  FMUL.FTZ R39, R0.reuse, R39 ;  /* 0x0000002700277220 */ /* 0x040fe40000410000 */
[C---:B------:R-:W-:Y:S01]  /*9be0*/  FMUL.FTZ R42, R0.reuse, R42 ;  /* 0x0000002a002a7220 */ /* 0x040fe20000410000 */
[----:B------:R5:W1:Y:S01]  /*9bf0*/  MUFU.EX2 R189, R19 ;  /* 0x0000001300bd7308 */ /* 0x000a620000000800 */
[----:B------:R-:W-:Y:S03]  /*9c00*/  FMUL.FTZ R43, R0, R43 ;  /* 0x0000002b002b7220 */ /* 0x000fe60000410000 */
[C---:B------:R-:W-:Y:S03]  /*9c10*/  HMMA.16816.F32.BF16 R36, R168.reuse, R176, R36 ;  /* 0x000000b0a824723c */ /* 0x040fe60000041824 */
[C---:B--2---:R-:W-:Y:S02]  /*9c20*/  FMUL.FTZ R17, R2.reuse, R161 ;  /* 0x000000a102117220 */ /* 0x044fe40000410000 */
[----:B------:R-:W-:Y:S01]  /*9c30*/  FMUL.FTZ R45, R2, R45 ;  /* 0x0000002d022d7220 */ /* 0x000fe20000410000 */
[----:B------:R-:W-:Y:S01]  /*9c40*/  MUFU.EX2 R177, R20 ;  /* 0x0000001400b17308 */ /* 0x000fe20000000800 */
[C---:B------:R-:W-:Y:S01]  /*9c50*/  FMUL.FTZ R46, R0.reuse, R46 ;  /* 0x0000002e002e7220 */ /* 0x040fe20000410000 */
[C---:B------:R-:W-:Y:S04]  /*9c60*/  HMMA.16816.F32.BF16 R40, R168.reuse, R178, R40 ;  /* 0x000000b2a828723c */ /* 0x040fe80000041828 */
[C---:B------:R-:W-:Y:S02]  /*9c70*/  FMUL.FTZ R47, R0.reuse, R47 ;  /* 0x0000002f002f7220 */ /* 0x040fe40000410000 */
[----:B---3--:R-:W-:Y:S02]  /*9c80*/  FMUL.FTZ R18, R0, R162 ;  /* 0x000000a200127220 */ /* 0x008fe40000410000 */
[----:B------:R-:W-:Y:S01]  /*9c90*/  MUFU.EX2 R179, R26 ;  /* 0x0000001a00b37308 */ /* 0x000fe20000000800 */
[C---:B------:R-:W-:Y:S02]  /*9ca0*/  FMUL.FTZ R48, R2.reuse, R48 ;  /* 0x0000003002307220 */ /* 0x040fe40000410000 */
[C---:B----4-:R-:W-:Y:S03]  /*9cb0*/  HMMA.16816.F32.BF16 R44, R168.reuse, R152, R44 ;  /* 0x00000098a82c723c */ /* 0x050fe6000004182c */
[----:B------:R-:W-:Y:S02]  /*9cc0*/  FMUL.FTZ R49, R2, R49 ;  /* 0x0000003102317220 */ /* 0x000fe40000410000 */
[C---:B------:R-:W-:Y:S02]  /*9cd0*/  FMUL.FTZ R50, R0.reuse, R50 ;  /* 0x0000003200327220 */ /* 0x040fe40000410000 */
[C---:B------:R-:W-:Y:S01]  /*9ce0*/  FMUL.FTZ R51, R0.reuse, R51 ;  /* 0x0000003300337220 */ /* 0x040fe20000410000 */
[----:B------:R-:W-:Y:S01]  /*9cf0*/  MUFU.EX2 R178, R27 ;  /* 0x0000001b00b27308 */ /* 0x000fe20000000800 */
[----:B-----5:R-:W-:Y:S02]  /*9d00*/  FMUL.FTZ R19, R0, R163 ;  /* 0x000000a300137220 */ /* 0x020fe40000410000 */
[----:B------:R-:W-:Y:S01]  /*9d10*/  LDSM.16.MT88.4 R160, [R197+0x18800] ;  /* 0x01880000c5a0783b */ /* 0x000fe20000004200 */
[C---:B------:R-:W-:Y:S02]  /*9d20*/  FMUL.FTZ R52, R2.reuse, R52 ;  /* 0x0000003402347220 */ /* 0x040fe40000410000 */
[C---:B------:R-:W-:Y:S03]  /*9d30*/  HMMA.16816.F32.BF16 R48, R168.reuse, R154, R48 ;  /* 0x0000009aa830723c */ /* 0x040fe60000041830 */
[----:B------:R-:W-:Y:S01]  /*9d40*/  FMUL.FTZ R53, R2, R53 ;  /* 0x0000003502357220 */ /* 0x000fe20000410000 */
[----:B------:R2:W-:Y:S01]  /*9d50*/  MUFU.EX2 R187, R13 ;  /* 0x0000000d00bb7308 */ /* 0x0005e20000000800 */
[----:B------:R-:W3:Y:S01]  /*9d60*/  LDSM.16.MT88.4 R152, [R198+0x1a000] ;  /* 0x01a00000c698783b */ /* 0x000ee20000004200 */
[C---:B------:R-:W-:Y:S02]  /*9d70*/  FMUL.FTZ R54, R0.reuse, R54 ;  /* 0x0000003600367220 */ /* 0x040fe40000410000 */
[----:B------:R-:W-:Y:S04]  /*9d80*/  FMUL.FTZ R55, R0, R55 ;  /* 0x0000003700377220 */ /* 0x000fe80000410000 */
[C---:B------:R-:W-:Y:S02]  /*9d90*/  FMUL.FTZ R56, R2.reuse, R56 ;  /* 0x0000003802387220 */ /* 0x040fe40000410000 */
[----:B------:R-:W-:Y:S01]  /*9da0*/  FMUL.FTZ R57, R2, R57 ;  /* 0x0000003902397220 */ /* 0x000fe20000410000 */
[C---:B------:R-:W-:Y:S01]  /*9db0*/  HMMA.16816.F32.BF16 R52, R168.reuse, R156, R52 ;  /* 0x0000009ca834723c */ /* 0x040fe20000041834 */
[----:B------:R-:W-:Y:S02]  /*9dc0*/  MUFU.EX2 R184, R24 ;  /* 0x0000001800b87308 */ /* 0x000fe40000000800 */
        /* <DEDUP_REMOVED lines=112> */
[----:B------:R-:W-:Y:S01]  /*a4d0*/  FFMA.FTZ R149, R12, c[0x0][0x23c], -R180 ;  /* 0x00008f000c957a23 */ /* 0x000fe200000108b4 */
[----:B------:R-:W-:Y:S01]  /*a4e0*/  LOP3.LUT R173, R150, 0xff, RZ, 0xc0, !PT ;  /* 0x000000ff96ad7812 */ /* 0x000fe200078ec0ff */
[C---:B------:R-:W-:Y:S02]  /*a4f0*/  FMUL.FTZ R140, R2.reuse, R140 ;  /* 0x0000008c028c7220 */ /* 0x040fe40000410000 */
[----:B------:R1:W5:Y:S01]  /*a500*/  MUFU.EX2 R188, R149 ;  /* 0x0000009500bc7308 */ /* 0x0003620000000800 */
[C---:B------:R-:W-:Y:S03]  /*a510*/  HMMA.16816.F32.BF16 R136, R168.reuse, R174, R136 ;  /* 0x000000aea888723c */ /* 0x040fe60000041888 */
[----:B------:R-:W-:Y:S01]  /*a520*/  LOP3.LUT R12, R151, UR18, R186, 0x96, !PT ;  /* 0x00000012970c7c12 */ /* 0x000fe2000f8e96ba */
[----:B------:R-:W-:Y:S01]  /*a530*/  FMUL.FTZ R141, R2, R141 ;  /* 0x0000008d028d7220 */ /* 0x000fe20000410000 */
[--C-:B------:R-:W-:Y:S01]  /*a540*/  SHF.R.U32.HI R172, RZ, 0x18, R150.reuse ;  /* 0x00000018ffac7819 */ /* 0x100fe20000011696 */
[----:B------:R-:W-:Y:S01]  /*a550*/  FMUL.FTZ R142, R0, R142 ;  /* 0x0000008e008e7220 */ /* 0x000fe20000410000 */
[----:B--2---:R-:W-:Y:S01]  /*a560*/  LOP3.LUT R13, R12, 0xffff, RZ, 0xc0, !PT ;  /* 0x0000ffff0c0d7812 */ /* 0x004fe200078ec0ff */
[C---:B---3--:R-:W-:Y:S01]  /*a570*/  HMMA.16816.F32.BF16 R16, R168.reuse, R152, R16 ;  /* 0x00000098a810723c */ /* 0x048fe20000041810 */
[----:B------:R2:W-:Y:S03]  /*a580*/  MUFU.EX2 R186, R14 ;  /* 0x0000000e00ba7308 */ /* 0x0005e60000000800 */
[----:B------:R-:W-:Y:S01]  /*a590*/  FMUL.FTZ R143, R0, R143 ;  /* 0x0000008f008f7220 */ /* 0x000fe20000410000 */
[----:B------:R-:W-:Y:S01]  /*a5a0*/  LOP3.LUT R151, R150, 0xffff, RZ, 0xc0, !PT ;  /* 0x0000ffff96977812 */ /* 0x000fe200078ec0ff */
[----:B------:R-:W-:Y:S01]  /*a5b0*/  FMUL.FTZ R144, R2, R144 ;  /* 0x0000009002907220 */ /* 0x000fe20000410000 */
[----:B------:R-:W-:Y:S01]  /*a5c0*/  LOP3.LUT R152, R12, 0xff, RZ, 0xc0, !PT ;  /* 0x000000ff0c987812 */ /* 0x000fe200078ec0ff */
[----:B------:R-:W-:Y:S03]  /*a5d0*/  FFMA.FTZ R153, R15, c[0x0][0x23c], -R181 ;  /* 0x00008f000f997a23 */ /* 0x000fe600000108b5 */
[C---:B------:R-:W-:Y:S01]  /*a5e0*/  HMMA.16816.F32.BF16 R140, R168.reuse, R154, R140 ;  /* 0x0000009aa88c723c */ /* 0x040fe2000004188c */
[----:B------:R3:W3:Y:S02]  /*a5f0*/  MUFU.EX2 R185, R153 ;  /* 0x0000009900b97308 */ /* 0x0006e40000000800 */
[----:B------:R-:W-:Y:S01]  /*a600*/  FMUL.FTZ R15, R0, R167 ;  /* 0x000000a7000f7220 */ /* 0x000fe20000410000 */
[----:B-1----:R-:W-:Y:S01]  /*a610*/  SHF.R.U32.HI R149, RZ, 0x10, R150 ;  /* 0x00000010ff957819 */ /* 0x002fe20000011696 */
[C---:B------:R-:W-:Y:S01]  /*a620*/  FMUL.FTZ R145, R2.reuse, R145 ;  /* 0x0000009102917220 */ /* 0x040fe20000410000 */
[----:B------:R-:W-:Y:S01]  /*a630*/  SHF.R.U32.HI R150, RZ, 0x8, R13 ;  /* 0x00000008ff967819 */ /* 0x000fe2000001160d */
[----:B------:R-:W-:Y:S01]  /*a640*/  FMUL.FTZ R13, R2, R165 ;  /* 0x000000a5020d7220 */ /* 0x000fe20000410000 */
[----:B------:R-:W-:Y:S01]  /*a650*/  SHF.R.U32.HI R154, RZ, 0x8, R151 ;  /* 0x00000008ff9a7819 */ /* 0x000fe20000011697 */
[C---:B------:R-:W-:Y:S03]  /*a660*/  FMUL.FTZ R146, R0.reuse, R146 ;  /* 0x0000009200927220 */ /* 0x040fe60000410000 */
[----:B------:R-:W-:Y:S01]  /*a670*/  LOP3.LUT R155, R149, 0xff, RZ, 0xc0, !PT ;  /* 0x000000ff959b7812 */ /* 0x000fe200078ec0ff */
[C---:B------:R-:W-:Y:S01]  /*a680*/  FMUL.FTZ R147, R0.reuse, R147 ;  /* 0x0000009300937220 */ /* 0x040fe20000410000 */
[--C-:B------:R-:W-:Y:S01]  /*a690*/  SHF.R.U32.HI R149, RZ, 0x10, R12.reuse ;  /* 0x00000010ff957819 */ /* 0x100fe2000001160c */
[----:B--2---:R-:W-:Y:S01]  /*a6a0*/  FMUL.FTZ R14, R0, R166 ;  /* 0x000000a6000e7220 */ /* 0x004fe20000410000 */
[----:B------:R-:W-:Y:S01]  /*a6b0*/  SHF.R.U32.HI R151, RZ, 0x18, R12 ;  /* 0x00000018ff977819 */ /* 0x000fe2000001160c */
[C---:B------:R-:W-:Y:S01]  /*a6c0*/  FMUL.FTZ R12, R2.reuse, R164 ;  /* 0x000000a4020c7220 */ /* 0x040fe20000410000 */
[----:B------:R-:W-:Y:S01]  /*a6d0*/  PRMT R154, R173, 0x5410, R154 ;  /* 0x00005410ad9a7816 */ /* 0x000fe2000000009a */
[----:B------:R-:W1:Y:S01]  /*a6e0*/  LDSM.16.MT88.4 R164, [R198+0x18800] ;  /* 0x01880000c6a4783b */ /* 0x000e620000004200 */
[----:B------:R-:W-:Y:S01]  /*a6f0*/  LOP3.LUT R149, R149, 0xff, RZ, 0xc0, !PT ;  /* 0x000000ff95957812 */ /* 0x000fe200078ec0ff */
[----:B------:R-:W-:Y:S01]  /*a700*/  FFMA.FTZ R2, R2, R237, R232 ;  /* 0x000000ed02027223 */ /* 0x000fe200000100e8 */
[----:B------:R-:W-:Y:S01]  /*a710*/  PRMT R155, R155, 0x5410, R172 ;  /* 0x000054109b9b7816 */ /* 0x000fe200000000ac */
[--C-:B------:R-:W-:Y:S01]  /*a720*/  HSET2.LE.AND R154, R154, R245.reuse, PT ;  /* 0x000000f59a9a7233 */ /* 0x100fe20003803000 */
[C---:B----4-:R-:W-:Y:S03]  /*a730*/  HMMA.16816.F32.BF16 R12, R168.reuse, R156, R12 ;  /* 0x0000009ca80c723c */ /* 0x050fe6000004180c */
[----:B------:R-:W-:Y:S01]  /*a740*/  PRMT R152, R152, 0x5410, R150 ;  /* 0x0000541098987816 */ /* 0x000fe20000000096 */
[--C-:B------:R-:W-:Y:S01]  /*a750*/  HSET2.LE.AND R155, R155, R245.reuse, PT ;  /* 0x000000f59b9b7233 */ /* 0x100fe20003803000 */
[----:B------:R-:W-:Y:S01]  /*a760*/  PRMT R151, R149, 0x5410, R151 ;  /* 0x0000541095977816 */ /* 0x000fe20000000097 */
[----:B------:R-:W2:Y:S01]  /*a770*/  LDSM.16.MT88.4 R172, [R200+0x18800] ;  /* 0x01880000c8ac783b */ /* 0x000ea20000004200 */
[----:B------:R-:W-:Y:S01]  /*a780*/  F2FP.BF16.PACK_AB R149, R191, R192 ;  /* 0x000000c0bf95723e */ /* 0x000fe200000010ff */
[----:B------:R-:W-:Y:S04]  /*a790*/  HMMA.16816.F32.BF16 R144, R168, R158, R144 ;  /* 0x0000009ea890723c */ /* 0x000fe80000041890 */
[--C-:B------:R-:W-:Y:S01]  /*a7a0*/  HSET2.LE.AND R152, R152, R245.reuse, PT ;  /* 0x000000f598987233 */ /* 0x100fe20003803000 */
[----:B------:R-:W-:Y:S01]  /*a7b0*/  LOP3.LUT R154, R154, R149, RZ, 0xc0, !PT ;  /* 0x000000959a9a7212 */ /* 0x000fe200078ec0ff */
[--C-:B---3--:R-:W-:Y:S01]  /*a7c0*/  HSET2.LE.AND R153, R151, R245.reuse, PT ;  /* 0x000000f597997233 */ /* 0x108fe20003803000 */
[----:B------:R-:W-:Y:S01]  /*a7d0*/  F2FP.BF16.PACK_AB R149, R189, R190 ;  /* 0x000000bebd95723e */ /* 0x000fe200000010ff */
[----:B------:R-:W3:Y:S01]  /*a7e0*/  LDSM.16.MT88.4 R156, [R199+0x18800] ;  /* 0x01880000c79c783b */ /* 0x000ee20000004200 */
[----:B-----5:R-:W-:Y:S03]  /*a7f0*/  F2FP.BF16.PACK_AB R150, R187, R188 ;  /* 0x000000bcbb96723e */ /* 0x020fe600000010ff */
[----:B------:R-:W-:Y:S01]  /*a800*/  F2FP.BF16.PACK_AB R151, R185, R186 ;  /* 0x000000bab997723e */ /* 0x000fe200000010ff */
[----:B------:R-:W-:Y:S01]  /*a810*/  FFMA.FTZ R0, R0, R238, R194 ;  /* 0x000000ee00007223 */ /* 0x000fe200000100c2 */
[----:B------:R-:W-:Y:S01]  /*a820*/  LOP3.LUT R155, R155, R149, RZ, 0xc0, !PT ;  /* 0x000000959b9b7212 */ /* 0x000fe200078ec0ff */
[----:B------:R-:W-:Y:S01]  /*a830*/  FADD.FTZ R2, R195, R2 ;  /* 0x00000002c3027221 */ /* 0x000fe20000010000 */
[----:B------:R-:W-:Y:S01]  /*a840*/  LOP3.LUT R152, R152, R150, RZ, 0xc0, !PT ;  /* 0x0000009698987212 */ /* 0x000fe200078ec0ff */
[----:B------:R-:W4:Y:S01]  /*a850*/  LDSM.16.MT88.4 R168, [R197+0x1a800] ;  /* 0x01a80000c5a8783b */ /* 0x000f220000004200 */
[----:B------:R-:W-:Y:S01]  /*a860*/  LOP3.LUT R153, R153, R151, RZ, 0xc0, !PT ;  /* 0x0000009799997212 */ /* 0x000fe200078ec0ff */
[----:B------:R-:W-:Y:S01]  /*a870*/  FADD.FTZ R0, R193, R0 ;  /* 0x00000000c1007221 */ /* 0x000fe20000010000 */
[----:B------:R-:W-:Y:S01]  /*a880*/  MOV R149, UR7 ;  /* 0x0000000700957c02 */ /* 0x000fe20008000f00 */
[----:B------:R-:W-:Y:S02]  /*a890*/  FADD.FTZ R2, R236, R2 ;  /* 0x00000002ec027221 */ /* 0x000fe40000010000 */
[----:B------:R-:W-:Y:S01]  /*a8a0*/  FADD.FTZ R0, R234, R0 ;  /* 0x00000000ea007221 */ /* 0x000fe20000010000 */
[----:B------:R-:W-:Y:S01]  /*a8b0*/  LOP3.LUT R149, R231, UR37, R149, 0x96, !PT ;  /* 0x00000025e7957c12 */ /* 0x000fe2000f8e9695 */
[C---:B------:R-:W-:Y:S05]  /*a8c0*/  HMMA.16816.F32.BF16 R4, R152.reuse, R160, R4 ;  /* 0x000000a09804723c */ /* 0x040fea0000041804 */
[----:B------:R-:W-:Y:S03]  /*a8d0*/  IMAD.WIDE.U32 R150, R149, -0x326172a9, RZ ;  /* 0xcd9e8d5795967825 */ /* 0x000fe600078e00ff */
[C---:B------:R-:W-:Y:S01]  /*a8e0*/  HMMA.16816.F32.BF16 R8, R152.reuse, R162, R8 ;  /* 0x000000a29808723c */ /* 0x040fe20000041808 */
[----:B------:R-:W5:Y:S03]  /*a8f0*/  LDSM.16.MT88.4 R160, [R198+0x1a800] ;  /* 0x01a80000c6a0783b */ /* 0x000f660000004200 */
[----:B------:R-:W-:Y:S01]  /*a900*/  LOP3.LUT R150, R183, UR15, R150, 0x96, !PT ;  /* 0x0000000fb7967c12 */ /* 0x000fe2000f8e9696 */
[----:B------:R-:W-:Y:S01]  /*a910*/  FADD.FTZ R2, R235, R2 ;  /* 0x00000002eb027221 */ /* 0x000fe20000010000 */
[----:B------:R3:W-:Y:S01]  /*a920*/  MUFU.EX2 R183, R25 ;  /* 0x0000001900b77308 */ /* 0x0007e20000000800 */
[----:B------:R-:W-:Y:S01]  /*a930*/  LOP3.LUT R24, R151, UR17, R240, 0x96, !PT ;  /* 0x0000001197187c12 */ /* 0x000fe2000f8e96f0 */
[C---:B-1----:R-:W-:Y:S04]  /*a940*/  HMMA.16816.F32.BF16 R36, R152.reuse, R164, R36 ;  /* 0x000000a49824723c */ /* 0x042fe80000041824 */
[----:B------:R-:W-:Y:S04]  /*a950*/  IMAD.WIDE.U32 R150, R150, -0x2daee0ad, RZ ;  /* 0xd2511f5396967825 */ /* 0x000fe800078e00ff */
[C---:B------:R-:W-:Y:S01]  /*a960*/  HMMA.16816.F32.BF16 R40, R152.reuse, R166, R40 ;  /* 0x000000a69828723c */ /* 0x040fe20000041828 */
[----:B------:R-:W1:Y:S03]  /*a970*/  LDSM.16.MT88.4 R164, [R200+0x1a800] ;  /* 0x01a80000c8a4783b */ /* 0x000e660000004200 */
[----:B------:R-:W-:Y:S02]  /*a980*/  FADD.FTZ R0, R233, R0 ;  /* 0x00000000e9007221 */ /* 0x000fe40000010000 */
[----:B------:R-:W-:Y:S02]  /*a990*/  FADD.FTZ R2, R188, R2 ;  /* 0x00000002bc027221 */ /* 0x000fe40000010000 */
[C---:B--2---:R-:W-:Y:S04]  /*a9a0*/  HMMA.16816.F32.BF16 R44, R152.reuse, R172, R44 ;  /* 0x000000ac982c723c */ /* 0x044fe8000004182c */
[----:B------:R-:W-:Y:S02]  /*a9b0*/  FADD.FTZ R0, R186, R0 ;  /* 0x00000000ba007221 */ /* 0x000fe40000010000 */
[----:B---3--:R-:W-:Y:S02]  /*a9c0*/  IMAD.WIDE.U32 R24, R24, -0x2daee0ad, RZ ;  /* 0xd2511f5318187825 */ /* 0x008fe400078e00ff */
[C---:B------:R-:W-:Y:S01]  /*a9d0*/  HMMA.16816.F32.BF16 R48, R152.reuse, R174, R48 ;  /* 0x000000ae9830723c */ /* 0x040fe20000041830 */
[----:B------:R-:W2:Y:S03]  /*a9e0*/  LDSM.16.MT88.4 R172, [R199+0x1a800] ;  /* 0x01a80000c7ac783b */ /* 0x000ea60000004200 */
[----:B------:R-:W-:Y:S01]  /*a9f0*/  LOP3.LUT R25, R25, UR14, R228, 0x96, !PT ;  /* 0x0000000e19197c12 */ /* 0x000fe2000f8e96e4 */
[----:B------:R-:W-:Y:S01]  /*aa00*/  FADD.FTZ R2, R187, R2 ;  /* 0x00000002bb027221 */ /* 0x000fe20000010000 */
[----:B------:R-:W-:Y:S01]  /*aa10*/  LOP3.LUT R24, R151, UR12, R24, 0x96, !PT ;  /* 0x0000000c97187c12 */ /* 0x000fe2000f8e9618 */
[----:B------:R-:W-:Y:S01]  /*aa20*/  FADD.FTZ R0, R185, R0 ;  /* 0x00000000b9007221 */ /* 0x000fe20000010000 */
[C---:B------:R-:W-:Y:S04]  /*aa30*/  HMMA.16816.F32.BF16 R52, R152.reuse, R156, R52 ;  /* 0x0000009c9834723c */ /* 0x040fe80000041834 */
[----:B------:R-:W-:Y:S02]  /*aa40*/  FADD.FTZ R2, R192, R2 ;  /* 0x00000002c0027221 */ /* 0x000fe40000010000 */
[----:B------:R-:W-:Y:S02]  /*aa50*/  FADD.FTZ R0, R190, R0 ;  /* 0x00000000be007221 */ /* 0x000fe40000010000 */
[C---:B------:R-:W-:Y:S01]  /*aa60*/  HMMA.16816.F32.BF16 R56, R152.reuse, R158, R56 ;  /* 0x0000009e9838723c */ /* 0x040fe20000041838 */
[----:B------:R-:W3:Y:S03]  /*aa70*/  LDSM.16.MT88.4 R156, [R197+0x1c800] ;  /* 0x01c80000c59c783b */ /* 0x000ee60000004200 */
[----:B------:R-:W-:Y:S02]  /*aa80*/  FADD.FTZ R2, R191, R2 ;  /* 0x00000002bf027221 */ /* 0x000fe40000010000 */
[----:B------:R-:W-:Y:S02]  /*aa90*/  FADD.FTZ R0, R189, R0 ;  /* 0x00000000bd007221 */ /* 0x000fe40000010000 */
[C---:B----4-:R-:W-:Y:S04]  /*aaa0*/  HMMA.16816.F32.BF16 R60, R152.reuse, R168, R60 ;  /* 0x000000a8983c723c */ /* 0x050fe8000004183c */
[----:B------:R-:W-:Y:S04]  /*aab0*/  FADD.FTZ R2, R177, R2 ;  /* 0x00000002b1027221 */ /* 0x000fe80000010000 */
        /* <DEDUP_REMOVED lines=19> */
[----:B------:R-:W-:Y:S07]  /*abf0*/  MUFU.EX2 R171, R30 ;  /* 0x0000001e00ab7308 */ /* 0x000fee0000000800 */
[C---:B-1----:R-:W-:Y:S03]  /*ac00*/  HMMA.16816.F32.BF16 R116, R152.reuse, R164, R116 ;  /* 0x000000a49874723c */ /* 0x042fe60000041874 */
[----:B------:R-:W-:Y:S04]  /*ac10*/  MUFU.EX2 R170, R31 ;  /* 0x0000001f00aa7308 */ /* 0x000fe80000000800 */
[----:B------:R-:W-:Y:S01]  /*ac20*/  IMAD.WIDE.U32 R164, R25, -0x326172a9, RZ ;  /* 0xcd9e8d5719a47825 */ /* 0x000fe200078e00ff */
[C---:B------:R-:W-:Y:S04]  /*ac30*/  HMMA.16816.F32.BF16 R120, R152.reuse, R166, R120 ;  /* 0x000000a69878723c */ /* 0x040fe80000041878 */
[----:B------:R-:W-:Y:S03]  /*ac40*/  LOP3.LUT R149, R165, UR13, R182, 0x96, !PT ;  /* 0x0000000da5957c12 */ /* 0x000fe6000f8e96b6 */
[----:B------:R-:W-:Y:S01]  /*ac50*/  IMAD.WIDE.U32 R166, R24, -0x326172a9, RZ ;  /* 0xcd9e8d5718a67825 */ /* 0x000fe200078e00ff */
[C---:B--2---:R-:W-:Y:S01]  /*ac60*/  HMMA.16816.F32.BF16 R124, R152.reuse, R172, R124 ;  /* 0x000000ac987c723c */ /* 0x044fe2000004187c */
[----:B------:R-:W1:Y:S01]  /*ac70*/  LDSM.16.MT88.4 R24, [R199+0x1e800] ;  /* 0x01e80000c718783b */ /* 0x000e620000004200 */
[----:B------:R-:W-:Y:S02]  /*ac80*/  MUFU.EX2 R173, R28 ;  /* 0x0000001c00ad7308 */ /* 0x000fe40000000800 */
[----:B------:R-:W-:Y:S04]  /*ac90*/  LOP3.LUT R151, R167, UR11, R164, 0x96, !PT ;  /* 0x0000000ba7977c12 */ /* 0x000fe8000f8e96a4 */
[C---:B------:R-:W-:Y:S04]  /*aca0*/  HMMA.16816.F32.BF16 R128, R152.reuse, R174, R128 ;  /* 0x000000ae9880723c */ /* 0x040fe80000041880 */
[----:B------:R2:W-:Y:S01]  /*acb0*/  MUFU.EX2 R172, R29 ;  /* 0x0000001d00ac7308 */ /* 0x0005e20000000800 */
[----:B------:R-:W-:Y:S03]  /*acc0*/  IMAD.WIDE.U32 R168, R151, -0x2daee0ad, RZ ;  /* 0xd2511f5397a87825 */ /* 0x000fe600078e00ff */
[C---:B---3--:R-:W-:Y:S06]  /*acd0*/  HMMA.16816.F32.BF16 R132, R152.reuse, R156, R132 ;  /* 0x0000009c9884723c */ /* 0x048fec0000041884 */
[----:B------:R3:W5:Y:S01]  /*ace0*/  MUFU.EX2 R175, R22 ;  /* 0x0000001600af7308 */ /* 0x0007620000000800 */
[----:B------:R-:W-:Y:S01]  /*acf0*/  IMAD.WIDE.U32 R156, R149, -0x2daee0ad, RZ ;  /* 0xd2511f53959c7825 */ /* 0x000fe200078e00ff */
[C---:B------:R-:W-:Y:S04]  /*ad00*/  HMMA.16816.F32.BF16 R136, R152.reuse, R158, R136 ;  /* 0x0000009e9888723c */ /* 0x040fe80000041888 */
[----:B------:R-:W-:Y:S01]  /*ad10*/  FFMA.FTZ R149, R21, c[0x0][0x23c], -R180 ;  /* 0x00008f0015957a23 */ /* 0x000fe200000108b4 */
[----:B------:R-:W-:Y:S01]  /*ad20*/  LOP3.LUT R20, R169, UR8, R156, 0x96, !PT ;  /* 0x00000008a9147c12 */ /* 0x000fe2000f8e969c */
[----:B------:R-:W-:Y:S01]  /*ad30*/  FFMA.FTZ R180, R33, c[0x0][0x23c], -R180 ;  /* 0x00008f0021b47a23 */ /* 0x000fe200000108b4 */
[----:B------:R-:W-:Y:S01]  /*ad40*/  LOP3.LUT R150, R157, UR10, R150, 0x96, !PT ;  /* 0x0000000a9d967c12 */ /* 0x000fe2000f8e9696 */
[C---:B----4-:R-:W-:Y:S01]  /*ad50*/  HMMA.16816.F32.BF16 R16, R152.reuse, R160, R16 ;  /* 0x000000a09810723c */ /* 0x050fe20000041810 */
[----:B------:R4:W4:Y:S01]  /*ad60*/  MUFU.EX2 R176, R149 ;  /* 0x0000009500b07308 */ /* 0x0009220000000800 */
[----:B------:R-:W4:Y:S02]  /*ad70*/  LDSM.16.MT88.4 R156, [R197+0x19000] ;  /* 0x01900000c59c783b */ /* 0x000f240000004200 */
[----:B------:R-:W-:Y:S04]  /*ad80*/  IMAD.WIDE.U32 R20, R20, -0x326172a9, RZ ;  /* 0xcd9e8d5714147825 */ /* 0x000fe800078e00ff */
[C---:B------:R-:W-:Y:S02]  /*ad90*/  HMMA.16816.F32.BF16 R140, R152.reuse, R162, R140 ;  /* 0x000000a2988c723c */ /* 0x040fe4000004188c */
[----:B--2---:R-:W-:Y:S01]  /*ada0*/  LDSM.16.MT88.4 R28, [R199+0x1f000] ;  /* 0x01f00000c71c783b */ /* 0x004fe20000004200 */
[----:B------:R2:W2:Y:S01]  /*adb0*/  MUFU.EX2 R169, R32 ;  /* 0x0000002000a97308 */ /* 0x0004a20000000800 */
[----:B------:R-:W-:Y:S01]  /*adc0*/  IMAD.WIDE.U32 R164, R150, -0x326172a9, RZ ;  /* 0xcd9e8d5796a47825 */ /* 0x000fe200078e00ff */
[C---:B------:R-:W-:Y:S02]  /*add0*/  LOP3.LUT R150, R20.reuse, 0xff, RZ, 0xc0, !PT ;  /* 0x000000ff14967812 */ /* 0x040fe400078ec0ff */
[--C-:B------:R-:W-:Y:S01]  /*ade0*/  SHF.R.U32.HI R151, RZ, 0x10, R20.reuse ;  /* 0x00000010ff977819 */ /* 0x100fe20000011614 */
[C---:B-1----:R-:W-:Y:S04]  /*adf0*/  HMMA.16816.F32.BF16 R12, R152.reuse, R24, R12 ;  /* 0x00000018980c723c */ /* 0x042fe8000004180c */
[----:B------:R-:W-:Y:S01]  /*ae00*/  SHF.R.U32.HI R160, RZ, 0x18, R20 ;  /* 0x00000018ffa07819 */ /* 0x000fe20000011614 */
[----:B------:R-:W-:Y:S01]  /*ae10*/  MUFU.EX2 R180, R180 ;  /* 0x000000b400b47308 */ /* 0x000fe20000000800 */
[----:B---3--:R-:W-:Y:S01]  /*ae20*/  LOP3.LUT R22, R151, 0xff, RZ, 0xc0, !PT ;  /* 0x000000ff97167812 */ /* 0x008fe200078ec0ff */
[----:B-----5:R-:W-:Y:S01]  /*ae30*/  FADD.FTZ R0, R175, R0 ;  /* 0x00000000af007221 */ /* 0x020fe20000010000 */
[----:B------:R-:W-:Y:S01]  /*ae40*/  HMMA.16816.F32.BF16 R144, R152, R26, R144 ;  /* 0x0000001a9890723c */ /* 0x000fe20000041890 */
[----:B------:R-:W-:Y:S03]  /*ae50*/  LDSM.16.MT88.4 R24, [R200+0x19000] ;  /* 0x01900000c818783b */ /* 0x000fe60000004200 */
[----:B----4-:R-:W-:Y:S01]  /*ae60*/  LOP3.LUT R149, R20, 0xffff, RZ, 0xc0, !PT ;  /* 0x0000ffff14957812 */ /* 0x010fe200078ec0ff */
[----:B------:R-:W-:Y:S01]  /*ae70*/  FADD.FTZ R2, R176, R2 ;  /* 0x00000002b0027221 */ /* 0x000fe20000010000 */
[----:B------:R-:W-:Y:S02]  /*ae80*/  LOP3.LUT R21, R21, UR19, R164, 0x96, !PT ;  /* 0x0000001315157c12 */ /* 0x000fe4000f8e96a4 */
[----:B------:R-:W-:Y:S01]  /*ae90*/  SHF.R.U32.HI R149, RZ, 0x8, R149 ;  /* 0x00000008ff957819 */ /* 0x000fe20000011695 */
[----:B------:R-:W-:Y:S03]  /*aea0*/  LDSM.16.MT88.4 R152, [R199+0x19000] ;  /* 0x01900000c798783b */ /* 0x000fe60000004200 */
[----:B------:R-:W-:Y:S01]  /*aeb0*/  PRMT R164, R150, 0x5410, R149 ;  /* 0x0000541096a47816 */ /* 0x000fe20000000095 */
[----:B------:R-:W-:Y:S01]  /*aec0*/  FFMA.FTZ R149, R23, c[0x0][0x23c], -R181 ;  /* 0x00008f0017957a23 */ /* 0x000fe200000108b5 */
[----:B------:R-:W-:Y:S01]  /*aed0*/  PRMT R151, R22, 0x5410, R160 ;  /* 0x0000541016977816 */ /* 0x000fe200000000a0 */
[----:B------:R-:W-:Y:S01]  /*aee0*/  FADD.FTZ R2, R184, R2 ;  /* 0x00000002b8027221 */ /* 0x000fe20000010000 */
[----:B------:R-:W-:Y:S01]  /*aef0*/  LOP3.LUT R20, R21, 0xffff, RZ, 0xc0, !PT ;  /* 0x0000ffff15147812 */ /* 0x000fe200078ec0ff */
[----:B------:R1:W3:Y:S01]  /*af00*/  MUFU.EX2 R174, R149 ;  /* 0x0000009500ae7308 */ /* 0x0002e20000000800 */
[--C-:B------:R-:W-:Y:S01]  /*af10*/  SHF.R.U32.HI R23, RZ, 0x10, R21.reuse ;  /* 0x00000010ff177819 */ /* 0x100fe20000011615 */
[----:B------:R-:W4:Y:S01]  /*af20*/  LDSM.16.MT88.4 R160, [R198+0x19000] ;  /* 0x01900000c6a0783b */ /* 0x000f220000004200 */
[----:B------:R-:W-:Y:S01]  /*af30*/  SHF.R.U32.HI R20, RZ, 0x8, R20 ;  /* 0x00000008ff147819 */ /* 0x000fe20000011614 */
[--C-:B------:R-:W-:Y:S01]  /*af40*/  HSET2.LE.AND R22, R164, R245.reuse, PT ;  /* 0x000000f5a4167233 */ /* 0x100fe20003803000 */
[----:B------:R-:W-:Y:S01]  /*af50*/  LOP3.LUT R23, R23, 0xff, RZ, 0xc0, !PT ;  /* 0x000000ff17177812 */ /* 0x000fe200078ec0ff */
[----:B------:R-:W-:Y:S01]  /*af60*/  FADD.FTZ R2, R183, R2 ;  /* 0x00000002b7027221 */ /* 0x000fe20000010000 */
[----:B--2---:R-:W-:Y:S03]  /*af70*/  LOP3.LUT R32, R165, UR9, R166, 0x96, !PT ;  /* 0x00000009a5207c12 */ /* 0x004fe6000f8e96a6 */
[----:B------:R-:W-:Y:S01]  /*af80*/  LDSM.16.MT88.4 R164, [R199+0x19800] ;  /* 0x01980000c7a4783b */ /* 0x000fe20000004200 */
[----:B------:R-:W-:Y:S02]  /*af90*/  FADD.FTZ R2, R173, R2 ;  /* 0x00000002ad027221 */ /* 0x000fe40000010000 */
[----:B------:R-:W-:Y:S04]  /*afa0*/  IMAD.WIDE.U32 R32, R32, -0x2daee0ad, RZ ;  /* 0xd2511f5320207825 */ /* 0x000fe800078e00ff */
[----:B------:R-:W-:Y:S04]  /*afb0*/  FADD.FTZ R2, R172, R2 ;  /* 0x00000002ac027221 */ /* 0x000fe80000010000 */
[----:B------:R-:W-:Y:S01]  /*afc0*/  FADD.FTZ R2, R169, R2 ;  /* 0x00000002a9027221 */ /* 0x000fe20000010000 */
[----:B-1----:R-:W-:Y:S01]  /*afd0*/  LOP3.LUT R149, R21, 0xff, RZ, 0xc0, !PT ;  /* 0x000000ff15957812 */ /* 0x002fe200078ec0ff */
[----:B---3--:R-:W-:Y:S01]  /*afe0*/  FADD.FTZ R0, R174, R0 ;  /* 0x00000000ae007221 */ /* 0x008fe20000010000 */
[----:B------:R-:W-:Y:S01]  /*aff0*/  SHF.R.U32.HI R21, RZ, 0x18, R21 ;  /* 0x00000018ff157819 */ /* 0x000fe20000011615 */
[----:B------:R-:W-:Y:S01]  /*b000*/  FADD.FTZ R237, R180, R2 ;  /* 0x00000002b4ed7221 */ /* 0x000fe20000010000 */
[----:B------:R-:W-:Y:S01]  /*b010*/  PRMT R149, R149, 0x5410, R20 ;  /* 0x0000541095957816 */ /* 0x000fe20000000014 */
[----:B------:R-:W-:Y:S01]  /*b020*/  FADD.FTZ R0, R179, R0 ;  /* 0x00000000b3007221 */ /* 0x000fe20000010000 */
[----:B------:R-:W-:Y:S01]  /*b030*/  PRMT R150, R23, 0x5410, R21 ;  /* 0x0000541017967816 */ /* 0x000fe20000000015 */
[--C-:B------:R-:W-:Y:S01]  /*b040*/  HSET2.LE.AND R23, R151, R245.reuse, PT ;  /* 0x000000f597177233 */ /* 0x100fe20003803000 */
[----:B------:R-:W-:Y:S01]  /*b050*/  F2FP.BF16.PACK_AB R20, R183, R184 ;  /* 0x000000b8b714723e */ /* 0x000fe200000010ff */
[--C-:B------:R-:W-:Y:S01]  /*b060*/  HSET2.LE.AND R21, R149, R245.reuse, PT ;  /* 0x000000f595157233 */ /* 0x100fe20003803000 */
[----:B------:R-:W-:Y:S01]  /*b070*/  F2FP.BF16.PACK_AB R149, R176, R177 ;  /* 0x000000b1b095723e */ /* 0x000fe200000010ff */
[--C-:B------:R-:W-:Y:S01]  /*b080*/  HSET2.LE.AND R150, R150, R245.reuse, PT ;  /* 0x000000f596967233 */ /* 0x100fe20003803000 */
[----:B------:R-:W-:Y:S01]  /*b090*/  LOP3.LUT R22, R22, R20, RZ, 0xc0, !PT ;  /* 0x0000001416167212 */ /* 0x000fe200078ec0ff */
[C---:B------:R-:W-:Y:S01]  /*b0a0*/  FADD.FTZ R0, R178.reuse, R0 ;  /* 0x00000000b2007221 */ /* 0x040fe20000010000 */
[----:B------:R-:W-:Y:S02]  /*b0b0*/  F2FP.BF16.PACK_AB R20, R178, R179 ;  /* 0x000000b3b214723e */ /* 0x000fe400000010ff */
[----:B------:R-:W-:Y:S01]  /*b0c0*/  F2FP.BF16.PACK_AB R151, R174, R175 ;  /* 0x000000afae97723e */ /* 0x000fe200000010ff */
[----:B------:R-:W-:Y:S01]  /*b0d0*/  FADD.FTZ R0, R171, R0 ;  /* 0x00000000ab007221 */ /* 0x000fe20000010000 */
[----:B------:R-:W-:Y:S02]  /*b0e0*/  LOP3.LUT R23, R23, R20, RZ, 0xc0, !PT ;  /* 0x0000001417177212 */ /* 0x000fe400078ec0ff */
[----:B------:R-:W-:Y:S01]  /*b0f0*/  LOP3.LUT R20, R21, R149, RZ, 0xc0, !PT ;  /* 0x0000009515147212 */ /* 0x000fe200078ec0ff */
[--C-:B------:R-:W-:Y:S01]  /*b100*/  FFMA.FTZ R149, R34, c[0x0][0x23c], -R181.reuse ;  /* 0x00008f0022957a23 */ /* 0x100fe200000108b5 */
[----:B------:R-:W-:Y:S01]  /*b110*/  LOP3.LUT R21, R150, R151, RZ, 0xc0, !PT ;  /* 0x0000009796157212 */ /* 0x000fe200078ec0ff */
[----:B------:R-:W-:Y:S01]  /*b120*/  FFMA.FTZ R181, R35, c[0x0][0x23c], -R181 ;  /* 0x00008f0023b57a23 */ /* 0x000fe200000108b5 */
[----:B------:R-:W-:Y:S01]  /*b130*/  LOP3.LUT R34, R33, UR18, R168, 0x96, !PT ;  /* 0x0000001221227c12 */ /* 0x000fe2000f8e96a8 */
[----:B------:R-:W-:Y:S01]  /*b140*/  FADD.FTZ R0, R170, R0 ;  /* 0x00000000aa007221 */ /* 0x000fe20000010000 */
[----:B------:R-:W-:Y:S01]  /*b150*/  LOP3.LUT R33, R32, 0xffff, RZ, 0xc0, !PT ;  /* 0x0000ffff20217812 */ /* 0x000fe200078ec0ff */
[----:B------:R1:W2:Y:S01]  /*b160*/  MUFU.EX2 R168, R149 ;  /* 0x0000009500a87308 */ /* 0x0002a20000000800 */
[----:B------:R-:W-:Y:S01]  /*b170*/  LOP3.LUT R150, R34, 0xff, RZ, 0xc0, !PT ;  /* 0x000000ff22967812 */ /* 0x000fe200078ec0ff */
[C---:B------:R-:W-:Y:S05]  /*b180*/  HMMA.16816.F32.BF16 R4, R20.reuse, R156, R4 ;  /* 0x0000009c1404723c */ /* 0x040fea0000041804 */
[----:B------:R-:W-:Y:S03]  /*b190*/  LOP3.LUT R151, R32, 0xff, RZ, 0xc0, !PT ;  /* 0x000000ff20977812 */ /* 0x000fe600078ec0ff */
[C---:B------:R-:W-:Y:S01]  /*b1a0*/  HMMA.16816.F32.BF16 R8, R20.reuse, R158, R8 ;  /* 0x0000009e1408723c */ /* 0x040fe20000041808 */
[----:B------:R-:W3:Y:S01]  /*b1b0*/  LDSM.16.MT88.4 R156, [R197+0x1b000] ;  /* 0x01b00000c59c783b */ /* 0x000ee20000004200 */
[----:B------:R-:W5:Y:S06]  /*b1c0*/  MUFU.EX2 R181, R181 ;  /* 0x000000b500b57308 */ /* 0x000f6c0000000800 */
[C---:B----4-:R-:W-:Y:S04]  /*b1d0*/  HMMA.16816.F32.BF16 R36, R20.reuse, R160, R36 ;  /* 0x000000a01424723c */ /* 0x050fe80000041824 */
[----:B-1----:R-:W-:Y:S01]  /*b1e0*/  SHF.R.U32.HI R149, RZ, 0x18, R34 ;  /* 0x00000018ff957819 */ /* 0x002fe20000011622 */
[----:B--2---:R-:W-:Y:S03]  /*b1f0*/  FADD.FTZ R0, R168, R0 ;  /* 0x00000000a8007221 */ /* 0x004fe60000010000 */
[C---:B------:R-:W-:Y:S01]  /*b200*/  HMMA.16816.F32.BF16 R40, R20.reuse, R162, R40 ;  /* 0x000000a21428723c */ /* 0x040fe20000041828 */
[----:B------:R-:W1:Y:S07]  /*b210*/  LDSM.16.MT88.4 R160, [R198+0x1b000] ;  /* 0x01b00000c6a0783b */ /* 0x000e6e0000004200 */
[C---:B------:R-:W-:Y:S04]  /*b220*/  HMMA.16816.F32.BF16 R44, R20.reuse, R24, R44 ;  /* 0x00000018142c723c */ /* 0x040fe8000004182c */
[----:B-----5:R-:W-:Y:S04]  /*b230*/  FADD.FTZ R238, R181, R0 ;  /* 0x00000000b5ee7221 */ /* 0x020fe80000010000 */
        /* <DEDUP_REMOVED lines=26> */
[C---:B----4-:R-:W-:Y:S07]  /*b3e0*/  HMMA.16816.F32.BF16 R116, R20.reuse, R152, R116 ;  /* 0x000000981474723c */ /* 0x050fee0000041874 */
[--C-:B------:R-:W-:Y:S01]  /*b3f0*/  SHF.R.U32.HI R152, RZ, 0x10, R32.reuse ;  /* 0x00000010ff987819 */ /* 0x100fe20000011620 */
[C---:B------:R-:W-:Y:S04]  /*b400*/  HMMA.16816.F32.BF16 R120, R20.reuse, R154, R120 ;  /* 0x0000009a1478723c */ /* 0x040fe80000041878 */
[----:B------:R-:W-:Y:S02]  /*b410*/  SHF.R.U32.HI R153, RZ, 0x18, R32 ;  /* 0x00000018ff997819 */ /* 0x000fe40000011620 */
[----:B------:R-:W-:Y:S02]  /*b420*/  SHF.R.U32.HI R32, RZ, 0x8, R33 ;  /* 0x00000008ff207819 */ /* 0x000fe40000011621 */
[C---:B---3--:R-:W-:Y:S04]  /*b430*/  HMMA.16816.F32.BF16 R124, R20.reuse, R156, R124 ;  /* 0x0000009c147c723c */ /* 0x048fe8000004187c */
[----:B------:R-:W-:Y:S02]  /*b440*/  PRMT R151, R151, 0x5410, R32 ;  /* 0x0000541097977816 */ /* 0x000fe40000000020 */
[----:B------:R-:W-:Y:S02]  /*b450*/  LOP3.LUT R152, R152, 0xff, RZ, 0xc0, !PT ;  /* 0x000000ff98987812 */ /* 0x000fe400078ec0ff */
[C---:B------:R-:W-:Y:S01]  /*b460*/  HMMA.16816.F32.BF16 R128, R20.reuse, R158, R128 ;  /* 0x0000009e1480723c */ /* 0x040fe20000041880 */
[----:B------:R-:W3:Y:S03]  /*b470*/  LDSM.16.MT88.4 R156, [R197+0x19800] ;  /* 0x01980000c59c783b */ /* 0x000ee60000004200 */
[----:B------:R-:W-:Y:S04]  /*b480*/  PRMT R152, R152, 0x5410, R153 ;  /* 0x0000541098987816 */ /* 0x000fe80000000099 */
[C---:B-1----:R-:W-:Y:S08]  /*b490*/  HMMA.16816.F32.BF16 R132, R20.reuse, R160, R132 ;  /* 0x000000a01484723c */ /* 0x042ff00000041884 */
[C---:B------:R-:W-:Y:S01]  /*b4a0*/  HMMA.16816.F32.BF16 R136, R20.reuse, R162, R136 ;  /* 0x000000a21488723c */ /* 0x040fe20000041888 */
[----:B------:R-:W-:Y:S07]  /*b4b0*/  LDSM.16.MT88.4 R160, [R200+0x19800] ;  /* 0x01980000c8a0783b */ /* 0x000fee0000004200 */
[C---:B--2---:R-:W-:Y:S07]  /*b4c0*/  HMMA.16816.F32.BF16 R16, R20.reuse, R24, R16 ;  /* 0x000000181410723c */ /* 0x044fee0000041810 */
[----:B------:R-:W-:Y:S01]  /*b4d0*/  LOP3.LUT R24, R34, 0xffff, RZ, 0xc0, !PT ;  /* 0x0000ffff22187812 */ /* 0x000fe200078ec0ff */
[C---:B------:R-:W-:Y:S04]  /*b4e0*/  HMMA.16816.F32.BF16 R140, R20.reuse, R26, R140 ;  /* 0x0000001a148c723c */ /* 0x040fe8000004188c */
[----:B------:R-:W-:Y:S02]  /*b4f0*/  SHF.R.U32.HI R25, RZ, 0x10, R34 ;  /* 0x00000010ff197819 */ /* 0x000fe40000011622 */
[----:B------:R-:W-:Y:S01]  /*b500*/  SHF.R.U32.HI R24, RZ, 0x8, R24 ;  /* 0x00000008ff187819 */ /* 0x000fe20000011618 */
[----:B------:R-:W1:Y:S01]  /*b510*/  LDSM.16.MT88.4 R32, [R198+0x19800] ;  /* 0x01980000c620783b */ /* 0x000e620000004200 */
[C---:B------:R-:W-:Y:S04]  /*b520*/  HMMA.16816.F32.BF16 R12, R20.reuse, R28, R12 ;  /* 0x0000001c140c723c */ /* 0x040fe8000004180c */
[----:B------:R-:W-:Y:S02]  /*b530*/  LOP3.LUT R25, R25, 0xff, RZ, 0xc0, !PT ;  /* 0x000000ff19197812 */ /* 0x000fe400078ec0ff */
[----:B------:R-:W-:Y:S02]  /*b540*/  PRMT R24, R150, 0x5410, R24 ;  /* 0x0000541096187816 */ /* 0x000fe40000000018 */
[----:B------:R-:W-:Y:S01]  /*b550*/  HMMA.16816.F32.BF16 R144, R20, R30, R144 ;  /* 0x0000001e1490723c */ /* 0x000fe20000041890 */
[----:B------:R-:W-:Y:S03]  /*b560*/  LDSM.16.MT88.4 R20, [R200+0x1b800] ;  /* 0x01b80000c814783b */ /* 0x000fe60000004200 */
[----:B------:R-:W-:Y:S01]  /*b570*/  PRMT R150, R25, 0x5410, R149 ;  /* 0x0000541019967816 */ /* 0x000fe20000000095 */
[--C-:B------:R-:W-:Y:S01]  /*b580*/  HSET2.LE.AND R24, R24, R245.reuse, PT ;  /* 0x000000f518187233 */ /* 0x100fe20003803000 */
[----:B------:R-:W-:Y:S01]  /*b590*/  F2FP.BF16.PACK_AB R25, R172, R173 ;  /* 0x000000adac19723e */ /* 0x000fe200000010ff */
[--C-:B------:R-:W-:Y:S01]  /*b5a0*/  HSET2.LE.AND R149, R151, R245.reuse, PT ;  /* 0x000000f597957233 */ /* 0x100fe20003803000 */
[----:B------:R-:W-:Y:S01]  /*b5b0*/  F2FP.BF16.PACK_AB R27, R170, R171 ;  /* 0x000000abaa1b723e */ /* 0x000fe200000010ff */
[--C-:B------:R-:W-:Y:S03]  /*b5c0*/  HSET2.LE.AND R26, R150, R245.reuse, PT ;  /* 0x000000f5961a7233 */ /* 0x100fe60003803000 */
[----:B------:R-:W-:Y:S02]  /*b5d0*/  LOP3.LUT R24, R24, R25, RZ, 0xc0, !PT ;  /* 0x0000001918187212 */ /* 0x000fe400078ec0ff */
[----:B------:R-:W-:Y:S01]  /*b5e0*/  LOP3.LUT R25, R26, R27, RZ, 0xc0, !PT ;  /* 0x0000001b1a197212 */ /* 0x000fe200078ec0ff */
[----:B------:R-:W-:Y:S01]  /*b5f0*/  HSET2.LE.AND R27, R152, R245, PT ;  /* 0x000000f5981b7233 */ /* 0x000fe20003803000 */
[----:B------:R-:W-:Y:S02]  /*b600*/  F2FP.BF16.PACK_AB R28, R181, R168 ;  /* 0x000000a8b51c723e */ /* 0x000fe400000010ff */
[----:B------:R-:W-:Y:S02]  /*b610*/  F2FP.BF16.PACK_AB R150, R180, R169 ;  /* 0x000000a9b496723e */ /* 0x000fe400000010ff */
[----:B------:R-:W-:Y:S02]  /*b620*/  LOP3.LUT R27, R27, R28, RZ, 0xc0, !PT ;  /* 0x0000001c1b1b7212 */ /* 0x000fe400078ec0ff */
[----:B------:R-:W-:Y:S01]  /*b630*/  LOP3.LUT R26, R149, R150, RZ, 0xc0, !PT ;  /* 0x00000096951a7212 */ /* 0x000fe200078ec0ff */
[----:B------:R-:W-:Y:S01]  /*b640*/  LDSM.16.MT88.4 R28, [R199+0x1b800] ;  /* 0x01b80000c71c783b */ /* 0x000fe20000004200 */
[----:B------:R-:W-:Y:S02]  /*b650*/  MOV R150, R3 ;  /* 0x0000000300967202 */ /* 0x000fe40000000f00 */
[----:B------:R-:W-:Y:S03]  /*b660*/  MOV R149, R148 ;  /* 0x0000009400957202 */ /* 0x000fe60000000f00 */
[C---:B---3--:R-:W-:Y:S02]  /*b670*/  HMMA.16816.F32.BF16 R152, R24.reuse, R156, R4 ;  /* 0x0000009c1898723c */ /* 0x048fe40000041804 */
[----:B------:R-:W2:Y:S06]  /*b680*/  LDSM.16.MT88.4 R4, [R197+0x1b800] ;  /* 0x01b80000c504783b */ /* 0x000eac0000004200 */
[C---:B------:R-:W-:Y:S02]  /*b690*/  HMMA.16816.F32.BF16 R156, R24.reuse, R158, R8 ;  /* 0x0000009e189c723c */ /* 0x040fe40000041808 */
[----:B------:R-:W3:Y:S06]  /*b6a0*/  LDSM.16.MT88.4 R8, [R198+0x1b800] ;  /* 0x01b80000c608783b */ /* 0x000eec0000004200 */
        /* <DEDUP_REMOVED lines=36> */
[C---:B--2---:R-:W-:Y:S08]  /*b8f0*/  HMMA.16816.F32.BF16 R164, R24.reuse, R4, R12 ;  /* 0x0000000418a4723c */ /* 0x044ff0000004180c */
[----:B------:R-:W-:Y:S01]  /*b900*/  HMMA.16816.F32.BF16 R144, R24, R6, R144 ;  /* 0x000000061890723c */ /* 0x000fe20000041890 */
[----:B------:R-:W-:-:S07]  /*b910*/  @P5 BRA `(.L_x_1324) ;  /* 0xffffc4d000005947 */ /* 0x000fce000383ffff */
.L_x_1323:
        /* <DEDUP_REMOVED lines=404> */
.L_x_1328:
[----:B--234-:R-:W-:Y:S05]  /*d260*/  BSYNC B0 ;  /* 0x0000000000007941 */ /* 0x01cfea0003800000 */
.L_x_1327:
[----:B------:R-:W2:Y:S04]  /*d270*/  LDL.LU.64 R6, [R1] ;  /* 0x0000000001067983 */ /* 0x000ea80000300a00 */
[----:B------:R-:W3:Y:S04]  /*d280*/  S2R R3, SR_TID.X ;  /* 0x0000000000037919 */ /* 0x000ee80000002100 */
[----:B------:R-:W4:Y:S01]  /*d290*/  S2R R12, SR_CTAID.Z ;  /* 0x00000000000c7919 */ /* 0x000f220000002700 */
[----:B------:R-:W-:Y:S01]  /*d2a0*/  SHF.R.S32.HI R0, RZ, 0x1f, R250 ;  /* 0x0000001fff007819 */ /* 0x000fe200000114fa */
[----:B------:R-:W-:-:S02]  /*d2b0*/  USHF.R.S32.HI UR6, URZ, 0x1f, UR10 ;  /* 0x0000001f3f067899 */ /* 0x000fc4000801140a */
[----:B------:R1:W5:Y:S01]  /*d2c0*/  LDL R81, [R1+0x14] ;  /* 0x0000140001517983 */ /* 0x0003620000100800 */
[----:B------:R-:W-:Y:S01]  /*d2d0*/  IADD3 R2, P0, R250, UR12, RZ ;  /* 0x0000000cfa027c10 */ /* 0x000fe2000ff1e0ff */
[----:B------:R-:W-:Y:S02]  /*d2e0*/  ULDC.64 UR4, c[0x0][0x1f0] ;  /* 0x00007c0000047ab9 */ /* 0x000fe40000000a00 */
[----:B------:R1:W5:Y:S04]  /*d2f0*/  LDL R80, [R1+0x10] ;  /* 0x0000100001507983 */ /* 0x0003680000100800 */
[----:B------:R1:W5:Y:S01]  /*d300*/  LDL R15, [R1+0x18] ;  /* 0x00001800010f7983 */ /* 0x0003620000100800 */
[----:B------:R-:W-:Y:S01]  /*d310*/  UIMAD UR4, UR6, UR4, URZ ;  /* 0x00000004060472a4 */ /* 0x000fe2000f8e023f */
[----:B------:R-:W-:Y:S03]  /*d320*/  BSSY B0, `(.L_x_1329) ;  /* 0x000001c000007945 */ /* 0x000fe60003800000 */
[----:B------:R-:W-:Y:S01]  /*d330*/  UIMAD UR4, UR10, UR5, UR4 ;  /* 0x000000050a0472a4 */ /* 0x000fe2000f8e0204 */
[----:B---3--:R-:W-:-:S04]  /*d340*/  SHF.R.S32.HI R4, RZ, 0x1f, R3 ;  /* 0x0000001fff047819 */ /* 0x008fc80000011403 */
[----:B------:R-:W-:Y:S02]  /*d350*/  LEA.HI R4, R4, R3, RZ, 0x3 ;  /* 0x0000000304047211 */ /* 0x000fe400078f18ff */
[----:B------:R-:W-:Y:S02]  /*d360*/  IADD3.X R3, R0, UR7, RZ, P0, !PT ;  /* 0x0000000700037c10 */ /* 0x000fe400087fe4ff */
[----:B------:R-:W-:Y:S01]  /*d370*/  SHF.R.S32.HI R10, RZ, 0x3, R4 ;  /* 0x00000003ff0a7819 */ /* 0x000fe20000011404 */
[----:B------:R-:W-:Y:S02]  /*d380*/  IMAD.U32 R4, RZ, RZ, UR24 ;  /* 0x00000018ff047e24 */ /* 0x000fe4000f8e00ff */
[----:B----4-:R-:W-:Y:S01]  /*d390*/  IMAD.WIDE.U32 R12, R12, c[0x0][0x1f0], R2 ;  /* 0x00007c000c0c7a25 */ /* 0x010fe200078e0002 */
[----:B------:R-:W-:-:S04]  /*d3a0*/  SHF.R.S32.HI R11, RZ, 0x1f, R10 ;  /* 0x0000001fff0b7819 */ /* 0x000fc8000001140a */
[----:B------:R-:W-:Y:S01]  /*d3b0*/  IADD3 R9, R13, UR4, RZ ;  /* 0x000000040d097c10 */ /* 0x000fe2000fffe0ff */
[----:B------:R-:W-:Y:S01]  /*d3c0*/  IMAD.WIDE R4, R4, 0x80, R10 ;  /* 0x0000008004047825 */ /* 0x000fe200078e020a */
[----:B--2---:R-:W-:-:S13]  /*d3d0*/  ISETP.GE.AND P0, PT, R6, UR20, PT ;  /* 0x0000001406007c0c */ /* 0x004fda000bf06270 */
[----:B------:R-:W-:Y:S05]  /*d3e0*/  @P0 BRA `(.L_x_1330) ;  /* 0x000000f000000947 */ /* 0x000fea0003800000 */
[----:B-1----:R-:W-:Y:S01]  /*d3f0*/  IMAD R0, R5, c[0x0][0x1e8], RZ ;  /* 0x00007a0005007a24 */ /* 0x002fe200078e02ff */
        /* <DEDUP_REMOVED lines=14> */
.L_x_1330:
[----:B-1----:R-:W-:Y:S05]  /*d4e0*/  BSYNC B0 ;  /* 0x0000000000007941 */ /* 0x002fea0003800000 */
.L_x_1329:
        /* <DEDUP_REMOVED lines=22> */
.L_x_1332:
[----:B------:R-:W-:Y:S05]  /*d650*/  BSYNC B0 ;  /* 0x0000000000007941 */ /* 0x000fea0003800000 */
.L_x_1331:
[----:B------:R-:W-:Y:S01]  /*d660*/  IADD3 R0, R10, 0x40, RZ ;  /* 0x000000400a007810 */ /* 0x000fe20007ffe0ff */
[----:B------:R-:W-:Y:S03]  /*d670*/  BSSY B0, `(.L_x_1333) ;  /* 0x0000015000007945 */ /* 0x000fe60003800000 */
[----:B------:R-:W-:-:S13]  /*d680*/  ISETP.GE.AND P0, PT, R0, UR20, PT ;  /* 0x0000001400007c0c */ /* 0x000fda000bf06270 */
[----:B------:R-:W-:Y:S05]  /*d690*/  @P0 BRA `(.L_x_1334) ;  /* 0x0000012000000947 */ /* 0x000fea0003800000 */
[----:B------:R-:W-:Y:S01]  /*d6a0*/  IADD3 R0, P0, R4, 0x40, RZ ;  /* 0x0000004004007810 */ /* 0x000fe20007f1e0ff */
[----:B-1----:R-:W-:Y:S01]  /*d6b0*/  IMAD.MOV.U32 R3, RZ, RZ, R9 ;  /* 0x000000ffff037224 */ /* 0x002fe200078e0009 */
        /* <DEDUP_REMOVED lines=16> */
.L_x_1334:
[----:B------:R-:W-:Y:S05]  /*d7c0*/  BSYNC B0 ;  /* 0x0000000000007941 */ /* 0x000fea0003800000 */
.L_x_1333:
[----:B------:R-:W-:-:S04]  /*d7d0*/  IADD3 R0, R10, 0x60, RZ ;  /* 0x000000600a007810 */ /* 0x000fc80007ffe0ff */
        /* <DEDUP_REMOVED lines=22> */
.L_x_1301:
        /* <DEDUP_REMOVED lines=10> */
[----:B------:R-:W-:Y:S01]  /*d9e0*/  ULDC.64 UR4, c[0x0][0x1e0] ;  /* 0x0000780000047ab9 */ /* 0x000fe20000000a00 */
[----:B------:R-:W-:Y:S01]  /*d9f0*/  IMAD.IADD R15, R98, 0x1, -R0 ;  /* 0x00000001620f7824 */ /* 0x000fe200078e0a00 */
[----:B------:R-:W-:Y:S01]  /*da00*/  @UP4 UIMAD.WIDE.U32 UR12, UR23, UR6, URZ ;  /* 0x00000006170c42a5 */ /* 0x000fe2000f8e003f */
[--C-:B------:R-:W-:Y:S01]  /*da10*/  SHF.R.S32.HI R7, RZ, 0x1f, R6.reuse ;  /* 0x0000001fff077819 */ /* 0x100fe20000011406 */
[----:B------:R-:W-:Y:S01]  /*da20*/  @!UP4 USHF.R.S32.HI UR16, URZ, 0x1f, UR11 ;  /* 0x0000001f3f10c899 */ /* 0x000fe2000801140b */
[----:B------:R-:W-:Y:S01]  /*da30*/  IMAD.SHL.U32 R0, R15, 0x8, RZ ;  /* 0x000000080f007824 */ /* 0x000fe200078e00ff */
[----:B------:R-:W-:Y:S01]  /*da40*/  UISETP.NE.AND UP2, UPT, UR15, URZ, UPT ;  /* 0x0000003f0f00728c */ /* 0x000fe2000bf45270 */
[----:B------:R-:W-:Y:S01]  /*da50*/  BSSY B0, `(.L_x_1335) ;  /* 0x0000040000007945 */ /* 0x000fe20003800000 */
[----:B------:R-:W-:Y:S01]  /*da60*/  @!UP4 UIMAD UR16, UR16, UR4, URZ ;  /* 0x000000041010c2a4 */ /* 0x000fe2000f8e023f */
[----:B------:R-:W-:Y:S01]  /*da70*/  IMAD.WIDE R4, R4, 0x80, R6 ;  /* 0x0000008004047825 */ /* 0x000fe200078e0206 */
[----:B------:R-:W-:Y:S01]  /*da80*/  @UP4 UIMAD UR7, UR23, UR7, UR13 ;  /* 0x00000007170742a4 */ /* 0x000fe2000f8e020d */
[C---:B------:R-:W-:Y:S01]  /*da90*/  IADD3 R19, R0.reuse, 0x40, RZ ;  /* 0x0000004000137810 */ /* 0x040fe20007ffe0ff */
[----:B------:R-:W-:Y:S01]  /*daa0*/  USHF.R.S32.HI UR13, URZ, 0x1f, UR9 ;  /* 0x0000001f3f0d7899 */ /* 0x000fe20008011409 */
[C---:B------:R-:W-:Y:S01]  /*dab0*/  IADD3 R18, R0.reuse, 0x80, RZ ;  /* 0x0000008000127810 */ /* 0x040fe20007ffe0ff */
[----:B------:R-:W-:Y:S01]  /*dac0*/  @UP4 UMOV UR17, UR12 ;  /* 0x0000000c00114c82 */ /* 0x000fe20008000000 */
[----:B------:R-:W-:Y:S01]  /*dad0*/  IADD3 R17, R0, 0xc0, RZ ;  /* 0x000000c000117810 */ /* 0x000fe20007ffe0ff */
[----:B------:R-:W-:-:S02]  /*dae0*/  @!UP3 UISETP.NE.AND UP1, UPT, UR15, URZ, UPT ;  /* 0x0000003f0f00b28c */ /* 0x000fc4000bf25270 */
[----:B------:R-:W-:Y:S02]  /*daf0*/  ULDC UR10, c[0x0][0x214] ;  /* 0x00008500000a7ab9 */ /* 0x000fe40000000800 */
[----:B------:R-:W-:Y:S02]  /*db00*/  @UP3 ULDC UR12, c[0x0][0x210] ;  /* 0x00008400000c3ab9 */ /* 0x000fe40000000800 */
[----:B------:R-:W-:Y:S02]  /*db10*/  UISETP.EQ.AND UP2, UPT, UR14, URZ, UP2 ;  /* 0x0000003f0e00728c */ /* 0x000fe40009742270 */
[----:B------:R-:W-:Y:S02]  /*db20*/  ULDC UR8, c[0x0][0x234] ;  /* 0x00008d0000087ab9 */ /* 0x000fe40000000800 */
[----:B------:R-:W-:Y:S02]  /*db30*/  @!UP4 UIMAD.WIDE.U32 UR18, UR11, UR4, URZ ;  /* 0x000000040b12c2a5 */ /* 0x000fe4000f8e003f */
[----:B------:R-:W-:-:S02]  /*db40*/  @!UP4 UIMAD UR16, UR11, UR5, UR16 ;  /* 0x000000050b10c2a4 */ /* 0x000fc4000f8e0210 */
[----:B------:R-:W-:Y:S02]  /*db50*/  @UP3 UIMAD UR12, UR12, UR10, URZ ;  /* 0x0000000a0c0c32a4 */ /* 0x000fe4000f8e023f */
[----:B------:R-:W-:Y:S02]  /*db60*/  ULDC.64 UR4, c[0x0][0x1f0] ;  /* 0x00007c0000047ab9 */ /* 0x000fe40000000a00 */
[----:B------:R-:W-:Y:S02]  /*db70*/  @!UP3 USEL UR12, UR10, UR8, !UP1 ;  /* 0x000000080a0cb287 */ /* 0x000fe4000c800000 */
[----:B------:R-:W-:Y:S02]  /*db80*/  UISETP.NE.OR UP0, UPT, UR23, -0x1, !UP2 ;  /* 0xffffffff1700788c */ /* 0x000fe4000d705670 */
[----:B------:R-:W-:Y:S02]  /*db90*/  ULDC UR6, c[0x0][0x1c0] ;  /* 0x0000700000067ab9 */ /* 0x000fe40000000800 */
[----:B------:R-:W-:-:S02]  /*dba0*/  UIMAD UR4, UR13, UR4, URZ ;  /* 0x000000040d0472a4 */ /* 0x000fc4000f8e023f */
[----:B------:R-:W-:Y:S02]  /*dbb0*/  @!UP4 UMOV UR17, UR18 ;  /* 0x000000120011cc82 */ /* 0x000fe40008000000 */
[----:B------:R-:W-:Y:S01]  /*dbc0*/  @UP3 UMOV UR13, 0x1 ;  /* 0x00000001000d3882 */ /* 0x000fe20000000000 */
[----:B------:R-:W-:Y:S01]  /*dbd0*/  IADD3 R2, P0, R0, UR17, RZ ;  /* 0x0000001100027c10 */ /* 0x000fe2000ff1e0ff */
[----:B------:R-:W-:Y:S02]  /*dbe0*/  @!UP3 UIMAD UR13, UR12, UR6, URZ ;  /* 0x000000060c0db2a4 */ /* 0x000fe4000f8e023f */
[----:B------:R-:W-:Y:S02]  /*dbf0*/  @!UP4 UIADD3 UR7, UR19, UR16, URZ ;  /* 0x000000101307c290 */ /* 0x000fe4000fffe03f */
        /* <DEDUP_REMOVED lines=37> */
.L_x_1336:
[----:B------:R-:W-:Y:S05]  /*de50*/  BSYNC B0 ;  /* 0x0000000000007941 */ /* 0x000fea0003800000 */
.L_x_1335:
        /* <DEDUP_REMOVED lines=22> */
.L_x_1338:
[----:B------:R-:W-:Y:S05]  /*dfc0*/  BSYNC B0 ;  /* 0x0000000000007941 */ /* 0x000fea0003800000 */
.L_x_1337:
        /* <DEDUP_REMOVED lines=22> */
.L_x_1340:
[----:B------:R-:W-:Y:S05]  /*e130*/  BSYNC B0 ;  /* 0x0000000000007941 */ /* 0x000fea0003800000 */
.L_x_1339:
        /* <DEDUP_REMOVED lines=21> */
.L_x_1342:
[----:B------:R-:W-:Y:S05]  /*e290*/  BSYNC B0 ;  /* 0x0000000000007941 */ /* 0x000fea0003800000 */
.L_x_1341:
        /* <DEDUP_REMOVED lines=35> */
.L_x_1343:
        /* <DEDUP_REMOVED lines=11> */
.L_x_2050:


//--------------------- .text._ZN5flash16flash_fwd_kernelI23Flash_fwd_kernel_traitsILi256ELi128ELi64ELi8ELb0ELb0EN7cutlass10bfloat16_tE19Flash_kernel_traitsILi256ELi128ELi64ELi8ES3_EELb1ELb0ELb1ELb0ELb0ELb0ELb0ELb0EEEvNS_16Flash_fwd_paramsE --------------------------
	.section	.text._ZN5flash16flash_fwd_kernelI23Flash_fwd_kernel_traitsILi256ELi128ELi64ELi8ELb0ELb0EN7cutlass10bfloat16_tE19Flash_kernel_traitsILi256ELi128ELi64ELi8ES3_EELb1ELb0ELb1ELb0ELb0ELb0ELb0ELb0EEEvNS_16Flash_fwd_paramsE,"ax",@progbits
	.sectioninfo	@"SHI_REGISTERS=255"
	.align	128
        .global         _ZN5flash16flash_fwd_kernelI23Flash_fwd_kernel_traitsILi256ELi128ELi64ELi8ELb0ELb0EN7cutlass10bfloat16_tE19Flash_kernel_traitsILi256ELi128ELi64ELi8ES3_EELb1ELb0ELb1ELb0ELb0ELb0ELb0ELb0EEEvNS_16Flash_fwd_paramsE
        .type           _ZN5flash16flash_fwd_kernelI23Flash_fwd_kernel_traitsILi256ELi128ELi64ELi8ELb0ELb0EN7cutlass10bfloat16_tE19Flash_kernel_traitsILi256ELi128ELi64ELi8ES3_EELb1ELb0ELb1ELb0ELb0ELb0ELb0ELb0EEEvNS_16Flash_fwd_paramsE,@function
        .size           _ZN5flash16flash_fwd_kernelI23Flash_fwd_kernel_traitsILi256ELi128ELi64ELi8ELb0ELb0EN7cutlass10bfloat16_tE19Flash_kernel_traitsILi256ELi128ELi64ELi8ES3_EELb1ELb0ELb1ELb0ELb0ELb0ELb0ELb0EEEvNS_16Flash_fwd_paramsE,(.L_x_2051 - _ZN5flash16flash_fwd_kernelI23Flash_fwd_kernel_traitsILi256ELi128ELi64ELi8ELb0ELb0EN7cutlass10bfloat16_tE19Flash_kernel_traitsILi256ELi128ELi64ELi8ES3_EELb1ELb0ELb1ELb0ELb0ELb0ELb0ELb0EEEvNS_16Flash_fwd_paramsE)
        .other          _ZN5flash16flash_fwd_kernelI23Flash_fwd_kernel_traitsILi256ELi128ELi64ELi8ELb0ELb0EN7cutlass10bfloat16_tE19Flash_kernel_traitsILi256ELi128ELi64ELi8ES3_EELb1ELb0ELb1ELb0ELb0ELb0ELb0ELb0EEEvNS_16Flash_fwd_paramsE,@"STO_CUDA_ENTRY STV_DEFAULT"
_ZN5flash16flash_fwd_kernelI23Flash_fwd_kernel_traitsILi256ELi128ELi64ELi8ELb0ELb0EN7cutlass10bfloat16_tE19Flash_kernel_traitsILi256ELi128ELi64ELi8ES3_EELb1ELb0ELb1ELb0ELb0ELb0ELb0ELb0EEEvNS_16Flash_fwd_paramsE:
.text._ZN5flash16flash_fwd_kernelI23Flash_fwd_kernel_traitsILi256ELi128ELi64ELi8ELb0ELb0EN7cutlass10bfloat16_tE19Flash_kernel_traitsILi256ELi128ELi64ELi8ES3_EELb1ELb0ELb1ELb0ELb0ELb0ELb0ELb0EEEvNS_16Flash_fwd_paramsE:
        /* <DEDUP_REMOVED lines=20> */
[----:B------:R-:W-:Y:S01]  /*0140*/  UISETP.NE.AND.EX UP1, UPT, URZ, UR5, UPT, UP1 ;  /* 0x000000053f00728c */ /* 0x000fe2000bf25310 */
[----:B------:R-:W1:Y:S01]  /*0150*/  S2UR UR10, SR_CTAID.Z ;  /* 0x00000000000a79c3 */ /* 0x000e620000002700 */
[----:B------:R-:W-:Y:S02]  /*0160*/  UMOV UR7, 0x4 ;  /* 0x0000000400077882 */ /* 0x000fe40000000000 */
        /* <DEDUP_REMOVED lines=29> */
[----:B------:R2:W3:Y:S04]  /*0340*/  @P0 LDG.E R10, [R14.64] ;  /* 0x0000001e0e0a0981 */ /* 0x0004e8000c1e1900 */
[----:B------:R2:W4:Y:S01]  /*0350*/  @P0 LDG.E R9, [R14.64+0x4] ;  /* 0x0000041e0e090981 */ /* 0x000522000c1e1900 */
[----:B------:R-:W-:-:S13]  /*0360*/  PLOP3.LUT P1, PT, PT, PT, UP1, 0x80, 0x0 ;  /* 0x000000000000781c */ /* 0x000fda0003f2f018 */
[----:B------:R-:W5:Y:S01]  /*0370*/  @P1 LDG.E R8, [R12.64] ;  /* 0x0000001e0c081981 */ /* 0x000f62000c1e1900 */
[----:B-1----:R-:W-:Y:S01]  /*0380*/  MOV R2, UR4 ;  /* 0x0000000400027c02 */ /* 0x002fe20008000f00 */
[----:B------:R-:W-:-:S05]  /*0390*/  IMAD.U32 R3, RZ, RZ, UR5 ;  /* 0x00000005ff037e24 */ /* 0x000fca000f8e00ff */
[----:B------:R-:W5:Y:S01]  /*03a0*/  @!P2 LDG.E R0, [R2.64] ;  /* 0x0000001e0200a981 */ /* 0x000f62000c1e1900 */
[----:B------:R-:W-:Y:S01]  /*03b0*/  UMOV UR26, 0xffffffff ;  /* 0xffffffff001a7882 */ /* 0x000fe20000000000 */
[----:B------:R-:W-:Y:S01]  /*03c0*/  SHF.R.S32.HI R7, RZ, 0x1f, R6 ;  /* 0x0000001fff077819 */ /* 0x000fe20000011406 */
[----:B------:R-:W-:-:S03]  /*03d0*/  UMOV UR14, 0xffffffff ;  /* 0xffffffff000e7882 */ /* 0x000fc60000000000 */
[----:B--2---:R-:W-:Y:S01]  /*03e0*/  LEA.HI R15, R7, R6, RZ, 0x5 ;  /* 0x00000006070f7211 */ /* 0x004fe200078f28ff */
[----:B------:R-:W-:Y:S02]  /*03f0*/  ULDC UR4, c[0x0][0x1c0] ;  /* 0x0000700000047ab9 */ /* 0x000fe40000000800 */
[----:B------:R-:W-:Y:S01]  /*0400*/  UIMAD UR4, UR12, UR4, UR10 ;  /* 0x000000040c0472a4 */ /* 0x000fe2000f8e020a */
[----:B------:R-:W-:Y:S01]  /*0410*/  LOP3.LUT R11, R15, 0xffffffe0, RZ, 0xc0, !PT ;  /* 0xffffffe00f0b7812 */ /* 0x000fe200078ec0ff */
[----:B------:R-:W-:Y:S02]  /*0420*/  UMOV UR13, URZ ;  /* 0x0000003f000d7c82 */ /* 0x000fe40008000000 */
[----:B------:R-:W-:-:S04]  /*0430*/  USHF.L.U32 UR5, UR4, 0x5, URZ ;  /* 0x0000000504057899 */ /* 0x000fc8000800063f */
[----:B------:R-:W-:Y:S01]  /*0440*/  USHF.R.S32.HI UR4, URZ, 0x1f, UR5 ;  /* 0x0000001f3f047899 */ /* 0x000fe20008011405 */
[----:B---3--:R-:W1:Y:S08]  /*0450*/  @P0 R2UR UR26, R10 ;  /* 0x000000000a1a03c2 */ /* 0x008e7000000e0000 */
[----:B----4-:R2:W1:Y:S08]  /*0460*/  @P0 R2UR UR28, R9 ;  /* 0x00000000091c03c2 */ /* 0x01047000000e0000 */
[----:B-----5:R3:W4:Y:S08]  /*0470*/  @P1 R2UR UR13, R8 ;  /* 0x00000000080d13c2 */ /* 0x02073000000e0000 */
[----:B------:R3:W3:Y:S01]  /*0480*/  @!P2 R2UR UR14, R0 ;  /* 0x00000000000ea3c2 */ /* 0x0006e200000e0000 */
[----:B------:R-:W-:Y:S01]  /*0490*/  ISETP.NE.U32.AND P2, PT, RZ, c[0x0][0x248], PT ;  /* 0x00009200ff007a0c */ /* 0x000fe20003f45070 */
[----:B--2---:R-:W-:-:S03]  /*04a0*/  IMAD.IADD R9, R6, 0x1, -R11 ;  /* 0x0000000106097824 */ /* 0x004fc600078e0a0b */
[----:B------:R-:W-:Y:S01]  /*04b0*/  ISETP.NE.AND.EX P2, PT, RZ, c[0x0][0x24c], PT, P2 ;  /* 0x00009300ff007a0c */ /* 0x000fe20003f45320 */
[----:B-1----:R-:W-:Y:S01]  /*04c0*/  @UP2 UIADD3 UR28, UR28, -UR26, URZ ;  /* 0x8000001a1c1c2290 */ /* 0x002fe2000fffe03f */
[--C-:B------:R-:W-:Y:S02]  /*04d0*/  IADD3 R12, P1, P0, R4, UR5, R9.reuse ;  /* 0x00000005040c7c10 */ /* 0x100fe4000f83e009 */
[----:B------:R-:W-:-:S04]  /*04e0*/  SHF.R.S32.HI R4, RZ, 0x1f, R9 ;  /* 0x0000001fff047819 */ /* 0x000fc80000011409 */
[----:B------:R-:W-:Y:S01]  /*04f0*/  IADD3.X R4, R5, UR4, R4, P1, P0 ;  /* 0x0000000405047c10 */ /* 0x000fe20008fe0404 */
[----:B------:R-:W-:-:S04]  /*0500*/  @!UP2 ULDC UR28, c[0x0][0x214] ;  /* 0x00008500001caab9 */ /* 0x000fc80000000800 */
[----:B---34-:R-:W-:Y:S05]  /*0510*/  @!P2 BRA `(.L_x_1344) ;  /* 0x000000700000a947 */ /* 0x018fea0003800000 */
[----:B------:R-:W-:-:S13]  /*0520*/  PLOP3.LUT P0, PT, PT, PT, UP3, 0x80, 0x0 ;  /* 0x000000000000781c */ /* 0x000fda0003f0f038 */
[----:B------:R-:W2:Y:S04]  /*0530*/  @P0 LDG.E R0, [R2.64+0x4] ;  /* 0x0000041e02000981 */ /* 0x000ea8000c1e1900 */
[----:B------:R-:W3:Y:S01]  /*0540*/  @!P0 LDG.E R5, [R2.64] ;  /* 0x0000001e02058981 */ /* 0x000ee2000c1e1900 */
[----:B--2---:R-:W1:Y:S02]  /*0550*/  @P0 R2UR UR6, R0 ;  /* 0x00000000000603c2 */ /* 0x004e6400000e0000 */
[----:B-1----:R-:W-:-:S11]  /*0560*/  @UP3 UIADD3 UR6, UR6, -UR14, URZ ;  /* 0x8000000e06063290 */ /* 0x002fd6000fffe03f */
[----:B---3--:R1:W2:Y:S02]  /*0570*/  @!P0 R2UR UR6, R5 ;  /* 0x00000000050683c2 */ /* 0x0082a400000e0000 */
[----:B-12---:R-:W-:Y:S05]  /*0580*/  BRA `(.L_x_1345) ;  /* 0x0000001000007947 */ /* 0x006fea0003800000 */
.L_x_1344:
[----:B------:R-:W-:Y:S02]  /*0590*/  ULDC UR6, c[0x0][0x218] ;  /* 0x0000860000067ab9 */ /* 0x000fe40000000800 */
.L_x_1345:
        /* <DEDUP_REMOVED lines=48> */
[----:B------:R-:W-:Y:S01]  /*08a0*/  ULDC.U8 UR13, c[0x0][0x329] ;  /* 0x0000ca40000d7ab9 */ /* 0x000fe20000000000 */
[----:B------:R-:W-:Y:S01]  /*08b0*/  LOP3.LUT R3, R7, 0xfffffff8, RZ, 0xc0, !PT ;  /* 0xfffffff807037812 */ /* 0x000fe200078ec0ff */
[----:B------:R-:W-:Y:S01]  /*08c0*/  UISETP.NE.AND UP2, UPT, UR13, URZ, UPT ;  /* 0x0000003f0d00728c */ /* 0x000fe2000bf45270 */
[----:B------:R-:W-:Y:S01]  /*08d0*/  SHF.R.S32.HI R16, RZ, 0x3, R7 ;  /* 0x00000003ff107819 */ /* 0x000fe20000011407 */
[----:B------:R-:W-:Y:S01]  /*08e0*/  ULDC.64 UR4, c[0x0][0x1e0] ;  /* 0x0000780000047ab9 */ /* 0x000fe20000000a00 */
[----:B------:R-:W-:Y:S01]  /*08f0*/  IMAD.U32 R19, RZ, RZ, UR27 ;  /* 0x0000001bff137e24 */ /* 0x000fe2000f8e00ff */
[----:B------:R-:W-:Y:S01]  /*0900*/  USHF.R.S32.HI UR17, URZ, 0x1f, UR10 ;  /* 0x0000001f3f117899 */ /* 0x000fe2000801140a */
[----:B------:R-:W-:Y:S01]  /*0910*/  IMAD.IADD R10, R6, 0x1, -R3 ;  /* 0x00000001060a7824 */ /* 0x000fe200078e0a03 */
[----:B------:R-:W-:Y:S01]  /*0920*/  @UP0 UIMAD.WIDE.U32 UR14, UR26, UR6, URZ ;  /* 0x000000061a0e02a5 */ /* 0x000fe2000f8e003f */
[--C-:B------:R-:W-:Y:S01]  /*0930*/  SHF.R.S32.HI R17, RZ, 0x1f, R16.reuse ;  /* 0x0000001fff117819 */ /* 0x100fe20000011410 */
[----:B------:R-:W-:Y:S01]  /*0940*/  @!UP0 USHF.R.S32.HI UR16, URZ, 0x1f, UR12 ;  /* 0x0000001f3f108899 */ /* 0x000fe2000801140c */
[----:B------:R-:W-:Y:S01]  /*0950*/  IMAD.SHL.U32 R9, R10, 0x8, RZ ;  /* 0x000000080a097824 */ /* 0x000fe200078e00ff */
[----:B------:R-:W-:Y:S01]  /*0960*/  @UP0 UIMAD UR7, UR26, UR7, UR15 ;  /* 0x000000071a0702a4 */ /* 0x000fe2000f8e020f */
[----:B------:R-:W-:Y:S01]  /*0970*/  BSSY B0, `(.L_x_1347) ;  /* 0x000003f000007945 */ /* 0x000fe20003800000 */
[----:B------:R-:W-:Y:S01]  /*0980*/  @!UP0 UIMAD UR16, UR16, UR4, URZ ;  /* 0x00000004101082a4 */ /* 0x000fe2000f8e023f */
[----:B------:R-:W-:Y:S01]  /*0990*/  IMAD.WIDE R18, R19, 0x80, R16 ;  /* 0x0000008013127825 */ /* 0x000fe200078e0210 */
[----:B------:R-:W-:Y:S01]  /*09a0*/  ULDC.U8 UR15, c[0x0][0x328] ;  /* 0x0000ca00000f7ab9 */ /* 0x000fe20000000000 */
[C---:B------:R-:W-:Y:S01]  /*09b0*/  IADD3 R8, R9.reuse, 0x40, RZ ;  /* 0x0000004009087810 */ /* 0x040fe20007ffe0ff */
[----:B------:R-:W-:Y:S01]  /*09c0*/  UISETP.NE.AND UP3, UPT, UR15, URZ, UPT ;  /* 0x0000003f0f00728c */ /* 0x000fe2000bf65270 */
[C---:B------:R-:W-:Y:S01]  /*09d0*/  IADD3 R7, R9.reuse, 0x80, RZ ;  /* 0x0000008009077810 */ /* 0x040fe20007ffe0ff */
[----:B------:R-:W-:Y:S01]  /*09e0*/  @!UP2 UISETP.NE.AND UP1, UPT, UR15, URZ, UPT ;  /* 0x0000003f0f00a28c */ /* 0x000fe2000bf25270 */
[----:B------:R-:W-:Y:S01]  /*09f0*/  IADD3 R6, R9, 0xc0, RZ ;  /* 0x000000c009067810 */ /* 0x000fe20007ffe0ff */
[----:B------:R-:W-:-:S02]  /*0a00*/  UISETP.EQ.AND UP3, UPT, UR13, URZ, UP3 ;  /* 0x0000003f0d00728c */ /* 0x000fc40009f62270 */
        /* <DEDUP_REMOVED lines=53> */
.L_x_1348:
[----:B------:R-:W-:Y:S05]  /*0d60*/  BSYNC B0 ;  /* 0x0000000000007941 */ /* 0x000fea0003800000 */
.L_x_1347:
        /* <DEDUP_REMOVED lines=22> */
.L_x_1350:
[----:B------:R-:W-:Y:S05]  /*0ed0*/  BSYNC B0 ;  /* 0x0000000000007941 */ /* 0x000fea0003800000 */
.L_x_1349:
        /* <DEDUP_REMOVED lines=22> */
.L_x_1352:
[----:B------:R-:W-:Y:S05]  /*1040*/  BSYNC B0 ;  /* 0x0000000000007941 */ /* 0x000fea0003800000 */
.L_x_1351:
        /* <DEDUP_REMOVED lines=21> */
.L_x_1354:
[----:B------:R-:W-:Y:S05]  /*11a0*/  BSYNC B0 ;  /* 0x0000000000007941 */ /* 0x000fea0003800000 */
.L_x_1353:
        /* <DEDUP_REMOVED lines=35> */
.L_x_1346:
        /* <DEDUP_REMOVED lines=33> */
.L_x_1355:
[----:B------:R-:W-:Y:S01]  /*15f0*/  IABS R0, c[0x0][0x1c8] ;  /* 0x0000720000007a13 */ /* 0x000fe20000000000 */
[----:B------:R-:W1:Y:S01]  /*1600*/  S2R R2, SR_CTAID.Z ;  /* 0x0000000000027919 */ /* 0x000e620000002700 */
[----:B------:R-:W-:Y:S02]  /*1610*/  UMOV UR16, URZ ;  /* 0x0000003f00107c82 */ /* 0x000fe40008000000 */
[----:B------:R-:W2:Y:S01]  /*1620*/  R2UR UR5, R0 ;  /* 0x00000000000573c2 */ /* 0x000ea200000e0000 */
[----:B------:R-:W-:Y:S02]  /*1630*/  @UP0 UIADD3 UR33, UR13, UR14, URZ ;  /* 0x0000000e0d210290 */ /* 0x000fe4000fffe03f */
[----:B------:R-:W-:Y:S01]  /*1640*/  USHF.R.S32.HI UR14, URZ, 0x1f, UR10 ;  /* 0x0000001f3f0e7899 */ /* 0x000fe2000801140a */
[----:B-1----:R-:W-:Y:S01]  /*1650*/  IABS R2, R2 ;  /* 0x0000000200027213 */ /* 0x002fe20000000000 */
[----:B--2---:R-:W1:Y:S03]  /*1660*/  I2F.RP R5, UR5 ;  /* 0x0000000500057d06 */ /* 0x004e660008209400 */
[----:B------:R-:W2:Y:S05]  /*1670*/  R2UR UR4, R2 ;  /* 0x00000000020473c2 */ /* 0x000eaa00000e0000 */
        /* <DEDUP_REMOVED lines=40> */
.L_x_1356:
        /* <DEDUP_REMOVED lines=12> */
[----:B------:R-:W-:Y:S01]  /*19c0*/  LOP3.LUT R5, R225, 0xfffffff0, RZ, 0xc0, !PT ;  /* 0xfffffff0e1057812 */ /* 0x000fe200078ec0ff */
[----:B------:R-:W-:Y:S01]  /*19d0*/  IMAD R13, R235, c[0x0][0x198], RZ ;  /* 0x00006600eb0d7a24 */ /* 0x000fe200078e02ff */
[----:B------:R-:W-:Y:S01]  /*19e0*/  LOP3.LUT R3, R3, 0x1c0, RZ, 0xc0, !PT ;  /* 0x000001c003037812 */ /* 0x000fe200078ec0ff */
[----:B------:R-:W-:Y:S01]  /*19f0*/  IMAD.SHL.U32 R244, R2, 0x8, RZ ;  /* 0x0000000802f47824 */ /* 0x000fe200078e00ff */
[----:B------:R-:W-:Y:S01]  /*1a00*/  SHF.R.S32.HI R8, RZ, 0x4, R225 ;  /* 0x00000004ff087819 */ /* 0x000fe200000114e1 */
[----:B------:R-:W-:Y:S01]  /*1a10*/  IMAD.IADD R0, R6, 0x1, -R5 ;  /* 0x0000000106007824 */ /* 0x000fe200078e0a05 */
[----:B------:R-:W-:Y:S01]  /*1a20*/  SHF.R.U32.HI R232, RZ, 0x3, R3 ;  /* 0x00000003ffe87819 */ /* 0x000fe20000011603 */
[----:B------:R-:W-:Y:S01]  /*1a30*/  IMAD.SHL.U32 R7, R7, 0x8, RZ ;  /* 0x0000000807077824 */ /* 0x000fe200078e00ff */
[----:B------:R-:W-:Y:S01]  /*1a40*/  LOP3.LUT R5, R3, 0x38, R244, 0xf8, !PT ;  /* 0x0000003803057812 */ /* 0x000fe200078ef8f4 */
[----:B------:R-:W-:Y:S01]  /*1a50*/  IMAD.U32 R21, RZ, RZ, UR27 ;  /* 0x0000001bff157e24 */ /* 0x000fe2000f8e00ff */
[----:B------:R-:W-:Y:S01]  /*1a60*/  SHF.R.S32.HI R3, RZ, 0x1f, R0 ;  /* 0x0000001fff037819 */ /* 0x000fe20000011400 */
[----:B------:R-:W-:Y:S01]  /*1a70*/  BSSY B0, `(.L_x_1357) ;  /* 0x0000060000007945 */ /* 0x000fe20003800000 */
[----:B------:R-:W-:Y:S01]  /*1a80*/  SHF.R.S32.HI R245, RZ, 0x1f, R244 ;  /* 0x0000001ffff57819 */ /* 0x000fe200000114f4 */
[----:B------:R-:W-:Y:S01]  /*1a90*/  IMAD.WIDE R20, R21, 0x80, R234 ;  /* 0x0000008015147825 */ /* 0x000fe200078e02ea */
[----:B------:R-:W-:-:S02]  /*1aa0*/  LEA.HI R3, R3, R0, RZ, 0x3 ;  /* 0x0000000003037211 */ /* 0x000fc400078f18ff */
[----:B------:R-:W-:Y:S01]  /*1ab0*/  IADD3 R10, P0, R244, UR6, RZ ;  /* 0x00000006f40a7c10 */ /* 0x000fe2000ff1e0ff */
[----:B------:R-:W-:Y:S01]  /*1ac0*/  IMAD.WIDE.U32 R16, R234, c[0x0][0x198], R244 ;  /* 0x00006600ea107a25 */ /* 0x000fe200078e00f4 */
[----:B------:R-:W-:Y:S01]  /*1ad0*/  LOP3.LUT R232, R5, R232, RZ, 0x3c, !PT ;  /* 0x000000e805e87212 */ /* 0x000fe200078e3cff */
[----:B------:R-:W-:Y:S01]  /*1ae0*/  ULDC.64 UR6, c[0x0][0x1b0] ;  /* 0x00006c0000067ab9 */ /* 0x000fe20000000a00 */
[----:B------:R-:W-:Y:S01]  /*1af0*/  LOP3.LUT R5, R3, 0xfffffff8, RZ, 0xc0, !PT ;  /* 0xfffffff803057812 */ /* 0x000fe200078ec0ff */
[----:B------:R-:W-:Y:S01]  /*1b00*/  UIMAD UR6, UR15, UR6, URZ ;  /* 0x000000060f0672a4 */ /* 0x000fe2000f8e023f */
[----:B------:R-:W-:Y:S01]  /*1b10*/  IADD3.X R11, R245, UR11, RZ, P0, !PT ;  /* 0x0000000bf50b7c10 */ /* 0x000fe200087fe4ff */
[----:B------:R-:W-:Y:S01]  /*1b20*/  UIMAD UR11, UR29, UR5, UR4 ;  /* 0x000000051d0b72a4 */ /* 0x000fe2000f8e0204 */
[----:B------:R-:W-:Y:S01]  /*1b30*/  LEA.HI R225, R225, R8, RZ, 0x1 ;  /* 0x00000008e1e17211 */ /* 0x000fe200078f08ff */
[----:B------:R-:W-:Y:S01]  /*1b40*/  IMAD.IADD R5, R0, 0x1, -R5 ;  /* 0x0000000100057824 */ /* 0x000fe200078e0a05 */
[----:B------:R-:W-:Y:S01]  /*1b50*/  IADD3 R18, P0, R16, UR34, RZ ;  /* 0x0000002210127c10 */ /* 0x000fe2000ff1e0ff */
[----:B------:R-:W-:Y:S01]  /*1b60*/  IMAD R0, R234, c[0x0][0x19c], R13 ;  /* 0x00006700ea007a24 */ /* 0x000fe200078e020d */
[----:B------:R-:W-:Y:S01]  /*1b70*/  LOP3.LUT R232, R232, 0xfffffe00, R7, 0xf8, !PT ;  /* 0xfffffe00e8e87812 */ /* 0x000fe200078ef807 */
[----:B-1----:R-:W-:Y:S01]  /*1b80*/  IMAD.WIDE.U32 R22, R22, c[0x0][0x1a8], R10 ;  /* 0x00006a0016167a25 */ /* 0x002fe200078e000a */
[----:B------:R-:W-:Y:S01]  /*1b90*/  LOP3.LUT R225, R225, 0xfffffffe, RZ, 0xc0, !PT ;  /* 0xfffffffee1e17812 */ /* 0x000fe200078ec0ff */
[----:B------:R-:W-:Y:S01]  /*1ba0*/  UIMAD UR7, UR29, UR7, UR6 ;  /* 0x000000071d0772a4 */ /* 0x000fe2000f8e0206 */
[----:B------:R-:W-:Y:S01]  /*1bb0*/  IADD3.X R19, R17, UR32, R0, P0, !PT ;  /* 0x0000002011137c10 */ /* 0x000fe200087fe400 */
[----:B------:R-:W-:Y:S01]  /*1bc0*/  IMAD R7, R235, c[0x0][0x1a0], RZ ;  /* 0x00006800eb077a24 */ /* 0x000fe200078e02ff */
[C---:B------:R-:W-:Y:S01]  /*1bd0*/  LOP3.LUT P2, RZ, R5.reuse, 0x4, RZ, 0xc0, !PT ;  /* 0x0000000405ff7812 */ /* 0x040fe2000784c0ff */
[C---:B------:R-:W-:Y:S01]  /*1be0*/  IMAD.WIDE.U32 R10, R234.reuse, c[0x0][0x1a0], R244 ;  /* 0x00006800ea0a7a25 */ /* 0x040fe200078e00f4 */
[C---:B------:R-:W-:Y:S01]  /*1bf0*/  LOP3.LUT P1, RZ, R5.reuse, 0x2, RZ, 0xc0, !PT ;  /* 0x0000000205ff7812 */ /* 0x040fe2000782c0ff */
[----:B------:R-:W-:Y:S01]  /*1c00*/  UIADD3 UR6, -UR8, UR28, URZ ;  /* 0x0000001c08067290 */ /* 0x000fe2000fffe13f */
[----:B------:R-:W-:Y:S01]  /*1c10*/  SHF.R.S32.HI R15, RZ, 0x5, R15 ;  /* 0x00000005ff0f7819 */ /* 0x000fe2000001140f */
[----:B------:R-:W-:Y:S01]  /*1c20*/  IMAD R0, R234, c[0x0][0x1a4], R7 ;  /* 0x00006900ea007a24 */ /* 0x000fe200078e0207 */
[----:B------:R-:W-:Y:S01]  /*1c30*/  IADD3 R10, P0, R10, UR36, RZ ;  /* 0x000000240a0a7c10 */ /* 0x000fe2000ff1e0ff */
[----:B------:R-:W-:Y:S01]  /*1c40*/  IMAD.IADD R225, R8, 0x1, -R225 ;  /* 0x0000000108e17824 */ /* 0x000fe200078e0ae1 */
[----:B------:R-:W-:Y:S01]  /*1c50*/  ULDC.64 UR4, c[0x0][0x1a8] ;  /* 0x00006a0000047ab9 */ /* 0x000fe20000000a00 */
[----:B------:R-:W-:Y:S01]  /*1c60*/  IMAD.SHL.U32 R5, R5, 0x40, RZ ;  /* 0x0000004005057824 */ /* 0x000fe200078e00ff */
[----:B------:R-:W-:Y:S01]  /*1c70*/  IADD3.X R11, R11, UR33, R0, P0, !PT ;  /* 0x000000210b0b7c10 */ /* 0x000fe200087fe400 */
[----:B------:R-:W-:Y:S01]  /*1c80*/  IMAD.SHL.U32 R8, R225, 0x8, RZ ;  /* 0x00000008e1087824 */ /* 0x000fe200078e00ff */
[----:B------:R-:W-:Y:S01]  /*1c90*/  ISETP.GE.AND P0, PT, R234, UR6, PT ;  /* 0x00000006ea007c0c */ /* 0x000fe2000bf06270 */
[----:B------:R-:W-:Y:S01]  /*1ca0*/  UIMAD UR4, UR14, UR4, URZ ;  /* 0x000000040e0472a4 */ /* 0x000fe2000f8e023f */
[----:B------:R-:W-:Y:S01]  /*1cb0*/  LOP3.LUT R5, R5, 0x1c0, RZ, 0xc0, !PT ;  /* 0x000001c005057812 */ /* 0x000fe200078ec0ff */
[----:B------:R-:W-:Y:S01]  /*1cc0*/  IMAD.U32 R16, RZ, RZ, UR29 ;  /* 0x0000001dff107e24 */ /* 0x000fe2000f8e00ff */
[----:B------:R-:W-:Y:S01]  /*1cd0*/  IADD3 R230, R244, 0x40, RZ ;  /* 0x00000040f4e67810 */ /* 0x000fe20007ffe0ff */
[----:B------:R-:W-:Y:S01]  /*1ce0*/  UIMAD UR4, UR10, UR5, UR4 ;  /* 0x000000050a0472a4 */ /* 0x000fe2000f8e0204 */
[----:B------:R-:W-:Y:S01]  /*1cf0*/  LOP3.LUT R8, R5, 0x8, R8, 0xf8, !PT ;  /* 0x0000000805087812 */ /* 0x000fe200078ef808 */
[----:B------:R-:W-:Y:S01]  /*1d00*/  IMAD.WIDE.U32 R236, R236, c[0x0][0x1b0], R18 ;  /* 0x00006c00ecec7a25 */ /* 0x000fe200078e0012 */
[----:B------:R-:W-:-:S02]  /*1d10*/  SHF.R.U32.HI R5, RZ, 0x3, R5 ;  /* 0x00000003ff057819 */ /* 0x000fc40000011605 */
[----:B------:R-:W-:Y:S01]  /*1d20*/  IADD3 R229, R244, 0x80, RZ ;  /* 0x00000080f4e57810 */ /* 0x000fe20007ffe0ff */
[----:B------:R-:W-:Y:S01]  /*1d30*/  IMAD.WIDE.U32 R16, R16, c[0x0][0x1b8], R10 ;  /* 0x00006e0010107a25 */ /* 0x000fe200078e000a */
[----:B------:R-:W-:Y:S02]  /*1d40*/  LOP3.LUT R0, R8, R5, RZ, 0x3c, !PT ;  /* 0x0000000508007212 */ /* 0x000fe400078e3cff */
[----:B------:R-:W-:Y:S01]  /*1d50*/  IADD3 R25, R23, UR4, RZ ;  /* 0x0000000417197c10 */ /* 0x000fe2000fffe0ff */
[----:B------:R-:W-:Y:S01]  /*1d60*/  IMAD.SHL.U32 R3, R3, 0x40, RZ ;  /* 0x0000004003037824 */ /* 0x000fe200078e00ff */
[----:B------:R-:W-:Y:S01]  /*1d70*/  IADD3 R243, R237, UR7, RZ ;  /* 0x00000007edf37c10 */ /* 0x000fe2000fffe0ff */
[----:B------:R-:W-:Y:S01]  /*1d80*/  IMAD.MOV.U32 R7, RZ, RZ, 0x10 ;  /* 0x00000010ff077424 */ /* 0x000fe200078e00ff */
[----:B------:R-:W-:Y:S01]  /*1d90*/  IADD3 R19, R17, UR11, RZ ;  /* 0x0000000b11137c10 */ /* 0x000fe2000fffe0ff */
[----:B------:R-:W-:Y:S01]  /*1da0*/  IMAD.MOV.U32 R5, RZ, RZ, 0x20 ;  /* 0x00000020ff057424 */ /* 0x000fe200078e00ff */
[----:B------:R-:W-:Y:S01]  /*1db0*/  LOP3.LUT R0, R0, 0xfffffe00, R3, 0xf8, !PT ;  /* 0xfffffe0000007812 */ /* 0x000fe200078ef803 */
[----:B------:R-:W-:Y:S01]  /*1dc0*/  IMAD.SHL.U32 R232, R232, 0x2, RZ ;  /* 0x00000002e8e87824 */ /* 0x000fe200078e00ff */
[----:B------:R-:W-:-:S02]  /*1dd0*/  IADD3 R228, R244, 0xc0, RZ ;  /* 0x000000c0f4e47810 */ /* 0x000fc40007ffe0ff */
        /* <DEDUP_REMOVED lines=41> */
.L_x_1358:
[----:B------:R-:W-:Y:S05]  /*2070*/  BSYNC B0 ;  /* 0x0000000000007941 */ /* 0x000fea0003800000 */
.L_x_1357:
        /* <DEDUP_REMOVED lines=45> */
.L_x_1360:
[----:B------:R-:W-:Y:S05]  /*2350*/  BSYNC B0 ;  /* 0x0000000000007941 */ /* 0x000fea0003800000 */
.L_x_1359:
        /* <DEDUP_REMOVED lines=45> */
.L_x_1362:
[----:B------:R-:W-:Y:S05]  /*2630*/  BSYNC B0 ;  /* 0x0000000000007941 */ /* 0x000fea0003800000 */
.L_x_1361:
        /* <DEDUP_REMOVED lines=49> */
.L_x_1364:
[----:B------:R-:W-:Y:S05]  /*2950*/  BSYNC B0 ;  /* 0x0000000000007941 */ /* 0x000fea0003800000 */
.L_x_1363:
[----:B------:R-:W-:Y:S01]  /*2960*/  UIADD3 UR37, UR35, -0x1, URZ ;  /* 0xffffffff23257890 */ /* 0x000fe2000fffe03f */
        /* <DEDUP_REMOVED lines=44> */
.L_x_1366:
[----:B------:R-:W-:Y:S05]  /*2c30*/  BSYNC B0 ;  /* 0x0000000000007941 */ /* 0x000fea0003800000 */
.L_x_1365:
[----:B------:R-:W-:Y:S01]  /*2c40*/  ISETP.GE.AND P0, PT, R8, UR10, PT ;  /* 0x0000000a08007c0c */ /* 0x000fe2000bf06270 */
[----:B------:R-:W-:Y:S01]  /*2c50*/  UMOV UR7, 0x5 ;  /* 0x0000000500077882 */ /* 0x000fe20000000000 */
[----:B------:R-:W-:Y:S01]  /*2c60*/  BSSY B0, `(.L_x_1367) ;  /* 0x000002b000007945 */ /* 0x000fe20003800000 */
[----:B------:R-:W-:Y:S02]  /*2c70*/  ULDC UR12, c[0x0][0x19c] ;  /* 0x00006700000c7ab9 */ /* 0x000fe40000000800 */
[----:B------:R-:W-:Y:S02]  /*2c80*/  ULDC.64 UR24, c[0x0][0x1a0] ;  /* 0x0000680000187ab9 */ /* 0x000fe40000000a00 */
[----:B------:R-:W-:Y:S02]  /*2c90*/  USHF.L.U32 UR21, UR20, 0x5, URZ ;  /* 0x0000000514157899 */ /* 0x000fe4000800063f */
        /* <DEDUP_REMOVED lines=39> */
.L_x_1368:
[----:B------:R-:W-:Y:S05]  /*2f10*/  BSYNC B0 ;  /* 0x0000000000007941 */ /* 0x000fea0003800000 */
.L_x_1367:
[----:B------:R-:W0:Y:S01]  /*2f20*/  LDGDEPBAR ;  /* 0x00000000000079af */ /* 0x000e220000000000 */
[----:B------:R-:W-:Y:S01]  /*2f30*/  ISETP.GE.AND P0, PT, R234, UR10, PT ;  /* 0x0000000aea007c0c */ /* 0x000fe2000bf06270 */
[----:B------:R-:W-:Y:S01]  /*2f40*/  UIMAD UR12, UR22, UR37, URZ ;  /* 0x00000025160c72a4 */ /* 0x000fe2000f8e023f */
[----:B------:R-:W-:Y:S01]  /*2f50*/  SHF.R.S32.HI R10, RZ, 0x1f, R9 ;  /* 0x0000001fff0a7819 */ /* 0x000fe20000011409 */
[----:B------:R-:W-:Y:S01]  /*2f60*/  IMAD.U32 R227, RZ, RZ, UR23 ;  /* 0x00000017ffe37e24 */ /* 0x000fe2000f8e00ff */
[----:B------:R-:W-:Y:S01]  /*2f70*/  UIADD3 UR18, UR38, -0x4ab325aa, URZ ;  /* 0xb54cda5626127890 */ /* 0x000fe2000fffe03f */
[----:B------:R-:W-:Y:S01]  /*2f80*/  IMAD.MOV.U32 R18, RZ, RZ, R16 ;  /* 0x000000ffff127224 */ /* 0x000fe200078e0010 */
[----:B------:R-:W-:Y:S01]  /*2f90*/  LEA.HI R9, R10, R9, RZ, 0x2 ;  /* 0x000000090a097211 */ /* 0x000fe200078f10ff */
[----:B------:R-:W-:Y:S01]  /*2fa0*/  IMAD.SHL.U32 R231, R6, 0x2, RZ ;  /* 0x0000000206e77824 */ /* 0x000fe200078e00ff */
[----:B------:R-:W-:Y:S01]  /*2fb0*/  UIMAD UR12, UR11, UR23, UR12 ;  /* 0x000000170b0c72a4 */ /* 0x000fe2000f8e020c */
[----:B------:R-:W-:Y:S01]  /*2fc0*/  IMAD.U32 R6, RZ, RZ, UR27 ;  /* 0x0000001bff067e24 */ /* 0x000fe2000f8e00ff */
[----:B------:R-:W-:Y:S01]  /*2fd0*/  BSSY B0, `(.L_x_1369) ;  /* 0x000002e000007945 */ /* 0x000fe20003800000 */
[----:B------:R-:W-:Y:S01]  /*2fe0*/  IMAD.WIDE.U32 R10, R227, UR37, R18 ;  /* 0x00000025e30a7c25 */ /* 0x000fe2000f8e0012 */
[----:B------:R-:W-:-:S03]  /*2ff0*/  LOP3.LUT R231, R231, 0x6, RZ, 0xc0, !PT ;  /* 0x00000006e7e77812 */ /* 0x000fc600078ec0ff */
[----:B------:R-:W-:Y:S01]  /*3000*/  IMAD R13, R6, 0x8, R15 ;  /* 0x00000008060d7824 */ /* 0x000fe200078e020f */
        /* <DEDUP_REMOVED lines=13> */
[C---:B--2---:R-:W-:Y:S01]  /*30e0*/  @!P5 LEA R24, P6, R10.reuse, c[0x0][0x170], 0x1 ;  /* 0x00005c000a18da11 */ /* 0x044fe200078c08ff */
[----:B------:R2:W-:Y:S01]  /*30f0*/  @P5 STS.128 [R232+0x18000], RZ ;  /* 0x018000ffe8005388 */ /* 0x0005e20000000c00 */
[C---:B-1----:R-:W-:Y:S02]  /*3100*/  @!P4 LEA R22, P3, R10.reuse, c[0x0][0x170], 0x1 ;  /* 0x00005c000a16ca11 */ /* 0x042fe400078608ff */
        /* <DEDUP_REMOVED lines=26> */
.L_x_1370:
[----:B------:R-:W-:Y:S05]  /*32b0*/  BSYNC B0 ;  /* 0x0000000000007941 */ /* 0x000fea0003800000 */
.L_x_1369:
[----:B------:R-:W-:Y:S01]  /*32c0*/  ISETP.GE.AND P0, PT, R8, UR10, PT ;  /* 0x0000000a08007c0c */ /* 0x000fe2000bf06270 */
[----:B------:R-:W-:Y:S01]  /*32d0*/  ULDC UR10, c[0x0][0x1a4] ;  /* 0x00006900000a7ab9 */ /* 0x000fe20000000800 */
[----:B------:R-:W-:Y:S01]  /*32e0*/  BSSY B0, `(.L_x_1371) ;  /* 0x0000030000007945 */ /* 0x000fe20003800000 */
[----:B------:R-:W-:Y:S02]  /*32f0*/  USHF.L.U32 UR25, UR24, 0x5, URZ ;  /* 0x0000000518197899 */ /* 0x000fe4000800063f */
[----:B------:R-:W-:Y:S02]  /*3300*/  UIADD3 UR11, UR9, 0x1, -UR28 ;  /* 0x00000001090b7890 */ /* 0x000fe4000fffe81c */
[----:B------:R-:W-:-:S03]  /*3310*/  USHF.L.U64.HI UR24, UR24, UR7, UR10 ;  /* 0x0000000718187299 */ /* 0x000fc6000801020a */
[----:B------:R-:W-:Y:S02]  /*3320*/  ULDC UR10, c[0x0][0x2e4] ;  /* 0x0000b900000a7ab9 */ /* 0x000fe40000000800 */
[----:B------:R-:W-:Y:S01]  /*3330*/  ULDC UR7, c[0x0][0x2e8] ;  /* 0x0000ba0000077ab9 */ /* 0x000fe20000000800 */
[----:B------:R4:W-:Y:S01]  /*3340*/  @P0 STS.128 [R232+0x19000], RZ ;  /* 0x019000ffe8000388 */ /* 0x0009e20000000c00 */
[----:B------:R-:W-:Y:S02]  /*3350*/  UIADD3 UR10, UR9, -UR10, -UR28 ;  /* 0x8000000a090a7290 */ /* 0x000fe4000fffe81c */
[----:B------:R-:W-:Y:S01]  /*3360*/  UIADD3 UR7, UR11, UR7, URZ ;  /* 0x000000070b077290 */ /* 0x000fe2000fffe03f */
        /* <DEDUP_REMOVED lines=10> */
[----:B------:R1:W-:Y:S02]  /*3410*/  @P5 STS.128 [R232+0x19000], RZ ;  /* 0x019000ffe8005388 */ /* 0x0003e40000000c00 */
[C---:B-12---:R-:W-:Y:S02]  /*3420*/  @!P5 LEA R22, P6, R8.reuse, c[0x0][0x170], 0x1 ;  /* 0x00005c000816da11 */ /* 0x046fe400078c08ff */
        /* <DEDUP_REMOVED lines=27> */
.L_x_1372:
[----:B------:R-:W-:Y:S05]  /*35e0*/  BSYNC B0 ;  /* 0x0000000000007941 */ /* 0x000fea0003800000 */
.L_x_1371:
[C---:B------:R-:W-:Y:S01]  /*35f0*/  IMAD.SHL.U32 R8, R2.reuse, 0x40, RZ ;  /* 0x0000004002087824 */ /* 0x040fe200078e00ff */
[----:B------:R-:W-:Y:S01]  /*3600*/  R2P PR, R2, 0x6 ;  /* 0x0000000602007804 */ /* 0x000fe20000000000 */
[----:B------:R-:W-:Y:S01]  /*3610*/  IMAD.SHL.U32 R9, R234, 0x8, RZ ;  /* 0x00000008ea097824 */ /* 0x000fe200078e00ff */
[----:B------:R-:W0:Y:S01]  /*3620*/  LDGDEPBAR ;  /* 0x00000000000079af */ /* 0x000e220000000000 */
[----:B------:R-:W-:Y:S01]  /*3630*/  IMAD R226, R15, 0x400, R0 ;  /* 0x000004000fe27824 */ /* 0x000fe200078e0200 */
[----:B------:R-:W-:Y:S01]  /*3640*/  LOP3.LUT R8, R8, 0x1c0, RZ, 0xc0, !PT ;  /* 0x000001c008087812 */ /* 0x000fe200078ec0ff */
[----:B------:R-:W-:Y:S01]  /*3650*/  UISETP.GT.AND UP0, UPT, UR37, UR19, UPT ;  /* 0x000000132500728c */ /* 0x000fe2000bf04270 */
[----:B------:R-:W1:Y:S01]  /*3660*/  LDC.U8 R241, c[0x0][0x2d8] ;  /* 0x0000b600fff17b82 */ /* 0x000e620000000000 */
        /* <DEDUP_REMOVED lines=8> */
[----:B-12---:R-:W-:Y:S01]  /*36f0*/  LDSM.16.M88.4 R24, [R224] ;  /* 0x00000000e018783b */ /* 0x006fe20000000200 */
[----:B------:R-:W-:-:S02]  /*3700*/  LEA R15, R15, UR8, 0x4 ;  /* 0x000000080f0f7c11 */ /* 0x000fc4000f8e20ff */
[----:B------:R-:W-:Y:S01]  /*3710*/  IMAD R225, R225, 0x200, R8 ;  /* 0x00000200e1e17824 */ /* 0x000fe200078e0208 */
[----:B------:R-:W-:Y:S01]  /*3720*/  LDSM.16.M88.4 R88, [R224+0x4000] ;  /* 0x00400000e058783b */ /* 0x000fe20000000200 */
[----:B------:R-:W-:Y:S01]  /*3730*/  PLOP3.LUT P0, PT, PT, PT, UP0, 0x80, 0x0 ;  /* 0x000000000000781c */ /* 0x000fe20003f0f008 */
[----:B------:R-:W-:Y:S02]  /*3740*/  IMAD.IADD R6, R6, 0x1, R15 ;  /* 0x0000000106067824 */ /* 0x000fe400078e020f */
[----:B------:R-:W-:Y:S01]  /*3750*/  IMAD.SHL.U32 R225, R225, 0x2, RZ ;  /* 0x00000002e1e17824 */ /* 0x000fe200078e00ff */
[----:B------:R-:W-:Y:S02]  /*3760*/  LDSM.16.M88.4 R8, [R222] ;  /* 0x00000000de08783b */ /* 0x000fe40000000200 */
[----:B------:R-:W-:Y:S02]  /*3770*/  IADD3 R240, R6, UR10, RZ ;  /* 0x0000000a06f07c10 */ /* 0x000fe4000fffe0ff */
[----:B------:R-:W1:Y:S01]  /*3780*/  LDSM.16.M88.4 R28, [R225+0x10800] ;  /* 0x01080000e11c783b */ /* 0x000e620000000200 */
[----:B------:R-:W-:-:S02]  /*3790*/  IADD3 R2, R225, 0x10000, RZ ;  /* 0x00010000e1027810 */ /* 0x000fc40007ffe0ff */
[----:B------:R-:W-:Y:S01]  /*37a0*/  IADD3 R223, R225, 0x10020, RZ ;  /* 0x00010020e1df7810 */ /* 0x000fe20007ffe0ff */
[----:B------:R-:W2:Y:S01]  /*37b0*/  LDSM.16.M88.4 R72, [R225+0x11000] ;  /* 0x01100000e148783b */ /* 0x000ea20000000200 */
[----:B------:R-:W-:Y:S01]  /*37c0*/  @P1 IADD3 R223, R2, -0x20, RZ ;  /* 0xffffffe002df1810 */ /* 0x000fe20007ffe0ff */
[----:B------:R-:W-:Y:S01]  /*37d0*/  IMAD.MOV.U32 R2, RZ, RZ, 0x40 ;  /* 0x00000040ff027424 */ /* 0x000fe200078e00ff */
[C---:B------:R-:W-:Y:S01]  /*37e0*/  IADD3 R239, R6.reuse, UR7, RZ ;  /* 0x0000000706ef7c10 */ /* 0x040fe2000fffe0ff */
[----:B------:R-:W5:Y:S01]  /*37f0*/  LDSM.16.M88.4 R36, [R225+0x10000] ;  /* 0x01000000e124783b */ /* 0x000f620000000200 */
[----:B------:R-:W-:Y:S02]  /*3800*/  IADD3 R6, R6, 0x8, RZ ;  /* 0x0000000806067810 */ /* 0x000fe40007ffe0ff */
[----:B------:R-:W-:Y:S01]  /*3810*/  SEL R2, R2, 0xffffffc0, !P2 ;  /* 0xffffffc002027807 */ /* 0x000fe20005000000 */
[----:B------:R-:W3:Y:S01]  /*3820*/  LDSM.16.M88.4 R60, [R225+0x11800] ;  /* 0x01180000e13c783b */ /* 0x000ee20000000200 */
[----:B------:R-:W-:-:S02]  /*3830*/  IADD3 R238, R6, UR10, RZ ;  /* 0x0000000a06ee7c10 */ /* 0x000fc4000fffe0ff */
[----:B------:R-:W-:Y:S01]  /*3840*/  IADD3 R233, R6, UR7, RZ ;  /* 0x0000000706e97c10 */ /* 0x000fe2000fffe0ff */
[----:B------:R-:W4:Y:S01]  /*3850*/  LDSM.16.M88.4 R48, [R223+0x800] ;  /* 0x00080000df30783b */ /* 0x000f220000000200 */
[----:B------:R-:W-:Y:S01]  /*3860*/  IMAD.IADD R219, R225, 0x1, R2 ;  /* 0x00000001e1db7824 */ /* 0x000fe200078e0202 */
[----:B------:R-:W-:Y:S01]  /*3870*/  IMNMX R240, RZ, R240, !PT ;  /* 0x000000f0fff07217 */ /* 0x000fe20007800200 */
[----:B------:R-:W-:Y:S01]  /*3880*/  IMAD.IADD R212, R2, 0x1, R223 ;  /* 0x0000000102d47824 */ /* 0x000fe200078e02df */
[----:B------:R-:W3:Y:S01]  /*3890*/  LDSM.16.M88.4 R44, [R223+0x1000] ;  /* 0x00100000df2c783b */ /* 0x000ee20000000200 */
[----:B------:R-:W-:Y:S02]  /*38a0*/  IMNMX R239, R239, UR9, PT ;  /* 0x00000009efef7c17 */ /* 0x000fe4000b800200 */
[----:B------:R-:W-:Y:S01]  /*38b0*/  IMNMX R238, RZ, R238, !PT ;  /* 0x000000eeffee7217 */ /* 0x000fe20007800200 */
[----:B------:R-:W3:Y:S01]  /*38c0*/  LDSM.16.M88.4 R56, [R223] ;  /* 0x00000000df38783b */ /* 0x000ee20000000200 */
[----:B------:R-:W-:-:S02]  /*38d0*/  IMNMX R233, R233, UR9, PT ;  /* 0x00000009e9e97c17 */ /* 0x000fc4000b800200 */
[C---:B------:R-:W-:Y:S01]  /*38e0*/  IADD3 R215, R223.reuse, 0x800, RZ ;  /* 0x00000800dfd77810 */ /* 0x040fe20007ffe0ff */
[----:B------:R-:W3:Y:S01]  /*38f0*/  LDSM.16.M88.4 R52, [R223+0x1800] ;  /* 0x00180000df34783b */ /* 0x000ee20000000200 */
[C---:B------:R-:W-:Y:S02]  /*3900*/  IADD3 R214, R223.reuse, 0x1000, RZ ;  /* 0x00001000dfd67810 */ /* 0x040fe40007ffe0ff */
[C---:B------:R-:W-:Y:S01]  /*3910*/  IADD3 R213, R223.reuse, 0x1800, RZ ;  /* 0x00001800dfd57810 */ /* 0x040fe20007ffe0ff */
[----:B------:R-:W3:Y:S01]  /*3920*/  LDSM.16.M88.4 R20, [R219+0x10000] ;  /* 0x01000000db14783b */ /* 0x000ee20000000200 */
        /* <DEDUP_REMOVED lines=12> */
[C---:B------:R-:W-:Y:S02]  /*39f0*/  IADD3 R203, R223.reuse, 0x6000, RZ ;  /* 0x00006000dfcb7810 */ /* 0x040fe40007ffe0ff */
[C---:B------:R-:W-:Y:S02]  /*3a00*/  IADD3 R202, R223.reuse, 0x6800, RZ ;  /* 0x00006800dfca7810 */ /* 0x040fe40007ffe0ff */
[C---:B------:R-:W-:Y:S01]  /*3a10*/  IADD3 R201, R223.reuse, 0x7000, RZ ;  /* 0x00007000dfc97810 */ /* 0x040fe20007ffe0ff */
[----:B--2---:R-:W-:Y:S01]  /*3a20*/  HMMA.16816.F32.BF16 R76, R64, R72, RZ ;  /* 0x00000048404c723c */ /* 0x004fe200000418ff */
[----:B------:R-:W-:-:S07]  /*3a30*/  IADD3 R200, R223, 0x7800, RZ ;  /* 0x00007800dfc87810 */ /* 0x000fce0007ffe0ff */
[C---:B------:R-:W-:Y:S08]  /*3a40*/  HMMA.16816.F32.BF16 R72, R64.reuse, R74, RZ ;  /* 0x0000004a4048723c */ /* 0x040ff000000418ff */
[C---:B-----5:R-:W-:Y:S08]  /*3a50*/  HMMA.16816.F32.BF16 R40, R64.reuse, R36, RZ ;  /* 0x000000244028723c */ /* 0x060ff000000418ff */
[C---:B------:R-:W-:Y:S08]  /*3a60*/  HMMA.16816.F32.BF16 R36, R64.reuse, R38, RZ ;  /* 0x000000264024723c */ /* 0x040ff000000418ff */
[C---:B---3--:R-:W-:Y:S08]  /*3a70*/  HMMA.16816.F32.BF16 R68, R64.reuse, R60, RZ ;  /* 0x0000003c4044723c */ /* 0x048ff000000418ff */
[----:B------:R-:W-:Y:S01]  /*3a80*/  HMMA.16816.F32.BF16 R64, R64, R62, RZ ;  /* 0x0000003e4040723c */ /* 0x000fe200000418ff */
[----:B------:R-:W-:Y:S07]  /*3a90*/  LDSM.16.M88.4 R60, [R222+0x4000] ;  /* 0x00400000de3c783b */ /* 0x000fee0000000200 */
[C---:B----4-:R-:W-:Y:S08]  /*3aa0*/  HMMA.16816.F32.BF16 R32, R24.reuse, R48, R32 ;  /* 0x000000301820723c */ /* 0x050ff00000041820 */
[C---:B------:R-:W-:Y:S01]  /*3ab0*/  HMMA.16816.F32.BF16 R28, R24.reuse, R50, R28 ;  /* 0x00000032181c723c */ /* 0x040fe2000004181c */
[----:B------:R-:W1:Y:S07]  /*3ac0*/  LDSM.16.M88.4 R48, [R219+0x10800] ;  /* 0x01080000db30783b */ /* 0x000e6e0000000200 */
[C---:B------:R-:W-:Y:S08]  /*3ad0*/  HMMA.16816.F32.BF16 R76, R24.reuse, R44, R76 ;  /* 0x0000002c184c723c */ /* 0x040ff0000004184c */
        /* <DEDUP_REMOVED lines=8> */
[----:B------:R-:W-:Y:S03]  /*3b60*/  LDSM.16.M88.4 R52, [R212] ;  /* 0x00000000d434783b */ /* 0x000fe60000000200 */
[C---:B------:R-:W-:Y:S08]  /*3b70*/  HMMA.16816.F32.BF16 R40, R8.reuse, R20, R40 ;  /* 0x000000140828723c */ /* 0x040ff00000041828 */
[C---:B------:R-:W-:Y:S01]  /*3b80*/  HMMA.16816.F32.BF16 R36, R8.reuse, R22, R36 ;  /* 0x000000160824723c */ /* 0x040fe20000041824 */
[----:B------:R-:W4:Y:S07]  /*3b90*/  LDSM.16.M88.4 R20, [R221] ;  /* 0x00000000dd14783b */ /* 0x000f2e0000000200 */
        /* <DEDUP_REMOVED lines=42> */
[C---:B------:R-:W-:Y:S08]  /*3e40*/  HMMA.16816.F32.BF16 R76, R88.reuse, R84, R76 ;  /* 0x00000054584c723c */ /* 0x040ff0000004184c */
[----:B------:R-:W-:Y:S01]  /*3e50*/  HMMA.16816.F32.BF16 R72, R88, R86, R72 ;  /* 0x000000565848723c */ /* 0x000fe20000041848 */
[----:B------:R-:W-:Y:S07]  /*3e60*/  LDSM.16.M88.4 R84, [R222+0xc000] ;  /* 0x00c00000de54783b */ /* 0x000fee0000000200 */
[C---:B------:R-:W-:Y:S08]  /*3e70*/  HMMA.16816.F32.BF16 R40, R60.reuse, R56, R40 ;  /* 0x000000383c28723c */ /* 0x040ff00000041828 */
[----:B------:R-:W-:Y:S01]  /*3e80*/  HMMA.16816.F32.BF16 R36, R60, R58, R36 ;  /* 0x0000003a3c24723c */ /* 0x000fe20000041824 */
[----:B------:R-:W2:Y:S07]  /*3e90*/  LDSM.16.M88.4 R56, [R212+0x3000] ;  /* 0x00300000d438783b */ /* 0x000eae0000000200 */
[C---:B------:R-:W-:Y:S08]  /*3ea0*/  HMMA.16816.F32.BF16 R68, R88.reuse, R80, R68 ;  /* 0x000000505844723c */ /* 0x040ff00000041844 */
[----:B------:R-:W-:Y:S08]  /*3eb0*/  HMMA.16816.F32.BF16 R64, R88, R82, R64 ;  /* 0x000000525840723c */ /* 0x000ff00000041840 */
[C---:B----4-:R-:W-:Y:S08]  /*3ec0*/  HMMA.16816.F32.BF16 R32, R60.reuse, R52, R32 ;  /* 0x000000343c20723c */ /* 0x050ff00000041820 */
[C---:B------:R-:W-:Y:S01]  /*3ed0*/  HMMA.16816.F32.BF16 R28, R60.reuse, R54, R28 ;  /* 0x000000363c1c723c */ /* 0x040fe2000004181c */
[----:B------:R-:W4:Y:S07]  /*3ee0*/  LDSM.16.M88.4 R52, [R212+0x3800] ;  /* 0x00380000d434783b */ /* 0x000f2e0000000200 */
[C---:B-1----:R-:W-:Y:S08]  /*3ef0*/  HMMA.16816.F32.BF16 R76, R60.reuse, R48, R76 ;  /* 0x000000303c4c723c */ /* 0x042ff0000004184c */
[----:B------:R-:W-:Y:S01]  /*3f00*/  HMMA.16816.F32.BF16 R72, R60, R50, R72 ;  /* 0x000000323c48723c */ /* 0x000fe20000041848 */
[----:B------:R-:W-:Y:S07]  /*3f10*/  LDSM.16.M88.4 R48, [R226+0x8000] ;  /* 0x00800000e230783b */ /* 0x000fee0000000200 */
[C---:B--2---:R-:W-:Y:S08]  /*3f20*/  HMMA.16816.F32.BF16 R40, R24.reuse, R20, R40 ;  /* 0x000000141828723c */ /* 0x044ff00000041828 */
[----:B------:R-:W-:Y:S01]  /*3f30*/  HMMA.16816.F32.BF16 R36, R24, R22, R36 ;  /* 0x000000161824723c */ /* 0x000fe20000041824 */
[----:B------:R-:W1:Y:S07]  /*3f40*/  LDSM.16.M88.4 R20, [R225+0x14800] ;  /* 0x01480000e114783b */ /* 0x000e6e0000000200 */
[C---:B-----5:R-:W-:Y:S08]  /*3f50*/  HMMA.16816.F32.BF16 R68, R60.reuse, R44, R68 ;  /* 0x0000002c3c44723c */ /* 0x060ff00000041844 */
        /* <DEDUP_REMOVED lines=23> */
[C---:B-----5:R-:W-:Y:S08]  /*40d0*/  HMMA.16816.F32.BF16 R80, R48.reuse, R56, R80 ;  /* 0x000000383050723c */ /* 0x060ff00000041850 */
[----:B------:R-:W-:Y:S01]  /*40e0*/  HMMA.16816.F32.BF16 R64, R48, R58, R64 ;  /* 0x0000003a3040723c */ /* 0x000fe20000041840 */
[----:B------:R-:W3:Y:S04]  /*40f0*/  LDSM.16.M88.4 R48, [R222+0x8000] ;  /* 0x00800000de30783b */ /* 0x000ee80000000200 */
[----:B------:R-:W5:Y:S03]  /*4100*/  LDSM.16.M88.4 R56, [R219+0x14800] ;  /* 0x01480000db38783b */ /* 0x000f660000000200 */
        /* <DEDUP_REMOVED lines=15> */
[----:B------:R-:W3:Y:S07]  /*4200*/  LDSM.16.M88.4 R8, [R212+0x5800] ;  /* 0x00580000d408783b */ /* 0x000eee0000000200 */
[C---:B-----5:R-:W-:Y:S08]  /*4210*/  HMMA.16816.F32.BF16 R32, R48.reuse, R56, R32 ;  /* 0x000000383020723c */ /* 0x060ff00000041820 */
[C---:B------:R-:W-:Y:S01]  /*4220*/  HMMA.16816.F32.BF16 R28, R48.reuse, R58, R28 ;  /* 0x0000003a301c723c */ /* 0x040fe2000004181c */
[----:B------:R-:W-:Y:S07]  /*4230*/  LDSM.16.M88.4 R56, [R226+0xc000] ;  /* 0x00c00000e238783b */ /* 0x000fee0000000200 */
[C---:B------:R-:W-:Y:S08]  /*4240*/  HMMA.16816.F32.BF16 R76, R48.reuse, R52, R76 ;  /* 0x00000034304c723c */ /* 0x040ff0000004184c */
[C---:B------:R-:W-:Y:S01]  /*4250*/  HMMA.16816.F32.BF16 R72, R48.reuse, R54, R72 ;  /* 0x000000363048723c */ /* 0x040fe20000041848 */
[----:B------:R-:W5:Y:S07]  /*4260*/  LDSM.16.M88.4 R52, [R225+0x16000] ;  /* 0x01600000e134783b */ /* 0x000f6e0000000200 */
[C---:B----4-:R-:W-:Y:S08]  /*4270*/  HMMA.16816.F32.BF16 R80, R48.reuse, R60, R80 ;  /* 0x0000003c3050723c */ /* 0x050ff00000041850 */
        /* <DEDUP_REMOVED lines=14> */
[----:B------:R-:W-:Y:S04]  /*4360*/  LDSM.16.M88.4 R24, [R224+0xc000] ;  /* 0x00c00000e018783b */ /* 0x000fe80000000200 */
[----:B------:R-:W3:Y:S03]  /*4370*/  LDSM.16.M88.4 R8, [R223+0x6000] ;  /* 0x00600000df08783b */ /* 0x000ee60000000200 */
[C---:B-----5:R-:W-:Y:S08]  /*4380*/  HMMA.16816.F32.BF16 R40, R56.reuse, R52, R40 ;  /* 0x000000343828723c */ /* 0x060ff00000041828 */
[C---:B------:R-:W-:Y:S01]  /*4390*/  HMMA.16816.F32.BF16 R36, R56.reuse, R54, R36 ;  /* 0x000000363824723c */ /* 0x040fe20000041824 */
[----:B------:R-:W4:Y:S07]  /*43a0*/  LDSM.16.M88.4 R52, [R223+0x7800] ;  /* 0x00780000df34783b */ /* 0x000f2e0000000200 */
[C---:B-1----:R-:W-:Y:S01]  /*43b0*/  HMMA.16816.F32.BF16 R88, R56.reuse, R20, R32 ;  /* 0x000000143858723c */ /* 0x042fe20000041820 */
[----:B------:R-:W1:Y:S07]  /*43c0*/  LDSM.16.M88.4 R32, [R219+0x16000] ;  /* 0x01600000db20783b */ /* 0x000e6e0000000200 */
[C---:B------:R-:W-:Y:S01]  /*43d0*/  HMMA.16816.F32.BF16 R28, R56.reuse, R22, R28 ;  /* 0x00000016381c723c */ /* 0x040fe2000004181c */
[----:B------:R-:W5:Y:S07]  /*43e0*/  LDSM.16.M88.4 R20, [R219+0x16800] ;  /* 0x01680000db14783b */ /* 0x000f6e0000000200 */
[C---:B------:R-:W-:Y:S08]  /*43f0*/  HMMA.16816.F32.BF16 R76, R56.reuse, R48, R76 ;  /* 0x00000030384c723c */ /* 0x040ff0000004184c */
[C---:B------:R-:W-:Y:S01]  /*4400*/  HMMA.16816.F32.BF16 R72, R56.reuse, R50, R72 ;  /* 0x000000323848723c */ /* 0x040fe20000041848 */
[----:B------:R-:W-:Y:S07]  /*4410*/  LDSM.16.M88.4 R48, [R221+0xc000] ;  /* 0x00c00000dd30783b */ /* 0x000fee0000000200 */
        /* <DEDUP_REMOVED lines=11> */
[C---:B----4-:R-:W-:Y:S08]  /*44d0*/  HMMA.16816.F32.BF16 R80, R24.reuse, R52, R80 ;  /* 0x000000341850723c */ /* 0x050ff00000041850 */
[----:B------:R-:W-:Y:S01]  /*44e0*/  HMMA.16816.F32.BF16 R64, R24, R54, R64 ;  /* 0x000000361840723c */ /* 0x000fe20000041840 */
[----:B------:R-:W3:Y:S04]  /*44f0*/  LDSM.16.M88.4 R24, [R212+0x6000] ;  /* 0x00600000d418783b */ /* 0x000ee80000000200 */
[----:B------:R-:W4:Y:S03]  /*4500*/  LDSM.16.M88.4 R52, [R212+0x7000] ;  /* 0x00700000d434783b */ /* 0x000f260000000200 */
[C---:B-1----:R-:W-:Y:S08]  /*4510*/  HMMA.16816.F32.BF16 R40, R84.reuse, R32, R40 ;  /* 0x000000205428723c */ /* 0x042ff00000041828 */
[----:B------:R-:W-:Y:S01]  /*4520*/  HMMA.16816.F32.BF16 R36, R84, R34, R36 ;  /* 0x000000225424723c */ /* 0x000fe20000041824 */
[----:B------:R-:W1:Y:S01]  /*4530*/  LDSM.16.M88.4 R32, [R212+0x7800] ;  /* 0x00780000d420783b */ /* 0x000e620000000200 */
[----:B------:R-:W-:-:S06]  /*4540*/  DEPBAR.LE SB0, 0x0 ;  /* 0x000080000000791a */ /* 0x000fcc0000000000 */
[C---:B-----5:R-:W-:Y:S08]  /*4550*/  HMMA.16816.F32.BF16 R88, R84.reuse, R20, R88 ;  /* 0x000000145458723c */ /* 0x060ff00000041858 */
        /* <DEDUP_REMOVED lines=11> */
[C---:B-1----:R-:W-:Y:S08]  /*4610*/  HMMA.16816.F32.BF16 R80, R48.reuse, R32, R80 ;  /* 0x000000203050723c */ /* 0x042ff00000041850 */
[----:B------:R-:W-:Y:S01]  /*4620*/  HMMA.16816.F32.BF16 R64, R48, R34, R64 ;  /* 0x000000223040723c */ /* 0x000fe20000041840 */
        /* <DEDUP_REMOVED lines=72> */
.L_x_1375:
[----:B------:R-:W-:Y:S05]  /*4ab0*/  BSYNC B0 ;  /* 0x0000000000007941 */ /* 0x000fea0003800000 */
.L_x_1374:
[----:B------:R-:W0:Y:S02]  /*4ac0*/  LDGDEPBAR ;  /* 0x00000000000079af */ /* 0x000e240000000000 */
.L_x_1373:
[----:B------:R-:W-:Y:S01]  /*4ad0*/  IMAD.U32 R34, RZ, RZ, UR37 ;  /* 0x00000025ff227e24 */ /* 0x000fe2000f8e00ff */
[----:B------:R-:W-:Y:S01]  /*4ae0*/  STL.64 [R1+0x38], R200 ;  /* 0x000038c801007387 */ /* 0x000fe20000100a00 */
[----:B------:R-:W-:Y:S01]  /*4af0*/  USHF.L.U32 UR4, UR37, 0x1, URZ ;  /* 0x0000000125047899 */ /* 0x000fe2000800063f */
[----:B------:R-:W-:Y:S01]  /*4b00*/  IMAD.SHL.U32 R220, R0, 0x2, RZ ;  /* 0x0000000200dc7824 */ /* 0x000fe200078e00ff */
[----:B------:R-:W-:Y:S01]  /*4b10*/  UIADD3 UR15, UR39, -0x4498517b, URZ ;  /* 0xbb67ae85270f7890 */ /* 0x000fe2000fffe03f */
[----:B------:R-:W-:Y:S01]  /*4b20*/  IMAD R34, R34, 0x40, R231 ;  /* 0x0000004022227824 */ /* 0x000fe200078e02e7 */
[----:B------:R2:W-:Y:S01]  /*4b30*/  STL.64 [R1+0x30], R18 ;  /* 0x0000301201007387 */ /* 0x0005e20000100a00 */
[----:B------:R-:W-:Y:S01]  /*4b40*/  UIADD3 UR16, UR38, -0x61c88647, URZ ;  /* 0x9e3779b926107890 */ /* 0x000fe2000fffe03f */
[--C-:B------:R-:W-:Y:S01]  /*4b50*/  IMAD R218, R7, 0x2, R220.reuse ;  /* 0x0000000207da7824 */ /* 0x100fe200078e02dc */
[----:B------:R-:W-:Y:S01]  /*4b60*/  UIADD3 UR14, UR38, 0x3c6ef372, URZ ;  /* 0x3c6ef372260e7890 */ /* 0x000fe2000fffe03f */
[C---:B------:R-:W-:Y:S01]  /*4b70*/  IADD3 R33, R34.reuse, 0x1, RZ ;  /* 0x0000000122217810 */ /* 0x040fe20007ffe0ff */
[----:B------:R3:W-:Y:S01]  /*4b80*/  STL.64 [R1+0x28], R16 ;  /* 0x0000281001007387 */ /* 0x0007e20000100a00 */
[CC--:B------:R-:W-:Y:S01]  /*4b90*/  ISETP.GE.AND P4, PT, R34.reuse, R239.reuse, PT ;  /* 0x000000ef2200720c */ /* 0x0c0fe20003f86270 */
[----:B------:R-:W-:Y:S01]  /*4ba0*/  UIADD3 UR13, UR39, 0x76cf5d0a, URZ ;  /* 0x76cf5d0a270d7890 */ /* 0x000fe2000fffe03f */
[C---:B------:R-:W-:Y:S01]  /*4bb0*/  IADD3 R32, R34.reuse, 0x8, RZ ;  /* 0x0000000822207810 */ /* 0x040fe20007ffe0ff */
[----:B------:R-:W-:Y:S01]  /*4bc0*/  UIADD3 UR12, UR38, -0x255992d5, URZ ;  /* 0xdaa66d2b260c7890 */ /* 0x000fe2000fffe03f */
[CC--:B------:R-:W-:Y:S01]  /*4bd0*/  ISETP.GE.AND P3, PT, R33.reuse, R239.reuse, PT ;  /* 0x000000ef2100720c */ /* 0x0c0fe20003f66270 */
[----:B------:R-:W-:Y:S01]  /*4be0*/  UIADD3 UR11, UR39, 0x32370b8f, URZ ;  /* 0x32370b8f270b7890 */ /* 0x000fe2000fffe03f */
[C---:B-1----:R-:W-:Y:S01]  /*4bf0*/  IADD3 R10, R34.reuse, 0x9, RZ ;  /* 0x00000009220a7810 */ /* 0x042fe20007ffe0ff */
[----:B------:R-:W-:Y:S01]  /*4c00*/  UIADD3 UR9, UR39, -0x126145ec, URZ ;  /* 0xed9eba1427097890 */ /* 0x000fe2000fffe03f */
[-C--:B------:R-:W-:Y:S01]  /*4c10*/  ISETP.LT.OR P4, PT, R34, R240.reuse, P4 ;  /* 0x000000f02200720c */ /* 0x080fe20002781670 */
[----:B------:R-:W-:Y:S01]  /*4c20*/  UIADD3 UR10, UR38, 0x78dde6e4, URZ ;  /* 0x78dde6e4260a7890 */ /* 0x000fe2000fffe03f */
[-C--:B------:R-:W-:Y:S01]  /*4c30*/  ISETP.GE.AND P2, PT, R32, R239.reuse, PT ;  /* 0x000000ef2000720c */ /* 0x080fe20003f46270 */
[----:B------:R-:W-:Y:S01]  /*4c40*/  UIADD3 UR7, UR39, -0x56f99767, URZ ;  /* 0xa906689927077890 */ /* 0x000fe2000fffe03f */
[-C--:B------:R-:W-:Y:S01]  /*4c50*/  ISETP.LT.OR P3, PT, R33, R240.reuse, P3 ;  /* 0x000000f02100720c */ /* 0x080fe20001f61670 */
[----:B------:R-:W-:Y:S01]  /*4c60*/  UIADD3 UR8, UR38, 0x1715609d, URZ ;  /* 0x1715609d26087890 */ /* 0x000fe2000fffe03f */
[----:B------:R-:W-:Y:S01]  /*4c70*/  IADD3 R27, R34, 0x10, RZ ;  /* 0x00000010221b7810 */ /* 0x000fe20007ffe0ff */
[----:B------:R-:W-:Y:S01]  /*4c80*/  IMAD R217, R5, 0x2, R220 ;  /* 0x0000000205d97824 */ /* 0x000fe200078e02dc */
[-C--:B------:R-:W-:Y:S01]  /*4c90*/  ISETP.GE.AND P1, PT, R10, R239.reuse, PT ;  /* 0x000000ef0a00720c */ /* 0x080fe20003f26270 */
[----:B------:R-:W-:Y:S01]  /*4ca0*/  LDSM.16.MT88.4 R148, [R218+0x18000] ;  /* 0x01800000da94783b */ /* 0x000fe20000004200 */
[----:B------:R-:W-:Y:S01]  /*4cb0*/  FSEL R40, R40, -INF , !P4 ;  /* 0xff80000028287808 */ /* 0x000fe20006000000 */
[----:B------:R-:W-:Y:S01]  /*4cc0*/  UIADD3 UR17, UR39, 0x646e171e, URZ ;  /* 0x646e171e27117890 */ /* 0x000fe2000fffe03f */
[-C--:B------:R-:W-:Y:S01]  /*4cd0*/  ISETP.LT.OR P2, PT, R32, R240.reuse, P2 ;  /* 0x000000f02000720c */ /* 0x080fe20001741670 */
[----:B--2---:R-:W-:Y:S01]  /*4ce0*/  IMAD.WIDE.U32 R18, R13, -0x326172a9, RZ ;  /* 0xcd9e8d570d127825 */ /* 0x004fe200078e00ff */
[----:B------:R-:W-:Y:S01]  /*4cf0*/  FSEL R24, R41, -INF , !P3 ;  /* 0xff80000029187808 */ /* 0x000fe20005800000 */
[----:B------:R-:W-:Y:S01]  /*4d00*/  LDSM.16.MT88.4 R140, [R217+0x18000] ;  /* 0x01800000d98c783b */ /* 0x000fe20000004200 */
[----:B------:R-:W-:Y:S01]  /*4d10*/  IADD3 R26, R34, 0x11, RZ ;  /* 0x00000011221a7810 */ /* 0x000fe20007ffe0ff */
[----:B------:R-:W-:Y:S01]  /*4d20*/  IMAD R216, R5, 0x2, R218 ;  /* 0x0000000205d87824 */ /* 0x000fe200078e02da */
[----:B------:R-:W-:Y:S01]  /*4d30*/  ISETP.GE.AND P3, PT, R27, R239, PT ;  /* 0x000000ef1b00720c */ /* 0x000fe20003f66270 */
[----:B---3--:R-:W-:Y:S01]  /*4d40*/  IMAD.WIDE.U32 R16, R12, -0x2daee0ad, RZ ;  /* 0xd2511f530c107825 */ /* 0x008fe200078e00ff */
[----:B------:R-:W-:Y:S01]  /*4d50*/  ISETP.LT.OR P1, PT, R10, R240, P1 ;  /* 0x000000f00a00720c */ /* 0x000fe20000f21670 */
[----:B------:R-:W-:Y:S01]  /*4d60*/  LDSM.16.MT88.4 R156, [R220+0x18000] ;  /* 0x01800000dc9c783b */ /* 0x000fe20000004200 */
[----:B------:R-:W-:-:S02]  /*4d70*/  FSEL R36, R36, -INF , !P2 ;  /* 0xff80000024247808 */ /* 0x000fc40005000000 */
[----:B------:R-:W-:Y:S01]  /*4d80*/  FMNMX.FTZ R35, R40, R24, !PT ;  /* 0x0000001828237209 */ /* 0x000fe20007810000 */
[----:B------:R-:W-:Y:S01]  /*4d90*/  LDSM.16.MT88.4 R132, [R216+0x18000] ;  /* 0x01800000d884783b */ /* 0x000fe20000004200 */
[----:B------:R-:W-:Y:S02]  /*4da0*/  IADD3 R25, R34, 0x18, RZ ;  /* 0x0000001822197810 */ /* 0x000fe40007ffe0ff */
[----:B------:R-:W-:Y:S01]  /*4db0*/  ISETP.GE.AND P2, PT, R26, R239, PT ;  /* 0x000000ef1a00720c */ /* 0x000fe20003f46270 */
[----:B------:R-:W-:Y:S01]  /*4dc0*/  LDSM.16.MT88.4 R56, [R217+0x1a000] ;  /* 0x01a00000d938783b */ /* 0x000fe20000004200 */
[----:B------:R-:W-:Y:S02]  /*4dd0*/  ISETP.LT.OR P3, PT, R27, R240, P3 ;  /* 0x000000f01b00720c */ /* 0x000fe40001f61670 */
[----:B------:R-:W-:Y:S01]  /*4de0*/  FSEL R22, R37, -INF , !P1 ;  /* 0xff80000025167808 */ /* 0x000fe20004800000 */
[----:B------:R-:W-:Y:S01]  /*4df0*/  LDSM.16.MT88.4 R96, [R216+0x1c000] ;  /* 0x01c00000d860783b */ /* 0x000fe20000004200 */
[----:B------:R-:W-:-:S02]  /*4e00*/  FMNMX.FTZ R35, R36, R35, !PT ;  /* 0x0000002324237209 */ /* 0x000fc40007810000 */
[----:B------:R-:W-:Y:S01]  /*4e10*/  IADD3 R6, R34, 0x19, RZ ;  /* 0x0000001922067810 */ /* 0x000fe20007ffe0ff */
[----:B------:R-:W-:Y:S01]  /*4e20*/  LDSM.16.MT88.4 R104, [R220+0x1e000] ;  /* 0x01e00000dc68783b */ /* 0x000fe20000004200 */
[----:B------:R-:W-:Y:S02]  /*4e30*/  ISETP.GE.AND P1, PT, R25, R239, PT ;  /* 0x000000ef1900720c */ /* 0x000fe40003f26270 */
[----:B------:R-:W-:Y:S01]  /*4e40*/  ISETP.LT.OR P2, PT, R26, R240, P2 ;  /* 0x000000f01a00720c */ /* 0x000fe20001741670 */
[----:B------:R-:W-:Y:S01]  /*4e50*/  LDSM.16.MT88.4 R112, [R218+0x1e000] ;  /* 0x01e00000da70783b */ /* 0x000fe20000004200 */
[----:B------:R-:W-:Y:S02]  /*4e60*/  FSEL R88, R88, -INF , !P3 ;  /* 0xff80000058587808 */ /* 0x000fe40005800000 */
[----:B------:R-:W-:Y:S01]  /*4e70*/  FMNMX.FTZ R35, R22, R35, !PT ;  /* 0x0000002316237209 */ /* 0x000fe20007810000 */
[----:B------:R-:W-:Y:S01]  /*4e80*/  LDSM.16.MT88.4 R120, [R217+0x1e000] ;  /* 0x01e00000d978783b */ /* 0x000fe20000004200 */
[----:B------:R-:W-:-:S02]  /*4e90*/  ISETP.GE.AND P3, PT, R6, R239, PT ;  /* 0x000000ef0600720c */ /* 0x000fc40003f66270 */
[----:B------:R-:W-:Y:S01]  /*4ea0*/  IADD3 R23, R34, 0x20, RZ ;  /* 0x0000002022177810 */ /* 0x000fe20007ffe0ff */
[----:B------:R-:W-:Y:S01]  /*4eb0*/  LDSM.16.MT88.4 R48, [R218+0x1a000] ;  /* 0x01a00000da30783b */ /* 0x000fe20000004200 */
[-C--:B------:R-:W-:Y:S02]  /*4ec0*/  ISETP.LT.OR P1, PT, R25, R240.reuse, P1 ;  /* 0x000000f01900720c */ /* 0x080fe40000f21670 */
[----:B------:R-:W-:Y:S01]  /*4ed0*/  FSEL R2, R89, -INF , !P2 ;  /* 0xff80000059027808 */ /* 0x000fe20005000000 */
[----:B------:R-:W-:Y:S01]  /*4ee0*/  LDSM.16.MT88.4 R168, [R216+0x1e000] ;  /* 0x01e00000d8a8783b */ /* 0x000fe20000004200 */
[----:B------:R-:W-:Y:S02]  /*4ef0*/  FMNMX.FTZ R35, R88, R35, !PT ;  /* 0x0000002358237209 */ /* 0x000fe40007810000 */
[----:B------:R-:W-:Y:S01]  /*4f00*/  ISETP.LT.OR P3, PT, R6, R240, P3 ;  /* 0x000000f00600720c */ /* 0x000fe20001f61670 */
[----:B------:R-:W-:Y:S01]  /*4f10*/  LDSM.16.MT88.4 R172, [R220+0x1a800] ;  /* 0x01a80000dcac783b */ /* 0x000fe20000004200 */
[----:B------:R-:W-:-:S02]  /*4f20*/  IADD3 R8, R34, 0x21, RZ ;  /* 0x0000002122087810 */ /* 0x000fc40007ffe0ff */
[----:B------:R-:W-:Y:S02]  /*4f30*/  ISETP.GE.AND P2, PT, R23, R239, PT ;  /* 0x000000ef1700720c */ /* 0x000fe40003f46270 */
[----:B------:R-:W-:Y:S02]  /*4f40*/  FSEL R28, R28, -INF , !P1 ;  /* 0xff8000001c1c7808 */ /* 0x000fe40004800000 */
[----:B------:R-:W-:Y:S02]  /*4f50*/  FMNMX.FTZ R35, R2, R35, !PT ;  /* 0x0000002302237209 */ /* 0x000fe40007810000 */
[----:B------:R-:W-:Y:S02]  /*4f60*/  IADD3 R21, R34, 0x28, RZ ;  /* 0x0000002822157810 */ /* 0x000fe40007ffe0ff */
[----:B------:R-:W-:Y:S02]  /*4f70*/  FSEL R20, R29, -INF , !P3 ;  /* 0xff8000001d147808 */ /* 0x000fe40005800000 */
[----:B------:R-:W-:-:S02]  /*4f80*/  ISETP.GE.AND P1, PT, R8, R239, PT ;  /* 0x000000ef0800720c */ /* 0x000fc40003f26270 */
[-C--:B------:R-:W-:Y:S02]  /*4f90*/  ISETP.LT.OR P2, PT, R23, R240.reuse, P2 ;  /* 0x000000f01700720c */ /* 0x080fe40001741670 */
[----:B------:R-:W-:Y:S02]  /*4fa0*/  FMNMX.FTZ R29, R28, R35, !PT ;  /* 0x000000231c1d7209 */ /* 0x000fe40007810000 */
[----:B------:R-:W-:Y:S02]  /*4fb0*/  IADD3 R15, R34, 0x29, RZ ;  /* 0x00000029220f7810 */ /* 0x000fe40007ffe0ff */
[----:B------:R-:W-:Y:S02]  /*4fc0*/  ISETP.GE.AND P3, PT, R21, R239, PT ;  /* 0x000000ef1500720c */ /* 0x000fe40003f66270 */
[----:B------:R-:W-:Y:S02]  /*4fd0*/  ISETP.LT.OR P1, PT, R8, R240, P1 ;  /* 0x000000f00800720c */ /* 0x000fe40000f21670 */
[----:B------:R-:W-:-:S02]  /*4fe0*/  FSEL R249, R76, -INF , !P2 ;  /* 0xff8000004cf97808 */ /* 0x000fc40005000000 */
[----:B------:R-:W-:Y:S02]  /*4ff0*/  FMNMX.FTZ R44, R20, R29, !PT ;  /* 0x0000001d142c7209 */ /* 0x000fe40007810000 */
[C---:B------:R-:W-:Y:S02]  /*5000*/  IADD3 R14, R34.reuse, 0x30, RZ ;  /* 0x00000030220e7810 */ /* 0x040fe40007ffe0ff */
[----:B------:R-:W-:Y:S02]  /*5010*/  ISETP.GE.AND P2, PT, R15, R239, PT ;  /* 0x000000ef0f00720c */ /* 0x000fe40003f46270 */
[----:B------:R-:W-:Y:S02]  /*5020*/  ISETP.LT.OR P3, PT, R21, R240, P3 ;  /* 0x000000f01500720c */ /* 0x000fe40001f61670 */
[----:B------:R-:W-:Y:S02]  /*5030*/  IADD3 R11, R34, 0x31, RZ ;  /* 0x00000031220b7810 */ /* 0x000fe40007ffe0ff */
[----:B------:R-:W-:-:S02]  /*5040*/  FSEL R247, R77, -INF , !P1 ;  /* 0xff8000004df77808 */ /* 0x000fc40004800000 */
[----:B------:R-:W-:Y:S02]  /*5050*/  FMNMX.FTZ R44, R249, R44, !PT ;  /* 0x0000002cf92c7209 */ /* 0x000fe40007810000 */
[-C--:B------:R-:W-:Y:S02]  /*5060*/  ISETP.GE.AND P1, PT, R14, R239.reuse, PT ;  /* 0x000000ef0e00720c */ /* 0x080fe40003f26270 */
[----:B------:R-:W-:Y:S02]  /*5070*/  ISETP.LT.OR P2, PT, R15, R240, P2 ;  /* 0x000000f00f00720c */ /* 0x000fe40001741670 */
[----:B------:R-:W-:Y:S02]  /*5080*/  FSEL R199, R72, -INF , !P3 ;  /* 0xff80000048c77808 */ /* 0x000fe40005800000 */
[----:B------:R-:W-:Y:S02]  /*5090*/  IADD3 R9, R34, 0x38, RZ ;  /* 0x0000003822097810 */ /* 0x000fe40007ffe0ff */
[----:B------:R-:W-:-:S02]  /*50a0*/  ISETP.GE.AND P3, PT, R11, R239, PT ;  /* 0x000000ef0b00720c */ /* 0x000fc40003f66270 */
[----:B------:R-:W-:Y:S02]  /*50b0*/  FMNMX.FTZ R44, R247, R44, !PT ;  /* 0x0000002cf72c7209 */ /* 0x000fe40007810000 */
[-C--:B------:R-:W-:Y:S02]  /*50c0*/  ISETP.LT.OR P1, PT, R14, R240.reuse, P1 ;  /* 0x000000f00e00720c */ /* 0x080fe40000f21670 */
[----:B------:R-:W-:Y:S02]  /*50d0*/  FSEL R188, R73, -INF , !P2 ;  /* 0xff80000049bc7808 */ /* 0x000fe40005000000 */
[----:B------:R-:W-:Y:S02]  /*50e0*/  IADD3 R3, R34, 0x39, RZ ;  /* 0x0000003922037810 */ /* 0x000fe40007ffe0ff */
[----:B------:R-:W-:Y:S02]  /*50f0*/  ISETP.GE.AND P2, PT, R9, R239, PT ;  /* 0x000000ef0900720c */ /* 0x000fe40003f46270 */
[----:B------:R-:W-:-:S02]  /*5100*/  ISETP.LT.OR P3, PT, R11, R240, P3 ;  /* 0x000000f00b00720c */ /* 0x000fc40001f61670 */
[----:B------:R-:W-:Y:S02]  /*5110*/  FMNMX.FTZ R29, R199, R44, !PT ;  /* 0x0000002cc71d7209 */ /* 0x000fe40007810000 */
[-C--:B------:R-:W-:Y:S02]  /*5120*/  ISETP.GE.AND P6, PT, R34, R233.reuse, PT ;  /* 0x000000e92200720c */ /* 0x080fe40003fc6270 */
[----:B------:R-:W-:Y:S02]  /*5130*/  ISETP.GE.AND P5, PT, R33, R233, PT ;  /* 0x000000e92100720c */ /* 0x000fe40003fa6270 */
[----:B------:R-:W-:Y:S02]  /*5140*/  FSEL R252, R80, -INF , !P1 ;  /* 0xff80000050fc7808 */ /* 0x000fe40004800000 */
[----:B------:R-:W-:Y:S02]  /*5150*/  ISETP.GE.AND P1, PT, R3, R239, PT ;  /* 0x000000ef0300720c */ /* 0x000fe40003f26270 */
[----:B------:R-:W-:-:S02]  /*5160*/  ISETP.LT.OR P2, PT, R9, R240, P2 ;  /* 0x000000f00900720c */ /* 0x000fc40001741670 */
[----:B------:R-:W-:Y:S02]  /*5170*/  FSEL R248, R81, -INF , !P3 ;  /* 0xff80000051f87808 */ /* 0x000fe40005800000 */
[----:B------:R-:W-:Y:S02]  /*5180*/  ISETP.GE.AND P3, PT, R10, R233, PT ;  /* 0x000000e90a00720c */ /* 0x000fe40003f66270 */
[----:B------:R-:W-:Y:S02]  /*5190*/  FMNMX.FTZ R29, R188, R29, !PT ;  /* 0x0000001dbc1d7209 */ /* 0x000fe40007810000 */
[-C--:B------:R-:W-:Y:S02]  /*51a0*/  ISETP.LT.OR P6, PT, R34, R238.reuse, P6 ;  /* 0x000000ee2200720c */ /* 0x080fe400037c1670 */
[----:B------:R-:W-:Y:S02]  /*51b0*/  ISETP.GE.AND P4, PT, R32, R233, PT ;  /* 0x000000e92000720c */ /* 0x000fe40003f86270 */
[----:B------:R-:W-:-:S02]  /*51c0*/  ISETP.LT.OR P5, PT, R33, R238, P5 ;  /* 0x000000ee2100720c */ /* 0x000fc40002fa1670 */
[----:B------:R-:W-:Y:S02]  /*51d0*/  ISETP.LT.OR P1, PT, R3, R240, P1 ;  /* 0x000000f00300720c */ /* 0x000fe40000f21670 */
[----:B------:R-:W-:Y:S02]  /*51e0*/  FSEL R246, R64, -INF , !P2 ;  /* 0xff80000040f67808 */ /* 0x000fe40005000000 */
[-C--:B------:R-:W-:Y:S02]  /*51f0*/  ISETP.LT.OR P3, PT, R10, R238.reuse, P3 ;  /* 0x000000ee0a00720c */ /* 0x080fe40001f61670 */
[----:B------:R-:W-:Y:S02]  /*5200*/  ISETP.GE.AND P2, PT, R27, R233, PT ;  /* 0x000000e91b00720c */ /* 0x000fe40003f46270 */
[----:B------:R-:W-:Y:S02]  /*5210*/  FMNMX.FTZ R29, R252, R29, !PT ;  /* 0x0000001dfc1d7209 */ /* 0x000fe40007810000 */
[----:B------:R-:W-:-:S02]  /*5220*/  ISETP.LT.OR P4, PT, R32, R238, P4 ;  /* 0x000000ee2000720c */ /* 0x000fc40002781670 */
[----:B------:R-:W-:Y:S02]  /*5230*/  FSEL R42, R42, -INF , !P6 ;  /* 0xff8000002a2a7808 */ /* 0x000fe40007000000 */
[----:B------:R-:W-:Y:S02]  /*5240*/  FSEL R10, R43, -INF , !P5 ;  /* 0xff8000002b0a7808 */ /* 0x000fe40006800000 */
[----:B------:R-:W-:Y:S02]  /*5250*/  FSEL R198, R65, -INF , !P1 ;  /* 0xff80000041c67808 */ /* 0x000fe40004800000 */
[----:B------:R-:W-:Y:S02]  /*5260*/  ISETP.GE.AND P1, PT, R26, R233, PT ;  /* 0x000000e91a00720c */ /* 0x000fe40003f26270 */
[----:B------:R-:W-:Y:S02]  /*5270*/  ISETP.LT.OR P2, PT, R27, R238, P2 ;  /* 0x000000ee1b00720c */ /* 0x000fe40001741670 */
[----:B------:R-:W-:-:S02]  /*5280*/  FMNMX.FTZ R29, R248, R29, !PT ;  /* 0x0000001df81d7209 */ /* 0x000fc40007810000 */
[----:B------:R-:W-:Y:S02]  /*5290*/  FSEL R38, R38, -INF , !P4 ;  /* 0xff80000026267808 */ /* 0x000fe40006000000 */
[----:B------:R-:W-:Y:S02]  /*52a0*/  FMNMX.FTZ R27, R42, R10, !PT ;  /* 0x0000000a2a1b7209 */ /* 0x000fe40007810000 */
[----:B------:R-:W-:Y:S02]  /*52b0*/  ISETP.LT.OR P1, PT, R26, R238, P1 ;  /* 0x000000ee1a00720c */ /* 0x000fe40000f21670 */
[----:B------:R-:W-:Y:S02]  /*52c0*/  ISETP.GE.AND P4, PT, R25, R233, PT ;  /* 0x000000e91900720c */ /* 0x000fe40003f86270 */
[----:B------:R-:W-:Y:S02]  /*52d0*/  FMNMX.FTZ R29, R246, R29, !PT ;  /* 0x0000001df61d7209 */ /* 0x000fe40007810000 */
[----:B------:R-:W-:-:S02]  /*52e0*/  FSEL R26, R39, -INF , !P3 ;  /* 0xff800000271a7808 */ /* 0x000fc40005800000 */
[----:B------:R-:W-:Y:S02]  /*52f0*/  FMNMX.FTZ R27, R38, R27, !PT ;  /* 0x0000001b261b7209 */ /* 0x000fe40007810000 */
[----:B------:R-:W-:Y:S02]  /*5300*/  ISETP.GE.AND P5, PT, R6, R233, PT ;  /* 0x000000e90600720c */ /* 0x000fe40003fa6270 */
[-C--:B------:R-:W-:Y:S02]  /*5310*/  ISETP.LT.OR P4, PT, R25, R238.reuse, P4 ;  /* 0x000000ee1900720c */ /* 0x080fe40002781670 */
[----:B------:R-:W-:Y:S02]  /*5320*/  FMNMX.FTZ R29, R198, R29, !PT ;  /* 0x0000001dc61d7209 */ /* 0x000fe40007810000 */
[----:B------:R-:W-:Y:S02]  /*5330*/  FSEL R90, R90, -INF , !P2 ;  /* 0xff8000005a5a7808 */ /* 0x000fe40005000000 */
[----:B------:R-:W-:Y:S01]  /*5340*/  FMNMX.FTZ R25, R26, R27, !PT ;  /* 0x0000001b1a197209 */ /* 0x000fe20007810000 */
[----:B------:R-:W1:Y:S01]  /*5350*/  SHFL.BFLY PT, R32, R29, 0x2, 0x1f ;  /* 0x0c401f001d207f89 */ /* 0x000e6200000e0000 */
[----:B------:R-:W-:-:S02]  /*5360*/  ISETP.LT.OR P3, PT, R6, R238, P5 ;  /* 0x000000ee0600720c */ /* 0x000fc40002f61670 */
[----:B------:R-:W-:Y:S02]  /*5370*/  FSEL R6, R91, -INF , !P1 ;  /* 0xff8000005b067808 */ /* 0x000fe40004800000 */
[----:B------:R-:W-:Y:S02]  /*5380*/  FMNMX.FTZ R25, R90, R25, !PT ;  /* 0x000000195a197209 */ /* 0x000fe40007810000 */
[-C--:B------:R-:W-:Y:S02]  /*5390*/  ISETP.GE.AND P2, PT, R8, R233.reuse, PT ;  /* 0x000000e90800720c */ /* 0x080fe40003f46270 */
[----:B------:R-:W-:Y:S02]  /*53a0*/  ISETP.GE.AND P5, PT, R23, R233, PT ;  /* 0x000000e91700720c */ /* 0x000fe40003fa6270 */
[----:B------:R-:W-:Y:S02]  /*53b0*/  FSEL R30, R30, -INF , !P4 ;  /* 0xff8000001e1e7808 */ /* 0x000fe40006000000 */
[----:B------:R-:W-:-:S02]  /*53c0*/  FMNMX.FTZ R25, R6, R25, !PT ;  /* 0x0000001906197209 */ /* 0x000fc40007810000 */
[-C--:B------:R-:W-:Y:S02]  /*53d0*/  ISETP.LT.OR P2, PT, R8, R238.reuse, P2 ;  /* 0x000000ee0800720c */ /* 0x080fe40001741670 */
[----:B------:R-:W-:Y:S02]  /*53e0*/  ISETP.LT.OR P5, PT, R23, R238, P5 ;  /* 0x000000ee1700720c */ /* 0x000fe40002fa1670 */
[----:B------:R-:W-:Y:S02]  /*53f0*/  FSEL R8, R31, -INF , !P3 ;  /* 0xff8000001f087808 */ /* 0x000fe40005800000 */
[----:B------:R-:W-:Y:S02]  /*5400*/  FMNMX.FTZ R25, R30, R25, !PT ;  /* 0x000000191e197209 */ /* 0x000fe40007810000 */
[-C--:B------:R-:W-:Y:S02]  /*5410*/  ISETP.GE.AND P1, PT, R15, R233.reuse, PT ;  /* 0x000000e90f00720c */ /* 0x080fe40003f26270 */
[----:B------:R-:W-:-:S02]  /*5420*/  ISETP.GE.AND P4, PT, R21, R233, PT ;  /* 0x000000e91500720c */ /* 0x000fc40003f86270 */
[----:B------:R-:W-:Y:S02]  /*5430*/  FSEL R193, R78, -INF , !P5 ;  /* 0xff8000004ec17808 */ /* 0x000fe40006800000 */
[----:B------:R-:W-:Y:S02]  /*5440*/  FMNMX.FTZ R34, R8, R25, !PT ;  /* 0x0000001908227209 */ /* 0x000fe40007810000 */
[-C--:B------:R-:W-:Y:S02]  /*5450*/  ISETP.LT.OR P1, PT, R15, R238.reuse, P1 ;  /* 0x000000ee0f00720c */ /* 0x080fe40000f21670 */
[----:B------:R-:W-:Y:S02]  /*5460*/  ISETP.LT.OR P4, PT, R21, R238, P4 ;  /* 0x000000ee1500720c */ /* 0x000fe40002781670 */
[----:B------:R-:W-:Y:S02]  /*5470*/  FSEL R250, R79, -INF , !P2 ;  /* 0xff8000004ffa7808 */ /* 0x000fe40005000000 */
[----:B------:R-:W-:-:S02]  /*5480*/  FMNMX.FTZ R15, R193, R34, !PT ;  /* 0x00000022c10f7209 */ /* 0x000fc40007810000 */
[----:B------:R-:W-:Y:S02]  /*5490*/  ISETP.GE.AND P2, PT, R14, R233, PT ;  /* 0x000000e90e00720c */ /* 0x000fe40003f46270 */
[----:B------:R-:W-:Y:S02]  /*54a0*/  FSEL R191, R74, -INF , !P4 ;  /* 0xff8000004abf7808 */ /* 0x000fe40006000000 */
[----:B------:R-:W-:Y:S02]  /*54b0*/  FMNMX.FTZ R34, R250, R15, !PT ;  /* 0x0000000ffa227209 */ /* 0x000fe40007810000 */
[----:B------:R-:W-:Y:S02]  /*54c0*/  ISETP.GE.AND P3, PT, R11, R233, PT ;  /* 0x000000e90b00720c */ /* 0x000fe40003f66270 */
[----:B------:R-:W-:Y:S02]  /*54d0*/  ISETP.LT.OR P4, PT, R14, R238, P2 ;  /* 0x000000ee0e00720c */ /* 0x000fe40001781670 */
[----:B------:R-:W-:-:S02]  /*54e0*/  FSEL R197, R75, -INF , !P1 ;  /* 0xff8000004bc57808 */ /* 0x000fc40004800000 */
[----:B------:R-:W-:Y:S01]  /*54f0*/  FMNMX.FTZ R34, R191, R34, !PT ;  /* 0x00000022bf227209 */ /* 0x000fe20007810000 */
[----:B------:R-:W-:Y:S01]  /*5500*/  LDSM.16.MT88.4 R72, [R220+0x1c000] ;  /* 0x01c00000dc48783b */ /* 0x000fe20000004200 */
[----:B-1----:R-:W-:Y:S02]  /*5510*/  FMNMX.FTZ R32, R29, R32, !PT ;  /* 0x000000201d207209 */ /* 0x002fe40007810000 */
[----:B------:R-:W-:Y:S02]  /*5520*/  ISETP.LT.OR P3, PT, R11, R238, P3 ;  /* 0x000000ee0b00720c */ /* 0x000fe40001f61670 */
[----:B------:R-:W-:Y:S01]  /*5530*/  ISETP.GE.AND P2, PT, R9, R233, PT ;  /* 0x000000e90900720c */ /* 0x000fe20003f46270 */
[----:B------:R-:W1:Y:S01]  /*5540*/  SHFL.BFLY PT, R23, R32, 0x1, 0x1f ;  /* 0x0c201f0020177f89 */ /* 0x000e6200000e0000 */
[----:B------:R-:W-:Y:S02]  /*5550*/  FSEL R196, R82, -INF , !P4 ;  /* 0xff80000052c47808 */ /* 0x000fe40006000000 */
[----:B------:R-:W-:-:S02]  /*5560*/  FMNMX.FTZ R11, R197, R34, !PT ;  /* 0x00000022c50b7209 */ /* 0x000fc40007810000 */
[-C--:B------:R-:W-:Y:S02]  /*5570*/  ISETP.LT.OR P2, PT, R9, R238.reuse, P2 ;  /* 0x000000ee0900720c */ /* 0x080fe40001741670 */
[----:B------:R-:W-:Y:S02]  /*5580*/  ISETP.GE.AND P1, PT, R3, R233, PT ;  /* 0x000000e90300720c */ /* 0x000fe40003f26270 */
[----:B------:R-:W-:Y:S02]  /*5590*/  FSEL R194, R83, -INF , !P3 ;  /* 0xff80000053c27808 */ /* 0x000fe40005800000 */
[----:B------:R-:W-:Y:S01]  /*55a0*/  FMNMX.FTZ R9, R196, R11, !PT ;  /* 0x0000000bc4097209 */ /* 0x000fe20007810000 */
[----:B------:R-:W-:Y:S01]  /*55b0*/  IMAD.U32 R11, RZ, RZ, UR4 ;  /* 0x00000004ff0b7e24 */ /* 0x000fe2000f8e00ff */
[----:B------:R-:W-:Y:S01]  /*55c0*/  ISETP.LT.OR P1, PT, R3, R238, P1 ;  /* 0x000000ee0300720c */ /* 0x000fe20000f21670 */
[----:B------:R-:W-:Y:S01]  /*55d0*/  LDSM.16.MT88.4 R80, [R218+0x1c000] ;  /* 0x01c00000da50783b */ /* 0x000fe20000004200 */
[----:B------:R-:W-:Y:S01]  /*55e0*/  FSEL R192, R66, -INF , !P2 ;  /* 0xff80000042c07808 */ /* 0x000fe20005000000 */
[----:B------:R-:W-:Y:S01]  /*55f0*/  UIADD3 UR4, UR4, 0x1, URZ ;  /* 0x0000000104047890 */ /* 0x000fe2000fffe03f */
[----:B------:R-:W-:-:S02]  /*5600*/  FMNMX.FTZ R9, R194, R9, !PT ;  /* 0x00000009c2097209 */ /* 0x000fc40007810000 */
[----:B------:R-:W-:Y:S02]  /*5610*/  LOP3.LUT R14, R4, UR38, RZ, 0x3c, !PT ;  /* 0x00000026040e7c12 */ /* 0x000fe4000f8e3cff */
[----:B------:R-:W-:Y:S02]  /*5620*/  FSEL R190, R67, -INF , !P1 ;  /* 0xff80000043be7808 */ /* 0x000fe40004800000 */
[----:B------:R-:W-:Y:S01]  /*5630*/  FMNMX.FTZ R9, R192, R9, !PT ;  /* 0x00000009c0097209 */ /* 0x000fe20007810000 */
[----:B------:R-:W-:Y:S01]  /*5640*/  LDSM.16.MT88.4 R64, [R216+0x1a000] ;  /* 0x01a00000d840783b */ /* 0x000fe20000004200 */
[----:B------:R-:W-:Y:S02]  /*5650*/  LOP3.LUT R4, R19, R14, RZ, 0x3c, !PT ;  /* 0x0000000e13047212 */ /* 0x000fe400078e3cff */
[----:B------:R-:W-:Y:S02]  /*5660*/  FMNMX.FTZ R9, R190, R9, !PT ;  /* 0x00000009be097209 */ /* 0x000fe40007810000 */
[----:B-1----:R-:W-:Y:S01]  /*5670*/  FMNMX.FTZ R3, R32, R23, !PT ;  /* 0x0000001720037209 */ /* 0x002fe20007810000 */
[----:B------:R-:W-:Y:S01]  /*5680*/  IMAD.WIDE.U32 R200, R4, -0x2daee0ad, RZ ;  /* 0xd2511f5304c87825 */ /* 0x000fe200078e00ff */
[----:B------:R-:W-:Y:S01]  /*5690*/  LOP3.LUT R11, R17, UR39, R11, 0x96, !PT ;  /* 0x00000027110b7c12 */ /* 0x000fe2000f8e960b */
[----:B------:R-:W1:Y:S01]  /*56a0*/  SHFL.BFLY PT, R4, R9, 0x2, 0x1f ;  /* 0x0c401f0009047f89 */ /* 0x000e6200000e0000 */
[C---:B------:R-:W-:Y:S01]  /*56b0*/  FSETP.NEU.FTZ.AND P1, PT, R3.reuse, -INF , PT ;  /* 0xff8000000300780b */ /* 0x040fe20003f3d000 */
[----:B------:R-:W-:Y:S01]  /*56c0*/  FMUL.FTZ R195, R3, c[0x0][0x23c] ;  /* 0x00008f0003c37a20 */ /* 0x000fe20000410000 */
[----:B------:R-:W-:Y:S01]  /*56d0*/  LOP3.LUT R164, R201, UR15, R16, 0x96, !PT ;  /* 0x0000000fc9a47c12 */ /* 0x000fe2000f8e9610 */
[----:B------:R-:W-:Y:S01]  /*56e0*/  IMAD.WIDE.U32 R32, R11, -0x326172a9, RZ ;  /* 0xcd9e8d570b207825 */ /* 0x000fe200078e00ff */
[----:B------:R-:W-:-:S02]  /*56f0*/  PRMT R241, R241, 0x7054, R241 ;  /* 0x00007054f1f17816 */ /* 0x000fc400000000f1 */
[----:B------:R-:W-:Y:S01]  /*5700*/  FSEL R195, R195, RZ, P1 ;  /* 0x000000ffc3c37208 */ /* 0x000fe20000800000 */
[----:B------:R-:W-:Y:S01]  /*5710*/  IMAD.WIDE.U32 R164, R164, -0x326172a9, RZ ;  /* 0xcd9e8d57a4a47825 */ /* 0x000fe200078e00ff */
[----:B------:R-:W-:-:S03]  /*5720*/  LOP3.LUT R11, R33, UR16, R18, 0x96, !PT ;  /* 0x00000010210b7c12 */ /* 0x000fc6000f8e9612 */
[----:B------:R-:W-:Y:S01]  /*5730*/  FFMA.FTZ R184, R24, c[0x0][0x23c], -R195 ;  /* 0x00008f0018b87a23 */ /* 0x000fe200000108c3 */
[----:B------:R-:W-:Y:S01]  /*5740*/  LOP3.LUT R24, R165, UR14, R32, 0x96, !PT ;  /* 0x0000000ea5187c12 */ /* 0x000fe2000f8e9620 */
[----:B------:R-:W-:-:S04]  /*5750*/  IMAD.WIDE.U32 R32, R11, -0x2daee0ad, RZ ;  /* 0xd2511f530b207825 */ /* 0x000fc800078e00ff */
[----:B------:R-:W-:Y:S01]  /*5760*/  FFMA.FTZ R179, R22, c[0x0][0x23c], -R195 ;  /* 0x00008f0016b37a23 */ /* 0x000fe200000108c3 */
[----:B------:R-:W-:Y:S01]  /*5770*/  LOP3.LUT R11, R33, UR13, R200, 0x96, !PT ;  /* 0x0000000d210b7c12 */ /* 0x000fe2000f8e96c8 */
[----:B------:R-:W-:Y:S01]  /*5780*/  IMAD.WIDE.U32 R24, R24, -0x2daee0ad, RZ ;  /* 0xd2511f5318187825 */ /* 0x000fe200078e00ff */
[----:B------:R-:W-:Y:S01]  /*5790*/  MUFU.EX2 R184, R184 ;  /* 0x000000b800b87308 */ /* 0x000fe20000000800 */
[----:B-1----:R-:W-:Y:S02]  /*57a0*/  FMNMX.FTZ R4, R9, R4, !PT ;  /* 0x0000000409047209 */ /* 0x002fe40007810000 */
[----:B------:R-:W-:Y:S01]  /*57b0*/  IMAD.WIDE.U32 R22, R11, -0x326172a9, RZ ;  /* 0xcd9e8d570b167825 */ /* 0x000fe200078e00ff */
[----:B------:R-:W-:Y:S02]  /*57c0*/  LOP3.LUT R32, R25, UR11, R32, 0x96, !PT ;  /* 0x0000000b19207c12 */ /* 0x000fe4000f8e9620 */
[----:B------:R-:W1:Y:S02]  /*57d0*/  SHFL.BFLY PT, R9, R4, 0x1, 0x1f ;  /* 0x0c201f0004097f89 */ /* 0x000e6400000e0000 */
[----:B------:R-:W-:Y:S01]  /*57e0*/  LOP3.LUT R11, R23, UR12, R164, 0x96, !PT ;  /* 0x0000000c170b7c12 */ /* 0x000fe2000f8e96a4 */
[----:B------:R-:W-:Y:S01]  /*57f0*/  IMAD.WIDE.U32 R32, R32, -0x326172a9, RZ ;  /* 0xcd9e8d5720207825 */ /* 0x000fe200078e00ff */
[----:B------:R-:W-:Y:S03]  /*5800*/  MUFU.EX2 R179, R179 ;  /* 0x000000b300b37308 */ /* 0x000fe60000000800 */
[----:B------:R-:W-:Y:S01]  /*5810*/  IMAD.WIDE.U32 R34, R11, -0x2daee0ad, RZ ;  /* 0xd2511f530b227825 */ /* 0x000fe200078e00ff */
[----:B------:R-:W-:-:S03]  /*5820*/  LOP3.LUT R22, R33, UR10, R22, 0x96, !PT ;  /* 0x0000000a21167c12 */ /* 0x000fc6000f8e9616 */
[----:B------:R-:W-:Y:S01]  /*5830*/  FFMA.FTZ R167, R2, c[0x0][0x23c], -R195 ;  /* 0x00008f0002a77a23 */ /* 0x000fe200000108c3 */
[----:B------:R-:W-:Y:S01]  /*5840*/  LOP3.LUT R2, R35, UR9, R24, 0x96, !PT ;  /* 0x0000000923027c12 */ /* 0x000fe2000f8e9618 */
[----:B------:R-:W-:-:S04]  /*5850*/  IMAD.WIDE.U32 R22, R22, -0x2daee0ad, RZ ;  /* 0xd2511f5316167825 */ /* 0x000fc800078e00ff */
[----:B------:R-:W-:Y:S01]  /*5860*/  IMAD.WIDE.U32 R24, R2, -0x326172a9, RZ ;  /* 0xcd9e8d5702187825 */ /* 0x000fe200078e00ff */
[----:B------:R-:W-:Y:S01]  /*5870*/  LOP3.LUT R11, R23, UR7, R34, 0x96, !PT ;  /* 0x00000007170b7c12 */ /* 0x000fe2000f8e9622 */
[----:B------:R-:W-:Y:S02]  /*5880*/  MUFU.EX2 R167, R167 ;  /* 0x000000a700a77308 */ /* 0x000fe40000000800 */
[----:B------:R-:W-:Y:S01]  /*5890*/  FFMA.FTZ R185, R40, c[0x0][0x23c], -R195 ;  /* 0x00008f0028b97a23 */ /* 0x000fe200000108c3 */
[----:B------:R-:W-:Y:S01]  /*58a0*/  LOP3.LUT R32, R25, UR8, R32, 0x96, !PT ;  /* 0x0000000819207c12 */ /* 0x000fe2000f8e9620 */
[----:B------:R-:W-:Y:S01]  /*58b0*/  IMAD.WIDE.U32 R34, R11, -0x326172a9, RZ ;  /* 0xcd9e8d570b227825 */ /* 0x000fe200078e00ff */
[----:B-1----:R-:W-:-:S03]  /*58c0*/  FMNMX.FTZ R2, R4, R9, !PT ;  /* 0x0000000904027209 */ /* 0x002fc60007810000 */
[--C-:B------:R-:W-:Y:S01]  /*58d0*/  FFMA.FTZ R182, R36, c[0x0][0x23c], -R195.reuse ;  /* 0x00008f0024b67a23 */ /* 0x100fe200000108c3 */
[----:B------:R-:W-:Y:S01]  /*58e0*/  LOP3.LUT R9, R35, UR18, R24, 0x96, !PT ;  /* 0x0000001223097c12 */ /* 0x000fe2000f8e9618 */
[--C-:B------:R-:W-:Y:S01]  /*58f0*/  FFMA.FTZ R166, R28, c[0x0][0x23c], -R195.reuse ;  /* 0x00008f001ca67a23 */ /* 0x100fe200000108c3 */
[C---:B------:R-:W-:Y:S01]  /*5900*/  FSETP.NEU.FTZ.AND P1, PT, R2.reuse, -INF , PT ;  /* 0xff8000000200780b */ /* 0x040fe20003f3d000 */
[----:B------:R-:W-:Y:S01]  /*5910*/  FMUL.FTZ R189, R2, c[0x0][0x23c] ;  /* 0x00008f0002bd7a20 */ /* 0x000fe20000410000 */
[--C-:B------:R-:W-:Y:S01]  /*5920*/  SHF.R.U32.HI R24, RZ, 0x10, R34.reuse ;  /* 0x00000010ff187819 */ /* 0x100fe20000011622 */
[----:B------:R-:W-:Y:S01]  /*5930*/  FFMA.FTZ R15, R20, c[0x0][0x23c], -R195 ;  /* 0x00008f00140f7a23 */ /* 0x000fe200000108c3 */
[----:B------:R-:W-:Y:S01]  /*5940*/  SHF.R.U32.HI R11, RZ, 0x18, R34 ;  /* 0x00000018ff0b7819 */ /* 0x000fe20000011622 */
[----:B------:R-:W-:Y:S01]  /*5950*/  MUFU.EX2 R185, R185 ;  /* 0x000000b900b97308 */ /* 0x000fe20000000800 */
[----:B------:R-:W-:Y:S01]  /*5960*/  FSEL R189, R189, RZ, P1 ;  /* 0x000000ffbdbd7208 */ /* 0x000fe20000800000 */
[----:B------:R-:W-:Y:S01]  /*5970*/  IMAD.WIDE.U32 R32, R32, -0x2daee0ad, RZ ;  /* 0xd2511f5320207825 */ /* 0x000fe200078e00ff */
[----:B------:R-:W-:-:S02]  /*5980*/  LOP3.LUT R24, R24, 0xff, RZ, 0xc0, !PT ;  /* 0x000000ff18187812 */ /* 0x000fc400078ec0ff */
[----:B------:R-:W-:Y:S01]  /*5990*/  LOP3.LUT R28, R34, 0xffff, RZ, 0xc0, !PT ;  /* 0x0000ffff221c7812 */ /* 0x000fe200078ec0ff */
[----:B------:R-:W-:Y:S01]  /*59a0*/  FFMA.FTZ R183, R38, c[0x0][0x23c], -R189 ;  /* 0x00008f0026b77a23 */ /* 0x000fe200000108bd */
[----:B------:R-:W-:Y:S01]  /*59b0*/  PRMT R24, R24, 0x5410, R11 ;  /* 0x0000541018187816 */ /* 0x000fe2000000000b */
[--C-:B------:R-:W-:Y:S01]  /*59c0*/  FFMA.FTZ R178, R26, c[0x0][0x23c], -R189.reuse ;  /* 0x00008f001ab27a23 */ /* 0x100fe200000108bd */
[C---:B------:R-:W-:Y:S01]  /*59d0*/  LOP3.LUT R11, R9.reuse, 0xffff, RZ, 0xc0, !PT ;  /* 0x0000ffff090b7812 */ /* 0x040fe200078ec0ff */
[--C-:B------:R-:W-:Y:S01]  /*59e0*/  FFMA.FTZ R187, R42, c[0x0][0x23c], -R189.reuse ;  /* 0x00008f002abb7a23 */ /* 0x100fe200000108bd */
[----:B------:R-:W-:Y:S01]  /*59f0*/  MUFU.EX2 R182, R182 ;  /* 0x000000b600b67308 */ /* 0x000fe20000000800 */
[----:B------:R-:W-:Y:S01]  /*5a00*/  FFMA.FTZ R186, R10, c[0x0][0x23c], -R189 ;  /* 0x00008f000aba7a23 */ /* 0x000fe200000108bd */
[----:B------:R-:W-:Y:S01]  /*5a10*/  LOP3.LUT R25, R34, 0xff, RZ, 0xc0, !PT ;  /* 0x000000ff22197812 */ /* 0x000fe200078ec0ff */
[----:B------:R-:W-:Y:S01]  /*5a20*/  FFMA.FTZ R180, R88, c[0x0][0x23c], -R195 ;  /* 0x00008f0058b47a23 */ /* 0x000fe200000108c3 */
[----:B------:R-:W-:Y:S01]  /*5a30*/  SHF.R.U32.HI R28, RZ, 0x8, R28 ;  /* 0x00000008ff1c7819 */ /* 0x000fe2000001161c */
[--C-:B------:R-:W-:Y:S01]  /*5a40*/  FFMA.FTZ R181, R90, c[0x0][0x23c], -R189.reuse ;  /* 0x00008f005ab57a23 */ /* 0x100fe200000108bd */
[----:B------:R-:W-:Y:S01]  /*5a50*/  LOP3.LUT R0, R9, 0xff, RZ, 0xc0, !PT ;  /* 0x000000ff09007812 */ /* 0x000fe200078ec0ff */
[----:B------:R-:W-:Y:S01]  /*5a60*/  FFMA.FTZ R177, R30, c[0x0][0x23c], -R189 ;  /* 0x00008f001eb17a23 */ /* 0x000fe200000108bd */
[----:B------:R-:W-:Y:S01]  /*5a70*/  MUFU.EX2 R183, R183 ;  /* 0x000000b700b77308 */ /* 0x000fe20000000800 */
[----:B------:R-:W-:Y:S01]  /*5a80*/  SHF.R.U32.HI R11, RZ, 0x8, R11 ;  /* 0x00000008ff0b7819 */ /* 0x000fe2000001160b */
[----:B------:R-:W-:Y:S01]  /*5a90*/  FFMA.FTZ R176, R6, c[0x0][0x23c], -R189 ;  /* 0x00008f0006b07a23 */ /* 0x000fe200000108bd */
[----:B------:R-:W-:Y:S01]  /*5aa0*/  PRMT R26, R25, 0x5410, R28 ;  /* 0x00005410191a7816 */ /* 0x000fe2000000001c */
[----:B------:R-:W-:Y:S01]  /*5ab0*/  LDSM.16.MT88.4 R88, [R217+0x1c000] ;  /* 0x01c00000d958783b */ /* 0x000fe20000004200 */
[----:B------:R-:W-:Y:S01]  /*5ac0*/  SHF.R.U32.HI R10, RZ, 0x10, R9 ;  /* 0x00000010ff0a7819 */ /* 0x000fe20000011609 */
[----:B------:R-:W-:Y:S01]  /*5ad0*/  FFMA.FTZ R188, R188, c[0x0][0x23c], -R195 ;  /* 0x00008f00bcbc7a23 */ /* 0x000fe200000108c3 */
[----:B------:R-:W-:Y:S01]  /*5ae0*/  LOP3.LUT R23, R32, 0xffff, RZ, 0xc0, !PT ;  /* 0x0000ffff20177812 */ /* 0x000fe200078ec0ff */
[----:B------:R-:W1:Y:S01]  /*5af0*/  MUFU.EX2 R178, R178 ;  /* 0x000000b200b27308 */ /* 0x000e620000000800 */
[----:B------:R-:W-:Y:S01]  /*5b00*/  PRMT R0, R0, 0x5410, R11 ;  /* 0x0000541000007816 */ /* 0x000fe2000000000b */
[--C-:B------:R-:W-:Y:S01]  /*5b10*/  HSET2.LE.AND R11, R24, R241.reuse, PT ;  /* 0x000000f1180b7233 */ /* 0x100fe20003803000 */
[----:B------:R-:W-:Y:S01]  /*5b20*/  SHF.R.U32.HI R28, RZ, 0x18, R9 ;  /* 0x00000018ff1c7819 */ /* 0x000fe20000011609 */
[----:B------:R-:W-:Y:S01]  /*5b30*/  LDSM.16.MT88.4 R40, [R220+0x1a000] ;  /* 0x01a00000dc28783b */ /* 0x000fe20000004200 */
[----:B------:R-:W-:Y:S01]  /*5b40*/  LOP3.LUT R9, R10, 0xff, RZ, 0xc0, !PT ;  /* 0x000000ff0a097812 */ /* 0x000fe200078ec0ff */
[--C-:B------:R-:W-:Y:S01]  /*5b50*/  HSET2.LE.AND R10, R26, R241.reuse, PT ;  /* 0x000000f11a0a7233 */ /* 0x100fe20003803000 */
[----:B------:R-:W-:Y:S01]  /*5b60*/  LOP3.LUT R20, R32, 0xff, RZ, 0xc0, !PT ;  /* 0x000000ff20147812 */ /* 0x000fe200078ec0ff */
[----:B------:R-:W-:Y:S01]  /*5b70*/  MUFU.EX2 R166, R166 ;  /* 0x000000a600a67308 */ /* 0x000fe20000000800 */
[----:B------:R-:W-:Y:S01]  /*5b80*/  SHF.R.U32.HI R23, RZ, 0x8, R23 ;  /* 0x00000008ff177819 */ /* 0x000fe20000011617 */
[--C-:B------:R-:W-:Y:S01]  /*5b90*/  HSET2.LE.AND R7, R0, R241.reuse, PT ;  /* 0x000000f100077233 */ /* 0x100fe20003803000 */
[--C-:B------:R-:W-:Y:S01]  /*5ba0*/  FFMA.FTZ R0, R8, c[0x0][0x23c], -R189.reuse ;  /* 0x00008f0008007a23 */ /* 0x100fe200000108bd */
[----:B------:R-:W-:Y:S01]  /*5bb0*/  PRMT R24, R9, 0x5410, R28 ;  /* 0x0000541009187816 */ /* 0x000fe2000000001c */
[----:B------:R-:W-:Y:S01]  /*5bc0*/  FFMA.FTZ R193, R193, c[0x0][0x23c], -R189 ;  /* 0x00008f00c1c17a23 */ /* 0x000fe200000108bd */
[----:B------:R-:W-:Y:S01]  /*5bd0*/  PRMT R20, R20, 0x5410, R23 ;  /* 0x0000541014147816 */ /* 0x000fe20000000017 */
[----:B------:R-:W-:Y:S01]  /*5be0*/  LDSM.16.MT88.4 R28, [R220+0x18800] ;  /* 0x01880000dc1c783b */ /* 0x000fe20000004200 */
[----:B------:R-:W2:Y:S01]  /*5bf0*/  MUFU.EX2 R15, R15 ;  /* 0x0000000f000f7308 */ /* 0x000ea20000000800 */
[----:B-1----:R-:W-:Y:S01]  /*5c00*/  F2FP.BF16.PACK_AB R26, R178, R183 ;  /* 0x000000b7b21a723e */ /* 0x002fe200000010ff */
[--C-:B------:R-:W-:Y:S01]  /*5c10*/  HSET2.LE.AND R9, R24, R241.reuse, PT ;  /* 0x000000f118097233 */ /* 0x100fe20003803000 */
[----:B------:R-:W-:Y:S01]  /*5c20*/  F2FP.BF16.PACK_AB R23, R179, R182 ;  /* 0x000000b6b317723e */ /* 0x000fe200000010ff */
[----:B------:R-:W-:Y:S01]  /*5c30*/  HSET2.LE.AND R20, R20, R241, PT ;  /* 0x000000f114147233 */ /* 0x000fe20003803000 */
[----:B------:R-:W-:Y:S01]  /*5c40*/  LOP3.LUT R11, R11, R26, RZ, 0xc0, !PT ;  /* 0x0000001a0b0b7212 */ /* 0x000fe200078ec0ff */
[--C-:B------:R-:W-:Y:S01]  /*5c50*/  FFMA.FTZ R191, R191, c[0x0][0x23c], -R189.reuse ;  /* 0x00008f00bfbf7a23 */ /* 0x100fe200000108bd */
[----:B------:R-:W-:Y:S01]  /*5c60*/  F2FP.BF16.PACK_AB R26, R184, R185 ;  /* 0x000000b9b81a723e */ /* 0x000fe200000010ff */
[----:B------:R-:W-:Y:S01]  /*5c70*/  MUFU.EX2 R187, R187 ;  /* 0x000000bb00bb7308 */ /* 0x000fe20000000800 */
[----:B------:R-:W-:Y:S01]  /*5c80*/  LOP3.LUT R22, R33, UR17, R22, 0x96, !PT ;  /* 0x0000001121167c12 */ /* 0x000fe2000f8e9616 */
[----:B------:R-:W-:Y:S01]  /*5c90*/  FFMA.FTZ R250, R250, c[0x0][0x23c], -R189 ;  /* 0x00008f00fafa7a23 */ /* 0x000fe200000108bd */
[----:B------:R-:W-:-:S02]  /*5ca0*/  SHF.R.U32.HI R21, RZ, 0x10, R32 ;  /* 0x00000010ff157819 */ /* 0x000fc40000011620 */
[----:B------:R-:W-:Y:S02]  /*5cb0*/  LOP3.LUT R10, R10, R23, RZ, 0xc0, !PT ;  /* 0x000000170a0a7212 */ /* 0x000fe400078ec0ff */
[----:B------:R-:W-:Y:S01]  /*5cc0*/  LOP3.LUT R8, R7, R26, RZ, 0xc0, !PT ;  /* 0x0000001a07087212 */ /* 0x000fe200078ec0ff */
[----:B------:R-:W1:Y:S01]  /*5cd0*/  MUFU.EX2 R186, R186 ;  /* 0x000000ba00ba7308 */ /* 0x000e620000000800 */
[----:B--2---:R-:W-:Y:S02]  /*5ce0*/  F2FP.BF16.PACK_AB R25, R15, R166 ;  /* 0x000000a60f19723e */ /* 0x004fe400000010ff */
[C---:B------:R-:W-:Y:S02]  /*5cf0*/  LOP3.LUT R23, R22.reuse, 0xffff, RZ, 0xc0, !PT ;  /* 0x0000ffff16177812 */ /* 0x040fe400078ec0ff */
[----:B------:R-:W-:Y:S02]  /*5d00*/  SHF.R.U32.HI R7, RZ, 0x10, R22 ;  /* 0x00000010ff077819 */ /* 0x000fe40000011616 */
[----:B------:R-:W-:Y:S01]  /*5d10*/  SHF.R.U32.HI R4, RZ, 0x18, R32 ;  /* 0x00000018ff047819 */ /* 0x000fe20000011620 */
[----:B------:R-:W2:Y:S01]  /*5d20*/  MUFU.EX2 R180, R180 ;  /* 0x000000b400b47308 */ /* 0x000ea20000000800 */
[----:B------:R-:W-:Y:S01]  /*5d30*/  LOP3.LUT R21, R21, 0xff, RZ, 0xc0, !PT ;  /* 0x000000ff15157812 */ /* 0x000fe200078ec0ff */
[----:B------:R-:W-:Y:S01]  /*5d40*/  LDSM.16.MT88.4 R32, [R218+0x1a800] ;  /* 0x01a80000da20783b */ /* 0x000fe20000004200 */
[----:B------:R-:W-:-:S02]  /*5d50*/  LOP3.LUT R128, R22, 0xff, RZ, 0xc0, !PT ;  /* 0x000000ff16807812 */ /* 0x000fc400078ec0ff */
[----:B------:R-:W-:Y:S02]  /*5d60*/  SHF.R.U32.HI R22, RZ, 0x18, R22 ;  /* 0x00000018ff167819 */ /* 0x000fe40000011616 */
[----:B------:R-:W-:Y:S01]  /*5d70*/  SHF.R.U32.HI R23, RZ, 0x8, R23 ;  /* 0x00000008ff177819 */ /* 0x000fe20000011617 */
[----:B------:R-:W-:Y:S01]  /*5d80*/  MUFU.EX2 R181, R181 ;  /* 0x000000b500b57308 */ /* 0x000fe20000000800 */
[----:B-1----:R-:W-:Y:S02]  /*5d90*/  F2FP.BF16.PACK_AB R24, R186, R187 ;  /* 0x000000bbba18723e */ /* 0x002fe400000010ff */
[----:B------:R-:W-:Y:S02]  /*5da0*/  LOP3.LUT R7, R7, 0xff, RZ, 0xc0, !PT ;  /* 0x000000ff07077812 */ /* 0x000fe400078ec0ff */
[----:B------:R-:W-:Y:S02]  /*5db0*/  LOP3.LUT R9, R9, R24, RZ, 0xc0, !PT ;  /* 0x0000001809097212 */ /* 0x000fe400078ec0ff */
[----:B------:R-:W-:Y:S01]  /*5dc0*/  LOP3.LUT R130, R20, R25, RZ, 0xc0, !PT ;  /* 0x0000001914827212 */ /* 0x000fe200078ec0ff */
[----:B------:R-:W-:Y:S01]  /*5dd0*/  MUFU.EX2 R177, R177 ;  /* 0x000000b100b17308 */ /* 0x000fe20000000800 */
[----:B------:R-:W1:Y:S01]  /*5de0*/  LDSM.16.MT88.4 R24, [R218+0x18800] ;  /* 0x01880000da18783b */ /* 0x000e620000004200 */
[----:B------:R-:W-:-:S02]  /*5df0*/  PRMT R6, R21, 0x5410, R4 ;  /* 0x0000541015067816 */ /* 0x000fc40000000004 */
[----:B------:R-:W-:Y:S01]  /*5e00*/  PRMT R4, R7, 0x5410, R22 ;  /* 0x0000541007047816 */ /* 0x000fe20000000016 */
[C---:B------:R-:W-:Y:S01]  /*5e10*/  HMMA.16816.F32.BF16 R152, R8.reuse, R148, RZ ;  /* 0x000000940898723c */ /* 0x040fe200000418ff */
[----:B------:R-:W-:Y:S01]  /*5e20*/  PRMT R128, R128, 0x5410, R23 ;  /* 0x0000541080807816 */ /* 0x000fe20000000017 */
[--C-:B------:R-:W-:Y:S01]  /*5e30*/  HSET2.LE.AND R131, R6, R241.reuse, PT ;  /* 0x000000f106837233 */ /* 0x100fe20003803000 */
[----:B------:R-:W3:Y:S01]  /*5e40*/  MUFU.EX2 R0, R0 ;  /* 0x0000000000007308 */ /* 0x000ee20000000800 */
[----:B------:R-:W4:Y:S01]  /*5e50*/  LDSM.16.MT88.4 R20, [R217+0x18800] ;  /* 0x01880000d914783b */ /* 0x000f220000004200 */
[--C-:B------:R-:W-:Y:S01]  /*5e60*/  HSET2.LE.AND R129, R4, R241.reuse, PT ;  /* 0x000000f104817233 */ /* 0x100fe20003803000 */
[----:B--2---:R-:W-:Y:S01]  /*5e70*/  F2FP.BF16.PACK_AB R7, R167, R180 ;  /* 0x000000b4a707723e */ /* 0x004fe200000010ff */
[----:B------:R-:W-:Y:S01]  /*5e80*/  HSET2.LE.AND R128, R128, R241, PT ;  /* 0x000000f180807233 */ /* 0x000fe20003803000 */
[----:B------:R-:W-:Y:S03]  /*5e90*/  HMMA.16816.F32.BF16 R148, R8, R150, RZ ;  /* 0x000000960894723c */ /* 0x000fe600000418ff */
[----:B------:R-:W2:Y:S01]  /*5ea0*/  MUFU.EX2 R176, R176 ;  /* 0x000000b000b07308 */ /* 0x000ea20000000800 */
[----:B------:R-:W-:-:S04]  /*5eb0*/  LOP3.LUT R128, R128, R7, RZ, 0xc0, !PT ;  /* 0x0000000780807212 */ /* 0x000fc800078ec0ff */
[----:B------:R-:W-:Y:S01]  /*5ec0*/  HMMA.16816.F32.BF16 R144, R8, R140, RZ ;  /* 0x0000008c0890723c */ /* 0x000fe200000418ff */
[----:B---3--:R-:W-:Y:S02]  /*5ed0*/  F2FP.BF16.PACK_AB R6, R0, R177 ;  /* 0x000000b10006723e */ /* 0x008fe400000010ff */
[----:B------:R-:W-:Y:S02]  /*5ee0*/  MUFU.EX2 R188, R188 ;  /* 0x000000bc00bc7308 */ /* 0x000fe40000000800 */
[----:B------:R-:W-:-:S03]  /*5ef0*/  LOP3.LUT R131, R131, R6, RZ, 0xc0, !PT ;  /* 0x0000000683837212 */ /* 0x000fc600078ec0ff */
[----:B------:R-:W-:Y:S01]  /*5f00*/  HMMA.16816.F32.BF16 R140, R8, R142, RZ ;  /* 0x0000008e088c723c */ /* 0x000fe200000418ff */
[----:B--2---:R-:W-:Y:S02]  /*5f10*/  F2FP.BF16.PACK_AB R4, R176, R181 ;  /* 0x000000b5b004723e */ /* 0x004fe400000010ff */
[----:B------:R-:W-:Y:S02]  /*5f20*/  MUFU.EX2 R193, R193 ;  /* 0x000000c100c17308 */ /* 0x000fe40000000800 */
[----:B------:R-:W-:-:S03]  /*5f30*/  LOP3.LUT R129, R129, R4, RZ, 0xc0, !PT ;  /* 0x0000000481817212 */ /* 0x000fc600078ec0ff */
[C---:B------:R-:W-:Y:S01]  /*5f40*/  HMMA.16816.F32.BF16 R160, R8.reuse, R156, RZ ;  /* 0x0000009c08a0723c */ /* 0x040fe200000418ff */
[----:B------:R-:W2:Y:S02]  /*5f50*/  LDSM.16.MT88.4 R4, [R216+0x18800] ;  /* 0x01880000d804783b */ /* 0x000ea40000004200 */
[----:B------:R-:W-:Y:S05]  /*5f60*/  MUFU.EX2 R191, R191 ;  /* 0x000000bf00bf7308 */ /* 0x000fea0000000800 */
[C---:B------:R-:W-:Y:S03]  /*5f70*/  HMMA.16816.F32.BF16 R156, R8.reuse, R158, RZ ;  /* 0x0000009e089c723c */ /* 0x040fe600000418ff */
[----:B------:R-:W-:Y:S05]  /*5f80*/  MUFU.EX2 R250, R250 ;  /* 0x000000fa00fa7308 */ /* 0x000fea0000000800 */
[C---:B------:R-:W-:Y:S08]  /*5f90*/  HMMA.16816.F32.BF16 R136, R8.reuse, R132, RZ ;  /* 0x000000840888723c */ /* 0x040ff000000418ff */
[----:B------:R-:W-:Y:S08]  /*5fa0*/  HMMA.16816.F32.BF16 R132, R8, R134, RZ ;  /* 0x000000860884723c */ /* 0x000ff000000418ff */
[C---:B-1----:R-:W-:Y:S08]  /*5fb0*/  HMMA.16816.F32.BF16 R152, R128.reuse, R24, R152 ;  /* 0x000000188098723c */ /* 0x042ff00000041898 */
[C---:B------:R-:W-:Y:S01]  /*5fc0*/  HMMA.16816.F32.BF16 R148, R128.reuse, R26, R148 ;  /* 0x0000001a8094723c */ /* 0x040fe20000041894 */
[----:B------:R-:W1:Y:S07]  /*5fd0*/  LDSM.16.MT88.4 R24, [R216+0x1a800] ;  /* 0x01a80000d818783b */ /* 0x000e6e0000004200 */
[C---:B----4-:R-:W-:Y:S08]  /*5fe0*/  HMMA.16816.F32.BF16 R144, R128.reuse, R20, R144 ;  /* 0x000000148090723c */ /* 0x050ff00000041890 */
[C---:B------:R-:W-:Y:S01]  /*5ff0*/  HMMA.16816.F32.BF16 R140, R128.reuse, R22, R140 ;  /* 0x00000016808c723c */ /* 0x040fe2000004188c */
[----:B------:R-:W3:Y:S07]  /*6000*/  LDSM.16.MT88.4 R20, [R220+0x1c800] ;  /* 0x01c80000dc14783b */ /* 0x000eee0000004200 */
[C---:B------:R-:W-:Y:S08]  /*6010*/  HMMA.16816.F32.BF16 R160, R128.reuse, R28, R160 ;  /* 0x0000001c80a0723c */ /* 0x040ff000000418a0 */
[C---:B------:R-:W-:Y:S01]  /*6020*/  HMMA.16816.F32.BF16 R156, R128.reuse, R30, R156 ;  /* 0x0000001e809c723c */ /* 0x040fe2000004189c */
[----:B------:R-:W4:Y:S07]  /*6030*/  LDSM.16.MT88.4 R28, [R217+0x1a800] ;  /* 0x01a80000d91c783b */ /* 0x000f2e0000004200 */
[C---:B--2---:R-:W-:Y:S08]  /*6040*/  HMMA.16816.F32.BF16 R136, R128.reuse, R4, R136 ;  /* 0x000000048088723c */ /* 0x044ff00000041888 */
[----:B------:R-:W-:Y:S01]  /*6050*/  HMMA.16816.F32.BF16 R132, R128, R6, R132 ;  /* 0x000000068084723c */ /* 0x000fe20000041884 */
[----:B------:R-:W2:Y:S07]  /*6060*/  LDSM.16.MT88.4 R4, [R218+0x1c800] ;  /* 0x01c80000da04783b */ /* 0x000eae0000004200 */
[C---:B------:R-:W-:Y:S08]  /*6070*/  HMMA.16816.F32.BF16 R60, R8.reuse, R64, RZ ;  /* 0x00000040083c723c */ /* 0x040ff000000418ff */
        /* <DEDUP_REMOVED lines=24> */
[----:B------:R-:W-:Y:S08]  /*6200*/  HMMA.16816.F32.BF16 R96, R8, R98, RZ ;  /* 0x000000620860723c */ /* 0x000ff000000418ff */
[----:B-1----:R-:W-:Y:S07]  /*6210*/  HMMA.16816.F32.BF16 R92, R128, R24, R92 ;  /* 0x00000018805c723c */ /* 0x002fee000004185c */
[----:B------:R-:W-:Y:S01]  /*6220*/  IMAD.U32 R24, RZ, RZ, UR4 ;  /* 0x00000004ff187e24 */ /* 0x000fe2000f8e00ff */
[----:B------:R-:W-:Y:S04]  /*6230*/  HMMA.16816.F32.BF16 R112, R8, R114, RZ ;  /* 0x000000720870723c */ /* 0x000fe800000418ff */
[----:B------:R-:W-:-:S04]  /*6240*/  LOP3.LUT R24, R17, UR39, R24, 0x96, !PT ;  /* 0x0000002711187c12 */ /* 0x000fc8000f8e9618 */
[C---:B---3--:R-:W-:Y:S08]  /*6250*/  HMMA.16816.F32.BF16 R100, R128.reuse, R20, R100 ;  /* 0x000000148064723c */ /* 0x048ff00000041864 */
[C---:B------:R-:W-:Y:S01]  /*6260*/  HMMA.16816.F32.BF16 R104, R128.reuse, R22, R104 ;  /* 0x000000168068723c */ /* 0x040fe20000041868 */
[----:B------:R-:W1:Y:S07]  /*6270*/  LDSM.16.MT88.4 R20, [R217+0x1e800] ;  /* 0x01e80000d914783b */ /* 0x000e6e0000004200 */
[C---:B----4-:R-:W-:Y:S07]  /*6280*/  HMMA.16816.F32.BF16 R84, R128.reuse, R28, R84 ;  /* 0x0000001c8054723c */ /* 0x050fee0000041854 */
[----:B------:R-:W-:Y:S01]  /*6290*/  IMAD.WIDE.U32 R28, R24, -0x326172a9, RZ ;  /* 0xcd9e8d57181c7825 */ /* 0x000fe200078e00ff */
[C---:B--2---:R-:W-:Y:S07]  /*62a0*/  HMMA.16816.F32.BF16 R108, R128.reuse, R4, R108 ;  /* 0x00000004806c723c */ /* 0x044fee000004186c */
[----:B------:R-:W-:Y:S01]  /*62b0*/  LOP3.LUT R4, R29, UR16, R18, 0x96, !PT ;  /* 0x000000101d047c12 */ /* 0x000fe2000f8e9612 */
[----:B------:R-:W-:Y:S01]  /*62c0*/  HMMA.16816.F32.BF16 R96, R128, R26, R96 ;  /* 0x0000001a8060723c */ /* 0x000fe20000041860 */
[----:B------:R-:W-:Y:S01]  /*62d0*/  LOP3.LUT R5, R165, UR14, R28, 0x96, !PT ;  /* 0x0000000ea5057c12 */ /* 0x000fe2000f8e961c */
[----:B------:R-:W2:Y:S02]  /*62e0*/  LDSM.16.MT88.4 R24, [R216+0x1e800] ;  /* 0x01e80000d818783b */ /* 0x000ea40000004200 */
[----:B------:R-:W-:-:S04]  /*62f0*/  IMAD.WIDE.U32 R28, R4, -0x2daee0ad, RZ ;  /* 0xd2511f53041c7825 */ /* 0x000fc800078e00ff */
[----:B------:R-:W-:Y:S01]  /*6300*/  HMMA.16816.F32.BF16 R116, R8, R120, RZ ;  /* 0x000000780874723c */ /* 0x000fe200000418ff */
[----:B------:R-:W-:-:S05]  /*6310*/  IMAD.WIDE.U32 R4, R5, -0x2daee0ad, RZ ;  /* 0xd2511f5305047825 */ /* 0x000fca00078e00ff */
[----:B------:R-:W-:Y:S02]  /*6320*/  LOP3.LUT R5, R5, UR11, R28, 0x96, !PT ;  /* 0x0000000b05057c12 */ /* 0x000fe4000f8e961c */
[----:B------:R-:W-:Y:S08]  /*6330*/  HMMA.16816.F32.BF16 R120, R8, R122, RZ ;  /* 0x0000007a0878723c */ /* 0x000ff000000418ff */
[----:B------:R-:W-:Y:S07]  /*6340*/  HMMA.16816.F32.BF16 R112, R128, R6, R112 ;  /* 0x000000068070723c */ /* 0x000fee0000041870 */
[----:B------:R-:W-:Y:S01]  /*6350*/  LOP3.LUT R6, R29, UR13, R200, 0x96, !PT ;  /* 0x0000000d1d067c12 */ /* 0x000fe2000f8e96c8 */
[----:B------:R-:W-:Y:S01]  /*6360*/  HMMA.16816.F32.BF16 R36, R8, R40, RZ ;  /* 0x000000280824723c */ /* 0x000fe200000418ff */
[----:B------:R-:W-:-:S04]  /*6370*/  IMAD.WIDE.U32 R200, R5, -0x326172a9, RZ ;  /* 0xcd9e8d5705c87825 */ /* 0x000fc800078e00ff */
[----:B------:R-:W-:-:S03]  /*6380*/  IMAD.WIDE.U32 R28, R6, -0x326172a9, RZ ;  /* 0xcd9e8d57061c7825 */ /* 0x000fc600078e00ff */
[----:B------:R-:W-:Y:S02]  /*6390*/  HMMA.16816.F32.BF16 R88, R8, R90, RZ ;  /* 0x0000005a0858723c */ /* 0x000fe400000418ff */
[----:B------:R-:W-:Y:S02]  /*63a0*/  LOP3.LUT R6, R29, UR12, R164, 0x96, !PT ;  /* 0x0000000c1d067c12 */ /* 0x000fe4000f8e96a4 */
[----:B------:R-:W-:-:S03]  /*63b0*/  LOP3.LUT R5, R201, UR10, R28, 0x96, !PT ;  /* 0x0000000ac9057c12 */ /* 0x000fc6000f8e961c */
[----:B------:R-:W-:Y:S01]  /*63c0*/  IMAD.WIDE.U32 R6, R6, -0x2daee0ad, RZ ;  /* 0xd2511f5306067825 */ /* 0x000fe200078e00ff */
[----:B------:R-:W-:Y:S03]  /*63d0*/  HMMA.16816.F32.BF16 R40, R8, R42, RZ ;  /* 0x0000002a0828723c */ /* 0x000fe600000418ff */
[----:B------:R-:W-:Y:S01]  /*63e0*/  IMAD.WIDE.U32 R16, R5, -0x2daee0ad, RZ ;  /* 0xd2511f5305107825 */ /* 0x000fe200078e00ff */
[----:B------:R-:W-:-:S04]  /*63f0*/  LOP3.LUT R4, R7, UR9, R4, 0x96, !PT ;  /* 0x0000000907047c12 */ /* 0x000fc8000f8e9604 */
[----:B------:R-:W-:Y:S01]  /*6400*/  HMMA.16816.F32.BF16 R44, R8, R48, RZ ;  /* 0x00000030082c723c */ /* 0x000fe200000418ff */
[----:B------:R-:W-:-:S07]  /*6410*/  IMAD.WIDE.U32 R18, R4, -0x326172a9, RZ ;  /* 0xcd9e8d5704127825 */ /* 0x000fce00078e00ff */
[C---:B------:R-:W-:Y:S08]  /*6420*/  HMMA.16816.F32.BF16 R48, R8.reuse, R50, RZ ;  /* 0x000000320830723c */ /* 0x040ff000000418ff */
[C---:B------:R-:W-:Y:S08]  /*6430*/  HMMA.16816.F32.BF16 R124, R8.reuse, R168, RZ ;  /* 0x000000a8087c723c */ /* 0x040ff000000418ff */
[----:B------:R-:W-:Y:S01]  /*6440*/  HMMA.16816.F32.BF16 R8, R8, R170, RZ ;  /* 0x000000aa0808723c */ /* 0x000fe200000418ff */
[----:B------:R-:W-:Y:S07]  /*6450*/  LDSM.16.MT88.4 R168, [R220+0x1b000] ;  /* 0x01b00000dca8783b */ /* 0x000fee0000004200 */
[C---:B-1----:R-:W-:Y:S07]  /*6460*/  HMMA.16816.F32.BF16 R120, R128.reuse, R22, R120 ;  /* 0x000000168078723c */ /* 0x042fee0000041878 */
[----:B------:R-:W-:Y:S01]  /*6470*/  LOP3.LUT R22, R17, UR7, R6, 0x96, !PT ;  /* 0x0000000711167c12 */ /* 0x000fe2000f8e9606 */
[----:B------:R-:W-:Y:S04]  /*6480*/  HMMA.16816.F32.BF16 R36, R128, R172, R36 ;  /* 0x000000ac8024723c */ /* 0x000fe80000041824 */
[----:B------:R-:W-:-:S04]  /*6490*/  IMAD.WIDE.U32 R22, R22, -0x326172a9, RZ ;  /* 0xcd9e8d5716167825 */ /* 0x000fc800078e00ff */
[--C-:B------:R-:W-:Y:S01]  /*64a0*/  FFMA.FTZ R173, R199, c[0x0][0x23c], -R195.reuse ;  /* 0x00008f00c7ad7a23 */ /* 0x100fe200000108c3 */
[C---:B------:R-:W-:Y:S01]  /*64b0*/  HMMA.16816.F32.BF16 R88, R128.reuse, R30, R88 ;  /* 0x0000001e8058723c */ /* 0x040fe20000041858 */
[C---:B------:R-:W-:Y:S01]  /*64c0*/  LOP3.LUT R5, R22.reuse, 0xffff, RZ, 0xc0, !PT ;  /* 0x0000ffff16057812 */ /* 0x040fe200078ec0ff */
[----:B------:R-:W1:Y:S01]  /*64d0*/  LDSM.16.MT88.4 R28, [R220+0x19000] ;  /* 0x01900000dc1c783b */ /* 0x000e620000004200 */
[----:B------:R-:W-:Y:S01]  /*64e0*/  FFMA.FTZ R172, R249, c[0x0][0x23c], -R195 ;  /* 0x00008f00f9ac7a23 */ /* 0x000fe200000108c3 */
[----:B------:R-:W-:Y:S01]  /*64f0*/  LOP3.LUT R6, R22, 0xff, RZ, 0xc0, !PT ;  /* 0x000000ff16067812 */ /* 0x000fe200078ec0ff */
[----:B------:R-:W3:Y:S01]  /*6500*/  MUFU.EX2 R173, R173 ;  /* 0x000000ad00ad7308 */ /* 0x000ee20000000800 */
[----:B------:R-:W-:Y:S02]  /*6510*/  SHF.R.U32.HI R5, RZ, 0x8, R5 ;  /* 0x00000008ff057819 */ /* 0x000fe40000011605 */
[----:B------:R-:W-:Y:S01]  /*6520*/  HMMA.16816.F32.BF16 R40, R128, R174, R40 ;  /* 0x000000ae8028723c */ /* 0x000fe20000041828 */
[----:B------:R-:W-:-:S02]  /*6530*/  LOP3.LUT R7, R23, UR18, R18, 0x96, !PT ;  /* 0x0000001217077c12 */ /* 0x000fc4000f8e9612 */
[----:B------:R-:W-:Y:S02]  /*6540*/  PRMT R6, R6, 0x5410, R5 ;  /* 0x0000541006067816 */ /* 0x000fe40000000005 */
[----:B------:R-:W-:Y:S01]  /*6550*/  MUFU.EX2 R172, R172 ;  /* 0x000000ac00ac7308 */ /* 0x000fe20000000800 */
[----:B------:R-:W-:Y:S01]  /*6560*/  LOP3.LUT R5, R7, 0xffff, RZ, 0xc0, !PT ;  /* 0x0000ffff07057812 */ /* 0x000fe200078ec0ff */
[----:B------:R-:W-:Y:S01]  /*6570*/  FFMA.FTZ R175, R247, c[0x0][0x23c], -R195 ;  /* 0x00008f00f7af7a23 */ /* 0x000fe200000108c3 */
[C---:B------:R-:W-:Y:S01]  /*6580*/  HMMA.16816.F32.BF16 R44, R128.reuse, R32, R44 ;  /* 0x00000020802c723c */ /* 0x040fe2000004182c */
[----:B------:R-:W-:Y:S01]  /*6590*/  FFMA.FTZ R174, R197, c[0x0][0x23c], -R189 ;  /* 0x00008f00c5ae7a23 */ /* 0x000fe200000108bd */
[----:B------:R-:W-:Y:S01]  /*65a0*/  LOP3.LUT R4, R7, 0xff, RZ, 0xc0, !PT ;  /* 0x000000ff07047812 */ /* 0x000fe200078ec0ff */
[----:B------:R-:W-:Y:S01]  /*65b0*/  HSET2.LE.AND R6, R6, R241, PT ;  /* 0x000000f106067233 */ /* 0x000fe20003803000 */
[----:B------:R-:W-:Y:S01]  /*65c0*/  SHF.R.U32.HI R5, RZ, 0x8, R5 ;  /* 0x00000008ff057819 */ /* 0x000fe20000011605 */
[----:B------:R-:W4:Y:S02]  /*65d0*/  MUFU.EX2 R175, R175 ;  /* 0x000000af00af7308 */ /* 0x000f240000000800 */
[----:B------:R-:W-:Y:S01]  /*65e0*/  SHF.R.U32.HI R32, RZ, 0x10, R7 ;  /* 0x00000010ff207819 */ /* 0x000fe20000011607 */
[----:B------:R-:W-:Y:S01]  /*65f0*/  HMMA.16816.F32.BF16 R48, R128, R34, R48 ;  /* 0x000000228030723c */ /* 0x000fe20000041830 */
[----:B------:R-:W-:-:S02]  /*6600*/  PRMT R4, R4, 0x5410, R5 ;  /* 0x0000541004047816 */ /* 0x000fc40000000005 */
[----:B------:R-:W-:Y:S02]  /*6610*/  SHF.R.U32.HI R7, RZ, 0x18, R7 ;  /* 0x00000018ff077819 */ /* 0x000fe40000011607 */
[----:B------:R-:W1:Y:S01]  /*6620*/  MUFU.EX2 R174, R174 ;  /* 0x000000ae00ae7308 */ /* 0x000e620000000800 */
[----:B------:R-:W-:Y:S01]  /*6630*/  LOP3.LUT R32, R32, 0xff, RZ, 0xc0, !PT ;  /* 0x000000ff20207812 */ /* 0x000fe200078ec0ff */
[----:B------:R-:W-:Y:S01]  /*6640*/  IMAD.MOV.U32 R35, RZ, RZ, R201 ;  /* 0x000000ffff237224 */ /* 0x000fe200078e00c9 */
[----:B------:R-:W-:Y:S01]  /*6650*/  HMMA.16816.F32.BF16 R116, R128, R20, R116 ;  /* 0x000000148074723c */ /* 0x000fe20000041874 */
[----:B---3--:R-:W-:-:S07]  /*6660*/  F2FP.BF16.PACK_AB R5, R188, R173 ;  /* 0x000000adbc05723e */ /* 0x008fce00000010ff */
[C---:B--2---:R-:W-:Y:S01]  /*6670*/  HMMA.16816.F32.BF16 R124, R128.reuse, R24, R124 ;  /* 0x00000018807c723c */ /* 0x044fe2000004187c */
[--C-:B------:R-:W-:Y:S02]  /*6680*/  SHF.R.U32.HI R20, RZ, 0x10, R22.reuse ;  /* 0x00000010ff147819 */ /* 0x100fe40000011616 */
[----:B------:R-:W-:Y:S02]  /*6690*/  SHF.R.U32.HI R21, RZ, 0x18, R22 ;  /* 0x00000018ff157819 */ /* 0x000fe40000011616 */
[----:B------:R-:W-:Y:S01]  /*66a0*/  LOP3.LUT R20, R20, 0xff, RZ, 0xc0, !PT ;  /* 0x000000ff14147812 */ /* 0x000fe200078ec0ff */
[----:B------:R-:W-:Y:S01]  /*66b0*/  HSET2.LE.AND R4, R4, R241, PT ;  /* 0x000000f104047233 */ /* 0x000fe20003803000 */
[----:B------:R-:W-:Y:S01]  /*66c0*/  PRMT R32, R32, 0x5410, R7 ;  /* 0x0000541020207816 */ /* 0x000fe20000000007 */
[----:B------:R-:W-:Y:S01]  /*66d0*/  HMMA.16816.F32.BF16 R128, R128, R26, R8 ;  /* 0x0000001a8080723c */ /* 0x000fe20000041808 */
[----:B------:R-:W2:Y:S01]  /*66e0*/  LDSM.16.MT88.4 R8, [R216+0x19000] ;  /* 0x01900000d808783b */ /* 0x000ea20000004200 */
[----:B------:R-:W-:-:S02]  /*66f0*/  PRMT R20, R20, 0x5410, R21 ;  /* 0x0000541014147816 */ /* 0x000fc40000000015 */
[----:B------:R-:W-:Y:S01]  /*6700*/  LOP3.LUT R6, R6, R5, RZ, 0xc0, !PT ;  /* 0x0000000506067212 */ /* 0x000fe200078ec0ff */
[----:B------:R-:W-:Y:S01]  /*6710*/  LDSM.16.MT88.4 R24, [R218+0x19000] ;  /* 0x01900000da18783b */ /* 0x000fe20000004200 */
[----:B----4-:R-:W-:Y:S01]  /*6720*/  F2FP.BF16.PACK_AB R5, R175, R172 ;  /* 0x000000acaf05723e */ /* 0x010fe200000010ff */
[--C-:B------:R-:W-:Y:S01]  /*6730*/  HSET2.LE.AND R7, R20, R241.reuse, PT ;  /* 0x000000f114077233 */ /* 0x100fe20003803000 */
[----:B-1----:R-:W-:Y:S01]  /*6740*/  F2FP.BF16.PACK_AB R34, R174, R191 ;  /* 0x000000bfae22723e */ /* 0x002fe200000010ff */
[----:B------:R-:W1:Y:S01]  /*6750*/  LDSM.16.MT88.4 R20, [R217+0x19000] ;  /* 0x01900000d914783b */ /* 0x000e620000004200 */
[----:B------:R-:W-:Y:S01]  /*6760*/  LOP3.LUT R4, R4, R5, RZ, 0xc0, !PT ;  /* 0x0000000504047212 */ /* 0x000fe200078ec0ff */
[----:B------:R-:W-:Y:S01]  /*6770*/  HSET2.LE.AND R5, R32, R241, PT ;  /* 0x000000f120057233 */ /* 0x000fe20003803000 */
[----:B------:R-:W-:Y:S02]  /*6780*/  F2FP.BF16.PACK_AB R32, R250, R193 ;  /* 0x000000c1fa20723e */ /* 0x000fe400000010ff */
[----:B------:R-:W-:Y:S01]  /*6790*/  LOP3.LUT R7, R7, R34, RZ, 0xc0, !PT ;  /* 0x0000002207077212 */ /* 0x000fe200078ec0ff */
[----:B------:R-:W-:Y:S01]  /*67a0*/  IMAD.MOV.U32 R34, RZ, RZ, R200 ;  /* 0x000000ffff227224 */ /* 0x000fe200078e00c8 */
[----:B------:R-:W-:Y:S01]  /*67b0*/  LOP3.LUT R5, R5, R32, RZ, 0xc0, !PT ;  /* 0x0000002005057212 */ /* 0x000fe200078ec0ff */
[----:B------:R3:W5:Y:S06]  /*67c0*/  LDL.LU.64 R200, [R1+0x38] ;  /* 0x0000380001c87983 */ /* 0x00076c0000300a00 */
[C---:B------:R-:W-:Y:S07]  /*67d0*/  HMMA.16816.F32.BF16 R160, R4.reuse, R28, R160 ;  /* 0x0000001c04a0723c */ /* 0x040fee00000418a0 */
[----:B------:R-:W-:Y:S01]  /*67e0*/  IMAD.MOV.U32 R28, RZ, RZ, R34 ;  /* 0x000000ffff1c7224 */ /* 0x000fe200078e0022 */
[----:B------:R-:W-:Y:S01]  /*67f0*/  HMMA.16816.F32.BF16 R36, R4, R168, R36 ;  /* 0x000000a80424723c */ /* 0x000fe20000041824 */
[----:B------:R-:W-:-:S02]  /*6800*/  IMAD.MOV.U32 R29, RZ, RZ, R35 ;  /* 0x000000ffff1d7224 */ /* 0x000fc400078e0023 */
[----:B------:R-:W4:Y:S04]  /*6810*/  LDSM.16.MT88.4 R32, [R218+0x1b000] ;  /* 0x01b00000da20783b */ /* 0x000f280000004200 */
[----:B------:R-:W-:Y:S01]  /*6820*/  IMAD.MOV.U32 R168, RZ, RZ, R28 ;  /* 0x000000ffffa87224 */ /* 0x000fe200078e001c */
[C---:B------:R-:W-:Y:S01]  /*6830*/  HMMA.16816.F32.BF16 R156, R4.reuse, R30, R156 ;  /* 0x0000001e049c723c */ /* 0x040fe2000004189c */
[----:B------:R-:W-:Y:S02]  /*6840*/  IMAD.MOV.U32 R169, RZ, RZ, R29 ;  /* 0x000000ffffa97224 */ /* 0x000fe400078e001d */
[----:B------:R-:W-:Y:S05]  /*6850*/  LDSM.16.MT88.4 R28, [R217+0x1b000] ;  /* 0x01b00000d91c783b */ /* 0x000fea0000004200 */
        /* <DEDUP_REMOVED lines=9> */
[C---:B------:R-:W-:Y:S07]  /*68f0*/  HMMA.16816.F32.BF16 R40, R4.reuse, R170, R40 ;  /* 0x000000aa0428723c */ /* 0x040fee0000041828 */
[----:B------:R-:W-:Y:S01]  /*6900*/  IMAD.MOV.U32 R170, RZ, RZ, R18 ;  /* 0x000000ffffaa7224 */ /* 0x000fe200078e0012 */
[----:B----4-:R-:W-:Y:S01]  /*6910*/  HMMA.16816.F32.BF16 R44, R4, R32, R44 ;  /* 0x00000020042c723c */ /* 0x010fe2000004182c */
[----:B------:R-:W-:-:S02]  /*6920*/  IMAD.MOV.U32 R171, RZ, RZ, R19 ;  /* 0x000000ffffab7224 */ /* 0x000fc400078e0013 */
[----:B------:R4:W5:Y:S04]  /*6930*/  LDL.LU.64 R18, [R1+0x30] ;  /* 0x0000300001127983 */ /* 0x0009680000300a00 */
[----:B------:R-:W-:Y:S01]  /*6940*/  IMAD.MOV.U32 R32, RZ, RZ, R16 ;  /* 0x000000ffff207224 */ /* 0x000fe200078e0010 */
[----:B--2---:R-:W-:Y:S01]  /*6950*/  HMMA.16816.F32.BF16 R68, R4, R8, R68 ;  /* 0x000000080444723c */ /* 0x004fe20000041844 */
[----:B------:R-:W-:Y:S02]  /*6960*/  IMAD.MOV.U32 R33, RZ, RZ, R17 ;  /* 0x000000ffff217224 */ /* 0x000fe400078e0011 */
[----:B------:R4:W5:Y:S01]  /*6970*/  LDL.LU.64 R16, [R1+0x28] ;  /* 0x0000280001107983 */ /* 0x0009620000300a00 */
[--C-:B------:R-:W-:Y:S02]  /*6980*/  FFMA.FTZ R194, R194, c[0x0][0x23c], -R189.reuse ;  /* 0x00008f00c2c27a23 */ /* 0x100fe400000108bd */
[----:B------:R-:W-:-:S02]  /*6990*/  FFMA.FTZ R190, R190, c[0x0][0x23c], -R189 ;  /* 0x00008f00bebe7a23 */ /* 0x000fc400000108bd */
[C---:B------:R-:W-:Y:S01]  /*69a0*/  HMMA.16816.F32.BF16 R72, R4.reuse, R10, R72 ;  /* 0x0000000a0448723c */ /* 0x040fe20000041848 */
[----:B------:R-:W2:Y:S01]  /*69b0*/  LDSM.16.MT88.4 R8, [R216+0x1d000] ;  /* 0x01d00000d808783b */ /* 0x000ea20000004200 */
[----:B------:R-:W-:Y:S01]  /*69c0*/  FFMA.FTZ R192, R192, c[0x0][0x23c], -R189 ;  /* 0x00008f00c0c07a23 */ /* 0x000fe200000108bd */
[----:B------:R-:W-:Y:S01]  /*69d0*/  MUFU.EX2 R194, R194 ;  /* 0x000000c200c27308 */ /* 0x000fe20000000800 */
[----:B------:R-:W-:Y:S02]  /*69e0*/  FADD.FTZ R185, R185, R184 ;  /* 0x000000b8b9b97221 */ /* 0x000fe40000010000 */
[----:B------:R-:W-:Y:S02]  /*69f0*/  FADD.FTZ R186, R187, R186 ;  /* 0x000000babbba7221 */ /* 0x000fe40000010000 */
[----:B-1----:R-:W-:Y:S01]  /*6a00*/  HMMA.16816.F32.BF16 R76, R4, R20, R76 ;  /* 0x00000014044c723c */ /* 0x002fe2000004184c */
[----:B------:R-:W-:Y:S02]  /*6a10*/  FADD.FTZ R182, R182, R185 ;  /* 0x000000b9b6b67221 */ /* 0x000fe40000010000 */
[----:B------:R-:W-:Y:S01]  /*6a20*/  MUFU.EX2 R190, R190 ;  /* 0x000000be00be7308 */ /* 0x000fe20000000800 */
[----:B------:R-:W-:-:S02]  /*6a30*/  FADD.FTZ R183, R183, R186 ;  /* 0x000000bab7b77221 */ /* 0x000fc40000010000 */
[----:B------:R-:W-:Y:S02]  /*6a40*/  FADD.FTZ R179, R179, R182 ;  /* 0x000000b6b3b37221 */ /* 0x000fe40000010000 */
[C---:B------:R-:W-:Y:S01]  /*6a50*/  HMMA.16816.F32.BF16 R80, R4.reuse, R22, R80 ;  /* 0x000000160450723c */ /* 0x040fe20000041850 */
[----:B------:R-:W1:Y:S01]  /*6a60*/  LDSM.16.MT88.4 R20, [R218+0x1f000] ;  /* 0x01f00000da14783b */ /* 0x000e620000004200 */
[----:B------:R-:W-:Y:S02]  /*6a70*/  FADD.FTZ R178, R178, R183 ;  /* 0x000000b7b2b27221 */ /* 0x000fe40000010000 */
[----:B------:R-:W-:Y:S02]  /*6a80*/  FADD.FTZ R180, R180, R179 ;  /* 0x000000b3b4b47221 */ /* 0x000fe40000010000 */
[----:B------:R-:W-:Y:S02]  /*6a90*/  FADD.FTZ R181, R181, R178 ;  /* 0x000000b2b5b57221 */ /* 0x000fe40000010000 */
[----:B------:R-:W-:Y:S01]  /*6aa0*/  HMMA.16816.F32.BF16 R52, R4, R28, R52 ;  /* 0x0000001c0434723c */ /* 0x000fe20000041834 */
[----:B------:R-:W-:-:S02]  /*6ab0*/  FADD.FTZ R167, R167, R180 ;  /* 0x000000b4a7a77221 */ /* 0x000fc40000010000 */
[----:B------:R-:W-:Y:S02]  /*6ac0*/  FADD.FTZ R176, R176, R181 ;  /* 0x000000b5b0b07221 */ /* 0x000fe40000010000 */
[----:B------:R-:W-:Y:S02]  /*6ad0*/  FADD.FTZ R166, R166, R167 ;  /* 0x000000a7a6a67221 */ /* 0x000fe40000010000 */
[----:B------:R-:W-:Y:S01]  /*6ae0*/  FADD.FTZ R177, R177, R176 ;  /* 0x000000b0b1b17221 */ /* 0x000fe20000010000 */
[----:B------:R-:W-:Y:S01]  /*6af0*/  HMMA.16816.F32.BF16 R56, R4, R30, R56 ;  /* 0x0000001e0438723c */ /* 0x000fe20000041838 */
[----:B------:R-:W4:Y:S01]  /*6b00*/  LDSM.16.MT88.4 R28, [R217+0x1d000] ;  /* 0x01d00000d91c783b */ /* 0x000f220000004200 */
[----:B------:R-:W-:Y:S02]  /*6b10*/  FADD.FTZ R15, R15, R166 ;  /* 0x000000a60f0f7221 */ /* 0x000fe40000010000 */
[----:B------:R-:W-:Y:S02]  /*6b20*/  FADD.FTZ R0, R0, R177 ;  /* 0x000000b100007221 */ /* 0x000fe40000010000 */
[----:B------:R-:W-:-:S02]  /*6b30*/  FADD.FTZ R172, R172, R15 ;  /* 0x0000000facac7221 */ /* 0x000fc40000010000 */
[C---:B---3--:R-:W-:Y:S01]  /*6b40*/  HMMA.16816.F32.BF16 R60, R4.reuse, R24, R60 ;  /* 0x00000018043c723c */ /* 0x048fe2000004183c */
[----:B------:R-:W-:Y:S02]  /*6b50*/  FADD.FTZ R193, R193, R0 ;  /* 0x00000000c1c17221 */ /* 0x000fe40000010000 */
[----:B------:R-:W-:Y:S02]  /*6b60*/  FADD.FTZ R172, R175, R172 ;  /* 0x000000acafac7221 */ /* 0x000fe40000010000 */
[----:B------:R-:W-:Y:S02]  /*6b70*/  FADD.FTZ R250, R250, R193 ;  /* 0x000000c1fafa7221 */ /* 0x000fe40000010000 */
[----:B------:R-:W-:Y:S01]  /*6b80*/  FADD.FTZ R173, R173, R172 ;  /* 0x000000acadad7221 */ /* 0x000fe20000010000 */
[----:B------:R-:W-:Y:S01]  /*6b90*/  HMMA.16816.F32.BF16 R64, R4, R26, R64 ;  /* 0x0000001a0440723c */ /* 0x000fe20000041840 */
[----:B------:R-:W3:Y:S01]  /*6ba0*/  LDSM.16.MT88.4 R24, [R220+0x1f000] ;  /* 0x01f00000dc18783b */ /* 0x000ee20000004200 */
[----:B------:R-:W-:-:S02]  /*6bb0*/  FADD.FTZ R191, R191, R250 ;  /* 0x000000fabfbf7221 */ /* 0x000fc40000010000 */
[----:B------:R-:W-:Y:S02]  /*6bc0*/  FADD.FTZ R173, R188, R173 ;  /* 0x000000adbcad7221 */ /* 0x000fe40000010000 */
[----:B------:R-:W-:Y:S02]  /*6bd0*/  FADD.FTZ R174, R174, R191 ;  /* 0x000000bfaeae7221 */ /* 0x000fe40000010000 */
[C---:B--2---:R-:W-:Y:S08]  /*6be0*/  HMMA.16816.F32.BF16 R92, R4.reuse, R8, R92 ;  /* 0x00000008045c723c */ /* 0x044ff0000004185c */
[C---:B------:R-:W-:Y:S01]  /*6bf0*/  HMMA.16816.F32.BF16 R96, R4.reuse, R10, R96 ;  /* 0x0000000a0460723c */ /* 0x040fe20000041860 */
[----:B------:R-:W2:Y:S07]  /*6c00*/  LDSM.16.MT88.4 R8, [R217+0x1f000] ;  /* 0x01f00000d908783b */ /* 0x000eae0000004200 */
[C---:B-1----:R-:W-:Y:S08]  /*6c10*/  HMMA.16816.F32.BF16 R108, R4.reuse, R20, R108 ;  /* 0x00000014046c723c */ /* 0x042ff0000004186c */
[C---:B------:R-:W-:Y:S01]  /*6c20*/  HMMA.16816.F32.BF16 R112, R4.reuse, R22, R112 ;  /* 0x000000160470723c */ /* 0x040fe20000041870 */
[----:B------:R-:W1:Y:S07]  /*6c30*/  LDSM.16.MT88.4 R20, [R216+0x1f000] ;  /* 0x01f00000d814783b */ /* 0x000e6e0000004200 */
[C---:B------:R-:W-:Y:S07]  /*6c40*/  HMMA.16816.F32.BF16 R48, R4.reuse, R34, R48 ;  /* 0x000000220430723c */ /* 0x040fee0000041830 */
[----:B------:R-:W-:Y:S01]  /*6c50*/  IMAD.MOV.U32 R35, RZ, RZ, R171 ;  /* 0x000000ffff237224 */ /* 0x000fe200078e00ab */
[----:B----4-:R-:W-:Y:S01]  /*6c60*/  HMMA.16816.F32.BF16 R84, R4, R28, R84 ;  /* 0x0000001c0454723c */ /* 0x010fe20000041854 */
[----:B------:R-:W-:-:S02]  /*6c70*/  IMAD.MOV.U32 R34, RZ, RZ, R170 ;  /* 0x000000ffff227224 */ /* 0x000fc400078e00aa */
[--C-:B------:R-:W-:Y:S02]  /*6c80*/  FFMA.FTZ R170, R246, c[0x0][0x23c], -R195.reuse ;  /* 0x00008f00f6aa7a23 */ /* 0x100fe400000108c3 */
[----:B------:R-:W-:Y:S02]  /*6c90*/  FFMA.FTZ R171, R198, c[0x0][0x23c], -R195 ;  /* 0x00008f00c6ab7a23 */ /* 0x000fe400000108c3 */
[----:B------:R-:W-:Y:S01]  /*6ca0*/  IMAD.MOV.U32 R28, RZ, RZ, R168 ;  /* 0x000000ffff1c7224 */ /* 0x000fe200078e00a8 */
[----:B---3--:R-:W-:Y:S01]  /*6cb0*/  HMMA.16816.F32.BF16 R100, R4, R24, R100 ;  /* 0x000000180464723c */ /* 0x008fe20000041864 */
[----:B------:R-:W-:Y:S01]  /*6cc0*/  IMAD.MOV.U32 R29, RZ, RZ, R169 ;  /* 0x000000ffff1d7224 */ /* 0x000fe200078e00a9 */
[----:B------:R-:W-:Y:S01]  /*6cd0*/  MUFU.EX2 R170, R170 ;  /* 0x000000aa00aa7308 */ /* 0x000fe20000000800 */
[--C-:B------:R-:W-:Y:S02]  /*6ce0*/  FFMA.FTZ R168, R252, c[0x0][0x23c], -R195.reuse ;  /* 0x00008f00fca87a23 */ /* 0x100fe400000108c3 */
[----:B------:R-:W-:-:S02]  /*6cf0*/  FFMA.FTZ R169, R248, c[0x0][0x23c], -R195 ;  /* 0x00008f00f8a97a23 */ /* 0x000fc400000108c3 */
[----:B------:R-:W-:Y:S01]  /*6d00*/  LOP3.LUT R24, R35, UR8, R28, 0x96, !PT ;  /* 0x0000000823187c12 */ /* 0x000fe2000f8e961c */
[C---:B--2---:R-:W-:Y:S01]  /*6d10*/  HMMA.16816.F32.BF16 R116, R4.reuse, R8, R116 ;  /* 0x000000080474723c */ /* 0x044fe20000041874 */
[----:B------:R-:W-:Y:S01]  /*6d20*/  FFMA.FTZ R195, R196, c[0x0][0x23c], -R189 ;  /* 0x00008f00c4c37a23 */ /* 0x000fe200000108bd */
[----:B------:R-:W-:Y:S05]  /*6d30*/  MUFU.EX2 R168, R168 ;  /* 0x000000a800a87308 */ /* 0x000fea0000000800 */
[----:B------:R-:W-:Y:S01]  /*6d40*/  IMAD.WIDE.U32 R8, R24, -0x2daee0ad, RZ ;  /* 0xd2511f5318087825 */ /* 0x000fe200078e00ff */
[----:B------:R-:W-:Y:S02]  /*6d50*/  HMMA.16816.F32.BF16 R104, R4, R26, R104 ;  /* 0x0000001a0468723c */ /* 0x000fe40000041868 */
[----:B------:R-:W2:Y:S02]  /*6d60*/  MUFU.EX2 R169, R169 ;  /* 0x000000a900a97308 */ /* 0x000ea40000000800 */
[----:B------:R-:W-:-:S02]  /*6d70*/  LOP3.LUT R29, R8, 0xffff, RZ, 0xc0, !PT ;  /* 0x0000ffff081d7812 */ /* 0x000fc400078ec0ff */
[--C-:B------:R-:W-:Y:S02]  /*6d80*/  SHF.R.U32.HI R24, RZ, 0x10, R8.reuse ;  /* 0x00000010ff187819 */ /* 0x100fe40000011608 */
[C---:B------:R-:W-:Y:S01]  /*6d90*/  HMMA.16816.F32.BF16 R120, R4.reuse, R10, R120 ;  /* 0x0000000a0478723c */ /* 0x040fe20000041878 */
[----:B------:R-:W-:Y:S01]  /*6da0*/  LOP3.LUT R26, R8, 0xff, RZ, 0xc0, !PT ;  /* 0x000000ff081a7812 */ /* 0x000fe200078ec0ff */
[----:B------:R-:W-:Y:S01]  /*6db0*/  MUFU.EX2 R171, R171 ;  /* 0x000000ab00ab7308 */ /* 0x000fe20000000800 */
[----:B------:R-:W-:Y:S02]  /*6dc0*/  SHF.R.U32.HI R27, RZ, 0x18, R8 ;  /* 0x00000018ff1b7819 */ /* 0x000fe40000011608 */
[----:B------:R-:W-:Y:S02]  /*6dd0*/  LOP3.LUT R25, R9, UR17, R32, 0x96, !PT ;  /* 0x0000001109197c12 */ /* 0x000fe4000f8e9620 */
[----:B------:R-:W3:Y:S01]  /*6de0*/  LDSM.16.MT88.4 R8, [R220+0x19800] ;  /* 0x01980000dc08783b */ /* 0x000ee20000004200 */
[----:B-1----:R-:W-:Y:S01]  /*6df0*/  HMMA.16816.F32.BF16 R124, R4, R20, R124 ;  /* 0x00000014047c723c */ /* 0x002fe2000004187c */
[----:B------:R-:W-:Y:S01]  /*6e00*/  SHF.R.U32.HI R32, RZ, 0x10, R25 ;  /* 0x00000010ff207819 */ /* 0x000fe20000011619 */
[----:B------:R-:W1:Y:S01]  /*6e10*/  MUFU.EX2 R195, R195 ;  /* 0x000000c300c37308 */ /* 0x000e620000000800 */
[----:B------:R-:W-:-:S02]  /*6e20*/  LOP3.LUT R34, R25, 0xff, RZ, 0xc0, !PT ;  /* 0x000000ff19227812 */ /* 0x000fc400078ec0ff */
[----:B------:R-:W-:Y:S02]  /*6e30*/  SHF.R.U32.HI R29, RZ, 0x8, R29 ;  /* 0x00000008ff1d7819 */ /* 0x000fe4000001161d */
[----:B------:R-:W-:Y:S01]  /*6e40*/  LOP3.LUT R21, R25, 0xffff, RZ, 0xc0, !PT ;  /* 0x0000ffff19157812 */ /* 0x000fe200078ec0ff */
[C---:B------:R-:W-:Y:S01]  /*6e50*/  HMMA.16816.F32.BF16 R88, R4.reuse, R30, R88 ;  /* 0x0000001e0458723c */ /* 0x040fe20000041858 */
[----:B------:R-:W-:Y:S01]  /*6e60*/  LOP3.LUT R24, R24, 0xff, RZ, 0xc0, !PT ;  /* 0x000000ff18187812 */ /* 0x000fe200078ec0ff */
[----:B------:R-:W4:Y:S01]  /*6e70*/  MUFU.EX2 R189, R192 ;  /* 0x000000c000bd7308 */ /* 0x000f220000000800 */
[----:B------:R-:W-:Y:S02]  /*6e80*/  SHF.R.U32.HI R25, RZ, 0x18, R25 ;  /* 0x00000018ff197819 */ /* 0x000fe40000011619 */
[----:B------:R-:W-:Y:S02]  /*6e90*/  SHF.R.U32.HI R21, RZ, 0x8, R21 ;  /* 0x00000008ff157819 */ /* 0x000fe40000011615 */
[----:B------:R-:W-:Y:S01]  /*6ea0*/  LOP3.LUT R32, R32, 0xff, RZ, 0xc0, !PT ;  /* 0x000000ff20207812 */ /* 0x000fe200078ec0ff */
[----:B------:R-:W-:Y:S01]  /*6eb0*/  HMMA.16816.F32.BF16 R128, R4, R22, R128 ;  /* 0x000000160480723c */ /* 0x000fe20000041880 */
[----:B------:R-:W-:-:S02]  /*6ec0*/  PRMT R26, R26, 0x5410, R29 ;  /* 0x000054101a1a7816 */ /* 0x000fc4000000001d */
[----:B------:R-:W-:Y:S01]  /*6ed0*/  PRMT R24, R24, 0x5410, R27 ;  /* 0x0000541018187816 */ /* 0x000fe2000000001b */
[----:B------:R-:W3:Y:S01]  /*6ee0*/  LDSM.16.MT88.4 R28, [R218+0x19800] ;  /* 0x01980000da1c783b */ /* 0x000ee20000004200 */
[----:B------:R-:W-:Y:S02]  /*6ef0*/  PRMT R34, R34, 0x5410, R21 ;  /* 0x0000541022227816 */ /* 0x000fe40000000015 */
[----:B------:R-:W-:Y:S01]  /*6f00*/  PRMT R32, R32, 0x5410, R25 ;  /* 0x0000541020207816 */ /* 0x000fe20000000019 */
[--C-:B------:R-:W-:Y:S01]  /*6f10*/  HSET2.LE.AND R6, R26, R241.reuse, PT ;  /* 0x000000f11a067233 */ /* 0x100fe20003803000 */
[----:B--2---:R-:W-:Y:S01]  /*6f20*/  F2FP.BF16.PACK_AB R27, R169, R168 ;  /* 0x000000a8a91b723e */ /* 0x004fe200000010ff */
[--C-:B------:R-:W-:Y:S01]  /*6f30*/  HSET2.LE.AND R7, R24, R241.reuse, PT ;  /* 0x000000f118077233 */ /* 0x100fe20003803000 */
[----:B-1----:R-:W-:Y:S01]  /*6f40*/  F2FP.BF16.PACK_AB R26, R194, R195 ;  /* 0x000000c3c21a723e */ /* 0x002fe200000010ff */
[--C-:B------:R-:W-:Y:S01]  /*6f50*/  HSET2.LE.AND R4, R34, R241.reuse, PT ;  /* 0x000000f122047233 */ /* 0x100fe20003803000 */
[----:B------:R-:W-:Y:S01]  /*6f60*/  F2FP.BF16.PACK_AB R25, R171, R170 ;  /* 0x000000aaab19723e */ /* 0x000fe200000010ff */
[----:B------:R-:W-:Y:S01]  /*6f70*/  HSET2.LE.AND R5, R32, R241, PT ;  /* 0x000000f120057233 */ /* 0x000fe20003803000 */
[----:B----4-:R-:W-:Y:S01]  /*6f80*/  F2FP.BF16.PACK_AB R24, R190, R189 ;  /* 0x000000bdbe18723e */ /* 0x010fe200000010ff */
[----:B------:R-:W1:Y:S01]  /*6f90*/  LDSM.16.MT88.4 R20, [R217+0x19800] ;  /* 0x01980000d914783b */ /* 0x000e620000004200 */
        /* <DEDUP_REMOVED lines=8> */
[----:B------:R-:W2:Y:S01]  /*7020*/  LDSM.16.MT88.4 R24, [R216+0x19800] ;  /* 0x01980000d818783b */ /* 0x000ea20000004200 */
[----:B------:R-:W-:-:S02]  /*7030*/  FADD.FTZ R194, R194, R195 ;  /* 0x000000c3c2c27221 */ /* 0x000fc40000010000 */
[----:B------:R-:W-:Y:S02]  /*7040*/  FADD.FTZ R170, R170, R169 ;  /* 0x000000a9aaaa7221 */ /* 0x000fe40000010000 */
[----:B---3--:R-:W-:Y:S01]  /*7050*/  HMMA.16816.F32.BF16 R160, R4, R8, R160 ;  /* 0x0000000804a0723c */ /* 0x008fe200000418a0 */
[----:B------:R-:W-:Y:S02]  /*7060*/  FADD.FTZ R189, R189, R194 ;  /* 0x000000c2bdbd7221 */ /* 0x000fe40000010000 */
[----:B------:R-:W-:Y:S02]  /*7070*/  FADD.FTZ R167, R171, R170 ;  /* 0x000000aaaba77221 */ /* 0x000fe40000010000 */
[----:B------:R-:W-:-:S03]  /*7080*/  FADD.FTZ R251, R190, R189 ;  /* 0x000000bdbefb7221 */ /* 0x000fc60000010000 */
        /* <DEDUP_REMOVED lines=14> */
[C---:B----4-:R-:W-:Y:S08]  /*7170*/  HMMA.16816.F32.BF16 R44, R4.reuse, R28, R44 ;  /* 0x0000001c042c723c */ /* 0x050ff0000004182c */
        /* <DEDUP_REMOVED lines=28> */
[----:B------:R-:W-:-:S04]  /*7340*/  DEPBAR.LE SB0, 0x0 ;  /* 0x000080000000791a */ /* 0x000fc80000000000 */
[----:B------:R-:W-:Y:S01]  /*7350*/  UIADD3 UR37, UR35, -0x2, URZ ;  /* 0xfffffffe23257890 */ /* 0x000fe2000fffe03f */
[----:B------:R-:W-:Y:S01]  /*7360*/  ISETP.GE.AND P5, PT, R244, c[0x0][0x220], PT ;  /* 0x00008800f4007a0c */ /* 0x000fe20003fa6270 */
[----:B------:R-:W-:Y:S01]  /*7370*/  BAR.SYNC.DEFER_BLOCKING 0x0 ;  /* 0x0000000000007b1d */ /* 0x000fe20000010000 */
[----:B------:R-:W-:Y:S01]  /*7380*/  ISETP.GE.AND P4, PT, R230, c[0x0][0x220], PT ;  /* 0x00008800e6007a0c */ /* 0x000fe20003f86270 */
[----:B------:R-:W-:Y:S01]  /*7390*/  USHF.R.S32.HI UR5, URZ, 0x1f, UR37 ;  /* 0x0000001f3f057899 */ /* 0x000fe20008011425 */
[----:B------:R-:W-:Y:S01]  /*73a0*/  ISETP.GE.AND P3, PT, R229, c[0x0][0x220], PT ;  /* 0x00008800e5007a0c */ /* 0x000fe20003f66270 */
[----:B------:R-:W-:Y:S01]  /*73b0*/  UIMAD UR4, UR22, UR37, URZ ;  /* 0x00000025160472a4 */ /* 0x000fe2000f8e023f */
[----:B-----5:R-:W-:Y:S01]  /*73c0*/  IMAD.MOV.U32 R24, RZ, RZ, R16 ;  /* 0x000000ffff187224 */ /* 0x020fe200078e0010 */
[----:B------:R-:W-:Y:S01]  /*73d0*/  ISETP.GE.AND P2, PT, R228, c[0x0][0x220], PT ;  /* 0x00008800e4007a0c */ /* 0x000fe20003f46270 */
[----:B------:R-:W-:Y:S01]  /*73e0*/  IMAD.MOV.U32 R25, RZ, RZ, R19 ;  /* 0x000000ffff197224 */ /* 0x000fe200078e0013 */
[----:B------:R-:W-:Y:S01]  /*73f0*/  UIMAD UR4, UR5, UR23, UR4 ;  /* 0x00000017050472a4 */ /* 0x000fe2000f8e0204 */
[----:B------:R-:W-:Y:S02]  /*7400*/  STL.64 [R1+0x30], R38 ;  /* 0x0000302601007387 */ /* 0x000fe40000100a00 */
[----:B------:R-:W-:-:S02]  /*7410*/  IMAD.WIDE.U32 R24, R227, UR37, R24 ;  /* 0x00000025e3187c25 */ /* 0x000fc4000f8e0018 */
[----:B------:R-:W-:Y:S03]  /*7420*/  STL.64 [R1+0x28], R36 ;  /* 0x0000282401007387 */ /* 0x000fe60000100a00 */
[C---:B------:R-:W-:Y:S02]  /*7430*/  @!P5 LEA R22, P6, R24.reuse, c[0x0][0x170], 0x1 ;  /* 0x00005c001816da11 */ /* 0x040fe400078c08ff */
[----:B------:R-:W-:Y:S02]  /*7440*/  IADD3 R4, R25, UR4, RZ ;  /* 0x0000000419047c10 */ /* 0x000fe4000fffe0ff */
        /* <DEDUP_REMOVED lines=58> */
[----:B---3--:R-:W2:Y:S04]  /*77f0*/  LDSM.16.M88.4 R4, [R225+0x10000] ;  /* 0x01000000e104783b */ /* 0x008ea80000000200 */
[----:B------:R-:W3:Y:S04]  /*7800*/  LDSM.16.M88.4 R180, [R225+0x10800] ;  /* 0x01080000e1b4783b */ /* 0x000ee80000000200 */
[----:B------:R-:W3:Y:S04]  /*7810*/  LDSM.16.M88.4 R172, [R225+0x11000] ;  /* 0x01100000e1ac783b */ /* 0x000ee80000000200 */
[----:B------:R-:W4:Y:S04]  /*7820*/  LDSM.16.M88.4 R24, [R225+0x11800] ;  /* 0x01180000e118783b */ /* 0x000f280000000200 */
[----:B------:R-:W-:Y:S04]  /*7830*/  LDSM.16.M88.4 R188, [R224] ;  /* 0x00000000e0bc783b */ /* 0x000fe80000000200 */
[----:B-1----:R-:W1:Y:S04]  /*7840*/  LDSM.16.M88.4 R20, [R223] ;  /* 0x00000000df14783b */ /* 0x002e680000000200 */
[----:B------:R-:W1:Y:S04]  /*7850*/  LDSM.16.M88.4 R36, [R215] ;  /* 0x00000000d724783b */ /* 0x000e680000000200 */
[----:B------:R-:W1:Y:S04]  /*7860*/  LDSM.16.M88.4 R192, [R213] ;  /* 0x00000000d5c0783b */ /* 0x000e680000000200 */
[----:B------:R-:W1:Y:S04]  /*7870*/  LDSM.16.M88.4 R196, [R214] ;  /* 0x00000000d6c4783b */ /* 0x000e680000000200 */
[----:B------:R-:W-:Y:S01]  /*7880*/  LDSM.16.M88.4 R28, [R222] ;  /* 0x00000000de1c783b */ /* 0x000fe20000000200 */
[C---:B--2---:R-:W-:Y:S03]  /*7890*/  HMMA.16816.F32.BF16 R8, R32.reuse, R4, RZ ;  /* 0x000000042008723c */ /* 0x044fe600000418ff */
[----:B------:R-:W0:Y:S05]  /*78a0*/  LDGDEPBAR ;  /* 0x00000000000079af */ /* 0x000e2a0000000000 */
[C---:B------:R-:W-:Y:S08]  /*78b0*/  HMMA.16816.F32.BF16 R4, R32.reuse, R6, RZ ;  /* 0x000000062004723c */ /* 0x040ff000000418ff */
[C---:B---3--:R-:W-:Y:S08]  /*78c0*/  HMMA.16816.F32.BF16 R184, R32.reuse, R180, RZ ;  /* 0x000000b420b8723c */ /* 0x048ff000000418ff */
[C---:B------:R-:W-:Y:S08]  /*78d0*/  HMMA.16816.F32.BF16 R180, R32.reuse, R182, RZ ;  /* 0x000000b620b4723c */ /* 0x040ff000000418ff */
[C---:B------:R-:W-:Y:S08]  /*78e0*/  HMMA.16816.F32.BF16 R176, R32.reuse, R172, RZ ;  /* 0x000000ac20b0723c */ /* 0x040ff000000418ff */
[C---:B------:R-:W-:Y:S08]  /*78f0*/  HMMA.16816.F32.BF16 R172, R32.reuse, R174, RZ ;  /* 0x000000ae20ac723c */ /* 0x040ff000000418ff */
[C---:B----4-:R-:W-:Y:S08]  /*7900*/  HMMA.16816.F32.BF16 R168, R32.reuse, R24, RZ ;  /* 0x0000001820a8723c */ /* 0x050ff000000418ff */
[----:B------:R-:W-:Y:S01]  /*7910*/  HMMA.16816.F32.BF16 R32, R32, R26, RZ ;  /* 0x0000001a2020723c */ /* 0x000fe200000418ff */
[----:B------:R-:W2:Y:S07]  /*7920*/  LDSM.16.M88.4 R24, [R219+0x10000] ;  /* 0x01000000db18783b */ /* 0x000eae0000000200 */
        /* <DEDUP_REMOVED lines=12> */
[----:B------:R-:W-:Y:S03]  /*79f0*/  LDSM.16.M88.4 R188, [R221] ;  /* 0x00000000ddbc783b */ /* 0x000fe60000000200 */
[C---:B--2---:R-:W-:Y:S08]  /*7a00*/  HMMA.16816.F32.BF16 R8, R28.reuse, R24, R8 ;  /* 0x000000181c08723c */ /* 0x044ff00000041808 */
[C---:B------:R-:W-:Y:S01]  /*7a10*/  HMMA.16816.F32.BF16 R4, R28.reuse, R26, R4 ;  /* 0x0000001a1c04723c */ /* 0x040fe20000041804 */
[----:B------:R-:W2:Y:S07]  /*7a20*/  LDSM.16.M88.4 R24, [R212] ;  /* 0x00000000d418783b */ /* 0x000eae0000000200 */
        /* <DEDUP_REMOVED lines=8> */
[----:B------:R-:W-:Y:S04]  /*7ab0*/  LDSM.16.M88.4 R28, [R225+0x12000] ;  /* 0x01200000e11c783b */ /* 0x000fe80000000200 */
[----:B------:R-:W-:Y:S03]  /*7ac0*/  LDSM.16.M88.4 R196, [R225+0x13000] ;  /* 0x01300000e1c4783b */ /* 0x000fe60000000200 */
[C---:B--2---:R-:W-:Y:S08]  /*7ad0*/  HMMA.16816.F32.BF16 R8, R188.reuse, R24, R8 ;  /* 0x00000018bc08723c */ /* 0x044ff00000041808 */
[C---:B------:R-:W-:Y:S01]  /*7ae0*/  HMMA.16816.F32.BF16 R4, R188.reuse, R26, R4 ;  /* 0x0000001abc04723c */ /* 0x040fe20000041804 */
[----:B------:R-:W2:Y:S07]  /*7af0*/  LDSM.16.M88.4 R24, [R226+0x4000] ;  /* 0x00400000e218783b */ /* 0x000eae0000000200 */
[C---:B-1----:R-:W-:Y:S08]  /*7b00*/  HMMA.16816.F32.BF16 R184, R188.reuse, R20, R184 ;  /* 0x00000014bcb8723c */ /* 0x042ff000000418b8 */
[C---:B------:R-:W-:Y:S01]  /*7b10*/  HMMA.16816.F32.BF16 R180, R188.reuse, R22, R180 ;  /* 0x00000016bcb4723c */ /* 0x040fe200000418b4 */
[----:B------:R-:W1:Y:S07]  /*7b20*/  LDSM.16.M88.4 R20, [R225+0x12800] ;  /* 0x01280000e114783b */ /* 0x000e6e0000000200 */
[C---:B------:R-:W-:Y:S08]  /*7b30*/  HMMA.16816.F32.BF16 R176, R188.reuse, R36, R176 ;  /* 0x00000024bcb0723c */ /* 0x040ff000000418b0 */
[C---:B------:R-:W-:Y:S01]  /*7b40*/  HMMA.16816.F32.BF16 R172, R188.reuse, R38, R172 ;  /* 0x00000026bcac723c */ /* 0x040fe200000418ac */
[----:B------:R-:W-:Y:S07]  /*7b50*/  LDSM.16.M88.4 R36, [R219+0x12000] ;  /* 0x01200000db24783b */ /* 0x000fee0000000200 */
[C---:B---3--:R-:W-:Y:S08]  /*7b60*/  HMMA.16816.F32.BF16 R168, R188.reuse, R192, R168 ;  /* 0x000000c0bca8723c */ /* 0x048ff000000418a8 */
[----:B------:R-:W-:Y:S01]  /*7b70*/  HMMA.16816.F32.BF16 R32, R188, R194, R32 ;  /* 0x000000c2bc20723c */ /* 0x000fe20000041820 */
[----:B------:R-:W3:Y:S04]  /*7b80*/  LDSM.16.M88.4 R188, [R225+0x13800] ;  /* 0x01380000e1bc783b */ /* 0x000ee80000000200 */
[----:B------:R-:W-:Y:S03]  /*7b90*/  LDSM.16.M88.4 R192, [R210] ;  /* 0x00000000d2c0783b */ /* 0x000fe60000000200 */
[C---:B--2---:R-:W-:Y:S08]  /*7ba0*/  HMMA.16816.F32.BF16 R8, R24.reuse, R28, R8 ;  /* 0x0000001c1808723c */ /* 0x044ff00000041808 */
[C---:B------:R-:W-:Y:S01]  /*7bb0*/  HMMA.16816.F32.BF16 R4, R24.reuse, R30, R4 ;  /* 0x0000001e1804723c */ /* 0x040fe20000041804 */
[----:B------:R-:W-:Y:S07]  /*7bc0*/  LDSM.16.M88.4 R28, [R211] ;  /* 0x00000000d31c783b */ /* 0x000fee0000000200 */
        /* <DEDUP_REMOVED lines=8> */
[----:B------:R-:W2:Y:S04]  /*7c50*/  LDSM.16.M88.4 R188, [R209] ;  /* 0x00000000d1bc783b */ /* 0x000ea80000000200 */
[----:B------:R-:W3:Y:S03]  /*7c60*/  LDSM.16.M88.4 R24, [R208] ;  /* 0x00000000d018783b */ /* 0x000ee60000000200 */
        /* <DEDUP_REMOVED lines=12> */
[----:B------:R-:W3:Y:S03]  /*7d30*/  LDSM.16.M88.4 R20, [R212+0x2000] ;  /* 0x00200000d414783b */ /* 0x000ee60000000200 */
[C---:B-1----:R-:W-:Y:S08]  /*7d40*/  HMMA.16816.F32.BF16 R8, R28.reuse, R36, R8 ;  /* 0x000000241c08723c */ /* 0x042ff00000041808 */
[C---:B------:R-:W-:Y:S01]  /*7d50*/  HMMA.16816.F32.BF16 R4, R28.reuse, R38, R4 ;  /* 0x000000261c04723c */ /* 0x040fe20000041804 */
[----:B------:R-:W-:Y:S07]  /*7d60*/  LDSM.16.M88.4 R36, [R225+0x14800] ;  /* 0x01480000e124783b */ /* 0x000fee0000000200 */
[C---:B------:R-:W-:Y:S08]  /*7d70*/  HMMA.16816.F32.BF16 R184, R28.reuse, R196, R184 ;  /* 0x000000c41cb8723c */ /* 0x040ff000000418b8 */
[C---:B------:R-:W-:Y:S01]  /*7d80*/  HMMA.16816.F32.BF16 R180, R28.reuse, R198, R180 ;  /* 0x000000c61cb4723c */ /* 0x040fe200000418b4 */
[----:B------:R-:W1:Y:S07]  /*7d90*/  LDSM.16.M88.4 R196, [R212+0x2800] ;  /* 0x00280000d4c4783b */ /* 0x000e6e0000000200 */
[C---:B----4-:R-:W-:Y:S08]  /*7da0*/  HMMA.16816.F32.BF16 R176, R28.reuse, R192, R176 ;  /* 0x000000c01cb0723c */ /* 0x050ff000000418b0 */
[C---:B------:R-:W-:Y:S01]  /*7db0*/  HMMA.16816.F32.BF16 R172, R28.reuse, R194, R172 ;  /* 0x000000c21cac723c */ /* 0x040fe200000418ac */
[----:B------:R-:W4:Y:S07]  /*7dc0*/  LDSM.16.M88.4 R192, [R212+0x3000] ;  /* 0x00300000d4c0783b */ /* 0x000f2e0000000200 */
[C---:B--2---:R-:W-:Y:S08]  /*7dd0*/  HMMA.16816.F32.BF16 R168, R28.reuse, R188, R168 ;  /* 0x000000bc1ca8723c */ /* 0x044ff000000418a8 */
        /* <DEDUP_REMOVED lines=12> */
[C---:B--2---:R-:W-:Y:S08]  /*7ea0*/  HMMA.16816.F32.BF16 R168, R24.reuse, R188, R168 ;  /* 0x000000bc18a8723c */ /* 0x044ff000000418a8 */
[----:B------:R-:W-:Y:S01]  /*7eb0*/  HMMA.16816.F32.BF16 R32, R24, R190, R32 ;  /* 0x000000be1820723c */ /* 0x000fe20000041820 */
[----:B------:R-:W-:Y:S04]  /*7ec0*/  LDSM.16.M88.4 R188, [R224+0x8000] ;  /* 0x00800000e0bc783b */ /* 0x000fe80000000200 */
[----:B------:R-:W2:Y:S03]  /*7ed0*/  LDSM.16.M88.4 R24, [R207] ;  /* 0x00000000cf18783b */ /* 0x000ea60000000200 */
[C---:B---3--:R-:W-:Y:S08]  /*7ee0*/  HMMA.16816.F32.BF16 R8, R28.reuse, R20, R8 ;  /* 0x000000141c08723c */ /* 0x048ff00000041808 */
[C---:B------:R-:W-:Y:S01]  /*7ef0*/  HMMA.16816.F32.BF16 R4, R28.reuse, R22, R4 ;  /* 0x000000161c04723c */ /* 0x040fe20000041804 */
[----:B------:R-:W3:Y:S07]  /*7f00*/  LDSM.16.M88.4 R20, [R206] ;  /* 0x00000000ce14783b */ /* 0x000eee0000000200 */
[C---:B------:R-:W-:Y:S08]  /*7f10*/  HMMA.16816.F32.BF16 R184, R28.reuse, R36, R184 ;  /* 0x000000241cb8723c */ /* 0x040ff000000418b8 */
[C---:B------:R-:W-:Y:S01]  /*7f20*/  HMMA.16816.F32.BF16 R180, R28.reuse, R38, R180 ;  /* 0x000000261cb4723c */ /* 0x040fe200000418b4 */
[----:B------:R-:W3:Y:S07]  /*7f30*/  LDSM.16.M88.4 R36, [R205] ;  /* 0x00000000cd24783b */ /* 0x000eee0000000200 */
[C---:B-1----:R-:W-:Y:S08]  /*7f40*/  HMMA.16816.F32.BF16 R176, R28.reuse, R196, R176 ;  /* 0x000000c41cb0723c */ /* 0x042ff000000418b0 */
[C---:B------:R-:W-:Y:S01]  /*7f50*/  HMMA.16816.F32.BF16 R172, R28.reuse, R198, R172 ;  /* 0x000000c61cac723c */ /* 0x040fe200000418ac */
[----:B------:R-:W-:Y:S07]  /*7f60*/  LDSM.16.M88.4 R196, [R204] ;  /* 0x00000000ccc4783b */ /* 0x000fee0000000200 */
[C---:B----4-:R-:W-:Y:S08]  /*7f70*/  HMMA.16816.F32.BF16 R168, R28.reuse, R192, R168 ;  /* 0x000000c01ca8723c */ /* 0x050ff000000418a8 */
        /* <DEDUP_REMOVED lines=11> */
[----:B------:R-:W-:Y:S07]  /*8030*/  LDSM.16.M88.4 R36, [R219+0x15800] ;  /* 0x01580000db24783b */ /* 0x000fee0000000200 */
        /* <DEDUP_REMOVED lines=27> */
[----:B------:R-:W-:Y:S01]  /*81f0*/  HMMA.16816.F32.BF16 R32, R28, R198, R32 ;  /* 0x000000c61c20723c */ /* 0x000fe20000041820 */
[----:B------:R-:W4:Y:S04]  /*8200*/  LDSM.16.M88.4 R28, [R225+0x17800] ;  /* 0x01780000e11c783b */ /* 0x000f280000000200 */
[----:B------:R-:W-:Y:S03]  /*8210*/  LDSM.16.M88.4 R196, [R203] ;  /* 0x00000000cbc4783b */ /* 0x000fe60000000200 */
[----:B-1----:R-:W-:Y:S01]  /*8220*/  HMMA.16816.F32.BF16 R184, R20, R24, R184 ;  /* 0x0000001814b8723c */ /* 0x002fe200000418b8 */
[----:B--2---:R-:W-:-:S02]  /*8230*/  IMAD.MOV.U32 R15, RZ, RZ, R38 ;  /* 0x000000ffff0f7224 */ /* 0x004fc400078e0026 */
[----:B------:R-:W-:-:S05]  /*8240*/  IMAD.MOV.U32 R0, RZ, RZ, R39 ;  /* 0x000000ffff007224 */ /* 0x000fca00078e0027 */
[----:B------:R-:W-:Y:S01]  /*8250*/  HMMA.16816.F32.BF16 R180, R20, R26, R180 ;  /* 0x0000001a14b4723c */ /* 0x000fe200000418b4 */
[----:B------:R-:W1:Y:S01]  /*8260*/  LDSM.16.M88.4 R24, [R224+0xc000] ;  /* 0x00c00000e018783b */ /* 0x000e620000000200 */
[----:B------:R-:W-:-:S06]  /*8270*/  IMAD.MOV.U32 R166, RZ, RZ, R37 ;  /* 0x000000ffffa67224 */ /* 0x000fcc00078e0025 */
[C---:B------:R-:W-:Y:S08]  /*8280*/  HMMA.16816.F32.BF16 R8, R20.reuse, R192, R8 ;  /* 0x000000c01408723c */ /* 0x040ff00000041808 */
[C---:B------:R-:W-:Y:S01]  /*8290*/  HMMA.16816.F32.BF16 R4, R20.reuse, R194, R4 ;  /* 0x000000c21404723c */ /* 0x040fe20000041804 */
[----:B------:R-:W2:Y:S07]  /*82a0*/  LDSM.16.M88.4 R192, [R202] ;  /* 0x00000000cac0783b */ /* 0x000eae0000000200 */
[C---:B---3--:R-:W-:Y:S08]  /*82b0*/  HMMA.16816.F32.BF16 R176, R20.reuse, R188, R176 ;  /* 0x000000bc14b0723c */ /* 0x048ff000000418b0 */
[C---:B------:R-:W-:Y:S01]  /*82c0*/  HMMA.16816.F32.BF16 R172, R20.reuse, R190, R172 ;  /* 0x000000be14ac723c */ /* 0x040fe200000418ac */
[----:B------:R-:W3:Y:S07]  /*82d0*/  LDSM.16.M88.4 R188, [R201] ;  /* 0x00000000c9bc783b */ /* 0x000eee0000000200 */
[C---:B----4-:R-:W-:Y:S08]  /*82e0*/  HMMA.16816.F32.BF16 R168, R20.reuse, R28, R168 ;  /* 0x0000001c14a8723c */ /* 0x050ff000000418a8 */
[----:B------:R-:W-:Y:S01]  /*82f0*/  HMMA.16816.F32.BF16 R32, R20, R30, R32 ;  /* 0x0000001e1420723c */ /* 0x000fe20000041820 */
[----:B------:R-:W4:Y:S04]  /*8300*/  LDSM.16.M88.4 R20, [R219+0x16000] ;  /* 0x01600000db14783b */ /* 0x000f280000000200 */
[----:B------:R-:W-:Y:S03]  /*8310*/  LDSM.16.M88.4 R28, [R200] ;  /* 0x00000000c81c783b */ /* 0x000fe60000000200 */
[C---:B-1----:R-:W-:Y:S08]  /*8320*/  HMMA.16816.F32.BF16 R8, R24.reuse, R196, R8 ;  /* 0x000000c41808723c */ /* 0x042ff00000041808 */
[C---:B------:R-:W-:Y:S01]  /*8330*/  HMMA.16816.F32.BF16 R4, R24.reuse, R198, R4 ;  /* 0x000000c61804723c */ /* 0x040fe20000041804 */
[----:B------:R-:W1:Y:S07]  /*8340*/  LDSM.16.M88.4 R196, [R219+0x16800] ;  /* 0x01680000dbc4783b */ /* 0x000e6e0000000200 */
[C---:B--2---:R-:W-:Y:S08]  /*8350*/  HMMA.16816.F32.BF16 R184, R24.reuse, R192, R184 ;  /* 0x000000c018b8723c */ /* 0x044ff000000418b8 */
[C---:B------:R-:W-:Y:S01]  /*8360*/  HMMA.16816.F32.BF16 R180, R24.reuse, R194, R180 ;  /* 0x000000c218b4723c */ /* 0x040fe200000418b4 */
[----:B------:R-:W-:Y:S07]  /*8370*/  LDSM.16.M88.4 R192, [R219+0x17000] ;  /* 0x01700000dbc0783b */ /* 0x000fee0000000200 */
[----:B---3--:R-:W-:Y:S08]  /*8380*/  HMMA.16816.F32.BF16 R176, R24, R188, R176 ;  /* 0x000000bc18b0723c */ /* 0x008ff000000418b0 */
[C---:B----4-:R-:W-:Y:S08]  /*8390*/  HMMA.16816.F32.BF16 R8, R36.reuse, R20, R8 ;  /* 0x000000142408723c */ /* 0x050ff00000041808 */
[C---:B------:R-:W-:Y:S01]  /*83a0*/  HMMA.16816.F32.BF16 R4, R36.reuse, R22, R4 ;  /* 0x000000162404723c */ /* 0x040fe20000041804 */
[----:B------:R-:W-:Y:S07]  /*83b0*/  LDSM.16.M88.4 R20, [R212+0x6800] ;  /* 0x00680000d414783b */ /* 0x000fee0000000200 */
[C---:B-1----:R-:W-:Y:S07]  /*83c0*/  HMMA.16816.F32.BF16 R184, R36.reuse, R196, R184 ;  /* 0x000000c424b8723c */ /* 0x042fee00000418b8 */
[----:B------:R-:W-:Y:S01]  /*83d0*/  IMAD.MOV.U32 R196, RZ, RZ, R36 ;  /* 0x000000ffffc47224 */ /* 0x000fe200078e0024 */
[----:B------:R-:W-:Y:S01]  /*83e0*/  HMMA.16816.F32.BF16 R180, R36, R198, R180 ;  /* 0x000000c624b4723c */ /* 0x000fe200000418b4 */
[----:B------:R1:W5:Y:S04]  /*83f0*/  LDL.LU.64 R38, [R1+0x30] ;  /* 0x0000300001267983 */ /* 0x0003680000300a00 */
[----:B------:R1:W5:Y:S03]  /*8400*/  LDL.LU.64 R36, [R1+0x28] ;  /* 0x0000280001247983 */ /* 0x0003660000300a00 */
[C---:B------:R-:W-:Y:S01]  /*8410*/  HMMA.16816.F32.BF16 R172, R24.reuse, R190, R172 ;  /* 0x000000be18ac723c */ /* 0x040fe200000418ac */
[----:B------:R-:W-:Y:S07]  /*8420*/  LDSM.16.M88.4 R188, [R219+0x17800] ;  /* 0x01780000dbbc783b */ /* 0x000fee0000000200 */
[C---:B------:R-:W-:Y:S08]  /*8430*/  HMMA.16816.F32.BF16 R168, R24.reuse, R28, R168 ;  /* 0x0000001c18a8723c */ /* 0x040ff000000418a8 */
[----:B------:R-:W-:Y:S01]  /*8440*/  HMMA.16816.F32.BF16 R32, R24, R30, R32 ;  /* 0x0000001e1820723c */ /* 0x000fe20000041820 */
[----:B------:R-:W-:Y:S04]  /*8450*/  LDSM.16.M88.4 R28, [R221+0xc000] ;  /* 0x00c00000dd1c783b */ /* 0x000fe80000000200 */
[----:B------:R-:W2:Y:S01]  /*8460*/  LDSM.16.M88.4 R24, [R212+0x6000] ;  /* 0x00600000d418783b */ /* 0x000ea20000000200 */
[----:B------:R-:W-:-:S02]  /*8470*/  IMAD.MOV.U32 R199, RZ, RZ, R0 ;  /* 0x000000ffffc77224 */ /* 0x000fc400078e0000 */
[----:B------:R-:W-:Y:S02]  /*8480*/  IMAD.U32 R0, RZ, RZ, UR37 ;  /* 0x00000025ff007e24 */ /* 0x000fe4000f8e00ff */
[----:B------:R-:W-:Y:S02]  /*8490*/  IMAD.MOV.U32 R198, RZ, RZ, R15 ;  /* 0x000000ffffc67224 */ /* 0x000fe400078e000f */
[----:B------:R-:W-:-:S05]  /*84a0*/  IMAD R15, R0, 0x40, R231 ;  /* 0x00000040000f7824 */ /* 0x000fca00078e02e7 */
[C---:B------:R-:W-:Y:S01]  /*84b0*/  ISETP.GE.AND P0, PT, R15.reuse, R239, PT ;  /* 0x000000ef0f00720c */ /* 0x040fe20003f06270 */
[----:B------:R-:W-:Y:S01]  /*84c0*/  IMAD.MOV.U32 R197, RZ, RZ, R166 ;  /* 0x000000ffffc57224 */ /* 0x000fe200078e00a6 */
[C---:B------:R-:W-:Y:S02]  /*84d0*/  IADD3 R166, R15.reuse, 0x1, RZ ;  /* 0x000000010fa67810 */ /* 0x040fe40007ffe0ff */
[C---:B------:R-:W-:Y:S01]  /*84e0*/  ISETP.LT.OR P0, PT, R15.reuse, R240, P0 ;  /* 0x000000f00f00720c */ /* 0x040fe20000701670 */
[C---:B--2---:R-:W-:Y:S08]  /*84f0*/  HMMA.16816.F32.BF16 R8, R28.reuse, R24, R8 ;  /* 0x000000181c08723c */ /* 0x044ff00000041808 */
[----:B------:R-:W-:Y:S01]  /*8500*/  HMMA.16816.F32.BF16 R4, R28, R26, R4 ;  /* 0x0000001a1c04723c */ /* 0x000fe20000041804 */
[----:B------:R-:W2:Y:S01]  /*8510*/  LDSM.16.M88.4 R24, [R212+0x7000] ;  /* 0x00700000d418783b */ /* 0x000ea20000000200 */
[----:B------:R-:W-:-:S02]  /*8520*/  ISETP.GE.AND P6, PT, R15, R233, PT ;  /* 0x000000e90f00720c */ /* 0x000fc40003fc6270 */
[C---:B------:R-:W-:Y:S02]  /*8530*/  ISETP.GE.AND P1, PT, R166.reuse, R239, PT ;  /* 0x000000efa600720c */ /* 0x040fe40003f26270 */
[----:B------:R-:W-:Y:S02]  /*8540*/  ISETP.LT.OR P6, PT, R15, R238, P6 ;  /* 0x000000ee0f00720c */ /* 0x000fe400037c1670 */
[----:B------:R-:W-:Y:S01]  /*8550*/  HMMA.16816.F32.BF16 R168, R196, R188, R168 ;  /* 0x000000bcc4a8723c */ /* 0x000fe200000418a8 */
[----:B------:R-:W-:-:S07]  /*8560*/  ISETP.LT.OR P1, PT, R166, R240, P1 ;  /* 0x000000f0a600720c */ /* 0x000fce0000f21670 */
[----:B------:R-:W-:Y:S02]  /*8570*/  FSEL R0, R8, -INF , !P0 ;  /* 0xff80000008007808 */ /* 0x000fe40004000000 */
[C---:B------:R-:W-:Y:S01]  /*8580*/  ISETP.GE.AND P0, PT, R166.reuse, R233, PT ;  /* 0x000000e9a600720c */ /* 0x040fe20003f06270 */
[----:B------:R-:W-:Y:S01]  /*8590*/  HMMA.16816.F32.BF16 R184, R28, R20, R184 ;  /* 0x000000141cb8723c */ /* 0x000fe200000418b8 */
[C---:B------:R-:W-:Y:S02]  /*85a0*/  IADD3 R188, R15.reuse, 0x8, RZ ;  /* 0x000000080fbc7810 */ /* 0x040fe40007ffe0ff */
[----:B------:R-:W-:Y:S02]  /*85b0*/  ISETP.LT.OR P0, PT, R166, R238, P0 ;  /* 0x000000eea600720c */ /* 0x000fe40000701670 */
[----:B------:R-:W-:Y:S02]  /*85c0*/  IADD3 R166, R15, 0x9, RZ ;  /* 0x000000090fa67810 */ /* 0x000fe40007ffe0ff */
[----:B------:R-:W-:Y:S01]  /*85d0*/  FSEL R20, R10, -INF , !P6 ;  /* 0xff8000000a147808 */ /* 0x000fe20007000000 */
[----:B------:R-:W-:Y:S01]  /*85e0*/  HMMA.16816.F32.BF16 R176, R196, R192, R176 ;  /* 0x000000c0c4b0723c */ /* 0x000fe200000418b0 */
[----:B------:R-:W-:-:S02]  /*85f0*/  ISETP.GE.AND P6, PT, R188, R239, PT ;  /* 0x000000efbc00720c */ /* 0x000fc40003fc6270 */
[----:B------:R-:W-:-:S05]  /*8600*/  FSEL R21, R9, -INF , !P1 ;  /* 0xff80000009157808 */ /* 0x000fca0004800000 */
[----:B------:R-:W-:Y:S01]  /*8610*/  HMMA.16816.F32.BF16 R180, R28, R22, R180 ;  /* 0x000000161cb4723c */ /* 0x000fe200000418b4 */
[C---:B------:R-:W-:Y:S02]  /*8620*/  ISETP.GE.AND P1, PT, R188.reuse, R233, PT ;  /* 0x000000e9bc00720c */ /* 0x040fe40003f26270 */
[----:B------:R-:W-:-:S04]  /*8630*/  ISETP.LT.OR P6, PT, R188, R240, P6 ;  /* 0x000000f0bc00720c */ /* 0x000fc800037c1670 */
[----:B------:R-:W-:Y:S02]  /*8640*/  FSEL R22, R11, -INF , !P0 ;  /* 0xff8000000b167808 */ /* 0x000fe40004000000 */
[----:B------:R-:W3:Y:S01]  /*8650*/  LDSM.16.M88.4 R8, [R212+0x7800] ;  /* 0x00780000d408783b */ /* 0x000ee20000000200 */
[----:B------:R-:W-:Y:S01]  /*8660*/  ISETP.GE.AND P0, PT, R166, R239, PT ;  /* 0x000000efa600720c */ /* 0x000fe20003f06270 */
[----:B------:R-:W-:Y:S01]  /*8670*/  HMMA.16816.F32.BF16 R172, R196, R194, R172 ;  /* 0x000000c2c4ac723c */ /* 0x000fe200000418ac */
[----:B------:R-:W-:Y:S01]  /*8680*/  ISETP.LT.OR P1, PT, R188, R238, P1 ;  /* 0x000000eebc00720c */ /* 0x000fe20000f21670 */
[----:B------:R-:W-:Y:S01]  /*8690*/  UISETP.GT.AND UP0, UPT, UR37, UR19, UPT ;  /* 0x000000132500728c */ /* 0x000fe2000bf04270 */
[----:B------:R-:W-:Y:S01]  /*86a0*/  FSEL R23, R4, -INF , !P6 ;  /* 0xff80000004177808 */ /* 0x000fe20007000000 */
[----:B------:R-:W-:-:S04]  /*86b0*/  DEPBAR.LE SB0, 0x0 ;  /* 0x000080000000791a */ /* 0x000fc80000000000 */
[C---:B------:R-:W-:Y:S02]  /*86c0*/  ISETP.LT.OR P0, PT, R166.reuse, R240, P0 ;  /* 0x000000f0a600720c */ /* 0x040fe40000701670 */
[----:B------:R-:W-:Y:S01]  /*86d0*/  IADD3 R188, R15, 0x10, RZ ;  /* 0x000000100fbc7810 */ /* 0x000fe20007ffe0ff */
[----:B------:R-:W-:Y:S01]  /*86e0*/  BAR.SYNC.DEFER_BLOCKING 0x0 ;  /* 0x0000000000007b1d */ /* 0x000fe20000010000 */
[----:B------:R-:W-:Y:S02]  /*86f0*/  ISETP.GE.AND P6, PT, R166, R233, PT ;  /* 0x000000e9a600720c */ /* 0x000fe40003fc6270 */
[----:B------:R-:W-:Y:S02]  /*8700*/  FSEL R6, R6, -INF , !P1 ;  /* 0xff80000006067808 */ /* 0x000fe40004800000 */
[----:B------:R-:W-:Y:S02]  /*8710*/  FSEL R5, R5, -INF , !P0 ;  /* 0xff80000005057808 */ /* 0x000fe40004000000 */
[----:B------:R-:W-:-:S02]  /*8720*/  ISETP.GE.AND P1, PT, R188, R239, PT ;  /* 0x000000efbc00720c */ /* 0x000fc40003f26270 */
[----:B------:R-:W-:Y:S02]  /*8730*/  ISETP.GE.AND P0, PT, R188, R233, PT ;  /* 0x000000e9bc00720c */ /* 0x000fe40003f06270 */
[----:B------:R-:W-:Y:S02]  /*8740*/  ISETP.LT.OR P6, PT, R166, R238, P6 ;  /* 0x000000eea600720c */ /* 0x000fe400037c1670 */
[C---:B------:R-:W-:Y:S02]  /*8750*/  ISETP.LT.OR P1, PT, R188.reuse, R240, P1 ;  /* 0x000000f0bc00720c */ /* 0x040fe40000f21670 */
[----:B------:R-:W-:Y:S02]  /*8760*/  ISETP.LT.OR P0, PT, R188, R238, P0 ;  /* 0x000000eebc00720c */ /* 0x000fe40000701670 */
[----:B------:R-:W-:Y:S02]  /*8770*/  FSEL R4, R7, -INF , !P6 ;  /* 0xff80000007047808 */ /* 0x000fe40007000000 */
[----:B------:R-:W-:-:S02]  /*8780*/  IADD3 R166, R15, 0x11, RZ ;  /* 0x000000110fa67810 */ /* 0x000fc40007ffe0ff */
[----:B------:R-:W-:Y:S01]  /*8790*/  IADD3 R7, R15, 0x18, RZ ;  /* 0x000000180f077810 */ /* 0x000fe20007ffe0ff */
[----:B------:R-:W-:Y:S01]  /*87a0*/  HMMA.16816.F32.BF16 R32, R196, R190, R32 ;  /* 0x000000bec420723c */ /* 0x000fe20000041820 */
[----:B------:R-:W-:Y:S02]  /*87b0*/  FSEL R189, R184, -INF , !P1 ;  /* 0xff800000b8bd7808 */ /* 0x000fe40004800000 */
[C---:B------:R-:W-:Y:S02]  /*87c0*/  ISETP.GE.AND P6, PT, R166.reuse, R239, PT ;  /* 0x000000efa600720c */ /* 0x040fe40003fc6270 */
[----:B------:R-:W-:Y:S02]  /*87d0*/  ISETP.GE.AND P1, PT, R166, R233, PT ;  /* 0x000000e9a600720c */ /* 0x000fe40003f26270 */
[----:B------:R-:W-:Y:S02]  /*87e0*/  FSEL R190, R186, -INF , !P0 ;  /* 0xff800000babe7808 */ /* 0x000fe40004000000 */
[----:B------:R-:W-:Y:S01]  /*87f0*/  ISETP.GE.AND P0, PT, R7, R239, PT ;  /* 0x000000ef0700720c */ /* 0x000fe20003f06270 */
[----:B--2---:R-:W-:Y:S01]  /*8800*/  HMMA.16816.F32.BF16 R176, R28, R24, R176 ;  /* 0x000000181cb0723c */ /* 0x004fe200000418b0 */
[----:B------:R-:W-:-:S02]  /*8810*/  ISETP.LT.OR P6, PT, R166, R240, P6 ;  /* 0x000000f0a600720c */ /* 0x000fc400037c1670 */
[----:B------:R-:W-:Y:S02]  /*8820*/  ISETP.LT.OR P1, PT, R166, R238, P1 ;  /* 0x000000eea600720c */ /* 0x000fe40000f21670 */
[----:B------:R-:W-:Y:S02]  /*8830*/  ISETP.LT.OR P0, PT, R7, R240, P0 ;  /* 0x000000f00700720c */ /* 0x000fe40000701670 */
[----:B------:R-:W-:Y:S02]  /*8840*/  IADD3 R166, R15, 0x19, RZ ;  /* 0x000000190fa67810 */ /* 0x000fe40007ffe0ff */
[----:B------:R-:W-:Y:S02]  /*8850*/  FSEL R185, R185, -INF , !P6 ;  /* 0xff800000b9b97808 */ /* 0x000fe40007000000 */
[----:B------:R-:W-:Y:S02]  /*8860*/  FSEL R24, R187, -INF , !P1 ;  /* 0xff800000bb187808 */ /* 0x000fe40004800000 */
[----:B------:R-:W-:-:S02]  /*8870*/  FSEL R25, R180, -INF , !P0 ;  /* 0xff800000b4197808 */ /* 0x000fc40004000000 */
[C---:B------:R-:W-:Y:S02]  /*8880*/  ISETP.GE.AND P6, PT, R7.reuse, R233, PT ;  /* 0x000000e90700720c */ /* 0x040fe40003fc6270 */
[C---:B------:R-:W-:Y:S02]  /*8890*/  ISETP.GE.AND P1, PT, R166.reuse, R239, PT ;  /* 0x000000efa600720c */ /* 0x040fe40003f26270 */
[C---:B------:R-:W-:Y:S01]  /*88a0*/  ISETP.GE.AND P0, PT, R166.reuse, R233, PT ;  /* 0x000000e9a600720c */ /* 0x040fe20003f06270 */
[----:B------:R-:W-:Y:S01]  /*88b0*/  HMMA.16816.F32.BF16 R172, R28, R26, R172 ;  /* 0x0000001a1cac723c */ /* 0x000fe200000418ac */
[----:B------:R-:W-:Y:S02]  /*88c0*/  ISETP.LT.OR P6, PT, R7, R238, P6 ;  /* 0x000000ee0700720c */ /* 0x000fe400037c1670 */
        /* <DEDUP_REMOVED lines=9> */
[C---:B------:R-:W-:Y:S01]  /*8960*/  ISETP.GE.AND P0, PT, R7.reuse, R239, PT ;  /* 0x000000ef0700720c */ /* 0x040fe20003f06270 */
[----:B---3--:R-:W-:Y:S01]  /*8970*/  HMMA.16816.F32.BF16 R168, R28, R8, R168 ;  /* 0x000000081ca8723c */ /* 0x008fe200000418a8 */
[C---:B------:R-:W-:Y:S02]  /*8980*/  ISETP.LT.OR P6, PT, R166.reuse, R240, P6 ;  /* 0x000000f0a600720c */ /* 0x040fe400037c1670 */
[----:B------:R-:W-:Y:S02]  /*8990*/  ISETP.LT.OR P1, PT, R166, R238, P1 ;  /* 0x000000eea600720c */ /* 0x000fe40000f21670 */
[----:B------:R-:W-:Y:S02]  /*89a0*/  ISETP.LT.OR P0, PT, R7, R240, P0 ;  /* 0x000000f00700720c */ /* 0x000fe40000701670 */
[----:B------:R-:W-:-:S02]  /*89b0*/  IADD3 R9, R15, 0x28, RZ ;  /* 0x000000280f097810 */ /* 0x000fc40007ffe0ff */
        /* <DEDUP_REMOVED lines=9> */
[C---:B------:R-:W-:Y:S02]  /*8a50*/  IADD3 R8, R15.reuse, 0x29, RZ ;  /* 0x000000290f087810 */ /* 0x040fe40007ffe0ff */
[----:B------:R-:W-:Y:S02]  /*8a60*/  IADD3 R7, R15, 0x30, RZ ;  /* 0x000000300f077810 */ /* 0x000fe40007ffe0ff */
[----:B------:R-:W-:-:S02]  /*8a70*/  FSEL R196, R179, -INF , !P6 ;  /* 0xff800000b3c47808 */ /* 0x000fc40007000000 */
[----:B------:R-:W-:Y:S02]  /*8a80*/  FSEL R197, R172, -INF , !P1 ;  /* 0xff800000acc57808 */ /* 0x000fe40004800000 */
[----:B------:R-:W-:Y:S02]  /*8a90*/  FSEL R194, R174, -INF , !P0 ;  /* 0xff800000aec27808 */ /* 0x000fe40004000000 */
[C---:B------:R-:W-:Y:S02]  /*8aa0*/  ISETP.GE.AND P6, PT, R8.reuse, R239, PT ;  /* 0x000000ef0800720c */ /* 0x040fe40003fc6270 */
[C---:B------:R-:W-:Y:S02]  /*8ab0*/  ISETP.GE.AND P1, PT, R8.reuse, R233, PT ;  /* 0x000000e90800720c */ /* 0x040fe40003f26270 */
[----:B------:R-:W-:Y:S01]  /*8ac0*/  ISETP.GE.AND P0, PT, R7, R239, PT ;  /* 0x000000ef0700720c */ /* 0x000fe20003f06270 */
[----:B------:R-:W-:Y:S01]  /*8ad0*/  HMMA.16816.F32.BF16 R32, R28, R10, R32 ;  /* 0x0000000a1c20723c */ /* 0x000fe20000041820 */
[----:B------:R-:W-:-:S02]  /*8ae0*/  ISETP.LT.OR P6, PT, R8, R240, P6 ;  /* 0x000000f00800720c */ /* 0x000fc400037c1670 */
[----:B------:R-:W-:Y:S02]  /*8af0*/  ISETP.LT.OR P1, PT, R8, R238, P1 ;  /* 0x000000ee0800720c */ /* 0x000fe40000f21670 */
[----:B------:R-:W-:Y:S02]  /*8b00*/  ISETP.LT.OR P0, PT, R7, R240, P0 ;  /* 0x000000f00700720c */ /* 0x000fe40000701670 */
[----:B------:R-:W-:Y:S02]  /*8b10*/  IADD3 R8, R15, 0x31, RZ ;  /* 0x000000310f087810 */ /* 0x000fe40007ffe0ff */
[----:B------:R-:W-:Y:S02]  /*8b20*/  FSEL R246, R175, -INF , !P1 ;  /* 0xff800000aff67808 */ /* 0x000fe40004800000 */
[----:B------:R-:W-:Y:S02]  /*8b30*/  FSEL R183, R168, -INF , !P0 ;  /* 0xff800000a8b77808 */ /* 0x000fe40004000000 */
[----:B------:R-:W-:-:S02]  /*8b40*/  ISETP.GE.AND P1, PT, R7, R233, PT ;  /* 0x000000e90700720c */ /* 0x000fc40003f26270 */
[CC--:B------:R-:W-:Y:S02]  /*8b50*/  ISETP.GE.AND P0, PT, R8.reuse, R233.reuse, PT ;  /* 0x000000e90800720c */ /* 0x0c0fe40003f06270 */
[-C--:B------:R-:W-:Y:S02]  /*8b60*/  ISETP.LT.OR P1, PT, R7, R238.reuse, P1 ;  /* 0x000000ee0700720c */ /* 0x080fe40000f21670 */
[----:B------:R-:W-:Y:S02]  /*8b70*/  ISETP.LT.OR P0, PT, R8, R238, P0 ;  /* 0x000000ee0800720c */ /* 0x000fe40000701670 */
[----:B------:R-:W-:Y:S02]  /*8b80*/  IADD3 R7, R15, 0x38, RZ ;  /* 0x000000380f077810 */ /* 0x000fe40007ffe0ff */
[----:B------:R-:W-:Y:S02]  /*8b90*/  FSEL R178, R171, -INF , !P0 ;  /* 0xff800000abb27808 */ /* 0x000fe40004000000 */
[----:B------:R-:W-:-:S02]  /*8ba0*/  ISETP.GE.AND P0, PT, R7, R233, PT ;  /* 0x000000e90700720c */ /* 0x000fc40003f06270 */
[----:B------:R-:W-:Y:S02]  /*8bb0*/  FSEL R199, R173, -INF , !P6 ;  /* 0xff800000adc77808 */ /* 0x000fe40007000000 */
[C---:B------:R-:W-:Y:S02]  /*8bc0*/  ISETP.LT.OR P0, PT, R7.reuse, R238, P0 ;  /* 0x000000ee0700720c */ /* 0x040fe40000701670 */
[----:B------:R-:W-:Y:S02]  /*8bd0*/  FSEL R180, R170, -INF , !P1 ;  /* 0xff800000aab47808 */ /* 0x000fe40004800000 */
[-C--:B------:R-:W-:Y:S02]  /*8be0*/  ISETP.GE.AND P6, PT, R8, R239.reuse, PT ;  /* 0x000000ef0800720c */ /* 0x080fe40003fc6270 */
[----:B------:R-:W-:Y:S02]  /*8bf0*/  ISETP.GE.AND P1, PT, R7, R239, PT ;  /* 0x000000ef0700720c */ /* 0x000fe40003f26270 */
[----:B------:R-:W-:-:S02]  /*8c00*/  FSEL R176, R34, -INF , !P0 ;  /* 0xff80000022b07808 */ /* 0x000fc40004000000 */
[----:B------:R-:W-:Y:S02]  /*8c10*/  PLOP3.LUT P0, PT, PT, PT, UP0, 0x80, 0x0 ;  /* 0x000000000000781c */ /* 0x000fe40003f0f008 */
[-C--:B------:R-:W-:Y:S02]  /*8c20*/  ISETP.LT.OR P6, PT, R8, R240.reuse, P6 ;  /* 0x000000f00800720c */ /* 0x080fe400037c1670 */
[----:B------:R-:W-:Y:S02]  /*8c30*/  ISETP.LT.OR P1, PT, R7, R240, P1 ;  /* 0x000000f00700720c */ /* 0x000fe40000f21670 */
[----:B------:R-:W-:Y:S02]  /*8c40*/  IADD3 R15, R15, 0x39, RZ ;  /* 0x000000390f0f7810 */ /* 0x000fe40007ffe0ff */
[----:B------:R-:W-:Y:S02]  /*8c50*/  FSEL R182, R169, -INF , !P6 ;  /* 0xff800000a9b67808 */ /* 0x000fe40007000000 */
[----:B------:R-:W-:-:S02]  /*8c60*/  FSEL R181, R32, -INF , !P1 ;  /* 0xff80000020b57808 */ /* 0x000fc40004800000 */
[C---:B------:R-:W-:Y:S02]  /*8c70*/  ISETP.GE.AND P6, PT, R15.reuse, R239, PT ;  /* 0x000000ef0f00720c */ /* 0x040fe40003fc6270 */
[C---:B------:R-:W-:Y:S02]  /*8c80*/  ISETP.GE.AND P1, PT, R15.reuse, R233, PT ;  /* 0x000000e90f00720c */ /* 0x040fe40003f26270 */
[C---:B------:R-:W-:Y:S02]  /*8c90*/  ISETP.LT.OR P6, PT, R15.reuse, R240, P6 ;  /* 0x000000f00f00720c */ /* 0x040fe400037c1670 */
[----:B------:R-:W-:Y:S02]  /*8ca0*/  ISETP.LT.OR P1, PT, R15, R238, P1 ;  /* 0x000000ee0f00720c */ /* 0x000fe40000f21670 */
[----:B------:R-:W-:Y:S02]  /*8cb0*/  FSEL R179, R33, -INF , !P6 ;  /* 0xff80000021b37808 */ /* 0x000fe40007000000 */
[----:B------:R-:W-:Y:S01]  /*8cc0*/  FSEL R175, R35, -INF , !P1 ;  /* 0xff80000023af7808 */ /* 0x000fe20004800000 */
[----:B------:R-:W-:Y:S05]  /*8cd0*/  @!P0 BRA `(.L_x_1377) ;  /* 0x000004a000008947 */ /* 0x000fea0003800000 */
[----:B-1----:R-:W-:Y:S01]  /*8ce0*/  UIADD3 UR41, UR35, -0x3, URZ ;  /* 0xfffffffd23297890 */ /* 0x002fe2000fffe03f */
        /* <DEDUP_REMOVED lines=71> */
.L_x_1379:
[----:B------:R-:W-:Y:S05]  /*9160*/  BSYNC B0 ;  /* 0x0000000000007941 */ /* 0x000fea0003800000 */
.L_x_1378:
[----:B------:R-:W0:Y:S02]  /*9170*/  LDGDEPBAR ;  /* 0x00000000000079af */ /* 0x000e240000000000 */
.L_x_1377:
[----:B-1----:R-:W-:Y:S01]  /*9180*/  FMNMX.FTZ R8, R3, R0, !PT ;  /* 0x0000000003087209 */ /* 0x002fe20007810000 */
[----:B------:R-:W-:Y:S01]  /*9190*/  USHF.L.U32 UR4, UR37, 0x1, URZ ;  /* 0x0000000125047899 */ /* 0x000fe2000800063f */
[----:B------:R-:W-:Y:S01]  /*91a0*/  FMNMX.FTZ R7, R2, R20, !PT ;  /* 0x0000001402077209 */ /* 0x000fe20007810000 */
[----:B------:R1:W-:Y:S01]  /*91b0*/  STL.64 [R1+0x28], R16 ;  /* 0x0000281001007387 */ /* 0x0003e20000100a00 */
[----:B------:R-:W-:Y:S01]  /*91c0*/  FMNMX.FTZ R8, R21, R8, !PT ;  /* 0x0000000815087209 */ /* 0x000fe20007810000 */
[----:B------:R-:W-:Y:S01]  /*91d0*/  IMAD.WIDE.U32 R248, R13, -0x326172a9, RZ ;  /* 0xcd9e8d570df87825 */ /* 0x000fe200078e00ff */
        /* <DEDUP_REMOVED lines=12> */
[----:B------:R-:W-:Y:S01]  /*92a0*/  FMNMX.FTZ R7, R250, R7, !PT ;  /* 0x00000007fa077209 */ /* 0x000fe20007810000 */
[----:B-1----:R-:W-:Y:S01]  /*92b0*/  IMAD.WIDE.U32 R16, R12, -0x2daee0ad, RZ ;  /* 0xd2511f530c107825 */ /* 0x002fe200078e00ff */
        /* <DEDUP_REMOVED lines=16> */
[----:B------:R-:W-:Y:S01]  /*93c0*/  MOV R7, UR4 ;  /* 0x0000000400077c02 */ /* 0x000fe20008000f00 */
[----:B------:R-:W1:Y:S01]  /*93d0*/  SHFL.BFLY PT, R8, R9, 0x2, 0x1f ;  /* 0x0c401f0009087f89 */ /* 0x000e6200000e0000 */
[----:B------:R-:W-:Y:S01]  /*93e0*/  LOP3.LUT R247, R249, R14, RZ, 0x3c, !PT ;  /* 0x0000000ef9f77212 */ /* 0x000fe200078e3cff */
[----:B------:R-:W-:Y:S01]  /*93f0*/  UIADD3 UR4, UR4, 0x1, URZ ;  /* 0x0000000104047890 */ /* 0x000fe2000fffe03f */
[----:B------:R-:W-:-:S03]  /*9400*/  LOP3.LUT R7, R17, UR39, R7, 0x96, !PT ;  /* 0x0000002711077c12 */ /* 0x000fc6000f8e9607 */
[----:B------:R-:W-:Y:S02]  /*9410*/  IMAD R247, R247, -0x2daee0ad, RZ ;  /* 0xd2511f53f7f77824 */ /* 0x000fe400078e02ff */
[----:B------:R-:W-:-:S05]  /*9420*/  IMAD.WIDE.U32 R32, R7, -0x326172a9, RZ ;  /* 0xcd9e8d5707207825 */ /* 0x000fca00078e00ff */
[----:B------:R-:W-:Y:S02]  /*9430*/  LOP3.LUT R7, R33, UR16, R248, 0x96, !PT ;  /* 0x0000001021077c12 */ /* 0x000fe4000f8e96f8 */
[----:B------:R-:W-:-:S03]  /*9440*/  LOP3.LUT R32, R165, UR14, R32, 0x96, !PT ;  /* 0x0000000ea5207c12 */ /* 0x000fc6000f8e9620 */
[----:B------:R-:W-:-:S04]  /*9450*/  IMAD.WIDE.U32 R28, R7, -0x2daee0ad, RZ ;  /* 0xd2511f53071c7825 */ /* 0x000fc800078e00ff */
[----:B------:R-:W-:Y:S01]  /*9460*/  IMAD.WIDE.U32 R32, R32, -0x2daee0ad, RZ ;  /* 0xd2511f5320207825 */ /* 0x000fe200078e00ff */
[----:B------:R-:W-:Y:S02]  /*9470*/  LOP3.LUT R7, R29, UR13, R247, 0x96, !PT ;  /* 0x0000000d1d077c12 */ /* 0x000fe4000f8e96f7 */
[----:B-1----:R-:W-:Y:S02]  /*9480*/  FMNMX.FTZ R8, R9, R8, !PT ;  /* 0x0000000809087209 */ /* 0x002fe40007810000 */
[----:B------:R-:W1:Y:S01]  /*9490*/  SHFL.BFLY PT, R9, R10, 0x2, 0x1f ;  /* 0x0c401f000a097f89 */ /* 0x000e6200000e0000 */
[----:B------:R-:W-:Y:S01]  /*94a0*/  LOP3.LUT R28, R33, UR11, R28, 0x96, !PT ;  /* 0x0000000b211c7c12 */ /* 0x000fe2000f8e961c */
[----:B------:R-:W-:Y:S02]  /*94b0*/  IMAD.WIDE.U32 R30, R7, -0x326172a9, RZ ;  /* 0xcd9e8d57071e7825 */ /* 0x000fe400078e00ff */
[----:B------:R-:W2:Y:S02]  /*94c0*/  SHFL.BFLY PT, R15, R8, 0x1, 0x1f ;  /* 0x0c201f00080f7f89 */ /* 0x000ea400000e0000 */
[----:B------:R-:W-:Y:S01]  /*94d0*/  IMAD.WIDE.U32 R28, R28, -0x326172a9, RZ ;  /* 0xcd9e8d571c1c7825 */ /* 0x000fe200078e00ff */
[----:B------:R-:W-:-:S04]  /*94e0*/  LOP3.LUT R7, R31, UR12, R164, 0x96, !PT ;  /* 0x0000000c1f077c12 */ /* 0x000fc8000f8e96a4 */
[----:B------:R-:W-:-:S05]  /*94f0*/  LOP3.LUT R30, R29, UR10, R30, 0x96, !PT ;  /* 0x0000000a1d1e7c12 */ /* 0x000fca000f8e961e */
[----:B------:R-:W-:Y:S01]  /*9500*/  IMAD.WIDE.U32 R30, R30, -0x2daee0ad, RZ ;  /* 0xd2511f531e1e7825 */ /* 0x000fe200078e00ff */
[----:B-1----:R-:W-:-:S03]  /*9510*/  FMNMX.FTZ R9, R10, R9, !PT ;  /* 0x000000090a097209 */ /* 0x002fc60007810000 */
[----:B------:R-:W-:Y:S01]  /*9520*/  IMAD.WIDE.U32 R10, R7, -0x2daee0ad, RZ ;  /* 0xd2511f53070a7825 */ /* 0x000fe200078e00ff */
[----:B--2---:R-:W-:Y:S02]  /*9530*/  FMNMX.FTZ R15, R8, R15, !PT ;  /* 0x0000000f080f7209 */ /* 0x004fe40007810000 */
[----:B------:R-:W1:Y:S02]  /*9540*/  SHFL.BFLY PT, R8, R9, 0x1, 0x1f ;  /* 0x0c201f0009087f89 */ /* 0x000e6400000e0000 */
[----:B------:R-:W-:Y:S01]  /*9550*/  LOP3.LUT R7, R11, UR9, R32, 0x96, !PT ;  /* 0x000000090b077c12 */ /* 0x000fe2000f8e9620 */
[C---:B------:R-:W-:Y:S01]  /*9560*/  FMUL.FTZ R184, R15.reuse, c[0x0][0x23c] ;  /* 0x00008f000fb87a20 */ /* 0x040fe20000410000 */
[----:B------:R-:W-:-:S03]  /*9570*/  FSETP.NEU.FTZ.AND P6, PT, R15, -INF , PT ;  /* 0xff8000000f00780b */ /* 0x000fc60003fdd000 */
[----:B------:R-:W-:Y:S01]  /*9580*/  IMAD.WIDE.U32 R32, R7, -0x326172a9, RZ ;  /* 0xcd9e8d5707207825 */ /* 0x000fe200078e00ff */
[----:B------:R-:W-:-:S04]  /*9590*/  FSEL R184, R184, RZ, P6 ;  /* 0x000000ffb8b87208 */ /* 0x000fc80003000000 */
[----:B------:R-:W-:Y:S01]  /*95a0*/  LOP3.LUT R28, R33, UR8, R28, 0x96, !PT ;  /* 0x00000008211c7c12 */ /* 0x000fe2000f8e961c */
[----:B------:R-:W-:Y:S01]  /*95b0*/  FFMA.FTZ R172, R0, c[0x0][0x23c], -R184 ;  /* 0x00008f0000ac7a23 */ /* 0x000fe200000108b8 */
[----:B------:R-:W-:Y:S01]  /*95c0*/  LOP3.LUT R0, R31, UR7, R10, 0x96, !PT ;  /* 0x000000071f007c12 */ /* 0x000fe2000f8e960a */
[--C-:B------:R-:W-:Y:S02]  /*95d0*/  FFMA.FTZ R171, R23, c[0x0][0x23c], -R184.reuse ;  /* 0x00008f0017ab7a23 */ /* 0x100fe400000108b8 */
[--C-:B------:R-:W-:Y:S02]  /*95e0*/  FFMA.FTZ R168, R5, c[0x0][0x23c], -R184.reuse ;  /* 0x00008f0005a87a23 */ /* 0x100fe400000108b8 */
[----:B------:R-:W-:Y:S01]  /*95f0*/  IMAD.WIDE.U32 R10, R0, -0x326172a9, RZ ;  /* 0xcd9e8d57000a7825 */ /* 0x000fe200078e00ff */
[----:B------:R-:W-:Y:S03]  /*9600*/  MUFU.EX2 R172, R172 ;  /* 0x000000ac00ac7308 */ /* 0x000fe60000000800 */
[----:B------:R-:W-:Y:S01]  /*9610*/  FFMA.FTZ R170, R21, c[0x0][0x23c], -R184 ;  /* 0x00008f0015aa7a23 */ /* 0x000fe200000108b8 */
[----:B-1----:R-:W-:Y:S01]  /*9620*/  FMNMX.FTZ R0, R9, R8, !PT ;  /* 0x0000000809007209 */ /* 0x002fe20007810000 */
[----:B------:R-:W-:Y:S01]  /*9630*/  IMAD.WIDE.U32 R28, R28, -0x2daee0ad, RZ ;  /* 0xd2511f531c1c7825 */ /* 0x000fe200078e00ff */
[----:B------:R-:W-:-:S02]  /*9640*/  LOP3.LUT R9, R10, 0xffff, RZ, 0xc0, !PT ;  /* 0x0000ffff0a097812 */ /* 0x000fc400078ec0ff */
[----:B------:R-:W-:Y:S01]  /*9650*/  LOP3.LUT R7, R11, UR18, R32, 0x96, !PT ;  /* 0x000000120b077c12 */ /* 0x000fe2000f8e9620 */
[C---:B------:R-:W-:Y:S01]  /*9660*/  FMUL.FTZ R177, R0.reuse, c[0x0][0x23c] ;  /* 0x00008f0000b17a20 */ /* 0x040fe20000410000 */
[----:B------:R-:W-:Y:S01]  /*9670*/  FSETP.NEU.FTZ.AND P1, PT, R0, -INF , PT ;  /* 0xff8000000000780b */ /* 0x000fe20003f3d000 */
[----:B------:R-:W-:Y:S01]  /*9680*/  MUFU.EX2 R171, R171 ;  /* 0x000000ab00ab7308 */ /* 0x000fe20000000800 */
[----:B------:R-:W-:Y:S01]  /*9690*/  LOP3.LUT R32, R10, 0xff, RZ, 0xc0, !PT ;  /* 0x000000ff0a207812 */ /* 0x000fe200078ec0ff */
[--C-:B------:R-:W-:Y:S01]  /*96a0*/  FFMA.FTZ R188, R185, c[0x0][0x23c], -R184.reuse ;  /* 0x00008f00b9bc7a23 */ /* 0x100fe200000108b8 */
[----:B------:R-:W-:Y:S01]  /*96b0*/  SHF.R.U32.HI R9, RZ, 0x8, R9 ;  /* 0x00000008ff097819 */ /* 0x000fe20000011609 */
[--C-:B------:R-:W-:Y:S01]  /*96c0*/  FFMA.FTZ R189, R189, c[0x0][0x23c], -R184.reuse ;  /* 0x00008f00bdbd7a23 */ /* 0x100fe200000108b8 */
[----:B------:R-:W-:Y:S01]  /*96d0*/  FSEL R177, R177, RZ, P1 ;  /* 0x000000ffb1b17208 */ /* 0x000fe20000800000 */
[----:B------:R-:W-:Y:S01]  /*96e0*/  FFMA.FTZ R186, R25, c[0x0][0x23c], -R184 ;  /* 0x00008f0019ba7a23 */ /* 0x000fe200000108b8 */
[----:B------:R-:W-:Y:S01]  /*96f0*/  PRMT R32, R32, 0x5410, R9 ;  /* 0x0000541020207816 */ /* 0x000fe20000000009 */
[----:B------:R-:W1:Y:S01]  /*9700*/  MUFU.EX2 R168, R168 ;  /* 0x000000a800a87308 */ /* 0x000e620000000800 */
[C---:B------:R-:W-:Y:S01]  /*9710*/  LOP3.LUT R9, R7.reuse, 0xffff, RZ, 0xc0, !PT ;  /* 0x0000ffff07097812 */ /* 0x040fe200078ec0ff */
        /* <DEDUP_REMOVED lines=8> */
[----:B------:R-:W-:Y:S01]  /*97a0*/  FFMA.FTZ R187, R190, c[0x0][0x23c], -R177 ;  /* 0x00008f00bebb7a23 */ /* 0x000fe200000108b1 */
[----:B------:R-:W-:Y:S01]  /*97b0*/  FSEL R6, R15, RZ, P6 ;  /* 0x000000ff0f067208 */ /* 0x000fe20003000000 */
[----:B------:R-:W-:Y:S01]  /*97c0*/  FFMA.FTZ R185, R27, c[0x0][0x23c], -R184 ;  /* 0x00008f001bb97a23 */ /* 0x000fe200000108b8 */
[----:B------:R-:W-:Y:S01]  /*97d0*/  SHF.R.U32.HI R10, RZ, 0x18, R10 ;  /* 0x00000018ff0a7819 */ /* 0x000fe2000001160a */
[--C-:B------:R-:W-:Y:S01]  /*97e0*/  HSET2.LE.AND R4, R4, R241.reuse, PT ;  /* 0x000000f104047233 */ /* 0x100fe20003803000 */
[----:B------:R-:W-:Y:S01]  /*97f0*/  LOP3.LUT R5, R8, 0xff, RZ, 0xc0, !PT ;  /* 0x000000ff08057812 */ /* 0x000fe200078ec0ff */
[----:B------:R-:W-:Y:S01]  /*9800*/  FADD.FTZ R173, R3, -R6 ;  /* 0x8000000603ad7221 */ /* 0x000fe20000010000 */
[----:B------:R-:W-:Y:S01]  /*9810*/  FSEL R3, R0, RZ, P1 ;  /* 0x000000ff00037208 */ /* 0x000fe20000800000 */
[----:B------:R-:W-:Y:S01]  /*9820*/  MUFU.EX2 R169, R169 ;  /* 0x000000a900a97308 */ /* 0x000fe20000000800 */
[----:B------:R-:W-:Y:S01]  /*9830*/  PRMT R10, R5, 0x5410, R10 ;  /* 0x00005410050a7816 */ /* 0x000fe2000000000a */
[--C-:B------:R-:W-:Y:S01]  /*9840*/  HSET2.LE.AND R6, R32, R241.reuse, PT ;  /* 0x000000f120067233 */ /* 0x100fe20003803000 */
[----:B------:R-:W-:Y:S01]  /*9850*/  SHF.R.U32.HI R5, RZ, 0x10, R7 ;  /* 0x00000010ff057819 */ /* 0x000fe20000011607 */
[----:B------:R-:W-:Y:S01]  /*9860*/  FADD.FTZ R2, R2, -R3 ;  /* 0x8000000302027221 */ /* 0x000fe20000010000 */
[----:B------:R-:W-:Y:S01]  /*9870*/  SHF.R.U32.HI R8, RZ, 0x18, R7 ;  /* 0x00000018ff087819 */ /* 0x000fe20000011607 */
[--C-:B------:R-:W-:Y:S01]  /*9880*/  FFMA.FTZ R3, R22, c[0x0][0x23c], -R177.reuse ;  /* 0x00008f0016037a23 */ /* 0x100fe200000108b1 */
[----:B------:R-:W-:Y:S01]  /*9890*/  LOP3.LUT R5, R5, 0xff, RZ, 0xc0, !PT ;  /* 0x000000ff05057812 */ /* 0x000fe200078ec0ff */
[----:B------:R-:W3:Y:S01]  /*98a0*/  MUFU.EX2 R166, R166 ;  /* 0x000000a600a67308 */ /* 0x000ee20000000800 */
[--C-:B------:R-:W-:Y:S01]  /*98b0*/  HSET2.LE.AND R7, R10, R241.reuse, PT ;  /* 0x000000f10a077233 */ /* 0x100fe20003803000 */
[----:B------:R-:W4:Y:S01]  /*98c0*/  LDSM.16.MT88.4 R20, [R220+0x18000] ;  /* 0x01800000dc14783b */ /* 0x000f220000004200 */
[----:B------:R-:W-:Y:S01]  /*98d0*/  PRMT R8, R5, 0x5410, R8 ;  /* 0x0000541005087816 */ /* 0x000fe20000000008 */
[----:B------:R-:W-:Y:S01]  /*98e0*/  FMUL.FTZ R173, R173, c[0x0][0x23c] ;  /* 0x00008f00adad7a20 */ /* 0x000fe20000410000 */
[----:B-1----:R-:W-:Y:S01]  /*98f0*/  F2FP.BF16.PACK_AB R5, R168, R171 ;  /* 0x000000aba805723e */ /* 0x002fe200000010ff */
[----:B------:R-:W-:Y:S01]  /*9900*/  FMUL.FTZ R2, R2, c[0x0][0x23c] ;  /* 0x00008f0002027a20 */ /* 0x000fe20000410000 */
[----:B------:R-:W-:Y:S01]  /*9910*/  LOP3.LUT R30, R29, UR17, R30, 0x96, !PT ;  /* 0x000000111d1e7c12 */ /* 0x000fe2000f8e961e */
[----:B------:R-:W-:Y:S01]  /*9920*/  MUFU.EX2 R174, R174 ;  /* 0x000000ae00ae7308 */ /* 0x000fe20000000800 */
[----:B------:R-:W-:Y:S01]  /*9930*/  LOP3.LUT R6, R6, R5, RZ, 0xc0, !PT ;  /* 0x0000000506067212 */ /* 0x000fe200078ec0ff */
[--C-:B------:R-:W-:Y:S01]  /*9940*/  FFMA.FTZ R190, R24, c[0x0][0x23c], -R177.reuse ;  /* 0x00008f0018be7a23 */ /* 0x100fe200000108b1 */
[----:B--2---:R-:W-:Y:S01]  /*9950*/  F2FP.BF16.PACK_AB R5, R170, R172 ;  /* 0x000000acaa05723e */ /* 0x004fe200000010ff */
[--C-:B------:R-:W-:Y:S01]  /*9960*/  FFMA.FTZ R192, R26, c[0x0][0x23c], -R177.reuse ;  /* 0x00008f001ac07a23 */ /* 0x100fe200000108b1 */
[----:B------:R-:W-:Y:S01]  /*9970*/  LDSM.16.MT88.4 R32, [R220+0x18800] ;  /* 0x01880000dc20783b */ /* 0x000fe20000004200 */
[--C-:B------:R-:W-:Y:S01]  /*9980*/  FFMA.FTZ R191, R250, c[0x0][0x23c], -R177.reuse ;  /* 0x00008f00fabf7a23 */ /* 0x100fe200000108b1 */
[----:B------:R-:W-:Y:S01]  /*9990*/  LOP3.LUT R4, R4, R5, RZ, 0xc0, !PT ;  /* 0x0000000504047212 */ /* 0x000fe200078ec0ff */
[----:B------:R-:W1:Y:S01]  /*99a0*/  MUFU.EX2 R3, R3 ;  /* 0x0000000300037308 */ /* 0x000e620000000800 */
[----:B------:R-:W-:Y:S01]  /*99b0*/  HSET2.LE.AND R5, R8, R241, PT ;  /* 0x000000f108057233 */ /* 0x000fe20003803000 */
[----:B---3--:R-:W-:Y:S01]  /*99c0*/  F2FP.BF16.PACK_AB R10, R166, R169 ;  /* 0x000000a9a60a723e */ /* 0x008fe200000010ff */
[----:B------:R-:W-:Y:S01]  /*99d0*/  LDSM.16.MT88.4 R24, [R217+0x18800] ;  /* 0x01880000d918783b */ /* 0x000fe20000004200 */
[----:B------:R-:W-:-:S02]  /*99e0*/  FFMA.FTZ R196, R196, c[0x0][0x23c], -R177 ;  /* 0x00008f00c4c47a23 */ /* 0x000fc400000108b1 */
[----:B------:R-:W-:Y:S01]  /*99f0*/  LOP3.LUT R7, R7, R10, RZ, 0xc0, !PT ;  /* 0x0000000a07077212 */ /* 0x000fe200078ec0ff */
[----:B------:R-:W-:Y:S01]  /*9a00*/  FFMA.FTZ R194, R194, c[0x0][0x23c], -R177 ;  /* 0x00008f00c2c27a23 */ /* 0x000fe200000108b1 */
[----:B------:R-:W2:Y:S01]  /*9a10*/  MUFU.EX2 R173, R173 ;  /* 0x000000ad00ad7308 */ /* 0x000ea20000000800 */
[----:B-1----:R-:W-:-:S07]  /*9a20*/  F2FP.BF16.PACK_AB R8, R3, R174 ;  /* 0x000000ae0308723e */ /* 0x002fce00000010ff */
[----:B------:R-:W1:Y:S01]  /*9a30*/  MUFU.EX2 R2, R2 ;  /* 0x0000000200027308 */ /* 0x000e620000000800 */
[----:B------:R-:W-:Y:S02]  /*9a40*/  LOP3.LUT R5, R5, R8, RZ, 0xc0, !PT ;  /* 0x0000000805057212 */ /* 0x000fe400078ec0ff */
[----:B------:R-:W3:Y:S01]  /*9a50*/  LDSM.16.MT88.4 R8, [R218+0x18000] ;  /* 0x01800000da08783b */ /* 0x000ee20000004200 */
[----:B--2---:R-:W-:-:S04]  /*9a60*/  FMUL.FTZ R152, R152, R173 ;  /* 0x000000ad98987220 */ /* 0x004fc80000410000 */
[----:B------:R-:W-:Y:S01]  /*9a70*/  MUFU.EX2 R189, R189 ;  /* 0x000000bd00bd7308 */ /* 0x000fe20000000800 */
[-C--:B------:R-:W-:Y:S02]  /*9a80*/  FMUL.FTZ R153, R153, R173.reuse ;  /* 0x000000ad99997220 */ /* 0x080fe40000410000 */
[-C--:B------:R-:W-:Y:S02]  /*9a90*/  FMUL.FTZ R148, R148, R173.reuse ;  /* 0x000000ad94947220 */ /* 0x080fe40000410000 */
[-C--:B------:R-:W-:Y:S02]  /*9aa0*/  FMUL.FTZ R149, R149, R173.reuse ;  /* 0x000000ad95957220 */ /* 0x080fe40000410000 */
[----:B------:R-:W-:Y:S01]  /*9ab0*/  FMUL.FTZ R160, R160, R173 ;  /* 0x000000ada0a07220 */ /* 0x000fe20000410000 */
[----:B------:R-:W2:Y:S01]  /*9ac0*/  MUFU.EX2 R188, R188 ;  /* 0x000000bc00bc7308 */ /* 0x000ea20000000800 */
[-C--:B-1----:R-:W-:Y:S02]  /*9ad0*/  FMUL.FTZ R154, R154, R2.reuse ;  /* 0x000000029a9a7220 */ /* 0x082fe40000410000 */
        /* <DEDUP_REMOVED lines=11> */
[C---:B----4-:R-:W-:Y:S01]  /*9b90*/  HMMA.16816.F32.BF16 R160, R4.reuse, R20, R160 ;  /* 0x0000001404a0723c */ /* 0x050fe200000418a0 */
        /* <DEDUP_REMOVED lines=9> */
[----:B------:R-:W4:Y:S01]  /*9c30*/  MUFU.EX2 R190, R190 ;  /* 0x000000be00be7308 */ /* 0x000f220000000800 */
[-C--:B------:R-:W-:Y:S02]  /*9c40*/  FMUL.FTZ R133, R133, R173.reuse ;  /* 0x000000ad85857220 */ /* 0x080fe40000410000 */
        /* <DEDUP_REMOVED lines=21> */
[----:B------:R-:W-:Y:S01]  /*9da0*/  MUFU.EX2 R194, R194 ;  /* 0x000000c200c27308 */ /* 0x000fe20000000800 */
[----:B------:R-:W-:Y:S01]  /*9db0*/  FMUL.FTZ R49, R49, R173 ;  /* 0x000000ad31317220 */ /* 0x000fe20000410000 */
[----:B-1----:R-:W-:Y:S01]  /*9dc0*/  HMMA.16816.F32.BF16 R144, R4, R20, R144 ;  /* 0x000000140490723c */ /* 0x002fe20000041890 */
[-C--:B------:R-:W-:Y:S02]  /*9dd0*/  FMUL.FTZ R50, R50, R2.reuse ;  /* 0x0000000232327220 */ /* 0x080fe40000410000 */
[----:B------:R-:W-:-:S02]  /*9de0*/  FMUL.FTZ R51, R51, R2 ;  /* 0x0000000233337220 */ /* 0x000fc40000410000 */
[-C--:B-----5:R-:W-:Y:S02]  /*9df0*/  FMUL.FTZ R36, R36, R173.reuse ;  /* 0x000000ad24247220 */ /* 0x0a0fe40000410000 */
[-C--:B------:R-:W-:Y:S01]  /*9e00*/  FMUL.FTZ R37, R37, R173.reuse ;  /* 0x000000ad25257220 */ /* 0x080fe20000410000 */
[C---:B------:R-:W-:Y:S01]  /*9e10*/  HMMA.16816.F32.BF16 R140, R4.reuse, R22, R140 ;  /* 0x00000016048c723c */ /* 0x040fe2000004188c */
[----:B------:R-:W1:Y:S01]  /*9e20*/  LDSM.16.MT88.4 R20, [R220+0x1a000] ;  /* 0x01a00000dc14783b */ /* 0x000e620000004200 */
[-C--:B------:R-:W-:Y:S02]  /*9e30*/  FMUL.FTZ R38, R38, R2.reuse ;  /* 0x0000000226267220 */ /* 0x080fe40000410000 */
[----:B------:R-:W-:Y:S02]  /*9e40*/  FMUL.FTZ R39, R39, R2 ;  /* 0x0000000227277220 */ /* 0x000fe40000410000 */
[-C--:B------:R-:W-:Y:S02]  /*9e50*/  FMUL.FTZ R40, R40, R173.reuse ;  /* 0x000000ad28287220 */ /* 0x080fe40000410000 */
[----:B---3--:R-:W-:Y:S01]  /*9e60*/  HMMA.16816.F32.BF16 R136, R4, R8, R136 ;  /* 0x000000080488723c */ /* 0x008fe20000041888 */
[----:B------:R-:W-:-:S02]  /*9e70*/  FMUL.FTZ R41, R41, R173 ;  /* 0x000000ad29297220 */ /* 0x000fc40000410000 */
[-C--:B------:R-:W-:Y:S02]  /*9e80*/  FMUL.FTZ R42, R42, R2.reuse ;  /* 0x000000022a2a7220 */ /* 0x080fe40000410000 */
[-C--:B------:R-:W-:Y:S02]  /*9e90*/  FMUL.FTZ R43, R43, R2.reuse ;  /* 0x000000022b2b7220 */ /* 0x080fe40000410000 */
[-C--:B------:R-:W-:Y:S01]  /*9ea0*/  FMUL.FTZ R60, R60, R173.reuse ;  /* 0x000000ad3c3c7220 */ /* 0x080fe20000410000 */
        /* <DEDUP_REMOVED lines=114> */
[C---:B---3--:R-:W-:Y:S07]  /*a5d0*/  HMMA.16816.F32.BF16 R124, R4.reuse, R8, R124 ;  /* 0x00000008047c723c */ /* 0x048fee000004187c */
        /* <DEDUP_REMOVED lines=10> */
[----:B------:R-:W-:Y:S02]  /*a680*/  SHF.R.U32.HI R30, RZ, 0x18, R30 ;  /* 0x00000018ff1e7819 */ /* 0x000fe4000001161e */
[----:B------:R-:W-:Y:S01]  /*a690*/  SHF.R.U32.HI R9, RZ, 0x8, R4 ;  /* 0x00000008ff097819 */ /* 0x000fe20000011604 */
[----:B------:R-:W-:Y:S01]  /*a6a0*/  HSET2.LE.AND R4, R8, R241, PT ;  /* 0x000000f108047233 */ /* 0x000fe20003803000 */
[----:B------:R-:W-:Y:S02]  /*a6b0*/  LOP3.LUT R5, R5, 0xff, RZ, 0xc0, !PT ;  /* 0x000000ff05057812 */ /* 0x000fe400078ec0ff */
[----:B------:R-:W-:Y:S02]  /*a6c0*/  LOP3.LUT R7, R7, 0xff, RZ, 0xc0, !PT ;  /* 0x000000ff07077812 */ /* 0x000fe400078ec0ff */
[----:B------:R-:W-:-:S02]  /*a6d0*/  PRMT R6, R6, 0x5410, R9 ;  /* 0x0000541006067816 */ /* 0x000fc40000000009 */
[----:B------:R-:W-:Y:S02]  /*a6e0*/  PRMT R28, R5, 0x5410, R28 ;  /* 0x00005410051c7816 */ /* 0x000fe4000000001c */
[----:B------:R-:W-:Y:S01]  /*a6f0*/  PRMT R30, R7, 0x5410, R30 ;  /* 0x00005410071e7816 */ /* 0x000fe2000000001e */
[--C-:B------:R-:W-:Y:S01]  /*a700*/  HSET2.LE.AND R6, R6, R241.reuse, PT ;  /* 0x000000f106067233 */ /* 0x100fe20003803000 */
[----:B--2---:R-:W-:Y:S01]  /*a710*/  F2FP.BF16.PACK_AB R11, R188, R189 ;  /* 0x000000bdbc0b723e */ /* 0x004fe200000010ff */
[--C-:B------:R-:W-:Y:S01]  /*a720*/  HSET2.LE.AND R7, R28, R241.reuse, PT ;  /* 0x000000f11c077233 */ /* 0x100fe20003803000 */
[----:B----4-:R-:W-:Y:S01]  /*a730*/  F2FP.BF16.PACK_AB R10, R190, R187 ;  /* 0x000000bbbe0a723e */ /* 0x010fe200000010ff */
[----:B------:R-:W-:Y:S01]  /*a740*/  HSET2.LE.AND R5, R30, R241, PT ;  /* 0x000000f11e057233 */ /* 0x000fe20003803000 */
[----:B------:R-:W-:Y:S01]  /*a750*/  F2FP.BF16.PACK_AB R9, R185, R186 ;  /* 0x000000bab909723e */ /* 0x000fe200000010ff */
[----:B------:R-:W-:Y:S01]  /*a760*/  LDSM.16.MT88.4 R28, [R218+0x18800] ;  /* 0x01880000da1c783b */ /* 0x000fe20000004200 */
[----:B------:R-:W-:-:S02]  /*a770*/  F2FP.BF16.PACK_AB R8, R191, R192 ;  /* 0x000000c0bf08723e */ /* 0x000fc400000010ff */
[----:B------:R-:W-:Y:S02]  /*a780*/  LOP3.LUT R4, R4, R11, RZ, 0xc0, !PT ;  /* 0x0000000b04047212 */ /* 0x000fe400078ec0ff */
        /* <DEDUP_REMOVED lines=21> */
[----:B------:R-:W4:Y:S07]  /*a8e0*/  LDSM.16.MT88.4 R32, [R218+0x1a800] ;  /* 0x01a80000da20783b */ /* 0x000f2e0000004200 */
[C---:B------:R-:W-:Y:S08]  /*a8f0*/  HMMA.16816.F32.BF16 R152, R4.reuse, R28, R152 ;  /* 0x0000001c0498723c */ /* 0x040ff00000041898 */
[C---:B------:R-:W-:Y:S01]  /*a900*/  HMMA.16816.F32.BF16 R148, R4.reuse, R30, R148 ;  /* 0x0000001e0494723c */ /* 0x040fe20000041894 */
[----:B------:R-:W4:Y:S07]  /*a910*/  LDSM.16.MT88.4 R28, [R217+0x1a800] ;  /* 0x01a80000d91c783b */ /* 0x000f2e0000004200 */
[C---:B--2---:R-:W-:Y:S08]  /*a920*/  HMMA.16816.F32.BF16 R76, R4.reuse, R8, R76 ;  /* 0x00000008044c723c */ /* 0x044ff0000004184c */
[C---:B------:R-:W-:Y:S01]  /*a930*/  HMMA.16816.F32.BF16 R80, R4.reuse, R10, R80 ;  /* 0x0000000a0450723c */ /* 0x040fe20000041850 */
[----:B------:R-:W2:Y:S07]  /*a940*/  LDSM.16.MT88.4 R8, [R217+0x1e800] ;  /* 0x01e80000d908783b */ /* 0x000eae0000004200 */
[C---:B---3--:R-:W-:Y:S07]  /*a950*/  HMMA.16816.F32.BF16 R100, R4.reuse, R24, R100 ;  /* 0x000000180464723c */ /* 0x048fee0000041864 */
[----:B------:R-:W-:Y:S01]  /*a960*/  MOV R24, UR4 ;  /* 0x0000000400187c02 */ /* 0x000fe20008000f00 */
[----:B-1----:R-:W-:Y:S03]  /*a970*/  HMMA.16816.F32.BF16 R108, R4, R20, R108 ;  /* 0x00000014046c723c */ /* 0x002fe6000004186c */
[----:B------:R-:W-:-:S05]  /*a980*/  LOP3.LUT R24, R17, UR39, R24, 0x96, !PT ;  /* 0x0000002711187c12 */ /* 0x000fca000f8e9618 */
[----:B------:R-:W-:Y:S01]  /*a990*/  IMAD.WIDE.U32 R24, R24, -0x326172a9, RZ ;  /* 0xcd9e8d5718187825 */ /* 0x000fe200078e00ff */
[----:B------:R-:W-:Y:S01]  /*a9a0*/  HMMA.16816.F32.BF16 R112, R4, R22, R112 ;  /* 0x000000160470723c */ /* 0x000fe20000041870 */
[----:B------:R-:W1:Y:S03]  /*a9b0*/  LDSM.16.MT88.4 R20, [R216+0x1e800] ;  /* 0x01e80000d814783b */ /* 0x000e660000004200 */
[----:B------:R-:W-:-:S04]  /*a9c0*/  LOP3.LUT R248, R25, UR16, R248, 0x96, !PT ;  /* 0x0000001019f87c12 */ /* 0x000fc8000f8e96f8 */
[----:B----4-:R-:W-:Y:S01]  /*a9d0*/  HMMA.16816.F32.BF16 R44, R4, R32, R44 ;  /* 0x00000020042c723c */ /* 0x010fe2000004182c */
[----:B------:R-:W-:-:S05]  /*a9e0*/  IMAD.WIDE.U32 R248, R248, -0x2daee0ad, RZ ;  /* 0xd2511f53f8f87825 */ /* 0x000fca00078e00ff */
[----:B------:R-:W-:Y:S02]  /*a9f0*/  LOP3.LUT R247, R249, UR13, R247, 0x96, !PT ;  /* 0x0000000df9f77c12 */ /* 0x000fe4000f8e96f7 */
[C---:B------:R-:W-:Y:S01]  /*aa00*/  HMMA.16816.F32.BF16 R48, R4.reuse, R34, R48 ;  /* 0x000000220430723c */ /* 0x040fe20000041830 */
[----:B------:R-:W3:Y:S07]  /*aa10*/  LDSM.16.MT88.4 R32, [R217+0x1c800] ;  /* 0x01c80000d920783b */ /* 0x000eee0000004200 */
[C---:B------:R-:W-:Y:S08]  /*aa20*/  HMMA.16816.F32.BF16 R52, R4.reuse, R28, R52 ;  /* 0x0000001c0434723c */ /* 0x040ff00000041834 */
[C---:B------:R-:W-:Y:S01]  /*aa30*/  HMMA.16816.F32.BF16 R56, R4.reuse, R30, R56 ;  /* 0x0000001e0438723c */ /* 0x040fe20000041838 */
[----:B------:R-:W4:Y:S07]  /*aa40*/  LDSM.16.MT88.4 R28, [R216+0x1c800] ;  /* 0x01c80000d81c783b */ /* 0x000f2e0000004200 */
[C---:B--2---:R-:W-:Y:S07]  /*aa50*/  HMMA.16816.F32.BF16 R116, R4.reuse, R8, R116 ;  /* 0x000000080474723c */ /* 0x044fee0000041874 */
[----:B------:R-:W-:Y:S01]  /*aa60*/  LOP3.LUT R8, R165, UR14, R24, 0x96, !PT ;  /* 0x0000000ea5087c12 */ /* 0x000fe2000f8e9618 */
[----:B------:R-:W-:Y:S01]  /*aa70*/  IMAD.WIDE.U32 R24, R247, -0x326172a9, RZ ;  /* 0xcd9e8d57f7187825 */ /* 0x000fe200078e00ff */
[----:B------:R-:W-:Y:S03]  /*aa80*/  HMMA.16816.F32.BF16 R120, R4, R10, R120 ;  /* 0x0000000a0478723c */ /* 0x000fe60000041878 */
[----:B------:R-:W-:-:S04]  /*aa90*/  IMAD.WIDE.U32 R8, R8, -0x2daee0ad, RZ ;  /* 0xd2511f5308087825 */ /* 0x000fc800078e00ff */
[----:B------:R-:W-:Y:S01]  /*aaa0*/  LOP3.LUT R10, R25, UR12, R164, 0x96, !PT ;  /* 0x0000000c190a7c12 */ /* 0x000fe2000f8e96a4 */
[----:B------:R-:W-:Y:S01]  /*aab0*/  HMMA.16816.F32.BF16 R104, R4, R26, R104 ;  /* 0x0000001a0468723c */ /* 0x000fe20000041868 */
[----:B------:R-:W-:Y:S01]  /*aac0*/  LOP3.LUT R9, R9, UR11, R248, 0x96, !PT ;  /* 0x0000000b09097c12 */ /* 0x000fe2000f8e96f8 */
[----:B------:R-:W-:Y:S02]  /*aad0*/  FFMA.FTZ R248, R195, c[0x0][0x23c], -R184 ;  /* 0x00008f00c3f87a23 */ /* 0x000fe400000108b8 */
[----:B------:R-:W-:-:S04]  /*aae0*/  IMAD.WIDE.U32 R10, R10, -0x2daee0ad, RZ ;  /* 0xd2511f530a0a7825 */ /* 0x000fc800078e00ff */
[----:B------:R-:W-:Y:S01]  /*aaf0*/  IMAD.WIDE.U32 R16, R9, -0x326172a9, RZ ;  /* 0xcd9e8d5709107825 */ /* 0x000fe200078e00ff */
[C---:B-1----:R-:W-:Y:S01]  /*ab00*/  HMMA.16816.F32.BF16 R124, R4.reuse, R20, R124 ;  /* 0x00000014047c723c */ /* 0x042fe2000004187c */
[----:B------:R-:W-:Y:S02]  /*ab10*/  MUFU.EX2 R248, R248 ;  /* 0x000000f800f87308 */ /* 0x000fe40000000800 */
[----:B------:R-:W-:Y:S01]  /*ab20*/  FFMA.FTZ R195, R198, c[0x0][0x23c], -R177 ;  /* 0x00008f00c6c37a23 */ /* 0x000fe200000108b1 */
[----:B------:R-:W-:Y:S01]  /*ab30*/  LOP3.LUT R9, R17, UR10, R24, 0x96, !PT ;  /* 0x0000000a11097c12 */ /* 0x000fe2000f8e9618 */
[----:B------:R-:W-:Y:S01]  /*ab40*/  FFMA.FTZ R165, R193, c[0x0][0x23c], -R184 ;  /* 0x00008f00c1a57a23 */ /* 0x000fe200000108b8 */
[----:B------:R-:W-:Y:S01]  /*ab50*/  LOP3.LUT R198, R11, UR9, R8, 0x96, !PT ;  /* 0x000000090bc67c12 */ /* 0x000fe2000f8e9608 */
[----:B------:R-:W-:Y:S01]  /*ab60*/  FFMA.FTZ R193, R199, c[0x0][0x23c], -R184 ;  /* 0x00008f00c7c17a23 */ /* 0x000fe200000108b8 */
[----:B---3--:R-:W-:Y:S01]  /*ab70*/  HMMA.16816.F32.BF16 R84, R4, R32, R84 ;  /* 0x000000200454723c */ /* 0x008fe20000041854 */
[----:B------:R-:W-:Y:S01]  /*ab80*/  IMAD.WIDE.U32 R26, R9, -0x2daee0ad, RZ ;  /* 0xd2511f53091a7825 */ /* 0x000fe200078e00ff */
[----:B------:R-:W-:Y:S03]  /*ab90*/  MUFU.EX2 R195, R195 ;  /* 0x000000c300c37308 */ /* 0x000fe60000000800 */
[----:B------:R-:W-:Y:S01]  /*aba0*/  IMAD.WIDE.U32 R198, R198, -0x326172a9, RZ ;  /* 0xcd9e8d57c6c67825 */ /* 0x000fe200078e00ff */
[----:B------:R-:W-:-:S02]  /*abb0*/  LOP3.LUT R10, R27, UR7, R10, 0x96, !PT ;  /* 0x000000071b0a7c12 */ /* 0x000fc4000f8e960a */
[----:B------:R-:W-:Y:S01]  /*abc0*/  HMMA.16816.F32.BF16 R88, R4, R34, R88 ;  /* 0x000000220458723c */ /* 0x000fe20000041858 */
[----:B------:R-:W-:Y:S01]  /*abd0*/  LDSM.16.MT88.4 R32, [R218+0x19000] ;  /* 0x01900000da20783b */ /* 0x000fe20000004200 */
[----:B------:R-:W-:Y:S01]  /*abe0*/  FFMA.FTZ R164, R197, c[0x0][0x23c], -R184 ;  /* 0x00008f00c5a47a23 */ /* 0x000fe200000108b8 */
[----:B------:R-:W-:Y:S01]  /*abf0*/  MUFU.EX2 R165, R165 ;  /* 0x000000a500a57308 */ /* 0x000fe20000000800 */
[----:B------:R-:W-:Y:S01]  /*ac00*/  IMAD.WIDE.U32 R10, R10, -0x326172a9, RZ ;  /* 0xcd9e8d570a0a7825 */ /* 0x000fe200078e00ff */
[----:B------:R-:W-:-:S03]  /*ac10*/  MOV R247, R27 ;  /* 0x0000001b00f77202 */ /* 0x000fc60000000f00 */
[C---:B----4-:R-:W-:Y:S01]  /*ac20*/  HMMA.16816.F32.BF16 R92, R4.reuse, R28, R92 ;  /* 0x0000001c045c723c */ /* 0x050fe2000004185c */
[----:B------:R-:W-:Y:S01]  /*ac30*/  LOP3.LUT R21, R10, 0xffff, RZ, 0xc0, !PT ;  /* 0x0000ffff0a157812 */ /* 0x000fe200078ec0ff */
[----:B------:R-:W-:Y:S01]  /*ac40*/  FFMA.FTZ R197, R246, c[0x0][0x23c], -R177 ;  /* 0x00008f00f6c57a23 */ /* 0x000fe200000108b1 */
[--C-:B------:R-:W-:Y:S01]  /*ac50*/  SHF.R.U32.HI R8, RZ, 0x10, R10.reuse ;  /* 0x00000010ff087819 */ /* 0x100fe2000001160a */
[----:B------:R-:W-:Y:S01]  /*ac60*/  MUFU.EX2 R164, R164 ;  /* 0x000000a400a47308 */ /* 0x000fe20000000800 */
[----:B------:R-:W-:Y:S02]  /*ac70*/  LOP3.LUT R20, R10, 0xff, RZ, 0xc0, !PT ;  /* 0x000000ff0a147812 */ /* 0x000fe400078ec0ff */
[----:B------:R-:W-:Y:S01]  /*ac80*/  SHF.R.U32.HI R21, RZ, 0x8, R21 ;  /* 0x00000008ff157819 */ /* 0x000fe20000011615 */
[----:B------:R-:W-:Y:S01]  /*ac90*/  HMMA.16816.F32.BF16 R96, R4, R30, R96 ;  /* 0x0000001e0460723c */ /* 0x000fe20000041860 */
[----:B------:R-:W-:Y:S01]  /*aca0*/  SHF.R.U32.HI R9, RZ, 0x18, R10 ;  /* 0x00000018ff097819 */ /* 0x000fe2000001160a */
[----:B------:R-:W-:Y:S01]  /*acb0*/  LDSM.16.MT88.4 R28, [R217+0x19000] ;  /* 0x01900000d91c783b */ /* 0x000fe20000004200 */
[----:B------:R-:W-:Y:S01]  /*acc0*/  LOP3.LUT R8, R8, 0xff, RZ, 0xc0, !PT ;  /* 0x000000ff08087812 */ /* 0x000fe200078ec0ff */
[----:B------:R-:W1:Y:S01]  /*acd0*/  MUFU.EX2 R193, R193 ;  /* 0x000000c100c17308 */ /* 0x000e620000000800 */
[----:B------:R-:W-:-:S02]  /*ace0*/  LOP3.LUT R11, R11, UR18, R198, 0x96, !PT ;  /* 0x000000120b0b7c12 */ /* 0x000fc4000f8e96c6 */
[----:B------:R-:W-:Y:S01]  /*acf0*/  PRMT R10, R20, 0x5410, R21 ;  /* 0x00005410140a7816 */ /* 0x000fe20000000015 */
[----:B------:R-:W-:Y:S01]  /*ad00*/  HMMA.16816.F32.BF16 R128, R4, R22, R128 ;  /* 0x000000160480723c */ /* 0x000fe20000041880 */
[----:B------:R-:W2:Y:S01]  /*ad10*/  LDSM.16.MT88.4 R4, [R220+0x19000] ;  /* 0x01900000dc04783b */ /* 0x000ea20000004200 */
[----:B------:R-:W-:Y:S02]  /*ad20*/  PRMT R20, R8, 0x5410, R9 ;  /* 0x0000541008147816 */ /* 0x000fe40000000009 */
[C---:B------:R-:W-:Y:S01]  /*ad30*/  LOP3.LUT R8, R11.reuse, 0xffff, RZ, 0xc0, !PT ;  /* 0x0000ffff0b087812 */ /* 0x040fe200078ec0ff */
[----:B------:R-:W3:Y:S01]  /*ad40*/  MUFU.EX2 R197, R197 ;  /* 0x000000c500c57308 */ /* 0x000ee20000000800 */
[----:B------:R-:W-:Y:S01]  /*ad50*/  LOP3.LUT R21, R11, 0xff, RZ, 0xc0, !PT ;  /* 0x000000ff0b157812 */ /* 0x000fe200078ec0ff */
[----:B------:R-:W-:Y:S01]  /*ad60*/  HSET2.LE.AND R10, R10, R241, PT ;  /* 0x000000f10a0a7233 */ /* 0x000fe20003803000 */
[----:B------:R-:W-:Y:S02]  /*ad70*/  SHF.R.U32.HI R8, RZ, 0x8, R8 ;  /* 0x00000008ff087819 */ /* 0x000fe40000011608 */
[----:B------:R-:W-:-:S02]  /*ad80*/  SHF.R.U32.HI R9, RZ, 0x10, R11 ;  /* 0x00000010ff097819 */ /* 0x000fc4000001160b */
[----:B------:R-:W-:Y:S02]  /*ad90*/  PRMT R8, R21, 0x5410, R8 ;  /* 0x0000541015087816 */ /* 0x000fe40000000008 */
[----:B------:R-:W-:Y:S02]  /*ada0*/  SHF.R.U32.HI R11, RZ, 0x18, R11 ;  /* 0x00000018ff0b7819 */ /* 0x000fe4000001160b */
[----:B------:R-:W-:Y:S01]  /*adb0*/  LOP3.LUT R22, R9, 0xff, RZ, 0xc0, !PT ;  /* 0x000000ff09167812 */ /* 0x000fe200078ec0ff */
[----:B------:R-:W-:Y:S01]  /*adc0*/  HSET2.LE.AND R8, R8, R241, PT ;  /* 0x000000f108087233 */ /* 0x000fe20003803000 */
[----:B-1----:R-:W-:Y:S02]  /*add0*/  F2FP.BF16.PACK_AB R21, R193, R164 ;  /* 0x000000a4c115723e */ /* 0x002fe400000010ff */
[----:B------:R-:W-:Y:S02]  /*ade0*/  PRMT R22, R22, 0x5410, R11 ;  /* 0x0000541016167816 */ /* 0x000fe4000000000b */
[----:B------:R-:W-:-:S02]  /*adf0*/  F2FP.BF16.PACK_AB R11, R248, R165 ;  /* 0x000000a5f80b723e */ /* 0x000fc400000010ff */
[----:B------:R-:W-:Y:S01]  /*ae00*/  LOP3.LUT R10, R10, R21, RZ, 0xc0, !PT ;  /* 0x000000150a0a7212 */ /* 0x000fe200078ec0ff */
[--C-:B------:R-:W-:Y:S01]  /*ae10*/  HSET2.LE.AND R9, R22, R241.reuse, PT ;  /* 0x000000f116097233 */ /* 0x100fe20003803000 */
[----:B------:R-:W-:Y:S01]  /*ae20*/  LOP3.LUT R8, R8, R11, RZ, 0xc0, !PT ;  /* 0x0000000b08087212 */ /* 0x000fe200078ec0ff */
[----:B------:R-:W-:Y:S01]  /*ae30*/  HSET2.LE.AND R11, R20, R241, PT ;  /* 0x000000f1140b7233 */ /* 0x000fe20003803000 */
[----:B------:R-:W-:Y:S02]  /*ae40*/  F2FP.BF16.PACK_AB R22, R196, R195 ;  /* 0x000000c3c416723e */ /* 0x000fe400000010ff */
[----:B---3--:R-:W-:Y:S02]  /*ae50*/  F2FP.BF16.PACK_AB R20, R197, R194 ;  /* 0x000000c2c514723e */ /* 0x008fe400000010ff */
[----:B------:R-:W-:Y:S02]  /*ae60*/  LOP3.LUT R9, R9, R22, RZ, 0xc0, !PT ;  /* 0x0000001609097212 */ /* 0x000fe400078ec0ff */
[----:B------:R-:W-:-:S02]  /*ae70*/  LOP3.LUT R11, R11, R20, RZ, 0xc0, !PT ;  /* 0x000000140b0b7212 */ /* 0x000fc400078ec0ff */
[----:B------:R-:W-:Y:S01]  /*ae80*/  MOV R246, R26 ;  /* 0x0000001a00f67202 */ /* 0x000fe20000000f00 */
[----:B------:R-:W1:Y:S04]  /*ae90*/  LDSM.16.MT88.4 R20, [R220+0x1b000] ;  /* 0x01b00000dc14783b */ /* 0x000e680000004200 */
[C---:B--2---:R-:W-:Y:S01]  /*aea0*/  HMMA.16816.F32.BF16 R160, R8.reuse, R4, R160 ;  /* 0x0000000408a0723c */ /* 0x044fe200000418a0 */
[----:B------:R-:W2:Y:S07]  /*aeb0*/  LDSM.16.MT88.4 R24, [R216+0x19000] ;  /* 0x01900000d818783b */ /* 0x000eae0000004200 */
[C---:B------:R-:W-:Y:S01]  /*aec0*/  HMMA.16816.F32.BF16 R156, R8.reuse, R6, R156 ;  /* 0x00000006089c723c */ /* 0x040fe2000004189c */
[----:B------:R-:W3:Y:S07]  /*aed0*/  LDSM.16.MT88.4 R4, [R218+0x1b000] ;  /* 0x01b00000da04783b */ /* 0x000eee0000004200 */
[C---:B------:R-:W-:Y:S08]  /*aee0*/  HMMA.16816.F32.BF16 R152, R8.reuse, R32, R152 ;  /* 0x000000200898723c */ /* 0x040ff00000041898 */
[----:B------:R-:W-:Y:S01]  /*aef0*/  HMMA.16816.F32.BF16 R148, R8, R34, R148 ;  /* 0x000000220894723c */ /* 0x000fe20000041894 */
[----:B------:R-:W4:Y:S01]  /*af00*/  LDSM.16.MT88.4 R32, [R217+0x1b000] ;  /* 0x01b00000d920783b */ /* 0x000f220000004200 */
[----:B------:R-:W-:-:S06]  /*af10*/  FFMA.FTZ R183, R183, c[0x0][0x23c], -R184 ;  /* 0x00008f00b7b77a23 */ /* 0x000fcc00000108b8 */
[C---:B------:R-:W-:Y:S08]  /*af20*/  HMMA.16816.F32.BF16 R144, R8.reuse, R28, R144 ;  /* 0x0000001c0890723c */ /* 0x040ff00000041890 */
[C---:B-1----:R-:W-:Y:S08]  /*af30*/  HMMA.16816.F32.BF16 R36, R8.reuse, R20, R36 ;  /* 0x000000140824723c */ /* 0x042ff00000041824 */
[C---:B--2---:R-:W-:Y:S08]  /*af40*/  HMMA.16816.F32.BF16 R136, R8.reuse, R24, R136 ;  /* 0x000000180888723c */ /* 0x044ff00000041888 */
[C---:B---3--:R-:W-:Y:S08]  /*af50*/  HMMA.16816.F32.BF16 R44, R8.reuse, R4, R44 ;  /* 0x00000004082c723c */ /* 0x048ff0000004182c */
[C---:B------:R-:W-:Y:S01]  /*af60*/  HMMA.16816.F32.BF16 R48, R8.reuse, R6, R48 ;  /* 0x000000060830723c */ /* 0x040fe20000041830 */
[----:B------:R-:W1:Y:S07]  /*af70*/  LDSM.16.MT88.4 R4, [R217+0x1d000] ;  /* 0x01d00000d904783b */ /* 0x000e6e0000004200 */
[C---:B----4-:R-:W-:Y:S07]  /*af80*/  HMMA.16816.F32.BF16 R52, R8.reuse, R32, R52 ;  /* 0x000000200834723c */ /* 0x050fee0000041834 */
[----:B------:R-:W-:Y:S01]  /*af90*/  MOV R32, R16 ;  /* 0x0000001000207202 */ /* 0x000fe20000000f00 */
[C---:B------:R-:W-:Y:S01]  /*afa0*/  HMMA.16816.F32.BF16 R132, R8.reuse, R26, R132 ;  /* 0x0000001a0884723c */ /* 0x040fe20000041884 */
[----:B------:R-:W-:Y:S01]  /*afb0*/  MOV R33, R17 ;  /* 0x0000001100217202 */ /* 0x000fe20000000f00 */
[----:B------:R-:W2:Y:S04]  /*afc0*/  LDSM.16.MT88.4 R24, [R220+0x1d000] ;  /* 0x01d00000dc18783b */ /* 0x000ea80000004200 */
[----:B------:R3:W5:Y:S02]  /*afd0*/  LDL.LU.64 R16, [R1+0x28] ;  /* 0x0000280001107983 */ /* 0x0007640000300a00 */
[C---:B------:R-:W-:Y:S02]  /*afe0*/  HMMA.16816.F32.BF16 R40, R8.reuse, R22, R40 ;  /* 0x000000160828723c */ /* 0x040fe40000041828 */
[----:B------:R-:W4:Y:S06]  /*aff0*/  LDSM.16.MT88.4 R20, [R218+0x1d000] ;  /* 0x01d00000da14783b */ /* 0x000f2c0000004200 */
[C---:B------:R-:W-:Y:S08]  /*b000*/  HMMA.16816.F32.BF16 R140, R8.reuse, R30, R140 ;  /* 0x0000001e088c723c */ /* 0x040ff0000004188c */
[C---:B-1----:R-:W-:Y:S08]  /*b010*/  HMMA.16816.F32.BF16 R84, R8.reuse, R4, R84 ;  /* 0x000000040854723c */ /* 0x042ff00000041854 */
[----:B------:R-:W-:Y:S01]  /*b020*/  HMMA.16816.F32.BF16 R88, R8, R6, R88 ;  /* 0x000000060858723c */ /* 0x000fe20000041858 */
[----:B------:R-:W1:Y:S01]  /*b030*/  LDSM.16.MT88.4 R4, [R218+0x1f000] ;  /* 0x01f00000da04783b */ /* 0x000e620000004200 */
[----:B------:R-:W-:-:S03]  /*b040*/  LOP3.LUT R198, R199, UR8, R32, 0x96, !PT ;  /* 0x00000008c7c67c12 */ /* 0x000fc6000f8e9620 */
[----:B------:R-:W-:Y:S03]  /*b050*/  LDSM.16.MT88.4 R28, [R216+0x1b000] ;  /* 0x01b00000d81c783b */ /* 0x000fe60000004200 */
[C---:B--2---:R-:W-:Y:S08]  /*b060*/  HMMA.16816.F32.BF16 R68, R8.reuse, R24, R68 ;  /* 0x000000180844723c */ /* 0x044ff00000041844 */
[C---:B------:R-:W-:Y:S01]  /*b070*/  HMMA.16816.F32.BF16 R72, R8.reuse, R26, R72 ;  /* 0x0000001a0848723c */ /* 0x040fe20000041848 */
[----:B------:R-:W2:Y:S07]  /*b080*/  LDSM.16.MT88.4 R24, [R216+0x1d000] ;  /* 0x01d00000d818783b */ /* 0x000eae0000004200 */
[C---:B----4-:R-:W-:Y:S08]  /*b090*/  HMMA.16816.F32.BF16 R76, R8.reuse, R20, R76 ;  /* 0x00000014084c723c */ /* 0x050ff0000004184c */
[C---:B------:R-:W-:Y:S01]  /*b0a0*/  HMMA.16816.F32.BF16 R80, R8.reuse, R22, R80 ;  /* 0x000000160850723c */ /* 0x040fe20000041850 */
[----:B------:R-:W4:Y:S07]  /*b0b0*/  LDSM.16.MT88.4 R20, [R220+0x1f000] ;  /* 0x01f00000dc14783b */ /* 0x000f2e0000004200 */
[C---:B-1----:R-:W-:Y:S08]  /*b0c0*/  HMMA.16816.F32.BF16 R108, R8.reuse, R4, R108 ;  /* 0x00000004086c723c */ /* 0x042ff0000004186c */
[----:B------:R-:W-:Y:S01]  /*b0d0*/  HMMA.16816.F32.BF16 R112, R8, R6, R112 ;  /* 0x000000060870723c */ /* 0x000fe20000041870 */
[----:B------:R-:W1:Y:S01]  /*b0e0*/  LDSM.16.MT88.4 R4, [R216+0x1f000] ;  /* 0x01f00000d804783b */ /* 0x000e620000004200 */
[----:B------:R-:W-:-:S06]  /*b0f0*/  IMAD.WIDE.U32 R198, R198, -0x2daee0ad, RZ ;  /* 0xd2511f53c6c67825 */ /* 0x000fcc00078e00ff */
[C---:B--2---:R-:W-:Y:S08]  /*b100*/  HMMA.16816.F32.BF16 R92, R8.reuse, R24, R92 ;  /* 0x00000018085c723c */ /* 0x044ff0000004185c */
[----:B------:R-:W-:Y:S01]  /*b110*/  HMMA.16816.F32.BF16 R96, R8, R26, R96 ;  /* 0x0000001a0860723c */ /* 0x000fe20000041860 */
[----:B------:R-:W2:Y:S01]  /*b120*/  LDSM.16.MT88.4 R24, [R217+0x1f000] ;  /* 0x01f00000d918783b */ /* 0x000ea20000004200 */
[----:B------:R-:W-:-:S06]  /*b130*/  FFMA.FTZ R182, R182, c[0x0][0x23c], -R184 ;  /* 0x00008f00b6b67a23 */ /* 0x000fcc00000108b8 */
[----:B----4-:R-:W-:Y:S01]  /*b140*/  HMMA.16816.F32.BF16 R100, R8, R20, R100 ;  /* 0x000000140864723c */ /* 0x010fe20000041864 */
[----:B------:R-:W-:-:S06]  /*b150*/  FFMA.FTZ R181, R181, c[0x0][0x23c], -R184 ;  /* 0x00008f00b5b57a23 */ /* 0x000fcc00000108b8 */
[C---:B------:R-:W-:Y:S01]  /*b160*/  LOP3.LUT R20, R198.reuse, 0xffff, RZ, 0xc0, !PT ;  /* 0x0000ffffc6147812 */ /* 0x040fe200078ec0ff */
[----:B------:R-:W-:Y:S01]  /*b170*/  HMMA.16816.F32.BF16 R104, R8, R22, R104 ;  /* 0x000000160868723c */ /* 0x000fe20000041868 */
[----:B------:R-:W-:Y:S01]  /*b180*/  LOP3.LUT R21, R198, 0xff, RZ, 0xc0, !PT ;  /* 0x000000ffc6157812 */ /* 0x000fe200078ec0ff */
[----:B------:R-:W-:Y:S01]  /*b190*/  FFMA.FTZ R184, R179, c[0x0][0x23c], -R184 ;  /* 0x00008f00b3b87a23 */ /* 0x000fe200000108b8 */
[----:B------:R-:W-:Y:S01]  /*b1a0*/  MUFU.EX2 R183, R183 ;  /* 0x000000b700b77308 */ /* 0x000fe20000000800 */
[----:B------:R-:W-:-:S03]  /*b1b0*/  FFMA.FTZ R179, R180, c[0x0][0x23c], -R177 ;  /* 0x00008f00b4b37a23 */ /* 0x000fc600000108b1 */
[----:B------:R-:W-:Y:S02]  /*b1c0*/  SHF.R.U32.HI R22, RZ, 0x8, R20 ;  /* 0x00000008ff167819 */ /* 0x000fe40000011614 */
[----:B------:R-:W-:Y:S02]  /*b1d0*/  LOP3.LUT R20, R199, UR17, R246, 0x96, !PT ;  /* 0x00000011c7147c12 */ /* 0x000fe4000f8e96f6 */
[----:B------:R-:W-:Y:S01]  /*b1e0*/  SHF.R.U32.HI R23, RZ, 0x10, R198 ;  /* 0x00000010ff177819 */ /* 0x000fe200000116c6 */
[----:B------:R-:W4:Y:S01]  /*b1f0*/  MUFU.EX2 R182, R182 ;  /* 0x000000b600b67308 */ /* 0x000f220000000800 */
[----:B------:R-:W-:Y:S02]  /*b200*/  PRMT R180, R21, 0x5410, R22 ;  /* 0x0000541015b47816 */ /* 0x000fe40000000016 */
[----:B------:R-:W-:Y:S02]  /*b210*/  LOP3.LUT R22, R20, 0xffff, RZ, 0xc0, !PT ;  /* 0x0000ffff14167812 */ /* 0x000fe400078ec0ff */
[----:B------:R-:W-:-:S02]  /*b220*/  SHF.R.U32.HI R198, RZ, 0x18, R198 ;  /* 0x00000018ffc67819 */ /* 0x000fc400000116c6 */
[----:B------:R-:W-:Y:S02]  /*b230*/  LOP3.LUT R23, R23, 0xff, RZ, 0xc0, !PT ;  /* 0x000000ff17177812 */ /* 0x000fe400078ec0ff */
[----:B------:R-:W-:Y:S02]  /*b240*/  LOP3.LUT R21, R20, 0xff, RZ, 0xc0, !PT ;  /* 0x000000ff14157812 */ /* 0x000fe400078ec0ff */
[----:B------:R-:W-:Y:S02]  /*b250*/  SHF.R.U32.HI R22, RZ, 0x8, R22 ;  /* 0x00000008ff167819 */ /* 0x000fe40000011616 */
[----:B------:R-:W-:Y:S02]  /*b260*/  PRMT R198, R23, 0x5410, R198 ;  /* 0x0000541017c67816 */ /* 0x000fe400000000c6 */
[----:B------:R-:W-:Y:S02]  /*b270*/  SHF.R.U32.HI R23, RZ, 0x10, R20 ;  /* 0x00000010ff177819 */ /* 0x000fe40000011614 */
[----:B------:R-:W-:-:S02]  /*b280*/  PRMT R22, R21, 0x5410, R22 ;  /* 0x0000541015167816 */ /* 0x000fc40000000016 */
[----:B------:R-:W-:Y:S02]  /*b290*/  SHF.R.U32.HI R21, RZ, 0x18, R20 ;  /* 0x00000018ff157819 */ /* 0x000fe40000011614 */
[----:B------:R-:W-:Y:S01]  /*b2a0*/  LOP3.LUT R20, R23, 0xff, RZ, 0xc0, !PT ;  /* 0x000000ff17147812 */ /* 0x000fe200078ec0ff */
[----:B-1----:R-:W-:Y:S01]  /*b2b0*/  HMMA.16816.F32.BF16 R124, R8, R4, R124 ;  /* 0x00000004087c723c */ /* 0x002fe2000004187c */
[----:B------:R-:W-:Y:S02]  /*b2c0*/  FFMA.FTZ R178, R178, c[0x0][0x23c], -R177 ;  /* 0x00008f00b2b27a23 */ /* 0x000fe400000108b1 */
[----:B------:R-:W-:-:S04]  /*b2d0*/  PRMT R20, R20, 0x5410, R21 ;  /* 0x0000541014147816 */ /* 0x000fc80000000015 */
[--C-:B------:R-:W-:Y:S01]  /*b2e0*/  HSET2.LE.AND R4, R22, R241.reuse, PT ;  /* 0x000000f116047233 */ /* 0x100fe20003803000 */
[----:B----4-:R-:W-:Y:S01]  /*b2f0*/  F2FP.BF16.PACK_AB R5, R182, R183 ;  /* 0x000000b7b605723e */ /* 0x010fe200000010ff */
[C---:B--2---:R-:W-:Y:S03]  /*b300*/  HMMA.16816.F32.BF16 R116, R8.reuse, R24, R116 ;  /* 0x000000180874723c */ /* 0x044fe60000041874 */
[----:B------:R-:W-:Y:S01]  /*b310*/  LOP3.LUT R4, R4, R5, RZ, 0xc0, !PT ;  /* 0x0000000504047212 */ /* 0x000fe200078ec0ff */
[----:B------:R-:W-:Y:S01]  /*b320*/  HSET2.LE.AND R5, R20, R241, PT ;  /* 0x000000f114057233 */ /* 0x000fe20003803000 */
[----:B------:R-:W-:Y:S01]  /*b330*/  MUFU.EX2 R179, R179 ;  /* 0x000000b300b37308 */ /* 0x000fe20000000800 */
[----:B------:R-:W1:Y:S02]  /*b340*/  LDSM.16.MT88.4 R20, [R216+0x19800] ;  /* 0x01980000d814783b */ /* 0x000e640000004200 */
[----:B------:R-:W-:Y:S02]  /*b350*/  HMMA.16816.F32.BF16 R120, R8, R26, R120 ;  /* 0x0000001a0878723c */ /* 0x000fe40000041878 */
[----:B------:R-:W2:Y:S03]  /*b360*/  LDSM.16.MT88.4 R24, [R217+0x19800] ;  /* 0x01980000d918783b */ /* 0x000ea60000004200 */
[----:B------:R-:W4:Y:S01]  /*b370*/  MUFU.EX2 R178, R178 ;  /* 0x000000b200b27308 */ /* 0x000f220000000800 */
[----:B------:R-:W-:-:S02]  /*b380*/  FFMA.FTZ R176, R176, c[0x0][0x23c], -R177 ;  /* 0x00008f00b0b07a23 */ /* 0x000fc400000108b1 */
[C---:B------:R-:W-:Y:S01]  /*b390*/  HMMA.16816.F32.BF16 R56, R8.reuse, R34, R56 ;  /* 0x000000220838723c */ /* 0x040fe20000041838 */
[----:B------:R-:W-:Y:S01]  /*b3a0*/  FFMA.FTZ R175, R175, c[0x0][0x23c], -R177 ;  /* 0x00008f00afaf7a23 */ /* 0x000fe200000108b1 */
[----:B------:R-:W-:Y:S03]  /*b3b0*/  LDSM.16.MT88.4 R32, [R220+0x19800] ;  /* 0x01980000dc20783b */ /* 0x000fe60000004200 */
[----:B------:R-:W-:Y:S03]  /*b3c0*/  MUFU.EX2 R181, R181 ;  /* 0x000000b500b57308 */ /* 0x000fe60000000800 */
[C---:B------:R-:W-:Y:S05]  /*b3d0*/  HMMA.16816.F32.BF16 R60, R8.reuse, R28, R60 ;  /* 0x0000001c083c723c */ /* 0x040fea000004183c */
[----:B------:R-:W1:Y:S03]  /*b3e0*/  MUFU.EX2 R184, R184 ;  /* 0x000000b800b87308 */ /* 0x000e660000000800 */
[C---:B------:R-:W-:Y:S01]  /*b3f0*/  HMMA.16816.F32.BF16 R64, R8.reuse, R30, R64 ;  /* 0x0000001e0840723c */ /* 0x040fe20000041840 */
[----:B------:R-:W-:Y:S07]  /*b400*/  LDSM.16.MT88.4 R28, [R218+0x19800] ;  /* 0x01980000da1c783b */ /* 0x000fee0000004200 */
[----:B------:R-:W-:Y:S01]  /*b410*/  HMMA.16816.F32.BF16 R128, R8, R6, R128 ;  /* 0x000000060880723c */ /* 0x000fe20000041880 */
[----:B------:R-:W2:Y:S01]  /*b420*/  LDSM.16.MT88.4 R8, [R220+0x1b800] ;  /* 0x01b80000dc08783b */ /* 0x000ea20000004200 */
[----:B------:R-:W-:Y:S08]  /*b430*/  MUFU.EX2 R176, R176 ;  /* 0x000000b000b07308 */ /* 0x000ff00000000800 */
[----:B------:R-:W3:Y:S01]  /*b440*/  MUFU.EX2 R175, R175 ;  /* 0x000000af00af7308 */ /* 0x000ee20000000800 */
[----:B----4-:R-:W-:-:S02]  /*b450*/  F2FP.BF16.PACK_AB R6, R178, R179 ;  /* 0x000000b3b206723e */ /* 0x010fc400000010ff */
[----:B-1----:R-:W-:Y:S02]  /*b460*/  F2FP.BF16.PACK_AB R7, R184, R181 ;  /* 0x000000b5b807723e */ /* 0x002fe400000010ff */
[----:B------:R-:W-:Y:S01]  /*b470*/  LOP3.LUT R5, R5, R6, RZ, 0xc0, !PT ;  /* 0x0000000605057212 */ /* 0x000fe200078ec0ff */
[----:B------:R-:W-:-:S05]  /*b480*/  HSET2.LE.AND R6, R180, R241, PT ;  /* 0x000000f1b4067233 */ /* 0x000fca0003803000 */
[----:B------:R-:W-:Y:S01]  /*b490*/  LOP3.LUT R6, R6, R7, RZ, 0xc0, !PT ;  /* 0x0000000706067212 */ /* 0x000fe200078ec0ff */
[----:B------:R-:W-:Y:S01]  /*b4a0*/  HSET2.LE.AND R7, R198, R241, PT ;  /* 0x000000f1c6077233 */ /* 0x000fe20003803000 */
[----:B---3--:R-:W-:-:S04]  /*b4b0*/  F2FP.BF16.PACK_AB R180, R175, R176 ;  /* 0x000000b0afb4723e */ /* 0x008fc800000010ff */
[----:B------:R-:W-:-:S07]  /*b4c0*/  LOP3.LUT R7, R7, R180, RZ, 0xc0, !PT ;  /* 0x000000b407077212 */ /* 0x000fce00078ec0ff */
        /* <DEDUP_REMOVED lines=24> */
[----:B------:R-:W-:-:S02]  /*b650*/  FFMA.FTZ R167, R167, R173, R172 ;  /* 0x000000ada7a77223 */ /* 0x000fc400000100ac */
[----:B------:R-:W-:Y:S02]  /*b660*/  FFMA.FTZ R2, R251, R2, R174 ;  /* 0x00000002fb027223 */ /* 0x000fe400000100ae */
[----:B------:R-:W-:Y:S02]  /*b670*/  FADD.FTZ R170, R170, R167 ;  /* 0x000000a7aaaa7221 */ /* 0x000fe40000010000 */
[----:B------:R-:W-:Y:S02]  /*b680*/  FADD.FTZ R2, R3, R2 ;  /* 0x0000000203027221 */ /* 0x000fe40000010000 */
[----:B------:R-:W-:Y:S02]  /*b690*/  FADD.FTZ R171, R171, R170 ;  /* 0x000000aaabab7221 */ /* 0x000fe40000010000 */
[----:B------:R-:W-:Y:S02]  /*b6a0*/  FADD.FTZ R169, R169, R2 ;  /* 0x00000002a9a97221 */ /* 0x000fe40000010000 */
[----:B------:R-:W-:-:S02]  /*b6b0*/  FADD.FTZ R168, R168, R171 ;  /* 0x000000aba8a87221 */ /* 0x000fc40000010000 */
[----:B------:R-:W-:Y:S01]  /*b6c0*/  FADD.FTZ R166, R166, R169 ;  /* 0x000000a9a6a67221 */ /* 0x000fe20000010000 */
[----:B-1----:R-:W-:Y:S01]  /*b6d0*/  HMMA.16816.F32.BF16 R108, R4, R20, R108 ;  /* 0x00000014046c723c */ /* 0x002fe2000004186c */
[----:B------:R-:W-:-:S06]  /*b6e0*/  FADD.FTZ R3, R189, R168 ;  /* 0x000000a8bd037221 */ /* 0x000fcc0000010000 */
[----:B------:R-:W-:Y:S01]  /*b6f0*/  FADD.FTZ R21, R187, R166 ;  /* 0x000000a6bb157221 */ /* 0x000fe20000010000 */
[----:B----4-:R-:W-:Y:S01]  /*b700*/  HMMA.16816.F32.BF16 R44, R4, R32, R44 ;  /* 0x00000020042c723c */ /* 0x010fe2000004182c */
[----:B------:R-:W-:Y:S02]  /*b710*/  FADD.FTZ R3, R188, R3 ;  /* 0x00000003bc037221 */ /* 0x000fe40000010000 */
[----:B------:R-:W-:-:S05]  /*b720*/  FADD.FTZ R21, R190, R21 ;  /* 0x00000015be157221 */ /* 0x000fca0000010000 */
[C---:B------:R-:W-:Y:S01]  /*b730*/  HMMA.16816.F32.BF16 R48, R4.reuse, R34, R48 ;  /* 0x000000220430723c */ /* 0x040fe20000041830 */
[----:B------:R-:W1:Y:S07]  /*b740*/  LDSM.16.MT88.4 R32, [R217+0x1d800] ;  /* 0x01d80000d920783b */ /* 0x000e6e0000004200 */
[C---:B------:R-:W-:Y:S08]  /*b750*/  HMMA.16816.F32.BF16 R52, R4.reuse, R28, R52 ;  /* 0x0000001c0434723c */ /* 0x040ff00000041834 */
[C---:B------:R-:W-:Y:S01]  /*b760*/  HMMA.16816.F32.BF16 R56, R4.reuse, R30, R56 ;  /* 0x0000001e0438723c */ /* 0x040fe20000041838 */
[----:B------:R-:W4:Y:S07]  /*b770*/  LDSM.16.MT88.4 R28, [R216+0x1d800] ;  /* 0x01d80000d81c783b */ /* 0x000f2e0000004200 */
[C---:B--2---:R-:W-:Y:S08]  /*b780*/  HMMA.16816.F32.BF16 R100, R4.reuse, R24, R100 ;  /* 0x000000180464723c */ /* 0x044ff00000041864 */
[----:B------:R-:W-:Y:S01]  /*b790*/  HMMA.16816.F32.BF16 R104, R4, R26, R104 ;  /* 0x0000001a0468723c */ /* 0x000fe20000041868 */
[----:B------:R-:W2:Y:S01]  /*b7a0*/  LDSM.16.MT88.4 R24, [R216+0x1f800] ;  /* 0x01f80000d818783b */ /* 0x000ea20000004200 */
[----:B------:R-:W-:-:S06]  /*b7b0*/  FADD.FTZ R2, R186, R3 ;  /* 0x00000003ba027221 */ /* 0x000fcc0000010000 */
[----:B---3--:R-:W-:Y:S01]  /*b7c0*/  HMMA.16816.F32.BF16 R116, R4, R8, R116 ;  /* 0x000000080474723c */ /* 0x008fe20000041874 */
[----:B------:R-:W-:-:S06]  /*b7d0*/  FADD.FTZ R2, R185, R2 ;  /* 0x00000002b9027221 */ /* 0x000fcc0000010000 */
[----:B------:R-:W-:-:S04]  /*b7e0*/  FADD.FTZ R8, R192, R21 ;  /* 0x00000015c0087221 */ /* 0x000fc80000010000 */
        /* <DEDUP_REMOVED lines=13> */
[----:B-1----:R-:W-:Y:S01]  /*b8c0*/  HMMA.16816.F32.BF16 R84, R4, R32, R84 ;  /* 0x000000200454723c */ /* 0x002fe20000041854 */
[----:B------:R-:W-:Y:S02]  /*b8d0*/  FADD.FTZ R167, R181, R182 ;  /* 0x000000b6b5a77221 */ /* 0x000fe40000010000 */
[----:B------:R-:W-:Y:S01]  /*b8e0*/  FADD.FTZ R176, R176, R179 ;  /* 0x000000b3b0b07221 */ /* 0x000fe20000010000 */
[----:B------:R-:W-:Y:S01]  /*b8f0*/  MOV R2, R0 ;  /* 0x0000000000027202 */ /* 0x000fe20000000f00 */
[----:B------:R-:W-:-:S03]  /*b900*/  FADD.FTZ R167, R184, R167 ;  /* 0x000000a7b8a77221 */ /* 0x000fc60000010000 */
[----:B------:R-:W-:Y:S01]  /*b910*/  HMMA.16816.F32.BF16 R88, R4, R34, R88 ;  /* 0x000000220458723c */ /* 0x000fe20000041858 */
[----:B------:R-:W-:Y:S01]  /*b920*/  FADD.FTZ R251, R175, R176 ;  /* 0x000000b0affb7221 */ /* 0x000fe20000010000 */
[----:B------:R-:W-:-:S06]  /*b930*/  MOV R3, R15 ;  /* 0x0000000f00037202 */ /* 0x000fcc0000000f00 */
[C---:B----4-:R-:W-:Y:S08]  /*b940*/  HMMA.16816.F32.BF16 R92, R4.reuse, R28, R92 ;  /* 0x0000001c045c723c */ /* 0x050ff0000004185c */
[C---:B------:R-:W-:Y:S08]  /*b950*/  HMMA.16816.F32.BF16 R96, R4.reuse, R30, R96 ;  /* 0x0000001e0460723c */ /* 0x040ff00000041860 */
[C---:B------:R-:W-:Y:S08]  /*b960*/  HMMA.16816.F32.BF16 R112, R4.reuse, R22, R112 ;  /* 0x000000160470723c */ /* 0x040ff00000041870 */
[C---:B------:R-:W-:Y:S08]  /*b970*/  HMMA.16816.F32.BF16 R120, R4.reuse, R10, R120 ;  /* 0x0000000a0478723c */ /* 0x040ff00000041878 */
[C---:B--2---:R-:W-:Y:S08]  /*b980*/  HMMA.16816.F32.BF16 R124, R4.reuse, R24, R124 ;  /* 0x00000018047c723c */ /* 0x044ff0000004187c */
[----:B------:R-:W-:Y:S01]  /*b990*/  HMMA.16816.F32.BF16 R128, R4, R26, R128 ;  /* 0x0000001a0480723c */ /* 0x000fe20000041880 */
[----:B------:R-:W-:Y:S07]  /*b9a0*/  @!P0 BRA `(.L_x_1376) ;  /* 0x0000468000008947 */ /* 0x000fee0003800000 */
[----:B------:R-:W-:Y:S01]  /*b9b0*/  UIADD3 UR37, UR35, -0x3, URZ ;  /* 0xfffffffd23257890 */ /* 0x000fe2000fffe03f */
[----:B------:R-:W-:-:S04]  /*b9c0*/  DEPBAR.LE SB0, 0x0 ;  /* 0x000080000000791a */ /* 0x000fc80000000000 */
[----:B------:R-:W-:Y:S01]  /*b9d0*/  USHF.R.S32.HI UR40, URZ, 0x1f, UR37 ;  /* 0x0000001f3f287899 */ /* 0x000fe20008011425 */
[----:B------:R-:W-:Y:S06]  /*b9e0*/  BAR.SYNC.DEFER_BLOCKING 0x0 ;  /* 0x0000000000007b1d */ /* 0x000fec0000010000 */
[----:B------:R-:W-:Y:S01]  /*b9f0*/  ULDC.64 UR4, c[0x0][0x1a0] ;  /* 0x0000680000047ab9 */ /* 0x000fe20000000a00 */
[----:B------:R-:W-:Y:S01]  /*ba00*/  STL.64 [R1+0x30], R14 ;  /* 0x0000300e01007387 */ /* 0x000fe20000100a00 */
[----:B------:R-:W-:Y:S02]  /*ba10*/  UIMAD UR40, UR40, UR4, URZ ;  /* 0x00000004282872a4 */ /* 0x000fe4000f8e023f */
[----:B------:R-:W-:Y:S01]  /*ba20*/  UIMAD.WIDE.U32 UR42, UR37, UR4, URZ ;  /* 0x00000004252a72a5 */ /* 0x000fe2000f8e003f */
[----:B------:R-:W-:Y:S01]  /*ba30*/  STL.64 [R1+0x28], R12 ;  /* 0x0000280c01007387 */ /* 0x000fe20000100a00 */
[----:B------:R-:W-:-:S04]  /*ba40*/  UIMAD UR5, UR37, UR5, UR40 ;  /* 0x00000005250572a4 */ /* 0x000fc8000f8e0228 */
[----:B------:R-:W-:Y:S01]  /*ba50*/  UIADD3 UR5, UR43, UR5, URZ ;  /* 0x000000052b057290 */ /* 0x000fe2000fffe03f */
[----:B------:R-:W-:Y:S02]  /*ba60*/  IMAD.U32 R4, RZ, RZ, UR42 ;  /* 0x0000002aff047e24 */ /* 0x000fe4000f8e00ff */
[----:B------:R-:W-:-:S03]  /*ba70*/  IMAD.U32 R5, RZ, RZ, UR43 ;  /* 0x0000002bff057e24 */ /* 0x000fc6000f8e00ff */
[----:B------:R-:W-:Y:S01]  /*ba80*/  IMAD.U32 R3, RZ, RZ, UR5 ;  /* 0x00000005ff037e24 */ /* 0x000fe2000f8e00ff */
[C---:B-----5:R-:W-:Y:S01]  /*ba90*/  LEA R5, P0, R4.reuse, R16, 0x6 ;  /* 0x0000001004057211 */ /* 0x060fe200078030ff */
[----:B------:R-:W-:Y:S03]  /*baa0*/  @P5 STS.128 [R232+0x18000], RZ ;  /* 0x018000ffe8005388 */ /* 0x000fe60000000c00 */
[C---:B------:R-:W-:Y:S02]  /*bab0*/  @!P5 LEA R6, P6, R5.reuse, c[0x0][0x170], 0x1 ;  /* 0x00005c000506da11 */ /* 0x040fe400078c08ff */
[----:B------:R-:W-:Y:S02]  /*bac0*/  LEA.HI.X R4, R4, R19, R3, 0x6, P0 ;  /* 0x0000001304047211 */ /* 0x000fe400000f3403 */
[C---:B------:R-:W-:Y:S02]  /*bad0*/  @!P4 LEA R20, P1, R5.reuse, c[0x0][0x170], 0x1 ;  /* 0x00005c000514ca11 */ /* 0x040fe400078208ff */
[----:B------:R-:W-:-:S02]  /*bae0*/  @!P3 LEA R10, P0, R5, c[0x0][0x170], 0x1 ;  /* 0x00005c00050aba11 */ /* 0x000fc400078008ff */
[C-C-:B------:R-:W-:Y:S02]  /*baf0*/  @!P5 LEA.HI.X R7, R5.reuse, c[0x0][0x174], R4.reuse, 0x1, P6 ;  /* 0x00005d000507da11 */ /* 0x140fe400030f0c04 */
[C---:B------:R-:W-:Y:S02]  /*bb00*/  IADD3 R3, P6, R5.reuse, UR25, RZ ;  /* 0x0000001905037c10 */ /* 0x040fe4000ffde0ff */
[C-C-:B------:R-:W-:Y:S01]  /*bb10*/  @!P4 LEA.HI.X R21, R5.reuse, c[0x0][0x174], R4.reuse, 0x1, P1 ;  /* 0x00005d000515ca11 */ /* 0x140fe200008f0c04 */
[----:B------:R-:W-:Y:S01]  /*bb20*/  @!PT LDS RZ, [RZ] ;  /* 0x00000000fffff984 */ /* 0x000fe20000000800 */
[----:B------:R-:W-:Y:S01]  /*bb30*/  @!PT LDS RZ, [RZ] ;  /* 0x00000000fffff984 */ /* 0x000fe20000000800 */
[----:B------:R-:W-:Y:S01]  /*bb40*/  @!PT LDS RZ, [RZ] ;  /* 0x00000000fffff984 */ /* 0x000fe20000000800 */
[----:B------:R1:W-:Y:S01]  /*bb50*/  @!P5 LDGSTS.E.BYPASS.LTC128B.128 [R232+0x18000], [R6.64] ;  /* 0x1800000006e8dfae */ /* 0x0003e2000b901d5e */
[C---:B------:R-:W-:Y:S02]  /*bb60*/  @!P2 LEA R8, P1, R5.reuse, c[0x0][0x170], 0x1 ;  /* 0x00005c000508aa11 */ /* 0x040fe400078208ff */
[----:B------:R-:W-:Y:S01]  /*bb70*/  @!P3 LEA.HI.X R11, R5, c[0x0][0x174], R4, 0x1, P0 ;  /* 0x00005d00050bba11 */ /* 0x000fe200000f0c04 */
[----:B------:R-:W-:Y:S01]  /*bb80*/  @P4 STS.128 [R232+0x1a000], RZ ;  /* 0x01a000ffe8004388 */ /* 0x000fe20000000c00 */
[----:B------:R-:W-:-:S02]  /*bb90*/  @!P5 LEA R24, P0, R3, c[0x0][0x170], 0x1 ;  /* 0x00005c000318da11 */ /* 0x000fc400078008ff */
[----:B------:R-:W-:Y:S01]  /*bba0*/  IADD3.X R2, R4, UR24, RZ, P6, !PT ;  /* 0x0000001804027c10 */ /* 0x000fe2000b7fe4ff */
[----:B------:R-:W-:Y:S01]  /*bbb0*/  @!PT LDS RZ, [RZ] ;  /* 0x00000000fffff984 */ /* 0x000fe20000000800 */
[----:B------:R-:W-:Y:S01]  /*bbc0*/  @!PT LDS RZ, [RZ] ;  /* 0x00000000fffff984 */ /* 0x000fe20000000800 */
[----:B------:R-:W-:Y:S01]  /*bbd0*/  @!PT LDS RZ, [RZ] ;  /* 0x00000000fffff984 */ /* 0x000fe20000000800 */
[----:B------:R2:W-:Y:S01]  /*bbe0*/  @!P4 LDGSTS.E.BYPASS.LTC128B.128 [R232+0x1a000], [R20.64+0x80] ;  /* 0x1a00008014e8cfae */ /* 0x0005e2000b901d5e */
[----:B------:R-:W-:Y:S02]  /*bbf0*/  @!P2 LEA.HI.X R9, R5, c[0x0][0x174], R4, 0x1, P1 ;  /* 0x00005d000509aa11 */ /* 0x000fe400008f0c04 */
        /* <DEDUP_REMOVED lines=39> */
[----:B--2---:R-:W4:Y:S04]  /*be70*/  LDSM.16.M88.4 R20, [R225+0x10800] ;  /* 0x01080000e114783b */ /* 0x004f280000000200 */
[----:B-1----:R-:W1:Y:S04]  /*be80*/  LDSM.16.M88.4 R4, [R225+0x11000] ;  /* 0x01100000e104783b */ /* 0x002e680000000200 */
[----:B------:R-:W2:Y:S04]  /*be90*/  LDSM.16.M88.4 R176, [R225+0x11800] ;  /* 0x01180000e1b0783b */ /* 0x000ea80000000200 */
[----:B------:R-:W-:Y:S04]  /*bea0*/  LDSM.16.M88.4 R180, [R224] ;  /* 0x00000000e0b4783b */ /* 0x000fe80000000200 */
[----:B------:R-:W1:Y:S04]  /*beb0*/  LDSM.16.M88.4 R172, [R223] ;  /* 0x00000000dfac783b */ /* 0x000e680000000200 */
[----:B------:R-:W1:Y:S04]  /*bec0*/  LDSM.16.M88.4 R168, [R215] ;  /* 0x00000000d7a8783b */ /* 0x000e680000000200 */
[----:B------:R-:W1:Y:S04]  /*bed0*/  LDSM.16.M88.4 R12, [R214] ;  /* 0x00000000d60c783b */ /* 0x000e680000000200 */
[----:B------:R-:W1:Y:S04]  /*bee0*/  LDSM.16.M88.4 R196, [R213] ;  /* 0x00000000d5c4783b */ /* 0x000e680000000200 */
[----:B------:R-:W-:Y:S01]  /*bef0*/  LDSM.16.M88.4 R184, [R222] ;  /* 0x00000000deb8783b */ /* 0x000fe20000000200 */
[C---:B---3--:R-:W-:Y:S03]  /*bf00*/  HMMA.16816.F32.BF16 R32, R188.reuse, R28, RZ ;  /* 0x0000001cbc20723c */ /* 0x048fe600000418ff */
[----:B------:R-:W0:Y:S05]  /*bf10*/  LDGDEPBAR ;  /* 0x00000000000079af */ /* 0x000e2a0000000000 */
[C---:B----4-:R-:W-:Y:S08]  /*bf20*/  HMMA.16816.F32.BF16 R24, R188.reuse, R20, RZ ;  /* 0x00000014bc18723c */ /* 0x050ff000000418ff */
[C---:B------:R-:W-:Y:S08]  /*bf30*/  HMMA.16816.F32.BF16 R28, R188.reuse, R30, RZ ;  /* 0x0000001ebc1c723c */ /* 0x040ff000000418ff */
[C---:B------:R-:W-:Y:S08]  /*bf40*/  HMMA.16816.F32.BF16 R20, R188.reuse, R22, RZ ;  /* 0x00000016bc14723c */ /* 0x040ff000000418ff */
[C---:B-1----:R-:W-:Y:S08]  /*bf50*/  HMMA.16816.F32.BF16 R8, R188.reuse, R4, RZ ;  /* 0x00000004bc08723c */ /* 0x042ff000000418ff */
[C---:B------:R-:W-:Y:S08]  /*bf60*/  HMMA.16816.F32.BF16 R4, R188.reuse, R6, RZ ;  /* 0x00000006bc04723c */ /* 0x040ff000000418ff */
[C---:B--2---:R-:W-:Y:S08]  /*bf70*/  HMMA.16816.F32.BF16 R192, R188.reuse, R176, RZ ;  /* 0x000000b0bcc0723c */ /* 0x044ff000000418ff */
[----:B------:R-:W-:Y:S01]  /*bf80*/  HMMA.16816.F32.BF16 R188, R188, R178, RZ ;  /* 0x000000b2bcbc723c */ /* 0x000fe200000418ff */
        /* <DEDUP_REMOVED lines=20> */
[C---:B---3--:R-:W-:Y:S08]  /*c0d0*/  HMMA.16816.F32.BF16 R8, R184.reuse, R168, R8 ;  /* 0x000000a8b808723c */ /* 0x048ff00000041808 */
[C---:B------:R-:W-:Y:S01]  /*c0e0*/  HMMA.16816.F32.BF16 R4, R184.reuse, R170, R4 ;  /* 0x000000aab804723c */ /* 0x040fe20000041804 */
[----:B------:R-:W3:Y:S07]  /*c0f0*/  LDSM.16.M88.4 R168, [R212+0x1000] ;  /* 0x00100000d4a8783b */ /* 0x000eee0000000200 */
[----:B----4-:R-:W-:Y:S08]  /*c100*/  HMMA.16816.F32.BF16 R192, R184, R12, R192 ;  /* 0x0000000cb8c0723c */ /* 0x010ff000000418c0 */
        /* <DEDUP_REMOVED lines=9> */
[----:B------:R-:W-:Y:S01]  /*c1a0*/  HMMA.16816.F32.BF16 R188, R184, R14, R188 ;  /* 0x0000000eb8bc723c */ /* 0x000fe200000418bc */
[----:B------:R-:W3:Y:S04]  /*c1b0*/  LDSM.16.M88.4 R184, [R225+0x13000] ;  /* 0x01300000e1b8783b */ /* 0x000ee80000000200 */
[----:B------:R-:W-:Y:S03]  /*c1c0*/  LDSM.16.M88.4 R12, [R219+0x14800] ;  /* 0x01480000db0c783b */ /* 0x000fe60000000200 */
[----:B------:R-:W-:Y:S08]  /*c1d0*/  HMMA.16816.F32.BF16 R192, R180, R196, R192 ;  /* 0x000000c4b4c0723c */ /* 0x000ff000000418c0 */
[----:B-1----:R-:W-:Y:S08]  /*c1e0*/  HMMA.16816.F32.BF16 R32, R176, R172, R32 ;  /* 0x000000acb020723c */ /* 0x002ff00000041820 */
[----:B------:R-:W-:Y:S01]  /*c1f0*/  HMMA.16816.F32.BF16 R188, R180, R198, R188 ;  /* 0x000000c6b4bc723c */ /* 0x000fe200000418bc */
[----:B------:R-:W1:Y:S04]  /*c200*/  LDSM.16.M88.4 R180, [R225+0x13800] ;  /* 0x01380000e1b4783b */ /* 0x000e680000000200 */
[----:B------:R-:W-:Y:S03]  /*c210*/  LDSM.16.M88.4 R196, [R210] ;  /* 0x00000000d2c4783b */ /* 0x000fe60000000200 */
[C---:B------:R-:W-:Y:S01]  /*c220*/  HMMA.16816.F32.BF16 R28, R176.reuse, R174, R28 ;  /* 0x000000aeb01c723c */ /* 0x040fe2000004181c */
[----:B------:R-:W4:Y:S07]  /*c230*/  LDSM.16.M88.4 R172, [R224+0x4000] ;  /* 0x00400000e0ac783b */ /* 0x000f2e0000000200 */
[C---:B--2---:R-:W-:Y:S08]  /*c240*/  HMMA.16816.F32.BF16 R24, R176.reuse, R168, R24 ;  /* 0x000000a8b018723c */ /* 0x044ff00000041818 */
[C---:B------:R-:W-:Y:S01]  /*c250*/  HMMA.16816.F32.BF16 R20, R176.reuse, R170, R20 ;  /* 0x000000aab014723c */ /* 0x040fe20000041814 */
[----:B------:R-:W2:Y:S07]  /*c260*/  LDSM.16.M88.4 R168, [R211] ;  /* 0x00000000d3a8783b */ /* 0x000eae0000000200 */
[C---:B---3--:R-:W-:Y:S08]  /*c270*/  HMMA.16816.F32.BF16 R8, R176.reuse, R184, R8 ;  /* 0x000000b8b008723c */ /* 0x048ff00000041808 */
[C---:B------:R-:W-:Y:S01]  /*c280*/  HMMA.16816.F32.BF16 R4, R176.reuse, R186, R4 ;  /* 0x000000bab004723c */ /* 0x040fe20000041804 */
[----:B------:R-:W3:Y:S07]  /*c290*/  LDSM.16.M88.4 R184, [R209] ;  /* 0x00000000d1b8783b */ /* 0x000eee0000000200 */
[C---:B-1----:R-:W-:Y:S08]  /*c2a0*/  HMMA.16816.F32.BF16 R192, R176.reuse, R180, R192 ;  /* 0x000000b4b0c0723c */ /* 0x042ff000000418c0 */
[----:B------:R-:W-:Y:S01]  /*c2b0*/  HMMA.16816.F32.BF16 R188, R176, R182, R188 ;  /* 0x000000b6b0bc723c */ /* 0x000fe200000418bc */
[----:B------:R-:W1:Y:S04]  /*c2c0*/  LDSM.16.M88.4 R180, [R208] ;  /* 0x00000000d0b4783b */ /* 0x000e680000000200 */
[----:B------:R-:W-:Y:S03]  /*c2d0*/  LDSM.16.M88.4 R176, [R222+0x4000] ;  /* 0x00400000deb0783b */ /* 0x000fe60000000200 */
[C---:B----4-:R-:W-:Y:S08]  /*c2e0*/  HMMA.16816.F32.BF16 R24, R172.reuse, R196, R24 ;  /* 0x000000c4ac18723c */ /* 0x050ff00000041818 */
[C---:B--2---:R-:W-:Y:S08]  /*c2f0*/  HMMA.16816.F32.BF16 R32, R172.reuse, R168, R32 ;  /* 0x000000a8ac20723c */ /* 0x044ff00000041820 */
[C---:B------:R-:W-:Y:S01]  /*c300*/  HMMA.16816.F32.BF16 R28, R172.reuse, R170, R28 ;  /* 0x000000aaac1c723c */ /* 0x040fe2000004181c */
[----:B------:R-:W2:Y:S07]  /*c310*/  LDSM.16.M88.4 R168, [R219+0x12000] ;  /* 0x01200000dba8783b */ /* 0x000eae0000000200 */
[C---:B---3--:R-:W-:Y:S08]  /*c320*/  HMMA.16816.F32.BF16 R8, R172.reuse, R184, R8 ;  /* 0x000000b8ac08723c */ /* 0x048ff00000041808 */
[C---:B------:R-:W-:Y:S01]  /*c330*/  HMMA.16816.F32.BF16 R4, R172.reuse, R186, R4 ;  /* 0x000000baac04723c */ /* 0x040fe20000041804 */
[----:B------:R-:W3:Y:S07]  /*c340*/  LDSM.16.M88.4 R184, [R219+0x13000] ;  /* 0x01300000dbb8783b */ /* 0x000eee0000000200 */
        /* <DEDUP_REMOVED lines=108> */
[----:B------:R2:W5:Y:S04]  /*ca10*/  LDL.LU.64 R14, [R1+0x30] ;  /* 0x00003000010e7983 */ /* 0x0005680000300a00 */
[----:B------:R2:W5:Y:S01]  /*ca20*/  LDL.LU.64 R12, [R1+0x28] ;  /* 0x00002800010c7983 */ /* 0x0005620000300a00 */
[----:B------:R-:W-:-:S02]  /*ca30*/  UISETP.GT.AND UP0, UPT, UR37, UR19, UPT ;  /* 0x000000132500728c */ /* 0x000fc4000bf04270 */
[----:B---3--:R-:W-:Y:S01]  /*ca40*/  HMMA.16816.F32.BF16 R32, R184, R180, R32 ;  /* 0x000000b4b820723c */ /* 0x008fe20000041820 */
[----:B------:R-:W3:Y:S03]  /*ca50*/  LDSM.16.M88.4 R196, [R212+0x7000] ;  /* 0x00700000d4c4783b */ /* 0x000ee60000000200 */
[----:B------:R-:W-:-:S04]  /*ca60*/  PLOP3.LUT P0, PT, PT, PT, UP0, 0x80, 0x0 ;  /* 0x000000000000781c */ /* 0x000fc80003f0f008 */
[C---:B------:R-:W-:Y:S01]  /*ca70*/  HMMA.16816.F32.BF16 R28, R184.reuse, R182, R28 ;  /* 0x000000b6b81c723c */ /* 0x040fe2000004181c */
[----:B------:R-:W2:Y:S07]  /*ca80*/  LDSM.16.M88.4 R180, [R221+0xc000] ;  /* 0x00c00000ddb4783b */ /* 0x000eae0000000200 */
[C---:B----4-:R-:W-:Y:S08]  /*ca90*/  HMMA.16816.F32.BF16 R24, R184.reuse, R176, R24 ;  /* 0x000000b0b818723c */ /* 0x050ff00000041818 */
[C---:B------:R-:W-:Y:S01]  /*caa0*/  HMMA.16816.F32.BF16 R20, R184.reuse, R178, R20 ;  /* 0x000000b2b814723c */ /* 0x040fe20000041814 */
[----:B------:R-:W4:Y:S07]  /*cab0*/  LDSM.16.M88.4 R176, [R212+0x6000] ;  /* 0x00600000d4b0783b */ /* 0x000f2e0000000200 */
[C---:B-1----:R-:W-:Y:S08]  /*cac0*/  HMMA.16816.F32.BF16 R8, R184.reuse, R172, R8 ;  /* 0x000000acb808723c */ /* 0x042ff00000041808 */
[----:B------:R-:W-:Y:S01]  /*cad0*/  HMMA.16816.F32.BF16 R4, R184, R174, R4 ;  /* 0x000000aeb804723c */ /* 0x000fe20000041804 */
[----:B---3--:R-:W-:Y:S01]  /*cae0*/  IMAD.MOV.U32 R165, RZ, RZ, R196 ;  /* 0x000000ffffa57224 */ /* 0x008fe200078e00c4 */
[----:B------:R-:W1:Y:S01]  /*caf0*/  LDSM.16.M88.4 R172, [R212+0x6800] ;  /* 0x00680000d4ac783b */ /* 0x000e620000000200 */
[----:B------:R-:W-:-:S02]  /*cb00*/  IMAD.MOV.U32 R164, RZ, RZ, R197 ;  /* 0x000000ffffa47224 */ /* 0x000fc400078e00c5 */
[----:B------:R-:W-:Y:S02]  /*cb10*/  IMAD.MOV.U32 R3, RZ, RZ, R198 ;  /* 0x000000ffff037224 */ /* 0x000fe400078e00c6 */
[----:B------:R-:W-:Y:S01]  /*cb20*/  IMAD.MOV.U32 R2, RZ, RZ, R199 ;  /* 0x000000ffff027224 */ /* 0x000fe200078e00c7 */
[----:B------:R-:W-:Y:S01]  /*cb30*/  HMMA.16816.F32.BF16 R192, R184, R168, R192 ;  /* 0x000000a8b8c0723c */ /* 0x000fe200000418c0 */
[----:B------:R-:W3:Y:S01]  /*cb40*/  LDSM.16.M88.4 R196, [R212+0x7800] ;  /* 0x00780000d4c4783b */ /* 0x000ee20000000200 */
[----:B------:R-:W-:-:S05]  /*cb50*/  DEPBAR.LE SB0, 0x0 ;  /* 0x000080000000791a */ /* 0x000fca0000000000 */
[----:B------:R-:W-:Y:S01]  /*cb60*/  IMAD.MOV.U32 R168, RZ, RZ, R165 ;  /* 0x000000ffffa87224 */ /* 0x000fe200078e00a5 */
[----:B------:R-:W-:Y:S01]  /*cb70*/  HMMA.16816.F32.BF16 R188, R184, R170, R188 ;  /* 0x000000aab8bc723c */ /* 0x000fe200000418bc */
[----:B------:R-:W-:-:S06]  /*cb80*/  IMAD.MOV.U32 R169, RZ, RZ, R164 ;  /* 0x000000ffffa97224 */ /* 0x000fcc00078e00a4 */
[----:B------:R-:W-:Y:S01]  /*cb90*/  IMAD.MOV.U32 R170, RZ, RZ, R3 ;  /* 0x000000ffffaa7224 */ /* 0x000fe200078e0003 */
[----:B--2---:R-:W-:Y:S01]  /*cba0*/  HMMA.16816.F32.BF16 R8, R180, R168, R8 ;  /* 0x000000a8b408723c */ /* 0x004fe20000041808 */
[----:B------:R-:W-:-:S07]  /*cbb0*/  IMAD.MOV.U32 R171, RZ, RZ, R2 ;  /* 0x000000ffffab7224 */ /* 0x000fce00078e0002 */
[C---:B----4-:R-:W-:Y:S08]  /*cbc0*/  HMMA.16816.F32.BF16 R32, R180.reuse, R176, R32 ;  /* 0x000000b0b420723c */ /* 0x050ff00000041820 */
[C---:B------:R-:W-:Y:S08]  /*cbd0*/  HMMA.16816.F32.BF16 R28, R180.reuse, R178, R28 ;  /* 0x000000b2b41c723c */ /* 0x040ff0000004181c */
[C---:B-1----:R-:W-:Y:S08]  /*cbe0*/  HMMA.16816.F32.BF16 R24, R180.reuse, R172, R24 ;  /* 0x000000acb418723c */ /* 0x042ff00000041818 */
[C---:B------:R-:W-:Y:S08]  /*cbf0*/  HMMA.16816.F32.BF16 R20, R180.reuse, R174, R20 ;  /* 0x000000aeb414723c */ /* 0x040ff00000041814 */
[C---:B------:R-:W-:Y:S08]  /*cc00*/  HMMA.16816.F32.BF16 R4, R180.reuse, R170, R4 ;  /* 0x000000aab404723c */ /* 0x040ff00000041804 */
[C---:B---3--:R-:W-:Y:S08]  /*cc10*/  HMMA.16816.F32.BF16 R192, R180.reuse, R196, R192 ;  /* 0x000000c4b4c0723c */ /* 0x048ff000000418c0 */
        /* <DEDUP_REMOVED lines=16> */
[C---:B------:R-:W-:Y:S02]  /*cd20*/  @!P5 LEA R172, P1, R164.reuse, c[0x0][0x168], 0x1 ;  /* 0x00005a00a4acda11 */ /* 0x040fe400078208ff */
[----:B------:R-:W-:Y:S02]  /*cd30*/  @!P3 LEA R174, P6, R164, c[0x0][0x168], 0x1 ;  /* 0x00005a00a4aeba11 */ /* 0x000fe400078c08ff */
[----:B------:R-:W-:Y:S02]  /*cd40*/  LEA.HI.X R3, R2, R243, R3, 0x6, P0 ;  /* 0x000000f302037211 */ /* 0x000fe400000f3403 */
[C---:B------:R-:W-:Y:S02]  /*cd50*/  @!P4 LEA R176, P0, R164.reuse, c[0x0][0x168], 0x1 ;  /* 0x00005a00a4b0ca11 */ /* 0x040fe400078008ff */
[C-C-:B------:R-:W-:Y:S02]  /*cd60*/  @!P5 LEA.HI.X R173, R164.reuse, c[0x0][0x16c], R3.reuse, 0x1, P1 ;  /* 0x00005b00a4adda11 */ /* 0x140fe400008f0c03 */
[----:B------:R-:W-:-:S02]  /*cd70*/  @!P4 LEA.HI.X R177, R164, c[0x0][0x16c], R3, 0x1, P0 ;  /* 0x00005b00a4b1ca11 */ /* 0x000fc400000f0c03 */
[C---:B------:R-:W-:Y:S01]  /*cd80*/  @!P2 LEA R168, P0, R164.reuse, c[0x0][0x168], 0x1 ;  /* 0x00005a00a4a8aa11 */ /* 0x040fe200078008ff */
[----:B------:R-:W-:Y:S01]  /*cd90*/  @!PT LDS RZ, [RZ] ;  /* 0x00000000fffff984 */ /* 0x000fe20000000800 */
[----:B------:R-:W-:Y:S01]  /*cda0*/  @!PT LDS RZ, [RZ] ;  /* 0x00000000fffff984 */ /* 0x000fe20000000800 */
[----:B------:R-:W-:Y:S01]  /*cdb0*/  @!PT LDS RZ, [RZ] ;  /* 0x00000000fffff984 */ /* 0x000fe20000000800 */
[----:B------:R2:W-:Y:S01]  /*cdc0*/  @!P5 LDGSTS.E.BYPASS.LTC128B.128 [R232+0x10000], [R172.64] ;  /* 0x10000000ace8dfae */ /* 0x0005e2000b901d5e */
[C---:B------:R-:W-:Y:S02]  /*cdd0*/  IADD3 R2, P1, R164.reuse, UR21, RZ ;  /* 0x00000015a4027c10 */ /* 0x040fe4000ff3e0ff */
[C-C-:B------:R-:W-:Y:S01]  /*cde0*/  @!P3 LEA.HI.X R175, R164.reuse, c[0x0][0x16c], R3.reuse, 0x1, P6 ;  /* 0x00005b00a4afba11 */ /* 0x140fe200030f0c03 */
[----:B------:R1:W-:Y:S01]  /*cdf0*/  @P4 STS.128 [R232+0x12000], RZ ;  /* 0x012000ffe8004388 */ /* 0x0003e20000000c00 */
[----:B------:R-:W-:Y:S02]  /*ce00*/  @!P2 LEA.HI.X R169, R164, c[0x0][0x16c], R3, 0x1, P0 ;  /* 0x00005b00a4a9aa11 */ /* 0x000fe400000f0c03 */
[----:B------:R-:W-:Y:S01]  /*ce10*/  @!P5 LEA R170, P6, R2, c[0x0][0x168], 0x1 ;  /* 0x00005a0002aada11 */ /* 0x000fe200078c08ff */
[----:B------:R-:W-:Y:S01]  /*ce20*/  @!PT LDS RZ, [RZ] ;  /* 0x00000000fffff984 */ /* 0x000fe20000000800 */
[----:B------:R-:W-:Y:S01]  /*ce30*/  @!PT LDS RZ, [RZ] ;  /* 0x00000000fffff984 */ /* 0x000fe20000000800 */
[----:B------:R-:W-:Y:S01]  /*ce40*/  @!PT LDS RZ, [RZ] ;  /* 0x00000000fffff984 */ /* 0x000fe20000000800 */
[----:B------:R1:W-:Y:S01]  /*ce50*/  @!P4 LDGSTS.E.BYPASS.LTC128B.128 [R232+0x12000], [R176.64+0x80] ;  /* 0x12000080b0e8cfae */ /* 0x0003e2000b901d5e */
[----:B------:R-:W-:-:S02]  /*ce60*/  IADD3.X R3, R3, UR20, RZ, P1, !PT ;  /* 0x0000001403037c10 */ /* 0x000fc40008ffe4ff */
[C---:B------:R-:W-:Y:S01]  /*ce70*/  @!P3 LEA R164, P0, R2.reuse, c[0x0][0x168], 0x1 ;  /* 0x00005a0002a4ba11 */ /* 0x040fe200078008ff */
[----:B------:R1:W-:Y:S01]  /*ce80*/  @P3 STS.128 [R232+0x14000], RZ ;  /* 0x014000ffe8003388 */ /* 0x0003e20000000c00 */
[C-C-:B------:R-:W-:Y:S02]  /*ce90*/  @!P5 LEA.HI.X R171, R2.reuse, c[0x0][0x16c], R3.reuse, 0x1, P6 ;  /* 0x00005b0002abda11 */ /* 0x140fe400030f0c03 */
        /* <DEDUP_REMOVED lines=35> */
.L_x_1382:
[----:B------:R-:W-:Y:S05]  /*d0d0*/  BSYNC B0 ;  /* 0x0000000000007941 */ /* 0x000fea0003800000 */
.L_x_1381:
[----:B------:R-:W0:Y:S02]  /*d0e0*/  LDGDEPBAR ;  /* 0x00000000000079af */ /* 0x000e240000000000 */
.L_x_1380:
[----:B------:R-:W-:Y:S01]  /*d0f0*/  IMAD.U32 R2, RZ, RZ, UR37 ;  /* 0x00000025ff027e24 */ /* 0x000fe2000f8e00ff */
[----:B------:R-:W-:Y:S01]  /*d100*/  USHF.L.U32 UR4, UR37, 0x1, URZ ;  /* 0x0000000125047899 */ /* 0x000fe2000800063f */
[----:B-1---5:R-:W-:Y:S01]  /*d110*/  IMAD.WIDE.U32 R168, R12, -0x2daee0ad, RZ ;  /* 0xd2511f530ca87825 */ /* 0x022fe200078e00ff */
[----:B------:R1:W-:Y:S03]  /*d120*/  STL.64 [R1+0x28], R16 ;  /* 0x0000281001007387 */ /* 0x0003e60000100a00 */
[----:B------:R-:W-:-:S05]  /*d130*/  IMAD R2, R2, 0x40, R231 ;  /* 0x0000004002027824 */ /* 0x000fca00078e02e7 */
[C---:B------:R-:W-:Y:S02]  /*d140*/  IADD3 R3, R2.reuse, 0x1, RZ ;  /* 0x0000000102037810 */ /* 0x040fe40007ffe0ff */
[CC--:B------:R-:W-:Y:S02]  /*d150*/  ISETP.GE.AND P0, PT, R2.reuse, R239.reuse, PT ;  /* 0x000000ef0200720c */ /* 0x0c0fe40003f06270 */
[C---:B------:R-:W-:Y:S02]  /*d160*/  ISETP.GE.AND P6, PT, R3.reuse, R239, PT ;  /* 0x000000ef0300720c */ /* 0x040fe40003fc6270 */
[C---:B------:R-:W-:Y:S02]  /*d170*/  ISETP.GE.AND P1, PT, R3.reuse, R233, PT ;  /* 0x000000e90300720c */ /* 0x040fe40003f26270 */
[----:B------:R-:W-:Y:S02]  /*d180*/  IADD3 R165, R2, 0x8, RZ ;  /* 0x0000000802a57810 */ /* 0x000fe40007ffe0ff */
[----:B------:R-:W-:-:S02]  /*d190*/  ISETP.LT.OR P6, PT, R3, R240, P6 ;  /* 0x000000f00300720c */ /* 0x000fc400037c1670 */
[----:B------:R-:W-:Y:S02]  /*d1a0*/  ISETP.LT.OR P1, PT, R3, R238, P1 ;  /* 0x000000ee0300720c */ /* 0x000fe40000f21670 */
[C---:B------:R-:W-:Y:S02]  /*d1b0*/  ISETP.LT.OR P0, PT, R2.reuse, R240, P0 ;  /* 0x000000f00200720c */ /* 0x040fe40000701670 */
[----:B------:R-:W-:Y:S02]  /*d1c0*/  IADD3 R3, R2, 0x9, RZ ;  /* 0x0000000902037810 */ /* 0x000fe40007ffe0ff */
[-C--:B------:R-:W-:Y:S02]  /*d1d0*/  ISETP.GE.AND P3, PT, R165, R239.reuse, PT ;  /* 0x000000efa500720c */ /* 0x080fe40003f66270 */
[----:B------:R-:W-:Y:S02]  /*d1e0*/  FSEL R164, R32, -INF , !P0 ;  /* 0xff80000020a47808 */ /* 0x000fe40004000000 */
[----:B------:R-:W-:-:S02]  /*d1f0*/  ISETP.GE.AND P5, PT, R3, R239, PT ;  /* 0x000000ef0300720c */ /* 0x000fc40003fa6270 */
[-C--:B------:R-:W-:Y:S02]  /*d200*/  ISETP.GE.AND P0, PT, R3, R233.reuse, PT ;  /* 0x000000e90300720c */ /* 0x080fe40003f06270 */
[CC--:B------:R-:W-:Y:S02]  /*d210*/  ISETP.LT.OR P3, PT, R165.reuse, R240.reuse, P3 ;  /* 0x000000f0a500720c */ /* 0x0c0fe40001f61670 */
[-C--:B------:R-:W-:Y:S02]  /*d220*/  ISETP.GE.AND P4, PT, R2, R233.reuse, PT ;  /* 0x000000e90200720c */ /* 0x080fe40003f86270 */
[----:B------:R-:W-:Y:S02]  /*d230*/  ISETP.GE.AND P2, PT, R165, R233, PT ;  /* 0x000000e9a500720c */ /* 0x000fe40003f46270 */
[C---:B------:R-:W-:Y:S02]  /*d240*/  ISETP.LT.OR P5, PT, R3.reuse, R240, P5 ;  /* 0x000000f00300720c */ /* 0x040fe40002fa1670 */
[----:B------:R-:W-:-:S02]  /*d250*/  ISETP.LT.OR P0, PT, R3, R238, P0 ;  /* 0x000000ee0300720c */ /* 0x000fc40000701670 */
[C---:B------:R-:W-:Y:S02]  /*d260*/  IADD3 R32, R2.reuse, 0x10, RZ ;  /* 0x0000001002207810 */ /* 0x040fe40007ffe0ff */
[----:B------:R-:W-:Y:S02]  /*d270*/  IADD3 R3, R2, 0x11, RZ ;  /* 0x0000001102037810 */ /* 0x000fe40007ffe0ff */
[----:B------:R-:W-:Y:S02]  /*d280*/  FSEL R172, R28, -INF , !P3 ;  /* 0xff8000001cac7808 */ /* 0x000fe40005800000 */
[C---:B------:R-:W-:Y:S02]  /*d290*/  IADD3 R28, R2.reuse, 0x18, RZ ;  /* 0x00000018021c7810 */ /* 0x040fe40007ffe0ff */
[-C--:B------:R-:W-:Y:S02]  /*d2a0*/  ISETP.LT.OR P4, PT, R2, R238.reuse, P4 ;  /* 0x000000ee0200720c */ /* 0x080fe40002781670 */
[----:B------:R-:W-:-:S02]  /*d2b0*/  ISETP.LT.OR P2, PT, R165, R238, P2 ;  /* 0x000000eea500720c */ /* 0x000fc40001741670 */
[----:B------:R-:W-:Y:S02]  /*d2c0*/  FSEL R170, R33, -INF , !P6 ;  /* 0xff80000021aa7808 */ /* 0x000fe40007000000 */
[----:B------:R-:W-:Y:S02]  /*d2d0*/  FSEL R185, R35, -INF , !P1 ;  /* 0xff80000023b97808 */ /* 0x000fe40004800000 */
[-C--:B------:R-:W-:Y:S02]  /*d2e0*/  ISETP.GE.AND P1, PT, R32, R239.reuse, PT ;  /* 0x000000ef2000720c */ /* 0x080fe40003f26270 */
[C---:B------:R-:W-:Y:S02]  /*d2f0*/  ISETP.GE.AND P6, PT, R3.reuse, R239, PT ;  /* 0x000000ef0300720c */ /* 0x040fe40003fc6270 */
[----:B------:R-:W-:Y:S02]  /*d300*/  ISETP.GE.AND P3, PT, R3, R233, PT ;  /* 0x000000e90300720c */ /* 0x000fe40003f66270 */
[----:B------:R-:W-:-:S02]  /*d310*/  FSEL R171, R31, -INF , !P0 ;  /* 0xff8000001fab7808 */ /* 0x000fc40004000000 */
[----:B------:R-:W-:Y:S02]  /*d320*/  ISETP.GE.AND P0, PT, R28, R239, PT ;  /* 0x000000ef1c00720c */ /* 0x000fe40003f06270 */
[----:B------:R-:W-:Y:S02]  /*d330*/  FSEL R187, R34, -INF , !P4 ;  /* 0xff80000022bb7808 */ /* 0x000fe40006000000 */
[----:B------:R-:W-:Y:S02]  /*d340*/  ISETP.GE.AND P4, PT, R32, R233, PT ;  /* 0x000000e92000720c */ /* 0x000fe40003f86270 */
[----:B------:R-:W-:Y:S02]  /*d350*/  FSEL R165, R30, -INF , !P2 ;  /* 0xff8000001ea57808 */ /* 0x000fe40005000000 */
[-C--:B------:R-:W-:Y:S02]  /*d360*/  ISETP.LT.OR P1, PT, R32, R240.reuse, P1 ;  /* 0x000000f02000720c */ /* 0x080fe40000f21670 */
[----:B------:R-:W-:-:S02]  /*d370*/  ISETP.LT.OR P6, PT, R3, R240, P6 ;  /* 0x000000f00300720c */ /* 0x000fc400037c1670 */
[----:B------:R-:W-:Y:S02]  /*d380*/  ISETP.LT.OR P3, PT, R3, R238, P3 ;  /* 0x000000ee0300720c */ /* 0x000fe40001f61670 */
[----:B------:R-:W-:Y:S02]  /*d390*/  ISETP.GE.AND P2, PT, R28, R233, PT ;  /* 0x000000e91c00720c */ /* 0x000fe40003f46270 */
[----:B------:R-:W-:Y:S02]  /*d3a0*/  IADD3 R3, R2, 0x19, RZ ;  /* 0x0000001902037810 */ /* 0x000fe40007ffe0ff */
[----:B------:R-:W-:Y:S02]  /*d3b0*/  ISETP.LT.OR P0, PT, R28, R240, P0 ;  /* 0x000000f01c00720c */ /* 0x000fe40000701670 */
[----:B------:R-:W-:Y:S02]  /*d3c0*/  ISETP.LT.OR P4, PT, R32, R238, P4 ;  /* 0x000000ee2000720c */ /* 0x000fe40002781670 */
[----:B------:R-:W-:-:S02]  /*d3d0*/  FSEL R166, R29, -INF , !P5 ;  /* 0xff8000001da67808 */ /* 0x000fc40006800000 */
[----:B------:R-:W-:Y:S02]  /*d3e0*/  FSEL R24, R24, -INF , !P1 ;  /* 0xff80000018187808 */ /* 0x000fe40004800000 */
[----:B------:R-:W-:Y:S02]  /*d3f0*/  ISETP.LT.OR P2, PT, R28, R238, P2 ;  /* 0x000000ee1c00720c */ /* 0x000fe40001741670 */
[C---:B------:R-:W-:Y:S02]  /*d400*/  ISETP.GE.AND P5, PT, R3.reuse, R239, PT ;  /* 0x000000ef0300720c */ /* 0x040fe40003fa6270 */
[----:B------:R-:W-:Y:S02]  /*d410*/  ISETP.GE.AND P1, PT, R3, R233, PT ;  /* 0x000000e90300720c */ /* 0x000fe40003f26270 */
[----:B------:R-:W-:Y:S02]  /*d420*/  FSEL R28, R20, -INF , !P0 ;  /* 0xff800000141c7808 */ /* 0x000fe40004000000 */
[----:B------:R-:W-:-:S02]  /*d430*/  IADD3 R20, R2, 0x28, RZ ;  /* 0x0000002802147810 */ /* 0x000fc40007ffe0ff */
[----:B------:R-:W-:Y:S02]  /*d440*/  FSEL R29, R26, -INF , !P4 ;  /* 0xff8000001a1d7808 */ /* 0x000fe40006000000 */
[----:B------:R-:W-:Y:S02]  /*d450*/  FSEL R26, R25, -INF , !P6 ;  /* 0xff800000191a7808 */ /* 0x000fe40007000000 */
[C---:B------:R-:W-:Y:S02]  /*d460*/  ISETP.LT.OR P5, PT, R3.reuse, R240, P5 ;  /* 0x000000f00300720c */ /* 0x040fe40002fa1670 */
[----:B------:R-:W-:Y:S02]  /*d470*/  ISETP.LT.OR P1, PT, R3, R238, P1 ;  /* 0x000000ee0300720c */ /* 0x000fe40000f21670 */
[----:B------:R-:W-:Y:S02]  /*d480*/  FSEL R25, R22, -INF , !P2 ;  /* 0xff80000016197808 */ /* 0x000fe40005000000 */
[----:B------:R-:W-:-:S02]  /*d490*/  IADD3 R3, R2, 0x21, RZ ;  /* 0x0000002102037810 */ /* 0x000fc40007ffe0ff */
[CC--:B------:R-:W-:Y:S02]  /*d4a0*/  ISETP.GE.AND P2, PT, R20.reuse, R239.reuse, PT ;  /* 0x000000ef1400720c */ /* 0x0c0fe40003f46270 */
[C---:B------:R-:W-:Y:S02]  /*d4b0*/  ISETP.GE.AND P6, PT, R3.reuse, R239, PT ;  /* 0x000000ef0300720c */ /* 0x040fe40003fc6270 */
[-C--:B------:R-:W-:Y:S02]  /*d4c0*/  ISETP.LT.OR P2, PT, R20, R240.reuse, P2 ;  /* 0x000000f01400720c */ /* 0x080fe40001741670 */
[----:B------:R-:W-:Y:S02]  /*d4d0*/  ISETP.LT.OR P6, PT, R3, R240, P6 ;  /* 0x000000f00300720c */ /* 0x000fe400037c1670 */
[----:B------:R-:W-:Y:S02]  /*d4e0*/  FSEL R246, R4, -INF , !P2 ;  /* 0xff80000004f67808 */ /* 0x000fe40005000000 */
[----:B------:R-:W-:-:S02]  /*d4f0*/  IADD3 R30, R2, 0x20, RZ ;  /* 0x00000020021e7810 */ /* 0x000fc40007ffe0ff */
[----:B------:R-:W-:Y:S02]  /*d500*/  FMNMX.FTZ R4, R0, R187, !PT ;  /* 0x000000bb00047209 */ /* 0x000fe40007810000 */
[----:B------:R-:W-:Y:S02]  /*d510*/  FSEL R198, R9, -INF , !P6 ;  /* 0xff80000009c67808 */ /* 0x000fe40007000000 */
[----:B------:R-:W-:Y:S02]  /*d520*/  ISETP.GE.AND P4, PT, R30, R239, PT ;  /* 0x000000ef1e00720c */ /* 0x000fe40003f86270 */
[----:B------:R-:W-:Y:S02]  /*d530*/  ISETP.GE.AND P0, PT, R3, R233, PT ;  /* 0x000000e90300720c */ /* 0x000fe40003f06270 */
[----:B------:R-:W-:Y:S02]  /*d540*/  FMNMX.FTZ R9, R15, R164, !PT ;  /* 0x000000a40f097209 */ /* 0x000fe40007810000 */
[----:B------:R-:W-:-:S02]  /*d550*/  FMNMX.FTZ R4, R185, R4, !PT ;  /* 0x00000004b9047209 */ /* 0x000fc40007810000 */
[----:B------:R-:W-:Y:S02]  /*d560*/  ISETP.LT.OR P4, PT, R30, R240, P4 ;  /* 0x000000f01e00720c */ /* 0x000fe40002781670 */
[----:B------:R-:W-:Y:S02]  /*d570*/  ISETP.LT.OR P0, PT, R3, R238, P0 ;  /* 0x000000ee0300720c */ /* 0x000fe40000701670 */
[----:B------:R-:W-:Y:S02]  /*d580*/  FMNMX.FTZ R9, R170, R9, !PT ;  /* 0x00000009aa097209 */ /* 0x000fe40007810000 */
[----:B------:R-:W-:Y:S02]  /*d590*/  FMNMX.FTZ R4, R165, R4, !PT ;  /* 0x00000004a5047209 */ /* 0x000fe40007810000 */
[----:B------:R-:W-:Y:S02]  /*d5a0*/  IADD3 R3, R2, 0x29, RZ ;  /* 0x0000002902037810 */ /* 0x000fe40007ffe0ff */
[----:B------:R-:W-:-:S02]  /*d5b0*/  FSEL R27, R27, -INF , !P3 ;  /* 0xff8000001b1b7808 */ /* 0x000fc40005800000 */
[----:B------:R-:W-:Y:S02]  /*d5c0*/  FSEL R31, R23, -INF , !P1 ;  /* 0xff800000171f7808 */ /* 0x000fe40004800000 */
[----:B------:R-:W-:Y:S02]  /*d5d0*/  FSEL R196, R8, -INF , !P4 ;  /* 0xff80000008c47808 */ /* 0x000fe40006000000 */
[----:B------:R-:W-:Y:S02]  /*d5e0*/  FMNMX.FTZ R9, R172, R9, !PT ;  /* 0x00000009ac097209 */ /* 0x000fe40007810000 */
[----:B------:R-:W-:Y:S02]  /*d5f0*/  FMNMX.FTZ R4, R171, R4, !PT ;  /* 0x00000004ab047209 */ /* 0x000fe40007810000 */
[----:B------:R-:W-:Y:S02]  /*d600*/  ISETP.GE.AND P3, PT, R30, R233, PT ;  /* 0x000000e91e00720c */ /* 0x000fe40003f66270 */
[----:B------:R-:W-:-:S02]  /*d610*/  ISETP.GE.AND P1, PT, R3, R239, PT ;  /* 0x000000ef0300720c */ /* 0x000fc40003f26270 */
[----:B------:R-:W-:Y:S02]  /*d620*/  ISETP.GE.AND P4, PT, R3, R233, PT ;  /* 0x000000e90300720c */ /* 0x000fe40003f86270 */
[----:B------:R-:W-:Y:S02]  /*d630*/  FMNMX.FTZ R9, R166, R9, !PT ;  /* 0x00000009a6097209 */ /* 0x000fe40007810000 */
[----:B------:R-:W-:Y:S02]  /*d640*/  FMNMX.FTZ R4, R29, R4, !PT ;  /* 0x000000041d047209 */ /* 0x000fe40007810000 */
[----:B------:R-:W-:Y:S02]  /*d650*/  ISETP.LT.OR P3, PT, R30, R238, P3 ;  /* 0x000000ee1e00720c */ /* 0x000fe40001f61670 */
[C---:B------:R-:W-:Y:S02]  /*d660*/  ISETP.LT.OR P1, PT, R3.reuse, R240, P1 ;  /* 0x000000f00300720c */ /* 0x040fe40000f21670 */
[----:B------:R-:W-:-:S02]  /*d670*/  ISETP.LT.OR P4, PT, R3, R238, P4 ;  /* 0x000000ee0300720c */ /* 0x000fc40002781670 */
[----:B------:R-:W-:Y:S02]  /*d680*/  FSEL R30, R21, -INF , !P5 ;  /* 0xff800000151e7808 */ /* 0x000fe40006800000 */
[----:B------:R-:W-:Y:S02]  /*d690*/  IADD3 R3, R2, 0x31, RZ ;  /* 0x0000003102037810 */ /* 0x000fe40007ffe0ff */
[----:B------:R-:W-:Y:S02]  /*d6a0*/  ISETP.GE.AND P5, PT, R20, R233, PT ;  /* 0x000000e91400720c */ /* 0x000fe40003fa6270 */
[----:B------:R-:W-:Y:S02]  /*d6b0*/  FMNMX.FTZ R9, R24, R9, !PT ;  /* 0x0000000918097209 */ /* 0x000fe40007810000 */
[----:B------:R-:W-:Y:S02]  /*d6c0*/  FMNMX.FTZ R4, R27, R4, !PT ;  /* 0x000000041b047209 */ /* 0x000fe40007810000 */
[----:B------:R-:W-:-:S02]  /*d6d0*/  ISETP.GE.AND P6, PT, R3, R239, PT ;  /* 0x000000ef0300720c */ /* 0x000fc40003fc6270 */
[----:B------:R-:W-:Y:S02]  /*d6e0*/  ISETP.GE.AND P2, PT, R3, R233, PT ;  /* 0x000000e90300720c */ /* 0x000fe40003f46270 */
[----:B------:R-:W-:Y:S02]  /*d6f0*/  ISETP.LT.OR P5, PT, R20, R238, P5 ;  /* 0x000000ee1400720c */ /* 0x000fe40002fa1670 */
[----:B------:R-:W-:Y:S01]  /*d700*/  FMNMX.FTZ R9, R26, R9, !PT ;  /* 0x000000091a097209 */ /* 0x000fe20007810000 */
[----:B------:R-:W-:Y:S01]  /*d710*/  LDSM.16.MT88.4 R20, [R220+0x18000] ;  /* 0x01800000dc14783b */ /* 0x000fe20000004200 */
[----:B------:R-:W-:Y:S02]  /*d720*/  FMNMX.FTZ R4, R25, R4, !PT ;  /* 0x0000000419047209 */ /* 0x000fe40007810000 */
[C---:B------:R-:W-:Y:S02]  /*d730*/  ISETP.LT.OR P6, PT, R3.reuse, R240, P6 ;  /* 0x000000f00300720c */ /* 0x040fe400037c1670 */
[----:B------:R-:W-:-:S02]  /*d740*/  ISETP.LT.OR P2, PT, R3, R238, P2 ;  /* 0x000000ee0300720c */ /* 0x000fc40001741670 */
[----:B------:R-:W-:Y:S02]  /*d750*/  IADD3 R3, R2, 0x38, RZ ;  /* 0x0000003802037810 */ /* 0x000fe40007ffe0ff */
[----:B------:R-:W-:Y:S02]  /*d760*/  FSEL R197, R6, -INF , !P5 ;  /* 0xff80000006c57808 */ /* 0x000fe40006800000 */
[----:B------:R-:W-:Y:S02]  /*d770*/  FSEL R249, R10, -INF , !P3 ;  /* 0xff8000000af97808 */ /* 0x000fe40005800000 */
[----:B------:R-:W-:Y:S02]  /*d780*/  FMNMX.FTZ R9, R28, R9, !PT ;  /* 0x000000091c097209 */ /* 0x000fe40007810000 */
[----:B------:R-:W-:Y:S02]  /*d790*/  FMNMX.FTZ R6, R31, R4, !PT ;  /* 0x000000041f067209 */ /* 0x000fe40007810000 */
[----:B------:R-:W-:-:S02]  /*d7a0*/  FSEL R248, R5, -INF , !P1 ;  /* 0xff80000005f87808 */ /* 0x000fc40004800000 */
[C---:B------:R-:W-:Y:S02]  /*d7b0*/  ISETP.GE.AND P5, PT, R3.reuse, R239, PT ;  /* 0x000000ef0300720c */ /* 0x040fe40003fa6270 */
[----:B------:R-:W-:Y:S02]  /*d7c0*/  ISETP.GE.AND P1, PT, R3, R233, PT ;  /* 0x000000e90300720c */ /* 0x000fe40003f26270 */
[----:B------:R-:W-:Y:S02]  /*d7d0*/  IADD3 R8, R2, 0x30, RZ ;  /* 0x0000003002087810 */ /* 0x000fe40007ffe0ff */
[----:B------:R-:W-:Y:S02]  /*d7e0*/  FSEL R247, R11, -INF , !P0 ;  /* 0xff8000000bf77808 */ /* 0x000fe40004000000 */
[----:B------:R-:W-:Y:S02]  /*d7f0*/  FMNMX.FTZ R9, R30, R9, !PT ;  /* 0x000000091e097209 */ /* 0x000fe40007810000 */
[----:B------:R-:W-:-:S02]  /*d800*/  FMNMX.FTZ R6, R249, R6, !PT ;  /* 0x00000006f9067209 */ /* 0x000fc40007810000 */
[C---:B------:R-:W-:Y:S02]  /*d810*/  ISETP.LT.OR P5, PT, R3.reuse, R240, P5 ;  /* 0x000000f00300720c */ /* 0x040fe40002fa1670 */
[----:B------:R-:W-:Y:S02]  /*d820*/  ISETP.LT.OR P1, PT, R3, R238, P1 ;  /* 0x000000ee0300720c */ /* 0x000fe40000f21670 */
[----:B------:R-:W-:Y:S02]  /*d830*/  ISETP.GE.AND P3, PT, R8, R233, PT ;  /* 0x000000e90800720c */ /* 0x000fe40003f66270 */
[----:B------:R-:W-:Y:S02]  /*d840*/  FMNMX.FTZ R3, R196, R9, !PT ;  /* 0x00000009c4037209 */ /* 0x000fe40007810000 */
[----:B------:R-:W-:Y:S02]  /*d850*/  FMNMX.FTZ R6, R247, R6, !PT ;  /* 0x00000006f7067209 */ /* 0x000fe40007810000 */
[----:B------:R-:W-:-:S02]  /*d860*/  ISETP.GE.AND P0, PT, R8, R239, PT ;  /* 0x000000ef0800720c */ /* 0x000fc40003f06270 */
[----:B------:R-:W-:Y:S02]  /*d870*/  ISETP.LT.OR P3, PT, R8, R238, P3 ;  /* 0x000000ee0800720c */ /* 0x000fe40001f61670 */
[----:B------:R-:W-:Y:S02]  /*d880*/  FSEL R199, R7, -INF , !P4 ;  /* 0xff80000007c77808 */ /* 0x000fe40006000000 */
[----:B------:R-:W-:Y:S02]  /*d890*/  FMNMX.FTZ R3, R198, R3, !PT ;  /* 0x00000003c6037209 */ /* 0x000fe40007810000 */
[----:B------:R-:W-:Y:S02]  /*d8a0*/  FMNMX.FTZ R6, R197, R6, !PT ;  /* 0x00000006c5067209 */ /* 0x000fe40007810000 */
[----:B------:R-:W-:Y:S02]  /*d8b0*/  ISETP.LT.OR P0, PT, R8, R240, P0 ;  /* 0x000000f00800720c */ /* 0x000fe40000701670 */
[----:B------:R-:W-:-:S02]  /*d8c0*/  IADD3 R2, R2, 0x39, RZ ;  /* 0x0000003902027810 */ /* 0x000fc40007ffe0ff */
[----:B------:R-:W-:Y:S02]  /*d8d0*/  FSEL R179, R194, -INF , !P3 ;  /* 0xff800000c2b37808 */ /* 0x000fe40005800000 */
[----:B------:R-:W-:Y:S02]  /*d8e0*/  FMNMX.FTZ R3, R246, R3, !PT ;  /* 0x00000003f6037209 */ /* 0x000fe40007810000 */
[----:B------:R-:W-:Y:S02]  /*d8f0*/  FMNMX.FTZ R6, R199, R6, !PT ;  /* 0x00000006c7067209 */ /* 0x000fe40007810000 */
[----:B------:R-:W-:Y:S02]  /*d900*/  FSEL R176, R192, -INF , !P0 ;  /* 0xff800000c0b07808 */ /* 0x000fe40004000000 */
[----:B------:R-:W-:Y:S01]  /*d910*/  FSEL R178, R193, -INF , !P6 ;  /* 0xff800000c1b27808 */ /* 0x000fe20007000000 */
[----:B------:R-:W-:Y:S01]  /*d920*/  IMAD.WIDE.U32 R192, R13, -0x326172a9, RZ ;  /* 0xcd9e8d570dc07825 */ /* 0x000fe200078e00ff */
[----:B------:R-:W-:-:S02]  /*d930*/  ISETP.GE.AND P4, PT, R2, R239, PT ;  /* 0x000000ef0200720c */ /* 0x000fc40003f86270 */
[----:B------:R-:W-:Y:S02]  /*d940*/  ISETP.GE.AND P0, PT, R2, R233, PT ;  /* 0x000000e90200720c */ /* 0x000fe40003f06270 */
[----:B------:R-:W-:Y:S02]  /*d950*/  FSEL R177, R195, -INF , !P2 ;  /* 0xff800000c3b17808 */ /* 0x000fe40005000000 */
[----:B------:R-:W-:Y:S02]  /*d960*/  FMNMX.FTZ R3, R248, R3, !PT ;  /* 0x00000003f8037209 */ /* 0x000fe40007810000 */
[----:B------:R-:W-:Y:S02]  /*d970*/  FMNMX.FTZ R6, R179, R6, !PT ;  /* 0x00000006b3067209 */ /* 0x000fe40007810000 */
[C---:B------:R-:W-:Y:S02]  /*d980*/  ISETP.LT.OR P4, PT, R2.reuse, R240, P4 ;  /* 0x000000f00200720c */ /* 0x040fe40002781670 */
[----:B------:R-:W-:Y:S01]  /*d990*/  ISETP.LT.OR P0, PT, R2, R238, P0 ;  /* 0x000000ee0200720c */ /* 0x000fe20000701670 */
[----:B------:R-:W-:Y:S01]  /*d9a0*/  IMAD.U32 R2, RZ, RZ, UR4 ;  /* 0x00000004ff027e24 */ /* 0x000fe2000f8e00ff */
[----:B------:R-:W-:Y:S01]  /*d9b0*/  FMNMX.FTZ R3, R176, R3, !PT ;  /* 0x00000003b0037209 */ /* 0x000fe20007810000 */
[----:B------:R-:W-:Y:S01]  /*d9c0*/  UIADD3 UR4, UR4, 0x1, URZ ;  /* 0x0000000104047890 */ /* 0x000fe2000fffe03f */
[----:B------:R-:W-:-:S02]  /*d9d0*/  LOP3.LUT R194, R193, R14, RZ, 0x3c, !PT ;  /* 0x0000000ec1c27212 */ /* 0x000fc400078e3cff */
[----:B------:R-:W-:Y:S02]  /*d9e0*/  FSEL R173, R190, -INF , !P1 ;  /* 0xff800000bead7808 */ /* 0x000fe40004800000 */
[----:B------:R-:W-:Y:S01]  /*d9f0*/  FMNMX.FTZ R6, R177, R6, !PT ;  /* 0x00000006b1067209 */ /* 0x000fe20007810000 */
[----:B------:R-:W-:Y:S01]  /*da00*/  IMAD.WIDE.U32 R194, R194, -0x2daee0ad, RZ ;  /* 0xd2511f53c2c27825 */ /* 0x000fe200078e00ff */
[----:B------:R-:W-:Y:S02]  /*da10*/  FSEL R180, R188, -INF , !P5 ;  /* 0xff800000bcb47808 */ /* 0x000fe40006800000 */
[----:B------:R-:W-:Y:S02]  /*da20*/  FMNMX.FTZ R3, R178, R3, !PT ;  /* 0x00000003b2037209 */ /* 0x000fe40007810000 */
[----:B------:R-:W-:Y:S02]  /*da30*/  FSEL R175, R191, -INF , !P0 ;  /* 0xff800000bfaf7808 */ /* 0x000fe40004000000 */
[----:B------:R-:W-:-:S02]  /*da40*/  FMNMX.FTZ R6, R173, R6, !PT ;  /* 0x00000006ad067209 */ /* 0x000fc40007810000 */
[----:B------:R-:W-:Y:S02]  /*da50*/  LOP3.LUT R5, R169, UR39, R2, 0x96, !PT ;  /* 0x00000027a9057c12 */ /* 0x000fe4000f8e9602 */
[----:B------:R-:W-:Y:S02]  /*da60*/  FSEL R181, R189, -INF , !P4 ;  /* 0xff800000bdb57808 */ /* 0x000fe40006000000 */
[----:B------:R-:W-:Y:S01]  /*da70*/  FMNMX.FTZ R4, R180, R3, !PT ;  /* 0x00000003b4047209 */ /* 0x000fe20007810000 */
[----:B------:R-:W-:Y:S01]  /*da80*/  IMAD.WIDE.U32 R34, R5, -0x326172a9, RZ ;  /* 0xcd9e8d5705227825 */ /* 0x000fe200078e00ff */
[----:B------:R-:W-:Y:S02]  /*da90*/  FMNMX.FTZ R6, R175, R6, !PT ;  /* 0x00000006af067209 */ /* 0x000fe40007810000 */
[----:B------:R-:W-:Y:S02]  /*daa0*/  LOP3.LUT R2, R195, UR15, R168, 0x96, !PT ;  /* 0x0000000fc3027c12 */ /* 0x000fe4000f8e96a8 */
[----:B------:R-:W-:Y:S01]  /*dab0*/  FMNMX.FTZ R4, R181, R4, !PT ;  /* 0x00000004b5047209 */ /* 0x000fe20007810000 */
[----:B------:R-:W2:Y:S02]  /*dac0*/  SHFL.BFLY PT, R5, R6, 0x2, 0x1f ;  /* 0x0c401f0006057f89 */ /* 0x000ea400000e0000 */
[----:B-1----:R-:W-:Y:S01]  /*dad0*/  IMAD.WIDE.U32 R16, R2, -0x326172a9, RZ ;  /* 0xcd9e8d5702107825 */ /* 0x002fe200078e00ff */
[----:B------:R-:W-:Y:S01]  /*dae0*/  LOP3.LUT R2, R35, UR16, R192, 0x96, !PT ;  /* 0x0000001023027c12 */ /* 0x000fe2000f8e96c0 */
[----:B------:R-:W1:Y:S03]  /*daf0*/  SHFL.BFLY PT, R3, R4, 0x2, 0x1f ;  /* 0x0c401f0004037f89 */ /* 0x000e6600000e0000 */
        /* <DEDUP_REMOVED lines=8> */
[----:B--2---:R-:W-:Y:S02]  /*db80*/  FMNMX.FTZ R5, R6, R5, !PT ;  /* 0x0000000506057209 */ /* 0x004fe40007810000 */
[----:B------:R-:W-:Y:S01]  /*db90*/  LOP3.LUT R32, R183, UR10, R32, 0x96, !PT ;  /* 0x0000000ab7207c12 */ /* 0x000fe2000f8e9620 */
[----:B------:R-:W-:Y:S01]  /*dba0*/  IMAD.WIDE.U32 R6, R2, -0x2daee0ad, RZ ;  /* 0xd2511f5302067825 */ /* 0x000fe200078e00ff */
[----:B-1----:R-:W-:Y:S01]  /*dbb0*/  FMNMX.FTZ R4, R4, R3, !PT ;  /* 0x0000000304047209 */ /* 0x002fe20007810000 */
[----:B------:R-:W1:Y:S02]  /*dbc0*/  SHFL.BFLY PT, R2, R5, 0x1, 0x1f ;  /* 0x0c201f0005027f89 */ /* 0x000e6400000e0000 */
[----:B------:R-:W-:Y:S01]  /*dbd0*/  IMAD.WIDE.U32 R32, R32, -0x2daee0ad, RZ ;  /* 0xd2511f5320207825 */ /* 0x000fe200078e00ff */
[----:B------:R-:W-:Y:S01]  /*dbe0*/  LOP3.LUT R34, R7, UR9, R34, 0x96, !PT ;  /* 0x0000000907227c12 */ /* 0x000fe2000f8e9622 */
[----:B------:R-:W2:Y:S03]  /*dbf0*/  SHFL.BFLY PT, R3, R4, 0x1, 0x1f ;  /* 0x0c201f0004037f89 */ /* 0x000ea600000e0000 */
[----:B------:R-:W-:Y:S01]  /*dc00*/  LOP3.LUT R8, R33, UR7, R6, 0x96, !PT ;  /* 0x0000000721087c12 */ /* 0x000fe2000f8e9606 */
[----:B------:R-:W-:-:S04]  /*dc10*/  IMAD.WIDE.U32 R34, R34, -0x326172a9, RZ ;  /* 0xcd9e8d5722227825 */ /* 0x000fc800078e00ff */
[----:B------:R-:W-:-:S05]  /*dc20*/  IMAD.WIDE.U32 R8, R8, -0x326172a9, RZ ;  /* 0xcd9e8d5708087825 */ /* 0x000fca00078e00ff */
[--C-:B------:R-:W-:Y:S02]  /*dc30*/  SHF.R.U32.HI R10, RZ, 0x10, R8.reuse ;  /* 0x00000010ff0a7819 */ /* 0x100fe40000011608 */
[----:B------:R-:W-:Y:S02]  /*dc40*/  LOP3.LUT R7, R8, 0xffff, RZ, 0xc0, !PT ;  /* 0x0000ffff08077812 */ /* 0x000fe400078ec0ff */
[----:B------:R-:W-:Y:S02]  /*dc50*/  LOP3.LUT R10, R10, 0xff, RZ, 0xc0, !PT ;  /* 0x000000ff0a0a7812 */ /* 0x000fe400078ec0ff */
[----:B------:R-:W-:Y:S02]  /*dc60*/  SHF.R.U32.HI R7, RZ, 0x8, R7 ;  /* 0x00000008ff077819 */ /* 0x000fe40000011607 */
[----:B-1----:R-:W-:Y:S02]  /*dc70*/  FMNMX.FTZ R2, R5, R2, !PT ;  /* 0x0000000205027209 */ /* 0x002fe40007810000 */
[----:B------:R-:W-:-:S02]  /*dc80*/  SHF.R.U32.HI R5, RZ, 0x18, R8 ;  /* 0x00000018ff057819 */ /* 0x000fc40000011608 */
[----:B--2---:R-:W-:Y:S01]  /*dc90*/  FMNMX.FTZ R3, R4, R3, !PT ;  /* 0x0000000304037209 */ /* 0x004fe20007810000 */
[----:B------:R-:W-:Y:S01]  /*dca0*/  FMUL.FTZ R174, R2, c[0x0][0x23c] ;  /* 0x00008f0002ae7a20 */ /* 0x000fe20000410000 */
[----:B------:R-:W-:Y:S02]  /*dcb0*/  PRMT R10, R10, 0x5410, R5 ;  /* 0x000054100a0a7816 */ /* 0x000fe40000000005 */
[----:B------:R-:W-:Y:S01]  /*dcc0*/  LOP3.LUT R5, R9, UR18, R34, 0x96, !PT ;  /* 0x0000001209057c12 */ /* 0x000fe2000f8e9622 */
[C---:B------:R-:W-:Y:S01]  /*dcd0*/  FMUL.FTZ R183, R3.reuse, c[0x0][0x23c] ;  /* 0x00008f0003b77a20 */ /* 0x040fe20000410000 */
[----:B------:R-:W-:Y:S02]  /*dce0*/  LOP3.LUT R6, R8, 0xff, RZ, 0xc0, !PT ;  /* 0x000000ff08067812 */ /* 0x000fe400078ec0ff */
[----:B------:R-:W-:Y:S02]  /*dcf0*/  FSETP.NEU.FTZ.AND P1, PT, R3, -INF , PT ;  /* 0xff8000000300780b */ /* 0x000fe40003f3d000 */
[----:B------:R-:W-:-:S02]  /*dd00*/  LOP3.LUT R4, R5, 0xffff, RZ, 0xc0, !PT ;  /* 0x0000ffff05047812 */ /* 0x000fc400078ec0ff */
[----:B------:R-:W-:Y:S02]  /*dd10*/  PRMT R6, R6, 0x5410, R7 ;  /* 0x0000541006067816 */ /* 0x000fe40000000007 */
[----:B------:R-:W-:Y:S02]  /*dd20*/  FSEL R183, R183, RZ, P1 ;  /* 0x000000ffb7b77208 */ /* 0x000fe40000800000 */
[----:B------:R-:W-:Y:S01]  /*dd30*/  SHF.R.U32.HI R4, RZ, 0x8, R4 ;  /* 0x00000008ff047819 */ /* 0x000fe20000011604 */
[--C-:B------:R-:W-:Y:S01]  /*dd40*/  HSET2.LE.AND R6, R6, R241.reuse, PT ;  /* 0x000000f106067233 */ /* 0x100fe20003803000 */
[----:B------:R-:W-:Y:S01]  /*dd50*/  LOP3.LUT R7, R5, 0xff, RZ, 0xc0, !PT ;  /* 0x000000ff05077812 */ /* 0x000fe200078ec0ff */
[--C-:B------:R-:W-:Y:S01]  /*dd60*/  FFMA.FTZ R169, R172, c[0x0][0x23c], -R183.reuse ;  /* 0x00008f00aca97a23 */ /* 0x100fe200000108b7 */
[----:B------:R-:W-:Y:S01]  /*dd70*/  FSETP.NEU.FTZ.AND P0, PT, R2, -INF , PT ;  /* 0xff8000000200780b */ /* 0x000fe20003f1d000 */
[--C-:B------:R-:W-:Y:S01]  /*dd80*/  FFMA.FTZ R166, R166, c[0x0][0x23c], -R183.reuse ;  /* 0x00008f00a6a67a23 */ /* 0x100fe200000108b7 */
[----:B------:R-:W-:Y:S01]  /*dd90*/  PRMT R4, R7, 0x5410, R4 ;  /* 0x0000541007047816 */ /* 0x000fe20000000004 */
[----:B------:R-:W-:Y:S01]  /*dda0*/  FFMA.FTZ R168, R164, c[0x0][0x23c], -R183 ;  /* 0x00008f00a4a87a23 */ /* 0x000fe200000108b7 */
[--C-:B------:R-:W-:Y:S01]  /*ddb0*/  SHF.R.U32.HI R7, RZ, 0x10, R5.reuse ;  /* 0x00000010ff077819 */ /* 0x100fe20000011605 */
[----:B------:R-:W-:Y:S01]  /*ddc0*/  MUFU.EX2 R169, R169 ;  /* 0x000000a900a97308 */ /* 0x000fe20000000800 */
[----:B------:R-:W-:Y:S01]  /*ddd0*/  SHF.R.U32.HI R8, RZ, 0x18, R5 ;  /* 0x00000018ff087819 */ /* 0x000fe20000011605 */
[----:B------:R-:W-:Y:S01]  /*dde0*/  HSET2.LE.AND R4, R4, R241, PT ;  /* 0x000000f104047233 */ /* 0x000fe20003803000 */
[----:B------:R-:W-:Y:S01]  /*ddf0*/  FSEL R174, R174, RZ, P0 ;  /* 0x000000ffaeae7208 */ /* 0x000fe20000000000 */
[--C-:B------:R-:W-:Y:S01]  /*de00*/  FFMA.FTZ R184, R30, c[0x0][0x23c], -R183.reuse ;  /* 0x00008f001eb87a23 */ /* 0x100fe200000108b7 */
[----:B------:R-:W-:Y:S01]  /*de10*/  FSEL R172, R3, RZ, P1 ;  /* 0x000000ff03ac7208 */ /* 0x000fe20000800000 */
[----:B------:R-:W-:Y:S01]  /*de20*/  FFMA.FTZ R191, R24, c[0x0][0x23c], -R183 ;  /* 0x00008f0018bf7a23 */ /* 0x000fe200000108b7 */
[----:B------:R-:W-:Y:S01]  /*de30*/  FSEL R5, R2, RZ, P0 ;  /* 0x000000ff02057208 */ /* 0x000fe20000000000 */
[----:B------:R-:W-:Y:S01]  /*de40*/  FFMA.FTZ R164, R171, c[0x0][0x23c], -R174 ;  /* 0x00008f00aba47a23 */ /* 0x000fe200000108ae */
[----:B------:R-:W1:Y:S01]  /*de50*/  MUFU.EX2 R166, R166 ;  /* 0x000000a600a67308 */ /* 0x000e620000000800 */
[----:B------:R-:W-:Y:S01]  /*de60*/  FADD.FTZ R172, R15, -R172 ;  /* 0x800000ac0fac7221 */ /* 0x000fe20000010000 */
[----:B------:R-:W-:Y:S01]  /*de70*/  LOP3.LUT R7, R7, 0xff, RZ, 0xc0, !PT ;  /* 0x000000ff07077812 */ /* 0x000fe200078ec0ff */
[----:B------:R-:W-:Y:S01]  /*de80*/  FADD.FTZ R5, R0, -R5 ;  /* 0x8000000500057221 */ /* 0x000fe20000010000 */
[----:B------:R-:W-:Y:S01]  /*de90*/  LOP3.LUT R34, R35, UR8, R182, 0x96, !PT ;  /* 0x0000000823227c12 */ /* 0x000fe2000f8e96b6 */
[----:B------:R-:W-:Y:S01]  /*dea0*/  FFMA.FTZ R165, R165, c[0x0][0x23c], -R174 ;  /* 0x00008f00a5a57a23 */ /* 0x000fe200000108ae */
[----:B------:R-:W-:Y:S01]  /*deb0*/  PRMT R8, R7, 0x5410, R8 ;  /* 0x0000541007087816 */ /* 0x000fe20000000008 */
[----:B------:R-:W-:Y:S01]  /*dec0*/  FFMA.FTZ R171, R170, c[0x0][0x23c], -R183 ;  /* 0x00008f00aaab7a23 */ /* 0x000fe200000108b7 */
[----:B------:R-:W-:Y:S01]  /*ded0*/  MUFU.EX2 R168, R168 ;  /* 0x000000a800a87308 */ /* 0x000fe20000000800 */
[----:B------:R-:W-:-:S02]  /*dee0*/  FFMA.FTZ R15, R187, c[0x0][0x23c], -R174 ;  /* 0x00008f00bb0f7a23 */ /* 0x000fc400000108ae */
[----:B------:R-:W-:Y:S02]  /*def0*/  FFMA.FTZ R0, R185, c[0x0][0x23c], -R174 ;  /* 0x00008f00b9007a23 */ /* 0x000fe400000108ae */
[----:B------:R-:W-:Y:S01]  /*df00*/  FMUL.FTZ R170, R5, c[0x0][0x23c] ;  /* 0x00008f0005aa7a20 */ /* 0x000fe20000410000 */
[----:B------:R-:W-:Y:S01]  /*df10*/  HSET2.LE.AND R5, R8, R241, PT ;  /* 0x000000f108057233 */ /* 0x000fe20003803000 */
[----:B------:R-:W-:Y:S01]  /*df20*/  FMUL.FTZ R172, R172, c[0x0][0x23c] ;  /* 0x00008f00acac7a20 */ /* 0x000fe20000410000 */
[----:B------:R-:W-:Y:S01]  /*df30*/  MUFU.EX2 R165, R165 ;  /* 0x000000a500a57308 */ /* 0x000fe20000000800 */
[----:B-1----:R-:W-:Y:S01]  /*df40*/  F2FP.BF16.PACK_AB R7, R166, R169 ;  /* 0x000000a9a607723e */ /* 0x002fe200000010ff */
[----:B------:R-:W-:-:S03]  /*df50*/  IMAD.WIDE.U32 R34, R34, -0x2daee0ad, RZ ;  /* 0xd2511f5322227825 */ /* 0x000fc600078e00ff */
[----:B------:R-:W-:Y:S01]  /*df60*/  LOP3.LUT R6, R6, R7, RZ, 0xc0, !PT ;  /* 0x0000000706067212 */ /* 0x000fe200078ec0ff */
[----:B------:R-:W-:Y:S01]  /*df70*/  HSET2.LE.AND R7, R10, R241, PT ;  /* 0x000000f10a077233 */ /* 0x000fe20003803000 */
[--C-:B------:R-:W-:Y:S01]  /*df80*/  FFMA.FTZ R187, R28, c[0x0][0x23c], -R183.reuse ;  /* 0x00008f001cbb7a23 */ /* 0x100fe200000108b7 */
[----:B------:R-:W1:Y:S01]  /*df90*/  MUFU.EX2 R164, R164 ;  /* 0x000000a400a47308 */ /* 0x000e620000000800 */
[--C-:B------:R-:W-:Y:S01]  /*dfa0*/  FFMA.FTZ R188, R26, c[0x0][0x23c], -R183.reuse ;  /* 0x00008f001abc7a23 */ /* 0x100fe200000108b7 */
[----:B------:R-:W-:Y:S01]  /*dfb0*/  LOP3.LUT R24, R35, UR17, R32, 0x96, !PT ;  /* 0x0000001123187c12 */ /* 0x000fe2000f8e9620 */
[----:B------:R-:W-:Y:S01]  /*dfc0*/  FFMA.FTZ R189, R29, c[0x0][0x23c], -R174 ;  /* 0x00008f001dbd7a23 */ /* 0x000fe200000108ae */
[----:B------:R-:W-:Y:S01]  /*dfd0*/  SHF.R.U32.HI R26, RZ, 0x18, R34 ;  /* 0x00000018ff1a7819 */ /* 0x000fe20000011622 */
[--C-:B------:R-:W-:Y:S02]  /*dfe0*/  FFMA.FTZ R185, R25, c[0x0][0x23c], -R174.reuse ;  /* 0x00008f0019b97a23 */ /* 0x100fe400000108ae */
[--C-:B------:R-:W-:Y:S01]  /*dff0*/  FFMA.FTZ R182, R31, c[0x0][0x23c], -R174.reuse ;  /* 0x00008f001fb67a23 */ /* 0x100fe200000108ae */
[----:B------:R-:W2:Y:S01]  /*e000*/  MUFU.EX2 R171, R171 ;  /* 0x000000ab00ab7308 */ /* 0x000ea20000000800 */
[----:B------:R-:W-:Y:S01]  /*e010*/  FFMA.FTZ R186, R27, c[0x0][0x23c], -R174 ;  /* 0x00008f001bba7a23 */ /* 0x000fe200000108ae */
[----:B------:R-:W-:Y:S01]  /*e020*/  LDSM.16.MT88.4 R28, [R217+0x18800] ;  /* 0x01880000d91c783b */ /* 0x000fe20000004200 */
[----:B------:R-:W-:-:S02]  /*e030*/  FFMA.FTZ R193, R196, c[0x0][0x23c], -R183 ;  /* 0x00008f00c4c17a23 */ /* 0x000fc400000108b7 */
[----:B------:R-:W-:Y:S02]  /*e040*/  FFMA.FTZ R190, R198, c[0x0][0x23c], -R183 ;  /* 0x00008f00c6be7a23 */ /* 0x000fe400000108b7 */
[--C-:B------:R-:W-:Y:S01]  /*e050*/  FFMA.FTZ R247, R247, c[0x0][0x23c], -R174.reuse ;  /* 0x00008f00f7f77a23 */ /* 0x100fe200000108ae */
[----:B------:R-:W-:Y:S01]  /*e060*/  MUFU.EX2 R15, R15 ;  /* 0x0000000f000f7308 */ /* 0x000fe20000000800 */
[----:B-1----:R-:W-:Y:S01]  /*e070*/  F2FP.BF16.PACK_AB R10, R164, R165 ;  /* 0x000000a5a40a723e */ /* 0x002fe200000010ff */
[--C-:B------:R-:W-:Y:S02]  /*e080*/  FFMA.FTZ R197, R197, c[0x0][0x23c], -R174.reuse ;  /* 0x00008f00c5c57a23 */ /* 0x100fe400000108ae */
[----:B------:R-:W-:Y:S01]  /*e090*/  FFMA.FTZ R196, R199, c[0x0][0x23c], -R174 ;  /* 0x00008f00c7c47a23 */ /* 0x000fe200000108ae */
[----:B------:R-:W-:-:S03]  /*e0a0*/  LOP3.LUT R7, R7, R10, RZ, 0xc0, !PT ;  /* 0x0000000a07077212 */ /* 0x000fc600078ec0ff */
[----:B------:R-:W1:Y:S01]  /*e0b0*/  MUFU.EX2 R0, R0 ;  /* 0x0000000000007308 */ /* 0x000e620000000800 */
[----:B--2---:R-:W-:-:S04]  /*e0c0*/  F2FP.BF16.PACK_AB R9, R171, R168 ;  /* 0x000000a8ab09723e */ /* 0x004fc800000010ff */
[----:B------:R-:W-:-:S03]  /*e0d0*/  LOP3.LUT R4, R4, R9, RZ, 0xc0, !PT ;  /* 0x0000000904047212 */ /* 0x000fc600078ec0ff */
        /* <DEDUP_REMOVED lines=15> */
[----:B------:R-:W-:Y:S01]  /*e1d0*/  FMUL.FTZ R159, R159, R170 ;  /* 0x000000aa9f9f7220 */ /* 0x000fe20000410000 */
[----:B------:R-:W-:Y:S01]  /*e1e0*/  MUFU.EX2 R191, R191 ;  /* 0x000000bf00bf7308 */ /* 0x000fe20000000800 */
[----:B------:R-:W-:Y:S01]  /*e1f0*/  FMUL.FTZ R153, R153, R172 ;  /* 0x000000ac99997220 */ /* 0x000fe20000410000 */
[C---:B------:R-:W-:Y:S01]  /*e200*/  HMMA.16816.F32.BF16 R160, R4.reuse, R20, R160 ;  /* 0x0000001404a0723c */ /* 0x040fe200000418a0 */
[-C--:B------:R-:W-:Y:S02]  /*e210*/  FMUL.FTZ R154, R154, R170.reuse ;  /* 0x000000aa9a9a7220 */ /* 0x080fe40000410000 */
[----:B------:R-:W-:Y:S02]  /*e220*/  FMUL.FTZ R155, R155, R170 ;  /* 0x000000aa9b9b7220 */ /* 0x000fe40000410000 */
[-C--:B------:R-:W-:Y:S01]  /*e230*/  FMUL.FTZ R148, R148, R172.reuse ;  /* 0x000000ac94947220 */ /* 0x080fe20000410000 */
[----:B------:R-:W1:Y:S01]  /*e240*/  MUFU.EX2 R188, R188 ;  /* 0x000000bc00bc7308 */ /* 0x000e620000000800 */
[----:B------:R-:W-:Y:S01]  /*e250*/  FMUL.FTZ R149, R149, R172 ;  /* 0x000000ac95957220 */ /* 0x000fe20000410000 */
[----:B------:R-:W-:Y:S01]  /*e260*/  HMMA.16816.F32.BF16 R156, R4, R22, R156 ;  /* 0x00000016049c723c */ /* 0x000fe2000004189c */
[-C--:B------:R-:W-:Y:S01]  /*e270*/  FMUL.FTZ R150, R150, R170.reuse ;  /* 0x000000aa96967220 */ /* 0x080fe20000410000 */
[----:B------:R-:W4:Y:S01]  /*e280*/  LDSM.16.MT88.4 R20, [R217+0x18000] ;  /* 0x01800000d914783b */ /* 0x000f220000004200 */
[----:B------:R-:W-:-:S02]  /*e290*/  FMUL.FTZ R151, R151, R170 ;  /* 0x000000aa97977220 */ /* 0x000fc40000410000 */
[-C--:B------:R-:W-:Y:S01]  /*e2a0*/  FMUL.FTZ R144, R144, R172.reuse ;  /* 0x000000ac90907220 */ /* 0x080fe20000410000 */
[----:B------:R-:W-:Y:S01]  /*e2b0*/  MUFU.EX2 R189, R189 ;  /* 0x000000bd00bd7308 */ /* 0x000fe20000000800 */
[----:B------:R-:W-:Y:S02]  /*e2c0*/  FMUL.FTZ R145, R145, R172 ;  /* 0x000000ac91917220 */ /* 0x000fe40000410000 */
[-C--:B------:R-:W-:Y:S01]  /*e2d0*/  FMUL.FTZ R146, R146, R170.reuse ;  /* 0x000000aa92927220 */ /* 0x080fe20000410000 */
[----:B---3--:R-:W-:Y:S01]  /*e2e0*/  HMMA.16816.F32.BF16 R152, R4, R8, R152 ;  /* 0x000000080498723c */ /* 0x008fe20000041898 */
[----:B------:R-:W-:Y:S02]  /*e2f0*/  FMUL.FTZ R147, R147, R170 ;  /* 0x000000aa93937220 */ /* 0x000fe40000410000 */
[-C--:B------:R-:W-:Y:S01]  /*e300*/  FMUL.FTZ R140, R140, R172.reuse ;  /* 0x000000ac8c8c7220 */ /* 0x080fe20000410000 */
[----:B------:R-:W-:Y:S01]  /*e310*/  MUFU.EX2 R185, R185 ;  /* 0x000000b900b97308 */ /* 0x000fe20000000800 */
[----:B------:R-:W-:-:S02]  /*e320*/  FMUL.FTZ R141, R141, R172 ;  /* 0x000000ac8d8d7220 */ /* 0x000fc40000410000 */
[-C--:B------:R-:W-:Y:S01]  /*e330*/  FMUL.FTZ R142, R142, R170.reuse ;  /* 0x000000aa8e8e7220 */ /* 0x080fe20000410000 */
[----:B------:R-:W-:Y:S01]  /*e340*/  HMMA.16816.F32.BF16 R148, R4, R10, R148 ;  /* 0x0000000a0494723c */ /* 0x000fe20000041894 */
[----:B------:R-:W3:Y:S01]  /*e350*/  LDSM.16.MT88.4 R8, [R216+0x18000] ;  /* 0x01800000d808783b */ /* 0x000ee20000004200 */
[----:B------:R-:W-:Y:S02]  /*e360*/  FMUL.FTZ R143, R143, R170 ;  /* 0x000000aa8f8f7220 */ /* 0x000fe40000410000 */
[-C--:B------:R-:W-:Y:S01]  /*e370*/  FMUL.FTZ R136, R136, R172.reuse ;  /* 0x000000ac88887220 */ /* 0x080fe20000410000 */
[----:B------:R-:W1:Y:S01]  /*e380*/  MUFU.EX2 R182, R182 ;  /* 0x000000b600b67308 */ /* 0x000e620000000800 */
[----:B------:R-:W-:Y:S02]  /*e390*/  FMUL.FTZ R137, R137, R172 ;  /* 0x000000ac89897220 */ /* 0x000fe40000410000 */
[-C--:B------:R-:W-:Y:S02]  /*e3a0*/  FMUL.FTZ R138, R138, R170.reuse ;  /* 0x000000aa8a8a7220 */ /* 0x080fe40000410000 */
[----:B------:R-:W-:-:S02]  /*e3b0*/  FMUL.FTZ R139, R139, R170 ;  /* 0x000000aa8b8b7220 */ /* 0x000fc40000410000 */
[-C--:B------:R-:W-:Y:S01]  /*e3c0*/  FMUL.FTZ R132, R132, R172.reuse ;  /* 0x000000ac84847220 */ /* 0x080fe20000410000 */
[----:B------:R-:W1:Y:S01]  /*e3d0*/  MUFU.EX2 R186, R186 ;  /* 0x000000ba00ba7308 */ /* 0x000e620000000800 */
[----:B------:R-:W-:Y:S02]  /*e3e0*/  FMUL.FTZ R133, R133, R172 ;  /* 0x000000ac85857220 */ /* 0x000fe40000410000 */
[-C--:B------:R-:W-:Y:S02]  /*e3f0*/  FMUL.FTZ R134, R134, R170.reuse ;  /* 0x000000aa86867220 */ /* 0x080fe40000410000 */
[----:B------:R-:W-:Y:S02]  /*e400*/  FMUL.FTZ R135, R135, R170 ;  /* 0x000000aa87877220 */ /* 0x000fe40000410000 */
[-C--:B------:R-:W-:Y:S01]  /*e410*/  FMUL.FTZ R36, R36, R172.reuse ;  /* 0x000000ac24247220 */ /* 0x080fe20000410000 */
[----:B------:R-:W-:Y:S01]  /*e420*/  MUFU.EX2 R193, R193 ;  /* 0x000000c100c17308 */ /* 0x000fe20000000800 */
[----:B------:R-:W-:Y:S01]  /*e430*/  FMUL.FTZ R37, R37, R172 ;  /* 0x000000ac25257220 */ /* 0x000fe20000410000 */
[----:B----4-:R-:W-:Y:S01]  /*e440*/  HMMA.16816.F32.BF16 R144, R4, R20, R144 ;  /* 0x000000140490723c */ /* 0x010fe20000041890 */
[----:B------:R-:W-:-:S02]  /*e450*/  FMUL.FTZ R38, R38, R170 ;  /* 0x000000aa26267220 */ /* 0x000fc40000410000 */
[----:B------:R-:W-:Y:S02]  /*e460*/  FMUL.FTZ R39, R39, R170 ;  /* 0x000000aa27277220 */ /* 0x000fe40000410000 */
[-C--:B------:R-:W-:Y:S01]  /*e470*/  FMUL.FTZ R40, R40, R172.reuse ;  /* 0x000000ac28287220 */ /* 0x080fe20000410000 */
[----:B------:R-:W4:Y:S01]  /*e480*/  MUFU.EX2 R190, R190 ;  /* 0x000000be00be7308 */ /* 0x000f220000000800 */
[----:B------:R-:W-:Y:S01]  /*e490*/  FMUL.FTZ R41, R41, R172 ;  /* 0x000000ac29297220 */ /* 0x000fe20000410000 */
[C---:B------:R-:W-:Y:S01]  /*e4a0*/  HMMA.16816.F32.BF16 R140, R4.reuse, R22, R140 ;  /* 0x00000016048c723c */ /* 0x040fe2000004188c */
[----:B------:R-:W1:Y:S01]  /*e4b0*/  LDSM.16.MT88.4 R20, [R220+0x1a000] ;  /* 0x01a00000dc14783b */ /* 0x000e620000004200 */
[-C--:B------:R-:W-:Y:S02]  /*e4c0*/  FMUL.FTZ R42, R42, R170.reuse ;  /* 0x000000aa2a2a7220 */ /* 0x080fe40000410000 */
[----:B------:R-:W-:Y:S02]  /*e4d0*/  FMUL.FTZ R43, R43, R170 ;  /* 0x000000aa2b2b7220 */ /* 0x000fe40000410000 */
[-C--:B------:R-:W-:Y:S01]  /*e4e0*/  FMUL.FTZ R44, R44, R172.reuse ;  /* 0x000000ac2c2c7220 */ /* 0x080fe20000410000 */
[----:B------:R-:W-:Y:S01]  /*e4f0*/  MUFU.EX2 R247, R247 ;  /* 0x000000f700f77308 */ /* 0x000fe20000000800 */
[----:B------:R-:W-:Y:S01]  /*e500*/  FMUL.FTZ R45, R45, R172 ;  /* 0x000000ac2d2d7220 */ /* 0x000fe20000410000 */
[----:B---3--:R-:W-:Y:S01]  /*e510*/  HMMA.16816.F32.BF16 R136, R4, R8, R136 ;  /* 0x000000080488723c */ /* 0x008fe20000041888 */
[----:B------:R-:W-:-:S02]  /*e520*/  FMUL.FTZ R46, R46, R170 ;  /* 0x000000aa2e2e7220 */ /* 0x000fc40000410000 */
[----:B------:R-:W-:Y:S02]  /*e530*/  FMUL.FTZ R47, R47, R170 ;  /* 0x000000aa2f2f7220 */ /* 0x000fe40000410000 */
[-C--:B------:R-:W-:Y:S01]  /*e540*/  FMUL.FTZ R48, R48, R172.reuse ;  /* 0x000000ac30307220 */ /* 0x080fe20000410000 */
[----:B------:R-:W-:Y:S01]  /*e550*/  MUFU.EX2 R197, R197 ;  /* 0x000000c500c57308 */ /* 0x000fe20000000800 */
[----:B------:R-:W-:Y:S01]  /*e560*/  FMUL.FTZ R49, R49, R172 ;  /* 0x000000ac31317220 */ /* 0x000fe20000410000 */
[----:B------:R-:W-:Y:S01]  /*e570*/  HMMA.16816.F32.BF16 R132, R4, R10, R132 ;  /* 0x0000000a0484723c */ /* 0x000fe20000041884 */
[----:B------:R-:W3:Y:S01]  /*e580*/  LDSM.16.MT88.4 R8, [R218+0x1a000] ;  /* 0x01a00000da08783b */ /* 0x000ee20000004200 */
[-C--:B------:R-:W-:Y:S02]  /*e590*/  FMUL.FTZ R50, R50, R170.reuse ;  /* 0x000000aa32327220 */ /* 0x080fe40000410000 */
[----:B------:R-:W-:Y:S02]  /*e5a0*/  FMUL.FTZ R51, R51, R170 ;  /* 0x000000aa33337220 */ /* 0x000fe40000410000 */
[-C--:B------:R-:W-:Y:S01]  /*e5b0*/  FMUL.FTZ R52, R52, R172.reuse ;  /* 0x000000ac34347220 */ /* 0x080fe20000410000 */
[----:B------:R-:W-:Y:S01]  /*e5c0*/  MUFU.EX2 R196, R196 ;  /* 0x000000c400c47308 */ /* 0x000fe20000000800 */
[----:B------:R-:W-:-:S02]  /*e5d0*/  FMUL.FTZ R53, R53, R172 ;  /* 0x000000ac35357220 */ /* 0x000fc40000410000 */
[-C--:B------:R-:W-:Y:S02]  /*e5e0*/  FMUL.FTZ R54, R54, R170.reuse ;  /* 0x000000aa36367220 */ /* 0x080fe40000410000 */
[----:B------:R-:W-:Y:S02]  /*e5f0*/  FMUL.FTZ R55, R55, R170 ;  /* 0x000000aa37377220 */ /* 0x000fe40000410000 */
[-C--:B------:R-:W-:Y:S02]  /*e600*/  FMUL.FTZ R56, R56, R172.reuse ;  /* 0x000000ac38387220 */ /* 0x080fe40000410000 */
[----:B------:R-:W-:Y:S02]  /*e610*/  FMUL.FTZ R57, R57, R172 ;  /* 0x000000ac39397220 */ /* 0x000fe40000410000 */
[-C--:B------:R-:W-:Y:S02]  /*e620*/  FMUL.FTZ R58, R58, R170.reuse ;  /* 0x000000aa3a3a7220 */ /* 0x080fe40000410000 */
[----:B------:R-:W-:-:S02]  /*e630*/  FMUL.FTZ R59, R59, R170 ;  /* 0x000000aa3b3b7220 */ /* 0x000fc40000410000 */
[-C--:B------:R-:W-:Y:S01]  /*e640*/  FMUL.FTZ R60, R60, R172.reuse ;  /* 0x000000ac3c3c7220 */ /* 0x080fe20000410000 */
[C---:B-1----:R-:W-:Y:S01]  /*e650*/  HMMA.16816.F32.BF16 R36, R4.reuse, R20, R36 ;  /* 0x000000140424723c */ /* 0x042fe20000041824 */
[----:B------:R-:W-:Y:S02]  /*e660*/  FMUL.FTZ R61, R61, R172 ;  /* 0x000000ac3d3d7220 */ /* 0x000fe40000410000 */
[-C--:B------:R-:W-:Y:S02]  /*e670*/  FMUL.FTZ R62, R62, R170.reuse ;  /* 0x000000aa3e3e7220 */ /* 0x080fe40000410000 */
[----:B------:R-:W-:Y:S02]  /*e680*/  FMUL.FTZ R63, R63, R170 ;  /* 0x000000aa3f3f7220 */ /* 0x000fe40000410000 */
[-C--:B------:R-:W-:Y:S01]  /*e690*/  FMUL.FTZ R64, R64, R172.reuse ;  /* 0x000000ac40407220 */ /* 0x080fe20000410000 */
[----:B------:R-:W-:Y:S01]  /*e6a0*/  HMMA.16816.F32.BF16 R40, R4, R22, R40 ;  /* 0x000000160428723c */ /* 0x000fe20000041828 */
[----:B------:R-:W1:Y:S01]  /*e6b0*/  LDSM.16.MT88.4 R20, [R217+0x1a000] ;  /* 0x01a00000d914783b */ /* 0x000e620000004200 */
[----:B------:R-:W-:-:S02]  /*e6c0*/  FMUL.FTZ R65, R65, R172 ;  /* 0x000000ac41417220 */ /* 0x000fc40000410000 */
[-C--:B------:R-:W-:Y:S02]  /*e6d0*/  FMUL.FTZ R66, R66, R170.reuse ;  /* 0x000000aa42427220 */ /* 0x080fe40000410000 */
[----:B------:R-:W-:Y:S02]  /*e6e0*/  FMUL.FTZ R67, R67, R170 ;  /* 0x000000aa43437220 */ /* 0x000fe40000410000 */
[-C--:B------:R-:W-:Y:S01]  /*e6f0*/  FMUL.FTZ R68, R68, R172.reuse ;  /* 0x000000ac44447220 */ /* 0x080fe20000410000 */
[----:B---3--:R-:W-:Y:S01]  /*e700*/  HMMA.16816.F32.BF16 R44, R4, R8, R44 ;  /* 0x00000008042c723c */ /* 0x008fe2000004182c */
[----:B------:R-:W-:Y:S02]  /*e710*/  FMUL.FTZ R69, R69, R172 ;  /* 0x000000ac45457220 */ /* 0x000fe40000410000 */
[-C--:B------:R-:W-:Y:S02]  /*e720*/  FMUL.FTZ R70, R70, R170.reuse ;  /* 0x000000aa46467220 */ /* 0x080fe40000410000 */
[----:B------:R-:W-:-:S02]  /*e730*/  FMUL.FTZ R71, R71, R170 ;  /* 0x000000aa47477220 */ /* 0x000fc40000410000 */
[-C--:B------:R-:W-:Y:S01]  /*e740*/  FMUL.FTZ R72, R72, R172.reuse ;  /* 0x000000ac48487220 */ /* 0x080fe20000410000 */
[----:B------:R-:W-:Y:S01]  /*e750*/  HMMA.16816.F32.BF16 R48, R4, R10, R48 ;  /* 0x0000000a0430723c */ /* 0x000fe20000041830 */
[----:B------:R-:W3:Y:S01]  /*e760*/  LDSM.16.MT88.4 R8, [R216+0x1a000] ;  /* 0x01a00000d808783b */ /* 0x000ee20000004200 */
[----:B------:R-:W-:Y:S02]  /*e770*/  FMUL.FTZ R73, R73, R172 ;  /* 0x000000ac49497220 */ /* 0x000fe40000410000 */
[-C--:B------:R-:W-:Y:S02]  /*e780*/  FMUL.FTZ R74, R74, R170.reuse ;  /* 0x000000aa4a4a7220 */ /* 0x080fe40000410000 */
[----:B------:R-:W-:Y:S02]  /*e790*/  FMUL.FTZ R75, R75, R170 ;  /* 0x000000aa4b4b7220 */ /* 0x000fe40000410000 */
[-C--:B------:R-:W-:Y:S02]  /*e7a0*/  FMUL.FTZ R76, R76, R172.reuse ;  /* 0x000000ac4c4c7220 */ /* 0x080fe40000410000 */
[----:B------:R-:W-:-:S02]  /*e7b0*/  FMUL.FTZ R77, R77, R172 ;  /* 0x000000ac4d4d7220 */ /* 0x000fc40000410000 */
[-C--:B------:R-:W-:Y:S02]  /*e7c0*/  FMUL.FTZ R78, R78, R170.reuse ;  /* 0x000000aa4e4e7220 */ /* 0x080fe40000410000 */
[----:B------:R-:W-:Y:S02]  /*e7d0*/  FMUL.FTZ R79, R79, R170 ;  /* 0x000000aa4f4f7220 */ /* 0x000fe40000410000 */
[-C--:B------:R-:W-:Y:S02]  /*e7e0*/  FMUL.FTZ R80, R80, R172.reuse ;  /* 0x000000ac50507220 */ /* 0x080fe40000410000 */
[----:B------:R-:W-:Y:S02]  /*e7f0*/  FMUL.FTZ R81, R81, R172 ;  /* 0x000000ac51517220 */ /* 0x000fe40000410000 */
[-C--:B------:R-:W-:Y:S02]  /*e800*/  FMUL.FTZ R82, R82, R170.reuse ;  /* 0x000000aa52527220 */ /* 0x080fe40000410000 */
[----:B------:R-:W-:Y:S01]  /*e810*/  FMUL.FTZ R83, R83, R170 ;  /* 0x000000aa53537220 */ /* 0x000fe20000410000 */
[----:B-1----:R-:W-:Y:S01]  /*e820*/  HMMA.16816.F32.BF16 R52, R4, R20, R52 ;  /* 0x000000140434723c */ /* 0x002fe20000041834 */
[----:B------:R-:W-:-:S02]  /*e830*/  FMUL.FTZ R84, R84, R172 ;  /* 0x000000ac54547220 */ /* 0x000fc40000410000 */
[----:B------:R-:W-:Y:S02]  /*e840*/  FMUL.FTZ R85, R85, R172 ;  /* 0x000000ac55557220 */ /* 0x000fe40000410000 */
[-C--:B------:R-:W-:Y:S02]  /*e850*/  FMUL.FTZ R86, R86, R170.reuse ;  /* 0x000000aa56567220 */ /* 0x080fe40000410000 */
[----:B------:R-:W-:Y:S01]  /*e860*/  FMUL.FTZ R87, R87, R170 ;  /* 0x000000aa57577220 */ /* 0x000fe20000410000 */
[----:B------:R-:W-:Y:S01]  /*e870*/  HMMA.16816.F32.BF16 R56, R4, R22, R56 ;  /* 0x000000160438723c */ /* 0x000fe20000041838 */
[----:B------:R-:W1:Y:S01]  /*e880*/  LDSM.16.MT88.4 R20, [R220+0x1c000] ;  /* 0x01c00000dc14783b */ /* 0x000e620000004200 */
[-C--:B------:R-:W-:Y:S02]  /*e890*/  FMUL.FTZ R88, R88, R172.reuse ;  /* 0x000000ac58587220 */ /* 0x080fe40000410000 */
[----:B------:R-:W-:Y:S02]  /*e8a0*/  FMUL.FTZ R89, R89, R172 ;  /* 0x000000ac59597220 */ /* 0x000fe40000410000 */
[----:B------:R-:W-:-:S02]  /*e8b0*/  FMUL.FTZ R90, R90, R170 ;  /* 0x000000aa5a5a7220 */ /* 0x000fc40000410000 */
[----:B------:R-:W-:Y:S01]  /*e8c0*/  FMUL.FTZ R91, R91, R170 ;  /* 0x000000aa5b5b7220 */ /* 0x000fe20000410000 */
[C---:B---3--:R-:W-:Y:S01]  /*e8d0*/  HMMA.16816.F32.BF16 R60, R4.reuse, R8, R60 ;  /* 0x00000008043c723c */ /* 0x048fe2000004183c */
[-C--:B------:R-:W-:Y:S02]  /*e8e0*/  FMUL.FTZ R92, R92, R172.reuse ;  /* 0x000000ac5c5c7220 */ /* 0x080fe40000410000 */
[----:B------:R-:W-:Y:S02]  /*e8f0*/  FMUL.FTZ R93, R93, R172 ;  /* 0x000000ac5d5d7220 */ /* 0x000fe40000410000 */
[-C--:B------:R-:W-:Y:S02]  /*e900*/  FMUL.FTZ R94, R94, R170.reuse ;  /* 0x000000aa5e5e7220 */ /* 0x080fe40000410000 */
[----:B------:R-:W-:Y:S01]  /*e910*/  FMUL.FTZ R95, R95, R170 ;  /* 0x000000aa5f5f7220 */ /* 0x000fe20000410000 */
[----:B------:R-:W-:Y:S01]  /*e920*/  HMMA.16816.F32.BF16 R64, R4, R10, R64 ;  /* 0x0000000a0440723c */ /* 0x000fe20000041840 */
[----:B------:R-:W3:Y:S01]  /*e930*/  LDSM.16.MT88.4 R8, [R218+0x1c000] ;  /* 0x01c00000da08783b */ /* 0x000ee20000004200 */
[----:B------:R-:W-:-:S02]  /*e940*/  FMUL.FTZ R96, R96, R172 ;  /* 0x000000ac60607220 */ /* 0x000fc40000410000 */
[----:B------:R-:W-:Y:S02]  /*e950*/  FMUL.FTZ R97, R97, R172 ;  /* 0x000000ac61617220 */ /* 0x000fe40000410000 */
[-C--:B------:R-:W-:Y:S02]  /*e960*/  FMUL.FTZ R98, R98, R170.reuse ;  /* 0x000000aa62627220 */ /* 0x080fe40000410000 */
[----:B------:R-:W-:Y:S02]  /*e970*/  FMUL.FTZ R99, R99, R170 ;  /* 0x000000aa63637220 */ /* 0x000fe40000410000 */
[-C--:B------:R-:W-:Y:S02]  /*e980*/  FMUL.FTZ R100, R100, R172.reuse ;  /* 0x000000ac64647220 */ /* 0x080fe40000410000 */
[----:B------:R-:W-:Y:S02]  /*e990*/  FMUL.FTZ R101, R101, R172 ;  /* 0x000000ac65657220 */ /* 0x000fe40000410000 */
[----:B------:R-:W-:-:S02]  /*e9a0*/  FMUL.FTZ R102, R102, R170 ;  /* 0x000000aa66667220 */ /* 0x000fc40000410000 */
[----:B------:R-:W-:Y:S02]  /*e9b0*/  FMUL.FTZ R103, R103, R170 ;  /* 0x000000aa67677220 */ /* 0x000fe40000410000 */
[-C--:B------:R-:W-:Y:S02]  /*e9c0*/  FMUL.FTZ R104, R104, R172.reuse ;  /* 0x000000ac68687220 */ /* 0x080fe40000410000 */
[----:B------:R-:W-:Y:S02]  /*e9d0*/  FMUL.FTZ R105, R105, R172 ;  /* 0x000000ac69697220 */ /* 0x000fe40000410000 */
[-C--:B------:R-:W-:Y:S01]  /*e9e0*/  FMUL.FTZ R106, R106, R170.reuse ;  /* 0x000000aa6a6a7220 */ /* 0x080fe20000410000 */
[----:B-1----:R-:W-:Y:S01]  /*e9f0*/  HMMA.16816.F32.BF16 R68, R4, R20, R68 ;  /* 0x000000140444723c */ /* 0x002fe20000041844 */
[----:B------:R-:W-:Y:S02]  /*ea00*/  FMUL.FTZ R107, R107, R170 ;  /* 0x000000aa6b6b7220 */ /* 0x000fe40000410000 */
[----:B------:R-:W-:-:S02]  /*ea10*/  FMUL.FTZ R108, R108, R172 ;  /* 0x000000ac6c6c7220 */ /* 0x000fc40000410000 */
[----:B------:R-:W-:Y:S02]  /*ea20*/  FMUL.FTZ R109, R109, R172 ;  /* 0x000000ac6d6d7220 */ /* 0x000fe40000410000 */
[-C--:B------:R-:W-:Y:S01]  /*ea30*/  FMUL.FTZ R110, R110, R170.reuse ;  /* 0x000000aa6e6e7220 */ /* 0x080fe20000410000 */
[C---:B------:R-:W-:Y:S01]  /*ea40*/  HMMA.16816.F32.BF16 R72, R4.reuse, R22, R72 ;  /* 0x000000160448723c */ /* 0x040fe20000041848 */
[----:B------:R-:W1:Y:S01]  /*ea50*/  LDSM.16.MT88.4 R20, [R217+0x1c000] ;  /* 0x01c00000d914783b */ /* 0x000e620000004200 */
[----:B------:R-:W-:Y:S02]  /*ea60*/  FMUL.FTZ R111, R111, R170 ;  /* 0x000000aa6f6f7220 */ /* 0x000fe40000410000 */
[-C--:B------:R-:W-:Y:S02]  /*ea70*/  FMUL.FTZ R112, R112, R172.reuse ;  /* 0x000000ac70707220 */ /* 0x080fe40000410000 */
[----:B------:R-:W-:Y:S02]  /*ea80*/  FMUL.FTZ R113, R113, R172 ;  /* 0x000000ac71717220 */ /* 0x000fe40000410000 */
[-C--:B------:R-:W-:Y:S01]  /*ea90*/  FMUL.FTZ R114, R114, R170.reuse ;  /* 0x000000aa72727220 */ /* 0x080fe20000410000 */
[----:B---3--:R-:W-:Y:S01]  /*eaa0*/  HMMA.16816.F32.BF16 R76, R4, R8, R76 ;  /* 0x00000008044c723c */ /* 0x008fe2000004184c */
[----:B------:R-:W-:-:S02]  /*eab0*/  FMUL.FTZ R115, R115, R170 ;  /* 0x000000aa73737220 */ /* 0x000fc40000410000 */
[-C--:B------:R-:W-:Y:S02]  /*eac0*/  FMUL.FTZ R116, R116, R172.reuse ;  /* 0x000000ac74747220 */ /* 0x080fe40000410000 */
[----:B------:R-:W-:Y:S02]  /*ead0*/  FMUL.FTZ R117, R117, R172 ;  /* 0x000000ac75757220 */ /* 0x000fe40000410000 */
[-C--:B------:R-:W-:Y:S01]  /*eae0*/  FMUL.FTZ R118, R118, R170.reuse ;  /* 0x000000aa76767220 */ /* 0x080fe20000410000 */
[----:B------:R-:W-:Y:S01]  /*eaf0*/  HMMA.16816.F32.BF16 R80, R4, R10, R80 ;  /* 0x0000000a0450723c */ /* 0x000fe20000041850 */
[----:B------:R-:W3:Y:S01]  /*eb00*/  LDSM.16.MT88.4 R8, [R216+0x1c000] ;  /* 0x01c00000d808783b */ /* 0x000ee20000004200 */
        /* <DEDUP_REMOVED lines=8> */
[----:B------:R-:W-:-:S02]  /*eb90*/  FMUL.FTZ R127, R127, R170 ;  /* 0x000000aa7f7f7220 */ /* 0x000fc40000410000 */
[-C--:B------:R-:W-:Y:S02]  /*eba0*/  FMUL.FTZ R128, R128, R172.reuse ;  /* 0x000000ac80807220 */ /* 0x080fe40000410000 */
[----:B------:R-:W-:Y:S01]  /*ebb0*/  FMUL.FTZ R129, R129, R172 ;  /* 0x000000ac81817220 */ /* 0x000fe20000410000 */
[----:B-1----:R-:W-:Y:S01]  /*ebc0*/  HMMA.16816.F32.BF16 R84, R4, R20, R84 ;  /* 0x000000140454723c */ /* 0x002fe20000041854 */
[-C--:B------:R-:W-:Y:S02]  /*ebd0*/  FMUL.FTZ R130, R130, R170.reuse ;  /* 0x000000aa82827220 */ /* 0x080fe40000410000 */
[----:B------:R-:W-:-:S05]  /*ebe0*/  FMUL.FTZ R131, R131, R170 ;  /* 0x000000aa83837220 */ /* 0x000fca0000410000 */
        /* <DEDUP_REMOVED lines=18> */
[C---:B------:R-:W-:Y:S02]  /*ed10*/  LOP3.LUT R5, R34.reuse, 0xffff, RZ, 0xc0, !PT ;  /* 0x0000ffff22057812 */ /* 0x040fe400078ec0ff */
[----:B------:R-:W-:Y:S02]  /*ed20*/  LOP3.LUT R6, R34, 0xff, RZ, 0xc0, !PT ;  /* 0x000000ff22067812 */ /* 0x000fe400078ec0ff */
[----:B------:R-:W-:Y:S02]  /*ed30*/  SHF.R.U32.HI R5, RZ, 0x8, R5 ;  /* 0x00000008ff057819 */ /* 0x000fe40000011605 */
[----:B------:R-:W-:Y:S02]  /*ed40*/  LOP3.LUT R4, R24, 0xff, RZ, 0xc0, !PT ;  /* 0x000000ff18047812 */ /* 0x000fe400078ec0ff */
[----:B------:R-:W-:Y:S02]  /*ed50*/  PRMT R6, R6, 0x5410, R5 ;  /* 0x0000541006067816 */ /* 0x000fe40000000005 */
[----:B------:R-:W-:-:S02]  /*ed60*/  SHF.R.U32.HI R5, RZ, 0x10, R24 ;  /* 0x00000010ff057819 */ /* 0x000fc40000011618 */
[----:B------:R-:W-:Y:S01]  /*ed70*/  SHF.R.U32.HI R24, RZ, 0x18, R24 ;  /* 0x00000018ff187819 */ /* 0x000fe20000011618 */
[--C-:B------:R-:W-:Y:S01]  /*ed80*/  HSET2.LE.AND R6, R6, R241.reuse, PT ;  /* 0x000000f106067233 */ /* 0x100fe20003803000 */
[----:B------:R-:W-:Y:S02]  /*ed90*/  LOP3.LUT R5, R5, 0xff, RZ, 0xc0, !PT ;  /* 0x000000ff05057812 */ /* 0x000fe400078ec0ff */
[----:B------:R-:W-:Y:S02]  /*eda0*/  SHF.R.U32.HI R7, RZ, 0x10, R34 ;  /* 0x00000010ff077819 */ /* 0x000fe40000011622 */
[----:B------:R-:W-:Y:S01]  /*edb0*/  PRMT R4, R4, 0x5410, R9 ;  /* 0x0000541004047816 */ /* 0x000fe20000000009 */
[----:B------:R-:W-:Y:S01]  /*edc0*/  LDSM.16.MT88.4 R32, [R216+0x18800] ;  /* 0x01880000d820783b */ /* 0x000fe20000004200 */
[----:B------:R-:W-:Y:S02]  /*edd0*/  PRMT R24, R5, 0x5410, R24 ;  /* 0x0000541005187816 */ /* 0x000fe40000000018 */
[----:B--2---:R-:W-:Y:S01]  /*ede0*/  F2FP.BF16.PACK_AB R5, R184, R187 ;  /* 0x000000bbb805723e */ /* 0x004fe200000010ff */
[----:B------:R-:W2:Y:S01]  /*edf0*/  LDSM.16.MT88.4 R8, [R218+0x18800] ;  /* 0x01880000da08783b */ /* 0x000ea20000004200 */
[----:B------:R-:W-:Y:S01]  /*ee00*/  LOP3.LUT R7, R7, 0xff, RZ, 0xc0, !PT ;  /* 0x000000ff07077812 */ /* 0x000fe200078ec0ff */
[----:B------:R-:W-:Y:S01]  /*ee10*/  HSET2.LE.AND R4, R4, R241, PT ;  /* 0x000000f104047233 */ /* 0x000fe20003803000 */
[----:B------:R-:W-:-:S02]  /*ee20*/  LOP3.LUT R6, R6, R5, RZ, 0xc0, !PT ;  /* 0x0000000506067212 */ /* 0x000fc400078ec0ff */
[----:B------:R-:W-:Y:S02]  /*ee30*/  PRMT R26, R7, 0x5410, R26 ;  /* 0x00005410071a7816 */ /* 0x000fe4000000001a */
[----:B------:R-:W-:-:S03]  /*ee40*/  F2FP.BF16.PACK_AB R5, R188, R191 ;  /* 0x000000bfbc05723e */ /* 0x000fc600000010ff */
[--C-:B------:R-:W-:Y:S01]  /*ee50*/  HSET2.LE.AND R7, R26, R241.reuse, PT ;  /* 0x000000f11a077233 */ /* 0x100fe20003803000 */
[----:B------:R-:W-:Y:S01]  /*ee60*/  LOP3.LUT R4, R4, R5, RZ, 0xc0, !PT ;  /* 0x0000000504047212 */ /* 0x000fe200078ec0ff */
[----:B------:R-:W-:Y:S01]  /*ee70*/  HSET2.LE.AND R5, R24, R241, PT ;  /* 0x000000f118057233 */ /* 0x000fe20003803000 */
[----:B------:R-:W-:Y:S02]  /*ee80*/  F2FP.BF16.PACK_AB R26, R182, R185 ;  /* 0x000000b9b61a723e */ /* 0x000fe400000010ff */
[----:B------:R-:W-:Y:S02]  /*ee90*/  F2FP.BF16.PACK_AB R24, R186, R189 ;  /* 0x000000bdba18723e */ /* 0x000fe400000010ff */
[----:B------:R-:W-:Y:S02]  /*eea0*/  LOP3.LUT R7, R7, R26, RZ, 0xc0, !PT ;  /* 0x0000001a07077212 */ /* 0x000fe400078ec0ff */
[----:B------:R-:W-:Y:S02]  /*eeb0*/  LOP3.LUT R5, R5, R24, RZ, 0xc0, !PT ;  /* 0x0000001805057212 */ /* 0x000fe400078ec0ff */
[----:B------:R-:W3:Y:S05]  /*eec0*/  LDSM.16.MT88.4 R24, [R220+0x1a800] ;  /* 0x01a80000dc18783b */ /* 0x000eea0000004200 */
[C---:B-1----:R-:W-:Y:S08]  /*eed0*/  HMMA.16816.F32.BF16 R160, R4.reuse, R20, R160 ;  /* 0x0000001404a0723c */ /* 0x042ff000000418a0 */
[C---:B------:R-:W-:Y:S01]  /*eee0*/  HMMA.16816.F32.BF16 R156, R4.reuse, R22, R156 ;  /* 0x00000016049c723c */ /* 0x040fe2000004189c */
[----:B------:R-:W1:Y:S07]  /*eef0*/  LDSM.16.MT88.4 R20, [R218+0x1a800] ;  /* 0x01a80000da14783b */ /* 0x000e6e0000004200 */
[C---:B--2---:R-:W-:Y:S08]  /*ef00*/  HMMA.16816.F32.BF16 R152, R4.reuse, R8, R152 ;  /* 0x000000080498723c */ /* 0x044ff00000041898 */
[C---:B------:R-:W-:Y:S01]  /*ef10*/  HMMA.16816.F32.BF16 R148, R4.reuse, R10, R148 ;  /* 0x0000000a0494723c */ /* 0x040fe20000041894 */
[----:B------:R-:W2:Y:S07]  /*ef20*/  LDSM.16.MT88.4 R8, [R217+0x1a800] ;  /* 0x01a80000d908783b */ /* 0x000eae0000004200 */
[C---:B------:R-:W-:Y:S08]  /*ef30*/  HMMA.16816.F32.BF16 R136, R4.reuse, R32, R136 ;  /* 0x000000200488723c */ /* 0x040ff00000041888 */
[C---:B---3--:R-:W-:Y:S08]  /*ef40*/  HMMA.16816.F32.BF16 R36, R4.reuse, R24, R36 ;  /* 0x000000180424723c */ /* 0x048ff00000041824 */
[C---:B------:R-:W-:Y:S01]  /*ef50*/  HMMA.16816.F32.BF16 R40, R4.reuse, R26, R40 ;  /* 0x0000001a0428723c */ /* 0x040fe20000041828 */
[----:B------:R-:W3:Y:S07]  /*ef60*/  LDSM.16.MT88.4 R24, [R218+0x1c800] ;  /* 0x01c80000da18783b */ /* 0x000eee0000004200 */
[C---:B-1----:R-:W-:Y:S08]  /*ef70*/  HMMA.16816.F32.BF16 R44, R4.reuse, R20, R44 ;  /* 0x00000014042c723c */ /* 0x042ff0000004182c */
[C---:B------:R-:W-:Y:S01]  /*ef80*/  HMMA.16816.F32.BF16 R48, R4.reuse, R22, R48 ;  /* 0x000000160430723c */ /* 0x040fe20000041830 */
[----:B------:R-:W1:Y:S07]  /*ef90*/  LDSM.16.MT88.4 R20, [R217+0x1c800] ;  /* 0x01c80000d914783b */ /* 0x000e6e0000004200 */
        /* <DEDUP_REMOVED lines=11> */
[C---:B-1----:R-:W-:Y:S07]  /*f050*/  HMMA.16816.F32.BF16 R84, R4.reuse, R20, R84 ;  /* 0x000000140454723c */ /* 0x042fee0000041854 */
[----:B------:R-:W-:Y:S01]  /*f060*/  IMAD.U32 R20, RZ, RZ, UR4 ;  /* 0x00000004ff147e24 */ /* 0x000fe2000f8e00ff */
[C---:B------:R-:W-:Y:S07]  /*f070*/  HMMA.16816.F32.BF16 R88, R4.reuse, R22, R88 ;  /* 0x000000160458723c */ /* 0x040fee0000041858 */
[----:B------:R-:W-:Y:S01]  /*f080*/  IMAD.WIDE.U32 R22, R12, -0x2daee0ad, RZ ;  /* 0xd2511f530c167825 */ /* 0x000fe200078e00ff */
[----:B------:R-:W-:Y:S04]  /*f090*/  HMMA.16816.F32.BF16 R60, R4, R32, R60 ;  /* 0x00000020043c723c */ /* 0x000fe8000004183c */
[----:B------:R-:W-:-:S04]  /*f0a0*/  LOP3.LUT R20, R23, UR39, R20, 0x96, !PT ;  /* 0x0000002717147c12 */ /* 0x000fc8000f8e9614 */
[C---:B------:R-:W-:Y:S01]  /*f0b0*/  HMMA.16816.F32.BF16 R64, R4.reuse, R34, R64 ;  /* 0x000000220440723c */ /* 0x040fe20000041840 */
[----:B------:R-:W-:Y:S01]  /*f0c0*/  IMAD.WIDE.U32 R20, R20, -0x326172a9, RZ ;  /* 0xcd9e8d5714147825 */ /* 0x000fe200078e00ff */
[----:B------:R-:W1:Y:S04]  /*f0d0*/  LDSM.16.MT88.4 R32, [R216+0x1c800] ;  /* 0x01c80000d820783b */ /* 0x000e680000004200 */
[----:B------:R-:W-:Y:S02]  /*f0e0*/  LOP3.LUT R192, R21, UR16, R192, 0x96, !PT ;  /* 0x0000001015c07c12 */ /* 0x000fe4000f8e96c0 */
[----:B--2---:R-:W-:Y:S01]  /*f0f0*/  HMMA.16816.F32.BF16 R116, R4, R8, R116 ;  /* 0x000000080474723c */ /* 0x004fe20000041874 */
[----:B------:R-:W-:Y:S02]  /*f100*/  LOP3.LUT R20, R17, UR14, R20, 0x96, !PT ;  /* 0x0000000e11147c12 */ /* 0x000fe4000f8e9614 */
[----:B------:R-:W-:-:S04]  /*f110*/  IMAD.WIDE.U32 R22, R192, -0x2daee0ad, RZ ;  /* 0xd2511f53c0167825 */ /* 0x000fc800078e00ff */
[----:B------:R-:W-:Y:S01]  /*f120*/  IMAD.WIDE.U32 R20, R20, -0x2daee0ad, RZ ;  /* 0xd2511f5314147825 */ /* 0x000fe200078e00ff */
[----:B------:R-:W-:Y:S01]  /*f130*/  HMMA.16816.F32.BF16 R120, R4, R10, R120 ;  /* 0x0000000a0478723c */ /* 0x000fe20000041878 */
[----:B------:R-:W2:Y:S01]  /*f140*/  LDSM.16.MT88.4 R8, [R216+0x1e800] ;  /* 0x01e80000d808783b */ /* 0x000ea20000004200 */
[----:B------:R-:W-:Y:S01]  /*f150*/  LOP3.LUT R194, R23, UR13, R194, 0x96, !PT ;  /* 0x0000000d17c27c12 */ /* 0x000fe2000f8e96c2 */
[----:B------:R-:W-:Y:S01]  /*f160*/  FFMA.FTZ R192, R246, c[0x0][0x23c], -R183 ;  /* 0x00008f00f6c07a23 */ /* 0x000fe200000108b7 */
[----:B------:R-:W-:-:S03]  /*f170*/  LOP3.LUT R21, R21, UR11, R22, 0x96, !PT ;  /* 0x0000000b15157c12 */ /* 0x000fc6000f8e9616 */
[----:B------:R-:W-:Y:S01]  /*f180*/  IMAD.WIDE.U32 R194, R194, -0x326172a9, RZ ;  /* 0xcd9e8d57c2c27825 */ /* 0x000fe200078e00ff */
[----:B------:R-:W-:Y:S01]  /*f190*/  HMMA.16816.F32.BF16 R68, R4, R28, R68 ;  /* 0x0000001c0444723c */ /* 0x000fe20000041844 */
[----:B------:R-:W-:Y:S03]  /*f1a0*/  MUFU.EX2 R192, R192 ;  /* 0x000000c000c07308 */ /* 0x000fe60000000800 */
[----:B------:R-:W-:Y:S01]  /*f1b0*/  LOP3.LUT R22, R195, UR12, R16, 0x96, !PT ;  /* 0x0000000cc3167c12 */ /* 0x000fe2000f8e9610 */
[----:B------:R-:W-:-:S03]  /*f1c0*/  FFMA.FTZ R195, R248, c[0x0][0x23c], -R183 ;  /* 0x00008f00f8c37a23 */ /* 0x000fc600000108b7 */
[C---:B------:R-:W-:Y:S01]  /*f1d0*/  HMMA.16816.F32.BF16 R72, R4.reuse, R30, R72 ;  /* 0x0000001e0448723c */ /* 0x040fe20000041848 */
[----:B------:R-:W4:Y:S01]  /*f1e0*/  LDSM.16.MT88.4 R28, [R220+0x1e800] ;  /* 0x01e80000dc1c783b */ /* 0x000f220000004200 */
[----:B------:R-:W-:Y:S01]  /*f1f0*/  IMAD.WIDE.U32 R22, R22, -0x2daee0ad, RZ ;  /* 0xd2511f5316167825 */ /* 0x000fe200078e00ff */
[----:B------:R-:W2:Y:S04]  /*f200*/  MUFU.EX2 R195, R195 ;  /* 0x000000c300c37308 */ /* 0x000ea80000000800 */
[----:B------:R-:W-:Y:S01]  /*f210*/  LOP3.LUT R248, R23, UR9, R20, 0x96, !PT ;  /* 0x0000000917f87c12 */ /* 0x000fe2000f8e9614 */
[C---:B---3--:R-:W-:Y:S07]  /*f220*/  HMMA.16816.F32.BF16 R108, R4.reuse, R24, R108 ;  /* 0x00000018046c723c */ /* 0x048fee000004186c */
[----:B------:R-:W-:Y:S01]  /*f230*/  IMAD.WIDE.U32 R24, R21, -0x326172a9, RZ ;  /* 0xcd9e8d5715187825 */ /* 0x000fe200078e00ff */
[----:B-1----:R-:W-:Y:S03]  /*f240*/  HMMA.16816.F32.BF16 R92, R4, R32, R92 ;  /* 0x00000020045c723c */ /* 0x002fe6000004185c */
[----:B------:R-:W-:Y:S01]  /*f250*/  IMAD.MOV.U32 R198, RZ, RZ, R24 ;  /* 0x000000ffffc67224 */ /* 0x000fe200078e0018 */
[----:B------:R-:W-:Y:S01]  /*f260*/  LOP3.LUT R21, R25, UR10, R194, 0x96, !PT ;  /* 0x0000000a19157c12 */ /* 0x000fe2000f8e96c2 */
[----:B------:R-:W-:-:S02]  /*f270*/  FFMA.FTZ R194, R249, c[0x0][0x23c], -R174 ;  /* 0x00008f00f9c27a23 */ /* 0x000fc400000108ae */
[----:B------:R-:W-:Y:S01]  /*f280*/  IMAD.WIDE.U32 R248, R248, -0x326172a9, RZ ;  /* 0xcd9e8d57f8f87825 */ /* 0x000fe200078e00ff */
[C---:B------:R-:W-:Y:S01]  /*f290*/  HMMA.16816.F32.BF16 R96, R4.reuse, R34, R96 ;  /* 0x000000220460723c */ /* 0x040fe20000041860 */
[----:B------:R-:W1:Y:S02]  /*f2a0*/  LDSM.16.MT88.4 R32, [R218+0x19000] ;  /* 0x01900000da20783b */ /* 0x000e640000004200 */
[----:B------:R-:W-:Y:S01]  /*f2b0*/  IMAD.WIDE.U32 R16, R21, -0x2daee0ad, RZ ;  /* 0xd2511f5315107825 */ /* 0x000fe200078e00ff */
[----:B------:R-:W3:Y:S03]  /*f2c0*/  MUFU.EX2 R194, R194 ;  /* 0x000000c200c27308 */ /* 0x000ee60000000800 */
[----:B------:R-:W-:Y:S01]  /*f2d0*/  IMAD.MOV.U32 R199, RZ, RZ, R25 ;  /* 0x000000ffffc77224 */ /* 0x000fe200078e0019 */
[----:B------:R-:W-:Y:S01]  /*f2e0*/  LOP3.LUT R21, R17, UR7, R22, 0x96, !PT ;  /* 0x0000000711157c12 */ /* 0x000fe2000f8e9616 */
[----:B--2---:R-:W-:Y:S04]  /*f2f0*/  HMMA.16816.F32.BF16 R124, R4, R8, R124 ;  /* 0x00000008047c723c */ /* 0x004fe8000004187c */
[----:B------:R-:W-:-:S04]  /*f300*/  IMAD.WIDE.U32 R20, R21, -0x326172a9, RZ ;  /* 0xcd9e8d5715147825 */ /* 0x000fc800078e00ff */
[----:B----4-:R-:W-:Y:S01]  /*f310*/  HMMA.16816.F32.BF16 R100, R4, R28, R100 ;  /* 0x0000001c0464723c */ /* 0x010fe20000041864 */
[--C-:B------:R-:W-:Y:S02]  /*f320*/  SHF.R.U32.HI R8, RZ, 0x10, R20.reuse ;  /* 0x00000010ff087819 */ /* 0x100fe40000011614 */
[----:B------:R-:W-:Y:S02]  /*f330*/  SHF.R.U32.HI R9, RZ, 0x18, R20 ;  /* 0x00000018ff097819 */ /* 0x000fe40000011614 */
[----:B------:R-:W-:-:S03]  /*f340*/  LOP3.LUT R8, R8, 0xff, RZ, 0xc0, !PT ;  /* 0x000000ff08087812 */ /* 0x000fc600078ec0ff */
[C---:B------:R-:W-:Y:S01]  /*f350*/  HMMA.16816.F32.BF16 R104, R4.reuse, R30, R104 ;  /* 0x0000001e0468723c */ /* 0x040fe20000041868 */
[----:B------:R-:W-:Y:S01]  /*f360*/  PRMT R22, R8, 0x5410, R9 ;  /* 0x0000541008167816 */ /* 0x000fe20000000009 */
[----:B------:R-:W-:Y:S06]  /*f370*/  LDSM.16.MT88.4 R28, [R217+0x19000] ;  /* 0x01900000d91c783b */ /* 0x000fec0000004200 */
[C---:B------:R-:W-:Y:S01]  /*f380*/  HMMA.16816.F32.BF16 R112, R4.reuse, R26, R112 ;  /* 0x0000001a0470723c */ /* 0x040fe20000041870 */
[----:B------:R-:W-:Y:S07]  /*f390*/  LDSM.16.MT88.4 R24, [R216+0x19000] ;  /* 0x01900000d818783b */ /* 0x000fee0000004200 */
[----:B------:R-:W-:Y:S01]  /*f3a0*/  HMMA.16816.F32.BF16 R128, R4, R10, R128 ;  /* 0x0000000a0480723c */ /* 0x000fe20000041880 */
[----:B------:R-:W2:Y:S06]  /*f3b0*/  LDSM.16.MT88.4 R4, [R220+0x19000] ;  /* 0x01900000dc04783b */ /* 0x000eac0000004200 */
[----:B------:R-:W-:-:S02]  /*f3c0*/  LOP3.LUT R11, R20, 0xffff, RZ, 0xc0, !PT ;  /* 0x0000ffff140b7812 */ /* 0x000fc400078ec0ff */
[----:B------:R-:W-:Y:S02]  /*f3d0*/  LOP3.LUT R10, R20, 0xff, RZ, 0xc0, !PT ;  /* 0x000000ff140a7812 */ /* 0x000fe400078ec0ff */
[----:B------:R-:W-:Y:S02]  /*f3e0*/  LOP3.LUT R20, R21, UR18, R248, 0x96, !PT ;  /* 0x0000001215147c12 */ /* 0x000fe4000f8e96f8 */
[----:B------:R-:W-:Y:S02]  /*f3f0*/  SHF.R.U32.HI R11, RZ, 0x8, R11 ;  /* 0x00000008ff0b7819 */ /* 0x000fe4000001160b */
[----:B------:R-:W-:Y:S02]  /*f400*/  LOP3.LUT R8, R20, 0xffff, RZ, 0xc0, !PT ;  /* 0x0000ffff14087812 */ /* 0x000fe400078ec0ff */
[----:B------:R-:W-:Y:S02]  /*f410*/  SHF.R.U32.HI R9, RZ, 0x10, R20 ;  /* 0x00000010ff097819 */ /* 0x000fe40000011614 */
[----:B------:R-:W-:-:S02]  /*f420*/  PRMT R10, R10, 0x5410, R11 ;  /* 0x000054100a0a7816 */ /* 0x000fc4000000000b */
[----:B------:R-:W-:Y:S02]  /*f430*/  LOP3.LUT R11, R20, 0xff, RZ, 0xc0, !PT ;  /* 0x000000ff140b7812 */ /* 0x000fe400078ec0ff */
[----:B------:R-:W-:Y:S01]  /*f440*/  SHF.R.U32.HI R8, RZ, 0x8, R8 ;  /* 0x00000008ff087819 */ /* 0x000fe20000011608 */
[----:B------:R-:W-:Y:S01]  /*f450*/  HSET2.LE.AND R10, R10, R241, PT ;  /* 0x000000f10a0a7233 */ /* 0x000fe20003803000 */
[----:B------:R-:W-:Y:S02]  /*f460*/  SHF.R.U32.HI R20, RZ, 0x18, R20 ;  /* 0x00000018ff147819 */ /* 0x000fe40000011614 */
[----:B------:R-:W-:Y:S02]  /*f470*/  LOP3.LUT R9, R9, 0xff, RZ, 0xc0, !PT ;  /* 0x000000ff09097812 */ /* 0x000fe400078ec0ff */
[----:B------:R-:W-:Y:S02]  /*f480*/  PRMT R8, R11, 0x5410, R8 ;  /* 0x000054100b087816 */ /* 0x000fe40000000008 */
[----:B------:R-:W-:-:S02]  /*f490*/  PRMT R20, R9, 0x5410, R20 ;  /* 0x0000541009147816 */ /* 0x000fc40000000014 */
[----:B------:R-:W-:Y:S01]  /*f4a0*/  F2FP.BF16.PACK_AB R11, R190, R193 ;  /* 0x000000c1be0b723e */ /* 0x000fe200000010ff */
[--C-:B------:R-:W-:Y:S01]  /*f4b0*/  HSET2.LE.AND R8, R8, R241.reuse, PT ;  /* 0x000000f108087233 */ /* 0x100fe20003803000 */
[----:B------:R-:W-:Y:S01]  /*f4c0*/  F2FP.BF16.PACK_AB R21, R195, R192 ;  /* 0x000000c0c315723e */ /* 0x000fe200000010ff */
[--C-:B------:R-:W-:Y:S01]  /*f4d0*/  HSET2.LE.AND R9, R20, R241.reuse, PT ;  /* 0x000000f114097233 */ /* 0x100fe20003803000 */
[----:B---3--:R-:W-:Y:S02]  /*f4e0*/  F2FP.BF16.PACK_AB R20, R247, R194 ;  /* 0x000000c2f714723e */ /* 0x008fe400000010ff */
[----:B------:R-:W-:Y:S01]  /*f4f0*/  LOP3.LUT R8, R8, R11, RZ, 0xc0, !PT ;  /* 0x0000000b08087212 */ /* 0x000fe200078ec0ff */
[----:B------:R-:W-:Y:S01]  /*f500*/  HSET2.LE.AND R11, R22, R241, PT ;  /* 0x000000f1160b7233 */ /* 0x000fe20003803000 */
[----:B------:R-:W-:Y:S02]  /*f510*/  LOP3.LUT R9, R9, R20, RZ, 0xc0, !PT ;  /* 0x0000001409097212 */ /* 0x000fe400078ec0ff */
[----:B------:R-:W-:-:S02]  /*f520*/  F2FP.BF16.PACK_AB R20, R196, R197 ;  /* 0x000000c5c414723e */ /* 0x000fc400000010ff */
        /* <DEDUP_REMOVED lines=13> */
[C---:B-1----:R-:W-:Y:S07]  /*f600*/  HMMA.16816.F32.BF16 R52, R8.reuse, R32, R52 ;  /* 0x000000200834723c */ /* 0x042fee0000041834 */
[----:B------:R-:W-:Y:S01]  /*f610*/  IMAD.MOV.U32 R32, RZ, RZ, R16 ;  /* 0x000000ffff207224 */ /* 0x000fe200078e0010 */
[C---:B------:R-:W-:Y:S01]  /*f620*/  HMMA.16816.F32.BF16 R40, R8.reuse, R22, R40 ;  /* 0x000000160828723c */ /* 0x040fe20000041828 */
[----:B------:R-:W-:Y:S01]  /*f630*/  IMAD.MOV.U32 R33, RZ, RZ, R17 ;  /* 0x000000ffff217224 */ /* 0x000fe200078e0011 */
[----:B------:R-:W-:Y:S04]  /*f640*/  LDSM.16.MT88.4 R20, [R218+0x1d000] ;  /* 0x01d00000da14783b */ /* 0x000fe80000004200 */
[----:B------:R1:W5:Y:S02]  /*f650*/  LDL.LU.64 R16, [R1+0x28] ;  /* 0x0000280001107983 */ /* 0x0003640000300a00 */
[C---:B--2---:R-:W-:Y:S08]  /*f660*/  HMMA.16816.F32.BF16 R44, R8.reuse, R4, R44 ;  /* 0x00000004082c723c */ /* 0x044ff0000004182c */
[C---:B------:R-:W-:Y:S01]  /*f670*/  HMMA.16816.F32.BF16 R48, R8.reuse, R6, R48 ;  /* 0x000000060830723c */ /* 0x040fe20000041830 */
[----:B------:R-:W2:Y:S07]  /*f680*/  LDSM.16.MT88.4 R4, [R217+0x1d000] ;  /* 0x01d00000d904783b */ /* 0x000eae0000004200 */
[C---:B----4-:R-:W-:Y:S08]  /*f690*/  HMMA.16816.F32.BF16 R68, R8.reuse, R24, R68 ;  /* 0x000000180844723c */ /* 0x050ff00000041844 */
[----:B------:R-:W-:Y:S01]  /*f6a0*/  HMMA.16816.F32.BF16 R72, R8, R26, R72 ;  /* 0x0000001a0848723c */ /* 0x000fe20000041848 */
[----:B------:R-:W3:Y:S01]  /*f6b0*/  LDSM.16.MT88.4 R24, [R216+0x1d000] ;  /* 0x01d00000d818783b */ /* 0x000ee20000004200 */
[----:B------:R-:W-:Y:S01]  /*f6c0*/  LOP3.LUT R248, R249, UR8, R198, 0x96, !PT ;  /* 0x00000008f9f87c12 */ /* 0x000fe2000f8e96c6 */
[----:B------:R-:W-:-:S02]  /*f6d0*/  FFMA.FTZ R176, R176, c[0x0][0x23c], -R183 ;  /* 0x00008f00b0b07a23 */ /* 0x000fc400000108b7 */
[--C-:B------:R-:W-:Y:S02]  /*f6e0*/  FFMA.FTZ R199, R178, c[0x0][0x23c], -R183.reuse ;  /* 0x00008f00b2c77a23 */ /* 0x100fe400000108b7 */
[----:B------:R-:W-:Y:S01]  /*f6f0*/  FFMA.FTZ R179, R179, c[0x0][0x23c], -R174 ;  /* 0x00008f00b3b37a23 */ /* 0x000fe200000108ae */
[----:B------:R-:W-:Y:S01]  /*f700*/  HMMA.16816.F32.BF16 R144, R8, R28, R144 ;  /* 0x0000001c0890723c */ /* 0x000fe20000041890 */
[----:B------:R-:W-:-:S07]  /*f710*/  FFMA.FTZ R181, R181, c[0x0][0x23c], -R183 ;  /* 0x00008f00b5b57a23 */ /* 0x000fce00000108b7 */
[C---:B------:R-:W-:Y:S08]  /*f720*/  HMMA.16816.F32.BF16 R140, R8.reuse, R30, R140 ;  /* 0x0000001e088c723c */ /* 0x040ff0000004188c */
        /* <DEDUP_REMOVED lines=8> */
[----:B------:R-:W3:Y:S01]  /*f7b0*/  LDSM.16.MT88.4 R24, [R217+0x1f000] ;  /* 0x01f00000d918783b */ /* 0x000ee20000004200 */
[----:B------:R-:W-:Y:S01]  /*f7c0*/  IMAD.WIDE.U32 R248, R248, -0x2daee0ad, RZ ;  /* 0xd2511f53f8f87825 */ /* 0x000fe200078e00ff */
[----:B------:R-:W-:Y:S02]  /*f7d0*/  MUFU.EX2 R176, R176 ;  /* 0x000000b000b07308 */ /* 0x000fe40000000800 */
[----:B------:R-:W-:Y:S03]  /*f7e0*/  LDSM.16.MT88.4 R28, [R216+0x1b000] ;  /* 0x01b00000d81c783b */ /* 0x000fe60000004200 */
[C---:B--2---:R-:W-:Y:S08]  /*f7f0*/  HMMA.16816.F32.BF16 R108, R8.reuse, R4, R108 ;  /* 0x00000004086c723c */ /* 0x044ff0000004186c */
[C---:B------:R-:W-:Y:S01]  /*f800*/  HMMA.16816.F32.BF16 R112, R8.reuse, R6, R112 ;  /* 0x000000060870723c */ /* 0x040fe20000041870 */
[----:B------:R-:W2:Y:S07]  /*f810*/  LDSM.16.MT88.4 R4, [R216+0x1f000] ;  /* 0x01f00000d804783b */ /* 0x000eae0000004200 */
[----:B----4-:R-:W-:Y:S01]  /*f820*/  HMMA.16816.F32.BF16 R100, R8, R20, R100 ;  /* 0x000000140864723c */ /* 0x010fe20000041864 */
[----:B------:R-:W-:-:S06]  /*f830*/  FFMA.FTZ R178, R180, c[0x0][0x23c], -R183 ;  /* 0x00008f00b4b27a23 */ /* 0x000fcc00000108b7 */
[C---:B------:R-:W-:Y:S01]  /*f840*/  LOP3.LUT R20, R248.reuse, 0xffff, RZ, 0xc0, !PT ;  /* 0x0000fffff8147812 */ /* 0x040fe200078ec0ff */
[----:B------:R-:W-:Y:S03]  /*f850*/  HMMA.16816.F32.BF16 R104, R8, R22, R104 ;  /* 0x000000160868723c */ /* 0x000fe60000041868 */
[----:B------:R-:W-:Y:S02]  /*f860*/  SHF.R.U32.HI R21, RZ, 0x8, R20 ;  /* 0x00000008ff157819 */ /* 0x000fe40000011614 */
[----:B------:R-:W-:Y:S01]  /*f870*/  LOP3.LUT R20, R249, UR17, R32, 0x96, !PT ;  /* 0x00000011f9147c12 */ /* 0x000fe2000f8e9620 */
[----:B------:R-:W4:Y:S01]  /*f880*/  MUFU.EX2 R199, R199 ;  /* 0x000000c700c77308 */ /* 0x000f220000000800 */
[----:B------:R-:W-:Y:S01]  /*f890*/  SHF.R.U32.HI R23, RZ, 0x10, R248 ;  /* 0x00000010ff177819 */ /* 0x000fe200000116f8 */
[----:B------:R-:W-:Y:S01]  /*f8a0*/  FFMA.FTZ R180, R177, c[0x0][0x23c], -R174 ;  /* 0x00008f00b1b47a23 */ /* 0x000fe200000108ae */
[----:B------:R-:W-:-:S02]  /*f8b0*/  LOP3.LUT R198, R248, 0xff, RZ, 0xc0, !PT ;  /* 0x000000fff8c67812 */ /* 0x000fc400078ec0ff */
[----:B------:R-:W-:Y:S01]  /*f8c0*/  LOP3.LUT R22, R20, 0xffff, RZ, 0xc0, !PT ;  /* 0x0000ffff14167812 */ /* 0x000fe200078ec0ff */
[----:B---3--:R-:W-:Y:S01]  /*f8d0*/  HMMA.16816.F32.BF16 R116, R8, R24, R116 ;  /* 0x000000180874723c */ /* 0x008fe20000041874 */
[----:B------:R-:W-:Y:S02]  /*f8e0*/  SHF.R.U32.HI R246, RZ, 0x18, R248 ;  /* 0x00000018fff67819 */ /* 0x000fe400000116f8 */
[----:B------:R-:W-:Y:S01]  /*f8f0*/  LOP3.LUT R23, R23, 0xff, RZ, 0xc0, !PT ;  /* 0x000000ff17177812 */ /* 0x000fe200078ec0ff */
[----:B------:R-:W-:Y:S01]  /*f900*/  MUFU.EX2 R179, R179 ;  /* 0x000000b300b37308 */ /* 0x000fe20000000800 */
[----:B------:R-:W-:-:S03]  /*f910*/  PRMT R198, R198, 0x5410, R21 ;  /* 0x00005410c6c67816 */ /* 0x000fc60000000015 */
[C---:B------:R-:W-:Y:S01]  /*f920*/  HMMA.16816.F32.BF16 R120, R8.reuse, R26, R120 ;  /* 0x0000001a0878723c */ /* 0x040fe20000041878 */
[----:B------:R-:W3:Y:S01]  /*f930*/  LDSM.16.MT88.4 R24, [R217+0x19800] ;  /* 0x01980000d918783b */ /* 0x000ee20000004200 */
[----:B------:R-:W-:Y:S02]  /*f940*/  LOP3.LUT R21, R20, 0xff, RZ, 0xc0, !PT ;  /* 0x000000ff14157812 */ /* 0x000fe400078ec0ff */
[----:B------:R-:W-:Y:S01]  /*f950*/  SHF.R.U32.HI R22, RZ, 0x8, R22 ;  /* 0x00000008ff167819 */ /* 0x000fe20000011616 */
[----:B------:R-:W1:Y:S01]  /*f960*/  MUFU.EX2 R180, R180 ;  /* 0x000000b400b47308 */ /* 0x000e620000000800 */
[----:B------:R-:W-:Y:S02]  /*f970*/  PRMT R246, R23, 0x5410, R246 ;  /* 0x0000541017f67816 */ /* 0x000fe400000000f6 */
[----:B------:R-:W-:Y:S01]  /*f980*/  SHF.R.U32.HI R23, RZ, 0x10, R20 ;  /* 0x00000010ff177819 */ /* 0x000fe20000011614 */
[----:B------:R-:W-:Y:S01]  /*f990*/  FFMA.FTZ R173, R173, c[0x0][0x23c], -R174 ;  /* 0x00008f00adad7a23 */ /* 0x000fe200000108ae */
[----:B------:R-:W-:Y:S01]  /*f9a0*/  PRMT R22, R21, 0x5410, R22 ;  /* 0x0000541015167816 */ /* 0x000fe20000000016 */
[----:B------:R-:W-:Y:S01]  /*f9b0*/  FFMA.FTZ R174, R175, c[0x0][0x23c], -R174 ;  /* 0x00008f00afae7a23 */ /* 0x000fe200000108ae */
[----:B------:R-:W-:Y:S01]  /*f9c0*/  SHF.R.U32.HI R21, RZ, 0x18, R20 ;  /* 0x00000018ff157819 */ /* 0x000fe20000011614 */
[----:B------:R-:W-:Y:S01]  /*f9d0*/  MUFU.EX2 R178, R178 ;  /* 0x000000b200b27308 */ /* 0x000fe20000000800 */
[----:B------:R-:W-:Y:S01]  /*f9e0*/  LOP3.LUT R20, R23, 0xff, RZ, 0xc0, !PT ;  /* 0x000000ff17147812 */ /* 0x000fe200078ec0ff */
[----:B--2---:R-:W-:Y:S06]  /*f9f0*/  HMMA.16816.F32.BF16 R124, R8, R4, R124 ;  /* 0x00000004087c723c */ /* 0x004fec000004187c */
[----:B------:R-:W2:Y:S01]  /*fa00*/  MUFU.EX2 R181, R181 ;  /* 0x000000b500b57308 */ /* 0x000ea20000000800 */
[----:B------:R-:W-:Y:S01]  /*fa10*/  HSET2.LE.AND R4, R22, R241, PT ;  /* 0x000000f116047233 */ /* 0x000fe20003803000 */
[----:B----4-:R-:W-:-:S02]  /*fa20*/  F2FP.BF16.PACK_AB R5, R199, R176 ;  /* 0x000000b0c705723e */ /* 0x010fc400000010ff */
[----:B------:R-:W-:Y:S01]  /*fa30*/  PRMT R20, R20, 0x5410, R21 ;  /* 0x0000541014147816 */ /* 0x000fe20000000015 */
[----:B------:R-:W-:Y:S01]  /*fa40*/  HMMA.16816.F32.BF16 R128, R8, R6, R128 ;  /* 0x000000060880723c */ /* 0x000fe20000041880 */
[----:B------:R-:W-:Y:S02]  /*fa50*/  LOP3.LUT R4, R4, R5, RZ, 0xc0, !PT ;  /* 0x0000000504047212 */ /* 0x000fe400078ec0ff */
[----:B------:R-:W-:Y:S01]  /*fa60*/  MUFU.EX2 R173, R173 ;  /* 0x000000ad00ad7308 */ /* 0x000fe20000000800 */
[----:B------:R-:W-:Y:S02]  /*fa70*/  HSET2.LE.AND R5, R20, R241, PT ;  /* 0x000000f114057233 */ /* 0x000fe40003803000 */
[----:B------:R-:W4:Y:S01]  /*fa80*/  LDSM.16.MT88.4 R20, [R216+0x19800] ;  /* 0x01980000d814783b */ /* 0x000f220000004200 */
[----:B-1----:R-:W-:-:S04]  /*fa90*/  F2FP.BF16.PACK_AB R6, R180, R179 ;  /* 0x000000b3b406723e */ /* 0x002fc800000010ff */
[----:B------:R-:W1:Y:S01]  /*faa0*/  MUFU.EX2 R174, R174 ;  /* 0x000000ae00ae7308 */ /* 0x000e620000000800 */
[----:B------:R-:W-:Y:S01]  /*fab0*/  LOP3.LUT R5, R5, R6, RZ, 0xc0, !PT ;  /* 0x0000000605057212 */ /* 0x000fe200078ec0ff */
[----:B------:R-:W-:Y:S01]  /*fac0*/  HSET2.LE.AND R6, R198, R241, PT ;  /* 0x000000f1c6067233 */ /* 0x000fe20003803000 */
[----:B--2---:R-:W-:-:S04]  /*fad0*/  F2FP.BF16.PACK_AB R7, R181, R178 ;  /* 0x000000b2b507723e */ /* 0x004fc800000010ff */
[----:B------:R-:W-:Y:S01]  /*fae0*/  LOP3.LUT R6, R6, R7, RZ, 0xc0, !PT ;  /* 0x0000000706067212 */ /* 0x000fe200078ec0ff */
[----:B------:R-:W-:Y:S01]  /*faf0*/  HSET2.LE.AND R7, R246, R241, PT ;  /* 0x000000f1f6077233 */ /* 0x000fe20003803000 */
[----:B-1----:R-:W-:-:S04]  /*fb00*/  F2FP.BF16.PACK_AB R198, R174, R173 ;  /* 0x000000adaec6723e */ /* 0x002fc800000010ff */
[----:B------:R-:W-:Y:S01]  /*fb10*/  LOP3.LUT R7, R7, R198, RZ, 0xc0, !PT ;  /* 0x000000c607077212 */ /* 0x000fe200078ec0ff */
[C---:B------:R-:W-:Y:S01]  /*fb20*/  HMMA.16816.F32.BF16 R56, R8.reuse, R34, R56 ;  /* 0x000000220838723c */ /* 0x040fe20000041838 */
[----:B------:R-:W1:Y:S07]  /*fb30*/  LDSM.16.MT88.4 R32, [R220+0x19800] ;  /* 0x01980000dc20783b */ /* 0x000e6e0000004200 */
[C---:B------:R-:W-:Y:S08]  /*fb40*/  HMMA.16816.F32.BF16 R60, R8.reuse, R28, R60 ;  /* 0x0000001c083c723c */ /* 0x040ff0000004183c */
[----:B------:R-:W-:Y:S01]  /*fb50*/  HMMA.16816.F32.BF16 R64, R8, R30, R64 ;  /* 0x0000001e0840723c */ /* 0x000fe20000041840 */
[----:B------:R-:W2:Y:S04]  /*fb60*/  LDSM.16.MT88.4 R28, [R218+0x19800] ;  /* 0x01980000da1c783b */ /* 0x000ea80000004200 */
[----:B------:R-:W2:Y:S03]  /*fb70*/  LDSM.16.MT88.4 R8, [R220+0x1b800] ;  /* 0x01b80000dc08783b */ /* 0x000ea60000004200 */
[C---:B---3--:R-:W-:Y:S08]  /*fb80*/  HMMA.16816.F32.BF16 R144, R4.reuse, R24, R144 ;  /* 0x000000180490723c */ /* 0x048ff00000041890 */
[C---:B------:R-:W-:Y:S01]  /*fb90*/  HMMA.16816.F32.BF16 R140, R4.reuse, R26, R140 ;  /* 0x0000001a048c723c */ /* 0x040fe2000004188c */
[----:B------:R-:W3:Y:S07]  /*fba0*/  LDSM.16.MT88.4 R24, [R216+0x1b800] ;  /* 0x01b80000d818783b */ /* 0x000eee0000004200 */
[C---:B----4-:R-:W-:Y:S08]  /*fbb0*/  HMMA.16816.F32.BF16 R136, R4.reuse, R20, R136 ;  /* 0x000000140488723c */ /* 0x050ff00000041888 */
        /* <DEDUP_REMOVED lines=10> */
[----:B------:R-:W4:Y:S07]  /*fc60*/  LDSM.16.MT88.4 R8, [R218+0x1d800] ;  /* 0x01d80000da08783b */ /* 0x000f2e0000004200 */
[C---:B---3--:R-:W-:Y:S08]  /*fc70*/  HMMA.16816.F32.BF16 R60, R4.reuse, R24, R60 ;  /* 0x00000018043c723c */ /* 0x048ff0000004183c */
[----:B------:R-:W-:Y:S01]  /*fc80*/  HMMA.16816.F32.BF16 R64, R4, R26, R64 ;  /* 0x0000001a0440723c */ /* 0x000fe20000041840 */
[----:B------:R-:W3:Y:S01]  /*fc90*/  LDSM.16.MT88.4 R24, [R220+0x1f800] ;  /* 0x01f80000dc18783b */ /* 0x000ee20000004200 */
[----:B------:R-:W-:-:S02]  /*fca0*/  FFMA.FTZ R168, R167, R172, R168 ;  /* 0x000000aca7a87223 */ /* 0x000fc400000100a8 */
[----:B------:R-:W-:-:S04]  /*fcb0*/  FFMA.FTZ R15, R251, R170, R15 ;  /* 0x000000aafb0f7223 */ /* 0x000fc8000001000f */
[----:B-1----:R-:W-:Y:S01]  /*fcc0*/  HMMA.16816.F32.BF16 R44, R4, R32, R44 ;  /* 0x00000020042c723c */ /* 0x002fe2000004182c */
[----:B------:R-:W-:Y:S02]  /*fcd0*/  FADD.FTZ R168, R171, R168 ;  /* 0x000000a8aba87221 */ /* 0x000fe40000010000 */
[----:B------:R-:W-:-:S05]  /*fce0*/  FADD.FTZ R0, R0, R15 ;  /* 0x0000000f00007221 */ /* 0x000fca0000010000 */
[C---:B------:R-:W-:Y:S01]  /*fcf0*/  HMMA.16816.F32.BF16 R48, R4.reuse, R34, R48 ;  /* 0x000000220430723c */ /* 0x040fe20000041830 */
[----:B------:R-:W1:Y:S07]  /*fd00*/  LDSM.16.MT88.4 R32, [R217+0x1d800] ;  /* 0x01d80000d920783b */ /* 0x000e6e0000004200 */
[----:B--2---:R-:W-:Y:S01]  /*fd10*/  HMMA.16816.F32.BF16 R52, R4, R28, R52 ;  /* 0x0000001c0434723c */ /* 0x004fe20000041834 */
[----:B------:R-:W-:-:S07]  /*fd20*/  FADD.FTZ R169, R169, R168 ;  /* 0x000000a8a9a97221 */ /* 0x000fce0000010000 */
[C---:B------:R-:W-:Y:S01]  /*fd30*/  HMMA.16816.F32.BF16 R56, R4.reuse, R30, R56 ;  /* 0x0000001e0438723c */ /* 0x040fe20000041838 */
[----:B------:R-:W2:Y:S07]  /*fd40*/  LDSM.16.MT88.4 R28, [R216+0x1d800] ;  /* 0x01d80000d81c783b */ /* 0x000eae0000004200 */
[----:B----4-:R-:W-:Y:S01]  /*fd50*/  HMMA.16816.F32.BF16 R68, R4, R20, R68 ;  /* 0x000000140444723c */ /* 0x010fe20000041844 */
[----:B------:R-:W-:-:S07]  /*fd60*/  FADD.FTZ R165, R165, R0 ;  /* 0x00000000a5a57221 */ /* 0x000fce0000010000 */
[C---:B------:R-:W-:Y:S01]  /*fd70*/  HMMA.16816.F32.BF16 R72, R4.reuse, R22, R72 ;  /* 0x000000160448723c */ /* 0x040fe20000041848 */
[----:B------:R-:W4:Y:S07]  /*fd80*/  LDSM.16.MT88.4 R20, [R218+0x1f800] ;  /* 0x01f80000da14783b */ /* 0x000f2e0000004200 */
[C---:B------:R-:W-:Y:S08]  /*fd90*/  HMMA.16816.F32.BF16 R76, R4.reuse, R8, R76 ;  /* 0x00000008044c723c */ /* 0x040ff0000004184c */
[C---:B------:R-:W-:Y:S01]  /*fda0*/  HMMA.16816.F32.BF16 R80, R4.reuse, R10, R80 ;  /* 0x0000000a0450723c */ /* 0x040fe20000041850 */
[----:B------:R-:W1:Y:S07]  /*fdb0*/  LDSM.16.MT88.4 R8, [R217+0x1f800] ;  /* 0x01f80000d908783b */ /* 0x000e6e0000004200 */
[C---:B---3--:R-:W-:Y:S08]  /*fdc0*/  HMMA.16816.F32.BF16 R100, R4.reuse, R24, R100 ;  /* 0x000000180464723c */ /* 0x048ff00000041864 */
        /* <DEDUP_REMOVED lines=21> */
[----:B------:R-:W-:Y:S01]  /*ff20*/  HMMA.16816.F32.BF16 R88, R4, R34, R88 ;  /* 0x000000220458723c */ /* 0x000fe20000041858 */
[----:B------:R-:W-:-:S07]  /*ff30*/  FADD.FTZ R176, R176, R195 ;  /* 0x000000c3b0b07221 */ /* 0x000fce0000010000 */
[----:B--2---:R-:W-:Y:S01]  /*ff40*/  HMMA.16816.F32.BF16 R92, R4, R28, R92 ;  /* 0x0000001c045c723c */ /* 0x004fe2000004185c */
[----:B------:R-:W-:-:S07]  /*ff50*/  FADD.FTZ R179, R179, R196 ;  /* 0x000000c4b3b37221 */ /* 0x000fce0000010000 */
[C---:B------:R-:W-:Y:S08]  /*ff60*/  HMMA.16816.F32.BF16 R96, R4.reuse, R30, R96 ;  /* 0x0000001e0460723c */ /* 0x040ff00000041860 */
[C---:B----4-:R-:W-:Y:S08]  /*ff70*/  HMMA.16816.F32.BF16 R108, R4.reuse, R20, R108 ;  /* 0x00000014046c723c */ /* 0x050ff0000004186c */
[C---:B------:R-:W-:Y:S08]  /*ff80*/  HMMA.16816.F32.BF16 R112, R4.reuse, R22, R112 ;  /* 0x000000160470723c */ /* 0x040ff00000041870 */
[C---:B------:R-:W-:Y:S08]  /*ff90*/  HMMA.16816.F32.BF16 R116, R4.reuse, R8, R116 ;  /* 0x000000080474723c */ /* 0x040ff00000041874 */
[C---:B------:R-:W-:Y:S08]  /*ffa0*/  HMMA.16816.F32.BF16 R120, R4.reuse, R10, R120 ;  /* 0x0000000a0478723c */ /* 0x040ff00000041878 */
[C---:B---3--:R-:W-:Y:S08]  /*ffb0*/  HMMA.16816.F32.BF16 R124, R4.reuse, R24, R124 ;  /* 0x00000018047c723c */ /* 0x048ff0000004187c */
[----:B------:R-:W-:Y:S01]  /*ffc0*/  HMMA.16816.F32.BF16 R128, R4, R26, R128 ;  /* 0x0000001a0480723c */ /* 0x000fe20000041880 */
[----:B------:R-:W-:-:S02]  /*ffd0*/  FADD.FTZ R199, R199, R176 ;  /* 0x000000b0c7c77221 */ /* 0x000fc40000010000 */
[----:B------:R-:W-:Y:S02]  /*ffe0*/  FADD.FTZ R180, R180, R179 ;  /* 0x000000b3b4b47221 */ /* 0x000fe40000010000 */
[----:B------:R-:W-:Y:S02]  /*fff0*/  FADD.FTZ R178, R178, R199 ;  /* 0x000000c7b2b27221 */ /* 0x000fe40000010000 */
[----:B------:R-:W-:Y:S02]  /*10000*/  FADD.FTZ R173, R173, R180 ;  /* 0x000000b4adad7221 */ /* 0x000fe40000010000 */
[----:B------:R-:W-:Y:S02]  /*10010*/  FADD.FTZ R167, R181, R178 ;  /* 0x000000b2b5a77221 */ /* 0x000fe40000010000 */
[----:B------:R-:W-:Y:S02]  /*10020*/  FADD.FTZ R251, R174, R173 ;  /* 0x000000adaefb7221 */ /* 0x000fe40000010000 */
.L_x_1376:
        /* <DEDUP_REMOVED lines=8> */
[----:B------:R-:W-:Y:S01]  /*100b0*/  UIMAD UR4, UR35, UR4, URZ ;  /* 0x00000004230472a4 */ /* 0x000fe2000f8e023f */
[----:B------:R-:W-:Y:S01]  /*100c0*/  IMAD.MOV.U32 R6, RZ, RZ, R244 ;  /* 0x000000ffff067224 */ /* 0x000fe200078e00f4 */
[----:B------:R-:W-:Y:S01]  /*100d0*/  ISETP.GE.AND P5, PT, R244, c[0x0][0x220], PT ;  /* 0x00008800f4007a0c */ /* 0x000fe20003fa6270 */
[----:B------:R-:W-:Y:S01]  /*100e0*/  IMAD.U32 R8, RZ, RZ, UR29 ;  /* 0x0000001dff087e24 */ /* 0x000fe2000f8e00ff */
[----:B------:R-:W-:Y:S01]  /*100f0*/  UIMAD UR40, UR29, UR5, UR4 ;  /* 0x000000051d2872a4 */ /* 0x000fe2000f8e0204 */
[--C-:B------:R-:W-:Y:S01]  /*10100*/  IMAD.WIDE.U32 R10, R10, c[0x0][0x1b0], R6.reuse ;  /* 0x00006c000a0a7a25 */ /* 0x100fe200078e0006 */
[----:B------:R-:W-:Y:S01]  /*10110*/  ISETP.GE.AND P4, PT, R230, c[0x0][0x220], PT ;  /* 0x00008800e6007a0c */ /* 0x000fe20003f86270 */
[----:B------:R-:W-:Y:S01]  /*10120*/  ULDC.64 UR4, c[0x0][0x1b8] ;  /* 0x00006e0000047ab9 */ /* 0x000fe20000000a00 */
[----:B------:R-:W-:Y:S01]  /*10130*/  ISETP.GE.AND P3, PT, R229, c[0x0][0x220], PT ;  /* 0x00008800e5007a0c */ /* 0x000fe20003f66270 */
[----:B------:R-:W-:Y:S01]  /*10140*/  IMAD.WIDE.U32 R8, R8, c[0x0][0x1b8], R6 ;  /* 0x00006e0008087a25 */ /* 0x000fe200078e0006 */
[----:B------:R-:W-:Y:S01]  /*10150*/  IADD3 R7, P1, R10, UR34, RZ ;  /* 0x000000220a077c10 */ /* 0x000fe2000ff3e0ff */
[----:B------:R-:W-:Y:S01]  /*10160*/  UIMAD UR4, UR35, UR4, URZ ;  /* 0x00000004230472a4 */ /* 0x000fe2000f8e023f */
[----:B------:R-:W-:Y:S01]  /*10170*/  ISETP.GE.AND P2, PT, R228, c[0x0][0x220], PT ;  /* 0x00008800e4007a0c */ /* 0x000fe20003f46270 */
[----:B------:R-:W-:Y:S01]  /*10180*/  IMAD.U32 R248, RZ, RZ, UR40 ;  /* 0x00000028fff87e24 */ /* 0x000fe2000f8e00ff */
[----:B------:R-:W-:Y:S01]  /*10190*/  UMOV UR34, URZ ;  /* 0x0000003f00227c82 */ /* 0x000fe20008000000 */
[----:B------:R-:W-:Y:S01]  /*101a0*/  IMAD.MOV.U32 R164, RZ, RZ, R2 ;  /* 0x000000ffffa47224 */ /* 0x000fe200078e0002 */
[----:B------:R-:W-:Y:S01]  /*101b0*/  UIMAD UR4, UR29, UR5, UR4 ;  /* 0x000000051d0472a4 */ /* 0x000fe2000f8e0204 */
[----:B------:R-:W-:Y:S01]  /*101c0*/  IMAD.MOV.U32 R0, RZ, RZ, R3 ;  /* 0x000000ffff007224 */ /* 0x000fe200078e0003 */
[----:B------:R-:W-:Y:S01]  /*101d0*/  IADD3.X R248, R248, UR32, R11, P1, !PT ;  /* 0x00000020f8f87c10 */ /* 0x000fe20008ffe40b */
[----:B------:R-:W-:Y:S01]  /*101e0*/  IMAD.WIDE.U32 R2, R13, -0x326172a9, RZ ;  /* 0xcd9e8d570d027825 */ /* 0x000fe200078e00ff */
[----:B-1----:R-:W-:Y:S01]  /*101f0*/  SHF.R.S32.HI R4, RZ, 0x1f, R5 ;  /* 0x0000001fff047819 */ /* 0x002fe20000011405 */
[----:B------:R-:W-:Y:S01]  /*10200*/  UIADD3 UR32, UR37, -0x1, URZ ;  /* 0xffffffff25207890 */ /* 0x000fe2000fffe03f */
[----:B------:R-:W-:Y:S01]  /*10210*/  LEA R249, P1, R7, c[0x0][0x168], 0x1 ;  /* 0x00005a0007f97a11 */ /* 0x000fe200078208ff */
[----:B------:R-:W-:Y:S01]  /*10220*/  IMAD.U32 R246, RZ, RZ, UR4 ;  /* 0x00000004fff67e24 */ /* 0x000fe2000f8e00ff */
[----:B------:R-:W-:-:S02]  /*10230*/  LEA.HI R4, R4, R5, RZ, 0x3 ;  /* 0x0000000504047211 */ /* 0x000fc400078f18ff */
[----:B------:R-:W-:Y:S01]  /*10240*/  LEA.HI.X R248, R7, c[0x0][0x16c], R248, 0x1, P1 ;  /* 0x00005b0007f87a11 */ /* 0x000fe200008f0cf8 */
[----:B------:R-:W-:Y:S01]  /*10250*/  IMAD.WIDE.U32 R6, R12, -0x2daee0ad, RZ ;  /* 0xd2511f530c067825 */ /* 0x000fe200078e00ff */
[----:B------:R-:W-:Y:S02]  /*10260*/  SHF.R.S32.HI R4, RZ, 0x3, R4 ;  /* 0x00000003ff047819 */ /* 0x000fe40000011404 */
[----:B------:R-:W-:Y:S02]  /*10270*/  IADD3 R5, P0, R8, UR36, RZ ;  /* 0x0000002408057c10 */ /* 0x000fe4000ff1e0ff */
[----:B------:R-:W-:Y:S02]  /*10280*/  IADD3 R20, P1, R4, 0x20, RZ ;  /* 0x0000002004147810 */ /* 0x000fe40007f3e0ff */
[----:B------:R-:W-:Y:S02]  /*10290*/  SHF.R.S32.HI R4, RZ, 0x1f, R4 ;  /* 0x0000001fff047819 */ /* 0x000fe40000011404 */
[----:B------:R-:W-:Y:S01]  /*102a0*/  IADD3.X R246, R246, UR33, R9, P0, !PT ;  /* 0x00000021f6f67c10 */ /* 0x000fe200087fe409 */
[----:B------:R-:W-:Y:S01]  /*102b0*/  UIADD3 UR33, UR37, -0x2, URZ ;  /* 0xfffffffe25217890 */ /* 0x000fe2000fffe03f */
[----:B------:R-:W-:Y:S01]  /*102c0*/  LEA R247, P0, R5, c[0x0][0x170], 0x1 ;  /* 0x00005c0005f77a11 */ /* 0x000fe200078008ff */
[----:B------:R-:W-:Y:S01]  /*102d0*/  IMAD.X R21, RZ, RZ, R4, P1 ;  /* 0x000000ffff157224 */ /* 0x000fe200008e0604 */
[----:B------:R-:W-:-:S02]  /*102e0*/  LOP3.LUT R14, R3, R14, RZ, 0x3c, !PT ;  /* 0x0000000e030e7212 */ /* 0x000fc400078e3cff */
[----:B------:R-:W-:Y:S02]  /*102f0*/  LEA.HI.X R246, R5, c[0x0][0x174], R246, 0x1, P0 ;  /* 0x00005d0005f67a11 */ /* 0x000fe400000f0cf6 */
[----:B------:R-:W-:Y:S01]  /*10300*/  STL.64 [R1+0x20], R20 ;  /* 0x0000201401007387 */ /* 0x000fe20000100a00 */
[----:B------:R-:W-:-:S03]  /*10310*/  IMAD.WIDE.U32 R4, R14, -0x2daee0ad, RZ ;  /* 0xd2511f530e047825 */ /* 0x000fc600078e00ff */
[----:B------:R1:W-:Y:S04]  /*10320*/  STL.64 [R1+0x8], R2 ;  /* 0x0000080201007387 */ /* 0x0003e80000100a00 */
[----:B------:R2:W-:Y:S01]  /*10330*/  STL.64 [R1+0x10], R6 ;  /* 0x0000100601007387 */ /* 0x0005e20000100a00 */
[----:B-1---5:R-:W-:Y:S02]  /*10340*/  IMAD.MOV.U32 R2, RZ, RZ, R16 ;  /* 0x000000ffff027224 */ /* 0x022fe400078e0010 */
[----:B------:R-:W-:-:S05]  /*10350*/  IMAD.MOV.U32 R3, RZ, RZ, R19 ;  /* 0x000000ffff037224 */ /* 0x000fca00078e0013 */
[----:B------:R2:W-:Y:S04]  /*10360*/  STL.64 [R1+0x18], R2 ;  /* 0x0000180201007387 */ /* 0x0005e80000100a00 */
[----:B------:R2:W-:Y:S01]  /*10370*/  STL.64 [R1], R4 ;  /* 0x0000000401007387 */ /* 0x0005e20000100a00 */
[----:B------:R-:W-:Y:S05]  /*10380*/  BRA `(.L_x_1384) ;  /* 0x000003c000007947 */ /* 0x000fea0003800000 */
.L_x_1386:
        /* <DEDUP_REMOVED lines=60> */
.L_x_1384:
[----:B--2---:R-:W2:Y:S01]  /*10750*/  LDL.64 R6, [R1+0x18] ;  /* 0x0000180001067983 */ /* 0x004ea20000100a00 */
[----:B------:R-:W-:Y:S01]  /*10760*/  UIADD3 UR4, UR32, -UR34, URZ ;  /* 0x8000002220047290 */ /* 0x000fe2000fffe03f */
[----:B------:R-:W-:Y:S04]  /*10770*/  DEPBAR.LE SB0, 0x0 ;  /* 0x000080000000791a */ /* 0x000fe80000000000 */
[----:B------:R-:W3:Y:S01]  /*10780*/  LDL.64 R4, [R1+0x20] ;  /* 0x0000200001047983 */ /* 0x000ee20000100a00 */
[----:B------:R-:W-:Y:S01]  /*10790*/  IMAD.U32 R3, RZ, RZ, UR4 ;  /* 0x00000004ff037e24 */ /* 0x000fe2000f8e00ff */
[----:B------:R-:W-:Y:S02]  /*107a0*/  UIADD3 UR29, UR37, -0x1, URZ ;  /* 0xffffffff251d7890 */ /* 0x000fe4000fffe03f */
[----:B------:R-:W-:Y:S02]  /*107b0*/  BAR.SYNC.DEFER_BLOCKING 0x0 ;  /* 0x0000000000007b1d */ /* 0x000fe40000010000 */
[C---:B------:R-:W-:Y:S01]  /*107c0*/  LEA R30, P0, R3.reuse, R234, 0x6 ;  /* 0x000000ea031e7211 */ /* 0x040fe200078030ff */
[----:B------:R-:W-:Y:S02]  /*107d0*/  USHF.R.S32.HI UR5, URZ, 0x1f, UR29 ;  /* 0x0000001f3f057899 */ /* 0x000fe4000801141d */
[----:B------:R-:W-:Y:S01]  /*107e0*/  UIMAD UR4, UR22, UR29, URZ ;  /* 0x0000001d160472a4 */ /* 0x000fe2000f8e023f */
[----:B------:R-:W-:Y:S01]  /*107f0*/  LEA.HI.X.SX32 R31, R3, R235, 0x6, P0 ;  /* 0x000000eb031f7211 */ /* 0x000fe200000f36ff */
[----:B------:R-:W-:Y:S02]  /*10800*/  UISETP.GT.AND UP0, UPT, UR29, UR19, UPT ;  /* 0x000000131d00728c */ /* 0x000fe4000bf04270 */
[----:B------:R-:W-:Y:S02]  /*10810*/  UIMAD UR4, UR5, UR23, UR4 ;  /* 0x00000017050472a4 */ /* 0x000fe4000f8e0204 */
[----:B------:R-:W-:Y:S04]  /*10820*/  IMAD R165, R31, c[0x0][0x1a0], RZ ;  /* 0x000068001fa57a24 */ /* 0x000fe800078e02ff */
[C---:B------:R-:W-:Y:S02]  /*10830*/  IMAD R165, R30.reuse, c[0x0][0x1a4], R165 ;  /* 0x000069001ea57a24 */ /* 0x040fe400078e02a5 */
[----:B------:R-:W-:Y:S04]  /*10840*/  IMAD.WIDE.U32 R30, R30, c[0x0][0x1a0], RZ ;  /* 0x000068001e1e7a25 */ /* 0x000fe800078e00ff */
[----:B------:R-:W-:Y:S01]  /*10850*/  IMAD.IADD R165, R31, 0x1, R165 ;  /* 0x000000011fa57824 */ /* 0x000fe200078e02a5 */
[C---:B------:R-:W-:Y:S01]  /*10860*/  LEA R194, P6, R30.reuse, R247, 0x1 ;  /* 0x000000f71ec27211 */ /* 0x040fe200078c08ff */
[----:B------:R-:W-:Y:S03]  /*10870*/  @P5 STS.128 [R232+0x18000], RZ ;  /* 0x018000ffe8005388 */ /* 0x000fe60000000c00 */
[----:B------:R-:W-:Y:S02]  /*10880*/  LEA.HI.X R195, R30, R246, R165, 0x1, P6 ;  /* 0x000000f61ec37211 */ /* 0x000fe400030f0ca5 */
[----:B---3--:R-:W-:Y:S01]  /*10890*/  LEA R34, P1, R3, R4, 0x6 ;  /* 0x0000000403227211 */ /* 0x008fe200078230ff */
[----:B--2---:R-:W-:Y:S03]  /*108a0*/  IMAD.WIDE.U32 R26, R227, UR29, R6 ;  /* 0x0000001de31a7c25 */ /* 0x004fe6000f8e0006 */
[----:B------:R-:W-:Y:S02]  /*108b0*/  LEA.HI.X.SX32 R35, R3, R5, 0x6, P1 ;  /* 0x0000000503237211 */ /* 0x000fe400008f36ff */
[C---:B------:R-:W-:Y:S02]  /*108c0*/  @!P5 LEA R22, P0, R26.reuse, c[0x0][0x170], 0x1 ;  /* 0x00005c001a16da11 */ /* 0x040fe400078008ff */
[----:B------:R-:W-:Y:S01]  /*108d0*/  IADD3 R2, R27, UR4, RZ ;  /* 0x000000041b027c10 */ /* 0x000fe2000fffe0ff */
[----:B------:R-:W-:Y:S01]  /*108e0*/  IMAD R3, R35, c[0x0][0x1a0], RZ ;  /* 0x0000680023037a24 */ /* 0x000fe200078e02ff */
[C---:B------:R-:W-:Y:S01]  /*108f0*/  @!P5 IADD3 R166, P1, R26.reuse, UR25, RZ ;  /* 0x000000191aa6dc10 */ /* 0x040fe2000ff3e0ff */
[----:B------:R-:W-:Y:S01]  /*10900*/  UIADD3 UR4, UR33, -UR34, URZ ;  /* 0x8000002221047290 */ /* 0x000fe2000fffe03f */
[----:B------:R-:W-:Y:S01]  /*10910*/  @!P5 LEA.HI.X R23, R26, c[0x0][0x174], R2, 0x1, P0 ;  /* 0x00005d001a17da11 */ /* 0x000fe200000f0c02 */
[----:B------:R-:W-:Y:S01]  /*10920*/  IMAD.WIDE.U32 R26, R34, c[0x0][0x1a0], RZ ;  /* 0x00006800221a7a25 */ /* 0x000fe200078e00ff */
[----:B------:R-:W-:Y:S03]  /*10930*/  @!P5 IADD3.X R2, R2, UR24, RZ, P1, !PT ;  /* 0x000000180202dc10 */ /* 0x000fe60008ffe4ff */
[----:B------:R-:W-:Y:S01]  /*10940*/  @!PT LDS RZ, [RZ] ;  /* 0x00000000fffff984 */ /* 0x000fe20000000800 */
[----:B------:R-:W-:Y:S01]  /*10950*/  @!PT LDS RZ, [RZ] ;  /* 0x00000000fffff984 */ /* 0x000fe20000000800 */
[----:B------:R-:W-:Y:S01]  /*10960*/  @!PT LDS RZ, [RZ] ;  /* 0x00000000fffff984 */ /* 0x000fe20000000800 */
[----:B------:R1:W-:Y:S01]  /*10970*/  @!P5 LDGSTS.E.BYPASS.LTC128B.128 [R232+0x18000], [R22.64] ;  /* 0x1800000016e8dfae */ /* 0x0003e2000b901d5e */
[----:B------:R-:W-:Y:S01]  /*10980*/  IMAD R3, R34, c[0x0][0x1a4], R3 ;  /* 0x0000690022037a24 */ /* 0x000fe200078e0203 */
[C---:B------:R-:W-:Y:S02]  /*10990*/  @!P5 LEA R34, P0, R166.reuse, c[0x0][0x170], 0x1 ;  /* 0x00005c00a622da11 */ /* 0x040fe400078008ff */
[----:B------:R-:W-:Y:S01]  /*109a0*/  @P4 STS.128 [R232+0x1a000], RZ ;  /* 0x01a000ffe8004388 */ /* 0x000fe20000000c00 */
[----:B------:R-:W-:Y:S01]  /*109b0*/  IMAD.IADD R3, R27, 0x1, R3 ;  /* 0x000000011b037824 */ /* 0x000fe200078e0203 */
[----:B------:R-:W-:Y:S01]  /*109c0*/  @!P5 LEA.HI.X R35, R166, c[0x0][0x174], R2, 0x1, P0 ;  /* 0x00005d00a623da11 */ /* 0x000fe200000f0c02 */
[----:B------:R-:W-:Y:S01]  /*109d0*/  IMAD.MOV.U32 R2, RZ, RZ, R4 ;  /* 0x000000ffff027224 */ /* 0x000fe200078e0004 */
[----:B------:R-:W-:Y:S01]  /*109e0*/  @!PT LDS RZ, [RZ] ;  /* 0x00000000fffff984 */ /* 0x000fe20000000800 */
[----:B------:R-:W-:Y:S01]  /*109f0*/  @!PT LDS RZ, [RZ] ;  /* 0x00000000fffff984 */ /* 0x000fe20000000800 */
[----:B------:R-:W-:Y:S01]  /*10a00*/  @!PT LDS RZ, [RZ] ;  /* 0x00000000fffff984 */ /* 0x000fe20000000800 */
[----:B------:R2:W-:Y:S01]  /*10a10*/  @!P4 LDGSTS.E.BYPASS.LTC128B.128 [R232+0x1a000], [R194.64+0x80] ;  /* 0x1a000080c2e8cfae */ /* 0x0005e2000b901d5e */
[C---:B------:R-:W-:Y:S03]  /*10a20*/  LEA R20, P1, R26.reuse, R247, 0x1 ;  /* 0x000000f71a147211 */ /* 0x040fe600078208ff */
[----:B------:R-:W-:Y:S01]  /*10a30*/  @P3 STS.128 [R232+0x1c000], RZ ;  /* 0x01c000ffe8003388 */ /* 0x000fe20000000c00 */
[----:B------:R-:W-:Y:S01]  /*10a40*/  LEA.HI.X R21, R26, R246, R3, 0x1, P1 ;  /* 0x000000f61a157211 */ /* 0x000fe200008f0c03 */
[----:B------:R-:W-:Y:S02]  /*10a50*/  IMAD.MOV.U32 R3, RZ, RZ, R5 ;  /* 0x000000ffff037224 */ /* 0x000fe400078e0005 */
        /* <DEDUP_REMOVED lines=31> */
[----:B------:R-:W5:Y:S04]  /*10c50*/  LDSM.16.M88.4 R176, [R225+0x10800] ;  /* 0x01080000e1b0783b */ /* 0x000f680000000200 */
[----:B------:R-:W1:Y:S04]  /*10c60*/  LDSM.16.M88.4 R180, [R225+0x11000] ;  /* 0x01100000e1b4783b */ /* 0x000e680000000200 */
[----:B------:R-:W0:Y:S04]  /*10c70*/  LDGDEPBAR ;  /* 0x00000000000079af */ /* 0x000e280000000000 */
[----:B------:R-:W1:Y:S04]  /*10c80*/  LDSM.16.M88.4 R184, [R225+0x11800] ;  /* 0x01180000e1b8783b */ /* 0x000e680000000200 */
[----:B------:R-:W-:Y:S04]  /*10c90*/  LDSM.16.M88.4 R188, [R224] ;  /* 0x00000000e0bc783b */ /* 0x000fe80000000200 */
[----:B--2---:R-:W2:Y:S04]  /*10ca0*/  LDSM.16.M88.4 R192, [R223] ;  /* 0x00000000dfc0783b */ /* 0x004ea80000000200 */
[----:B------:R-:W1:Y:S01]  /*10cb0*/  LDSM.16.M88.4 R196, [R215] ;  /* 0x00000000d7c4783b */ /* 0x000e620000000200 */
[C---:B----4-:R-:W-:Y:S08]  /*10cc0*/  HMMA.16816.F32.BF16 R4, R168.reuse, R172, RZ ;  /* 0x000000aca804723c */ /* 0x050ff000000418ff */
[C---:B------:R-:W-:Y:S01]  /*10cd0*/  HMMA.16816.F32.BF16 R8, R168.reuse, R174, RZ ;  /* 0x000000aea808723c */ /* 0x040fe200000418ff */
[----:B------:R-:W4:Y:S07]  /*10ce0*/  LDSM.16.M88.4 R172, [R214] ;  /* 0x00000000d6ac783b */ /* 0x000f2e0000000200 */
[C---:B-----5:R-:W-:Y:S08]  /*10cf0*/  HMMA.16816.F32.BF16 R12, R168.reuse, R176, RZ ;  /* 0x000000b0a80c723c */ /* 0x060ff000000418ff */
[C---:B------:R-:W-:Y:S01]  /*10d00*/  HMMA.16816.F32.BF16 R16, R168.reuse, R178, RZ ;  /* 0x000000b2a810723c */ /* 0x040fe200000418ff */
[----:B------:R-:W5:Y:S07]  /*10d10*/  LDSM.16.M88.4 R176, [R213] ;  /* 0x00000000d5b0783b */ /* 0x000f6e0000000200 */
[C---:B-1----:R-:W-:Y:S08]  /*10d20*/  HMMA.16816.F32.BF16 R20, R168.reuse, R180, RZ ;  /* 0x000000b4a814723c */ /* 0x042ff000000418ff */
[C---:B------:R-:W-:Y:S01]  /*10d30*/  HMMA.16816.F32.BF16 R24, R168.reuse, R182, RZ ;  /* 0x000000b6a818723c */ /* 0x040fe200000418ff */
[----:B------:R-:W-:Y:S07]  /*10d40*/  LDSM.16.M88.4 R180, [R219+0x10000] ;  /* 0x01000000dbb4783b */ /* 0x000fee0000000200 */
[C---:B------:R-:W-:Y:S08]  /*10d50*/  HMMA.16816.F32.BF16 R28, R168.reuse, R184, RZ ;  /* 0x000000b8a81c723c */ /* 0x040ff000000418ff */
[----:B---3--:R-:W-:Y:S01]  /*10d60*/  HMMA.16816.F32.BF16 R32, R168, R186, RZ ;  /* 0x000000baa820723c */ /* 0x008fe200000418ff */
[----:B------:R-:W1:Y:S04]  /*10d70*/  LDSM.16.M88.4 R168, [R222] ;  /* 0x00000000dea8783b */ /* 0x000e680000000200 */
[----:B------:R-:W3:Y:S03]  /*10d80*/  LDSM.16.M88.4 R184, [R219+0x10800] ;  /* 0x01080000dbb8783b */ /* 0x000ee60000000200 */
[C---:B--2---:R-:W-:Y:S08]  /*10d90*/  HMMA.16816.F32.BF16 R4, R188.reuse, R192, R4 ;  /* 0x000000c0bc04723c */ /* 0x044ff00000041804 */
[C---:B------:R-:W-:Y:S01]  /*10da0*/  HMMA.16816.F32.BF16 R8, R188.reuse, R194, R8 ;  /* 0x000000c2bc08723c */ /* 0x040fe20000041808 */
[----:B------:R-:W2:Y:S07]  /*10db0*/  LDSM.16.M88.4 R192, [R219+0x11000] ;  /* 0x01100000dbc0783b */ /* 0x000eae0000000200 */
[C---:B------:R-:W-:Y:S07]  /*10dc0*/  HMMA.16816.F32.BF16 R12, R188.reuse, R196, R12 ;  /* 0x000000c4bc0c723c */ /* 0x040fee000004180c */
[----:B------:R-:W-:Y:S01]  /*10dd0*/  IMAD.MOV.U32 R196, RZ, RZ, R2 ;  /* 0x000000ffffc47224 */ /* 0x000fe200078e0002 */
[C---:B------:R-:W-:Y:S04]  /*10de0*/  HMMA.16816.F32.BF16 R16, R188.reuse, R198, R16 ;  /* 0x000000c6bc10723c */ /* 0x040fe80000041810 */
[----:B------:R-:W-:Y:S02]  /*10df0*/  IMAD.MOV.U32 R197, RZ, RZ, R3 ;  /* 0x000000ffffc57224 */ /* 0x000fe400078e0003 */
[----:B------:R-:W-:Y:S02]  /*10e00*/  IMAD.U32 R3, RZ, RZ, UR4 ;  /* 0x00000004ff037e24 */ /* 0x000fe4000f8e00ff */
[C---:B----4-:R-:W-:Y:S04]  /*10e10*/  HMMA.16816.F32.BF16 R20, R188.reuse, R172, R20 ;  /* 0x000000acbc14723c */ /* 0x050fe80000041814 */
[C---:B------:R-:W-:Y:S04]  /*10e20*/  LEA R198, P1, R3.reuse, R234, 0x6 ;  /* 0x000000ea03c67211 */ /* 0x040fe800078230ff */
[C---:B------:R-:W-:Y:S01]  /*10e30*/  HMMA.16816.F32.BF16 R24, R188.reuse, R174, R24 ;  /* 0x000000aebc18723c */ /* 0x040fe20000041818 */
[----:B------:R-:W4:Y:S03]  /*10e40*/  LDSM.16.M88.4 R172, [R219+0x11800] ;  /* 0x01180000dbac783b */ /* 0x000f260000000200 */
[C---:B------:R-:W-:Y:S04]  /*10e50*/  LEA.HI.X.SX32 R199, R3.reuse, R235, 0x6, P1 ;  /* 0x000000eb03c77211 */ /* 0x040fe800008f36ff */
[C---:B-----5:R-:W-:Y:S08]  /*10e60*/  HMMA.16816.F32.BF16 R28, R188.reuse, R176, R28 ;  /* 0x000000b0bc1c723c */ /* 0x060ff0000004181c */
[----:B------:R-:W-:Y:S01]  /*10e70*/  HMMA.16816.F32.BF16 R32, R188, R178, R32 ;  /* 0x000000b2bc20723c */ /* 0x000fe20000041820 */
[----:B------:R-:W-:Y:S04]  /*10e80*/  LDSM.16.M88.4 R176, [R221] ;  /* 0x00000000ddb0783b */ /* 0x000fe80000000200 */
[----:B------:R-:W5:Y:S03]  /*10e90*/  LDSM.16.M88.4 R188, [R212] ;  /* 0x00000000d4bc783b */ /* 0x000f660000000200 */
        /* <DEDUP_REMOVED lines=24> */
[----:B------:R-:W-:Y:S04]  /*11020*/  LDSM.16.M88.4 R176, [R211] ;  /* 0x00000000d3b0783b */ /* 0x000fe80000000200 */
[----:B------:R-:W-:Y:S03]  /*11030*/  LDSM.16.M88.4 R192, [R210] ;  /* 0x00000000d2c0783b */ /* 0x000fe60000000200 */
[C---:B----4-:R-:W-:Y:S08]  /*11040*/  HMMA.16816.F32.BF16 R4, R168.reuse, R172, R4 ;  /* 0x000000aca804723c */ /* 0x050ff00000041804 */
[C---:B------:R-:W-:Y:S01]  /*11050*/  HMMA.16816.F32.BF16 R8, R168.reuse, R174, R8 ;  /* 0x000000aea808723c */ /* 0x040fe20000041808 */
[----:B------:R-:W2:Y:S07]  /*11060*/  LDSM.16.M88.4 R172, [R224+0x4000] ;  /* 0x00400000e0ac783b */ /* 0x000eae0000000200 */
[C---:B-----5:R-:W-:Y:S08]  /*11070*/  HMMA.16816.F32.BF16 R12, R168.reuse, R188, R12 ;  /* 0x000000bca80c723c */ /* 0x060ff0000004180c */
[C---:B------:R-:W-:Y:S01]  /*11080*/  HMMA.16816.F32.BF16 R16, R168.reuse, R190, R16 ;  /* 0x000000bea810723c */ /* 0x040fe20000041810 */
[----:B------:R-:W4:Y:S07]  /*11090*/  LDSM.16.M88.4 R188, [R209] ;  /* 0x00000000d1bc783b */ /* 0x000f2e0000000200 */
[C---:B-1----:R-:W-:Y:S08]  /*110a0*/  HMMA.16816.F32.BF16 R20, R168.reuse, R180, R20 ;  /* 0x000000b4a814723c */ /* 0x042ff00000041814 */
[C---:B------:R-:W-:Y:S01]  /*110b0*/  HMMA.16816.F32.BF16 R24, R168.reuse, R182, R24 ;  /* 0x000000b6a818723c */ /* 0x040fe20000041818 */
[----:B------:R-:W1:Y:S07]  /*110c0*/  LDSM.16.M88.4 R180, [R208] ;  /* 0x00000000d0b4783b */ /* 0x000e6e0000000200 */
[C---:B---3--:R-:W-:Y:S08]  /*110d0*/  HMMA.16816.F32.BF16 R28, R168.reuse, R184, R28 ;  /* 0x000000b8a81c723c */ /* 0x048ff0000004181c */
        /* <DEDUP_REMOVED lines=68> */
[C---:B-----5:R-:W-:Y:S08]  /*11520*/  HMMA.16816.F32.BF16 R4, R172.reuse, R180, R4 ;  /* 0x000000b4ac04723c */ /* 0x060ff00000041804 */
        /* <DEDUP_REMOVED lines=31> */
[C---:B-----5:R-:W-:Y:S08]  /*11720*/  HMMA.16816.F32.BF16 R20, R172.reuse, R184, R20 ;  /* 0x000000b8ac14723c */ /* 0x060ff00000041814 */
[C---:B------:R-:W-:Y:S01]  /*11730*/  HMMA.16816.F32.BF16 R24, R172.reuse, R186, R24 ;  /* 0x000000baac18723c */ /* 0x040fe20000041818 */
[----:B------:R-:W4:Y:S07]  /*11740*/  LDSM.16.M88.4 R184, [R200] ;  /* 0x00000000c8b8783b */ /* 0x000f2e0000000200 */
[C---:B---3--:R-:W-:Y:S08]  /*11750*/  HMMA.16816.F32.BF16 R28, R172.reuse, R192, R28 ;  /* 0x000000c0ac1c723c */ /* 0x048ff0000004181c */
        /* <DEDUP_REMOVED lines=31> */
[----:B------:R-:W-:Y:S01]  /*11950*/  LEA.HI.X.SX32 R175, R3, R197, 0x6, P0 ;  /* 0x000000c503af7211 */ /* 0x000fe200000f36ff */
[----:B------:R-:W-:Y:S01]  /*11960*/  IMAD R3, R199, c[0x0][0x198], RZ ;  /* 0x00006600c7037a24 */ /* 0x000fe200078e02ff */
[----:B------:R-:W-:Y:S01]  /*11970*/  PLOP3.LUT P0, PT, PT, PT, UP0, 0x80, 0x0 ;  /* 0x000000000000781c */ /* 0x000fe20003f0f008 */
[C---:B------:R-:W-:Y:S04]  /*11980*/  HMMA.16816.F32.BF16 R8, R168.reuse, R178, R8 ;  /* 0x000000b2a808723c */ /* 0x040fe80000041808 */
[----:B------:R-:W-:Y:S02]  /*11990*/  IMAD R2, R175, c[0x0][0x198], RZ ;  /* 0x00006600af027a24 */ /* 0x000fe400078e02ff */
[C---:B------:R-:W-:Y:S02]  /*119a0*/  IMAD R3, R198.reuse, c[0x0][0x19c], R3 ;  /* 0x00006700c6037a24 */ /* 0x040fe400078e0203 */
[C---:B------:R-:W-:Y:S04]  /*119b0*/  HMMA.16816.F32.BF16 R12, R168.reuse, R184, R12 ;  /* 0x000000b8a80c723c */ /* 0x040fe8000004180c */
[----:B------:R-:W-:Y:S04]  /*119c0*/  IMAD.WIDE.U32 R182, R198, c[0x0][0x198], RZ ;  /* 0x00006600c6b67a25 */ /* 0x000fe800078e00ff */
[C---:B------:R-:W-:Y:S04]  /*119d0*/  HMMA.16816.F32.BF16 R16, R168.reuse, R186, R16 ;  /* 0x000000baa810723c */ /* 0x040fe80000041810 */
[----:B------:R-:W-:Y:S01]  /*119e0*/  IMAD.WIDE.U32 R178, R174, c[0x0][0x198], RZ ;  /* 0x00006600aeb27a25 */ /* 0x000fe200078e00ff */
[-C--:B------:R-:W-:Y:S03]  /*119f0*/  LEA R198, P6, R182, R249.reuse, 0x1 ;  /* 0x000000f9b6c67211 */ /* 0x080fe600078c08ff */
[C---:B---3--:R-:W-:Y:S04]  /*11a00*/  HMMA.16816.F32.BF16 R20, R168.reuse, R188, R20 ;  /* 0x000000bca814723c */ /* 0x048fe80000041814 */
[----:B------:R-:W-:Y:S02]  /*11a10*/  IMAD R2, R174, c[0x0][0x19c], R2 ;  /* 0x00006700ae027a24 */ /* 0x000fe400078e0202 */
[----:B------:R-:W-:Y:S02]  /*11a20*/  IMAD.IADD R3, R183, 0x1, R3 ;  /* 0x00000001b7037824 */ /* 0x000fe400078e0203 */
[C---:B------:R-:W-:Y:S04]  /*11a30*/  HMMA.16816.F32.BF16 R24, R168.reuse, R190, R24 ;  /* 0x000000bea818723c */ /* 0x040fe80000041818 */
[----:B------:R-:W-:Y:S01]  /*11a40*/  IMAD.IADD R165, R179, 0x1, R2 ;  /* 0x00000001b3a57824 */ /* 0x000fe200078e0202 */
[-C--:B------:R-:W-:Y:S03]  /*11a50*/  LEA.HI.X R199, R182, R248.reuse, R3, 0x1, P6 ;  /* 0x000000f8b6c77211 */ /* 0x080fe600030f0c03 */
[C---:B----4-:R-:W-:Y:S08]  /*11a60*/  HMMA.16816.F32.BF16 R28, R168.reuse, R192, R28 ;  /* 0x000000c0a81c723c */ /* 0x050ff0000004181c */
[----:B------:R-:W-:Y:S07]  /*11a70*/  HMMA.16816.F32.BF16 R32, R168, R194, R32 ;  /* 0x000000c2a820723c */ /* 0x000fee0000041820 */
[C---:B------:R-:W-:Y:S05]  /*11a80*/  LEA R194, P1, R178.reuse, R249, 0x1 ;  /* 0x000000f9b2c27211 */ /* 0x040fea00078208ff */
[----:B------:R-:W-:Y:S01]  /*11a90*/  LEA.HI.X R195, R178, R248, R165, 0x1, P1 ;  /* 0x000000f8b2c37211 */ /* 0x000fe200008f0ca5 */
[----:B------:R-:W-:-:S05]  /*11aa0*/  @P0 BRA `(.L_x_1386) ;  /* 0xffffe8e000000947 */ /* 0x000fca000383ffff */
.L_x_1385:
[----:B------:R-:W-:Y:S01]  /*11ab0*/  IMAD.U32 R2, RZ, RZ, UR29 ;  /* 0x0000001dff027e24 */ /* 0x000fe2000f8e00ff */
[----:B------:R-:W-:Y:S02]  /*11ac0*/  USHF.L.U32 UR4, UR29, 0x1, URZ ;  /* 0x000000011d047899 */ /* 0x000fe4000800063f */
[----:B------:R-:W-:Y:S01]  /*11ad0*/  UISETP.GT.AND UP0, UPT, UR29, UR19, UPT ;  /* 0x000000131d00728c */ /* 0x000fe2000bf04270 */
[----:B------:R-:W-:Y:S01]  /*11ae0*/  IMAD R2, R2, 0x40, R231 ;  /* 0x0000004002027824 */ /* 0x000fe200078e02e7 */
[----:B------:R-:W-:Y:S02]  /*11af0*/  UIADD3 UR34, UR34, 0x1, URZ ;  /* 0x0000000122227890 */ /* 0x000fe4000fffe03f */
[----:B------:R-:W-:Y:S02]  /*11b00*/  UMOV UR37, UR29 ;  /* 0x0000001d00257c82 */ /* 0x000fe40008000000 */
[C---:B------:R-:W-:Y:S02]  /*11b10*/  ISETP.GE.AND P1, PT, R2.reuse, R240, PT ;  /* 0x000000f00200720c */ /* 0x040fe40003f26270 */
[C---:B------:R-:W-:Y:S02]  /*11b20*/  IADD3 R3, R2.reuse, 0x1, RZ ;  /* 0x0000000102037810 */ /* 0x040fe40007ffe0ff */
[C---:B------:R-:W-:Y:S02]  /*11b30*/  ISETP.GE.OR P1, PT, R2.reuse, R239, !P1 ;  /* 0x000000ef0200720c */ /* 0x040fe40004f26670 */
[C---:B------:R-:W-:Y:S02]  /*11b40*/  ISETP.GE.AND P0, PT, R2.reuse, R238, PT ;  /* 0x000000ee0200720c */ /* 0x040fe40003f06270 */
[CC--:B------:R-:W-:Y:S02]  /*11b50*/  ISETP.GE.AND P6, PT, R3.reuse, R240.reuse, PT ;  /* 0x000000f00300720c */ /* 0x0c0fe40003fc6270 */
[C---:B------:R-:W-:Y:S02]  /*11b60*/  IADD3 R165, R2.reuse, 0x8, RZ ;  /* 0x0000000802a57810 */ /* 0x040fe40007ffe0ff */
[----:B------:R-:W-:Y:S02]  /*11b70*/  ISETP.GE.OR P0, PT, R2, R233, !P0 ;  /* 0x000000e90200720c */ /* 0x000fe40004706670 */
[----:B------:R-:W-:Y:S02]  /*11b80*/  FSEL R179, R4, -INF , !P1 ;  /* 0xff80000004b37808 */ /* 0x000fe40004800000 */
[----:B------:R-:W-:Y:S02]  /*11b90*/  IADD3 R4, R2, 0x9, RZ ;  /* 0x0000000902047810 */ /* 0x000fe40007ffe0ff */
[-C--:B------:R-:W-:Y:S02]  /*11ba0*/  ISETP.GE.OR P6, PT, R3, R239.reuse, !P6 ;  /* 0x000000ef0300720c */ /* 0x080fe400077c6670 */
[----:B-1----:R-:W-:Y:S02]  /*11bb0*/  FSEL R169, R6, -INF , !P0 ;  /* 0xff80000006a97808 */ /* 0x002fe40004000000 */
[----:B------:R-:W-:Y:S02]  /*11bc0*/  ISETP.GE.AND P0, PT, R165, R240, PT ;  /* 0x000000f0a500720c */ /* 0x000fe40003f06270 */
[----:B------:R-:W-:Y:S02]  /*11bd0*/  ISETP.GE.AND P1, PT, R3, R238, PT ;  /* 0x000000ee0300720c */ /* 0x000fe40003f26270 */
[----:B------:R-:W-:Y:S02]  /*11be0*/  FSEL R175, R5, -INF , !P6 ;  /* 0xff80000005af7808 */ /* 0x000fe40007000000 */
[----:B------:R-:W-:Y:S02]  /*11bf0*/  ISETP.GE.AND P6, PT, R4, R240, PT ;  /* 0x000000f00400720c */ /* 0x000fe40003fc6270 */
[----:B------:R-:W-:Y:S02]  /*11c00*/  ISETP.GE.OR P0, PT, R165, R239, !P0 ;  /* 0x000000efa500720c */ /* 0x000fe40004706670 */
[----:B------:R-:W-:Y:S02]  /*11c10*/  ISETP.GE.OR P1, PT, R3, R233, !P1 ;  /* 0x000000e90300720c */ /* 0x000fe40004f26670 */
[----:B------:R-:W-:Y:S02]  /*11c20*/  IADD3 R3, R2, 0x10, RZ ;  /* 0x0000001002037810 */ /* 0x000fe40007ffe0ff */
[----:B------:R-:W-:Y:S02]  /*11c30*/  ISETP.GE.OR P6, PT, R4, R239, !P6 ;  /* 0x000000ef0400720c */ /* 0x000fe400077c6670 */
[----:B------:R-:W-:Y:S02]  /*11c40*/  FSEL R171, R7, -INF , !P1 ;  /* 0xff80000007ab7808 */ /* 0x000fe40004800000 */
[----:B------:R-:W-:Y:S02]  /*11c50*/  ISETP.GE.AND P1, PT, R165, R238, PT ;  /* 0x000000eea500720c */ /* 0x000fe40003f26270 */
[----:B------:R-:W-:Y:S02]  /*11c60*/  FSEL R173, R9, -INF , !P6 ;  /* 0xff80000009ad7808 */ /* 0x000fe40007000000 */
[----:B------:R-:W-:Y:S02]  /*11c70*/  ISETP.GE.AND P6, PT, R3, R240, PT ;  /* 0x000000f00300720c */ /* 0x000fe40003fc6270 */
[----:B------:R-:W-:Y:S02]  /*11c80*/  FSEL R177, R8, -INF , !P0 ;  /* 0xff80000008b17808 */ /* 0x000fe40004000000 */
[CC--:B------:R-:W-:Y:S02]  /*11c90*/  ISETP.GE.AND P0, PT, R4.reuse, R238.reuse, PT ;  /* 0x000000ee0400720c */ /* 0x0c0fe40003f06270 */
[----:B------:R-:W-:Y:S02]  /*11ca0*/  ISETP.GE.OR P1, PT, R165, R233, !P1 ;  /* 0x000000e9a500720c */ /* 0x000fe40004f26670 */
[C---:B------:R-:W-:Y:S02]  /*11cb0*/  ISETP.GE.OR P6, PT, R3.reuse, R239, !P6 ;  /* 0x000000ef0300720c */ /* 0x040fe400077c6670 */
[-C--:B------:R-:W-:Y:S02]  /*11cc0*/  ISETP.GE.OR P0, PT, R4, R233.reuse, !P0 ;  /* 0x000000e90400720c */ /* 0x080fe40004706670 */
[----:B------:R-:W-:Y:S02]  /*11cd0*/  IADD3 R4, R2, 0x11, RZ ;  /* 0x0000001102047810 */ /* 0x000fe40007ffe0ff */
[----:B------:R-:W-:Y:S02]  /*11ce0*/  FSEL R195, R12, -INF , !P6 ;  /* 0xff8000000cc37808 */ /* 0x000fe40007000000 */
[----:B------:R-:W-:Y:S02]  /*11cf0*/  FSEL R9, R10, -INF , !P1 ;  /* 0xff8000000a097808 */ /* 0x000fe40004800000 */
[----:B------:R-:W-:Y:S02]  /*11d00*/  ISETP.GE.AND P1, PT, R3, R238, PT ;  /* 0x000000ee0300720c */ /* 0x000fe40003f26270 */
[----:B------:R-:W-:Y:S02]  /*11d10*/  FSEL R11, R11, -INF , !P0 ;  /* 0xff8000000b0b7808 */ /* 0x000fe40004000000 */
[C---:B------:R-:W-:Y:S02]  /*11d20*/  ISETP.GE.AND P0, PT, R4.reuse, R240, PT ;  /* 0x000000f00400720c */ /* 0x040fe40003f06270 */
[C---:B------:R-:W-:Y:S02]  /*11d30*/  ISETP.GE.AND P6, PT, R4.reuse, R238, PT ;  /* 0x000000ee0400720c */ /* 0x040fe40003fc6270 */
[----:B------:R-:W-:Y:S02]  /*11d40*/  ISETP.GE.OR P1, PT, R3, R233, !P1 ;  /* 0x000000e90300720c */ /* 0x000fe40004f26670 */
[----:B------:R-:W-:Y:S02]  /*11d50*/  ISETP.GE.OR P0, PT, R4, R239, !P0 ;  /* 0x000000ef0400720c */ /* 0x000fe40004706670 */
[----:B------:R-:W-:Y:S02]  /*11d60*/  IADD3 R5, R2, 0x18, RZ ;  /* 0x0000001802057810 */ /* 0x000fe40007ffe0ff */
[----:B------:R-:W-:Y:S02]  /*11d70*/  ISETP.GE.OR P6, PT, R4, R233, !P6 ;  /* 0x000000e90400720c */ /* 0x000fe400077c6670 */
[----:B------:R-:W-:Y:S02]  /*11d80*/  IADD3 R4, R2, 0x19, RZ ;  /* 0x0000001902047810 */ /* 0x000fe40007ffe0ff */
[----:B------:R-:W-:Y:S02]  /*11d90*/  FSEL R192, R14, -INF , !P1 ;  /* 0xff8000000ec07808 */ /* 0x000fe40004800000 */
[----:B------:R-:W-:Y:S02]  /*11da0*/  FSEL R190, R13, -INF , !P0 ;  /* 0xff8000000dbe7808 */ /* 0x000fe40004000000 */
[CC--:B------:R-:W-:Y:S02]  /*11db0*/  ISETP.GE.AND P0, PT, R5.reuse, R240.reuse, PT ;  /* 0x000000f00500720c */ /* 0x0c0fe40003f06270 */
[----:B------:R-:W-:Y:S02]  /*11dc0*/  ISETP.GE.AND P1, PT, R4, R240, PT ;  /* 0x000000f00400720c */ /* 0x000fe40003f26270 */
[----:B------:R-:W-:Y:S02]  /*11dd0*/  IADD3 R3, R2, 0x20, RZ ;  /* 0x0000002002037810 */ /* 0x000fe40007ffe0ff */
[-C--:B------:R-:W-:Y:S02]  /*11de0*/  ISETP.GE.OR P0, PT, R5, R239.reuse, !P0 ;  /* 0x000000ef0500720c */ /* 0x080fe40004706670 */
[----:B------:R-:W-:Y:S02]  /*11df0*/  ISETP.GE.OR P1, PT, R4, R239, !P1 ;  /* 0x000000ef0400720c */ /* 0x000fe40004f26670 */
[----:B------:R-:W-:Y:S02]  /*11e00*/  FSEL R186, R16, -INF , !P0 ;  /* 0xff80000010ba7808 */ /* 0x000fe40004000000 */
[C---:B------:R-:W-:Y:S02]  /*11e10*/  ISETP.GE.AND P0, PT, R4.reuse, R238, PT ;  /* 0x000000ee0400720c */ /* 0x040fe40003f06270 */
[----:B------:R-:W-:Y:S02]  /*11e20*/  FSEL R191, R17, -INF , !P1 ;  /* 0xff80000011bf7808 */ /* 0x000fe40004800000 */
[C---:B------:R-:W-:Y:S02]  /*11e30*/  ISETP.GE.AND P1, PT, R3.reuse, R240, PT ;  /* 0x000000f00300720c */ /* 0x040fe40003f26270 */
[----:B------:R-:W-:Y:S02]  /*11e40*/  ISETP.GE.OR P0, PT, R4, R233, !P0 ;  /* 0x000000e90400720c */ /* 0x000fe40004706670 */
[----:B------:R-:W-:Y:S02]  /*11e50*/  ISETP.GE.OR P1, PT, R3, R239, !P1 ;  /* 0x000000ef0300720c */ /* 0x000fe40004f26670 */
[----:B------:R-:W-:Y:S02]  /*11e60*/  IADD3 R4, R2, 0x21, RZ ;  /* 0x0000002102047810 */ /* 0x000fe40007ffe0ff */
[----:B------:R-:W-:Y:S02]  /*11e70*/  FSEL R193, R19, -INF , !P0 ;  /* 0xff80000013c17808 */ /* 0x000fe40004000000 */
[----:B------:R-:W-:Y:S02]  /*11e80*/  FSEL R198, R20, -INF , !P1 ;  /* 0xff80000014c67808 */ /* 0x000fe40004800000 */
[----:B------:R-:W-:Y:S02]  /*11e90*/  FSEL R197, R15, -INF , !P6 ;  /* 0xff8000000fc57808 */ /* 0x000fe40007000000 */
[C---:B------:R-:W-:Y:S02]  /*11ea0*/  ISETP.GE.AND P6, PT, R5.reuse, R238, PT ;  /* 0x000000ee0500720c */ /* 0x040fe40003fc6270 */
[C---:B------:R-:W-:Y:S02]  /*11eb0*/  ISETP.GE.AND P0, PT, R4.reuse, R240, PT ;  /* 0x000000f00400720c */ /* 0x040fe40003f06270 */
[C---:B------:R-:W-:Y:S02]  /*11ec0*/  ISETP.GE.AND P1, PT, R4.reuse, R238, PT ;  /* 0x000000ee0400720c */ /* 0x040fe40003f26270 */
[----:B------:R-:W-:Y:S02]  /*11ed0*/  ISETP.GE.OR P6, PT, R5, R233, !P6 ;  /* 0x000000e90500720c */ /* 0x000fe400077c6670 */
[C---:B------:R-:W-:Y:S02]  /*11ee0*/  ISETP.GE.OR P0, PT, R4.reuse, R239, !P0 ;  /* 0x000000ef0400720c */ /* 0x040fe40004706670 */
[-C--:B------:R-:W-:Y:S02]  /*11ef0*/  ISETP.GE.OR P1, PT, R4, R233.reuse, !P1 ;  /* 0x000000e90400720c */ /* 0x080fe40004f26670 */
[----:B------:R-:W-:Y:S02]  /*11f00*/  IADD3 R5, R2, 0x28, RZ ;  /* 0x0000002802057810 */ /* 0x000fe40007ffe0ff */
[----:B------:R-:W-:Y:S02]  /*11f10*/  FMNMX.FTZ R4, R179, R0, !PT ;  /* 0x00000000b3047209 */ /* 0x000fe40007810000 */
[----:B------:R-:W-:Y:S02]  /*11f20*/  FSEL R188, R18, -INF , !P6 ;  /* 0xff80000012bc7808 */ /* 0x000fe40007000000 */
[----:B------:R-:W-:Y:S01]  /*11f30*/  FSEL R196, R21, -INF , !P0 ;  /* 0xff80000015c47808 */ /* 0x000fe20004000000 */
[----:B------:R-:W2:Y:S01]  /*11f40*/  LDL.64 R18, [R1+0x10] ;  /* 0x0000100001127983 */ /* 0x000ea20000100a00 */
[----:B------:R-:W-:Y:S02]  /*11f50*/  ISETP.GE.AND P6, PT, R3, R238, PT ;  /* 0x000000ee0300720c */ /* 0x000fe40003fc6270 */
[----:B------:R-:W-:Y:S02]  /*11f60*/  FMNMX.FTZ R4, R175, R4, !PT ;  /* 0x00000004af047209 */ /* 0x000fe40007810000 */
[----:B------:R-:W-:Y:S02]  /*11f70*/  ISETP.GE.AND P0, PT, R5, R240, PT ;  /* 0x000000f00500720c */ /* 0x000fe40003f06270 */
[----:B------:R-:W-:Y:S02]  /*11f80*/  ISETP.GE.OR P6, PT, R3, R233, !P6 ;  /* 0x000000e90300720c */ /* 0x000fe400077c6670 */
[----:B------:R-:W-:Y:S02]  /*11f90*/  IADD3 R3, R2, 0x29, RZ ;  /* 0x0000002902037810 */ /* 0x000fe40007ffe0ff */
[----:B------:R-:W-:Y:S02]  /*11fa0*/  ISETP.GE.OR P0, PT, R5, R239, !P0 ;  /* 0x000000ef0500720c */ /* 0x000fe40004706670 */
[----:B------:R-:W-:Y:S02]  /*11fb0*/  FMNMX.FTZ R8, R177, R4, !PT ;  /* 0x00000004b1087209 */ /* 0x000fe40007810000 */
[----:B------:R-:W-:Y:S02]  /*11fc0*/  FSEL R194, R22, -INF , !P6 ;  /* 0xff80000016c27808 */ /* 0x000fe40007000000 */
[----:B------:R-:W-:Y:S02]  /*11fd0*/  FSEL R199, R23, -INF , !P1 ;  /* 0xff80000017c77808 */ /* 0x000fe40004800000 */
[----:B------:R-:W-:Y:S01]  /*11fe0*/  FSEL R16, R24, -INF , !P0 ;  /* 0xff80000018107808 */ /* 0x000fe20004000000 */
[----:B------:R-:W-:Y:S01]  /*11ff0*/  LDSM.16.MT88.4 R20, [R218+0x18000] ;  /* 0x01800000da14783b */ /* 0x000fe20000004200 */
[----:B------:R-:W-:Y:S02]  /*12000*/  FMNMX.FTZ R8, R173, R8, !PT ;  /* 0x00000008ad087209 */ /* 0x000fe40007810000 */
[----:B------:R-:W-:Y:S02]  /*12010*/  ISETP.GE.AND P6, PT, R5, R238, PT ;  /* 0x000000ee0500720c */ /* 0x000fe40003fc6270 */
[C---:B------:R-:W-:Y:S02]  /*12020*/  ISETP.GE.AND P1, PT, R3.reuse, R240, PT ;  /* 0x000000f00300720c */ /* 0x040fe40003f26270 */
[----:B------:R-:W-:Y:S02]  /*12030*/  ISETP.GE.AND P0, PT, R3, R238, PT ;  /* 0x000000ee0300720c */ /* 0x000fe40003f06270 */
[----:B------:R-:W-:Y:S02]  /*12040*/  IADD3 R4, R2, 0x30, RZ ;  /* 0x0000003002047810 */ /* 0x000fe40007ffe0ff */
[----:B------:R-:W-:Y:S02]  /*12050*/  ISETP.GE.OR P6, PT, R5, R233, !P6 ;  /* 0x000000e90500720c */ /* 0x000fe400077c6670 */
[C---:B------:R-:W-:Y:S02]  /*12060*/  ISETP.GE.OR P1, PT, R3.reuse, R239, !P1 ;  /* 0x000000ef0300720c */ /* 0x040fe40004f26670 */
[----:B------:R-:W-:Y:S02]  /*12070*/  ISETP.GE.OR P0, PT, R3, R233, !P0 ;  /* 0x000000e90300720c */ /* 0x000fe40004706670 */
        /* <DEDUP_REMOVED lines=9> */
[C---:B------:R-:W-:Y:S02]  /*12110*/  IADD3 R3, R2.reuse, 0x31, RZ ;  /* 0x0000003102037810 */ /* 0x040fe40007ffe0ff */
[----:B------:R-:W-:Y:S02]  /*12120*/  FMNMX.FTZ R5, R191, R4, !PT ;  /* 0x00000004bf057209 */ /* 0x000fe40007810000 */
[----:B------:R-:W-:Y:S02]  /*12130*/  IADD3 R4, R2, 0x38, RZ ;  /* 0x0000003802047810 */ /* 0x000fe40007ffe0ff */
[----:B------:R-:W-:Y:S02]  /*12140*/  FSEL R189, R28, -INF , !P1 ;  /* 0xff8000001cbd7808 */ /* 0x000fe40004800000 */
[CC--:B------:R-:W-:Y:S02]  /*12150*/  ISETP.GE.AND P1, PT, R4.reuse, R240.reuse, PT ;  /* 0x000000f00400720c */ /* 0x0c0fe40003f26270 */
[----:B------:R-:W-:Y:S02]  /*12160*/  FSEL R250, R27, -INF , !P0 ;  /* 0xff8000001bfa7808 */ /* 0x000fe40004000000 */
[C---:B------:R-:W-:Y:S02]  /*12170*/  ISETP.GE.AND P0, PT, R3.reuse, R240, PT ;  /* 0x000000f00300720c */ /* 0x040fe40003f06270 */
[-C--:B------:R-:W-:Y:S02]  /*12180*/  ISETP.GE.OR P1, PT, R4, R239.reuse, !P1 ;  /* 0x000000ef0400720c */ /* 0x080fe40004f26670 */
[----:B------:R-:W-:Y:S02]  /*12190*/  IADD3 R2, R2, 0x39, RZ ;  /* 0x0000003902027810 */ /* 0x000fe40007ffe0ff */
[C---:B------:R-:W-:Y:S02]  /*121a0*/  ISETP.GE.OR P0, PT, R3.reuse, R239, !P0 ;  /* 0x000000ef0300720c */ /* 0x040fe40004706670 */
[----:B------:R-:W-:Y:S02]  /*121b0*/  FSEL R181, R32, -INF , !P1 ;  /* 0xff80000020b57808 */ /* 0x000fe40004800000 */
[----:B------:R-:W-:Y:S02]  /*121c0*/  ISETP.GE.AND P1, PT, R3, R238, PT ;  /* 0x000000ee0300720c */ /* 0x000fe40003f26270 */
[----:B------:R-:W-:Y:S02]  /*121d0*/  FSEL R187, R29, -INF , !P0 ;  /* 0xff8000001dbb7808 */ /* 0x000fe40004000000 */
[C---:B------:R-:W-:Y:S02]  /*121e0*/  ISETP.GE.AND P0, PT, R2.reuse, R240, PT ;  /* 0x000000f00200720c */ /* 0x040fe40003f06270 */
[----:B------:R-:W-:Y:S02]  /*121f0*/  ISETP.GE.OR P1, PT, R3, R233, !P1 ;  /* 0x000000e90300720c */ /* 0x000fe40004f26670 */
[----:B------:R-:W-:Y:S02]  /*12200*/  ISETP.GE.OR P0, PT, R2, R239, !P0 ;  /* 0x000000ef0200720c */ /* 0x000fe40004706670 */
[----:B------:R-:W-:Y:S02]  /*12210*/  FSEL R185, R30, -INF , !P6 ;  /* 0xff8000001eb97808 */ /* 0x000fe40007000000 */
[----:B------:R-:W-:Y:S02]  /*12220*/  FSEL R183, R31, -INF , !P1 ;  /* 0xff8000001fb77808 */ /* 0x000fe40004800000 */
[----:B------:R-:W3:Y:S01]  /*12230*/  LDL.64 R30, [R1] ;  /* 0x00000000011e7983 */ /* 0x000ee20000100a00 */
[-C--:B------:R-:W-:Y:S02]  /*12240*/  ISETP.GE.AND P1, PT, R2, R238.reuse, PT ;  /* 0x000000ee0200720c */ /* 0x080fe40003f26270 */
[----:B------:R-:W-:Y:S02]  /*12250*/  FSEL R182, R33, -INF , !P0 ;  /* 0xff80000021b67808 */ /* 0x000fe40004000000 */
[----:B------:R-:W-:Y:S02]  /*12260*/  ISETP.GE.AND P0, PT, R4, R238, PT ;  /* 0x000000ee0400720c */ /* 0x000fe40003f06270 */
[-C--:B------:R-:W-:Y:S02]  /*12270*/  ISETP.GE.OR P1, PT, R2, R233.reuse, !P1 ;  /* 0x000000e90200720c */ /* 0x080fe40004f26670 */
[----:B------:R-:W-:Y:S02]  /*12280*/  ISETP.GE.OR P0, PT, R4, R233, !P0 ;  /* 0x000000e90400720c */ /* 0x000fe40004706670 */
[----:B------:R-:W-:Y:S02]  /*12290*/  FSEL R165, R35, -INF , !P1 ;  /* 0xff80000023a57808 */ /* 0x000fe40004800000 */
[----:B------:R-:W-:Y:S02]  /*122a0*/  FSEL R166, R34, -INF , !P0 ;  /* 0xff80000022a67808 */ /* 0x000fe40004000000 */
[----:B------:R-:W4:Y:S01]  /*122b0*/  LDL.64 R34, [R1+0x8] ;  /* 0x0000080001227983 */ /* 0x000f220000100a00 */
        /* <DEDUP_REMOVED lines=22> */
[----:B------:R-:W-:Y:S01]  /*12420*/  FMNMX.FTZ R15, R183, R6, !PT ;  /* 0x00000006b70f7209 */ /* 0x000fe20007810000 */
[----:B------:R-:W-:Y:S03]  /*12430*/  IMAD.U32 R6, RZ, RZ, UR39 ;  /* 0x00000027ff067e24 */ /* 0x000fe6000f8e00ff */
[----:B------:R-:W-:Y:S04]  /*12440*/  FMNMX.FTZ R2, R166, R15, !PT ;  /* 0x0000000fa6027209 */ /* 0x000fe80007810000 */
[----:B------:R-:W-:Y:S05]  /*12450*/  FMNMX.FTZ R7, R165, R2, !PT ;  /* 0x00000002a5077209 */ /* 0x000fea0007810000 */
[----:B------:R-:W5:Y:S01]  /*12460*/  SHFL.BFLY PT, R2, R7, 0x2, 0x1f ;  /* 0x0c401f0007027f89 */ /* 0x000f6200000e0000 */
[----:B-1----:R-:W-:Y:S07]  /*12470*/  FMNMX.FTZ R13, R3, R4, !PT ;  /* 0x00000004030d7209 */ /* 0x002fee0007810000 */
[----:B------:R-:W1:Y:S01]  /*12480*/  SHFL.BFLY PT, R4, R13, 0x1, 0x1f ;  /* 0x0c201f000d047f89 */ /* 0x000e6200000e0000 */
[----:B-----5:R-:W-:Y:S07]  /*12490*/  FMNMX.FTZ R5, R7, R2, !PT ;  /* 0x0000000207057209 */ /* 0x020fee0007810000 */
[----:B------:R-:W5:Y:S01]  /*124a0*/  SHFL.BFLY PT, R2, R5, 0x1, 0x1f ;  /* 0x0c201f0005027f89 */ /* 0x000f6200000e0000 */
[----:B-1----:R-:W-:Y:S07]  /*124b0*/  FMNMX.FTZ R3, R13, R4, !PT ;  /* 0x000000040d037209 */ /* 0x002fee0007810000 */
[----:B------:R-:W1:Y:S01]  /*124c0*/  LDSM.16.MT88.4 R12, [R220+0x18000] ;  /* 0x01800000dc0c783b */ /* 0x000e620000004200 */
[C---:B------:R-:W-:Y:S01]  /*124d0*/  FSETP.NEU.FTZ.AND P1, PT, R3.reuse, -INF , PT ;  /* 0xff8000000300780b */ /* 0x040fe20003f3d000 */
[----:B------:R-:W-:Y:S05]  /*124e0*/  FMUL.FTZ R184, R3, c[0x0][0x23c] ;  /* 0x00008f0003b87a20 */ /* 0x000fea0000410000 */
[----:B------:R-:W-:Y:S05]  /*124f0*/  FSEL R184, R184, RZ, P1 ;  /* 0x000000ffb8b87208 */ /* 0x000fea0000800000 */
[--C-:B------:R-:W-:Y:S02]  /*12500*/  FFMA.FTZ R176, R173, c[0x0][0x23c], -R184.reuse ;  /* 0x00008f00adb07a23 */ /* 0x100fe400000108b8 */
[--C-:B------:R-:W-:Y:S01]  /*12510*/  FFMA.FTZ R177, R177, c[0x0][0x23c], -R184.reuse ;  /* 0x00008f00b1b17a23 */ /* 0x100fe200000108b8 */
[----:B-----5:R-:W-:Y:S01]  /*12520*/  FMNMX.FTZ R2, R5, R2, !PT ;  /* 0x0000000205027209 */ /* 0x020fe20007810000 */
[--C-:B------:R-:W-:Y:S02]  /*12530*/  FFMA.FTZ R179, R179, c[0x0][0x23c], -R184.reuse ;  /* 0x00008f00b3b37a23 */ /* 0x100fe400000108b8 */
[--C-:B------:R-:W-:Y:S01]  /*12540*/  FFMA.FTZ R178, R175, c[0x0][0x23c], -R184.reuse ;  /* 0x00008f00afb27a23 */ /* 0x100fe200000108b8 */
[C---:B------:R-:W-:Y:S01]  /*12550*/  FSETP.NEU.FTZ.AND P0, PT, R2.reuse, -INF , PT ;  /* 0xff8000000200780b */ /* 0x040fe20003f1d000 */
[----:B------:R-:W-:Y:S01]  /*12560*/  FMUL.FTZ R180, R2, c[0x0][0x23c] ;  /* 0x00008f0002b47a20 */ /* 0x000fe20000410000 */
[----:B------:R-:W-:Y:S01]  /*12570*/  MUFU.EX2 R177, R177 ;  /* 0x000000b100b17308 */ /* 0x000fe20000000800 */
[--C-:B------:R-:W-:Y:S02]  /*12580*/  FFMA.FTZ R186, R186, c[0x0][0x23c], -R184.reuse ;  /* 0x00008f00baba7a23 */ /* 0x100fe400000108b8 */
[--C-:B------:R-:W-:Y:S01]  /*12590*/  FFMA.FTZ R191, R191, c[0x0][0x23c], -R184.reuse ;  /* 0x00008f00bfbf7a23 */ /* 0x100fe200000108b8 */
[----:B------:R-:W-:Y:S01]  /*125a0*/  FSEL R180, R180, RZ, P0 ;  /* 0x000000ffb4b47208 */ /* 0x000fe20000000000 */
[--C-:B------:R-:W-:Y:S02]  /*125b0*/  FFMA.FTZ R195, R195, c[0x0][0x23c], -R184.reuse ;  /* 0x00008f00c3c37a23 */ /* 0x100fe400000108b8 */
[----:B------:R-:W-:Y:S02]  /*125c0*/  FFMA.FTZ R190, R190, c[0x0][0x23c], -R184 ;  /* 0x00008f00bebe7a23 */ /* 0x000fe400000108b8 */
[--C-:B------:R-:W-:Y:S01]  /*125d0*/  FFMA.FTZ R173, R9, c[0x0][0x23c], -R180.reuse ;  /* 0x00008f0009ad7a23 */ /* 0x100fe200000108b4 */
[----:B------:R-:W-:Y:S01]  /*125e0*/  MUFU.EX2 R176, R176 ;  /* 0x000000b000b07308 */ /* 0x000fe20000000800 */
[--C-:B------:R-:W-:Y:S02]  /*125f0*/  FFMA.FTZ R175, R169, c[0x0][0x23c], -R180.reuse ;  /* 0x00008f00a9af7a23 */ /* 0x100fe400000108b4 */
[--C-:B------:R-:W-:Y:S02]  /*12600*/  FFMA.FTZ R172, R11, c[0x0][0x23c], -R180.reuse ;  /* 0x00008f000bac7a23 */ /* 0x100fe400000108b4 */
[--C-:B------:R-:W-:Y:S02]  /*12610*/  FFMA.FTZ R174, R171, c[0x0][0x23c], -R180.reuse ;  /* 0x00008f00abae7a23 */ /* 0x100fe400000108b4 */
        /* <DEDUP_REMOVED lines=10> */
[----:B------:R-:W-:Y:S02]  /*126c0*/  FFMA.FTZ R181, R181, c[0x0][0x23c], -R184 ;  /* 0x00008f00b5b57a23 */ /* 0x000fe400000108b8 */
[--C-:B------:R-:W-:Y:S02]  /*126d0*/  FFMA.FTZ R188, R188, c[0x0][0x23c], -R180.reuse ;  /* 0x00008f00bcbc7a23 */ /* 0x100fe400000108b4 */
[--C-:B------:R-:W-:Y:S02]  /*126e0*/  FFMA.FTZ R193, R193, c[0x0][0x23c], -R180.reuse ;  /* 0x00008f00c1c17a23 */ /* 0x100fe400000108b4 */
[--C-:B------:R-:W-:Y:S01]  /*126f0*/  FFMA.FTZ R192, R192, c[0x0][0x23c], -R180.reuse ;  /* 0x00008f00c0c07a23 */ /* 0x100fe200000108b4 */
[----:B------:R-:W-:Y:S01]  /*12700*/  MUFU.EX2 R175, R175 ;  /* 0x000000af00af7308 */ /* 0x000fe20000000800 */
[--C-:B------:R-:W-:Y:S02]  /*12710*/  FFMA.FTZ R197, R197, c[0x0][0x23c], -R180.reuse ;  /* 0x00008f00c5c57a23 */ /* 0x100fe400000108b4 */
[--C-:B------:R-:W-:Y:S02]  /*12720*/  FFMA.FTZ R194, R194, c[0x0][0x23c], -R180.reuse ;  /* 0x00008f00c2c27a23 */ /* 0x100fe400000108b4 */
[----:B------:R-:W-:Y:S05]  /*12730*/  FFMA.FTZ R199, R199, c[0x0][0x23c], -R180 ;  /* 0x00008f00c7c77a23 */ /* 0x000fea00000108b4 */
[----:B------:R-:W-:Y:S10]  /*12740*/  MUFU.EX2 R174, R174 ;  /* 0x000000ae00ae7308 */ /* 0x000ff40000000800 */
[----:B------:R-:W-:Y:S01]  /*12750*/  MUFU.EX2 R173, R173 ;  /* 0x000000ad00ad7308 */ /* 0x000fe20000000800 */
[----:B--2---:R-:W-:Y:S09]  /*12760*/  LOP3.LUT R5, R19, UR4, R6, 0x96, !PT ;  /* 0x0000000413057c12 */ /* 0x004ff2000f8e9606 */
[----:B------:R-:W-:Y:S01]  /*12770*/  MUFU.EX2 R172, R172 ;  /* 0x000000ac00ac7308 */ /* 0x000fe20000000800 */
[----:B------:R-:W-:Y:S01]  /*12780*/  UIADD3 UR4, UR4, 0x1, URZ ;  /* 0x0000000104047890 */ /* 0x000fe2000fffe03f */
[----:B------:R-:W-:Y:S08]  /*12790*/  IMAD.WIDE.U32 R6, R5, -0x326172a9, RZ ;  /* 0xcd9e8d5705067825 */ /* 0x000ff000078e00ff */
        /* <DEDUP_REMOVED lines=8> */
[----:B---3--:R-:W-:Y:S09]  /*12820*/  LOP3.LUT R4, R31, UR15, R18, 0x96, !PT ;  /* 0x0000000f1f047c12 */ /* 0x008ff2000f8e9612 */
[----:B------:R-:W-:Y:S01]  /*12830*/  MUFU.EX2 R193, R193 ;  /* 0x000000c100c17308 */ /* 0x000fe20000000800 */
[----:B------:R-:W-:Y:S05]  /*12840*/  IMAD.WIDE.U32 R28, R4, -0x326172a9, RZ ;  /* 0xcd9e8d57041c7825 */ /* 0x000fea00078e00ff */
[----:B------:R-:W-:Y:S04]  /*12850*/  LOP3.LUT R6, R29, UR14, R6, 0x96, !PT ;  /* 0x0000000e1d067c12 */ /* 0x000fe8000f8e9606 */
[----:B------:R-:W-:Y:S01]  /*12860*/  MUFU.EX2 R186, R186 ;  /* 0x000000ba00ba7308 */ /* 0x000fe20000000800 */
[----:B----4-:R-:W-:Y:S01]  /*12870*/  LOP3.LUT R4, R7, UR16, R34, 0x96, !PT ;  /* 0x0000001007047c12 */ /* 0x010fe2000f8e9622 */
[----:B------:R-:W-:Y:S04]  /*12880*/  IMAD.WIDE.U32 R6, R6, -0x2daee0ad, RZ ;  /* 0xd2511f5306067825 */ /* 0x000fe800078e00ff */
[----:B------:R-:W-:Y:S04]  /*12890*/  IMAD.WIDE.U32 R4, R4, -0x2daee0ad, RZ ;  /* 0xd2511f5304047825 */ /* 0x000fe800078e00ff */
[----:B------:R-:W-:Y:S01]  /*128a0*/  MUFU.EX2 R191, R191 ;  /* 0x000000bf00bf7308 */ /* 0x000fe20000000800 */
[----:B------:R-:W-:Y:S02]  /*128b0*/  LOP3.LUT R5, R5, UR13, R30, 0x96, !PT ;  /* 0x0000000d05057c12 */ /* 0x000fe4000f8e961e */
[----:B------:R-:W-:Y:S02]  /*128c0*/  LOP3.LUT R4, R7, UR11, R4, 0x96, !PT ;  /* 0x0000000b07047c12 */ /* 0x000fe4000f8e9604 */
[----:B------:R-:W-:Y:S01]  /*128d0*/  FSEL R7, R3, RZ, P1 ;  /* 0x000000ff03077208 */ /* 0x000fe20000800000 */
[----:B------:R-:W-:Y:S04]  /*128e0*/  IMAD.WIDE.U32 R8, R5, -0x326172a9, RZ ;  /* 0xcd9e8d5705087825 */ /* 0x000fe800078e00ff */
[----:B------:R-:W-:Y:S01]  /*128f0*/  MUFU.EX2 R195, R195 ;  /* 0x000000c300c37308 */ /* 0x000fe20000000800 */
[----:B------:R-:W-:Y:S01]  /*12900*/  IMAD.WIDE.U32 R24, R4, -0x326172a9, RZ ;  /* 0xcd9e8d5704187825 */ /* 0x000fe200078e00ff */
[----:B------:R-:W-:Y:S03]  /*12910*/  LOP3.LUT R4, R9, UR12, R28, 0x96, !PT ;  /* 0x0000000c09047c12 */ /* 0x000fe6000f8e961c */
[----:B------:R-:W-:Y:S01]  /*12920*/  FADD.FTZ R7, -R7, R0 ;  /* 0x0000000007077221 */ /* 0x000fe20000010100 */
[----:B------:R-:W-:Y:S01]  /*12930*/  LOP3.LUT R5, R25, UR10, R8, 0x96, !PT ;  /* 0x0000000a19057c12 */ /* 0x000fe2000f8e9608 */
[----:B------:R-:W-:Y:S03]  /*12940*/  IMAD.WIDE.U32 R8, R4, -0x2daee0ad, RZ ;  /* 0xd2511f5304087825 */ /* 0x000fe600078e00ff */
[----:B------:R-:W-:Y:S01]  /*12950*/  MUFU.EX2 R190, R190 ;  /* 0x000000be00be7308 */ /* 0x000fe20000000800 */
[----:B------:R-:W-:Y:S01]  /*12960*/  IMAD.WIDE.U32 R32, R5, -0x2daee0ad, RZ ;  /* 0xd2511f5305207825 */ /* 0x000fe200078e00ff */
[----:B------:R-:W-:Y:S02]  /*12970*/  FSEL R5, R2, RZ, P0 ;  /* 0x000000ff02057208 */ /* 0x000fe40000000000 */
[----:B------:R-:W-:Y:S02]  /*12980*/  LOP3.LUT R4, R9, UR9, R6, 0x96, !PT ;  /* 0x0000000909047c12 */ /* 0x000fe4000f8e9606 */
[----:B------:R-:W-:Y:S01]  /*12990*/  LOP3.LUT R10, R33, UR7, R8, 0x96, !PT ;  /* 0x00000007210a7c12 */ /* 0x000fe2000f8e9608 */
[----:B------:R-:W-:Y:S03]  /*129a0*/  FADD.FTZ R0, -R5, R164 ;  /* 0x000000a405007221 */ /* 0x000fe60000010100 */
[----:B------:R-:W-:Y:S01]  /*129b0*/  MUFU.EX2 R192, R192 ;  /* 0x000000c000c07308 */ /* 0x000fe20000000800 */
[----:B------:R-:W-:Y:S01]  /*129c0*/  FMUL.FTZ R164, R7, c[0x0][0x23c] ;  /* 0x00008f0007a47a20 */ /* 0x000fe20000410000 */
[----:B------:R-:W-:Y:S01]  /*129d0*/  PLOP3.LUT P0, PT, PT, PT, UP0, 0x80, 0x0 ;  /* 0x000000000000781c */ /* 0x000fe20003f0f008 */
[----:B------:R-:W-:Y:S02]  /*129e0*/  FMUL.FTZ R0, R0, c[0x0][0x23c] ;  /* 0x00008f0000007a20 */ /* 0x000fe40000410000 */
[----:B------:R-:W-:Y:S04]  /*129f0*/  IMAD.WIDE.U32 R26, R4, -0x326172a9, RZ ;  /* 0xcd9e8d57041a7825 */ /* 0x000fe800078e00ff */
[----:B------:R-:W-:Y:S01]  /*12a00*/  IMAD.WIDE.U32 R10, R10, -0x326172a9, RZ ;  /* 0xcd9e8d570a0a7825 */ /* 0x000fe200078e00ff */
[----:B------:R-:W2:Y:S04]  /*12a10*/  MUFU.EX2 R164, R164 ;  /* 0x000000a400a47308 */ /* 0x000ea80000000800 */
[----:B------:R-:W-:Y:S02]  /*12a20*/  LOP3.LUT R7, R11, UR18, R26, 0x96, !PT ;  /* 0x000000120b077c12 */ /* 0x000fe4000f8e961a */
[C---:B------:R-:W-:Y:S02]  /*12a30*/  LOP3.LUT R5, R10.reuse, 0xffff, RZ, 0xc0, !PT ;  /* 0x0000ffff0a057812 */ /* 0x040fe400078ec0ff */
[----:B------:R-:W-:Y:S02]  /*12a40*/  LOP3.LUT R170, R10, 0xff, RZ, 0xc0, !PT ;  /* 0x000000ff0aaa7812 */ /* 0x000fe400078ec0ff */
[----:B------:R-:W3:Y:S01]  /*12a50*/  MUFU.EX2 R0, R0 ;  /* 0x0000000000007308 */ /* 0x000ee20000000800 */
[--C-:B------:R-:W-:Y:S02]  /*12a60*/  SHF.R.U32.HI R9, RZ, 0x10, R10.reuse ;  /* 0x00000010ff097819 */ /* 0x100fe4000001160a */
[----:B------:R-:W-:Y:S02]  /*12a70*/  SHF.R.U32.HI R5, RZ, 0x8, R5 ;  /* 0x00000008ff057819 */ /* 0x000fe40000011605 */
[----:B------:R-:W-:Y:S02]  /*12a80*/  LOP3.LUT R11, R7, 0xffff, RZ, 0xc0, !PT ;  /* 0x0000ffff070b7812 */ /* 0x000fe400078ec0ff */
[----:B------:R-:W-:Y:S02]  /*12a90*/  SHF.R.U32.HI R4, RZ, 0x10, R7 ;  /* 0x00000010ff047819 */ /* 0x000fe40000011607 */
[----:B------:R-:W-:Y:S01]  /*12aa0*/  SHF.R.U32.HI R6, RZ, 0x18, R10 ;  /* 0x00000018ff067819 */ /* 0x000fe2000001160a */
[----:B------:R-:W4:Y:S01]  /*12ab0*/  MUFU.EX2 R197, R197 ;  /* 0x000000c500c57308 */ /* 0x000f220000000800 */
[----:B------:R-:W-:Y:S02]  /*12ac0*/  LOP3.LUT R9, R9, 0xff, RZ, 0xc0, !PT ;  /* 0x000000ff09097812 */ /* 0x000fe400078ec0ff */
[----:B------:R-:W-:Y:S01]  /*12ad0*/  SHF.R.U32.HI R11, RZ, 0x8, R11 ;  /* 0x00000008ff0b7819 */ /* 0x000fe2000001160b */
[----:B--2---:R-:W-:Y:S01]  /*12ae0*/  FMUL.FTZ R8, R164, R156 ;  /* 0x0000009ca4087220 */ /* 0x004fe20000410000 */
[----:B------:R-:W-:Y:S01]  /*12af0*/  PRMT R170, R170, 0x5410, R5 ;  /* 0x00005410aaaa7816 */ /* 0x000fe20000000005 */
[----:B------:R-:W-:Y:S01]  /*12b00*/  IMAD.MOV.U32 R156, RZ, RZ, R30 ;  /* 0x000000ffff9c7224 */ /* 0x000fe200078e001e */
[----:B------:R-:W-:Y:S01]  /*12b10*/  LOP3.LUT R168, R7, 0xff, RZ, 0xc0, !PT ;  /* 0x000000ff07a87812 */ /* 0x000fe200078ec0ff */
[----:B------:R-:W-:Y:S01]  /*12b20*/  FMUL.FTZ R36, R164, R36 ;  /* 0x00000024a4247220 */ /* 0x000fe20000410000 */
[----:B------:R-:W-:Y:S01]  /*12b30*/  SHF.R.U32.HI R7, RZ, 0x18, R7 ;  /* 0x00000018ff077819 */ /* 0x000fe20000011607 */
[--C-:B------:R-:W-:Y:S01]  /*12b40*/  HSET2.LE.AND R170, R170, R241.reuse, PT ;  /* 0x000000f1aaaa7233 */ /* 0x100fe20003803000 */
[----:B------:R-:W-:Y:S01]  /*12b50*/  LOP3.LUT R4, R4, 0xff, RZ, 0xc0, !PT ;  /* 0x000000ff04047812 */ /* 0x000fe200078ec0ff */
[C---:B------:R-:W-:Y:S01]  /*12b60*/  FMUL.FTZ R37, R164.reuse, R37 ;  /* 0x00000025a4257220 */ /* 0x040fe20000410000 */
[----:B------:R-:W-:Y:S01]  /*12b70*/  PRMT R6, R9, 0x5410, R6 ;  /* 0x0000541009067816 */ /* 0x000fe20000000006 */
[----:B------:R-:W-:Y:S01]  /*12b80*/  FMUL.FTZ R9, R164, R157 ;  /* 0x0000009da4097220 */ /* 0x000fe20000410000 */
        /* <DEDUP_REMOVED lines=8> */
[----:B------:R-:W-:Y:S01]  /*12c10*/  LOP3.LUT R170, R170, R5, RZ, 0xc0, !PT ;  /* 0x00000005aaaa7212 */ /* 0x000fe200078ec0ff */
[----:B------:R-:W-:Y:S01]  /*12c20*/  FMUL.FTZ R7, R0, R163 ;  /* 0x000000a300077220 */ /* 0x000fe20000410000 */
[----:B------:R-:W-:Y:S01]  /*12c30*/  F2FP.BF16.PACK_AB R5, R178, R179 ;  /* 0x000000b3b205723e */ /* 0x000fe200000010ff */
[----:B------:R-:W-:Y:S01]  /*12c40*/  FMUL.FTZ R11, R0, R159 ;  /* 0x0000009f000b7220 */ /* 0x000fe20000410000 */
[----:B------:R-:W-:Y:S01]  /*12c50*/  F2FP.BF16.PACK_AB R4, R174, R175 ;  /* 0x000000afae04723e */ /* 0x000fe200000010ff */
[----:B------:R-:W-:Y:S01]  /*12c60*/  IMAD.MOV.U32 R157, RZ, RZ, R31 ;  /* 0x000000ffff9d7224 */ /* 0x000fe200078e001f */
[----:B------:R-:W-:Y:S01]  /*12c70*/  LOP3.LUT R168, R168, R5, RZ, 0xc0, !PT ;  /* 0x00000005a8a87212 */ /* 0x000fe200078ec0ff */
[C---:B------:R-:W-:Y:S01]  /*12c80*/  FMUL.FTZ R5, R164.reuse, R161 ;  /* 0x000000a1a4057220 */ /* 0x040fe20000410000 */
[----:B------:R-:W-:Y:S01]  /*12c90*/  LOP3.LUT R169, R169, R4, RZ, 0xc0, !PT ;  /* 0x00000004a9a97212 */ /* 0x000fe200078ec0ff */
[----:B------:R-:W-:Y:S01]  /*12ca0*/  FMUL.FTZ R4, R164, R160 ;  /* 0x000000a0a4047220 */ /* 0x000fe20000410000 */
[----:B------:R-:W-:Y:S01]  /*12cb0*/  LOP3.LUT R171, R171, R6, RZ, 0xc0, !PT ;  /* 0x00000006abab7212 */ /* 0x000fe200078ec0ff */
[----:B------:R-:W-:Y:S01]  /*12cc0*/  FMUL.FTZ R6, R0, R162 ;  /* 0x000000a200067220 */ /* 0x000fe20000410000 */
[----:B------:R-:W-:Y:S01]  /*12cd0*/  MUFU.EX2 R198, R198 ;  /* 0x000000c600c67308 */ /* 0x000fe20000000800 */
[----:B------:R-:W-:Y:S02]  /*12ce0*/  IMAD.MOV.U32 R162, RZ, RZ, R28 ;  /* 0x000000ffffa27224 */ /* 0x000fe400078e001c */
[----:B------:R-:W-:Y:S02]  /*12cf0*/  IMAD.MOV.U32 R163, RZ, RZ, R29 ;  /* 0x000000ffffa37224 */ /* 0x000fe400078e001d */
[----:B------:R-:W2:Y:S01]  /*12d00*/  LDSM.16.MT88.4 R28, [R217+0x18000] ;  /* 0x01800000d91c783b */ /* 0x000ea20000004200 */
[C---:B-1----:R-:W-:Y:S04]  /*12d10*/  HMMA.16816.F32.BF16 R4, R168.reuse, R12, R4 ;  /* 0x0000000ca804723c */ /* 0x042fe80000041804 */
[----:B------:R-:W1:Y:S01]  /*12d20*/  MUFU.EX2 R196, R196 ;  /* 0x000000c400c47308 */ /* 0x000e620000000800 */
[----:B------:R-:W-:Y:S02]  /*12d30*/  IMAD.MOV.U32 R158, RZ, RZ, R34 ;  /* 0x000000ffff9e7224 */ /* 0x000fe400078e0022 */
[C---:B------:R-:W-:Y:S01]  /*12d40*/  FMUL.FTZ R12, R164.reuse, R152 ;  /* 0x00000098a40c7220 */ /* 0x040fe20000410000 */
[C---:B------:R-:W-:Y:S04]  /*12d50*/  HMMA.16816.F32.BF16 R8, R168.reuse, R14, R8 ;  /* 0x0000000ea808723c */ /* 0x040fe80000041808 */
[----:B------:R-:W-:Y:S02]  /*12d60*/  FMUL.FTZ R13, R164, R153 ;  /* 0x00000099a40d7220 */ /* 0x000fe40000410000 */
[----:B------:R-:W-:Y:S01]  /*12d70*/  IMAD.MOV.U32 R161, RZ, RZ, R17 ;  /* 0x000000ffffa17224 */ /* 0x000fe200078e0011 */
[----:B------:R-:W-:Y:S01]  /*12d80*/  MUFU.EX2 R194, R194 ;  /* 0x000000c200c27308 */ /* 0x000fe20000000800 */
[C---:B------:R-:W-:Y:S04]  /*12d90*/  FMUL.FTZ R14, R0.reuse, R154 ;  /* 0x0000009a000e7220 */ /* 0x040fe80000410000 */
[C---:B------:R-:W-:Y:S02]  /*12da0*/  FMUL.FTZ R15, R0.reuse, R155 ;  /* 0x0000009b000f7220 */ /* 0x040fe40000410000 */
[----:B------:R-:W3:Y:S01]  /*12db0*/  LDSM.16.MT88.4 R152, [R216+0x18000] ;  /* 0x01800000d898783b */ /* 0x000ee20000004200 */
[----:B------:R-:W-:Y:S02]  /*12dc0*/  IMAD.MOV.U32 R159, RZ, RZ, R35 ;  /* 0x000000ffff9f7224 */ /* 0x000fe400078e0023 */
[----:B------:R-:W-:Y:S01]  /*12dd0*/  FMUL.FTZ R34, R0, R134 ;  /* 0x0000008600227220 */ /* 0x000fe20000410000 */
[----:B------:R-:W-:Y:S01]  /*12de0*/  MUFU.EX2 R199, R199 ;  /* 0x000000c700c77308 */ /* 0x000fe20000000800 */
[C---:B------:R-:W-:Y:S03]  /*12df0*/  HMMA.16816.F32.BF16 R12, R168.reuse, R20, R12 ;  /* 0x00000014a80c723c */ /* 0x040fe6000004180c */
[----:B------:R-:W-:Y:S02]  /*12e00*/  FMUL.FTZ R17, R164, R149 ;  /* 0x00000095a4117220 */ /* 0x000fe40000410000 */
[----:B------:R-:W-:Y:S02]  /*12e10*/  IMAD.MOV.U32 R149, RZ, RZ, R19 ;  /* 0x000000ffff957224 */ /* 0x000fe400078e0013 */
[----:B------:R-:W-:Y:S02]  /*12e20*/  FMUL.FTZ R19, R0, R151 ;  /* 0x0000009700137220 */ /* 0x000fe40000410000 */
[----:B------:R-:W-:Y:S03]  /*12e30*/  IMAD.MOV.U32 R160, RZ, RZ, R16 ;  /* 0x000000ffffa07224 */ /* 0x000fe600078e0010 */
[----:B------:R-:W-:Y:S02]  /*12e40*/  FMUL.FTZ R16, R164, R148 ;  /* 0x00000094a4107220 */ /* 0x000fe40000410000 */
[----:B------:R-:W-:Y:S02]  /*12e50*/  IMAD.MOV.U32 R148, RZ, RZ, R18 ;  /* 0x000000ffff947224 */ /* 0x000fe400078e0012 */
[C---:B------:R-:W-:Y:S02]  /*12e60*/  FMUL.FTZ R18, R0.reuse, R150 ;  /* 0x0000009600127220 */ /* 0x040fe40000410000 */
[----:B------:R-:W-:Y:S02]  /*12e70*/  FMUL.FTZ R35, R0, R135 ;  /* 0x0000008700237220 */ /* 0x000fe40000410000 */
[C---:B------:R-:W-:Y:S02]  /*12e80*/  FMUL.FTZ R20, R164.reuse, R144 ;  /* 0x00000090a4147220 */ /* 0x040fe40000410000 */
[----:B------:R-:W-:Y:S01]  /*12e90*/  FMUL.FTZ R21, R164, R145 ;  /* 0x00000091a4157220 */ /* 0x000fe20000410000 */
[C---:B------:R-:W-:Y:S03]  /*12ea0*/  HMMA.16816.F32.BF16 R16, R168.reuse, R22, R16 ;  /* 0x00000016a810723c */ /* 0x040fe60000041810 */
[----:B------:R-:W-:Y:S02]  /*12eb0*/  IMAD.MOV.U32 R144, RZ, RZ, R26 ;  /* 0x000000ffff907224 */ /* 0x000fe400078e001a */
[C---:B------:R-:W-:Y:S02]  /*12ec0*/  FMUL.FTZ R26, R0.reuse, R142 ;  /* 0x0000008e001a7220 */ /* 0x040fe40000410000 */
[C---:B------:R-:W-:Y:S02]  /*12ed0*/  FMUL.FTZ R22, R0.reuse, R146 ;  /* 0x0000009200167220 */ /* 0x040fe40000410000 */
[C---:B------:R-:W-:Y:S03]  /*12ee0*/  FMUL.FTZ R23, R0.reuse, R147 ;  /* 0x0000009300177220 */ /* 0x040fe60000410000 */
[----:B------:R-:W-:Y:S02]  /*12ef0*/  IMAD.MOV.U32 R145, RZ, RZ, R27 ;  /* 0x000000ffff917224 */ /* 0x000fe400078e001b */
[----:B------:R-:W-:Y:S02]  /*12f00*/  FMUL.FTZ R27, R0, R143 ;  /* 0x0000008f001b7220 */ /* 0x000fe40000410000 */
[C---:B--2---:R-:W-:Y:S03]  /*12f10*/  HMMA.16816.F32.BF16 R20, R168.reuse, R28, R20 ;  /* 0x0000001ca814723c */ /* 0x044fe60000041814 */
        /* <DEDUP_REMOVED lines=8> */
[----:B------:R-:W-:Y:S02]  /*12fa0*/  IMAD.MOV.U32 R150, RZ, RZ, R32 ;  /* 0x000000ffff967224 */ /* 0x000fe400078e0020 */
[----:B------:R-:W-:Y:S02]  /*12fb0*/  FMUL.FTZ R32, R164, R132 ;  /* 0x00000084a4207220 */ /* 0x000fe40000410000 */
[C---:B------:R-:W-:Y:S02]  /*12fc0*/  FMUL.FTZ R30, R0.reuse, R138 ;  /* 0x0000008a001e7220 */ /* 0x040fe40000410000 */
[----:B------:R-:W-:Y:S02]  /*12fd0*/  FMUL.FTZ R31, R0, R139 ;  /* 0x0000008b001f7220 */ /* 0x000fe40000410000 */
[----:B------:R-:W5:Y:S01]  /*12fe0*/  LDSM.16.MT88.4 R136, [R218+0x1a000] ;  /* 0x01a00000da88783b */ /* 0x000f620000004200 */
[----:B------:R-:W-:Y:S02]  /*12ff0*/  IMAD.MOV.U32 R151, RZ, RZ, R33 ;  /* 0x000000ffff977224 */ /* 0x000fe400078e0021 */
[----:B------:R-:W-:Y:S02]  /*13000*/  FMUL.FTZ R33, R164, R133 ;  /* 0x00000085a4217220 */ /* 0x000fe40000410000 */
[C---:B---3--:R-:W-:Y:S03]  /*13010*/  HMMA.16816.F32.BF16 R28, R168.reuse, R152, R28 ;  /* 0x00000098a81c723c */ /* 0x048fe6000004181c */
[----:B------:R-:W3:Y:S01]  /*13020*/  LDSM.16.MT88.4 R132, [R217+0x1a000] ;  /* 0x01a00000d984783b */ /* 0x000ee20000004200 */
[----:B------:R-:W-:Y:S02]  /*13030*/  IMAD.MOV.U32 R151, RZ, RZ, R149 ;  /* 0x000000ffff977224 */ /* 0x000fe400078e0095 */
[C---:B------:R-:W-:Y:S02]  /*13040*/  FMUL.FTZ R38, R0.reuse, R38 ;  /* 0x0000002600267220 */ /* 0x040fe40000410000 */
[C---:B------:R-:W-:Y:S04]  /*13050*/  HMMA.16816.F32.BF16 R32, R168.reuse, R154, R32 ;  /* 0x0000009aa820723c */ /* 0x040fe80000041820 */
        /* <DEDUP_REMOVED lines=105> */
[C---:B------:R-:W-:Y:S01]  /*136f0*/  FMUL.FTZ R116, R164.reuse, R116 ;  /* 0x00000074a4747220 */ /* 0x040fe20000410000 */
[----:B------:R-:W-:Y:S01]  /*13700*/  LOP3.LUT R140, R145, UR8, R146, 0x96, !PT ;  /* 0x00000008918c7c12 */ /* 0x000fe2000f8e9692 */
[----:B------:R-:W-:Y:S03]  /*13710*/  FMUL.FTZ R117, R164, R117 ;  /* 0x00000075a4757220 */ /* 0x000fe60000410000 */
[C---:B------:R-:W-:Y:S03]  /*13720*/  HMMA.16816.F32.BF16 R112, R168.reuse, R142, R112 ;  /* 0x0000008ea870723c */ /* 0x040fe60000041870 */
[C---:B------:R-:W-:Y:S02]  /*13730*/  FMUL.FTZ R118, R0.reuse, R118 ;  /* 0x0000007600767220 */ /* 0x040fe40000410000 */
[----:B------:R-:W-:Y:S02]  /*13740*/  FMUL.FTZ R119, R0, R119 ;  /* 0x0000007700777220 */ /* 0x000fe40000410000 */
[----:B------:R-:W-:Y:S05]  /*13750*/  IMAD.WIDE.U32 R140, R140, -0x2daee0ad, RZ ;  /* 0xd2511f538c8c7825 */ /* 0x000fea00078e00ff */
[C---:B-----5:R-:W-:Y:S03]  /*13760*/  HMMA.16816.F32.BF16 R116, R168.reuse, R136, R116 ;  /* 0x00000088a874723c */ /* 0x060fe60000041874 */
[----:B------:R-:W-:Y:S01]  /*13770*/  FMUL.FTZ R120, R164, R120 ;  /* 0x00000078a4787220 */ /* 0x000fe20000410000 */
[----:B------:R-:W-:Y:S01]  /*13780*/  LOP3.LUT R144, R140, 0xff, RZ, 0xc0, !PT ;  /* 0x000000ff8c907812 */ /* 0x000fe200078ec0ff */
[----:B------:R-:W-:Y:S01]  /*13790*/  FMUL.FTZ R121, R164, R121 ;  /* 0x00000079a4797220 */ /* 0x000fe20000410000 */
[----:B------:R-:W-:Y:S01]  /*137a0*/  SHF.R.U32.HI R147, RZ, 0x10, R140 ;  /* 0x00000010ff937819 */ /* 0x000fe2000001168c */
[----:B------:R-:W-:Y:S01]  /*137b0*/  FMUL.FTZ R122, R0, R122 ;  /* 0x0000007a007a7220 */ /* 0x000fe20000410000 */
[----:B------:R-:W-:Y:S01]  /*137c0*/  LOP3.LUT R136, R140, 0xffff, RZ, 0xc0, !PT ;  /* 0x0000ffff8c887812 */ /* 0x000fe200078ec0ff */
[----:B------:R-:W-:Y:S03]  /*137d0*/  FMUL.FTZ R123, R0, R123 ;  /* 0x0000007b007b7220 */ /* 0x000fe60000410000 */
[----:B------:R-:W-:Y:S01]  /*137e0*/  SHF.R.U32.HI R137, RZ, 0x8, R136 ;  /* 0x00000008ff897819 */ /* 0x000fe20000011688 */
[C---:B------:R-:W-:Y:S01]  /*137f0*/  FMUL.FTZ R124, R164.reuse, R124 ;  /* 0x0000007ca47c7220 */ /* 0x040fe20000410000 */
[----:B------:R-:W-:Y:S01]  /*13800*/  LOP3.LUT R145, R141, UR17, R150, 0x96, !PT ;  /* 0x000000118d917c12 */ /* 0x000fe2000f8e9696 */
[----:B------:R-:W-:Y:S01]  /*13810*/  IMAD.MOV.U32 R150, RZ, RZ, R148 ;  /* 0x000000ffff967224 */ /* 0x000fe200078e0094 */
[C---:B------:R-:W-:Y:S03]  /*13820*/  HMMA.16816.F32.BF16 R120, R168.reuse, R138, R120 ;  /* 0x0000008aa878723c */ /* 0x040fe60000041878 */
[----:B------:R-:W-:Y:S01]  /*13830*/  FMUL.FTZ R125, R164, R125 ;  /* 0x0000007da47d7220 */ /* 0x000fe20000410000 */
[----:B------:R-:W-:Y:S01]  /*13840*/  PRMT R144, R144, 0x5410, R137 ;  /* 0x0000541090907816 */ /* 0x000fe20000000089 */
[C---:B------:R-:W-:Y:S01]  /*13850*/  FMUL.FTZ R126, R0.reuse, R126 ;  /* 0x0000007e007e7220 */ /* 0x040fe20000410000 */
[----:B------:R-:W2:Y:S01]  /*13860*/  LDSM.16.MT88.4 R136, [R220+0x18800] ;  /* 0x01880000dc88783b */ /* 0x000ea20000004200 */
[----:B------:R-:W-:Y:S01]  /*13870*/  FMUL.FTZ R127, R0, R127 ;  /* 0x0000007f007f7220 */ /* 0x000fe20000410000 */
[----:B------:R-:W-:Y:S01]  /*13880*/  SHF.R.U32.HI R146, RZ, 0x18, R140 ;  /* 0x00000018ff927819 */ /* 0x000fe2000001168c */
[C---:B------:R-:W-:Y:S03]  /*13890*/  FMUL.FTZ R128, R164.reuse, R128 ;  /* 0x00000080a4807220 */ /* 0x040fe60000410000 */
[----:B------:R-:W-:Y:S01]  /*138a0*/  LOP3.LUT R147, R147, 0xff, RZ, 0xc0, !PT ;  /* 0x000000ff93937812 */ /* 0x000fe200078ec0ff */
[----:B------:R-:W-:Y:S01]  /*138b0*/  FMUL.FTZ R129, R164, R129 ;  /* 0x00000081a4817220 */ /* 0x000fe20000410000 */
[C---:B---3--:R-:W-:Y:S01]  /*138c0*/  HMMA.16816.F32.BF16 R124, R168.reuse, R132, R124 ;  /* 0x00000084a87c723c */ /* 0x048fe2000004187c */
[----:B------:R-:W3:Y:S02]  /*138d0*/  LDSM.16.MT88.4 R140, [R218+0x18800] ;  /* 0x01880000da8c783b */ /* 0x000ee40000004200 */
[C---:B------:R-:W-:Y:S01]  /*138e0*/  FMUL.FTZ R130, R0.reuse, R130 ;  /* 0x0000008200827220 */ /* 0x040fe20000410000 */
[C---:B------:R-:W-:Y:S01]  /*138f0*/  LOP3.LUT R152, R145.reuse, 0xff, RZ, 0xc0, !PT ;  /* 0x000000ff91987812 */ /* 0x040fe200078ec0ff */
[----:B------:R-:W-:Y:S01]  /*13900*/  FMUL.FTZ R131, R0, R131 ;  /* 0x0000008300837220 */ /* 0x000fe20000410000 */
[----:B------:R-:W-:Y:S01]  /*13910*/  SHF.R.U32.HI R148, RZ, 0x10, R145 ;  /* 0x00000010ff947819 */ /* 0x000fe20000011691 */
[----:B------:R-:W-:Y:S01]  /*13920*/  FFMA.FTZ R179, R164, R167, R179 ;  /* 0x000000a7a4b37223 */ /* 0x000fe200000100b3 */
[----:B------:R-:W-:Y:S01]  /*13930*/  LOP3.LUT R133, R145, 0xffff, RZ, 0xc0, !PT ;  /* 0x0000ffff91857812 */ /* 0x000fe200078ec0ff */
[----:B------:R-:W-:Y:S03]  /*13940*/  FFMA.FTZ R175, R0, R251, R175 ;  /* 0x000000fb00af7223 */ /* 0x000fe600000100af */
[----:B------:R-:W-:Y:S03]  /*13950*/  HMMA.16816.F32.BF16 R128, R168, R134, R128 ;  /* 0x00000086a880723c */ /* 0x000fe60000041880 */
[----:B------:R-:W-:Y:S01]  /*13960*/  PRMT R132, R147, 0x5410, R146 ;  /* 0x0000541093847816 */ /* 0x000fe20000000092 */
[----:B------:R-:W-:Y:S01]  /*13970*/  FADD.FTZ R178, R178, R179 ;  /* 0x000000b3b2b27221 */ /* 0x000fe20000010000 */
[----:B------:R-:W-:Y:S01]  /*13980*/  SHF.R.U32.HI R133, RZ, 0x8, R133 ;  /* 0x00000008ff857819 */ /* 0x000fe20000011685 */
[----:B------:R-:W-:Y:S01]  /*13990*/  FADD.FTZ R174, R174, R175 ;  /* 0x000000afaeae7221 */ /* 0x000fe20000010000 */
[----:B------:R-:W-:Y:S01]  /*139a0*/  SHF.R.U32.HI R149, RZ, 0x18, R145 ;  /* 0x00000018ff957819 */ /* 0x000fe20000011691 */
[--C-:B------:R-:W-:Y:S01]  /*139b0*/  HSET2.LE.AND R135, R132, R241.reuse, PT ;  /* 0x000000f184877233 */ /* 0x100fe20003803000 */
[----:B------:R-:W-:Y:S03]  /*139c0*/  PRMT R152, R152, 0x5410, R133 ;  /* 0x0000541098987816 */ /* 0x000fe60000000085 */
[----:B------:R-:W-:Y:S01]  /*139d0*/  LOP3.LUT R148, R148, 0xff, RZ, 0xc0, !PT ;  /* 0x000000ff94947812 */ /* 0x000fe200078ec0ff */
[--C-:B------:R-:W-:Y:S01]  /*139e0*/  HSET2.LE.AND R134, R144, R241.reuse, PT ;  /* 0x000000f190867233 */ /* 0x100fe20003803000 */
[----:B------:R-:W-:Y:S01]  /*139f0*/  F2FP.BF16.PACK_AB R132, R193, R188 ;  /* 0x000000bcc184723e */ /* 0x000fe200000010ff */
[----:B------:R-:W5:Y:S01]  /*13a00*/  LDSM.16.MT88.4 R144, [R217+0x18800] ;  /* 0x01880000d990783b */ /* 0x000f620000004200 */
[----:B------:R-:W-:Y:S01]  /*13a10*/  F2FP.BF16.PACK_AB R133, R191, R186 ;  /* 0x000000babf85723e */ /* 0x000fe200000010ff */
[----:B------:R-:W-:Y:S01]  /*13a20*/  IMAD.MOV.U32 R170, RZ, RZ, R150 ;  /* 0x000000ffffaa7224 */ /* 0x000fe200078e0096 */
[----:B------:R-:W-:Y:S01]  /*13a30*/  PRMT R154, R148, 0x5410, R149 ;  /* 0x00005410949a7816 */ /* 0x000fe20000000095 */
[----:B------:R-:W-:Y:S01]  /*13a40*/  IMAD.MOV.U32 R171, RZ, RZ, R151 ;  /* 0x000000ffffab7224 */ /* 0x000fe200078e0097 */
[----:B------:R-:W-:Y:S01]  /*13a50*/  LOP3.LUT R135, R135, R132, RZ, 0xc0, !PT ;  /* 0x0000008487877212 */ /* 0x000fe200078ec0ff */
[--C-:B------:R-:W-:Y:S01]  /*13a60*/  HSET2.LE.AND R132, R152, R241.reuse, PT ;  /* 0x000000f198847233 */ /* 0x100fe20003803000 */
[----:B------:R-:W-:Y:S01]  /*13a70*/  LOP3.LUT R134, R134, R133, RZ, 0xc0, !PT ;  /* 0x0000008586867212 */ /* 0x000fe200078ec0ff */
[----:B------:R-:W1:Y:S01]  /*13a80*/  LDSM.16.MT88.4 R148, [R216+0x18800] ;  /* 0x01880000d894783b */ /* 0x000e620000004200 */
[----:B------:R-:W-:Y:S01]  /*13a90*/  F2FP.BF16.PACK_AB R133, R190, R195 ;  /* 0x000000c3be85723e */ /* 0x000fe200000010ff */
[----:B------:R-:W-:Y:S01]  /*13aa0*/  FADD.FTZ R177, R177, R178 ;  /* 0x000000b2b1b17221 */ /* 0x000fe20000010000 */
[----:B----4-:R-:W-:Y:S02]  /*13ab0*/  F2FP.BF16.PACK_AB R152, R197, R192 ;  /* 0x000000c0c598723e */ /* 0x010fe400000010ff */
[----:B------:R-:W-:Y:S01]  /*13ac0*/  LOP3.LUT R132, R132, R133, RZ, 0xc0, !PT ;  /* 0x0000008584847212 */ /* 0x000fe200078ec0ff */
[--C-:B------:R-:W-:Y:S01]  /*13ad0*/  HSET2.LE.AND R133, R154, R241.reuse, PT ;  /* 0x000000f19a857233 */ /* 0x100fe20003803000 */
[----:B------:R-:W-:Y:S04]  /*13ae0*/  FADD.FTZ R176, R176, R177 ;  /* 0x000000b1b0b07221 */ /* 0x000fe80000010000 */
[----:B------:R-:W-:Y:S01]  /*13af0*/  LOP3.LUT R133, R133, R152, RZ, 0xc0, !PT ;  /* 0x0000009885857212 */ /* 0x000fe200078ec0ff */
[----:B------:R-:W-:Y:S02]  /*13b00*/  FFMA.FTZ R152, R160, c[0x0][0x23c], -R184 ;  /* 0x00008f00a0987a23 */ /* 0x000fe400000108b8 */
[----:B------:R-:W-:Y:S02]  /*13b10*/  FADD.FTZ R195, R195, R176 ;  /* 0x000000b0c3c37221 */ /* 0x000fe40000010000 */
[----:B------:R4:W-:Y:S02]  /*13b20*/  MUFU.EX2 R160, R152 ;  /* 0x0000009800a07308 */ /* 0x0009e40000000800 */
[C---:B--2---:R-:W-:Y:S05]  /*13b30*/  HMMA.16816.F32.BF16 R4, R132.reuse, R136, R4 ;  /* 0x000000888404723c */ /* 0x044fea0000041804 */
[----:B------:R-:W-:Y:S03]  /*13b40*/  FADD.FTZ R195, R190, R195 ;  /* 0x000000c3bec37221 */ /* 0x000fe60000010000 */
[C---:B------:R-:W-:Y:S01]  /*13b50*/  HMMA.16816.F32.BF16 R8, R132.reuse, R138, R8 ;  /* 0x0000008a8408723c */ /* 0x040fe20000041808 */
[----:B------:R-:W2:Y:S03]  /*13b60*/  LDSM.16.MT88.4 R136, [R220+0x1a800] ;  /* 0x01a80000dc88783b */ /* 0x000ea60000004200 */
[----:B------:R-:W-:Y:S04]  /*13b70*/  FADD.FTZ R186, R186, R195 ;  /* 0x000000c3baba7221 */ /* 0x000fe80000010000 */
        /* <DEDUP_REMOVED lines=30> */
[C---:B-1----:R-:W-:Y:S07]  /*13d60*/  HMMA.16816.F32.BF16 R92, R132.reuse, R148, R92 ;  /* 0x00000094845c723c */ /* 0x042fee000004185c */
[----:B------:R-:W-:Y:S01]  /*13d70*/  IMAD.U32 R148, RZ, RZ, UR4 ;  /* 0x00000004ff947e24 */ /* 0x000fe2000f8e00ff */
[C---:B------:R-:W-:Y:S04]  /*13d80*/  HMMA.16816.F32.BF16 R96, R132.reuse, R150, R96 ;  /* 0x000000968460723c */ /* 0x040fe80000041860 */
[----:B------:R-:W-:Y:S02]  /*13d90*/  LOP3.LUT R148, R171, UR39, R148, 0x96, !PT ;  /* 0x00000027ab947c12 */ /* 0x000fe4000f8e9694 */
[----:B------:R-:W-:Y:S01]  /*13da0*/  LDSM.16.MT88.4 R168, [R216+0x19800] ;  /* 0x01980000d8a8783b */ /* 0x000fe20000004200 */
[----:B------:R-:W-:Y:S01]  /*13db0*/  FFMA.FTZ R151, R161, c[0x0][0x23c], -R184 ;  /* 0x00008f00a1977a23 */ /* 0x000fe200000108b8 */
[C---:B--2---:R-:W-:Y:S03]  /*13dc0*/  HMMA.16816.F32.BF16 R100, R132.reuse, R136, R100 ;  /* 0x000000888464723c */ /* 0x044fe60000041864 */
[----:B------:R1:W2:Y:S01]  /*13dd0*/  MUFU.EX2 R161, R151 ;  /* 0x0000009700a17308 */ /* 0x0002a20000000800 */
[----:B------:R-:W-:Y:S04]  /*13de0*/  IMAD.WIDE.U32 R154, R148, -0x326172a9, RZ ;  /* 0xcd9e8d57949a7825 */ /* 0x000fe800078e00ff */
[C---:B------:R-:W-:Y:S04]  /*13df0*/  HMMA.16816.F32.BF16 R104, R132.reuse, R138, R104 ;  /* 0x0000008a8468723c */ /* 0x040fe80000041868 */
[----:B------:R-:W-:Y:S01]  /*13e00*/  LOP3.LUT R148, R155, UR16, R158, 0x96, !PT ;  /* 0x000000109b947c12 */ /* 0x000fe2000f8e969e */
[----:B------:R-:W-:Y:S01]  /*13e10*/  FFMA.FTZ R184, R182, c[0x0][0x23c], -R184 ;  /* 0x00008f00b6b87a23 */ /* 0x000fe200000108b8 */
[----:B------:R-:W-:Y:S01]  /*13e20*/  LOP3.LUT R149, R163, UR14, R154, 0x96, !PT ;  /* 0x0000000ea3957c12 */ /* 0x000fe2000f8e969a */
[----:B------:R-:W-:Y:S01]  /*13e30*/  FFMA.FTZ R182, R166, c[0x0][0x23c], -R180 ;  /* 0x00008f00a6b67a23 */ /* 0x000fe200000108b4 */
[C---:B---3--:R-:W-:Y:S03]  /*13e40*/  HMMA.16816.F32.BF16 R108, R132.reuse, R140, R108 ;  /* 0x0000008c846c723c */ /* 0x048fe6000004186c */
[----:B------:R-:W3:Y:S01]  /*13e50*/  MUFU.EX2 R184, R184 ;  /* 0x000000b800b87308 */ /* 0x000ee20000000800 */
[----:B------:R-:W-:Y:S04]  /*13e60*/  IMAD.WIDE.U32 R136, R148, -0x2daee0ad, RZ ;  /* 0xd2511f5394887825 */ /* 0x000fe800078e00ff */
[C---:B------:R-:W-:Y:S04]  /*13e70*/  HMMA.16816.F32.BF16 R112, R132.reuse, R142, R112 ;  /* 0x0000008e8470723c */ /* 0x040fe80000041870 */
[----:B------:R-:W-:Y:S01]  /*13e80*/  IMAD.WIDE.U32 R148, R149, -0x2daee0ad, RZ ;  /* 0xd2511f5395947825 */ /* 0x000fe200078e00ff */
[----:B------:R-:W-:Y:S01]  /*13e90*/  LOP3.LUT R150, R137, UR13, R156, 0x96, !PT ;  /* 0x0000000d89967c12 */ /* 0x000fe2000f8e969c */
[----:B------:R-:W-:Y:S01]  /*13ea0*/  MUFU.EX2 R182, R182 ;  /* 0x000000b600b67308 */ /* 0x000fe20000000800 */
[----:B------:R-:W-:Y:S01]  /*13eb0*/  LDSM.16.MT88.4 R156, [R220+0x19800] ;  /* 0x01980000dc9c783b */ /* 0x000fe20000004200 */
[C---:B-----5:R-:W-:Y:S04]  /*13ec0*/  HMMA.16816.F32.BF16 R116, R132.reuse, R144, R116 ;  /* 0x000000908474723c */ /* 0x060fe80000041874 */
[----:B----4-:R-:W-:Y:S01]  /*13ed0*/  LOP3.LUT R152, R149, UR11, R136, 0x96, !PT ;  /* 0x0000000b95987c12 */ /* 0x010fe2000f8e9688 */
[----:B-1----:R-:W-:Y:S02]  /*13ee0*/  IMAD.WIDE.U32 R150, R150, -0x326172a9, RZ ;  /* 0xcd9e8d5796967825 */ /* 0x002fe400078e00ff */
[----:B------:R-:W1:Y:S01]  /*13ef0*/  LDSM.16.MT88.4 R136, [R216+0x1e800] ;  /* 0x01e80000d888783b */ /* 0x000e620000004200 */
[C---:B------:R-:W-:Y:S04]  /*13f00*/  HMMA.16816.F32.BF16 R120, R132.reuse, R146, R120 ;  /* 0x000000928478723c */ /* 0x040fe80000041878 */
[----:B------:R-:W-:Y:S01]  /*13f10*/  IMAD.WIDE.U32 R152, R152, -0x326172a9, RZ ;  /* 0xcd9e8d5798987825 */ /* 0x000fe200078e00ff */
[----:B------:R-:W-:Y:S03]  /*13f20*/  LOP3.LUT R140, R151, UR12, R162, 0x96, !PT ;  /* 0x0000000c978c7c12 */ /* 0x000fe6000f8e96a2 */
[----:B------:R-:W-:Y:S01]  /*13f30*/  FFMA.FTZ R180, R165, c[0x0][0x23c], -R180 ;  /* 0x00008f00a5b47a23 */ /* 0x000fe200000108b4 */
[----:B------:R-:W-:Y:S03]  /*13f40*/  LOP3.LUT R150, R153, UR10, R150, 0x96, !PT ;  /* 0x0000000a99967c12 */ /* 0x000fe6000f8e9696 */
[----:B------:R-:W-:Y:S02]  /*13f50*/  IMAD.WIDE.U32 R140, R140, -0x2daee0ad, RZ ;  /* 0xd2511f538c8c7825 */ /* 0x000fe400078e00ff */
[----:B------:R-:W4:Y:S02]  /*13f60*/  MUFU.EX2 R180, R180 ;  /* 0x000000b400b47308 */ /* 0x000f240000000800 */
[----:B------:R-:W-:Y:S01]  /*13f70*/  IMAD.WIDE.U32 R150, R150, -0x2daee0ad, RZ ;  /* 0xd2511f5396967825 */ /* 0x000fe200078e00ff */
[----:B------:R-:W-:Y:S04]  /*13f80*/  LOP3.LUT R148, R141, UR9, R148, 0x96, !PT ;  /* 0x000000098d947c12 */ /* 0x000fe8000f8e9694 */
[----:B------:R-:W-:Y:S01]  /*13f90*/  LOP3.LUT R140, R151, UR7, R140, 0x96, !PT ;  /* 0x00000007978c7c12 */ /* 0x000fe2000f8e968c */
[----:B------:R-:W-:Y:S04]  /*13fa0*/  IMAD.WIDE.U32 R148, R148, -0x326172a9, RZ ;  /* 0xcd9e8d5794947825 */ /* 0x000fe800078e00ff */
[----:B------:R-:W-:Y:S05]  /*13fb0*/  IMAD.WIDE.U32 R140, R140, -0x326172a9, RZ ;  /* 0xcd9e8d578c8c7825 */ /* 0x000fea00078e00ff */
[C---:B------:R-:W-:Y:S02]  /*13fc0*/  LOP3.LUT R151, R140.reuse, 0xffff, RZ, 0xc0, !PT ;  /* 0x0000ffff8c977812 */ /* 0x040fe400078ec0ff */
[----:B------:R-:W-:Y:S02]  /*13fd0*/  LOP3.LUT R144, R140, 0xff, RZ, 0xc0, !PT ;  /* 0x000000ff8c907812 */ /* 0x000fe400078ec0ff */
[----:B------:R-:W-:Y:S02]  /*13fe0*/  SHF.R.U32.HI R147, RZ, 0x10, R140 ;  /* 0x00000010ff937819 */ /* 0x000fe4000001168c */
[----:B------:R-:W-:Y:S01]  /*13ff0*/  LOP3.LUT R145, R141, UR18, R148, 0x96, !PT ;  /* 0x000000128d917c12 */ /* 0x000fe2000f8e9694 */
[C---:B-1----:R-:W-:Y:S03]  /*14000*/  HMMA.16816.F32.BF16 R124, R132.reuse, R136, R124 ;  /* 0x00000088847c723c */ /* 0x042fe6000004187c */
[----:B------:R-:W-:Y:S02]  /*14010*/  SHF.R.U32.HI R146, RZ, 0x18, R140 ;  /* 0x00000018ff927819 */ /* 0x000fe4000001168c */
[----:B------:R-:W1:Y:S01]  /*14020*/  LDSM.16.MT88.4 R140, [R220+0x19000] ;  /* 0x01900000dc8c783b */ /* 0x000e620000004200 */
[----:B------:R-:W-:Y:S02]  /*14030*/  LOP3.LUT R154, R145, 0xffff, RZ, 0xc0, !PT ;  /* 0x0000ffff919a7812 */ /* 0x000fe400078ec0ff */
[----:B------:R-:W-:Y:S04]  /*14040*/  HMMA.16816.F32.BF16 R128, R132, R138, R128 ;  /* 0x0000008a8480723c */ /* 0x000fe80000041880 */
[----:B------:R-:W-:Y:S02]  /*14050*/  LOP3.LUT R137, R147, 0xff, RZ, 0xc0, !PT ;  /* 0x000000ff93897812 */ /* 0x000fe400078ec0ff */
[----:B------:R-:W-:Y:S02]  /*14060*/  LOP3.LUT R147, R145, 0xff, RZ, 0xc0, !PT ;  /* 0x000000ff91937812 */ /* 0x000fe400078ec0ff */
[----:B------:R-:W-:Y:S02]  /*14070*/  PRMT R146, R137, 0x5410, R146 ;  /* 0x0000541089927816 */ /* 0x000fe40000000092 */
[----:B------:R-:W5:Y:S02]  /*14080*/  LDSM.16.MT88.4 R136, [R218+0x19000] ;  /* 0x01900000da88783b */ /* 0x000f640000004200 */
[----:B------:R-:W-:Y:S01]  /*14090*/  SHF.R.U32.HI R154, RZ, 0x8, R154 ;  /* 0x00000008ff9a7819 */ /* 0x000fe2000001169a */
[--C-:B------:R-:W-:Y:S01]  /*140a0*/  HSET2.LE.AND R135, R146, R241.reuse, PT ;  /* 0x000000f192877233 */ /* 0x100fe20003803000 */
[----:B------:R-:W-:Y:S02]  /*140b0*/  SHF.R.U32.HI R148, RZ, 0x10, R145 ;  /* 0x00000010ff947819 */ /* 0x000fe40000011691 */
        /* <DEDUP_REMOVED lines=9> */
[----:B--2---:R-:W-:Y:S02]  /*14150*/  F2FP.BF16.PACK_AB R145, R161, R160 ;  /* 0x000000a0a191723e */ /* 0x004fe400000010ff */
[----:B------:R-:W-:Y:S02]  /*14160*/  F2FP.BF16.PACK_AB R144, R250, R252 ;  /* 0x000000fcfa90723e */ /* 0x000fe400000010ff */
[----:B------:R-:W-:Y:S01]  /*14170*/  LOP3.LUT R132, R132, R133, RZ, 0xc0, !PT ;  /* 0x0000008584847212 */ /* 0x000fe200078ec0ff */
[--C-:B------:R-:W-:Y:S01]  /*14180*/  HSET2.LE.AND R133, R148, R241.reuse, PT ;  /* 0x000000f194857233 */ /* 0x100fe20003803000 */
[----:B------:R-:W-:Y:S02]  /*14190*/  F2FP.BF16.PACK_AB R148, R199, R194 ;  /* 0x000000c2c794723e */ /* 0x000fe400000010ff */
[----:B------:R-:W-:Y:S02]  /*141a0*/  LOP3.LUT R134, R134, R145, RZ, 0xc0, !PT ;  /* 0x0000009186867212 */ /* 0x000fe400078ec0ff */
[----:B------:R-:W-:Y:S02]  /*141b0*/  LOP3.LUT R135, R135, R144, RZ, 0xc0, !PT ;  /* 0x0000009087877212 */ /* 0x000fe400078ec0ff */
[----:B------:R-:W2:Y:S01]  /*141c0*/  LDSM.16.MT88.4 R144, [R217+0x19000] ;  /* 0x01900000d990783b */ /* 0x000ea20000004200 */
[----:B------:R-:W-:Y:S02]  /*141d0*/  LOP3.LUT R133, R133, R148, RZ, 0xc0, !PT ;  /* 0x0000009485857212 */ /* 0x000fe400078ec0ff */
[----:B------:R-:W-:Y:S05]  /*141e0*/  LOP3.LUT R148, R149, UR8, R152, 0x96, !PT ;  /* 0x0000000895947c12 */ /* 0x000fea000f8e9698 */
[C---:B-1----:R-:W-:Y:S03]  /*141f0*/  HMMA.16816.F32.BF16 R4, R132.reuse, R140, R4 ;  /* 0x0000008c8404723c */ /* 0x042fe60000041804 */
[----:B------:R-:W-:Y:S05]  /*14200*/  IMAD.WIDE.U32 R148, R148, -0x2daee0ad, RZ ;  /* 0xd2511f5394947825 */ /* 0x000fea00078e00ff */
[C---:B------:R-:W-:Y:S01]  /*14210*/  HMMA.16816.F32.BF16 R8, R132.reuse, R142, R8 ;  /* 0x0000008e8408723c */ /* 0x040fe20000041808 */
[----:B------:R-:W1:Y:S03]  /*14220*/  LDSM.16.MT88.4 R140, [R216+0x19000] ;  /* 0x01900000d88c783b */ /* 0x000e660000004200 */
[----:B------:R-:W-:Y:S02]  /*14230*/  LOP3.LUT R150, R149, UR17, R150, 0x96, !PT ;  /* 0x0000001195967c12 */ /* 0x000fe4000f8e9696 */
[----:B------:R-:W-:Y:S02]  /*14240*/  LOP3.LUT R166, R148, 0xff, RZ, 0xc0, !PT ;  /* 0x000000ff94a67812 */ /* 0x000fe400078ec0ff */
[C---:B-----5:R-:W-:Y:S04]  /*14250*/  HMMA.16816.F32.BF16 R12, R132.reuse, R136, R12 ;  /* 0x00000088840c723c */ /* 0x060fe8000004180c */
[--C-:B------:R-:W-:Y:S02]  /*14260*/  SHF.R.U32.HI R152, RZ, 0x18, R148.reuse ;  /* 0x00000018ff987819 */ /* 0x100fe40000011694 */
[----:B------:R-:W-:Y:S02]  /*14270*/  LOP3.LUT R154, R150, 0xff, RZ, 0xc0, !PT ;  /* 0x000000ff969a7812 */ /* 0x000fe400078ec0ff */
        /* <DEDUP_REMOVED lines=35> */
[C---:B-----5:R-:W-:Y:S07]  /*144b0*/  HMMA.16816.F32.BF16 R108, R132.reuse, R136, R108 ;  /* 0x00000088846c723c */ /* 0x060fee000004186c */
[----:B------:R-:W-:Y:S01]  /*144c0*/  LOP3.LUT R136, R148, 0xffff, RZ, 0xc0, !PT ;  /* 0x0000ffff94887812 */ /* 0x000fe200078ec0ff */
[C---:B------:R-:W-:Y:S04]  /*144d0*/  HMMA.16816.F32.BF16 R112, R132.reuse, R138, R112 ;  /* 0x0000008a8470723c */ /* 0x040fe80000041870 */
[----:B------:R-:W-:Y:S02]  /*144e0*/  SHF.R.U32.HI R137, RZ, 0x10, R148 ;  /* 0x00000010ff897819 */ /* 0x000fe40000011694 */
[----:B------:R-:W-:Y:S02]  /*144f0*/  SHF.R.U32.HI R149, RZ, 0x8, R136 ;  /* 0x00000008ff957819 */ /* 0x000fe40000011688 */
[C---:B--2---:R-:W-:Y:S04]  /*14500*/  HMMA.16816.F32.BF16 R116, R132.reuse, R144, R116 ;  /* 0x000000908474723c */ /* 0x044fe80000041874 */
[----:B------:R-:W-:Y:S02]  /*14510*/  LOP3.LUT R139, R150, 0xffff, RZ, 0xc0, !PT ;  /* 0x0000ffff968b7812 */ /* 0x000fe400078ec0ff */
[----:B------:R-:W-:Y:S02]  /*14520*/  PRMT R166, R166, 0x5410, R149 ;  /* 0x00005410a6a67816 */ /* 0x000fe40000000095 */
[C---:B------:R-:W-:Y:S04]  /*14530*/  HMMA.16816.F32.BF16 R120, R132.reuse, R146, R120 ;  /* 0x000000928478723c */ /* 0x040fe80000041878 */
[--C-:B------:R-:W-:Y:S01]  /*14540*/  SHF.R.U32.HI R144, RZ, 0x10, R150.reuse ;  /* 0x00000010ff907819 */ /* 0x100fe20000011696 */
[--C-:B------:R-:W-:Y:S01]  /*14550*/  HSET2.LE.AND R166, R166, R241.reuse, PT ;  /* 0x000000f1a6a67233 */ /* 0x100fe20003803000 */
[----:B------:R-:W-:Y:S02]  /*14560*/  LOP3.LUT R145, R137, 0xff, RZ, 0xc0, !PT ;  /* 0x000000ff89917812 */ /* 0x000fe400078ec0ff */
[----:B------:R-:W-:Y:S01]  /*14570*/  SHF.R.U32.HI R137, RZ, 0x18, R150 ;  /* 0x00000018ff897819 */ /* 0x000fe20000011696 */
[C---:B-1----:R-:W-:Y:S01]  /*14580*/  HMMA.16816.F32.BF16 R124, R132.reuse, R140, R124 ;  /* 0x0000008c847c723c */ /* 0x042fe2000004187c */
[----:B------:R-:W1:Y:S02]  /*14590*/  LDSM.16.MT88.4 R148, [R218+0x19800] ;  /* 0x01980000da94783b */ /* 0x000e640000004200 */
[----:B------:R-:W-:Y:S02]  /*145a0*/  SHF.R.U32.HI R139, RZ, 0x8, R139 ;  /* 0x00000008ff8b7819 */ /* 0x000fe4000001168b */
[----:B------:R-:W-:Y:S02]  /*145b0*/  LOP3.LUT R144, R144, 0xff, RZ, 0xc0, !PT ;  /* 0x000000ff90907812 */ /* 0x000fe400078ec0ff */
[----:B------:R-:W-:Y:S01]  /*145c0*/  PRMT R154, R154, 0x5410, R139 ;  /* 0x000054109a9a7816 */ /* 0x000fe2000000008b */
[----:B------:R-:W-:Y:S04]  /*145d0*/  HMMA.16816.F32.BF16 R128, R132, R142, R128 ;  /* 0x0000008e8480723c */ /* 0x000fe80000041880 */
[----:B------:R-:W-:Y:S01]  /*145e0*/  PRMT R144, R144, 0x5410, R137 ;  /* 0x0000541090907816 */ /* 0x000fe20000000089 */
[--C-:B------:R-:W-:Y:S01]  /*145f0*/  HSET2.LE.AND R164, R154, R241.reuse, PT ;  /* 0x000000f19aa47233 */ /* 0x100fe20003803000 */
[----:B------:R-:W-:Y:S01]  /*14600*/  PRMT R152, R145, 0x5410, R152 ;  /* 0x0000541091987816 */ /* 0x000fe20000000098 */
[----:B------:R-:W2:Y:S01]  /*14610*/  LDSM.16.MT88.4 R136, [R217+0x19800] ;  /* 0x01980000d988783b */ /* 0x000ea20000004200 */
[----:B------:R-:W-:Y:S01]  /*14620*/  F2FP.BF16.PACK_AB R147, R187, R189 ;  /* 0x000000bdbb93723e */ /* 0x000fe200000010ff */
[--C-:B------:R-:W-:Y:S03]  /*14630*/  HSET2.LE.AND R165, R144, R241.reuse, PT ;  /* 0x000000f190a57233 */ /* 0x100fe60003803000 */
[----:B------:R-:W-:Y:S01]  /*14640*/  HSET2.LE.AND R167, R152, R241, PT ;  /* 0x000000f198a77233 */ /* 0x000fe20003803000 */
[----:B------:R-:W-:Y:S01]  /*14650*/  F2FP.BF16.PACK_AB R144, R183, R185 ;  /* 0x000000b9b790723e */ /* 0x000fe200000010ff */
[----:B------:R-:W-:Y:S01]  /*14660*/  IMAD.MOV.U32 R134, RZ, RZ, R161 ;  /* 0x000000ffff867224 */ /* 0x000fe200078e00a1 */
[----:B---3--:R-:W-:Y:S01]  /*14670*/  F2FP.BF16.PACK_AB R145, R184, R181 ;  /* 0x000000b5b891723e */ /* 0x008fe200000010ff */
[----:B------:R-:W-:Y:S01]  /*14680*/  IMAD.MOV.U32 R135, RZ, RZ, R160 ;  /* 0x000000ffff877224 */ /* 0x000fe200078e00a0 */
[----:B----4-:R-:W-:Y:S02]  /*14690*/  F2FP.BF16.PACK_AB R140, R180, R182 ;  /* 0x000000b6b48c723e */ /* 0x010fe400000010ff */
[----:B------:R-:W-:Y:S02]  /*146a0*/  LOP3.LUT R164, R164, R147, RZ, 0xc0, !PT ;  /* 0x00000093a4a47212 */ /* 0x000fe400078ec0ff */
[----:B------:R-:W-:Y:S02]  /*146b0*/  LOP3.LUT R165, R165, R144, RZ, 0xc0, !PT ;  /* 0x00000090a5a57212 */ /* 0x000fe400078ec0ff */
[----:B------:R-:W-:Y:S02]  /*146c0*/  LOP3.LUT R166, R166, R145, RZ, 0xc0, !PT ;  /* 0x00000091a6a67212 */ /* 0x000fe400078ec0ff */
[----:B------:R-:W-:Y:S07]  /*146d0*/  LOP3.LUT R167, R167, R140, RZ, 0xc0, !PT ;  /* 0x0000008ca7a77212 */ /* 0x000fee00078ec0ff */
        /* <DEDUP_REMOVED lines=9> */
[----:B------:R-:W2:Y:S07]  /*14770*/  LDSM.16.MT88.4 R20, [R220+0x1d800] ;  /* 0x01d80000dc14783b */ /* 0x000eae0000004200 */
[C---:B------:R-:W-:Y:S01]  /*14780*/  HMMA.16816.F32.BF16 R140, R164.reuse, R138, R24 ;  /* 0x0000008aa48c723c */ /* 0x040fe20000041818 */
[----:B------:R-:W-:Y:S07]  /*14790*/  LDSM.16.MT88.4 R24, [R220+0x1f800] ;  /* 0x01f80000dc18783b */ /* 0x000fee0000004200 */
[C---:B------:R-:W-:Y:S07]  /*147a0*/  HMMA.16816.F32.BF16 R136, R164.reuse, R168, R28 ;  /* 0x000000a8a488723c */ /* 0x040fee000004181c */
[----:B------:R-:W-:Y:S02]  /*147b0*/  IMAD.MOV.U32 R31, RZ, RZ, R134 ;  /* 0x000000ffff1f7224 */ /* 0x000fe400078e0086 */
[----:B------:R-:W-:Y:S02]  /*147c0*/  IMAD.MOV.U32 R30, RZ, RZ, R135 ;  /* 0x000000ffff1e7224 */ /* 0x000fe400078e0087 */
        /* <DEDUP_REMOVED lines=19> */
[C---:B----4-:R-:W-:Y:S07]  /*14900*/  HMMA.16816.F32.BF16 R84, R164.reuse, R8, R84 ;  /* 0x00000008a454723c */ /* 0x050fee0000041854 */
[----:B------:R-:W-:Y:S01]  /*14910*/  FADD.FTZ R9, R173, R174 ;  /* 0x000000aead097221 */ /* 0x000fe20000010000 */
[C---:B------:R-:W-:Y:S04]  /*14920*/  HMMA.16816.F32.BF16 R88, R164.reuse, R10, R88 ;  /* 0x0000000aa458723c */ /* 0x040fe80000041858 */
[----:B------:R-:W-:Y:S04]  /*14930*/  FADD.FTZ R9, R172, R9 ;  /* 0x00000009ac097221 */ /* 0x000fe80000010000 */
[C---:B-1----:R-:W-:Y:S04]  /*14940*/  HMMA.16816.F32.BF16 R92, R164.reuse, R12, R92 ;  /* 0x0000000ca45c723c */ /* 0x042fe8000004185c */
        /* <DEDUP_REMOVED lines=15> */
[----:B------:R-:W-:Y:S02]  /*14a40*/  FADD.FTZ R199, R199, R194 ;  /* 0x000000c2c7c77221 */ /* 0x000fe40000010000 */
[----:B------:R-:W-:Y:S02]  /*14a50*/  FADD.FTZ R0, R189, R0 ;  /* 0x00000000bd007221 */ /* 0x000fe40000010000 */
[C---:B--2---:R-:W-:Y:S04]  /*14a60*/  HMMA.16816.F32.BF16 R116, R164.reuse, R20, R116 ;  /* 0x00000014a474723c */ /* 0x044fe80000041874 */
[----:B------:R-:W-:Y:S02]  /*14a70*/  FADD.FTZ R199, R252, R199 ;  /* 0x000000c7fcc77221 */ /* 0x000fe40000010000 */
[----:B------:R-:W-:Y:S02]  /*14a80*/  FADD.FTZ R0, R187, R0 ;  /* 0x00000000bb007221 */ /* 0x000fe40000010000 */
[C---:B------:R-:W-:Y:S04]  /*14a90*/  HMMA.16816.F32.BF16 R120, R164.reuse, R22, R120 ;  /* 0x00000016a478723c */ /* 0x040fe80000041878 */
[----:B------:R-:W-:Y:S04]  /*14aa0*/  FADD.FTZ R250, R250, R199 ;  /* 0x000000c7fafa7221 */ /* 0x000fe80000010000 */
[C---:B---3--:R-:W-:Y:S04]  /*14ab0*/  HMMA.16816.F32.BF16 R124, R164.reuse, R4, R124 ;  /* 0x00000004a47c723c */ /* 0x048fe8000004187c */
[----:B------:R-:W-:Y:S04]  /*14ac0*/  FADD.FTZ R250, R185, R250 ;  /* 0x000000fab9fa7221 */ /* 0x000fe80000010000 */
[----:B------:R-:W-:Y:S01]  /*14ad0*/  FADD.FTZ R183, R183, R250 ;  /* 0x000000fab7b77221 */ /* 0x000fe20000010000 */
[----:B------:R-:W-:Y:S03]  /*14ae0*/  HMMA.16816.F32.BF16 R128, R164, R6, R128 ;  /* 0x00000006a480723c */ /* 0x000fe60000041880 */
[----:B------:R-:W-:Y:S04]  /*14af0*/  FADD.FTZ R183, R182, R183 ;  /* 0x000000b7b6b77221 */ /* 0x000fe80000010000 */
[----:B------:R-:W-:Y:S02]  /*14b00*/  FADD.FTZ R167, R181, R0 ;  /* 0x00000000b5a77221 */ /* 0x000fe40000010000 */
[----:B------:R-:W-:Y:S03]  /*14b10*/  FADD.FTZ R251, R180, R183 ;  /* 0x000000b7b4fb7221 */ /* 0x000fe60000010000 */
[----:B------:R-:W-:Y:S02]  /*14b20*/  FADD.FTZ R167, R184, R167 ;  /* 0x000000a7b8a77221 */ /* 0x000fe40000010000 */
[----:B------:R-:W-:Y:S02]  /*14b30*/  IMAD.MOV.U32 R164, RZ, RZ, R2 ;  /* 0x000000ffffa47224 */ /* 0x000fe400078e0002 */
[----:B------:R-:W-:Y:S01]  /*14b40*/  IMAD.MOV.U32 R0, RZ, RZ, R3 ;  /* 0x000000ffff007224 */ /* 0x000fe200078e0003 */
[----:B------:R-:W-:-:S05]  /*14b50*/  @P0 BRA `(.L_x_1384) ;  /* 0xffffbbf000000947 */ /* 0x000fca000383ffff */
.L_x_1383:
[----:B------:R-:W1:Y:S01]  /*14b60*/  SHFL.BFLY PT, R4, R167, 0x2, 0x1f ;  /* 0x0c401f00a7047f89 */ /* 0x000e6200000e0000 */
[----:B------:R-:W-:Y:S01]  /*14b70*/  MOV R10, 0x3f800000 ;  /* 0x3f800000000a7802 */ /* 0x000fe20000000f00 */
[----:B------:R-:W2:Y:S01]  /*14b80*/  S2UR UR7, SR_CTAID.Y ;  /* 0x00000000000779c3 */ /* 0x000ea20000002600 */
[----:B------:R-:W-:Y:S01]  /*14b90*/  MOV R11, 0x3f800000 ;  /* 0x3f800000000b7802 */ /* 0x000fe20000000f00 */
[----:B------:R-:W3:Y:S01]  /*14ba0*/  SHFL.BFLY PT, R0, R251, 0x2, 0x1f ;  /* 0x0c401f00fb007f89 */ /* 0x000ee200000e0000 */
[----:B------:R-:W-:Y:S01]  /*14bb0*/  ULDC.U8 UR11, c[0x0][0x329] ;  /* 0x0000ca40000b7ab9 */ /* 0x000fe20000000000 */
[----:B------:R-:W-:Y:S01]  /*14bc0*/  BSSY B0, `(.L_x_1387) ;  /* 0x0000193000007945 */ /* 0x000fe20003800000 */
[----:B------:R-:W-:Y:S01]  /*14bd0*/  UISETP.NE.AND UP4, UPT, UR26, -0x1, UPT ;  /* 0xffffffff1a00788c */ /* 0x000fe2000bf85270 */
[----:B------:R-:W4:Y:S01]  /*14be0*/  S2R R5, SR_TID.X ;  /* 0x0000000000057919 */ /* 0x000f220000002100 */
[----:B------:R-:W-:-:S02]  /*14bf0*/  UISETP.NE.AND UP3, UPT, UR11, URZ, UPT ;  /* 0x0000003f0b00728c */ /* 0x000fc4000bf65270 */
[----:B------:R-:W-:Y:S02]  /*14c00*/  ULDC.U8 UR10, c[0x0][0x328] ;  /* 0x0000ca00000a7ab9 */ /* 0x000fe40000000000 */
[----:B------:R-:W-:Y:S02]  /*14c10*/  ULDC.64 UR4, c[0x0][0x1e8] ;  /* 0x00007a0000047ab9 */ /* 0x000fe40000000a00 */
[----:B------:R-:W-:Y:S02]  /*14c20*/  UISETP.NE.AND UP2, UPT, UR10, URZ, UPT ;  /* 0x0000003f0a00728c */ /* 0x000fe4000bf45270 */
[----:B------:R-:W-:Y:S02]  /*14c30*/  ULDC UR9, c[0x0][0x214] ;  /* 0x0000850000097ab9 */ /* 0x000fe40000000800 */
[----:B------:R-:W-:Y:S02]  /*14c40*/  @UP4 UIMAD.WIDE.U32 UR14, UR26, UR4, URZ ;  /* 0x000000041a0e42a5 */ /* 0x000fe4000f8e003f */
[----:B------:R-:W-:Y:S01]  /*14c50*/  @!UP3 UISETP.NE.AND UP1, UPT, UR10, URZ, UPT ;  /* 0x0000003f0a00b28c */ /* 0x000fe2000bf25270 */
[----:B------:R-:W4:Y:S01]  /*14c60*/  S2UR UR10, SR_CTAID.X ;  /* 0x00000000000a79c3 */ /* 0x000f220000002500 */
[----:B------:R-:W-:Y:S01]  /*14c70*/  @UP4 UIMAD UR8, UR26, UR5, UR15 ;  /* 0x000000051a0842a4 */ /* 0x000fe2000f8e020f */
[----:B-1----:R-:W-:Y:S01]  /*14c80*/  FADD.FTZ R9, R4, R167 ;  /* 0x000000a704097221 */ /* 0x002fe20000010000 */
[----:B------:R-:W-:-:S02]  /*14c90*/  UISETP.EQ.AND UP2, UPT, UR11, URZ, UP2 ;  /* 0x0000003f0b00728c */ /* 0x000fc40009742270 */
[----:B--2---:R-:W-:Y:S01]  /*14ca0*/  @!UP4 USHF.R.S32.HI UR13, URZ, 0x1f, UR7 ;  /* 0x0000001f3f0dc899 */ /* 0x004fe20008011407 */
[----:B---3--:R-:W-:Y:S01]  /*14cb0*/  FADD.FTZ R7, R0, R251 ;  /* 0x000000fb00077221 */ /* 0x008fe20000010000 */
[----:B------:R-:W1:Y:S01]  /*14cc0*/  SHFL.BFLY PT, R6, R9, 0x1, 0x1f ;  /* 0x0c201f0009067f89 */ /* 0x000e6200000e0000 */
[----:B------:R-:W-:Y:S01]  /*14cd0*/  ULDC.64 UR4, c[0x0][0x1e0] ;  /* 0x0000780000047ab9 */ /* 0x000fe20000000a00 */
[----:B------:R-:W2:Y:S01]  /*14ce0*/  S2UR UR11, SR_CTAID.Z ;  /* 0x00000000000b79c3 */ /* 0x000ea20000002700 */
[----:B----4-:R-:W-:Y:S01]  /*14cf0*/  SHF.R.S32.HI R0, RZ, 0x1f, R5 ;  /* 0x0000001fff007819 */ /* 0x010fe20000011405 */
[----:B------:R-:W3:Y:S01]  /*14d00*/  SHFL.BFLY PT, R4, R7, 0x1, 0x1f ;  /* 0x0c201f0007047f89 */ /* 0x000ee200000e0000 */
[----:B------:R-:W-:Y:S02]  /*14d10*/  @!UP4 UIMAD UR13, UR13, UR4, URZ ;  /* 0x000000040d0dc2a4 */ /* 0x000fe4000f8e023f */
[----:B------:R-:W-:Y:S02]  /*14d20*/  @UP3 ULDC UR12, c[0x0][0x210] ;  /* 0x00008400000c3ab9 */ /* 0x000fe40000000800 */
[----:B------:R-:W-:-:S02]  /*14d30*/  @!UP4 UIMAD UR13, UR7, UR5, UR13 ;  /* 0x00000005070dc2a4 */ /* 0x000fc4000f8e020d */
[----:B------:R-:W-:Y:S02]  /*14d40*/  @UP3 UIMAD UR12, UR12, UR9, URZ ;  /* 0x000000090c0c32a4 */ /* 0x000fe4000f8e023f */
[----:B------:R-:W-:Y:S02]  /*14d50*/  ULDC UR5, c[0x0][0x234] ;  /* 0x00008d0000057ab9 */ /* 0x000fe40000000800 */
[----:B------:R-:W-:Y:S02]  /*14d60*/  UISETP.NE.OR UP0, UPT, UR26, -0x1, !UP2 ;  /* 0xffffffff1a00788c */ /* 0x000fe4000d705670 */
[----:B------:R-:W-:Y:S02]  /*14d70*/  @!UP3 USEL UR12, UR9, UR5, !UP1 ;  /* 0x00000005090cb287 */ /* 0x000fe4000c800000 */
[----:B------:R-:W-:Y:S02]  /*14d80*/  @!UP4 UIMAD.WIDE.U32 UR18, UR7, UR4, URZ ;  /* 0x000000040712c2a5 */ /* 0x000fe4000f8e003f */
[----:B------:R-:W-:-:S02]  /*14d90*/  @UP3 UMOV UR15, 0x1 ;  /* 0x00000001000f3882 */ /* 0x000fc40000000000 */
[----:B------:R-:W-:Y:S01]  /*14da0*/  ULDC UR4, c[0x0][0x1c0] ;  /* 0x0000700000047ab9 */ /* 0x000fe20000000800 */
[----:B-1----:R-:W-:Y:S01]  /*14db0*/  FADD.FTZ R6, R9, R6 ;  /* 0x0000000609067221 */ /* 0x002fe20000010000 */
[----:B------:R-:W-:Y:S01]  /*14dc0*/  LEA.HI R9, R0, R5, RZ, 0x2 ;  /* 0x0000000500097211 */ /* 0x000fe200078f10ff */
[----:B------:R-:W-:Y:S01]  /*14dd0*/  @!UP3 UIMAD UR15, UR12, UR4, URZ ;  /* 0x000000040c0fb2a4 */ /* 0x000fe2000f8e023f */
[----:B---3--:R-:W-:Y:S02]  /*14de0*/  FADD.FTZ R4, R7, R4 ;  /* 0x0000000407047221 */ /* 0x008fe40000010000 */
[----:B------:R-:W-:Y:S01]  /*14df0*/  FSETP.NE.FTZ.AND P4, PT, R6, RZ, PT ;  /* 0x000000ff0600720b */ /* 0x000fe20003f95000 */
[----:B------:R-:W-:Y:S01]  /*14e00*/  @UP3 ULDC UR16, c[0x0][0x210] ;  /* 0x0000840000103ab9 */ /* 0x000fe20000000800 */
[--C-:B------:R-:W-:Y:S01]  /*14e10*/  SHF.R.S32.HI R8, RZ, 0x2, R9.reuse ;  /* 0x00000002ff087819 */ /* 0x100fe20000011409 */
[----:B------:R-:W-:Y:S01]  /*14e20*/  UIMAD UR4, UR7, UR15, URZ ;  /* 0x0000000f070472a4 */ /* 0x000fe2000f8e023f */
[----:B------:R-:W-:Y:S01]  /*14e30*/  SHF.R.S32.HI R7, RZ, 0x1f, R9 ;  /* 0x0000001fff077819 */ /* 0x000fe20000011409 */
[----:B------:R-:W-:Y:S01]  /*14e40*/  @!UP3 UMOV UR16, 0x1 ;  /* 0x000000010010b882 */ /* 0x000fe20000000000 */
[----:B------:R-:W-:Y:S01]  /*14e50*/  FSETP.NE.FTZ.AND P3, PT, R4, RZ, PT ;  /* 0x000000ff0400720b */ /* 0x000fe20003f75000 */
[----:B------:R-:W-:Y:S01]  /*14e60*/  @!UP0 UIMAD UR26, UR7, UR9, URZ ;  /* 0x00000009071a82a4 */ /* 0x000fe2000f8e023f */
[----:B------:R-:W-:Y:S01]  /*14e70*/  LEA.HI R7, R7, R8, RZ, 0x3 ;  /* 0x0000000807077211 */ /* 0x000fe200078f18ff */
[----:B------:R-:W-:-:S02]  /*14e80*/  UIMAD UR5, UR10, UR16, URZ ;  /* 0x000000100a0572a4 */ /* 0x000fc4000f8e023f */
[----:B------:R-:W-:Y:S01]  /*14e90*/  USEL UR4, UR4, URZ, !UP2 ;  /* 0x0000003f04047287 */ /* 0x000fe2000d000000 */
[----:B------:R-:W-:Y:S01]  /*14ea0*/  LOP3.LUT R7, R7, 0xfffffff8, RZ, 0xc0, !PT ;  /* 0xfffffff807077812 */ /* 0x000fe200078ec0ff */
[----:B------:R-:W1:Y:S01]  /*14eb0*/  @P4 MUFU.RCP R10, R6 ;  /* 0x00000006000a4308 */ /* 0x000e620000001000 */
[----:B------:R-:W-:Y:S02]  /*14ec0*/  USHF.L.U32 UR5, UR5, 0x7, URZ ;  /* 0x0000000705057899 */ /* 0x000fe4000800063f */
[----:B------:R-:W-:Y:S01]  /*14ed0*/  IADD3 R7, R8, -R7, RZ ;  /* 0x8000000708077210 */ /* 0x000fe20007ffe0ff */
[----:B--2---:R-:W-:Y:S01]  /*14ee0*/  UIMAD UR12, UR11, UR12, UR4 ;  /* 0x0000000c0b0c72a4 */ /* 0x004fe2000f8e0204 */
[----:B------:R-:W-:Y:S01]  /*14ef0*/  LEA.HI R8, R0, R5, RZ, 0x5 ;  /* 0x0000000500087211 */ /* 0x000fe200078f28ff */
[----:B------:R-:W-:Y:S01]  /*14f00*/  @!UP2 UMOV UR20, URZ ;  /* 0x0000003f0014ac82 */ /* 0x000fe20008000000 */
[C---:B------:R-:W-:Y:S01]  /*14f10*/  SHF.L.U32 R12, R7.reuse, 0x6, RZ ;  /* 0x00000006070c7819 */ /* 0x040fe200000006ff */
[----:B------:R-:W2:Y:S01]  /*14f20*/  @P3 MUFU.RCP R11, R4 ;  /* 0x00000004000b3308 */ /* 0x000ea20000001000 */
[C---:B------:R-:W-:Y:S01]  /*14f30*/  R2P PR, R7.reuse, 0x6 ;  /* 0x0000000607007804 */ /* 0x040fe20000000000 */
[----:B------:R-:W-:Y:S01]  /*14f40*/  @UP2 UMOV UR20, UR26 ;  /* 0x0000001a00142c82 */ /* 0x000fe20008000000 */
[----:B------:R-:W-:Y:S01]  /*14f50*/  LOP3.LUT R12, R12, 0x1c0, RZ, 0xc0, !PT ;  /* 0x000001c00c0c7812 */ /* 0x000fe200078ec0ff */
[----:B------:R-:W-:Y:S01]  /*14f60*/  @!UP2 UMOV UR21, URZ ;  /* 0x0000003f0015ac82 */ /* 0x000fe20008000000 */
[----:B------:R-:W-:Y:S01]  /*14f70*/  LOP3.LUT R7, R7, 0x1, RZ, 0xc0, !PT ;  /* 0x0000000107077812 */ /* 0x000fe200078ec0ff */
[----:B------:R-:W-:Y:S01]  /*14f80*/  USHF.R.S32.HI UR4, URZ, 0x1f, UR5 ;  /* 0x0000001f3f047899 */ /* 0x000fe20008011405 */
[----:B------:R-:W-:Y:S01]  /*14f90*/  LEA.HI R13, R12, R12, RZ, 0x1d ;  /* 0x0000000c0c0d7211 */ /* 0x000fe200078fe8ff */
[----:B-1----:R-:W-:Y:S01]  /*14fa0*/  FMUL.FTZ R10, R10, c[0x0][0x2dc] ;  /* 0x0000b7000a0a7a20 */ /* 0x002fe20000410000 */
[----:B------:R-:W-:Y:S01]  /*14fb0*/  ISETP.NE.U32.AND P0, PT, R7, 0x1, PT ;  /* 0x000000010700780c */ /* 0x000fe20003f05070 */
[----:B------:R-:W1:Y:S01]  /*14fc0*/  @P4 MUFU.LG2 R6, R6 ;  /* 0x0000000600064308 */ /* 0x000e620000000c00 */
[----:B------:R-:W-:Y:S01]  /*14fd0*/  MOV R12, 0x40 ;  /* 0x00000040000c7802 */ /* 0x000fe20000000f00 */
[C---:B------:R-:W-:Y:S01]  /*14fe0*/  FMUL.FTZ R160, R10.reuse, R160 ;  /* 0x000000a00aa07220 */ /* 0x040fe20000410000 */
[----:B------:R-:W-:Y:S01]  /*14ff0*/  @UP2 USHF.R.S32.HI UR21, URZ, 0x1f, UR26 ;  /* 0x0000001f3f152899 */ /* 0x000fe2000801141a */
[----:B------:R-:W-:Y:S01]  /*15000*/  FMUL.FTZ R161, R10, R161 ;  /* 0x000000a10aa17220 */ /* 0x000fe20000410000 */
[----:B------:R-:W-:Y:S01]  /*15010*/  SEL R12, R12, 0xffffffc0, !P2 ;  /* 0xffffffc00c0c7807 */ /* 0x000fe20005000000 */
[C---:B------:R-:W-:Y:S01]  /*15020*/  FMUL.FTZ R156, R10.reuse, R156 ;  /* 0x0000009c0a9c7220 */ /* 0x040fe20000410000 */
[----:B------:R-:W-:Y:S01]  /*15030*/  USHF.R.S32.HI UR7, URZ, 0x1f, UR12 ;  /* 0x0000001f3f077899 */ /* 0x000fe2000801140c */
[C---:B------:R-:W-:Y:S01]  /*15040*/  FMUL.FTZ R157, R10.reuse, R157 ;  /* 0x0000009d0a9d7220 */ /* 0x040fe20000410000 */
[----:B------:R-:W-:Y:S01]  /*15050*/  F2FP.BF16.PACK_AB R160, R161, R160 ;  /* 0x000000a0a1a0723e */ /* 0x000fe200000010ff */
[C---:B------:R-:W-:Y:S01]  /*15060*/  FMUL.FTZ R152, R10.reuse, R152 ;  /* 0x000000980a987220 */ /* 0x040fe20000410000 */
[----:B------:R-:W3:Y:S01]  /*15070*/  @P3 MUFU.LG2 R4, R4 ;  /* 0x0000000400043308 */ /* 0x000ee20000000c00 */
[C---:B------:R-:W-:Y:S01]  /*15080*/  FMUL.FTZ R153, R10.reuse, R153 ;  /* 0x000000990a997220 */ /* 0x040fe20000410000 */
[----:B------:R-:W-:Y:S01]  /*15090*/  F2FP.BF16.PACK_AB R156, R157, R156 ;  /* 0x0000009c9d9c723e */ /* 0x000fe200000010ff */
[C---:B------:R-:W-:Y:S01]  /*150a0*/  FMUL.FTZ R148, R10.reuse, R148 ;  /* 0x000000940a947220 */ /* 0x040fe20000410000 */
[----:B------:R-:W-:Y:S01]  /*150b0*/  UIADD3 UR5, UP1, UP0, UR5, UR20, UR12 ;  /* 0x0000001405057290 */ /* 0x000fe2000f83e00c */
        /* <DEDUP_REMOVED lines=88> */
[----:B------:R-:W-:Y:S01]  /*15640*/  LOP3.LUT R10, R9, 0x3ffffffc, RZ, 0xc0, !PT ;  /* 0x3ffffffc090a7812 */ /* 0x000fe200078ec0ff */
[----:B--2---:R-:W-:Y:S01]  /*15650*/  FMUL.FTZ R11, R11, c[0x0][0x2dc] ;  /* 0x0000b7000b0b7a20 */ /* 0x004fe20000410000 */
[----:B------:R-:W-:Y:S01]  /*15660*/  SHF.R.S32.HI R9, RZ, 0x5, R8 ;  /* 0x00000005ff097819 */ /* 0x000fe20000011408 */
[----:B-1----:R-:W-:Y:S01]  /*15670*/  @P4 FMUL.FTZ R6, R6, 0.69314718246459960938 ;  /* 0x3f31721806064820 */ /* 0x002fe20000410000 */
[----:B------:R-:W-:Y:S01]  /*15680*/  IADD3 R10, -R10, R5, RZ ;  /* 0x000000050a0a7210 */ /* 0x000fe20007ffe1ff */
[----:B------:R-:W-:Y:S01]  /*15690*/  FMUL.FTZ R162, R11, R162 ;  /* 0x000000a20ba27220 */ /* 0x000fe20000410000 */
[----:B------:R-:W-:Y:S01]  /*156a0*/  F2FP.BF16.PACK_AB R124, R125, R124 ;  /* 0x0000007c7d7c723e */ /* 0x000fe200000010ff */
[----:B------:R-:W-:Y:S01]  /*156b0*/  FMUL.FTZ R163, R11, R163 ;  /* 0x000000a30ba37220 */ /* 0x000fe20000410000 */
[----:B------:R-:W-:Y:S01]  /*156c0*/  LEA R10, R9, R10, 0x9 ;  /* 0x0000000a090a7211 */ /* 0x000fe200078e48ff */
[----:B------:R-:W-:Y:S01]  /*156d0*/  FMUL.FTZ R158, R11, R158 ;  /* 0x0000009e0b9e7220 */ /* 0x000fe20000410000 */
[----:B------:R-:W-:Y:S01]  /*156e0*/  F2FP.BF16.PACK_AB R128, R129, R128 ;  /* 0x000000808180723e */ /* 0x000fe200000010ff */
[C---:B------:R-:W-:Y:S01]  /*156f0*/  FMUL.FTZ R159, R11.reuse, R159 ;  /* 0x0000009f0b9f7220 */ /* 0x040fe20000410000 */
[----:B------:R-:W-:Y:S01]  /*15700*/  LEA R10, R10, R13, 0x1 ;  /* 0x0000000d0a0a7211 */ /* 0x000fe200078e08ff */
[----:B------:R-:W-:Y:S01]  /*15710*/  FMUL.FTZ R154, R11, R154 ;  /* 0x0000009a0b9a7220 */ /* 0x000fe20000410000 */
[----:B------:R-:W-:Y:S01]  /*15720*/  F2FP.BF16.PACK_AB R162, R163, R162 ;  /* 0x000000a2a3a2723e */ /* 0x000fe200000010ff */
[C---:B------:R-:W-:Y:S01]  /*15730*/  FMUL.FTZ R155, R11.reuse, R155 ;  /* 0x0000009b0b9b7220 */ /* 0x040fe20000410000 */
[----:B------:R-:W-:Y:S01]  /*15740*/  SHF.L.U32 R7, R10, 0x1, RZ ;  /* 0x000000010a077819 */ /* 0x000fe200000006ff */
[C---:B------:R-:W-:Y:S01]  /*15750*/  FMUL.FTZ R150, R11.reuse, R150 ;  /* 0x000000960b967220 */ /* 0x040fe20000410000 */
[----:B------:R-:W-:Y:S01]  /*15760*/  MOV R10, 0x20 ;  /* 0x00000020000a7802 */ /* 0x000fe20000000f00 */
[----:B------:R-:W-:Y:S01]  /*15770*/  FMUL.FTZ R151, R11, R151 ;  /* 0x000000970b977220 */ /* 0x000fe20000410000 */
[----:B------:R-:W-:Y:S01]  /*15780*/  IADD3 R13, R7, -0x10, RZ ;  /* 0xfffffff0070d7810 */ /* 0x000fe20007ffe0ff */
[C---:B------:R-:W-:Y:S01]  /*15790*/  FMUL.FTZ R146, R11.reuse, R146 ;  /* 0x000000920b927220 */ /* 0x040fe20000410000 */
[----:B------:R-:W-:Y:S01]  /*157a0*/  SEL R10, R10, 0xffffffe0, !P1 ;  /* 0xffffffe00a0a7807 */ /* 0x000fe20004800000 */
[----:B------:R-:W-:Y:S01]  /*157b0*/  FMUL.FTZ R147, R11, R147 ;  /* 0x000000930b937220 */ /* 0x000fe20000410000 */
[----:B------:R-:W-:Y:S01]  /*157c0*/  @P0 IADD3 R13, R7, 0x10, RZ ;  /* 0x00000010070d0810 */ /* 0x000fe20007ffe0ff */
        /* <DEDUP_REMOVED lines=9> */
[----:B-----5:R-:W-:Y:S01]  /*15860*/  IADD3 R17, R10, R13, RZ ;  /* 0x0000000d0a117210 */ /* 0x020fe20007ffe0ff */
        /* <DEDUP_REMOVED lines=98> */
[----:B------:R-:W-:Y:S01]  /*15e90*/  FMUL.FTZ R11, R11, R131 ;  /* 0x000000830b0b7220 */ /* 0x000fe20000410000 */
[----:B------:R-:W-:Y:S01]  /*15ea0*/  STS [R17+0x4400], R50 ;  /* 0x0044003211007388 */ /* 0x000fe20000000800 */
[----:B------:R-:W-:Y:S01]  /*15eb0*/  F2FP.BF16.PACK_AB R114, R115, R114 ;  /* 0x000000727372723e */ /* 0x000fe200000010ff */
[----:B---3--:R-:W-:Y:S01]  /*15ec0*/  @P3 FMUL.FTZ R77, R4, 0.69314718246459960938 ;  /* 0x3f317218044d3820 */ /* 0x008fe20000410000 */
[----:B------:R-:W-:Y:S01]  /*15ed0*/  F2FP.BF16.PACK_AB R118, R119, R118 ;  /* 0x000000767776723e */ /* 0x000fe200000010ff */
[----:B------:R-:W-:Y:S01]  /*15ee0*/  STS [R19+0x4000], R52 ;  /* 0x0040003413007388 */ /* 0x000fe20000000800 */
[----:B------:R-:W-:-:S02]  /*15ef0*/  F2FP.BF16.PACK_AB R122, R123, R122 ;  /* 0x0000007a7b7a723e */ /* 0x000fc400000010ff */
[----:B------:R-:W-:Y:S01]  /*15f00*/  F2FP.BF16.PACK_AB R126, R127, R126 ;  /* 0x0000007e7f7e723e */ /* 0x000fe200000010ff */
[----:B------:R-:W-:Y:S01]  /*15f10*/  STS [R19+0x4400], R54 ;  /* 0x0044003613007388 */ /* 0x000fe20000000800 */
[----:B------:R-:W-:Y:S02]  /*15f20*/  F2FP.BF16.PACK_AB R11, R11, R130 ;  /* 0x000000820b0b723e */ /* 0x000fe400000010ff */
[----:B------:R-:W-:Y:S01]  /*15f30*/  LOP3.LUT R12, R8, 0xffffffe0, RZ, 0xc0, !PT ;  /* 0xffffffe0080c7812 */ /* 0x000fe200078ec0ff */
        /* <DEDUP_REMOVED lines=17> */
[----:B-1----:R-:W-:-:S03]  /*16050*/  SHF.R.S32.HI R76, RZ, 0x1f, R9 ;  /* 0x0000001fff4c7819 */ /* 0x002fc60000011409 */
[----:B------:R-:W-:Y:S01]  /*16060*/  STS [R21+0x8400], R90 ;  /* 0x0084005a15007388 */ /* 0x000fe20000000800 */
[----:B------:R-:W-:-:S03]  /*16070*/  LEA.HI R76, R76, R9, RZ, 0x3 ;  /* 0x000000094c4c7211 */ /* 0x000fc600078f18ff */
[----:B------:R-:W-:Y:S01]  /*16080*/  STS [R23+0x8000], R92 ;  /* 0x0080005c17007388 */ /* 0x000fe20000000800 */
[----:B------:R-:W-:-:S03]  /*16090*/  LOP3.LUT R76, R76, 0xffffff8, RZ, 0xc0, !PT ;  /* 0x0ffffff84c4c7812 */ /* 0x000fc600078ec0ff */
[----:B------:R-:W-:Y:S01]  /*160a0*/  STS [R23+0x8400], R94 ;  /* 0x0084005e17007388 */ /* 0x000fe20000000800 */
[----:B------:R-:W-:Y:S02]  /*160b0*/  IADD3 R9, R9, -R76, RZ ;  /* 0x8000004c09097210 */ /* 0x000fe40007ffe0ff */
[----:B------:R-:W-:Y:S01]  /*160c0*/  MOV R76, 0x7f800000 ;  /* 0x7f800000004c7802 */ /* 0x000fe20000000f00 */
[----:B------:R-:W-:Y:S01]  /*160d0*/  STS [R25+0x8000], R96 ;  /* 0x0080006019007388 */ /* 0x000fe20000000800 */
[----:B------:R-:W-:-:S03]  /*160e0*/  @P3 FFMA.FTZ R76, R2, c[0x0][0x238], R77 ;  /* 0x00008e00024c3a23 */ /* 0x000fc6000001004d */
        /* <DEDUP_REMOVED lines=17> */
[----:B------:R-:W-:Y:S06]  /*16200*/  BAR.SYNC.DEFER_BLOCKING 0x0 ;  /* 0x0000000000007b1d */ /* 0x000fec0000010000 */
[----:B-1----:R-:W1:Y:S01]  /*16210*/  S2R R7, SR_TID.X ;  /* 0x0000000000077919 */ /* 0x002e620000002100 */
[----:B--2---:R-:W-:-:S03]  /*16220*/  IADD3 R11, -R12, R5, RZ ;  /* 0x000000050c0b7210 */ /* 0x004fc60007ffe1ff */
[----:B------:R2:W3:Y:S01]  /*16230*/  LDS.128 R68, [R232] ;  /* 0x00000000e8447984 */ /* 0x0004e20000000c00 */
[----:B------:R-:W-:-:S03]  /*16240*/  LOP3.LUT P0, RZ, R11, 0x3, RZ, 0xc0, !PT ;  /* 0x000000030bff7812 */ /* 0x000fc6000780c0ff */
[----:B------:R2:W4:Y:S01]  /*16250*/  LDS.128 R64, [R232+0x1000] ;  /* 0x00100000e8407984 */ /* 0x0005220000000c00 */
[----:B-1----:R-:W-:-:S03]  /*16260*/  SHF.R.S32.HI R10, RZ, 0x1f, R7 ;  /* 0x0000001fff0a7819 */ /* 0x002fc60000011407 */
[----:B------:R2:W1:Y:S01]  /*16270*/  LDS.128 R60, [R232+0x2000] ;  /* 0x00200000e83c7984 */ /* 0x0004620000000c00 */
[----:B------:R-:W-:-:S03]  /*16280*/  LEA.HI R8, R10, R7, RZ, 0x5 ;  /* 0x000000070a087211 */ /* 0x000fc600078f28ff */
[----:B------:R2:W1:Y:S01]  /*16290*/  LDS.128 R56, [R232+0x3000] ;  /* 0x00300000e8387984 */ /* 0x0004620000000c00 */
[----:B------:R-:W-:-:S03]  /*162a0*/  LOP3.LUT R8, R8, 0xffffffe0, RZ, 0xc0, !PT ;  /* 0xffffffe008087812 */ /* 0x000fc600078ec0ff */
[----:B------:R2:W1:Y:S01]  /*162b0*/  LDS.128 R52, [R232+0x4000] ;  /* 0x00400000e8347984 */ /* 0x0004620000000c00 */
[----:B------:R-:W-:-:S03]  /*162c0*/  IADD3 R8, -R8, R7, RZ ;  /* 0x0000000708087210 */ /* 0x000fc60007ffe1ff */
        /* <DEDUP_REMOVED lines=34> */
.L_x_1388:
[----:B---34-:R-:W-:Y:S05]  /*164f0*/  BSYNC B0 ;  /* 0x0000000000007941 */ /* 0x018fea0003800000 */
.L_x_1387:
        /* <DEDUP_REMOVED lines=36> */
.L_x_1390:
[----:B------:R-:W-:Y:S05]  /*16740*/  BSYNC B0 ;  /* 0x0000000000007941 */ /* 0x000fea0003800000 */
.L_x_1389:
        /* <DEDUP_REMOVED lines=22> */
.L_x_1392:
[----:B------:R-:W-:Y:S05]  /*168b0*/  BSYNC B0 ;  /* 0x0000000000007941 */ /* 0x000fea0003800000 */
.L_x_1391:
[----:B------:R-:W-:Y:S01]  /*168c0*/  IADD3 R0, R6, 0x40, RZ ;  /* 0x0000004006007810 */ /* 0x000fe20007ffe0ff */
[----:B------:R-:W-:Y:S03]  /*168d0*/  BSSY B0, `(.L_x_1393) ;  /* 0x0000015000007945 */ /* 0x000fe60003800000 */
[----:B------:R-:W-:-:S13]  /*168e0*/  ISETP.GE.AND P0, PT, R0, UR6, PT ;  /* 0x0000000600007c0c */ /* 0x000fda000bf06270 */
[----:B------:R-:W-:Y:S05]  /*168f0*/  @P0 BRA `(.L_x_1394) ;  /* 0x0000012000000947 */ /* 0x000fea0003800000 */
[----:B----4-:R-:W-:Y:S01]  /*16900*/  IADD3 R3, P0, R10, 0x40, RZ ;  /* 0x000000400a037810 */ /* 0x010fe20007f1e0ff */
        /* <DEDUP_REMOVED lines=17> */
.L_x_1394:
[----:B------:R-:W-:Y:S05]  /*16a20*/  BSYNC B0 ;  /* 0x0000000000007941 */ /* 0x000fea0003800000 */
.L_x_1393:
[----:B------:R-:W-:-:S04]  /*16a30*/  IADD3 R6, R6, 0x60, RZ ;  /* 0x0000006006067810 */ /* 0x000fc80007ffe0ff */
[----:B------:R-:W-:-:S13]  /*16a40*/  ISETP.GE.AND P0, PT, R6, UR6, PT ;  /* 0x0000000606007c0c */ /* 0x000fda000bf06270 */
[----:B------:R-:W-:Y:S05]  /*16a50*/  @P0 EXIT ;  /* 0x000000000000094d */ /* 0x000fea0003800000 */
[----:B------:R-:W-:Y:S01]  /*16a60*/  IADD3 R0, P0, R10, 0x60, RZ ;  /* 0x000000600a007810 */ /* 0x000fe20007f1e0ff */
[----:B------:R-:W-:Y:S01]  /*16a70*/  IMAD.MOV.U32 R4, RZ, RZ, R8 ;  /* 0x000000ffff047224 */ /* 0x000fe200078e0008 */
[----:B------:R-:W-:Y:S01]  /*16a80*/  ISETP.GE.AND P2, PT, R244, c[0x0][0x220], PT ;  /* 0x00008800f4007a0c */ /* 0x000fe20003f46270 */
[----:B------:R-:W-:Y:S01]  /*16a90*/  IMAD.MOV.U32 R5, RZ, RZ, R77 ;  /* 0x000000ffff057224 */ /* 0x000fe200078e004d */
[----:B------:R-:W-:Y:S01]  /*16aa0*/  ISETP.GE.AND P1, PT, R230, c[0x0][0x220], PT ;  /* 0x00008800e6007a0c */ /* 0x000fe20003f26270 */
[----:B-1--4-:R-:W-:Y:S01]  /*16ab0*/  IMAD.X R3, RZ, RZ, R11, P0 ;  /* 0x000000ffff037224 */ /* 0x012fe200000e060b */
        /* <DEDUP_REMOVED lines=14> */
.L_x_1395:
        /* <DEDUP_REMOVED lines=14> */
.L_x_2051:


//--------------------- .text._ZN5flash16flash_fwd_kernelI23Flash_fwd_kernel_traitsILi256ELi128ELi64ELi8ELb0ELb0EN7cutlass10bfloat16_tE19Flash_kernel_traitsILi256ELi128ELi64ELi8ES3_EELb1ELb0ELb0ELb0ELb0ELb1ELb0ELb0EEEvNS_16Flash_fwd_paramsE --------------------------
	.section	.text._ZN5flash16flash_fwd_kernelI23Flash_fwd_kernel_traitsILi256ELi128ELi64ELi8ELb0ELb0EN7cutlass10bfloat16_tE19Flash_kernel_traitsILi256ELi128ELi64ELi8ES3_EELb1ELb0ELb0ELb0ELb0ELb1ELb0ELb0EEEvNS_16Flash_fwd_paramsE,"ax",@progbits
	.sectioninfo	@"SHI_REGISTERS=254"
	.align	128
        .global         _ZN5flash16flash_fwd_kernelI23Flash_fwd_kernel_traitsILi256ELi128ELi64ELi8ELb0ELb0EN7cutlass10bfloat16_tE19Flash_kernel_traitsILi256ELi128ELi64ELi8ES3_EELb1ELb0ELb0ELb0ELb0ELb1ELb0ELb0EEEvNS_16Flash_fwd_paramsE
        .type           _ZN5flash16flash_fwd_kernelI23Flash_fwd_kernel_traitsILi256ELi128ELi64ELi8ELb0ELb0EN7cutlass10bfloat16_tE19Flash_kernel_traitsILi256ELi128ELi64ELi8ES3_EELb1ELb0ELb0ELb0ELb0ELb1ELb0ELb0EEEvNS_16Flash_fwd_paramsE,@function
        .size           _ZN5flash16flash_fwd_kernelI23Flash_fwd_kernel_traitsILi256ELi128ELi64ELi8ELb0ELb0EN7cutlass10bfloat16_tE19Flash_kernel_traitsILi256ELi128ELi64ELi8ES3_EELb1ELb0ELb0ELb0ELb0ELb1ELb0ELb0EEEvNS_16Flash_fwd_paramsE,(.L_x_2052 - _ZN5flash16flash_fwd_kernelI23Flash_fwd_kernel_traitsILi256ELi128ELi64ELi8ELb0ELb0EN7cutlass10bfloat16_tE19Flash_kernel_traitsILi256ELi128ELi64ELi8ES3_EELb1ELb0ELb0ELb0ELb0ELb1ELb0ELb0EEEvNS_16Flash_fwd_paramsE)
        .other          _ZN5flash16flash_fwd_kernelI23Flash_fwd_kernel_traitsILi256ELi128ELi64ELi8ELb0ELb0EN7cutlass10bfloat16_tE19Flash_kernel_traitsILi256ELi128ELi64ELi8ES3_EELb1ELb0ELb0ELb0ELb0ELb1ELb0ELb0EEEvNS_16Flash_fwd_paramsE,@"STO_CUDA_ENTRY STV_DEFAULT"
_ZN5flash16flash_fwd_kernelI23Flash_fwd_kernel_traitsILi256ELi128ELi64ELi8ELb0ELb0EN7cutlass10bfloat16_tE19Flash_kernel_traitsILi256ELi128ELi64ELi8ES3_EELb1ELb0ELb0ELb0ELb0ELb1ELb0ELb0EEEvNS_16Flash_fwd_paramsE:
.text._ZN5flash16flash_fwd_kernelI23Flash_fwd_kernel_traitsILi256ELi128ELi64ELi8ELb0ELb0EN7cutlass10bfloat16_tE19Flash_kernel_traitsILi256ELi128ELi64ELi8ES3_EELb1ELb0ELb0ELb0ELb0ELb1ELb0ELb0EEEvNS_16Flash_fwd_paramsE:
        /* <DEDUP_REMOVED lines=14> */
[----:B------:R-:W3:Y:S01]  /*00e0*/  @P2 LDG.E.64 R4, [R4.64] ;  /* 0x0000001c04042981 */ /* 0x000ee2000c1e1b00 */
[----:B------:R-:W-:Y:S01]  /*00f0*/  @P2 IMAD.MOV.U32 R2, RZ, RZ, R165 ;  /* 0x000000ffff022224 */ /* 0x000fe200078e00a5 */
[----:B------:R-:W-:-:S06]  /*0100*/  @P2 MOV R3, R80 ;  /* 0x0000005000032202 */ /* 0x000fcc0000000f00 */
[----:B------:R-:W4:Y:S01]  /*0110*/  @P2 LDG.E.64 R2, [R2.64] ;  /* 0x0000001c02022981 */ /* 0x000f22000c1e1b00 */
[----:B------:R-:W5:Y:S01]  /*0120*/  S2UR UR10, SR_CTAID.Y ;  /* 0x00000000000a79c3 */ /* 0x000f620000002600 */
[----:B------:R-:W-:Y:S02]  /*0130*/  UISETP.NE.U32.AND UP2, UPT, URZ, UR6, UPT ;  /* 0x000000063f00728c */ /* 0x000fe4000bf45070 */
[----:B------:R-:W-:Y:S02]  /*0140*/  UISETP.NE.U32.AND UP1, UPT, URZ, UR4, UPT ;  /* 0x000000043f00728c */ /* 0x000fe4000bf25070 */
[----:B------:R-:W-:Y:S02]  /*0150*/  UISETP.NE.AND.EX UP2, UPT, URZ, UR7, UPT, UP2 ;  /* 0x000000073f00728c */ /* 0x000fe4000bf45320 */
[----:B------:R-:W-:Y:S01]  /*0160*/  ULDC.64 UR12, c[0x0][0x240] ;  /* 0x00009000000c7ab9 */ /* 0x000fe20000000a00 */
[----:B------:R-:W1:Y:S01]  /*0170*/  S2UR UR9, SR_CTAID.Z ;  /* 0x00000000000979c3 */ /* 0x000e620000002700 */
[----:B------:R-:W-:-:S02]  /*0180*/  UMOV UR7, 0x4 ;  /* 0x0000000400077882 */ /* 0x000fc40000000000 */
[----:B------:R-:W-:Y:S01]  /*0190*/  PLOP3.LUT P0, PT, PT, PT, UP2, 0x80, 0x0 ;  /* 0x000000000000781c */ /* 0x000fe20003f0f028 */
[----:B------:R-:W-:Y:S02]  /*01a0*/  UISETP.NE.AND.EX UP1, UPT, URZ, UR5, UPT, UP1 ;  /* 0x000000053f00728c */ /* 0x000fe4000bf25310 */
[----:B------:R-:W-:Y:S02]  /*01b0*/  ULDC.U8 UR6, c[0x0][0x312] ;  /* 0x0000c48000067ab9 */ /* 0x000fe40000000000 */
[----:B------:R-:W-:Y:S02]  /*01c0*/  ULDC.64 UR4, c[0x0][0x248] ;  /* 0x0000920000047ab9 */ /* 0x000fe40000000a00 */
[----:B------:R-:W-:Y:S02]  /*01d0*/  UISETP.NE.AND UP3, UPT, UR6, URZ, UPT ;  /* 0x0000003f0600728c */ /* 0x000fe4000bf65270 */
[----:B------:R-:W-:Y:S02]  /*01e0*/  UISETP.EQ.U32.AND UP0, UPT, URZ, UR4, UPT ;  /* 0x000000043f00728c */ /* 0x000fe4000bf02070 */
[----:B-----5:R-:W-:-:S02]  /*01f0*/  UIMAD.WIDE UR12, UR10, UR7, UR12 ;  /* 0x000000070a0c72a5 */ /* 0x020fc4000f8e020c */
[----:B------:R-:W-:Y:S02]  /*0200*/  UISETP.EQ.OR.EX UP0, UPT, URZ, UR5, !UP3, UP0 ;  /* 0x000000053f00728c */ /* 0x000fe4000df02700 */
[----:B-1----:R-:W-:-:S06]  /*0210*/  ULOP3.LUT UR8, UR9, UR20, UR10, 0xfe, !UPT ;  /* 0x0000001409087292 */ /* 0x002fcc000f8efe0a */
[----:B--2---:R-:W-:-:S13]  /*0220*/  LOP3.LUT P3, RZ, R85, UR8, RZ, 0xfc, !PT ;  /* 0x0000000855ff7c12 */ /* 0x004fda000f86fcff */
[----:B------:R-:W-:Y:S02]  /*0230*/  @!P3 IMAD.MOV.U32 R6, RZ, RZ, c[0x0][0x308] ;  /* 0x0000c200ff06b624 */ /* 0x000fe400078e00ff */
[----:B------:R-:W-:Y:S01]  /*0240*/  @!P3 IMAD.MOV.U32 R7, RZ, RZ, c[0x0][0x30c] ;  /* 0x0000c300ff07b624 */ /* 0x000fe200078e00ff */
[----:B------:R-:W-:Y:S02]  /*0250*/  ULDC.64 UR4, c[0x0][0x248] ;  /* 0x0000920000047ab9 */ /* 0x000fe40000000a00 */
[----:B------:R-:W-:Y:S01]  /*0260*/  UIMAD.WIDE UR4, UR10, UR7, UR4 ;  /* 0x000000070a0472a5 */ /* 0x000fe2000f8e0204 */
[----:B---3--:R-:W1:Y:S08]  /*0270*/  @P2 R2UR UR32, R4 ;  /* 0x00000000042023c2 */ /* 0x008e7000000e0000 */
[----:B------:R-:W2:Y:S01]  /*0280*/  @P2 R2UR UR33, R5 ;  /* 0x00000000052123c2 */ /* 0x000ea200000e0000 */
[----:B----4-:R-:W-:Y:S01]  /*0290*/  @P2 IADD3 R165, P1, R2, c[0x0][0x300], RZ ;  /* 0x0000c00002a52a10 */ /* 0x010fe20007f3e0ff */
[----:B------:R-:W-:-:S04]  /*02a0*/  IMAD.U32 R2, RZ, RZ, UR12 ;  /* 0x0000000cff027e24 */ /* 0x000fc8000f8e00ff */
[----:B------:R-:W-:Y:S02]  /*02b0*/  @P2 IMAD.X R80, RZ, RZ, R3, P1 ;  /* 0x000000ffff502224 */ /* 0x000fe400008e0603 */
[----:B------:R-:W-:Y:S02]  /*02c0*/  IMAD.U32 R3, RZ, RZ, UR13 ;  /* 0x0000000dff037e24 */ /* 0x000fe4000f8e00ff */
[----:B-1----:R-:W-:Y:S01]  /*02d0*/  IMAD.U32 R4, RZ, RZ, UR32 ;  /* 0x00000020ff047e24 */ /* 0x002fe2000f8e00ff */
[----:B--2---:R-:W-:-:S05]  /*02e0*/  MOV R5, UR33 ;  /* 0x0000002100057c02 */ /* 0x004fca0008000f00 */
[----:B------:R1:W-:Y:S01]  /*02f0*/  @!P3 STG.E.64 [R6.64], R4 ;  /* 0x000000040600b986 */ /* 0x0003e2000c101b1c */
[----:B------:R-:W-:Y:S01]  /*0300*/  PLOP3.LUT P2, PT, PT, PT, UP0, 0x80, 0x0 ;  /* 0x000000000000781c */ /* 0x000fe20003f4f008 */
[----:B------:R-:W-:Y:S01]  /*0310*/  ULDC.64 UR12, c[0x0][0x250] ;  /* 0x00009400000c7ab9 */ /* 0x000fe20000000a00 */
[----:B------:R-:W-:Y:S01]  /*0320*/  PLOP3.LUT P1, PT, PT, PT, UP1, 0x80, 0x0 ;  /* 0x000000000000781c */ /* 0x000fe20003f2f018 */
[----:B------:R-:W-:Y:S01]  /*0330*/  @UP1 UIMAD.WIDE UR12, UR10, UR7, UR12 ;  /* 0x000000070a0c12a5 */ /* 0x000fe2000f8e020c */
[----:B-1----:R-:W-:Y:S01]  /*0340*/  @!P3 MOV R4, R165 ;  /* 0x000000a50004b202 */ /* 0x002fe20000000f00 */
[----:B------:R-:W-:-:S05]  /*0350*/  @!P3 IMAD.MOV.U32 R5, RZ, RZ, R80 ;  /* 0x000000ffff05b224 */ /* 0x000fca00078e0050 */
[----:B------:R1:W-:Y:S01]  /*0360*/  @!P3 STG.E.64 [R6.64+0x8], R4 ;  /* 0x000008040600b986 */ /* 0x0003e2000c101b1c */
[----:B------:R-:W-:Y:S02]  /*0370*/  IMAD.U32 R8, RZ, RZ, UR12 ;  /* 0x0000000cff087e24 */ /* 0x000fe4000f8e00ff */
[----:B------:R-:W-:Y:S01]  /*0380*/  IMAD.U32 R9, RZ, RZ, UR13 ;  /* 0x0000000dff097e24 */ /* 0x000fe2000f8e00ff */
[----:B-1----:R1:W2:Y:S04]  /*0390*/  @P0 LDG.E R6, [R2.64] ;  /* 0x0000001c02060981 */ /* 0x0022a8000c1e1900 */
[----:B------:R1:W3:Y:S04]  /*03a0*/  @P0 LDG.E R5, [R2.64+0x4] ;  /* 0x0000041c02050981 */ /* 0x0002e8000c1e1900 */
[----:B------:R-:W4:Y:S01]  /*03b0*/  @P1 LDG.E R4, [R8.64] ;  /* 0x0000001c08041981 */ /* 0x000f22000c1e1900 */
[----:B-1----:R-:W-:Y:S01]  /*03c0*/  MOV R2, UR4 ;  /* 0x0000000400027c02 */ /* 0x002fe20008000f00 */
[----:B------:R-:W-:-:S05]  /*03d0*/  IMAD.U32 R3, RZ, RZ, UR5 ;  /* 0x00000005ff037e24 */ /* 0x000fca000f8e00ff */
[----:B------:R-:W5:Y:S01]  /*03e0*/  @!P2 LDG.E R0, [R2.64] ;  /* 0x0000001c0200a981 */ /* 0x000f62000c1e1900 */
[----:B------:R-:W-:Y:S01]  /*03f0*/  UMOV UR23, 0xffffffff ;  /* 0xffffffff00177882 */ /* 0x000fe20000000000 */
[----:B------:R-:W-:Y:S01]  /*0400*/  SHF.R.S32.HI R229, RZ, 0x1f, R85 ;  /* 0x0000001fffe57819 */ /* 0x000fe20000011455 */
[----:B------:R-:W-:-:S03]  /*0410*/  UMOV UR13, 0xffffffff ;  /* 0xffffffff000d7882 */ /* 0x000fc60000000000 */
[----:B------:R-:W-:Y:S01]  /*0420*/  LEA.HI R82, R229, R85, RZ, 0x5 ;  /* 0x00000055e5527211 */ /* 0x000fe200078f28ff */
[----:B------:R-:W-:Y:S02]  /*0430*/  ULDC UR4, c[0x0][0x1c0] ;  /* 0x0000700000047ab9 */ /* 0x000fe40000000800 */
[----:B------:R-:W-:Y:S02]  /*0440*/  UIMAD UR4, UR10, UR4, UR9 ;  /* 0x000000040a0472a4 */ /* 0x000fe4000f8e0209 */
[----:B------:R-:W-:Y:S02]  /*0450*/  UMOV UR12, URZ ;  /* 0x0000003f000c7c82 */ /* 0x000fe40008000000 */
[----:B------:R-:W-:-:S04]  /*0460*/  USHF.L.U32 UR5, UR4, 0x5, URZ ;  /* 0x0000000504057899 */ /* 0x000fc8000800063f */
[----:B------:R-:W-:Y:S01]  /*0470*/  USHF.R.S32.HI UR4, URZ, 0x1f, UR5 ;  /* 0x0000001f3f047899 */ /* 0x000fe20008011405 */
[----:B--2---:R-:W1:Y:S08]  /*0480*/  @P0 R2UR UR23, R6 ;  /* 0x00000000061703c2 */ /* 0x004e7000000e0000 */
[----:B---3--:R-:W1:Y:S08]  /*0490*/  @P0 R2UR UR25, R5 ;  /* 0x00000000051903c2 */ /* 0x008e7000000e0000 */
[----:B----4-:R2:W3:Y:S08]  /*04a0*/  @P1 R2UR UR12, R4 ;  /* 0x00000000040c13c2 */ /* 0x0104f000000e0000 */
[----:B-----5:R4:W2:Y:S01]  /*04b0*/  @!P2 R2UR UR13, R0 ;  /* 0x00000000000da3c2 */ /* 0x0208a200000e0000 */
[----:B------:R-:W-:-:S04]  /*04c0*/  ISETP.NE.U32.AND P2, PT, RZ, c[0x0][0x248], PT ;  /* 0x00009200ff007a0c */ /* 0x000fc80003f45070 */
[----:B------:R-:W-:Y:S01]  /*04d0*/  ISETP.NE.AND.EX P2, PT, RZ, c[0x0][0x24c], PT, P2 ;  /* 0x00009300ff007a0c */ /* 0x000fe20003f45320 */
[----:B-1----:R-:W-:Y:S01]  /*04e0*/  @UP2 UIADD3 UR25, UR25, -UR23, URZ ;  /* 0x8000001719192290 */ /* 0x002fe2000fffe03f */
[----:B----4-:R-:W-:-:S05]  /*04f0*/  LOP3.LUT R0, R82, 0xffffffe0, RZ, 0xc0, !PT ;  /* 0xffffffe052007812 */ /* 0x010fca00078ec0ff */
[----:B------:R-:W-:-:S05]  /*0500*/  IMAD.IADD R0, R85, 0x1, -R0 ;  /* 0x0000000155007824 */ /* 0x000fca00078e0a00 */
[--C-:B------:R-:W-:Y:S02]  /*0510*/  IADD3 R165, P1, P0, R165, UR5, R0.reuse ;  /* 0x00000005a5a57c10 */ /* 0x100fe4000f83e000 */
[----:B------:R-:W-:Y:S01]  /*0520*/  SHF.R.S32.HI R0, RZ, 0x1f, R0 ;  /* 0x0000001fff007819 */ /* 0x000fe20000011400 */
[----:B------:R-:W-:-:S03]  /*0530*/  @!UP2 ULDC UR25, c[0x0][0x214] ;  /* 0x000085000019aab9 */ /* 0x000fc60000000800 */
[----:B------:R-:W-:Y:S01]  /*0540*/  IADD3.X R80, R80, UR4, R0, P1, P0 ;  /* 0x0000000450507c10 */ /* 0x000fe20008fe0400 */
[----:B--23--:R-:W-:Y:S05]  /*0550*/  @!P2 BRA `(.L_x_1396) ;  /* 0x000000700000a947 */ /* 0x00cfea0003800000 */
[----:B------:R-:W-:-:S13]  /*0560*/  PLOP3.LUT P0, PT, PT, PT, UP3, 0x80, 0x0 ;  /* 0x000000000000781c */ /* 0x000fda0003f0f038 */
[----:B------:R-:W2:Y:S04]  /*0570*/  @P0 LDG.E R0, [R2.64+0x4] ;  /* 0x0000041c02000981 */ /* 0x000ea8000c1e1900 */
[----:B------:R-:W3:Y:S01]  /*0580*/  @!P0 LDG.E R2, [R2.64] ;  /* 0x0000001c02028981 */ /* 0x000ee2000c1e1900 */
[----:B--2---:R-:W1:Y:S02]  /*0590*/  @P0 R2UR UR6, R0 ;  /* 0x00000000000603c2 */ /* 0x004e6400000e0000 */
[----:B-1----:R-:W-:-:S11]  /*05a0*/  @UP3 UIADD3 UR6, UR6, -UR13, URZ ;  /* 0x8000000d06063290 */ /* 0x002fd6000fffe03f */
[----:B---3--:R1:W2:Y:S02]  /*05b0*/  @!P0 R2UR UR6, R2 ;  /* 0x00000000020683c2 */ /* 0x0082a400000e0000 */
[----:B-12---:R-:W-:Y:S05]  /*05c0*/  BRA `(.L_x_1397) ;  /* 0x0000001000007947 */ /* 0x006fea0003800000 */
.L_x_1396:
[----:B------:R-:W-:Y:S02]  /*05d0*/  ULDC UR6, c[0x0][0x218] ;  /* 0x0000860000067ab9 */ /* 0x000fe40000000800 */
.L_x_1397:
        /* <DEDUP_REMOVED lines=61> */
.L_x_1399:
[----:B-1----:R-:W-:Y:S01]  /*09b0*/  IABS R3, c[0x0][0x1c8] ;  /* 0x0000720000037a13 */ /* 0x002fe20000000000 */
[----:B------:R-:W1:Y:S01]  /*09c0*/  S2R R0, SR_CTAID.Z ;  /* 0x0000000000007919 */ /* 0x000e620000002700 */
[----:B------:R-:W-:Y:S02]  /*09d0*/  ULDC UR4, c[0x0][0x1c8] ;  /* 0x0000720000047ab9 */ /* 0x000fe40000000800 */
[----:B------:R-:W2:Y:S01]  /*09e0*/  I2F.RP R4, R3 ;  /* 0x0000000300047306 */ /* 0x000ea20000209400 */
[----:B------:R-:W-:Y:S02]  /*09f0*/  ULOP3.LUT UR4, UR9, UR4, URZ, 0x3c, !UPT ;  /* 0x0000000409047292 */ /* 0x000fe4000f8e3c3f */
[----:B------:R-:W-:Y:S02]  /*0a00*/  @UP0 UIADD3 UR13, UR12, UR13, URZ ;  /* 0x0000000d0c0d0290 */ /* 0x000fe4000fffe03f */
[----:B------:R-:W-:Y:S02]  /*0a10*/  USHF.R.S32.HI UR15, URZ, 0x1f, UR9 ;  /* 0x0000001f3f0f7899 */ /* 0x000fe40008011409 */
[----:B------:R-:W-:Y:S01]  /*0a20*/  ISETP.LE.AND P1, PT, RZ, UR4, PT ;  /* 0x00000004ff007c0c */ /* 0x000fe2000bf23270 */
[----:B------:R-:W-:-:S02]  /*0a30*/  ULDC.64 UR4, c[0x0][0x1a0] ;  /* 0x0000680000047ab9 */ /* 0x000fc40000000a00 */
[----:B------:R-:W-:-:S04]  /*0a40*/  @UP0 UIMAD.WIDE.U32 UR16, UR13, UR4, URZ ;  /* 0x000000040d1002a5 */ /* 0x000fc8000f8e003f */
[----:B------:R-:W-:Y:S01]  /*0a50*/  @UP0 UIMAD UR13, UR13, UR5, UR17 ;  /* 0x000000050d0d02a4 */ /* 0x000fe2000f8e0211 */
        /* <DEDUP_REMOVED lines=33> */
.L_x_1400:
[----:B------:R-:W-:Y:S01]  /*0c70*/  LEA.HI R16, R229, R85, RZ, 0x3 ;  /* 0x00000055e5107211 */ /* 0x000fe200078f18ff */
[----:B------:R-:W1:Y:S01]  /*0c80*/  S2R R81, SR_CTAID.X ;  /* 0x0000000000517919 */ /* 0x000e620000002500 */
[----:B------:R-:W-:Y:S01]  /*0c90*/  UIADD3 UR20, -UR20, UR25, URZ ;  /* 0x0000001914147290 */ /* 0x000fe2000fffe13f */
[----:B------:R-:W-:Y:S01]  /*0ca0*/  SHF.R.S32.HI R231, RZ, 0x1f, R234 ;  /* 0x0000001fffe77819 */ /* 0x000fe200000114ea */
[----:B------:R-:W-:Y:S01]  /*0cb0*/  ULDC.64 UR4, c[0x0][0x1a8] ;  /* 0x00006a0000047ab9 */ /* 0x000fe20000000a00 */
[----:B------:R-:W-:Y:S01]  /*0cc0*/  LOP3.LUT R3, R16, 0xfffffff8, RZ, 0xc0, !PT ;  /* 0xfffffff810037812 */ /* 0x000fe200078ec0ff */
[----:B------:R-:W2:Y:S01]  /*0cd0*/  S2R R8, SR_CTAID.Z ;  /* 0x0000000000087919 */ /* 0x000ea20000002700 */
[----:B------:R-:W-:Y:S01]  /*0ce0*/  SHF.R.S32.HI R16, RZ, 0x3, R16 ;  /* 0x00000003ff107819 */ /* 0x000fe20000011410 */
[----:B------:R-:W-:Y:S01]  /*0cf0*/  UIMAD UR4, UR15, UR4, URZ ;  /* 0x000000040f0472a4 */ /* 0x000fe2000f8e023f */
[----:B------:R-:W-:Y:S01]  /*0d00*/  IMAD R238, R231, c[0x0][0x1b0], RZ ;  /* 0x00006c00e7ee7a24 */ /* 0x000fe200078e02ff */
[----:B------:R-:W-:Y:S01]  /*0d10*/  UMOV UR21, 0x6 ;  /* 0x0000000600157882 */ /* 0x000fe20000000000 */
[----:B------:R-:W-:Y:S01]  /*0d20*/  IMAD.IADD R3, R85, 0x1, -R3 ;  /* 0x0000000155037824 */ /* 0x000fe200078e0a03 */
[C---:B------:R-:W-:Y:S01]  /*0d30*/  IADD3 R2, R16.reuse, 0x20, RZ ;  /* 0x0000002010027810 */ /* 0x040fe20007ffe0ff */
[----:B------:R-:W-:Y:S01]  /*0d40*/  UIMAD UR4, UR9, UR5, UR4 ;  /* 0x00000005090472a4 */ /* 0x000fe2000f8e0204 */
[----:B------:R-:W-:Y:S01]  /*0d50*/  IADD3 R0, R16, 0x40, RZ ;  /* 0x0000004010007810 */ /* 0x000fe20007ffe0ff */
[----:B------:R-:W-:Y:S01]  /*0d60*/  IMAD.SHL.U32 R240, R3, 0x8, RZ ;  /* 0x0000000803f07824 */ /* 0x000fe200078e00ff */
[----:B------:R-:W-:Y:S01]  /*0d70*/  ISETP.GE.AND P2, PT, R2, UR20, PT ;  /* 0x0000001402007c0c */ /* 0x000fe2000bf46270 */
[----:B------:R-:W-:Y:S01]  /*0d80*/  ULEA.HI.SX32 UR9, UR24, 0xffffffff, 0x1a ;  /* 0xffffffff18097891 */ /* 0x000fe2000f8fd23f */
[----:B------:R-:W-:Y:S01]  /*0d90*/  ISETP.GE.AND P1, PT, R0, UR20, PT ;  /* 0x0000001400007c0c */ /* 0x000fe2000bf26270 */
[----:B------:R-:W-:Y:S01]  /*0da0*/  IMAD.SHL.U32 R0, R16, 0x40, RZ ;  /* 0x0000004010007824 */ /* 0x000fe200078e00ff */
[----:B------:R-:W-:Y:S01]  /*0db0*/  SHF.R.S32.HI R241, RZ, 0x1f, R240 ;  /* 0x0000001ffff17819 */ /* 0x000fe200000114f0 */
[----:B------:R-:W-:Y:S01]  /*0dc0*/  IMAD R238, R234, c[0x0][0x1b4], R238 ;  /* 0x00006d00eaee7a24 */ /* 0x000fe200078e02ee */
[----:B------:R-:W-:Y:S01]  /*0dd0*/  IADD3 R4, P0, R240, UR6, RZ ;  /* 0x00000006f0047c10 */ /* 0x000fe2000ff1e0ff */
[----:B------:R-:W-:Y:S01]  /*0de0*/  UIMAD UR6, UR9, -0x40, UR8 ;  /* 0xffffffc0090678a4 */ /* 0x000fe2000f8e0208 */
[----:B------:R-:W-:Y:S01]  /*0df0*/  IADD3 R232, R16, 0x60, RZ ;  /* 0x0000006010e87810 */ /* 0x000fe20007ffe0ff */
[----:B------:R-:W-:Y:S01]  /*0e00*/  UMOV UR10, 0x5 ;  /* 0x00000005000a7882 */ /* 0x000fe20000000000 */
[--C-:B------:R-:W-:Y:S01]  /*0e10*/  SHF.R.S32.HI R17, RZ, 0x1f, R16.reuse ;  /* 0x0000001fff117819 */ /* 0x100fe20000011410 */
[----:B------:R-:W-:Y:S01]  /*0e20*/  IMAD R231, R231, c[0x0][0x1b8], RZ ;  /* 0x00006e00e7e77a24 */ /* 0x000fe200078e02ff */
[----:B------:R-:W-:Y:S01]  /*0e30*/  IADD3.X R5, R241, UR11, RZ, P0, !PT ;  /* 0x0000000bf1057c10 */ /* 0x000fe200087fe4ff */
[----:B------:R-:W-:Y:S01]  /*0e40*/  UISETP.GE.AND UP0, UPT, UR8, 0x41, UPT ;  /* 0x000000410800788c */ /* 0x000fe2000bf06270 */
[----:B------:R-:W-:Y:S01]  /*0e50*/  ISETP.GE.AND P0, PT, R232, UR20, PT ;  /* 0x00000014e8007c0c */ /* 0x000fe2000bf06270 */
[----:B-1----:R-:W-:Y:S01]  /*0e60*/  IMAD.WIDE R242, R81, 0x80, R16 ;  /* 0x0000008051f27825 */ /* 0x002fe200078e0210 */
[----:B------:R-:W-:-:S02]  /*0e70*/  ISETP.GE.AND P3, PT, R16, UR20, PT ;  /* 0x0000001410007c0c */ /* 0x000fc4000bf66270 */
[----:B------:R-:W-:Y:S01]  /*0e80*/  LOP3.LUT R0, R0, 0x1c0, RZ, 0xc0, !PT ;  /* 0x000001c000007812 */ /* 0x000fe200078ec0ff */
[----:B--2---:R-:W-:Y:S01]  /*0e90*/  IMAD.WIDE.U32 R8, R8, c[0x0][0x1a8], R4 ;  /* 0x00006a0008087a25 */ /* 0x004fe200078e0004 */
[C---:B------:R-:W-:Y:S02]  /*0ea0*/  @!P2 IADD3 R20, P4, R242.reuse, 0x20, RZ ;  /* 0x00000020f214a810 */ /* 0x040fe40007f9e0ff */
[C---:B------:R-:W-:Y:S01]  /*0eb0*/  @!P1 IADD3 R10, P5, R242.reuse, 0x40, RZ ;  /* 0x00000040f20a9810 */ /* 0x040fe20007fbe0ff */
[----:B------:R-:W-:Y:S01]  /*0ec0*/  @!P2 IMAD.MOV.U32 R14, RZ, RZ, R8 ;  /* 0x000000ffff0ea224 */ /* 0x000fe200078e0008 */
[----:B------:R-:W-:Y:S01]  /*0ed0*/  IADD3 R23, R9, UR4, RZ ;  /* 0x0000000409177c10 */ /* 0x000fe2000fffe0ff */
[--C-:B------:R-:W-:Y:S01]  /*0ee0*/  @!P2 IMAD.X R6, RZ, RZ, R243.reuse, P4 ;  /* 0x000000ffff06a224 */ /* 0x100fe200020e06f3 */
[----:B------:R-:W-:Y:S01]  /*0ef0*/  SHF.R.U32.HI R4, RZ, 0x3, R0 ;  /* 0x00000003ff047819 */ /* 0x000fe20000011600 */
[----:B------:R-:W-:Y:S01]  /*0f00*/  @!P1 IMAD.X R7, RZ, RZ, R243, P5 ;  /* 0x000000ffff079224 */ /* 0x000fe200028e06f3 */
[----:B------:R-:W-:Y:S01]  /*0f10*/  @!P0 IADD3 R18, P4, R242, 0x60, RZ ;  /* 0x00000060f2128810 */ /* 0x000fe20007f9e0ff */
[----:B------:R-:W-:Y:S01]  /*0f20*/  @!P2 IMAD R6, R6, c[0x0][0x190], RZ ;  /* 0x000064000606aa24 */ /* 0x000fe200078e02ff */
[----:B------:R-:W-:Y:S01]  /*0f30*/  LOP3.LUT R0, R0, 0x38, R240, 0xf8, !PT ;  /* 0x0000003800007812 */ /* 0x000fe200078ef8f0 */
[----:B------:R-:W-:Y:S01]  /*0f40*/  @!P1 IMAD R7, R7, c[0x0][0x190], RZ ;  /* 0x0000640007079a24 */ /* 0x000fe200078e02ff */
[----:B------:R-:W-:Y:S01]  /*0f50*/  ULDC.64 UR4, c[0x0][0x198] ;  /* 0x0000660000047ab9 */ /* 0x000fe20000000a00 */
[--C-:B------:R-:W-:Y:S01]  /*0f60*/  @!P2 IMAD.MOV.U32 R15, RZ, RZ, R23.reuse ;  /* 0x000000ffff0fa224 */ /* 0x100fe200078e0017 */
[----:B------:R-:W-:Y:S01]  /*0f70*/  LOP3.LUT R4, R0, R4, RZ, 0x3c, !PT ;  /* 0x0000000400047212 */ /* 0x000fe200078e3cff */
[----:B------:R-:W-:Y:S01]  /*0f80*/  @!P1 IMAD.MOV.U32 R12, RZ, RZ, R8 ;  /* 0x000000ffff0c9224 */ /* 0x000fe200078e0008 */
[----:B------:R-:W-:Y:S01]  /*0f90*/  USHF.L.U64.HI UR21, UR4, UR21, UR5 ;  /* 0x0000001504157299 */ /* 0x000fe20008010205 */
[----:B------:R-:W-:Y:S01]  /*0fa0*/  @!P1 IMAD.MOV.U32 R13, RZ, RZ, R23 ;  /* 0x000000ffff0d9224 */ /* 0x000fe200078e0017 */
[----:B------:R-:W-:Y:S01]  /*0fb0*/  USHF.L.U32 UR22, UR4, 0x6, URZ ;  /* 0x0000000604167899 */ /* 0x000fe2000800063f */
[----:B------:R-:W-:Y:S01]  /*0fc0*/  @!P0 IMAD.X R5, RZ, RZ, R243, P4 ;  /* 0x000000ffff058224 */ /* 0x000fe200020e06f3 */
[----:B------:R-:W-:Y:S01]  /*0fd0*/  UIMAD UR11, UR21, UR9, URZ ;  /* 0x00000009150b72a4 */ /* 0x000fe2000f8e023f */
[----:B------:R-:W-:Y:S01]  /*0fe0*/  @!P2 IMAD R6, R20, c[0x0][0x194], R6 ;  /* 0x000065001406aa24 */ /* 0x000fe200078e0206 */
[----:B------:R-:W-:Y:S01]  /*0ff0*/  USHF.L.U32 UR12, UR4, 0x5, URZ ;  /* 0x00000005040c7899 */ /* 0x000fe2000800063f */
[----:B------:R-:W-:Y:S01]  /*1000*/  @!P1 IMAD R7, R10, c[0x0][0x194], R7 ;  /* 0x000065000a079a24 */ /* 0x000fe200078e0207 */
[----:B------:R-:W-:Y:S01]  /*1010*/  USHF.L.U64.HI UR10, UR4, UR10, UR5 ;  /* 0x0000000a040a7299 */ /* 0x000fe20008010205 */
[----:B------:R-:W-:Y:S01]  /*1020*/  @!P2 IMAD.WIDE.U32 R20, R20, c[0x0][0x190], R14 ;  /* 0x000064001414aa25 */ /* 0x000fe200078e000e */
[----:B------:R-:W-:Y:S01]  /*1030*/  SHF.R.S32.HI R82, RZ, 0x5, R82 ;  /* 0x00000005ff527819 */ /* 0x000fe20000011452 */
[----:B------:R-:W-:-:S02]  /*1040*/  ULDC.64 UR4, c[0x0][0x1a0] ;  /* 0x0000680000047ab9 */ /* 0x000fc40000000a00 */
[----:B------:R-:W-:Y:S01]  /*1050*/  @!P0 IMAD R5, R5, c[0x0][0x190], RZ ;  /* 0x0000640005058a24 */ /* 0x000fe200078e02ff */
[----:B------:R-:W-:Y:S01]  /*1060*/  @!P2 LEA R14, P5, R20, c[0x0][0x160], 0x1 ;  /* 0x00005800140eaa11 */ /* 0x000fe200078a08ff */
[----:B------:R-:W-:-:S04]  /*1070*/  @!P1 IMAD.WIDE.U32 R10, R10, c[0x0][0x190], R12 ;  /* 0x000064000a0a9a25 */ /* 0x000fc800078e000c */
[----:B------:R-:W-:Y:S01]  /*1080*/  @!P0 IMAD.MOV.U32 R9, RZ, RZ, R23 ;  /* 0x000000ffff098224 */ /* 0x000fe200078e0017 */
[----:B------:R-:W-:Y:S01]  /*1090*/  @!P1 LEA R12, P4, R10, c[0x0][0x160], 0x1 ;  /* 0x000058000a0c9a11 */ /* 0x000fe200078808ff */
[----:B------:R-:W-:Y:S02]  /*10a0*/  @!P3 IMAD.MOV.U32 R22, RZ, RZ, R8 ;  /* 0x000000ffff16b224 */ /* 0x000fe400078e0008 */
[----:B------:R-:W-:Y:S02]  /*10b0*/  @!P3 IMAD R0, R243, c[0x0][0x190], RZ ;  /* 0x00006400f300ba24 */ /* 0x000fe400078e02ff */
[----:B------:R-:W-:Y:S02]  /*10c0*/  @!P0 IMAD R5, R18, c[0x0][0x194], R5 ;  /* 0x0000650012058a24 */ /* 0x000fe400078e0205 */
[----:B------:R-:W-:Y:S02]  /*10d0*/  @!P2 IMAD.IADD R6, R21, 0x1, R6 ;  /* 0x000000011506a824 */ /* 0x000fe400078e0206 */
[----:B------:R-:W-:-:S02]  /*10e0*/  @!P1 IMAD.IADD R7, R11, 0x1, R7 ;  /* 0x000000010b079824 */ /* 0x000fc400078e0207 */
[----:B------:R-:W-:Y:S01]  /*10f0*/  @!P0 IMAD.WIDE.U32 R18, R18, c[0x0][0x190], R8 ;  /* 0x0000640012128a25 */ /* 0x000fe200078e0008 */
[----:B------:R-:W-:Y:S02]  /*1100*/  @!P2 LEA.HI.X R15, R20, c[0x0][0x164], R6, 0x1, P5 ;  /* 0x00005900140faa11 */ /* 0x000fe400028f0c06 */
[----:B------:R-:W-:Y:S01]  /*1110*/  @!P1 LEA.HI.X R13, R10, c[0x0][0x164], R7, 0x1, P4 ;  /* 0x000059000a0d9a11 */ /* 0x000fe200020f0c07 */
[C---:B------:R-:W-:Y:S01]  /*1120*/  @!P3 IMAD R0, R242.reuse, c[0x0][0x194], R0 ;  /* 0x00006500f200ba24 */ /* 0x040fe200078e0200 */
[CC--:B------:R-:W-:Y:S01]  /*1130*/  LEA.HI R6, R229.reuse, R85.reuse, RZ, 0x6 ;  /* 0x00000055e5067211 */ /* 0x0c0fe200078f30ff */
[----:B------:R-:W-:Y:S01]  /*1140*/  @!P3 IMAD.WIDE.U32 R22, R242, c[0x0][0x190], R22 ;  /* 0x00006400f216ba25 */ /* 0x000fe200078e0016 */
[----:B------:R-:W-:Y:S02]  /*1150*/  @!P0 LEA R10, P4, R18, c[0x0][0x160], 0x1 ;  /* 0x00005800120a8a11 */ /* 0x000fe400078808ff */
[----:B------:R-:W-:Y:S01]  /*1160*/  LEA.HI R229, R229, R85, RZ, 0x4 ;  /* 0x00000055e5e57211 */ /* 0x000fe200078f20ff */
[----:B------:R-:W-:Y:S01]  /*1170*/  @!P0 IMAD.IADD R5, R19, 0x1, R5 ;  /* 0x0000000113058824 */ /* 0x000fe200078e0205 */
[----:B------:R-:W-:Y:S01]  /*1180*/  @!P3 LEA R8, P6, R22, c[0x0][0x160], 0x1 ;  /* 0x000058001608ba11 */ /* 0x000fe200078c08ff */
[----:B------:R-:W-:Y:S01]  /*1190*/  @!P3 IMAD.IADD R0, R23, 0x1, R0 ;  /* 0x000000011700b824 */ /* 0x000fe200078e0200 */
[----:B------:R-:W-:Y:S01]  /*11a0*/  ISETP.GE.AND P5, PT, R2, UR6, PT ;  /* 0x0000000602007c0c */ /* 0x000fe2000bfa6270 */
[----:B------:R-:W-:Y:S01]  /*11b0*/  IMAD.WIDE.U32 R20, R16, c[0x0][0x198], R240 ;  /* 0x0000660010147a25 */ /* 0x000fe200078e00f0 */
[----:B------:R-:W-:-:S02]  /*11c0*/  @!P0 LEA.HI.X R11, R18, c[0x0][0x164], R5, 0x1, P4 ;  /* 0x00005900120b8a11 */ /* 0x000fc400020f0c05 */
[----:B------:R-:W-:Y:S01]  /*11d0*/  @!P3 LEA.HI.X R9, R22, c[0x0][0x164], R0, 0x1, P6 ;  /* 0x000059001609ba11 */ /* 0x000fe200030f0c00 */
[----:B------:R-:W-:Y:S01]  /*11e0*/  IMAD.SHL.U32 R5, R6, 0x8, RZ ;  /* 0x0000000806057824 */ /* 0x000fe200078e00ff */
[----:B------:R-:W-:Y:S01]  /*11f0*/  IADD3 R236, P6, R20, UR14, RZ ;  /* 0x0000000e14ec7c10 */ /* 0x000fe2000ffde0ff */
[----:B------:R-:W-:Y:S01]  /*1200*/  IMAD R0, R17, c[0x0][0x198], RZ ;  /* 0x0000660011007a24 */ /* 0x000fe200078e02ff */
[----:B------:R-:W-:Y:S01]  /*1210*/  LOP3.LUT R6, R229, 0xfffffff0, RZ, 0xc0, !PT ;  /* 0xfffffff0e5067812 */ /* 0x000fe200078ec0ff */
[----:B------:R-:W-:Y:S01]  /*1220*/  UIMAD.WIDE.U32 UR14, UR9, UR4, URZ ;  /* 0x00000004090e72a5 */ /* 0x000fe2000f8e003f */
[----:B------:R-:W-:Y:S01]  /*1230*/  LOP3.LUT R4, R4, 0xfffffe00, R5, 0xf8, !PT ;  /* 0xfffffe0004047812 */ /* 0x000fe200078ef805 */
[----:B------:R-:W-:Y:S01]  /*1240*/  IMAD R0, R16, c[0x0][0x19c], R0 ;  /* 0x0000670010007a24 */ /* 0x000fe200078e0200 */
[----:B------:R-:W-:Y:S01]  /*1250*/  ISETP.GE.AND P4, PT, R2, UR6, PT ;  /* 0x0000000602007c0c */ /* 0x000fe2000bf86270 */
[----:B------:R-:W-:Y:S01]  /*1260*/  IMAD.IADD R6, R85, 0x1, -R6 ;  /* 0x0000000155067824 */ /* 0x000fe200078e0a06 */
[----:B------:R-:W-:Y:S01]  /*1270*/  SHF.R.S32.HI R7, RZ, 0x4, R229 ;  /* 0x00000004ff077819 */ /* 0x000fe200000114e5 */
[----:B------:R-:W-:Y:S01]  /*1280*/  IMAD.SHL.U32 R233, R4, 0x2, RZ ;  /* 0x0000000204e97824 */ /* 0x000fe200078e00ff */
[----:B------:R-:W-:Y:S01]  /*1290*/  IADD3.X R237, R21, UR7, R0, P6, !PT ;  /* 0x0000000715ed7c10 */ /* 0x000fe2000b7fe400 */
[----:B------:R-:W-:Y:S01]  /*12a0*/  USHF.R.S32.HI UR7, URZ, 0x1f, UR9 ;  /* 0x0000001f3f077899 */ /* 0x000fe20008011409 */
[----:B------:R-:W-:Y:S01]  /*12b0*/  ISETP.GE.AND P6, PT, R16, UR6, PT ;  /* 0x0000000610007c0c */ /* 0x000fe2000bfc6270 */
[----:B------:R-:W-:Y:S01]  /*12c0*/  IMAD R4, R17, c[0x0][0x1a0], RZ ;  /* 0x0000680011047a24 */ /* 0x000fe200078e02ff */
[----:B------:R-:W-:Y:S01]  /*12d0*/  @!PT LDS RZ, [RZ] ;  /* 0x00000000fffff984 */ /* 0x000fe20000000800 */
[----:B------:R-:W-:Y:S01]  /*12e0*/  @!PT LDS RZ, [RZ] ;  /* 0x00000000fffff984 */ /* 0x000fe20000000800 */
[----:B------:R-:W-:Y:S01]  /*12f0*/  @!PT LDS RZ, [RZ] ;  /* 0x00000000fffff984 */ /* 0x000fe20000000800 */
[----:B------:R1:W-:Y:S01]  /*1300*/  @!P3 LDGSTS.E.BYPASS.LTC128B.128 [R233], [R8.64] ;  /* 0x0000000008e9bfae */ /* 0x0003e2000b901d5c */
[----:B------:R-:W-:Y:S01]  /*1310*/  IMAD.WIDE.U32 R236, R234, c[0x0][0x1b0], R236 ;  /* 0x00006c00eaec7a25 */ /* 0x000fe200078e00ec */
[----:B------:R-:W-:Y:S01]  /*1320*/  UIMAD UR11, UR7, UR22, UR11 ;  /* 0x00000016070b72a4 */ /* 0x000fe2000f8e020b */
[----:B------:R-:W-:Y:S01]  /*1330*/  SHF.R.S32.HI R2, RZ, 0x1f, R6 ;  /* 0x0000001fff027819 */ /* 0x000fe20000011406 */
[----:B------:R1:W-:Y:S01]  /*1340*/  @!P3 LDGSTS.E.BYPASS.LTC128B.128 [R233+0x4000], [R8.64+0x80] ;  /* 0x0400008008e9bfae */ /* 0x0003e2000b901d5c */
[----:B------:R-:W-:Y:S01]  /*1350*/  IMAD.IADD R239, R237, 0x1, R238 ;  /* 0x00000001edef7824 */ /* 0x000fe200078e02ee */
[----:B------:R-:W-:Y:S01]  /*1360*/  LEA.HI R229, R229, R7, RZ, 0x1 ;  /* 0x00000007e5e57211 */ /* 0x000fe200078f08ff */
[----:B------:R-:W-:Y:S01]  /*1370*/  IMAD.U32 R0, RZ, RZ, UR9 ;  /* 0x00000009ff007e24 */ /* 0x000fe2000f8e00ff */
[----:B------:R1:W-:Y:S01]  /*1380*/  @!P3 LDGSTS.E.BYPASS.LTC128B.128 [R233+0x8000], [R8.64+0x100] ;  /* 0x0800010008e9bfae */ /* 0x0003e2000b901d5c */
[----:B------:R-:W-:Y:S01]  /*1390*/  IMAD.MOV.U32 R238, RZ, RZ, R236 ;  /* 0x000000ffffee7224 */ /* 0x000fe200078e00ec */
[----:B------:R-:W-:Y:S01]  /*13a0*/  LEA.HI R2, R2, R6, RZ, 0x3 ;  /* 0x0000000602027211 */ /* 0x000fe200078f18ff */
[----:B------:R-:W-:Y:S01]  /*13b0*/  IMAD R4, R16, c[0x0][0x1a4], R4 ;  /* 0x0000690010047a24 */ /* 0x000fe200078e0204 */
[----:B------:R1:W-:Y:S01]  /*13c0*/  @!P3 LDGSTS.E.BYPASS.LTC128B.128 [R233+0xc000], [R8.64+0x180] ;  /* 0x0c00018008e9bfae */ /* 0x0003e2000b901d5c */
[----:B------:R-:W-:Y:S01]  /*13d0*/  IMAD.WIDE.U32 R20, R0, UR22, R238 ;  /* 0x0000001600147c25 */ /* 0x000fe2000f8e00ee */
[----:B------:R-:W-:Y:S01]  /*13e0*/  LOP3.LUT R0, R2, 0xfffffff8, RZ, 0xc0, !PT ;  /* 0xfffffff802007812 */ /* 0x000fe200078ec0ff */
[----:B------:R-:W-:Y:S01]  /*13f0*/  UIMAD UR4, UR7, UR4, URZ ;  /* 0x00000004070472a4 */ /* 0x000fe2000f8e023f */
[----:B------:R2:W-:Y:S01]  /*1400*/  @!P2 LDGSTS.E.BYPASS.LTC128B.128 [R233+0x1000], [R14.64] ;  /* 0x010000000ee9afae */ /* 0x0005e2000b901d5c */
[----:B------:R-:W-:Y:S01]  /*1410*/  LOP3.LUT R229, R229, 0xfffffffe, RZ, 0xc0, !PT ;  /* 0xfffffffee5e57812 */ /* 0x000fe200078ec0ff */
[----:B------:R-:W-:Y:S01]  /*1420*/  IMAD R231, R234, c[0x0][0x1bc], R231 ;  /* 0x00006f00eae77a24 */ /* 0x000fe200078e02e7 */
[----:B------:R-:W-:Y:S01]  /*1430*/  UIMAD UR4, UR9, UR5, UR4 ;  /* 0x00000005090472a4 */ /* 0x000fe2000f8e0204 */
[----:B------:R2:W-:Y:S01]  /*1440*/  @!P2 LDGSTS.E.BYPASS.LTC128B.128 [R233+0x5000], [R14.64+0x80] ;  /* 0x050000800ee9afae */ /* 0x0005e2000b901d5c */
[----:B------:R-:W-:-:S02]  /*1450*/  IMAD.IADD R0, R6, 0x1, -R0 ;  /* 0x0000000106007824 */ /* 0x000fc400078e0a00 */
[----:B------:R-:W-:Y:S01]  /*1460*/  IMAD.IADD R229, R7, 0x1, -R229 ;  /* 0x0000000107e57824 */ /* 0x000fe200078e0ae5 */
[----:B------:R2:W-:Y:S01]  /*1470*/  @!P2 LDGSTS.E.BYPASS.LTC128B.128 [R233+0x9000], [R14.64+0x100] ;  /* 0x090001000ee9afae */ /* 0x0005e2000b901d5c */
[----:B------:R-:W-:Y:S01]  /*1480*/  IMAD.SHL.U32 R83, R0, 0x40, RZ ;  /* 0x0000004000537824 */ /* 0x000fe200078e00ff */
[----:B------:R-:W-:Y:S01]  /*1490*/  UIADD3 UR4, UR15, UR4, URZ ;  /* 0x000000040f047290 */ /* 0x000fe2000fffe03f */
[----:B------:R-:W-:Y:S01]  /*14a0*/  IMAD.SHL.U32 R84, R2, 0x40, RZ ;  /* 0x0000004002547824 */ /* 0x000fe200078e00ff */
[----:B------:R2:W-:Y:S01]  /*14b0*/  @!P2 LDGSTS.E.BYPASS.LTC128B.128 [R233+0xd000], [R14.64+0x180] ;  /* 0x0d0001800ee9afae */ /* 0x0005e2000b901d5c */
[----:B------:R-:W-:Y:S01]  /*14c0*/  ISETP.GE.AND P2, PT, R16, UR6, PT ;  /* 0x0000000610007c0c */ /* 0x000fe2000bf46270 */
[----:B------:R-:W-:Y:S01]  /*14d0*/  IMAD.SHL.U32 R85, R85, 0x2, RZ ;  /* 0x0000000255557824 */ /* 0x000fe200078e00ff */
[----:B------:R-:W-:Y:S01]  /*14e0*/  LOP3.LUT R83, R83, 0x1c0, RZ, 0xc0, !PT ;  /* 0x000001c053537812 */ /* 0x000fe200078ec0ff */
[----:B------:R2:W-:Y:S01]  /*14f0*/  @!P1 LDGSTS.E.BYPASS.LTC128B.128 [R233+0x2000], [R12.64] ;  /* 0x020000000ce99fae */ /* 0x0005e2000b901d5c */
[----:B------:R-:W-:-:S02]  /*1500*/  LOP3.LUT R84, R84, 0xfffffe00, RZ, 0xc0, !PT ;  /* 0xfffffe0054547812 */ /* 0x000fc400078ec0ff */
[----:B------:R-:W-:Y:S01]  /*1510*/  LOP3.LUT R85, R85, 0x6, RZ, 0xc0, !PT ;  /* 0x0000000655557812 */ /* 0x000fe200078ec0ff */
[----:B------:R2:W-:Y:S02]  /*1520*/  @!P1 LDGSTS.E.BYPASS.LTC128B.128 [R233+0x6000], [R12.64+0x80] ;  /* 0x060000800ce99fae */ /* 0x0005e4000b901d5c */
[----:B------:R-:W-:Y:S02]  /*1530*/  IMAD R230, R82, 0x400, R84 ;  /* 0x0000040052e67824 */ /* 0x000fe400078e0254 */
[----:B-1----:R-:W-:Y:S01]  /*1540*/  IMAD.WIDE.U32 R8, R16, c[0x0][0x1a0], R240 ;  /* 0x0000680010087a25 */ /* 0x002fe200078e00f0 */
[----:B------:R2:W-:Y:S04]  /*1550*/  @!P1 LDGSTS.E.BYPASS.LTC128B.128 [R233+0xa000], [R12.64+0x100] ;  /* 0x0a0001000ce99fae */ /* 0x0005e8000b901d5c */
[----:B------:R-:W-:Y:S01]  /*1560*/  IADD3 R18, P3, R8, UR16, RZ ;  /* 0x0000001008127c10 */ /* 0x000fe2000ff7e0ff */
[----:B------:R2:W-:Y:S03]  /*1570*/  @!P1 LDGSTS.E.BYPASS.LTC128B.128 [R233+0xe000], [R12.64+0x180] ;  /* 0x0e0001800ce99fae */ /* 0x0005e6000b901d5c */
[----:B------:R-:W-:Y:S01]  /*1580*/  IADD3.X R19, R9, UR13, R4, P3, !PT ;  /* 0x0000000d09137c10 */ /* 0x000fe20009ffe404 */
[----:B------:R1:W-:Y:S01]  /*1590*/  @!P0 LDGSTS.E.BYPASS.LTC128B.128 [R233+0x3000], [R10.64] ;  /* 0x030000000ae98fae */ /* 0x0003e2000b901d5c */
[----:B------:R-:W-:-:S02]  /*15a0*/  IADD3 R4, R21, UR11, RZ ;  /* 0x0000000b15047c10 */ /* 0x000fc4000fffe0ff */
[----:B------:R-:W-:Y:S01]  /*15b0*/  @!P6 LEA R8, P3, R20, c[0x0][0x168], 0x1 ;  /* 0x00005a001408ea11 */ /* 0x000fe200078608ff */
[----:B------:R1:W-:Y:S01]  /*15c0*/  @!P0 LDGSTS.E.BYPASS.LTC128B.128 [R233+0x7000], [R10.64+0x80] ;  /* 0x070000800ae98fae */ /* 0x0003e2000b901d5c */
[----:B------:R-:W-:Y:S02]  /*15d0*/  IMAD.WIDE.U32 R234, R234, c[0x0][0x1b8], R18 ;  /* 0x00006e00eaea7a25 */ /* 0x000fe400078e0012 */
[C---:B------:R-:W-:Y:S01]  /*15e0*/  @!P6 LEA.HI.X R9, R20.reuse, c[0x0][0x16c], R4, 0x1, P3 ;  /* 0x00005b001409ea11 */ /* 0x040fe200018f0c04 */
[----:B------:R1:W-:Y:S01]  /*15f0*/  @!P0 LDGSTS.E.BYPASS.LTC128B.128 [R233+0xb000], [R10.64+0x100] ;  /* 0x0b0001000ae98fae */ /* 0x0003e2000b901d5c */
[----:B------:R-:W-:Y:S01]  /*1600*/  @!P5 IADD3 R5, P3, R20, UR12, RZ ;  /* 0x0000000c1405dc10 */ /* 0x000fe2000ff7e0ff */
[----:B------:R-:W-:Y:S02]  /*1610*/  IMAD.IADD R231, R235, 0x1, R231 ;  /* 0x00000001ebe77824 */ /* 0x000fe400078e02e7 */
[----:B------:R1:W-:Y:S01]  /*1620*/  @!P0 LDGSTS.E.BYPASS.LTC128B.128 [R233+0xf000], [R10.64+0x180] ;  /* 0x0f0001800ae98fae */ /* 0x0003e2000b901d5c */
[----:B------:R-:W-:-:S02]  /*1630*/  @!P5 IADD3.X R4, R4, UR10, RZ, P3, !PT ;  /* 0x0000000a0404dc10 */ /* 0x000fc40009ffe4ff */
[C---:B------:R-:W-:Y:S01]  /*1640*/  @!P5 LEA R6, P3, R5.reuse, c[0x0][0x168], 0x1 ;  /* 0x00005a000506da11 */ /* 0x040fe200078608ff */
[----:B------:R3:W-:Y:S03]  /*1650*/  @!P6 LDGSTS.E.BYPASS.LTC128B.128 [R233+0x10000], [R8.64] ;  /* 0x1000000008e9efae */ /* 0x0007e6000b901d5c */
[----:B------:R-:W-:Y:S01]  /*1660*/  @!P5 LEA.HI.X R7, R5, c[0x0][0x16c], R4, 0x1, P3 ;  /* 0x00005b000507da11 */ /* 0x000fe200018f0c04 */
[----:B------:R3:W-:Y:S01]  /*1670*/  @!P6 LDGSTS.E.BYPASS.LTC128B.128 [R233+0x12000], [R8.64+0x80] ;  /* 0x1200008008e9efae */ /* 0x0007e2000b901d5c */
[----:B------:R-:W-:-:S03]  /*1680*/  IMAD.U32 R4, RZ, RZ, UR4 ;  /* 0x00000004ff047e24 */ /* 0x000fc6000f8e00ff */
[----:B------:R3:W-:Y:S04]  /*1690*/  @!P6 LDGSTS.E.BYPASS.LTC128B.128 [R233+0x14000], [R8.64+0x100] ;  /* 0x1400010008e9efae */ /* 0x0007e8000b901d5c */
[----:B------:R3:W-:Y:S04]  /*16a0*/  @!P6 LDGSTS.E.BYPASS.LTC128B.128 [R233+0x16000], [R8.64+0x180] ;  /* 0x1600018008e9efae */ /* 0x0007e8000b901d5c */
[----:B------:R4:W-:Y:S04]  /*16b0*/  @!P5 LDGSTS.E.BYPASS.LTC128B.128 [R233+0x11000], [R6.64] ;  /* 0x1100000006e9dfae */ /* 0x0009e8000b901d5c */
[----:B------:R4:W-:Y:S01]  /*16c0*/  @!P5 LDGSTS.E.BYPASS.LTC128B.128 [R233+0x13000], [R6.64+0x80] ;  /* 0x1300008006e9dfae */ /* 0x0009e2000b901d5c */
[----:B-1----:R-:W-:-:S03]  /*16d0*/  IMAD.U32 R10, RZ, RZ, UR14 ;  /* 0x0000000eff0a7e24 */ /* 0x002fc6000f8e00ff */
[----:B------:R4:W-:Y:S01]  /*16e0*/  @!P5 LDGSTS.E.BYPASS.LTC128B.128 [R233+0x15000], [R6.64+0x100] ;  /* 0x1500010006e9dfae */ /* 0x0009e2000b901d5c */
[----:B------:R-:W-:-:S03]  /*16f0*/  IMAD.U32 R11, RZ, RZ, UR15 ;  /* 0x0000000fff0b7e24 */ /* 0x000fc6000f8e00ff */
[----:B------:R4:W-:Y:S01]  /*1700*/  @!P5 LDGSTS.E.BYPASS.LTC128B.128 [R233+0x17000], [R6.64+0x180] ;  /* 0x1700018006e9dfae */ /* 0x0009e2000b901d5c */
[----:B------:R-:W-:-:S03]  /*1710*/  LEA R5, P0, R10, R234, 0x6 ;  /* 0x000000ea0a057211 */ /* 0x000fc600078030ff */
[----:B------:R-:W0:Y:S01]  /*1720*/  LDGDEPBAR ;  /* 0x00000000000079af */ /* 0x000e220000000000 */
[----:B------:R-:W-:Y:S02]  /*1730*/  LEA.HI.X R4, R10, R231, R4, 0x6, P0 ;  /* 0x000000e70a047211 */ /* 0x000fe400000f3404 */
[----:B------:R-:W-:Y:S01]  /*1740*/  @!P2 LEA R10, P1, R5, c[0x0][0x170], 0x1 ;  /* 0x00005c00050aaa11 */ /* 0x000fe200078208ff */
[----:B---3--:R-:W-:-:S03]  /*1750*/  IMAD.SHL.U32 R8, R3, 0x40, RZ ;  /* 0x0000004003087824 */ /* 0x008fc600078e00ff */
[----:B------:R-:W-:Y:S02]  /*1760*/  @!P2 LEA.HI.X R11, R5, c[0x0][0x174], R4, 0x1, P1 ;  /* 0x00005d00050baa11 */ /* 0x000fe400008f0c04 */
[----:B------:R-:W-:Y:S01]  /*1770*/  LOP3.LUT R8, R8, 0x1c0, RZ, 0xc0, !PT ;  /* 0x000001c008087812 */ /* 0x000fe200078ec0ff */
[----:B----4-:R-:W-:Y:S01]  /*1780*/  IMAD.SHL.U32 R7, R16, 0x8, RZ ;  /* 0x0000000810077824 */ /* 0x010fe200078e00ff */
[----:B------:R-:W-:-:S04]  /*1790*/  DEPBAR.LE SB0, 0x0 ;  /* 0x000080000000791a */ /* 0x000fc80000000000 */
[----:B------:R-:W-:Y:S01]  /*17a0*/  BAR.SYNC.DEFER_BLOCKING 0x0 ;  /* 0x0000000000007b1d */ /* 0x000fe20000010000 */
[----:B------:R-:W-:Y:S01]  /*17b0*/  IMAD.SHL.U32 R6, R229, 0x8, RZ ;  /* 0x00000008e5067824 */ /* 0x000fe200078e00ff */
[----:B------:R-:W-:Y:S02]  /*17c0*/  LOP3.LUT R7, R8, 0x8, R7, 0xf8, !PT ;  /* 0x0000000808077812 */ /* 0x000fe400078ef807 */
[----:B------:R-:W-:Y:S02]  /*17d0*/  SHF.R.U32.HI R8, RZ, 0x3, R8 ;  /* 0x00000003ff087819 */ /* 0x000fe40000011608 */
[----:B------:R-:W-:Y:S02]  /*17e0*/  LOP3.LUT R6, R83, 0x8, R6, 0xf8, !PT ;  /* 0x0000000853067812 */ /* 0x000fe400078ef806 */
[----:B------:R-:W-:Y:S02]  /*17f0*/  SHF.R.U32.HI R83, RZ, 0x3, R83 ;  /* 0x00000003ff537819 */ /* 0x000fe40000011653 */
[----:B------:R-:W-:Y:S01]  /*1800*/  LOP3.LUT R8, R7, R8, RZ, 0x3c, !PT ;  /* 0x0000000807087212 */ /* 0x000fe200078e3cff */
[----:B------:R-:W-:Y:S01]  /*1810*/  @!P4 IMAD.MOV.U32 R7, RZ, RZ, c[0x0][0x1a0] ;  /* 0x00006800ff07c624 */ /* 0x000fe200078e00ff */
[----:B------:R-:W-:Y:S01]  /*1820*/  LOP3.LUT R83, R6, R83, RZ, 0x3c, !PT ;  /* 0x0000005306537212 */ /* 0x000fe200078e3cff */
[----:B------:R-:W-:-:S02]  /*1830*/  @!P4 IMAD.MOV.U32 R6, RZ, RZ, c[0x0][0x1a4] ;  /* 0x00006900ff06c624 */ /* 0x000fc400078e00ff */
[----:B------:R-:W-:Y:S01]  /*1840*/  IMAD R229, R229, 0x200, R8 ;  /* 0x00000200e5e57824 */ /* 0x000fe200078e0208 */
[----:B------:R-:W-:Y:S01]  /*1850*/  @!P4 LEA R2, P0, R7, R5, 0x5 ;  /* 0x000000050702c211 */ /* 0x000fe200078028ff */
[----:B------:R-:W-:Y:S02]  /*1860*/  IMAD.IADD R230, R83, 0x1, R230 ;  /* 0x0000000153e67824 */ /* 0x000fe400078e02e6 */
[----:B------:R-:W-:Y:S01]  /*1870*/  IMAD.SHL.U32 R229, R229, 0x2, RZ ;  /* 0x00000002e5e57824 */ /* 0x000fe200078e00ff */
[----:B------:R-:W-:Y:S01]  /*1880*/  @!P4 LEA.HI.X R6, R7, R4, R6, 0x5, P0 ;  /* 0x000000040706c211 */ /* 0x000fe200000f2c06 */
[----:B------:R-:W-:Y:S01]  /*1890*/  IMAD.SHL.U32 R230, R230, 0x2, RZ ;  /* 0x00000002e6e67824 */ /* 0x000fe200078e00ff */
[C---:B------:R-:W-:Y:S01]  /*18a0*/  @!P4 LEA R4, P0, R2.reuse, c[0x0][0x170], 0x1 ;  /* 0x00005c000204ca11 */ /* 0x040fe200078008ff */
[----:B------:R-:W-:Y:S01]  /*18b0*/  @P2 STS.128 [R233+0x18000], RZ ;  /* 0x018000ffe9002388 */ /* 0x000fe20000000c00 */
[----:B------:R-:W-:Y:S02]  /*18c0*/  IADD3 R227, R229, 0x10020, RZ ;  /* 0x00010020e5e37810 */ /* 0x000fe40007ffe0ff */
[----:B------:R-:W-:Y:S01]  /*18d0*/  @!P4 LEA.HI.X R5, R2, c[0x0][0x174], R6, 0x1, P0 ;  /* 0x00005d000205ca11 */ /* 0x000fe200000f0c06 */
[----:B------:R-:W-:Y:S01]  /*18e0*/  @P2 STS.128 [R233+0x1a000], RZ ;  /* 0x01a000ffe9002388 */ /* 0x000fe20000000c00 */
[----:B------:R-:W-:-:S03]  /*18f0*/  IMAD.MOV.U32 R2, RZ, RZ, 0x10 ;  /* 0x00000010ff027424 */ /* 0x000fc600078e00ff */
        /* <DEDUP_REMOVED lines=39> */
[----:B------:R-:W3:Y:S01]  /*1b70*/  LDSM.16.M88.4 R68, [R229+0x10000] ;  /* 0x01000000e544783b */ /* 0x000ee20000000200 */
[----:B------:R-:W-:-:S02]  /*1b80*/  IADD3 R214, R227, 0x2800, RZ ;  /* 0x00002800e3d67810 */ /* 0x000fc40007ffe0ff */
[C---:B------:R-:W-:Y:S01]  /*1b90*/  IADD3 R213, R227.reuse, 0x3000, RZ ;  /* 0x00003000e3d57810 */ /* 0x040fe20007ffe0ff */
[----:B------:R-:W4:Y:S01]  /*1ba0*/  LDSM.16.M88.4 R28, [R229+0x11000] ;  /* 0x01100000e51c783b */ /* 0x000f220000000200 */
[C---:B------:R-:W-:Y:S02]  /*1bb0*/  IADD3 R212, R227.reuse, 0x3800, RZ ;  /* 0x00003800e3d47810 */ /* 0x040fe40007ffe0ff */
[C---:B------:R-:W-:Y:S01]  /*1bc0*/  IADD3 R211, R227.reuse, 0x4000, RZ ;  /* 0x00004000e3d37810 */ /* 0x040fe20007ffe0ff */
[----:B------:R-:W5:Y:S01]  /*1bd0*/  LDSM.16.M88.4 R36, [R229+0x10800] ;  /* 0x01080000e524783b */ /* 0x000f620000000200 */
[C---:B------:R-:W-:Y:S02]  /*1be0*/  IADD3 R210, R227.reuse, 0x4800, RZ ;  /* 0x00004800e3d27810 */ /* 0x040fe40007ffe0ff */
[C---:B------:R-:W-:Y:S01]  /*1bf0*/  IADD3 R209, R227.reuse, 0x5000, RZ ;  /* 0x00005000e3d17810 */ /* 0x040fe20007ffe0ff */
[----:B-1----:R-:W1:Y:S01]  /*1c00*/  LDSM.16.M88.4 R8, [R229+0x11800] ;  /* 0x01180000e508783b */ /* 0x002e620000000200 */
[----:B------:R-:W-:-:S02]  /*1c10*/  IADD3 R208, R227, 0x5800, RZ ;  /* 0x00005800e3d07810 */ /* 0x000fc40007ffe0ff */
[C---:B------:R-:W-:Y:S01]  /*1c20*/  IADD3 R207, R227.reuse, 0x6000, RZ ;  /* 0x00006000e3cf7810 */ /* 0x040fe20007ffe0ff */
[----:B------:R-:W-:Y:S01]  /*1c30*/  LDSM.16.M88.4 R56, [R228] ;  /* 0x00000000e438783b */ /* 0x000fe20000000200 */
[C---:B------:R-:W-:Y:S02]  /*1c40*/  IADD3 R206, R227.reuse, 0x6800, RZ ;  /* 0x00006800e3ce7810 */ /* 0x040fe40007ffe0ff */
[C---:B------:R-:W-:Y:S01]  /*1c50*/  IADD3 R205, R227.reuse, 0x7000, RZ ;  /* 0x00007000e3cd7810 */ /* 0x040fe20007ffe0ff */
[----:B------:R-:W1:Y:S01]  /*1c60*/  LDSM.16.M88.4 R60, [R227] ;  /* 0x00000000e33c783b */ /* 0x000e620000000200 */
[----:B------:R-:W-:-:S03]  /*1c70*/  IADD3 R204, R227, 0x7800, RZ ;  /* 0x00007800e3cc7810 */ /* 0x000fc60007ffe0ff */
[----:B------:R-:W1:Y:S04]  /*1c80*/  LDSM.16.M88.4 R48, [R227+0x1000] ;  /* 0x00100000e330783b */ /* 0x000e680000000200 */
[----:B------:R-:W1:Y:S04]  /*1c90*/  LDSM.16.M88.4 R52, [R227+0x800] ;  /* 0x00080000e334783b */ /* 0x000e680000000200 */
[----:B------:R-:W1:Y:S04]  /*1ca0*/  LDSM.16.M88.4 R44, [R227+0x1800] ;  /* 0x00180000e32c783b */ /* 0x000e680000000200 */
[----:B------:R-:W-:Y:S01]  /*1cb0*/  LDSM.16.M88.4 R16, [R226] ;  /* 0x00000000e210783b */ /* 0x000fe20000000200 */
        /* <DEDUP_REMOVED lines=8> */
[C---:B-----5:R-:W-:Y:S08]  /*1d40*/  HMMA.16816.F32.BF16 R40, R20.reuse, R36, RZ ;  /* 0x000000241428723c */ /* 0x060ff000000418ff */
        /* <DEDUP_REMOVED lines=154> */
[----:B--2---:R-:W-:Y:S01]  /*26f0*/  HMMA.16816.F32.BF16 R44, R28, R12, R24 ;  /* 0x0000000c1c2c723c */ /* 0x004fe20000041818 */
[----:B------:R-:W2:Y:S07]  /*2700*/  LDSM.16.M88.4 R24, [R226+0xc000] ;  /* 0x00c00000e218783b */ /* 0x000eae0000000200 */
[C---:B-1----:R-:W-:Y:S08]  /*2710*/  HMMA.16816.F32.BF16 R40, R52.reuse, R8, R40 ;  /* 0x000000083428723c */ /* 0x042ff00000041828 */
[----:B------:R-:W-:Y:S01]  /*2720*/  HMMA.16816.F32.BF16 R36, R52, R10, R36 ;  /* 0x0000000a3424723c */ /* 0x000fe20000041824 */
[----:B------:R-:W1:Y:S07]  /*2730*/  LDSM.16.M88.4 R8, [R223+0x17000] ;  /* 0x01700000df08783b */ /* 0x000e6e0000000200 */
[----:B------:R-:W-:Y:S01]  /*2740*/  HMMA.16816.F32.BF16 R60, R28, R14, R60 ;  /* 0x0000000e1c3c723c */ /* 0x000fe2000004183c */
[----:B------:R-:W4:Y:S04]  /*2750*/  LDSM.16.M88.4 R12, [R223+0x16800] ;  /* 0x01680000df0c783b */ /* 0x000f280000000200 */
[----:B------:R-:W-:Y:S03]  /*2760*/  LDSM.16.M88.4 R28, [R223+0x17800] ;  /* 0x01780000df1c783b */ /* 0x000fe60000000200 */
        /* <DEDUP_REMOVED lines=8> */
[----:B------:R-:W5:Y:S07]  /*27f0*/  LDSM.16.M88.4 R16, [R216+0x6800] ;  /* 0x00680000d810783b */ /* 0x000f6e0000000200 */
[C---:B--2---:R-:W-:Y:S08]  /*2800*/  HMMA.16816.F32.BF16 R4, R24.reuse, R20, R4 ;  /* 0x000000141804723c */ /* 0x044ff00000041804 */
[C---:B-1----:R-:W-:Y:S08]  /*2810*/  HMMA.16816.F32.BF16 R32, R24.reuse, R8, R32 ;  /* 0x000000081820723c */ /* 0x042ff00000041820 */
[C---:B------:R-:W-:Y:S01]  /*2820*/  HMMA.16816.F32.BF16 R64, R24.reuse, R10, R64 ;  /* 0x0000000a1840723c */ /* 0x040fe20000041840 */
[----:B------:R-:W1:Y:S07]  /*2830*/  LDSM.16.M88.4 R8, [R216+0x7000] ;  /* 0x00700000d808783b */ /* 0x000e6e0000000200 */
[C---:B------:R-:W-:Y:S07]  /*2840*/  HMMA.16816.F32.BF16 R72, R24.reuse, R22, R72 ;  /* 0x000000161848723c */ /* 0x040fee0000041848 */
[----:B------:R-:W-:Y:S01]  /*2850*/  IMAD.U32 R22, RZ, RZ, UR9 ;  /* 0x00000009ff167e24 */ /* 0x000fe2000f8e00ff */
[----:B----4-:R-:W-:Y:S03]  /*2860*/  HMMA.16816.F32.BF16 R40, R24, R12, R40 ;  /* 0x0000000c1828723c */ /* 0x010fe60000041828 */
[----:B------:R-:W-:-:S05]  /*2870*/  IMAD R22, R22, 0x40, R85 ;  /* 0x0000004016167824 */ /* 0x000fca00078e0255 */
[----:B------:R-:W-:Y:S01]  /*2880*/  HMMA.16816.F32.BF16 R36, R24, R14, R36 ;  /* 0x0000000e1824723c */ /* 0x000fe20000041824 */
[----:B------:R-:W2:Y:S01]  /*2890*/  LDSM.16.M88.4 R12, [R216+0x7800] ;  /* 0x00780000d80c783b */ /* 0x000ea20000000200 */
[----:B------:R-:W-:Y:S01]  /*28a0*/  IADD3 R3, R22, 0x10, RZ ;  /* 0x0000001016037810 */ /* 0x000fe20007ffe0ff */
[----:B------:R-:W-:-:S04]  /*28b0*/  DEPBAR.LE SB0, 0x0 ;  /* 0x000080000000791a */ /* 0x000fc80000000000 */
[----:B------:R-:W-:Y:S01]  /*28c0*/  ISETP.GE.AND P4, PT, R3, UR8, PT ;  /* 0x0000000803007c0c */ /* 0x000fe2000bf86270 */
[----:B---3--:R-:W-:Y:S01]  /*28d0*/  HMMA.16816.F32.BF16 R4, R48, R44, R4 ;  /* 0x0000002c3004723c */ /* 0x008fe20000041804 */
[C---:B------:R-:W-:Y:S02]  /*28e0*/  IADD3 R20, R22.reuse, 0x1, RZ ;  /* 0x0000000116147810 */ /* 0x040fe40007ffe0ff */
[C---:B------:R-:W-:Y:S02]  /*28f0*/  IADD3 R3, R22.reuse, 0x11, RZ ;  /* 0x0000001116037810 */ /* 0x040fe40007ffe0ff */
[----:B------:R-:W-:Y:S02]  /*2900*/  ISETP.GE.AND P1, PT, R22, UR8, PT ;  /* 0x0000000816007c0c */ /* 0x000fe4000bf26270 */
[----:B------:R-:W-:Y:S01]  /*2910*/  ISETP.GE.AND P0, PT, R20, UR8, PT ;  /* 0x0000000814007c0c */ /* 0x000fe2000bf06270 */
[----:B------:R-:W-:Y:S01]  /*2920*/  HMMA.16816.F32.BF16 R60, R24, R30, R60 ;  /* 0x0000001e183c723c */ /* 0x000fe2000004183c */
[----:B------:R-:W-:-:S07]  /*2930*/  ISETP.GE.AND P3, PT, R3, UR8, PT ;  /* 0x0000000803007c0c */ /* 0x000fce000bf66270 */
[C---:B------:R-:W-:Y:S08]  /*2940*/  HMMA.16816.F32.BF16 R72, R48.reuse, R46, R72 ;  /* 0x0000002e3048723c */ /* 0x040ff00000041848 */
[----:B-----5:R-:W-:Y:S01]  /*2950*/  HMMA.16816.F32.BF16 R40, R48, R16, R40 ;  /* 0x000000103028723c */ /* 0x020fe20000041828 */
[----:B------:R-:W-:Y:S02]  /*2960*/  FSEL R3, R4, -INF , !P1 ;  /* 0xff80000004037808 */ /* 0x000fe40004800000 */
[----:B------:R-:W-:-:S02]  /*2970*/  FSEL R21, R6, -INF , !P1 ;  /* 0xff80000006157808 */ /* 0x000fc40004800000 */
[C---:B------:R-:W-:Y:S02]  /*2980*/  IADD3 R4, R22.reuse, 0x21, RZ ;  /* 0x0000002116047810 */ /* 0x040fe40007ffe0ff */
[C---:B------:R-:W-:Y:S01]  /*2990*/  IADD3 R16, R22.reuse, 0x9, RZ ;  /* 0x0000000916107810 */ /* 0x040fe20007ffe0ff */
[----:B------:R-:W-:Y:S01]  /*29a0*/  HMMA.16816.F32.BF16 R56, R24, R28, R56 ;  /* 0x0000001c1838723c */ /* 0x000fe20000041838 */
[----:B------:R-:W-:Y:S02]  /*29b0*/  IADD3 R17, R22, 0x8, RZ ;  /* 0x0000000816117810 */ /* 0x000fe40007ffe0ff */
[----:B------:R-:W-:Y:S02]  /*29c0*/  ISETP.GE.AND P5, PT, R16, UR8, PT ;  /* 0x0000000810007c0c */ /* 0x000fe4000bfa6270 */
[----:B------:R-:W-:Y:S02]  /*29d0*/  IADD3 R16, R22, 0x19, RZ ;  /* 0x0000001916107810 */ /* 0x000fe40007ffe0ff */
[----:B------:R-:W-:Y:S01]  /*29e0*/  ISETP.GE.AND P6, PT, R17, UR8, PT ;  /* 0x0000000811007c0c */ /* 0x000fe2000bfc6270 */
[----:B------:R-:W-:Y:S01]  /*29f0*/  HMMA.16816.F32.BF16 R36, R48, R18, R36 ;  /* 0x000000123024723c */ /* 0x000fe20000041824 */
[----:B------:R-:W-:-:S02]  /*2a00*/  ISETP.GE.AND P1, PT, R16, UR8, PT ;  /* 0x0000000810007c0c */ /* 0x000fc4000bf26270 */
[----:B------:R-:W-:Y:S02]  /*2a10*/  FSEL R16, R5, -INF , !P0 ;  /* 0xff80000005107808 */ /* 0x000fe40004000000 */
[----:B------:R-:W-:Y:S02]  /*2a20*/  IADD3 R6, R22, 0x20, RZ ;  /* 0x0000002016067810 */ /* 0x000fe40007ffe0ff */
[----:B------:R-:W-:Y:S01]  /*2a30*/  FSEL R74, R74, -INF , !P6 ;  /* 0xff8000004a4a7808 */ /* 0x000fe20007000000 */
[----:B-1----:R-:W-:Y:S01]  /*2a40*/  HMMA.16816.F32.BF16 R32, R48, R8, R32 ;  /* 0x000000083020723c */ /* 0x002fe20000041820 */
[----:B------:R-:W-:Y:S02]  /*2a50*/  FSEL R72, R72, -INF , !P6 ;  /* 0xff80000048487808 */ /* 0x000fe40007000000 */
[----:B------:R-:W-:Y:S02]  /*2a60*/  IADD3 R5, R22, 0x28, RZ ;  /* 0x0000002816057810 */ /* 0x000fe40007ffe0ff */
[----:B------:R-:W-:-:S02]  /*2a70*/  ISETP.GE.AND P6, PT, R4, UR8, PT ;  /* 0x0000000804007c0c */ /* 0x000fc4000bfc6270 */
[C---:B------:R-:W-:Y:S01]  /*2a80*/  IADD3 R17, R22.reuse, 0x18, RZ ;  /* 0x0000001816117810 */ /* 0x040fe20007ffe0ff */
[C---:B--2---:R-:W-:Y:S01]  /*2a90*/  HMMA.16816.F32.BF16 R60, R48.reuse, R14, R60 ;  /* 0x0000000e303c723c */ /* 0x044fe2000004183c */
[----:B------:R-:W-:Y:S02]  /*2aa0*/  IADD3 R4, R22, 0x29, RZ ;  /* 0x0000002916047810 */ /* 0x000fe40007ffe0ff */
[----:B------:R-:W-:Y:S02]  /*2ab0*/  FSEL R20, R7, -INF , !P0 ;  /* 0xff80000007147808 */ /* 0x000fe40004000000 */
[----:B------:R-:W-:Y:S02]  /*2ac0*/  FSEL R75, R75, -INF , !P5 ;  /* 0xff8000004b4b7808 */ /* 0x000fe40006800000 */
[----:B------:R-:W-:Y:S01]  /*2ad0*/  FSEL R73, R73, -INF , !P5 ;  /* 0xff80000049497808 */ /* 0x000fe20006800000 */
[----:B------:R-:W-:Y:S01]  /*2ae0*/  HMMA.16816.F32.BF16 R56, R48, R12, R56 ;  /* 0x0000000c3038723c */ /* 0x000fe20000041838 */
[----:B------:R-:W-:-:S02]  /*2af0*/  ISETP.GE.AND P0, PT, R6, UR8, PT ;  /* 0x0000000806007c0c */ /* 0x000fc4000bf06270 */
[----:B------:R-:W-:Y:S02]  /*2b00*/  ISETP.GE.AND P5, PT, R5, UR8, PT ;  /* 0x0000000805007c0c */ /* 0x000fe4000bfa6270 */
[----:B------:R-:W-:Y:S02]  /*2b10*/  FSEL R9, R42, -INF , !P4 ;  /* 0xff8000002a097808 */ /* 0x000fe40006000000 */
[----:B------:R-:W-:Y:S01]  /*2b20*/  FSEL R6, R40, -INF , !P4 ;  /* 0xff80000028067808 */ /* 0x000fe20006000000 */
[----:B------:R-:W-:Y:S01]  /*2b30*/  HMMA.16816.F32.BF16 R64, R48, R10, R64 ;  /* 0x0000000a3040723c */ /* 0x000fe20000041840 */
[----:B------:R-:W-:Y:S02]  /*2b40*/  IADD3 R5, R22, 0x30, RZ ;  /* 0x0000003016057810 */ /* 0x000fe40007ffe0ff */
[----:B------:R-:W-:Y:S02]  /*2b50*/  ISETP.GE.AND P2, PT, R17, UR8, PT ;  /* 0x0000000811007c0c */ /* 0x000fe4000bf46270 */
        /* <DEDUP_REMOVED lines=13> */
[----:B------:R-:W-:Y:S02]  /*2c30*/  FSEL R184, R33, -INF , !P6 ;  /* 0xff80000021b87808 */ /* 0x000fe40007000000 */
[----:B------:R-:W-:Y:S02]  /*2c40*/  FSEL R28, R63, -INF , !P0 ;  /* 0xff8000003f1c7808 */ /* 0x000fe40004000000 */
[----:B------:R-:W-:Y:S02]  /*2c50*/  FSEL R33, R61, -INF , !P0 ;  /* 0xff8000003d217808 */ /* 0x000fe40004000000 */
[----:B------:R-:W-:Y:S02]  /*2c60*/  PLOP3.LUT P0, PT, PT, PT, UP0, 0x80, 0x0 ;  /* 0x000000000000781c */ /* 0x000fe40003f0f008 */
[----:B------:R-:W-:Y:S02]  /*2c70*/  FSEL R11, R39, -INF , !P1 ;  /* 0xff800000270b7808 */ /* 0x000fe40004800000 */
[----:B------:R-:W-:-:S02]  /*2c80*/  FSEL R7, R37, -INF , !P1 ;  /* 0xff80000025077808 */ /* 0x000fc40004800000 */
[----:B------:R-:W-:Y:S01]  /*2c90*/  ISETP.GE.AND P1, PT, R4, UR8, PT ;  /* 0x0000000804007c0c */ /* 0x000fe2000bf26270 */
[----:B------:R-:W-:Y:S01]  /*2ca0*/  IMAD.IADD R4, R84, 0x1, R83 ;  /* 0x0000000154047824 */ /* 0x000fe200078e0253 */
        /* <DEDUP_REMOVED lines=38> */
.L_x_1401:
[----:B------:R-:W-:Y:S01]  /*2f10*/  FMNMX.FTZ R14, R3, R16, !PT ;  /* 0x00000010030e7209 */ /* 0x000fe20007810000 */
[----:B------:R-:W-:Y:S01]  /*2f20*/  IMAD R168, R81, 0x8, R82 ;  /* 0x0000000851a87824 */ /* 0x000fe200078e0252 */
[----:B------:R-:W-:Y:S01]  /*2f30*/  FMNMX.FTZ R13, R21, R20, !PT ;  /* 0x00000014150d7209 */ /* 0x000fe20007810000 */
[----:B------:R-:W-:Y:S01]  /*2f40*/  USHF.L.U32 UR4, UR9, 0x1, URZ ;  /* 0x0000000109047899 */ /* 0x000fe2000800063f */
[----:B------:R-:W-:Y:S01]  /*2f50*/  FMNMX.FTZ R14, R72, R14, !PT ;  /* 0x0000000e480e7209 */ /* 0x000fe20007810000 */
[----:B------:R-:W-:Y:S01]  /*2f60*/  IMAD.WIDE.U32 R198, R168, -0x326172a9, RZ ;  /* 0xcd9e8d57a8c67825 */ /* 0x000fe200078e00ff */
        /* <DEDUP_REMOVED lines=29> */
[----:B------:R-:W-:Y:S01]  /*3140*/  IMAD R221, R0, 0x2, R224 ;  /* 0x0000000200dd7824 */ /* 0x000fe200078e02e0 */
        /* <DEDUP_REMOVED lines=20> */
[----:B------:R-:W-:Y:S01]  /*3290*/  IMAD.U32 R13, RZ, RZ, UR4 ;  /* 0x00000004ff0d7e24 */ /* 0x000fe2000f8e00ff */
[----:B------:R-:W-:Y:S01]  /*32a0*/  LOP3.LUT R167, R80, UR32, RZ, 0x3c, !PT ;  /* 0x0000002050a77c12 */ /* 0x000fe2000f8e3cff */
[----:B------:R-:W2:Y:S01]  /*32b0*/  SHFL.BFLY PT, R164, R14, 0x2, 0x1f ;  /* 0x0c401f000ea47f89 */ /* 0x000ea200000e0000 */
[----:B------:R-:W-:-:S02]  /*32c0*/  UIADD3 UR4, UR4, 0x1, URZ ;  /* 0x0000000104047890 */ /* 0x000fc4000fffe03f */
[----:B------:R-:W-:Y:S01]  /*32d0*/  LOP3.LUT R196, R199, R167, RZ, 0x3c, !PT ;  /* 0x000000a7c7c47212 */ /* 0x000fe200078e3cff */
[----:B------:R-:W-:Y:S01]  /*32e0*/  LDSM.16.MT88.4 R80, [R221+0x1a000] ;  /* 0x01a00000dd50783b */ /* 0x000fe20000004200 */
[----:B------:R-:W-:-:S03]  /*32f0*/  LOP3.LUT R13, R201, UR33, R13, 0x96, !PT ;  /* 0x00000021c90d7c12 */ /* 0x000fc6000f8e960d */
[----:B------:R-:W-:Y:S01]  /*3300*/  IMAD.WIDE.U32 R196, R196, -0x2daee0ad, RZ ;  /* 0xd2511f53c4c47825 */ /* 0x000fe200078e00ff */
[----:B------:R-:W-:Y:S03]  /*3310*/  LDSM.16.MT88.4 R88, [R220+0x1a000] ;  /* 0x01a00000dc58783b */ /* 0x000fe60000004200 */
[----:B-1----:R-:W-:Y:S01]  /*3320*/  IMAD.WIDE.U32 R22, R13, -0x326172a9, RZ ;  /* 0xcd9e8d570d167825 */ /* 0x002fe200078e00ff */
[----:B------:R-:W-:Y:S01]  /*3330*/  LOP3.LUT R194, R197, UR16, R200, 0x96, !PT ;  /* 0x00000010c5c27c12 */ /* 0x000fe2000f8e96c8 */
[----:B------:R-:W-:Y:S03]  /*3340*/  LDSM.16.MT88.4 R96, [R224+0x1c000] ;  /* 0x01c00000e060783b */ /* 0x000fe60000004200 */
[----:B------:R-:W-:Y:S01]  /*3350*/  LOP3.LUT R13, R23, UR17, R198, 0x96, !PT ;  /* 0x00000011170d7c12 */ /* 0x000fe2000f8e96c6 */
[----:B------:R-:W-:Y:S01]  /*3360*/  IMAD.WIDE.U32 R194, R194, -0x326172a9, RZ ;  /* 0xcd9e8d57c2c27825 */ /* 0x000fe200078e00ff */
[----:B------:R-:W-:Y:S03]  /*3370*/  LDSM.16.MT88.4 R104, [R222+0x1c000] ;  /* 0x01c00000de68783b */ /* 0x000fe60000004200 */
[----:B------:R-:W-:Y:S01]  /*3380*/  IMAD.WIDE.U32 R18, R13, -0x2daee0ad, RZ ;  /* 0xd2511f530d127825 */ /* 0x000fe200078e00ff */
[----:B------:R-:W-:Y:S01]  /*3390*/  LOP3.LUT R22, R195, UR15, R22, 0x96, !PT ;  /* 0x0000000fc3167c12 */ /* 0x000fe2000f8e9616 */
[----:B------:R-:W-:Y:S01]  /*33a0*/  LDSM.16.MT88.4 R112, [R221+0x1c000] ;  /* 0x01c00000dd70783b */ /* 0x000fe20000004200 */
[----:B--2---:R-:W-:-:S03]  /*33b0*/  FMNMX.FTZ R164, R14, R164, !PT ;  /* 0x000000a40ea47209 */ /* 0x004fc60007810000 */
[----:B------:R-:W1:Y:S01]  /*33c0*/  SHFL.BFLY PT, R14, R17, 0x2, 0x1f ;  /* 0x0c401f00110e7f89 */ /* 0x000e6200000e0000 */
[----:B------:R-:W-:-:S03]  /*33d0*/  IMAD.WIDE.U32 R22, R22, -0x2daee0ad, RZ ;  /* 0xd2511f5316167825 */ /* 0x000fc600078e00ff */
[----:B------:R-:W2:Y:S02]  /*33e0*/  SHFL.BFLY PT, R15, R164, 0x1, 0x1f ;  /* 0x0c201f00a40f7f89 */ /* 0x000ea400000e0000 */
[----:B------:R-:W-:Y:S02]  /*33f0*/  LOP3.LUT R18, R23, UR12, R18, 0x96, !PT ;  /* 0x0000000c17127c12 */ /* 0x000fe4000f8e9612 */
[----:B------:R-:W-:Y:S04]  /*3400*/  LDSM.16.MT88.4 R120, [R220+0x1c000] ;  /* 0x01c00000dc78783b */ /* 0x000fe80000004200 */
[----:B------:R-:W-:Y:S04]  /*3410*/  LDSM.16.MT88.4 R128, [R224+0x1e000] ;  /* 0x01e00000e080783b */ /* 0x000fe80000004200 */
[----:B------:R-:W-:Y:S04]  /*3420*/  LDSM.16.MT88.4 R136, [R222+0x1e000] ;  /* 0x01e00000de88783b */ /* 0x000fe80000004200 */
[----:B------:R-:W-:Y:S01]  /*3430*/  LDSM.16.MT88.4 R140, [R221+0x1e000] ;  /* 0x01e00000dd8c783b */ /* 0x000fe20000004200 */
[----:B-1----:R-:W-:-:S02]  /*3440*/  FMNMX.FTZ R17, R17, R14, !PT ;  /* 0x0000000e11117209 */ /* 0x002fc40007810000 */
[----:B------:R-:W-:Y:S01]  /*3450*/  LOP3.LUT R14, R19, UR14, R196, 0x96, !PT ;  /* 0x0000000e130e7c12 */ /* 0x000fe2000f8e96c4 */
[----:B------:R-:W-:Y:S01]  /*3460*/  IMAD.WIDE.U32 R18, R18, -0x326172a9, RZ ;  /* 0xcd9e8d5712127825 */ /* 0x000fe200078e00ff */
[----:B--2---:R-:W-:Y:S01]  /*3470*/  FMNMX.FTZ R164, R164, R15, !PT ;  /* 0x0000000fa4a47209 */ /* 0x004fe20007810000 */
[----:B------:R-:W1:Y:S02]  /*3480*/  SHFL.BFLY PT, R13, R17, 0x1, 0x1f ;  /* 0x0c201f00110d7f89 */ /* 0x000e6400000e0000 */
[----:B------:R-:W-:Y:S01]  /*3490*/  IMAD.WIDE.U32 R14, R14, -0x326172a9, RZ ;  /* 0xcd9e8d570e0e7825 */ /* 0x000fe200078e00ff */
[----:B------:R-:W-:-:S03]  /*34a0*/  FSETP.NEU.FTZ.AND P1, PT, R164, -INF , PT ;  /* 0xff800000a400780b */ /* 0x000fc60003f3d000 */
[----:B------:R-:W-:Y:S01]  /*34b0*/  FMUL.FTZ R34, R164, c[0x0][0x23c] ;  /* 0x00008f00a4227a20 */ /* 0x000fe20000410000 */
[----:B------:R-:W-:-:S04]  /*34c0*/  LOP3.LUT R14, R19, UR11, R14, 0x96, !PT ;  /* 0x0000000b130e7c12 */ /* 0x000fc8000f8e960e */
[----:B------:R-:W-:-:S05]  /*34d0*/  FSEL R34, R34, RZ, P1 ;  /* 0x000000ff22227208 */ /* 0x000fca0000800000 */
[----:B------:R-:W-:Y:S01]  /*34e0*/  FFMA.FTZ R179, R3, c[0x0][0x23c], -R34 ;  /* 0x00008f0003b37a23 */ /* 0x000fe20000010822 */
[----:B------:R-:W-:Y:S01]  /*34f0*/  LOP3.LUT R3, R15, UR13, R194, 0x96, !PT ;  /* 0x0000000d0f037c12 */ /* 0x000fe2000f8e96c2 */
[----:B------:R-:W-:-:S04]  /*3500*/  IMAD.WIDE.U32 R14, R14, -0x2daee0ad, RZ ;  /* 0xd2511f530e0e7825 */ /* 0x000fc800078e00ff */
[----:B------:R-:W-:Y:S01]  /*3510*/  IMAD.WIDE.U32 R24, R3, -0x2daee0ad, RZ ;  /* 0xd2511f5303187825 */ /* 0x000fe200078e00ff */
[----:B------:R-:W-:Y:S01]  /*3520*/  MUFU.EX2 R179, R179 ;  /* 0x000000b300b37308 */ /* 0x000fe20000000800 */
[----:B-1----:R-:W-:Y:S02]  /*3530*/  FMNMX.FTZ R3, R17, R13, !PT ;  /* 0x0000000d11037209 */ /* 0x002fe40007810000 */
[----:B------:R-:W-:Y:S01]  /*3540*/  FFMA.FTZ R178, R16, c[0x0][0x23c], -R34 ;  /* 0x00008f0010b27a23 */ /* 0x000fe20000010822 */
[----:B------:R-:W-:Y:S01]  /*3550*/  LOP3.LUT R13, R15, UR8, R24, 0x96, !PT ;  /* 0x000000080f0d7c12 */ /* 0x000fe2000f8e9618 */
[----:B------:R-:W-:Y:S01]  /*3560*/  FFMA.FTZ R177, R72, c[0x0][0x23c], -R34 ;  /* 0x00008f0048b17a23 */ /* 0x000fe20000010822 */
[C---:B------:R-:W-:Y:S01]  /*3570*/  FSETP.NEU.FTZ.AND P1, PT, R3.reuse, -INF , PT ;  /* 0xff8000000300780b */ /* 0x040fe20003f3d000 */
[----:B------:R-:W-:Y:S01]  /*3580*/  FMUL.FTZ R30, R3, c[0x0][0x23c] ;  /* 0x00008f00031e7a20 */ /* 0x000fe20000410000 */
[----:B------:R-:W-:Y:S01]  /*3590*/  LOP3.LUT R16, R25, UR10, R22, 0x96, !PT ;  /* 0x0000000a19107c12 */ /* 0x000fe2000f8e9616 */
[----:B------:R-:W-:Y:S01]  /*35a0*/  IMAD.WIDE.U32 R22, R13, -0x326172a9, RZ ;  /* 0xcd9e8d570d167825 */ /* 0x000fe200078e00ff */
[----:B------:R-:W-:Y:S01]  /*35b0*/  MUFU.EX2 R178, R178 ;  /* 0x000000b200b27308 */ /* 0x000fe20000000800 */
[----:B------:R-:W-:Y:S01]  /*35c0*/  LDSM.16.MT88.4 R24, [R222+0x18800] ;  /* 0x01880000de18783b */ /* 0x000fe20000004200 */
        /* <DEDUP_REMOVED lines=8> */
[----:B------:R-:W-:Y:S01]  /*3650*/  FFMA.FTZ R180, R21, c[0x0][0x23c], -R30 ;  /* 0x00008f0015b47a23 */ /* 0x000fe2000001081e */
[----:B------:R-:W-:Y:S01]  /*3660*/  PRMT R146, R146, 0x5410, R4 ;  /* 0x0000541092927816 */ /* 0x000fe20000000004 */
[----:B------:R-:W-:Y:S01]  /*3670*/  MUFU.EX2 R181, R181 ;  /* 0x000000b500b57308 */ /* 0x000fe20000000800 */
[----:B------:R-:W-:Y:S01]  /*3680*/  LOP3.LUT R4, R13, 0xffff, RZ, 0xc0, !PT ;  /* 0x0000ffff0d047812 */ /* 0x000fe200078ec0ff */
[----:B------:R-:W-:Y:S01]  /*3690*/  FFMA.FTZ R182, R20, c[0x0][0x23c], -R30 ;  /* 0x00008f0014b67a23 */ /* 0x000fe2000001081e */
[----:B------:R-:W-:Y:S01]  /*36a0*/  SHF.R.U32.HI R15, RZ, 0x10, R22 ;  /* 0x00000010ff0f7819 */ /* 0x000fe20000011616 */
[--C-:B------:R-:W-:Y:S01]  /*36b0*/  FFMA.FTZ R173, R73, c[0x0][0x23c], -R34.reuse ;  /* 0x00008f0049ad7a23 */ /* 0x100fe20000010822 */
[----:B------:R-:W-:Y:S01]  /*36c0*/  LOP3.LUT R144, R13, 0xff, RZ, 0xc0, !PT ;  /* 0x000000ff0d907812 */ /* 0x000fe200078ec0ff */
[----:B------:R-:W-:Y:S01]  /*36d0*/  FFMA.FTZ R176, R6, c[0x0][0x23c], -R34 ;  /* 0x00008f0006b07a23 */ /* 0x000fe20000010822 */
[----:B------:R-:W-:Y:S01]  /*36e0*/  SHF.R.U32.HI R4, RZ, 0x8, R4 ;  /* 0x00000008ff047819 */ /* 0x000fe20000011604 */
[----:B------:R-:W1:Y:S01]  /*36f0*/  MUFU.EX2 R174, R174 ;  /* 0x000000ae00ae7308 */ /* 0x000e620000000800 */
[----:B------:R-:W-:Y:S01]  /*3700*/  SHF.R.U32.HI R147, RZ, 0x18, R22 ;  /* 0x00000018ff937819 */ /* 0x000fe20000011616 */
[--C-:B------:R-:W-:Y:S01]  /*3710*/  FFMA.FTZ R171, R5, c[0x0][0x23c], -R34.reuse ;  /* 0x00008f0005ab7a23 */ /* 0x100fe20000010822 */
[----:B------:R-:W-:Y:S01]  /*3720*/  LOP3.LUT R15, R15, 0xff, RZ, 0xc0, !PT ;  /* 0x000000ff0f0f7812 */ /* 0x000fe200078ec0ff */
[----:B------:R-:W-:Y:S01]  /*3730*/  LDSM.16.MT88.4 R72, [R222+0x1a000] ;  /* 0x01a00000de48783b */ /* 0x000fe20000004200 */
[--C-:B------:R-:W-:Y:S01]  /*3740*/  SHF.R.U32.HI R145, RZ, 0x10, R13.reuse ;  /* 0x00000010ff917819 */ /* 0x100fe2000001160d */
[----:B------:R-:W-:Y:S01]  /*3750*/  FFMA.FTZ R172, R12, c[0x0][0x23c], -R34 ;  /* 0x00008f000cac7a23 */ /* 0x000fe20000010822 */
[----:B------:R-:W-:Y:S01]  /*3760*/  PRMT R144, R144, 0x5410, R4 ;  /* 0x0000541090907816 */ /* 0x000fe20000000004 */
[----:B------:R-:W-:Y:S01]  /*3770*/  MUFU.EX2 R180, R180 ;  /* 0x000000b400b47308 */ /* 0x000fe20000000800 */
[----:B------:R-:W-:Y:S01]  /*3780*/  SHF.R.U32.HI R2, RZ, 0x18, R13 ;  /* 0x00000018ff027819 */ /* 0x000fe2000001160d */
[--C-:B------:R-:W-:Y:S01]  /*3790*/  FFMA.FTZ R175, R9, c[0x0][0x23c], -R30.reuse ;  /* 0x00008f0009af7a23 */ /* 0x100fe2000001081e */
[----:B------:R-:W-:Y:S01]  /*37a0*/  LOP3.LUT R145, R145, 0xff, RZ, 0xc0, !PT ;  /* 0x000000ff91917812 */ /* 0x000fe200078ec0ff */
[--C-:B------:R-:W-:Y:S01]  /*37b0*/  HSET2.LE.AND R144, R144, R185.reuse, PT ;  /* 0x000000b990907233 */ /* 0x100fe20003803000 */
[----:B------:R-:W-:Y:S01]  /*37c0*/  PRMT R147, R15, 0x5410, R147 ;  /* 0x000054100f937816 */ /* 0x000fe20000000093 */
[----:B------:R-:W-:Y:S01]  /*37d0*/  FFMA.FTZ R170, R8, c[0x0][0x23c], -R30 ;  /* 0x00008f0008aa7a23 */ /* 0x000fe2000001081e */
[----:B------:R-:W-:Y:S01]  /*37e0*/  PRMT R145, R145, 0x5410, R2 ;  /* 0x0000541091917816 */ /* 0x000fe20000000002 */
[----:B------:R-:W2:Y:S01]  /*37f0*/  MUFU.EX2 R182, R182 ;  /* 0x000000b600b67308 */ /* 0x000ea20000000800 */
[----:B-1----:R-:W-:Y:S01]  /*3800*/  F2FP.BF16.PACK_AB R4, R174, R181 ;  /* 0x000000b5ae04723e */ /* 0x002fe200000010ff */
[--C-:B------:R-:W-:Y:S01]  /*3810*/  HSET2.LE.AND R147, R147, R185.reuse, PT ;  /* 0x000000b993937233 */ /* 0x100fe20003803000 */
[----:B------:R-:W-:Y:S01]  /*3820*/  F2FP.BF16.PACK_AB R2, R178, R179 ;  /* 0x000000b3b202723e */ /* 0x000fe200000010ff */
[--C-:B------:R-:W-:Y:S01]  /*3830*/  HSET2.LE.AND R145, R145, R185.reuse, PT ;  /* 0x000000b991917233 */ /* 0x100fe20003803000 */
[----:B------:R-:W-:Y:S01]  /*3840*/  LOP3.LUT R20, R17, UR9, R18, 0x96, !PT ;  /* 0x0000000911147c12 */ /* 0x000fe2000f8e9612 */
[----:B------:R-:W-:Y:S01]  /*3850*/  HSET2.LE.AND R146, R146, R185, PT ;  /* 0x000000b992927233 */ /* 0x000fe20003803000 */
[----:B------:R-:W-:Y:S01]  /*3860*/  LOP3.LUT R144, R144, R2, RZ, 0xc0, !PT ;  /* 0x0000000290907212 */ /* 0x000fe200078ec0ff */
[----:B------:R-:W-:Y:S01]  /*3870*/  FFMA.FTZ R2, R7, c[0x0][0x23c], -R34 ;  /* 0x00008f0007027a23 */ /* 0x000fe20000010822 */
[----:B------:R-:W-:Y:S01]  /*3880*/  LOP3.LUT R147, R147, R4, RZ, 0xc0, !PT ;  /* 0x0000000493937212 */ /* 0x000fe200078ec0ff */
[----:B------:R-:W-:Y:S01]  /*3890*/  MUFU.EX2 R177, R177 ;  /* 0x000000b100b17308 */ /* 0x000fe20000000800 */
[----:B------:R-:W1:Y:S01]  /*38a0*/  LDSM.16.MT88.4 R4, [R220+0x1e000] ;  /* 0x01e00000dc04783b */ /* 0x000e620000004200 */
[----:B------:R-:W-:-:S03]  /*38b0*/  IMAD.WIDE.U32 R20, R20, -0x2daee0ad, RZ ;  /* 0xd2511f5314147825 */ /* 0x000fc600078e00ff */
[----:B------:R-:W3:Y:S01]  /*38c0*/  LDSM.16.MT88.4 R16, [R224+0x18800] ;  /* 0x01880000e010783b */ /* 0x000ee20000004200 */
[----:B--2---:R-:W-:Y:S01]  /*38d0*/  F2FP.BF16.PACK_AB R0, R182, R180 ;  /* 0x000000b4b600723e */ /* 0x004fe200000010ff */
[----:B------:R-:W-:Y:S01]  /*38e0*/  FFMA.FTZ R169, R10, c[0x0][0x23c], -R30 ;  /* 0x00008f000aa97a23 */ /* 0x000fe2000001081e */
[----:B------:R-:W2:Y:S01]  /*38f0*/  MUFU.EX2 R173, R173 ;  /* 0x000000ad00ad7308 */ /* 0x000ea20000000800 */
[----:B------:R-:W-:Y:S01]  /*3900*/  LOP3.LUT R12, R21, UR18, R14, 0x96, !PT ;  /* 0x00000012150c7c12 */ /* 0x000fe2000f8e960e */
[--C-:B------:R-:W-:Y:S01]  /*3910*/  FFMA.FTZ R183, R183, c[0x0][0x23c], -R34.reuse ;  /* 0x00008f00b7b77a23 */ /* 0x100fe20000010822 */
[----:B------:R-:W-:Y:S01]  /*3920*/  LOP3.LUT R145, R145, R0, RZ, 0xc0, !PT ;  /* 0x0000000091917212 */ /* 0x000fe200078ec0ff */
[--C-:B------:R-:W-:Y:S01]  /*3930*/  FFMA.FTZ R184, R184, c[0x0][0x23c], -R34.reuse ;  /* 0x00008f00b8b87a23 */ /* 0x100fe20000010822 */
[----:B------:R-:W-:Y:S01]  /*3940*/  LOP3.LUT R0, R20, 0xffff, RZ, 0xc0, !PT ;  /* 0x0000ffff14007812 */ /* 0x000fe200078ec0ff */
[----:B------:R-:W-:Y:S01]  /*3950*/  FFMA.FTZ R186, R186, c[0x0][0x23c], -R34 ;  /* 0x00008f00baba7a23 */ /* 0x000fe20000010822 */
[----:B------:R-:W-:Y:S01]  /*3960*/  LOP3.LUT R9, R20, 0xff, RZ, 0xc0, !PT ;  /* 0x000000ff14097812 */ /* 0x000fe200078ec0ff */
[----:B------:R-:W-:Y:S01]  /*3970*/  MUFU.EX2 R176, R176 ;  /* 0x000000b000b07308 */ /* 0x000fe20000000800 */
[----:B------:R-:W-:Y:S01]  /*3980*/  SHF.R.U32.HI R0, RZ, 0x8, R0 ;  /* 0x00000008ff007819 */ /* 0x000fe20000011600 */
[----:B------:R-:W-:Y:S01]  /*3990*/  FFMA.FTZ R187, R187, c[0x0][0x23c], -R34 ;  /* 0x00008f00bbbb7a23 */ /* 0x000fe20000010822 */
[----:B------:R-:W-:Y:S01]  /*39a0*/  LOP3.LUT R14, R12, 0xffff, RZ, 0xc0, !PT ;  /* 0x0000ffff0c0e7812 */ /* 0x000fe200078ec0ff */
[----:B------:R-:W-:Y:S01]  /*39b0*/  FFMA.FTZ R188, R188, c[0x0][0x23c], -R30 ;  /* 0x00008f00bcbc7a23 */ /* 0x000fe2000001081e */
[----:B------:R-:W-:Y:S01]  /*39c0*/  SHF.R.U32.HI R8, RZ, 0x10, R12 ;  /* 0x00000010ff087819 */ /* 0x000fe2000001160c */
[----:B------:R-:W-:Y:S01]  /*39d0*/  FFMA.FTZ R190, R190, c[0x0][0x23c], -R30 ;  /* 0x00008f00bebe7a23 */ /* 0x000fe2000001081e */
[----:B------:R-:W-:Y:S01]  /*39e0*/  PRMT R9, R9, 0x5410, R0 ;  /* 0x0000541009097816 */ /* 0x000fe20000000000 */
[----:B------:R-:W4:Y:S01]  /*39f0*/  MUFU.EX2 R172, R172 ;  /* 0x000000ac00ac7308 */ /* 0x000f220000000800 */
[----:B--2---:R-:W-:Y:S01]  /*3a00*/  F2FP.BF16.PACK_AB R13, R173, R177 ;  /* 0x000000b1ad0d723e */ /* 0x004fe200000010ff */
[----:B------:R-:W-:Y:S01]  /*3a10*/  FFMA.FTZ R189, R189, c[0x0][0x23c], -R30 ;  /* 0x00008f00bdbd7a23 */ /* 0x000fe2000001081e */
[----:B------:R-:W-:Y:S01]  /*3a20*/  SHF.R.U32.HI R14, RZ, 0x8, R14 ;  /* 0x00000008ff0e7819 */ /* 0x000fe2000001160e */
[----:B------:R-:W-:Y:S01]  /*3a30*/  HSET2.LE.AND R9, R9, R185, PT ;  /* 0x000000b909097233 */ /* 0x000fe20003803000 */
[----:B------:R-:W-:Y:S01]  /*3a40*/  LOP3.LUT R146, R146, R13, RZ, 0xc0, !PT ;  /* 0x0000000d92927212 */ /* 0x000fe200078ec0ff */
[----:B------:R-:W-:Y:S01]  /*3a50*/  FFMA.FTZ R13, R11, c[0x0][0x23c], -R30 ;  /* 0x00008f000b0d7a23 */ /* 0x000fe2000001081e */
[----:B------:R-:W-:Y:S01]  /*3a60*/  LOP3.LUT R8, R8, 0xff, RZ, 0xc0, !PT ;  /* 0x000000ff08087812 */ /* 0x000fe200078ec0ff */
[----:B------:R-:W-:Y:S01]  /*3a70*/  MUFU.EX2 R175, R175 ;  /* 0x000000af00af7308 */ /* 0x000fe20000000800 */
[----:B------:R-:W-:Y:S01]  /*3a80*/  SHF.R.U32.HI R10, RZ, 0x10, R20 ;  /* 0x00000010ff0a7819 */ /* 0x000fe20000011614 */
[----:B------:R-:W-:Y:S01]  /*3a90*/  FFMA.FTZ R192, R192, c[0x0][0x23c], -R30 ;  /* 0x00008f00c0c07a23 */ /* 0x000fe2000001081e */
[----:B------:R-:W-:Y:S01]  /*3aa0*/  SHF.R.U32.HI R11, RZ, 0x18, R20 ;  /* 0x00000018ff0b7819 */ /* 0x000fe20000011614 */
[----:B------:R-:W-:Y:S01]  /*3ab0*/  HMMA.16816.F32.BF16 R160, R144, R156, RZ ;  /* 0x0000009c90a0723c */ /* 0x000fe200000418ff */
[----:B------:R-:W-:Y:S01]  /*3ac0*/  LOP3.LUT R10, R10, 0xff, RZ, 0xc0, !PT ;  /* 0x000000ff0a0a7812 */ /* 0x000fe200078ec0ff */
[----:B------:R-:W2:Y:S01]  /*3ad0*/  LDSM.16.MT88.4 R20, [R221+0x18800] ;  /* 0x01880000dd14783b */ /* 0x000ea20000004200 */
[--C-:B------:R-:W-:Y:S01]  /*3ae0*/  FFMA.FTZ R193, R193, c[0x0][0x23c], -R34.reuse ;  /* 0x00008f00c1c17a23 */ /* 0x100fe20000010822 */
[----:B------:R-:W5:Y:S01]  /*3af0*/  MUFU.EX2 R170, R170 ;  /* 0x000000aa00aa7308 */ /* 0x000f620000000800 */
[----:B------:R-:W-:Y:S01]  /*3b00*/  PRMT R10, R10, 0x5410, R11 ;  /* 0x000054100a0a7816 */ /* 0x000fe2000000000b */
[----:B------:R-:W-:-:S02]  /*3b10*/  FFMA.FTZ R191, R191, c[0x0][0x23c], -R34 ;  /* 0x00008f00bfbf7a23 */ /* 0x000fc40000010822 */
[C---:B-1----:R-:W-:Y:S01]  /*3b20*/  HMMA.16816.F32.BF16 R148, R144.reuse, R4, RZ ;  /* 0x000000049094723c */ /* 0x042fe200000418ff */
[----:B------:R-:W-:Y:S01]  /*3b30*/  FFMA.FTZ R246, R33, c[0x0][0x23c], -R34 ;  /* 0x00008f0021f67a23 */ /* 0x000fe20000010822 */
[----:B------:R-:W-:Y:S01]  /*3b40*/  HSET2.LE.AND R10, R10, R185, PT ;  /* 0x000000b90a0a7233 */ /* 0x000fe20003803000 */
[----:B------:R-:W-:Y:S01]  /*3b50*/  FFMA.FTZ R245, R28, c[0x0][0x23c], -R30 ;  /* 0x00008f001cf57a23 */ /* 0x000fe2000001081e */
[----:B------:R1:W-:Y:S01]  /*3b60*/  MUFU.EX2 R0, R13 ;  /* 0x0000000d00007308 */ /* 0x0003e20000000800 */
[----:B------:R-:W-:Y:S02]  /*3b70*/  FADD.FTZ R178, R179, R178 ;  /* 0x000000b2b3b27221 */ /* 0x000fe40000010000 */
[----:B----4-:R-:W-:Y:S01]  /*3b80*/  F2FP.BF16.PACK_AB R5, R172, R176 ;  /* 0x000000b0ac05723e */ /* 0x010fe200000010ff */
[----:B------:R-:W-:Y:S01]  /*3b90*/  HMMA.16816.F32.BF16 R36, R144, R40, RZ ;  /* 0x000000289024723c */ /* 0x000fe200000418ff */
[----:B------:R-:W-:Y:S02]  /*3ba0*/  FADD.FTZ R180, R180, R182 ;  /* 0x000000b6b4b47221 */ /* 0x000fe40000010000 */
[----:B------:R-:W-:Y:S01]  /*3bb0*/  FADD.FTZ R177, R177, R178 ;  /* 0x000000b2b1b17221 */ /* 0x000fe20000010000 */
[----:B------:R-:W-:Y:S01]  /*3bc0*/  MUFU.EX2 R171, R171 ;  /* 0x000000ab00ab7308 */ /* 0x000fe20000000800 */
[----:B-----5:R-:W-:Y:S01]  /*3bd0*/  F2FP.BF16.PACK_AB R4, R170, R175 ;  /* 0x000000afaa04723e */ /* 0x020fe200000010ff */
[----:B------:R-:W-:-:S02]  /*3be0*/  FADD.FTZ R181, R181, R180 ;  /* 0x000000b4b5b57221 */ /* 0x000fc40000010000 */
[C---:B------:R-:W-:Y:S01]  /*3bf0*/  HMMA.16816.F32.BF16 R44, R144.reuse, R48, RZ ;  /* 0x00000030902c723c */ /* 0x040fe200000418ff */
[----:B------:R-:W-:Y:S02]  /*3c00*/  FADD.FTZ R177, R173, R177 ;  /* 0x000000b1adb17221 */ /* 0x000fe40000010000 */
[----:B------:R-:W-:Y:S01]  /*3c10*/  FADD.FTZ R181, R174, R181 ;  /* 0x000000b5aeb57221 */ /* 0x000fe20000010000 */
[----:B-1----:R-:W-:Y:S01]  /*3c20*/  LOP3.LUT R13, R12, 0xff, RZ, 0xc0, !PT ;  /* 0x000000ff0c0d7812 */ /* 0x002fe200078ec0ff */
[----:B------:R-:W1:Y:S01]  /*3c30*/  MUFU.EX2 R2, R2 ;  /* 0x0000000200027308 */ /* 0x000e620000000800 */
[----:B------:R-:W-:Y:S01]  /*3c40*/  SHF.R.U32.HI R12, RZ, 0x18, R12 ;  /* 0x00000018ff0c7819 */ /* 0x000fe2000001160c */
[----:B------:R-:W-:Y:S01]  /*3c50*/  FADD.FTZ R176, R176, R177 ;  /* 0x000000b1b0b07221 */ /* 0x000fe20000010000 */
[----:B------:R-:W-:Y:S01]  /*3c60*/  PRMT R13, R13, 0x5410, R14 ;  /* 0x000054100d0d7816 */ /* 0x000fe2000000000e */
[----:B------:R-:W-:Y:S01]  /*3c70*/  HMMA.16816.F32.BF16 R52, R144, R56, RZ ;  /* 0x000000389034723c */ /* 0x000fe200000418ff */
[----:B------:R-:W-:Y:S01]  /*3c80*/  PRMT R8, R8, 0x5410, R12 ;  /* 0x0000541008087816 */ /* 0x000fe2000000000c */
[----:B------:R-:W-:-:S02]  /*3c90*/  FADD.FTZ R175, R175, R181 ;  /* 0x000000b5afaf7221 */ /* 0x000fc40000010000 */
[--C-:B------:R-:W-:Y:S01]  /*3ca0*/  HSET2.LE.AND R12, R13, R185.reuse, PT ;  /* 0x000000b90d0c7233 */ /* 0x100fe20003803000 */
[----:B------:R-:W4:Y:S01]  /*3cb0*/  MUFU.EX2 R169, R169 ;  /* 0x000000a900a97308 */ /* 0x000f220000000800 */
[----:B------:R-:W-:Y:S01]  /*3cc0*/  HSET2.LE.AND R13, R8, R185, PT ;  /* 0x000000b9080d7233 */ /* 0x000fe20003803000 */
[----:B------:R-:W-:Y:S01]  /*3cd0*/  FADD.FTZ R176, R172, R176 ;  /* 0x000000b0acb07221 */ /* 0x000fe20000010000 */
[C---:B------:R-:W-:Y:S01]  /*3ce0*/  HMMA.16816.F32.BF16 R60, R144.reuse, R64, RZ ;  /* 0x00000040903c723c */ /* 0x040fe200000418ff */
[----:B------:R-:W-:Y:S01]  /*3cf0*/  LOP3.LUT R12, R12, R5, RZ, 0xc0, !PT ;  /* 0x000000050c0c7212 */ /* 0x000fe200078ec0ff */
[----:B------:R-:W-:Y:S01]  /*3d00*/  FADD.FTZ R175, R170, R175 ;  /* 0x000000afaaaf7221 */ /* 0x000fe20000010000 */
[----:B------:R-:W-:Y:S02]  /*3d10*/  LOP3.LUT R13, R13, R4, RZ, 0xc0, !PT ;  /* 0x000000040d0d7212 */ /* 0x000fe400078ec0ff */
[----:B-1----:R-:W-:Y:S01]  /*3d20*/  F2FP.BF16.PACK_AB R15, R2, R171 ;  /* 0x000000ab020f723e */ /* 0x002fe200000010ff */
[----:B------:R-:W-:Y:S01]  /*3d30*/  MUFU.EX2 R183, R183 ;  /* 0x000000b700b77308 */ /* 0x000fe20000000800 */
[----:B------:R-:W-:Y:S01]  /*3d40*/  FADD.FTZ R171, R171, R176 ;  /* 0x000000b0abab7221 */ /* 0x000fe20000010000 */
[----:B------:R-:W-:Y:S01]  /*3d50*/  HMMA.16816.F32.BF16 R68, R144, R72, RZ ;  /* 0x000000489044723c */ /* 0x000fe200000418ff */
[----:B------:R-:W-:-:S02]  /*3d60*/  LOP3.LUT R14, R9, R15, RZ, 0xc0, !PT ;  /* 0x0000000f090e7212 */ /* 0x000fc400078ec0ff */
[----:B------:R-:W-:Y:S01]  /*3d70*/  FADD.FTZ R171, R2, R171 ;  /* 0x000000ab02ab7221 */ /* 0x000fe20000010000 */
[----:B----4-:R-:W-:Y:S02]  /*3d80*/  F2FP.BF16.PACK_AB R15, R0, R169 ;  /* 0x000000a9000f723e */ /* 0x010fe400000010ff */
[----:B------:R-:W-:Y:S01]  /*3d90*/  MUFU.EX2 R184, R184 ;  /* 0x000000b800b87308 */ /* 0x000fe20000000800 */
[----:B------:R-:W-:Y:S01]  /*3da0*/  FADD.FTZ R169, R169, R175 ;  /* 0x000000afa9a97221 */ /* 0x000fe20000010000 */
[C---:B------:R-:W-:Y:S01]  /*3db0*/  HMMA.16816.F32.BF16 R76, R144.reuse, R80, RZ ;  /* 0x00000050904c723c */ /* 0x040fe200000418ff */
[----:B------:R-:W-:Y:S02]  /*3dc0*/  LOP3.LUT R15, R10, R15, RZ, 0xc0, !PT ;  /* 0x0000000f0a0f7212 */ /* 0x000fe400078ec0ff */
[----:B------:R-:W1:Y:S01]  /*3dd0*/  LDSM.16.MT88.4 R8, [R224+0x1a800] ;  /* 0x01a80000e008783b */ /* 0x000e620000004200 */
[----:B------:R-:W-:Y:S02]  /*3de0*/  FADD.FTZ R169, R0, R169 ;  /* 0x000000a900a97221 */ /* 0x000fe40000010000 */
[----:B------:R-:W-:Y:S02]  /*3df0*/  MUFU.EX2 R186, R186 ;  /* 0x000000ba00ba7308 */ /* 0x000fe40000000800 */
[C---:B------:R-:W-:Y:S06]  /*3e00*/  HMMA.16816.F32.BF16 R84, R144.reuse, R88, RZ ;  /* 0x000000589054723c */ /* 0x040fec00000418ff */
[----:B------:R-:W-:Y:S02]  /*3e10*/  MUFU.EX2 R187, R187 ;  /* 0x000000bb00bb7308 */ /* 0x000fe40000000800 */
[C---:B------:R-:W-:Y:S06]  /*3e20*/  HMMA.16816.F32.BF16 R92, R144.reuse, R96, RZ ;  /* 0x00000060905c723c */ /* 0x040fec00000418ff */
[----:B------:R-:W-:Y:S02]  /*3e30*/  MUFU.EX2 R188, R188 ;  /* 0x000000bc00bc7308 */ /* 0x000fe40000000800 */
[C---:B------:R-:W-:Y:S06]  /*3e40*/  HMMA.16816.F32.BF16 R100, R144.reuse, R104, RZ ;  /* 0x000000689064723c */ /* 0x040fec00000418ff */
[----:B------:R-:W4:Y:S02]  /*3e50*/  MUFU.EX2 R190, R190 ;  /* 0x000000be00be7308 */ /* 0x000f240000000800 */
[C---:B------:R-:W-:Y:S06]  /*3e60*/  HMMA.16816.F32.BF16 R108, R144.reuse, R112, RZ ;  /* 0x00000070906c723c */ /* 0x040fec00000418ff */
[----:B------:R-:W-:Y:S02]  /*3e70*/  MUFU.EX2 R189, R189 ;  /* 0x000000bd00bd7308 */ /* 0x000fe40000000800 */
[C---:B------:R-:W-:Y:S06]  /*3e80*/  HMMA.16816.F32.BF16 R116, R144.reuse, R120, RZ ;  /* 0x000000789074723c */ /* 0x040fec00000418ff */
[----:B------:R-:W5:Y:S02]  /*3e90*/  MUFU.EX2 R192, R192 ;  /* 0x000000c000c07308 */ /* 0x000f640000000800 */
[C---:B------:R-:W-:Y:S06]  /*3ea0*/  HMMA.16816.F32.BF16 R124, R144.reuse, R128, RZ ;  /* 0x00000080907c723c */ /* 0x040fec00000418ff */
[----:B------:R-:W1:Y:S02]  /*3eb0*/  MUFU.EX2 R193, R193 ;  /* 0x000000c100c17308 */ /* 0x000e640000000800 */
[C---:B------:R-:W-:Y:S06]  /*3ec0*/  HMMA.16816.F32.BF16 R132, R144.reuse, R136, RZ ;  /* 0x000000889084723c */ /* 0x040fec00000418ff */
[----:B------:R-:W-:Y:S02]  /*3ed0*/  MUFU.EX2 R191, R191 ;  /* 0x000000bf00bf7308 */ /* 0x000fe40000000800 */
[C---:B------:R-:W-:Y:S06]  /*3ee0*/  HMMA.16816.F32.BF16 R152, R144.reuse, R140, RZ ;  /* 0x0000008c9098723c */ /* 0x040fec00000418ff */
[----:B------:R-:W-:Y:S02]  /*3ef0*/  MUFU.EX2 R246, R246 ;  /* 0x000000f600f67308 */ /* 0x000fe40000000800 */
[C---:B------:R-:W-:Y:S06]  /*3f00*/  HMMA.16816.F32.BF16 R156, R144.reuse, R158, RZ ;  /* 0x0000009e909c723c */ /* 0x040fec00000418ff */
[----:B------:R-:W-:Y:S02]  /*3f10*/  MUFU.EX2 R245, R245 ;  /* 0x000000f500f57308 */ /* 0x000fe40000000800 */
        /* <DEDUP_REMOVED lines=23> */
[C---:B----4-:R-:W-:Y:S08]  /*4090*/  HMMA.16816.F32.BF16 R52, R12.reuse, R4, R52 ;  /* 0x000000040c34723c */ /* 0x050ff00000041834 */
[C---:B------:R-:W-:Y:S01]  /*40a0*/  HMMA.16816.F32.BF16 R56, R12.reuse, R6, R56 ;  /* 0x000000060c38723c */ /* 0x040fe20000041838 */
[----:B------:R-:W1:Y:S07]  /*40b0*/  LDSM.16.MT88.4 R4, [R221+0x1a800] ;  /* 0x01a80000dd04783b */ /* 0x000e6e0000004200 */
        /* <DEDUP_REMOVED lines=14> */
[C---:B---3--:R-:W-:Y:S07]  /*41a0*/  HMMA.16816.F32.BF16 R100, R12.reuse, R16, R100 ;  /* 0x000000100c64723c */ /* 0x048fee0000041864 */
[----:B------:R-:W-:Y:S01]  /*41b0*/  IMAD.U32 R16, RZ, RZ, UR4 ;  /* 0x00000004ff107e24 */ /* 0x000fe2000f8e00ff */
[----:B------:R-:W-:Y:S04]  /*41c0*/  HMMA.16816.F32.BF16 R104, R12, R18, R104 ;  /* 0x000000120c68723c */ /* 0x000fe80000041868 */
[----:B------:R-:W-:-:S02]  /*41d0*/  LOP3.LUT R200, R201, UR33, R16, 0x96, !PT ;  /* 0x00000021c9c87c12 */ /* 0x000fc4000f8e9610 */
[----:B------:R-:W3:Y:S02]  /*41e0*/  LDSM.16.MT88.4 R16, [R222+0x1e800] ;  /* 0x01e80000de10783b */ /* 0x000ee40000004200 */
[----:B--2---:R-:W-:Y:S01]  /*41f0*/  HMMA.16816.F32.BF16 R116, R12, R20, R116 ;  /* 0x000000140c74723c */ /* 0x004fe20000041874 */
[----:B------:R-:W-:-:S05]  /*4200*/  IMAD.WIDE.U32 R200, R200, -0x326172a9, RZ ;  /* 0xcd9e8d57c8c87825 */ /* 0x000fca00078e00ff */
[----:B------:R-:W-:Y:S02]  /*4210*/  LOP3.LUT R198, R201, UR17, R198, 0x96, !PT ;  /* 0x00000011c9c67c12 */ /* 0x000fe4000f8e96c6 */
[----:B-1----:R-:W-:Y:S01]  /*4220*/  HMMA.16816.F32.BF16 R108, R12, R4, R108 ;  /* 0x000000040c6c723c */ /* 0x002fe2000004186c */
[----:B------:R-:W-:Y:S02]  /*4230*/  LOP3.LUT R20, R195, UR15, R200, 0x96, !PT ;  /* 0x0000000fc3147c12 */ /* 0x000fe4000f8e96c8 */
[----:B------:R-:W-:-:S04]  /*4240*/  IMAD.WIDE.U32 R198, R198, -0x2daee0ad, RZ ;  /* 0xd2511f53c6c67825 */ /* 0x000fc800078e00ff */
[----:B------:R-:W-:Y:S01]  /*4250*/  IMAD.WIDE.U32 R20, R20, -0x2daee0ad, RZ ;  /* 0xd2511f5314147825 */ /* 0x000fe200078e00ff */
[----:B------:R-:W-:Y:S01]  /*4260*/  HMMA.16816.F32.BF16 R112, R12, R6, R112 ;  /* 0x000000060c70723c */ /* 0x000fe20000041870 */
[----:B------:R-:W1:Y:S01]  /*4270*/  LDSM.16.MT88.4 R4, [R221+0x1e800] ;  /* 0x01e80000dd04783b */ /* 0x000e620000004200 */
[----:B------:R-:W-:-:S05]  /*4280*/  LOP3.LUT R196, R199, UR14, R196, 0x96, !PT ;  /* 0x0000000ec7c47c12 */ /* 0x000fca000f8e96c4 */
[----:B------:R-:W-:Y:S01]  /*4290*/  IMAD.WIDE.U32 R196, R196, -0x326172a9, RZ ;  /* 0xcd9e8d57c4c47825 */ /* 0x000fe200078e00ff */
[C---:B----4-:R-:W-:Y:S08]  /*42a0*/  HMMA.16816.F32.BF16 R124, R12.reuse, R8, R124 ;  /* 0x000000080c7c723c */ /* 0x050ff0000004187c */
[C---:B------:R-:W-:Y:S01]  /*42b0*/  HMMA.16816.F32.BF16 R128, R12.reuse, R10, R128 ;  /* 0x0000000a0c80723c */ /* 0x040fe20000041880 */
[----:B------:R-:W2:Y:S07]  /*42c0*/  LDSM.16.MT88.4 R8, [R220+0x1e800] ;  /* 0x01e80000dc08783b */ /* 0x000eae0000004200 */
[C---:B------:R-:W-:Y:S07]  /*42d0*/  HMMA.16816.F32.BF16 R36, R12.reuse, R24, R36 ;  /* 0x000000180c24723c */ /* 0x040fee0000041824 */
[----:B------:R-:W-:Y:S01]  /*42e0*/  LOP3.LUT R24, R21, UR12, R198, 0x96, !PT ;  /* 0x0000000c15187c12 */ /* 0x000fe2000f8e96c6 */
[----:B------:R-:W-:Y:S04]  /*42f0*/  HMMA.16816.F32.BF16 R40, R12, R26, R40 ;  /* 0x0000001a0c28723c */ /* 0x000fe80000041828 */
[----:B------:R-:W-:-:S04]  /*4300*/  IMAD.WIDE.U32 R24, R24, -0x326172a9, RZ ;  /* 0xcd9e8d5718187825 */ /* 0x000fc800078e00ff */
[----:B------:R-:W-:Y:S01]  /*4310*/  HMMA.16816.F32.BF16 R120, R12, R22, R120 ;  /* 0x000000160c78723c */ /* 0x000fe20000041878 */
[----:B------:R-:W-:Y:S01]  /*4320*/  LOP3.LUT R26, R25, UR11, R196, 0x96, !PT ;  /* 0x0000000b191a7c12 */ /* 0x000fe2000f8e96c4 */
[----:B------:R-:W-:-:S04]  /*4330*/  FFMA.FTZ R196, R31, c[0x0][0x23c], -R30 ;  /* 0x00008f001fc47a23 */ /* 0x000fc8000001081e */
[----:B------:R-:W-:Y:S01]  /*4340*/  IMAD.WIDE.U32 R26, R26, -0x2daee0ad, RZ ;  /* 0xd2511f531a1a7825 */ /* 0x000fe200078e00ff */
[----:B------:R-:W-:Y:S01]  /*4350*/  LOP3.LUT R22, R197, UR13, R194, 0x96, !PT ;  /* 0x0000000dc5167c12 */ /* 0x000fe2000f8e96c2 */
[----:B---3--:R-:W-:Y:S01]  /*4360*/  HMMA.16816.F32.BF16 R132, R12, R16, R132 ;  /* 0x000000100c84723c */ /* 0x008fe20000041884 */
[----:B------:R-:W-:Y:S01]  /*4370*/  MUFU.EX2 R196, R196 ;  /* 0x000000c400c47308 */ /* 0x000fe20000000800 */
[----:B------:R-:W-:Y:S02]  /*4380*/  FFMA.FTZ R197, R29, c[0x0][0x23c], -R30 ;  /* 0x00008f001dc57a23 */ /* 0x000fe4000001081e */
[----:B------:R-:W-:-:S04]  /*4390*/  IMAD.WIDE.U32 R22, R22, -0x2daee0ad, RZ ;  /* 0xd2511f5316167825 */ /* 0x000fc800078e00ff */
[----:B-1----:R-:W-:Y:S01]  /*43a0*/  HMMA.16816.F32.BF16 R152, R12, R4, R152 ;  /* 0x000000040c98723c */ /* 0x002fe20000041898 */
[----:B------:R-:W-:Y:S01]  /*43b0*/  LOP3.LUT R16, R27, UR8, R22, 0x96, !PT ;  /* 0x000000081b107c12 */ /* 0x000fe2000f8e9616 */
[----:B------:R-:W-:Y:S01]  /*43c0*/  MUFU.EX2 R197, R197 ;  /* 0x000000c500c57308 */ /* 0x000fe20000000800 */
[----:B------:R-:W-:-:S05]  /*43d0*/  LOP3.LUT R194, R23, UR10, R20, 0x96, !PT ;  /* 0x0000000a17c27c12 */ /* 0x000fca000f8e9614 */
[----:B------:R-:W-:Y:S01]  /*43e0*/  HMMA.16816.F32.BF16 R140, R12, R6, R140 ;  /* 0x000000060c8c723c */ /* 0x000fe2000004188c */
[----:B------:R-:W1:Y:S01]  /*43f0*/  LDSM.16.MT88.4 R4, [R224+0x19000] ;  /* 0x01900000e004783b */ /* 0x000e620000004200 */
[----:B------:R-:W-:-:S05]  /*4400*/  IMAD.WIDE.U32 R194, R194, -0x326172a9, RZ ;  /* 0xcd9e8d57c2c27825 */ /* 0x000fca00078e00ff */
[----:B------:R-:W-:Y:S01]  /*4410*/  LOP3.LUT R24, R195, UR9, R24, 0x96, !PT ;  /* 0x00000009c3187c12 */ /* 0x000fe2000f8e9618 */
[----:B------:R-:W-:Y:S01]  /*4420*/  HMMA.16816.F32.BF16 R136, R12, R18, R136 ;  /* 0x000000120c88723c */ /* 0x000fe20000041888 */
[----:B------:R-:W-:Y:S02]  /*4430*/  FFMA.FTZ R195, R32, c[0x0][0x23c], -R30 ;  /* 0x00008f0020c37a23 */ /* 0x000fe4000001081e */
[----:B------:R-:W-:Y:S01]  /*4440*/  LDSM.16.MT88.4 R28, [R222+0x19800] ;  /* 0x01980000de1c783b */ /* 0x000fe20000004200 */
[----:B------:R-:W-:-:S03]  /*4450*/  IMAD.WIDE.U32 R24, R24, -0x2daee0ad, RZ ;  /* 0xd2511f5318187825 */ /* 0x000fc600078e00ff */
[----:B------:R-:W3:Y:S01]  /*4460*/  MUFU.EX2 R195, R195 ;  /* 0x000000c300c37308 */ /* 0x000ee20000000800 */
[----:B------:R-:W-:Y:S01]  /*4470*/  IMAD.WIDE.U32 R18, R16, -0x326172a9, RZ ;  /* 0xcd9e8d5710127825 */ /* 0x000fe200078e00ff */
[----:B--2---:R-:W-:Y:S01]  /*4480*/  HMMA.16816.F32.BF16 R148, R12, R8, R148 ;  /* 0x000000080c94723c */ /* 0x004fe20000041894 */
[----:B------:R-:W-:-:S03]  /*4490*/  LOP3.LUT R26, R25, UR18, R26, 0x96, !PT ;  /* 0x00000012191a7c12 */ /* 0x000fc6000f8e961a */
[C---:B------:R-:W-:Y:S02]  /*44a0*/  LOP3.LUT R16, R18.reuse, 0xffff, RZ, 0xc0, !PT ;  /* 0x0000ffff12107812 */ /* 0x040fe400078ec0ff */
[----:B------:R-:W-:Y:S01]  /*44b0*/  LOP3.LUT R20, R19, UR19, R194, 0x96, !PT ;  /* 0x0000001313147c12 */ /* 0x000fe2000f8e96c2 */
[----:B------:R-:W-:Y:S01]  /*44c0*/  FFMA.FTZ R194, R35, c[0x0][0x23c], -R34 ;  /* 0x00008f0023c27a23 */ /* 0x000fe20000010822 */
[----:B------:R-:W-:Y:S01]  /*44d0*/  LOP3.LUT R22, R18, 0xff, RZ, 0xc0, !PT ;  /* 0x000000ff12167812 */ /* 0x000fe200078ec0ff */
[----:B------:R-:W-:Y:S01]  /*44e0*/  HMMA.16816.F32.BF16 R144, R12, R10, R144 ;  /* 0x0000000a0c90723c */ /* 0x000fe20000041890 */
[--C-:B------:R-:W-:Y:S01]  /*44f0*/  SHF.R.U32.HI R17, RZ, 0x10, R18.reuse ;  /* 0x00000010ff117819 */ /* 0x100fe20000011612 */
[----:B------:R-:W2:Y:S01]  /*4500*/  LDSM.16.MT88.4 R12, [R221+0x19000] ;  /* 0x01900000dd0c783b */ /* 0x000ea20000004200 */
[----:B------:R-:W-:Y:S01]  /*4510*/  SHF.R.U32.HI R21, RZ, 0x18, R18 ;  /* 0x00000018ff157819 */ /* 0x000fe20000011612 */
[----:B------:R-:W4:Y:S01]  /*4520*/  MUFU.EX2 R194, R194 ;  /* 0x000000c200c27308 */ /* 0x000f220000000800 */
[----:B------:R-:W-:Y:S01]  /*4530*/  SHF.R.U32.HI R18, RZ, 0x8, R16 ;  /* 0x00000008ff127819 */ /* 0x000fe20000011610 */
[----:B------:R-:W-:Y:S01]  /*4540*/  LDSM.16.MT88.4 R32, [R224+0x19800] ;  /* 0x01980000e020783b */ /* 0x000fe20000004200 */
[----:B------:R-:W-:-:S02]  /*4550*/  LOP3.LUT R16, R20, 0xffff, RZ, 0xc0, !PT ;  /* 0x0000ffff14107812 */ /* 0x000fc400078ec0ff */
[----:B------:R-:W-:Y:S02]  /*4560*/  SHF.R.U32.HI R9, RZ, 0x10, R20 ;  /* 0x00000010ff097819 */ /* 0x000fe40000011614 */
[----:B------:R-:W-:Y:S02]  /*4570*/  LOP3.LUT R23, R20, 0xff, RZ, 0xc0, !PT ;  /* 0x000000ff14177812 */ /* 0x000fe400078ec0ff */
[----:B------:R-:W-:Y:S02]  /*4580*/  LOP3.LUT R17, R17, 0xff, RZ, 0xc0, !PT ;  /* 0x000000ff11117812 */ /* 0x000fe400078ec0ff */
[----:B------:R-:W-:Y:S02]  /*4590*/  SHF.R.U32.HI R16, RZ, 0x8, R16 ;  /* 0x00000008ff107819 */ /* 0x000fe40000011610 */
[----:B------:R-:W-:Y:S02]  /*45a0*/  SHF.R.U32.HI R20, RZ, 0x18, R20 ;  /* 0x00000018ff147819 */ /* 0x000fe40000011614 */
[----:B------:R-:W-:-:S02]  /*45b0*/  LOP3.LUT R9, R9, 0xff, RZ, 0xc0, !PT ;  /* 0x000000ff09097812 */ /* 0x000fc400078ec0ff */
[----:B------:R-:W-:Y:S02]  /*45c0*/  PRMT R22, R22, 0x5410, R18 ;  /* 0x0000541016167816 */ /* 0x000fe40000000012 */
[----:B------:R-:W-:Y:S02]  /*45d0*/  PRMT R21, R17, 0x5410, R21 ;  /* 0x0000541011157816 */ /* 0x000fe40000000015 */
[----:B------:R-:W-:Y:S01]  /*45e0*/  PRMT R23, R23, 0x5410, R16 ;  /* 0x0000541017177816 */ /* 0x000fe20000000010 */
[--C-:B------:R-:W-:Y:S01]  /*45f0*/  HSET2.LE.AND R10, R22, R185.reuse, PT ;  /* 0x000000b9160a7233 */ /* 0x100fe20003803000 */
[----:B------:R-:W-:Y:S01]  /*4600*/  PRMT R9, R9, 0x5410, R20 ;  /* 0x0000541009097816 */ /* 0x000fe20000000014 */
[----:B------:R-:W2:Y:S01]  /*4610*/  LDSM.16.MT88.4 R16, [R222+0x19000] ;  /* 0x01900000de10783b */ /* 0x000ea20000004200 */
[--C-:B------:R-:W-:Y:S01]  /*4620*/  HSET2.LE.AND R11, R21, R185.reuse, PT ;  /* 0x000000b9150b7233 */ /* 0x100fe20003803000 */
[----:B------:R-:W-:Y:S01]  /*4630*/  F2FP.BF16.PACK_AB R22, R190, R188 ;  /* 0x000000bcbe16723e */ /* 0x000fe200000010ff */
[--C-:B------:R-:W-:Y:S01]  /*4640*/  HSET2.LE.AND R8, R23, R185.reuse, PT ;  /* 0x000000b917087233 */ /* 0x100fe20003803000 */
[----:B------:R-:W-:Y:S01]  /*4650*/  F2FP.BF16.PACK_AB R23, R184, R183 ;  /* 0x000000b7b817723e */ /* 0x000fe200000010ff */
[----:B------:R-:W-:Y:S01]  /*4660*/  HSET2.LE.AND R9, R9, R185, PT ;  /* 0x000000b909097233 */ /* 0x000fe20003803000 */
[----:B------:R-:W-:Y:S01]  /*4670*/  F2FP.BF16.PACK_AB R21, R187, R186 ;  /* 0x000000babb15723e */ /* 0x000fe200000010ff */
[----:B------:R-:W-:Y:S01]  /*4680*/  FADD.FTZ R183, R183, R171 ;  /* 0x000000abb7b77221 */ /* 0x000fe20000010000 */
[----:B-----5:R-:W-:Y:S01]  /*4690*/  F2FP.BF16.PACK_AB R20, R192, R189 ;  /* 0x000000bdc014723e */ /* 0x020fe200000010ff */
[----:B------:R-:W-:Y:S01]  /*46a0*/  FADD.FTZ R188, R188, R169 ;  /* 0x000000a9bcbc7221 */ /* 0x000fe20000010000 */
[----:B------:R-:W-:Y:S01]  /*46b0*/  LOP3.LUT R8, R8, R23, RZ, 0xc0, !PT ;  /* 0x0000001708087212 */ /* 0x000fe200078ec0ff */
[----:B------:R-:W-:Y:S01]  /*46c0*/  FADD.FTZ R183, R184, R183 ;  /* 0x000000b7b8b77221 */ /* 0x000fe20000010000 */
[----:B------:R-:W-:Y:S01]  /*46d0*/  LOP3.LUT R9, R9, R22, RZ, 0xc0, !PT ;  /* 0x0000001609097212 */ /* 0x000fe200078ec0ff */
[----:B------:R-:W-:Y:S01]  /*46e0*/  FADD.FTZ R188, R190, R188 ;  /* 0x000000bcbebc7221 */ /* 0x000fe20000010000 */
[----:B------:R-:W-:Y:S01]  /*46f0*/  LOP3.LUT R10, R10, R21, RZ, 0xc0, !PT ;  /* 0x000000150a0a7212 */ /* 0x000fe200078ec0ff */
[----:B------:R-:W-:Y:S01]  /*4700*/  FADD.FTZ R186, R186, R183 ;  /* 0x000000b7baba7221 */ /* 0x000fe20000010000 */
[----:B------:R-:W-:Y:S01]  /*4710*/  LOP3.LUT R11, R11, R20, RZ, 0xc0, !PT ;  /* 0x000000140b0b7212 */ /* 0x000fe200078ec0ff */
[----:B------:R-:W-:Y:S01]  /*4720*/  FADD.FTZ R189, R189, R188 ;  /* 0x000000bcbdbd7221 */ /* 0x000fe20000010000 */
[----:B------:R-:W5:Y:S01]  /*4730*/  LDSM.16.MT88.4 R20, [R220+0x19000] ;  /* 0x01900000dc14783b */ /* 0x000f620000004200 */
[----:B------:R-:W-:-:S02]  /*4740*/  FADD.FTZ R186, R187, R186 ;  /* 0x000000babbba7221 */ /* 0x000fc40000010000 */
[----:B------:R-:W-:Y:S02]  /*4750*/  FADD.FTZ R189, R192, R189 ;  /* 0x000000bdc0bd7221 */ /* 0x000fe40000010000 */
[C---:B-1----:R-:W-:Y:S01]  /*4760*/  HMMA.16816.F32.BF16 R160, R8.reuse, R4, R160 ;  /* 0x0000000408a0723c */ /* 0x042fe200000418a0 */
[----:B------:R-:W-:Y:S02]  /*4770*/  FADD.FTZ R186, R193, R186 ;  /* 0x000000bac1ba7221 */ /* 0x000fe40000010000 */
[----:B---3--:R-:W-:Y:S02]  /*4780*/  FADD.FTZ R189, R195, R189 ;  /* 0x000000bdc3bd7221 */ /* 0x008fe40000010000 */
[----:B------:R-:W-:Y:S02]  /*4790*/  FADD.FTZ R186, R191, R186 ;  /* 0x000000babfba7221 */ /* 0x000fe40000010000 */
[----:B------:R-:W-:Y:S01]  /*47a0*/  FADD.FTZ R189, R196, R189 ;  /* 0x000000bdc4bd7221 */ /* 0x000fe20000010000 */
[----:B------:R-:W-:Y:S01]  /*47b0*/  HMMA.16816.F32.BF16 R156, R8, R6, R156 ;  /* 0x00000006089c723c */ /* 0x000fe2000004189c */
[----:B------:R-:W1:Y:S01]  /*47c0*/  LDSM.16.MT88.4 R4, [R224+0x1b000] ;  /* 0x01b00000e004783b */ /* 0x000e620000004200 */
[----:B----4-:R-:W-:-:S02]  /*47d0*/  FADD.FTZ R186, R194, R186 ;  /* 0x000000bac2ba7221 */ /* 0x010fc40000010000 */
[----:B------:R-:W-:-:S04]  /*47e0*/  FADD.FTZ R189, R197, R189 ;  /* 0x000000bdc5bd7221 */ /* 0x000fc80000010000 */
[C---:B--2---:R-:W-:Y:S08]  /*47f0*/  HMMA.16816.F32.BF16 R44, R8.reuse, R12, R44 ;  /* 0x0000000c082c723c */ /* 0x044ff0000004182c */
[C---:B------:R-:W-:Y:S08]  /*4800*/  HMMA.16816.F32.BF16 R36, R8.reuse, R16, R36 ;  /* 0x000000100824723c */ /* 0x040ff00000041824 */
[C---:B------:R-:W-:Y:S01]  /*4810*/  HMMA.16816.F32.BF16 R40, R8.reuse, R18, R40 ;  /* 0x000000120828723c */ /* 0x040fe20000041828 */
[----:B------:R-:W2:Y:S07]  /*4820*/  LDSM.16.MT88.4 R16, [R222+0x1b000] ;  /* 0x01b00000de10783b */ /* 0x000eae0000004200 */
[C---:B------:R-:W-:Y:S01]  /*4830*/  HMMA.16816.F32.BF16 R48, R8.reuse, R14, R48 ;  /* 0x0000000e0830723c */ /* 0x040fe20000041830 */
[----:B------:R-:W3:Y:S07]  /*4840*/  LDSM.16.MT88.4 R12, [R221+0x1b000] ;  /* 0x01b00000dd0c783b */ /* 0x000eee0000004200 */
[C---:B-----5:R-:W-:Y:S08]  /*4850*/  HMMA.16816.F32.BF16 R52, R8.reuse, R20, R52 ;  /* 0x000000140834723c */ /* 0x060ff00000041834 */
[C---:B-1----:R-:W-:Y:S08]  /*4860*/  HMMA.16816.F32.BF16 R60, R8.reuse, R4, R60 ;  /* 0x00000004083c723c */ /* 0x042ff0000004183c */
[C---:B------:R-:W-:Y:S01]  /*4870*/  HMMA.16816.F32.BF16 R64, R8.reuse, R6, R64 ;  /* 0x000000060840723c */ /* 0x040fe20000041840 */
[----:B------:R-:W1:Y:S07]  /*4880*/  LDSM.16.MT88.4 R4, [R224+0x1d000] ;  /* 0x01d00000e004783b */ /* 0x000e6e0000004200 */
        /* <DEDUP_REMOVED lines=20> */
[C---:B-1----:R-:W-:Y:S08]  /*49d0*/  HMMA.16816.F32.BF16 R124, R8.reuse, R4, R124 ;  /* 0x00000004087c723c */ /* 0x042ff0000004187c */
[C---:B------:R-:W-:Y:S01]  /*49e0*/  HMMA.16816.F32.BF16 R128, R8.reuse, R6, R128 ;  /* 0x000000060880723c */ /* 0x040fe20000041880 */
[----:B------:R-:W1:Y:S07]  /*49f0*/  LDSM.16.MT88.4 R4, [R220+0x1f000] ;  /* 0x01f00000dc04783b */ /* 0x000e6e0000004200 */
[C---:B--2---:R-:W-:Y:S07]  /*4a00*/  HMMA.16816.F32.BF16 R136, R8.reuse, R18, R136 ;  /* 0x000000120888723c */ /* 0x044fee0000041888 */
[----:B------:R-:W-:Y:S01]  /*4a10*/  LOP3.LUT R18, R26, 0xffff, RZ, 0xc0, !PT ;  /* 0x0000ffff1a127812 */ /* 0x000fe200078ec0ff */
[----:B------:R-:W-:Y:S01]  /*4a20*/  HMMA.16816.F32.BF16 R132, R8, R16, R132 ;  /* 0x000000100884723c */ /* 0x000fe20000041884 */
[----:B------:R-:W-:-:S02]  /*4a30*/  SHF.R.U32.HI R19, RZ, 0x10, R26 ;  /* 0x00000010ff137819 */ /* 0x000fc4000001161a */
[----:B------:R-:W-:Y:S02]  /*4a40*/  SHF.R.U32.HI R18, RZ, 0x8, R18 ;  /* 0x00000008ff127819 */ /* 0x000fe40000011612 */
[----:B------:R-:W-:Y:S02]  /*4a50*/  LOP3.LUT R19, R19, 0xff, RZ, 0xc0, !PT ;  /* 0x000000ff13137812 */ /* 0x000fe400078ec0ff */
[--C-:B------:R-:W-:Y:S01]  /*4a60*/  SHF.R.U32.HI R17, RZ, 0x10, R24.reuse ;  /* 0x00000010ff117819 */ /* 0x100fe20000011618 */
[----:B---3--:R-:W-:Y:S01]  /*4a70*/  HMMA.16816.F32.BF16 R140, R8, R14, R140 ;  /* 0x0000000e088c723c */ /* 0x008fe2000004188c */
[----:B------:R-:W-:-:S06]  /*4a80*/  SHF.R.U32.HI R16, RZ, 0x18, R24 ;  /* 0x00000018ff107819 */ /* 0x000fcc0000011618 */
[----:B------:R-:W-:Y:S01]  /*4a90*/  LOP3.LUT R15, R26, 0xff, RZ, 0xc0, !PT ;  /* 0x000000ff1a0f7812 */ /* 0x000fe200078ec0ff */
[C---:B------:R-:W-:Y:S01]  /*4aa0*/  HMMA.16816.F32.BF16 R152, R8.reuse, R12, R152 ;  /* 0x0000000c0898723c */ /* 0x040fe20000041898 */
[----:B------:R-:W-:Y:S02]  /*4ab0*/  SHF.R.U32.HI R14, RZ, 0x18, R26 ;  /* 0x00000018ff0e7819 */ /* 0x000fe4000001161a */
[----:B------:R-:W-:Y:S02]  /*4ac0*/  PRMT R15, R15, 0x5410, R18 ;  /* 0x000054100f0f7816 */ /* 0x000fe40000000012 */
[----:B------:R-:W-:Y:S02]  /*4ad0*/  PRMT R14, R19, 0x5410, R14 ;  /* 0x00005410130e7816 */ /* 0x000fe4000000000e */
[C---:B------:R-:W-:Y:S01]  /*4ae0*/  LOP3.LUT R13, R24.reuse, 0xffff, RZ, 0xc0, !PT ;  /* 0x0000ffff180d7812 */ /* 0x040fe200078ec0ff */
[----:B----4-:R-:W-:Y:S01]  /*4af0*/  HMMA.16816.F32.BF16 R116, R8, R20, R116 ;  /* 0x000000140874723c */ /* 0x010fe20000041874 */
[----:B------:R-:W-:-:S02]  /*4b00*/  LOP3.LUT R12, R24, 0xff, RZ, 0xc0, !PT ;  /* 0x000000ff180c7812 */ /* 0x000fc400078ec0ff */
[----:B------:R-:W-:Y:S04]  /*4b10*/  LDSM.16.MT88.4 R24, [R221+0x19800] ;  /* 0x01980000dd18783b */ /* 0x000fe80000004200 */
[----:B------:R-:W-:Y:S01]  /*4b20*/  SHF.R.U32.HI R20, RZ, 0x8, R13 ;  /* 0x00000008ff147819 */ /* 0x000fe2000001160d */
[----:B-1----:R-:W-:Y:S01]  /*4b30*/  HMMA.16816.F32.BF16 R148, R8, R4, R148 ;  /* 0x000000040894723c */ /* 0x002fe20000041894 */
[----:B------:R-:W-:Y:S02]  /*4b40*/  LOP3.LUT R13, R17, 0xff, RZ, 0xc0, !PT ;  /* 0x000000ff110d7812 */ /* 0x000fe400078ec0ff */
[----:B------:R-:W-:Y:S02]  /*4b50*/  PRMT R12, R12, 0x5410, R20 ;  /* 0x000054100c0c7816 */ /* 0x000fe40000000014 */
[----:B------:R-:W-:-:S02]  /*4b60*/  PRMT R13, R13, 0x5410, R16 ;  /* 0x000054100d0d7816 */ /* 0x000fc40000000010 */
[--C-:B------:R-:W-:Y:S01]  /*4b70*/  HSET2.LE.AND R4, R15, R185.reuse, PT ;  /* 0x000000b90f047233 */ /* 0x100fe20003803000 */
[----:B------:R-:W-:Y:S01]  /*4b80*/  F2FP.BF16.PACK_AB R15, R191, R193 ;  /* 0x000000c1bf0f723e */ /* 0x000fe200000010ff */
[--C-:B------:R-:W-:Y:S01]  /*4b90*/  HSET2.LE.AND R5, R14, R185.reuse, PT ;  /* 0x000000b90e057233 */ /* 0x100fe20003803000 */
[----:B------:R-:W-:Y:S01]  /*4ba0*/  F2FP.BF16.PACK_AB R14, R196, R195 ;  /* 0x000000c3c40e723e */ /* 0x000fe200000010ff */
[--C-:B------:R-:W-:Y:S01]  /*4bb0*/  HSET2.LE.AND R16, R12, R185.reuse, PT ;  /* 0x000000b90c107233 */ /* 0x100fe20003803000 */
[----:B------:R-:W-:Y:S01]  /*4bc0*/  HMMA.16816.F32.BF16 R120, R8, R22, R120 ;  /* 0x000000160878723c */ /* 0x000fe20000041878 */
[----:B------:R-:W-:Y:S01]  /*4bd0*/  HSET2.LE.AND R185, R13, R185, PT ;  /* 0x000000b90db97233 */ /* 0x000fe20003803000 */
[----:B------:R-:W-:Y:S01]  /*4be0*/  LOP3.LUT R4, R4, R15, RZ, 0xc0, !PT ;  /* 0x0000000f04047212 */ /* 0x000fe200078ec0ff */
[----:B------:R-:W-:Y:S01]  /*4bf0*/  LDSM.16.MT88.4 R20, [R220+0x19800] ;  /* 0x01980000dc14783b */ /* 0x000fe20000004200 */
[----:B------:R-:W-:-:S03]  /*4c00*/  LOP3.LUT R5, R5, R14, RZ, 0xc0, !PT ;  /* 0x0000000e05057212 */ /* 0x000fc600078ec0ff */
[----:B------:R-:W1:Y:S01]  /*4c10*/  LDSM.16.MT88.4 R12, [R224+0x1b800] ;  /* 0x01b80000e00c783b */ /* 0x000e620000004200 */
[----:B------:R-:W-:Y:S03]  /*4c20*/  HMMA.16816.F32.BF16 R144, R8, R6, R144 ;  /* 0x000000060890723c */ /* 0x000fe60000041890 */
[----:B------:R-:W2:Y:S04]  /*4c30*/  LDSM.16.MT88.4 R8, [R221+0x1b800] ;  /* 0x01b80000dd08783b */ /* 0x000ea80000004200 */
[C---:B------:R-:W-:Y:S01]  /*4c40*/  F2FP.BF16.PACK_AB R6, R246.reuse, R194 ;  /* 0x000000c2f606723e */ /* 0x040fe200000010ff */
[----:B------:R-:W-:Y:S01]  /*4c50*/  FADD.FTZ R246, R246, R186 ;  /* 0x000000baf6f67221 */ /* 0x000fe20000010000 */
[C---:B------:R-:W-:Y:S01]  /*4c60*/  F2FP.BF16.PACK_AB R7, R245.reuse, R197 ;  /* 0x000000c5f507723e */ /* 0x040fe200000010ff */
[----:B------:R-:W-:Y:S01]  /*4c70*/  FADD.FTZ R245, R245, R189 ;  /* 0x000000bdf5f57221 */ /* 0x000fe20000010000 */
[----:B------:R-:W-:-:S02]  /*4c80*/  LOP3.LUT R6, R16, R6, RZ, 0xc0, !PT ;  /* 0x0000000610067212 */ /* 0x000fc400078ec0ff */
[----:B------:R-:W-:Y:S01]  /*4c90*/  LOP3.LUT R7, R185, R7, RZ, 0xc0, !PT ;  /* 0x00000007b9077212 */ /* 0x000fe200078ec0ff */
[----:B------:R-:W3:Y:S06]  /*4ca0*/  LDSM.16.MT88.4 R16, [R222+0x1b800] ;  /* 0x01b80000de10783b */ /* 0x000eec0000004200 */
[C---:B------:R-:W-:Y:S08]  /*4cb0*/  HMMA.16816.F32.BF16 R160, R4.reuse, R32, R160 ;  /* 0x0000002004a0723c */ /* 0x040ff000000418a0 */
[C---:B------:R-:W-:Y:S01]  /*4cc0*/  HMMA.16816.F32.BF16 R156, R4.reuse, R34, R156 ;  /* 0x00000022049c723c */ /* 0x040fe2000004189c */
[----:B------:R-:W-:Y:S07]  /*4cd0*/  LDSM.16.MT88.4 R32, [R220+0x1b800] ;  /* 0x01b80000dc20783b */ /* 0x000fee0000004200 */
        /* <DEDUP_REMOVED lines=39> */
[----:B------:R-:W-:Y:S01]  /*4f50*/  IMAD.WIDE.U32 R4, R165, -0x2daee0ad, RZ ;  /* 0xd2511f53a5047825 */ /* 0x000fe200078e00ff */
[----:B------:R-:W-:Y:S01]  /*4f60*/  MOV R0, R3 ;  /* 0x0000000300007202 */ /* 0x000fe20000000f00 */
[----:B------:R-:W-:Y:S01]  /*4f70*/  ULDC.64 UR4, c[0x0][0x1a0] ;  /* 0x0000680000047ab9 */ /* 0x000fe20000000a00 */
[----:B------:R-:W-:Y:S01]  /*4f80*/  MOV R2, R164 ;  /* 0x000000a400027202 */ /* 0x000fe20000000f00 */
[----:B------:R-:W-:Y:S01]  /*4f90*/  IMAD.WIDE.U32 R250, R168, -0x326172a9, RZ ;  /* 0xcd9e8d57a8fa7825 */ /* 0x000fe200078e00ff */
[----:B------:R1:W-:Y:S01]  /*4fa0*/  STL.64 [R1], R4 ;  /* 0x0000000401007387 */ /* 0x0003e20000100a00 */
[----:B------:R-:W-:Y:S01]  /*4fb0*/  PRMT R244, R166, 0x7054, R166 ;  /* 0x00007054a6f47816 */ /* 0x000fe200000000a6 */
[----:B------:R-:W-:-:S02]  /*4fc0*/  ULEA.HI.SX32 UR24, UR24, 0xfffffffe, 0x1a ;  /* 0xfffffffe18187891 */ /* 0x000fc4000f8fd23f */
[----:B------:R-:W-:Y:S01]  /*4fd0*/  LOP3.LUT R248, R251, R167, RZ, 0x3c, !PT ;  /* 0x000000a7fbf87212 */ /* 0x000fe200078e3cff */
[----:B------:R-:W-:Y:S02]  /*4fe0*/  USHF.L.U64.HI UR26, UR4, 0x6, UR5 ;  /* 0x00000006041a7899 */ /* 0x000fe40008010205 */
[----:B------:R-:W-:Y:S02]  /*4ff0*/  USHF.L.U32 UR30, UR4, 0x6, URZ ;  /* 0x00000006041e7899 */ /* 0x000fe4000800063f */
[----:B------:R-:W-:Y:S01]  /*5000*/  IMAD.WIDE.U32 R248, R248, -0x2daee0ad, RZ ;  /* 0xd2511f53f8f87825 */ /* 0x000fe200078e00ff */
[----:B------:R-:W-:Y:S01]  /*5010*/  ULDC.64 UR6, c[0x0][0x1a0] ;  /* 0x0000680000067ab9 */ /* 0x000fe20000000a00 */
[----:B------:R-:W-:Y:S05]  /*5020*/  BRA `(.L_x_1403) ;  /* 0x000001d000007947 */ /* 0x000fea0003800000 */
.L_x_1405:
        /* <DEDUP_REMOVED lines=29> */
.L_x_1403:
        /* <DEDUP_REMOVED lines=10> */
[----:B-1----:R-:W-:Y:S04]  /*52a0*/  LEA R4, P0, R8, R234, 0x6 ;  /* 0x000000ea08047211 */ /* 0x002fe800078030ff */
[----:B------:R-:W-:Y:S02]  /*52b0*/  LEA R6, P1, R4, c[0x0][0x170], 0x1 ;  /* 0x00005c0004067a11 */ /* 0x000fe400078208ff */
        /* <DEDUP_REMOVED lines=17> */
[----:B------:R-:W-:Y:S04]  /*53d0*/  LDSM.16.M88.4 R16, [R229+0x10800] ;  /* 0x01080000e510783b */ /* 0x000fe80000000200 */
[----:B------:R-:W-:Y:S04]  /*53e0*/  LDSM.16.M88.4 R24, [R229+0x11000] ;  /* 0x01100000e518783b */ /* 0x000fe80000000200 */
[----:B------:R-:W-:Y:S04]  /*53f0*/  LDSM.16.M88.4 R164, [R229+0x11800] ;  /* 0x01180000e5a4783b */ /* 0x000fe80000000200 */
[----:B------:R-:W0:Y:S04]  /*5400*/  LDGDEPBAR ;  /* 0x00000000000079af */ /* 0x000e280000000000 */
[----:B------:R-:W-:Y:S04]  /*5410*/  LDSM.16.M88.4 R168, [R228] ;  /* 0x00000000e4a8783b */ /* 0x000fe80000000200 */
[----:B--2---:R-:W1:Y:S04]  /*5420*/  LDSM.16.M88.4 R8, [R229+0x10000] ;  /* 0x01000000e508783b */ /* 0x004e680000000200 */
[----:B------:R-:W2:Y:S04]  /*5430*/  LDSM.16.M88.4 R172, [R227] ;  /* 0x00000000e3ac783b */ /* 0x000ea80000000200 */
[----:B------:R-:W3:Y:S04]  /*5440*/  LDSM.16.M88.4 R176, [R219] ;  /* 0x00000000dbb0783b */ /* 0x000ee80000000200 */
[----:B------:R-:W4:Y:S04]  /*5450*/  LDSM.16.M88.4 R180, [R218] ;  /* 0x00000000dab4783b */ /* 0x000f280000000200 */
[----:B------:R-:W5:Y:S04]  /*5460*/  LDSM.16.M88.4 R184, [R217] ;  /* 0x00000000d9b8783b */ /* 0x000f680000000200 */
        /* <DEDUP_REMOVED lines=13> */
[C---:B--2---:R-:W-:Y:S08]  /*5540*/  HMMA.16816.F32.BF16 R4, R168.reuse, R172, R4 ;  /* 0x000000aca804723c */ /* 0x044ff00000041804 */
[C---:B------:R-:W-:Y:S01]  /*5550*/  HMMA.16816.F32.BF16 R8, R168.reuse, R174, R8 ;  /* 0x000000aea808723c */ /* 0x040fe20000041808 */
[----:B------:R-:W-:Y:S07]  /*5560*/  LDSM.16.M88.4 R172, [R225] ;  /* 0x00000000e1ac783b */ /* 0x000fee0000000200 */
[C---:B---3--:R-:W-:Y:S08]  /*5570*/  HMMA.16816.F32.BF16 R12, R168.reuse, R176, R12 ;  /* 0x000000b0a80c723c */ /* 0x048ff0000004180c */
[C---:B------:R-:W-:Y:S01]  /*5580*/  HMMA.16816.F32.BF16 R16, R168.reuse, R178, R16 ;  /* 0x000000b2a810723c */ /* 0x040fe20000041810 */
[----:B------:R-:W2:Y:S07]  /*5590*/  LDSM.16.M88.4 R176, [R216] ;  /* 0x00000000d8b0783b */ /* 0x000eae0000000200 */
[C---:B----4-:R-:W-:Y:S08]  /*55a0*/  HMMA.16816.F32.BF16 R20, R168.reuse, R180, R20 ;  /* 0x000000b4a814723c */ /* 0x050ff00000041814 */
[C---:B------:R-:W-:Y:S01]  /*55b0*/  HMMA.16816.F32.BF16 R24, R168.reuse, R182, R24 ;  /* 0x000000b6a818723c */ /* 0x040fe20000041818 */
[----:B------:R-:W3:Y:S07]  /*55c0*/  LDSM.16.M88.4 R180, [R216+0x800] ;  /* 0x00080000d8b4783b */ /* 0x000eee0000000200 */
[C---:B-----5:R-:W-:Y:S08]  /*55d0*/  HMMA.16816.F32.BF16 R28, R168.reuse, R184, R28 ;  /* 0x000000b8a81c723c */ /* 0x060ff0000004181c */
[----:B------:R-:W-:Y:S01]  /*55e0*/  HMMA.16816.F32.BF16 R32, R168, R186, R32 ;  /* 0x000000baa820723c */ /* 0x000fe20000041820 */
[----:B------:R-:W4:Y:S04]  /*55f0*/  LDSM.16.M88.4 R168, [R216+0x1000] ;  /* 0x00100000d8a8783b */ /* 0x000f280000000200 */
[----:B------:R-:W5:Y:S03]  /*5600*/  LDSM.16.M88.4 R184, [R216+0x1800] ;  /* 0x00180000d8b8783b */ /* 0x000f660000000200 */
        /* <DEDUP_REMOVED lines=16> */
[C---:B---3--:R-:W-:Y:S08]  /*5710*/  HMMA.16816.F32.BF16 R12, R172.reuse, R180, R12 ;  /* 0x000000b4ac0c723c */ /* 0x048ff0000004180c */
[C---:B------:R-:W-:Y:S01]  /*5720*/  HMMA.16816.F32.BF16 R16, R172.reuse, R182, R16 ;  /* 0x000000b6ac10723c */ /* 0x040fe20000041810 */
[----:B------:R-:W-:Y:S07]  /*5730*/  LDSM.16.M88.4 R180, [R214] ;  /* 0x00000000d6b4783b */ /* 0x000fee0000000200 */
[C---:B----4-:R-:W-:Y:S08]  /*5740*/  HMMA.16816.F32.BF16 R20, R172.reuse, R168, R20 ;  /* 0x000000a8ac14723c */ /* 0x050ff00000041814 */
[C---:B------:R-:W-:Y:S01]  /*5750*/  HMMA.16816.F32.BF16 R24, R172.reuse, R170, R24 ;  /* 0x000000aaac18723c */ /* 0x040fe20000041818 */
[----:B------:R-:W2:Y:S07]  /*5760*/  LDSM.16.M88.4 R168, [R228+0x4000] ;  /* 0x00400000e4a8783b */ /* 0x000eae0000000200 */
[C---:B-----5:R-:W-:Y:S08]  /*5770*/  HMMA.16816.F32.BF16 R28, R172.reuse, R184, R28 ;  /* 0x000000b8ac1c723c */ /* 0x060ff0000004181c */
        /* <DEDUP_REMOVED lines=139> */
[C---:B-----5:R-:W-:Y:S08]  /*6030*/  HMMA.16816.F32.BF16 R20, R188.reuse, R164, R20 ;  /* 0x000000a4bc14723c */ /* 0x060ff00000041814 */
        /* <DEDUP_REMOVED lines=12> */
.L_x_1404:
[----:B------:R2:W-:Y:S01]  /*6100*/  STL.64 [R1+0x8], R204 ;  /* 0x000008cc01007387 */ /* 0x0005e20000100a00 */
[----:B------:R-:W-:Y:S01]  /*6110*/  FMNMX.FTZ R164, R4, R2, !PT ;  /* 0x0000000204a47209 */ /* 0x000fe20007810000 */
[----:B------:R-:W-:Y:S01]  /*6120*/  USHF.L.U32 UR4, UR24, 0x1, URZ ;  /* 0x0000000118047899 */ /* 0x000fe2000800063f */
[----:B------:R-:W-:Y:S01]  /*6130*/  FMNMX.FTZ R3, R6, R0, !PT ;  /* 0x0000000006037209 */ /* 0x000fe20007810000 */
[----:B------:R-:W-:Y:S01]  /*6140*/  UIADD3 UR24, UR24, -0x1, URZ ;  /* 0xffffffff18187890 */ /* 0x000fe2000fffe03f */
        /* <DEDUP_REMOVED lines=12> */
[----:B------:R-:W-:Y:S01]  /*6210*/  FMNMX.FTZ R164, R16, R164, !PT ;  /* 0x000000a410a47209 */ /* 0x000fe20007810000 */
[----:B--2---:R-:W2:Y:S01]  /*6220*/  LDL.64 R204, [R1] ;  /* 0x0000000001cc7983 */ /* 0x004ea20000100a00 */
        /* <DEDUP_REMOVED lines=19> */
[----:B-1----:R-:W1:Y:S08]  /*6360*/  SHFL.BFLY PT, R166, R164, 0x2, 0x1f ;  /* 0x0c401f00a4a67f89 */ /* 0x002e7000000e0000 */
[----:B------:R-:W3:Y:S01]  /*6370*/  SHFL.BFLY PT, R165, R3, 0x2, 0x1f ;  /* 0x0c401f0003a57f89 */ /* 0x000ee200000e0000 */
[----:B--2---:R-:W-:Y:S02]  /*6380*/  LOP3.LUT R202, R249, UR16, R204, 0x96, !PT ;  /* 0x00000010f9ca7c12 */ /* 0x004fe4000f8e96cc */
[----:B-1----:R-:W-:Y:S02]  /*6390*/  FMNMX.FTZ R166, R164, R166, !PT ;  /* 0x000000a6a4a67209 */ /* 0x002fe40007810000 */
[----:B---3--:R-:W-:Y:S01]  /*63a0*/  FMNMX.FTZ R165, R3, R165, !PT ;  /* 0x000000a503a57209 */ /* 0x008fe20007810000 */
[----:B------:R-:W-:Y:S02]  /*63b0*/  IMAD.WIDE.U32 R202, R202, -0x326172a9, RZ ;  /* 0xcd9e8d57caca7825 */ /* 0x000fe400078e00ff */
[----:B------:R-:W1:Y:S08]  /*63c0*/  SHFL.BFLY PT, R164, R166, 0x1, 0x1f ;  /* 0x0c201f00a6a47f89 */ /* 0x000e7000000e0000 */
[----:B------:R-:W2:Y:S01]  /*63d0*/  SHFL.BFLY PT, R3, R165, 0x1, 0x1f ;  /* 0x0c201f00a5037f89 */ /* 0x000ea200000e0000 */
[----:B-1----:R-:W-:Y:S02]  /*63e0*/  FMNMX.FTZ R164, R166, R164, !PT ;  /* 0x000000a4a6a47209 */ /* 0x002fe40007810000 */
[----:B------:R-:W-:Y:S01]  /*63f0*/  MOV R166, UR4 ;  /* 0x0000000400a67c02 */ /* 0x000fe20008000f00 */
[----:B------:R-:W-:Y:S01]  /*6400*/  UIADD3 UR4, UR4, 0x1, URZ ;  /* 0x0000000104047890 */ /* 0x000fe2000fffe03f */
[C---:B------:R-:W-:Y:S01]  /*6410*/  FSETP.NEU.FTZ.AND P1, PT, R164.reuse, -INF , PT ;  /* 0xff800000a400780b */ /* 0x040fe20003f3d000 */
[C---:B------:R-:W-:Y:S02]  /*6420*/  FMUL.FTZ R192, R164.reuse, c[0x0][0x23c] ;  /* 0x00008f00a4c07a20 */ /* 0x040fe40000410000 */
[----:B------:R-:W-:Y:S01]  /*6430*/  FADD.FTZ R2, -R164, R2 ;  /* 0x00000002a4027221 */ /* 0x000fe20000010100 */
[----:B--2---:R-:W-:Y:S02]  /*6440*/  FMNMX.FTZ R3, R165, R3, !PT ;  /* 0x00000003a5037209 */ /* 0x004fe40007810000 */
[----:B------:R-:W-:Y:S01]  /*6450*/  FSEL R192, R192, RZ, P1 ;  /* 0x000000ffc0c07208 */ /* 0x000fe20000800000 */
[----:B------:R-:W-:Y:S01]  /*6460*/  FMUL.FTZ R2, R2, c[0x0][0x23c] ;  /* 0x00008f0002027a20 */ /* 0x000fe20000410000 */
[C---:B------:R-:W-:Y:S01]  /*6470*/  FSETP.NEU.FTZ.AND P1, PT, R3.reuse, -INF , PT ;  /* 0xff8000000300780b */ /* 0x040fe20003f3d000 */
[----:B------:R-:W-:Y:S02]  /*6480*/  FMUL.FTZ R191, R3, c[0x0][0x23c] ;  /* 0x00008f0003bf7a20 */ /* 0x000fe40000410000 */
[----:B------:R-:W-:Y:S01]  /*6490*/  FFMA.FTZ R167, R8, c[0x0][0x23c], -R192 ;  /* 0x00008f0008a77a23 */ /* 0x000fe200000108c0 */
[----:B------:R-:W-:Y:S01]  /*64a0*/  LOP3.LUT R8, R205, UR33, R166, 0x96, !PT ;  /* 0x00000021cd087c12 */ /* 0x000fe2000f8e96a6 */
[--C-:B------:R-:W-:Y:S01]  /*64b0*/  FFMA.FTZ R184, R9, c[0x0][0x23c], -R192.reuse ;  /* 0x00008f0009b87a23 */ /* 0x100fe200000108c0 */
[----:B------:R-:W-:Y:S01]  /*64c0*/  FSEL R191, R191, RZ, P1 ;  /* 0x000000ffbfbf7208 */ /* 0x000fe20000800000 */
[----:B------:R-:W-:Y:S01]  /*64d0*/  FFMA.FTZ R187, R4, c[0x0][0x23c], -R192 ;  /* 0x00008f0004bb7a23 */ /* 0x000fe200000108c0 */
[----:B------:R-:W1:Y:S01]  /*64e0*/  MUFU.EX2 R2, R2 ;  /* 0x0000000200027308 */ /* 0x000e620000000800 */
[----:B------:R-:W-:Y:S04]  /*64f0*/  IMAD.WIDE.U32 R196, R8, -0x326172a9, RZ ;  /* 0xcd9e8d5708c47825 */ /* 0x000fe800078e00ff */
[--C-:B------:R-:W-:Y:S01]  /*6500*/  FFMA.FTZ R185, R10, c[0x0][0x23c], -R191.reuse ;  /* 0x00008f000ab97a23 */ /* 0x100fe200000108bf */
[----:B------:R-:W-:Y:S01]  /*6510*/  LOP3.LUT R196, R203, UR15, R196, 0x96, !PT ;  /* 0x0000000fcbc47c12 */ /* 0x000fe2000f8e96c4 */
[--C-:B------:R-:W-:Y:S01]  /*6520*/  FFMA.FTZ R186, R11, c[0x0][0x23c], -R191.reuse ;  /* 0x00008f000bba7a23 */ /* 0x100fe200000108bf */
[----:B------:R-:W-:Y:S01]  /*6530*/  LOP3.LUT R8, R197, UR17, R250, 0x96, !PT ;  /* 0x00000011c5087c12 */ /* 0x000fe2000f8e96fa */
[----:B------:R-:W-:Y:S01]  /*6540*/  FFMA.FTZ R188, R5, c[0x0][0x23c], -R192 ;  /* 0x00008f0005bc7a23 */ /* 0x000fe200000108c0 */
[----:B------:R-:W-:Y:S01]  /*6550*/  MUFU.EX2 R167, R167 ;  /* 0x000000a700a77308 */ /* 0x000fe20000000800 */
[----:B------:R-:W-:Y:S04]  /*6560*/  IMAD.WIDE.U32 R196, R196, -0x2daee0ad, RZ ;  /* 0xd2511f53c4c47825 */ /* 0x000fe800078e00ff */
[----:B------:R-:W-:Y:S04]  /*6570*/  IMAD.WIDE.U32 R182, R8, -0x2daee0ad, RZ ;  /* 0xd2511f5308b67825 */ /* 0x000fe800078e00ff */
[--C-:B------:R-:W-:Y:S01]  /*6580*/  FFMA.FTZ R189, R6, c[0x0][0x23c], -R191.reuse ;  /* 0x00008f0006bd7a23 */ /* 0x100fe200000108bf */
[----:B------:R-:W-:Y:S01]  /*6590*/  LOP3.LUT R8, R183, UR14, R248, 0x96, !PT ;  /* 0x0000000eb7087c12 */ /* 0x000fe2000f8e96f8 */
[----:B------:R-:W-:Y:S01]  /*65a0*/  FFMA.FTZ R190, R7, c[0x0][0x23c], -R191 ;  /* 0x00008f0007be7a23 */ /* 0x000fe200000108bf */
[----:B------:R-:W-:Y:S01]  /*65b0*/  LOP3.LUT R182, R197, UR12, R182, 0x96, !PT ;  /* 0x0000000cc5b67c12 */ /* 0x000fe2000f8e96b6 */
[----:B------:R-:W-:Y:S01]  /*65c0*/  FADD.FTZ R0, -R3, R0 ;  /* 0x0000000003007221 */ /* 0x000fe20000010100 */
[----:B------:R-:W2:Y:S01]  /*65d0*/  MUFU.EX2 R184, R184 ;  /* 0x000000b800b87308 */ /* 0x000ea20000000800 */
[----:B------:R-:W-:Y:S04]  /*65e0*/  IMAD.WIDE.U32 R180, R8, -0x326172a9, RZ ;  /* 0xcd9e8d5708b47825 */ /* 0x000fe800078e00ff */
[----:B------:R-:W-:Y:S01]  /*65f0*/  IMAD.WIDE.U32 R182, R182, -0x326172a9, RZ ;  /* 0xcd9e8d57b6b67825 */ /* 0x000fe200078e00ff */
[----:B------:R-:W-:Y:S03]  /*6600*/  LOP3.LUT R8, R181, UR13, R202, 0x96, !PT ;  /* 0x0000000db5087c12 */ /* 0x000fe6000f8e96ca */
[----:B------:R-:W-:Y:S01]  /*6610*/  FMUL.FTZ R0, R0, c[0x0][0x23c] ;  /* 0x00008f0000007a20 */ /* 0x000fe20000410000 */
[----:B------:R-:W-:Y:S01]  /*6620*/  LOP3.LUT R180, R183, UR11, R180, 0x96, !PT ;  /* 0x0000000bb7b47c12 */ /* 0x000fe2000f8e96b4 */
[----:B------:R-:W-:Y:S01]  /*6630*/  IMAD.WIDE.U32 R8, R8, -0x2daee0ad, RZ ;  /* 0xd2511f5308087825 */ /* 0x000fe200078e00ff */
[----:B------:R-:W-:Y:S03]  /*6640*/  MUFU.EX2 R185, R185 ;  /* 0x000000b900b97308 */ /* 0x000fe60000000800 */
[----:B------:R-:W-:Y:S01]  /*6650*/  IMAD.WIDE.U32 R180, R180, -0x2daee0ad, RZ ;  /* 0xd2511f53b4b47825 */ /* 0x000fe200078e00ff */
[----:B------:R-:W-:Y:S03]  /*6660*/  LOP3.LUT R196, R9, UR10, R196, 0x96, !PT ;  /* 0x0000000a09c47c12 */ /* 0x000fe6000f8e96c4 */
[----:B-1----:R-:W-:Y:S01]  /*6670*/  FMUL.FTZ R9, R2, R157 ;  /* 0x0000009d02097220 */ /* 0x002fe20000410000 */
[----:B------:R-:W-:Y:S01]  /*6680*/  LOP3.LUT R4, R181, UR8, R8, 0x96, !PT ;  /* 0x00000008b5047c12 */ /* 0x000fe2000f8e9608 */
[----:B------:R-:W-:Y:S01]  /*6690*/  IMAD.WIDE.U32 R196, R196, -0x326172a9, RZ ;  /* 0xcd9e8d57c4c47825 */ /* 0x000fe200078e00ff */
[----:B------:R-:W1:Y:S03]  /*66a0*/  MUFU.EX2 R186, R186 ;  /* 0x000000ba00ba7308 */ /* 0x000e660000000800 */
[----:B------:R-:W-:Y:S01]  /*66b0*/  IMAD.WIDE.U32 R4, R4, -0x326172a9, RZ ;  /* 0xcd9e8d5704047825 */ /* 0x000fe200078e00ff */
[----:B------:R-:W-:Y:S03]  /*66c0*/  LOP3.LUT R182, R197, UR9, R182, 0x96, !PT ;  /* 0x00000009c5b67c12 */ /* 0x000fe6000f8e96b6 */
[----:B------:R-:W-:Y:S01]  /*66d0*/  FMUL.FTZ R8, R2, R156 ;  /* 0x0000009c02087220 */ /* 0x000fe20000410000 */
[----:B------:R-:W-:Y:S01]  /*66e0*/  LOP3.LUT R6, R4, 0xffff, RZ, 0xc0, !PT ;  /* 0x0000ffff04067812 */ /* 0x000fe200078ec0ff */
[C---:B------:R-:W-:Y:S01]  /*66f0*/  FMUL.FTZ R36, R2.reuse, R36 ;  /* 0x0000002402247220 */ /* 0x040fe20000410000 */
[----:B------:R-:W-:Y:S01]  /*6700*/  MUFU.EX2 R187, R187 ;  /* 0x000000bb00bb7308 */ /* 0x000fe20000000800 */
[----:B------:R-:W-:Y:S01]  /*6710*/  LOP3.LUT R5, R5, UR19, R196, 0x96, !PT ;  /* 0x0000001305057c12 */ /* 0x000fe2000f8e96c4 */
[C---:B------:R-:W-:Y:S01]  /*6720*/  FMUL.FTZ R37, R2.reuse, R37 ;  /* 0x0000002502257220 */ /* 0x040fe20000410000 */
[----:B------:R-:W-:Y:S01]  /*6730*/  SHF.R.U32.HI R171, RZ, 0x10, R4 ;  /* 0x00000010ffab7819 */ /* 0x000fe20000011604 */
[C---:B------:R-:W-:Y:S01]  /*6740*/  FMUL.FTZ R40, R2.reuse, R40 ;  /* 0x0000002802287220 */ /* 0x040fe20000410000 */
[----:B------:R-:W-:Y:S01]  /*6750*/  LOP3.LUT R7, R5, 0xffff, RZ, 0xc0, !PT ;  /* 0x0000ffff05077812 */ /* 0x000fe200078ec0ff */
[C---:B------:R-:W-:Y:S01]  /*6760*/  FMUL.FTZ R41, R2.reuse, R41 ;  /* 0x0000002902297220 */ /* 0x040fe20000410000 */
[----:B------:R-:W-:Y:S01]  /*6770*/  SHF.R.U32.HI R169, RZ, 0x10, R5 ;  /* 0x00000010ffa97819 */ /* 0x000fe20000011605 */
[C---:B------:R-:W-:Y:S01]  /*6780*/  FMUL.FTZ R44, R2.reuse, R44 ;  /* 0x0000002c022c7220 */ /* 0x040fe20000410000 */
[----:B------:R-:W-:Y:S01]  /*6790*/  SHF.R.U32.HI R6, RZ, 0x8, R6 ;  /* 0x00000008ff067819 */ /* 0x000fe20000011606 */
[----:B------:R-:W3:Y:S01]  /*67a0*/  MUFU.EX2 R188, R188 ;  /* 0x000000bc00bc7308 */ /* 0x000ee20000000800 */
[----:B------:R-:W-:Y:S01]  /*67b0*/  SHF.R.U32.HI R7, RZ, 0x8, R7 ;  /* 0x00000008ff077819 */ /* 0x000fe20000011607 */
[----:B------:R-:W-:Y:S01]  /*67c0*/  FMUL.FTZ R45, R2, R45 ;  /* 0x0000002d022d7220 */ /* 0x000fe20000410000 */
[----:B------:R-:W-:Y:S01]  /*67d0*/  LOP3.LUT R170, R4, 0xff, RZ, 0xc0, !PT ;  /* 0x000000ff04aa7812 */ /* 0x000fe200078ec0ff */
[C---:B------:R-:W-:Y:S01]  /*67e0*/  FMUL.FTZ R48, R2.reuse, R48 ;  /* 0x0000003002307220 */ /* 0x040fe20000410000 */
[----:B------:R-:W-:Y:S01]  /*67f0*/  SHF.R.U32.HI R4, RZ, 0x18, R4 ;  /* 0x00000018ff047819 */ /* 0x000fe20000011604 */
[C---:B------:R-:W-:Y:S01]  /*6800*/  FMUL.FTZ R49, R2.reuse, R49 ;  /* 0x0000003102317220 */ /* 0x040fe20000410000 */
[----:B------:R-:W-:Y:S01]  /*6810*/  LOP3.LUT R171, R171, 0xff, RZ, 0xc0, !PT ;  /* 0x000000ffabab7812 */ /* 0x000fe200078ec0ff */
[C---:B------:R-:W-:Y:S01]  /*6820*/  FMUL.FTZ R52, R2.reuse, R52 ;  /* 0x0000003402347220 */ /* 0x040fe20000410000 */
[----:B------:R-:W-:Y:S01]  /*6830*/  LOP3.LUT R168, R5, 0xff, RZ, 0xc0, !PT ;  /* 0x000000ff05a87812 */ /* 0x000fe200078ec0ff */
[----:B------:R-:W-:Y:S01]  /*6840*/  MUFU.EX2 R189, R189 ;  /* 0x000000bd00bd7308 */ /* 0x000fe20000000800 */
[----:B------:R-:W-:Y:S01]  /*6850*/  SHF.R.U32.HI R5, RZ, 0x18, R5 ;  /* 0x00000018ff057819 */ /* 0x000fe20000011605 */
[----:B------:R-:W-:Y:S01]  /*6860*/  FMUL.FTZ R53, R2, R53 ;  /* 0x0000003502357220 */ /* 0x000fe20000410000 */
[----:B------:R-:W-:Y:S01]  /*6870*/  LOP3.LUT R169, R169, 0xff, RZ, 0xc0, !PT ;  /* 0x000000ffa9a97812 */ /* 0x000fe200078ec0ff */
[----:B------:R-:W-:Y:S01]  /*6880*/  IMAD.WIDE.U32 R182, R182, -0x2daee0ad, RZ ;  /* 0xd2511f53b6b67825 */ /* 0x000fe200078e00ff */
[----:B------:R-:W-:Y:S02]  /*6890*/  PRMT R170, R170, 0x5410, R6 ;  /* 0x00005410aaaa7816 */ /* 0x000fe40000000006 */
[----:B------:R-:W-:Y:S01]  /*68a0*/  PRMT R171, R171, 0x5410, R4 ;  /* 0x00005410abab7816 */ /* 0x000fe20000000004 */
[----:B------:R-:W-:Y:S01]  /*68b0*/  FMUL.FTZ R56, R2, R56 ;  /* 0x0000003802387220 */ /* 0x000fe20000410000 */
[----:B------:R-:W-:Y:S01]  /*68c0*/  PRMT R168, R168, 0x5410, R7 ;  /* 0x00005410a8a87816 */ /* 0x000fe20000000007 */
[----:B------:R-:W4:Y:S01]  /*68d0*/  MUFU.EX2 R190, R190 ;  /* 0x000000be00be7308 */ /* 0x000f220000000800 */
[----:B------:R-:W-:Y:S01]  /*68e0*/  PRMT R169, R169, 0x5410, R5 ;  /* 0x00005410a9a97816 */ /* 0x000fe20000000005 */
[--C-:B------:R-:W-:Y:S01]  /*68f0*/  HSET2.LE.AND R170, R170, R244.reuse, PT ;  /* 0x000000f4aaaa7233 */ /* 0x100fe20003803000 */
[----:B--2---:R-:W-:Y:S01]  /*6900*/  F2FP.BF16.PACK_AB R7, R184, R167 ;  /* 0x000000a7b807723e */ /* 0x004fe200000010ff */
[--C-:B------:R-:W-:Y:S01]  /*6910*/  HSET2.LE.AND R171, R171, R244.reuse, PT ;  /* 0x000000f4abab7233 */ /* 0x100fe20003803000 */
[----:B-1----:R-:W-:Y:S01]  /*6920*/  F2FP.BF16.PACK_AB R6, R186, R185 ;  /* 0x000000b9ba06723e */ /* 0x002fe200000010ff */
[--C-:B------:R-:W-:Y:S01]  /*6930*/  HSET2.LE.AND R168, R168, R244.reuse, PT ;  /* 0x000000f4a8a87233 */ /* 0x100fe20003803000 */
[----:B---3--:R-:W-:Y:S01]  /*6940*/  F2FP.BF16.PACK_AB R5, R188, R187 ;  /* 0x000000bbbc05723e */ /* 0x008fe200000010ff */
[--C-:B------:R-:W-:Y:S01]  /*6950*/  HSET2.LE.AND R169, R169, R244.reuse, PT ;  /* 0x000000f4a9a97233 */ /* 0x100fe20003803000 */
[----:B------:R-:W-:Y:S01]  /*6960*/  LOP3.LUT R170, R170, R7, RZ, 0xc0, !PT ;  /* 0x00000007aaaa7212 */ /* 0x000fe200078ec0ff */
[----:B------:R-:W1:Y:S01]  /*6970*/  MUFU.EX2 R0, R0 ;  /* 0x0000000000007308 */ /* 0x000e620000000800 */
[----:B------:R-:W-:Y:S01]  /*6980*/  LOP3.LUT R171, R171, R6, RZ, 0xc0, !PT ;  /* 0x00000006abab7212 */ /* 0x000fe200078ec0ff */
[----:B------:R-:W-:Y:S01]  /*6990*/  FMUL.FTZ R57, R2, R57 ;  /* 0x0000003902397220 */ /* 0x000fe20000410000 */
[----:B------:R-:W-:Y:S01]  /*69a0*/  LOP3.LUT R168, R168, R5, RZ, 0xc0, !PT ;  /* 0x00000005a8a87212 */ /* 0x000fe200078ec0ff */
[C---:B------:R-:W-:Y:S01]  /*69b0*/  FMUL.FTZ R5, R2.reuse, R161 ;  /* 0x000000a102057220 */ /* 0x040fe20000410000 */
[----:B------:R-:W-:Y:S01]  /*69c0*/  SHF.R.U32.HI R165, RZ, 0x10, R182 ;  /* 0x00000010ffa57819 */ /* 0x000fe200000116b6 */
[----:B------:R-:W-:Y:S01]  /*69d0*/  FMUL.FTZ R60, R2, R60 ;  /* 0x0000003c023c7220 */ /* 0x000fe20000410000 */
[----:B------:R-:W-:Y:S01]  /*69e0*/  LOP3.LUT R166, R182, 0xff, RZ, 0xc0, !PT ;  /* 0x000000ffb6a67812 */ /* 0x000fe200078ec0ff */
[C---:B------:R-:W-:Y:S01]  /*69f0*/  FMUL.FTZ R61, R2.reuse, R61 ;  /* 0x0000003d023d7220 */ /* 0x040fe20000410000 */
[----:B------:R-:W-:Y:S01]  /*6a00*/  LOP3.LUT R181, R183, UR18, R180, 0x96, !PT ;  /* 0x00000012b7b57c12 */ /* 0x000fe2000f8e96b4 */
[C---:B------:R-:W-:Y:S01]  /*6a10*/  FMUL.FTZ R64, R2.reuse, R64 ;  /* 0x0000004002407220 */ /* 0x040fe20000410000 */
[----:B------:R-:W-:Y:S01]  /*6a20*/  LOP3.LUT R165, R165, 0xff, RZ, 0xc0, !PT ;  /* 0x000000ffa5a57812 */ /* 0x000fe200078ec0ff */
[C---:B------:R-:W-:Y:S01]  /*6a30*/  FMUL.FTZ R65, R2.reuse, R65 ;  /* 0x0000004102417220 */ /* 0x040fe20000410000 */
[--C-:B------:R-:W-:Y:S01]  /*6a40*/  SHF.R.U32.HI R180, RZ, 0x10, R181.reuse ;  /* 0x00000010ffb47819 */ /* 0x100fe200000116b5 */
[----:B------:R-:W-:Y:S01]  /*6a50*/  FMUL.FTZ R68, R2, R68 ;  /* 0x0000004402447220 */ /* 0x000fe20000410000 */
[----:B----4-:R-:W-:Y:S01]  /*6a60*/  F2FP.BF16.PACK_AB R4, R190, R189 ;  /* 0x000000bdbe04723e */ /* 0x010fe200000010ff */
[----:B------:R-:W-:Y:S01]  /*6a70*/  FMUL.FTZ R69, R2, R69 ;  /* 0x0000004502457220 */ /* 0x000fe20000410000 */
[----:B------:R-:W-:Y:S01]  /*6a80*/  LOP3.LUT R180, R180, 0xff, RZ, 0xc0, !PT ;  /* 0x000000ffb4b47812 */ /* 0x000fe200078ec0ff */
[C---:B------:R-:W-:Y:S01]  /*6a90*/  FMUL.FTZ R72, R2.reuse, R72 ;  /* 0x0000004802487220 */ /* 0x040fe20000410000 */
[----:B------:R-:W-:Y:S01]  /*6aa0*/  LOP3.LUT R169, R169, R4, RZ, 0xc0, !PT ;  /* 0x00000004a9a97212 */ /* 0x000fe200078ec0ff */
[C---:B------:R-:W-:Y:S02]  /*6ab0*/  FMUL.FTZ R4, R2.reuse, R160 ;  /* 0x000000a002047220 */ /* 0x040fe40000410000 */
[----:B------:R-:W-:Y:S02]  /*6ac0*/  FMUL.FTZ R73, R2, R73 ;  /* 0x0000004902497220 */ /* 0x000fe40000410000 */
        /* <DEDUP_REMOVED lines=9> */
[C---:B------:R-:W-:Y:S03]  /*6b60*/  HMMA.16816.F32.BF16 R8, R168.reuse, R174, R8 ;  /* 0x000000aea808723c */ /* 0x040fe60000041808 */
[----:B------:R-:W3:Y:S01]  /*6b70*/  LDSM.16.MT88.4 R172, [R224+0x1a000] ;  /* 0x01a00000e0ac783b */ /* 0x000ee20000004200 */
[C---:B------:R-:W-:Y:S02]  /*6b80*/  FMUL.FTZ R42, R0.reuse, R42 ;  /* 0x0000002a002a7220 */ /* 0x040fe40000410000 */
[C---:B------:R-:W-:Y:S02]  /*6b90*/  FMUL.FTZ R43, R0.reuse, R43 ;  /* 0x0000002b002b7220 */ /* 0x040fe40000410000 */
[C---:B------:R-:W-:Y:S04]  /*6ba0*/  HMMA.16816.F32.BF16 R36, R168.reuse, R176, R36 ;  /* 0x000000b0a824723c */ /* 0x040fe80000041824 */
[C---:B------:R-:W-:Y:S02]  /*6bb0*/  FMUL.FTZ R46, R0.reuse, R46 ;  /* 0x0000002e002e7220 */ /* 0x040fe40000410000 */
[C---:B------:R-:W-:Y:S01]  /*6bc0*/  FMUL.FTZ R47, R0.reuse, R47 ;  /* 0x0000002f002f7220 */ /* 0x040fe20000410000 */
[C---:B------:R-:W-:Y:S01]  /*6bd0*/  LOP3.LUT R176, R181.reuse, 0xff, RZ, 0xc0, !PT ;  /* 0x000000ffb5b07812 */ /* 0x040fe200078ec0ff */
[C---:B------:R-:W-:Y:S04]  /*6be0*/  HMMA.16816.F32.BF16 R40, R168.reuse, R178, R40 ;  /* 0x000000b2a828723c */ /* 0x040fe80000041828 */
[C---:B------:R-:W-:Y:S01]  /*6bf0*/  FMUL.FTZ R50, R0.reuse, R50 ;  /* 0x0000003200327220 */ /* 0x040fe20000410000 */
[----:B------:R-:W-:Y:S01]  /*6c00*/  LOP3.LUT R177, R181, 0xffff, RZ, 0xc0, !PT ;  /* 0x0000ffffb5b17812 */ /* 0x000fe200078ec0ff */
[C---:B------:R-:W-:Y:S01]  /*6c10*/  FMUL.FTZ R51, R0.reuse, R51 ;  /* 0x0000003300337220 */ /* 0x040fe20000410000 */
[----:B------:R-:W-:Y:S01]  /*6c20*/  SHF.R.U32.HI R181, RZ, 0x18, R181 ;  /* 0x00000018ffb57819 */ /* 0x000fe200000116b5 */
[C---:B------:R-:W-:Y:S01]  /*6c30*/  FMUL.FTZ R54, R0.reuse, R54 ;  /* 0x0000003600367220 */ /* 0x040fe20000410000 */
[----:B------:R-:W-:Y:S01]  /*6c40*/  SHF.R.U32.HI R177, RZ, 0x8, R177 ;  /* 0x00000008ffb17819 */ /* 0x000fe200000116b1 */
        /* <DEDUP_REMOVED lines=14> */
[C---:B------:R-:W-:Y:S02]  /*6d30*/  FMUL.FTZ R71, R0.reuse, R71 ;  /* 0x0000004700477220 */ /* 0x040fe40000410000 */
        /* <DEDUP_REMOVED lines=23> */
[C---:B------:R-:W-:Y:S04]  /*6eb0*/  FMUL.FTZ R88, R2.reuse, R88 ;  /* 0x0000005802587220 */ /* 0x040fe80000410000 */
[----:B------:R-:W-:Y:S01]  /*6ec0*/  FMUL.FTZ R89, R2, R89 ;  /* 0x0000005902597220 */ /* 0x000fe20000410000 */
        /* <DEDUP_REMOVED lines=58> */
[--C-:B------:R-:W-:Y:S01]  /*7270*/  FFMA.FTZ R193, R16, c[0x0][0x23c], -R192.reuse ;  /* 0x00008f0010c17a23 */ /* 0x100fe200000108c0 */
[----:B------:R-:W-:Y:S01]  /*7280*/  LOP3.LUT R156, R182, 0xffff, RZ, 0xc0, !PT ;  /* 0x0000ffffb69c7812 */ /* 0x000fe200078ec0ff */
[C---:B------:R-:W-:Y:S03]  /*7290*/  FMUL.FTZ R16, R2.reuse, R152 ;  /* 0x0000009802107220 */ /* 0x040fe60000410000 */
[C---:B------:R-:W-:Y:S01]  /*72a0*/  HMMA.16816.F32.BF16 R128, R168.reuse, R158, R128 ;  /* 0x0000009ea880723c */ /* 0x040fe20000041880 */
[----:B------:R-:W-:Y:S02]  /*72b0*/  MUFU.EX2 R193, R193 ;  /* 0x000000c100c17308 */ /* 0x000fe40000000800 */
[--C-:B------:R-:W-:Y:S02]  /*72c0*/  FFMA.FTZ R194, R17, c[0x0][0x23c], -R192.reuse ;  /* 0x00008f0011c27a23 */ /* 0x100fe400000108c0 */
[----:B------:R-:W-:Y:S02]  /*72d0*/  FMUL.FTZ R17, R2, R153 ;  /* 0x0000009902117220 */ /* 0x000fe40000410000 */
[--C-:B------:R-:W-:Y:S02]  /*72e0*/  FFMA.FTZ R195, R18, c[0x0][0x23c], -R191.reuse ;  /* 0x00008f0012c37a23 */ /* 0x100fe400000108bf */
[C---:B------:R-:W-:Y:S02]  /*72f0*/  FMUL.FTZ R18, R0.reuse, R154 ;  /* 0x0000009a00127220 */ /* 0x040fe40000410000 */
[----:B------:R-:W2:Y:S01]  /*7300*/  MUFU.EX2 R194, R194 ;  /* 0x000000c200c27308 */ /* 0x000ea20000000800 */
[--C-:B------:R-:W-:Y:S02]  /*7310*/  FFMA.FTZ R196, R19, c[0x0][0x23c], -R191.reuse ;  /* 0x00008f0013c47a23 */ /* 0x100fe400000108bf */
[----:B------:R-:W-:Y:S02]  /*7320*/  FMUL.FTZ R19, R0, R155 ;  /* 0x0000009b00137220 */ /* 0x000fe40000410000 */
[----:B------:R-:W4:Y:S01]  /*7330*/  LDSM.16.MT88.4 R152, [R220+0x1e000] ;  /* 0x01e00000dc98783b */ /* 0x000f220000004200 */
[C---:B------:R-:W-:Y:S02]  /*7340*/  FMUL.FTZ R132, R2.reuse, R132 ;  /* 0x0000008402847220 */ /* 0x040fe40000410000 */
[----:B------:R-:W-:Y:S02]  /*7350*/  FMUL.FTZ R133, R2, R133 ;  /* 0x0000008502857220 */ /* 0x000fe40000410000 */
[C---:B------:R-:W-:Y:S01]  /*7360*/  FMUL.FTZ R134, R0.reuse, R134 ;  /* 0x0000008600867220 */ /* 0x040fe20000410000 */
[----:B------:R-:W-:Y:S01]  /*7370*/  MUFU.EX2 R195, R195 ;  /* 0x000000c300c37308 */ /* 0x000fe20000000800 */
[----:B------:R-:W-:Y:S02]  /*7380*/  FMUL.FTZ R135, R0, R135 ;  /* 0x0000008700877220 */ /* 0x000fe40000410000 */
[C---:B------:R-:W-:Y:S02]  /*7390*/  FMUL.FTZ R136, R2.reuse, R136 ;  /* 0x0000008802887220 */ /* 0x040fe40000410000 */
[----:B------:R-:W-:Y:S02]  /*73a0*/  FMUL.FTZ R137, R2, R137 ;  /* 0x0000008902897220 */ /* 0x000fe40000410000 */
[C---:B------:R-:W-:Y:S01]  /*73b0*/  FMUL.FTZ R138, R0.reuse, R138 ;  /* 0x0000008a008a7220 */ /* 0x040fe20000410000 */
[C---:B---3--:R-:W-:Y:S02]  /*73c0*/  HMMA.16816.F32.BF16 R132, R168.reuse, R172, R132 ;  /* 0x000000aca884723c */ /* 0x048fe40000041884 */
[----:B------:R-:W-:Y:S01]  /*73d0*/  MUFU.EX2 R196, R196 ;  /* 0x000000c400c47308 */ /* 0x000fe20000000800 */
[----:B------:R-:W-:Y:S02]  /*73e0*/  FMUL.FTZ R139, R0, R139 ;  /* 0x0000008b008b7220 */ /* 0x000fe40000410000 */
[----:B------:R-:W-:Y:S01]  /*73f0*/  FFMA.FTZ R198, R13, c[0x0][0x23c], -R192 ;  /* 0x00008f000dc67a23 */ /* 0x000fe200000108c0 */
[----:B------:R-:W-:Y:S01]  /*7400*/  SHF.R.U32.HI R13, RZ, 0x8, R156 ;  /* 0x00000008ff0d7819 */ /* 0x000fe2000001169c */
[----:B------:R-:W-:Y:S01]  /*7410*/  FFMA.FTZ R197, R12, c[0x0][0x23c], -R192 ;  /* 0x00008f000cc57a23 */ /* 0x000fe200000108c0 */
[----:B------:R-:W3:Y:S01]  /*7420*/  LDSM.16.MT88.4 R156, [R224+0x18800] ;  /* 0x01880000e09c783b */ /* 0x000ee20000004200 */
[----:B------:R-:W-:Y:S01]  /*7430*/  SHF.R.U32.HI R12, RZ, 0x18, R182 ;  /* 0x00000018ff0c7819 */ /* 0x000fe200000116b6 */
[C---:B------:R-:W-:Y:S02]  /*7440*/  HMMA.16816.F32.BF16 R136, R168.reuse, R174, R136 ;  /* 0x000000aea888723c */ /* 0x040fe40000041888 */
[----:B------:R-:W-:Y:S01]  /*7450*/  MUFU.EX2 R198, R198 ;  /* 0x000000c600c67308 */ /* 0x000fe20000000800 */
[----:B------:R-:W-:Y:S01]  /*7460*/  FFMA.FTZ R199, R14, c[0x0][0x23c], -R191 ;  /* 0x00008f000ec77a23 */ /* 0x000fe200000108bf */
[----:B------:R-:W-:Y:S01]  /*7470*/  PRMT R166, R166, 0x5410, R13 ;  /* 0x00005410a6a67816 */ /* 0x000fe2000000000d */
[----:B------:R-:W-:Y:S01]  /*7480*/  FFMA.FTZ R200, R15, c[0x0][0x23c], -R191 ;  /* 0x00008f000fc87a23 */ /* 0x000fe200000108bf */
[----:B------:R-:W-:Y:S01]  /*7490*/  LDSM.16.MT88.4 R172, [R221+0x18800] ;  /* 0x01880000ddac783b */ /* 0x000fe20000004200 */
[C---:B------:R-:W-:Y:S01]  /*74a0*/  FMUL.FTZ R140, R2.reuse, R140 ;  /* 0x0000008c028c7220 */ /* 0x040fe20000410000 */
[C---:B-1----:R-:W-:Y:S04]  /*74b0*/  HMMA.16816.F32.BF16 R16, R168.reuse, R160, R16 ;  /* 0x000000a0a810723c */ /* 0x042fe80000041810 */
[----:B------:R-:W1:Y:S01]  /*74c0*/  MUFU.EX2 R197, R197 ;  /* 0x000000c500c57308 */ /* 0x000e620000000800 */
[----:B------:R-:W-:Y:S01]  /*74d0*/  FMUL.FTZ R141, R2, R141 ;  /* 0x0000008d028d7220 */ /* 0x000fe20000410000 */
[----:B------:R-:W-:Y:S01]  /*74e0*/  PRMT R165, R165, 0x5410, R12 ;  /* 0x00005410a5a57816 */ /* 0x000fe2000000000c */
[C---:B------:R-:W-:Y:S02]  /*74f0*/  FMUL.FTZ R142, R0.reuse, R142 ;  /* 0x0000008e008e7220 */ /* 0x040fe40000410000 */
[----:B------:R-:W-:Y:S03]  /*7500*/  FMUL.FTZ R143, R0, R143 ;  /* 0x0000008f008f7220 */ /* 0x000fe60000410000 */
[----:B------:R-:W-:Y:S01]  /*7510*/  FMUL.FTZ R12, R2, R148 ;  /* 0x00000094020c7220 */ /* 0x000fe20000410000 */
[----:B--2---:R-:W-:Y:S01]  /*7520*/  F2FP.BF16.PACK_AB R148, R194, R193 ;  /* 0x000000c1c294723e */ /* 0x004fe200000010ff */
[----:B------:R-:W-:Y:S01]  /*7530*/  MUFU.EX2 R199, R199 ;  /* 0x000000c700c77308 */ /* 0x000fe20000000800 */
[----:B------:R-:W-:Y:S01]  /*7540*/  FMUL.FTZ R13, R2, R149 ;  /* 0x00000095020d7220 */ /* 0x000fe20000410000 */
[C---:B------:R-:W-:Y:S01]  /*7550*/  HMMA.16816.F32.BF16 R140, R168.reuse, R162, R140 ;  /* 0x000000a2a88c723c */ /* 0x040fe2000004188c */
[----:B------:R-:W2:Y:S02]  /*7560*/  LDSM.16.MT88.4 R160, [R222+0x18800] ;  /* 0x01880000dea0783b */ /* 0x000ea40000004200 */
[----:B------:R-:W-:Y:S01]  /*7570*/  FMUL.FTZ R14, R0, R150 ;  /* 0x00000096000e7220 */ /* 0x000fe20000410000 */
[----:B------:R-:W-:Y:S01]  /*7580*/  PRMT R149, R180, 0x5410, R181 ;  /* 0x00005410b4957816 */ /* 0x000fe200000000b5 */
[----:B------:R-:W-:Y:S01]  /*7590*/  FMUL.FTZ R15, R0, R151 ;  /* 0x00000097000f7220 */ /* 0x000fe20000410000 */
[--C-:B------:R-:W-:Y:S01]  /*75a0*/  HSET2.LE.AND R150, R166, R244.reuse, PT ;  /* 0x000000f4a6967233 */ /* 0x100fe20003803000 */
[----:B------:R-:W-:Y:S01]  /*75b0*/  PRMT R166, R176, 0x5410, R177 ;  /* 0x00005410b0a67816 */ /* 0x000fe200000000b1 */
[----:B------:R-:W3:Y:S01]  /*75c0*/  MUFU.EX2 R200, R200 ;  /* 0x000000c800c87308 */ /* 0x000ee20000000800 */
[----:B------:R-:W2:Y:S03]  /*75d0*/  LDSM.16.MT88.4 R176, [R220+0x18800] ;  /* 0x01880000dcb0783b */ /* 0x000ea60000004200 */
[C---:B----4-:R-:W-:Y:S03]  /*75e0*/  HMMA.16816.F32.BF16 R12, R168.reuse, R152, R12 ;  /* 0x00000098a80c723c */ /* 0x050fe6000004180c */
[----:B------:R-:W-:Y:S01]  /*75f0*/  FMUL.FTZ R144, R2, R144 ;  /* 0x0000009002907220 */ /* 0x000fe20000410000 */
[----:B------:R-:W-:Y:S01]  /*7600*/  LOP3.LUT R150, R150, R148, RZ, 0xc0, !PT ;  /* 0x0000009496967212 */ /* 0x000fe200078ec0ff */
[----:B------:R-:W-:Y:S01]  /*7610*/  FMUL.FTZ R145, R2, R145 ;  /* 0x0000009102917220 */ /* 0x000fe20000410000 */
[--C-:B------:R-:W-:Y:S01]  /*7620*/  HSET2.LE.AND R151, R165, R244.reuse, PT ;  /* 0x000000f4a5977233 */ /* 0x100fe20003803000 */
[C---:B------:R-:W-:Y:S01]  /*7630*/  FMUL.FTZ R146, R0.reuse, R146 ;  /* 0x0000009200927220 */ /* 0x040fe20000410000 */
[--C-:B------:R-:W-:Y:S01]  /*7640*/  HSET2.LE.AND R148, R166, R244.reuse, PT ;  /* 0x000000f4a6947233 */ /* 0x100fe20003803000 */
[----:B------:R-:W-:Y:S01]  /*7650*/  FMUL.FTZ R147, R0, R147 ;  /* 0x0000009300937220 */ /* 0x000fe20000410000 */
[----:B------:R-:W4:Y:S02]  /*7660*/  LDSM.16.MT88.4 R180, [R224+0x1a800] ;  /* 0x01a80000e0b4783b */ /* 0x000f240000004200 */
[--C-:B------:R-:W-:Y:S01]  /*7670*/  HSET2.LE.AND R149, R149, R244.reuse, PT ;  /* 0x000000f495957233 */ /* 0x100fe20003803000 */
[----:B-1----:R-:W-:Y:S01]  /*7680*/  F2FP.BF16.PACK_AB R153, R198, R197 ;  /* 0x000000c5c699723e */ /* 0x002fe200000010ff */
[----:B------:R-:W-:Y:S01]  /*7690*/  FFMA.FTZ R187, R2, R246, R187 ;  /* 0x000000f602bb7223 */ /* 0x000fe200000100bb */
[----:B------:R-:W-:Y:S01]  /*76a0*/  F2FP.BF16.PACK_AB R165, R196, R195 ;  /* 0x000000c3c4a5723e */ /* 0x000fe200000010ff */
[----:B------:R-:W-:Y:S02]  /*76b0*/  HMMA.16816.F32.BF16 R144, R168, R154, R144 ;  /* 0x0000009aa890723c */ /* 0x000fe40000041890 */
[----:B------:R-:W-:Y:S01]  /*76c0*/  LDSM.16.MT88.4 R168, [R224+0x1c800] ;  /* 0x01c80000e0a8783b */ /* 0x000fe20000004200 */
[----:B------:R-:W-:Y:S01]  /*76d0*/  LOP3.LUT R151, R151, R165, RZ, 0xc0, !PT ;  /* 0x000000a597977212 */ /* 0x000fe200078ec0ff */
[----:B------:R-:W-:Y:S01]  /*76e0*/  FFMA.FTZ R189, R0, R245, R189 ;  /* 0x000000f500bd7223 */ /* 0x000fe200000100bd */
[----:B---3--:R-:W-:Y:S01]  /*76f0*/  F2FP.BF16.PACK_AB R152, R200, R199 ;  /* 0x000000c7c898723e */ /* 0x008fe200000010ff */
[----:B------:R-:W-:Y:S01]  /*7700*/  FADD.FTZ R187, R188, R187 ;  /* 0x000000bbbcbb7221 */ /* 0x000fe20000010000 */
[----:B------:R-:W-:Y:S01]  /*7710*/  LOP3.LUT R148, R148, R153, RZ, 0xc0, !PT ;  /* 0x0000009994947212 */ /* 0x000fe200078ec0ff */
[----:B------:R-:W-:Y:S01]  /*7720*/  FADD.FTZ R189, R190, R189 ;  /* 0x000000bdbebd7221 */ /* 0x000fe20000010000 */
[----:B------:R-:W-:Y:S02]  /*7730*/  LOP3.LUT R149, R149, R152, RZ, 0xc0, !PT ;  /* 0x0000009895957212 */ /* 0x000fe400078ec0ff */
[----:B------:R-:W1:Y:S01]  /*7740*/  LDSM.16.MT88.4 R152, [R222+0x1a800] ;  /* 0x01a80000de98783b */ /* 0x000e620000004200 */
[----:B------:R-:W-:Y:S01]  /*7750*/  MOV R0, R3 ;  /* 0x0000000300007202 */ /* 0x000fe20000000f00 */
[----:B------:R-:W-:Y:S01]  /*7760*/  FADD.FTZ R187, R167, R187 ;  /* 0x000000bba7bb7221 */ /* 0x000fe20000010000 */
[----:B------:R-:W-:Y:S01]  /*7770*/  MOV R2, R164 ;  /* 0x000000a400027202 */ /* 0x000fe20000000f00 */
[----:B------:R-:W-:Y:S01]  /*7780*/  FADD.FTZ R189, R185, R189 ;  /* 0x000000bdb9bd7221 */ /* 0x000fe20000010000 */
[C---:B------:R-:W-:Y:S05]  /*7790*/  HMMA.16816.F32.BF16 R4, R148.reuse, R156, R4 ;  /* 0x0000009c9404723c */ /* 0x040fea0000041804 */
[----:B------:R-:W-:Y:S02]  /*77a0*/  FADD.FTZ R184, R184, R187 ;  /* 0x000000bbb8b87221 */ /* 0x000fe40000010000 */
[----:B------:R-:W-:Y:S01]  /*77b0*/  FADD.FTZ R186, R186, R189 ;  /* 0x000000bdbaba7221 */ /* 0x000fe20000010000 */
[C---:B------:R-:W-:Y:S01]  /*77c0*/  HMMA.16816.F32.BF16 R8, R148.reuse, R158, R8 ;  /* 0x0000009e9408723c */ /* 0x040fe20000041808 */
[----:B------:R-:W3:Y:S03]  /*77d0*/  LDSM.16.MT88.4 R156, [R221+0x1a800] ;  /* 0x01a80000dd9c783b */ /* 0x000ee60000004200 */
        /* <DEDUP_REMOVED lines=26> */
[C---:B--2---:R-:W-:Y:S07]  /*7980*/  HMMA.16816.F32.BF16 R84, R148.reuse, R160, R84 ;  /* 0x000000a09454723c */ /* 0x044fee0000041854 */
[----:B------:R-:W-:Y:S01]  /*7990*/  MOV R160, UR4 ;  /* 0x0000000400a07c02 */ /* 0x000fe20008000f00 */
[C---:B------:R-:W-:Y:S08]  /*79a0*/  HMMA.16816.F32.BF16 R88, R148.reuse, R162, R88 ;  /* 0x000000a29458723c */ /* 0x040ff00000041858 */
[C---:B------:R-:W-:Y:S08]  /*79b0*/  HMMA.16816.F32.BF16 R92, R148.reuse, R168, R92 ;  /* 0x000000a8945c723c */ /* 0x040ff0000004185c */
[C---:B------:R-:W-:Y:S08]  /*79c0*/  HMMA.16816.F32.BF16 R96, R148.reuse, R170, R96 ;  /* 0x000000aa9460723c */ /* 0x040ff00000041860 */
[C---:B------:R-:W-:Y:S07]  /*79d0*/  HMMA.16816.F32.BF16 R100, R148.reuse, R172, R100 ;  /* 0x000000ac9464723c */ /* 0x040fee0000041864 */
[----:B------:R-:W-:Y:S01]  /*79e0*/  FFMA.FTZ R172, R24, c[0x0][0x23c], -R192 ;  /* 0x00008f0018ac7a23 */ /* 0x000fe200000108c0 */
[C---:B------:R-:W-:Y:S04]  /*79f0*/  HMMA.16816.F32.BF16 R104, R148.reuse, R174, R104 ;  /* 0x000000ae9468723c */ /* 0x040fe80000041868 */
[----:B------:R-:W-:Y:S01]  /*7a00*/  LOP3.LUT R24, R205, UR33, R160, 0x96, !PT ;  /* 0x00000021cd187c12 */ /* 0x000fe2000f8e96a0 */
[----:B------:R-:W-:Y:S01]  /*7a10*/  FFMA.FTZ R173, R25, c[0x0][0x23c], -R192 ;  /* 0x00008f0019ad7a23 */ /* 0x000fe200000108c0 */
[----:B------:R-:W2:Y:S01]  /*7a20*/  LDSM.16.MT88.4 R160, [R221+0x1e800] ;  /* 0x01e80000dda0783b */ /* 0x000ea20000004200 */
[--C-:B------:R-:W-:Y:S01]  /*7a30*/  FFMA.FTZ R174, R26, c[0x0][0x23c], -R191.reuse ;  /* 0x00008f001aae7a23 */ /* 0x100fe200000108bf */
[C---:B------:R-:W-:Y:S01]  /*7a40*/  HMMA.16816.F32.BF16 R108, R148.reuse, R176, R108 ;  /* 0x000000b0946c723c */ /* 0x040fe2000004186c */
[----:B------:R-:W-:Y:S03]  /*7a50*/  MUFU.EX2 R172, R172 ;  /* 0x000000ac00ac7308 */ /* 0x000fe60000000800 */
[--C-:B------:R-:W-:Y:S02]  /*7a60*/  FFMA.FTZ R175, R27, c[0x0][0x23c], -R191.reuse ;  /* 0x00008f001baf7a23 */ /* 0x100fe400000108bf */
[----:B------:R-:W-:Y:S02]  /*7a70*/  IMAD.WIDE.U32 R168, R24, -0x326172a9, RZ ;  /* 0xcd9e8d5718a87825 */ /* 0x000fe400078e00ff */
[C---:B------:R-:W-:Y:S03]  /*7a80*/  HMMA.16816.F32.BF16 R112, R148.reuse, R178, R112 ;  /* 0x000000b29470723c */ /* 0x040fe60000041870 */
[----:B------:R-:W-:Y:S01]  /*7a90*/  MUFU.EX2 R174, R174 ;  /* 0x000000ae00ae7308 */ /* 0x000fe20000000800 */
[----:B------:R-:W-:Y:S01]  /*7aa0*/  LOP3.LUT R24, R169, UR17, R250, 0x96, !PT ;  /* 0x00000011a9187c12 */ /* 0x000fe2000f8e96fa */
[----:B------:R-:W-:Y:S01]  /*7ab0*/  FFMA.FTZ R176, R20, c[0x0][0x23c], -R192 ;  /* 0x00008f0014b07a23 */ /* 0x000fe200000108c0 */
[----:B------:R-:W-:Y:S01]  /*7ac0*/  LOP3.LUT R168, R203, UR15, R168, 0x96, !PT ;  /* 0x0000000fcba87c12 */ /* 0x000fe2000f8e96a8 */
[----:B------:R-:W-:Y:S01]  /*7ad0*/  FFMA.FTZ R177, R21, c[0x0][0x23c], -R192 ;  /* 0x00008f0015b17a23 */ /* 0x000fe200000108c0 */
[C---:B----4-:R-:W-:Y:S04]  /*7ae0*/  HMMA.16816.F32.BF16 R116, R148.reuse, R180, R116 ;  /* 0x000000b49474723c */ /* 0x050fe80000041874 */
[----:B------:R-:W-:Y:S01]  /*7af0*/  IMAD.WIDE.U32 R168, R168, -0x2daee0ad, RZ ;  /* 0xd2511f53a8a87825 */ /* 0x000fe200078e00ff */
[----:B------:R-:W4:Y:S03]  /*7b00*/  MUFU.EX2 R176, R176 ;  /* 0x000000b000b07308 */ /* 0x000f260000000800 */
[C---:B------:R-:W-:Y:S04]  /*7b10*/  HMMA.16816.F32.BF16 R120, R148.reuse, R182, R120 ;  /* 0x000000b69478723c */ /* 0x040fe80000041878 */
[----:B------:R-:W-:Y:S03]  /*7b20*/  IMAD.WIDE.U32 R24, R24, -0x2daee0ad, RZ ;  /* 0xd2511f5318187825 */ /* 0x000fe600078e00ff */
[----:B------:R-:W-:Y:S01]  /*7b30*/  MUFU.EX2 R177, R177 ;  /* 0x000000b100b17308 */ /* 0x000fe20000000800 */
[C---:B-1----:R-:W-:Y:S04]  /*7b40*/  HMMA.16816.F32.BF16 R124, R148.reuse, R152, R124 ;  /* 0x00000098947c723c */ /* 0x042fe8000004187c */
[----:B------:R-:W-:Y:S01]  /*7b50*/  LOP3.LUT R24, R169, UR12, R24, 0x96, !PT ;  /* 0x0000000ca9187c12 */ /* 0x000fe2000f8e9618 */
[--C-:B------:R-:W-:Y:S01]  /*7b60*/  FFMA.FTZ R178, R22, c[0x0][0x23c], -R191.reuse ;  /* 0x00008f0016b27a23 */ /* 0x100fe200000108bf */
[----:B------:R-:W-:Y:S01]  /*7b70*/  LOP3.LUT R25, R25, UR14, R248, 0x96, !PT ;  /* 0x0000000e19197c12 */ /* 0x000fe2000f8e96f8 */
[----:B------:R-:W-:Y:S01]  /*7b80*/  FFMA.FTZ R179, R23, c[0x0][0x23c], -R191 ;  /* 0x00008f0017b37a23 */ /* 0x000fe200000108bf */
[C---:B------:R-:W-:Y:S01]  /*7b90*/  HMMA.16816.F32.BF16 R128, R148.reuse, R154, R128 ;  /* 0x0000009a9480723c */ /* 0x040fe20000041880 */
[----:B------:R-:W1:Y:S01]  /*7ba0*/  LDSM.16.MT88.4 R152, [R220+0x1e800] ;  /* 0x01e80000dc98783b */ /* 0x000e620000004200 */
[----:B------:R-:W-:Y:S02]  /*7bb0*/  MUFU.EX2 R175, R175 ;  /* 0x000000af00af7308 */ /* 0x000fe40000000800 */
[----:B------:R-:W-:Y:S04]  /*7bc0*/  IMAD.WIDE.U32 R204, R24, -0x326172a9, RZ ;  /* 0xcd9e8d5718cc7825 */ /* 0x000fe800078e00ff */
[C---:B---3--:R-:W-:Y:S04]  /*7bd0*/  HMMA.16816.F32.BF16 R132, R148.reuse, R156, R132 ;  /* 0x0000009c9484723c */ /* 0x048fe80000041884 */
[----:B------:R-:W-:Y:S01]  /*7be0*/  MOV R181, R205 ;  /* 0x000000cd00b57202 */ /* 0x000fe20000000f00 */
[----:B------:R-:W-:Y:S01]  /*7bf0*/  MUFU.EX2 R173, R173 ;  /* 0x000000ad00ad7308 */ /* 0x000fe20000000800 */
[----:B----4-:R-:W-:Y:S02]  /*7c00*/  FADD.FTZ R194, R176, R194 ;  /* 0x000000c2b0c27221 */ /* 0x010fe40000010000 */
[C---:B------:R-:W-:Y:S04]  /*7c10*/  HMMA.16816.F32.BF16 R136, R148.reuse, R158, R136 ;  /* 0x0000009e9488723c */ /* 0x040fe80000041888 */
[----:B------:R-:W-:Y:S03]  /*7c20*/  IMAD.WIDE.U32 R156, R25, -0x326172a9, RZ ;  /* 0xcd9e8d57199c7825 */ /* 0x000fe600078e00ff */
[----:B------:R-:W3:Y:S01]  /*7c30*/  MUFU.EX2 R178, R178 ;  /* 0x000000b200b27308 */ /* 0x000ee20000000800 */
[C---:B--2---:R-:W-:Y:S04]  /*7c40*/  HMMA.16816.F32.BF16 R16, R148.reuse, R160, R16 ;  /* 0x000000a09410723c */ /* 0x044fe80000041810 */
[----:B------:R-:W-:Y:S02]  /*7c50*/  LOP3.LUT R203, R157, UR13, R202, 0x96, !PT ;  /* 0x0000000d9dcb7c12 */ /* 0x000fe4000f8e96ca */
[----:B------:R-:W-:Y:S02]  /*7c60*/  LOP3.LUT R202, R205, UR11, R156, 0x96, !PT ;  /* 0x0000000bcdca7c12 */ /* 0x000fe4000f8e969c */
[C---:B------:R-:W-:Y:S01]  /*7c70*/  HMMA.16816.F32.BF16 R140, R148.reuse, R162, R140 ;  /* 0x000000a2948c723c */ /* 0x040fe2000004188c */
[----:B------:R-:W-:Y:S01]  /*7c80*/  LDSM.16.MT88.4 R156, [R222+0x19000] ;  /* 0x01900000de9c783b */ /* 0x000fe20000004200 */
[----:B------:R-:W2:Y:S02]  /*7c90*/  MUFU.EX2 R179, R179 ;  /* 0x000000b300b37308 */ /* 0x000ea40000000800 */
[----:B------:R-:W-:Y:S04]  /*7ca0*/  IMAD.WIDE.U32 R24, R203, -0x2daee0ad, RZ ;  /* 0xd2511f53cb187825 */ /* 0x000fe800078e00ff */
[----:B------:R-:W-:Y:S01]  /*7cb0*/  IMAD.WIDE.U32 R202, R202, -0x2daee0ad, RZ ;  /* 0xd2511f53caca7825 */ /* 0x000fe200078e00ff */
[C---:B-1----:R-:W-:Y:S01]  /*7cc0*/  HMMA.16816.F32.BF16 R12, R148.reuse, R152, R12 ;  /* 0x00000098940c723c */ /* 0x042fe2000004180c */
[----:B------:R-:W-:Y:S02]  /*7cd0*/  LDSM.16.MT88.4 R160, [R221+0x19000] ;  /* 0x01900000dda0783b */ /* 0x000fe40000004200 */
[----:B------:R-:W-:Y:S02]  /*7ce0*/  LOP3.LUT R182, R25, UR10, R168, 0x96, !PT ;  /* 0x0000000a19b67c12 */ /* 0x000fe4000f8e96a8 */
[----:B------:R-:W-:Y:S01]  /*7cf0*/  LOP3.LUT R20, R203, UR8, R24, 0x96, !PT ;  /* 0x00000008cb147c12 */ /* 0x000fe2000f8e9618 */
[----:B---3--:R-:W-:Y:S02]  /*7d00*/  FADD.FTZ R196, R178, R196 ;  /* 0x000000c4b2c47221 */ /* 0x008fe40000010000 */
[----:B------:R-:W-:Y:S01]  /*7d10*/  HMMA.16816.F32.BF16 R144, R148, R154, R144 ;  /* 0x0000009a9490723c */ /* 0x000fe20000041890 */
[----:B------:R-:W-:Y:S03]  /*7d20*/  LDSM.16.MT88.4 R148, [R220+0x19000] ;  /* 0x01900000dc94783b */ /* 0x000fe60000004200 */
[----:B------:R-:W-:Y:S04]  /*7d30*/  IMAD.WIDE.U32 R24, R20, -0x326172a9, RZ ;  /* 0xcd9e8d5714187825 */ /* 0x000fe800078e00ff */
[----:B------:R-:W-:Y:S01]  /*7d40*/  IMAD.WIDE.U32 R182, R182, -0x326172a9, RZ ;  /* 0xcd9e8d57b6b67825 */ /* 0x000fe200078e00ff */
[----:B------:R-:W-:Y:S03]  /*7d50*/  LOP3.LUT R165, R24, 0xffff, RZ, 0xc0, !PT ;  /* 0x0000ffff18a57812 */ /* 0x000fe600078ec0ff */
[----:B------:R-:W-:Y:S02]  /*7d60*/  SHF.R.U32.HI R166, RZ, 0x10, R24 ;  /* 0x00000010ffa67819 */ /* 0x000fe40000011618 */
[----:B------:R-:W-:Y:S01]  /*7d70*/  LOP3.LUT R20, R25, UR19, R182, 0x96, !PT ;  /* 0x0000001319147c12 */ /* 0x000fe2000f8e96b6 */
[----:B------:R-:W-:Y:S01]  /*7d80*/  FFMA.FTZ R182, R32, c[0x0][0x23c], -R192 ;  /* 0x00008f0020b67a23 */ /* 0x000fe200000108c0 */
[----:B------:R-:W-:Y:S02]  /*7d90*/  LOP3.LUT R22, R24, 0xff, RZ, 0xc0, !PT ;  /* 0x000000ff18167812 */ /* 0x000fe400078ec0ff */
[----:B------:R-:W-:Y:S02]  /*7da0*/  SHF.R.U32.HI R21, RZ, 0x18, R24 ;  /* 0x00000018ff157819 */ /* 0x000fe40000011618 */
[----:B------:R-:W1:Y:S01]  /*7db0*/  LDSM.16.MT88.4 R24, [R224+0x19000] ;  /* 0x01900000e018783b */ /* 0x000e620000004200 */
[C---:B------:R-:W-:Y:S01]  /*7dc0*/  LOP3.LUT R153, R20.reuse, 0xffff, RZ, 0xc0, !PT ;  /* 0x0000ffff14997812 */ /* 0x040fe200078ec0ff */
[----:B------:R-:W-:Y:S01]  /*7dd0*/  MUFU.EX2 R182, R182 ;  /* 0x000000b600b67308 */ /* 0x000fe20000000800 */
[----:B------:R-:W-:Y:S02]  /*7de0*/  LOP3.LUT R152, R20, 0xff, RZ, 0xc0, !PT ;  /* 0x000000ff14987812 */ /* 0x000fe400078ec0ff */
[----:B------:R-:W-:Y:S02]  /*7df0*/  SHF.R.U32.HI R153, RZ, 0x8, R153 ;  /* 0x00000008ff997819 */ /* 0x000fe40000011699 */
[----:B------:R-:W-:Y:S02]  /*7e00*/  LOP3.LUT R23, R166, 0xff, RZ, 0xc0, !PT ;  /* 0x000000ffa6177812 */ /* 0x000fe400078ec0ff */
[--C-:B------:R-:W-:Y:S02]  /*7e10*/  SHF.R.U32.HI R180, RZ, 0x10, R20.reuse ;  /* 0x00000010ffb47819 */ /* 0x100fe40000011614 */
[----:B------:R-:W-:Y:S02]  /*7e20*/  PRMT R23, R23, 0x5410, R21 ;  /* 0x0000541017177816 */ /* 0x000fe40000000015 */
[----:B------:R-:W-:Y:S02]  /*7e30*/  PRMT R21, R152, 0x5410, R153 ;  /* 0x0000541098157816 */ /* 0x000fe40000000099 */
[----:B------:R-:W-:Y:S01]  /*7e40*/  SHF.R.U32.HI R168, RZ, 0x18, R20 ;  /* 0x00000018ffa87819 */ /* 0x000fe20000011614 */
[--C-:B------:R-:W-:Y:S01]  /*7e50*/  HSET2.LE.AND R23, R23, R244.reuse, PT ;  /* 0x000000f417177233 */ /* 0x100fe20003803000 */
[----:B------:R-:W-:Y:S01]  /*7e60*/  LOP3.LUT R180, R180, 0xff, RZ, 0xc0, !PT ;  /* 0x000000ffb4b47812 */ /* 0x000fe200078ec0ff */
[--C-:B------:R-:W-:Y:S01]  /*7e70*/  HSET2.LE.AND R20, R21, R244.reuse, PT ;  /* 0x000000f415147233 */ /* 0x100fe20003803000 */
[----:B------:R-:W-:Y:S01]  /*7e80*/  SHF.R.U32.HI R165, RZ, 0x8, R165 ;  /* 0x00000008ffa57819 */ /* 0x000fe200000116a5 */
[----:B------:R-:W3:Y:S01]  /*7e90*/  LDSM.16.MT88.4 R152, [R224+0x1b000] ;  /* 0x01b00000e098783b */ /* 0x000ee20000004200 */
[----:B------:R-:W-:Y:S02]  /*7ea0*/  PRMT R180, R180, 0x5410, R168 ;  /* 0x00005410b4b47816 */ /* 0x000fe400000000a8 */
[----:B------:R-:W-:Y:S02]  /*7eb0*/  PRMT R22, R22, 0x5410, R165 ;  /* 0x0000541016167816 */ /* 0x000fe400000000a5 */
[C---:B------:R-:W-:Y:S01]  /*7ec0*/  F2FP.BF16.PACK_AB R21, R177.reuse, R176 ;  /* 0x000000b0b115723e */ /* 0x040fe200000010ff */
[----:B------:R-:W-:Y:S01]  /*7ed0*/  FADD.FTZ R177, R177, R194 ;  /* 0x000000c2b1b17221 */ /* 0x000fe20000010000 */
[----:B------:R-:W-:Y:S01]  /*7ee0*/  F2FP.BF16.PACK_AB R165, R175, R174 ;  /* 0x000000aeafa5723e */ /* 0x000fe200000010ff */
[--C-:B------:R-:W-:Y:S01]  /*7ef0*/  HSET2.LE.AND R22, R22, R244.reuse, PT ;  /* 0x000000f416167233 */ /* 0x100fe20003803000 */
[----:B------:R-:W-:Y:S01]  /*7f00*/  LOP3.LUT R20, R20, R21, RZ, 0xc0, !PT ;  /* 0x0000001514147212 */ /* 0x000fe200078ec0ff */
[--C-:B------:R-:W-:Y:S01]  /*7f10*/  HSET2.LE.AND R21, R180, R244.reuse, PT ;  /* 0x000000f4b4157233 */ /* 0x100fe20003803000 */
[----:B------:R-:W-:Y:S01]  /*7f20*/  LOP3.LUT R23, R23, R165, RZ, 0xc0, !PT ;  /* 0x000000a517177212 */ /* 0x000fe200078ec0ff */
[----:B------:R-:W4:Y:S01]  /*7f30*/  LDSM.16.MT88.4 R168, [R222+0x1b000] ;  /* 0x01b00000dea8783b */ /* 0x000f220000004200 */
[----:B------:R-:W-:Y:S01]  /*7f40*/  F2FP.BF16.PACK_AB R166, R173, R172 ;  /* 0x000000acada6723e */ /* 0x000fe200000010ff */
[----:B------:R-:W-:Y:S01]  /*7f50*/  FADD.FTZ R177, R172, R177 ;  /* 0x000000b1acb17221 */ /* 0x000fe20000010000 */
[C---:B--2---:R-:W-:Y:S01]  /*7f60*/  F2FP.BF16.PACK_AB R165, R179.reuse, R178 ;  /* 0x000000b2b3a5723e */ /* 0x044fe200000010ff */
[----:B------:R-:W-:Y:S01]  /*7f70*/  FADD.FTZ R179, R179, R196 ;  /* 0x000000c4b3b37221 */ /* 0x000fe20000010000 */
[----:B------:R-:W-:Y:S01]  /*7f80*/  LOP3.LUT R22, R22, R166, RZ, 0xc0, !PT ;  /* 0x000000a616167212 */ /* 0x000fe200078ec0ff */
[--C-:B------:R-:W-:Y:S01]  /*7f90*/  FFMA.FTZ R166, R29, c[0x0][0x23c], -R192.reuse ;  /* 0x00008f001da67a23 */ /* 0x100fe200000108c0 */
[----:B------:R-:W-:Y:S01]  /*7fa0*/  LOP3.LUT R21, R21, R165, RZ, 0xc0, !PT ;  /* 0x000000a515157212 */ /* 0x000fe200078ec0ff */
[--C-:B------:R-:W-:Y:S01]  /*7fb0*/  FFMA.FTZ R165, R28, c[0x0][0x23c], -R192.reuse ;  /* 0x00008f001ca57a23 */ /* 0x100fe200000108c0 */
[----:B------:R-:W-:Y:S01]  /*7fc0*/  MOV R180, R204 ;  /* 0x000000cc00b47202 */ /* 0x000fe20000000f00 */
[----:B------:R-:W-:Y:S01]  /*7fd0*/  FFMA.FTZ R192, R33, c[0x0][0x23c], -R192 ;  /* 0x00008f0021c07a23 */ /* 0x000fe200000108c0 */
[----:B------:R2:W5:Y:S01]  /*7fe0*/  LDL.LU.64 R204, [R1+0x8] ;  /* 0x0000080001cc7983 */ /* 0x0005620000300a00 */
[----:B------:R-:W-:Y:S01]  /*7ff0*/  MUFU.EX2 R166, R166 ;  /* 0x000000a600a67308 */ /* 0x000fe20000000800 */
[----:B------:R-:W-:Y:S01]  /*8000*/  FADD.FTZ R179, R174, R179 ;  /* 0x000000b3aeb37221 */ /* 0x000fe20000010000 */
[C---:B-1----:R-:W-:Y:S05]  /*8010*/  HMMA.16816.F32.BF16 R4, R20.reuse, R24, R4 ;  /* 0x000000181404723c */ /* 0x042fea0000041804 */
[----:B------:R-:W-:Y:S02]  /*8020*/  FADD.FTZ R173, R173, R177 ;  /* 0x000000b1adad7221 */ /* 0x000fe40000010000 */
[----:B------:R-:W-:Y:S01]  /*8030*/  FADD.FTZ R175, R175, R179 ;  /* 0x000000b3afaf7221 */ /* 0x000fe20000010000 */
[C---:B------:R-:W-:Y:S01]  /*8040*/  HMMA.16816.F32.BF16 R8, R20.reuse, R26, R8 ;  /* 0x0000001a1408723c */ /* 0x040fe20000041808 */
[----:B------:R-:W1:Y:S01]  /*8050*/  LDSM.16.MT88.4 R24, [R221+0x1b000] ;  /* 0x01b00000dd18783b */ /* 0x000e620000004200 */
[----:B------:R-:W-:Y:S06]  /*8060*/  MUFU.EX2 R192, R192 ;  /* 0x000000c000c07308 */ /* 0x000fec0000000800 */
[C---:B------:R-:W-:Y:S04]  /*8070*/  HMMA.16816.F32.BF16 R36, R20.reuse, R156, R36 ;  /* 0x0000009c1424723c */ /* 0x040fe80000041824 */
[----:B------:R-:W2:Y:S04]  /*8080*/  MUFU.EX2 R165, R165 ;  /* 0x000000a500a57308 */ /* 0x000ea80000000800 */
[C---:B------:R-:W-:Y:S01]  /*8090*/  HMMA.16816.F32.BF16 R40, R20.reuse, R158, R40 ;  /* 0x0000009e1428723c */ /* 0x040fe20000041828 */
[----:B------:R-:W1:Y:S07]  /*80a0*/  LDSM.16.MT88.4 R156, [R220+0x1b000] ;  /* 0x01b00000dc9c783b */ /* 0x000e6e0000004200 */
[C---:B------:R-:W-:Y:S08]  /*80b0*/  HMMA.16816.F32.BF16 R44, R20.reuse, R160, R44 ;  /* 0x000000a0142c723c */ /* 0x040ff0000004182c */
[C---:B------:R-:W-:Y:S01]  /*80c0*/  HMMA.16816.F32.BF16 R48, R20.reuse, R162, R48 ;  /* 0x000000a21430723c */ /* 0x040fe20000041830 */
[----:B------:R-:W-:Y:S03]  /*80d0*/  LDSM.16.MT88.4 R160, [R222+0x1d000] ;  /* 0x01d00000dea0783b */ /* 0x000fe60000004200 */
[----:B--2---:R-:W-:Y:S04]  /*80e0*/  FADD.FTZ R173, R165, R173 ;  /* 0x000000ada5ad7221 */ /* 0x004fe80000010000 */
[C---:B------:R-:W-:Y:S04]  /*80f0*/  HMMA.16816.F32.BF16 R52, R20.reuse, R148, R52 ;  /* 0x000000941434723c */ /* 0x040fe80000041834 */
[----:B------:R-:W-:Y:S04]  /*8100*/  FADD.FTZ R173, R166, R173 ;  /* 0x000000ada6ad7221 */ /* 0x000fe80000010000 */
[C---:B------:R-:W-:Y:S01]  /*8110*/  HMMA.16816.F32.BF16 R56, R20.reuse, R150, R56 ;  /* 0x000000961438723c */ /* 0x040fe20000041838 */
[----:B------:R-:W2:Y:S03]  /*8120*/  LDSM.16.MT88.4 R148, [R224+0x1d000] ;  /* 0x01d00000e094783b */ /* 0x000ea60000004200 */
[----:B------:R-:W-:Y:S04]  /*8130*/  FADD.FTZ R173, R182, R173 ;  /* 0x000000adb6ad7221 */ /* 0x000fe80000010000 */
[C---:B---3--:R-:W-:Y:S04]  /*8140*/  HMMA.16816.F32.BF16 R60, R20.reuse, R152, R60 ;  /* 0x00000098143c723c */ /* 0x048fe8000004183c */
[----:B------:R-:W-:Y:S04]  /*8150*/  FADD.FTZ R246, R192, R173 ;  /* 0x000000adc0f67221 */ /* 0x000fe80000010000 */
        /* <DEDUP_REMOVED lines=8> */
[C---:B------:R-:W-:Y:S07]  /*81e0*/  HMMA.16816.F32.BF16 R84, R20.reuse, R156, R84 ;  /* 0x0000009c1454723c */ /* 0x040fee0000041854 */
[----:B------:R-:W-:Y:S01]  /*81f0*/  MOV R156, R180 ;  /* 0x000000b4009c7202 */ /* 0x000fe20000000f00 */
[C---:B------:R-:W-:Y:S04]  /*8200*/  HMMA.16816.F32.BF16 R88, R20.reuse, R158, R88 ;  /* 0x0000009e1458723c */ /* 0x040fe80000041858 */
[----:B------:R-:W-:Y:S01]  /*8210*/  MOV R157, R181 ;  /* 0x000000b5009d7202 */ /* 0x000fe20000000f00 */
[--C-:B------:R-:W-:Y:S02]  /*8220*/  FFMA.FTZ R180, R30, c[0x0][0x23c], -R191.reuse ;  /* 0x00008f001eb47a23 */ /* 0x100fe400000108bf */
[----:B------:R-:W-:Y:S01]  /*8230*/  FFMA.FTZ R181, R31, c[0x0][0x23c], -R191 ;  /* 0x00008f001fb57a23 */ /* 0x000fe200000108bf */
[C---:B--2---:R-:W-:Y:S03]  /*8240*/  HMMA.16816.F32.BF16 R92, R20.reuse, R148, R92 ;  /* 0x00000094145c723c */ /* 0x044fe6000004185c */
[----:B------:R-:W2:Y:S05]  /*8250*/  MUFU.EX2 R180, R180 ;  /* 0x000000b400b47308 */ /* 0x000eaa0000000800 */
[C---:B------:R-:W-:Y:S01]  /*8260*/  HMMA.16816.F32.BF16 R96, R20.reuse, R150, R96 ;  /* 0x000000961460723c */ /* 0x040fe20000041860 */
[----:B------:R-:W1:Y:S04]  /*8270*/  LDSM.16.MT88.4 R148, [R222+0x1f000] ;  /* 0x01f00000de94783b */ /* 0x000e680000004200 */
[----:B------:R-:W4:Y:S03]  /*8280*/  MUFU.EX2 R181, R181 ;  /* 0x000000b500b57308 */ /* 0x000f260000000800 */
[C---:B------:R-:W-:Y:S08]  /*8290*/  HMMA.16816.F32.BF16 R100, R20.reuse, R160, R100 ;  /* 0x000000a01464723c */ /* 0x040ff00000041864 */
[C---:B------:R-:W-:Y:S04]  /*82a0*/  HMMA.16816.F32.BF16 R104, R20.reuse, R162, R104 ;  /* 0x000000a21468723c */ /* 0x040fe80000041868 */
[----:B--2---:R-:W-:Y:S04]  /*82b0*/  FADD.FTZ R175, R180, R175 ;  /* 0x000000afb4af7221 */ /* 0x004fe80000010000 */
[C---:B---3--:R-:W-:Y:S04]  /*82c0*/  HMMA.16816.F32.BF16 R108, R20.reuse, R152, R108 ;  /* 0x00000098146c723c */ /* 0x048fe8000004186c */
[----:B----4-:R-:W-:Y:S04]  /*82d0*/  FADD.FTZ R175, R181, R175 ;  /* 0x000000afb5af7221 */ /* 0x010fe80000010000 */
        /* <DEDUP_REMOVED lines=8> */
[C---:B------:R-:W-:Y:S07]  /*8360*/  HMMA.16816.F32.BF16 R132, R20.reuse, R148, R132 ;  /* 0x000000941484723c */ /* 0x040fee0000041884 */
[----:B------:R-:W-:Y:S01]  /*8370*/  LOP3.LUT R148, R183, UR9, R156, 0x96, !PT ;  /* 0x00000009b7947c12 */ /* 0x000fe2000f8e969c */
[C---:B------:R-:W-:Y:S01]  /*8380*/  HMMA.16816.F32.BF16 R136, R20.reuse, R150, R136 ;  /* 0x000000961488723c */ /* 0x040fe20000041888 */
[----:B------:R-:W3:Y:S03]  /*8390*/  LDSM.16.MT88.4 R156, [R224+0x19800] ;  /* 0x01980000e09c783b */ /* 0x000ee60000004200 */
[----:B------:R-:W-:Y:S04]  /*83a0*/  IMAD.WIDE.U32 R148, R148, -0x2daee0ad, RZ ;  /* 0xd2511f5394947825 */ /* 0x000fe800078e00ff */
[C---:B--2---:R-:W-:Y:S04]  /*83b0*/  HMMA.16816.F32.BF16 R16, R20.reuse, R152, R16 ;  /* 0x000000981410723c */ /* 0x044fe80000041810 */
[--C-:B------:R-:W-:Y:S01]  /*83c0*/  FFMA.FTZ R183, R34, c[0x0][0x23c], -R191.reuse ;  /* 0x00008f0022b77a23 */ /* 0x100fe200000108bf */
[----:B------:R-:W-:Y:S01]  /*83d0*/  LOP3.LUT R202, R149, UR18, R202, 0x96, !PT ;  /* 0x0000001295ca7c12 */ /* 0x000fe2000f8e96ca */
[----:B------:R-:W-:Y:S01]  /*83e0*/  FFMA.FTZ R191, R35, c[0x0][0x23c], -R191 ;  /* 0x00008f0023bf7a23 */ /* 0x000fe200000108bf */
[----:B------:R-:W-:Y:S01]  /*83f0*/  LOP3.LUT R29, R148, 0xffff, RZ, 0xc0, !PT ;  /* 0x0000ffff941d7812 */ /* 0x000fe200078ec0ff */
[C---:B------:R-:W-:Y:S01]  /*8400*/  HMMA.16816.F32.BF16 R140, R20.reuse, R154, R140 ;  /* 0x0000009a148c723c */ /* 0x040fe2000004188c */
[----:B------:R-:W-:Y:S01]  /*8410*/  LDSM.16.MT88.4 R152, [R220+0x19800] ;  /* 0x01980000dc98783b */ /* 0x000fe20000004200 */
[----:B------:R-:W2:Y:S02]  /*8420*/  MUFU.EX2 R183, R183 ;  /* 0x000000b700b77308 */ /* 0x000ea40000000800 */
[C---:B------:R-:W-:Y:S02]  /*8430*/  LOP3.LUT R32, R202.reuse, 0xffff, RZ, 0xc0, !PT ;  /* 0x0000ffffca207812 */ /* 0x040fe400078ec0ff */
[----:B------:R-:W-:Y:S02]  /*8440*/  LOP3.LUT R28, R202, 0xff, RZ, 0xc0, !PT ;  /* 0x000000ffca1c7812 */ /* 0x000fe400078ec0ff */
[----:B------:R-:W-:Y:S01]  /*8450*/  SHF.R.U32.HI R32, RZ, 0x8, R32 ;  /* 0x00000008ff207819 */ /* 0x000fe20000011620 */
[C---:B-1----:R-:W-:Y:S03]  /*8460*/  HMMA.16816.F32.BF16 R12, R20.reuse, R24, R12 ;  /* 0x00000018140c723c */ /* 0x042fe6000004180c */
[----:B------:R-:W1:Y:S01]  /*8470*/  MUFU.EX2 R191, R191 ;  /* 0x000000bf00bf7308 */ /* 0x000e620000000800 */
[----:B------:R-:W-:Y:S02]  /*8480*/  PRMT R28, R28, 0x5410, R32 ;  /* 0x000054101c1c7816 */ /* 0x000fe40000000020 */
[----:B------:R-:W-:Y:S01]  /*8490*/  SHF.R.U32.HI R160, RZ, 0x10, R148 ;  /* 0x00000010ffa07819 */ /* 0x000fe20000011694 */
[----:B------:R-:W4:Y:S01]  /*84a0*/  LDSM.16.MT88.4 R32, [R222+0x19800] ;  /* 0x01980000de20783b */ /* 0x000f220000004200 */
[----:B------:R-:W-:Y:S04]  /*84b0*/  HMMA.16816.F32.BF16 R144, R20, R26, R144 ;  /* 0x0000001a1490723c */ /* 0x000fe80000041890 */
[----:B------:R-:W-:Y:S01]  /*84c0*/  SHF.R.U32.HI R162, RZ, 0x10, R202 ;  /* 0x00000010ffa27819 */ /* 0x000fe200000116ca */
[--C-:B------:R-:W-:Y:S01]  /*84d0*/  HSET2.LE.AND R28, R28, R244.reuse, PT ;  /* 0x000000f41c1c7233 */ /* 0x100fe20003803000 */
[----:B------:R-:W-:Y:S01]  /*84e0*/  LOP3.LUT R30, R148, 0xff, RZ, 0xc0, !PT ;  /* 0x000000ff941e7812 */ /* 0x000fe200078ec0ff */
[----:B------:R-:W-:Y:S01]  /*84f0*/  LDSM.16.MT88.4 R20, [R220+0x1b800] ;  /* 0x01b80000dc14783b */ /* 0x000fe20000004200 */
[----:B------:R-:W-:Y:S01]  /*8500*/  SHF.R.U32.HI R31, RZ, 0x18, R148 ;  /* 0x00000018ff1f7819 */ /* 0x000fe20000011694 */
[----:B--2---:R-:W-:Y:S03]  /*8510*/  FADD.FTZ R175, R183, R175 ;  /* 0x000000afb7af7221 */ /* 0x004fe60000010000 */
[----:B------:R-:W-:Y:S02]  /*8520*/  SHF.R.U32.HI R161, RZ, 0x8, R29 ;  /* 0x00000008ffa17819 */ /* 0x000fe4000001161d */
[----:B------:R-:W-:Y:S01]  /*8530*/  LOP3.LUT R162, R162, 0xff, RZ, 0xc0, !PT ;  /* 0x000000ffa2a27812 */ /* 0x000fe200078ec0ff */
[----:B------:R-:W2:Y:S01]  /*8540*/  LDSM.16.MT88.4 R148, [R221+0x19800] ;  /* 0x01980000dd94783b */ /* 0x000ea20000004200 */
[----:B------:R-:W-:Y:S02]  /*8550*/  LOP3.LUT R160, R160, 0xff, RZ, 0xc0, !PT ;  /* 0x000000ffa0a07812 */ /* 0x000fe400078ec0ff */
[----:B------:R-:W-:Y:S01]  /*8560*/  SHF.R.U32.HI R202, RZ, 0x18, R202 ;  /* 0x00000018ffca7819 */ /* 0x000fe200000116ca */
[C---:B-1----:R-:W-:Y:S01]  /*8570*/  FADD.FTZ R245, R191.reuse, R175 ;  /* 0x000000afbff57221 */ /* 0x042fe20000010000 */
        /* <DEDUP_REMOVED lines=13> */
[----:B------:R-:W-:Y:S01]  /*8650*/  LOP3.LUT R29, R29, R160, RZ, 0xc0, !PT ;  /* 0x000000a01d1d7212 */ /* 0x000fe200078ec0ff */
[----:B------:R-:W-:Y:S06]  /*8660*/  LDSM.16.MT88.4 R24, [R224+0x1d800] ;  /* 0x01d80000e018783b */ /* 0x000fec0000004200 */
[C---:B---3--:R-:W-:Y:S02]  /*8670*/  HMMA.16816.F32.BF16 R160, R28.reuse, R156, R4 ;  /* 0x0000009c1ca0723c */ /* 0x048fe40000041804 */
[----:B------:R-:W1:Y:S06]  /*8680*/  LDSM.16.MT88.4 R4, [R222+0x1b800] ;  /* 0x01b80000de04783b */ /* 0x000e6c0000004200 */
        /* <DEDUP_REMOVED lines=22> */
[----:B------:R-:W1:Y:S07]  /*87f0*/  LDSM.16.MT88.4 R20, [R220+0x1f800] ;  /* 0x01f80000dc14783b */ /* 0x000e6e0000004200 */
[C---:B------:R-:W-:Y:S08]  /*8800*/  HMMA.16816.F32.BF16 R92, R28.reuse, R24, R92 ;  /* 0x000000181c5c723c */ /* 0x040ff0000004185c */
[C---:B------:R-:W-:Y:S08]  /*8810*/  HMMA.16816.F32.BF16 R96, R28.reuse, R26, R96 ;  /* 0x0000001a1c60723c */ /* 0x040ff00000041860 */
[C---:B----4-:R-:W-:Y:S08]  /*8820*/  HMMA.16816.F32.BF16 R100, R28.reuse, R32, R100 ;  /* 0x000000201c64723c */ /* 0x050ff00000041864 */
[C---:B------:R-:W-:Y:S08]  /*8830*/  HMMA.16816.F32.BF16 R104, R28.reuse, R34, R104 ;  /* 0x000000221c68723c */ /* 0x040ff00000041868 */
[C---:B--2---:R-:W-:Y:S08]  /*8840*/  HMMA.16816.F32.BF16 R108, R28.reuse, R148, R108 ;  /* 0x000000941c6c723c */ /* 0x044ff0000004186c */
        /* <DEDUP_REMOVED lines=9> */
[C---:B------:R-:W-:Y:S08]  /*88e0*/  HMMA.16816.F32.BF16 R148, R28.reuse, R20, R12 ;  /* 0x000000141c94723c */ /* 0x040ff0000004180c */
[----:B------:R-:W-:Y:S01]  /*88f0*/  HMMA.16816.F32.BF16 R144, R28, R22, R144 ;  /* 0x000000161c90723c */ /* 0x000fe20000041890 */
[----:B-----5:R-:W-:-:S07]  /*8900*/  @P0 BRA `(.L_x_1403) ;  /* 0xffffc8f000000947 */ /* 0x020fce000383ffff */
.L_x_1402:
[----:B------:R-:W1:Y:S01]  /*8910*/  SHFL.BFLY PT, R2, R246, 0x2, 0x1f ;  /* 0x0c401f00f6027f89 */ /* 0x000e6200000e0000 */
[----:B------:R-:W-:Y:S01]  /*8920*/  MOV R9, 0x3f800000 ;  /* 0x3f80000000097802 */ /* 0x000fe20000000f00 */
[----:B------:R-:W2:Y:S01]  /*8930*/  S2UR UR6, SR_CTAID.Y ;  /* 0x00000000000679c3 */ /* 0x000ea20000002600 */
[----:B------:R-:W-:Y:S01]  /*8940*/  MOV R10, 0x3f800000 ;  /* 0x3f800000000a7802 */ /* 0x000fe20000000f00 */
[----:B------:R-:W3:Y:S01]  /*8950*/  SHFL.BFLY PT, R0, R245, 0x2, 0x1f ;  /* 0x0c401f00f5007f89 */ /* 0x000ee200000e0000 */
[----:B------:R-:W-:Y:S01]  /*8960*/  MOV R12, 0x40 ;  /* 0x00000040000c7802 */ /* 0x000fe20000000f00 */
[----:B------:R-:W-:Y:S01]  /*8970*/  UISETP.NE.AND UP0, UPT, UR23, -0x1, UPT ;  /* 0xffffffff1700788c */ /* 0x000fe2000bf05270 */
[----:B------:R-:W-:Y:S01]  /*8980*/  BSSY B0, `(.L_x_1406) ;  /* 0x000018d000007945 */ /* 0x000fe20003800000 */
[----:B------:R-:W-:-:S02]  /*8990*/  ULDC.64 UR4, c[0x0][0x1e8] ;  /* 0x00007a0000047ab9 */ /* 0x000fc40000000a00 */
[----:B------:R-:W-:Y:S01]  /*89a0*/  ULDC.U8 UR9, c[0x0][0x328] ;  /* 0x0000ca0000097ab9 */ /* 0x000fe20000000000 */
[----:B------:R-:W4:Y:S01]  /*89b0*/  S2UR UR10, SR_CTAID.Z ;  /* 0x00000000000a79c3 */ /* 0x000f220000002700 */
[----:B------:R-:W-:Y:S02]  /*89c0*/  UISETP.NE.AND UP3, UPT, UR9, URZ, UPT ;  /* 0x0000003f0900728c */ /* 0x000fe4000bf65270 */
[----:B------:R-:W-:-:S03]  /*89d0*/  ULDC UR8, c[0x0][0x214] ;  /* 0x0000850000087ab9 */ /* 0x000fc60000000800 */
[----:B------:R-:W-:-:S04]  /*89e0*/  @UP0 UIMAD.WIDE.U32 UR12, UR23, UR4, URZ ;  /* 0x00000004170c02a5 */ /* 0x000fc8000f8e003f */
[----:B------:R-:W-:Y:S01]  /*89f0*/  @UP0 UIMAD UR7, UR23, UR5, UR13 ;  /* 0x00000005170702a4 */ /* 0x000fe2000f8e020d */
[----:B-1----:R-:W-:Y:S02]  /*8a00*/  FADD.FTZ R246, R2, R246 ;  /* 0x000000f602f67221 */ /* 0x002fe40000010000 */
[----:B------:R-:W-:Y:S01]  /*8a10*/  ULDC.64 UR4, c[0x0][0x1e0] ;  /* 0x0000780000047ab9 */ /* 0x000fe20000000a00 */
[----:B------:R-:W1:Y:S01]  /*8a20*/  S2R R2, SR_TID.X ;  /* 0x0000000000027919 */ /* 0x000e620000002100 */
[----:B--2---:R-:W-:Y:S01]  /*8a30*/  @!UP0 USHF.R.S32.HI UR11, URZ, 0x1f, UR6 ;  /* 0x0000001f3f0b8899 */ /* 0x004fe20008011406 */
[----:B---3--:R-:W-:Y:S01]  /*8a40*/  FADD.FTZ R245, R0, R245 ;  /* 0x000000f500f57221 */ /* 0x008fe20000010000 */
[----:B------:R-:W-:Y:S01]  /*8a50*/  @!UP0 UIMAD.WIDE.U32 UR18, UR6, UR4, URZ ;  /* 0x00000004061282a5 */ /* 0x000fe2000f8e003f */
[----:B------:R-:W2:Y:S01]  /*8a60*/  SHFL.BFLY PT, R5, R246, 0x1, 0x1f ;  /* 0x0c201f00f6057f89 */ /* 0x000ea200000e0000 */
[----:B------:R-:W-:-:S03]  /*8a70*/  @!UP0 UIMAD UR11, UR11, UR4, URZ ;  /* 0x000000040b0b82a4 */ /* 0x000fc6000f8e023f */
[----:B------:R-:W3:Y:S01]  /*8a80*/  SHFL.BFLY PT, R4, R245, 0x1, 0x1f ;  /* 0x0c201f00f5047f89 */ /* 0x000ee200000e0000 */
[----:B------:R-:W-:Y:S02]  /*8a90*/  ULDC.U8 UR4, c[0x0][0x329] ;  /* 0x0000ca4000047ab9 */ /* 0x000fe40000000000 */
[----:B------:R-:W-:Y:S02]  /*8aa0*/  UISETP.NE.AND UP2, UPT, UR4, URZ, UPT ;  /* 0x0000003f0400728c */ /* 0x000fe4000bf45270 */
[----:B------:R-:W-:Y:S02]  /*8ab0*/  UISETP.EQ.AND UP3, UPT, UR4, URZ, UP3 ;  /* 0x0000003f0400728c */ /* 0x000fe40009f62270 */
[----:B------:R-:W-:Y:S02]  /*8ac0*/  @!UP0 UIMAD UR11, UR6, UR5, UR11 ;  /* 0x00000005060b82a4 */ /* 0x000fe4000f8e020b */
[----:B------:R-:W-:Y:S02]  /*8ad0*/  ULDC UR4, c[0x0][0x1c0] ;  /* 0x0000700000047ab9 */ /* 0x000fe40000000800 */
[----:B------:R-:W-:-:S02]  /*8ae0*/  ULDC UR5, c[0x0][0x234] ;  /* 0x00008d0000057ab9 */ /* 0x000fc40000000800 */
[----:B------:R-:W-:Y:S02]  /*8af0*/  @!UP0 UIADD3 UR7, UR19, UR11, URZ ;  /* 0x0000000b13078290 */ /* 0x000fe4000fffe03f */
[----:B------:R-:W-:Y:S01]  /*8b00*/  @!UP2 UISETP.NE.AND UP1, UPT, UR9, URZ, UPT ;  /* 0x0000003f0900a28c */ /* 0x000fe2000bf25270 */
[----:B-1----:R-:W-:Y:S01]  /*8b10*/  SHF.R.S32.HI R0, RZ, 0x1f, R2 ;  /* 0x0000001fff007819 */ /* 0x002fe20000011402 */
[----:B------:R-:W1:Y:S01]  /*8b20*/  S2UR UR9, SR_CTAID.X ;  /* 0x00000000000979c3 */ /* 0x000e620000002500 */
[----:B------:R-:W-:Y:S01]  /*8b30*/  @UP2 ULDC UR14, c[0x0][0x210] ;  /* 0x00008400000e2ab9 */ /* 0x000fe20000000800 */
[----:B--2---:R-:W-:Y:S01]  /*8b40*/  FADD.FTZ R5, R246, R5 ;  /* 0x00000005f6057221 */ /* 0x004fe20000010000 */
[CC--:B------:R-:W-:Y:S01]  /*8b50*/  LEA.HI R8, R0.reuse, R2.reuse, RZ, 0x2 ;  /* 0x0000000200087211 */ /* 0x0c0fe200078f10ff */
[----:B------:R-:W-:Y:S01]  /*8b60*/  @UP2 UIMAD UR14, UR14, UR8, URZ ;  /* 0x000000080e0e22a4 */ /* 0x000fe2000f8e023f */
[----:B------:R-:W-:Y:S01]  /*8b70*/  LEA.HI R0, R0, R2, RZ, 0x5 ;  /* 0x0000000200007211 */ /* 0x000fe200078f28ff */
[----:B---3--:R-:W-:Y:S01]  /*8b80*/  FADD.FTZ R4, R245, R4 ;  /* 0x00000004f5047221 */ /* 0x008fe20000010000 */
[----:B------:R-:W-:Y:S01]  /*8b90*/  FSETP.NE.FTZ.AND P4, PT, R5, RZ, PT ;  /* 0x000000ff0500720b */ /* 0x000fe20003f95000 */
[----:B------:R-:W-:Y:S01]  /*8ba0*/  @!UP2 USEL UR14, UR8, UR5, !UP1 ;  /* 0x00000005080ea287 */ /* 0x000fe2000c800000 */
[----:B------:R-:W-:Y:S01]  /*8bb0*/  SHF.R.S32.HI R7, RZ, 0x2, R8 ;  /* 0x00000002ff077819 */ /* 0x000fe20000011408 */
[----:B------:R-:W-:Y:S01]  /*8bc0*/  @UP2 UMOV UR13, 0x1 ;  /* 0x00000001000d2882 */ /* 0x000fe20000000000 */
[----:B------:R-:W-:Y:S01]  /*8bd0*/  FSETP.NE.FTZ.AND P3, PT, R4, RZ, PT ;  /* 0x000000ff0400720b */ /* 0x000fe20003f75000 */
[----:B------:R-:W-:Y:S01]  /*8be0*/  @!UP2 UIMAD UR13, UR14, UR4, URZ ;  /* 0x000000040e0da2a4 */ /* 0x000fe2000f8e023f */
[----:B------:R-:W-:Y:S01]  /*8bf0*/  SHF.R.S32.HI R6, RZ, 0x1f, R8 ;  /* 0x0000001fff067819 */ /* 0x000fe20000011408 */
[----:B------:R-:W-:Y:S01]  /*8c00*/  @UP3 UIMAD UR16, UR6, UR8, URZ ;  /* 0x00000008061032a4 */ /* 0x000fe2000f8e023f */
[----:B------:R-:W-:Y:S01]  /*8c10*/  LOP3.LUT R8, R8, 0x3ffffffc, RZ, 0xc0, !PT ;  /* 0x3ffffffc08087812 */ /* 0x000fe200078ec0ff */
[----:B------:R-:W-:Y:S01]  /*8c20*/  @UP2 ULDC UR15, c[0x0][0x210] ;  /* 0x00008400000f2ab9 */ /* 0x000fe20000000800 */
[----:B------:R-:W-:Y:S01]  /*8c30*/  LEA.HI R6, R6, R7, RZ, 0x3 ;  /* 0x0000000706067211 */ /* 0x000fe200078f18ff */
[----:B------:R-:W-:Y:S01]  /*8c40*/  UIMAD UR4, UR6, UR13, URZ ;  /* 0x0000000d060472a4 */ /* 0x000fe2000f8e023f */
[----:B------:R-:W-:Y:S01]  /*8c50*/  IADD3 R8, -R8, R2, RZ ;  /* 0x0000000208087210 */ /* 0x000fe20007ffe1ff */
[----:B------:R-:W2:Y:S01]  /*8c60*/  @P4 MUFU.RCP R9, R5 ;  /* 0x0000000500094308 */ /* 0x000ea20000001000 */
[----:B------:R-:W-:Y:S01]  /*8c70*/  LOP3.LUT R6, R6, 0xfffffff8, RZ, 0xc0, !PT ;  /* 0xfffffff806067812 */ /* 0x000fe200078ec0ff */
[----:B------:R-:W-:-:S02]  /*8c80*/  @!UP2 UMOV UR15, 0x1 ;  /* 0x00000001000fa882 */ /* 0x000fc40000000000 */
[----:B------:R-:W-:Y:S01]  /*8c90*/  @UP3 USEL UR16, UR16, UR23, !UP0 ;  /* 0x0000001710103287 */ /* 0x000fe2000c000000 */
[----:B------:R-:W-:Y:S01]  /*8ca0*/  IADD3 R6, R7, -R6, RZ ;  /* 0x8000000607067210 */ /* 0x000fe20007ffe0ff */
[----:B-1----:R-:W-:Y:S01]  /*8cb0*/  UIMAD UR5, UR9, UR15, URZ ;  /* 0x0000000f090572a4 */ /* 0x002fe2000f8e023f */
[----:B------:R-:W-:Y:S01]  /*8cc0*/  SHF.R.S32.HI R7, RZ, 0x5, R0 ;  /* 0x00000005ff077819 */ /* 0x000fe20000011400 */
[----:B------:R-:W1:Y:S01]  /*8cd0*/  @P3 MUFU.RCP R10, R4 ;  /* 0x00000004000a3308 */ /* 0x000e620000001000 */
[C---:B------:R-:W-:Y:S01]  /*8ce0*/  SHF.L.U32 R11, R6.reuse, 0x6, RZ ;  /* 0x00000006060b7819 */ /* 0x040fe200000006ff */
[----:B------:R-:W-:Y:S01]  /*8cf0*/  USEL UR4, UR4, URZ, !UP3 ;  /* 0x0000003f04047287 */ /* 0x000fe2000d800000 */
[C---:B------:R-:W-:Y:S01]  /*8d00*/  R2P PR, R6.reuse, 0x6 ;  /* 0x0000000606007804 */ /* 0x040fe20000000000 */
[----:B------:R-:W-:Y:S01]  /*8d10*/  USHF.L.U32 UR5, UR5, 0x7, URZ ;  /* 0x0000000705057899 */ /* 0x000fe2000800063f */
[----:B------:R-:W-:Y:S01]  /*8d20*/  LOP3.LUT R11, R11, 0x1c0, RZ, 0xc0, !PT ;  /* 0x000001c00b0b7812 */ /* 0x000fe200078ec0ff */
[----:B----4-:R-:W-:Y:S01]  /*8d30*/  UIMAD UR14, UR10, UR14, UR4 ;  /* 0x0000000e0a0e72a4 */ /* 0x010fe2000f8e0204 */
[----:B------:R-:W-:Y:S01]  /*8d40*/  LOP3.LUT R6, R6, 0x1, RZ, 0xc0, !PT ;  /* 0x0000000106067812 */ /* 0x000fe200078ec0ff */
[----:B--2---:R-:W-:Y:S01]  /*8d50*/  FMUL.FTZ R9, R9, c[0x0][0x2dc] ;  /* 0x0000b70009097a20 */ /* 0x004fe20000410000 */
[----:B------:R-:W-:Y:S01]  /*8d60*/  LEA R8, R7, R8, 0x9 ;  /* 0x0000000807087211 */ /* 0x000fe200078e48ff */
[----:B------:R-:W2:Y:S01]  /*8d70*/  @P4 MUFU.LG2 R5, R5 ;  /* 0x0000000500054308 */ /* 0x000ea20000000c00 */
[----:B------:R-:W-:Y:S01]  /*8d80*/  LEA.HI R11, R11, R11, RZ, 0x1d ;  /* 0x0000000b0b0b7211 */ /* 0x000fe200078fe8ff */
[C---:B------:R-:W-:Y:S01]  /*8d90*/  FMUL.FTZ R160, R9.reuse, R160 ;  /* 0x000000a009a07220 */ /* 0x040fe20000410000 */
[----:B------:R-:W-:Y:S01]  /*8da0*/  ISETP.NE.U32.AND P0, PT, R6, 0x1, PT ;  /* 0x000000010600780c */ /* 0x000fe20003f05070 */
[C---:B------:R-:W-:Y:S01]  /*8db0*/  FMUL.FTZ R161, R9.reuse, R161 ;  /* 0x000000a109a17220 */ /* 0x040fe20000410000 */
[----:B------:R-:W-:Y:S01]  /*8dc0*/  LEA R8, R8, R11, 0x1 ;  /* 0x0000000b08087211 */ /* 0x000fe200078e08ff */
[----:B-1----:R-:W-:Y:S01]  /*8dd0*/  FMUL.FTZ R10, R10, c[0x0][0x2dc] ;  /* 0x0000b7000a0a7a20 */ /* 0x002fe20000410000 */
[----:B------:R-:W-:Y:S01]  /*8de0*/  MOV R6, 0x20 ;  /* 0x0000002000067802 */ /* 0x000fe20000000f00 */
[C---:B------:R-:W-:Y:S01]  /*8df0*/  FMUL.FTZ R156, R9.reuse, R156 ;  /* 0x0000009c099c7220 */ /* 0x040fe20000410000 */
[----:B------:R-:W-:Y:S01]  /*8e00*/  SHF.L.U32 R8, R8, 0x1, RZ ;  /* 0x0000000108087819 */ /* 0x000fe200000006ff */
[----:B------:R-:W-:Y:S01]  /*8e10*/  FMUL.FTZ R162, R10, R162 ;  /* 0x000000a20aa27220 */ /* 0x000fe20000410000 */
[----:B------:R-:W-:Y:S01]  /*8e20*/  SEL R6, R6, 0xffffffe0, !P1 ;  /* 0xffffffe006067807 */ /* 0x000fe20004800000 */
[----:B------:R-:W-:Y:S01]  /*8e30*/  FMUL.FTZ R163, R10, R163 ;  /* 0x000000a30aa37220 */ /* 0x000fe20000410000 */
[----:B------:R-:W-:Y:S01]  /*8e40*/  IADD3 R11, R8, -0x10, RZ ;  /* 0xfffffff0080b7810 */ /* 0x000fe20007ffe0ff */
[----:B------:R-:W-:Y:S01]  /*8e50*/  FMUL.FTZ R157, R9, R157 ;  /* 0x0000009d099d7220 */ /* 0x000fe20000410000 */
[----:B------:R-:W-:Y:S01]  /*8e60*/  F2FP.BF16.PACK_AB R160, R161, R160 ;  /* 0x000000a0a1a0723e */ /* 0x000fe200000010ff */
[----:B------:R-:W-:Y:S01]  /*8e70*/  FMUL.FTZ R158, R10, R158 ;  /* 0x0000009e0a9e7220 */ /* 0x000fe20000410000 */
[----:B------:R-:W-:Y:S01]  /*8e80*/  @P0 IADD3 R11, R8, 0x10, RZ ;  /* 0x00000010080b0810 */ /* 0x000fe20007ffe0ff */
[----:B------:R-:W-:Y:S01]  /*8e90*/  FMUL.FTZ R159, R10, R159 ;  /* 0x0000009f0a9f7220 */ /* 0x000fe20000410000 */
[----:B------:R-:W-:Y:S01]  /*8ea0*/  F2FP.BF16.PACK_AB R162, R163, R162 ;  /* 0x000000a2a3a2723e */ /* 0x000fe200000010ff */
[C---:B------:R-:W-:Y:S01]  /*8eb0*/  FMUL.FTZ R36, R9.reuse, R36 ;  /* 0x0000002409247220 */ /* 0x040fe20000410000 */
[----:B------:R-:W-:Y:S01]  /*8ec0*/  SEL R12, R12, 0xffffffc0, !P2 ;  /* 0xffffffc00c0c7807 */ /* 0x000fe20005000000 */
[----:B------:R-:W-:Y:S01]  /*8ed0*/  FMUL.FTZ R37, R9, R37 ;  /* 0x0000002509257220 */ /* 0x000fe20000410000 */
[----:B------:R-:W-:Y:S01]  /*8ee0*/  F2FP.BF16.PACK_AB R156, R157, R156 ;  /* 0x0000009c9d9c723e */ /* 0x000fe200000010ff */
[C---:B------:R-:W-:Y:S01]  /*8ef0*/  FMUL.FTZ R38, R10.reuse, R38 ;  /* 0x000000260a267220 */ /* 0x040fe20000410000 */
[----:B------:R-:W-:Y:S01]  /*8f00*/  F2FP.BF16.PACK_AB R158, R159, R158 ;  /* 0x0000009e9f9e723e */ /* 0x000fe200000010ff */
        /* <DEDUP_REMOVED lines=222> */
[----:B------:R-:W-:Y:S01]  /*9cf0*/  FMUL.FTZ R144, R9, R144 ;  /* 0x0000009009907220 */ /* 0x000fe20000410000 */
[----:B------:R-:W-:Y:S01]  /*9d00*/  STS [R8+0xc400], R126 ;  /* 0x00c4007e08007388 */ /* 0x000fe20000000800 */
[C---:B------:R-:W-:Y:S01]  /*9d10*/  FMUL.FTZ R150, R10.reuse, R150 ;  /* 0x000000960a967220 */ /* 0x040fe20000410000 */
        /* <DEDUP_REMOVED lines=11> */
[----:B------:R-:W-:Y:S01]  /*9dd0*/  @!UP3 UMOV UR26, URZ ;  /* 0x0000003f001abc82 */ /* 0x000fe20008000000 */
[----:B------:R-:W-:Y:S01]  /*9de0*/  F2FP.BF16.PACK_AB R10, R10, R146 ;  /* 0x000000920a0a723e */ /* 0x000fe200000010ff */
[----:B------:R-:W-:Y:S01]  /*9df0*/  STS [R13+0xc000], R132 ;  /* 0x00c000840d007388 */ /* 0x000fe20000000800 */
[----:B------:R-:W-:Y:S01]  /*9e00*/  IADD3 R0, -R0, R2, RZ ;  /* 0x0000000200007210 */ /* 0x000fe20007ffe1ff */
[----:B------:R-:W-:Y:S01]  /*9e10*/  @UP3 UMOV UR26, UR16 ;  /* 0x00000010001a3c82 */ /* 0x000fe20008000000 */
[----:B------:R-:W-:Y:S01]  /*9e20*/  SHF.R.S32.HI R2, RZ, 0x1f, R7 ;  /* 0x0000001fff027819 */ /* 0x000fe20000011407 */
[----:B------:R-:W-:Y:S01]  /*9e30*/  STS [R13+0xc400], R134 ;  /* 0x00c400860d007388 */ /* 0x000fe20000000800 */
[----:B------:R-:W-:Y:S01]  /*9e40*/  LOP3.LUT P0, RZ, R0, 0x3, RZ, 0xc0, !PT ;  /* 0x0000000300ff7812 */ /* 0x000fe2000780c0ff */
[----:B------:R-:W-:Y:S01]  /*9e50*/  @!UP3 UMOV UR27, URZ ;  /* 0x0000003f001bbc82 */ /* 0x000fe20008000000 */
[----:B------:R-:W-:Y:S01]  /*9e60*/  LEA.HI R2, R2, R7, RZ, 0x3 ;  /* 0x0000000702027211 */ /* 0x000fe200078f18ff */
[----:B------:R-:W-:Y:S01]  /*9e70*/  STS [R6+0xc000], R136 ;  /* 0x00c0008806007388 */ /* 0x000fe20000000800 */
[----:B------:R-:W-:Y:S01]  /*9e80*/  USHF.R.S32.HI UR4, URZ, 0x1f, UR5 ;  /* 0x0000001f3f047899 */ /* 0x000fe20008011405 */
[----:B--2---:R-:W-:Y:S01]  /*9e90*/  @P4 FMUL.FTZ R5, R5, 0.69314718246459960938 ;  /* 0x3f31721805054820 */ /* 0x004fe20000410000 */
[----:B------:R-:W-:Y:S01]  /*9ea0*/  LOP3.LUT R2, R2, 0xffffff8, RZ, 0xc0, !PT ;  /* 0x0ffffff802027812 */ /* 0x000fe200078ec0ff */
[----:B------:R2:W-:Y:S01]  /*9eb0*/  STS [R6+0xc400], R138 ;  /* 0x00c4008a06007388 */ /* 0x0005e20000000800 */
[----:B------:R-:W-:Y:S01]  /*9ec0*/  @UP3 USHF.R.S32.HI UR27, URZ, 0x1f, UR16 ;  /* 0x0000001f3f1b3899 */ /* 0x000fe20008011410 */
[----:B-1----:R-:W-:Y:S01]  /*9ed0*/  @P3 FMUL.FTZ R4, R4, 0.69314718246459960938 ;  /* 0x3f31721804043820 */ /* 0x002fe20000410000 */
[----:B------:R-:W-:Y:S01]  /*9ee0*/  USHF.R.S32.HI UR6, URZ, 0x1f, UR14 ;  /* 0x0000001f3f067899 */ /* 0x000fe2000801140e */
[----:B------:R1:W-:Y:S01]  /*9ef0*/  STS [R14+0xc000], R152 ;  /* 0x00c000980e007388 */ /* 0x0003e20000000800 */
[----:B------:R-:W-:Y:S01]  /*9f00*/  UIADD3 UR5, UP2, UP1, UR5, UR26, UR14 ;  /* 0x0000001a05057290 */ /* 0x000fe2000f95e00e */
[----:B------:R-:W-:Y:S01]  /*9f10*/  IADD3 R7, R7, -R2, RZ ;  /* 0x8000000207077210 */ /* 0x000fe20007ffe0ff */
[----:B------:R-:W-:Y:S01]  /*9f20*/  @!UP0 UMOV UR12, UR18 ;  /* 0x00000012000c8c82 */ /* 0x000fe20008000000 */
[----:B------:R1:W-:Y:S01]  /*9f30*/  STS [R14+0xc400], R154 ;  /* 0x00c4009a0e007388 */ /* 0x0003e20000000800 */
[----:B------:R-:W-:Y:S01]  /*9f40*/  UIADD3.X UR4, UR4, UR27, UR6, UP2, UP1 ;  /* 0x0000001b04047290 */ /* 0x000fe200097e2406 */
[----:B------:R-:W-:Y:S01]  /*9f50*/  MOV R2, 0x7f800000 ;  /* 0x7f80000000027802 */ /* 0x000fe20000000f00 */
[----:B------:R-:W-:Y:S01]  /*9f60*/  @P4 FFMA.FTZ R2, R164, c[0x0][0x238], R5 ;  /* 0x00008e00a4024a23 */ /* 0x000fe20000010005 */
[----:B------:R1:W-:Y:S04]  /*9f70*/  STS [R15+0xc000], R140 ;  /* 0x00c0008c0f007388 */ /* 0x0003e80000000800 */
[----:B------:R1:W-:Y:S04]  /*9f80*/  STS [R15+0xc400], R142 ;  /* 0x00c4008e0f007388 */ /* 0x0003e80000000800 */
[----:B------:R1:W-:Y:S04]  /*9f90*/  STS [R16+0xc000], R148 ;  /* 0x00c0009410007388 */ /* 0x0003e80000000800 */
[----:B------:R1:W-:Y:S01]  /*9fa0*/  STS [R16+0xc400], R150 ;  /* 0x00c4009610007388 */ /* 0x0003e20000000800 */
[----:B--2---:R-:W-:-:S03]  /*9fb0*/  SHF.R.S32.HI R6, RZ, 0x1f, R0 ;  /* 0x0000001fff067819 */ /* 0x004fc60000011400 */
[----:B------:R1:W-:Y:S01]  /*9fc0*/  STS [R12+0xc000], R9 ;  /* 0x00c000090c007388 */ /* 0x0003e20000000800 */
[----:B------:R-:W-:Y:S02]  /*9fd0*/  LEA.HI R0, R6, R0, RZ, 0x2 ;  /* 0x0000000006007211 */ /* 0x000fe400078f10ff */
[----:B------:R-:W-:Y:S01]  /*9fe0*/  MOV R6, 0x7f800000 ;  /* 0x7f80000000067802 */ /* 0x000fe20000000f00 */
[----:B------:R1:W-:Y:S01]  /*9ff0*/  STS [R12+0xc400], R10 ;  /* 0x00c4000a0c007388 */ /* 0x0003e20000000800 */
[----:B------:R-:W-:Y:S01]  /*a000*/  SHF.R.S32.HI R0, RZ, 0x2, R0 ;  /* 0x00000002ff007819 */ /* 0x000fe20000011400 */
[----:B------:R-:W-:Y:S02]  /*a010*/  @P3 FFMA.FTZ R6, R3, c[0x0][0x238], R4 ;  /* 0x00008e0003063a23 */ /* 0x000fe40000010004 */
[----:B------:R-:W-:Y:S01]  /*a020*/  BAR.SYNC.DEFER_BLOCKING 0x0 ;  /* 0x0000000000007b1d */ /* 0x000fe20000010000 */
[----:B------:R-:W-:-:S05]  /*a030*/  LEA R0, R7, R0, 0x4 ;  /* 0x0000000007007211 */ /* 0x000fca00078e20ff */
        /* <DEDUP_REMOVED lines=33> */
.L_x_1407:
[----:B--234-:R-:W-:Y:S05]  /*a250*/  BSYNC B0 ;  /* 0x0000000000007941 */ /* 0x01cfea0003800000 */
.L_x_1406:
        /* <DEDUP_REMOVED lines=27> */
.L_x_1409:
[----:B------:R-:W-:Y:S05]  /*a410*/  BSYNC B0 ;  /* 0x0000000000007941 */ /* 0x000fea0003800000 */
.L_x_1408:
[----:B------:R-:W-:Y:S01]  /*a420*/  IADD3 R0, R2, 0x20, RZ ;  /* 0x0000002002007810 */ /* 0x000fe20007ffe0ff */
[----:B------:R-:W-:Y:S03]  /*a430*/  BSSY B0, `(.L_x_1410) ;  /* 0x0000011000007945 */ /* 0x000fe60003800000 */
[----:B------:R-:W-:-:S13]  /*a440*/  ISETP.GE.AND P0, PT, R0, UR20, PT ;  /* 0x0000001400007c0c */ /* 0x000fda000bf06270 */
[----:B------:R-:W-:Y:S05]  /*a450*/  @P0 BRA `(.L_x_1411) ;  /* 0x000000e000000947 */ /* 0x000fea0003800000 */
[----:B------:R-:W-:Y:S01]  /*a460*/  IADD3 R3, P0, R242, 0x20, RZ ;  /* 0x00000020f2037810 */ /* 0x000fe20007f1e0ff */
[----:B-12---:R-:W-:Y:S01]  /*a470*/  IMAD.MOV.U32 R16, RZ, RZ, R4 ;  /* 0x000000ffff107224 */ /* 0x006fe200078e0004 */
        /* <DEDUP_REMOVED lines=12> */
.L_x_1411:
[----:B------:R-:W-:Y:S05]  /*a540*/  BSYNC B0 ;  /* 0x0000000000007941 */ /* 0x000fea0003800000 */
.L_x_1410:
[----:B------:R-:W-:Y:S01]  /*a550*/  IADD3 R2, R2, 0x40, RZ ;  /* 0x0000004002027810 */ /* 0x000fe20007ffe0ff */
[----:B------:R-:W-:Y:S03]  /*a560*/  BSSY B0, `(.L_x_1412) ;  /* 0x0000011000007945 */ /* 0x000fe60003800000 */
[----:B------:R-:W-:-:S13]  /*a570*/  ISETP.GE.AND P0, PT, R2, UR20, PT ;  /* 0x0000001402007c0c */ /* 0x000fda000bf06270 */
[----:B------:R-:W-:Y:S05]  /*a580*/  @P0 BRA `(.L_x_1413) ;  /* 0x000000e000000947 */ /* 0x000fea0003800000 */
[----:B------:R-:W-:Y:S01]  /*a590*/  IADD3 R2, P0, R242, 0x40, RZ ;  /* 0x00000040f2027810 */ /* 0x000fe20007f1e0ff */
[----:B-1----:R-:W-:Y:S01]  /*a5a0*/  IMAD.MOV.U32 R12, RZ, RZ, R4 ;  /* 0x000000ffff0c7224 */ /* 0x002fe200078e0004 */
        /* <DEDUP_REMOVED lines=12> */
.L_x_1413:
[----:B------:R-:W-:Y:S05]  /*a670*/  BSYNC B0 ;  /* 0x0000000000007941 */ /* 0x000fea0003800000 */
.L_x_1412:
[----:B------:R-:W-:-:S13]  /*a680*/  ISETP.GE.AND P0, PT, R232, UR20, PT ;  /* 0x00000014e8007c0c */ /* 0x000fda000bf06270 */
[----:B------:R-:W-:Y:S05]  /*a690*/  @P0 EXIT ;  /* 0x000000000000094d */ /* 0x000fea0003800000 */
[----:B------:R-:W-:Y:S01]  /*a6a0*/  IADD3 R0, P0, R242, 0x60, RZ ;  /* 0x00000060f2007810 */ /* 0x000fe20007f1e0ff */
        /* <DEDUP_REMOVED lines=14> */
.L_x_1398:
        /* <DEDUP_REMOVED lines=74> */
.L_x_1415:
[----:B------:R-:W-:Y:S05]  /*ac30*/  BSYNC B0 ;  /* 0x0000000000007941 */ /* 0x000fea0003800000 */
.L_x_1414:
        /* <DEDUP_REMOVED lines=18> */
.L_x_1417:
[----:B------:R-:W-:Y:S05]  /*ad60*/  BSYNC B0 ;  /* 0x0000000000007941 */ /* 0x000fea0003800000 */
.L_x_1416:
        /* <DEDUP_REMOVED lines=18> */
.L_x_1419:
[----:B------:R-:W-:Y:S05]  /*ae90*/  BSYNC B0 ;  /* 0x0000000000007941 */ /* 0x000fea0003800000 */
.L_x_1418:
        /* <DEDUP_REMOVED lines=17> */
.L_x_1421:
[----:B------:R-:W-:Y:S05]  /*afb0*/  BSYNC B0 ;  /* 0x0000000000007941 */ /* 0x000fea0003800000 */
.L_x_1420:
        /* <DEDUP_REMOVED lines=35> */
.L_x_1422:
        /* <DEDUP_REMOVED lines=9> */
.L_x_2052:


//--------------------- .text._ZN5flash16flash_fwd_kernelI23Flash_fwd_kernel_traitsILi256ELi128ELi64ELi8ELb0ELb0EN7cutlass10bfloat16_tE19Flash_kernel_traitsILi256ELi128ELi64ELi8ES3_EELb0ELb0ELb0ELb0ELb0ELb1ELb1ELb0EEEvNS_16Flash_fwd_paramsE --------------------------
	.section	.text._ZN5flash16flash_fwd_kernelI23Flash_fwd_kernel_traitsILi256ELi128ELi64ELi8ELb0ELb0EN7cutlass10bfloat16_tE19Flash_kernel_traitsILi256ELi128ELi64ELi8ES3_EELb0ELb0ELb0ELb0ELb0ELb1ELb1ELb0EEEvNS_16Flash_fwd_paramsE,"ax",@progbits
	.sectioninfo	@"SHI_REGISTERS=255"
	.align	128
        .global         _ZN5flash16flash_fwd_kernelI23Flash_fwd_kernel_traitsILi256ELi128ELi64ELi8ELb0ELb0EN7cutlass10bfloat16_tE19Flash_kernel_traitsILi256ELi128ELi64ELi8ES3_EELb0ELb0ELb0ELb0ELb0ELb1ELb1ELb0EEEvNS_16Flash_fwd_paramsE
        .type           _ZN5flash16flash_fwd_kernelI23Flash_fwd_kernel_traitsILi256ELi128ELi64ELi8ELb0ELb0EN7cutlass10bfloat16_tE19Flash_kernel_traitsILi256ELi128ELi64ELi8ES3_EELb0ELb0ELb0ELb0ELb0ELb1ELb1ELb0EEEvNS_16Flash_fwd_paramsE,@function
        .size           _ZN5flash16flash_fwd_kernelI23Flash_fwd_kernel_traitsILi256ELi128ELi64ELi8ELb0ELb0EN7cutlass10bfloat16_tE19Flash_kernel_traitsILi256ELi128ELi64ELi8ES3_EELb0ELb0ELb0ELb0ELb0ELb1ELb1ELb0EEEvNS_16Flash_fwd_paramsE,(.L_x_2053 - _ZN5flash16flash_fwd_kernelI23Flash_fwd_kernel_traitsILi256ELi128ELi64ELi8ELb0ELb0EN7cutlass10bfloat16_tE19Flash_kernel_traitsILi256ELi128ELi64ELi8ES3_EELb0ELb0ELb0ELb0ELb0ELb1ELb1ELb0EEEvNS_16Flash_fwd_paramsE)
        .other          _ZN5flash16flash_fwd_kernelI23Flash_fwd_kernel_traitsILi256ELi128ELi64ELi8ELb0ELb0EN7cutlass10bfloat16_tE19Flash_kernel_traitsILi256ELi128ELi64ELi8ES3_EELb0ELb0ELb0ELb0ELb0ELb1ELb1ELb0EEEvNS_16Flash_fwd_paramsE,@"STO_CUDA_ENTRY STV_DEFAULT"
_ZN5flash16flash_fwd_kernelI23Flash_fwd_kernel_traitsILi256ELi128ELi64ELi8ELb0ELb0EN7cutlass10bfloat16_tE19Flash_kernel_traitsILi256ELi128ELi64ELi8ES3_EELb0ELb0ELb0ELb0ELb0ELb1ELb1ELb0EEEvNS_16Flash_fwd_paramsE:
.text._ZN5flash16flash_fwd_kernelI23Flash_fwd_kernel_traitsILi256ELi128ELi64ELi8ELb0ELb0EN7cutlass10bfloat16_tE19Flash_kernel_traitsILi256ELi128ELi64ELi8ES3_EELb0ELb0ELb0ELb0ELb0ELb1ELb1ELb0EEEvNS_16Flash_fwd_paramsE:
        /* <DEDUP_REMOVED lines=57> */
.L_x_1423:
[----:B------:R-:W-:Y:S02]  /*0390*/  ULDC UR6, c[0x0][0x218] ;  /* 0x0000860000067ab9 */ /* 0x000fe40000000800 */
.L_x_1424:
        /* <DEDUP_REMOVED lines=60> */
.L_x_1426:
        /* <DEDUP_REMOVED lines=44> */
.L_x_1427:
[----:B------:R-:W-:Y:S01]  /*0a20*/  SHF.R.S32.HI R4, RZ, 0x1f, R94 ;  /* 0x0000001fff047819 */ /* 0x000fe2000001145e */
[----:B------:R-:W1:Y:S01]  /*0a30*/  S2R R250, SR_CTAID.X ;  /* 0x0000000000fa7919 */ /* 0x000e620000002500 */
[----:B------:R-:W-:Y:S01]  /*0a40*/  UIADD3 UR12, -UR12, UR15, URZ ;  /* 0x0000000f0c0c7290 */ /* 0x000fe2000fffe13f */
[----:B------:R-:W-:Y:S01]  /*0a50*/  SHF.R.S32.HI R239, RZ, 0x1f, R242 ;  /* 0x0000001fffef7819 */ /* 0x000fe200000114f2 */
[----:B------:R-:W-:Y:S01]  /*0a60*/  ULDC.64 UR4, c[0x0][0x1a8] ;  /* 0x00006a0000047ab9 */ /* 0x000fe20000000a00 */
[-C--:B------:R-:W-:Y:S01]  /*0a70*/  LEA.HI R3, R4, R94.reuse, RZ, 0x3 ;  /* 0x0000005e04037211 */ /* 0x080fe200078f18ff */
[----:B------:R-:W2:Y:S01]  /*0a80*/  S2R R20, SR_CTAID.Z ;  /* 0x0000000000147919 */ /* 0x000ea20000002700 */
[----:B------:R-:W-:Y:S01]  /*0a90*/  UIMAD UR4, UR19, UR4, URZ ;  /* 0x00000004130472a4 */ /* 0x000fe2000f8e023f */
[----:B------:R-:W-:Y:S01]  /*0aa0*/  IMAD R246, R239, c[0x0][0x1b0], RZ ;  /* 0x00006c00eff67a24 */ /* 0x000fe200078e02ff */
        /* <DEDUP_REMOVED lines=9> */
[----:B------:R-:W-:Y:S01]  /*0b40*/  UMOV UR10, 0x6 ;  /* 0x00000006000a7882 */ /* 0x000fe20000000000 */
[C---:B------:R-:W-:Y:S01]  /*0b50*/  IADD3 R0, R18.reuse, 0x40, RZ ;  /* 0x0000004012007810 */ /* 0x040fe20007ffe0ff */
[----:B------:R-:W-:Y:S01]  /*0b60*/  IMAD.SHL.U32 R248, R3, 0x8, RZ ;  /* 0x0000000803f87824 */ /* 0x000fe200078e00ff */
[----:B------:R-:W-:Y:S01]  /*0b70*/  ISETP.GE.AND P3, PT, R18, UR12, PT ;  /* 0x0000000c12007c0c */ /* 0x000fe2000bf66270 */
[----:B------:R-:W-:Y:S01]  /*0b80*/  IMAD R246, R242, c[0x0][0x1b4], R246 ;  /* 0x00006d00f2f67a24 */ /* 0x000fe200078e02f6 */
[----:B------:R-:W-:Y:S01]  /*0b90*/  ISETP.GE.AND P1, PT, R0, UR12, PT ;  /* 0x0000000c00007c0c */ /* 0x000fe2000bf26270 */
[----:B------:R-:W-:Y:S01]  /*0ba0*/  IMAD R239, R239, c[0x0][0x1b8], RZ ;  /* 0x00006e00efef7a24 */ /* 0x000fe200078e02ff */
        /* <DEDUP_REMOVED lines=8> */
[----:B------:R-:W-:Y:S01]  /*0c30*/  @!P2 IADD3 R14, P0, R250, 0x20, RZ ;  /* 0x00000020fa0ea810 */ /* 0x000fe20007f1e0ff */
[----:B------:R-:W-:Y:S01]  /*0c40*/  @!P3 IMAD R2, R251, c[0x0][0x190], RZ ;  /* 0x00006400fb02ba24 */ /* 0x000fe200078e02ff */
[----:B------:R-:W-:Y:S01]  /*0c50*/  LOP3.LUT R7, R7, 0x1c0, RZ, 0xc0, !PT ;  /* 0x000001c007077812 */ /* 0x000fe200078ec0ff */
[----:B--2---:R-:W-:Y:S01]  /*0c60*/  IMAD.WIDE.U32 R20, R20, c[0x0][0x1a8], R8 ;  /* 0x00006a0014147a25 */ /* 0x004fe200078e0008 */
[----:B------:R-:W-:Y:S01]  /*0c70*/  @!P1 IADD3 R12, P4, R250, 0x40, RZ ;  /* 0x00000040fa0c9810 */ /* 0x000fe20007f9e0ff */
[----:B------:R-:W-:Y:S01]  /*0c80*/  UISETP.GE.AND UP0, UPT, UR13, 0x41, UPT ;  /* 0x000000410d00788c */ /* 0x000fe2000bf06270 */
[----:B------:R-:W-:Y:S01]  /*0c90*/  LEA.HI R237, R4, R94, RZ, 0x4 ;  /* 0x0000005e04ed7211 */ /* 0x000fe200078f20ff */
[----:B------:R-:W-:Y:S01]  /*0ca0*/  @!P2 IMAD.X R5, RZ, RZ, R251, P0 ;  /* 0x000000ffff05a224 */ /* 0x000fe200000e06fb */
[----:B------:R-:W-:Y:S01]  /*0cb0*/  IADD3 R11, R21, UR4, RZ ;  /* 0x00000004150b7c10 */ /* 0x000fe2000fffe0ff */
[--C-:B------:R-:W-:Y:S01]  /*0cc0*/  @!P3 IMAD.MOV.U32 R22, RZ, RZ, R20.reuse ;  /* 0x000000ffff16b224 */ /* 0x100fe200078e0014 */
[----:B------:R-:W-:Y:S01]  /*0cd0*/  ISETP.GE.AND P0, PT, R240, UR12, PT ;  /* 0x0000000cf0007c0c */ /* 0x000fe2000bf06270 */
[----:B------:R-:W-:Y:S01]  /*0ce0*/  @!P2 IMAD R5, R5, c[0x0][0x190], RZ ;  /* 0x000064000505aa24 */ /* 0x000fe200078e02ff */
[----:B------:R-:W-:Y:S01]  /*0cf0*/  ULDC.64 UR4, c[0x0][0x198] ;  /* 0x0000660000047ab9 */ /* 0x000fe20000000a00 */
[----:B------:R-:W-:Y:S01]  /*0d00*/  @!P3 IMAD.MOV.U32 R23, RZ, RZ, R11 ;  /* 0x000000ffff17b224 */ /* 0x000fe200078e000b */
[----:B------:R-:W-:Y:S01]  /*0d10*/  USHF.L.U64.HI UR10, UR4, UR10, UR5 ;  /* 0x0000000a040a7299 */ /* 0x000fe20008010205 */
[----:B------:R-:W-:Y:S01]  /*0d20*/  @!P2 IMAD.MOV.U32 R10, RZ, RZ, R20 ;  /* 0x000000ffff0aa224 */ /* 0x000fe200078e0014 */
[----:B------:R-:W-:Y:S01]  /*0d30*/  USHF.L.U32 UR11, UR4, 0x6, URZ ;  /* 0x00000006040b7899 */ /* 0x000fe2000800063f */
[C---:B------:R-:W-:Y:S01]  /*0d40*/  @!P3 IMAD R2, R250.reuse, c[0x0][0x194], R2 ;  /* 0x00006500fa02ba24 */ /* 0x040fe200078e0202 */
[----:B------:R-:W-:Y:S01]  /*0d50*/  UIMAD UR19, UR10, UR14, URZ ;  /* 0x0000000e0a1372a4 */ /* 0x000fe2000f8e023f */
[----:B------:R-:W-:Y:S01]  /*0d60*/  @!P3 IMAD.WIDE.U32 R22, R250, c[0x0][0x190], R22 ;  /* 0x00006400fa16ba25 */ /* 0x000fe200078e0016 */
[----:B------:R-:W-:-:S03]  /*0d70*/  USHF.L.U64.HI UR18, UR4, UR18, UR5 ;  /* 0x0000001204127299 */ /* 0x000fc60008010205 */
[----:B------:R-:W-:Y:S01]  /*0d80*/  @!P2 IMAD R5, R14, c[0x0][0x194], R5 ;  /* 0x000065000e05aa24 */ /* 0x000fe200078e0205 */
[----:B------:R-:W-:Y:S01]  /*0d90*/  @!P3 LEA R8, P6, R22, c[0x0][0x160], 0x1 ;  /* 0x000058001608ba11 */ /* 0x000fe200078c08ff */
[----:B------:R-:W-:Y:S02]  /*0da0*/  @!P1 IMAD.X R0, RZ, RZ, R251, P4 ;  /* 0x000000ffff009224 */ /* 0x000fe400020e06fb */
[----:B------:R-:W-:Y:S01]  /*0db0*/  @!P2 IMAD.WIDE.U32 R14, R14, c[0x0][0x190], R10 ;  /* 0x000064000e0eaa25 */ /* 0x000fe200078e000a */
[----:B------:R-:W-:-:S03]  /*0dc0*/  @!P0 IADD3 R10, P4, R250, 0x60, RZ ;  /* 0x00000060fa0a8810 */ /* 0x000fc60007f9e0ff */
[----:B------:R-:W-:Y:S01]  /*0dd0*/  @!P3 IMAD.IADD R2, R23, 0x1, R2 ;  /* 0x000000011702b824 */ /* 0x000fe200078e0202 */
[----:B------:R-:W-:Y:S01]  /*0de0*/  @!P2 LEA R16, P5, R14, c[0x0][0x160], 0x1 ;  /* 0x000058000e10aa11 */ /* 0x000fe200078a08ff */
[----:B------:R-:W-:Y:S02]  /*0df0*/  @!P2 IMAD.IADD R5, R15, 0x1, R5 ;  /* 0x000000010f05a824 */ /* 0x000fe400078e0205 */
[----:B------:R-:W-:Y:S01]  /*0e00*/  @!P1 IMAD R0, R0, c[0x0][0x190], RZ ;  /* 0x0000640000009a24 */ /* 0x000fe200078e02ff */
[----:B------:R-:W-:Y:S01]  /*0e10*/  @!P3 LEA.HI.X R9, R22, c[0x0][0x164], R2, 0x1, P6 ;  /* 0x000059001609ba11 */ /* 0x000fe200030f0c02 */
[----:B------:R-:W-:Y:S01]  /*0e20*/  @!P1 IMAD.MOV.U32 R21, RZ, RZ, R11 ;  /* 0x000000ffff159224 */ /* 0x000fe200078e000b */
[----:B------:R-:W-:Y:S01]  /*0e30*/  @!P2 LEA.HI.X R17, R14, c[0x0][0x164], R5, 0x1, P5 ;  /* 0x000059000e11aa11 */ /* 0x000fe200028f0c05 */
[----:B------:R-:W-:Y:S01]  /*0e40*/  @!P0 IMAD.X R2, RZ, RZ, R251, P4 ;  /* 0x000000ffff028224 */ /* 0x000fe200020e06fb */
[----:B------:R-:W-:Y:S01]  /*0e50*/  ISETP.GE.AND P5, PT, R6, UR6, PT ;  /* 0x0000000606007c0c */ /* 0x000fe2000bfa6270 */
[----:B------:R-:W-:Y:S01]  /*0e60*/  @!P1 IMAD R0, R12, c[0x0][0x194], R0 ;  /* 0x000065000c009a24 */ /* 0x000fe200078e0200 */
[----:B------:R-:W-:Y:S01]  /*0e70*/  ISETP.GE.AND P4, PT, R6, UR6, PT ;  /* 0x0000000606007c0c */ /* 0x000fe2000bf86270 */
[----:B------:R-:W-:Y:S01]  /*0e80*/  @!P1 IMAD.WIDE.U32 R12, R12, c[0x0][0x190], R20 ;  /* 0x000064000c0c9a25 */ /* 0x000fe200078e0014 */
[----:B------:R-:W-:-:S03]  /*0e90*/  LEA.HI R6, R4, R94, RZ, 0x6 ;  /* 0x0000005e04067211 */ /* 0x000fc600078f30ff */
[----:B------:R-:W-:Y:S01]  /*0ea0*/  @!P0 IMAD R5, R2, c[0x0][0x190], RZ ;  /* 0x0000640002058a24 */ /* 0x000fe200078e02ff */
[----:B------:R-:W-:Y:S01]  /*0eb0*/  @!P1 LEA R14, P6, R12, c[0x0][0x160], 0x1 ;  /* 0x000058000c0e9a11 */ /* 0x000fe200078c08ff */
[----:B------:R-:W-:Y:S01]  /*0ec0*/  @!P0 IMAD.MOV.U32 R21, RZ, RZ, R11 ;  /* 0x000000ffff158224 */ /* 0x000fe200078e000b */
[----:B------:R-:W-:Y:S01]  /*0ed0*/  SHF.R.U32.HI R2, RZ, 0x3, R7 ;  /* 0x00000003ff027819 */ /* 0x000fe20000011607 */
[----:B------:R-:W-:Y:S01]  /*0ee0*/  @!P1 IMAD.IADD R0, R13, 0x1, R0 ;  /* 0x000000010d009824 */ /* 0x000fe200078e0200 */
[----:B------:R-:W-:Y:S01]  /*0ef0*/  LOP3.LUT R7, R7, 0x38, R248, 0xf8, !PT ;  /* 0x0000003807077812 */ /* 0x000fe200078ef8f8 */
[C---:B------:R-:W-:Y:S02]  /*0f00*/  @!P0 IMAD R5, R10.reuse, c[0x0][0x194], R5 ;  /* 0x000065000a058a24 */ /* 0x040fe400078e0205 */
[----:B------:R-:W-:Y:S01]  /*0f10*/  @!P0 IMAD.WIDE.U32 R10, R10, c[0x0][0x190], R20 ;  /* 0x000064000a0a8a25 */ /* 0x000fe200078e0014 */
[----:B------:R-:W-:Y:S02]  /*0f20*/  @!P1 LEA.HI.X R15, R12, c[0x0][0x164], R0, 0x1, P6 ;  /* 0x000059000c0f9a11 */ /* 0x000fe400030f0c00 */
[----:B------:R-:W-:Y:S01]  /*0f30*/  LOP3.LUT R2, R7, R2, RZ, 0x3c, !PT ;  /* 0x0000000207027212 */ /* 0x000fe200078e3cff */
[----:B------:R-:W-:Y:S01]  /*0f40*/  @!P0 IMAD.IADD R5, R11, 0x1, R5 ;  /* 0x000000010b058824 */ /* 0x000fe200078e0205 */
[----:B------:R-:W-:Y:S01]  /*0f50*/  @!P0 LEA R12, P6, R10, c[0x0][0x160], 0x1 ;  /* 0x000058000a0c8a11 */ /* 0x000fe200078c08ff */
[----:B------:R-:W-:Y:S01]  /*0f60*/  IMAD R0, R19, c[0x0][0x198], RZ ;  /* 0x0000660013007a24 */ /* 0x000fe200078e02ff */
[----:B------:R-:W-:Y:S01]  /*0f70*/  LOP3.LUT R7, R237, 0xfffffff0, RZ, 0xc0, !PT ;  /* 0xfffffff0ed077812 */ /* 0x000fe200078ec0ff */
[----:B------:R-:W-:Y:S01]  /*0f80*/  IMAD.WIDE.U32 R20, R18, c[0x0][0x198], R248 ;  /* 0x0000660012147a25 */ /* 0x000fe200078e00f8 */
[----:B------:R-:W-:-:S02]  /*0f90*/  @!P0 LEA.HI.X R13, R10, c[0x0][0x164], R5, 0x1, P6 ;  /* 0x000059000a0d8a11 */ /* 0x000fc400030f0c05 */
[----:B------:R-:W-:Y:S01]  /*0fa0*/  SHF.R.S32.HI R10, RZ, 0x4, R237 ;  /* 0x00000004ff0a7819 */ /* 0x000fe200000114ed */
[----:B------:R-:W-:Y:S01]  /*0fb0*/  IMAD.SHL.U32 R5, R6, 0x8, RZ ;  /* 0x0000000806057824 */ /* 0x000fe200078e00ff */
[----:B------:R-:W-:Y:S01]  /*0fc0*/  IADD3 R244, P6, R20, UR20, RZ ;  /* 0x0000001414f47c10 */ /* 0x000fe2000ffde0ff */
[----:B------:R-:W-:Y:S01]  /*0fd0*/  IMAD R0, R18, c[0x0][0x19c], R0 ;  /* 0x0000670012007a24 */ /* 0x000fe200078e0200 */
[----:B------:R-:W-:Y:S01]  /*0fe0*/  USHF.L.U32 UR20, UR4, 0x5, URZ ;  /* 0x0000000504147899 */ /* 0x000fe2000800063f */
[----:B------:R-:W-:Y:S01]  /*0ff0*/  LEA.HI R237, R237, R10, RZ, 0x1 ;  /* 0x0000000aeded7211 */ /* 0x000fe200078f08ff */
[----:B------:R-:W-:Y:S01]  /*1000*/  IMAD.IADD R7, R94, 0x1, -R7 ;  /* 0x000000015e077824 */ /* 0x000fe200078e0a07 */
[----:B------:R-:W-:Y:S01]  /*1010*/  LOP3.LUT R2, R2, 0xfffffe00, R5, 0xf8, !PT ;  /* 0xfffffe0002027812 */ /* 0x000fe200078ef805 */
[----:B------:R-:W-:Y:S01]  /*1020*/  IMAD R5, R19, c[0x0][0x1a0], RZ ;  /* 0x0000680013057a24 */ /* 0x000fe200078e02ff */
[----:B------:R-:W-:Y:S01]  /*1030*/  IADD3.X R245, R21, UR7, R0, P6, !PT ;  /* 0x0000000715f57c10 */ /* 0x000fe2000b7fe400 */
[----:B------:R-:W-:Y:S01]  /*1040*/  USHF.R.S32.HI UR7, URZ, 0x1f, UR14 ;  /* 0x0000001f3f077899 */ /* 0x000fe2000801140e */
[----:B------:R-:W-:Y:S01]  /*1050*/  ISETP.GE.AND P6, PT, R18, UR6, PT ;  /* 0x0000000612007c0c */ /* 0x000fe2000bfc6270 */
[----:B------:R-:W-:Y:S01]  /*1060*/  IMAD.SHL.U32 R241, R2, 0x2, RZ ;  /* 0x0000000202f17824 */ /* 0x000fe200078e00ff */
[----:B------:R-:W-:Y:S01]  /*1070*/  LOP3.LUT R237, R237, 0xfffffffe, RZ, 0xc0, !PT ;  /* 0xfffffffeeded7812 */ /* 0x000fe200078ec0ff */
[----:B------:R-:W-:Y:S01]  /*1080*/  IMAD.WIDE.U32 R244, R242, c[0x0][0x1b0], R244 ;  /* 0x00006c00f2f47a25 */ /* 0x000fe200078e00f4 */
[----:B------:R-:W-:Y:S01]  /*1090*/  UIMAD UR19, UR7, UR11, UR19 ;  /* 0x0000000b071372a4 */ /* 0x000fe2000f8e0213 */
[----:B------:R-:W-:Y:S01]  /*10a0*/  SHF.R.S32.HI R2, RZ, 0x1f, R7 ;  /* 0x0000001fff027819 */ /* 0x000fe20000011407 */
[----:B------:R-:W-:Y:S01]  /*10b0*/  @!PT LDS RZ, [RZ] ;  /* 0x00000000fffff984 */ /* 0x000fe20000000800 */
[----:B------:R-:W-:Y:S01]  /*10c0*/  @!PT LDS RZ, [RZ] ;  /* 0x00000000fffff984 */ /* 0x000fe20000000800 */
[----:B------:R-:W-:Y:S01]  /*10d0*/  @!PT LDS RZ, [RZ] ;  /* 0x00000000fffff984 */ /* 0x000fe20000000800 */
[----:B------:R1:W-:Y:S01]  /*10e0*/  @!P3 LDGSTS.E.BYPASS.LTC128B.128 [R241], [R8.64] ;  /* 0x0000000008f1bfae */ /* 0x0003e2000b901d50 */
[----:B------:R-:W-:Y:S01]  /*10f0*/  IMAD.IADD R247, R245, 0x1, R246 ;  /* 0x00000001f5f77824 */ /* 0x000fe200078e02f6 */
[----:B------:R-:W-:Y:S01]  /*1100*/  ULDC.64 UR4, c[0x0][0x1a0] ;  /* 0x0000680000047ab9 */ /* 0x000fe20000000a00 */
[----:B------:R-:W-:Y:S01]  /*1110*/  IMAD.U32 R0, RZ, RZ, UR14 ;  /* 0x0000000eff007e24 */ /* 0x000fe2000f8e00ff */
[----:B------:R1:W-:Y:S01]  /*1120*/  @!P3 LDGSTS.E.BYPASS.LTC128B.128 [R241+0x4000], [R8.64+0x80] ;  /* 0x0400008008f1bfae */ /* 0x0003e2000b901d50 */
[----:B------:R-:W-:Y:S01]  /*1130*/  IMAD.MOV.U32 R246, RZ, RZ, R244 ;  /* 0x000000fffff67224 */ /* 0x000fe200078e00f4 */
[----:B------:R-:W-:Y:S01]  /*1140*/  LEA.HI R2, R2, R7, RZ, 0x3 ;  /* 0x0000000702027211 */ /* 0x000fe200078f18ff */
[----:B------:R-:W-:Y:S01]  /*1150*/  IMAD R5, R18, c[0x0][0x1a4], R5 ;  /* 0x0000690012057a24 */ /* 0x000fe200078e0205 */
[----:B------:R1:W-:Y:S01]  /*1160*/  @!P3 LDGSTS.E.BYPASS.LTC128B.128 [R241+0x8000], [R8.64+0x100] ;  /* 0x0800010008f1bfae */ /* 0x0003e2000b901d50 */
[----:B------:R-:W-:Y:S01]  /*1170*/  IMAD.WIDE.U32 R22, R0, UR11, R246 ;  /* 0x0000000b00167c25 */ /* 0x000fe2000f8e00f6 */
[----:B------:R-:W-:-:S02]  /*1180*/  LOP3.LUT R0, R2, 0xfffffff8, RZ, 0xc0, !PT ;  /* 0xfffffff802007812 */ /* 0x000fc400078ec0ff */
[----:B------:R1:W-:Y:S01]  /*1190*/  @!P3 LDGSTS.E.BYPASS.LTC128B.128 [R241+0xc000], [R8.64+0x180] ;  /* 0x0c00018008f1bfae */ /* 0x0003e2000b901d50 */
[----:B------:R-:W-:Y:S02]  /*11a0*/  IMAD.IADD R237, R10, 0x1, -R237 ;  /* 0x000000010aed7824 */ /* 0x000fe400078e0aed */
[----:B------:R-:W-:Y:S01]  /*11b0*/  IMAD.IADD R0, R7, 0x1, -R0 ;  /* 0x0000000107007824 */ /* 0x000fe200078e0a00 */
[----:B------:R2:W-:Y:S01]  /*11c0*/  @!P2 LDGSTS.E.BYPASS.LTC128B.128 [R241+0x1000], [R16.64] ;  /* 0x0100000010f1afae */ /* 0x0005e2000b901d50 */
[----:B------:R-:W-:Y:S02]  /*11d0*/  IMAD.SHL.U32 R7, R3, 0x40, RZ ;  /* 0x0000004003077824 */ /* 0x000fe400078e00ff */
[----:B------:R-:W-:Y:S01]  /*11e0*/  IMAD.SHL.U32 R92, R0, 0x40, RZ ;  /* 0x00000040005c7824 */ /* 0x000fe200078e00ff */
[----:B------:R2:W-:Y:S01]  /*11f0*/  @!P2 LDGSTS.E.BYPASS.LTC128B.128 [R241+0x5000], [R16.64+0x80] ;  /* 0x0500008010f1afae */ /* 0x0005e2000b901d50 */
[----:B------:R-:W-:Y:S01]  /*1200*/  IMAD.SHL.U32 R93, R2, 0x40, RZ ;  /* 0x00000040025d7824 */ /* 0x000fe200078e00ff */
[----:B------:R-:W-:-:S02]  /*1210*/  LOP3.LUT R7, R7, 0x1c0, RZ, 0xc0, !PT ;  /* 0x000001c007077812 */ /* 0x000fc400078ec0ff */
[----:B------:R2:W-:Y:S01]  /*1220*/  @!P2 LDGSTS.E.BYPASS.LTC128B.128 [R241+0x9000], [R16.64+0x100] ;  /* 0x0900010010f1afae */ /* 0x0005e2000b901d50 */
[----:B------:R-:W-:Y:S02]  /*1230*/  LOP3.LUT R92, R92, 0x1c0, RZ, 0xc0, !PT ;  /* 0x000001c05c5c7812 */ /* 0x000fe400078ec0ff */
[----:B------:R-:W-:Y:S01]  /*1240*/  LOP3.LUT R93, R93, 0xfffffe00, RZ, 0xc0, !PT ;  /* 0xfffffe005d5d7812 */ /* 0x000fe200078ec0ff */
[----:B------:R2:W-:Y:S01]  /*1250*/  @!P2 LDGSTS.E.BYPASS.LTC128B.128 [R241+0xd000], [R16.64+0x180] ;  /* 0x0d00018010f1afae */ /* 0x0005e2000b901d50 */
[----:B------:R-:W-:-:S03]  /*1260*/  ISETP.GE.AND P2, PT, R18, UR6, PT ;  /* 0x0000000612007c0c */ /* 0x000fc6000bf46270 */
[----:B------:R3:W-:Y:S04]  /*1270*/  @!P1 LDGSTS.E.BYPASS.LTC128B.128 [R241+0x2000], [R14.64] ;  /* 0x020000000ef19fae */ /* 0x0007e8000b901d50 */
[----:B------:R3:W-:Y:S01]  /*1280*/  @!P1 LDGSTS.E.BYPASS.LTC128B.128 [R241+0x6000], [R14.64+0x80] ;  /* 0x060000800ef19fae */ /* 0x0007e2000b901d50 */
[----:B-1----:R-:W-:-:S03]  /*1290*/  IMAD.WIDE.U32 R8, R18, c[0x0][0x1a0], R248 ;  /* 0x0000680012087a25 */ /* 0x002fc600078e00f8 */
[----:B------:R3:W-:Y:S02]  /*12a0*/  @!P1 LDGSTS.E.BYPASS.LTC128B.128 [R241+0xa000], [R14.64+0x100] ;  /* 0x0a0001000ef19fae */ /* 0x0007e4000b901d50 */
[----:B------:R-:W-:Y:S02]  /*12b0*/  IADD3 R20, P3, R8, UR22, RZ ;  /* 0x0000001608147c10 */ /* 0x000fe4000ff7e0ff */
[----:B------:R3:W-:Y:S01]  /*12c0*/  @!P1 LDGSTS.E.BYPASS.LTC128B.128 [R241+0xe000], [R14.64+0x180] ;  /* 0x0e0001800ef19fae */ /* 0x0007e2000b901d50 */
[----:B------:R-:W-:Y:S01]  /*12d0*/  UIMAD.WIDE.U32 UR22, UR14, UR4, URZ ;  /* 0x000000040e1672a5 */ /* 0x000fe2000f8e003f */
[----:B------:R-:W-:Y:S02]  /*12e0*/  IADD3.X R21, R9, UR21, R5, P3, !PT ;  /* 0x0000001509157c10 */ /* 0x000fe40009ffe405 */
        /* <DEDUP_REMOVED lines=22> */
[----:B------:R4:W-:Y:S04]  /*1450*/  @!P5 LDGSTS.E.BYPASS.LTC128B.128 [R241+0x13000], [R10.64+0x80] ;  /* 0x130000800af1dfae */ /* 0x0009e8000b901d50 */
[----:B------:R4:W-:Y:S04]  /*1460*/  @!P5 LDGSTS.E.BYPASS.LTC128B.128 [R241+0x15000], [R10.64+0x100] ;  /* 0x150001000af1dfae */ /* 0x0009e8000b901d50 */
[----:B------:R4:W-:Y:S04]  /*1470*/  @!P5 LDGSTS.E.BYPASS.LTC128B.128 [R241+0x17000], [R10.64+0x180] ;  /* 0x170001800af1dfae */ /* 0x0009e8000b901d50 */
[----:B------:R-:W0:Y:S01]  /*1480*/  LDGDEPBAR ;  /* 0x00000000000079af */ /* 0x000e220000000000 */
[----:B-1----:R-:W-:-:S02]  /*1490*/  IMAD.SHL.U32 R8, R237, 0x8, RZ ;  /* 0x00000008ed087824 */ /* 0x002fc400078e00ff */
[----:B------:R-:W-:-:S03]  /*14a0*/  IMAD.SHL.U32 R9, R18, 0x8, RZ ;  /* 0x0000000812097824 */ /* 0x000fc600078e00ff */
[----:B------:R-:W-:Y:S02]  /*14b0*/  LOP3.LUT R8, R92, 0x8, R8, 0xf8, !PT ;  /* 0x000000085c087812 */ /* 0x000fe400078ef808 */
[----:B------:R-:W-:Y:S02]  /*14c0*/  SHF.R.U32.HI R92, RZ, 0x3, R92 ;  /* 0x00000003ff5c7819 */ /* 0x000fe4000001165c */
[----:B------:R-:W-:Y:S02]  /*14d0*/  LOP3.LUT R9, R7, 0x8, R9, 0xf8, !PT ;  /* 0x0000000807097812 */ /* 0x000fe400078ef809 */
[----:B------:R-:W-:Y:S02]  /*14e0*/  SHF.R.U32.HI R7, RZ, 0x3, R7 ;  /* 0x00000003ff077819 */ /* 0x000fe40000011607 */
[----:B------:R-:W-:Y:S01]  /*14f0*/  LOP3.LUT R92, R8, R92, RZ, 0x3c, !PT ;  /* 0x0000005c085c7212 */ /* 0x000fe200078e3cff */
[----:B------:R-:W-:Y:S01]  /*1500*/  @!P4 IMAD.MOV.U32 R8, RZ, RZ, c[0x0][0x1a0] ;  /* 0x00006800ff08c624 */ /* 0x000fe200078e00ff */
[----:B------:R-:W-:Y:S01]  /*1510*/  LOP3.LUT R7, R9, R7, RZ, 0x3c, !PT ;  /* 0x0000000709077212 */ /* 0x000fe200078e3cff */
[----:B----4-:R-:W-:Y:S01]  /*1520*/  IMAD.U32 R10, RZ, RZ, UR22 ;  /* 0x00000016ff0a7e24 */ /* 0x010fe2000f8e00ff */
[----:B------:R-:W-:-:S04]  /*1530*/  DEPBAR.LE SB0, 0x0 ;  /* 0x000080000000791a */ /* 0x000fc80000000000 */
[----:B------:R-:W-:Y:S01]  /*1540*/  BAR.SYNC.DEFER_BLOCKING 0x0 ;  /* 0x0000000000007b1d */ /* 0x000fe20000010000 */
[----:B------:R-:W-:Y:S01]  /*1550*/  LEA R6, P0, R10, R242, 0x6 ;  /* 0x000000f20a067211 */ /* 0x000fe200078030ff */
[----:B------:R-:W-:Y:S01]  /*1560*/  IMAD.U32 R11, RZ, RZ, UR23 ;  /* 0x00000017ff0b7e24 */ /* 0x000fe2000f8e00ff */
[----:B------:R-:W-:Y:S01]  /*1570*/  LEA.HI R9, R4, R94, RZ, 0x5 ;  /* 0x0000005e04097211 */ /* 0x000fe200078f28ff */
[----:B------:R-:W-:Y:S01]  /*1580*/  @!P4 IMAD.MOV.U32 R4, RZ, RZ, c[0x0][0x1a4] ;  /* 0x00006900ff04c624 */ /* 0x000fe200078e00ff */
[----:B------:R-:W-:Y:S01]  /*1590*/  LEA.HI.X R5, R10, R239, R5, 0x6, P0 ;  /* 0x000000ef0a057211 */ /* 0x000fe200000f3405 */
[----:B------:R-:W-:Y:S01]  /*15a0*/  IMAD R237, R237, 0x200, R7 ;  /* 0x00000200eded7824 */ /* 0x000fe200078e0207 */
[----:B------:R-:W-:Y:S02]  /*15b0*/  @!P4 LEA R2, P0, R8, R6, 0x5 ;  /* 0x000000060802c211 */ /* 0x000fe400078028ff */
[----:B------:R-:W-:Y:S01]  /*15c0*/  @!P2 LEA R10, P1, R6, c[0x0][0x170], 0x1 ;  /* 0x00005c00060aaa11 */ /* 0x000fe200078208ff */
[----:B------:R-:W-:Y:S01]  /*15d0*/  IMAD.SHL.U32 R237, R237, 0x2, RZ ;  /* 0x00000002eded7824 */ /* 0x000fe200078e00ff */
[----:B------:R-:W-:-:S02]  /*15e0*/  SHF.R.S32.HI R9, RZ, 0x5, R9 ;  /* 0x00000005ff097819 */ /* 0x000fc40000011409 */
[----:B------:R-:W-:Y:S02]  /*15f0*/  @!P4 LEA.HI.X R4, R8, R5, R4, 0x5, P0 ;  /* 0x000000050804c211 */ /* 0x000fe400000f2c04 */
[----:B------:R-:W-:Y:S01]  /*1600*/  @!P2 LEA.HI.X R11, R6, c[0x0][0x174], R5, 0x1, P1 ;  /* 0x00005d00060baa11 */ /* 0x000fe200008f0c05 */
[----:B------:R-:W-:Y:S01]  /*1610*/  IMAD R9, R9, 0x400, R93 ;  /* 0x0000040009097824 */ /* 0x000fe200078e025d */
[----:B------:R-:W-:Y:S02]  /*1620*/  @!P4 LEA R6, P0, R2, c[0x0][0x170], 0x1 ;  /* 0x00005c000206ca11 */ /* 0x000fe400078008ff */
[----:B------:R-:W-:Y:S01]  /*1630*/  IADD3 R235, R237, 0x10020, RZ ;  /* 0x00010020edeb7810 */ /* 0x000fe20007ffe0ff */
[----:B------:R-:W-:Y:S01]  /*1640*/  IMAD.IADD R238, R92, 0x1, R9 ;  /* 0x000000015cee7824 */ /* 0x000fe200078e0209 */
[----:B------:R-:W-:Y:S01]  /*1650*/  @!P4 LEA.HI.X R7, R2, c[0x0][0x174], R4, 0x1, P0 ;  /* 0x00005d000207ca11 */ /* 0x000fe200000f0c04 */
[----:B------:R-:W-:Y:S01]  /*1660*/  IMAD.MOV.U32 R2, RZ, RZ, 0x10 ;  /* 0x00000010ff027424 */ /* 0x000fe200078e00ff */
[----:B------:R-:W-:Y:S01]  /*1670*/  @P2 STS.128 [R241+0x18000], RZ ;  /* 0x018000fff1002388 */ /* 0x000fe20000000c00 */
[----:B------:R-:W-:-:S03]  /*1680*/  IMAD.SHL.U32 R238, R238, 0x2, RZ ;  /* 0x00000002eeee7824 */ /* 0x000fc600078e00ff */
        /* <DEDUP_REMOVED lines=40> */
[----:B--2---:R-:W4:Y:S01]  /*1910*/  LDSM.16.M88.4 R16, [R237+0x10000] ;  /* 0x01000000ed10783b */ /* 0x004f220000000200 */
[----:B------:R-:W-:-:S02]  /*1920*/  IADD3 R222, R235, 0x2800, RZ ;  /* 0x00002800ebde7810 */ /* 0x000fc40007ffe0ff */
[C---:B------:R-:W-:Y:S01]  /*1930*/  IADD3 R221, R235.reuse, 0x3000, RZ ;  /* 0x00003000ebdd7810 */ /* 0x040fe20007ffe0ff */
[----:B------:R-:W-:Y:S01]  /*1940*/  LDSM.16.M88.4 R24, [R236] ;  /* 0x00000000ec18783b */ /* 0x000fe20000000200 */
[C---:B------:R-:W-:Y:S02]  /*1950*/  IADD3 R220, R235.reuse, 0x3800, RZ ;  /* 0x00003800ebdc7810 */ /* 0x040fe40007ffe0ff */
[C---:B------:R-:W-:Y:S01]  /*1960*/  IADD3 R219, R235.reuse, 0x4000, RZ ;  /* 0x00004000ebdb7810 */ /* 0x040fe20007ffe0ff */
[----:B---3--:R-:W-:Y:S01]  /*1970*/  LDSM.16.M88.4 R12, [R235] ;  /* 0x00000000eb0c783b */ /* 0x008fe20000000200 */
[C---:B------:R-:W-:Y:S02]  /*1980*/  IADD3 R218, R235.reuse, 0x4800, RZ ;  /* 0x00004800ebda7810 */ /* 0x040fe40007ffe0ff */
[C---:B------:R-:W-:Y:S01]  /*1990*/  IADD3 R217, R235.reuse, 0x5000, RZ ;  /* 0x00005000ebd97810 */ /* 0x040fe20007ffe0ff */
[----:B------:R-:W2:Y:S01]  /*19a0*/  LDSM.16.M88.4 R40, [R237+0x10800] ;  /* 0x01080000ed28783b */ /* 0x000ea20000000200 */
[----:B------:R-:W-:-:S02]  /*19b0*/  IADD3 R216, R235, 0x5800, RZ ;  /* 0x00005800ebd87810 */ /* 0x000fc40007ffe0ff */
[C---:B------:R-:W-:Y:S01]  /*19c0*/  IADD3 R215, R235.reuse, 0x6000, RZ ;  /* 0x00006000ebd77810 */ /* 0x040fe20007ffe0ff */
[----:B------:R-:W3:Y:S01]  /*19d0*/  LDSM.16.M88.4 R52, [R237+0x11000] ;  /* 0x01100000ed34783b */ /* 0x000ee20000000200 */
[C---:B------:R-:W-:Y:S02]  /*19e0*/  IADD3 R214, R235.reuse, 0x6800, RZ ;  /* 0x00006800ebd67810 */ /* 0x040fe40007ffe0ff */
[C---:B------:R-:W-:Y:S01]  /*19f0*/  IADD3 R213, R235.reuse, 0x7000, RZ ;  /* 0x00007000ebd57810 */ /* 0x040fe20007ffe0ff */
[----:B------:R-:W5:Y:S01]  /*1a00*/  LDSM.16.M88.4 R20, [R237+0x11800] ;  /* 0x01180000ed14783b */ /* 0x000f620000000200 */
[----:B------:R-:W-:-:S03]  /*1a10*/  IADD3 R212, R235, 0x7800, RZ ;  /* 0x00007800ebd47810 */ /* 0x000fc60007ffe0ff */
[----:B------:R-:W-:Y:S04]  /*1a20*/  LDSM.16.M88.4 R68, [R234] ;  /* 0x00000000ea44783b */ /* 0x000fe80000000200 */
[----:B-1----:R-:W1:Y:S04]  /*1a30*/  LDSM.16.M88.4 R8, [R231+0x10000] ;  /* 0x01000000e708783b */ /* 0x002e680000000200 */
        /* <DEDUP_REMOVED lines=8> */
[----:B--2---:R-:W-:Y:S03]  /*1ac0*/  HMMA.16816.F32.BF16 R28, R32, R40, RZ ;  /* 0x00000028201c723c */ /* 0x004fe600000418ff */
[----:B------:R-:W-:Y:S04]  /*1ad0*/  LDSM.16.M88.4 R80, [R234+0x8000] ;  /* 0x00800000ea50783b */ /* 0x000fe80000000200 */
[----:B------:R-:W-:Y:S01]  /*1ae0*/  LDSM.16.M88.4 R88, [R237+0x16800] ;  /* 0x01680000ed58783b */ /* 0x000fe20000000200 */
[----:B------:R-:W-:Y:S03]  /*1af0*/  HMMA.16816.F32.BF16 R4, R24, R12, R4 ;  /* 0x0000000c1804723c */ /* 0x000fe60000041804 */
[----:B------:R-:W-:Y:S04]  /*1b00*/  LDSM.16.M88.4 R84, [R231+0x16000] ;  /* 0x01600000e754783b */ /* 0x000fe80000000200 */
[----:B------:R-:W0:Y:S01]  /*1b10*/  LDGDEPBAR ;  /* 0x00000000000079af */ /* 0x000e220000000000 */
[C---:B---3--:R-:W-:Y:S08]  /*1b20*/  HMMA.16816.F32.BF16 R56, R32.reuse, R52, RZ ;  /* 0x000000342038723c */ /* 0x048ff000000418ff */
[C---:B------:R-:W-:Y:S08]  /*1b30*/  HMMA.16816.F32.BF16 R40, R32.reuse, R42, RZ ;  /* 0x0000002a2028723c */ /* 0x040ff000000418ff */
[C---:B------:R-:W-:Y:S08]  /*1b40*/  HMMA.16816.F32.BF16 R52, R32.reuse, R54, RZ ;  /* 0x000000362034723c */ /* 0x040ff000000418ff */
[C---:B-----5:R-:W-:Y:S08]  /*1b50*/  HMMA.16816.F32.BF16 R72, R32.reuse, R20, RZ ;  /* 0x000000142048723c */ /* 0x060ff000000418ff */
[----:B------:R-:W-:Y:S01]  /*1b60*/  HMMA.16816.F32.BF16 R32, R32, R22, RZ ;  /* 0x000000162020723c */ /* 0x000fe200000418ff */
[----:B------:R-:W-:Y:S07]  /*1b70*/  LDSM.16.M88.4 R20, [R233] ;  /* 0x00000000e914783b */ /* 0x000fee0000000200 */
[----:B------:R-:W-:Y:S01]  /*1b80*/  HMMA.16816.F32.BF16 R16, R24, R14, R16 ;  /* 0x0000000e1810723c */ /* 0x000fe20000041810 */
[----:B------:R-:W2:Y:S07]  /*1b90*/  LDSM.16.M88.4 R12, [R224] ;  /* 0x00000000e00c783b */ /* 0x000eae0000000200 */
[----:B-1----:R-:W-:Y:S08]  /*1ba0*/  HMMA.16816.F32.BF16 R4, R68, R8, R4 ;  /* 0x000000084404723c */ /* 0x002ff00000041804 */
        /* <DEDUP_REMOVED lines=66> */
[----:B------:R-:W-:Y:S01]  /*1fd0*/  HMMA.16816.F32.BF16 R68, R8, R62, R68 ;  /* 0x0000003e0844723c */ /* 0x000fe20000041844 */
[----:B------:R-:W-:Y:S07]  /*1fe0*/  LDSM.16.M88.4 R60, [R235+0x4000] ;  /* 0x00400000eb3c783b */ /* 0x000fee0000000200 */
[----:B------:R-:W-:Y:S01]  /*1ff0*/  HMMA.16816.F32.BF16 R16, R24, R14, R16 ;  /* 0x0000000e1810723c */ /* 0x000fe20000041810 */
        /* <DEDUP_REMOVED lines=9> */
[----:B------:R-:W-:Y:S01]  /*2090*/  HMMA.16816.F32.BF16 R16, R32, R22, R16 ;  /* 0x000000162010723c */ /* 0x000fe20000041810 */
[----:B------:R-:W1:Y:S07]  /*20a0*/  LDSM.16.M88.4 R20, [R231+0x14000] ;  /* 0x01400000e714783b */ /* 0x000e6e0000000200 */
[C---:B------:R-:W-:Y:S08]  /*20b0*/  HMMA.16816.F32.BF16 R28, R24.reuse, R48, R28 ;  /* 0x00000030181c723c */ /* 0x040ff0000004181c */
[C---:B------:R-:W-:Y:S01]  /*20c0*/  HMMA.16816.F32.BF16 R40, R24.reuse, R50, R40 ;  /* 0x000000321828723c */ /* 0x040fe20000041828 */
[----:B------:R-:W4:Y:S07]  /*20d0*/  LDSM.16.M88.4 R48, [R237+0x15000] ;  /* 0x01500000ed30783b */ /* 0x000f2e0000000200 */
[C---:B------:R-:W-:Y:S08]  /*20e0*/  HMMA.16816.F32.BF16 R56, R24.reuse, R44, R56 ;  /* 0x0000002c1838723c */ /* 0x040ff00000041838 */
[----:B------:R-:W-:Y:S01]  /*20f0*/  HMMA.16816.F32.BF16 R52, R24, R46, R52 ;  /* 0x0000002e1834723c */ /* 0x000fe20000041834 */
[----:B------:R-:W5:Y:S07]  /*2100*/  LDSM.16.M88.4 R44, [R237+0x15800] ;  /* 0x01580000ed2c783b */ /* 0x000f6e0000000200 */
[----:B--2---:R-:W-:Y:S08]  /*2110*/  HMMA.16816.F32.BF16 R4, R12, R60, R4 ;  /* 0x0000003c0c04723c */ /* 0x004ff00000041804 */
[C---:B------:R-:W-:Y:S08]  /*2120*/  HMMA.16816.F32.BF16 R72, R24.reuse, R36, R72 ;  /* 0x000000241848723c */ /* 0x040ff00000041848 */
[----:B------:R-:W-:Y:S01]  /*2130*/  HMMA.16816.F32.BF16 R68, R24, R38, R68 ;  /* 0x000000261844723c */ /* 0x000fe20000041844 */
[----:B------:R-:W2:Y:S04]  /*2140*/  LDSM.16.M88.4 R36, [R235+0x4800] ;  /* 0x00480000eb24783b */ /* 0x000ea80000000200 */
[----:B------:R-:W2:Y:S03]  /*2150*/  LDSM.16.M88.4 R24, [R224+0x4000] ;  /* 0x00400000e018783b */ /* 0x000ea60000000200 */
[C---:B---3--:R-:W-:Y:S08]  /*2160*/  HMMA.16816.F32.BF16 R28, R32.reuse, R8, R28 ;  /* 0x00000008201c723c */ /* 0x048ff0000004181c */
[----:B------:R-:W-:Y:S01]  /*2170*/  HMMA.16816.F32.BF16 R40, R32, R10, R40 ;  /* 0x0000000a2028723c */ /* 0x000fe20000041828 */
[----:B------:R-:W3:Y:S07]  /*2180*/  LDSM.16.M88.4 R8, [R235+0x5000] ;  /* 0x00500000eb08783b */ /* 0x000eee0000000200 */
[----:B------:R-:W-:Y:S01]  /*2190*/  HMMA.16816.F32.BF16 R16, R12, R62, R16 ;  /* 0x0000003e0c10723c */ /* 0x000fe20000041810 */
[----:B------:R-:W-:Y:S07]  /*21a0*/  LDSM.16.M88.4 R60, [R235+0x5800] ;  /* 0x00580000eb3c783b */ /* 0x000fee0000000200 */
[----:B-1----:R-:W-:Y:S08]  /*21b0*/  HMMA.16816.F32.BF16 R4, R80, R20, R4 ;  /* 0x000000145004723c */ /* 0x002ff00000041804 */
[C---:B----4-:R-:W-:Y:S08]  /*21c0*/  HMMA.16816.F32.BF16 R56, R32.reuse, R48, R56 ;  /* 0x000000302038723c */ /* 0x050ff00000041838 */
[C---:B------:R-:W-:Y:S01]  /*21d0*/  HMMA.16816.F32.BF16 R52, R32.reuse, R50, R52 ;  /* 0x000000322034723c */ /* 0x040fe20000041834 */
[----:B------:R-:W-:Y:S07]  /*21e0*/  LDSM.16.M88.4 R48, [R238+0xc000] ;  /* 0x00c00000ee30783b */ /* 0x000fee0000000200 */
[C---:B-----5:R-:W-:Y:S08]  /*21f0*/  HMMA.16816.F32.BF16 R72, R32.reuse, R44, R72 ;  /* 0x0000002c2048723c */ /* 0x060ff00000041848 */
[----:B------:R-:W-:Y:S01]  /*2200*/  HMMA.16816.F32.BF16 R68, R32, R46, R68 ;  /* 0x0000002e2044723c */ /* 0x000fe20000041844 */
[----:B------:R-:W1:Y:S04]  /*2210*/  LDSM.16.M88.4 R32, [R237+0x16000] ;  /* 0x01600000ed20783b */ /* 0x000e680000000200 */
[----:B------:R-:W-:Y:S03]  /*2220*/  LDSM.16.M88.4 R44, [R235+0x6000] ;  /* 0x00600000eb2c783b */ /* 0x000fe60000000200 */
[----:B--2---:R-:W-:Y:S08]  /*2230*/  HMMA.16816.F32.BF16 R28, R12, R36, R28 ;  /* 0x000000240c1c723c */ /* 0x004ff0000004181c */
[----:B------:R-:W-:Y:S01]  /*2240*/  HMMA.16816.F32.BF16 R16, R80, R22, R16 ;  /* 0x000000165010723c */ /* 0x000fe20000041810 */
[----:B------:R-:W-:Y:S07]  /*2250*/  LDSM.16.M88.4 R20, [R231+0x15000] ;  /* 0x01500000e714783b */ /* 0x000fee0000000200 */
[----:B------:R-:W-:Y:S08]  /*2260*/  HMMA.16816.F32.BF16 R4, R64, R24, R4 ;  /* 0x000000184004723c */ /* 0x000ff00000041804 */
[C---:B------:R-:W-:Y:S01]  /*2270*/  HMMA.16816.F32.BF16 R40, R12.reuse, R38, R40 ;  /* 0x000000260c28723c */ /* 0x040fe20000041828 */
[----:B------:R-:W-:Y:S07]  /*2280*/  LDSM.16.M88.4 R36, [R236+0xc000] ;  /* 0x00c00000ec24783b */ /* 0x000fee0000000200 */
[C---:B---3--:R-:W-:Y:S08]  /*2290*/  HMMA.16816.F32.BF16 R56, R12.reuse, R8, R56 ;  /* 0x000000080c38723c */ /* 0x048ff00000041838 */
[----:B------:R-:W-:Y:S01]  /*22a0*/  HMMA.16816.F32.BF16 R52, R12, R10, R52 ;  /* 0x0000000a0c34723c */ /* 0x000fe20000041834 */
[----:B------:R-:W2:Y:S07]  /*22b0*/  LDSM.16.M88.4 R8, [R224+0x4800] ;  /* 0x00480000e008783b */ /* 0x000eae0000000200 */
[----:B------:R-:W-:Y:S08]  /*22c0*/  HMMA.16816.F32.BF16 R28, R80, R76, R28 ;  /* 0x0000004c501c723c */ /* 0x000ff0000004181c */
[----:B------:R-:W-:Y:S01]  /*22d0*/  HMMA.16816.F32.BF16 R16, R64, R26, R16 ;  /* 0x0000001a4010723c */ /* 0x000fe20000041810 */
[----:B------:R-:W3:Y:S07]  /*22e0*/  LDSM.16.M88.4 R24, [R234+0xc000] ;  /* 0x00c00000ea18783b */ /* 0x000eee0000000200 */
[----:B-1----:R-:W-:Y:S08]  /*22f0*/  HMMA.16816.F32.BF16 R4, R48, R32, R4 ;  /* 0x000000203004723c */ /* 0x002ff00000041804 */
[----:B------:R-:W-:Y:S01]  /*2300*/  HMMA.16816.F32.BF16 R40, R80, R78, R40 ;  /* 0x0000004e5028723c */ /* 0x000fe20000041828 */
[----:B------:R-:W-:Y:S07]  /*2310*/  LDSM.16.M88.4 R76, [R231+0x15800] ;  /* 0x01580000e74c783b */ /* 0x000fee0000000200 */
[----:B------:R-:W-:Y:S01]  /*2320*/  HMMA.16816.F32.BF16 R16, R48, R34, R16 ;  /* 0x000000223010723c */ /* 0x000fe20000041810 */
[----:B------:R-:W1:Y:S07]  /*2330*/  LDSM.16.M88.4 R32, [R235+0x6800] ;  /* 0x00680000eb20783b */ /* 0x000e6e0000000200 */
[----:B--2---:R-:W-:Y:S08]  /*2340*/  HMMA.16816.F32.BF16 R28, R64, R8, R28 ;  /* 0x00000008401c723c */ /* 0x004ff0000004181c */
[----:B------:R-:W-:Y:S08]  /*2350*/  HMMA.16816.F32.BF16 R4, R36, R44, R4 ;  /* 0x0000002c2404723c */ /* 0x000ff00000041804 */
[----:B------:R-:W-:Y:S01]  /*2360*/  HMMA.16816.F32.BF16 R40, R64, R10, R40 ;  /* 0x0000000a4028723c */ /* 0x000fe20000041828 */
[----:B------:R-:W-:Y:S07]  /*2370*/  LDSM.16.M88.4 R8, [R224+0x6000] ;  /* 0x00600000e008783b */ /* 0x000fee0000000200 */
[C---:B------:R-:W-:Y:S08]  /*2380*/  HMMA.16816.F32.BF16 R72, R12.reuse, R60, R72 ;  /* 0x0000003c0c48723c */ /* 0x040ff00000041848 */
[----:B------:R-:W-:Y:S01]  /*2390*/  HMMA.16816.F32.BF16 R68, R12, R62, R68 ;  /* 0x0000003e0c44723c */ /* 0x000fe20000041844 */
[----:B------:R-:W2:Y:S04]  /*23a0*/  LDSM.16.M88.4 R12, [R233+0xc000] ;  /* 0x00c00000e90c783b */ /* 0x000ea80000000200 */
        /* <DEDUP_REMOVED lines=9> */
[----:B-1----:R-:W-:Y:S08]  /*2440*/  HMMA.16816.F32.BF16 R28, R36, R32, R28 ;  /* 0x00000020241c723c */ /* 0x002ff0000004181c */
[----:B------:R-:W-:Y:S01]  /*2450*/  HMMA.16816.F32.BF16 R16, R24, R86, R16 ;  /* 0x000000561810723c */ /* 0x000fe20000041810 */
[----:B------:R-:W-:Y:S07]  /*2460*/  LDSM.16.M88.4 R84, [R235+0x7000] ;  /* 0x00700000eb54783b */ /* 0x000fee0000000200 */
[----:B--2---:R-:W-:Y:S08]  /*2470*/  HMMA.16816.F32.BF16 R4, R12, R8, R4 ;  /* 0x000000080c04723c */ /* 0x004ff00000041804 */
        /* <DEDUP_REMOVED lines=197> */
.L_x_1428:
        /* <DEDUP_REMOVED lines=360> */
.L_x_1432:
        /* <DEDUP_REMOVED lines=29> */
.L_x_1430:
        /* <DEDUP_REMOVED lines=20> */
[----:B------:R-:W-:Y:S05]  /*4a60*/  ISETP.LT.AND P0, PT, RZ, UR8, PT ;  /* 0x00000008ff007c0c */ /* 0x000fea000bf01270 */
        /* <DEDUP_REMOVED lines=8> */
[----:B------:R-:W-:Y:S06]  /*4af0*/  LDSM.16.M88.4 R16, [R237+0x10800] ;  /* 0x01080000ed10783b */ /* 0x000fec0000000200 */
[----:B------:R-:W-:Y:S06]  /*4b00*/  LDSM.16.M88.4 R24, [R237+0x11000] ;  /* 0x01100000ed18783b */ /* 0x000fec0000000200 */
[----:B------:R-:W-:Y:S06]  /*4b10*/  LDSM.16.M88.4 R164, [R237+0x11800] ;  /* 0x01180000eda4783b */ /* 0x000fec0000000200 */
[----:B--2---:R-:W1:Y:S06]  /*4b20*/  LDSM.16.M88.4 R8, [R237+0x10000] ;  /* 0x01000000ed08783b */ /* 0x004e6c0000000200 */
[----:B------:R-:W0:Y:S06]  /*4b30*/  LDGDEPBAR ;  /* 0x00000000000079af */ /* 0x000e2c0000000000 */
[----:B------:R-:W-:Y:S06]  /*4b40*/  LDSM.16.M88.4 R168, [R236] ;  /* 0x00000000eca8783b */ /* 0x000fec0000000200 */
[----:B------:R-:W2:Y:S06]  /*4b50*/  LDSM.16.M88.4 R172, [R235] ;  /* 0x00000000ebac783b */ /* 0x000eac0000000200 */
[----:B------:R-:W3:Y:S06]  /*4b60*/  LDSM.16.M88.4 R176, [R227] ;  /* 0x00000000e3b0783b */ /* 0x000eec0000000200 */
[----:B------:R-:W4:Y:S06]  /*4b70*/  LDSM.16.M88.4 R180, [R226] ;  /* 0x00000000e2b4783b */ /* 0x000f2c0000000200 */
[----:B------:R-:W5:Y:S01]  /*4b80*/  LDSM.16.M88.4 R184, [R225] ;  /* 0x00000000e1b8783b */ /* 0x000f620000000200 */
[C---:B-1----:R-:W-:Y:S05]  /*4b90*/  HMMA.16816.F32.BF16 R4, R32.reuse, R8, RZ ;  /* 0x000000082004723c */ /* 0x042fea00000418ff */
[----:B------:R-:W-:Y:S03]  /*4ba0*/  LDSM.16.M88.4 R188, [R234] ;  /* 0x00000000eabc783b */ /* 0x000fe60000000200 */
[C---:B------:R-:W-:Y:S03]  /*4bb0*/  HMMA.16816.F32.BF16 R8, R32.reuse, R10, RZ ;  /* 0x0000000a2008723c */ /* 0x040fe600000418ff */
[----:B------:R-:W1:Y:S06]  /*4bc0*/  LDSM.16.M88.4 R192, [R231+0x10000] ;  /* 0x01000000e7c0783b */ /* 0x000e6c0000000200 */
[----:B------:R-:W-:Y:S01]  /*4bd0*/  LDSM.16.M88.4 R196, [R231+0x11000] ;  /* 0x01100000e7c4783b */ /* 0x000fe20000000200 */
[C---:B------:R-:W-:Y:S05]  /*4be0*/  HMMA.16816.F32.BF16 R12, R32.reuse, R16, RZ ;  /* 0x00000010200c723c */ /* 0x040fea00000418ff */
[----:B------:R-:W-:Y:S03]  /*4bf0*/  LDSM.16.M88.4 R200, [R231+0x11800] ;  /* 0x01180000e7c8783b */ /* 0x000fe60000000200 */
[C---:B------:R-:W-:Y:S03]  /*4c00*/  HMMA.16816.F32.BF16 R16, R32.reuse, R18, RZ ;  /* 0x000000122010723c */ /* 0x040fe600000418ff */
[----:B------:R-:W-:Y:S05]  /*4c10*/  LDSM.16.M88.4 R204, [R233] ;  /* 0x00000000e9cc783b */ /* 0x000fea0000000200 */
[C---:B------:R-:W-:Y:S01]  /*4c20*/  HMMA.16816.F32.BF16 R20, R32.reuse, R24, RZ ;  /* 0x000000182014723c */ /* 0x040fe200000418ff */
[----:B------:R-:W-:Y:S07]  /*4c30*/  LDSM.16.M88.4 R208, [R224] ;  /* 0x00000000e0d0783b */ /* 0x000fee0000000200 */
[C---:B------:R-:W-:Y:S08]  /*4c40*/  HMMA.16816.F32.BF16 R24, R32.reuse, R26, RZ ;  /* 0x0000001a2018723c */ /* 0x040ff000000418ff */
[C---:B------:R-:W-:Y:S08]  /*4c50*/  HMMA.16816.F32.BF16 R28, R32.reuse, R164, RZ ;  /* 0x000000a4201c723c */ /* 0x040ff000000418ff */
[----:B------:R-:W-:Y:S01]  /*4c60*/  HMMA.16816.F32.BF16 R32, R32, R166, RZ ;  /* 0x000000a62020723c */ /* 0x000fe200000418ff */
        /* <DEDUP_REMOVED lines=8> */
[C---:B------:R-:W-:Y:S01]  /*4cf0*/  HMMA.16816.F32.BF16 R24, R168.reuse, R182, R24 ;  /* 0x000000b6a818723c */ /* 0x040fe20000041818 */
[----:B------:R-:W-:Y:S07]  /*4d00*/  LDSM.16.M88.4 R180, [R238+0x4000] ;  /* 0x00400000eeb4783b */ /* 0x000fee0000000200 */
[C---:B-----5:R-:W-:Y:S08]  /*4d10*/  HMMA.16816.F32.BF16 R28, R168.reuse, R184, R28 ;  /* 0x000000b8a81c723c */ /* 0x060ff0000004181c */
[----:B------:R-:W-:Y:S01]  /*4d20*/  HMMA.16816.F32.BF16 R32, R168, R186, R32 ;  /* 0x000000baa820723c */ /* 0x000fe20000041820 */
[----:B------:R-:W2:Y:S06]  /*4d30*/  LDSM.16.M88.4 R168, [R224+0x800] ;  /* 0x00080000e0a8783b */ /* 0x000eac0000000200 */
[----:B------:R-:W3:Y:S01]  /*4d40*/  LDSM.16.M88.4 R184, [R237+0x12000] ;  /* 0x01200000edb8783b */ /* 0x000ee20000000200 */
[C---:B-1----:R-:W-:Y:S08]  /*4d50*/  HMMA.16816.F32.BF16 R4, R188.reuse, R192, R4 ;  /* 0x000000c0bc04723c */ /* 0x042ff00000041804 */
[C---:B------:R-:W-:Y:S01]  /*4d60*/  HMMA.16816.F32.BF16 R8, R188.reuse, R194, R8 ;  /* 0x000000c2bc08723c */ /* 0x040fe20000041808 */
[----:B------:R-:W-:Y:S07]  /*4d70*/  LDSM.16.M88.4 R192, [R237+0x13800] ;  /* 0x01380000edc0783b */ /* 0x000fee0000000200 */
[C---:B------:R-:W-:Y:S08]  /*4d80*/  HMMA.16816.F32.BF16 R12, R188.reuse, R164, R12 ;  /* 0x000000a4bc0c723c */ /* 0x040ff0000004180c */
[C---:B------:R-:W-:Y:S01]  /*4d90*/  HMMA.16816.F32.BF16 R16, R188.reuse, R166, R16 ;  /* 0x000000a6bc10723c */ /* 0x040fe20000041810 */
[----:B------:R-:W1:Y:S07]  /*4da0*/  LDSM.16.M88.4 R164, [R237+0x12800] ;  /* 0x01280000eda4783b */ /* 0x000e6e0000000200 */
[C---:B------:R-:W-:Y:S08]  /*4db0*/  HMMA.16816.F32.BF16 R20, R188.reuse, R196, R20 ;  /* 0x000000c4bc14723c */ /* 0x040ff00000041814 */
[C---:B------:R-:W-:Y:S01]  /*4dc0*/  HMMA.16816.F32.BF16 R24, R188.reuse, R198, R24 ;  /* 0x000000c6bc18723c */ /* 0x040fe20000041818 */
[----:B------:R-:W-:Y:S07]  /*4dd0*/  LDSM.16.M88.4 R196, [R236+0x4000] ;  /* 0x00400000ecc4783b */ /* 0x000fee0000000200 */
[C---:B------:R-:W-:Y:S08]  /*4de0*/  HMMA.16816.F32.BF16 R28, R188.reuse, R200, R28 ;  /* 0x000000c8bc1c723c */ /* 0x040ff0000004181c */
[----:B------:R-:W-:Y:S01]  /*4df0*/  HMMA.16816.F32.BF16 R32, R188, R202, R32 ;  /* 0x000000cabc20723c */ /* 0x000fe20000041820 */
[----:B------:R-:W4:Y:S06]  /*4e00*/  LDSM.16.M88.4 R188, [R237+0x13000] ;  /* 0x01300000edbc783b */ /* 0x000f2c0000000200 */
[----:B------:R-:W5:Y:S01]  /*4e10*/  LDSM.16.M88.4 R200, [R223] ;  /* 0x00000000dfc8783b */ /* 0x000f620000000200 */
[C---:B------:R-:W-:Y:S08]  /*4e20*/  HMMA.16816.F32.BF16 R4, R204.reuse, R208, R4 ;  /* 0x000000d0cc04723c */ /* 0x040ff00000041804 */
[C---:B------:R-:W-:Y:S01]  /*4e30*/  HMMA.16816.F32.BF16 R8, R204.reuse, R210, R8 ;  /* 0x000000d2cc08723c */ /* 0x040fe20000041808 */
[----:B------:R-:W-:Y:S07]  /*4e40*/  LDSM.16.M88.4 R208, [R231+0x12000] ;  /* 0x01200000e7d0783b */ /* 0x000fee0000000200 */
        /* <DEDUP_REMOVED lines=8> */
[----:B------:R-:W2:Y:S06]  /*4ed0*/  LDSM.16.M88.4 R176, [R220] ;  /* 0x00000000dcb0783b */ /* 0x000eac0000000200 */
[----:B------:R-:W2:Y:S01]  /*4ee0*/  LDSM.16.M88.4 R204, [R234+0x4000] ;  /* 0x00400000eacc783b */ /* 0x000ea20000000200 */
        /* <DEDUP_REMOVED lines=21> */
[----:B------:R-:W5:Y:S07]  /*5040*/  LDSM.16.M88.4 R172, [R224+0x3000] ;  /* 0x00300000e0ac783b */ /* 0x000f6e0000000200 */
[C---:B------:R-:W-:Y:S08]  /*5050*/  HMMA.16816.F32.BF16 R28, R196.reuse, R176, R28 ;  /* 0x000000b0c41c723c */ /* 0x040ff0000004181c */
[----:B------:R-:W-:Y:S01]  /*5060*/  HMMA.16816.F32.BF16 R32, R196, R178, R32 ;  /* 0x000000b2c420723c */ /* 0x000fe20000041820 */
[----:B------:R-:W2:Y:S06]  /*5070*/  LDSM.16.M88.4 R176, [R224+0x3800] ;  /* 0x00380000e0b0783b */ /* 0x000eac0000000200 */
[----:B------:R-:W2:Y:S01]  /*5080*/  LDSM.16.M88.4 R196, [R238+0x8000] ;  /* 0x00800000eec4783b */ /* 0x000ea20000000200 */
[C---:B------:R-:W-:Y:S08]  /*5090*/  HMMA.16816.F32.BF16 R4, R204.reuse, R208, R4 ;  /* 0x000000d0cc04723c */ /* 0x040ff00000041804 */
[C---:B------:R-:W-:Y:S01]  /*50a0*/  HMMA.16816.F32.BF16 R8, R204.reuse, R210, R8 ;  /* 0x000000d2cc08723c */ /* 0x040fe20000041808 */
[----:B------:R-:W-:Y:S07]  /*50b0*/  LDSM.16.M88.4 R208, [R219] ;  /* 0x00000000dbd0783b */ /* 0x000fee0000000200 */
        /* <DEDUP_REMOVED lines=8> */
[----:B------:R-:W1:Y:S06]  /*5140*/  LDSM.16.M88.4 R184, [R237+0x15800] ;  /* 0x01580000edb8783b */ /* 0x000e6c0000000200 */
[----:B------:R-:W1:Y:S01]  /*5150*/  LDSM.16.M88.4 R204, [R236+0x8000] ;  /* 0x00800000eccc783b */ /* 0x000e620000000200 */
[C---:B----4-:R-:W-:Y:S08]  /*5160*/  HMMA.16816.F32.BF16 R4, R188.reuse, R192, R4 ;  /* 0x000000c0bc04723c */ /* 0x050ff00000041804 */
[C---:B------:R-:W-:Y:S01]  /*5170*/  HMMA.16816.F32.BF16 R8, R188.reuse, R194, R8 ;  /* 0x000000c2bc08723c */ /* 0x040fe20000041808 */
[----:B------:R-:W-:Y:S07]  /*5180*/  LDSM.16.M88.4 R192, [R231+0x14000] ;  /* 0x01400000e7c0783b */ /* 0x000fee0000000200 */
[C---:B--2---:R-:W-:Y:S08]  /*5190*/  HMMA.16816.F32.BF16 R12, R188.reuse, R168, R12 ;  /* 0x000000a8bc0c723c */ /* 0x044ff0000004180c */
[C---:B------:R-:W-:Y:S01]  /*51a0*/  HMMA.16816.F32.BF16 R16, R188.reuse, R170, R16 ;  /* 0x000000aabc10723c */ /* 0x040fe20000041810 */
[----:B------:R-:W2:Y:S07]  /*51b0*/  LDSM.16.M88.4 R168, [R218] ;  /* 0x00000000daa8783b */ /* 0x000eae0000000200 */
[C---:B-----5:R-:W-:Y:S08]  /*51c0*/  HMMA.16816.F32.BF16 R20, R188.reuse, R172, R20 ;  /* 0x000000acbc14723c */ /* 0x060ff00000041814 */
[C---:B------:R-:W-:Y:S01]  /*51d0*/  HMMA.16816.F32.BF16 R24, R188.reuse, R174, R24 ;  /* 0x000000aebc18723c */ /* 0x040fe20000041818 */
[----:B------:R-:W4:Y:S07]  /*51e0*/  LDSM.16.M88.4 R172, [R217] ;  /* 0x00000000d9ac783b */ /* 0x000f2e0000000200 */
[C---:B------:R-:W-:Y:S08]  /*51f0*/  HMMA.16816.F32.BF16 R28, R188.reuse, R176, R28 ;  /* 0x000000b0bc1c723c */ /* 0x040ff0000004181c */
[----:B------:R-:W-:Y:S01]  /*5200*/  HMMA.16816.F32.BF16 R32, R188, R178, R32 ;  /* 0x000000b2bc20723c */ /* 0x000fe20000041820 */
[----:B------:R-:W5:Y:S06]  /*5210*/  LDSM.16.M88.4 R176, [R216] ;  /* 0x00000000d8b0783b */ /* 0x000f6c0000000200 */
[----:B------:R-:W2:Y:S01]  /*5220*/  LDSM.16.M88.4 R188, [R234+0x8000] ;  /* 0x00800000eabc783b */ /* 0x000ea20000000200 */
[C---:B------:R-:W-:Y:S08]  /*5230*/  HMMA.16816.F32.BF16 R4, R196.reuse, R200, R4 ;  /* 0x000000c8c404723c */ /* 0x040ff00000041804 */
[C---:B------:R-:W-:Y:S01]  /*5240*/  HMMA.16816.F32.BF16 R8, R196.reuse, R202, R8 ;  /* 0x000000cac408723c */ /* 0x040fe20000041808 */
[----:B------:R-:W-:Y:S07]  /*5250*/  LDSM.16.M88.4 R200, [R224+0x4000] ;  /* 0x00400000e0c8783b */ /* 0x000fee0000000200 */
        /* <DEDUP_REMOVED lines=10> */
[C---:B------:R-:W-:Y:S08]  /*5300*/  HMMA.16816.F32.BF16 R4, R204.reuse, R208, R4 ;  /* 0x000000d0cc04723c */ /* 0x040ff00000041804 */
[C---:B------:R-:W-:Y:S01]  /*5310*/  HMMA.16816.F32.BF16 R8, R204.reuse, R210, R8 ;  /* 0x000000d2cc08723c */ /* 0x040fe20000041808 */
[----:B------:R-:W-:Y:S07]  /*5320*/  LDSM.16.M88.4 R208, [R237+0x16000] ;  /* 0x01600000edd0783b */ /* 0x000fee0000000200 */
[C---:B--2---:R-:W-:Y:S08]  /*5330*/  HMMA.16816.F32.BF16 R12, R204.reuse, R168, R12 ;  /* 0x000000a8cc0c723c */ /* 0x044ff0000004180c */
[C---:B------:R-:W-:Y:S01]  /*5340*/  HMMA.16816.F32.BF16 R16, R204.reuse, R170, R16 ;  /* 0x000000aacc10723c */ /* 0x040fe20000041810 */
[----:B------:R-:W2:Y:S07]  /*5350*/  LDSM.16.M88.4 R168, [R224+0x4800] ;  /* 0x00480000e0a8783b */ /* 0x000eae0000000200 */
[C---:B----4-:R-:W-:Y:S08]  /*5360*/  HMMA.16816.F32.BF16 R20, R204.reuse, R172, R20 ;  /* 0x000000accc14723c */ /* 0x050ff00000041814 */
[C---:B------:R-:W-:Y:S01]  /*5370*/  HMMA.16816.F32.BF16 R24, R204.reuse, R174, R24 ;  /* 0x000000aecc18723c */ /* 0x040fe20000041818 */
[----:B------:R-:W4:Y:S07]  /*5380*/  LDSM.16.M88.4 R172, [R224+0x5000] ;  /* 0x00500000e0ac783b */ /* 0x000f2e0000000200 */
[C---:B-----5:R-:W-:Y:S08]  /*5390*/  HMMA.16816.F32.BF16 R28, R204.reuse, R176, R28 ;  /* 0x000000b0cc1c723c */ /* 0x060ff0000004181c */
[----:B------:R-:W-:Y:S01]  /*53a0*/  HMMA.16816.F32.BF16 R32, R204, R178, R32 ;  /* 0x000000b2cc20723c */ /* 0x000fe20000041820 */
[----:B------:R-:W5:Y:S06]  /*53b0*/  LDSM.16.M88.4 R176, [R224+0x5800] ;  /* 0x00580000e0b0783b */ /* 0x000f6c0000000200 */
        /* <DEDUP_REMOVED lines=19> */
[----:B------:R-:W2:Y:S07]  /*54f0*/  LDSM.16.M88.4 R168, [R214] ;  /* 0x00000000d6a8783b */ /* 0x000eae0000000200 */
[C---:B----4-:R-:W-:Y:S08]  /*5500*/  HMMA.16816.F32.BF16 R20, R196.reuse, R172, R20 ;  /* 0x000000acc414723c */ /* 0x050ff00000041814 */
[C---:B------:R-:W-:Y:S01]  /*5510*/  HMMA.16816.F32.BF16 R24, R196.reuse, R174, R24 ;  /* 0x000000aec418723c */ /* 0x040fe20000041818 */
[----:B------:R-:W4:Y:S07]  /*5520*/  LDSM.16.M88.4 R172, [R213] ;  /* 0x00000000d5ac783b */ /* 0x000f2e0000000200 */
[C---:B-----5:R-:W-:Y:S08]  /*5530*/  HMMA.16816.F32.BF16 R28, R196.reuse, R176, R28 ;  /* 0x000000b0c41c723c */ /* 0x060ff0000004181c */
        /* <DEDUP_REMOVED lines=17> */
[C---:B------:R-:W-:Y:S08]  /*5650*/  HMMA.16816.F32.BF16 R8, R188.reuse, R194, R8 ;  /* 0x000000c2bc08723c */ /* 0x040ff00000041808 */
[C---:B--2---:R-:W-:Y:S08]  /*5660*/  HMMA.16816.F32.BF16 R12, R188.reuse, R168, R12 ;  /* 0x000000a8bc0c723c */ /* 0x044ff0000004180c */
[C---:B------:R-:W-:Y:S08]  /*5670*/  HMMA.16816.F32.BF16 R16, R188.reuse, R170, R16 ;  /* 0x000000aabc10723c */ /* 0x040ff00000041810 */
[C---:B----4-:R-:W-:Y:S08]  /*5680*/  HMMA.16816.F32.BF16 R20, R188.reuse, R172, R20 ;  /* 0x000000acbc14723c */ /* 0x050ff00000041814 */
[C---:B------:R-:W-:Y:S08]  /*5690*/  HMMA.16816.F32.BF16 R24, R188.reuse, R174, R24 ;  /* 0x000000aebc18723c */ /* 0x040ff00000041818 */
[C---:B-----5:R-:W-:Y:S08]  /*56a0*/  HMMA.16816.F32.BF16 R28, R188.reuse, R176, R28 ;  /* 0x000000b0bc1c723c */ /* 0x060ff0000004181c */
[----:B------:R-:W-:Y:S08]  /*56b0*/  HMMA.16816.F32.BF16 R32, R188, R178, R32 ;  /* 0x000000b2bc20723c */ /* 0x000ff00000041820 */
[C---:B------:R-:W-:Y:S08]  /*56c0*/  HMMA.16816.F32.BF16 R4, R196.reuse, R200, R4 ;  /* 0x000000c8c404723c */ /* 0x040ff00000041804 */
[C---:B------:R-:W-:Y:S08]  /*56d0*/  HMMA.16816.F32.BF16 R8, R196.reuse, R202, R8 ;  /* 0x000000cac408723c */ /* 0x040ff00000041808 */
[C---:B-1----:R-:W-:Y:S08]  /*56e0*/  HMMA.16816.F32.BF16 R12, R196.reuse, R164, R12 ;  /* 0x000000a4c40c723c */ /* 0x042ff0000004180c */
        /* <DEDUP_REMOVED lines=83> */
.L_x_1431:
[----:B------:R-:W-:Y:S01]  /*5c20*/  FMNMX.FTZ R5, R183, R2, !PT ;  /* 0x00000002b7057209 */ /* 0x000fe20007810000 */
        /* <DEDUP_REMOVED lines=489> */
.L_x_1429:
        /* <DEDUP_REMOVED lines=402> */
.L_x_1434:
[----:B--234-:R-:W-:Y:S05]  /*93e0*/  BSYNC B0 ;  /* 0x0000000000007941 */ /* 0x01cfea0003800000 */
.L_x_1433:
        /* <DEDUP_REMOVED lines=27> */
.L_x_1436:
[----:B------:R-:W-:Y:S05]  /*95a0*/  BSYNC B0 ;  /* 0x0000000000007941 */ /* 0x000fea0003800000 */
.L_x_1435:
        /* <DEDUP_REMOVED lines=18> */
.L_x_1438:
[----:B------:R-:W-:Y:S05]  /*96d0*/  BSYNC B0 ;  /* 0x0000000000007941 */ /* 0x000fea0003800000 */
.L_x_1437:
        /* <DEDUP_REMOVED lines=18> */
.L_x_1440:
[----:B------:R-:W-:Y:S05]  /*9800*/  BSYNC B0 ;  /* 0x0000000000007941 */ /* 0x000fea0003800000 */
.L_x_1439:
        /* <DEDUP_REMOVED lines=17> */
.L_x_1425:
        /* <DEDUP_REMOVED lines=73> */
.L_x_1442:
[----:B------:R-:W-:Y:S05]  /*9db0*/  BSYNC B0 ;  /* 0x0000000000007941 */ /* 0x000fea0003800000 */
.L_x_1441:
        /* <DEDUP_REMOVED lines=18> */
.L_x_1444:
[----:B------:R-:W-:Y:S05]  /*9ee0*/  BSYNC B0 ;  /* 0x0000000000007941 */ /* 0x000fea0003800000 */
.L_x_1443:
        /* <DEDUP_REMOVED lines=18> */
.L_x_1446:
[----:B------:R-:W-:Y:S05]  /*a010*/  BSYNC B0 ;  /* 0x0000000000007941 */ /* 0x000fea0003800000 */
.L_x_1445:
        /* <DEDUP_REMOVED lines=17> */
.L_x_1448:
[----:B------:R-:W-:Y:S05]  /*a130*/  BSYNC B0 ;  /* 0x0000000000007941 */ /* 0x000fea0003800000 */
.L_x_1447:
        /* <DEDUP_REMOVED lines=35> */
.L_x_1449:
        /* <DEDUP_REMOVED lines=9> */
.L_x_2053:


//--------------------- .text._ZN5flash16flash_fwd_kernelI23Flash_fwd_kernel_traitsILi256ELi128ELi64ELi8ELb0ELb0EN7cutlass10bfloat16_tE19Flash_kernel_traitsILi256ELi128ELi64ELi8ES3_EELb1ELb0ELb0ELb1ELb0ELb0ELb0ELb0EEEvNS_16Flash_fwd_paramsE --------------------------
	.section	.text._ZN5flash16flash_fwd_kernelI23Flash_fwd_kernel_traitsILi256ELi128ELi64ELi8ELb0ELb0EN7cutlass10bfloat16_tE19Flash_kernel_traitsILi256ELi128ELi64ELi8ES3_EELb1ELb0ELb0ELb1ELb0ELb0ELb0ELb0EEEvNS_16Flash_fwd_paramsE,"ax",@progbits
	.sectioninfo	@"SHI_REGISTERS=255"
	.align	128
        .global         _ZN5flash16flash_fwd_kernelI23Flash_fwd_kernel_traitsILi256ELi128ELi64ELi8ELb0ELb0EN7cutlass10bfloat16_tE19Flash_kernel_traitsILi256ELi128ELi64ELi8ES3_EELb1ELb0ELb0ELb1ELb0ELb0ELb0ELb0EEEvNS_16Flash_fwd_paramsE
        .type           _ZN5flash16flash_fwd_kernelI23Flash_fwd_kernel_traitsILi256ELi128ELi64ELi8ELb0ELb0EN7cutlass10bfloat16_tE19Flash_kernel_traitsILi256ELi128ELi64ELi8ES3_EELb1ELb0ELb0ELb1ELb0ELb0ELb0ELb0EEEvNS_16Flash_fwd_paramsE,@function
        .size           _ZN5flash16flash_fwd_kernelI23Flash_fwd_kernel_traitsILi256ELi128ELi64ELi8ELb0ELb0EN7cutlass10bfloat16_tE19Flash_kernel_traitsILi256ELi128ELi64ELi8ES3_EELb1ELb0ELb0ELb1ELb0ELb0ELb0ELb0EEEvNS_16Flash_fwd_paramsE,(.L_x_2054 - _ZN5flash16flash_fwd_kernelI23Flash_fwd_kernel_traitsILi256ELi128ELi64ELi8ELb0ELb0EN7cutlass10bfloat16_tE19Flash_kernel_traitsILi256ELi128ELi64ELi8ES3_EELb1ELb0ELb0ELb1ELb0ELb0ELb0ELb0EEEvNS_16Flash_fwd_paramsE)
        .other          _ZN5flash16flash_fwd_kernelI23Flash_fwd_kernel_traitsILi256ELi128ELi64ELi8ELb0ELb0EN7cutlass10bfloat16_tE19Flash_kernel_traitsILi256ELi128ELi64ELi8ES3_EELb1ELb0ELb0ELb1ELb0ELb0ELb0ELb0EEEvNS_16Flash_fwd_paramsE,@"STO_CUDA_ENTRY STV_DEFAULT"
_ZN5flash16flash_fwd_kernelI23Flash_fwd_kernel_traitsILi256ELi128ELi64ELi8ELb0ELb0EN7cutlass10bfloat16_tE19Flash_kernel_traitsILi256ELi128ELi64ELi8ES3_EELb1ELb0ELb0ELb1ELb0ELb0ELb0ELb0EEEvNS_16Flash_fwd_paramsE:
.text._ZN5flash16flash_fwd_kernelI23Flash_fwd_kernel_traitsILi256ELi128ELi64ELi8ELb0ELb0EN7cutlass10bfloat16_tE19Flash_kernel_traitsILi256ELi128ELi64ELi8ES3_EELb1ELb0ELb0ELb1ELb0ELb0ELb0ELb0EEEvNS_16Flash_fwd_paramsE:
        /* <DEDUP_REMOVED lines=25> */
[----:B------:R-:W-:Y:S01]  /*0190*/  ULDC.64 UR4, c[0x0][0x248] ;  /* 0x0000920000047ab9 */ /* 0x000fe20000000a00 */
[----:B------:R-:W-:Y:S01]  /*01a0*/  PLOP3.LUT P0, PT, PT, PT, UP2, 0x80, 0x0 ;  /* 0x000000000000781c */ /* 0x000fe20003f0f028 */
[----:B------:R-:W-:Y:S02]  /*01b0*/  UISETP.NE.AND UP3, UPT, UR6, URZ, UPT ;  /* 0x0000003f0600728c */ /* 0x000fe4000bf65270 */
        /* <DEDUP_REMOVED lines=10> */
[----:B------:R-:W-:Y:S01]  /*0260*/  UIMAD.WIDE UR4, UR19, UR7, UR4 ;  /* 0x00000007130472a5 */ /* 0x000fe2000f8e0204 */
[----:B----4-:R-:W1:Y:S08]  /*0270*/  @P2 R2UR UR22, R4 ;  /* 0x00000000041623c2 */ /* 0x010e7000000e0000 */
[----:B------:R-:W2:Y:S01]  /*0280*/  @P2 R2UR UR23, R5 ;  /* 0x00000000051723c2 */ /* 0x000ea200000e0000 */
[----:B-1----:R-:W-:Y:S01]  /*0290*/  IMAD.U32 R4, RZ, RZ, UR22 ;  /* 0x00000016ff047e24 */ /* 0x002fe2000f8e00ff */
[----:B---3--:R-:W-:Y:S01]  /*02a0*/  @P2 IADD3 R7, P1, R2, c[0x0][0x300], RZ ;  /* 0x0000c00002072a10 */ /* 0x008fe20007f3e0ff */
[----:B------:R-:W-:Y:S01]  /*02b0*/  IMAD.U32 R2, RZ, RZ, UR8 ;  /* 0x00000008ff027e24 */ /* 0x000fe2000f8e00ff */
[----:B--2---:R-:W-:-:S03]  /*02c0*/  MOV R5, UR23 ;  /* 0x0000001700057c02 */ /* 0x004fc60008000f00 */
[----:B------:R-:W-:Y:S02]  /*02d0*/  @P2 IMAD.X R8, RZ, RZ, R3, P1 ;  /* 0x000000ffff082224 */ /* 0x000fe400008e0603 */
[----:B------:R1:W-:Y:S01]  /*02e0*/  @!P3 STG.E.64 [R10.64], R4 ;  /* 0x000000040a00b986 */ /* 0x0003e2000c101b14 */
[----:B------:R-:W-:Y:S01]  /*02f0*/  IMAD.U32 R3, RZ, RZ, UR9 ;  /* 0x00000009ff037e24 */ /* 0x000fe2000f8e00ff */
[----:B------:R-:W-:Y:S01]  /*0300*/  PLOP3.LUT P2, PT, PT, PT, UP0, 0x80, 0x0 ;  /* 0x000000000000781c */ /* 0x000fe20003f4f008 */
        /* <DEDUP_REMOVED lines=14> */
[----:B------:R-:W-:Y:S02]  /*03f0*/  UMOV UR11, 0xffffffff ;  /* 0xffffffff000b7882 */ /* 0x000fe40000000000 */
[----:B------:R-:W-:Y:S02]  /*0400*/  UMOV UR8, 0xffffffff ;  /* 0xffffffff00087882 */ /* 0x000fe40000000000 */
[----:B------:R-:W-:Y:S02]  /*0410*/  ULDC UR4, c[0x0][0x1c0] ;  /* 0x0000700000047ab9 */ /* 0x000fe40000000800 */
[----:B------:R-:W-:-:S02]  /*0420*/  UIMAD UR4, UR19, UR4, UR18 ;  /* 0x00000004130472a4 */ /* 0x000fc4000f8e0212 */
[----:B------:R-:W-:Y:S02]  /*0430*/  UMOV UR27, URZ ;  /* 0x0000003f001b7c82 */ /* 0x000fe40008000000 */
[----:B------:R-:W-:-:S04]  /*0440*/  USHF.L.U32 UR5, UR4, 0x5, URZ ;  /* 0x0000000504057899 */ /* 0x000fc8000800063f */
[----:B------:R-:W-:Y:S01]  /*0450*/  USHF.R.S32.HI UR4, URZ, 0x1f, UR5 ;  /* 0x0000001f3f047899 */ /* 0x000fe20008011405 */
[----:B---3--:R1:W3:Y:S08]  /*0460*/  @P0 R2UR UR11, R9 ;  /* 0x00000000090b03c2 */ /* 0x0082f000000e0000 */
[----:B----4-:R-:W3:Y:S01]  /*0470*/  @P0 R2UR UR16, R6 ;  /* 0x00000000061003c2 */ /* 0x010ee200000e0000 */
[----:B-1----:R-:W-:-:S04]  /*0480*/  SHF.R.S32.HI R9, RZ, 0x1f, R102 ;  /* 0x0000001fff097819 */ /* 0x002fc80000011466 */
[----:B------:R-:W-:-:S03]  /*0490*/  LEA.HI R12, R9, R102, RZ, 0x5 ;  /* 0x00000066090c7211 */ /* 0x000fc600078f28ff */
[----:B--2---:R1:W2:Y:S01]  /*04a0*/  @P1 R2UR UR27, R4 ;  /* 0x00000000041b13c2 */ /* 0x0042a200000e0000 */
[----:B---3--:R-:W-:-:S07]  /*04b0*/  @UP2 UIADD3 UR16, UR16, -UR11, URZ ;  /* 0x8000000b10102290 */ /* 0x008fce000fffe03f */
[----:B-----5:R3:W4:Y:S01]  /*04c0*/  @!P2 R2UR UR8, R0 ;  /* 0x000000000008a3c2 */ /* 0x02072200000e0000 */
[----:B------:R-:W-:Y:S01]  /*04d0*/  ISETP.NE.U32.AND P2, PT, RZ, c[0x0][0x248], PT ;  /* 0x00009200ff007a0c */ /* 0x000fe20003f45070 */
[----:B------:R-:W-:-:S03]  /*04e0*/  @!UP2 ULDC UR16, c[0x0][0x214] ;  /* 0x000085000010aab9 */ /* 0x000fc60000000800 */
[----:B------:R-:W-:Y:S02]  /*04f0*/  ISETP.NE.AND.EX P2, PT, RZ, c[0x0][0x24c], PT, P2 ;  /* 0x00009300ff007a0c */ /* 0x000fe40003f45320 */
[----:B---3--:R-:W-:-:S05]  /*0500*/  LOP3.LUT R0, R12, 0xffffffe0, RZ, 0xc0, !PT ;  /* 0xffffffe00c007812 */ /* 0x008fca00078ec0ff */
[----:B------:R-:W-:-:S05]  /*0510*/  IMAD.IADD R100, R102, 0x1, -R0 ;  /* 0x0000000166647824 */ /* 0x000fca00078e0a00 */
[--C-:B------:R-:W-:Y:S02]  /*0520*/  IADD3 R106, P1, P0, R7, UR5, R100.reuse ;  /* 0x00000005076a7c10 */ /* 0x100fe4000f83e064 */
[----:B------:R-:W-:-:S03]  /*0530*/  SHF.R.S32.HI R0, RZ, 0x1f, R100 ;  /* 0x0000001fff007819 */ /* 0x000fc60000011464 */
[----:B------:R1:W-:Y:S01]  /*0540*/  STL [R1+0x28], R106 ;  /* 0x0000286a01007387 */ /* 0x0003e20000100800 */
[----:B------:R-:W-:Y:S01]  /*0550*/  IADD3.X R103, R8, UR4, R0, P1, P0 ;  /* 0x0000000408677c10 */ /* 0x000fe20008fe0400 */
        /* <DEDUP_REMOVED lines=8> */
.L_x_1450:
[----:B------:R-:W-:Y:S02]  /*05e0*/  ULDC UR6, c[0x0][0x218] ;  /* 0x0000860000067ab9 */ /* 0x000fe40000000800 */
.L_x_1451:
        /* <DEDUP_REMOVED lines=61> */
.L_x_1453:
        /* <DEDUP_REMOVED lines=50> */
.L_x_1454:
        /* <DEDUP_REMOVED lines=10> */
[C---:B------:R-:W-:Y:S01]  /*0d80*/  LOP3.LUT R2, R5.reuse, 0xfffffff0, RZ, 0xc0, !PT ;  /* 0xfffffff005027812 */ /* 0x040fe200078ec0ff */
[----:B------:R-:W-:Y:S01]  /*0d90*/  IMAD.IADD R28, R102, 0x1, -R0 ;  /* 0x00000001661c7824 */ /* 0x000fe200078e0a00 */
[----:B------:R-:W-:Y:S01]  /*0da0*/  LEA.HI R0, R5, R4, RZ, 0x1 ;  /* 0x0000000405007211 */ /* 0x000fe200078f08ff */
[----:B------:R-:W-:Y:S01]  /*0db0*/  BSSY B0, `(.L_x_1455) ;  /* 0x000006f000007945 */ /* 0x000fe20003800000 */
        /* <DEDUP_REMOVED lines=8> */
[----:B------:R-:W-:Y:S02]  /*0e40*/  LOP3.LUT R10, R3, R2, RZ, 0x3c, !PT ;  /* 0x00000002030a7212 */ /* 0x000fe400078e3cff */
[----:B------:R-:W-:Y:S02]  /*0e50*/  LEA.HI R11, R5, R6, RZ, 0x3 ;  /* 0x00000006050b7211 */ /* 0x000fe400078f18ff */
[----:B------:R-:W-:Y:S02]  /*0e60*/  SHF.R.S32.HI R111, RZ, 0x1f, R110 ;  /* 0x0000001fff6f7819 */ /* 0x000fe4000001146e */
[----:B------:R-:W-:-:S02]  /*0e70*/  SHF.R.S32.HI R233, RZ, 0x1f, R232 ;  /* 0x0000001fffe97819 */ /* 0x000fc400000114e8 */
[----:B------:R-:W-:Y:S01]  /*0e80*/  IADD3 R2, P0, R110, UR6, RZ ;  /* 0x000000066e027c10 */ /* 0x000fe2000ff1e0ff */
[----:B------:R-:W-:Y:S01]  /*0e90*/  IMAD.WIDE.U32 R4, R232, c[0x0][0x198], R110 ;  /* 0x00006600e8047a25 */ /* 0x000fe200078e006e */
[----:B------:R-:W-:Y:S01]  /*0ea0*/  LEA.HI R9, R9, R102, RZ, 0x6 ;  /* 0x0000006609097211 */ /* 0x000fe200078f30ff */
[----:B------:R2:W-:Y:S01]  /*0eb0*/  STL.64 [R1], R110 ;  /* 0x0000006e01007387 */ /* 0x0005e20000100a00 */
[----:B------:R-:W-:Y:S01]  /*0ec0*/  LOP3.LUT R0, R11, 0xfffffff8, RZ, 0xc0, !PT ;  /* 0xfffffff80b007812 */ /* 0x000fe200078ec0ff */
[----:B------:R-:W-:Y:S01]  /*0ed0*/  IMAD R7, R233, c[0x0][0x198], RZ ;  /* 0x00006600e9077a24 */ /* 0x000fe200078e02ff */
[----:B------:R-:W-:Y:S01]  /*0ee0*/  IADD3.X R3, R111, UR25, RZ, P0, !PT ;  /* 0x000000196f037c10 */ /* 0x000fe200087fe4ff */
[----:B------:R-:W-:Y:S01]  /*0ef0*/  IMAD.SHL.U32 R9, R9, 0x8, RZ ;  /* 0x0000000809097824 */ /* 0x000fe200078e00ff */
[----:B------:R-:W-:Y:S01]  /*0f00*/  IADD3 R8, P0, R4, UR12, RZ ;  /* 0x0000000c04087c10 */ /* 0x000fe2000ff1e0ff */
[----:B------:R-:W-:Y:S01]  /*0f10*/  IMAD.IADD R0, R6, 0x1, -R0 ;  /* 0x0000000106007824 */ /* 0x000fe200078e0a00 */
[----:B------:R-:W-:Y:S01]  /*0f20*/  IADD3 R109, R110, 0x40, RZ ;  /* 0x000000406e6d7810 */ /* 0x000fe20007ffe0ff */
[----:B------:R-:W-:Y:S01]  /*0f30*/  IMAD R6, R232, c[0x0][0x19c], R7 ;  /* 0x00006700e8067a24 */ /* 0x000fe200078e0207 */
[----:B------:R-:W-:Y:S01]  /*0f40*/  LOP3.LUT R10, R10, 0xfffffe00, R9, 0xf8, !PT ;  /* 0xfffffe000a0a7812 */ /* 0x000fe200078ef809 */
[----:B-1----:R-:W-:Y:S01]  /*0f50*/  IMAD.WIDE.U32 R18, R18, c[0x0][0x1a8], R2 ;  /* 0x00006a0012127a25 */ /* 0x002fe200078e0002 */
[C---:B------:R-:W-:Y:S01]  /*0f60*/  LOP3.LUT P2, RZ, R0.reuse, 0x4, RZ, 0xc0, !PT ;  /* 0x0000000400ff7812 */ /* 0x040fe2000784c0ff */
[----:B------:R-:W-:Y:S01]  /*0f70*/  ULDC.64 UR6, c[0x0][0x1b0] ;  /* 0x00006c0000067ab9 */ /* 0x000fe20000000a00 */
[----:B------:R-:W-:Y:S01]  /*0f80*/  IADD3.X R9, R5, UR10, R6, P0, !PT ;  /* 0x0000000a05097c10 */ /* 0x000fe200087fe406 */
[----:B------:R-:W-:Y:S01]  /*0f90*/  IMAD R4, R233, c[0x0][0x1a0], RZ ;  /* 0x00006800e9047a24 */ /* 0x000fe200078e02ff */
[----:B------:R-:W-:Y:S01]  /*0fa0*/  LOP3.LUT P1, RZ, R0, 0x2, RZ, 0xc0, !PT ;  /* 0x0000000200ff7812 */ /* 0x000fe2000782c0ff */
[----:B------:R-:W-:Y:S01]  /*0fb0*/  IMAD.WIDE.U32 R2, R232, c[0x0][0x1a0], R110 ;  /* 0x00006800e8027a25 */ /* 0x000fe200078e006e */
[C---:B------:R-:W-:Y:S01]  /*0fc0*/  IADD3 R108, R110.reuse, 0x80, RZ ;  /* 0x000000806e6c7810 */ /* 0x040fe20007ffe0ff */
[----:B------:R-:W-:Y:S01]  /*0fd0*/  UIMAD UR6, UR28, UR6, URZ ;  /* 0x000000061c0672a4 */ /* 0x000fe2000f8e023f */
[----:B------:R-:W-:Y:S01]  /*0fe0*/  IADD3 R107, R110, 0xc0, RZ ;  /* 0x000000c06e6b7810 */ /* 0x000fe20007ffe0ff */
[----:B------:R-:W-:Y:S01]  /*0ff0*/  IMAD R4, R232, c[0x0][0x1a4], R4 ;  /* 0x00006900e8047a24 */ /* 0x000fe200078e0204 */
[----:B------:R-:W-:Y:S01]  /*1000*/  IADD3 R2, P0, R2, UR26, RZ ;  /* 0x0000001a02027c10 */ /* 0x000fe2000ff1e0ff */
[----:B------:R-:W-:Y:S01]  /*1010*/  IMAD.U32 R5, RZ, RZ, UR8 ;  /* 0x00000008ff057e24 */ /* 0x000fe2000f8e00ff */
[----:B------:R-:W-:Y:S01]  /*1020*/  UIADD3 UR25, -UR14, UR16, URZ ;  /* 0x000000100e197290 */ /* 0x000fe2000fffe13f */
[----:B------:R-:W-:Y:S01]  /*1030*/  IMAD.SHL.U32 R0, R0, 0x40, RZ ;  /* 0x0000004000007824 */ /* 0x000fe200078e00ff */
[----:B------:R-:W-:Y:S01]  /*1040*/  IADD3.X R3, R3, UR24, R4, P0, !PT ;  /* 0x0000001803037c10 */ /* 0x000fe200087fe404 */
[----:B------:R-:W-:Y:S01]  /*1050*/  IMAD.SHL.U32 R6, R21, 0x8, RZ ;  /* 0x0000000815067824 */ /* 0x000fe200078e00ff */
[----:B------:R-:W-:Y:S01]  /*1060*/  UIMAD UR7, UR8, UR7, UR6 ;  /* 0x00000007080772a4 */ /* 0x000fe2000f8e0206 */
[----:B------:R-:W-:Y:S01]  /*1070*/  IMAD.SHL.U32 R4, R11, 0x40, RZ ;  /* 0x000000400b047824 */ /* 0x000fe200078e00ff */
[----:B------:R-:W-:Y:S01]  /*1080*/  LOP3.LUT R0, R0, 0x1c0, RZ, 0xc0, !PT ;  /* 0x000001c000007812 */ /* 0x000fe200078ec0ff */
[----:B------:R-:W-:Y:S01]  /*1090*/  IMAD.WIDE.U32 R24, R5, c[0x0][0x1b8], R2 ;  /* 0x00006e0005187a25 */ /* 0x000fe200078e0002 */
[----:B------:R-:W-:Y:S01]  /*10a0*/  UIMAD UR6, UR8, UR5, UR4 ;  /* 0x00000005080672a4 */ /* 0x000fe2000f8e0204 */
[----:B------:R-:W-:-:S02]  /*10b0*/  ISETP.GE.AND P0, PT, R232, UR25, PT ;  /* 0x00000019e8007c0c */ /* 0x000fc4000bf06270 */
[----:B------:R-:W-:Y:S01]  /*10c0*/  LOP3.LUT R6, R0, 0x8, R6, 0xf8, !PT ;  /* 0x0000000800067812 */ /* 0x000fe200078ef806 */
[----:B------:R2:W-:Y:S01]  /*10d0*/  STL.64 [R1+0x8], R24 ;  /* 0x0000081801007387 */ /* 0x0005e20000100a00 */
[----:B------:R-:W-:Y:S01]  /*10e0*/  SHF.R.U32.HI R0, RZ, 0x3, R0 ;  /* 0x00000003ff007819 */ /* 0x000fe20000011600 */
[----:B------:R-:W-:Y:S01]  /*10f0*/  ULDC.64 UR4, c[0x0][0x1a8] ;  /* 0x00006a0000047ab9 */ /* 0x000fe20000000a00 */
[----:B------:R-:W-:Y:S01]  /*1100*/  IMAD.MOV.U32 R3, RZ, RZ, 0x10 ;  /* 0x00000010ff037424 */ /* 0x000fe200078e00ff */
[----:B------:R2:W-:Y:S01]  /*1110*/  STL [R1+0x14], R109 ;  /* 0x0000146d01007387 */ /* 0x0005e20000100800 */
[----:B------:R-:W-:Y:S01]  /*1120*/  LOP3.LUT R6, R6, R0, RZ, 0x3c, !PT ;  /* 0x0000000006067212 */ /* 0x000fe200078e3cff */
[----:B------:R-:W-:Y:S01]  /*1130*/  UIMAD UR4, UR17, UR4, URZ ;  /* 0x00000004110472a4 */ /* 0x000fe2000f8e023f */
[----:B------:R-:W-:Y:S01]  /*1140*/  IMAD.U32 R0, RZ, RZ, UR8 ;  /* 0x00000008ff007e24 */ /* 0x000fe2000f8e00ff */
[----:B------:R2:W-:Y:S01]  /*1150*/  STL [R1+0x10], R108 ;  /* 0x0000106c01007387 */ /* 0x0005e20000100800 */
[----:B------:R-:W-:Y:S01]  /*1160*/  IADD3 R252, R25, UR6, RZ ;  /* 0x0000000619fc7c10 */ /* 0x000fe2000fffe0ff */
[----:B------:R-:W-:Y:S01]  /*1170*/  UIMAD UR4, UR18, UR5, UR4 ;  /* 0x00000005120472a4 */ /* 0x000fe2000f8e0204 */
[----:B------:R-:W-:Y:S01]  /*1180*/  IMAD.WIDE.U32 R250, R0, c[0x0][0x1b0], R8 ;  /* 0x00006c0000fa7a25 */ /* 0x000fe200078e0008 */
[----:B------:R2:W-:Y:S01]  /*1190*/  STL [R1+0x18], R107 ;  /* 0x0000186b01007387 */ /* 0x0005e20000100800 */
[----:B------:R-:W-:-:S02]  /*11a0*/  LOP3.LUT R4, R6, 0xfffffe00, R4, 0xf8, !PT ;  /* 0xfffffe0006047812 */ /* 0x000fc400078ef804 */
[----:B------:R-:W-:Y:S01]  /*11b0*/  IMAD.U32 R8, RZ, RZ, UR13 ;  /* 0x0000000dff087e24 */ /* 0x000fe2000f8e00ff */
[----:B------:R-:W-:Y:S01]  /*11c0*/  IADD3 R11, R19, UR4, RZ ;  /* 0x00000004130b7c10 */ /* 0x000fe2000fffe0ff */
[----:B------:R-:W-:Y:S01]  /*11d0*/  IMAD.SHL.U32 R223, R10, 0x2, RZ ;  /* 0x000000020adf7824 */ /* 0x000fe200078e00ff */
[----:B------:R-:W-:Y:S01]  /*11e0*/  IADD3 R249, R251, UR7, RZ ;  /* 0x00000007fbf97c10 */ /* 0x000fe2000fffe0ff */
[----:B------:R-:W-:Y:S01]  /*11f0*/  IMAD.WIDE R8, R8, 0x80, R232 ;  /* 0x0000008008087825 */ /* 0x000fe200078e02e8 */
[----:B------:R-:W-:Y:S02]  /*1200*/  SHF.R.S32.HI R101, RZ, 0x5, R12 ;  /* 0x00000005ff657819 */ /* 0x000fe4000001140c */
        /* <DEDUP_REMOVED lines=41> */
.L_x_1456:
[----:B------:R-:W-:Y:S05]  /*14a0*/  BSYNC B0 ;  /* 0x0000000000007941 */ /* 0x000fea0003800000 */
.L_x_1455:
        /* <DEDUP_REMOVED lines=45> */
.L_x_1458:
[----:B------:R-:W-:Y:S05]  /*1780*/  BSYNC B0 ;  /* 0x0000000000007941 */ /* 0x000fea0003800000 */
.L_x_1457:
        /* <DEDUP_REMOVED lines=45> */
.L_x_1460:
[----:B------:R-:W-:Y:S05]  /*1a60*/  BSYNC B0 ;  /* 0x0000000000007941 */ /* 0x000fea0003800000 */
.L_x_1459:
        /* <DEDUP_REMOVED lines=48> */
.L_x_1462:
[----:B------:R-:W-:Y:S05]  /*1d70*/  BSYNC B0 ;  /* 0x0000000000007941 */ /* 0x000fea0003800000 */
.L_x_1461:
        /* <DEDUP_REMOVED lines=45> */
.L_x_1464:
[----:B------:R-:W-:Y:S05]  /*2050*/  BSYNC B0 ;  /* 0x0000000000007941 */ /* 0x000fea0003800000 */
.L_x_1463:
        /* <DEDUP_REMOVED lines=42> */
.L_x_1466:
[----:B------:R-:W-:Y:S05]  /*2300*/  BSYNC B0 ;  /* 0x0000000000007941 */ /* 0x000fea0003800000 */
.L_x_1465:
        /* <DEDUP_REMOVED lines=16> */
[----:B------:R-:W-:Y:S01]  /*2410*/  IMAD.U32 R6, RZ, RZ, UR6 ;  /* 0x00000006ff067e24 */ /* 0x000fe2000f8e00ff */
[----:B------:R-:W4:Y:S01]  /*2420*/  @P0 MUFU.RCP R5, c[0x0][0x238] ;  /* 0x00008e0000050b08 */ /* 0x000f220000001000 */
[----:B------:R-:W-:Y:S01]  /*2430*/  ISETP.GE.AND P1, PT, R232, UR29, PT ;  /* 0x0000001de8007c0c */ /* 0x000fe2000bf26270 */
[----:B------:R-:W-:Y:S02]  /*2440*/  ULDC.64 UR4, c[0x0][0x1a0] ;  /* 0x0000680000047ab9 */ /* 0x000fe40000000a00 */
[----:B------:R-:W-:-:S05]  /*2450*/  IMAD.U32 R7, RZ, RZ, UR7 ;  /* 0x00000007ff077e24 */ /* 0x000fca000f8e00ff */
[----:B------:R5:W4:Y:S01]  /*2460*/  @P0 LDG.E R2, [R6.64] ;  /* 0x0000001406020981 */ /* 0x000b22000c1e1900 */
[----:B------:R-:W-:Y:S01]  /*2470*/  UIMAD.WIDE.U32 UR18, UR30, UR4, URZ ;  /* 0x000000041e1272a5 */ /* 0x000fe2000f8e003f */
[----:B------:R-:W-:Y:S01]  /*2480*/  BSSY B0, `(.L_x_1467) ;  /* 0x0000034000007945 */ /* 0x000fe20003800000 */
[----:B------:R-:W-:Y:S01]  /*2490*/  UIMAD UR4, UR33, UR4, URZ ;  /* 0x00000004210472a4 */ /* 0x000fe2000f8e023f */
[----:B------:R-:W-:Y:S03]  /*24a0*/  BAR.SYNC.DEFER_BLOCKING 0x0 ;  /* 0x0000000000007b1d */ /* 0x000fe60000010000 */
[----:B------:R-:W-:-:S04]  /*24b0*/  UIMAD UR4, UR30, UR5, UR4 ;  /* 0x000000051e0472a4 */ /* 0x000fc8000f8e0204 */
[----:B------:R-:W-:Y:S01]  /*24c0*/  UIADD3 UR4, UR19, UR4, URZ ;  /* 0x0000000413047290 */ /* 0x000fe2000fffe03f */
[----:B-----5:R-:W-:Y:S01]  /*24d0*/  MOV R6, UR18 ;  /* 0x0000001200067c02 */ /* 0x020fe20008000f00 */
[----:B------:R-:W-:Y:S01]  /*24e0*/  IMAD.U32 R7, RZ, RZ, UR19 ;  /* 0x00000013ff077e24 */ /* 0x000fe2000f8e00ff */
[----:B------:R1:W-:Y:S04]  /*24f0*/  @P1 STS.128 [R223+0x18000], RZ ;  /* 0x018000ffdf001388 */ /* 0x0003e80000000c00 */
[----:B------:R1:W-:Y:S04]  /*2500*/  @P1 STS.128 [R223+0x1a000], RZ ;  /* 0x01a000ffdf001388 */ /* 0x0003e80000000c00 */
[----:B------:R1:W-:Y:S04]  /*2510*/  @P1 STS.128 [R223+0x1c000], RZ ;  /* 0x01c000ffdf001388 */ /* 0x0003e80000000c00 */
[----:B------:R1:W-:Y:S01]  /*2520*/  @P1 STS.128 [R223+0x1e000], RZ ;  /* 0x01e000ffdf001388 */ /* 0x0003e20000000c00 */
[----:B----4-:R-:W-:Y:S01]  /*2530*/  @P0 FMUL.FTZ R2, R2, R5 ;  /* 0x0000000502020220 */ /* 0x010fe20000410000 */
[----:B------:R-:W-:Y:S01]  /*2540*/  MOV R5, UR4 ;  /* 0x0000000400057c02 */ /* 0x000fe20008000f00 */
[----:B------:R-:W-:-:S02]  /*2550*/  UMOV UR4, URZ ;  /* 0x0000003f00047c82 */ /* 0x000fc40008000000 */
[----:B------:R4:W5:Y:S02]  /*2560*/  @P0 R2UR UR6, R2 ;  /* 0x00000000020603c2 */ /* 0x00096400000e0000 */
[----:B----4-:R-:W-:Y:S01]  /*2570*/  LEA R2, P0, R6, R24, 0x6 ;  /* 0x0000001806027211 */ /* 0x010fe200078030ff */
[----:B-----5:R-:W-:-:S03]  /*2580*/  @UP1 UMOV UR4, UR6 ;  /* 0x0000000600041c82 */ /* 0x020fc60008000000 */
[----:B------:R-:W-:Y:S01]  /*2590*/  LEA.HI.X R5, R6, R252, R5, 0x6, P0 ;  /* 0x000000fc06057211 */ /* 0x000fe200000f3405 */
[----:B------:R-:W-:Y:S05]  /*25a0*/  @P1 BRA `(.L_x_1468) ;  /* 0x0000021000001947 */ /* 0x000fea0003800000 */
[----:B-1----:R-:W-:Y:S02]  /*25b0*/  ISETP.GE.AND P5, PT, R110, c[0x0][0x220], PT ;  /* 0x000088006e007a0c */ /* 0x002fe40003fa6270 */
[----:B------:R-:W-:Y:S02]  /*25c0*/  ISETP.GE.AND P4, PT, R109, c[0x0][0x220], PT ;  /* 0x000088006d007a0c */ /* 0x000fe40003f86270 */
[----:B------:R-:W-:Y:S02]  /*25d0*/  ISETP.GE.AND P2, PT, R108, c[0x0][0x220], PT ;  /* 0x000088006c007a0c */ /* 0x000fe40003f46270 */
[----:B------:R-:W-:-:S07]  /*25e0*/  ISETP.GE.AND P0, PT, R107, c[0x0][0x220], PT ;  /* 0x000088006b007a0c */ /* 0x000fce0003f06270 */
[C---:B---3--:R-:W-:Y:S01]  /*25f0*/  @!P5 LEA R10, P6, R2.reuse, c[0x0][0x170], 0x1 ;  /* 0x00005c00020ada11 */ /* 0x048fe200078c08ff */
        /* <DEDUP_REMOVED lines=28> */
.L_x_1468:
[----:B-1----:R-:W-:Y:S05]  /*27c0*/  BSYNC B0 ;  /* 0x0000000000007941 */ /* 0x002fea0003800000 */
.L_x_1467:
        /* <DEDUP_REMOVED lines=9> */
[----:B------:R-:W-:Y:S01]  /*2860*/  IMAD.WIDE.U32 R6, R22, c[0x0][0x1a0], RZ ;  /* 0x0000680016067a25 */ /* 0x000fe200078e00ff */
[----:B------:R-:W-:-:S02]  /*2870*/  ISETP.GE.AND P4, PT, R109, c[0x0][0x220], PT ;  /* 0x000088006d007a0c */ /* 0x000fc40003f86270 */
[----:B------:R-:W-:Y:S01]  /*2880*/  ISETP.GE.AND P2, PT, R108, c[0x0][0x220], PT ;  /* 0x000088006c007a0c */ /* 0x000fe20003f46270 */
[----:B---3--:R-:W-:Y:S01]  /*2890*/  IMAD R8, R22, c[0x0][0x1a4], RZ ;  /* 0x0000690016087a24 */ /* 0x008fe200078e02ff */
        /* <DEDUP_REMOVED lines=32> */
.L_x_1470:
[----:B-1----:R-:W-:Y:S05]  /*2aa0*/  BSYNC B0 ;  /* 0x0000000000007941 */ /* 0x002fea0003800000 */
.L_x_1469:
        /* <DEDUP_REMOVED lines=21> */
[----:B------:R-:W1:Y:S01]  /*2c00*/  LDSM.16.M88.4 R16, [R196+0x11000] ;  /* 0x01100000c410783b */ /* 0x000e620000000200 */
[----:B------:R-:W-:-:S02]  /*2c10*/  IADD3 R207, R196, 0x10020, RZ ;  /* 0x00010020c4cf7810 */ /* 0x000fc40007ffe0ff */
[----:B------:R-:W-:Y:S01]  /*2c20*/  @P1 IADD3 R207, R2, -0x20, RZ ;  /* 0xffffffe002cf1810 */ /* 0x000fe20007ffe0ff */
[----:B--2---:R-:W2:Y:S01]  /*2c30*/  LDSM.16.M88.4 R24, [R196+0x10000] ;  /* 0x01000000c418783b */ /* 0x004ea20000000200 */
[----:B------:R-:W-:Y:S02]  /*2c40*/  IMAD.MOV.U32 R2, RZ, RZ, 0x40 ;  /* 0x00000040ff027424 */ /* 0x000fe400078e00ff */
[C---:B------:R-:W-:Y:S01]  /*2c50*/  IADD3 R222, R207.reuse, 0x800, RZ ;  /* 0x00000800cfde7810 */ /* 0x040fe20007ffe0ff */
[----:B------:R-:W3:Y:S01]  /*2c60*/  LDSM.16.M88.4 R20, [R196+0x10800] ;  /* 0x01080000c414783b */ /* 0x000ee20000000200 */
        /* <DEDUP_REMOVED lines=9> */
[----:B------:R-:W4:Y:S01]  /*2d00*/  LDSM.16.M88.4 R40, [R207] ;  /* 0x00000000cf28783b */ /* 0x000f220000000200 */
        /* <DEDUP_REMOVED lines=36> */
[C---:B---3--:R-:W-:Y:S08]  /*2f50*/  HMMA.16816.F32.BF16 R36, R8.reuse, R20, RZ ;  /* 0x000000140824723c */ /* 0x048ff000000418ff */
[C---:B------:R-:W-:Y:S08]  /*2f60*/  HMMA.16816.F32.BF16 R20, R8.reuse, R22, RZ ;  /* 0x000000160814723c */ /* 0x040ff000000418ff */
[C---:B-----5:R-:W-:Y:S08]  /*2f70*/  HMMA.16816.F32.BF16 R60, R8.reuse, R32, RZ ;  /* 0x00000020083c723c */ /* 0x060ff000000418ff */
[----:B------:R-:W-:Y:S01]  /*2f80*/  HMMA.16816.F32.BF16 R68, R8, R34, RZ ;  /* 0x000000220844723c */ /* 0x000fe200000418ff */
[----:B------:R-:W2:Y:S07]  /*2f90*/  LDSM.16.M88.4 R8, [R206] ;  /* 0x00000000ce08783b */ /* 0x000eae0000000200 */
[C---:B----4-:R-:W-:Y:S08]  /*2fa0*/  HMMA.16816.F32.BF16 R56, R12.reuse, R40, R28 ;  /* 0x000000280c38723c */ /* 0x050ff0000004181c */
        /* <DEDUP_REMOVED lines=179> */
[----:B------:R2:W-:Y:S01]  /*3ae0*/  I2F R94, R7 ;  /* 0x00000007005e7306 */ /* 0x0005e20000201400 */
        /* <DEDUP_REMOVED lines=67> */
[----:B------:R-:W-:Y:S02]  /*3f20*/  FFMA.FTZ R13, R92, -UR4, R16 ;  /* 0x800000045c0d7c23 */ /* 0x000fe40008010010 */
[----:B-1----:R-:W-:Y:S01]  /*3f30*/  IMAD.MOV.U32 R7, RZ, RZ, R6 ;  /* 0x000000ffff077224 */ /* 0x002fe200078e0006 */
[----:B------:R-:W-:Y:S01]  /*3f40*/  IABS R6, R12 ;  /* 0x0000000c00067213 */ /* 0x000fe20000000000 */
[----:B------:R-:W-:-:S02]  /*3f50*/  IMAD.IADD R12, R5, 0x1, -R26 ;  /* 0x00000001050c7824 */ /* 0x000fc400078e0a1a */
[----:B------:R1:W-:Y:S08]  /*3f60*/  I2F R77, R7 ;  /* 0x00000007004d7306 */ /* 0x0003f00000201400 */
[----:B------:R3:W-:Y:S01]  /*3f70*/  I2F R76, R6 ;  /* 0x00000006004c7306 */ /* 0x0007e20000201400 */
[----:B-1----:R-:W-:-:S05]  /*3f80*/  IMAD.IADD R7, R5, 0x1, -R2 ;  /* 0x0000000105077824 */ /* 0x002fca00078e0a02 */
[----:B------:R-:W-:Y:S01]  /*3f90*/  IABS R7, R7 ;  /* 0x0000000700077213 */ /* 0x000fe20000000000 */
[----:B---3--:R-:W-:-:S03]  /*3fa0*/  IMAD.IADD R6, R5, 0x1, -R44 ;  /* 0x0000000105067824 */ /* 0x008fc600078e0a2c */
[----:B------:R1:W3:Y:S01]  /*3fb0*/  I2F R14, R7 ;  /* 0x00000007000e7306 */ /* 0x0002e20000201400 */
[----:B------:R-:W-:Y:S01]  /*3fc0*/  HMMA.16816.F32.BF16 R44, R8, R48, R52 ;  /* 0x00000030082c723c */ /* 0x000fe20000041834 */
[----:B------:R-:W-:-:S06]  /*3fd0*/  IABS R6, R6 ;  /* 0x0000000600067213 */ /* 0x000fcc0000000000 */
[----:B------:R-:W-:Y:S01]  /*3fe0*/  FSEL R52, R13, -INF , !P2 ;  /* 0xff8000000d347808 */ /* 0x000fe20005000000 */
[----:B------:R-:W-:Y:S01]  /*3ff0*/  HMMA.16816.F32.BF16 R48, R8, R50, R68 ;  /* 0x000000320830723c */ /* 0x000fe20000041844 */
[----:B-----5:R-:W-:-:S05]  /*4000*/  FFMA.FTZ R13, R89, -UR4, R32 ;  /* 0x80000004590d7c23 */ /* 0x020fca0008010020 */
[----:B------:R-:W-:Y:S01]  /*4010*/  FSEL R61, R13, -INF , !P0 ;  /* 0xff8000000d3d7808 */ /* 0x000fe20004000000 */
[----:B-1----:R-:W-:Y:S01]  /*4020*/  IMAD.MOV.U32 R7, RZ, RZ, R6 ;  /* 0x000000ffff077224 */ /* 0x002fe200078e0006 */
[----:B------:R-:W-:Y:S01]  /*4030*/  IABS R6, R12 ;  /* 0x0000000c00067213 */ /* 0x000fe20000000000 */
[----:B---3--:R-:W-:Y:S02]  /*4040*/  FFMA.FTZ R12, R14, -UR4, R18 ;  /* 0x800000040e0c7c23 */ /* 0x008fe40008010012 */
[----:B------:R1:W3:Y:S01]  /*4050*/  I2F R27, R7 ;  /* 0x00000007001b7306 */ /* 0x0002e20000201400 */
[----:B------:R-:W-:Y:S02]  /*4060*/  FFMA.FTZ R14, R90, -UR4, R17 ;  /* 0x800000045a0e7c23 */ /* 0x000fe40008010011 */
[----:B------:R-:W-:Y:S01]  /*4070*/  FSEL R68, R12, -INF , !P2 ;  /* 0xff8000000c447808 */ /* 0x000fe20005000000 */
[----:B------:R-:W-:Y:S01]  /*4080*/  FFMA.FTZ R13, R94, -UR4, R33 ;  /* 0x800000045e0d7c23 */ /* 0x000fe20008010021 */
[----:B------:R-:W-:-:S02]  /*4090*/  ISETP.GE.AND P2, PT, R23, UR15, PT ;  /* 0x0000000f17007c0c */ /* 0x000fc4000bf46270 */
[----:B------:R-:W-:Y:S01]  /*40a0*/  FSEL R54, R14, -INF , !P1 ;  /* 0xff8000000e367808 */ /* 0x000fe20004800000 */
[----:B------:R-:W4:Y:S01]  /*40b0*/  I2F R29, R6 ;  /* 0x00000006001d7306 */ /* 0x000f220000201400 */
[----:B------:R-:W-:Y:S01]  /*40c0*/  FSEL R60, R13, -INF , !P6 ;  /* 0xff8000000d3c7808 */ /* 0x000fe20007000000 */
        /* <DEDUP_REMOVED lines=47> */
[----:B------:R-:W-:Y:S01]  /*43c0*/  FSEL R158, R15, -INF , !P5 ;  /* 0xff8000000f9e7808 */ /* 0x000fe20006800000 */
[----:B------:R-:W-:Y:S01]  /*43d0*/  FFMA.FTZ R15, R91, -UR4, R36 ;  /* 0x800000045b0f7c23 */ /* 0x000fe20008010024 */
[----:B------:R-:W-:Y:S01]  /*43e0*/  FSEL R66, R10, -INF , !P2 ;  /* 0xff8000000a427808 */ /* 0x000fe20005000000 */
[----:B------:R-:W-:Y:S01]  /*43f0*/  FFMA.FTZ R13, R79, -UR4, R24 ;  /* 0x800000044f0d7c23 */ /* 0x000fe20008010018 */
[----:B------:R-:W-:Y:S01]  /*4400*/  FSEL R224, R11, -INF , !P1 ;  /* 0xff8000000be07808 */ /* 0x000fe20004800000 */
[----:B------:R-:W-:Y:S01]  /*4410*/  FFMA.FTZ R11, R78, -UR4, R25 ;  /* 0x800000044e0b7c23 */ /* 0x000fe20008010019 */
[----:B------:R-:W-:Y:S01]  /*4420*/  ISETP.GE.AND P5, PT, R31, UR15, PT ;  /* 0x0000000f1f007c0c */ /* 0x000fe2000bfa6270 */
[----:B------:R-:W-:Y:S01]  /*4430*/  FFMA.FTZ R16, R77, -UR4, R16 ;  /* 0x800000044d107c23 */ /* 0x000fe20008010010 */
[----:B------:R-:W-:Y:S01]  /*4440*/  ISETP.GE.AND P4, PT, R30, UR15, PT ;  /* 0x0000000f1e007c0c */ /* 0x000fe2000bf86270 */
[----:B-1----:R-:W-:Y:S01]  /*4450*/  IMAD.MOV.U32 R6, RZ, RZ, R2 ;  /* 0x000000ffff067224 */ /* 0x002fe200078e0002 */
[----:B------:R-:W-:Y:S01]  /*4460*/  IABS R2, R7 ;  /* 0x0000000700027213 */ /* 0x000fe20000000000 */
[----:B------:R-:W-:Y:S01]  /*4470*/  IMAD.IADD R7, R5, 0x1, -R21 ;  /* 0x0000000105077824 */ /* 0x000fe200078e0a15 */
[----:B------:R-:W-:Y:S01]  /*4480*/  FSEL R166, R15, -INF , !P6 ;  /* 0xff8000000fa67808 */ /* 0x000fe20007000000 */
[----:B------:R1:W-:Y:S01]  /*4490*/  I2F R29, R6 ;  /* 0x00000006001d7306 */ /* 0x0003e20000201400 */
[----:B--2---:R-:W-:Y:S01]  /*44a0*/  FFMA.FTZ R12, R43, -UR4, R50 ;  /* 0x800000042b0c7c23 */ /* 0x004fe20008010032 */
[----:B------:R-:W-:Y:S01]  /*44b0*/  FSEL R167, R14, -INF , !P5 ;  /* 0xff8000000ea77808 */ /* 0x000fe20006800000 */
[----:B------:R-:W-:Y:S01]  /*44c0*/  FFMA.FTZ R17, R76, -UR4, R17 ;  /* 0x800000044c117c23 */ /* 0x000fe20008010011 */
[----:B------:R-:W-:-:S02]  /*44d0*/  FSEL R235, R13, -INF , !P4 ;  /* 0xff8000000deb7808 */ /* 0x000fc40006000000 */
        /* <DEDUP_REMOVED lines=38> */
[----:B------:R-:W-:Y:S02]  /*4740*/  FSEL R236, R7, -INF , !P4 ;  /* 0xff80000007ec7808 */ /* 0x000fe40006000000 */
[----:B------:R-:W-:Y:S01]  /*4750*/  FSEL R242, R16, -INF , !P2 ;  /* 0xff80000010f27808 */ /* 0x000fe20005000000 */
[----:B-1----:R-:W-:Y:S02]  /*4760*/  IMAD.IADD R6, R5, 0x1, -R41 ;  /* 0x0000000105067824 */ /* 0x002fe400078e0a29 */
[----:B------:R-:W-:Y:S02]  /*4770*/  IMAD.MOV.U32 R5, RZ, RZ, R2 ;  /* 0x000000ffff057224 */ /* 0x000fe400078e0002 */
[----:B---3--:R-:W-:Y:S01]  /*4780*/  FFMA.FTZ R12, R12, -UR4, R27 ;  /* 0x800000040c0c7c23 */ /* 0x008fe2000801001b */
[----:B------:R-:W-:Y:S01]  /*4790*/  IABS R2, R6 ;  /* 0x0000000600027213 */ /* 0x000fe20000000000 */
[----:B------:R1:W2:Y:S01]  /*47a0*/  I2F R9, R5 ;  /* 0x0000000500097306 */ /* 0x0002a20000201400 */
[----:B------:R-:W-:-:S02]  /*47b0*/  FFMA.FTZ R6, R95, -UR4, R33 ;  /* 0x800000045f067c23 */ /* 0x000fc40008010021 */
[----:B------:R-:W-:-:S03]  /*47c0*/  FSEL R239, R12, -INF , !P3 ;  /* 0xff8000000cef7808 */ /* 0x000fc60005800000 */
[----:B------:R-:W-:Y:S02]  /*47d0*/  FSEL R165, R6, -INF , !P0 ;  /* 0xff80000006a57808 */ /* 0x000fe40004000000 */
[----:B------:R-:W3:Y:S01]  /*47e0*/  I2F R2, R2 ;  /* 0x0000000200027306 */ /* 0x000ee20000201400 */
[----:B-1----:R-:W-:Y:S02]  /*47f0*/  FFMA.FTZ R5, R28, -UR4, R35 ;  /* 0x800000041c057c23 */ /* 0x002fe40008010023 */
[----:B--2---:R-:W-:-:S03]  /*4800*/  FFMA.FTZ R9, R9, -UR4, R18 ;  /* 0x8000000409097c23 */ /* 0x004fc60008010012 */
[----:B------:R-:W-:Y:S02]  /*4810*/  FSEL R225, R5, -INF , !P0 ;  /* 0xff80000005e17808 */ /* 0x000fe40004000000 */
[----:B------:R-:W-:Y:S01]  /*4820*/  PLOP3.LUT P0, PT, PT, PT, UP0, 0x80, 0x0 ;  /* 0x000000000000781c */ /* 0x000fe20003f0f008 */
[----:B---3--:R-:W-:Y:S01]  /*4830*/  FFMA.FTZ R2, R2, -UR4, R19 ;  /* 0x8000000402027c23 */ /* 0x008fe20008010013 */
[----:B------:R-:W-:-:S04]  /*4840*/  FSEL R194, R9, -INF , !P2 ;  /* 0xff80000009c27808 */ /* 0x000fc80005000000 */
[----:B------:R-:W-:-:S07]  /*4850*/  FSEL R188, R2, -INF , !P1 ;  /* 0xff80000002bc7808 */ /* 0x000fce0004800000 */
        /* <DEDUP_REMOVED lines=71> */
.L_x_1473:
[----:B------:R-:W-:Y:S05]  /*4cd0*/  BSYNC B0 ;  /* 0x0000000000007941 */ /* 0x000fea0003800000 */
.L_x_1472:
[----:B------:R-:W0:Y:S02]  /*4ce0*/  LDGDEPBAR ;  /* 0x00000000000079af */ /* 0x000e240000000000 */
.L_x_1471:
[----:B------:R-:W-:Y:S01]  /*4cf0*/  FMNMX.FTZ R2, R52, R54, !PT ;  /* 0x0000003634027209 */ /* 0x000fe20007810000 */
[----:B-1----:R-:W-:Y:S01]  /*4d00*/  IMAD.U32 R6, RZ, RZ, UR13 ;  /* 0x0000000dff067e24 */ /* 0x002fe2000f8e00ff */
[----:B------:R-:W-:Y:S01]  /*4d10*/  USHF.L.U32 UR6, UR30, 0x1, URZ ;  /* 0x000000011e067899 */ /* 0x000fe2000800063f */
[----:B------:R-:W-:Y:S01]  /*4d20*/  IMAD.WIDE.U32 R150, R106, -0x2daee0ad, RZ ;  /* 0xd2511f536a967825 */ /* 0x000fe200078e00ff */
[----:B------:R-:W-:Y:S01]  /*4d30*/  FMNMX.FTZ R2, R61, R2, !PT ;  /* 0x000000023d027209 */ /* 0x000fe20007810000 */
[----:B------:R-:W-:Y:S02]  /*4d40*/  UIADD3 UR33, UR23, -0x4498517b, URZ ;  /* 0xbb67ae8517217890 */ /* 0x000fe4000fffe03f */
[----:B------:R-:W-:Y:S01]  /*4d50*/  IMAD R7, R6, 0x8, R101 ;  /* 0x0000000806077824 */ /* 0x000fe200078e0265 */
[----:B------:R-:W-:Y:S01]  /*4d60*/  FMNMX.FTZ R2, R60, R2, !PT ;  /* 0x000000023c027209 */ /* 0x000fe20007810000 */
[----:B------:R-:W-:Y:S01]  /*4d70*/  UIADD3 UR34, UR22, -0x61c88647, URZ ;  /* 0x9e3779b916227890 */ /* 0x000fe2000fffe03f */
[----:B------:R-:W-:Y:S01]  /*4d80*/  IMAD.SHL.U32 R197, R4, 0x2, RZ ;  /* 0x0000000204c57824 */ /* 0x000fe200078e00ff */
[----:B------:R-:W-:Y:S01]  /*4d90*/  UIADD3 UR32, UR22, 0x3c6ef372, URZ ;  /* 0x3c6ef37216207890 */ /* 0x000fe2000fffe03f */
[----:B------:R-:W-:Y:S01]  /*4da0*/  FMNMX.FTZ R2, R158, R2, !PT ;  /* 0x000000029e027209 */ /* 0x000fe20007810000 */
[----:B------:R-:W-:Y:S01]  /*4db0*/  IMAD.WIDE.U32 R58, R7, -0x326172a9, RZ ;  /* 0xcd9e8d57073a7825 */ /* 0x000fe200078e00ff */
[----:B------:R-:W-:Y:S01]  /*4dc0*/  STL [R1+0x1c], R7 ;  /* 0x00001c0701007387 */ /* 0x000fe20000100800 */
[----:B------:R-:W-:Y:S01]  /*4dd0*/  UIADD3 UR31, UR23, 0x76cf5d0a, URZ ;  /* 0x76cf5d0a171f7890 */ /* 0x000fe2000fffe03f */
[----:B------:R-:W-:Y:S01]  /*4de0*/  FMNMX.FTZ R2, R157, R2, !PT ;  /* 0x000000029d027209 */ /* 0x000fe20007810000 */
[----:B------:R-:W-:Y:S01]  /*4df0*/  UIADD3 UR29, UR23, 0x32370b8f, URZ ;  /* 0x32370b8f171d7890 */ /* 0x000fe2000fffe03f */
[----:B------:R-:W-:Y:S01]  /*4e00*/  LDSM.16.MT88.4 R16, [R197+0x1c000] ;  /* 0x01c00000c510783b */ /* 0x000fe20000004200 */
[----:B------:R-:W-:Y:S01]  /*4e10*/  UIADD3 UR30, UR22, -0x255992d5, URZ ;  /* 0xdaa66d2b161e7890 */ /* 0x000fe2000fffe03f */
[----:B------:R-:W-:Y:S01]  /*4e20*/  FMNMX.FTZ R2, R149, R2, !PT ;  /* 0x0000000295027209 */ /* 0x000fe20007810000 */
[----:B------:R-:W-:Y:S01]  /*4e30*/  UIADD3 UR17, UR22, 0x78dde6e4, URZ ;  /* 0x78dde6e416117890 */ /* 0x000fe2000fffe03f */
[----:B------:R-:W-:Y:S01]  /*4e40*/  IMAD R198, R3, 0x2, R197 ;  /* 0x0000000203c67824 */ /* 0x000fe200078e02c5 */
[----:B------:R-:W-:Y:S01]  /*4e50*/  UIADD3 UR5, UR23, -0x56f99767, URZ ;  /* 0xa906689917057890 */ /* 0x000fe2000fffe03f */
[----:B------:R-:W-:Y:S01]  /*4e60*/  FMNMX.FTZ R2, R66, R2, !PT ;  /* 0x0000000242027209 */ /* 0x000fe20007810000 */
[----:B------:R-:W-:Y:S01]  /*4e70*/  UIADD3 UR14, UR23, -0x126145ec, URZ ;  /* 0xed9eba14170e7890 */ /* 0x000fe2000fffe03f */
[----:B------:R-:W-:Y:S01]  /*4e80*/  LEA R200, R0, R197, 0x1 ;  /* 0x000000c500c87211 */ /* 0x000fe200078e08ff */
[----:B------:R-:W-:Y:S01]  /*4e90*/  UIADD3 UR36, UR22, -0x4ab325aa, URZ ;  /* 0xb54cda5616247890 */ /* 0x000fe2000fffe03f */
        /* <DEDUP_REMOVED lines=26> */
[----:B------:R-:W-:-:S03]  /*5040*/  FMNMX.FTZ R2, R234, R2, !PT ;  /* 0x00000002ea027209 */ /* 0x000fc60007810000 */
[----:B------:R-:W1:Y:S01]  /*5050*/  SHFL.BFLY PT, R5, R148, 0x2, 0x1f ;  /* 0x0c401f0094057f89 */ /* 0x000e6200000e0000 */
[----:B------:R-:W-:-:S03]  /*5060*/  FMNMX.FTZ R2, R225, R2, !PT ;  /* 0x00000002e1027209 */ /* 0x000fc60007810000 */
[----:B------:R-:W-:Y:S01]  /*5070*/  LDSM.16.MT88.4 R32, [R197+0x1a000] ;  /* 0x01a00000c520783b */ /* 0x000fe20000004200 */
[----:B------:R-:W-:-:S04]  /*5080*/  FMNMX.FTZ R2, R226, R2, !PT ;  /* 0x00000002e2027209 */ /* 0x000fc80007810000 */
[----:B------:R-:W-:-:S04]  /*5090*/  FMNMX.FTZ R2, R227, R2, !PT ;  /* 0x00000002e3027209 */ /* 0x000fc80007810000 */
[----:B------:R-:W-:-:S04]  /*50a0*/  FMNMX.FTZ R2, R236, R2, !PT ;  /* 0x00000002ec027209 */ /* 0x000fc80007810000 */
[----:B------:R-:W-:-:S04]  /*50b0*/  FMNMX.FTZ R2, R239, R2, !PT ;  /* 0x00000002ef027209 */ /* 0x000fc80007810000 */
[----:B------:R-:W-:Y:S02]  /*50c0*/  FMNMX.FTZ R2, R194, R2, !PT ;  /* 0x00000002c2027209 */ /* 0x000fe40007810000 */
[----:B-1----:R-:W-:Y:S02]  /*50d0*/  FMNMX.FTZ R148, R148, R5, !PT ;  /* 0x0000000594947209 */ /* 0x002fe40007810000 */
[----:B------:R-:W-:Y:S02]  /*50e0*/  FMNMX.FTZ R2, R188, R2, !PT ;  /* 0x00000002bc027209 */ /* 0x000fe40007810000 */
[----:B------:R-:W-:Y:S01]  /*50f0*/  LOP3.LUT R5, R103, UR22, RZ, 0x3c, !PT ;  /* 0x0000001667057c12 */ /* 0x000fe2000f8e3cff */
[----:B------:R-:W1:Y:S03]  /*5100*/  SHFL.BFLY PT, R9, R148, 0x1, 0x1f ;  /* 0x0c201f0094097f89 */ /* 0x000e6600000e0000 */
[----:B------:R-:W-:Y:S01]  /*5110*/  LOP3.LUT R6, R59, R5, RZ, 0x3c, !PT ;  /* 0x000000053b067212 */ /* 0x000fe200078e3cff */
[----:B------:R-:W2:Y:S04]  /*5120*/  SHFL.BFLY PT, R10, R2, 0x2, 0x1f ;  /* 0x0c401f00020a7f89 */ /* 0x000ea800000e0000 */
[----:B------:R3:W-:Y:S01]  /*5130*/  STL [R1+0x20], R5 ;  /* 0x0000200501007387 */ /* 0x0007e20000100800 */
[----:B------:R-:W-:-:S05]  /*5140*/  IMAD.WIDE.U32 R64, R6, -0x2daee0ad, RZ ;  /* 0xd2511f5306407825 */ /* 0x000fca00078e00ff */
[----:B------:R-:W-:-:S05]  /*5150*/  LOP3.LUT R8, R65, UR33, R150, 0x96, !PT ;  /* 0x0000002141087c12 */ /* 0x000fca000f8e9696 */
[----:B------:R-:W-:Y:S01]  /*5160*/  IMAD.WIDE.U32 R56, R8, -0x326172a9, RZ ;  /* 0xcd9e8d5708387825 */ /* 0x000fe200078e00ff */
[----:B-1----:R-:W-:Y:S02]  /*5170*/  FMNMX.FTZ R148, R148, R9, !PT ;  /* 0x0000000994947209 */ /* 0x002fe40007810000 */
[----:B--2---:R-:W-:-:S03]  /*5180*/  FMNMX.FTZ R2, R2, R10, !PT ;  /* 0x0000000a02027209 */ /* 0x004fc60007810000 */
[C---:B------:R-:W-:Y:S01]  /*5190*/  FMUL.FTZ R13, R148.reuse, c[0x0][0x23c] ;  /* 0x00008f00940d7a20 */ /* 0x040fe20000410000 */
[----:B------:R-:W-:Y:S02]  /*51a0*/  FSETP.NEU.FTZ.AND P1, PT, R148, -INF , PT ;  /* 0xff8000009400780b */ /* 0x000fe40003f3d000 */
[----:B---3--:R-:W-:Y:S01]  /*51b0*/  MOV R5, UR6 ;  /* 0x0000000600057c02 */ /* 0x008fe20008000f00 */
[----:B------:R-:W1:Y:S01]  /*51c0*/  SHFL.BFLY PT, R10, R2, 0x1, 0x1f ;  /* 0x0c201f00020a7f89 */ /* 0x000e6200000e0000 */
[----:B------:R-:W-:Y:S01]  /*51d0*/  FSEL R13, R13, RZ, P1 ;  /* 0x000000ff0d0d7208 */ /* 0x000fe20000800000 */
[----:B------:R-:W-:Y:S01]  /*51e0*/  UIADD3 UR6, UR6, 0x1, URZ ;  /* 0x0000000106067890 */ /* 0x000fe2000fffe03f */
[----:B------:R-:W-:-:S05]  /*51f0*/  LOP3.LUT R5, R151, UR23, R5, 0x96, !PT ;  /* 0x0000001797057c12 */ /* 0x000fca000f8e9605 */
[----:B------:R-:W-:-:S05]  /*5200*/  IMAD.WIDE.U32 R6, R5, -0x326172a9, RZ ;  /* 0xcd9e8d5705067825 */ /* 0x000fca00078e00ff */
[----:B------:R-:W-:Y:S02]  /*5210*/  LOP3.LUT R7, R7, UR34, R58, 0x96, !PT ;  /* 0x0000002207077c12 */ /* 0x000fe4000f8e963a */
[----:B------:R-:W-:-:S03]  /*5220*/  LOP3.LUT R8, R57, UR32, R6, 0x96, !PT ;  /* 0x0000002039087c12 */ /* 0x000fc6000f8e9606 */
[----:B------:R-:W-:-:S04]  /*5230*/  IMAD.WIDE.U32 R6, R7, -0x2daee0ad, RZ ;  /* 0xd2511f5307067825 */ /* 0x000fc800078e00ff */
[----:B------:R-:W-:Y:S01]  /*5240*/  IMAD.WIDE.U32 R8, R8, -0x2daee0ad, RZ ;  /* 0xd2511f5308087825 */ /* 0x000fe200078e00ff */
[----:B------:R-:W-:Y:S02]  /*5250*/  LOP3.LUT R7, R7, UR31, R64, 0x96, !PT ;  /* 0x0000001f07077c12 */ /* 0x000fe4000f8e9640 */
[----:B-1----:R-:W-:Y:S02]  /*5260*/  FMNMX.FTZ R2, R2, R10, !PT ;  /* 0x0000000a02027209 */ /* 0x002fe40007810000 */
[----:B------:R-:W-:Y:S01]  /*5270*/  LOP3.LUT R5, R9, UR29, R6, 0x96, !PT ;  /* 0x0000001d09057c12 */ /* 0x000fe2000f8e9606 */
[----:B------:R-:W-:Y:S01]  /*5280*/  FFMA.FTZ R9, R52, c[0x0][0x23c], -R13 ;  /* 0x00008f0034097a23 */ /* 0x000fe2000001080d */
[----:B------:R-:W-:Y:S01]  /*5290*/  FSETP.NEU.FTZ.AND P1, PT, R2, -INF , PT ;  /* 0xff8000000200780b */ /* 0x000fe20003f3d000 */
[----:B------:R-:W-:Y:S02]  /*52a0*/  IMAD.WIDE.U32 R6, R7, -0x326172a9, RZ ;  /* 0xcd9e8d5707067825 */ /* 0x000fe400078e00ff */
[----:B------:R1:W-:Y:S02]  /*52b0*/  MUFU.EX2 R238, R9 ;  /* 0x0000000900ee7308 */ /* 0x0003e40000000800 */
[----:B------:R-:W-:Y:S01]  /*52c0*/  IMAD.WIDE.U32 R52, R5, -0x326172a9, RZ ;  /* 0xcd9e8d5705347825 */ /* 0x000fe200078e00ff */
[----:B------:R-:W-:-:S03]  /*52d0*/  LOP3.LUT R7, R7, UR30, R56, 0x96, !PT ;  /* 0x0000001e07077c12 */ /* 0x000fc6000f8e9638 */
[----:B------:R-:W-:Y:S01]  /*52e0*/  FMUL.FTZ R12, R2, c[0x0][0x23c] ;  /* 0x00008f00020c7a20 */ /* 0x000fe20000410000 */
[----:B------:R-:W-:Y:S01]  /*52f0*/  LOP3.LUT R5, R53, UR17, R6, 0x96, !PT ;  /* 0x0000001135057c12 */ /* 0x000fe2000f8e9606 */
[----:B------:R-:W-:-:S03]  /*5300*/  IMAD.WIDE.U32 R6, R7, -0x2daee0ad, RZ ;  /* 0xd2511f5307067825 */ /* 0x000fc600078e00ff */
[----:B------:R-:W-:Y:S02]  /*5310*/  FSEL R12, R12, RZ, P1 ;  /* 0x000000ff0c0c7208 */ /* 0x000fe40000800000 */
[----:B------:R-:W-:Y:S01]  /*5320*/  LOP3.LUT R8, R7, UR14, R8, 0x96, !PT ;  /* 0x0000000e07087c12 */ /* 0x000fe2000f8e9608 */
[--C-:B-1----:R-:W-:Y:S02]  /*5330*/  FFMA.FTZ R9, R54, c[0x0][0x23c], -R13.reuse ;  /* 0x00008f0036097a23 */ /* 0x102fe4000001080d */
[----:B------:R-:W-:Y:S02]  /*5340*/  IMAD.WIDE.U32 R54, R5, -0x2daee0ad, RZ ;  /* 0xd2511f5305367825 */ /* 0x000fe400078e00ff */
[----:B------:R1:W-:Y:S02]  /*5350*/  MUFU.EX2 R195, R9 ;  /* 0x0000000900c37308 */ /* 0x0003e40000000800 */
[----:B------:R-:W-:Y:S01]  /*5360*/  FFMA.FTZ R5, R61, c[0x0][0x23c], -R13 ;  /* 0x00008f003d057a23 */ /* 0x000fe2000001080d */
[----:B------:R-:W-:Y:S01]  /*5370*/  LOP3.LUT R6, R55, UR5, R6, 0x96, !PT ;  /* 0x0000000537067c12 */ /* 0x000fe2000f8e9606 */
[----:B------:R-:W-:-:S02]  /*5380*/  FFMA.FTZ R4, R68, c[0x0][0x23c], -R12 ;  /* 0x00008f0044047a23 */ /* 0x000fc4000001080c */
[----:B------:R-:W-:Y:S02]  /*5390*/  IMAD.WIDE.U32 R14, R8, -0x326172a9, RZ ;  /* 0xcd9e8d57080e7825 */ /* 0x000fe400078e00ff */
[----:B------:R2:W-:Y:S02]  /*53a0*/  MUFU.EX2 R230, R5 ;  /* 0x0000000500e67308 */ /* 0x0005e40000000800 */
[----:B------:R-:W-:-:S05]  /*53b0*/  IMAD.WIDE.U32 R6, R6, -0x326172a9, RZ ;  /* 0xcd9e8d5706067825 */ /* 0x000fca00078e00ff */
[----:B------:R-:W-:Y:S01]  /*53c0*/  SHF.R.U32.HI R8, RZ, 0x10, R6 ;  /* 0x00000010ff087819 */ /* 0x000fe20000011606 */
[----:B-1----:R-:W-:Y:S01]  /*53d0*/  FFMA.FTZ R9, R63, c[0x0][0x23c], -R12 ;  /* 0x00008f003f097a23 */ /* 0x002fe2000001080c */
[----:B------:R1:W-:Y:S01]  /*53e0*/  MUFU.EX2 R237, R4 ;  /* 0x0000000400ed7308 */ /* 0x0003e20000000800 */
[----:B------:R-:W-:Y:S02]  /*53f0*/  LOP3.LUT R11, R6, 0xff, RZ, 0xc0, !PT ;  /* 0x000000ff060b7812 */ /* 0x000fe400078ec0ff */
[----:B------:R-:W-:Y:S02]  /*5400*/  SHF.R.U32.HI R10, RZ, 0x18, R6 ;  /* 0x00000018ff0a7819 */ /* 0x000fe40000011606 */
[----:B------:R-:W-:Y:S01]  /*5410*/  LOP3.LUT R8, R8, 0xff, RZ, 0xc0, !PT ;  /* 0x000000ff08087812 */ /* 0x000fe200078ec0ff */
[----:B--2---:R-:W-:Y:S02]  /*5420*/  FFMA.FTZ R5, R60, c[0x0][0x23c], -R13 ;  /* 0x00008f003c057a23 */ /* 0x004fe4000001080d */
[----:B------:R2:W-:Y:S08]  /*5430*/  MUFU.EX2 R241, R9 ;  /* 0x0000000900f17308 */ /* 0x0005f00000000800 */
[----:B------:R3:W-:Y:S01]  /*5440*/  MUFU.EX2 R240, R5 ;  /* 0x0000000500f07308 */ /* 0x0007e20000000800 */
[----:B-1----:R-:W-:-:S02]  /*5450*/  FFMA.FTZ R4, R69, c[0x0][0x23c], -R12 ;  /* 0x00008f0045047a23 */ /* 0x002fc4000001080c */
[----:B--2---:R-:W-:-:S05]  /*5460*/  FFMA.FTZ R9, R62, c[0x0][0x23c], -R12 ;  /* 0x00008f003e097a23 */ /* 0x004fca000001080c */
[----:B------:R1:W-:Y:S01]  /*5470*/  MUFU.EX2 R231, R4 ;  /* 0x0000000400e77308 */ /* 0x0003e20000000800 */
[----:B------:R-:W-:Y:S01]  /*5480*/  LDSM.16.MT88.4 R60, [R200+0x18000] ;  /* 0x01800000c83c783b */ /* 0x000fe20000004200 */
[----:B---3--:R-:W-:-:S06]  /*5490*/  LOP3.LUT R5, R6, 0xffff, RZ, 0xc0, !PT ;  /* 0x0000ffff06057812 */ /* 0x008fcc00078ec0ff */
[----:B------:R2:W3:Y:S01]  /*54a0*/  MUFU.EX2 R192, R9 ;  /* 0x0000000900c07308 */ /* 0x0004e20000000800 */
[----:B------:R-:W-:Y:S02]  /*54b0*/  LOP3.LUT R6, R7, UR36, R14, 0x96, !PT ;  /* 0x0000002407067c12 */ /* 0x000fe4000f8e960e */
[----:B------:R-:W-:Y:S02]  /*54c0*/  SHF.R.U32.HI R5, RZ, 0x8, R5 ;  /* 0x00000008ff057819 */ /* 0x000fe40000011605 */
[----:B------:R-:W-:Y:S02]  /*54d0*/  SHF.R.U32.HI R3, RZ, 0x10, R6 ;  /* 0x00000010ff037819 */ /* 0x000fe40000011606 */
[----:B------:R-:W-:Y:S02]  /*54e0*/  PRMT R11, R11, 0x5410, R5 ;  /* 0x000054100b0b7816 */ /* 0x000fe40000000005 */
[----:B------:R-:W-:Y:S02]  /*54f0*/  PRMT R5, R8, 0x5410, R10 ;  /* 0x0000541008057816 */ /* 0x000fe4000000000a */
[----:B------:R-:W-:-:S02]  /*5500*/  LOP3.LUT R0, R6, 0xffff, RZ, 0xc0, !PT ;  /* 0x0000ffff06007812 */ /* 0x000fc400078ec0ff */
[----:B------:R-:W-:Y:S01]  /*5510*/  SHF.R.U32.HI R8, RZ, 0x18, R6 ;  /* 0x00000018ff087819 */ /* 0x000fe20000011606 */
[--C-:B-1----:R-:W-:Y:S01]  /*5520*/  HSET2.LE.AND R4, R5, R182.reuse, PT ;  /* 0x000000b605047233 */ /* 0x102fe20003803000 */
[----:B------:R-:W-:Y:S01]  /*5530*/  SHF.R.U32.HI R7, RZ, 0x8, R0 ;  /* 0x00000008ff077819 */ /* 0x000fe20000011600 */
[----:B------:R-:W-:Y:S01]  /*5540*/  HSET2.LE.AND R0, R11, R182, PT ;  /* 0x000000b60b007233 */ /* 0x000fe20003803000 */
[----:B--2---:R-:W-:Y:S02]  /*5550*/  LOP3.LUT R9, R6, 0xff, RZ, 0xc0, !PT ;  /* 0x000000ff06097812 */ /* 0x004fe400078ec0ff */
[----:B------:R-:W-:Y:S02]  /*5560*/  LOP3.LUT R6, R3, 0xff, RZ, 0xc0, !PT ;  /* 0x000000ff03067812 */ /* 0x000fe400078ec0ff */
[----:B---3--:R-:W-:Y:S02]  /*5570*/  F2FP.BF16.PACK_AB R5, R192, R241 ;  /* 0x000000f1c005723e */ /* 0x008fe400000010ff */
[----:B------:R-:W-:-:S02]  /*5580*/  PRMT R6, R6, 0x5410, R8 ;  /* 0x0000541006067816 */ /* 0x000fc40000000008 */
[----:B------:R-:W-:Y:S02]  /*5590*/  LOP3.LUT R11, R4, R5, RZ, 0xc0, !PT ;  /* 0x00000005040b7212 */ /* 0x000fe400078ec0ff */
[----:B------:R-:W-:Y:S01]  /*55a0*/  F2FP.BF16.PACK_AB R3, R240, R230 ;  /* 0x000000e6f003723e */ /* 0x000fe200000010ff */
[--C-:B------:R-:W-:Y:S01]  /*55b0*/  HSET2.LE.AND R4, R6, R182.reuse, PT ;  /* 0x000000b606047233 */ /* 0x100fe20003803000 */
[----:B------:R-:W-:Y:S02]  /*55c0*/  PRMT R7, R9, 0x5410, R7 ;  /* 0x0000541009077816 */ /* 0x000fe40000000007 */
[----:B------:R-:W-:Y:S02]  /*55d0*/  F2FP.BF16.PACK_AB R5, R231, R237 ;  /* 0x000000ede705723e */ /* 0x000fe400000010ff */
[----:B------:R-:W-:Y:S01]  /*55e0*/  LOP3.LUT R10, R0, R3, RZ, 0xc0, !PT ;  /* 0x00000003000a7212 */ /* 0x000fe200078ec0ff */
[----:B------:R-:W-:Y:S01]  /*55f0*/  HSET2.LE.AND R0, R7, R182, PT ;  /* 0x000000b607007233 */ /* 0x000fe20003803000 */
[----:B------:R-:W-:-:S02]  /*5600*/  LOP3.LUT R9, R4, R5, RZ, 0xc0, !PT ;  /* 0x0000000504097212 */ /* 0x000fc400078ec0ff */
[----:B------:R-:W1:Y:S01]  /*5610*/  LDSM.16.MT88.4 R4, [R198+0x1c000] ;  /* 0x01c00000c604783b */ /* 0x000e620000004200 */
[----:B------:R-:W-:-:S04]  /*5620*/  F2FP.BF16.PACK_AB R3, R195, R238 ;  /* 0x000000eec303723e */ /* 0x000fc800000010ff */
[----:B------:R-:W-:Y:S01]  /*5630*/  LOP3.LUT R8, R0, R3, RZ, 0xc0, !PT ;  /* 0x0000000300087212 */ /* 0x000fe200078ec0ff */
[--C-:B------:R-:W-:Y:S02]  /*5640*/  FFMA.FTZ R0, R158, c[0x0][0x23c], -R13.reuse ;  /* 0x00008f009e007a23 */ /* 0x100fe4000001080d */
[----:B------:R-:W-:Y:S02]  /*5650*/  FFMA.FTZ R3, R157, c[0x0][0x23c], -R13 ;  /* 0x00008f009d037a23 */ /* 0x000fe4000001080d */
[----:B------:R2:W3:Y:S02]  /*5660*/  MUFU.EX2 R172, R0 ;  /* 0x0000000000ac7308 */ /* 0x0004e40000000800 */
[C---:B------:R-:W-:Y:S06]  /*5670*/  HMMA.16816.F32.BF16 R92, R8.reuse, R16, RZ ;  /* 0x00000010085c723c */ /* 0x040fec00000418ff */
[----:B------:R4:W-:Y:S02]  /*5680*/  MUFU.EX2 R189, R3 ;  /* 0x0000000300bd7308 */ /* 0x0009e40000000800 */
[----:B------:R-:W-:Y:S01]  /*5690*/  HMMA.16816.F32.BF16 R80, R8, R18, RZ ;  /* 0x000000120850723c */ /* 0x000fe200000418ff */
[----:B------:R-:W5:Y:S01]  /*56a0*/  LDSM.16.MT88.4 R16, [R200+0x1e000] ;  /* 0x01e00000c810783b */ /* 0x000f620000004200 */
[----:B--2---:R-:W-:-:S06]  /*56b0*/  LOP3.LUT R0, R15, UR9, R52, 0x96, !PT ;  /* 0x000000090f007c12 */ /* 0x004fcc000f8e9634 */
[----:B------:R-:W-:Y:S01]  /*56c0*/  HMMA.16816.F32.BF16 R68, R8, R28, RZ ;  /* 0x0000001c0844723c */ /* 0x000fe200000418ff */
[----:B----4-:R-:W-:-:S07]  /*56d0*/  FFMA.FTZ R3, R149, c[0x0][0x23c], -R13 ;  /* 0x00008f0095037a23 */ /* 0x010fce000001080d */
[C---:B------:R-:W-:Y:S01]  /*56e0*/  HMMA.16816.F32.BF16 R108, R8.reuse, R30, RZ ;  /* 0x0000001e086c723c */ /* 0x040fe200000418ff */
[----:B------:R-:W2:Y:S01]  /*56f0*/  LDSM.16.MT88.4 R28, [R198+0x1e000] ;  /* 0x01e00000c61c783b */ /* 0x000ea20000004200 */
[----:B------:R4:W-:Y:S06]  /*5700*/  MUFU.EX2 R191, R3 ;  /* 0x0000000300bf7308 */ /* 0x0009ec0000000800 */
[C---:B-1----:R-:W-:Y:S07]  /*5710*/  HMMA.16816.F32.BF16 R88, R8.reuse, R4, RZ ;  /* 0x000000040858723c */ /* 0x042fee00000418ff */
[----:B------:R-:W-:Y:S01]  /*5720*/  IMAD.WIDE.U32 R4, R0, -0x2daee0ad, RZ ;  /* 0xd2511f5300047825 */ /* 0x000fe200078e00ff */
[----:B------:R-:W-:Y:S04]  /*5730*/  HMMA.16816.F32.BF16 R116, R8, R20, RZ ;  /* 0x000000140874723c */ /* 0x000fe800000418ff */
[----:B------:R-:W-:-:S02]  /*5740*/  LOP3.LUT R0, R4, 0xffff, RZ, 0xc0, !PT ;  /* 0x0000ffff04007812 */ /* 0x000fc400078ec0ff */
[----:B----4-:R-:W-:Y:S02]  /*5750*/  SHF.R.U32.HI R3, RZ, 0x10, R4 ;  /* 0x00000010ff037819 */ /* 0x010fe40000011604 */
[----:B------:R-:W-:Y:S01]  /*5760*/  HMMA.16816.F32.BF16 R104, R8, R22, RZ ;  /* 0x000000160868723c */ /* 0x000fe200000418ff */
[----:B------:R-:W1:Y:S01]  /*5770*/  LDSM.16.MT88.4 R20, [R199+0x1e000] ;  /* 0x01e00000c714783b */ /* 0x000e620000004200 */
[----:B------:R-:W-:Y:S02]  /*5780*/  LOP3.LUT R14, R4, 0xff, RZ, 0xc0, !PT ;  /* 0x000000ff040e7812 */ /* 0x000fe400078ec0ff */
[----:B------:R-:W-:-:S04]  /*5790*/  LOP3.LUT R3, R3, 0xff, RZ, 0xc0, !PT ;  /* 0x000000ff03037812 */ /* 0x000fc800078ec0ff */
[C---:B------:R-:W-:Y:S07]  /*57a0*/  HMMA.16816.F32.BF16 R76, R8.reuse, R6, RZ ;  /* 0x00000006084c723c */ /* 0x040fee00000418ff */
[----:B------:R-:W-:Y:S01]  /*57b0*/  FFMA.FTZ R6, R66, c[0x0][0x23c], -R13 ;  /* 0x00008f0042067a23 */ /* 0x000fe2000001080d */
[----:B------:R-:W-:Y:S01]  /*57c0*/  HMMA.16816.F32.BF16 R144, R8, R36, RZ ;  /* 0x000000240890723c */ /* 0x000fe200000418ff */
[----:B------:R-:W-:Y:S01]  /*57d0*/  SHF.R.U32.HI R7, RZ, 0x18, R4 ;  /* 0x00000018ff077819 */ /* 0x000fe20000011604 */
[----:B------:R-:W-:Y:S01]  /*57e0*/  FFMA.FTZ R4, R159, c[0x0][0x23c], -R12 ;  /* 0x00008f009f047a23 */ /* 0x000fe2000001080c */
[----:B------:R4:W1:Y:S01]  /*57f0*/  MUFU.EX2 R180, R6 ;  /* 0x0000000600b47308 */ /* 0x0008620000000800 */
[----:B---3--:R-:W-:-:S04]  /*5800*/  MOV R66, R172 ;  /* 0x000000ac00427202 */ /* 0x008fc80000000f00 */
[C---:B------:R-:W-:Y:S01]  /*5810*/  HMMA.16816.F32.BF16 R140, R8.reuse, R38, RZ ;  /* 0x00000026088c723c */ /* 0x040fe200000418ff */
[----:B------:R-:W3:Y:S02]  /*5820*/  LDSM.16.MT88.4 R36, [R200+0x1c000] ;  /* 0x01c00000c824783b */ /* 0x000ee40000004200 */
[----:B------:R1:W-:Y:S05]  /*5830*/  MUFU.EX2 R193, R4 ;  /* 0x0000000400c17308 */ /* 0x0003ea0000000800 */
[----:B------:R-:W-:Y:S01]  /*5840*/  HMMA.16816.F32.BF16 R136, R8, R44, RZ ;  /* 0x0000002c0888723c */ /* 0x000fe200000418ff */
[----:B----4-:R-:W-:Y:S02]  /*5850*/  SHF.R.U32.HI R6, RZ, 0x8, R0 ;  /* 0x00000008ff067819 */ /* 0x010fe40000011600 */
[----:B------:R-:W-:Y:S01]  /*5860*/  LOP3.LUT R0, R5, UR35, R54, 0x96, !PT ;  /* 0x0000002305007c12 */ /* 0x000fe2000f8e9636 */
[----:B------:R-:W-:Y:S01]  /*5870*/  FFMA.FTZ R5, R156, c[0x0][0x23c], -R12 ;  /* 0x00008f009c057a23 */ /* 0x000fe2000001080c */
[----:B------:R-:W-:-:S03]  /*5880*/  PRMT R15, R14, 0x5410, R6 ;  /* 0x000054100e0f7816 */ /* 0x000fc60000000006 */
[----:B------:R-:W-:Y:S01]  /*5890*/  HMMA.16816.F32.BF16 R128, R8, R46, RZ ;  /* 0x0000002e0880723c */ /* 0x000fe200000418ff */
[----:B------:R-:W4:Y:S01]  /*58a0*/  LDSM.16.MT88.4 R44, [R199+0x1c000] ;  /* 0x01c00000c72c783b */ /* 0x000f220000004200 */
[----:B------:R2:W-:Y:S01]  /*58b0*/  MUFU.EX2 R181, R5 ;  /* 0x0000000500b57308 */ /* 0x0005e20000000800 */
[----:B------:R-:W-:Y:S02]  /*58c0*/  LOP3.LUT R14, R0, 0xff, RZ, 0xc0, !PT ;  /* 0x000000ff000e7812 */ /* 0x000fe400078ec0ff */
[----:B-1----:R-:W-:-:S03]  /*58d0*/  SHF.R.U32.HI R4, RZ, 0x10, R0 ;  /* 0x00000010ff047819 */ /* 0x002fc60000011600 */
[----:B-----5:R-:W-:Y:S01]  /*58e0*/  HMMA.16816.F32.BF16 R176, R8, R16, RZ ;  /* 0x0000001008b0723c */ /* 0x020fe200000418ff */
[----:B------:R-:W-:-:S06]  /*58f0*/  LOP3.LUT R4, R4, 0xff, RZ, 0xc0, !PT ;  /* 0x000000ff04047812 */ /* 0x000fcc00078ec0ff */
[----:B------:R-:W-:Y:S01]  /*5900*/  PRMT R16, R3, 0x5410, R7 ;  /* 0x0000541003107816 */ /* 0x000fe20000000007 */
[C---:B------:R-:W-:Y:S01]  /*5910*/  HMMA.16816.F32.BF16 R132, R8.reuse, R24, RZ ;  /* 0x000000180884723c */ /* 0x040fe200000418ff */
[----:B------:R-:W-:Y:S01]  /*5920*/  LOP3.LUT R3, R0, 0xffff, RZ, 0xc0, !PT ;  /* 0x0000ffff00037812 */ /* 0x000fe200078ec0ff */
[----:B--2---:R-:W-:Y:S01]  /*5930*/  FFMA.FTZ R5, R67, c[0x0][0x23c], -R12 ;  /* 0x00008f0043057a23 */ /* 0x004fe2000001080c */
[----:B------:R-:W-:Y:S01]  /*5940*/  SHF.R.U32.HI R7, RZ, 0x18, R0 ;  /* 0x00000018ff077819 */ /* 0x000fe20000011600 */
[--C-:B------:R-:W-:Y:S01]  /*5950*/  HSET2.LE.AND R0, R15, R182.reuse, PT ;  /* 0x000000b60f007233 */ /* 0x100fe20003803000 */
[----:B------:R-:W-:Y:S01]  /*5960*/  SHF.R.U32.HI R6, RZ, 0x8, R3 ;  /* 0x00000008ff067819 */ /* 0x000fe20000011603 */
[----:B------:R1:W2:Y:S01]  /*5970*/  MUFU.EX2 R149, R5 ;  /* 0x0000000500957308 */ /* 0x0002a20000000800 */
[----:B------:R-:W-:Y:S01]  /*5980*/  F2FP.BF16.PACK_AB R3, R180, R191 ;  /* 0x000000bfb403723e */ /* 0x000fe200000010ff */
[----:B------:R-:W-:Y:S01]  /*5990*/  HMMA.16816.F32.BF16 R124, R8, R26, RZ ;  /* 0x0000001a087c723c */ /* 0x000fe200000418ff */
[----:B------:R-:W5:Y:S01]  /*59a0*/  LDSM.16.MT88.4 R24, [R198+0x18800] ;  /* 0x01880000c618783b */ /* 0x000f620000004200 */
[----:B------:R-:W-:Y:S01]  /*59b0*/  PRMT R14, R14, 0x5410, R6 ;  /* 0x000054100e0e7816 */ /* 0x000fe20000000006 */
[----:B------:R-:W-:Y:S01]  /*59c0*/  IMAD.MOV.U32 R67, RZ, RZ, R238 ;  /* 0x000000ffff437224 */ /* 0x000fe200078e00ee */
[----:B------:R-:W-:Y:S01]  /*59d0*/  LOP3.LUT R6, R0, R3, RZ, 0xc0, !PT ;  /* 0x0000000300067212 */ /* 0x000fe200078ec0ff */
[----:B------:R-:W-:Y:S01]  /*59e0*/  FFMA.FTZ R3, R164, c[0x0][0x23c], -R12 ;  /* 0x00008f00a4037a23 */ /* 0x000fe2000001080c */
[----:B------:R-:W-:-:S02]  /*59f0*/  HSET2.LE.AND R0, R16, R182, PT ;  /* 0x000000b610007233 */ /* 0x000fc40003803000 */
[----:B------:R-:W-:Y:S01]  /*5a00*/  HMMA.16816.F32.BF16 R160, R8, R28, RZ ;  /* 0x0000001c08a0723c */ /* 0x000fe200000418ff */
[----:B------:R2:W2:Y:S01]  /*5a10*/  MUFU.EX2 R190, R3 ;  /* 0x0000000300be7308 */ /* 0x0004a20000000800 */
[----:B-1----:R-:W-:-:S06]  /*5a20*/  PRMT R5, R4, 0x5410, R7 ;  /* 0x0000541004057816 */ /* 0x002fcc0000000007 */
[C---:B------:R-:W-:Y:S01]  /*5a30*/  HMMA.16816.F32.BF16 R168, R8.reuse, R30, RZ ;  /* 0x0000001e08a8723c */ /* 0x040fe200000418ff */
[----:B------:R-:W1:Y:S07]  /*5a40*/  LDSM.16.MT88.4 R28, [R197+0x18800] ;  /* 0x01880000c51c783b */ /* 0x000e6e0000004200 */
[----:B------:R-:W-:Y:S01]  /*5a50*/  HMMA.16816.F32.BF16 R156, R8, R20, RZ ;  /* 0x00000014089c723c */ /* 0x000fe200000418ff */
[----:B--2---:R-:W-:-:S04]  /*5a60*/  F2FP.BF16.PACK_AB R3, R149, R181 ;  /* 0x000000b59503723e */ /* 0x004fc800000010ff */
[----:B------:R-:W-:Y:S01]  /*5a70*/  LOP3.LUT R7, R0, R3, RZ, 0xc0, !PT ;  /* 0x0000000300077212 */ /* 0x000fe200078ec0ff */
[--C-:B------:R-:W-:Y:S01]  /*5a80*/  HSET2.LE.AND R0, R14, R182.reuse, PT ;  /* 0x000000b60e007233 */ /* 0x100fe20003803000 */
[----:B------:R-:W-:Y:S01]  /*5a90*/  F2FP.BF16.PACK_AB R3, R189, R66 ;  /* 0x00000042bd03723e */ /* 0x000fe200000010ff */
[----:B------:R-:W-:Y:S01]  /*5aa0*/  HMMA.16816.F32.BF16 R172, R8, R22, RZ ;  /* 0x0000001608ac723c */ /* 0x000fe200000418ff */
[----:B------:R-:W2:Y:S02]  /*5ab0*/  LDSM.16.MT88.4 R20, [R200+0x18800] ;  /* 0x01880000c814783b */ /* 0x000ea40000004200 */
[----:B------:R-:W-:Y:S01]  /*5ac0*/  LOP3.LUT R4, R0, R3, RZ, 0xc0, !PT ;  /* 0x0000000300047212 */ /* 0x000fe200078ec0ff */
[----:B------:R-:W-:Y:S01]  /*5ad0*/  HSET2.LE.AND R0, R5, R182, PT ;  /* 0x000000b605007233 */ /* 0x000fe20003803000 */
[----:B------:R-:W-:-:S03]  /*5ae0*/  F2FP.BF16.PACK_AB R3, R190, R193 ;  /* 0x000000c1be03723e */ /* 0x000fc600000010ff */
[----:B------:R-:W-:Y:S01]  /*5af0*/  HMMA.16816.F32.BF16 R120, R8, R60, RZ ;  /* 0x0000003c0878723c */ /* 0x000fe200000418ff */
[----:B------:R-:W-:Y:S01]  /*5b00*/  LOP3.LUT R5, R0, R3, RZ, 0xc0, !PT ;  /* 0x0000000300057212 */ /* 0x000fe200078ec0ff */
[----:B------:R-:W-:Y:S02]  /*5b10*/  IMAD.MOV.U32 R0, RZ, RZ, R240 ;  /* 0x000000ffff007224 */ /* 0x000fe400078e00f0 */
[----:B------:R-:W-:-:S04]  /*5b20*/  IMAD.MOV.U32 R3, RZ, RZ, R237 ;  /* 0x000000ffff037224 */ /* 0x000fc800078e00ed */
[C---:B------:R-:W-:Y:S08]  /*5b30*/  HMMA.16816.F32.BF16 R112, R8.reuse, R62, RZ ;  /* 0x0000003e0870723c */ /* 0x040ff000000418ff */
[C---:B------:R-:W-:Y:S01]  /*5b40*/  HMMA.16816.F32.BF16 R52, R8.reuse, R18, RZ ;  /* 0x000000120834723c */ /* 0x040fe200000418ff */
[----:B------:R-:W1:Y:S07]  /*5b50*/  LDSM.16.MT88.4 R16, [R199+0x18800] ;  /* 0x01880000c710783b */ /* 0x000e6e0000004200 */
[C---:B------:R-:W-:Y:S08]  /*5b60*/  HMMA.16816.F32.BF16 R96, R8.reuse, R40, RZ ;  /* 0x000000280860723c */ /* 0x040ff000000418ff */
[C---:B------:R-:W-:Y:S08]  /*5b70*/  HMMA.16816.F32.BF16 R84, R8.reuse, R42, RZ ;  /* 0x0000002a0854723c */ /* 0x040ff000000418ff */
[C---:B---3--:R-:W-:Y:S08]  /*5b80*/  HMMA.16816.F32.BF16 R60, R8.reuse, R36, RZ ;  /* 0x00000024083c723c */ /* 0x048ff000000418ff */
[C---:B----4-:R-:W-:Y:S08]  /*5b90*/  HMMA.16816.F32.BF16 R100, R8.reuse, R44, RZ ;  /* 0x0000002c0864723c */ /* 0x050ff000000418ff */
[C---:B------:R-:W-:Y:S08]  /*5ba0*/  HMMA.16816.F32.BF16 R152, R8.reuse, R48, RZ ;  /* 0x000000300898723c */ /* 0x040ff000000418ff */
[C---:B------:R-:W-:Y:S08]  /*5bb0*/  HMMA.16816.F32.BF16 R72, R8.reuse, R32, RZ ;  /* 0x000000200848723c */ /* 0x040ff000000418ff */
[C---:B------:R-:W-:Y:S01]  /*5bc0*/  HMMA.16816.F32.BF16 R40, R8.reuse, R34, RZ ;  /* 0x000000220828723c */ /* 0x040fe200000418ff */
[----:B------:R-:W-:Y:S07]  /*5bd0*/  LDSM.16.MT88.4 R32, [R198+0x1a800] ;  /* 0x01a80000c620783b */ /* 0x000fee0000004200 */
[C---:B------:R-:W-:Y:S08]  /*5be0*/  HMMA.16816.F32.BF16 R36, R8.reuse, R38, RZ ;  /* 0x000000260824723c */ /* 0x040ff000000418ff */
[C---:B------:R-:W-:Y:S08]  /*5bf0*/  HMMA.16816.F32.BF16 R44, R8.reuse, R46, RZ ;  /* 0x0000002e082c723c */ /* 0x040ff000000418ff */
[----:B------:R-:W-:Y:S01]  /*5c00*/  HMMA.16816.F32.BF16 R48, R8, R50, RZ ;  /* 0x000000320830723c */ /* 0x000fe200000418ff */
[----:B------:R-:W3:Y:S07]  /*5c10*/  LDSM.16.MT88.4 R8, [R197+0x1a800] ;  /* 0x01a80000c508783b */ /* 0x000eee0000004200 */
[C---:B-----5:R-:W-:Y:S08]  /*5c20*/  HMMA.16816.F32.BF16 R136, R4.reuse, R24, R136 ;  /* 0x000000180488723c */ /* 0x060ff00000041888 */
[C---:B-1----:R-:W-:Y:S08]  /*5c30*/  HMMA.16816.F32.BF16 R184, R4.reuse, R30, R140 ;  /* 0x0000001e04b8723c */ /* 0x042ff0000004188c */
[C---:B--2---:R-:W-:Y:S08]  /*5c40*/  HMMA.16816.F32.BF16 R244, R4.reuse, R20, R120 ;  /* 0x0000001404f4723c */ /* 0x044ff00000041878 */
[----:B------:R-:W-:Y:S01]  /*5c50*/  IMAD.MOV.U32 R143, RZ, RZ, R137 ;  /* 0x000000ffff8f7224 */ /* 0x000fe200078e0089 */
[----:B------:R-:W-:Y:S01]  /*5c60*/  MOV R142, R138 ;  /* 0x0000008a008e7202 */ /* 0x000fe20000000f00 */
[----:B------:R-:W-:Y:S01]  /*5c70*/  IMAD.MOV.U32 R141, RZ, RZ, R139 ;  /* 0x000000ffff8d7224 */ /* 0x000fe200078e008b */
[----:B------:R-:W-:Y:S01]  /*5c80*/  HMMA.16816.F32.BF16 R96, R4, R16, R96 ;  /* 0x000000100460723c */ /* 0x000fe20000041860 */
[----:B------:R-:W-:-:S07]  /*5c90*/  IMAD.MOV.U32 R140, RZ, RZ, R136 ;  /* 0x000000ffff8c7224 */ /* 0x000fce00078e0088 */
[C---:B------:R-:W-:Y:S01]  /*5ca0*/  HMMA.16816.F32.BF16 R136, R4.reuse, R22, R112 ;  /* 0x000000160488723c */ /* 0x040fe20000041870 */
[----:B------:R-:W1:Y:S07]  /*5cb0*/  LDSM.16.MT88.4 R20, [R200+0x1a800] ;  /* 0x01a80000c814783b */ /* 0x000e6e0000004200 */
[C---:B------:R-:W-:Y:S01]  /*5cc0*/  HMMA.16816.F32.BF16 R112, R4.reuse, R18, R84 ;  /* 0x000000120470723c */ /* 0x040fe20000041854 */
[----:B------:R-:W2:Y:S06]  /*5cd0*/  LDSM.16.MT88.4 R16, [R199+0x1a800] ;  /* 0x01a80000c710783b */ /* 0x000eac0000004200 */
[----:B------:R-:W-:Y:S01]  /*5ce0*/  MOV R87, R242 ;  /* 0x000000f200577202 */ /* 0x000fe20000000f00 */
[----:B------:R-:W-:Y:S01]  /*5cf0*/  IMAD.MOV.U32 R86, RZ, RZ, R241 ;  /* 0x000000ffff567224 */ /* 0x000fe200078e00f1 */
[----:B---3--:R-:W-:Y:S01]  /*5d00*/  HMMA.16816.F32.BF16 R120, R4, R10, R40 ;  /* 0x0000000a0478723c */ /* 0x008fe20000041828 */
[----:B------:R-:W-:-:S02]  /*5d10*/  IMAD.MOV.U32 R84, RZ, RZ, R231 ;  /* 0x000000ffff547224 */ /* 0x000fc400078e00e7 */
[----:B------:R-:W-:-:S04]  /*5d20*/  IMAD.MOV.U32 R85, RZ, RZ, R230 ;  /* 0x000000ffff557224 */ /* 0x000fc800078e00e6 */
[----:B------:R-:W-:Y:S01]  /*5d30*/  IMAD.MOV.U32 R42, RZ, RZ, R193 ;  /* 0x000000ffff2a7224 */ /* 0x000fe200078e00c1 */
[----:B------:R-:W-:Y:S01]  /*5d40*/  HMMA.16816.F32.BF16 R240, R4, R8, R72 ;  /* 0x0000000804f0723c */ /* 0x000fe20000041848 */
[----:B------:R-:W3:Y:S01]  /*5d50*/  LDSM.16.MT88.4 R8, [R197+0x1c800] ;  /* 0x01c80000c508783b */ /* 0x000ee20000004200 */
[----:B------:R-:W-:-:S05]  /*5d60*/  MOV R43, R192 ;  /* 0x000000c0002b7202 */ /* 0x000fca0000000f00 */
[----:B------:R-:W-:Y:S01]  /*5d70*/  IMAD.MOV.U32 R73, RZ, RZ, R195 ;  /* 0x000000ffff497224 */ /* 0x000fe200078e00c3 */
[----:B------:R-:W-:Y:S01]  /*5d80*/  HMMA.16816.F32.BF16 R144, R4, R28, R144 ;  /* 0x0000001c0490723c */ /* 0x000fe20000041890 */
[----:B------:R-:W-:Y:S01]  /*5d90*/  MOV R72, R194 ;  /* 0x000000c200487202 */ /* 0x000fe20000000f00 */
[----:B------:R-:W-:Y:S01]  /*5da0*/  IMAD.MOV.U32 R74, RZ, RZ, R228 ;  /* 0x000000ffff4a7224 */ /* 0x000fe200078e00e4 */
[----:B------:R-:W-:-:S03]  /*5db0*/  MOV R75, R229 ;  /* 0x000000e5004b7202 */ /* 0x000fc60000000f00 */
[----:B------:R-:W-:Y:S01]  /*5dc0*/  IMAD.MOV.U32 R40, RZ, RZ, R72 ;  /* 0x000000ffff287224 */ /* 0x000fe200078e0048 */
[----:B------:R-:W-:Y:S01]  /*5dd0*/  MOV R72, R140 ;  /* 0x0000008c00487202 */ /* 0x000fe20000000f00 */
[C---:B-1----:R-:W-:Y:S08]  /*5de0*/  HMMA.16816.F32.BF16 R228, R4.reuse, R20, R132 ;  /* 0x0000001404e4723c */ /* 0x042ff00000041884 */
[C---:B--2---:R-:W-:Y:S07]  /*5df0*/  HMMA.16816.F32.BF16 R192, R4.reuse, R16, R116 ;  /* 0x0000001004c0723c */ /* 0x044fee0000041874 */
[----:B------:R-:W-:Y:S01]  /*5e00*/  IMAD.MOV.U32 R119, RZ, RZ, R74 ;  /* 0x000000ffff777224 */ /* 0x000fe200078e004a */
        /* <DEDUP_REMOVED lines=15> */
[----:B---3--:R-:W-:Y:S01]  /*5f00*/  HMMA.16816.F32.BF16 R16, R4, R10, R80 ;  /* 0x0000000a0410723c */ /* 0x008fe20000041850 */
[----:B------:R-:W-:-:S07]  /*5f10*/  IMAD.MOV.U32 R144, RZ, RZ, R190 ;  /* 0x000000ffff907224 */ /* 0x000fce00078e00be */
[----:B------:R-:W-:Y:S01]  /*5f20*/  HMMA.16816.F32.BF16 R236, R4, R32, R68 ;  /* 0x0000002004ec723c */ /* 0x000fe20000041844 */
[----:B------:R-:W-:Y:S01]  /*5f30*/  IMAD.MOV.U32 R118, RZ, RZ, R104 ;  /* 0x000000ffff767224 */ /* 0x000fe200078e0068 */
[----:B------:R-:W-:Y:S01]  /*5f40*/  MOV R116, R106 ;  /* 0x0000006a00747202 */ /* 0x000fe20000000f00 */
[----:B------:R-:W-:-:S04]  /*5f50*/  IMAD.MOV.U32 R117, RZ, RZ, R105 ;  /* 0x000000ffff757224 */ /* 0x000fc800078e0069 */
        /* <DEDUP_REMOVED lines=17> */
[----:B------:R-:W-:-:S02]  /*6070*/  IMAD.MOV.U32 R72, RZ, RZ, R0 ;  /* 0x000000ffff487224 */ /* 0x000fc400078e0000 */
[----:B------:R-:W-:Y:S01]  /*6080*/  IMAD.U32 R0, RZ, RZ, UR6 ;  /* 0x00000006ff007e24 */ /* 0x000fe2000f8e00ff */
[----:B------:R-:W-:Y:S01]  /*6090*/  HMMA.16816.F32.BF16 R188, R4, R8, R92 ;  /* 0x0000000804bc723c */ /* 0x000fe2000004185c */
[----:B------:R-:W-:Y:S01]  /*60a0*/  IMAD.MOV.U32 R109, RZ, RZ, R70 ;  /* 0x000000ffff6d7224 */ /* 0x000fe200078e0046 */
[----:B------:R-:W-:Y:S01]  /*60b0*/  MOV R111, R40 ;  /* 0x00000028006f7202 */ /* 0x000fe20000000f00 */
[----:B------:R-:W-:Y:S01]  /*60c0*/  IMAD.MOV.U32 R110, RZ, RZ, R71 ;  /* 0x000000ffff6e7224 */ /* 0x000fe200078e0047 */
        /* <DEDUP_REMOVED lines=9> */
[----:B------:R-:W3:Y:S01]  /*6160*/  LDSM.16.MT88.4 R16, [R199+0x1c800] ;  /* 0x01c80000c710783b */ /* 0x000ee20000004200 */
[----:B------:R-:W-:Y:S01]  /*6170*/  IMAD.MOV.U32 R70, RZ, RZ, R42 ;  /* 0x000000ffff467224 */ /* 0x000fe200078e002a */
[----:B------:R-:W-:Y:S01]  /*6180*/  MOV R43, R147 ;  /* 0x00000093002b7202 */ /* 0x000fe20000000f00 */
[----:B------:R-:W-:-:S04]  /*6190*/  IMAD.WIDE.U32 R10, R0, -0x326172a9, RZ ;  /* 0xcd9e8d57000a7825 */ /* 0x000fc800078e00ff */
[----:B------:R-:W-:Y:S01]  /*61a0*/  IMAD.MOV.U32 R34, RZ, RZ, R140 ;  /* 0x000000ffff227224 */ /* 0x000fe200078e008c */
[----:B------:R-:W-:Y:S01]  /*61b0*/  LOP3.LUT R0, R11, UR34, R58, 0x96, !PT ;  /* 0x000000220b007c12 */ /* 0x000fe2000f8e963a */
[----:B------:R-:W-:Y:S02]  /*61c0*/  IMAD.MOV.U32 R32, RZ, RZ, R142 ;  /* 0x000000ffff207224 */ /* 0x000fe400078e008e */
[----:B------:R-:W-:Y:S02]  /*61d0*/  IMAD.MOV.U32 R33, RZ, RZ, R143 ;  /* 0x000000ffff217224 */ /* 0x000fe400078e008f */
[----:B------:R-:W-:Y:S01]  /*61e0*/  IMAD.MOV.U32 R41, RZ, RZ, R145 ;  /* 0x000000ffff297224 */ /* 0x000fe200078e0091 */
[----:B-1----:R-:W-:Y:S01]  /*61f0*/  HMMA.16816.F32.BF16 R140, R4, R26, R76 ;  /* 0x0000001a048c723c */ /* 0x002fe2000004184c */
[----:B------:R-:W-:Y:S01]  /*6200*/  IMAD.MOV.U32 R42, RZ, RZ, R146 ;  /* 0x000000ffff2a7224 */ /* 0x000fe200078e0092 */
[----:B------:R-:W-:Y:S01]  /*6210*/  MOV R150, R32 ;  /* 0x0000002000967202 */ /* 0x000fe20000000f00 */
[----:B------:R-:W-:Y:S01]  /*6220*/  IMAD.WIDE.U32 R8, R0, -0x2daee0ad, RZ ;  /* 0xd2511f5300087825 */ /* 0x000fe200078e00ff */
[----:B------:R-:W-:-:S03]  /*6230*/  LOP3.LUT R0, R57, UR32, R10, 0x96, !PT ;  /* 0x0000002039007c12 */ /* 0x000fc6000f8e960a */
[----:B------:R-:W-:Y:S01]  /*6240*/  IMAD.MOV.U32 R108, RZ, RZ, R107 ;  /* 0x000000ffff6c7224 */ /* 0x000fe200078e006b */
[C---:B------:R-:W-:Y:S01]  /*6250*/  HMMA.16816.F32.BF16 R144, R4.reuse, R24, R88 ;  /* 0x000000180490723c */ /* 0x040fe20000041858 */
[----:B------:R-:W1:Y:S01]  /*6260*/  LDSM.16.MT88.4 R24, [R198+0x1e800] ;  /* 0x01e80000c618783b */ /* 0x000e620000004200 */
[----:B------:R-:W-:Y:S01]  /*6270*/  IMAD.WIDE.U32 R10, R0, -0x2daee0ad, RZ ;  /* 0xd2511f53000a7825 */ /* 0x000fe200078e00ff */
[----:B------:R-:W-:Y:S02]  /*6280*/  LOP3.LUT R9, R9, UR31, R64, 0x96, !PT ;  /* 0x0000001f09097c12 */ /* 0x000fe4000f8e9640 */
[----:B------:R-:W-:Y:S01]  /*6290*/  MOV R78, R41 ;  /* 0x00000029004e7202 */ /* 0x000fe20000000f00 */
[----:B------:R-:W-:Y:S02]  /*62a0*/  IMAD.MOV.U32 R126, RZ, RZ, R67 ;  /* 0x000000ffff7e7224 */ /* 0x000fe400078e0043 */
[----:B--2---:R-:W-:Y:S01]  /*62b0*/  HMMA.16816.F32.BF16 R88, R4, R30, R36 ;  /* 0x0000001e0458723c */ /* 0x004fe20000041824 */
[----:B------:R-:W-:Y:S01]  /*62c0*/  IMAD.MOV.U32 R125, RZ, RZ, R3 ;  /* 0x000000ffff7d7224 */ /* 0x000fe200078e0003 */
[----:B------:R-:W-:Y:S01]  /*62d0*/  LOP3.LUT R3, R11, UR29, R8, 0x96, !PT ;  /* 0x0000001d0b037c12 */ /* 0x000fe2000f8e9608 */
[----:B------:R-:W-:-:S02]  /*62e0*/  FFMA.FTZ R0, R224, c[0x0][0x23c], -R13 ;  /* 0x00008f00e0007a23 */ /* 0x000fc4000001080d */
[----:B------:R-:W-:Y:S01]  /*62f0*/  IMAD.MOV.U32 R76, RZ, RZ, R33 ;  /* 0x000000ffff4c7224 */ /* 0x000fe200078e0021 */
[----:B------:R-:W2:Y:S01]  /*6300*/  LDC.U8 R224, c[0x0][0x2d8] ;  /* 0x0000b600ffe07b82 */ /* 0x000ea20000000000 */
[----:B------:R-:W-:Y:S01]  /*6310*/  MOV R39, R127 ;  /* 0x0000007f00277202 */ /* 0x000fe20000000f00 */
[----:B------:R-:W-:Y:S01]  /*6320*/  HMMA.16816.F32.BF16 R104, R4, R28, R60 ;  /* 0x0000001c0468723c */ /* 0x000fe2000004183c */
[----:B------:R-:W-:Y:S01]  /*6330*/  MOV R127, R66 ;  /* 0x00000042007f7202 */ /* 0x000fe20000000f00 */
[----:B------:R4:W-:Y:S01]  /*6340*/  MUFU.EX2 R30, R0 ;  /* 0x00000000001e7308 */ /* 0x0009e20000000800 */
[----:B------:R-:W-:-:S04]  /*6350*/  IMAD.WIDE.U32 R8, R9, -0x326172a9, RZ ;  /* 0xcd9e8d5709087825 */ /* 0x000fc800078e00ff */
[----:B------:R-:W-:Y:S01]  /*6360*/  MOV R28, R72 ;  /* 0x00000048001c7202 */ /* 0x000fe20000000f00 */
[----:B---3--:R-:W-:Y:S01]  /*6370*/  HMMA.16816.F32.BF16 R100, R4, R16, R100 ;  /* 0x000000100464723c */ /* 0x008fe20000041864 */
[----:B------:R-:W-:Y:S02]  /*6380*/  IMAD.MOV.U32 R29, RZ, RZ, R73 ;  /* 0x000000ffff1d7224 */ /* 0x000fe400078e0049 */
[----:B------:R-:W-:Y:S01]  /*6390*/  IMAD.WIDE.U32 R32, R3, -0x326172a9, RZ ;  /* 0xcd9e8d5703207825 */ /* 0x000fe200078e00ff */
[----:B------:R-:W-:-:S03]  /*63a0*/  LOP3.LUT R3, R9, UR30, R56, 0x96, !PT ;  /* 0x0000001e09037c12 */ /* 0x000fc6000f8e9638 */
[----:B------:R-:W-:Y:S01]  /*63b0*/  IMAD.MOV.U32 R38, RZ, RZ, R34 ;  /* 0x000000ffff267224 */ /* 0x000fe200078e0022 */
[C---:B------:R-:W-:Y:S01]  /*63c0*/  HMMA.16816.F32.BF16 R80, R4.reuse, R18, R44 ;  /* 0x000000120450723c */ /* 0x040fe2000004182c */
[----:B------:R-:W3:Y:S01]  /*63d0*/  LDSM.16.MT88.4 R16, [R200+0x1e800] ;  /* 0x01e80000c810783b */ /* 0x000ee20000004200 */
[----:B----4-:R-:W-:Y:S02]  /*63e0*/  FFMA.FTZ R0, R165, c[0x0][0x23c], -R13 ;  /* 0x00008f00a5007a23 */ /* 0x010fe4000001080d */
[----:B------:R-:W-:Y:S02]  /*63f0*/  IMAD.MOV.U32 R37, RZ, RZ, R35 ;  /* 0x000000ffff257224 */ /* 0x000fe400078e0023 */
[----:B------:R4:W5:Y:S01]  /*6400*/  MUFU.EX2 R31, R0 ;  /* 0x00000000001f7308 */ /* 0x0009620000000800 */
[----:B------:R-:W-:Y:S01]  /*6410*/  FFMA.FTZ R11, R166, c[0x0][0x23c], -R13 ;  /* 0x00008f00a60b7a23 */ /* 0x000fe2000001080d */
[----:B------:R-:W-:Y:S01]  /*6420*/  HMMA.16816.F32.BF16 R72, R4, R20, R152 ;  /* 0x000000140448723c */ /* 0x000fe20000041898 */
[----:B------:R-:W-:Y:S01]  /*6430*/  IMAD.MOV.U32 R77, RZ, RZ, R40 ;  /* 0x000000ffff4d7224 */ /* 0x000fe200078e0028 */
[----:B--2---:R-:W-:Y:S01]  /*6440*/  LEA R224, R224, R224, 0x10 ;  /* 0x000000e0e0e07211 */ /* 0x004fe200078e80ff */
[----:B------:R-:W-:-:S02]  /*6450*/  IMAD.MOV.U32 R79, RZ, RZ, R42 ;  /* 0x000000ffff4f7224 */ /* 0x000fc400078e002a */
[----:B------:R-:W-:Y:S01]  /*6460*/  IMAD.MOV.U32 R151, RZ, RZ, R43 ;  /* 0x000000ffff977224 */ /* 0x000fe200078e002b */
[----:B------:R2:W-:Y:S01]  /*6470*/  MUFU.EX2 R165, R11 ;  /* 0x0000000b00a57308 */ /* 0x0005e20000000800 */
[----:B------:R-:W-:Y:S01]  /*6480*/  IMAD.MOV.U32 R154, RZ, RZ, R15 ;  /* 0x000000ffff9a7224 */ /* 0x000fe200078e000f */
[C---:B------:R-:W-:Y:S01]  /*6490*/  HMMA.16816.F32.BF16 R64, R4.reuse, R22, R48 ;  /* 0x000000160440723c */ /* 0x040fe20000041830 */
[----:B------:R-:W5:Y:S01]  /*64a0*/  LDSM.16.MT88.4 R20, [R199+0x1e800] ;  /* 0x01e80000c714783b */ /* 0x000f620000004200 */
[----:B------:R-:W-:Y:S01]  /*64b0*/  IMAD.MOV.U32 R155, RZ, RZ, R14 ;  /* 0x000000ffff9b7224 */ /* 0x000fe200078e000e */
[----:B------:R-:W-:Y:S01]  /*64c0*/  MOV R153, R164 ;  /* 0x000000a400997202 */ /* 0x000fe20000000f00 */
[----:B------:R-:W-:Y:S01]  /*64d0*/  IMAD.MOV.U32 R152, RZ, RZ, R39 ;  /* 0x000000ffff987224 */ /* 0x000fe200078e0027 */
[----:B----4-:R-:W-:Y:S01]  /*64e0*/  LOP3.LUT R0, R33, UR17, R8, 0x96, !PT ;  /* 0x0000001121007c12 */ /* 0x010fe2000f8e9608 */
[----:B------:R-:W-:Y:S02]  /*64f0*/  IMAD.WIDE.U32 R8, R3, -0x2daee0ad, RZ ;  /* 0xd2511f5303087825 */ /* 0x000fe400078e00ff */
[----:B-1----:R-:W-:Y:S02]  /*6500*/  HMMA.16816.F32.BF16 R44, R4, R26, R168 ;  /* 0x0000001a042c723c */ /* 0x002fe400000418a8 */
[----:B------:R-:W-:-:S04]  /*6510*/  IMAD.WIDE.U32 R34, R0, -0x2daee0ad, RZ ;  /* 0xd2511f5300227825 */ /* 0x000fc800078e00ff */
[----:B------:R-:W-:Y:S01]  /*6520*/  FFMA.FTZ R0, R167, c[0x0][0x23c], -R13 ;  /* 0x00008f00a7007a23 */ /* 0x000fe2000001080d */
[----:B------:R-:W-:Y:S01]  /*6530*/  LOP3.LUT R3, R35, UR5, R8, 0x96, !PT ;  /* 0x0000000523037c12 */ /* 0x000fe2000f8e9608 */
[----:B--2---:R-:W-:Y:S01]  /*6540*/  FFMA.FTZ R11, R225, c[0x0][0x23c], -R12 ;  /* 0x00008f00e10b7a23 */ /* 0x004fe2000001080c */
[C---:B------:R-:W-:Y:S01]  /*6550*/  HMMA.16816.F32.BF16 R60, R4.reuse, R24, R160 ;  /* 0x00000018043c723c */ /* 0x040fe200000418a0 */
[----:B------:R1:W-:Y:S01]  /*6560*/  MUFU.EX2 R169, R0 ;  /* 0x0000000000a97308 */ /* 0x0003e20000000800 */
[----:B------:R-:W-:Y:S01]  /*6570*/  MOV R35, R85 ;  /* 0x0000005500237202 */ /* 0x000fe20000000f00 */
[----:B------:R-:W-:Y:S01]  /*6580*/  LDSM.16.MT88.4 R24, [R197+0x1b000] ;  /* 0x01b00000c518783b */ /* 0x000fe20000004200 */
[----:B------:R-:W-:Y:S01]  /*6590*/  IMAD.MOV.U32 R168, RZ, RZ, R109 ;  /* 0x000000ffffa87224 */ /* 0x000fe200078e006d */
[----:B------:R-:W-:Y:S01]  /*65a0*/  MOV R170, R127 ;  /* 0x0000007f00aa7202 */ /* 0x000fe20000000f00 */
[----:B------:R-:W-:Y:S01]  /*65b0*/  IMAD.MOV.U32 R166, RZ, RZ, R29 ;  /* 0x000000ffffa67224 */ /* 0x000fe200078e001d */
[----:B------:R-:W-:Y:S01]  /*65c0*/  MOV R162, R116 ;  /* 0x0000007400a27202 */ /* 0x000fe20000000f00 */
[----:B---3--:R-:W-:Y:S01]  /*65d0*/  HMMA.16816.F32.BF16 R40, R4, R16, R176 ;  /* 0x000000100428723c */ /* 0x008fe200000418b0 */
[----:B------:R2:W-:Y:S01]  /*65e0*/  MUFU.EX2 R164, R11 ;  /* 0x0000000b00a47308 */ /* 0x0005e20000000800 */
[----:B------:R-:W-:Y:S01]  /*65f0*/  IMAD.MOV.U32 R163, RZ, RZ, R108 ;  /* 0x000000ffffa37224 */ /* 0x000fe200078e006c */
[----:B------:R-:W-:Y:S01]  /*6600*/  MOV R167, R28 ;  /* 0x0000001c00a77202 */ /* 0x000fe20000000f00 */
[----:B------:R-:W-:-:S02]  /*6610*/  IMAD.MOV.U32 R160, RZ, RZ, R118 ;  /* 0x000000ffffa07224 */ /* 0x000fc400078e0076 */
[----:B------:R-:W-:Y:S02]  /*6620*/  IMAD.MOV.U32 R161, RZ, RZ, R117 ;  /* 0x000000ffffa17224 */ /* 0x000fe400078e0075 */
[----:B-----5:R-:W-:Y:S01]  /*6630*/  IMAD.MOV.U32 R179, RZ, RZ, R31 ;  /* 0x000000ffffb37224 */ /* 0x020fe200078e001f */
[----:B-1----:R-:W-:Y:S01]  /*6640*/  LOP3.LUT R0, R9, UR14, R10, 0x96, !PT ;  /* 0x0000000e09007c12 */ /* 0x002fe2000f8e960a */
[----:B------:R-:W-:Y:S01]  /*6650*/  IMAD.WIDE.U32 R8, R3, -0x326172a9, RZ ;  /* 0xcd9e8d5703087825 */ /* 0x000fe200078e00ff */
[----:B------:R-:W-:-:S03]  /*6660*/  MOV R31, R37 ;  /* 0x00000025001f7202 */ /* 0x000fc60000000f00 */
[----:B------:R-:W-:Y:S01]  /*6670*/  FFMA.FTZ R3, R234, c[0x0][0x23c], -R12 ;  /* 0x00008f00ea037a23 */ /* 0x000fe2000001080c */
[----:B------:R-:W-:Y:S01]  /*6680*/  LOP3.LUT R10, R8, 0xff, RZ, 0xc0, !PT ;  /* 0x000000ff080a7812 */ /* 0x000fe200078ec0ff */
[----:B------:R-:W-:Y:S01]  /*6690*/  IMAD.WIDE.U32 R14, R0, -0x326172a9, RZ ;  /* 0xcd9e8d57000e7825 */ /* 0x000fe200078e00ff */
[----:B------:R-:W-:Y:S01]  /*66a0*/  LOP3.LUT R0, R8, 0xffff, RZ, 0xc0, !PT ;  /* 0x0000ffff08007812 */ /* 0x000fe200078ec0ff */
[----:B------:R1:W3:Y:S01]  /*66b0*/  MUFU.EX2 R176, R3 ;  /* 0x0000000300b07308 */ /* 0x0002e20000000800 */
[----:B------:R-:W-:Y:S01]  /*66c0*/  HMMA.16816.F32.BF16 R48, R4, R20, R156 ;  /* 0x000000140430723c */ /* 0x000fe2000004189c */
[----:B------:R-:W-:Y:S01]  /*66d0*/  IMAD.MOV.U32 R178, RZ, RZ, R30 ;  /* 0x000000ffffb27224 */ /* 0x000fe200078e001e */
[----:B--2---:R-:W-:Y:S01]  /*66e0*/  SHF.R.U32.HI R11, RZ, 0x18, R8 ;  /* 0x00000018ff0b7819 */ /* 0x004fe20000011608 */
[----:B------:R-:W-:-:S04]  /*66f0*/  IMAD.MOV.U32 R30, RZ, RZ, R38 ;  /* 0x000000ffff1e7224 */ /* 0x000fc800078e0026 */
[----:B------:R-:W-:Y:S01]  /*6700*/  IMAD.MOV.U32 R159, RZ, RZ, R84 ;  /* 0x000000ffff9f7224 */ /* 0x000fe200078e0054 */
[C---:B------:R-:W-:Y:S01]  /*6710*/  HMMA.16816.F32.BF16 R36, R4.reuse, R18, R52 ;  /* 0x000000120424723c */ /* 0x040fe20000041834 */
[----:B------:R-:W-:Y:S01]  /*6720*/  LDSM.16.MT88.4 R16, [R197+0x19000] ;  /* 0x01900000c510783b */ /* 0x000fe20000004200 */
[----:B------:R-:W-:Y:S02]  /*6730*/  IMAD.MOV.U32 R157, RZ, RZ, R125 ;  /* 0x000000ffff9d7224 */ /* 0x000fe400078e007d */
[----:B------:R-:W-:Y:S02]  /*6740*/  IMAD.MOV.U32 R158, RZ, RZ, R126 ;  /* 0x000000ffff9e7224 */ /* 0x000fe400078e007e */
[----:B------:R-:W-:Y:S01]  /*6750*/  IMAD.MOV.U32 R177, RZ, RZ, R30 ;  /* 0x000000ffffb17224 */ /* 0x000fe200078e001e */
[----:B-1----:R-:W-:Y:S01]  /*6760*/  SHF.R.U32.HI R3, RZ, 0x8, R0 ;  /* 0x00000008ff037819 */ /* 0x002fe20000011600 */
[----:B------:R-:W-:Y:S01]  /*6770*/  HMMA.16816.F32.BF16 R56, R4, R22, R172 ;  /* 0x000000160438723c */ /* 0x000fe200000418ac */
[----:B------:R-:W-:Y:S01]  /*6780*/  LOP3.LUT R0, R9, UR36, R14, 0x96, !PT ;  /* 0x0000002409007c12 */ /* 0x000fe2000f8e960e */
[----:B------:R-:W1:Y:S01]  /*6790*/  LDSM.16.MT88.4 R20, [R198+0x19000] ;  /* 0x01900000c614783b */ /* 0x000e620000004200 */
[----:B------:R-:W-:Y:S01]  /*67a0*/  PRMT R10, R10, 0x5410, R3 ;  /* 0x000054100a0a7816 */ /* 0x000fe20000000003 */
[----:B------:R-:W-:Y:S01]  /*67b0*/  IMAD.MOV.U32 R156, RZ, RZ, R31 ;  /* 0x000000ffff9c7224 */ /* 0x000fe200078e001f */
[C---:B------:R-:W-:Y:S01]  /*67c0*/  LOP3.LUT R3, R0.reuse, 0xffff, RZ, 0xc0, !PT ;  /* 0x0000ffff00037812 */ /* 0x040fe200078ec0ff */
[----:B------:R-:W-:Y:S01]  /*67d0*/  LDSM.16.MT88.4 R28, [R200+0x1d000] ;  /* 0x01d00000c81c783b */ /* 0x000fe20000004200 */
[----:B------:R-:W-:Y:S01]  /*67e0*/  SHF.R.U32.HI R5, RZ, 0x10, R0 ;  /* 0x00000010ff057819 */ /* 0x000fe20000011600 */
[----:B------:R-:W-:Y:S01]  /*67f0*/  FFMA.FTZ R6, R227, c[0x0][0x23c], -R12 ;  /* 0x00008f00e3067a23 */ /* 0x000fe2000001080c */
[----:B------:R-:W-:Y:S01]  /*6800*/  LOP3.LUT R9, R0, 0xff, RZ, 0xc0, !PT ;  /* 0x000000ff00097812 */ /* 0x000fe200078ec0ff */
[----:B------:R-:W-:Y:S01]  /*6810*/  IMAD.MOV.U32 R174, RZ, RZ, R76 ;  /* 0x000000ffffae7224 */ /* 0x000fe200078e004c */
[----:B------:R-:W-:Y:S01]  /*6820*/  SHF.R.U32.HI R7, RZ, 0x18, R0 ;  /* 0x00000018ff077819 */ /* 0x000fe20000011600 */
[----:B------:R3:W-:Y:S01]  /*6830*/  MUFU.EX2 R234, R6 ;  /* 0x0000000600ea7308 */ /* 0x0007e20000000800 */
[----:B------:R-:W-:Y:S01]  /*6840*/  SHF.R.U32.HI R0, RZ, 0x8, R3 ;  /* 0x00000008ff007819 */ /* 0x000fe20000011603 */
[----:B------:R-:W-:Y:S01]  /*6850*/  IMAD.MOV.U32 R173, RZ, RZ, R77 ;  /* 0x000000ffffad7224 */ /* 0x000fe200078e004d */
[----:B------:R-:W-:-:S02]  /*6860*/  LOP3.LUT R3, R5, 0xff, RZ, 0xc0, !PT ;  /* 0x000000ff05037812 */ /* 0x000fc400078ec0ff */
[----:B------:R-:W-:Y:S01]  /*6870*/  SHF.R.U32.HI R14, RZ, 0x10, R8 ;  /* 0x00000010ff0e7819 */ /* 0x000fe20000011608 */
[----:B------:R-:W-:Y:S01]  /*6880*/  FFMA.FTZ R8, R226, c[0x0][0x23c], -R12 ;  /* 0x00008f00e2087a23 */ /* 0x000fe2000001080c */
[----:B------:R-:W-:Y:S01]  /*6890*/  PRMT R3, R3, 0x5410, R7 ;  /* 0x0000541003037816 */ /* 0x000fe20000000007 */
[--C-:B------:R-:W-:Y:S01]  /*68a0*/  HSET2.LE.AND R7, R10, R224.reuse, PT ;  /* 0x000000e00a077233 */ /* 0x100fe20003803000 */
[----:B------:R-:W-:Y:S01]  /*68b0*/  LOP3.LUT R4, R14, 0xff, RZ, 0xc0, !PT ;  /* 0x000000ff0e047812 */ /* 0x000fe200078ec0ff */
[----:B------:R2:W4:Y:S01]  /*68c0*/  MUFU.EX2 R171, R8 ;  /* 0x0000000800ab7308 */ /* 0x0005220000000800 */
[----:B------:R-:W-:Y:S01]  /*68d0*/  PRMT R0, R9, 0x5410, R0 ;  /* 0x0000541009007816 */ /* 0x000fe20000000000 */
[--C-:B------:R-:W-:Y:S01]  /*68e0*/  HSET2.LE.AND R5, R3, R224.reuse, PT ;  /* 0x000000e003057233 */ /* 0x100fe20003803000 */
[----:B------:R-:W-:Y:S02]  /*68f0*/  PRMT R14, R4, 0x5410, R11 ;  /* 0x00005410040e7816 */ /* 0x000fe4000000000b */
[----:B------:R-:W-:Y:S01]  /*6900*/  F2FP.BF16.PACK_AB R3, R179, R178 ;  /* 0x000000b2b303723e */ /* 0x000fe200000010ff */
[----:B------:R-:W-:Y:S01]  /*6910*/  HSET2.LE.AND R0, R0, R224, PT ;  /* 0x000000e000007233 */ /* 0x000fe20003803000 */
[----:B---3--:R-:W-:-:S02]  /*6920*/  F2FP.BF16.PACK_AB R6, R164, R176 ;  /* 0x000000b0a406723e */ /* 0x008fc400000010ff */
[----:B------:R-:W-:Y:S02]  /*6930*/  MOV R172, R78 ;  /* 0x0000004e00ac7202 */ /* 0x000fe40000000f00 */
[----:B------:R-:W-:Y:S02]  /*6940*/  LOP3.LUT R5, R5, R6, RZ, 0xc0, !PT ;  /* 0x0000000605057212 */ /* 0x000fe400078ec0ff */
[----:B------:R-:W-:Y:S01]  /*6950*/  LOP3.LUT R4, R0, R3, RZ, 0xc0, !PT ;  /* 0x0000000300047212 */ /* 0x000fe200078ec0ff */
[----:B------:R-:W-:Y:S01]  /*6960*/  HSET2.LE.AND R0, R14, R224, PT ;  /* 0x000000e00e007233 */ /* 0x000fe20003803000 */
[----:B------:R-:W-:Y:S01]  /*6970*/  MOV R175, R150 ;  /* 0x0000009600af7202 */ /* 0x000fe20000000f00 */
[----:B------:R-:W-:Y:S01]  /*6980*/  IMAD.MOV.U32 R150, RZ, RZ, R86 ;  /* 0x000000ffff967224 */ /* 0x000fe200078e0056 */
[----:B--2---:R-:W-:Y:S01]  /*6990*/  F2FP.BF16.PACK_AB R8, R169, R165 ;  /* 0x000000a5a908723e */ /* 0x004fe200000010ff */
[----:B------:R-:W-:Y:S01]  /*69a0*/  IMAD.MOV.U32 R224, RZ, RZ, R111 ;  /* 0x000000ffffe07224 */ /* 0x000fe200078e006f */
[----:B----4-:R-:W-:-:S02]  /*69b0*/  F2FP.BF16.PACK_AB R3, R234, R171 ;  /* 0x000000abea03723e */ /* 0x010fc400000010ff */
[----:B------:R-:W-:Y:S02]  /*69c0*/  LOP3.LUT R6, R7, R8, RZ, 0xc0, !PT ;  /* 0x0000000807067212 */ /* 0x000fe400078ec0ff */
[----:B------:R-:W2:Y:S01]  /*69d0*/  LDSM.16.MT88.4 R8, [R200+0x19000] ;  /* 0x01900000c808783b */ /* 0x000ea20000004200 */
[----:B------:R-:W-:Y:S01]  /*69e0*/  LOP3.LUT R7, R0, R3, RZ, 0xc0, !PT ;  /* 0x0000000300077212 */ /* 0x000fe200078ec0ff */
[----:B------:R-:W-:Y:S02]  /*69f0*/  IMAD.MOV.U32 R0, RZ, RZ, R79 ;  /* 0x000000ffff007224 */ /* 0x000fe400078e004f */
[----:B------:R-:W-:-:S04]  /*6a00*/  IMAD.MOV.U32 R3, RZ, RZ, R224 ;  /* 0x000000ffff037224 */ /* 0x000fc800078e00e0 */
[C---:B-1----:R-:W-:Y:S07]  /*6a10*/  HMMA.16816.F32.BF16 R76, R4.reuse, R22, R180 ;  /* 0x00000016044c723c */ /* 0x042fee00000418b4 */
[----:B------:R-:W-:Y:S01]  /*6a20*/  IMAD.MOV.U32 R180, RZ, RZ, R87 ;  /* 0x000000ffffb47224 */ /* 0x000fe200078e0057 */
[----:B------:R-:W-:Y:S01]  /*6a30*/  HMMA.16816.F32.BF16 R152, R4, R16, R152 ;  /* 0x000000100498723c */ /* 0x000fe20000041898 */
[----:B------:R-:W-:Y:S01]  /*6a40*/  IMAD.MOV.U32 R183, RZ, RZ, R151 ;  /* 0x000000ffffb77224 */ /* 0x000fe200078e0097 */
[----:B------:R-:W-:Y:S01]  /*6a50*/  MOV R151, R110 ;  /* 0x0000006e00977202 */ /* 0x000fe20000000f00 */
[----:B------:R-:W-:Y:S01]  /*6a60*/  IMAD.MOV.U32 R182, RZ, RZ, R119 ;  /* 0x000000ffffb67224 */ /* 0x000fe200078e0077 */
[----:B------:R-:W-:-:S04]  /*6a70*/  MOV R181, R124 ;  /* 0x0000007c00b57202 */ /* 0x000fc80000000f00 */
[C---:B------:R-:W-:Y:S01]  /*6a80*/  HMMA.16816.F32.BF16 R52, R4.reuse, R18, R184 ;  /* 0x000000120434723c */ /* 0x040fe200000418b8 */
[----:B------:R-:W1:Y:S07]  /*6a90*/  LDSM.16.MT88.4 R16, [R199+0x19000] ;  /* 0x01900000c710783b */ /* 0x000e6e0000004200 */
[C---:B------:R-:W-:Y:S01]  /*6aa0*/  HMMA.16816.F32.BF16 R68, R4.reuse, R20, R68 ;  /* 0x000000140444723c */ /* 0x040fe20000041844 */
[----:B------:R-:W3:Y:S07]  /*6ab0*/  LDSM.16.MT88.4 R20, [R200+0x1b000] ;  /* 0x01b00000c814783b */ /* 0x000eee0000004200 */
[C---:B--2---:R-:W-:Y:S07]  /*6ac0*/  HMMA.16816.F32.BF16 R84, R4.reuse, R8, R244 ;  /* 0x000000080454723c */ /* 0x044fee00000418f4 */
[----:B------:R-:W-:Y:S01]  /*6ad0*/  MOV R244, R95 ;  /* 0x0000005f00f47202 */ /* 0x000fe20000000f00 */
[----:B------:R-:W-:Y:S01]  /*6ae0*/  IMAD.MOV.U32 R245, RZ, RZ, R94 ;  /* 0x000000fffff57224 */ /* 0x000fe200078e005e */
[----:B------:R-:W-:Y:S01]  /*6af0*/  MOV R247, R92 ;  /* 0x0000005c00f77202 */ /* 0x000fe20000000f00 */
[----:B------:R-:W-:Y:S01]  /*6b00*/  IMAD.MOV.U32 R246, RZ, RZ, R93 ;  /* 0x000000fffff67224 */ /* 0x000fe200078e005d */
[C---:B------:R-:W-:Y:S08]  /*6b10*/  HMMA.16816.F32.BF16 R116, R4.reuse, R26, R120 ;  /* 0x0000001a0474723c */ /* 0x040ff00000041878 */
[C---:B------:R-:W-:Y:S01]  /*6b20*/  HMMA.16816.F32.BF16 R92, R4.reuse, R10, R136 ;  /* 0x0000000a045c723c */ /* 0x040fe20000041888 */
[----:B------:R-:W2:Y:S07]  /*6b30*/  LDSM.16.MT88.4 R8, [R198+0x1b000] ;  /* 0x01b00000c608783b */ /* 0x000eae0000004200 */
[C---:B-1----:R-:W-:Y:S08]  /*6b40*/  HMMA.16816.F32.BF16 R108, R4.reuse, R18, R112 ;  /* 0x00000012046c723c */ /* 0x042ff00000041870 */
[C---:B------:R-:W-:Y:S01]  /*6b50*/  HMMA.16816.F32.BF16 R112, R4.reuse, R24, R240 ;  /* 0x000000180470723c */ /* 0x040fe200000418f0 */
[----:B------:R-:W1:Y:S06]  /*6b60*/  LDSM.16.MT88.4 R24, [R199+0x1b000] ;  /* 0x01b00000c718783b */ /* 0x000e6c0000004200 */
[----:B------:R-:W-:Y:S01]  /*6b70*/  MOV R240, R177 ;  /* 0x000000b100f07202 */ /* 0x000fe20000000f00 */
[----:B------:R-:W-:Y:S01]  /*6b80*/  HMMA.16816.F32.BF16 R96, R4, R16, R96 ;  /* 0x000000100460723c */ /* 0x000fe20000041860 */
[----:B------:R-:W4:Y:S01]  /*6b90*/  LDSM.16.MT88.4 R16, [R197+0x1d000] ;  /* 0x01d00000c510783b */ /* 0x000f220000004200 */
[----:B------:R-:W-:Y:S01]  /*6ba0*/  IMAD.MOV.U32 R241, RZ, RZ, R178 ;  /* 0x000000fffff17224 */ /* 0x000fe200078e00b2 */
[----:B------:R-:W-:Y:S01]  /*6bb0*/  MOV R243, R179 ;  /* 0x000000b300f37202 */ /* 0x000fe20000000f00 */
[----:B------:R-:W-:-:S04]  /*6bc0*/  IMAD.MOV.U32 R242, RZ, RZ, R176 ;  /* 0x000000fffff27224 */ /* 0x000fc800078e00b0 */
[C---:B---3--:R-:W-:Y:S08]  /*6bd0*/  HMMA.16816.F32.BF16 R132, R4.reuse, R22, R132 ;  /* 0x000000160484723c */ /* 0x048ff00000041884 */
[C---:B------:R-:W-:Y:S07]  /*6be0*/  HMMA.16816.F32.BF16 R224, R4.reuse, R28, R104 ;  /* 0x0000001c04e0723c */ /* 0x040fee0000041868 */
[----:B------:R-:W-:Y:S01]  /*6bf0*/  MOV R107, R181 ;  /* 0x000000b5006b7202 */ /* 0x000fe20000000f00 */
[----:B--2---:R-:W-:Y:S01]  /*6c00*/  HMMA.16816.F32.BF16 R120, R4, R8, R236 ;  /* 0x000000080478723c */ /* 0x004fe200000418ec */
[----:B------:R-:W-:-:S07]  /*6c10*/  IMAD.MOV.U32 R106, RZ, RZ, R180 ;  /* 0x000000ffff6a7224 */ /* 0x000fce00078e00b4 */
[C---:B------:R-:W-:Y:S01]  /*6c20*/  HMMA.16816.F32.BF16 R124, R4.reuse, R10, R128 ;  /* 0x0000000a047c723c */ /* 0x040fe20000041880 */
[----:B------:R-:W2:Y:S07]  /*6c30*/  LDSM.16.MT88.4 R8, [R198+0x1d000] ;  /* 0x01d00000c608783b */ /* 0x000eae0000004200 */
[C---:B------:R-:W-:Y:S01]  /*6c40*/  HMMA.16816.F32.BF16 R128, R4.reuse, R20, R228 ;  /* 0x000000140480723c */ /* 0x040fe200000418e4 */
[----:B------:R-:W3:Y:S07]  /*6c50*/  LDSM.16.MT88.4 R20, [R199+0x1d000] ;  /* 0x01d00000c714783b */ /* 0x000eee0000004200 */
[C---:B-1----:R-:W-:Y:S08]  /*6c60*/  HMMA.16816.F32.BF16 R136, R4.reuse, R24, R192 ;  /* 0x000000180488723c */ /* 0x042ff000000418c0 */
[C---:B----4-:R-:W-:Y:S07]  /*6c70*/  HMMA.16816.F32.BF16 R236, R4.reuse, R18, R244 ;  /* 0x0000001204ec723c */ /* 0x050fee00000418f4 */
[----:B------:R-:W-:Y:S01]  /*6c80*/  IMAD.MOV.U32 R244, RZ, RZ, R168 ;  /* 0x000000fffff47224 */ /* 0x000fe200078e00a8 */
[----:B------:R-:W-:Y:S01]  /*6c90*/  MOV R245, R170 ;  /* 0x000000aa00f57202 */ /* 0x000fe20000000f00 */
[----:B------:R-:W-:Y:S01]  /*6ca0*/  HMMA.16816.F32.BF16 R184, R4, R16, R188 ;  /* 0x0000001004b8723c */ /* 0x000fe200000418bc */
[----:B------:R-:W-:Y:S01]  /*6cb0*/  LDSM.16.MT88.4 R16, [R198+0x1f000] ;  /* 0x01f00000c610783b */ /* 0x000fe20000004200 */
[----:B------:R-:W-:-:S02]  /*6cc0*/  IMAD.MOV.U32 R247, RZ, RZ, R169 ;  /* 0x000000fffff77224 */ /* 0x000fc400078e00a9 */
[----:B------:R-:W-:-:S04]  /*6cd0*/  IMAD.MOV.U32 R246, RZ, RZ, R171 ;  /* 0x000000fffff67224 */ /* 0x000fc800078e00ab */
[C---:B--2---:R-:W-:Y:S07]  /*6ce0*/  HMMA.16816.F32.BF16 R228, R4.reuse, R8, R144 ;  /* 0x0000000804e4723c */ /* 0x044fee0000041890 */
[----:B------:R-:W-:Y:S01]  /*6cf0*/  IMAD.MOV.U32 R147, RZ, RZ, R156 ;  /* 0x000000ffff937224 */ /* 0x000fe200078e009c */
[----:B------:R-:W-:Y:S01]  /*6d00*/  HMMA.16816.F32.BF16 R192, R4, R10, R140 ;  /* 0x0000000a04c0723c */ /* 0x000fe2000004188c */
[----:B------:R-:W1:Y:S01]  /*6d10*/  LDSM.16.MT88.4 R8, [R197+0x1f000] ;  /* 0x01f00000c508783b */ /* 0x000e620000004200 */
[----:B------:R-:W-:-:S02]  /*6d20*/  IMAD.MOV.U32 R156, RZ, RZ, R151 ;  /* 0x000000ffff9c7224 */ /* 0x000fc400078e0097 */
[----:B------:R-:W-:Y:S02]  /*6d30*/  IMAD.MOV.U32 R146, RZ, RZ, R175 ;  /* 0x000000ffff927224 */ /* 0x000fe400078e00af */
[----:B------:R-:W-:Y:S01]  /*6d40*/  IMAD.MOV.U32 R145, RZ, RZ, R172 ;  /* 0x000000ffff917224 */ /* 0x000fe200078e00ac */
[----:B------:R-:W-:Y:S01]  /*6d50*/  MOV R142, R0 ;  /* 0x00000000008e7202 */ /* 0x000fe20000000f00 */
[----:B------:R-:W-:Y:S01]  /*6d60*/  FFMA.FTZ R0, R235, c[0x0][0x23c], -R13 ;  /* 0x00008f00eb007a23 */ /* 0x000fe2000001080d */
[----:B------:R-:W-:Y:S01]  /*6d70*/  MOV R143, R174 ;  /* 0x000000ae008f7202 */ /* 0x000fe20000000f00 */
[----:B------:R-:W-:Y:S01]  /*6d80*/  IMAD.MOV.U32 R140, RZ, RZ, R182 ;  /* 0x000000ffff8c7224 */ /* 0x000fe200078e00b6 */
[C---:B---3--:R-:W-:Y:S01]  /*6d90*/  HMMA.16816.F32.BF16 R176, R4.reuse, R22, R80 ;  /* 0x0000001604b0723c */ /* 0x048fe20000041850 */
[----:B------:R-:W-:Y:S01]  /*6da0*/  IMAD.MOV.U32 R141, RZ, RZ, R183 ;  /* 0x000000ffff8d7224 */ /* 0x000fe200078e00b7 */
[----:B------:R2:W-:Y:S01]  /*6db0*/  MUFU.EX2 R151, R0 ;  /* 0x0000000000977308 */ /* 0x0005e20000000800 */
[----:B------:R-:W-:Y:S01]  /*6dc0*/  IMAD.MOV.U32 R144, RZ, RZ, R173 ;  /* 0x000000ffff907224 */ /* 0x000fe200078e00ad */
[----:B------:R-:W-:Y:S04]  /*6dd0*/  LDSM.16.MT88.4 R80, [R200+0x1b800] ;  /* 0x01b80000c850783b */ /* 0x000fe80000004200 */
[C---:B------:R-:W-:Y:S01]  /*6de0*/  HMMA.16816.F32.BF16 R180, R4.reuse, R20, R100 ;  /* 0x0000001404b4723c */ /* 0x040fe20000041864 */
[----:B------:R-:W-:Y:S01]  /*6df0*/  LDSM.16.MT88.4 R20, [R199+0x1f000] ;  /* 0x01f00000c714783b */ /* 0x000fe20000004200 */
[----:B------:R-:W3:Y:S06]  /*6e00*/  LDC.U8 R100, c[0x0][0x2d8] ;  /* 0x0000b600ff647b82 */ /* 0x000eec0000000000 */
[----:B------:R-:W-:Y:S01]  /*6e10*/  HMMA.16816.F32.BF16 R188, R4, R30, R88 ;  /* 0x0000001e04bc723c */ /* 0x000fe20000041858 */
[----:B--2---:R-:W-:Y:S01]  /*6e20*/  FFMA.FTZ R0, R107, c[0x0][0x23c], -R13 ;  /* 0x00008f006b007a23 */ /* 0x004fe2000001080d */
        /* <DEDUP_REMOVED lines=14> */
[----:B------:R-:W-:Y:S01]  /*6f10*/  IMAD.MOV.U32 R158, RZ, RZ, R159 ;  /* 0x000000ffff9e7224 */ /* 0x000fe200078e009f */
[----:B------:R-:W-:Y:S01]  /*6f20*/  MOV R159, R35 ;  /* 0x00000023009f7202 */ /* 0x000fe20000000f00 */
[----:B------:R-:W-:Y:S01]  /*6f30*/  IMAD.MOV.U32 R35, RZ, RZ, R150 ;  /* 0x000000ffff237224 */ /* 0x000fe200078e0096 */
[C---:B-1----:R-:W-:Y:S01]  /*6f40*/  HMMA.16816.F32.BF16 R172, R4.reuse, R8, R72 ;  /* 0x0000000804ac723c */ /* 0x042fe20000041848 */
[----:B------:R1:W4:Y:S01]  /*6f50*/  MUFU.EX2 R150, R0 ;  /* 0x0000000000967308 */ /* 0x0003220000000800 */
[----:B------:R-:W-:Y:S01]  /*6f60*/  IMAD.MOV.U32 R90, RZ, RZ, R3 ;  /* 0x000000ffff5a7224 */ /* 0x000fe200078e0003 */
[----:B------:R-:W-:Y:S01]  /*6f70*/  LOP3.LUT R3, R15, UR9, R32, 0x96, !PT ;  /* 0x000000090f037c12 */ /* 0x000fe2000f8e9620 */
[----:B------:R-:W-:Y:S01]  /*6f80*/  IMAD.MOV.U32 R104, RZ, RZ, R141 ;  /* 0x000000ffff687224 */ /* 0x000fe200078e008d */
[----:B------:R-:W-:Y:S01]  /*6f90*/  MOV R105, R142 ;  /* 0x0000008e00697202 */ /* 0x000fe20000000f00 */
[----:B------:R-:W-:Y:S01]  /*6fa0*/  IMAD.MOV.U32 R91, RZ, RZ, R140 ;  /* 0x000000ffff5b7224 */ /* 0x000fe200078e008c */
[----:B------:R-:W-:Y:S01]  /*6fb0*/  LDSM.16.MT88.4 R72, [R198+0x1b800] ;  /* 0x01b80000c648783b */ /* 0x000fe20000004200 */
[----:B------:R-:W-:Y:S01]  /*6fc0*/  IMAD.WIDE.U32 R8, R3, -0x2daee0ad, RZ ;  /* 0xd2511f5303087825 */ /* 0x000fe200078e00ff */
[C---:B------:R-:W-:Y:S01]  /*6fd0*/  HMMA.16816.F32.BF16 R28, R4.reuse, R10, R64 ;  /* 0x0000000a041c723c */ /* 0x040fe20000041840 */
[----:B------:R-:W-:Y:S01]  /*6fe0*/  MOV R88, R104 ;  /* 0x0000006800587202 */ /* 0x000fe20000000f00 */
[----:B------:R-:W-:Y:S01]  /*6ff0*/  LDSM.16.MT88.4 R64, [R197+0x1b800] ;  /* 0x01b80000c540783b */ /* 0x000fe20000004200 */
[----:B------:R-:W-:Y:S01]  /*7000*/  IMAD.MOV.U32 R103, RZ, RZ, R90 ;  /* 0x000000ffff677224 */ /* 0x000fe200078e005a */
[----:B------:R-:W-:Y:S01]  /*7010*/  SHF.R.U32.HI R3, RZ, 0x10, R8 ;  /* 0x00000010ff037819 */ /* 0x000fe20000011608 */
[----:B---3--:R-:W-:Y:S01]  /*7020*/  IMAD R100, R100, 0x10000, R100 ;  /* 0x0001000064647824 */ /* 0x008fe200078e0264 */
[----:B------:R-:W-:Y:S01]  /*7030*/  LOP3.LUT R14, R8, 0xff, RZ, 0xc0, !PT ;  /* 0x000000ff080e7812 */ /* 0x000fe200078ec0ff */
[----:B------:R-:W-:Y:S01]  /*7040*/  FFMA.FTZ R11, R91, c[0x0][0x23c], -R12 ;  /* 0x00008f005b0b7a23 */ /* 0x000fe2000001080c */
[----:B------:R-:W-:Y:S01]  /*7050*/  HMMA.16816.F32.BF16 R168, R4, R16, R60 ;  /* 0x0000001004a8723c */ /* 0x000fe2000004183c */
[----:B-1----:R-:W-:-:S02]  /*7060*/  FFMA.FTZ R0, R106, c[0x0][0x23c], -R13 ;  /* 0x00008f006a007a23 */ /* 0x002fc4000001080d */
[----:B------:R-:W-:Y:S01]  /*7070*/  IMAD.MOV.U32 R106, RZ, RZ, R143 ;  /* 0x000000ffff6a7224 */ /* 0x000fe200078e008f */
[----:B------:R1:W-:Y:S03]  /*7080*/  MUFU.EX2 R32, R11 ;  /* 0x0000000b00207308 */ /* 0x0003e60000000800 */
[----:B------:R-:W-:Y:S01]  /*7090*/  IMAD.MOV.U32 R90, RZ, RZ, R106 ;  /* 0x000000ffff5a7224 */ /* 0x000fe200078e006a */
[C---:B------:R-:W-:Y:S03]  /*70a0*/  HMMA.16816.F32.BF16 R16, R4.reuse, R18, R44 ;  /* 0x000000120410723c */ /* 0x040fe6000004182c */
[----:B------:R-:W-:Y:S01]  /*70b0*/  IMAD.MOV.U32 R102, RZ, RZ, R90 ;  /* 0x000000ffff667224 */ /* 0x000fe200078e005a */
[----:B------:R3:W-:Y:S04]  /*70c0*/  MUFU.EX2 R149, R0 ;  /* 0x0000000000957308 */ /* 0x0007e80000000800 */
[C---:B--2---:R-:W-:Y:S01]  /*70d0*/  HMMA.16816.F32.BF16 R140, R4.reuse, R24, R40 ;  /* 0x00000018048c723c */ /* 0x044fe20000041828 */
[----:B-1----:R-:W-:Y:S01]  /*70e0*/  FFMA.FTZ R11, R88, c[0x0][0x23c], -R12 ;  /* 0x00008f00580b7a23 */ /* 0x002fe2000001080c */
[----:B------:R-:W-:Y:S06]  /*70f0*/  LDSM.16.MT88.4 R40, [R198+0x19800] ;  /* 0x01980000c628783b */ /* 0x000fec0000004200 */
[----:B------:R-:W-:Y:S01]  /*7100*/  HMMA.16816.F32.BF16 R24, R4, R26, R36 ;  /* 0x0000001a0418723c */ /* 0x000fe20000041824 */
[----:B---3--:R-:W-:Y:S01]  /*7110*/  FFMA.FTZ R0, R107, c[0x0][0x23c], -R13 ;  /* 0x00008f006b007a23 */ /* 0x008fe2000001080d */
[----:B------:R-:W-:Y:S01]  /*7120*/  SHF.R.U32.HI R13, RZ, 0x18, R8 ;  /* 0x00000018ff0d7819 */ /* 0x000fe20000011608 */
        /* <DEDUP_REMOVED lines=22> */
[----:B------:R-:W-:Y:S02]  /*7290*/  IMAD.MOV.U32 R107, RZ, RZ, R166 ;  /* 0x000000ffff6b7224 */ /* 0x000fe400078e00a6 */
[----:B-1----:R-:W-:Y:S02]  /*72a0*/  FFMA.FTZ R0, R89, c[0x0][0x23c], -R12 ;  /* 0x00008f0059007a23 */ /* 0x002fe4000001080c */
[----:B------:R-:W-:-:S02]  /*72b0*/  IMAD.MOV.U32 R89, RZ, RZ, R105 ;  /* 0x000000ffff597224 */ /* 0x000fc400078e0069 */
[----:B------:R1:W2:Y:S01]  /*72c0*/  MUFU.EX2 R33, R0 ;  /* 0x0000000000217308 */ /* 0x0002a20000000800 */
[----:B------:R-:W-:Y:S01]  /*72d0*/  IMAD.MOV.U32 R105, RZ, RZ, R245 ;  /* 0x000000ffff697224 */ /* 0x000fe200078e00f5 */
[----:B------:R-:W-:Y:S01]  /*72e0*/  MOV R245, R159 ;  /* 0x0000009f00f57202 */ /* 0x000fe20000000f00 */
[----:B------:R-:W-:Y:S01]  /*72f0*/  IMAD.MOV.U32 R244, RZ, RZ, R164 ;  /* 0x000000fffff47224 */ /* 0x000fe200078e00a4 */
[----:B------:R-:W3:Y:S01]  /*7300*/  LDSM.16.MT88.4 R156, [R197+0x19800] ;  /* 0x01980000c59c783b */ /* 0x000ee20000004200 */
[----:B-1----:R-:W-:Y:S02]  /*7310*/  LOP3.LUT R0, R8, 0xffff, RZ, 0xc0, !PT ;  /* 0x0000ffff08007812 */ /* 0x002fe400078ec0ff */
[----:B------:R-:W-:Y:S01]  /*7320*/  LOP3.LUT R8, R3, 0xff, RZ, 0xc0, !PT ;  /* 0x000000ff03087812 */ /* 0x000fe200078ec0ff */
[----:B------:R-:W-:Y:S01]  /*7330*/  FFMA.FTZ R3, R103, c[0x0][0x23c], -R12 ;  /* 0x00008f0067037a23 */ /* 0x000fe2000001080c */
[----:B------:R-:W-:Y:S01]  /*7340*/  SHF.R.U32.HI R10, RZ, 0x8, R0 ;  /* 0x00000008ff0a7819 */ /* 0x000fe20000011600 */
[----:B------:R-:W-:Y:S01]  /*7350*/  IMAD.MOV.U32 R103, RZ, RZ, R89 ;  /* 0x000000ffff677224 */ /* 0x000fe200078e0059 */
[----:B------:R-:W-:Y:S01]  /*7360*/  LOP3.LUT R0, R9, UR35, R34, 0x96, !PT ;  /* 0x0000002309007c12 */ /* 0x000fe2000f8e9622 */
[----:B------:R-:W-:Y:S01]  /*7370*/  IMAD.MOV.U32 R89, RZ, RZ, R105 ;  /* 0x000000ffff597224 */ /* 0x000fe200078e0069 */
[----:B------:R-:W-:Y:S01]  /*7380*/  MOV R105, R245 ;  /* 0x000000f500697202 */ /* 0x000fe20000000f00 */
[----:B------:R1:W-:Y:S01]  /*7390*/  MUFU.EX2 R15, R3 ;  /* 0x00000003000f7308 */ /* 0x0003e20000000800 */
[----:B------:R-:W-:Y:S01]  /*73a0*/  MOV R245, R165 ;  /* 0x000000a500f57202 */ /* 0x000fe20000000f00 */
[----:B------:R-:W-:Y:S01]  /*73b0*/  IMAD.MOV.U32 R34, RZ, RZ, R102 ;  /* 0x000000ffff227224 */ /* 0x000fe200078e0066 */
[C---:B------:R-:W-:Y:S01]  /*73c0*/  HMMA.16816.F32.BF16 R164, R4.reuse, R20, R48 ;  /* 0x0000001404a4723c */ /* 0x040fe20000041830 */
[----:B------:R-:W-:Y:S01]  /*73d0*/  PRMT R13, R8, 0x5410, R13 ;  /* 0x00005410080d7816 */ /* 0x000fe2000000000d */
[----:B------:R-:W-:Y:S01]  /*73e0*/  LDSM.16.MT88.4 R48, [R200+0x19800] ;  /* 0x01980000c830783b */ /* 0x000fe20000004200 */
[----:B------:R-:W-:Y:S01]  /*73f0*/  SHF.R.U32.HI R8, RZ, 0x10, R0 ;  /* 0x00000010ff087819 */ /* 0x000fe20000011600 */
[----:B------:R-:W-:Y:S01]  /*7400*/  IMAD.MOV.U32 R101, RZ, RZ, R105 ;  /* 0x000000ffff657224 */ /* 0x000fe200078e0069 */
[----:B------:R-:W-:Y:S01]  /*7410*/  PRMT R14, R14, 0x5410, R10 ;  /* 0x000054100e0e7816 */ /* 0x000fe2000000000a */
[----:B------:R5:W2:Y:S01]  /*7420*/  MUFU.EX2 R12, R11 ;  /* 0x0000000b000c7308 */ /* 0x000aa20000000800 */
[----:B------:R-:W-:Y:S01]  /*7430*/  LOP3.LUT R10, R0, 0xff, RZ, 0xc0, !PT ;  /* 0x000000ff000a7812 */ /* 0x000fe200078ec0ff */
[----:B------:R-:W-:Y:S01]  /*7440*/  HMMA.16816.F32.BF16 R20, R4, R22, R56 ;  /* 0x000000160414723c */ /* 0x000fe20000041838 */
[----:B------:R-:W3:Y:S01]  /*7450*/  LDSM.16.MT88.4 R56, [R199+0x19800] ;  /* 0x01980000c738783b */ /* 0x000ee20000004200 */
[----:B------:R-:W-:-:S02]  /*7460*/  SHF.R.U32.HI R9, RZ, 0x18, R0 ;  /* 0x00000018ff097819 */ /* 0x000fc40000011600 */
[----:B------:R-:W-:Y:S02]  /*7470*/  MOV R102, R106 ;  /* 0x0000006a00667202 */ /* 0x000fe40000000f00 */
[----:B-1----:R-:W-:Y:S01]  /*7480*/  LOP3.LUT R3, R0, 0xffff, RZ, 0xc0, !PT ;  /* 0x0000ffff00037812 */ /* 0x002fe200078ec0ff */
[----:B------:R-:W-:Y:S01]  /*7490*/  IMAD.MOV.U32 R7, RZ, RZ, R91 ;  /* 0x000000ffff077224 */ /* 0x000fe200078e005b */
[----:B------:R-:W-:Y:S02]  /*74a0*/  LOP3.LUT R0, R8, 0xff, RZ, 0xc0, !PT ;  /* 0x000000ff08007812 */ /* 0x000fe400078ec0ff */
[----:B------:R-:W-:Y:S02]  /*74b0*/  SHF.R.U32.HI R3, RZ, 0x8, R3 ;  /* 0x00000008ff037819 */ /* 0x000fe40000011603 */
[----:B------:R-:W-:Y:S02]  /*74c0*/  PRMT R0, R0, 0x5410, R9 ;  /* 0x0000541000007816 */ /* 0x000fe40000000009 */
[----:B------:R-:W-:Y:S01]  /*74d0*/  PRMT R3, R10, 0x5410, R3 ;  /* 0x000054100a037816 */ /* 0x000fe20000000003 */
[--C-:B-----5:R-:W-:Y:S01]  /*74e0*/  HSET2.LE.AND R11, R13, R100.reuse, PT ;  /* 0x000000640d0b7233 */ /* 0x120fe20003803000 */
[----:B------:R-:W-:Y:S01]  /*74f0*/  MOV R13, R144 ;  /* 0x00000090000d7202 */ /* 0x000fe20000000f00 */
[--C-:B------:R-:W-:Y:S01]  /*7500*/  HSET2.LE.AND R9, R0, R100.reuse, PT ;  /* 0x0000006400097233 */ /* 0x100fe20003803000 */
[----:B----4-:R-:W-:Y:S01]  /*7510*/  F2FP.BF16.PACK_AB R0, R150, R151 ;  /* 0x000000979600723e */ /* 0x010fe200000010ff */
[--C-:B------:R-:W-:Y:S01]  /*7520*/  HSET2.LE.AND R8, R3, R100.reuse, PT ;  /* 0x0000006403087233 */ /* 0x100fe20003803000 */
[----:B--2---:R-:W-:Y:S01]  /*7530*/  F2FP.BF16.PACK_AB R3, R32, R33 ;  /* 0x000000212003723e */ /* 0x004fe200000010ff */
[----:B------:R-:W-:Y:S01]  /*7540*/  HSET2.LE.AND R10, R14, R100, PT ;  /* 0x000000640e0a7233 */ /* 0x000fe20003803000 */
[----:B------:R-:W-:Y:S01]  /*7550*/  F2FP.BF16.PACK_AB R4, R35, R149 ;  /* 0x000000952304723e */ /* 0x000fe200000010ff */
[----:B------:R-:W-:Y:S01]  /*7560*/  IMAD.MOV.U32 R14, RZ, RZ, R103 ;  /* 0x000000ffff0e7224 */ /* 0x000fe200078e0067 */
[----:B------:R-:W-:Y:S01]  /*7570*/  LOP3.LUT R144, R8, R0, RZ, 0xc0, !PT ;  /* 0x0000000008907212 */ /* 0x000fe200078ec0ff */
[----:B------:R-:W-:Y:S01]  /*7580*/  IMAD.MOV.U32 R8, RZ, RZ, R145 ;  /* 0x000000ffff087224 */ /* 0x000fe200078e0091 */
[----:B------:R-:W-:Y:S01]  /*7590*/  F2FP.BF16.PACK_AB R5, R12, R15 ;  /* 0x0000000f0c05723e */ /* 0x000fe200000010ff */
[----:B------:R-:W-:Y:S01]  /*75a0*/  IMAD.MOV.U32 R0, RZ, RZ, R89 ;  /* 0x000000ffff007224 */ /* 0x000fe200078e0059 */
[----:B------:R-:W-:Y:S01]  /*75b0*/  LOP3.LUT R145, R9, R3, RZ, 0xc0, !PT ;  /* 0x0000000309917212 */ /* 0x000fe200078ec0ff */
[----:B------:R-:W-:Y:S01]  /*75c0*/  IMAD.MOV.U32 R103, RZ, RZ, R107 ;  /* 0x000000ffff677224 */ /* 0x000fe200078e006b */
[----:B------:R-:W-:-:S02]  /*75d0*/  MOV R9, R146 ;  /* 0x0000009200097202 */ /* 0x000fc40000000f00 */
[----:B------:R-:W-:Y:S01]  /*75e0*/  LOP3.LUT R146, R10, R4, RZ, 0xc0, !PT ;  /* 0x000000040a927212 */ /* 0x000fe200078ec0ff */
[----:B------:R-:W-:Y:S01]  /*75f0*/  IMAD.MOV.U32 R10, RZ, RZ, R147 ;  /* 0x000000ffff0a7224 */ /* 0x000fe200078e0093 */
[----:B------:R-:W-:Y:S02]  /*7600*/  LOP3.LUT R147, R11, R5, RZ, 0xc0, !PT ;  /* 0x000000050b937212 */ /* 0x000fe400078ec0ff */
[----:B------:R-:W-:Y:S02]  /*7610*/  MOV R11, R88 ;  /* 0x00000058000b7202 */ /* 0x000fe40000000f00 */
[----:B------:R-:W-:Y:S02]  /*7620*/  MOV R3, R90 ;  /* 0x0000005a00037202 */ /* 0x000fe40000000f00 */
[----:B------:R-:W1:Y:S01]  /*7630*/  LDSM.16.MT88.4 R88, [R199+0x1b800] ;  /* 0x01b80000c758783b */ /* 0x000e620000004200 */
[----:B---3--:R-:W-:Y:S01]  /*7640*/  HMMA.16816.F32.BF16 R152, R144, R156, R152 ;  /* 0x0000009c9098723c */ /* 0x008fe20000041898 */
[----:B------:R-:W-:-:S02]  /*7650*/  MOV R100, R104 ;  /* 0x0000006800647202 */ /* 0x000fc40000000f00 */
[----:B------:R-:W-:Y:S05]  /*7660*/  LDSM.16.MT88.4 R104, [R198+0x1d800] ;  /* 0x01d80000c668783b */ /* 0x000fea0000004200 */
[C---:B------:R-:W-:Y:S08]  /*7670*/  HMMA.16816.F32.BF16 R156, R144.reuse, R158, R52 ;  /* 0x0000009e909c723c */ /* 0x040ff00000041834 */
[C---:B------:R-:W-:Y:S01]  /*7680*/  HMMA.16816.F32.BF16 R52, R144.reuse, R56, R96 ;  /* 0x000000389034723c */ /* 0x040fe20000041860 */
[----:B------:R-:W2:Y:S07]  /*7690*/  LDSM.16.MT88.4 R96, [R197+0x1d800] ;  /* 0x01d80000c560783b */ /* 0x000eae0000004200 */
[C---:B------:R-:W-:Y:S08]  /*76a0*/  HMMA.16816.F32.BF16 R44, R144.reuse, R48, R84 ;  /* 0x00000030902c723c */ /* 0x040ff00000041854 */
[C---:B------:R-:W-:Y:S08]  /*76b0*/  HMMA.16816.F32.BF16 R48, R144.reuse, R50, R92 ;  /* 0x000000329030723c */ /* 0x040ff0000004185c */
[C---:B------:R-:W-:Y:S08]  /*76c0*/  HMMA.16816.F32.BF16 R36, R144.reuse, R40, R68 ;  /* 0x000000289024723c */ /* 0x040ff00000041844 */
[C---:B------:R-:W-:Y:S08]  /*76d0*/  HMMA.16816.F32.BF16 R40, R144.reuse, R42, R76 ;  /* 0x0000002a9028723c */ /* 0x040ff0000004184c */
[C---:B-1----:R-:W-:Y:S01]  /*76e0*/  HMMA.16816.F32.BF16 R84, R144.reuse, R88, R136 ;  /* 0x000000589054723c */ /* 0x042fe20000041888 */
[----:B------:R-:W-:Y:S07]  /*76f0*/  LDSM.16.MT88.4 R136, [R198+0x1f800] ;  /* 0x01f80000c688783b */ /* 0x000fee0000004200 */
[C---:B--2---:R-:W-:Y:S07]  /*7700*/  HMMA.16816.F32.BF16 R92, R144.reuse, R96, R184 ;  /* 0x00000060905c723c */ /* 0x044fee00000418b8 */
[----:B------:R-:W-:Y:S01]  /*7710*/  MOV R184, R7 ;  /* 0x0000000700b87202 */ /* 0x000fe20000000f00 */
[----:B------:R-:W-:Y:S01]  /*7720*/  HMMA.16816.F32.BF16 R96, R144, R98, R236 ;  /* 0x000000629060723c */ /* 0x000fe200000418ec */
[----:B------:R-:W-:Y:S01]  /*7730*/  MOV R186, R101 ;  /* 0x0000006500ba7202 */ /* 0x000fe20000000f00 */
[----:B------:R-:W-:Y:S01]  /*7740*/  IMAD.MOV.U32 R185, RZ, RZ, R100 ;  /* 0x000000ffffb97224 */ /* 0x000fe200078e0064 */
[----:B------:R-:W-:Y:S01]  /*7750*/  LDSM.16.MT88.4 R4, [R199+0x1f800] ;  /* 0x01f80000c704783b */ /* 0x000fe20000004200 */
[----:B------:R-:W-:-:S02]  /*7760*/  FADD.FTZ R0, R0, R184 ;  /* 0x000000b800007221 */ /* 0x000fc40000010000 */
[----:B------:R-:W-:Y:S01]  /*7770*/  IMAD.MOV.U32 R187, RZ, RZ, R102 ;  /* 0x000000ffffbb7224 */ /* 0x000fe200078e0066 */
[----:B------:R-:W-:Y:S01]  /*7780*/  MOV R239, R103 ;  /* 0x0000006700ef7202 */ /* 0x000fe20000000f00 */
[----:B------:R-:W-:Y:S01]  /*7790*/  FADD.FTZ R0, R186, R0 ;  /* 0x00000000ba007221 */ /* 0x000fe20000010000 */
[C---:B------:R-:W-:Y:S01]  /*77a0*/  HMMA.16816.F32.BF16 R60, R144.reuse, R64, R112 ;  /* 0x00000040903c723c */ /* 0x040fe20000041870 */
[----:B------:R-:W1:Y:S02]  /*77b0*/  LDSM.16.MT88.4 R112, [R200+0x1d800] ;  /* 0x01d80000c870783b */ /* 0x000e640000004200 */
        /* <DEDUP_REMOVED lines=38> */
[C---:B------:R-:W-:Y:S08]  /*7a20*/  HMMA.16816.F32.BF16 R100, R144.reuse, R104, R228 ;  /* 0x000000689064723c */ /* 0x040ff000000418e4 */
[C---:B-1----:R-:W-:Y:S08]  /*7a30*/  HMMA.16816.F32.BF16 R108, R144.reuse, R112, R224 ;  /* 0x00000070906c723c */ /* 0x042ff000000418e0 */
        /* <DEDUP_REMOVED lines=21> */
[----:B------:R-:W4:Y:S01]  /*7b90*/  LDL R246, [R1+0x14] ;  /* 0x0000140001f67983 */ /* 0x000f220000100800 */
[----:B------:R-:W-:Y:S01]  /*7ba0*/  IMAD.U32 R0, RZ, RZ, UR8 ;  /* 0x00000008ff007e24 */ /* 0x000fe2000f8e00ff */
[----:B------:R-:W-:Y:S01]  /*7bb0*/  UIMAD UR6, UR8, UR7, UR6 ;  /* 0x00000007080672a4 */ /* 0x000fe2000f8e0206 */
[----:B------:R-:W-:Y:S01]  /*7bc0*/  IMAD.MOV.U32 R149, RZ, RZ, R2 ;  /* 0x000000ffff957224 */ /* 0x000fe200078e0002 */
[----:B------:R-:W5:Y:S01]  /*7bd0*/  LDL.LU R241, [R1+0x1c] ;  /* 0x00001c0001f17983 */ /* 0x000f620000300800 */
[----:B------:R-:W-:-:S03]  /*7be0*/  UIMAD UR18, UR37, UR18, URZ ;  /* 0x00000012251272a4 */ /* 0x000fc6000f8e023f */
[----:B------:R-:W2:Y:S01]  /*7bf0*/  LDL R13, [R1+0x10] ;  /* 0x00001000010d7983 */ /* 0x000ea20000100800 */
[----:B------:R-:W-:Y:S01]  /*7c00*/  UIMAD UR18, UR8, UR19, UR18 ;  /* 0x00000013081272a4 */ /* 0x000fe2000f8e0212 */
[----:B------:R-:W-:Y:S01]  /*7c10*/  IMAD.U32 R242, RZ, RZ, UR6 ;  /* 0x00000006fff27e24 */ /* 0x000fe2000f8e00ff */
[----:B------:R-:W-:Y:S01]  /*7c20*/  UIADD3 UR8, UR15, 0x3f, URZ ;  /* 0x0000003f0f087890 */ /* 0x000fe2000fffe03f */
[----:B------:R-:W2:Y:S03]  /*7c30*/  LDL R14, [R1+0x18] ;  /* 0x00001800010e7983 */ /* 0x000ea60000100800 */
[----:B------:R-:W-:Y:S01]  /*7c40*/  IMAD.U32 R243, RZ, RZ, UR18 ;  /* 0x00000012fff37e24 */ /* 0x000fe2000f8e00ff */
[----:B------:R-:W2:Y:S01]  /*7c50*/  LDL.LU R34, [R1+0x20] ;  /* 0x0000200001227983 */ /* 0x000ea20000300800 */
[----:B-1----:R-:W-:Y:S01]  /*7c60*/  LOP3.LUT R8, R8, 0x3, RZ, 0xc0, !PT ;  /* 0x0000000308087812 */ /* 0x002fe200078ec0ff */
[----:B------:R-:W-:-:S02]  /*7c70*/  USHF.R.S32.HI UR7, URZ, 0x1f, UR8 ;  /* 0x0000001f3f077899 */ /* 0x000fc40008011408 */
[----:B------:R-:W2:Y:S01]  /*7c80*/  LDL.LU R235, [R1+0x28] ;  /* 0x0000280001eb7983 */ /* 0x000ea20000300800 */
[----:B------:R-:W-:Y:S02]  /*7c90*/  UMOV UR18, URZ ;  /* 0x0000003f00127c82 */ /* 0x000fe40008000000 */
[----:B------:R-:W-:-:S04]  /*7ca0*/  ULEA.HI UR7, UR7, UR8, URZ, 0x6 ;  /* 0x0000000807077291 */ /* 0x000fc8000f8f303f */
[----:B------:R-:W-:Y:S01]  /*7cb0*/  ULEA.HI.SX32 UR8, UR7, 0xfffffffe, 0x1a ;  /* 0xfffffffe07087891 */ /* 0x000fe2000f8fd23f */
[--C-:B---3--:R-:W-:Y:S01]  /*7cc0*/  SHF.R.S32.HI R5, RZ, 0x1f, R10.reuse ;  /* 0x0000001fff057819 */ /* 0x108fe2000001140a */
[----:B------:R-:W-:Y:S01]  /*7cd0*/  IMAD.MOV.U32 R4, RZ, RZ, R10 ;  /* 0x000000ffff047224 */ /* 0x000fe200078e000a */
[----:B----4-:R-:W-:-:S03]  /*7ce0*/  ISETP.GE.AND P3, PT, R246, c[0x0][0x220], PT ;  /* 0x00008800f6007a0c */ /* 0x010fc60003f66270 */
[--C-:B------:R-:W-:Y:S01]  /*7cf0*/  IMAD.WIDE.U32 R6, R6, c[0x0][0x1b0], R4.reuse ;  /* 0x00006c0006067a25 */ /* 0x100fe200078e0004 */
[----:B------:R-:W1:Y:S03]  /*7d00*/  LDC.U8 R246, c[0x0][0x2d8] ;  /* 0x0000b600fff67b82 */ /* 0x000e660000000000 */
[----:B------:R-:W-:Y:S01]  /*7d10*/  IMAD.WIDE.U32 R4, R0, c[0x0][0x1b8], R4 ;  /* 0x00006e0000047a25 */ /* 0x000fe200078e0004 */
[----:B------:R-:W-:-:S03]  /*7d20*/  IADD3 R0, P1, R6, UR12, RZ ;  /* 0x0000000c06007c10 */ /* 0x000fc6000ff3e0ff */
[----:B-----5:R-:W-:Y:S01]  /*7d30*/  IMAD.WIDE.U32 R240, R241, -0x326172a9, RZ ;  /* 0xcd9e8d57f1f07825 */ /* 0x020fe200078e00ff */
[----:B------:R-:W-:Y:S02]  /*7d40*/  IADD3 R3, P0, R4, UR26, RZ ;  /* 0x0000001a04037c10 */ /* 0x000fe4000ff1e0ff */
[----:B------:R-:W-:Y:S01]  /*7d50*/  IADD3.X R243, R243, UR10, R7, P1, !PT ;  /* 0x0000000af3f37c10 */ /* 0x000fe20008ffe407 */
[----:B--2---:R-:W-:Y:S01]  /*7d60*/  IMAD R6, R8, -0x2, R247 ;  /* 0xfffffffe08067824 */ /* 0x004fe200078e02f7 */
[----:B------:R-:W-:Y:S01]  /*7d70*/  IADD3.X R242, R242, UR24, R5, P0, !PT ;  /* 0x00000018f2f27c10 */ /* 0x000fe200087fe405 */
[----:B------:R-:W-:Y:S01]  /*7d80*/  IMAD.U32 R4, RZ, RZ, UR15 ;  /* 0x0000000fff047e24 */ /* 0x000fe2000f8e00ff */
[C---:B------:R-:W-:Y:S01]  /*7d90*/  LEA R244, P0, R3.reuse, c[0x0][0x170], 0x1 ;  /* 0x00005c0003f47a11 */ /* 0x040fe200078008ff */
[----:B------:R-:W-:Y:S01]  /*7da0*/  ULEA.HI.SX32 UR10, UR7, 0xfffffffd, 0x1a ;  /* 0xfffffffd070a7891 */ /* 0x000fe2000f8fd23f */
[----:B------:R-:W-:Y:S02]  /*7db0*/  LEA R245, P1, R0, c[0x0][0x168], 0x1 ;  /* 0x00005a0000f57a11 */ /* 0x000fe400078208ff */
[----:B------:R-:W-:Y:S01]  /*7dc0*/  LEA.HI.X R242, R3, c[0x0][0x174], R242, 0x1, P0 ;  /* 0x00005d0003f27a11 */ /* 0x000fe200000f0cf2 */
[----:B------:R-:W-:Y:S01]  /*7dd0*/  IMAD.WIDE.U32 R236, R235, -0x2daee0ad, RZ ;  /* 0xd2511f53ebec7825 */ /* 0x000fe200078e00ff */
[----:B------:R-:W-:Y:S01]  /*7de0*/  IADD3 R230, P0, R232, 0x20, RZ ;  /* 0x00000020e8e67810 */ /* 0x000fe20007f1e0ff */
[----:B------:R-:W-:Y:S01]  /*7df0*/  ULDC.64 UR6, c[0x0][0x1a0] ;  /* 0x0000680000067ab9 */ /* 0x000fe20000000a00 */
[----:B------:R-:W-:Y:S01]  /*7e00*/  LOP3.LUT R234, R241, R34, RZ, 0x3c, !PT ;  /* 0x00000022f1ea7212 */ /* 0x000fe200078e3cff */
[----:B------:R-:W-:Y:S01]  /*7e10*/  IMAD.MOV.U32 R3, RZ, RZ, R148 ;  /* 0x000000ffff037224 */ /* 0x000fe200078e0094 */
[----:B------:R-:W-:Y:S01]  /*7e20*/  LEA.HI.X R243, R0, c[0x0][0x16c], R243, 0x1, P1 ;  /* 0x00005b0000f37a11 */ /* 0x000fe200008f0cf3 */
[----:B------:R-:W-:Y:S01]  /*7e30*/  IMAD.X R231, RZ, RZ, R233, P0 ;  /* 0x000000ffffe77224 */ /* 0x000fe200000e06e9 */
[----:B------:R-:W-:Y:S01]  /*7e40*/  IADD3 R247, R4, -UR16, R6 ;  /* 0x8000001004f77c10 */ /* 0x000fe2000fffe006 */
[----:B------:R-:W-:Y:S01]  /*7e50*/  IMAD.WIDE.U32 R234, R234, -0x2daee0ad, RZ ;  /* 0xd2511f53eaea7825 */ /* 0x000fe200078e00ff */
[----:B------:R-:W-:-:S02]  /*7e60*/  ISETP.GE.AND P4, PT, R10, c[0x0][0x220], PT ;  /* 0x000088000a007a0c */ /* 0x000fc40003f86270 */
[----:B------:R-:W-:Y:S02]  /*7e70*/  ISETP.GE.AND P2, PT, R13, c[0x0][0x220], PT ;  /* 0x000088000d007a0c */ /* 0x000fe40003f46270 */
[----:B------:R-:W-:Y:S02]  /*7e80*/  ISETP.GE.AND P1, PT, R14, c[0x0][0x220], PT ;  /* 0x000088000e007a0c */ /* 0x000fe40003f26270 */
[----:B-1----:R-:W-:Y:S01]  /*7e90*/  PRMT R246, R246, 0x7054, R246 ;  /* 0x00007054f6f67816 */ /* 0x002fe200000000f6 */
[----:B------:R-:W-:Y:S05]  /*7ea0*/  BRA `(.L_x_1475) ;  /* 0x0000045000007947 */ /* 0x000fea0003800000 */
.L_x_1477:
        /* <DEDUP_REMOVED lines=69> */
.L_x_1475:
[----:B------:R-:W2:Y:S01]  /*8300*/  LDL.64 R10, [R1+0x8] ;  /* 0x00000800010a7983 */ /* 0x000ea20000100a00 */
[----:B------:R-:W-:Y:S01]  /*8310*/  UIADD3 UR15, UR8, -UR18, URZ ;  /* 0x80000012080f7290 */ /* 0x000fe2000fffe03f */
[----:B------:R-:W-:Y:S04]  /*8320*/  DEPBAR.LE SB0, 0x0 ;  /* 0x000080000000791a */ /* 0x000fe80000000000 */
[----:B------:R-:W-:Y:S01]  /*8330*/  USHF.R.S32.HI UR12, URZ, 0x1f, UR15 ;  /* 0x0000001f3f0c7899 */ /* 0x000fe2000801140f */
[----:B------:R-:W-:Y:S01]  /*8340*/  BAR.SYNC.DEFER_BLOCKING 0x0 ;  /* 0x0000000000007b1d */ /* 0x000fe20000010000 */
[----:B------:R-:W-:Y:S01]  /*8350*/  UIMAD.WIDE.U32 UR38, UR15, UR6, URZ ;  /* 0x000000060f2672a5 */ /* 0x000fe2000f8e003f */
[----:B------:R-:W-:Y:S01]  /*8360*/  IMAD.U32 R6, RZ, RZ, UR15 ;  /* 0x0000000fff067e24 */ /* 0x000fe2000f8e00ff */
[----:B------:R-:W-:Y:S01]  /*8370*/  UIMAD UR12, UR12, UR6, URZ ;  /* 0x000000060c0c72a4 */ /* 0x000fe2000f8e023f */
[----:B------:R-:W-:Y:S01]  /*8380*/  IMAD.U32 R4, RZ, RZ, UR15 ;  /* 0x0000000fff047e24 */ /* 0x000fe2000f8e00ff */
[----:B------:R-:W-:Y:S01]  /*8390*/  MOV R16, c[0x0][0x1a0] ;  /* 0x0000680000107a02 */ /* 0x000fe20000000f00 */
[----:B------:R-:W-:Y:S01]  /*83a0*/  IMAD.U32 R2, RZ, RZ, UR15 ;  /* 0x0000000fff027e24 */ /* 0x000fe2000f8e00ff */
[----:B------:R-:W-:Y:S01]  /*83b0*/  UIMAD UR12, UR15, UR7, UR12 ;  /* 0x000000070f0c72a4 */ /* 0x000fe2000f8e020c */
[----:B------:R-:W-:Y:S01]  /*83c0*/  LEA R6, P5, R6, R232, 0x6 ;  /* 0x000000e806067211 */ /* 0x000fe200078a30ff */
[----:B------:R-:W-:Y:S01]  /*83d0*/  IMAD.U32 R0, RZ, RZ, UR15 ;  /* 0x0000000fff007e24 */ /* 0x000fe2000f8e00ff */
[----:B------:R-:W-:Y:S01]  /*83e0*/  LEA R4, P0, R4, R230, 0x6 ;  /* 0x000000e604047211 */ /* 0x000fe200078030ff */
[----:B------:R-:W-:Y:S01]  /*83f0*/  UIADD3 UR12, UR39, UR12, URZ ;  /* 0x0000000c270c7290 */ /* 0x000fe2000fffe03f */
[----:B------:R-:W-:Y:S01]  /*8400*/  IMAD.U32 R8, RZ, RZ, UR38 ;  /* 0x00000026ff087e24 */ /* 0x000fe2000f8e00ff */
[----:B------:R-:W-:Y:S01]  /*8410*/  LEA.HI.X.SX32 R7, R2, R233, 0x6, P5 ;  /* 0x000000e902077211 */ /* 0x000fe200028f36ff */
[----:B------:R-:W-:Y:S01]  /*8420*/  IMAD.WIDE.U32 R14, R6, c[0x0][0x1a0], RZ ;  /* 0x00006800060e7a25 */ /* 0x000fe200078e00ff */
[-C--:B------:R-:W-:Y:S03]  /*8430*/  LEA.HI.X.SX32 R5, R0, R231.reuse, 0x6, P0 ;  /* 0x000000e700057211 */ /* 0x080fe600000f36ff */
        /* <DEDUP_REMOVED lines=9> */
[----:B------:R-:W-:Y:S02]  /*84d0*/  IMAD.U32 R9, RZ, RZ, UR39 ;  /* 0x00000027ff097e24 */ /* 0x000fe4000f8e00ff */
[----:B------:R-:W-:Y:S01]  /*84e0*/  IMAD.WIDE.U32 R12, R4, c[0x0][0x1a0], RZ ;  /* 0x00006800040c7a25 */ /* 0x000fe200078e00ff */
[----:B------:R-:W-:Y:S03]  /*84f0*/  LEA.HI.X R7, R14, R242, R7, 0x1, P6 ;  /* 0x000000f20e077211 */ /* 0x000fe600030f0c07 */
        /* <DEDUP_REMOVED lines=16> */
[----:B------:R-:W-:Y:S02]  /*8600*/  LEA.HI.X R5, R12, R242, R5, 0x1, P5 ;  /* 0x000000f20c057211 */ /* 0x000fe400028f0c05 */
[----:B------:R-:W-:Y:S01]  /*8610*/  MOV R0, UR12 ;  /* 0x0000000c00007c02 */ /* 0x000fe20008000f00 */
[----:B------:R-:W-:Y:S01]  /*8620*/  @!PT LDS RZ, [RZ] ;  /* 0x00000000fffff984 */ /* 0x000fe20000000800 */
[----:B------:R-:W-:Y:S01]  /*8630*/  @!PT LDS RZ, [RZ] ;  /* 0x00000000fffff984 */ /* 0x000fe20000000800 */
[----:B------:R-:W-:Y:S01]  /*8640*/  @!PT LDS RZ, [RZ] ;  /* 0x00000000fffff984 */ /* 0x000fe20000000800 */
[----:B------:R2:W-:Y:S03]  /*8650*/  @!P3 LDGSTS.E.BYPASS.LTC128B.128 [R223+0x1a000], [R6.64+0x80] ;  /* 0x1a00008006dfbfae */ /* 0x0005e6000b901d54 */
[C---:B------:R-:W-:Y:S01]  /*8660*/  LEA R150, P0, R0.reuse, R230, 0x6 ;  /* 0x000000e600967211 */ /* 0x040fe200078030ff */
[----:B------:R-:W-:Y:S03]  /*8670*/  @P2 STS.128 [R223+0x1c000], RZ ;  /* 0x01c000ffdf002388 */ /* 0x000fe60000000c00 */
[----:B------:R-:W-:Y:S01]  /*8680*/  LEA.HI.X.SX32 R151, R0, R231, 0x6, P0 ;  /* 0x000000e700977211 */ /* 0x000fe200000f36ff */
[----:B------:R-:W-:Y:S01]  /*8690*/  @!PT LDS RZ, [RZ] ;  /* 0x00000000fffff984 */ /* 0x000fe20000000800 */
[----:B------:R-:W-:Y:S01]  /*86a0*/  @!PT LDS RZ, [RZ] ;  /* 0x00000000fffff984 */ /* 0x000fe20000000800 */
[----:B------:R-:W-:Y:S01]  /*86b0*/  @!PT LDS RZ, [RZ] ;  /* 0x00000000fffff984 */ /* 0x000fe20000000800 */
[----:B------:R2:W-:Y:S04]  /*86c0*/  @!P2 LDGSTS.E.BYPASS.LTC128B.128 [R223+0x1c000], [R6.64+0x100] ;  /* 0x1c00010006dfafae */ /* 0x0005e8000b901d54 */
[----:B------:R-:W-:Y:S01]  /*86d0*/  @P1 STS.128 [R223+0x1e000], RZ ;  /* 0x01e000ffdf001388 */ /* 0x000fe20000000c00 */
[----:B------:R-:W-:Y:S03]  /*86e0*/  IMAD R151, R151, c[0x0][0x198], RZ ;  /* 0x0000660097977a24 */ /* 0x000fe600078e02ff */
[----:B------:R-:W-:Y:S01]  /*86f0*/  @!PT LDS RZ, [RZ] ;  /* 0x00000000fffff984 */ /* 0x000fe20000000800 */
[----:B------:R-:W-:Y:S01]  /*8700*/  @!PT LDS RZ, [RZ] ;  /* 0x00000000fffff984 */ /* 0x000fe20000000800 */
[----:B------:R-:W-:Y:S01]  /*8710*/  @!PT LDS RZ, [RZ] ;  /* 0x00000000fffff984 */ /* 0x000fe20000000800 */
[----:B------:R2:W-:Y:S01]  /*8720*/  @!P1 LDGSTS.E.BYPASS.LTC128B.128 [R223+0x1e000], [R6.64+0x180] ;  /* 0x1e00018006df9fae */ /* 0x0005e2000b901d54 */
[----:B------:R-:W-:Y:S03]  /*8730*/  IMAD R151, R150, c[0x0][0x19c], R151 ;  /* 0x0000670096977a24 */ /* 0x000fe600078e0297 */
        /* <DEDUP_REMOVED lines=27> */
[----:B------:R-:W5:Y:S04]  /*88f0*/  LDSM.16.M88.4 R176, [R207] ;  /* 0x00000000cfb0783b */ /* 0x000f680000000200 */
[----:B------:R-:W3:Y:S04]  /*8900*/  LDSM.16.M88.4 R180, [R222] ;  /* 0x00000000deb4783b */ /* 0x000ee80000000200 */
[----:B------:R-:W3:Y:S04]  /*8910*/  LDSM.16.M88.4 R184, [R221] ;  /* 0x00000000ddb8783b */ /* 0x000ee80000000200 */
[----:B------:R-:W4:Y:S01]  /*8920*/  LDSM.16.M88.4 R188, [R220] ;  /* 0x00000000dcbc783b */ /* 0x000f220000000200 */
[C---:B--2---:R-:W-:Y:S03]  /*8930*/  HMMA.16816.F32.BF16 R4, R32.reuse, R8, RZ ;  /* 0x000000082004723c */ /* 0x044fe600000418ff */
[----:B------:R-:W-:Y:S05]  /*8940*/  LDSM.16.M88.4 R192, [R202+0x10000] ;  /* 0x01000000cac0783b */ /* 0x000fea0000000200 */
[C---:B------:R-:W-:Y:S08]  /*8950*/  HMMA.16816.F32.BF16 R8, R32.reuse, R10, RZ ;  /* 0x0000000a2008723c */ /* 0x040ff000000418ff */
[C---:B-1----:R-:W-:Y:S08]  /*8960*/  HMMA.16816.F32.BF16 R12, R32.reuse, R16, RZ ;  /* 0x00000010200c723c */ /* 0x042ff000000418ff */
[C---:B------:R-:W-:Y:S08]  /*8970*/  HMMA.16816.F32.BF16 R16, R32.reuse, R18, RZ ;  /* 0x000000122010723c */ /* 0x040ff000000418ff */
[C---:B---3--:R-:W-:Y:S08]  /*8980*/  HMMA.16816.F32.BF16 R20, R32.reuse, R24, RZ ;  /* 0x000000182014723c */ /* 0x048ff000000418ff */
[C---:B------:R-:W-:Y:S08]  /*8990*/  HMMA.16816.F32.BF16 R24, R32.reuse, R26, RZ ;  /* 0x0000001a2018723c */ /* 0x040ff000000418ff */
[C---:B----4-:R-:W-:Y:S08]  /*89a0*/  HMMA.16816.F32.BF16 R28, R32.reuse, R168, RZ ;  /* 0x000000a8201c723c */ /* 0x050ff000000418ff */
        /* <DEDUP_REMOVED lines=188> */
[C---:B-----5:R-:W-:Y:S05]  /*9570*/  HMMA.16816.F32.BF16 R4, R172.reuse, R176, R4 ;  /* 0x000000b0ac04723c */ /* 0x060fea0000041804 */
        /* <DEDUP_REMOVED lines=17> */
.L_x_1476:
[----:B------:R-:W-:Y:S01]  /*9690*/  MOV R2, UR15 ;  /* 0x0000000f00027c02 */ /* 0x000fe20008000f00 */
[----:B------:R-:W-:Y:S02]  /*96a0*/  USHF.L.U32 UR12, UR15, 0x1, URZ ;  /* 0x000000010f0c7899 */ /* 0x000fe4000800063f */
[----:B------:R-:W-:Y:S02]  /*96b0*/  UIADD3 UR18, UR18, 0x1, URZ ;  /* 0x0000000112127890 */ /* 0x000fe4000fffe03f */
[----:B------:R-:W-:Y:S05]  /*96c0*/  IMAD R2, R2, -0x40, R247 ;  /* 0xffffffc002027824 */ /* 0x000fea00078e02f7 */
[C---:B------:R-:W-:Y:S02]  /*96d0*/  IADD3 R0, R2.reuse, -0x1, RZ ;  /* 0xffffffff02007810 */ /* 0x040fe40007ffe0ff */
[----:B-1----:R-:W-:Y:S02]  /*96e0*/  IADD3 R151, R2, -0x9, RZ ;  /* 0xfffffff702977810 */ /* 0x002fe40007ffe0ff */
[----:B------:R-:W-:Y:S02]  /*96f0*/  ISETP.GE.AND P0, PT, R0, RZ, PT ;  /* 0x000000ff0000720c */ /* 0x000fe40003f06270 */
[----:B------:R-:W-:Y:S02]  /*9700*/  IABS R148, R2 ;  /* 0x0000000200947213 */ /* 0x000fe40000000000 */
[----:B------:R-:W-:Y:S02]  /*9710*/  IADD3 R150, R2, -0x8, RZ ;  /* 0xfffffff802967810 */ /* 0x000fe40007ffe0ff */
[----:B------:R1:W2:Y:S02]  /*9720*/  I2F R179, R148 ;  /* 0x0000009400b37306 */ /* 0x0002a40000201400 */
[----:B------:R-:W-:Y:S05]  /*9730*/  ISETP.GE.AND P6, PT, R150, RZ, PT ;  /* 0x000000ff9600720c */ /* 0x000fea0003fc6270 */
[C---:B------:R-:W-:Y:S02]  /*9740*/  @!P0 IADD3 R0, -R2.reuse, 0x1, RZ ;  /* 0x0000000102008810 */ /* 0x040fe40007ffe1ff */
[----:B------:R-:W-:Y:S02]  /*9750*/  ISETP.GE.AND P0, PT, R151, RZ, PT ;  /* 0x000000ff9700720c */ /* 0x000fe40003f06270 */
[----:B------:R3:W4:Y:S04]  /*9760*/  I2F R178, R0 ;  /* 0x0000000000b27306 */ /* 0x0007280000201400 */
[C---:B------:R-:W-:Y:S06]  /*9770*/  @!P6 IADD3 R150, -R2.reuse, 0x8, RZ ;  /* 0x000000080296e810 */ /* 0x040fec0007ffe1ff */
[----:B------:R5:W2:Y:S01]  /*9780*/  I2F R177, R150 ;  /* 0x0000009600b17306 */ /* 0x000aa20000201400 */
[C---:B------:R-:W-:Y:S02]  /*9790*/  @!P0 IADD3 R151, -R2.reuse, 0x9, RZ ;  /* 0x0000000902978810 */ /* 0x040fe40007ffe1ff */
[----:B-1----:R-:W-:Y:S04]  /*97a0*/  IADD3 R148, R2, -0x10, RZ ;  /* 0xfffffff002947810 */ /* 0x002fe80007ffe0ff */
[----:B------:R-:W-:Y:S03]  /*97b0*/  ISETP.GE.AND P6, PT, R148, RZ, PT ;  /* 0x000000ff9400720c */ /* 0x000fe60003fc6270 */
[----:B------:R1:W1:Y:S01]  /*97c0*/  I2F R176, R151 ;  /* 0x0000009700b07306 */ /* 0x0002620000201400 */
[----:B---3--:R-:W-:Y:S04]  /*97d0*/  IADD3 R0, R2, -0x11, RZ ;  /* 0xffffffef02007810 */ /* 0x008fe80007ffe0ff */
[----:B------:R-:W-:Y:S05]  /*97e0*/  ISETP.GE.AND P0, PT, R0, RZ, PT ;  /* 0x000000ff0000720c */ /* 0x000fea0003f06270 */
[C---:B------:R-:W-:Y:S02]  /*97f0*/  @!P6 IADD3 R148, -R2.reuse, 0x10, RZ ;  /* 0x000000100294e810 */ /* 0x040fe40007ffe1ff */
[C---:B-----5:R-:W-:Y:S02]  /*9800*/  IADD3 R150, R2.reuse, -0x19, RZ ;  /* 0xffffffe702967810 */ /* 0x060fe40007ffe0ff */
[----:B------:R3:W5:Y:S04]  /*9810*/  I2F R175, R148 ;  /* 0x0000009400af7306 */ /* 0x0007680000201400 */
[----:B------:R-:W-:Y:S02]  /*9820*/  @!P0 IADD3 R0, -R2, 0x11, RZ ;  /* 0x0000001102008810 */ /* 0x000fe40007ffe1ff */
[----:B------:R-:W-:Y:S04]  /*9830*/  ISETP.GE.AND P0, PT, R150, RZ, PT ;  /* 0x000000ff9600720c */ /* 0x000fe80003f06270 */
[----:B------:R2:W2:Y:S01]  /*9840*/  I2F R174, R0 ;  /* 0x0000000000ae7306 */ /* 0x0004a20000201400 */
[C---:B-1----:R-:W-:Y:S04]  /*9850*/  IADD3 R151, R2.reuse, -0x18, RZ ;  /* 0xffffffe802977810 */ /* 0x042fe80007ffe0ff */
[----:B------:R-:W-:Y:S04]  /*9860*/  ISETP.GE.AND P6, PT, R151, RZ, PT ;  /* 0x000000ff9700720c */ /* 0x000fe80003fc6270 */
[C---:B------:R-:W-:Y:S02]  /*9870*/  @!P0 IADD3 R150, -R2.reuse, 0x19, RZ ;  /* 0x0000001902968810 */ /* 0x040fe40007ffe1ff */
[C---:B---3--:R-:W-:Y:S02]  /*9880*/  IADD3 R148, R2.reuse, 0x8, RZ ;  /* 0x0000000802947810 */ /* 0x048fe40007ffe0ff */
[----:B------:R1:W-:Y:S05]  /*9890*/  I2F R172, R150 ;  /* 0x0000009600ac7306 */ /* 0x0003ea0000201400 */
[----:B------:R-:W-:Y:S02]  /*98a0*/  @!P6 IADD3 R151, -R2, 0x18, RZ ;  /* 0x000000180297e810 */ /* 0x000fe40007ffe1ff */
[----:B------:R-:W-:Y:S02]  /*98b0*/  ISETP.GE.AND P0, PT, R148, RZ, PT ;  /* 0x000000ff9400720c */ /* 0x000fe40003f06270 */
[----:B--2---:R-:W-:Y:S01]  /*98c0*/  IADD3 R0, R2, -0x20, RZ ;  /* 0xffffffe002007810 */ /* 0x004fe20007ffe0ff */
[----:B------:R-:W2:Y:S03]  /*98d0*/  I2F R173, R151 ;  /* 0x0000009700ad7306 */ /* 0x000ea60000201400 */
[----:B------:R-:W-:Y:S07]  /*98e0*/  ISETP.GE.AND P6, PT, R0, RZ, PT ;  /* 0x000000ff0000720c */ /* 0x000fee0003fc6270 */
[C---:B------:R-:W-:Y:S04]  /*98f0*/  @!P0 IADD3 R148, -R2.reuse, -0x8, RZ ;  /* 0xfffffff802948810 */ /* 0x040fe80007ffe1ff */
[----:B------:R3:W-:Y:S01]  /*9900*/  I2F R182, R148 ;  /* 0x0000009400b67306 */ /* 0x0007e20000201400 */
[C---:B-1----:R-:W-:Y:S02]  /*9910*/  IADD3 R150, R2.reuse, -0x21, RZ ;  /* 0xffffffdf02967810 */ /* 0x042fe40007ffe0ff */
[----:B------:R-:W-:Y:S02]  /*9920*/  @!P6 IADD3 R0, -R2, 0x20, RZ ;  /* 0x000000200200e810 */ /* 0x000fe40007ffe1ff */
[----:B------:R-:W-:Y:S05]  /*9930*/  ISETP.GE.AND P6, PT, R150, RZ, PT ;  /* 0x000000ff9600720c */ /* 0x000fea0003fc6270 */
[----:B------:R1:W1:Y:S08]  /*9940*/  I2F R171, R0 ;  /* 0x0000000000ab7306 */ /* 0x0002700000201400 */
[C---:B------:R-:W-:Y:S04]  /*9950*/  @!P6 IADD3 R150, -R2.reuse, 0x21, RZ ;  /* 0x000000210296e810 */ /* 0x040fe80007ffe1ff */
[----:B------:R2:W2:Y:S01]  /*9960*/  I2F R170, R150 ;  /* 0x0000009600aa7306 */ /* 0x0004a20000201400 */
[----:B---3--:R-:W-:Y:S04]  /*9970*/  IADD3 R148, R2, -0x28, RZ ;  /* 0xffffffd802947810 */ /* 0x008fe80007ffe0ff */
[----:B------:R-:W-:Y:S02]  /*9980*/  ISETP.GE.AND P6, PT, R148, RZ, PT ;  /* 0x000000ff9400720c */ /* 0x000fe40003fc6270 */
[----:B-1----:R-:W-:Y:S04]  /*9990*/  IADD3 R0, R2, 0x7, RZ ;  /* 0x0000000702007810 */ /* 0x002fe80007ffe0ff */
[----:B------:R-:W-:Y:S07]  /*99a0*/  ISETP.GE.AND P0, PT, R0, RZ, PT ;  /* 0x000000ff0000720c */ /* 0x000fee0003f06270 */
[C---:B------:R-:W-:Y:S04]  /*99b0*/  @!P6 IADD3 R148, -R2.reuse, 0x28, RZ ;  /* 0x000000280294e810 */ /* 0x040fe80007ffe1ff */
[----:B------:R1:W3:Y:S01]  /*99c0*/  I2F R169, R148 ;  /* 0x0000009400a97306 */ /* 0x0002e20000201400 */
[C---:B--2---:R-:W-:Y:S02]  /*99d0*/  IADD3 R150, R2.reuse, -0x29, RZ ;  /* 0xffffffd702967810 */ /* 0x044fe40007ffe0ff */
[----:B------:R-:W-:Y:S02]  /*99e0*/  @!P0 IADD3 R0, -R2, -0x7, RZ ;  /* 0xfffffff902008810 */ /* 0x000fe40007ffe1ff */
[----:B------:R-:W-:Y:S05]  /*99f0*/  ISETP.GE.AND P0, PT, R150, RZ, PT ;  /* 0x000000ff9600720c */ /* 0x000fea0003f06270 */
[----:B------:R2:W2:Y:S08]  /*9a00*/  I2F R183, R0 ;  /* 0x0000000000b77306 */ /* 0x0004b00000201400 */
[C---:B------:R-:W-:Y:S02]  /*9a10*/  @!P0 IADD3 R150, -R2.reuse, 0x29, RZ ;  /* 0x0000002902968810 */ /* 0x040fe40007ffe1ff */
[----:B-1----:R-:W-:Y:S02]  /*9a20*/  IADD3 R148, R2, -0x31, RZ ;  /* 0xffffffcf02947810 */ /* 0x002fe40007ffe0ff */
[----:B------:R1:W1:Y:S02]  /*9a30*/  I2F R168, R150 ;  /* 0x0000009600a87306 */ /* 0x0002640000201400 */
[----:B------:R-:W-:Y:S02]  /*9a40*/  ISETP.GE.AND P0, PT, R148, RZ, PT ;  /* 0x000000ff9400720c */ /* 0x000fe40003f06270 */
[----:B--2---:R-:W-:Y:S04]  /*9a50*/  IADD3 R0, R2, -0x30, RZ ;  /* 0xffffffd002007810 */ /* 0x004fe80007ffe0ff */
[----:B------:R-:W-:Y:S07]  /*9a60*/  ISETP.GE.AND P6, PT, R0, RZ, PT ;  /* 0x000000ff0000720c */ /* 0x000fee0003fc6270 */
[C---:B------:R-:W-:Y:S02]  /*9a70*/  @!P0 IADD3 R148, -R2.reuse, 0x31, RZ ;  /* 0x0000003102948810 */ /* 0x040fe40007ffe1ff */
[C---:B-1----:R-:W-:Y:S01]  /*9a80*/  IADD3 R150, R2.reuse, -0x38, RZ ;  /* 0xffffffc802967810 */ /* 0x042fe20007ffe0ff */
[----:B------:R-:W-:Y:S03]  /*9a90*/  FFMA.FTZ R4, R179, -UR4, R4 ;  /* 0x80000004b3047c23 */ /* 0x000fe60008010004 */
[----:B------:R-:W-:Y:S01]  /*9aa0*/  @!P6 IADD3 R0, -R2, 0x30, RZ ;  /* 0x000000300200e810 */ /* 0x000fe20007ffe1ff */
[----:B----4-:R-:W-:Y:S01]  /*9ab0*/  FFMA.FTZ R5, R178, -UR4, R5 ;  /* 0x80000004b2057c23 */ /* 0x010fe20008010005 */
[----:B------:R-:W-:Y:S01]  /*9ac0*/  ISETP.GE.AND P6, PT, R150, RZ, PT ;  /* 0x000000ff9600720c */ /* 0x000fe20003fc6270 */
[----:B------:R-:W-:Y:S01]  /*9ad0*/  FFMA.FTZ R8, R177, -UR4, R8 ;  /* 0x80000004b1087c23 */ /* 0x000fe20008010008 */
[----:B------:R1:W2:Y:S01]  /*9ae0*/  I2F R151, R0 ;  /* 0x0000000000977306 */ /* 0x0002a20000201400 */
[----:B------:R-:W-:Y:S02]  /*9af0*/  FFMA.FTZ R9, R176, -UR4, R9 ;  /* 0x80000004b0097c23 */ /* 0x000fe40008010009 */
[----:B-----5:R-:W-:Y:S02]  /*9b00*/  FFMA.FTZ R12, R175, -UR4, R12 ;  /* 0x80000004af0c7c23 */ /* 0x020fe4000801000c */
[----:B------:R-:W-:Y:S02]  /*9b10*/  FFMA.FTZ R13, R174, -UR4, R13 ;  /* 0x80000004ae0d7c23 */ /* 0x000fe4000801000d */
[----:B------:R-:W-:Y:S02]  /*9b20*/  FFMA.FTZ R16, R173, -UR4, R16 ;  /* 0x80000004ad107c23 */ /* 0x000fe40008010010 */
[----:B------:R-:W-:Y:S02]  /*9b30*/  FFMA.FTZ R17, R172, -UR4, R17 ;  /* 0x80000004ac117c23 */ /* 0x000fe40008010011 */
[----:B------:R-:W-:Y:S01]  /*9b40*/  @!P6 IADD3 R150, -R2, 0x38, RZ ;  /* 0x000000380296e810 */ /* 0x000fe20007ffe1ff */
[----:B------:R-:W-:Y:S02]  /*9b50*/  FFMA.FTZ R20, R171, -UR4, R20 ;  /* 0x80000004ab147c23 */ /* 0x000fe40008010014 */
[----:B------:R-:W-:Y:S01]  /*9b60*/  FFMA.FTZ R21, R170, -UR4, R21 ;  /* 0x80000004aa157c23 */ /* 0x000fe20008010015 */
[----:B------:R-:W4:Y:S01]  /*9b70*/  I2F R181, R150 ;  /* 0x0000009600b57306 */ /* 0x000f220000201400 */
[----:B------:R-:W-:Y:S02]  /*9b80*/  FFMA.FTZ R6, R182, -UR4, R6 ;  /* 0x80000004b6067c23 */ /* 0x000fe40008010006 */
[----:B---3--:R-:W-:Y:S02]  /*9b90*/  FFMA.FTZ R24, R169, -UR4, R24 ;  /* 0x80000004a9187c23 */ /* 0x008fe40008010018 */
[----:B------:R-:W-:Y:S02]  /*9ba0*/  FFMA.FTZ R7, R183, -UR4, R7 ;  /* 0x80000004b7077c23 */ /* 0x000fe40008010007 */
[----:B------:R-:W-:Y:S01]  /*9bb0*/  FFMA.FTZ R25, R168, -UR4, R25 ;  /* 0x80000004a8197c23 */ /* 0x000fe20008010019 */
[----:B-1----:R-:W-:Y:S01]  /*9bc0*/  FMNMX.FTZ R0, R4, R3, !PT ;  /* 0x0000000304007209 */ /* 0x002fe20007810000 */
[----:B------:R-:W-:Y:S02]  /*9bd0*/  FFMA.FTZ R10, R179, -UR4, R10 ;  /* 0x80000004b30a7c23 */ /* 0x000fe4000801000a */
[----:B--2---:R-:W-:Y:S01]  /*9be0*/  FFMA.FTZ R28, R151, -UR4, R28 ;  /* 0x80000004971c7c23 */ /* 0x004fe2000801001c */
        /* <DEDUP_REMOVED lines=8> */
[----:B------:R-:W-:Y:S01]  /*9c70*/  FFMA.FTZ R19, R174, -UR4, R19 ;  /* 0x80000004ae137c23 */ /* 0x000fe20008010013 */
[----:B------:R-:W-:Y:S01]  /*9c80*/  LDSM.16.MT88.4 R176, [R198+0x18000] ;  /* 0x01800000c6b0783b */ /* 0x000fe20000004200 */
[----:B----4-:R-:W-:Y:S01]  /*9c90*/  FFMA.FTZ R32, R181, -UR4, R32 ;  /* 0x80000004b5207c23 */ /* 0x010fe20008010020 */
[----:B------:R-:W-:Y:S01]  /*9ca0*/  FMNMX.FTZ R180, R12, R180, !PT ;  /* 0x000000b40cb47209 */ /* 0x000fe20007810000 */
[----:B------:R-:W-:Y:S02]  /*9cb0*/  FFMA.FTZ R22, R173, -UR4, R22 ;  /* 0x80000004ad167c23 */ /* 0x000fe40008010016 */
[----:B------:R-:W-:Y:S01]  /*9cc0*/  FFMA.FTZ R23, R172, -UR4, R23 ;  /* 0x80000004ac177c23 */ /* 0x000fe20008010017 */
[----:B------:R-:W-:Y:S01]  /*9cd0*/  FMNMX.FTZ R150, R13, R180, !PT ;  /* 0x000000b40d967209 */ /* 0x000fe20007810000 */
[----:B------:R-:W-:Y:S01]  /*9ce0*/  FFMA.FTZ R26, R171, -UR4, R26 ;  /* 0x80000004ab1a7c23 */ /* 0x000fe2000801001a */
[----:B------:R-:W-:Y:S01]  /*9cf0*/  LDSM.16.MT88.4 R172, [R197+0x18000] ;  /* 0x01800000c5ac783b */ /* 0x000fe20000004200 */
[----:B------:R-:W-:Y:S01]  /*9d00*/  FFMA.FTZ R27, R170, -UR4, R27 ;  /* 0x80000004aa1b7c23 */ /* 0x000fe2000801001b */
[----:B------:R-:W-:Y:S01]  /*9d10*/  FMNMX.FTZ R150, R16, R150, !PT ;  /* 0x0000009610967209 */ /* 0x000fe20007810000 */
[----:B------:R-:W-:Y:S02]  /*9d20*/  FFMA.FTZ R30, R169, -UR4, R30 ;  /* 0x80000004a91e7c23 */ /* 0x000fe4000801001e */
[----:B------:R-:W-:Y:S02]  /*9d30*/  FFMA.FTZ R31, R168, -UR4, R31 ;  /* 0x80000004a81f7c23 */ /* 0x000fe4000801001f */
[----:B------:R-:W-:Y:S01]  /*9d40*/  FFMA.FTZ R34, R151, -UR4, R34 ;  /* 0x8000000497227c23 */ /* 0x000fe20008010022 */
        /* <DEDUP_REMOVED lines=37> */
[----:B-1----:R-:W-:Y:S02]  /*9fa0*/  FMNMX.FTZ R148, R148, R150, !PT ;  /* 0x0000009694947209 */ /* 0x002fe40007810000 */
[----:B------:R-:W-:Y:S02]  /*9fb0*/  MOV R150, UR23 ;  /* 0x0000001700967c02 */ /* 0x000fe40008000f00 */
[C---:B------:R-:W-:Y:S01]  /*9fc0*/  FSETP.NEU.FTZ.AND P0, PT, R148.reuse, -INF , PT ;  /* 0xff8000009400780b */ /* 0x040fe20003f1d000 */
[C---:B------:R-:W-:Y:S01]  /*9fd0*/  FMUL.FTZ R151, R148.reuse, c[0x0][0x23c] ;  /* 0x00008f0094977a20 */ /* 0x040fe20000410000 */
[----:B------:R-:W-:Y:S01]  /*9fe0*/  LOP3.LUT R168, R237, UR12, R150, 0x96, !PT ;  /* 0x0000000ceda87c12 */ /* 0x000fe2000f8e9696 */
[----:B------:R-:W-:Y:S01]  /*9ff0*/  FADD.FTZ R3, -R148, R3 ;  /* 0x0000000394037221 */ /* 0x000fe20000010100 */
[----:B--2---:R-:W-:Y:S01]  /*a000*/  FMNMX.FTZ R0, R0, R2, !PT ;  /* 0x0000000200007209 */ /* 0x004fe20007810000 */
[----:B------:R-:W-:Y:S01]  /*a010*/  UIADD3 UR12, UR12, 0x1, URZ ;  /* 0x000000010c0c7890 */ /* 0x000fe2000fffe03f */
[----:B------:R-:W-:Y:S01]  /*a020*/  FSEL R151, R151, RZ, P0 ;  /* 0x000000ff97977208 */ /* 0x000fe20000000000 */
[----:B------:R-:W-:Y:S02]  /*a030*/  IMAD.WIDE.U32 R168, R168, -0x326172a9, RZ ;  /* 0xcd9e8d57a8a87825 */ /* 0x000fe400078e00ff */
[----:B------:R-:W1:Y:S02]  /*a040*/  SHFL.BFLY PT, R2, R0, 0x1, 0x1f ;  /* 0x0c201f0000027f89 */ /* 0x000e6400000e0000 */
[--C-:B------:R-:W-:Y:S01]  /*a050*/  FFMA.FTZ R150, R8, c[0x0][0x23c], -R151.reuse ;  /* 0x00008f0008967a23 */ /* 0x100fe20000010897 */
[----:B------:R-:W-:Y:S01]  /*a060*/  LOP3.LUT R8, R235, UR33, R236, 0x96, !PT ;  /* 0x00000021eb087c12 */ /* 0x000fe2000f8e96ec */
[--C-:B------:R-:W-:Y:S02]  /*a070*/  FFMA.FTZ R9, R9, c[0x0][0x23c], -R151.reuse ;  /* 0x00008f0009097a23 */ /* 0x100fe40000010897 */
[----:B------:R2:W-:Y:S01]  /*a080*/  MUFU.EX2 R229, R150 ;  /* 0x0000009600e57308 */ /* 0x0005e20000000800 */
[--C-:B------:R-:W-:Y:S02]  /*a090*/  FFMA.FTZ R4, R4, c[0x0][0x23c], -R151.reuse ;  /* 0x00008f0004047a23 */ /* 0x100fe40000010897 */
[----:B------:R-:W-:Y:S04]  /*a0a0*/  IMAD.WIDE.U32 R182, R8, -0x326172a9, RZ ;  /* 0xcd9e8d5708b67825 */ /* 0x000fe800078e00ff */
[--C-:B------:R-:W-:Y:S01]  /*a0b0*/  FFMA.FTZ R5, R5, c[0x0][0x23c], -R151.reuse ;  /* 0x00008f0005057a23 */ /* 0x100fe20000010897 */
[----:B------:R-:W-:Y:S01]  /*a0c0*/  LOP3.LUT R8, R183, UR32, R168, 0x96, !PT ;  /* 0x00000020b7087c12 */ /* 0x000fe2000f8e96a8 */
[----:B------:R-:W-:Y:S01]  /*a0d0*/  FMUL.FTZ R3, R3, c[0x0][0x23c] ;  /* 0x00008f0003037a20 */ /* 0x000fe20000410000 */
[----:B------:R3:W-:Y:S01]  /*a0e0*/  MUFU.EX2 R228, R9 ;  /* 0x0000000900e47308 */ /* 0x0007e20000000800 */
[--C-:B------:R-:W-:Y:S02]  /*a0f0*/  FFMA.FTZ R29, R29, c[0x0][0x23c], -R151.reuse ;  /* 0x00008f001d1d7a23 */ /* 0x100fe40000010897 */
[--C-:B------:R-:W-:Y:S02]  /*a100*/  FFMA.FTZ R32, R32, c[0x0][0x23c], -R151.reuse ;  /* 0x00008f0020207a23 */ /* 0x100fe40000010897 */
[--C-:B------:R-:W-:Y:S02]  /*a110*/  FFMA.FTZ R16, R16, c[0x0][0x23c], -R151.reuse ;  /* 0x00008f0010107a23 */ /* 0x100fe40000010897 */
[--C-:B------:R-:W-:Y:S01]  /*a120*/  FFMA.FTZ R17, R17, c[0x0][0x23c], -R151.reuse ;  /* 0x00008f0011117a23 */ /* 0x100fe20000010897 */
[----:B-1----:R-:W-:Y:S01]  /*a130*/  FMNMX.FTZ R2, R0, R2, !PT ;  /* 0x0000000200027209 */ /* 0x002fe20007810000 */
[--C-:B------:R-:W-:Y:S01]  /*a140*/  FFMA.FTZ R12, R12, c[0x0][0x23c], -R151.reuse ;  /* 0x00008f000c0c7a23 */ /* 0x100fe20000010897 */
[----:B------:R1:W-:Y:S01]  /*a150*/  MUFU.EX2 R227, R4 ;  /* 0x0000000400e37308 */ /* 0x0003e20000000800 */
[--C-:B------:R-:W-:Y:S01]  /*a160*/  FFMA.FTZ R13, R13, c[0x0][0x23c], -R151.reuse ;  /* 0x00008f000d0d7a23 */ /* 0x100fe20000010897 */
[C---:B------:R-:W-:Y:S01]  /*a170*/  FSETP.NEU.FTZ.AND P0, PT, R2.reuse, -INF , PT ;  /* 0xff8000000200780b */ /* 0x040fe20003f1d000 */
[----:B------:R-:W-:Y:S01]  /*a180*/  FMUL.FTZ R180, R2, c[0x0][0x23c] ;  /* 0x00008f0002b47a20 */ /* 0x000fe20000410000 */
[----:B--2---:R-:W-:Y:S01]  /*a190*/  LOP3.LUT R150, R169, UR34, R240, 0x96, !PT ;  /* 0x00000022a9967c12 */ /* 0x004fe2000f8e96f0 */
[--C-:B------:R-:W-:Y:S02]  /*a1a0*/  FFMA.FTZ R24, R24, c[0x0][0x23c], -R151.reuse ;  /* 0x00008f0018187a23 */ /* 0x100fe40000010897 */
[----:B------:R-:W-:Y:S01]  /*a1b0*/  FFMA.FTZ R25, R25, c[0x0][0x23c], -R151 ;  /* 0x00008f0019197a23 */ /* 0x000fe20000010897 */
[----:B------:R-:W-:Y:S01]  /*a1c0*/  FSEL R180, R180, RZ, P0 ;  /* 0x000000ffb4b47208 */ /* 0x000fe20000000000 */
[----:B------:R-:W-:Y:S01]  /*a1d0*/  IMAD.WIDE.U32 R168, R150, -0x2daee0ad, RZ ;  /* 0xd2511f5396a87825 */ /* 0x000fe200078e00ff */
[----:B------:R2:W-:Y:S03]  /*a1e0*/  MUFU.EX2 R226, R5 ;  /* 0x0000000500e27308 */ /* 0x0005e60000000800 */
[----:B------:R-:W-:Y:S01]  /*a1f0*/  FFMA.FTZ R6, R6, c[0x0][0x23c], -R180 ;  /* 0x00008f0006067a23 */ /* 0x000fe200000108b4 */
[----:B------:R-:W-:Y:S01]  /*a200*/  LOP3.LUT R0, R169, UR31, R234, 0x96, !PT ;  /* 0x0000001fa9007c12 */ /* 0x000fe2000f8e96ea */
[----:B---3--:R-:W-:Y:S04]  /*a210*/  IMAD.WIDE.U32 R8, R8, -0x2daee0ad, RZ ;  /* 0xd2511f5308087825 */ /* 0x008fe800078e00ff */
[--C-:B------:R-:W-:Y:S01]  /*a220*/  FFMA.FTZ R11, R11, c[0x0][0x23c], -R180.reuse ;  /* 0x00008f000b0b7a23 */ /* 0x100fe200000108b4 */
[----:B------:R3:W-:Y:S01]  /*a230*/  MUFU.EX2 R195, R6 ;  /* 0x0000000600c37308 */ /* 0x0007e20000000800 */
[--C-:B------:R-:W-:Y:S02]  /*a240*/  FFMA.FTZ R7, R7, c[0x0][0x23c], -R180.reuse ;  /* 0x00008f0007077a23 */ /* 0x100fe400000108b4 */
[----:B------:R-:W-:Y:S01]  /*a250*/  FFMA.FTZ R10, R10, c[0x0][0x23c], -R180 ;  /* 0x00008f000a0a7a23 */ /* 0x000fe200000108b4 */
[----:B-1----:R-:W-:Y:S01]  /*a260*/  LOP3.LUT R4, R9, UR29, R168, 0x96, !PT ;  /* 0x0000001d09047c12 */ /* 0x002fe2000f8e96a8 */
[----:B------:R-:W-:Y:S04]  /*a270*/  IMAD.WIDE.U32 R168, R0, -0x326172a9, RZ ;  /* 0xcd9e8d5700a87825 */ /* 0x000fe800078e00ff */
[----:B------:R-:W-:Y:S01]  /*a280*/  IMAD.WIDE.U32 R184, R4, -0x326172a9, RZ ;  /* 0xcd9e8d5704b87825 */ /* 0x000fe200078e00ff */
[----:B------:R-:W-:Y:S01]  /*a290*/  LOP3.LUT R4, R169, UR30, R182, 0x96, !PT ;  /* 0x0000001ea9047c12 */ /* 0x000fe2000f8e96b6 */
[----:B------:R1:W-:Y:S02]  /*a2a0*/  MUFU.EX2 R224, R11 ;  /* 0x0000000b00e07308 */ /* 0x0003e40000000800 */
[----:B------:R-:W-:Y:S01]  /*a2b0*/  FFMA.FTZ R30, R30, c[0x0][0x23c], -R180 ;  /* 0x00008f001e1e7a23 */ /* 0x000fe200000108b4 */
[----:B------:R-:W-:Y:S01]  /*a2c0*/  LOP3.LUT R0, R185, UR17, R168, 0x96, !PT ;  /* 0x00000011b9007c12 */ /* 0x000fe2000f8e96a8 */
[----:B--2---:R-:W-:Y:S04]  /*a2d0*/  IMAD.WIDE.U32 R4, R4, -0x2daee0ad, RZ ;  /* 0xd2511f5304047825 */ /* 0x004fe800078e00ff */
[----:B------:R-:W-:Y:S01]  /*a2e0*/  IMAD.WIDE.U32 R186, R0, -0x2daee0ad, RZ ;  /* 0xd2511f5300ba7825 */ /* 0x000fe200078e00ff */
[----:B------:R-:W-:Y:S01]  /*a2f0*/  LOP3.LUT R8, R5, UR14, R8, 0x96, !PT ;  /* 0x0000000e05087c12 */ /* 0x000fe2000f8e9608 */
[----:B------:R2:W-:Y:S02]  /*a300*/  MUFU.EX2 R194, R7 ;  /* 0x0000000700c27308 */ /* 0x0005e40000000800 */
[----:B------:R-:W-:Y:S01]  /*a310*/  FADD.FTZ R0, -R2, R149 ;  /* 0x0000009502007221 */ /* 0x000fe20000010100 */
[----:B------:R-:W-:Y:S01]  /*a320*/  LOP3.LUT R4, R187, UR5, R4, 0x96, !PT ;  /* 0x00000005bb047c12 */ /* 0x000fe2000f8e9604 */
[----:B------:R-:W-:Y:S04]  /*a330*/  IMAD.WIDE.U32 R188, R8, -0x326172a9, RZ ;  /* 0xcd9e8d5708bc7825 */ /* 0x000fe800078e00ff */
[----:B------:R-:W-:Y:S02]  /*a340*/  FMUL.FTZ R0, R0, c[0x0][0x23c] ;  /* 0x00008f0000007a20 */ /* 0x000fe40000410000 */
[----:B------:R4:W-:Y:S01]  /*a350*/  MUFU.EX2 R225, R10 ;  /* 0x0000000a00e17308 */ /* 0x0009e20000000800 */
[----:B------:R-:W-:Y:S04]  /*a360*/  IMAD.WIDE.U32 R4, R4, -0x326172a9, RZ ;  /* 0xcd9e8d5704047825 */ /* 0x000fe800078e00ff */
[--C-:B------:R-:W-:Y:S01]  /*a370*/  FFMA.FTZ R31, R31, c[0x0][0x23c], -R180.reuse ;  /* 0x00008f001f1f7a23 */ /* 0x100fe200000108b4 */
[----:B---3--:R-:W-:Y:S01]  /*a380*/  LOP3.LUT R6, R4, 0xffff, RZ, 0xc0, !PT ;  /* 0x0000ffff04067812 */ /* 0x008fe200078ec0ff */
[----:B------:R-:W-:Y:S01]  /*a390*/  FFMA.FTZ R18, R18, c[0x0][0x23c], -R180 ;  /* 0x00008f0012127a23 */ /* 0x000fe200000108b4 */
[----:B------:R-:W-:Y:S01]  /*a3a0*/  LOP3.LUT R5, R5, UR36, R188, 0x96, !PT ;  /* 0x0000002405057c12 */ /* 0x000fe2000f8e96bc */
[----:B------:R-:W-:Y:S01]  /*a3b0*/  FFMA.FTZ R19, R19, c[0x0][0x23c], -R180 ;  /* 0x00008f0013137a23 */ /* 0x000fe200000108b4 */
[----:B------:R-:W3:Y:S01]  /*a3c0*/  MUFU.EX2 R3, R3 ;  /* 0x0000000300037308 */ /* 0x000ee20000000800 */
[----:B-1----:R-:W-:Y:S01]  /*a3d0*/  SHF.R.U32.HI R11, RZ, 0x18, R4 ;  /* 0x00000018ff0b7819 */ /* 0x002fe20000011604 */
[----:B------:R-:W-:Y:S01]  /*a3e0*/  FFMA.FTZ R14, R14, c[0x0][0x23c], -R180 ;  /* 0x00008f000e0e7a23 */ /* 0x000fe200000108b4 */
[----:B------:R-:W-:Y:S01]  /*a3f0*/  SHF.R.U32.HI R8, RZ, 0x10, R4 ;  /* 0x00000010ff087819 */ /* 0x000fe20000011604 */
[--C-:B------:R-:W-:Y:S01]  /*a400*/  FFMA.FTZ R27, R27, c[0x0][0x23c], -R180.reuse ;  /* 0x00008f001b1b7a23 */ /* 0x100fe200000108b4 */
[----:B------:R-:W-:Y:S01]  /*a410*/  LOP3.LUT R150, R4, 0xff, RZ, 0xc0, !PT ;  /* 0x000000ff04967812 */ /* 0x000fe200078ec0ff */
[--C-:B------:R-:W-:Y:S01]  /*a420*/  FFMA.FTZ R34, R34, c[0x0][0x23c], -R180.reuse ;  /* 0x00008f0022227a23 */ /* 0x100fe200000108b4 */
[----:B--2---:R-:W-:Y:S01]  /*a430*/  SHF.R.U32.HI R7, RZ, 0x10, R5 ;  /* 0x00000010ff077819 */ /* 0x004fe20000011605 */
[--C-:B------:R-:W-:Y:S01]  /*a440*/  FFMA.FTZ R20, R20, c[0x0][0x23c], -R151.reuse ;  /* 0x00008f0014147a23 */ /* 0x100fe20000010897 */
[----:B------:R-:W-:Y:S01]  /*a450*/  LOP3.LUT R4, R5, 0xffff, RZ, 0xc0, !PT ;  /* 0x0000ffff05047812 */ /* 0x000fe200078ec0ff */
[----:B------:R-:W1:Y:S01]  /*a460*/  MUFU.EX2 R0, R0 ;  /* 0x0000000000007308 */ /* 0x000e620000000800 */
[----:B------:R-:W-:Y:S01]  /*a470*/  LOP3.LUT R9, R8, 0xff, RZ, 0xc0, !PT ;  /* 0x000000ff08097812 */ /* 0x000fe200078ec0ff */
[----:B------:R-:W-:Y:S01]  /*a480*/  FFMA.FTZ R21, R21, c[0x0][0x23c], -R151 ;  /* 0x00008f0015157a23 */ /* 0x000fe20000010897 */
[----:B------:R-:W-:Y:S01]  /*a490*/  LOP3.LUT R8, R5, 0xff, RZ, 0xc0, !PT ;  /* 0x000000ff05087812 */ /* 0x000fe200078ec0ff */
[----:B------:R-:W-:Y:S01]  /*a4a0*/  FFMA.FTZ R26, R26, c[0x0][0x23c], -R180 ;  /* 0x00008f001a1a7a23 */ /* 0x000fe200000108b4 */
[----:B----4-:R-:W-:Y:S01]  /*a4b0*/  SHF.R.U32.HI R10, RZ, 0x8, R6 ;  /* 0x00000008ff0a7819 */ /* 0x010fe20000011606 */
[----:B------:R-:W-:Y:S01]  /*a4c0*/  FFMA.FTZ R23, R23, c[0x0][0x23c], -R180 ;  /* 0x00008f0017177a23 */ /* 0x000fe200000108b4 */
[----:B------:R-:W-:Y:S01]  /*a4d0*/  SHF.R.U32.HI R6, RZ, 0x18, R5 ;  /* 0x00000018ff067819 */ /* 0x000fe20000011605 */
[--C-:B------:R-:W-:Y:S01]  /*a4e0*/  FFMA.FTZ R28, R28, c[0x0][0x23c], -R151.reuse ;  /* 0x00008f001c1c7a23 */ /* 0x100fe20000010897 */
[----:B------:R-:W-:Y:S01]  /*a4f0*/  SHF.R.U32.HI R5, RZ, 0x8, R4 ;  /* 0x00000008ff057819 */ /* 0x000fe20000011604 */
[----:B------:R2:W-:Y:S01]  /*a500*/  MUFU.EX2 R188, R19 ;  /* 0x0000001300bc7308 */ /* 0x0005e20000000800 */
[----:B------:R-:W-:Y:S01]  /*a510*/  LOP3.LUT R4, R7, 0xff, RZ, 0xc0, !PT ;  /* 0x000000ff07047812 */ /* 0x000fe200078ec0ff */
[----:B------:R-:W-:Y:S01]  /*a520*/  FFMA.FTZ R151, R33, c[0x0][0x23c], -R151 ;  /* 0x00008f0021977a23 */ /* 0x000fe20000010897 */
[----:B------:R-:W-:Y:S01]  /*a530*/  PRMT R10, R150, 0x5410, R10 ;  /* 0x00005410960a7816 */ /* 0x000fe2000000000a */
[----:B---3--:R-:W-:Y:S01]  /*a540*/  FMUL.FTZ R36, R3, R36 ;  /* 0x0000002403247220 */ /* 0x008fe20000410000 */
[----:B------:R-:W-:Y:S01]  /*a550*/  PRMT R9, R9, 0x5410, R11 ;  /* 0x0000541009097816 */ /* 0x000fe2000000000b */
[C---:B------:R-:W-:Y:S01]  /*a560*/  FMUL.FTZ R37, R3.reuse, R37 ;  /* 0x0000002503257220 */ /* 0x040fe20000410000 */
        /* <DEDUP_REMOVED lines=11> */
[C---:B------:R-:W-:Y:S01]  /*a620*/  FMUL.FTZ R9, R3.reuse, R157 ;  /* 0x0000009d03097220 */ /* 0x040fe20000410000 */
[----:B------:R-:W-:Y:S01]  /*a630*/  LOP3.LUT R170, R170, R4, RZ, 0xc0, !PT ;  /* 0x00000004aaaa7212 */ /* 0x000fe200078ec0ff */
[C---:B------:R-:W-:Y:S01]  /*a640*/  FMUL.FTZ R4, R3.reuse, R152 ;  /* 0x0000009803047220 */ /* 0x040fe20000410000 */
[----:B------:R-:W-:Y:S01]  /*a650*/  LOP3.LUT R168, R168, R5, RZ, 0xc0, !PT ;  /* 0x00000005a8a87212 */ /* 0x000fe200078ec0ff */
[----:B------:R-:W-:Y:S01]  /*a660*/  FMUL.FTZ R5, R3, R153 ;  /* 0x0000009903057220 */ /* 0x000fe20000410000 */
[----:B------:R-:W-:Y:S01]  /*a670*/  LOP3.LUT R171, R171, R6, RZ, 0xc0, !PT ;  /* 0x00000006abab7212 */ /* 0x000fe200078ec0ff */
[C---:B-1----:R-:W-:Y:S01]  /*a680*/  FMUL.FTZ R6, R0.reuse, R154 ;  /* 0x0000009a00067220 */ /* 0x042fe20000410000 */
[----:B------:R-:W-:Y:S01]  /*a690*/  LOP3.LUT R169, R169, R7, RZ, 0xc0, !PT ;  /* 0x00000007a9a97212 */ /* 0x000fe200078ec0ff */
[C---:B------:R-:W-:Y:S01]  /*a6a0*/  FMUL.FTZ R7, R0.reuse, R155 ;  /* 0x0000009b00077220 */ /* 0x040fe20000410000 */
[----:B------:R1:W-:Y:S01]  /*a6b0*/  MUFU.EX2 R187, R14 ;  /* 0x0000000e00bb7308 */ /* 0x0003e20000000800 */
[----:B------:R-:W3:Y:S01]  /*a6c0*/  LDSM.16.MT88.4 R152, [R200+0x18000] ;  /* 0x01800000c898783b */ /* 0x000ee20000004200 */
[C---:B------:R-:W-:Y:S02]  /*a6d0*/  FMUL.FTZ R10, R0.reuse, R158 ;  /* 0x0000009e000a7220 */ /* 0x040fe40000410000 */
[C---:B------:R-:W-:Y:S02]  /*a6e0*/  FMUL.FTZ R11, R0.reuse, R159 ;  /* 0x0000009f000b7220 */ /* 0x040fe40000410000 */
[C---:B------:R-:W-:Y:S03]  /*a6f0*/  HMMA.16816.F32.BF16 R4, R168.reuse, R172, R4 ;  /* 0x000000aca804723c */ /* 0x040fe60000041804 */
[----:B------:R-:W4:Y:S01]  /*a700*/  LDSM.16.MT88.4 R156, [R199+0x18000] ;  /* 0x01800000c79c783b */ /* 0x000f220000004200 */
[----:B------:R5:W-:Y:S01]  /*a710*/  MUFU.EX2 R193, R16 ;  /* 0x0000001000c17308 */ /* 0x000be20000000800 */
[C---:B--2---:R-:W-:Y:S02]  /*a720*/  FMUL.FTZ R19, R0.reuse, R163 ;  /* 0x000000a300137220 */ /* 0x044fe40000410000 */
[C---:B------:R-:W-:Y:S01]  /*a730*/  FMUL.FTZ R38, R0.reuse, R38 ;  /* 0x0000002600267220 */ /* 0x040fe20000410000 */
[C---:B------:R-:W-:Y:S03]  /*a740*/  HMMA.16816.F32.BF16 R8, R168.reuse, R174, R8 ;  /* 0x000000aea808723c */ /* 0x040fe60000041808 */
[----:B------:R-:W2:Y:S01]  /*a750*/  LDSM.16.MT88.4 R172, [R197+0x1a000] ;  /* 0x01a00000c5ac783b */ /* 0x000ea20000004200 */
[C---:B------:R-:W-:Y:S02]  /*a760*/  FMUL.FTZ R39, R0.reuse, R39 ;  /* 0x0000002700277220 */ /* 0x040fe40000410000 */
[C---:B------:R-:W-:Y:S01]  /*a770*/  FMUL.FTZ R40, R3.reuse, R40 ;  /* 0x0000002803287220 */ /* 0x040fe20000410000 */
[----:B------:R-:W2:Y:S01]  /*a780*/  MUFU.EX2 R192, R17 ;  /* 0x0000001100c07308 */ /* 0x000ea20000000800 */
[C---:B------:R-:W-:Y:S03]  /*a790*/  FMUL.FTZ R41, R3.reuse, R41 ;  /* 0x0000002903297220 */ /* 0x040fe60000410000 */
[C---:B------:R-:W-:Y:S03]  /*a7a0*/  HMMA.16816.F32.BF16 R36, R168.reuse, R176, R36 ;  /* 0x000000b0a824723c */ /* 0x040fe60000041824 */
[C---:B------:R-:W-:Y:S02]  /*a7b0*/  FMUL.FTZ R42, R0.reuse, R42 ;  /* 0x0000002a002a7220 */ /* 0x040fe40000410000 */
[C---:B------:R-:W-:Y:S01]  /*a7c0*/  FMUL.FTZ R43, R0.reuse, R43 ;  /* 0x0000002b002b7220 */ /* 0x040fe20000410000 */
[----:B------:R-:W-:Y:S01]  /*a7d0*/  MUFU.EX2 R191, R12 ;  /* 0x0000000c00bf7308 */ /* 0x000fe20000000800 */
[C---:B-1----:R-:W-:Y:S02]  /*a7e0*/  FMUL.FTZ R14, R0.reuse, R166 ;  /* 0x000000a6000e7220 */ /* 0x042fe40000410000 */
[C---:B------:R-:W-:Y:S03]  /*a7f0*/  FMUL.FTZ R44, R3.reuse, R44 ;  /* 0x0000002c032c7220 */ /* 0x040fe60000410000 */
[C---:B------:R-:W-:Y:S03]  /*a800*/  HMMA.16816.F32.BF16 R40, R168.reuse, R178, R40 ;  /* 0x000000b2a828723c */ /* 0x040fe60000041828 */
[----:B------:R-:W-:Y:S01]  /*a810*/  FMUL.FTZ R45, R3, R45 ;  /* 0x0000002d032d7220 */ /* 0x000fe20000410000 */
[----:B------:R-:W-:Y:S01]  /*a820*/  MUFU.EX2 R179, R27 ;  /* 0x0000001b00b37308 */ /* 0x000fe20000000800 */
[C---:B------:R-:W-:Y:S01]  /*a830*/  FMUL.FTZ R46, R0.reuse, R46 ;  /* 0x0000002e002e7220 */ /* 0x040fe20000410000 */
[----:B-----5:R-:W-:Y:S01]  /*a840*/  LOP3.LUT R16, R189, UR9, R184, 0x96, !PT ;  /* 0x00000009bd107c12 */ /* 0x020fe2000f8e96b8 */
[C---:B------:R-:W-:Y:S02]  /*a850*/  FMUL.FTZ R47, R0.reuse, R47 ;  /* 0x0000002f002f7220 */ /* 0x040fe40000410000 */
[C---:B------:R-:W-:Y:S03]  /*a860*/  FMUL.FTZ R48, R3.reuse, R48 ;  /* 0x0000003003307220 */ /* 0x040fe60000410000 */
[C---:B------:R-:W-:Y:S02]  /*a870*/  FMUL.FTZ R49, R3.reuse, R49 ;  /* 0x0000003103317220 */ /* 0x040fe40000410000 */
[C---:B---3--:R-:W-:Y:S01]  /*a880*/  HMMA.16816.F32.BF16 R44, R168.reuse, R152, R44 ;  /* 0x00000098a82c723c */ /* 0x048fe2000004182c */
[----:B------:R1:W-:Y:S02]  /*a890*/  MUFU.EX2 R189, R18 ;  /* 0x0000001200bd7308 */ /* 0x0003e40000000800 */
[C---:B------:R-:W-:Y:S02]  /*a8a0*/  FMUL.FTZ R50, R0.reuse, R50 ;  /* 0x0000003200327220 */ /* 0x040fe40000410000 */
[C---:B------:R-:W-:Y:S02]  /*a8b0*/  FMUL.FTZ R51, R0.reuse, R51 ;  /* 0x0000003300337220 */ /* 0x040fe40000410000 */
[C---:B------:R-:W-:Y:S02]  /*a8c0*/  FMUL.FTZ R52, R3.reuse, R52 ;  /* 0x0000003403347220 */ /* 0x040fe40000410000 */
[C---:B------:R-:W-:Y:S02]  /*a8d0*/  FMUL.FTZ R53, R3.reuse, R53 ;  /* 0x0000003503357220 */ /* 0x040fe40000410000 */
[----:B------:R3:W5:Y:S01]  /*a8e0*/  MUFU.EX2 R190, R13 ;  /* 0x0000000d00be7308 */ /* 0x0007620000000800 */
[C---:B------:R-:W-:Y:S01]  /*a8f0*/  HMMA.16816.F32.BF16 R48, R168.reuse, R154, R48 ;  /* 0x0000009aa830723c */ /* 0x040fe20000041830 */
[----:B------:R-:W3:Y:S02]  /*a900*/  LDSM.16.MT88.4 R152, [R198+0x1a000] ;  /* 0x01a00000c698783b */ /* 0x000ee40000004200 */
[C---:B------:R-:W-:Y:S02]  /*a910*/  FMUL.FTZ R54, R0.reuse, R54 ;  /* 0x0000003600367220 */ /* 0x040fe40000410000 */
[C---:B------:R-:W-:Y:S02]  /*a920*/  FMUL.FTZ R55, R0.reuse, R55 ;  /* 0x0000003700377220 */ /* 0x040fe40000410000 */
[C---:B------:R-:W-:Y:S02]  /*a930*/  FMUL.FTZ R56, R3.reuse, R56 ;  /* 0x0000003803387220 */ /* 0x040fe40000410000 */
[C---:B------:R-:W-:Y:S01]  /*a940*/  FMUL.FTZ R57, R3.reuse, R57 ;  /* 0x0000003903397220 */ /* 0x040fe20000410000 */
[----:B------:R-:W-:Y:S02]  /*a950*/  MUFU.EX2 R185, R24 ;  /* 0x0000001800b97308 */ /* 0x000fe40000000800 */
[C---:B----4-:R-:W-:Y:S03]  /*a960*/  HMMA.16816.F32.BF16 R52, R168.reuse, R156, R52 ;  /* 0x0000009ca834723c */ /* 0x050fe60000041834 */
[C---:B------:R-:W-:Y:S02]  /*a970*/  FMUL.FTZ R58, R0.reuse, R58 ;  /* 0x0000003a003a7220 */ /* 0x040fe40000410000 */
[C---:B------:R-:W-:Y:S02]  /*a980*/  FMUL.FTZ R59, R0.reuse, R59 ;  /* 0x0000003b003b7220 */ /* 0x040fe40000410000 */
[C---:B-1----:R-:W-:Y:S01]  /*a990*/  FMUL.FTZ R18, R0.reuse, R162 ;  /* 0x000000a200127220 */ /* 0x042fe20000410000 */
[----:B------:R-:W-:Y:S01]  /*a9a0*/  MUFU.EX2 R181, R26 ;  /* 0x0000001a00b57308 */ /* 0x000fe20000000800 */
[C---:B------:R-:W-:Y:S03]  /*a9b0*/  FMUL.FTZ R60, R3.reuse, R60 ;  /* 0x0000003c033c7220 */ /* 0x040fe60000410000 */
[C---:B------:R-:W-:Y:S01]  /*a9c0*/  HMMA.16816.F32.BF16 R56, R168.reuse, R158, R56 ;  /* 0x0000009ea838723c */ /* 0x040fe20000041838 */
[----:B------:R-:W1:Y:S02]  /*a9d0*/  LDSM.16.MT88.4 R156, [R200+0x1a000] ;  /* 0x01a00000c89c783b */ /* 0x000e640000004200 */
[C---:B------:R-:W-:Y:S02]  /*a9e0*/  FMUL.FTZ R61, R3.reuse, R61 ;  /* 0x0000003d033d7220 */ /* 0x040fe40000410000 */
[C---:B------:R-:W-:Y:S01]  /*a9f0*/  FMUL.FTZ R62, R0.reuse, R62 ;  /* 0x0000003e003e7220 */ /* 0x040fe20000410000 */
[----:B------:R-:W-:Y:S01]  /*aa00*/  MUFU.EX2 R184, R25 ;  /* 0x0000001900b87308 */ /* 0x000fe20000000800 */
        /* <DEDUP_REMOVED lines=106> */
[----:B------:R-:W-:Y:S03]  /*b0b0*/  FMUL.FTZ R141, R3, R141 ;  /* 0x0000008d038d7220 */ /* 0x000fe60000410000 */
[C---:B------:R-:W-:Y:S03]  /*b0c0*/  HMMA.16816.F32.BF16 R136, R168.reuse, R174, R136 ;  /* 0x000000aea888723c */ /* 0x040fe60000041888 */
[C---:B------:R-:W-:Y:S02]  /*b0d0*/  FMUL.FTZ R142, R0.reuse, R142 ;  /* 0x0000008e008e7220 */ /* 0x040fe40000410000 */
[----:B------:R-:W-:Y:S02]  /*b0e0*/  FMUL.FTZ R143, R0, R143 ;  /* 0x0000008f008f7220 */ /* 0x000fe40000410000 */
[----:B------:R-:W-:Y:S05]  /*b0f0*/  IMAD.WIDE.U32 R16, R16, -0x2daee0ad, RZ ;  /* 0xd2511f5310107825 */ /* 0x000fea00078e00ff */
[C---:B---3--:R-:W-:Y:S03]  /*b100*/  HMMA.16816.F32.BF16 R140, R168.reuse, R152, R140 ;  /* 0x00000098a88c723c */ /* 0x048fe6000004188c */
[----:B------:R-:W-:Y:S01]  /*b110*/  LOP3.LUT R12, R17, UR35, R186, 0x96, !PT ;  /* 0x00000023110c7c12 */ /* 0x000fe2000f8e96ba */
[C---:B------:R-:W-:Y:S01]  /*b120*/  FMUL.FTZ R144, R3.reuse, R144 ;  /* 0x0000009003907220 */ /* 0x040fe20000410000 */
[--C-:B------:R-:W-:Y:S01]  /*b130*/  SHF.R.U32.HI R13, RZ, 0x10, R16.reuse ;  /* 0x00000010ff0d7819 */ /* 0x100fe20000011610 */
[----:B------:R-:W-:Y:S01]  /*b140*/  FMUL.FTZ R145, R3, R145 ;  /* 0x0000009103917220 */ /* 0x000fe20000410000 */
[----:B------:R-:W-:Y:S01]  /*b150*/  LOP3.LUT R152, R12, 0xff, RZ, 0xc0, !PT ;  /* 0x000000ff0c987812 */ /* 0x000fe200078ec0ff */
[----:B------:R-:W-:Y:S01]  /*b160*/  FMUL.FTZ R146, R0, R146 ;  /* 0x0000009200927220 */ /* 0x000fe20000410000 */
[----:B------:R-:W-:Y:S03]  /*b170*/  LOP3.LUT R153, R13, 0xff, RZ, 0xc0, !PT ;  /* 0x000000ff0d997812 */ /* 0x000fe600078ec0ff */
[----:B------:R-:W-:Y:S01]  /*b180*/  LOP3.LUT R13, R12, 0xffff, RZ, 0xc0, !PT ;  /* 0x0000ffff0c0d7812 */ /* 0x000fe200078ec0ff */
[----:B------:R-:W-:Y:S01]  /*b190*/  FMUL.FTZ R147, R0, R147 ;  /* 0x0000009300937220 */ /* 0x000fe20000410000 */
[----:B------:R-:W-:Y:S02]  /*b1a0*/  LOP3.LUT R174, R16, 0xff, RZ, 0xc0, !PT ;  /* 0x000000ff10ae7812 */ /* 0x000fe400078ec0ff */
[----:B------:R-:W-:Y:S02]  /*b1b0*/  SHF.R.U32.HI R13, RZ, 0x8, R13 ;  /* 0x00000008ff0d7819 */ /* 0x000fe4000001160d */
[----:B------:R-:W-:Y:S02]  /*b1c0*/  SHF.R.U32.HI R173, RZ, 0x18, R16 ;  /* 0x00000018ffad7819 */ /* 0x000fe40000011610 */
[----:B------:R-:W-:Y:S01]  /*b1d0*/  PRMT R13, R152, 0x5410, R13 ;  /* 0x00005410980d7816 */ /* 0x000fe2000000000d */
[----:B------:R-:W-:Y:S01]  /*b1e0*/  FFMA.FTZ R152, R15, c[0x0][0x23c], -R180 ;  /* 0x00008f000f987a23 */ /* 0x000fe200000108b4 */
[----:B------:R-:W-:Y:S01]  /*b1f0*/  LOP3.LUT R172, R16, 0xffff, RZ, 0xc0, !PT ;  /* 0x0000ffff10ac7812 */ /* 0x000fe200078ec0ff */
[C---:B------:R-:W-:Y:S01]  /*b200*/  FMUL.FTZ R16, R3.reuse, R160 ;  /* 0x000000a003107220 */ /* 0x040fe20000410000 */
[----:B------:R-:W-:Y:S01]  /*b210*/  SHF.R.U32.HI R149, RZ, 0x10, R12 ;  /* 0x00000010ff957819 */ /* 0x000fe2000001160c */
[----:B------:R-:W-:Y:S01]  /*b220*/  FMUL.FTZ R17, R3, R161 ;  /* 0x000000a103117220 */ /* 0x000fe20000410000 */
[----:B------:R5:W2:Y:S01]  /*b230*/  MUFU.EX2 R186, R152 ;  /* 0x0000009800ba7308 */ /* 0x000aa20000000800 */
[----:B------:R-:W3:Y:S01]  /*b240*/  LDSM.16.MT88.4 R160, [R197+0x18800] ;  /* 0x01880000c5a0783b */ /* 0x000ee20000004200 */
[----:B------:R-:W-:Y:S01]  /*b250*/  SHF.R.U32.HI R172, RZ, 0x8, R172 ;  /* 0x00000008ffac7819 */ /* 0x000fe200000116ac */
[C---:B------:R-:W-:Y:S01]  /*b260*/  FMUL.FTZ R15, R0.reuse, R167 ;  /* 0x000000a7000f7220 */ /* 0x040fe20000410000 */
[----:B------:R-:W-:Y:S01]  /*b270*/  SHF.R.U32.HI R150, RZ, 0x18, R12 ;  /* 0x00000018ff967819 */ /* 0x000fe2000001160c */
[----:B------:R-:W-:Y:S01]  /*b280*/  FFMA.FTZ R0, R0, R239, R195 ;  /* 0x000000ef00007223 */ /* 0x000fe200000100c3 */
[C---:B------:R-:W-:Y:S03]  /*b290*/  HMMA.16816.F32.BF16 R16, R168.reuse, R154, R16 ;  /* 0x0000009aa810723c */ /* 0x040fe60000041810 */
[----:B------:R-:W-:Y:S01]  /*b2a0*/  LOP3.LUT R12, R149, 0xff, RZ, 0xc0, !PT ;  /* 0x000000ff950c7812 */ /* 0x000fe200078ec0ff */
[----:B------:R-:W-:Y:S01]  /*b2b0*/  FADD.FTZ R0, R194, R0 ;  /* 0x00000000c2007221 */ /* 0x000fe20000010000 */
[----:B------:R-:W-:Y:S02]  /*b2c0*/  PRMT R149, R174, 0x5410, R172 ;  /* 0x00005410ae957816 */ /* 0x000fe400000000ac */
[----:B------:R-:W-:Y:S01]  /*b2d0*/  PRMT R176, R153, 0x5410, R173 ;  /* 0x0000541099b07816 */ /* 0x000fe200000000ad */
[----:B------:R-:W-:Y:S01]  /*b2e0*/  FADD.FTZ R0, R225, R0 ;  /* 0x00000000e1007221 */ /* 0x000fe20000010000 */
[----:B------:R-:W4:Y:S03]  /*b2f0*/  LDSM.16.MT88.4 R172, [R198+0x18800] ;  /* 0x01880000c6ac783b */ /* 0x000f260000004200 */
[----:B------:R-:W-:Y:S01]  /*b300*/  PRMT R153, R12, 0x5410, R150 ;  /* 0x000054100c997816 */ /* 0x000fe20000000096 */
[C---:B------:R-:W-:Y:S01]  /*b310*/  FMUL.FTZ R12, R3.reuse, R164 ;  /* 0x000000a4030c7220 */ /* 0x040fe20000410000 */
[--C-:B------:R-:W-:Y:S01]  /*b320*/  HSET2.LE.AND R150, R13, R246.reuse, PT ;  /* 0x000000f60d967233 */ /* 0x100fe20003803000 */
[----:B------:R-:W-:Y:S01]  /*b330*/  FMUL.FTZ R13, R3, R165 ;  /* 0x000000a5030d7220 */ /* 0x000fe20000410000 */
[--C-:B------:R-:W-:Y:S01]  /*b340*/  HSET2.LE.AND R149, R149, R246.reuse, PT ;  /* 0x000000f695957233 */ /* 0x100fe20003803000 */
[----:B------:R-:W4:Y:S01]  /*b350*/  LDSM.16.MT88.4 R164, [R200+0x18800] ;  /* 0x01880000c8a4783b */ /* 0x000f220000004200 */
[----:B------:R-:W-:Y:S01]  /*b360*/  F2FP.BF16.PACK_AB R154, R192, R193 ;  /* 0x000000c1c09a723e */ /* 0x000fe200000010ff */
[--C-:B------:R-:W-:Y:S01]  /*b370*/  HSET2.LE.AND R155, R176, R246.reuse, PT ;  /* 0x000000f6b09b7233 */ /* 0x100fe20003803000 */
[----:B-----5:R-:W-:Y:S01]  /*b380*/  F2FP.BF16.PACK_AB R152, R190, R191 ;  /* 0x000000bfbe98723e */ /* 0x020fe200000010ff */
[--C-:B------:R-:W-:Y:S01]  /*b390*/  HSET2.LE.AND R153, R153, R246.reuse, PT ;  /* 0x000000f699997233 */ /* 0x100fe20003803000 */
[C---:B-1----:R-:W-:Y:S03]  /*b3a0*/  HMMA.16816.F32.BF16 R12, R168.reuse, R156, R12 ;  /* 0x0000009ca80c723c */ /* 0x042fe6000004180c */
[----:B------:R-:W-:Y:S01]  /*b3b0*/  LOP3.LUT R154, R149, R154, RZ, 0xc0, !PT ;  /* 0x0000009a959a7212 */ /* 0x000fe200078ec0ff */
[----:B------:R-:W-:Y:S01]  /*b3c0*/  FFMA.FTZ R3, R3, R238, R227 ;  /* 0x000000ee03037223 */ /* 0x000fe200000100e3 */
[----:B------:R-:W-:Y:S01]  /*b3d0*/  LOP3.LUT R152, R150, R152, RZ, 0xc0, !PT ;  /* 0x0000009896987212 */ /* 0x000fe200078ec0ff */
[----:B------:R-:W-:Y:S01]  /*b3e0*/  FADD.FTZ R0, R224, R0 ;  /* 0x00000000e0007221 */ /* 0x000fe20000010000 */
[----:B------:R-:W-:Y:S01]  /*b3f0*/  F2FP.BF16.PACK_AB R149, R188, R189 ;  /* 0x000000bdbc95723e */ /* 0x000fe200000010ff */
[----:B------:R-:W-:Y:S01]  /*b400*/  HMMA.16816.F32.BF16 R144, R168, R158, R144 ;  /* 0x0000009ea890723c */ /* 0x000fe20000041890 */
[----:B------:R-:W1:Y:S03]  /*b410*/  LDSM.16.MT88.4 R156, [R199+0x18800] ;  /* 0x01880000c79c783b */ /* 0x000e660000004200 */
[----:B--2---:R-:W-:Y:S01]  /*b420*/  F2FP.BF16.PACK_AB R150, R186, R187 ;  /* 0x000000bbba96723e */ /* 0x004fe200000010ff */
[----:B------:R-:W-:Y:S01]  /*b430*/  FADD.FTZ R3, R226, R3 ;  /* 0x00000003e2037221 */ /* 0x000fe20000010000 */
[----:B------:R-:W-:Y:S01]  /*b440*/  LOP3.LUT R155, R155, R149, RZ, 0xc0, !PT ;  /* 0x000000959b9b7212 */ /* 0x000fe200078ec0ff */
[----:B------:R-:W-:Y:S01]  /*b450*/  FADD.FTZ R0, R187, R0 ;  /* 0x00000000bb007221 */ /* 0x000fe20000010000 */
[----:B------:R-:W-:Y:S01]  /*b460*/  LOP3.LUT R153, R153, R150, RZ, 0xc0, !PT ;  /* 0x0000009699997212 */ /* 0x000fe200078ec0ff */
[----:B------:R-:W-:Y:S03]  /*b470*/  LDSM.16.MT88.4 R168, [R198+0x1a800] ;  /* 0x01a80000c6a8783b */ /* 0x000fe60000004200 */
[----:B------:R-:W-:Y:S01]  /*b480*/  MOV R149, UR12 ;  /* 0x0000000c00957c02 */ /* 0x000fe20008000f00 */
[----:B------:R-:W-:Y:S02]  /*b490*/  FADD.FTZ R3, R229, R3 ;  /* 0x00000003e5037221 */ /* 0x000fe40000010000 */
[C---:B---3--:R-:W-:Y:S05]  /*b4a0*/  HMMA.16816.F32.BF16 R4, R152.reuse, R160, R4 ;  /* 0x000000a09804723c */ /* 0x048fea0000041804 */
[----:B------:R-:W-:Y:S01]  /*b4b0*/  LOP3.LUT R149, R237, UR23, R149, 0x96, !PT ;  /* 0x00000017ed957c12 */ /* 0x000fe2000f8e9695 */
        /* <DEDUP_REMOVED lines=10> */
[----:B------:R-:W-:Y:S02]  /*b560*/  FADD.FTZ R3, R193, R3 ;  /* 0x00000003c1037221 */ /* 0x000fe40000010000 */
[----:B------:R-:W-:Y:S02]  /*b570*/  FADD.FTZ R0, R188, R0 ;  /* 0x00000000bc007221 */ /* 0x000fe40000010000 */
[C---:B------:R-:W-:Y:S04]  /*b580*/  HMMA.16816.F32.BF16 R44, R152.reuse, R164, R44 ;  /* 0x000000a4982c723c */ /* 0x040fe8000004182c */
[----:B------:R-:W-:Y:S04]  /*b590*/  FADD.FTZ R3, R192, R3 ;  /* 0x00000003c0037221 */ /* 0x000fe80000010000 */
        /* <DEDUP_REMOVED lines=27> */
[----:B------:R-:W-:Y:S02]  /*b750*/  LOP3.LUT R168, R183, UR32, R168, 0x96, !PT ;  /* 0x00000020b7a87c12 */ /* 0x000fe4000f8e96a8 */
[C---:B---3--:R-:W-:Y:S01]  /*b760*/  HMMA.16816.F32.BF16 R116, R152.reuse, R172, R116 ;  /* 0x000000ac9874723c */ /* 0x048fe20000041874 */
[----:B------:R3:W4:Y:S03]  /*b770*/  MUFU.EX2 R183, R20 ;  /* 0x0000001400b77308 */ /* 0x0007260000000800 */
[----:B------:R-:W-:Y:S04]  /*b780*/  IMAD.WIDE.U32 R168, R168, -0x2daee0ad, RZ ;  /* 0xd2511f53a8a87825 */ /* 0x000fe800078e00ff */
[C---:B------:R-:W-:Y:S03]  /*b790*/  HMMA.16816.F32.BF16 R120, R152.reuse, R174, R120 ;  /* 0x000000ae9878723c */ /* 0x040fe60000041878 */
[----:B------:R-:W-:Y:S01]  /*b7a0*/  MUFU.EX2 R175, R29 ;  /* 0x0000001d00af7308 */ /* 0x000fe20000000800 */
[----:B------:R-:W-:Y:S04]  /*b7b0*/  IMAD.WIDE.U32 R170, R149, -0x2daee0ad, RZ ;  /* 0xd2511f5395aa7825 */ /* 0x000fe800078e00ff */
[C---:B-1----:R-:W-:Y:S04]  /*b7c0*/  HMMA.16816.F32.BF16 R124, R152.reuse, R156, R124 ;  /* 0x0000009c987c723c */ /* 0x042fe8000004187c */
[----:B------:R-:W-:Y:S01]  /*b7d0*/  LOP3.LUT R149, R171, UR31, R234, 0x96, !PT ;  /* 0x0000001fab957c12 */ /* 0x000fe2000f8e96ea */
[----:B------:R-:W-:Y:S01]  /*b7e0*/  MUFU.EX2 R174, R32 ;  /* 0x0000002000ae7308 */ /* 0x000fe20000000800 */
[----:B------:R-:W-:Y:S02]  /*b7f0*/  LOP3.LUT R24, R169, UR29, R170, 0x96, !PT ;  /* 0x0000001da9187c12 */ /* 0x000fe4000f8e96aa */
[C---:B------:R-:W-:Y:S04]  /*b800*/  HMMA.16816.F32.BF16 R128, R152.reuse, R158, R128 ;  /* 0x0000009e9880723c */ /* 0x040fe80000041880 */
[----:B------:R-:W-:Y:S03]  /*b810*/  IMAD.WIDE.U32 R156, R149, -0x326172a9, RZ ;  /* 0xcd9e8d57959c7825 */ /* 0x000fe600078e00ff */
[----:B------:R-:W-:Y:S01]  /*b820*/  MUFU.EX2 R169, R31 ;  /* 0x0000001f00a97308 */ /* 0x000fe20000000800 */
[C---:B--2---:R-:W-:Y:S04]  /*b830*/  HMMA.16816.F32.BF16 R132, R152.reuse, R160, R132 ;  /* 0x000000a09884723c */ /* 0x044fe80000041884 */
[----:B------:R-:W-:Y:S01]  /*b840*/  IMAD.WIDE.U32 R170, R24, -0x326172a9, RZ ;  /* 0xcd9e8d5718aa7825 */ /* 0x000fe200078e00ff */
[----:B------:R-:W-:Y:S03]  /*b850*/  LOP3.LUT R24, R157, UR30, R182, 0x96, !PT ;  /* 0x0000001e9d187c12 */ /* 0x000fe6000f8e96b6 */
[C---:B------:R-:W-:Y:S01]  /*b860*/  HMMA.16816.F32.BF16 R136, R152.reuse, R162, R136 ;  /* 0x000000a29888723c */ /* 0x040fe20000041888 */
[----:B------:R1:W2:Y:S03]  /*b870*/  MUFU.EX2 R182, R21 ;  /* 0x0000001500b67308 */ /* 0x0002a60000000800 */
[----:B------:R-:W-:Y:S01]  /*b880*/  LOP3.LUT R149, R171, UR17, R156, 0x96, !PT ;  /* 0x00000011ab957c12 */ /* 0x000fe2000f8e969c */
[----:B------:R-:W-:Y:S01]  /*b890*/  IMAD.WIDE.U32 R24, R24, -0x2daee0ad, RZ ;  /* 0xd2511f5318187825 */ /* 0x000fe200078e00ff */
[----:B------:R-:W5:Y:S02]  /*b8a0*/  LDSM.16.MT88.4 R156, [R199+0x1e800] ;  /* 0x01e80000c79c783b */ /* 0x000f640000004200 */
[C---:B------:R-:W-:Y:S03]  /*b8b0*/  HMMA.16816.F32.BF16 R140, R152.reuse, R164, R140 ;  /* 0x000000a4988c723c */ /* 0x040fe6000004188c */
[----:B------:R-:W-:Y:S01]  /*b8c0*/  MUFU.EX2 R165, R23 ;  /* 0x0000001700a57308 */ /* 0x000fe20000000800 */
[----:B------:R-:W-:Y:S04]  /*b8d0*/  IMAD.WIDE.U32 R172, R149, -0x2daee0ad, RZ ;  /* 0xd2511f5395ac7825 */ /* 0x000fe800078e00ff */
[C---:B------:R-:W-:Y:S04]  /*b8e0*/  HMMA.16816.F32.BF16 R16, R152.reuse, R166, R16 ;  /* 0x000000a69810723c */ /* 0x040fe80000041810 */
[----:B------:R-:W-:Y:S01]  /*b8f0*/  FFMA.FTZ R149, R22, c[0x0][0x23c], -R180 ;  /* 0x00008f0016957a23 */ /* 0x000fe200000108b4 */
[----:B---3--:R-:W-:Y:S01]  /*b900*/  LOP3.LUT R20, R173, UR5, R24, 0x96, !PT ;  /* 0x00000005ad147c12 */ /* 0x008fe2000f8e9618 */
[----:B------:R-:W-:Y:S01]  /*b910*/  MUFU.EX2 R171, R30 ;  /* 0x0000001e00ab7308 */ /* 0x000fe20000000800 */
[----:B------:R-:W-:Y:S01]  /*b920*/  LOP3.LUT R24, R25, UR14, R168, 0x96, !PT ;  /* 0x0000000e19187c12 */ /* 0x000fe2000f8e96a8 */
[----:B------:R-:W-:Y:S04]  /*b930*/  FFMA.FTZ R180, R35, c[0x0][0x23c], -R180 ;  /* 0x00008f0023b47a23 */ /* 0x000fe800000108b4 */
[----:B-1----:R-:W-:Y:S04]  /*b940*/  IMAD.WIDE.U32 R20, R20, -0x326172a9, RZ ;  /* 0xcd9e8d5714147825 */ /* 0x002fe800078e00ff */
[----:B------:R-:W1:Y:S01]  /*b950*/  MUFU.EX2 R178, R149 ;  /* 0x0000009500b27308 */ /* 0x000e620000000800 */
[----:B------:R-:W-:Y:S01]  /*b960*/  IMAD.WIDE.U32 R176, R24, -0x326172a9, RZ ;  /* 0xcd9e8d5718b07825 */ /* 0x000fe200078e00ff */
[C---:B------:R-:W-:Y:S02]  /*b970*/  LOP3.LUT R26, R20.reuse, 0xffff, RZ, 0xc0, !PT ;  /* 0x0000ffff141a7812 */ /* 0x040fe400078ec0ff */
[----:B------:R-:W-:Y:S01]  /*b980*/  LOP3.LUT R160, R20, 0xff, RZ, 0xc0, !PT ;  /* 0x000000ff14a07812 */ /* 0x000fe200078ec0ff */
[----:B----4-:R-:W-:Y:S01]  /*b990*/  FADD.FTZ R3, R183, R3 ;  /* 0x00000003b7037221 */ /* 0x010fe20000010000 */
[----:B------:R-:W-:Y:S02]  /*b9a0*/  LOP3.LUT R21, R21, UR36, R176, 0x96, !PT ;  /* 0x0000002415157c12 */ /* 0x000fe4000f8e96b0 */
[--C-:B------:R-:W-:Y:S01]  /*b9b0*/  SHF.R.U32.HI R25, RZ, 0x10, R20.reuse ;  /* 0x00000010ff197819 */ /* 0x100fe20000011614 */
[----:B--2---:R-:W-:Y:S01]  /*b9c0*/  FADD.FTZ R3, R182, R3 ;  /* 0x00000003b6037221 */ /* 0x004fe20000010000 */
[----:B------:R-:W-:Y:S01]  /*b9d0*/  SHF.R.U32.HI R150, RZ, 0x18, R20 ;  /* 0x00000018ff967819 */ /* 0x000fe20000011614 */
[----:B------:R-:W-:Y:S01]  /*b9e0*/  MUFU.EX2 R168, R34 ;  /* 0x0000002200a87308 */ /* 0x000fe20000000800 */
[----:B------:R-:W-:Y:S01]  /*b9f0*/  LOP3.LUT R20, R21, 0xffff, RZ, 0xc0, !PT ;  /* 0x0000ffff15147812 */ /* 0x000fe200078ec0ff */
[----:B------:R-:W-:Y:S01]  /*ba00*/  FADD.FTZ R3, R185, R3 ;  /* 0x00000003b9037221 */ /* 0x000fe20000010000 */
[C---:B-----5:R-:W-:Y:S03]  /*ba10*/  HMMA.16816.F32.BF16 R12, R152.reuse, R156, R12 ;  /* 0x0000009c980c723c */ /* 0x060fe6000004180c */
[----:B------:R-:W-:Y:S01]  /*ba20*/  SHF.R.U32.HI R26, RZ, 0x8, R26 ;  /* 0x00000008ff1a7819 */ /* 0x000fe2000001161a */
[----:B------:R-:W-:Y:S01]  /*ba30*/  FADD.FTZ R3, R184, R3 ;  /* 0x00000003b8037221 */ /* 0x000fe20000010000 */
[----:B------:R-:W-:Y:S02]  /*ba40*/  LOP3.LUT R25, R25, 0xff, RZ, 0xc0, !PT ;  /* 0x000000ff19197812 */ /* 0x000fe400078ec0ff */
[--C-:B------:R-:W-:Y:S01]  /*ba50*/  SHF.R.U32.HI R24, RZ, 0x10, R21.reuse ;  /* 0x00000010ff187819 */ /* 0x100fe20000011615 */
[----:B------:R-:W-:Y:S01]  /*ba60*/  HMMA.16816.F32.BF16 R144, R152, R158, R144 ;  /* 0x0000009e9890723c */ /* 0x000fe20000041890 */
[----:B------:R-:W-:Y:S01]  /*ba70*/  LDSM.16.MT88.4 R152, [R200+0x19000] ;  /* 0x01900000c898783b */ /* 0x000fe20000004200 */
[----:B------:R-:W-:Y:S02]  /*ba80*/  MUFU.EX2 R173, R151 ;  /* 0x0000009700ad7308 */ /* 0x000fe40000000800 */
[----:B------:R-:W-:Y:S01]  /*ba90*/  LOP3.LUT R27, R21, 0xff, RZ, 0xc0, !PT ;  /* 0x000000ff151b7812 */ /* 0x000fe200078ec0ff */
[----:B-1----:R-:W-:Y:S01]  /*baa0*/  FADD.FTZ R0, R178, R0 ;  /* 0x00000000b2007221 */ /* 0x002fe20000010000 */
[----:B------:R-:W-:Y:S02]  /*bab0*/  SHF.R.U32.HI R22, RZ, 0x18, R21 ;  /* 0x00000018ff167819 */ /* 0x000fe40000011615 */
[----:B------:R-:W-:Y:S01]  /*bac0*/  SHF.R.U32.HI R21, RZ, 0x8, R20 ;  /* 0x00000008ff157819 */ /* 0x000fe20000011614 */
[----:B------:R-:W-:Y:S03]  /*bad0*/  LDSM.16.MT88.4 R156, [R199+0x19000] ;  /* 0x01900000c79c783b */ /* 0x000fe60000004200 */
[----:B------:R-:W-:Y:S01]  /*bae0*/  LOP3.LUT R20, R24, 0xff, RZ, 0xc0, !PT ;  /* 0x000000ff18147812 */ /* 0x000fe200078ec0ff */
[----:B------:R-:W1:Y:S01]  /*baf0*/  MUFU.EX2 R176, R28 ;  /* 0x0000001c00b07308 */ /* 0x000e620000000800 */
[----:B------:R-:W-:Y:S01]  /*bb00*/  PRMT R149, R160, 0x5410, R26 ;  /* 0x00005410a0957816 */ /* 0x000fe2000000001a */
[----:B------:R-:W-:Y:S01]  /*bb10*/  FADD.FTZ R0, R165, R0 ;  /* 0x00000000a5007221 */ /* 0x000fe20000010000 */
[----:B------:R-:W-:Y:S01]  /*bb20*/  PRMT R164, R25, 0x5410, R150 ;  /* 0x0000541019a47816 */ /* 0x000fe20000000096 */
[----:B------:R-:W-:Y:S01]  /*bb30*/  LDSM.16.MT88.4 R160, [R198+0x19000] ;  /* 0x01900000c6a0783b */ /* 0x000fe20000004200 */
[----:B------:R-:W-:Y:S01]  /*bb40*/  PRMT R21, R27, 0x5410, R21 ;  /* 0x000054101b157816 */ /* 0x000fe20000000015 */
[----:B------:R-:W-:Y:S01]  /*bb50*/  FADD.FTZ R0, R181, R0 ;  /* 0x00000000b5007221 */ /* 0x000fe20000010000 */
[----:B------:R-:W-:Y:S01]  /*bb60*/  PRMT R150, R20, 0x5410, R22 ;  /* 0x0000541014967816 */ /* 0x000fe20000000016 */
[--C-:B------:R-:W-:Y:S01]  /*bb70*/  HSET2.LE.AND R22, R149, R246.reuse, PT ;  /* 0x000000f695167233 */ /* 0x100fe20003803000 */
[----:B------:R-:W-:Y:S01]  /*bb80*/  F2FP.BF16.PACK_AB R20, R184, R185 ;  /* 0x000000b9b814723e */ /* 0x000fe200000010ff */
[--C-:B------:R-:W-:Y:S01]  /*bb90*/  HSET2.LE.AND R21, R21, R246.reuse, PT ;  /* 0x000000f615157233 */ /* 0x100fe20003803000 */
[----:B------:R-:W-:Y:S01]  /*bba0*/  F2FP.BF16.PACK_AB R23, R182, R183 ;  /* 0x000000b7b617723e */ /* 0x000fe200000010ff */
[----:B------:R-:W2:Y:S01]  /*bbb0*/  LDSM.16.MT88.4 R24, [R197+0x19000] ;  /* 0x01900000c518783b */ /* 0x000ea20000004200 */
[----:B------:R-:W-:Y:S01]  /*bbc0*/  LOP3.LUT R22, R22, R20, RZ, 0xc0, !PT ;  /* 0x0000001416167212 */ /* 0x000fe200078ec0ff */
[--C-:B------:R-:W-:Y:S01]  /*bbd0*/  HSET2.LE.AND R149, R150, R246.reuse, PT ;  /* 0x000000f696957233 */ /* 0x100fe20003803000 */
[----:B------:R-:W-:Y:S01]  /*bbe0*/  LOP3.LUT R20, R21, R23, RZ, 0xc0, !PT ;  /* 0x0000001715147212 */ /* 0x000fe200078ec0ff */
[--C-:B------:R-:W-:Y:S01]  /*bbf0*/  HSET2.LE.AND R23, R164, R246.reuse, PT ;  /* 0x000000f6a4177233 */ /* 0x100fe20003803000 */
[----:B------:R-:W-:Y:S01]  /*bc00*/  F2FP.BF16.PACK_AB R150, R165, R178 ;  /* 0x000000b2a596723e */ /* 0x000fe200000010ff */
[----:B------:R-:W3:Y:S01]  /*bc10*/  MUFU.EX2 R180, R180 ;  /* 0x000000b400b47308 */ /* 0x000ee20000000800 */
[C---:B------:R-:W-:Y:S01]  /*bc20*/  F2FP.BF16.PACK_AB R21, R179.reuse, R181 ;  /* 0x000000b5b315723e */ /* 0x040fe200000010ff */
[----:B------:R-:W-:Y:S03]  /*bc30*/  FADD.FTZ R0, R179, R0 ;  /* 0x00000000b3007221 */ /* 0x000fe60000010000 */
[----:B------:R-:W-:Y:S01]  /*bc40*/  LOP3.LUT R23, R23, R21, RZ, 0xc0, !PT ;  /* 0x0000001517177212 */ /* 0x000fe200078ec0ff */
[----:B-1----:R-:W-:Y:S01]  /*bc50*/  FADD.FTZ R3, R176, R3 ;  /* 0x00000003b0037221 */ /* 0x002fe20000010000 */
[----:B------:R-:W-:Y:S01]  /*bc60*/  LOP3.LUT R21, R149, R150, RZ, 0xc0, !PT ;  /* 0x0000009695157212 */ /* 0x000fe200078ec0ff */
[----:B------:R-:W-:Y:S01]  /*bc70*/  FADD.FTZ R0, R171, R0 ;  /* 0x00000000ab007221 */ /* 0x000fe20000010000 */
[----:B------:R-:W-:Y:S01]  /*bc80*/  LOP3.LUT R28, R177, UR9, R170, 0x96, !PT ;  /* 0x00000009b11c7c12 */ /* 0x000fe2000f8e96aa */
[----:B------:R-:W-:Y:S02]  /*bc90*/  FADD.FTZ R3, R175, R3 ;  /* 0x00000003af037221 */ /* 0x000fe40000010000 */
[----:B------:R-:W-:Y:S02]  /*bca0*/  FADD.FTZ R0, R169, R0 ;  /* 0x00000000a9007221 */ /* 0x000fe40000010000 */
[----:B------:R-:W-:Y:S04]  /*bcb0*/  IMAD.WIDE.U32 R28, R28, -0x2daee0ad, RZ ;  /* 0xd2511f531c1c7825 */ /* 0x000fe800078e00ff */
[----:B------:R-:W-:Y:S01]  /*bcc0*/  FADD.FTZ R3, R174, R3 ;  /* 0x00000003ae037221 */ /* 0x000fe20000010000 */
[----:B------:R-:W-:Y:S01]  /*bcd0*/  LOP3.LUT R32, R29, UR35, R172, 0x96, !PT ;  /* 0x000000231d207c12 */ /* 0x000fe2000f8e96ac */
[----:B------:R-:W-:Y:S01]  /*bce0*/  FADD.FTZ R0, R168, R0 ;  /* 0x00000000a8007221 */ /* 0x000fe20000010000 */
[----:B------:R-:W-:Y:S01]  /*bcf0*/  SHF.R.U32.HI R35, RZ, 0x10, R28 ;  /* 0x00000010ff237819 */ /* 0x000fe2000001161c */
[----:B------:R-:W-:Y:S01]  /*bd00*/  FADD.FTZ R238, R173, R3 ;  /* 0x00000003adee7221 */ /* 0x000fe20000010000 */
[----:B------:R-:W-:Y:S01]  /*bd10*/  LOP3.LUT R33, R32, 0xffff, RZ, 0xc0, !PT ;  /* 0x0000ffff20217812 */ /* 0x000fe200078ec0ff */
[----:B---3--:R-:W-:Y:S01]  /*bd20*/  FADD.FTZ R239, R180, R0 ;  /* 0x00000000b4ef7221 */ /* 0x008fe20000010000 */
[--C-:B------:R-:W-:Y:S02]  /*bd30*/  SHF.R.U32.HI R34, RZ, 0x10, R32.reuse ;  /* 0x00000010ff227819 */ /* 0x100fe40000011620 */
[----:B------:R-:W-:Y:S02]  /*bd40*/  LOP3.LUT R35, R35, 0xff, RZ, 0xc0, !PT ;  /* 0x000000ff23237812 */ /* 0x000fe400078ec0ff */
[----:B------:R-:W-:Y:S02]  /*bd50*/  SHF.R.U32.HI R151, RZ, 0x18, R32 ;  /* 0x00000018ff977819 */ /* 0x000fe40000011620 */
[----:B------:R-:W-:Y:S02]  /*bd60*/  SHF.R.U32.HI R150, RZ, 0x8, R33 ;  /* 0x00000008ff967819 */ /* 0x000fe40000011621 */
[----:B------:R-:W-:Y:S01]  /*bd70*/  LOP3.LUT R149, R34, 0xff, RZ, 0xc0, !PT ;  /* 0x000000ff22957812 */ /* 0x000fe200078ec0ff */
[C---:B--2---:R-:W-:Y:S05]  /*bd80*/  HMMA.16816.F32.BF16 R4, R20.reuse, R24, R4 ;  /* 0x000000181404723c */ /* 0x044fea0000041804 */
[----:B------:R-:W-:Y:S02]  /*bd90*/  PRMT R149, R149, 0x5410, R151 ;  /* 0x0000541095957816 */ /* 0x000fe40000000097 */
[----:B------:R-:W-:Y:S01]  /*bda0*/  MOV R3, R148 ;  /* 0x0000009400037202 */ /* 0x000fe20000000f00 */
[C---:B------:R-:W-:Y:S01]  /*bdb0*/  HMMA.16816.F32.BF16 R8, R20.reuse, R26, R8 ;  /* 0x0000001a1408723c */ /* 0x040fe20000041808 */
[----:B------:R-:W1:Y:S03]  /*bdc0*/  LDSM.16.MT88.4 R24, [R197+0x1b000] ;  /* 0x01b00000c518783b */ /* 0x000e660000004200 */
[--C-:B------:R-:W-:Y:S04]  /*bdd0*/  HSET2.LE.AND R149, R149, R246.reuse, PT ;  /* 0x000000f695957233 */ /* 0x100fe80003803000 */
[C---:B------:R-:W-:Y:S08]  /*bde0*/  HMMA.16816.F32.BF16 R36, R20.reuse, R160, R36 ;  /* 0x000000a01424723c */ /* 0x040ff00000041824 */
        /* <DEDUP_REMOVED lines=37> */
[----:B------:R-:W-:Y:S07]  /*c040*/  LDSM.16.MT88.4 R160, [R199+0x19800] ;  /* 0x01980000c7a0783b */ /* 0x000fee0000004200 */
[C---:B---3--:R-:W-:Y:S07]  /*c050*/  HMMA.16816.F32.BF16 R140, R20.reuse, R152, R140 ;  /* 0x00000098148c723c */ /* 0x048fee000004188c */
[----:B------:R-:W-:Y:S01]  /*c060*/  LOP3.LUT R153, R28, 0xffff, RZ, 0xc0, !PT ;  /* 0x0000ffff1c997812 */ /* 0x000fe200078ec0ff */
[C---:B------:R-:W-:Y:S04]  /*c070*/  HMMA.16816.F32.BF16 R16, R20.reuse, R154, R16 ;  /* 0x0000009a1410723c */ /* 0x040fe80000041810 */
[----:B------:R-:W-:Y:S02]  /*c080*/  LOP3.LUT R152, R32, 0xff, RZ, 0xc0, !PT ;  /* 0x000000ff20987812 */ /* 0x000fe400078ec0ff */
[----:B------:R-:W-:Y:S02]  /*c090*/  SHF.R.U32.HI R153, RZ, 0x8, R153 ;  /* 0x00000008ff997819 */ /* 0x000fe40000011699 */
[C---:B----4-:R-:W-:Y:S04]  /*c0a0*/  HMMA.16816.F32.BF16 R12, R20.reuse, R156, R12 ;  /* 0x0000009c140c723c */ /* 0x050fe8000004180c */
[----:B------:R-:W-:Y:S02]  /*c0b0*/  LOP3.LUT R154, R28, 0xff, RZ, 0xc0, !PT ;  /* 0x000000ff1c9a7812 */ /* 0x000fe400078ec0ff */
[----:B------:R-:W-:Y:S02]  /*c0c0*/  SHF.R.U32.HI R155, RZ, 0x18, R28 ;  /* 0x00000018ff9b7819 */ /* 0x000fe4000001161c */
[----:B------:R-:W-:Y:S01]  /*c0d0*/  HMMA.16816.F32.BF16 R144, R20, R158, R144 ;  /* 0x0000009e1490723c */ /* 0x000fe20000041890 */
[----:B------:R-:W2:Y:S03]  /*c0e0*/  LDSM.16.MT88.4 R28, [R198+0x19800] ;  /* 0x01980000c61c783b */ /* 0x000ea60000004200 */
[----:B------:R-:W-:Y:S02]  /*c0f0*/  PRMT R154, R154, 0x5410, R153 ;  /* 0x000054109a9a7816 */ /* 0x000fe40000000099 */
[----:B------:R-:W-:Y:S02]  /*c100*/  PRMT R153, R35, 0x5410, R155 ;  /* 0x0000541023997816 */ /* 0x000fe4000000009b */
[----:B------:R-:W-:Y:S01]  /*c110*/  PRMT R150, R152, 0x5410, R150 ;  /* 0x0000541098967816 */ /* 0x000fe20000000096 */
[--C-:B------:R-:W-:Y:S01]  /*c120*/  HSET2.LE.AND R22, R154, R246.reuse, PT ;  /* 0x000000f69a167233 */ /* 0x100fe20003803000 */
[----:B------:R-:W3:Y:S02]  /*c130*/  LDSM.16.MT88.4 R32, [R200+0x19800] ;  /* 0x01980000c820783b */ /* 0x000ee40000004200 */
[--C-:B------:R-:W-:Y:S01]  /*c140*/  HSET2.LE.AND R151, R153, R246.reuse, PT ;  /* 0x000000f699977233 */ /* 0x100fe20003803000 */
[----:B------:R-:W-:Y:S01]  /*c150*/  F2FP.BF16.PACK_AB R152, R180, R168 ;  /* 0x000000a8b498723e */ /* 0x000fe200000010ff */
[----:B------:R-:W-:Y:S01]  /*c160*/  HSET2.LE.AND R20, R150, R246, PT ;  /* 0x000000f696147233 */ /* 0x000fe20003803000 */
[----:B------:R-:W-:Y:S02]  /*c170*/  F2FP.BF16.PACK_AB R21, R175, R176 ;  /* 0x000000b0af15723e */ /* 0x000fe400000010ff */
[----:B------:R-:W-:Y:S02]  /*c180*/  F2FP.BF16.PACK_AB R23, R173, R174 ;  /* 0x000000aead17723e */ /* 0x000fe400000010ff */
[----:B------:R-:W-:Y:S02]  /*c190*/  F2FP.BF16.PACK_AB R150, R169, R171 ;  /* 0x000000aba996723e */ /* 0x000fe400000010ff */
[----:B------:R-:W-:Y:S02]  /*c1a0*/  LOP3.LUT R20, R20, R21, RZ, 0xc0, !PT ;  /* 0x0000001514147212 */ /* 0x000fe400078ec0ff */
[----:B------:R-:W-:Y:S02]  /*c1b0*/  LOP3.LUT R22, R22, R23, RZ, 0xc0, !PT ;  /* 0x0000001716167212 */ /* 0x000fe400078ec0ff */
[----:B------:R-:W-:Y:S02]  /*c1c0*/  LOP3.LUT R21, R149, R150, RZ, 0xc0, !PT ;  /* 0x0000009695157212 */ /* 0x000fe400078ec0ff */
[----:B------:R-:W-:Y:S02]  /*c1d0*/  LOP3.LUT R23, R151, R152, RZ, 0xc0, !PT ;  /* 0x0000009897177212 */ /* 0x000fe400078ec0ff */
[----:B------:R-:W-:Y:S05]  /*c1e0*/  MOV R149, R2 ;  /* 0x0000000200957202 */ /* 0x000fea0000000f00 */
[C---:B-1----:R-:W-:Y:S01]  /*c1f0*/  HMMA.16816.F32.BF16 R152, R20.reuse, R24, R4 ;  /* 0x000000181498723c */ /* 0x042fe20000041804 */
[----:B------:R-:W1:Y:S07]  /*c200*/  LDSM.16.MT88.4 R4, [R197+0x1b800] ;  /* 0x01b80000c504783b */ /* 0x000e6e0000004200 */
[C---:B------:R-:W-:Y:S01]  /*c210*/  HMMA.16816.F32.BF16 R156, R20.reuse, R26, R8 ;  /* 0x0000001a149c723c */ /* 0x040fe20000041808 */
[----:B------:R-:W4:Y:S07]  /*c220*/  LDSM.16.MT88.4 R8, [R198+0x1b800] ;  /* 0x01b80000c608783b */ /* 0x000f2e0000004200 */
[C---:B--2---:R-:W-:Y:S01]  /*c230*/  HMMA.16816.F32.BF16 R36, R20.reuse, R28, R36 ;  /* 0x0000001c1424723c */ /* 0x044fe20000041824 */
[----:B------:R-:W2:Y:S07]  /*c240*/  LDSM.16.MT88.4 R24, [R200+0x1b800] ;  /* 0x01b80000c818783b */ /* 0x000eae0000004200 */
[C---:B------:R-:W-:Y:S01]  /*c250*/  HMMA.16816.F32.BF16 R40, R20.reuse, R30, R40 ;  /* 0x0000001e1428723c */ /* 0x040fe20000041828 */
[----:B------:R-:W5:Y:S07]  /*c260*/  LDSM.16.MT88.4 R28, [R199+0x1b800] ;  /* 0x01b80000c71c783b */ /* 0x000f6e0000004200 */
        /* <DEDUP_REMOVED lines=26> */
[C---:B--2---:R-:W-:Y:S08]  /*c410*/  HMMA.16816.F32.BF16 R116, R20.reuse, R24, R116 ;  /* 0x000000181474723c */ /* 0x044ff00000041874 */
        /* <DEDUP_REMOVED lines=10> */
.L_x_1474:
        /* <DEDUP_REMOVED lines=24> */
[----:B------:R-:W-:Y:S02]  /*c640*/  UISETP.EQ.AND UP3, UPT, UR4, URZ, UP3 ;  /* 0x0000003f0400728c */ /* 0x000fe40009f62270 */
[----:B------:R-:W-:Y:S02]  /*c650*/  @!UP0 UIMAD UR12, UR6, UR5, UR12 ;  /* 0x00000005060c82a4 */ /* 0x000fe4000f8e020c */
[----:B------:R-:W-:Y:S02]  /*c660*/  ULDC UR4, c[0x0][0x1c0] ;  /* 0x0000700000047ab9 */ /* 0x000fe40000000800 */
[----:B------:R-:W-:Y:S02]  /*c670*/  ULDC UR5, c[0x0][0x234] ;  /* 0x00008d0000057ab9 */ /* 0x000fe40000000800 */
[----:B------:R-:W-:-:S02]  /*c680*/  @!UP0 UIADD3 UR7, UR23, UR12, URZ ;  /* 0x0000000c17078290 */ /* 0x000fc4000fffe03f */
[----:B------:R-:W-:Y:S01]  /*c690*/  @!UP2 UISETP.NE.AND UP1, UPT, UR9, URZ, UPT ;  /* 0x0000003f0900a28c */ /* 0x000fe2000bf25270 */
[----:B------:R-:W3:Y:S01]  /*c6a0*/  S2UR UR9, SR_CTAID.X ;  /* 0x00000000000979c3 */ /* 0x000ee20000002500 */
[----:B------:R-:W-:Y:S02]  /*c6b0*/  @UP2 ULDC UR17, c[0x0][0x210] ;  /* 0x0000840000112ab9 */ /* 0x000fe40000000800 */
[----:B------:R-:W-:Y:S01]  /*c6c0*/  @UP2 UIMAD UR17, UR17, UR8, URZ ;  /* 0x00000008111122a4 */ /* 0x000fe2000f8e023f */
[----:B-1----:R-:W-:Y:S01]  /*c6d0*/  FADD.FTZ R149, R3, R5 ;  /* 0x0000000503957221 */ /* 0x002fe20000010000 */
[----:B------:R-:W-:Y:S01]  /*c6e0*/  MOV R3, 0x3f800000 ;  /* 0x3f80000000037802 */ /* 0x000fe20000000f00 */
[----:B------:R-:W-:Y:S01]  /*c6f0*/  @!UP2 USEL UR17, UR8, UR5, !UP1 ;  /* 0x000000050811a287 */ /* 0x000fe2000c800000 */
[----:B--2---:R-:W-:Y:S02]  /*c700*/  FADD.FTZ R150, R0, R4 ;  /* 0x0000000400967221 */ /* 0x004fe40000010000 */
[----:B------:R-:W-:Y:S01]  /*c710*/  FSETP.NE.FTZ.AND P4, PT, R149, RZ, PT ;  /* 0x000000ff9500720b */ /* 0x000fe20003f95000 */
[----:B------:R-:W-:Y:S01]  /*c720*/  @UP2 UMOV UR15, 0x1 ;  /* 0x00000001000f2882 */ /* 0x000fe20000000000 */
[----:B------:R-:W-:Y:S01]  /*c730*/  MOV R0, 0x3f800000 ;  /* 0x3f80000000007802 */ /* 0x000fe20000000f00 */
[----:B------:R-:W-:Y:S01]  /*c740*/  @!UP2 UIMAD UR15, UR17, UR4, URZ ;  /* 0x00000004110fa2a4 */ /* 0x000fe2000f8e023f */
[----:B------:R-:W-:Y:S01]  /*c750*/  FSETP.NE.FTZ.AND P3, PT, R150, RZ, PT ;  /* 0x000000ff9600720b */ /* 0x000fe20003f75000 */
[----:B------:R-:W-:Y:S01]  /*c760*/  @UP3 UIMAD UR19, UR6, UR8, URZ ;  /* 0x00000008061332a4 */ /* 0x000fe2000f8e023f */
[CC--:B------:R-:W-:Y:S01]  /*c770*/  LEA.HI R4, R174.reuse, R176.reuse, RZ, 0x2 ;  /* 0x000000b0ae047211 */ /* 0x0c0fe200078f10ff */
[----:B------:R-:W-:Y:S01]  /*c780*/  @UP2 ULDC UR18, c[0x0][0x210] ;  /* 0x0000840000122ab9 */ /* 0x000fe20000000800 */
[-C--:B------:R-:W-:Y:S01]  /*c790*/  LEA.HI R174, R174, R176.reuse, RZ, 0x5 ;  /* 0x000000b0aeae7211 */ /* 0x080fe200078f28ff */
[----:B------:R-:W-:Y:S01]  /*c7a0*/  UIMAD UR4, UR6, UR15, URZ ;  /* 0x0000000f060472a4 */ /* 0x000fe2000f8e023f */
[--C-:B------:R-:W-:Y:S01]  /*c7b0*/  SHF.R.S32.HI R11, RZ, 0x2, R4.reuse ;  /* 0x00000002ff0b7819 */ /* 0x100fe20000011404 */
[----:B------:R-:W-:Y:S01]  /*c7c0*/  @!UP2 UMOV UR18, 0x1 ;  /* 0x000000010012a882 */ /* 0x000fe20000000000 */
[----:B------:R-:W-:Y:S01]  /*c7d0*/  SHF.R.S32.HI R5, RZ, 0x1f, R4 ;  /* 0x0000001fff057819 */ /* 0x000fe20000011404 */
[----:B------:R-:W1:Y:S01]  /*c7e0*/  @P4 MUFU.RCP R3, R149 ;  /* 0x0000009500034308 */ /* 0x000e620000001000 */
[----:B------:R-:W-:Y:S01]  /*c7f0*/  LOP3.LUT R4, R4, 0x3ffffffc, RZ, 0xc0, !PT ;  /* 0x3ffffffc04047812 */ /* 0x000fe200078ec0ff */
[----:B------:R-:W-:Y:S01]  /*c800*/  @UP3 USEL UR19, UR19, UR11, !UP0 ;  /* 0x0000000b13133287 */ /* 0x000fe2000c000000 */
[----:B------:R-:W-:Y:S01]  /*c810*/  LEA.HI R5, R5, R11, RZ, 0x3 ;  /* 0x0000000b05057211 */ /* 0x000fe200078f18ff */
[----:B---3--:R-:W-:Y:S01]  /*c820*/  UIMAD UR5, UR9, UR18, URZ ;  /* 0x00000012090572a4 */ /* 0x008fe2000f8e023f */
[----:B------:R-:W-:Y:S01]  /*c830*/  LOP3.LUT R6, R174, 0xffffffe0, RZ, 0xc0, !PT ;  /* 0xffffffe0ae067812 */ /* 0x000fe200078ec0ff */
[----:B------:R-:W-:Y:S01]  /*c840*/  USEL UR4, UR4, URZ, !UP3 ;  /* 0x0000003f04047287 */ /* 0x000fe2000d800000 */
[----:B------:R-:W-:Y:S01]  /*c850*/  LOP3.LUT R5, R5, 0xfffffff8, RZ, 0xc0, !PT ;  /* 0xfffffff805057812 */ /* 0x000fe200078ec0ff */
[----:B------:R-:W2:Y:S01]  /*c860*/  @P3 MUFU.RCP R0, R150 ;  /* 0x0000009600003308 */ /* 0x000ea20000001000 */
[-C--:B------:R-:W-:Y:S01]  /*c870*/  IADD3 R175, -R4, R176.reuse, RZ ;  /* 0x000000b004af7210 */ /* 0x080fe20007ffe1ff */
[----:B------:R-:W-:Y:S01]  /*c880*/  USHF.L.U32 UR5, UR5, 0x7, URZ ;  /* 0x0000000705057899 */ /* 0x000fe2000800063f */
[----:B------:R-:W-:Y:S01]  /*c890*/  IADD3 R11, R11, -R5, RZ ;  /* 0x800000050b0b7210 */ /* 0x000fe20007ffe0ff */
[----:B-----5:R-:W-:Y:S01]  /*c8a0*/  UIMAD UR17, UR10, UR17, UR4 ;  /* 0x000000110a1172a4 */ /* 0x020fe2000f8e0204 */
[----:B------:R-:W-:Y:S01]  /*c8b0*/  IADD3 R176, -R6, R176, RZ ;  /* 0x000000b006b07210 */ /* 0x000fe20007ffe1ff */
[----:B------:R-:W-:Y:S01]  /*c8c0*/  @!UP3 UMOV UR26, URZ ;  /* 0x0000003f001abc82 */ /* 0x000fe20008000000 */
[----:B------:R-:W-:Y:S01]  /*c8d0*/  R2P PR, R11, 0x6 ;  /* 0x000000060b007804 */ /* 0x000fe20000000000 */
[----:B-1----:R-:W-:Y:S01]  /*c8e0*/  FMUL.FTZ R3, R3, c[0x0][0x2dc] ;  /* 0x0000b70003037a20 */ /* 0x002fe20000410000 */
[----:B------:R-:W-:-:S02]  /*c8f0*/  @UP3 UMOV UR26, UR19 ;  /* 0x00000013001a3c82 */ /* 0x000fc40008000000 */
[----:B------:R-:W-:Y:S01]  /*c900*/  @!UP3 UMOV UR27, URZ ;  /* 0x0000003f001bbc82 */ /* 0x000fe20008000000 */
[C---:B------:R-:W-:Y:S01]  /*c910*/  FMUL.FTZ R5, R3.reuse, R153 ;  /* 0x0000009903057220 */ /* 0x040fe20000410000 */
[----:B------:R-:W-:Y:S01]  /*c920*/  USHF.R.S32.HI UR4, URZ, 0x1f, UR5 ;  /* 0x0000001f3f047899 */ /* 0x000fe20008011405 */
[C---:B------:R-:W-:Y:S01]  /*c930*/  FMUL.FTZ R172, R3.reuse, R156 ;  /* 0x0000009c03ac7220 */ /* 0x040fe20000410000 */
[----:B------:R-:W-:Y:S01]  /*c940*/  @UP3 USHF.R.S32.HI UR27, URZ, 0x1f, UR19 ;  /* 0x0000001f3f1b3899 */ /* 0x000fe20008011413 */
[----:B--2---:R-:W-:Y:S01]  /*c950*/  FMUL.FTZ R0, R0, c[0x0][0x2dc] ;  /* 0x0000b70000007a20 */ /* 0x004fe20000410000 */
[----:B------:R-:W-:Y:S01]  /*c960*/  USHF.R.S32.HI UR6, URZ, 0x1f, UR17 ;  /* 0x0000001f3f067899 */ /* 0x000fe20008011411 */
[C---:B------:R-:W-:Y:S01]  /*c970*/  FMUL.FTZ R7, R3.reuse, R157 ;  /* 0x0000009d03077220 */ /* 0x040fe20000410000 */
[----:B------:R-:W-:Y:S01]  /*c980*/  UIADD3 UR5, UP2, UP1, UR5, UR26, UR17 ;  /* 0x0000001a05057290 */ /* 0x000fe2000f95e011 */
[C---:B------:R-:W-:Y:S01]  /*c990*/  FMUL.FTZ R173, R3.reuse, R152 ;  /* 0x0000009803ad7220 */ /* 0x040fe20000410000 */
[----:B------:R-:W-:Y:S01]  /*c9a0*/  @!UP0 UMOV UR14, UR22 ;  /* 0x00000016000e8c82 */ /* 0x000fe20008000000 */
[----:B------:R-:W-:Y:S01]  /*c9b0*/  FMUL.FTZ R171, R3, R36 ;  /* 0x0000002403ab7220 */ /* 0x000fe20000410000 */
[----:B------:R-:W-:Y:S01]  /*c9c0*/  F2FP.BF16.PACK_AB R7, R7, R172 ;  /* 0x000000ac0707723e */ /* 0x000fe200000010ff */
[----:B------:R-:W-:Y:S01]  /*c9d0*/  FMUL.FTZ R170, R3, R40 ;  /* 0x0000002803aa7220 */ /* 0x000fe20000410000 */
[----:B------:R-:W-:Y:S01]  /*c9e0*/  F2FP.BF16.PACK_AB R5, R5, R173 ;  /* 0x000000ad0505723e */ /* 0x000fe200000010ff */
[C---:B------:R-:W-:Y:S01]  /*c9f0*/  FMUL.FTZ R169, R3.reuse, R44 ;  /* 0x0000002c03a97220 */ /* 0x040fe20000410000 */
[----:B------:R-:W-:Y:S01]  /*ca00*/  UIADD3.X UR4, UR4, UR27, UR6, UP2, UP1 ;  /* 0x0000001b04047290 */ /* 0x000fe200097e2406 */
[----:B------:R-:W-:-:S02]  /*ca10*/  FMUL.FTZ R168, R3, R48 ;  /* 0x0000003003a87220 */ /* 0x000fc40000410000 */
[C---:B------:R-:W-:Y:S02]  /*ca20*/  FMUL.FTZ R157, R3.reuse, R52 ;  /* 0x00000034039d7220 */ /* 0x040fe40000410000 */
[C---:B------:R-:W-:Y:S02]  /*ca30*/  FMUL.FTZ R156, R3.reuse, R56 ;  /* 0x00000038039c7220 */ /* 0x040fe40000410000 */
[C---:B------:R-:W-:Y:S02]  /*ca40*/  FMUL.FTZ R153, R3.reuse, R60 ;  /* 0x0000003c03997220 */ /* 0x040fe40000410000 */
[C---:B------:R-:W-:Y:S02]  /*ca50*/  FMUL.FTZ R18, R3.reuse, R65 ;  /* 0x0000004103127220 */ /* 0x040fe40000410000 */
[C---:B------:R-:W-:Y:S02]  /*ca60*/  FMUL.FTZ R8, R3.reuse, R37 ;  /* 0x0000002503087220 */ /* 0x040fe40000410000 */
[----:B------:R-:W-:-:S02]  /*ca70*/  FMUL.FTZ R13, R3, R41 ;  /* 0x00000029030d7220 */ /* 0x000fc40000410000 */
[C---:B------:R-:W-:Y:S01]  /*ca80*/  FMUL.FTZ R15, R3.reuse, R45 ;  /* 0x0000002d030f7220 */ /* 0x040fe20000410000 */
[----:B------:R-:W-:Y:S01]  /*ca90*/  F2FP.BF16.PACK_AB R8, R8, R171 ;  /* 0x000000ab0808723e */ /* 0x000fe200000010ff */
[----:B------:R-:W-:Y:S01]  /*caa0*/  FMUL.FTZ R26, R3, R49 ;  /* 0x00000031031a7220 */ /* 0x000fe20000410000 */
[----:B------:R-:W-:Y:S01]  /*cab0*/  F2FP.BF16.PACK_AB R13, R13, R170 ;  /* 0x000000aa0d0d723e */ /* 0x000fe200000010ff */
[----:B------:R-:W-:Y:S01]  /*cac0*/  FMUL.FTZ R24, R3, R53 ;  /* 0x0000003503187220 */ /* 0x000fe20000410000 */
[----:B------:R-:W-:Y:S01]  /*cad0*/  F2FP.BF16.PACK_AB R15, R15, R169 ;  /* 0x000000a90f0f723e */ /* 0x000fe200000010ff */
[C---:B------:R-:W-:Y:S02]  /*cae0*/  FMUL.FTZ R22, R3.reuse, R57 ;  /* 0x0000003903167220 */ /* 0x040fe40000410000 */
[C---:B------:R-:W-:Y:S02]  /*caf0*/  FMUL.FTZ R20, R3.reuse, R61 ;  /* 0x0000003d03147220 */ /* 0x040fe40000410000 */
[----:B------:R-:W-:-:S02]  /*cb00*/  FMUL.FTZ R152, R3, R64 ;  /* 0x0000004003987220 */ /* 0x000fc40000410000 */
[C---:B------:R-:W-:Y:S01]  /*cb10*/  FMUL.FTZ R151, R3.reuse, R68 ;  /* 0x0000004403977220 */ /* 0x040fe20000410000 */
[----:B------:R-:W-:Y:S01]  /*cb20*/  F2FP.BF16.PACK_AB R68, R24, R157 ;  /* 0x0000009d1844723e */ /* 0x000fe200000010ff */
[C---:B------:R-:W-:Y:S01]  /*cb30*/  FMUL.FTZ R60, R3.reuse, R69 ;  /* 0x00000045033c7220 */ /* 0x040fe20000410000 */
[----:B------:R-:W-:Y:S01]  /*cb40*/  F2FP.BF16.PACK_AB R64, R20, R153 ;  /* 0x000000991440723e */ /* 0x000fe200000010ff */
[C---:B------:R-:W-:Y:S02]  /*cb50*/  FMUL.FTZ R72, R3.reuse, R72 ;  /* 0x0000004803487220 */ /* 0x040fe40000410000 */
[C---:B------:R-:W-:Y:S01]  /*cb60*/  FMUL.FTZ R73, R3.reuse, R73 ;  /* 0x0000004903497220 */ /* 0x040fe20000410000 */
[----:B------:R-:W-:Y:S01]  /*cb70*/  F2FP.BF16.PACK_AB R60, R60, R151 ;  /* 0x000000973c3c723e */ /* 0x000fe200000010ff */
[C---:B------:R-:W-:Y:S02]  /*cb80*/  FMUL.FTZ R76, R3.reuse, R76 ;  /* 0x0000004c034c7220 */ /* 0x040fe40000410000 */
        /* <DEDUP_REMOVED lines=66> */
[----:B------:R-:W-:Y:S01]  /*cfb0*/  SHF.R.S32.HI R10, RZ, 0x5, R174 ;  /* 0x00000005ff0a7819 */ /* 0x000fe200000114ae */
[C---:B------:R-:W-:Y:S01]  /*cfc0*/  FMUL.FTZ R4, R0.reuse, R155 ;  /* 0x0000009b00047220 */ /* 0x040fe20000410000 */
[----:B------:R-:W-:Y:S01]  /*cfd0*/  F2FP.BF16.PACK_AB R59, R59, R6 ;  /* 0x000000063b3b723e */ /* 0x000fe200000010ff */
[C---:B------:R-:W-:Y:S01]  /*cfe0*/  FMUL.FTZ R158, R0.reuse, R158 ;  /* 0x0000009e009e7220 */ /* 0x040fe20000410000 */
        /* <DEDUP_REMOVED lines=18> */
[----:B------:R-:W-:Y:S01]  /*d110*/  LEA R3, R10, R175, 0x9 ;  /* 0x000000af0a037211 */ /* 0x000fe200078e48ff */
        /* <DEDUP_REMOVED lines=74> */
[----:B------:R-:W-:Y:S02]  /*d5c0*/  SHF.L.U32 R0, R11, 0x6, RZ ;  /* 0x000000060b007819 */ /* 0x000fe400000006ff */
[----:B------:R-:W-:-:S02]  /*d5d0*/  MOV R11, 0x40 ;  /* 0x00000040000b7802 */ /* 0x000fc40000000f00 */
[----:B------:R-:W-:Y:S02]  /*d5e0*/  LOP3.LUT R0, R0, 0x1c0, RZ, 0xc0, !PT ;  /* 0x000001c000007812 */ /* 0x000fe400078ec0ff */
[----:B------:R-:W-:Y:S02]  /*d5f0*/  SEL R11, R11, 0xffffffc0, !P2 ;  /* 0xffffffc00b0b7807 */ /* 0x000fe40005000000 */
[----:B------:R-:W-:Y:S02]  /*d600*/  LEA.HI R0, R0, R0, RZ, 0x1d ;  /* 0x0000000000007211 */ /* 0x000fe400078fe8ff */
[----:B------:R-:W-:Y:S02]  /*d610*/  F2FP.BF16.PACK_AB R19, R19, R166 ;  /* 0x000000a61313723e */ /* 0x000fe400000010ff */
[----:B------:R-:W-:Y:S02]  /*d620*/  LEA R0, R3, R0, 0x1 ;  /* 0x0000000003007211 */ /* 0x000fe400078e08ff */
[----:B------:R-:W-:-:S02]  /*d630*/  F2FP.BF16.PACK_AB R17, R17, R146 ;  /* 0x000000921111723e */ /* 0x000fc400000010ff */
[----:B------:R-:W-:-:S04]  /*d640*/  SHF.L.U32 R0, R0, 0x1, RZ ;  /* 0x0000000100007819 */ /* 0x000fc800000006ff */
[C---:B------:R-:W-:Y:S01]  /*d650*/  IADD3 R3, R0.reuse, -0x10, RZ ;  /* 0xfffffff000037810 */ /* 0x040fe20007ffe0ff */
[----:B------:R1:W-:Y:S01]  /*d660*/  STS [R0], R5 ;  /* 0x0000000500007388 */ /* 0x0003e20000000800 */
[----:B------:R-:W-:Y:S02]  /*d670*/  @P0 IADD3 R3, R0, 0x10, RZ ;  /* 0x0000001000030810 */ /* 0x000fe40007ffe0ff */
[----:B------:R-:W-:Y:S01]  /*d680*/  LOP3.LUT P0, RZ, R176, 0x3, RZ, 0xc0, !PT ;  /* 0x00000003b0ff7812 */ /* 0x000fe2000780c0ff */
[----:B------:R2:W-:Y:S04]  /*d690*/  STS [R0+0x400], R4 ;  /* 0x0004000400007388 */ /* 0x0005e80000000800 */
[----:B------:R3:W-:Y:S04]  /*d6a0*/  STS [R3], R7 ;  /* 0x0000000703007388 */ /* 0x0007e80000000800 */
[----:B------:R4:W-:Y:S01]  /*d6b0*/  STS [R3+0x400], R9 ;  /* 0x0004000903007388 */ /* 0x0009e20000000800 */
[----:B-1----:R-:W-:-:S02]  /*d6c0*/  IADD3 R5, R0, R6, RZ ;  /* 0x0000000600057210 */ /* 0x002fc40007ffe0ff */
        /* <DEDUP_REMOVED lines=60> */
[----:B--2---:R-:W-:-:S03]  /*da90*/  SHF.R.S32.HI R3, RZ, 0x1f, R10 ;  /* 0x0000001fff037819 */ /* 0x004fc6000001140a */
[----:B------:R-:W-:Y:S01]  /*daa0*/  STS [R9+0xc000], R22 ;  /* 0x00c0001609007388 */ /* 0x000fe20000000800 */
[----:B------:R-:W-:-:S03]  /*dab0*/  LEA.HI R3, R3, R10, RZ, 0x3 ;  /* 0x0000000a03037211 */ /* 0x000fc600078f18ff */
[----:B------:R1:W-:Y:S01]  /*dac0*/  STS [R9+0xc400], R21 ;  /* 0x00c4001509007388 */ /* 0x0003e20000000800 */
        /* <DEDUP_REMOVED lines=9> */
[----:B-----5:R-:W-:-:S02]  /*db60*/  MOV R8, 0x7f800000 ;  /* 0x7f80000000087802 */ /* 0x020fc40000000f00 */
[----:B------:R-:W-:Y:S01]  /*db70*/  BAR.SYNC.DEFER_BLOCKING 0x0 ;  /* 0x0000000000007b1d */ /* 0x000fe20000010000 */
[----:B-1----:R-:W-:Y:S01]  /*db80*/  SHF.R.S32.HI R9, RZ, 0x1f, R11 ;  /* 0x0000001fff097819 */ /* 0x002fe2000001140b */
[----:B----4-:R-:W-:-:S03]  /*db90*/  @P3 FMUL.FTZ R4, R4, 0.69314718246459960938 ;  /* 0x3f31721804043820 */ /* 0x010fc60000410000 */
[----:B------:R-:W-:Y:S01]  /*dba0*/  LEA.HI R0, R9, R11, RZ, 0x5 ;  /* 0x0000000b09007211 */ /* 0x000fe200078f28ff */
[----:B------:R-:W-:-:S03]  /*dbb0*/  @P3 FFMA.FTZ R8, R2, c[0x0][0x238], R4 ;  /* 0x00008e0002083a23 */ /* 0x000fc60000010004 */
[----:B------:R-:W-:Y:S02]  /*dbc0*/  LOP3.LUT R0, R0, 0xffffffe0, RZ, 0xc0, !PT ;  /* 0xffffffe000007812 */ /* 0x000fe400078ec0ff */
[----:B---3--:R-:W-:Y:S01]  /*dbd0*/  MOV R7, 0x7f800000 ;  /* 0x7f80000000077802 */ /* 0x008fe20000000f00 */
[----:B------:R-:W-:Y:S01]  /*dbe0*/  @P4 FFMA.FTZ R7, R148, c[0x0][0x238], R5 ;  /* 0x00008e0094074a23 */ /* 0x000fe20000010005 */
[----:B------:R-:W-:-:S04]  /*dbf0*/  IADD3 R0, -R0, R11, RZ ;  /* 0x0000000b00007210 */ /* 0x000fc80007ffe1ff */
        /* <DEDUP_REMOVED lines=37> */
.L_x_1479:
[----:B--234-:R-:W-:Y:S05]  /*de50*/  BSYNC B0 ;  /* 0x0000000000007941 */ /* 0x01cfea0003800000 */
.L_x_1478:
[----:B------:R-:W2:Y:S04]  /*de60*/  LDL.64 R82, [R1] ;  /* 0x0000000001527983 */ /* 0x000ea80000100a00 */
[----:B------:R3:W5:Y:S04]  /*de70*/  LDL R81, [R1+0x14] ;  /* 0x0000140001517983 */ /* 0x0007680000100800 */
[----:B------:R3:W5:Y:S04]  /*de80*/  LDL R80, [R1+0x10] ;  /* 0x0000100001507983 */ /* 0x0007680000100800 */
[----:B------:R3:W5:Y:S01]  /*de90*/  LDL R15, [R1+0x18] ;  /* 0x00001800010f7983 */ /* 0x0007620000100800 */
[----:B------:R-:W-:Y:S01]  /*dea0*/  USHF.R.S32.HI UR6, URZ, 0x1f, UR10 ;  /* 0x0000001f3f067899 */ /* 0x000fe2000801140a */
[----:B------:R-:W-:Y:S01]  /*deb0*/  LEA.HI R10, R9, R11, RZ, 0x3 ;  /* 0x0000000b090a7211 */ /* 0x000fe200078f18ff */
[----:B------:R-:W-:Y:S01]  /*dec0*/  ULDC.64 UR4, c[0x0][0x1f0] ;  /* 0x00007c0000047ab9 */ /* 0x000fe20000000a00 */
[----:B------:R-:W4:Y:S01]  /*ded0*/  S2R R12, SR_CTAID.Z ;  /* 0x00000000000c7919 */ /* 0x000f220000002700 */
[----:B------:R-:W-:Y:S01]  /*dee0*/  UIMAD UR4, UR6, UR4, URZ ;  /* 0x00000004060472a4 */ /* 0x000fe2000f8e023f */
[----:B------:R-:W-:Y:S01]  /*def0*/  SHF.R.S32.HI R10, RZ, 0x3, R10 ;  /* 0x00000003ff0a7819 */ /* 0x000fe2000001140a */
[----:B------:R-:W-:Y:S01]  /*df00*/  IMAD.U32 R4, RZ, RZ, UR13 ;  /* 0x0000000dff047e24 */ /* 0x000fe2000f8e00ff */
[----:B------:R-:W-:Y:S01]  /*df10*/  BSSY B0, `(.L_x_1480) ;  /* 0x000001a000007945 */ /* 0x000fe20003800000 */
[----:B------:R-:W-:Y:S01]  /*df20*/  UIMAD UR4, UR10, UR5, UR4 ;  /* 0x000000050a0472a4 */ /* 0x000fe2000f8e0204 */
[----:B------:R-:W-:-:S05]  /*df30*/  SHF.R.S32.HI R11, RZ, 0x1f, R10 ;  /* 0x0000001fff0b7819 */ /* 0x000fca000001140a */
[----:B------:R-:W-:Y:S01]  /*df40*/  IMAD.WIDE R4, R4, 0x80, R10 ;  /* 0x0000008004047825 */ /* 0x000fe200078e020a */
[----:B--2---:R-:W-:Y:S02]  /*df50*/  SHF.R.S32.HI R0, RZ, 0x1f, R82 ;  /* 0x0000001fff007819 */ /* 0x004fe40000011452 */
[----:B------:R-:W-:-:S04]  /*df60*/  IADD3 R2, P0, R82, UR14, RZ ;  /* 0x0000000e52027c10 */ /* 0x000fc8000ff1e0ff */
[----:B------:R-:W-:Y:S02]  /*df70*/  IADD3.X R3, R0, UR7, RZ, P0, !PT ;  /* 0x0000000700037c10 */ /* 0x000fe400087fe4ff */
[----:B------:R-:W-:-:S03]  /*df80*/  ISETP.GE.AND P0, PT, R232, UR25, PT ;  /* 0x00000019e8007c0c */ /* 0x000fc6000bf06270 */
[----:B----4-:R-:W-:-:S05]  /*df90*/  IMAD.WIDE.U32 R12, R12, c[0x0][0x1f0], R2 ;  /* 0x00007c000c0c7a25 */ /* 0x010fca00078e0002 */
        /* <DEDUP_REMOVED lines=17> */
.L_x_1481:
[----:B---3--:R-:W-:Y:S05]  /*e0b0*/  BSYNC B0 ;  /* 0x0000000000007941 */ /* 0x008fea0003800000 */
.L_x_1480:
[----:B------:R-:W-:Y:S01]  /*e0c0*/  IADD3 R0, R10, 0x20, RZ ;  /* 0x000000200a007810 */ /* 0x000fe20007ffe0ff */
        /* <DEDUP_REMOVED lines=21> */
.L_x_1483:
[----:B------:R-:W-:Y:S05]  /*e220*/  BSYNC B0 ;  /* 0x0000000000007941 */ /* 0x000fea0003800000 */
.L_x_1482:
        /* <DEDUP_REMOVED lines=22> */
.L_x_1485:
[----:B------:R-:W-:Y:S05]  /*e390*/  BSYNC B0 ;  /* 0x0000000000007941 */ /* 0x000fea0003800000 */
.L_x_1484:
[----:B------:R-:W-:-:S04]  /*e3a0*/  IADD3 R0, R10, 0x60, RZ ;  /* 0x000000600a007810 */ /* 0x000fc80007ffe0ff */
        /* <DEDUP_REMOVED lines=22> */
.L_x_1452:
        /* <DEDUP_REMOVED lines=82> */
.L_x_1487:
[----:B------:R-:W-:Y:S05]  /*ea30*/  BSYNC B0 ;  /* 0x0000000000007941 */ /* 0x000fea0003800000 */
.L_x_1486:
        /* <DEDUP_REMOVED lines=22> */
.L_x_1489:
[----:B------:R-:W-:Y:S05]  /*eba0*/  BSYNC B0 ;  /* 0x0000000000007941 */ /* 0x000fea0003800000 */
.L_x_1488:
        /* <DEDUP_REMOVED lines=22> */
.L_x_1491:
[----:B------:R-:W-:Y:S05]  /*ed10*/  BSYNC B0 ;  /* 0x0000000000007941 */ /* 0x000fea0003800000 */
.L_x_1490:
        /* <DEDUP_REMOVED lines=21> */
.L_x_1493:
[----:B------:R-:W-:Y:S05]  /*ee70*/  BSYNC B0 ;  /* 0x0000000000007941 */ /* 0x000fea0003800000 */
.L_x_1492:
        /* <DEDUP_REMOVED lines=35> */
.L_x_1494:
        /* <DEDUP_REMOVED lines=13> */
.L_x_2054:


//--------------------- .text._ZN5flash16flash_fwd_kernelI23Flash_fwd_kernel_traitsILi256ELi128ELi64ELi8ELb0ELb0EN7cutlass10bfloat16_tE19Flash_kernel_traitsILi256ELi128ELi64ELi8ES3_EELb1ELb0ELb0ELb0ELb0ELb0ELb0ELb1EEEvNS_16Flash_fwd_paramsE --------------------------
	.section	.text._ZN5flash16flash_fwd_kernelI23Flash_fwd_kernel_traitsILi256ELi128ELi64ELi8ELb0ELb0EN7cutlass10bfloat16_tE19Flash_kernel_traitsILi256ELi128ELi64ELi8ES3_EELb1ELb0ELb0ELb0ELb0ELb0ELb0ELb1EEEvNS_16Flash_fwd_paramsE,"ax",@progbits
	.sectioninfo	@"SHI_REGISTERS=255"
	.align	128
        .global         _ZN5flash16flash_fwd_kernelI23Flash_fwd_kernel_traitsILi256ELi128ELi64ELi8ELb0ELb0EN7cutlass10bfloat16_tE19Flash_kernel_traitsILi256ELi128ELi64ELi8ES3_EELb1ELb0ELb0ELb0ELb0ELb0ELb0ELb1EEEvNS_16Flash_fwd_paramsE
        .type           _ZN5flash16flash_fwd_kernelI23Flash_fwd_kernel_traitsILi256ELi128ELi64ELi8ELb0ELb0EN7cutlass10bfloat16_tE19Flash_kernel_traitsILi256ELi128ELi64ELi8ES3_EELb1ELb0ELb0ELb0ELb0ELb0ELb0ELb1EEEvNS_16Flash_fwd_paramsE,@function
        .size           _ZN5flash16flash_fwd_kernelI23Flash_fwd_kernel_traitsILi256ELi128ELi64ELi8ELb0ELb0EN7cutlass10bfloat16_tE19Flash_kernel_traitsILi256ELi128ELi64ELi8ES3_EELb1ELb0ELb0ELb0ELb0ELb0ELb0ELb1EEEvNS_16Flash_fwd_paramsE,(.L_x_2055 - _ZN5flash16flash_fwd_kernelI23Flash_fwd_kernel_traitsILi256ELi128ELi64ELi8ELb0ELb0EN7cutlass10bfloat16_tE19Flash_kernel_traitsILi256ELi128ELi64ELi8ES3_EELb1ELb0ELb0ELb0ELb0ELb0ELb0ELb1EEEvNS_16Flash_fwd_paramsE)
        .other          _ZN5flash16flash_fwd_kernelI23Flash_fwd_kernel_traitsILi256ELi128ELi64ELi8ELb0ELb0EN7cutlass10bfloat16_tE19Flash_kernel_traitsILi256ELi128ELi64ELi8ES3_EELb1ELb0ELb0ELb0ELb0ELb0ELb0ELb1EEEvNS_16Flash_fwd_paramsE,@"STO_CUDA_ENTRY STV_DEFAULT"
_ZN5flash16flash_fwd_kernelI23Flash_fwd_kernel_traitsILi256ELi128ELi64ELi8ELb0ELb0EN7cutlass10bfloat16_tE19Flash_kernel_traitsILi256ELi128ELi64ELi8ES3_EELb1ELb0ELb0ELb0ELb0ELb0ELb0ELb1EEEvNS_16Flash_fwd_paramsE:
.text._ZN5flash16flash_fwd_kernelI23Flash_fwd_kernel_traitsILi256ELi128ELi64ELi8ELb0ELb0EN7cutlass10bfloat16_tE19Flash_kernel_traitsILi256ELi128ELi64ELi8ES3_EELb1ELb0ELb0ELb0ELb0ELb0ELb0ELb1EEEvNS_16Flash_fwd_paramsE:
        /* <DEDUP_REMOVED lines=25> */
[----:B------:R-:W-:Y:S02]  /*0190*/  UISETP.NE.AND.EX UP0, UPT, URZ, UR5, UPT, UP0 ;  /* 0x000000053f00728c */ /* 0x000fe4000bf05300 */
[----:B------:R-:W-:-:S02]  /*01a0*/  UISETP.NE.AND UP3, UPT, UR8, URZ, UPT ;  /* 0x0000003f0800728c */ /* 0x000fc4000bf65270 */
[----:B------:R-:W-:Y:S02]  /*01b0*/  ULDC.64 UR4, c[0x0][0x250] ;  /* 0x0000940000047ab9 */ /* 0x000fe40000000a00 */
[----:B-----5:R-:W-:-:S06]  /*01c0*/  UIMAD.WIDE UR12, UR19, UR11, UR12 ;  /* 0x0000000b130c72a5 */ /* 0x020fcc000f8e020c */
[----:B------:R-:W-:Y:S01]  /*01d0*/  MOV R12, UR12 ;  /* 0x0000000c000c7c02 */ /* 0x000fe20008000f00 */
[----:B------:R-:W-:Y:S01]  /*01e0*/  IMAD.U32 R13, RZ, RZ, UR13 ;  /* 0x0000000dff0d7e24 */ /* 0x000fe2000f8e00ff */
[----:B-1----:R-:W-:-:S06]  /*01f0*/  ULOP3.LUT UR6, UR9, UR10, UR19, 0xfe, !UPT ;  /* 0x0000000a09067292 */ /* 0x002fcc000f8efe13 */
[----:B--2---:R-:W-:Y:S01]  /*0200*/  LOP3.LUT P0, RZ, R20, UR6, RZ, 0xfc, !PT ;  /* 0x0000000614ff7c12 */ /* 0x004fe2000f80fcff */
[----:B------:R-:W-:Y:S02]  /*0210*/  @UP0 UIMAD.WIDE UR4, UR19, UR11, UR4 ;  /* 0x0000000b130402a5 */ /* 0x000fe4000f8e0204 */
[----:B------:R-:W-:Y:S02]  /*0220*/  ULDC.64 UR6, c[0x0][0x248] ;  /* 0x0000920000067ab9 */ /* 0x000fe40000000a00 */
[----:B------:R-:W-:-:S08]  /*0230*/  UISETP.EQ.U32.AND UP1, UPT, URZ, UR6, UPT ;  /* 0x000000063f00728c */ /* 0x000fd0000bf22070 */
[----:B------:R-:W-:Y:S01]  /*0240*/  @!P0 IMAD.MOV.U32 R8, RZ, RZ, c[0x0][0x308] ;  /* 0x0000c200ff088624 */ /* 0x000fe200078e00ff */
[----:B------:R-:W-:Y:S01]  /*0250*/  @!P0 MOV R9, c[0x0][0x30c] ;  /* 0x0000c30000098a02 */ /* 0x000fe20000000f00 */
[----:B------:R-:W-:Y:S01]  /*0260*/  IMAD.U32 R10, RZ, RZ, UR4 ;  /* 0x00000004ff0a7e24 */ /* 0x000fe2000f8e00ff */
[----:B------:R-:W-:Y:S01]  /*0270*/  UISETP.EQ.OR.EX UP1, UPT, URZ, UR7, !UP3, UP1 ;  /* 0x000000073f00728c */ /* 0x000fe2000df22710 */
[----:B------:R-:W-:Y:S02]  /*0280*/  IMAD.U32 R11, RZ, RZ, UR5 ;  /* 0x00000005ff0b7e24 */ /* 0x000fe4000f8e00ff */
[----:B------:R-:W-:Y:S02]  /*0290*/  ULDC.64 UR6, c[0x0][0x248] ;  /* 0x0000920000067ab9 */ /* 0x000fe40000000a00 */
[----:B------:R-:W-:Y:S01]  /*02a0*/  UIMAD.WIDE UR6, UR19, UR11, UR6 ;  /* 0x0000000b130672a5 */ /* 0x000fe2000f8e0206 */
[----:B---3--:R-:W1:Y:S01]  /*02b0*/  @P1 R2UR UR16, R6 ;  /* 0x00000000061013c2 */ /* 0x008e6200000e0000 */
[----:B----4-:R-:W-:-:S07]  /*02c0*/  @P1 IADD3 R2, P3, R4, c[0x0][0x300], RZ ;  /* 0x0000c00004021a10 */ /* 0x010fce0007f7e0ff */
[----:B------:R-:W2:Y:S01]  /*02d0*/  @P1 R2UR UR17, R7 ;  /* 0x00000000071113c2 */ /* 0x000ea200000e0000 */
[----:B------:R-:W-:-:S05]  /*02e0*/  @P1 IMAD.X R3, RZ, RZ, R5, P3 ;  /* 0x000000ffff031224 */ /* 0x000fca00018e0605 */
[----:B------:R-:W-:Y:S01]  /*02f0*/  @!P0 STG.E.64 [R8.64+0x8], R2 ;  /* 0x0000080208008986 */ /* 0x000fe2000c101b0e */
[----:B-1----:R-:W-:Y:S02]  /*0300*/  IMAD.U32 R6, RZ, RZ, UR16 ;  /* 0x00000010ff067e24 */ /* 0x002fe4000f8e00ff */
[----:B--2---:R-:W-:-:S05]  /*0310*/  IMAD.U32 R7, RZ, RZ, UR17 ;  /* 0x00000011ff077e24 */ /* 0x004fca000f8e00ff */
[----:B------:R1:W-:Y:S01]  /*0320*/  @!P0 STG.E.64 [R8.64], R6 ;  /* 0x0000000608008986 */ /* 0x0003e2000c101b0e */
[----:B------:R-:W-:-:S03]  /*0330*/  PLOP3.LUT P0, PT, PT, PT, UP0, 0x80, 0x0 ;  /* 0x000000000000781c */ /* 0x000fc60003f0f008 */
[----:B------:R-:W2:Y:S04]  /*0340*/  @P2 LDG.E R4, [R12.64] ;  /* 0x0000000e0c042981 */ /* 0x000ea8000c1e1900 */
[----:B------:R-:W3:Y:S01]  /*0350*/  @P2 LDG.E R0, [R12.64+0x4] ;  /* 0x0000040e0c002981 */ /* 0x000ee2000c1e1900 */
[----:B------:R-:W-:-:S05]  /*0360*/  PLOP3.LUT P1, PT, PT, PT, UP1, 0x80, 0x0 ;  /* 0x000000000000781c */ /* 0x000fca0003f2f018 */
[----:B------:R4:W5:Y:S01]  /*0370*/  @P0 LDG.E R5, [R10.64] ;  /* 0x0000000e0a050981 */ /* 0x000962000c1e1900 */
[----:B-1----:R-:W-:Y:S01]  /*0380*/  MOV R6, UR6 ;  /* 0x0000000600067c02 */ /* 0x002fe20008000f00 */
[----:B------:R-:W-:-:S06]  /*0390*/  IMAD.U32 R7, RZ, RZ, UR7 ;  /* 0x00000007ff077e24 */ /* 0x000fcc000f8e00ff */
[----:B------:R-:W5:Y:S01]  /*03a0*/  @!P1 LDG.E R8, [R6.64] ;  /* 0x0000000e06089981 */ /* 0x000f62000c1e1900 */
[----:B------:R-:W-:Y:S02]  /*03b0*/  UMOV UR8, 0xffffffff ;  /* 0xffffffff00087882 */ /* 0x000fe40000000000 */
[----:B------:R-:W-:Y:S01]  /*03c0*/  UMOV UR25, URZ ;  /* 0x0000003f00197c82 */ /* 0x000fe20008000000 */
[----:B------:R-:W1:Y:S01]  /*03d0*/  LDC.U8 R236, c[0x0][0x2d8] ;  /* 0x0000b600ffec7b82 */ /* 0x000e620000000000 */
[----:B------:R-:W-:Y:S01]  /*03e0*/  UMOV UR22, 0xffffffff ;  /* 0xffffffff00167882 */ /* 0x000fe20000000000 */
[----:B----4-:R-:W-:-:S06]  /*03f0*/  SHF.R.S32.HI R11, RZ, 0x1f, R20 ;  /* 0x0000001fff0b7819 */ /* 0x010fcc0000011414 */
[----:B--2---:R-:W2:Y:S08]  /*0400*/  @P2 R2UR UR8, R4 ;  /* 0x00000000040823c2 */ /* 0x004eb000000e0000 */
[----:B---3--:R-:W2:Y:S08]  /*0410*/  @P2 R2UR UR12, R0 ;  /* 0x00000000000c23c2 */ /* 0x008eb000000e0000 */
[----:B-----5:R3:W4:Y:S01]  /*0420*/  @P0 R2UR UR25, R5 ;  /* 0x00000000051903c2 */ /* 0x02072200000e0000 */
[----:B------:R-:W-:-:S04]  /*0430*/  ISETP.NE.U32.AND P0, PT, RZ, c[0x0][0x248], PT ;  /* 0x00009200ff007a0c */ /* 0x000fc80003f05070 */
[----:B------:R-:W-:Y:S01]  /*0440*/  ISETP.NE.AND.EX P0, PT, RZ, c[0x0][0x24c], PT, P0 ;  /* 0x00009300ff007a0c */ /* 0x000fe20003f05300 */
[----:B--2---:R-:W-:Y:S02]  /*0450*/  @UP2 UIADD3 UR12, UR12, -UR8, URZ ;  /* 0x800000080c0c2290 */ /* 0x004fe4000fffe03f */
[----:B------:R3:W2:Y:S01]  /*0460*/  @!P1 R2UR UR22, R8 ;  /* 0x00000000081693c2 */ /* 0x0006a200000e0000 */
[----:B------:R-:W-:-:S04]  /*0470*/  LEA.HI R4, R11, R20, RZ, 0x5 ;  /* 0x000000140b047211 */ /* 0x000fc800078f28ff */
        /* <DEDUP_REMOVED lines=9> */
.L_x_1495:
[----:B-1----:R-:W-:Y:S02]  /*0510*/  ULDC UR6, c[0x0][0x218] ;  /* 0x0000860000067ab9 */ /* 0x002fe40000000800 */
.L_x_1496:
        /* <DEDUP_REMOVED lines=74> */
.L_x_1498:
        /* <DEDUP_REMOVED lines=50> */
.L_x_1499:
[--C-:B------:R-:W-:Y:S01]  /*0ce0*/  SHF.R.S32.HI R7, RZ, 0x5, R4.reuse ;  /* 0x00000005ff077819 */ /* 0x100fe20000011404 */
[----:B------:R-:W1:Y:S01]  /*0cf0*/  S2R R12, SR_CTAID.Z ;  /* 0x00000000000c7919 */ /* 0x000e620000002700 */
[----:B------:R-:W-:Y:S01]  /*0d00*/  LEA.HI R5, R11, R20, RZ, 0x4 ;  /* 0x000000140b057211 */ /* 0x000fe200078f20ff */
[----:B------:R-:W-:Y:S01]  /*0d10*/  ULDC.64 UR4, c[0x0][0x1b0] ;  /* 0x00006c0000047ab9 */ /* 0x000fe20000000a00 */
[----:B------:R-:W-:Y:S01]  /*0d20*/  SHF.R.S32.HI R4, RZ, 0x1f, R4 ;  /* 0x0000001fff047819 */ /* 0x000fe20000011404 */
[----:B------:R-:W-:Y:S01]  /*0d30*/  UIMAD UR4, UR27, UR4, URZ ;  /* 0x000000041b0472a4 */ /* 0x000fe2000f8e023f */
[----:B------:R-:W-:Y:S01]  /*0d40*/  SHF.R.S32.HI R10, RZ, 0x1f, R9 ;  /* 0x0000001fff0a7819 */ /* 0x000fe20000011409 */
[----:B------:R-:W-:Y:S01]  /*0d50*/  UIADD3 UR21, -UR21, UR12, URZ ;  /* 0x0000000c15157290 */ /* 0x000fe2000fffe13f */
[----:B------:R-:W-:Y:S01]  /*0d60*/  SHF.R.S32.HI R0, RZ, 0x4, R5 ;  /* 0x00000004ff007819 */ /* 0x000fe20000011405 */
[----:B------:R-:W-:Y:S01]  /*0d70*/  IMAD.MOV.U32 R8, RZ, RZ, 0x20 ;  /* 0x00000020ff087424 */ /* 0x000fe200078e00ff */
[----:B------:R-:W-:Y:S01]  /*0d80*/  LEA.HI R4, R4, R7, RZ, 0x3 ;  /* 0x0000000704047211 */ /* 0x000fe200078f18ff */
[----:B------:R-:W-:Y:S01]  /*0d90*/  IMAD.U32 R17, RZ, RZ, UR10 ;  /* 0x0000000aff117e24 */ /* 0x000fe2000f8e00ff */
[----:B------:R-:W-:Y:S01]  /*0da0*/  LEA.HI R10, R10, R9, RZ, 0x2 ;  /* 0x000000090a0a7211 */ /* 0x000fe200078f10ff */
[----:B------:R-:W-:Y:S01]  /*0db0*/  BSSY B0, `(.L_x_1500) ;  /* 0x0000075000007945 */ /* 0x000fe20003800000 */
[----:B------:R-:W-:-:S02]  /*0dc0*/  LEA.HI R213, R5, R0, RZ, 0x1 ;  /* 0x0000000005d57211 */ /* 0x000fc400078f08ff */
[----:B------:R-:W-:Y:S02]  /*0dd0*/  LOP3.LUT R4, R4, 0xffffff8, RZ, 0xc0, !PT ;  /* 0x0ffffff804047812 */ /* 0x000fe400078ec0ff */
[-C--:B------:R-:W-:Y:S02]  /*0de0*/  LEA.HI R13, R11, R20.reuse, RZ, 0x3 ;  /* 0x000000140b0d7211 */ /* 0x080fe400078f18ff */
[----:B------:R-:W-:Y:S01]  /*0df0*/  SHF.R.S32.HI R252, RZ, 0x2, R10 ;  /* 0x00000002fffc7819 */ /* 0x000fe2000001140a */
[----:B------:R-:W-:Y:S01]  /*0e00*/  IMAD.IADD R3, R7, 0x1, -R4 ;  /* 0x0000000107037824 */ /* 0x000fe200078e0a04 */
[----:B------:R-:W-:Y:S02]  /*0e10*/  LOP3.LUT R213, R213, 0xfffffffe, RZ, 0xc0, !PT ;  /* 0xfffffffed5d57812 */ /* 0x000fe400078ec0ff */
[----:B------:R-:W-:Y:S01]  /*0e20*/  SHF.R.S32.HI R26, RZ, 0x3, R13 ;  /* 0x00000003ff1a7819 */ /* 0x000fe2000001140d */
[----:B------:R-:W-:Y:S01]  /*0e30*/  IMAD R252, R3, 0x10, R252 ;  /* 0x0000001003fc7824 */ /* 0x000fe200078e02fc */
[----:B------:R-:W-:Y:S01]  /*0e40*/  LOP3.LUT R13, R13, 0xfffffff8, RZ, 0xc0, !PT ;  /* 0xfffffff80d0d7812 */ /* 0x000fe200078ec0ff */
[----:B------:R-:W-:Y:S01]  /*0e50*/  IMAD.IADD R213, R0, 0x1, -R213 ;  /* 0x0000000100d57824 */ /* 0x000fe200078e0ad5 */
[----:B------:R-:W-:Y:S01]  /*0e60*/  LOP3.LUT R5, R5, 0xfffffff0, RZ, 0xc0, !PT ;  /* 0xfffffff005057812 */ /* 0x000fe200078ec0ff */
[----:B------:R-:W-:Y:S01]  /*0e70*/  IMAD.SHL.U32 R3, R26, 0x40, RZ ;  /* 0x000000401a037824 */ /* 0x000fe200078e00ff */
[----:B------:R-:W-:Y:S01]  /*0e80*/  SHF.R.S32.HI R27, RZ, 0x1f, R26 ;  /* 0x0000001fff1b7819 */ /* 0x000fe2000001141a */
[C---:B------:R-:W-:Y:S01]  /*0e90*/  IMAD.IADD R0, R20.reuse, 0x1, -R13 ;  /* 0x0000000114007824 */ /* 0x040fe200078e0a0d */
[----:B------:R-:W-:Y:S01]  /*0ea0*/  LEA.HI R11, R11, R20, RZ, 0x6 ;  /* 0x000000140b0b7211 */ /* 0x000fe200078f30ff */
[----:B------:R-:W-:Y:S01]  /*0eb0*/  IMAD.IADD R4, R20, 0x1, -R5 ;  /* 0x0000000114047824 */ /* 0x000fe200078e0a05 */
[----:B------:R-:W-:Y:S01]  /*0ec0*/  LOP3.LUT R3, R3, 0x1c0, RZ, 0xc0, !PT ;  /* 0x000001c003037812 */ /* 0x000fe200078ec0ff */
[----:B------:R-:W-:-:S02]  /*0ed0*/  IMAD.SHL.U32 R28, R0, 0x8, RZ ;  /* 0x00000008001c7824 */ /* 0x000fc400078e00ff */
[----:B------:R-:W-:Y:S01]  /*0ee0*/  IMAD R13, R27, c[0x0][0x198], RZ ;  /* 0x000066001b0d7a24 */ /* 0x000fe200078e02ff */
[----:B------:R-:W-:Y:S01]  /*0ef0*/  SHF.R.U32.HI R248, RZ, 0x3, R3 ;  /* 0x00000003fff87819 */ /* 0x000fe20000011603 */
[----:B------:R-:W-:Y:S01]  /*0f00*/  IMAD.SHL.U32 R11, R11, 0x8, RZ ;  /* 0x000000080b0b7824 */ /* 0x000fe200078e00ff */
[----:B------:R-:W-:Y:S01]  /*0f10*/  LOP3.LUT R5, R3, 0x38, R28, 0xf8, !PT ;  /* 0x0000003803057812 */ /* 0x000fe200078ef81c */
[----:B------:R-:W-:Y:S01]  /*0f20*/  IMAD.SHL.U32 R6, R213, 0x8, RZ ;  /* 0x00000008d5067824 */ /* 0x000fe200078e00ff */
[----:B------:R-:W-:Y:S01]  /*0f30*/  SHF.R.S32.HI R3, RZ, 0x1f, R4 ;  /* 0x0000001fff037819 */ /* 0x000fe20000011404 */
[----:B------:R-:W-:Y:S01]  /*0f40*/  IMAD.WIDE R16, R17, 0x80, R26 ;  /* 0x0000008011107825 */ /* 0x000fe200078e021a */
[----:B------:R-:W-:Y:S02]  /*0f50*/  LOP3.LUT R248, R5, R248, RZ, 0x3c, !PT ;  /* 0x000000f805f87212 */ /* 0x000fe400078e3cff */
[----:B------:R-:W-:Y:S02]  /*0f60*/  LEA.HI R3, R3, R4, RZ, 0x3 ;  /* 0x0000000403037211 */ /* 0x000fe400078f18ff */
[----:B------:R-:W-:-:S02]  /*0f70*/  SHF.R.S32.HI R29, RZ, 0x1f, R28 ;  /* 0x0000001fff1d7819 */ /* 0x000fc4000001141c */
[C---:B------:R-:W-:Y:S01]  /*0f80*/  LOP3.LUT R5, R3.reuse, 0xfffffff8, RZ, 0xc0, !PT ;  /* 0xfffffff803057812 */ /* 0x040fe200078ec0ff */
[----:B------:R-:W-:Y:S01]  /*0f90*/  IMAD.SHL.U32 R3, R3, 0x40, RZ ;  /* 0x0000004003037824 */ /* 0x000fe200078e00ff */
[----:B------:R-:W-:Y:S01]  /*0fa0*/  IADD3 R14, P0, R28, UR6, RZ ;  /* 0x000000061c0e7c10 */ /* 0x000fe2000ff1e0ff */
[----:B------:R-:W-:Y:S01]  /*0fb0*/  IMAD.WIDE.U32 R18, R26, c[0x0][0x198], R28 ;  /* 0x000066001a127a25 */ /* 0x000fe200078e001c */
[----:B------:R-:W-:Y:S01]  /*0fc0*/  LOP3.LUT R248, R248, 0xfffffe00, R11, 0xf8, !PT ;  /* 0xfffffe00f8f87812 */ /* 0x000fe200078ef80b */
[----:B------:R-:W-:Y:S01]  /*0fd0*/  ULDC.64 UR6, c[0x0][0x1b8] ;  /* 0x00006e0000067ab9 */ /* 0x000fe20000000a00 */
[----:B------:R-:W-:Y:S01]  /*0fe0*/  IADD3.X R15, R29, UR18, RZ, P0, !PT ;  /* 0x000000121d0f7c10 */ /* 0x000fe200087fe4ff */
[----:B------:R-:W-:Y:S01]  /*0ff0*/  IMAD.IADD R5, R4, 0x1, -R5 ;  /* 0x0000000104057824 */ /* 0x000fe200078e0a05 */
[----:B------:R-:W-:Y:S01]  /*1000*/  IADD3 R18, P0, R18, UR24, RZ ;  /* 0x0000001812127c10 */ /* 0x000fe2000ff1e0ff */
[----:B------:R-:W-:Y:S01]  /*1010*/  IMAD R4, R26, c[0x0][0x19c], R13 ;  /* 0x000067001a047a24 */ /* 0x000fe200078e020d */
[----:B------:R-:W-:Y:S01]  /*1020*/  UIMAD UR18, UR22, UR5, UR4 ;  /* 0x00000005161272a4 */ /* 0x000fe2000f8e0204 */
[----:B-1----:R-:W-:Y:S01]  /*1030*/  IMAD.WIDE.U32 R12, R12, c[0x0][0x1a8], R14 ;  /* 0x00006a000c0c7a25 */ /* 0x002fe200078e000e */
[C---:B------:R-:W-:Y:S01]  /*1040*/  LOP3.LUT P2, RZ, R5.reuse, 0x4, RZ, 0xc0, !PT ;  /* 0x0000000405ff7812 */ /* 0x040fe2000784c0ff */
[----:B------:R-:W-:Y:S01]  /*1050*/  ULDC.64 UR4, c[0x0][0x1a8] ;  /* 0x00006a0000047ab9 */ /* 0x000fe20000000a00 */
[C---:B------:R-:W-:Y:S01]  /*1060*/  LOP3.LUT P1, RZ, R5.reuse, 0x2, RZ, 0xc0, !PT ;  /* 0x0000000205ff7812 */ /* 0x040fe2000782c0ff */
[----:B------:R-:W-:Y:S01]  /*1070*/  IMAD.SHL.U32 R5, R5, 0x40, RZ ;  /* 0x0000004005057824 */ /* 0x000fe200078e00ff */
[----:B------:R-:W-:Y:S01]  /*1080*/  IADD3.X R19, R19, UR23, R4, P0, !PT ;  /* 0x0000001713137c10 */ /* 0x000fe200087fe404 */
[----:B------:R-:W-:Y:S01]  /*1090*/  IMAD R11, R27, c[0x0][0x1a0], RZ ;  /* 0x000068001b0b7a24 */ /* 0x000fe200078e02ff */
[----:B------:R-:W-:Y:S01]  /*10a0*/  UIMAD UR6, UR27, UR6, URZ ;  /* 0x000000061b0672a4 */ /* 0x000fe2000f8e023f */
[----:B------:R-:W-:Y:S01]  /*10b0*/  IMAD.WIDE.U32 R14, R26, c[0x0][0x1a0], R28 ;  /* 0x000068001a0e7a25 */ /* 0x000fe200078e001c */
[----:B------:R-:W-:Y:S01]  /*10c0*/  LOP3.LUT R5, R5, 0x1c0, RZ, 0xc0, !PT ;  /* 0x000001c005057812 */ /* 0x000fe200078ec0ff */
[----:B------:R-:W-:Y:S01]  /*10d0*/  UIMAD UR4, UR26, UR4, URZ ;  /* 0x000000041a0472a4 */ /* 0x000fe2000f8e023f */
[----:B------:R-:W-:Y:S01]  /*10e0*/  IADD3 R251, R28, 0x40, RZ ;  /* 0x000000401cfb7810 */ /* 0x000fe20007ffe0ff */
[----:B------:R-:W-:Y:S01]  /*10f0*/  IMAD R4, R26, c[0x0][0x1a4], R11 ;  /* 0x000069001a047a24 */ /* 0x000fe200078e020b */
[----:B------:R-:W-:Y:S01]  /*1100*/  IADD3 R14, P0, R14, UR30, RZ ;  /* 0x0000001e0e0e7c10 */ /* 0x000fe2000ff1e0ff */
        /* <DEDUP_REMOVED lines=12> */
[C---:B------:R-:W-:Y:S02]  /*11d0*/  IADD3 R250, R28.reuse, 0x80, RZ ;  /* 0x000000801cfa7810 */ /* 0x040fe40007ffe0ff */
[----:B------:R-:W-:Y:S01]  /*11e0*/  IADD3 R249, R28, 0xc0, RZ ;  /* 0x000000c01cf97810 */ /* 0x000fe20007ffe0ff */
[----:B------:R-:W-:Y:S01]  /*11f0*/  IMAD.WIDE.U32 R34, R5, c[0x0][0x1b8], R14 ;  /* 0x00006e0005227a25 */ /* 0x000fe200078e000e */
[----:B------:R-:W-:Y:S01]  /*1200*/  IADD3 R39, R37, UR18, RZ ;  /* 0x0000001225277c10 */ /* 0x000fe2000fffe0ff */
[----:B------:R1:W-:Y:S01]  /*1210*/  STL.64 [R1+0x8], R36 ;  /* 0x0000082401007387 */ /* 0x0003e20000100a00 */
[----:B------:R-:W-:Y:S01]  /*1220*/  IADD3 R15, R13, UR4, RZ ;  /* 0x000000040d0f7c10 */ /* 0x000fe2000fffe0ff */
[----:B------:R-:W-:Y:S01]  /*1230*/  IMAD.MOV.U32 R5, RZ, RZ, 0x10 ;  /* 0x00000010ff057424 */ /* 0x000fe200078e00ff */
[----:B------:R-:W-:Y:S01]  /*1240*/  IADD3 R247, R35, UR6, RZ ;  /* 0x0000000623f77c10 */ /* 0x000fe2000fffe0ff */
[----:B------:R1:W-:Y:S01]  /*1250*/  STL.64 [R1], R34 ;  /* 0x0000002201007387 */ /* 0x0003e20000100a00 */
[----:B------:R-:W-:-:S02]  /*1260*/  SEL R3, R8, 0xffffffe0, !P2 ;  /* 0xffffffe008037807 */ /* 0x000fc40005000000 */
[----:B------:R-:W-:Y:S01]  /*1270*/  SEL R5, R5, 0xfffffff0, !P1 ;  /* 0xfffffff005057807 */ /* 0x000fe20004800000 */
        /* <DEDUP_REMOVED lines=40> */
.L_x_1501:
[----:B------:R-:W-:Y:S05]  /*1500*/  BSYNC B0 ;  /* 0x0000000000007941 */ /* 0x000fea0003800000 */
.L_x_1500:
        /* <DEDUP_REMOVED lines=9> */
[----:B--2---:R-:W-:-:S03]  /*15a0*/  IMAD.U32 R30, RZ, RZ, UR4 ;  /* 0x00000004ff1e7e24 */ /* 0x004fc6000f8e00ff */
        /* <DEDUP_REMOVED lines=45> */
.L_x_1503:
[----:B------:R-:W-:Y:S05]  /*1880*/  BSYNC B0 ;  /* 0x0000000000007941 */ /* 0x000fea0003800000 */
.L_x_1502:
[----:B------:R-:W-:Y:S01]  /*1890*/  IADD3 R6, R26, 0x40, RZ ;  /* 0x000000401a067810 */ /* 0x000fe20007ffe0ff */
[----:B------:R-:W-:Y:S03]  /*18a0*/  BSSY B0, `(.L_x_1504) ;  /* 0x000002c000007945 */ /* 0x000fe60003800000 */
[----:B------:R-:W-:-:S13]  /*18b0*/  ISETP.GE.AND P0, PT, R6, UR21, PT ;  /* 0x0000001506007c0c */ /* 0x000fda000bf06270 */
[----:B------:R-:W-:Y:S05]  /*18c0*/  @P0 BRA `(.L_x_1505) ;  /* 0x0000029000000947 */ /* 0x000fea0003800000 */
[----:B--2---:R-:W-:Y:S01]  /*18d0*/  IADD3 R11, P0, R16, 0x40, RZ ;  /* 0x00000040100b7810 */ /* 0x004fe20007f1e0ff */
        /* <DEDUP_REMOVED lines=40> */
.L_x_1505:
[----:B------:R-:W-:Y:S05]  /*1b60*/  BSYNC B0 ;  /* 0x0000000000007941 */ /* 0x000fea0003800000 */
.L_x_1504:
        /* <DEDUP_REMOVED lines=12> */
[----:B--2---:R-:W-:Y:S01]  /*1c30*/  IMAD.X R11, RZ, RZ, R17, P0 ;  /* 0x000000ffff0b7224 */ /* 0x004fe200000e0611 */
        /* <DEDUP_REMOVED lines=35> */
.L_x_1507:
[----:B------:R-:W-:Y:S05]  /*1e70*/  BSYNC B0 ;  /* 0x0000000000007941 */ /* 0x000fea0003800000 */
.L_x_1506:
        /* <DEDUP_REMOVED lines=48> */
.L_x_1509:
[----:B------:R-:W-:Y:S05]  /*2180*/  BSYNC B0 ;  /* 0x0000000000007941 */ /* 0x000fea0003800000 */
.L_x_1508:
        /* <DEDUP_REMOVED lines=15> */
[C---:B--2---:R-:W-:Y:S02]  /*2280*/  @!P1 LEA R14, P5, R11.reuse, c[0x0][0x168], 0x1 ;  /* 0x00005a000b0e9a11 */ /* 0x044fe400078a08ff */
        /* <DEDUP_REMOVED lines=26> */
.L_x_1511:
[----:B------:R-:W-:Y:S05]  /*2430*/  BSYNC B0 ;  /* 0x0000000000007941 */ /* 0x000fea0003800000 */
.L_x_1510:
[----:B------:R-:W0:Y:S01]  /*2440*/  LDGDEPBAR ;  /* 0x00000000000079af */ /* 0x000e220000000000 */
[----:B------:R-:W-:Y:S01]  /*2450*/  ISETP.GE.AND P0, PT, R26, UR18, PT ;  /* 0x000000121a007c0c */ /* 0x000fe2000bf06270 */
[----:B------:R-:W-:Y:S01]  /*2460*/  ULDC.64 UR4, c[0x0][0x1a0] ;  /* 0x0000680000047ab9 */ /* 0x000fe20000000a00 */
[----:B------:R-:W-:Y:S01]  /*2470*/  BSSY B0, `(.L_x_1512) ;  /* 0x0000032000007945 */ /* 0x000fe20003800000 */
[----:B------:R-:W-:Y:S02]  /*2480*/  UIMAD.WIDE.U32 UR26, UR20, UR4, URZ ;  /* 0x00000004141a72a5 */ /* 0x000fe4000f8e003f */
[----:B------:R-:W-:-:S04]  /*2490*/  UIMAD UR4, UR19, UR4, URZ ;  /* 0x00000004130472a4 */ /* 0x000fc8000f8e023f */
[----:B------:R-:W-:Y:S01]  /*24a0*/  UIMAD UR4, UR20, UR5, UR4 ;  /* 0x00000005140472a4 */ /* 0x000fe2000f8e0204 */
[----:B--2-4-:R-:W-:Y:S02]  /*24b0*/  IMAD.U32 R12, RZ, RZ, UR26 ;  /* 0x0000001aff0c7e24 */ /* 0x014fe4000f8e00ff */
        /* <DEDUP_REMOVED lines=45> */
.L_x_1513:
[----:B------:R-:W-:Y:S05]  /*2790*/  BSYNC B0 ;  /* 0x0000000000007941 */ /* 0x000fea0003800000 */
.L_x_1512:
        /* <DEDUP_REMOVED lines=44> */
.L_x_1515:
[----:B------:R-:W-:Y:S05]  /*2a60*/  BSYNC B0 ;  /* 0x0000000000007941 */ /* 0x000fea0003800000 */
.L_x_1514:
[C---:B----4-:R-:W-:Y:S01]  /*2a70*/  IMAD.SHL.U32 R8, R0.reuse, 0x40, RZ ;  /* 0x0000004000087824 */ /* 0x050fe200078e00ff */
        /* <DEDUP_REMOVED lines=18> */
[----:B------:R-:W-:Y:S01]  /*2ba0*/  LDSM.16.M88.4 R84, [R209] ;  /* 0x00000000d154783b */ /* 0x000fe20000000200 */
[----:B------:R-:W-:Y:S02]  /*2bb0*/  LOP3.LUT R240, R240, 0xfffffffd, RZ, 0xc0, !PT ;  /* 0xfffffffdf0f07812 */ /* 0x000fe400078ec0ff */
[----:B------:R-:W-:-:S05]  /*2bc0*/  IMAD.SHL.U32 R213, R213, 0x2, RZ ;  /* 0x00000002d5d57824 */ /* 0x000fca00078e00ff */
[----:B------:R-:W4:Y:S01]  /*2bd0*/  LDSM.16.M88.4 R60, [R213+0x10000] ;  /* 0x01000000d53c783b */ /* 0x000f220000000200 */
[C---:B------:R-:W-:Y:S02]  /*2be0*/  IADD3 R0, R213.reuse, 0x10000, RZ ;  /* 0x00010000d5007810 */ /* 0x040fe40007ffe0ff */
[----:B------:R-:W-:Y:S01]  /*2bf0*/  IADD3 R211, R213, 0x10020, RZ ;  /* 0x00010020d5d37810 */ /* 0x000fe20007ffe0ff */
[----:B------:R-:W5:Y:S01]  /*2c00*/  LDSM.16.M88.4 R52, [R213+0x10800] ;  /* 0x01080000d534783b */ /* 0x000f620000000200 */
[----:B------:R-:W-:Y:S01]  /*2c10*/  @P1 IADD3 R211, R0, -0x20, RZ ;  /* 0xffffffe000d31810 */ /* 0x000fe20007ffe0ff */
[----:B------:R-:W-:Y:S02]  /*2c20*/  IMAD.MOV.U32 R0, RZ, RZ, 0x40 ;  /* 0x00000040ff007424 */ /* 0x000fe400078e00ff */
[----:B------:R-:W1:Y:S01]  /*2c30*/  LDSM.16.M88.4 R12, [R213+0x11000] ;  /* 0x01100000d50c783b */ /* 0x000e620000000200 */
[C---:B------:R-:W-:Y:S02]  /*2c40*/  IADD3 R203, R211.reuse, 0x800, RZ ;  /* 0x00000800d3cb7810 */ /* 0x040fe40007ffe0ff */
[----:B------:R-:W-:Y:S01]  /*2c50*/  SEL R0, R0, 0xffffffc0, !P2 ;  /* 0xffffffc000007807 */ /* 0x000fe20005000000 */
[----:B-1----:R-:W1:Y:S01]  /*2c60*/  LDSM.16.M88.4 R32, [R213+0x11800] ;  /* 0x01180000d520783b */ /* 0x002e620000000200 */
[----:B------:R-:W-:-:S02]  /*2c70*/  IADD3 R202, R211, 0x1000, RZ ;  /* 0x00001000d3ca7810 */ /* 0x000fc40007ffe0ff */
[----:B------:R-:W-:Y:S01]  /*2c80*/  IADD3 R201, R211, 0x1800, RZ ;  /* 0x00001800d3c97810 */ /* 0x000fe20007ffe0ff */
[----:B------:R-:W2:Y:S01]  /*2c90*/  LDSM.16.M88.4 R36, [R211] ;  /* 0x00000000d324783b */ /* 0x000ea20000000200 */
[----:B------:R-:W-:Y:S01]  /*2ca0*/  IMAD.IADD R207, R213, 0x1, R0 ;  /* 0x00000001d5cf7824 */ /* 0x000fe200078e0200 */
[C---:B------:R-:W-:Y:S01]  /*2cb0*/  IADD3 R199, R211.reuse, 0x2000, RZ ;  /* 0x00002000d3c77810 */ /* 0x040fe20007ffe0ff */
[----:B------:R-:W-:Y:S01]  /*2cc0*/  IMAD.IADD R200, R0, 0x1, R211 ;  /* 0x0000000100c87824 */ /* 0x000fe200078e02d3 */
[----:B------:R-:W3:Y:S01]  /*2cd0*/  LDSM.16.M88.4 R40, [R211+0x800] ;  /* 0x00080000d328783b */ /* 0x000ee20000000200 */
        /* <DEDUP_REMOVED lines=12> */
[----:B------:R-:W-:Y:S02]  /*2da0*/  IADD3 R20, R0, 0x11, RZ ;  /* 0x0000001100147810 */ /* 0x000fe40007ffe0ff */
[----:B------:R-:W-:Y:S01]  /*2db0*/  ISETP.GE.AND P3, PT, R24, UR11, PT ;  /* 0x0000000b18007c0c */ /* 0x000fe2000bf66270 */
[----:B----4-:R-:W-:Y:S01]  /*2dc0*/  HMMA.16816.F32.BF16 R64, R88, R60, RZ ;  /* 0x0000003c5840723c */ /* 0x010fe200000418ff */
[----:B------:R-:W-:Y:S01]  /*2dd0*/  LDSM.16.M88.4 R76, [R200+0x800] ;  /* 0x00080000c84c783b */ /* 0x000fe20000000200 */
[----:B------:R-:W-:-:S02]  /*2de0*/  ISETP.GE.AND P6, PT, R20, UR11, PT ;  /* 0x0000000b14007c0c */ /* 0x000fc4000bfc6270 */
[C---:B------:R-:W-:Y:S01]  /*2df0*/  IADD3 R24, R0.reuse, 0x21, RZ ;  /* 0x0000002100187810 */ /* 0x040fe20007ffe0ff */
[----:B------:R-:W-:Y:S01]  /*2e00*/  LDSM.16.M88.4 R72, [R200+0x1000] ;  /* 0x00100000c848783b */ /* 0x000fe20000000200 */
[C---:B------:R-:W-:Y:S02]  /*2e10*/  IADD3 R22, R0.reuse, 0x8, RZ ;  /* 0x0000000800167810 */ /* 0x040fe40007ffe0ff */
[C---:B------:R-:W-:Y:S01]  /*2e20*/  HMMA.16816.F32.BF16 R60, R88.reuse, R62, RZ ;  /* 0x0000003e583c723c */ /* 0x040fe200000418ff */
[C---:B------:R-:W-:Y:S02]  /*2e30*/  IADD3 R21, R0.reuse, 0x9, RZ ;  /* 0x0000000900157810 */ /* 0x040fe40007ffe0ff */
[----:B------:R-:W-:Y:S02]  /*2e40*/  ISETP.GE.AND P4, PT, R0, UR11, PT ;  /* 0x0000000b00007c0c */ /* 0x000fe4000bf86270 */
[----:B------:R-:W-:Y:S02]  /*2e50*/  ISETP.GE.AND P2, PT, R22, UR11, PT ;  /* 0x0000000b16007c0c */ /* 0x000fe4000bf46270 */
[----:B------:R-:W-:Y:S01]  /*2e60*/  ISETP.GE.AND P1, PT, R21, UR11, PT ;  /* 0x0000000b15007c0c */ /* 0x000fe2000bf26270 */
[----:B-----5:R-:W-:Y:S01]  /*2e70*/  HMMA.16816.F32.BF16 R56, R88, R52, RZ ;  /* 0x000000345838723c */ /* 0x020fe200000418ff */
[----:B------:R-:W-:-:S02]  /*2e80*/  IADD3 R22, R0, 0x18, RZ ;  /* 0x0000001800167810 */ /* 0x000fc40007ffe0ff */
[C---:B------:R-:W-:Y:S02]  /*2e90*/  IADD3 R20, R0.reuse, 0x19, RZ ;  /* 0x0000001900147810 */ /* 0x040fe40007ffe0ff */
[----:B------:R-:W-:Y:S02]  /*2ea0*/  IADD3 R21, R0, 0x20, RZ ;  /* 0x0000002000157810 */ /* 0x000fe40007ffe0ff */
[C---:B------:R-:W-:Y:S01]  /*2eb0*/  IADD3 R195, R211.reuse, 0x4000, RZ ;  /* 0x00004000d3c37810 */ /* 0x040fe20007ffe0ff */
[----:B------:R-:W-:Y:S01]  /*2ec0*/  HMMA.16816.F32.BF16 R16, R88, R12, RZ ;  /* 0x0000000c5810723c */ /* 0x000fe200000418ff */
[C---:B------:R-:W-:Y:S02]  /*2ed0*/  IADD3 R194, R211.reuse, 0x4800, RZ ;  /* 0x00004800d3c27810 */ /* 0x040fe40007ffe0ff */
[C---:B------:R-:W-:Y:S02]  /*2ee0*/  IADD3 R193, R211.reuse, 0x5000, RZ ;  /* 0x00005000d3c17810 */ /* 0x040fe40007ffe0ff */
[----:B------:R-:W-:-:S02]  /*2ef0*/  IADD3 R192, R211, 0x5800, RZ ;  /* 0x00005800d3c07810 */ /* 0x000fc40007ffe0ff */
[C---:B------:R-:W-:Y:S01]  /*2f00*/  IADD3 R191, R211.reuse, 0x6000, RZ ;  /* 0x00006000d3bf7810 */ /* 0x040fe20007ffe0ff */
[----:B------:R-:W-:Y:S01]  /*2f10*/  HMMA.16816.F32.BF16 R52, R88, R54, RZ ;  /* 0x000000365834723c */ /* 0x000fe200000418ff */
[C---:B------:R-:W-:Y:S02]  /*2f20*/  IADD3 R190, R211.reuse, 0x6800, RZ ;  /* 0x00006800d3be7810 */ /* 0x040fe40007ffe0ff */
[C---:B------:R-:W-:Y:S02]  /*2f30*/  IADD3 R189, R211.reuse, 0x7000, RZ ;  /* 0x00007000d3bd7810 */ /* 0x040fe40007ffe0ff */
[----:B------:R-:W-:-:S03]  /*2f40*/  IADD3 R188, R211, 0x7800, RZ ;  /* 0x00007800d3bc7810 */ /* 0x000fc60007ffe0ff */
[C---:B------:R-:W-:Y:S08]  /*2f50*/  HMMA.16816.F32.BF16 R12, R88.reuse, R14, RZ ;  /* 0x0000000e580c723c */ /* 0x040ff000000418ff */
[C---:B-1----:R-:W-:Y:S08]  /*2f60*/  HMMA.16816.F32.BF16 R8, R88.reuse, R32, RZ ;  /* 0x000000205808723c */ /* 0x042ff000000418ff */
        /* <DEDUP_REMOVED lines=139> */
[----:B------:R-:W1:Y:S07]  /*3820*/  LDSM.16.M88.4 R8, [R211+0x7000] ;  /* 0x00700000d308783b */ /* 0x000e6e0000000200 */
[C---:B----4-:R-:W-:Y:S08]  /*3830*/  HMMA.16816.F32.BF16 R56, R80.reuse, R40, R56 ;  /* 0x000000285038723c */ /* 0x050ff00000041838 */
[C---:B------:R-:W-:Y:S01]  /*3840*/  HMMA.16816.F32.BF16 R76, R80.reuse, R42, R76 ;  /* 0x0000002a504c723c */ /* 0x040fe2000004184c */
[----:B------:R-:W2:Y:S07]  /*3850*/  LDSM.16.M88.4 R40, [R211+0x7800] ;  /* 0x00780000d328783b */ /* 0x000eae0000000200 */
[C---:B-----5:R-:W-:Y:S08]  /*3860*/  HMMA.16816.F32.BF16 R16, R80.reuse, R48, R16 ;  /* 0x000000305010723c */ /* 0x060ff00000041810 */
[----:B------:R-:W-:Y:S01]  /*3870*/  HMMA.16816.F32.BF16 R12, R80, R50, R12 ;  /* 0x00000032500c723c */ /* 0x000fe2000004180c */
[----:B------:R-:W-:Y:S07]  /*3880*/  LDSM.16.M88.4 R48, [R207+0x16000] ;  /* 0x01600000cf30783b */ /* 0x000fee0000000200 */
[C---:B------:R-:W-:Y:S08]  /*3890*/  HMMA.16816.F32.BF16 R64, R68.reuse, R44, R64 ;  /* 0x0000002c4440723c */ /* 0x040ff00000041840 */
[----:B------:R-:W-:Y:S01]  /*38a0*/  HMMA.16816.F32.BF16 R60, R68, R46, R60 ;  /* 0x0000002e443c723c */ /* 0x000fe2000004183c */
[----:B------:R-:W4:Y:S04]  /*38b0*/  LDSM.16.M88.4 R44, [R211+0x6000] ;  /* 0x00600000d32c783b */ /* 0x000f280000000200 */
[----:B------:R-:W-:Y:S03]  /*38c0*/  LDSM.16.M88.4 R68, [R210+0xc000] ;  /* 0x00c00000d244783b */ /* 0x000fe60000000200 */
[C---:B---3--:R-:W-:Y:S08]  /*38d0*/  HMMA.16816.F32.BF16 R84, R80.reuse, R36, R84 ;  /* 0x000000245054723c */ /* 0x048ff00000041854 */
[----:B------:R-:W-:Y:S01]  /*38e0*/  HMMA.16816.F32.BF16 R88, R80, R38, R88 ;  /* 0x000000265058723c */ /* 0x000fe20000041858 */
[----:B------:R-:W-:Y:S07]  /*38f0*/  LDSM.16.M88.4 R36, [R207+0x16800] ;  /* 0x01680000cf24783b */ /* 0x000fee0000000200 */
[C---:B-1----:R-:W-:Y:S08]  /*3900*/  HMMA.16816.F32.BF16 R16, R52.reuse, R8, R16 ;  /* 0x000000083410723c */ /* 0x042ff00000041810 */
[----:B------:R-:W-:Y:S01]  /*3910*/  HMMA.16816.F32.BF16 R12, R52, R10, R12 ;  /* 0x0000000a340c723c */ /* 0x000fe2000004180c */
[----:B------:R-:W1:Y:S07]  /*3920*/  LDSM.16.M88.4 R8, [R207+0x17800] ;  /* 0x01780000cf08783b */ /* 0x000e6e0000000200 */
[C---:B------:R-:W-:Y:S08]  /*3930*/  HMMA.16816.F32.BF16 R64, R80.reuse, R72, R64 ;  /* 0x000000485040723c */ /* 0x040ff00000041840 */
[----:B------:R-:W-:Y:S01]  /*3940*/  HMMA.16816.F32.BF16 R60, R80, R74, R60 ;  /* 0x0000004a503c723c */ /* 0x000fe2000004183c */
[----:B------:R-:W-:Y:S07]  /*3950*/  LDSM.16.M88.4 R72, [R209+0xc000] ;  /* 0x00c00000d148783b */ /* 0x000fee0000000200 */
        /* <DEDUP_REMOVED lines=8> */
[----:B------:R-:W-:Y:S07]  /*39e0*/  LDSM.16.M88.4 R44, [R200+0x6000] ;  /* 0x00600000c82c783b */ /* 0x000fee0000000200 */
        /* <DEDUP_REMOVED lines=9> */
[C---:B------:R-:W-:Y:S08]  /*3a80*/  HMMA.16816.F32.BF16 R60, R68.reuse, R50, R60 ;  /* 0x00000032443c723c */ /* 0x040ff0000004183c */
[----:B------:R-:W-:Y:S08]  /*3a90*/  HMMA.16816.F32.BF16 R76, R68, R38, R76 ;  /* 0x00000026444c723c */ /* 0x000ff0000004184c */
[C---:B--2---:R-:W-:Y:S08]  /*3aa0*/  HMMA.16816.F32.BF16 R56, R72.reuse, R40, R56 ;  /* 0x000000284838723c */ /* 0x044ff00000041838 */
[C---:B-1----:R-:W-:Y:S07]  /*3ab0*/  HMMA.16816.F32.BF16 R16, R72.reuse, R8, R16 ;  /* 0x000000084810723c */ /* 0x042fee0000041810 */
[----:B------:R-:W-:Y:S01]  /*3ac0*/  IADD3 R8, R0, 0x29, RZ ;  /* 0x0000002900087810 */ /* 0x000fe20007ffe0ff */
[C---:B------:R-:W-:Y:S08]  /*3ad0*/  HMMA.16816.F32.BF16 R64, R72.reuse, R44, R64 ;  /* 0x0000002c4840723c */ /* 0x040ff00000041840 */
[----:B------:R-:W-:Y:S01]  /*3ae0*/  HMMA.16816.F32.BF16 R60, R72, R46, R60 ;  /* 0x0000002e483c723c */ /* 0x000fe2000004183c */
[----:B------:R-:W-:-:S02]  /*3af0*/  FSEL R59, R59, -INF , !P6 ;  /* 0xff8000003b3b7808 */ /* 0x000fc40007000000 */
[----:B------:R-:W-:-:S05]  /*3b00*/  FSEL R56, R56, -INF , !P0 ;  /* 0xff80000038387808 */ /* 0x000fca0004000000 */
[C---:B------:R-:W-:Y:S08]  /*3b10*/  HMMA.16816.F32.BF16 R76, R72.reuse, R42, R76 ;  /* 0x0000002a484c723c */ /* 0x040ff0000004184c */
[----:B------:R-:W-:Y:S01]  /*3b20*/  HMMA.16816.F32.BF16 R12, R72, R10, R12 ;  /* 0x0000000a480c723c */ /* 0x000fe2000004180c */
[----:B------:R-:W-:Y:S02]  /*3b30*/  FSEL R37, R66, -INF , !P4 ;  /* 0xff80000042257808 */ /* 0x000fe40006000000 */
[----:B------:R-:W-:-:S02]  /*3b40*/  FSEL R64, R64, -INF , !P4 ;  /* 0xff80000040407808 */ /* 0x000fc40006000000 */
[----:B------:R-:W-:Y:S02]  /*3b50*/  ISETP.GE.AND P4, PT, R8, UR11, PT ;  /* 0x0000000b08007c0c */ /* 0x000fe4000bf86270 */
[----:B------:R-:W-:Y:S01]  /*3b60*/  IADD3 R11, R0, 0x28, RZ ;  /* 0x00000028000b7810 */ /* 0x000fe20007ffe0ff */
[C---:B---3--:R-:W-:Y:S01]  /*3b70*/  HMMA.16816.F32.BF16 R84, R72.reuse, R32, R84 ;  /* 0x000000204854723c */ /* 0x048fe20000041854 */
[----:B------:R-:W-:Y:S02]  /*3b80*/  FSEL R9, R62, -INF , !P2 ;  /* 0xff8000003e097808 */ /* 0x000fe40005000000 */
[----:B------:R-:W-:Y:S02]  /*3b90*/  FSEL R60, R60, -INF , !P2 ;  /* 0xff8000003c3c7808 */ /* 0x000fe40005000000 */
[----:B------:R-:W-:Y:S02]  /*3ba0*/  FSEL R63, R63, -INF , !P1 ;  /* 0xff8000003f3f7808 */ /* 0x000fe40004800000 */
[----:B------:R-:W-:Y:S01]  /*3bb0*/  FSEL R32, R57, -INF , !P6 ;  /* 0xff80000039207808 */ /* 0x000fe20007000000 */
[----:B------:R-:W-:Y:S01]  /*3bc0*/  HMMA.16816.F32.BF16 R88, R72, R34, R88 ;  /* 0x000000224858723c */ /* 0x000fe20000041858 */
[----:B------:R-:W-:-:S02]  /*3bd0*/  ISETP.GE.AND P6, PT, R24, UR11, PT ;  /* 0x0000000b18007c0c */ /* 0x000fc4000bfc6270 */
[----:B------:R-:W-:Y:S02]  /*3be0*/  FSEL R10, R61, -INF , !P1 ;  /* 0xff8000003d0a7808 */ /* 0x000fe40004800000 */
[----:B------:R-:W-:Y:S02]  /*3bf0*/  FSEL R105, R19, -INF , !P6 ;  /* 0xff80000013697808 */ /* 0x000fe40007000000 */
[----:B------:R-:W-:Y:S02]  /*3c00*/  FSEL R104, R17, -INF , !P6 ;  /* 0xff80000011687808 */ /* 0x000fe40007000000 */
[----:B------:R-:W-:Y:S02]  /*3c10*/  PLOP3.LUT P6, PT, PT, PT, UP0, 0x80, 0x0 ;  /* 0x000000000000781c */ /* 0x000fe40003fcf008 */
[----:B------:R-:W-:Y:S02]  /*3c20*/  ISETP.GE.AND P5, PT, R11, UR11, PT ;  /* 0x0000000b0b007c0c */ /* 0x000fe4000bfa6270 */
[----:B------:R-:W-:-:S02]  /*3c30*/  FSEL R11, R58, -INF , !P0 ;  /* 0xff8000003a0b7808 */ /* 0x000fc40004000000 */
[----:B------:R-:W-:Y:S02]  /*3c40*/  IADD3 R8, R0, 0x30, RZ ;  /* 0x0000003000087810 */ /* 0x000fe40007ffe0ff */
[----:B------:R-:W-:Y:S02]  /*3c50*/  ISETP.GE.AND P2, PT, R22, UR11, PT ;  /* 0x0000000b16007c0c */ /* 0x000fe4000bf46270 */
[----:B------:R-:W-:Y:S02]  /*3c60*/  ISETP.GE.AND P1, PT, R20, UR11, PT ;  /* 0x0000000b14007c0c */ /* 0x000fe4000bf26270 */
[C---:B------:R-:W-:Y:S02]  /*3c70*/  IADD3 R22, R0.reuse, 0x31, RZ ;  /* 0x0000003100167810 */ /* 0x040fe40007ffe0ff */
        /* <DEDUP_REMOVED lines=8> */
[----:B------:R-:W-:Y:S02]  /*3d00*/  FSEL R79, R79, -INF , !P1 ;  /* 0xff8000004f4f7808 */ /* 0x000fe40004800000 */
[----:B------:R-:W-:Y:S02]  /*3d10*/  FSEL R8, R77, -INF , !P1 ;  /* 0xff8000004d087808 */ /* 0x000fe40004800000 */
[----:B------:R-:W-:Y:S02]  /*3d20*/  FSEL R107, R18, -INF , !P0 ;  /* 0xff800000126b7808 */ /* 0x000fe40004000000 */
[----:B------:R-:W-:Y:S02]  /*3d30*/  FSEL R106, R16, -INF , !P0 ;  /* 0xff800000106a7808 */ /* 0x000fe40004000000 */
[----:B------:R-:W-:Y:S02]  /*3d40*/  ISETP.GE.AND P2, PT, R22, UR11, PT ;  /* 0x0000000b16007c0c */ /* 0x000fe4000bf46270 */
[----:B------:R-:W-:-:S02]  /*3d50*/  ISETP.GE.AND P1, PT, R20, UR11, PT ;  /* 0x0000000b14007c0c */ /* 0x000fc4000bf26270 */
        /* <DEDUP_REMOVED lines=13> */
[----:B------:R-:W-:Y:S01]  /*3e30*/  @P6 LOP3.LUT R240, R240, 0x2, RZ, 0xfc, !PT ;  /* 0x00000002f0f06812 */ /* 0x000fe200078efcff */
        /* <DEDUP_REMOVED lines=9> */
[----:B------:R-:W-:Y:S01]  /*3ed0*/  ISETP.GE.AND P3, PT, R249, c[0x0][0x220], PT ;  /* 0x00008800f9007a0c */ /* 0x000fe20003f66270 */
[----:B------:R-:W-:-:S02]  /*3ee0*/  IMAD.WIDE.U32 R12, R6, UR5, R108 ;  /* 0x00000005060c7c25 */ /* 0x000fc4000f8e006c */
[----:B------:R-:W-:-:S04]  /*3ef0*/  UIMAD UR4, UR4, UR21, UR9 ;  /* 0x00000015040472a4 */ /* 0x000fc8000f8e0209 */
[C---:B------:R-:W-:Y:S01]  /*3f00*/  @!P2 LEA R40, P4, R12.reuse, c[0x0][0x168], 0x1 ;  /* 0x00005a000c28aa11 */ /* 0x040fe200078808ff */
[----:B------:R1:W-:Y:S01]  /*3f10*/  @P2 STS.128 [R248+0x10000], RZ ;  /* 0x010000fff8002388 */ /* 0x0003e20000000c00 */
[----:B------:R-:W-:Y:S02]  /*3f20*/  IADD3 R0, R13, UR4, RZ ;  /* 0x000000040d007c10 */ /* 0x000fe4000fffe0ff */
[C---:B------:R-:W-:Y:S02]  /*3f30*/  @!P0 LEA R16, P5, R12.reuse, c[0x0][0x168], 0x1 ;  /* 0x00005a000c108a11 */ /* 0x040fe400078a08ff */
[C-C-:B------:R-:W-:Y:S02]  /*3f40*/  @!P2 LEA.HI.X R41, R12.reuse, c[0x0][0x16c], R0.reuse, 0x1, P4 ;  /* 0x00005b000c29aa11 */ /* 0x140fe400020f0c00 */
[C---:B------:R-:W-:Y:S02]  /*3f50*/  @!P1 LEA R38, P6, R12.reuse, c[0x0][0x168], 0x1 ;  /* 0x00005a000c269a11 */ /* 0x040fe400078c08ff */
[C---:B------:R-:W-:Y:S01]  /*3f60*/  @!P3 LEA R14, P4, R12.reuse, c[0x0][0x168], 0x1 ;  /* 0x00005a000c0eba11 */ /* 0x040fe200078808ff */
[----:B------:R-:W-:Y:S01]  /*3f70*/  @!PT LDS RZ, [RZ] ;  /* 0x00000000fffff984 */ /* 0x000fe20000000800 */
[----:B------:R-:W-:Y:S01]  /*3f80*/  @!PT LDS RZ, [RZ] ;  /* 0x00000000fffff984 */ /* 0x000fe20000000800 */
[----:B------:R-:W-:Y:S01]  /*3f90*/  @!PT LDS RZ, [RZ] ;  /* 0x00000000fffff984 */ /* 0x000fe20000000800 */
[----:B------:R1:W-:Y:S01]  /*3fa0*/  @!P2 LDGSTS.E.BYPASS.LTC128B.128 [R248+0x10000], [R40.64] ;  /* 0x1000000028f8afae */ /* 0x0003e2000b901d4e */
[----:B------:R-:W-:-:S02]  /*3fb0*/  @!P0 LEA.HI.X R17, R12, c[0x0][0x16c], R0, 0x1, P5 ;  /* 0x00005b000c118a11 */ /* 0x000fc400028f0c00 */
[C---:B------:R-:W-:Y:S01]  /*3fc0*/  IADD3 R13, P5, R12.reuse, UR6, RZ ;  /* 0x000000060c0d7c10 */ /* 0x040fe2000ffbe0ff */
[----:B------:R1:W-:Y:S01]  /*3fd0*/  @P1 STS.128 [R248+0x12000], RZ ;  /* 0x012000fff8001388 */ /* 0x0003e20000000c00 */
[C-C-:B------:R-:W-:Y:S02]  /*3fe0*/  @!P1 LEA.HI.X R39, R12.reuse, c[0x0][0x16c], R0.reuse, 0x1, P6 ;  /* 0x00005b000c279a11 */ /* 0x140fe400030f0c00 */
[----:B------:R-:W-:Y:S02]  /*3ff0*/  @!P3 LEA.HI.X R15, R12, c[0x0][0x16c], R0, 0x1, P4 ;  /* 0x00005b000c0fba11 */ /* 0x000fe400020f0c00 */
[C---:B------:R-:W-:Y:S01]  /*4000*/  @!P2 LEA R18, P4, R13.reuse, c[0x0][0x168], 0x1 ;  /* 0x00005a000d12aa11 */ /* 0x040fe200078808ff */
[----:B------:R-:W-:Y:S01]  /*4010*/  @!PT LDS RZ, [RZ] ;  /* 0x00000000fffff984 */ /* 0x000fe20000000800 */
[----:B------:R-:W-:Y:S01]  /*4020*/  @!PT LDS RZ, [RZ] ;  /* 0x00000000fffff984 */ /* 0x000fe20000000800 */
[----:B------:R-:W-:Y:S01]  /*4030*/  @!PT LDS RZ, [RZ] ;  /* 0x00000000fffff984 */ /* 0x000fe20000000800 */
[----:B------:R1:W-:Y:S01]  /*4040*/  @!P1 LDGSTS.E.BYPASS.LTC128B.128 [R248+0x12000], [R38.64+0x80] ;  /* 0x1200008026f89fae */ /* 0x0003e2000b901d4e */
[----:B------:R-:W-:Y:S02]  /*4050*/  IADD3.X R0, R0, UR7, RZ, P5, !PT ;  /* 0x0000000700007c10 */ /* 0x000fe4000affe4ff */
[C---:B------:R-:W-:Y:S01]  /*4060*/  @!P1 LEA R34, P5, R13.reuse, c[0x0][0x168], 0x1 ;  /* 0x00005a000d229a11 */ /* 0x040fe200078a08ff */
[----:B------:R1:W-:Y:S01]  /*4070*/  @P0 STS.128 [R248+0x14000], RZ ;  /* 0x014000fff8000388 */ /* 0x0003e20000000c00 */
[----:B------:R-:W-:-:S02]  /*4080*/  @!P2 LEA.HI.X R19, R13, c[0x0][0x16c], R0, 0x1, P4 ;  /* 0x00005b000d13aa11 */ /* 0x000fc400020f0c00 */
[C---:B------:R-:W-:Y:S01]  /*4090*/  @!P0 LEA R24, P4, R13.reuse, c[0x0][0x168], 0x1 ;  /* 0x00005a000d188a11 */ /* 0x040fe200078808ff */
[----:B------:R-:W-:Y:S01]  /*40a0*/  @!PT LDS RZ, [RZ] ;  /* 0x00000000fffff984 */ /* 0x000fe20000000800 */
[----:B------:R-:W-:Y:S01]  /*40b0*/  @!PT LDS RZ, [RZ] ;  /* 0x00000000fffff984 */ /* 0x000fe20000000800 */
[----:B------:R-:W-:Y:S01]  /*40c0*/  @!PT LDS RZ, [RZ] ;  /* 0x00000000fffff984 */ /* 0x000fe20000000800 */
[----:B------:R1:W-:Y:S01]  /*40d0*/  @!P0 LDGSTS.E.BYPASS.LTC128B.128 [R248+0x14000], [R16.64+0x100] ;  /* 0x1400010010f88fae */ /* 0x0003e2000b901d4e */
[C-C-:B------:R-:W-:Y:S02]  /*40e0*/  @!P1 LEA.HI.X R35, R13.reuse, c[0x0][0x16c], R0.reuse, 0x1, P5 ;  /* 0x00005b000d239a11 */ /* 0x140fe400028f0c00 */
        /* <DEDUP_REMOVED lines=29> */
.L_x_1518:
[----:B------:R-:W-:Y:S05]  /*42c0*/  BSYNC B0 ;  /* 0x0000000000007941 */ /* 0x000fea0003800000 */
.L_x_1517:
[----:B------:R-:W0:Y:S02]  /*42d0*/  LDGDEPBAR ;  /* 0x00000000000079af */ /* 0x000e240000000000 */
.L_x_1516:
[----:B--2---:R-:W-:Y:S01]  /*42e0*/  FMNMX.FTZ R12, R37, R67, !PT ;  /* 0x00000043250c7209 */ /* 0x004fe20007810000 */
[----:B------:R-:W-:Y:S01]  /*42f0*/  USHF.L.U32 UR4, UR20, 0x1, URZ ;  /* 0x0000000114047899 */ /* 0x000fe2000800063f */
[----:B-1----:R-:W-:Y:S01]  /*4300*/  FMNMX.FTZ R15, R64, R65, !PT ;  /* 0x00000041400f7209 */ /* 0x002fe20007810000 */
[----:B------:R-:W-:Y:S01]  /*4310*/  IMAD.WIDE.U32 R178, R23, -0x2daee0ad, RZ ;  /* 0xd2511f5317b27825 */ /* 0x000fe200078e00ff */
[----:B------:R-:W-:Y:S01]  /*4320*/  FMNMX.FTZ R12, R9, R12, !PT ;  /* 0x0000000c090c7209 */ /* 0x000fe20007810000 */
[----:B------:R-:W-:Y:S01]  /*4330*/  ULOP3.LUT UR5, UR4, UR17, URZ, 0x3c, !UPT ;  /* 0x0000001104057292 */ /* 0x000fe2000f8e3c3f */
[----:B------:R-:W-:Y:S01]  /*4340*/  FMNMX.FTZ R15, R60, R15, !PT ;  /* 0x0000000f3c0f7209 */ /* 0x000fe20007810000 */
[----:B------:R-:W-:Y:S01]  /*4350*/  IMAD.U32 R6, RZ, RZ, UR10 ;  /* 0x0000000aff067e24 */ /* 0x000fe2000f8e00ff */
[----:B------:R-:W-:Y:S01]  /*4360*/  FMNMX.FTZ R12, R63, R12, !PT ;  /* 0x0000000c3f0c7209 */ /* 0x000fe20007810000 */
[----:B------:R-:W-:Y:S01]  /*4370*/  UIADD3 UR29, UR16, -0x61c88647, URZ ;  /* 0x9e3779b9101d7890 */ /* 0x000fe2000fffe03f */
[----:B------:R-:W-:Y:S01]  /*4380*/  FMNMX.FTZ R15, R10, R15, !PT ;  /* 0x0000000f0a0f7209 */ /* 0x000fe20007810000 */
[----:B------:R-:W-:Y:S01]  /*4390*/  IMAD R25, R6, 0x8, R7 ;  /* 0x0000000806197824 */ /* 0x000fe200078e0207 */
[----:B------:R-:W-:Y:S01]  /*43a0*/  FMNMX.FTZ R12, R11, R12, !PT ;  /* 0x0000000c0b0c7209 */ /* 0x000fe20007810000 */
[----:B------:R-:W-:Y:S01]  /*43b0*/  UIADD3 UR26, UR17, 0x76cf5d0a, URZ ;  /* 0x76cf5d0a111a7890 */ /* 0x000fe2000fffe03f */
[----:B------:R-:W-:Y:S01]  /*43c0*/  FMNMX.FTZ R15, R56, R15, !PT ;  /* 0x0000000f380f7209 */ /* 0x000fe20007810000 */
[----:B------:R-:W-:Y:S01]  /*43d0*/  IMAD.WIDE.U32 R90, R25, -0x326172a9, RZ ;  /* 0xcd9e8d57195a7825 */ /* 0x000fe200078e00ff */
        /* <DEDUP_REMOVED lines=15> */
[----:B------:R-:W-:Y:S01]  /*44d0*/  IMAD.SHL.U32 R208, R4, 0x2, RZ ;  /* 0x0000000204d07824 */ /* 0x000fe200078e00ff */
[----:B------:R-:W-:Y:S01]  /*44e0*/  FMNMX.FTZ R12, R105, R12, !PT ;  /* 0x0000000c690c7209 */ /* 0x000fe20007810000 */
[----:B------:R-:W-:Y:S01]  /*44f0*/  UIADD3 UR21, UR16, -0x4ab325aa, URZ ;  /* 0xb54cda5610157890 */ /* 0x000fe2000fffe03f */
[----:B------:R-:W-:Y:S01]  /*4500*/  FMNMX.FTZ R15, R104, R15, !PT ;  /* 0x0000000f680f7209 */ /* 0x000fe20007810000 */
[----:B------:R-:W-:Y:S01]  /*4510*/  IMAD R242, R236, 0x10000, R236 ;  /* 0x00010000ecf27824 */ /* 0x000fe200078e02ec */
[----:B------:R-:W-:Y:S01]  /*4520*/  FMNMX.FTZ R12, R103, R12, !PT ;  /* 0x0000000c670c7209 */ /* 0x000fe20007810000 */
[----:B------:R-:W-:Y:S01]  /*4530*/  LDSM.16.MT88.4 R140, [R208+0x18000] ;  /* 0x01800000d08c783b */ /* 0x000fe20000004200 */
        /* <DEDUP_REMOVED lines=16> */
[----:B------:R-:W-:Y:S01]  /*4640*/  LOP3.LUT R14, R179, UR5, RZ, 0x3c, !PT ;  /* 0x00000005b30e7c12 */ /* 0x000fe2000f8e3cff */
[----:B------:R-:W-:Y:S01]  /*4650*/  UIADD3 UR5, UR17, -0x4498517b, URZ ;  /* 0xbb67ae8511057890 */ /* 0x000fe2000fffe03f */
[----:B------:R-:W-:Y:S01]  /*4660*/  FMNMX.FTZ R12, R21, R12, !PT ;  /* 0x0000000c150c7209 */ /* 0x000fe20007810000 */
[----:B------:R-:W-:Y:S01]  /*4670*/  LDSM.16.MT88.4 R148, [R206+0x18000] ;  /* 0x01800000ce94783b */ /* 0x000fe20000004200 */
[----:B------:R-:W-:Y:S01]  /*4680*/  FMNMX.FTZ R7, R22, R15, !PT ;  /* 0x0000000f16077209 */ /* 0x000fe20007810000 */
[----:B------:R-:W-:Y:S01]  /*4690*/  IMAD.WIDE.U32 R14, R14, -0x326172a9, RZ ;  /* 0xcd9e8d570e0e7825 */ /* 0x000fe200078e00ff */
[----:B------:R-:W-:Y:S01]  /*46a0*/  LOP3.LUT R24, R2, UR16, RZ, 0x3c, !PT ;  /* 0x0000001002187c12 */ /* 0x000fe2000f8e3cff */
[----:B------:R-:W1:Y:S01]  /*46b0*/  SHFL.BFLY PT, R13, R12, 0x2, 0x1f ;  /* 0x0c401f000c0d7f89 */ /* 0x000e6200000e0000 */
[----:B------:R-:W-:-:S02]  /*46c0*/  FMNMX.FTZ R7, R20, R7, !PT ;  /* 0x0000000714077209 */ /* 0x000fc40007810000 */
[----:B------:R-:W-:Y:S01]  /*46d0*/  LOP3.LUT R88, R91, R24, RZ, 0x3c, !PT ;  /* 0x000000185b587212 */ /* 0x000fe200078e3cff */
[----:B------:R-:W-:Y:S01]  /*46e0*/  LDSM.16.MT88.4 R52, [R206+0x1a000] ;  /* 0x01a00000ce34783b */ /* 0x000fe20000004200 */
[----:B------:R-:W-:-:S03]  /*46f0*/  LOP3.LUT R240, R240, 0xfffffffe, RZ, 0xc0, !PT ;  /* 0xfffffffef0f07812 */ /* 0x000fc600078ec0ff */
[----:B------:R-:W2:Y:S01]  /*4700*/  SHFL.BFLY PT, R2, R7, 0x2, 0x1f ;  /* 0x0c401f0007027f89 */ /* 0x000ea200000e0000 */
[----:B------:R-:W-:-:S03]  /*4710*/  IMAD.WIDE.U32 R88, R88, -0x2daee0ad, RZ ;  /* 0xd2511f5358587825 */ /* 0x000fc600078e00ff */
[----:B------:R-:W-:Y:S02]  /*4720*/  LDSM.16.MT88.4 R72, [R206+0x1a800] ;  /* 0x01a80000ce48783b */ /* 0x000fe40000004200 */
[----:B------:R-:W-:Y:S01]  /*4730*/  LOP3.LUT R176, R89, UR5, R178, 0x96, !PT ;  /* 0x0000000559b07c12 */ /* 0x000fe2000f8e96b2 */
[----:B------:R-:W-:Y:S01]  /*4740*/  UIADD3 UR5, UR17, -0x126145ec, URZ ;  /* 0xed9eba1411057890 */ /* 0x000fe2000fffe03f */
[----:B------:R-:W-:Y:S01]  /*4750*/  LDSM.16.MT88.4 R84, [R206+0x1c000] ;  /* 0x01c00000ce54783b */ /* 0x000fe20000004200 */
[----:B------:R-:W-:Y:S02]  /*4760*/  LOP3.LUT R178, R179, UR4, RZ, 0x3c, !PT ;  /* 0x00000004b3b27c12 */ /* 0x000fe4000f8e3cff */
[----:B------:R-:W-:Y:S01]  /*4770*/  IMAD.WIDE.U32 R176, R176, -0x326172a9, RZ ;  /* 0xcd9e8d57b0b07825 */ /* 0x000fe200078e00ff */
[----:B------:R-:W-:Y:S03]  /*4780*/  LDSM.16.MT88.4 R92, [R205+0x1c000] ;  /* 0x01c00000cd5c783b */ /* 0x000fe60000004200 */
[----:B------:R-:W-:Y:S01]  /*4790*/  IMAD.WIDE.U32 R178, R178, -0x326172a9, RZ ;  /* 0xcd9e8d57b2b27825 */ /* 0x000fe200078e00ff */
[----:B-1----:R-:W-:Y:S01]  /*47a0*/  FMNMX.FTZ R13, R12, R13, !PT ;  /* 0x0000000d0c0d7209 */ /* 0x002fe20007810000 */
[----:B------:R-:W-:Y:S01]  /*47b0*/  STL [R1+0x68], R29 ;  /* 0x0000681d01007387 */ /* 0x000fe20000100800 */
[----:B------:R-:W-:-:S02]  /*47c0*/  LOP3.LUT R12, R15, UR29, R90, 0x96, !PT ;  /* 0x0000001d0f0c7c12 */ /* 0x000fc4000f8e965a */
[----:B------:R-:W-:Y:S01]  /*47d0*/  LOP3.LUT R6, R177, UR27, R14, 0x96, !PT ;  /* 0x0000001bb1067c12 */ /* 0x000fe2000f8e960e */
[----:B------:R-:W1:Y:S01]  /*47e0*/  SHFL.BFLY PT, R0, R13, 0x1, 0x1f ;  /* 0x0c201f000d007f89 */ /* 0x000e6200000e0000 */
[----:B------:R-:W-:Y:S02]  /*47f0*/  LOP3.LUT R90, R179, UR29, R90, 0x96, !PT ;  /* 0x0000001db35a7c12 */ /* 0x000fe4000f8e965a */
[----:B--2---:R-:W-:Y:S01]  /*4800*/  FMNMX.FTZ R2, R7, R2, !PT ;  /* 0x0000000207027209 */ /* 0x004fe20007810000 */
[----:B------:R-:W-:Y:S01]  /*4810*/  IMAD.WIDE.U32 R170, R6, -0x2daee0ad, RZ ;  /* 0xd2511f5306aa7825 */ /* 0x000fe200078e00ff */
[----:B------:R-:W-:Y:S03]  /*4820*/  STL [R1+0x64], R28 ;  /* 0x0000641c01007387 */ /* 0x000fe60000100800 */
[----:B------:R-:W-:Y:S01]  /*4830*/  IMAD.WIDE.U32 R90, R90, -0x2daee0ad, RZ ;  /* 0xd2511f535a5a7825 */ /* 0x000fe200078e00ff */
[----:B------:R-:W2:Y:S04]  /*4840*/  SHFL.BFLY PT, R7, R2, 0x1, 0x1f ;  /* 0x0c201f0002077f89 */ /* 0x000ea800000e0000 */
[----:B------:R-:W-:Y:S04]  /*4850*/  STL [R1+0x60], R27 ;  /* 0x0000601b01007387 */ /* 0x000fe80000100800 */
[----:B------:R-:W-:Y:S01]  /*4860*/  STL [R1+0x58], R26 ;  /* 0x0000581a01007387 */ /* 0x000fe20000100800 */
[----:B-1----:R-:W-:Y:S01]  /*4870*/  FMNMX.FTZ R0, R13, R0, !PT ;  /* 0x000000000d007209 */ /* 0x002fe20007810000 */
[----:B------:R-:W-:-:S03]  /*4880*/  IMAD.WIDE.U32 R12, R12, -0x2daee0ad, RZ ;  /* 0xd2511f530c0c7825 */ /* 0x000fc600078e00ff */
[C---:B------:R-:W-:Y:S01]  /*4890*/  FSETP.NEU.FTZ.AND P0, PT, R0.reuse, -INF , PT ;  /* 0xff8000000000780b */ /* 0x040fe20003f1d000 */
[----:B------:R-:W-:Y:S01]  /*48a0*/  FMUL.FTZ R232, R0, c[0x0][0x23c] ;  /* 0x00008f0000e87a20 */ /* 0x000fe20000410000 */
[----:B------:R-:W-:Y:S02]  /*48b0*/  LOP3.LUT R174, R13, UR26, R88, 0x96, !PT ;  /* 0x0000001a0dae7c12 */ /* 0x000fe4000f8e9658 */
[----:B------:R-:W-:Y:S02]  /*48c0*/  LOP3.LUT R6, R171, UR19, R12, 0x96, !PT ;  /* 0x00000013ab067c12 */ /* 0x000fe4000f8e960c */
[----:B------:R-:W-:Y:S01]  /*48d0*/  FSEL R232, R232, RZ, P0 ;  /* 0x000000ffe8e87208 */ /* 0x000fe20000000000 */
[----:B------:R-:W-:Y:S01]  /*48e0*/  IMAD.WIDE.U32 R174, R174, -0x326172a9, RZ ;  /* 0xcd9e8d57aeae7825 */ /* 0x000fe200078e00ff */
[----:B--2---:R-:W-:-:S03]  /*48f0*/  FMNMX.FTZ R2, R2, R7, !PT ;  /* 0x0000000702027209 */ /* 0x004fc60007810000 */
[----:B------:R-:W-:Y:S01]  /*4900*/  IMAD.WIDE.U32 R172, R6, -0x326172a9, RZ ;  /* 0xcd9e8d5706ac7825 */ /* 0x000fe200078e00ff */
[----:B------:R-:W-:Y:S02]  /*4910*/  LOP3.LUT R168, R175, UR25, R176, 0x96, !PT ;  /* 0x00000019afa87c12 */ /* 0x000fe4000f8e96b0 */
[----:B------:R-:W-:Y:S01]  /*4920*/  FSETP.NEU.FTZ.AND P0, PT, R2, -INF , PT ;  /* 0xff8000000200780b */ /* 0x000fe20003f1d000 */
[----:B------:R-:W-:Y:S01]  /*4930*/  FFMA.FTZ R123, R9, c[0x0][0x23c], -R232 ;  /* 0x00008f00097b7a23 */ /* 0x000fe200000108e8 */
[----:B------:R-:W-:Y:S01]  /*4940*/  LOP3.LUT R174, R173, UR18, R174, 0x96, !PT ;  /* 0x00000012adae7c12 */ /* 0x000fe2000f8e96ae */
[----:B------:R-:W-:-:S04]  /*4950*/  IMAD.WIDE.U32 R168, R168, -0x2daee0ad, RZ ;  /* 0xd2511f53a8a87825 */ /* 0x000fc800078e00ff */
[----:B------:R-:W-:Y:S01]  /*4960*/  FFMA.FTZ R130, R11, c[0x0][0x23c], -R232 ;  /* 0x00008f000b827a23 */ /* 0x000fe200000108e8 */
[----:B------:R-:W-:Y:S01]  /*4970*/  LOP3.LUT R170, R169, UR5, R170, 0x96, !PT ;  /* 0x00000005a9aa7c12 */ /* 0x000fe2000f8e96aa */
[----:B------:R-:W-:Y:S01]  /*4980*/  IMAD.WIDE.U32 R174, R174, -0x2daee0ad, RZ ;  /* 0xd2511f53aeae7825 */ /* 0x000fe200078e00ff */
[----:B------:R-:W-:Y:S03]  /*4990*/  MUFU.EX2 R123, R123 ;  /* 0x0000007b007b7308 */ /* 0x000fe60000000800 */
[----:B------:R-:W-:Y:S01]  /*49a0*/  IMAD.WIDE.U32 R170, R170, -0x326172a9, RZ ;  /* 0xcd9e8d57aaaa7825 */ /* 0x000fe200078e00ff */
[----:B------:R-:W-:-:S03]  /*49b0*/  LOP3.LUT R168, R175, UR9, R168, 0x96, !PT ;  /* 0x00000009afa87c12 */ /* 0x000fc6000f8e96a8 */
[----:B------:R-:W-:Y:S01]  /*49c0*/  FFMA.FTZ R125, R37, c[0x0][0x23c], -R232 ;  /* 0x00008f00257d7a23 */ /* 0x000fe200000108e8 */
[----:B------:R-:W-:Y:S01]  /*49d0*/  LOP3.LUT R172, R171, UR11, R172, 0x96, !PT ;  /* 0x0000000babac7c12 */ /* 0x000fe2000f8e96ac */
[----:B------:R-:W-:Y:S01]  /*49e0*/  FFMA.FTZ R124, R67, c[0x0][0x23c], -R232 ;  /* 0x00008f00437c7a23 */ /* 0x000fe200000108e8 */
[----:B------:R-:W-:Y:S01]  /*49f0*/  MUFU.EX2 R130, R130 ;  /* 0x0000008200827308 */ /* 0x000fe20000000800 */
[----:B------:R-:W-:Y:S01]  /*4a00*/  FMUL.FTZ R131, R2, c[0x0][0x23c] ;  /* 0x00008f0002837a20 */ /* 0x000fe20000410000 */
[----:B------:R-:W1:Y:S01]  /*4a10*/  LDSM.16.MT88.4 R36, [R204+0x18000] ;  /* 0x01800000cc24783b */ /* 0x000e620000004200 */
[----:B------:R-:W-:-:S03]  /*4a20*/  IMAD.WIDE.U32 R172, R172, -0x2daee0ad, RZ ;  /* 0xd2511f53acac7825 */ /* 0x000fc600078e00ff */
[----:B------:R-:W-:Y:S01]  /*4a30*/  FSEL R131, R131, RZ, P0 ;  /* 0x000000ff83837208 */ /* 0x000fe20000000000 */
[----:B------:R-:W-:Y:S01]  /*4a40*/  IMAD.WIDE.U32 R168, R168, -0x326172a9, RZ ;  /* 0xcd9e8d57a8a87825 */ /* 0x000fe200078e00ff */
[C---:B------:R-:W-:Y:S01]  /*4a50*/  LOP3.LUT R12, R172.reuse, 0xffff, RZ, 0xc0, !PT ;  /* 0x0000ffffac0c7812 */ /* 0x040fe200078ec0ff */
[----:B------:R-:W-:Y:S01]  /*4a60*/  MUFU.EX2 R125, R125 ;  /* 0x0000007d007d7308 */ /* 0x000fe20000000800 */
[----:B------:R-:W-:Y:S01]  /*4a70*/  LOP3.LUT R11, R172, 0xff, RZ, 0xc0, !PT ;  /* 0x000000ffac0b7812 */ /* 0x000fe200078ec0ff */
[----:B------:R-:W-:Y:S01]  /*4a80*/  FFMA.FTZ R122, R63, c[0x0][0x23c], -R232 ;  /* 0x00008f003f7a7a23 */ /* 0x000fe200000108e8 */
[----:B------:R-:W-:Y:S01]  /*4a90*/  SHF.R.U32.HI R9, RZ, 0x10, R172 ;  /* 0x00000010ff097819 */ /* 0x000fe200000116ac */
[--C-:B------:R-:W-:Y:S01]  /*4aa0*/  FFMA.FTZ R127, R64, c[0x0][0x23c], -R131.reuse ;  /* 0x00008f00407f7a23 */ /* 0x100fe20000010883 */
[----:B------:R-:W-:Y:S01]  /*4ab0*/  SHF.R.U32.HI R12, RZ, 0x8, R12 ;  /* 0x00000008ff0c7819 */ /* 0x000fe2000001160c */
[--C-:B------:R-:W-:Y:S01]  /*4ac0*/  FFMA.FTZ R126, R65, c[0x0][0x23c], -R131.reuse ;  /* 0x00008f00417e7a23 */ /* 0x100fe20000010883 */
[----:B------:R-:W-:Y:S01]  /*4ad0*/  SHF.R.U32.HI R6, RZ, 0x18, R172 ;  /* 0x00000018ff067819 */ /* 0x000fe200000116ac */
[----:B------:R-:W2:Y:S01]  /*4ae0*/  MUFU.EX2 R124, R124 ;  /* 0x0000007c007c7308 */ /* 0x000ea20000000800 */
[----:B------:R-:W-:Y:S01]  /*4af0*/  LOP3.LUT R9, R9, 0xff, RZ, 0xc0, !PT ;  /* 0x000000ff09097812 */ /* 0x000fe200078ec0ff */
[--C-:B------:R-:W-:Y:S01]  /*4b00*/  FFMA.FTZ R234, R60, c[0x0][0x23c], -R131.reuse ;  /* 0x00008f003cea7a23 */ /* 0x100fe20000010883 */
[----:B------:R-:W-:Y:S01]  /*4b10*/  PRMT R11, R11, 0x5410, R12 ;  /* 0x000054100b0b7816 */ /* 0x000fe2000000000c */
[--C-:B------:R-:W-:Y:S01]  /*4b20*/  FFMA.FTZ R129, R10, c[0x0][0x23c], -R131.reuse ;  /* 0x00008f000a817a23 */ /* 0x100fe20000010883 */
[----:B------:R-:W-:Y:S01]  /*4b30*/  LOP3.LUT R12, R173, UR20, R174, 0x96, !PT ;  /* 0x00000014ad0c7c12 */ /* 0x000fe2000f8e96ae */
[----:B------:R-:W-:Y:S01]  /*4b40*/  FFMA.FTZ R221, R59, c[0x0][0x23c], -R232 ;  /* 0x00008f003bdd7a23 */ /* 0x000fe200000108e8 */
[----:B------:R-:W-:Y:S01]  /*4b50*/  PRMT R9, R9, 0x5410, R6 ;  /* 0x0000541009097816 */ /* 0x000fe20000000006 */
[----:B------:R-:W-:Y:S01]  /*4b60*/  MUFU.EX2 R122, R122 ;  /* 0x0000007a007a7308 */ /* 0x000fe20000000800 */
[----:B------:R-:W-:Y:S01]  /*4b70*/  LOP3.LUT R6, R12, 0xffff, RZ, 0xc0, !PT ;  /* 0x0000ffff0c067812 */ /* 0x000fe200078ec0ff */
        /* <DEDUP_REMOVED lines=8> */
[--C-:B------:R-:W-:Y:S01]  /*4c00*/  FFMA.FTZ R228, R76, c[0x0][0x23c], -R131.reuse ;  /* 0x00008f004ce47a23 */ /* 0x100fe20000010883 */
[----:B------:R-:W-:Y:S01]  /*4c10*/  LOP3.LUT R6, R169, UR21, R170, 0x96, !PT ;  /* 0x00000015a9067c12 */ /* 0x000fe2000f8e96aa */
[----:B------:R-:W-:Y:S01]  /*4c20*/  FFMA.FTZ R231, R33, c[0x0][0x23c], -R232 ;  /* 0x00008f0021e77a23 */ /* 0x000fe200000108e8 */
[----:B------:R-:W-:Y:S01]  /*4c30*/  SHF.R.U32.HI R10, RZ, 0x18, R12 ;  /* 0x00000018ff0a7819 */ /* 0x000fe2000001160c */
[----:B------:R-:W-:Y:S01]  /*4c40*/  FFMA.FTZ R230, R79, c[0x0][0x23c], -R232 ;  /* 0x00008f004fe67a23 */ /* 0x000fe200000108e8 */
[--C-:B------:R-:W-:Y:S01]  /*4c50*/  SHF.R.U32.HI R19, RZ, 0x10, R6.reuse ;  /* 0x00000010ff137819 */ /* 0x100fe20000011606 */
[----:B------:R-:W3:Y:S01]  /*4c60*/  MUFU.EX2 R126, R126 ;  /* 0x0000007e007e7308 */ /* 0x000ee20000000800 */
[C---:B------:R-:W-:Y:S01]  /*4c70*/  LOP3.LUT R12, R6.reuse, 0xffff, RZ, 0xc0, !PT ;  /* 0x0000ffff060c7812 */ /* 0x040fe200078ec0ff */
[----:B------:R-:W-:Y:S01]  /*4c80*/  LDSM.16.MT88.4 R76, [R208+0x1c000] ;  /* 0x01c00000d04c783b */ /* 0x000fe20000004200 */
[----:B------:R-:W-:Y:S01]  /*4c90*/  LOP3.LUT R35, R6, 0xff, RZ, 0xc0, !PT ;  /* 0x000000ff06237812 */ /* 0x000fe200078ec0ff */
[--C-:B------:R-:W-:Y:S01]  /*4ca0*/  FFMA.FTZ R220, R106, c[0x0][0x23c], -R131.reuse ;  /* 0x00008f006adc7a23 */ /* 0x100fe20000010883 */
[----:B------:R-:W-:Y:S01]  /*4cb0*/  SHF.R.U32.HI R6, RZ, 0x18, R6 ;  /* 0x00000018ff067819 */ /* 0x000fe20000011606 */
[----:B------:R-:W-:Y:S01]  /*4cc0*/  LDSM.16.MT88.4 R60, [R205+0x1a000] ;  /* 0x01a00000cd3c783b */ /* 0x000fe20000004200 */
[----:B------:R-:W-:Y:S01]  /*4cd0*/  LOP3.LUT R19, R19, 0xff, RZ, 0xc0, !PT ;  /* 0x000000ff13137812 */ /* 0x000fe200078ec0ff */
[----:B------:R-:W-:Y:S01]  /*4ce0*/  MUFU.EX2 R234, R234 ;  /* 0x000000ea00ea7308 */ /* 0x000fe20000000800 */
[----:B------:R-:W-:Y:S01]  /*4cf0*/  SHF.R.U32.HI R14, RZ, 0x10, R168 ;  /* 0x00000010ff0e7819 */ /* 0x000fe200000116a8 */
[--C-:B------:R-:W-:Y:S01]  /*4d00*/  FFMA.FTZ R219, R104, c[0x0][0x23c], -R131.reuse ;  /* 0x00008f0068db7a23 */ /* 0x100fe20000010883 */
[----:B--2---:R-:W-:Y:S01]  /*4d10*/  F2FP.BF16.PACK_AB R225, R124, R125 ;  /* 0x0000007d7ce1723e */ /* 0x004fe200000010ff */
[----:B------:R-:W-:Y:S01]  /*4d20*/  FFMA.FTZ R187, R107, c[0x0][0x23c], -R232 ;  /* 0x00008f006bbb7a23 */ /* 0x000fe200000108e8 */
[----:B------:R-:W-:Y:S01]  /*4d30*/  PRMT R19, R19, 0x5410, R6 ;  /* 0x0000541013137816 */ /* 0x000fe20000000006 */
[----:B------:R-:W-:Y:S01]  /*4d40*/  FFMA.FTZ R186, R105, c[0x0][0x23c], -R232 ;  /* 0x00008f0069ba7a23 */ /* 0x000fe200000108e8 */
[----:B------:R-:W-:Y:S01]  /*4d50*/  LOP3.LUT R16, R168, 0xffff, RZ, 0xc0, !PT ;  /* 0x0000ffffa8107812 */ /* 0x000fe200078ec0ff */
[----:B------:R-:W2:Y:S01]  /*4d60*/  MUFU.EX2 R129, R129 ;  /* 0x0000008100817308 */ /* 0x000ea20000000800 */
[----:B------:R-:W-:Y:S01]  /*4d70*/  SHF.R.U32.HI R7, RZ, 0x18, R168 ;  /* 0x00000018ff077819 */ /* 0x000fe200000116a8 */
[----:B------:R-:W-:Y:S01]  /*4d80*/  HSET2.LE.AND R19, R19, R242, PT ;  /* 0x000000f213137233 */ /* 0x000fe20003803000 */
[----:B------:R-:W-:Y:S01]  /*4d90*/  LOP3.LUT R14, R14, 0xff, RZ, 0xc0, !PT ;  /* 0x000000ff0e0e7812 */ /* 0x000fe200078ec0ff */
[--C-:B------:R-:W-:Y:S01]  /*4da0*/  FFMA.FTZ R218, R102, c[0x0][0x23c], -R131.reuse ;  /* 0x00008f0066da7a23 */ /* 0x100fe20000010883 */
[----:B------:R-:W-:Y:S01]  /*4db0*/  PRMT R224, R225, 0x7632, R224 ;  /* 0x00007632e1e07816 */ /* 0x000fe200000000e0 */
[--C-:B------:R-:W-:Y:S01]  /*4dc0*/  FFMA.FTZ R217, R100, c[0x0][0x23c], -R131.reuse ;  /* 0x00008f0064d97a23 */ /* 0x100fe20000010883 */
[----:B------:R-:W-:Y:S01]  /*4dd0*/  LOP3.LUT R17, R168, 0xff, RZ, 0xc0, !PT ;  /* 0x000000ffa8117812 */ /* 0x000fe200078ec0ff */
[----:B------:R-:W4:Y:S01]  /*4de0*/  MUFU.EX2 R221, R221 ;  /* 0x000000dd00dd7308 */ /* 0x000f220000000800 */
[----:B------:R-:W-:Y:S01]  /*4df0*/  SHF.R.U32.HI R16, RZ, 0x8, R16 ;  /* 0x00000008ff107819 */ /* 0x000fe20000011610 */
[----:B------:R-:W-:Y:S01]  /*4e00*/  FFMA.FTZ R216, R98, c[0x0][0x23c], -R131 ;  /* 0x00008f0062d87a23 */ /* 0x000fe20000010883 */
[----:B------:R-:W-:Y:S01]  /*4e10*/  PRMT R7, R14, 0x5410, R7 ;  /* 0x000054100e077816 */ /* 0x000fe20000000007 */
[----:B------:R-:W-:Y:S01]  /*4e20*/  FFMA.FTZ R215, R96, c[0x0][0x23c], -R131 ;  /* 0x00008f0060d77a23 */ /* 0x000fe20000010883 */
[----:B------:R-:W-:-:S02]  /*4e30*/  SHF.R.U32.HI R12, RZ, 0x8, R12 ;  /* 0x00000008ff0c7819 */ /* 0x000fc4000001160c */
[----:B------:R-:W-:Y:S01]  /*4e40*/  PRMT R4, R225, 0x5410, R224 ;  /* 0x00005410e1047816 */ /* 0x000fe200000000e0 */
[--C-:B------:R-:W-:Y:S01]  /*4e50*/  HSET2.LE.AND R8, R7, R242.reuse, PT ;  /* 0x000000f207087233 */ /* 0x100fe20003803000 */
[----:B---3--:R-:W-:Y:S01]  /*4e60*/  F2FP.BF16.PACK_AB R227, R126, R127 ;  /* 0x0000007f7ee3723e */ /* 0x008fe200000010ff */
[----:B------:R-:W-:Y:S01]  /*4e70*/  MUFU.EX2 R128, R128 ;  /* 0x0000008000807308 */ /* 0x000fe20000000800 */
[----:B--2---:R-:W-:Y:S02]  /*4e80*/  F2FP.BF16.PACK_AB R223, R129, R234 ;  /* 0x000000ea81df723e */ /* 0x004fe400000010ff */
[----:B------:R-:W-:Y:S02]  /*4e90*/  F2FP.BF16.PACK_AB R167, R122, R123 ;  /* 0x0000007b7aa7723e */ /* 0x000fe400000010ff */
[----:B------:R-:W-:Y:S02]  /*4ea0*/  PRMT R17, R17, 0x5410, R16 ;  /* 0x0000541011117816 */ /* 0x000fe40000000010 */
[----:B------:R-:W-:Y:S01]  /*4eb0*/  PRMT R35, R35, 0x5410, R12 ;  /* 0x0000541023237816 */ /* 0x000fe2000000000c */
[----:B------:R-:W2:Y:S01]  /*4ec0*/  MUFU.EX2 R229, R229 ;  /* 0x000000e500e57308 */ /* 0x000ea20000000800 */
[----:B------:R-:W-:Y:S01]  /*4ed0*/  LOP3.LUT R133, R19, R4, RZ, 0xc0, !PT ;  /* 0x0000000413857212 */ /* 0x000fe200078ec0ff */
[--C-:B------:R-:W-:Y:S01]  /*4ee0*/  HSET2.LE.AND R17, R17, R242.reuse, PT ;  /* 0x000000f211117233 */ /* 0x100fe20003803000 */
[----:B------:R-:W-:Y:S01]  /*4ef0*/  PRMT R226, R227, 0x7632, R226 ;  /* 0x00007632e3e27816 */ /* 0x000fe200000000e2 */
[----:B------:R-:W3:Y:S01]  /*4f00*/  LDSM.16.MT88.4 R4, [R208+0x18800] ;  /* 0x01880000d004783b */ /* 0x000ee20000004200 */
[----:B------:R-:W-:Y:S01]  /*4f10*/  PRMT R222, R223, 0x7632, R222 ;  /* 0x00007632dfde7816 */ /* 0x000fe200000000de */
[----:B------:R-:W-:Y:S01]  /*4f20*/  HSET2.LE.AND R35, R35, R242, PT ;  /* 0x000000f223237233 */ /* 0x000fe20003803000 */
[----:B------:R-:W-:Y:S01]  /*4f30*/  PRMT R166, R167, 0x7632, R166 ;  /* 0x00007632a7a67816 */ /* 0x000fe200000000a6 */
[----:B------:R-:W-:Y:S01]  /*4f40*/  MUFU.EX2 R228, R228 ;  /* 0x000000e400e47308 */ /* 0x000fe20000000800 */
[----:B------:R-:W-:-:S02]  /*4f50*/  PRMT R132, R227, 0x5410, R226 ;  /* 0x00005410e3847816 */ /* 0x000fc400000000e2 */
[----:B------:R-:W-:Y:S02]  /*4f60*/  PRMT R134, R223, 0x5410, R222 ;  /* 0x00005410df867816 */ /* 0x000fe400000000de */
[----:B------:R-:W-:Y:S02]  /*4f70*/  PRMT R135, R167, 0x5410, R166 ;  /* 0x00005410a7877816 */ /* 0x000fe400000000a6 */
[----:B------:R-:W-:Y:S01]  /*4f80*/  LOP3.LUT R132, R35, R132, RZ, 0xc0, !PT ;  /* 0x0000008423847212 */ /* 0x000fe200078ec0ff */
[----:B------:R-:W1:Y:S01]  /*4f90*/  MUFU.EX2 R233, R233 ;  /* 0x000000e900e97308 */ /* 0x000e620000000800 */
[----:B------:R-:W-:Y:S02]  /*4fa0*/  LOP3.LUT R134, R17, R134, RZ, 0xc0, !PT ;  /* 0x0000008611867212 */ /* 0x000fe400078ec0ff */
[----:B------:R-:W-:Y:S01]  /*4fb0*/  LOP3.LUT R135, R8, R135, RZ, 0xc0, !PT ;  /* 0x0000008708877212 */ /* 0x000fe200078ec0ff */
[--C-:B------:R-:W-:Y:S01]  /*4fc0*/  HSET2.LE.AND R8, R15, R242.reuse, PT ;  /* 0x000000f20f087233 */ /* 0x100fe20003803000 */
[----:B------:R-:W-:Y:S01]  /*4fd0*/  LOP3.LUT R13, R13, 0xff, RZ, 0xc0, !PT ;  /* 0x000000ff0d0d7812 */ /* 0x000fe200078ec0ff */
[----:B------:R-:W-:Y:S01]  /*4fe0*/  LDSM.16.MT88.4 R16, [R206+0x18800] ;  /* 0x01880000ce10783b */ /* 0x000fe20000004200 */
[----:B----4-:R-:W-:Y:S01]  /*4ff0*/  F2FP.BF16.PACK_AB R165, R221, R130 ;  /* 0x00000082dda5723e */ /* 0x010fe200000010ff */
[----:B------:R-:W-:Y:S01]  /*5000*/  MUFU.EX2 R231, R231 ;  /* 0x000000e700e77308 */ /* 0x000fe20000000800 */
[----:B------:R-:W-:Y:S01]  /*5010*/  PRMT R13, R13, 0x5410, R10 ;  /* 0x000054100d0d7816 */ /* 0x000fe2000000000a */
[C---:B------:R-:W-:Y:S01]  /*5020*/  HMMA.16816.F32.BF16 R136, R132.reuse, R140, RZ ;  /* 0x0000008c8488723c */ /* 0x040fe200000418ff */
[----:B------:R-:W-:Y:S01]  /*5030*/  PRMT R164, R165, 0x7632, R164 ;  /* 0x00007632a5a47816 */ /* 0x000fe200000000a4 */
[--C-:B------:R-:W-:Y:S01]  /*5040*/  HSET2.LE.AND R10, R11, R242.reuse, PT ;  /* 0x000000f20b0a7233 */ /* 0x100fe20003803000 */
[----:B--2---:R-:W-:Y:S01]  /*5050*/  F2FP.BF16.PACK_AB R35, R229, R128 ;  /* 0x00000080e523723e */ /* 0x004fe200000010ff */
[--C-:B------:R-:W-:Y:S01]  /*5060*/  HSET2.LE.AND R13, R13, R242.reuse, PT ;  /* 0x000000f20d0d7233 */ /* 0x100fe20003803000 */
[----:B------:R-:W-:Y:S01]  /*5070*/  PRMT R12, R165, 0x5410, R164 ;  /* 0x00005410a50c7816 */ /* 0x000fe200000000a4 */
[----:B------:R-:W2:Y:S01]  /*5080*/  MUFU.EX2 R230, R230 ;  /* 0x000000e600e67308 */ /* 0x000ea20000000800 */
[----:B-1----:R-:W-:Y:S01]  /*5090*/  F2FP.BF16.PACK_AB R33, R233, R228 ;  /* 0x000000e4e921723e */ /* 0x002fe200000010ff */
[----:B------:R-:W-:Y:S01]  /*50a0*/  HMMA.16816.F32.BF16 R140, R132, R142, RZ ;  /* 0x0000008e848c723c */ /* 0x000fe200000418ff */
[----:B------:R-:W-:Y:S01]  /*50b0*/  PRMT R34, R35, 0x7632, R34 ;  /* 0x0000763223227816 */ /* 0x000fe20000000022 */
[----:B------:R-:W-:Y:S01]  /*50c0*/  HSET2.LE.AND R11, R9, R242, PT ;  /* 0x000000f2090b7233 */ /* 0x000fe20003803000 */
[----:B------:R-:W-:-:S02]  /*50d0*/  PRMT R32, R33, 0x7632, R32 ;  /* 0x0000763221207816 */ /* 0x000fc40000000020 */
[----:B------:R-:W-:Y:S01]  /*50e0*/  LOP3.LUT R9, R13, R12, RZ, 0xc0, !PT ;  /* 0x0000000c0d097212 */ /* 0x000fe200078ec0ff */
[----:B------:R-:W-:Y:S01]  /*50f0*/  MUFU.EX2 R220, R220 ;  /* 0x000000dc00dc7308 */ /* 0x000fe20000000800 */
[----:B------:R-:W-:Y:S01]  /*5100*/  PRMT R15, R35, 0x5410, R34 ;  /* 0x00005410230f7816 */ /* 0x000fe20000000022 */
[C---:B------:R-:W-:Y:S01]  /*5110*/  HMMA.16816.F32.BF16 R152, R132.reuse, R156, RZ ;  /* 0x0000009c8498723c */ /* 0x040fe200000418ff */
[----:B------:R-:W-:Y:S02]  /*5120*/  PRMT R13, R33, 0x5410, R32 ;  /* 0x00005410210d7816 */ /* 0x000fe40000000020 */
[----:B------:R-:W-:Y:S02]  /*5130*/  LOP3.LUT R8, R8, R15, RZ, 0xc0, !PT ;  /* 0x0000000f08087212 */ /* 0x000fe400078ec0ff */
[----:B------:R-:W-:Y:S01]  /*5140*/  LOP3.LUT R10, R10, R13, RZ, 0xc0, !PT ;  /* 0x0000000d0a0a7212 */ /* 0x000fe200078ec0ff */
[----:B------:R-:W-:Y:S01]  /*5150*/  MUFU.EX2 R219, R219 ;  /* 0x000000db00db7308 */ /* 0x000fe20000000800 */
[----:B--2---:R-:W-:Y:S01]  /*5160*/  F2FP.BF16.PACK_AB R181, R230, R231 ;  /* 0x000000e7e6b5723e */ /* 0x004fe200000010ff */
[----:B------:R-:W-:Y:S01]  /*5170*/  HMMA.16816.F32.BF16 R160, R132, R36, RZ ;  /* 0x0000002484a0723c */ /* 0x000fe200000418ff */
[----:B------:R-:W-:-:S02]  /*5180*/  LOP3.LUT R182, R173, UR20, R174, 0x96, !PT ;  /* 0x00000014adb67c12 */ /* 0x000fc4000f8e96ae */
[C---:B------:R-:W-:Y:S02]  /*5190*/  PRMT R180, R181.reuse, 0x7632, R180 ;  /* 0x00007632b5b47816 */ /* 0x040fe400000000b4 */
[C---:B------:R-:W-:Y:S01]  /*51a0*/  LOP3.LUT R185, R168.reuse, 0xffff, RZ, 0xc0, !PT ;  /* 0x0000ffffa8b97812 */ /* 0x040fe200078ec0ff */
[----:B------:R-:W-:Y:S01]  /*51b0*/  MUFU.EX2 R187, R187 ;  /* 0x000000bb00bb7308 */ /* 0x000fe20000000800 */
[----:B------:R-:W-:Y:S01]  /*51c0*/  PRMT R12, R181, 0x5410, R180 ;  /* 0x00005410b50c7816 */ /* 0x000fe200000000b4 */
[C---:B------:R-:W-:Y:S01]  /*51d0*/  HMMA.16816.F32.BF16 R156, R132.reuse, R158, RZ ;  /* 0x0000009e849c723c */ /* 0x040fe200000418ff */
[----:B------:R-:W-:Y:S02]  /*51e0*/  SHF.R.U32.HI R184, RZ, 0x10, R168 ;  /* 0x00000010ffb87819 */ /* 0x000fe400000116a8 */
[----:B------:R-:W-:Y:S02]  /*51f0*/  LOP3.LUT R11, R11, R12, RZ, 0xc0, !PT ;  /* 0x0000000c0b0b7212 */ /* 0x000fe400078ec0ff */
[----:B------:R-:W1:Y:S01]  /*5200*/  LDSM.16.MT88.4 R12, [R204+0x18800] ;  /* 0x01880000cc0c783b */ /* 0x000e620000004200 */
[----:B------:R-:W2:Y:S01]  /*5210*/  MUFU.EX2 R186, R186 ;  /* 0x000000ba00ba7308 */ /* 0x000ea20000000800 */
[----:B------:R-:W-:Y:S01]  /*5220*/  LOP3.LUT R183, R168, 0xff, RZ, 0xc0, !PT ;  /* 0x000000ffa8b77812 */ /* 0x000fe200078ec0ff */
[----:B------:R-:W-:Y:S01]  /*5230*/  HMMA.16816.F32.BF16 R36, R132, R38, RZ ;  /* 0x000000268424723c */ /* 0x000fe200000418ff */
[----:B------:R-:W-:-:S02]  /*5240*/  SHF.R.U32.HI R241, RZ, 0x10, R172 ;  /* 0x00000010fff17819 */ /* 0x000fc400000116ac */
[----:B------:R-:W-:Y:S02]  /*5250*/  LOP3.LUT R29, R169, UR21, R170, 0x96, !PT ;  /* 0x00000015a91d7c12 */ /* 0x000fe4000f8e96aa */
[----:B------:R-:W-:Y:S01]  /*5260*/  SHF.R.U32.HI R246, RZ, 0x18, R168 ;  /* 0x00000018fff67819 */ /* 0x000fe200000116a8 */
[----:B------:R-:W-:Y:S02]  /*5270*/  MUFU.EX2 R218, R218 ;  /* 0x000000da00da7308 */ /* 0x000fe40000000800 */
[C---:B---3--:R-:W-:Y:S06]  /*5280*/  HMMA.16816.F32.BF16 R136, R8.reuse, R4, R136 ;  /* 0x000000040888723c */ /* 0x048fec0000041888 */
[----:B------:R-:W-:Y:S01]  /*5290*/  MUFU.EX2 R217, R217 ;  /* 0x000000d900d97308 */ /* 0x000fe20000000800 */
[----:B--2---:R-:W-:Y:S01]  /*52a0*/  F2FP.BF16.PACK_AB R179, R186, R187 ;  /* 0x000000bbbab3723e */ /* 0x004fe200000010ff */
[----:B------:R-:W-:Y:S01]  /*52b0*/  HMMA.16816.F32.BF16 R140, R8, R6, R140 ;  /* 0x00000006088c723c */ /* 0x000fe2000004188c */
[----:B------:R-:W2:Y:S05]  /*52c0*/  LDSM.16.MT88.4 R4, [R205+0x18800] ;  /* 0x01880000cd04783b */ /* 0x000eaa0000004200 */
[----:B------:R-:W-:Y:S02]  /*52d0*/  MUFU.EX2 R216, R216 ;  /* 0x000000d800d87308 */ /* 0x000fe40000000800 */
[C---:B------:R-:W-:Y:S06]  /*52e0*/  HMMA.16816.F32.BF16 R40, R132.reuse, R44, RZ ;  /* 0x0000002c8428723c */ /* 0x040fec00000418ff */
[----:B------:R-:W3:Y:S02]  /*52f0*/  MUFU.EX2 R215, R215 ;  /* 0x000000d700d77308 */ /* 0x000ee40000000800 */
[----:B------:R-:W-:Y:S08]  /*5300*/  HMMA.16816.F32.BF16 R64, R132, R68, RZ ;  /* 0x000000448440723c */ /* 0x000ff000000418ff */
[----:B-1----:R-:W-:Y:S01]  /*5310*/  HMMA.16816.F32.BF16 R160, R8, R12, R160 ;  /* 0x0000000c08a0723c */ /* 0x002fe200000418a0 */
[----:B---3--:R-:W-:-:S07]  /*5320*/  F2FP.BF16.PACK_AB R169, R215, R216 ;  /* 0x000000d8d7a9723e */ /* 0x008fce00000010ff */
[----:B------:R-:W-:Y:S01]  /*5330*/  HMMA.16816.F32.BF16 R36, R8, R14, R36 ;  /* 0x0000000e0824723c */ /* 0x000fe20000041824 */
[----:B------:R-:W-:Y:S01]  /*5340*/  LDSM.16.MT88.4 R12, [R204+0x1a800] ;  /* 0x01a80000cc0c783b */ /* 0x000fe20000004200 */
[----:B------:R-:W-:-:S06]  /*5350*/  PRMT R168, R169, 0x7632, R168 ;  /* 0x00007632a9a87816 */ /* 0x000fcc00000000a8 */
[----:B------:R-:W-:Y:S08]  /*5360*/  HMMA.16816.F32.BF16 R44, R132, R46, RZ ;  /* 0x0000002e842c723c */ /* 0x000ff000000418ff */
[C---:B--2---:R-:W-:Y:S08]  /*5370*/  HMMA.16816.F32.BF16 R152, R8.reuse, R4, R152 ;  /* 0x000000040898723c */ /* 0x044ff00000041898 */
[----:B------:R-:W-:Y:S01]  /*5380*/  HMMA.16816.F32.BF16 R156, R8, R6, R156 ;  /* 0x00000006089c723c */ /* 0x000fe2000004189c */
[----:B------:R-:W1:Y:S07]  /*5390*/  LDSM.16.MT88.4 R4, [R208+0x1a800] ;  /* 0x01a80000d004783b */ /* 0x000e6e0000004200 */
        /* <DEDUP_REMOVED lines=14> */
[C---:B------:R-:W-:Y:S08]  /*5480*/  HMMA.16816.F32.BF16 R48, R8.reuse, R72, R48 ;  /* 0x000000480830723c */ /* 0x040ff00000041830 */
[----:B------:R-:W-:Y:S08]  /*5490*/  HMMA.16816.F32.BF16 R52, R8, R74, R52 ;  /* 0x0000004a0834723c */ /* 0x000ff00000041834 */
        /* <DEDUP_REMOVED lines=9> */
[C---:B--2---:R-:W-:Y:S07]  /*5530*/  HMMA.16816.F32.BF16 R80, R8.reuse, R12, R80 ;  /* 0x0000000c0850723c */ /* 0x044fee0000041850 */
[----:B------:R-:W-:Y:S01]  /*5540*/  LOP3.LUT R12, R177, UR27, R178, 0x96, !PT ;  /* 0x0000001bb10c7c12 */ /* 0x000fe2000f8e96b2 */
[----:B---3--:R-:W-:Y:S01]  /*5550*/  HMMA.16816.F32.BF16 R56, R8, R16, R56 ;  /* 0x000000100838723c */ /* 0x008fe20000041838 */
[----:B------:R-:W-:-:S02]  /*5560*/  LOP3.LUT R13, R172, 0xff, RZ, 0xc0, !PT ;  /* 0x000000ffac0d7812 */ /* 0x000fc400078ec0ff */
[----:B------:R-:W-:Y:S02]  /*5570*/  PRMT R178, R179, 0x7632, R178 ;  /* 0x00007632b3b27816 */ /* 0x000fe400000000b2 */
[----:B------:R-:W-:Y:S02]  /*5580*/  ISETP.GE.U32.AND P6, PT, R236, R13, PT ;  /* 0x0000000dec00720c */ /* 0x000fe40003fc6070 */
[----:B------:R-:W-:Y:S01]  /*5590*/  IMAD.WIDE.U32 R16, R12, -0x2daee0ad, RZ ;  /* 0xd2511f530c107825 */ /* 0x000fe200078e00ff */
[----:B------:R-:W-:Y:S01]  /*55a0*/  LOP3.LUT R12, R91, UR26, R88, 0x96, !PT ;  /* 0x0000001a5b0c7c12 */ /* 0x000fe2000f8e9658 */
[----:B------:R-:W-:Y:S03]  /*55b0*/  HMMA.16816.F32.BF16 R60, R8, R18, R60 ;  /* 0x00000012083c723c */ /* 0x000fe6000004183c */
[----:B------:R-:W-:-:S04]  /*55c0*/  LOP3.LUT R238, R17, UR19, R90, 0x96, !PT ;  /* 0x0000001311ee7c12 */ /* 0x000fc8000f8e965a */
[----:B------:R-:W-:Y:S01]  /*55d0*/  IMAD.WIDE.U32 R18, R12, -0x326172a9, RZ ;  /* 0xcd9e8d570c127825 */ /* 0x000fe200078e00ff */
[C---:B------:R-:W-:Y:S03]  /*55e0*/  HMMA.16816.F32.BF16 R88, R132.reuse, R92, RZ ;  /* 0x0000005c8458723c */ /* 0x040fe600000418ff */
[----:B------:R-:W-:Y:S01]  /*55f0*/  IMAD.WIDE.U32 R238, R238, -0x326172a9, RZ ;  /* 0xcd9e8d57eeee7825 */ /* 0x000fe200078e00ff */
[C-C-:B------:R-:W-:Y:S02]  /*5600*/  LOP3.LUT R12, R19.reuse, UR25, R176.reuse, 0x96, !PT ;  /* 0x00000019130c7c12 */ /* 0x140fe4000f8e96b0 */
[----:B------:R-:W-:Y:S02]  /*5610*/  LOP3.LUT R19, R19, UR25, R176, 0x96, !PT ;  /* 0x0000001913137c12 */ /* 0x000fe4000f8e96b0 */
[----:B------:R-:W-:Y:S01]  /*5620*/  HMMA.16816.F32.BF16 R92, R132, R94, RZ ;  /* 0x0000005e845c723c */ /* 0x000fe200000418ff */
[----:B------:R-:W-:-:S05]  /*5630*/  IMAD.WIDE.U32 R176, R12, -0x2daee0ad, RZ ;  /* 0xd2511f530cb07825 */ /* 0x000fca00078e00ff */
[----:B------:R-:W-:Y:S02]  /*5640*/  LOP3.LUT R12, R177, UR5, R16, 0x96, !PT ;  /* 0x00000005b10c7c12 */ /* 0x000fe4000f8e9610 */
[----:B------:R-:W-:Y:S01]  /*5650*/  HMMA.16816.F32.BF16 R84, R8, R14, R84 ;  /* 0x0000000e0854723c */ /* 0x000fe20000041854 */
[----:B------:R-:W-:Y:S02]  /*5660*/  F2FP.BF16.PACK_AB R177, R219, R220 ;  /* 0x000000dcdbb1723e */ /* 0x000fe400000010ff */
[----:B------:R-:W-:-:S04]  /*5670*/  IMAD.WIDE.U32 R26, R12, -0x326172a9, RZ ;  /* 0xcd9e8d570c1a7825 */ /* 0x000fc800078e00ff */
[C-C-:B------:R-:W-:Y:S01]  /*5680*/  LOP3.LUT R14, R239.reuse, UR18, R18.reuse, 0x96, !PT ;  /* 0x00000012ef0e7c12 */ /* 0x140fe2000f8e9612 */
[C---:B-1----:R-:W-:Y:S01]  /*5690*/  HMMA.16816.F32.BF16 R88, R8.reuse, R4, R88 ;  /* 0x000000040858723c */ /* 0x042fe20000041858 */
[----:B------:R-:W-:Y:S02]  /*56a0*/  LOP3.LUT R18, R239, UR18, R18, 0x96, !PT ;  /* 0x00000012ef127c12 */ /* 0x000fe4000f8e9612 */
[----:B------:R-:W-:Y:S01]  /*56b0*/  LOP3.LUT R239, R172, 0xffff, RZ, 0xc0, !PT ;  /* 0x0000ffffacef7812 */ /* 0x000fe200078ec0ff */
[----:B------:R-:W-:Y:S01]  /*56c0*/  IMAD.WIDE.U32 R14, R14, -0x2daee0ad, RZ ;  /* 0xd2511f530e0e7825 */ /* 0x000fe200078e00ff */
[----:B------:R-:W-:Y:S02]  /*56d0*/  SHF.R.U32.HI R173, RZ, 0x18, R172 ;  /* 0x00000018ffad7819 */ /* 0x000fe400000116ac */
[----:B------:R-:W-:Y:S01]  /*56e0*/  LOP3.LUT R4, R27, UR11, R238, 0x96, !PT ;  /* 0x0000000b1b047c12 */ /* 0x000fe2000f8e96ee */
[----:B------:R-:W-:Y:S01]  /*56f0*/  HMMA.16816.F32.BF16 R92, R8, R6, R92 ;  /* 0x00000006085c723c */ /* 0x000fe2000004185c */
[----:B------:R-:W-:-:S02]  /*5700*/  LOP3.LUT R15, R15, UR9, R176, 0x96, !PT ;  /* 0x000000090f0f7c12 */ /* 0x000fc4000f8e96b0 */
[----:B------:R-:W-:Y:S02]  /*5710*/  ISETP.GE.U32.AND P0, PT, R236, R173, PT ;  /* 0x000000adec00720c */ /* 0x000fe40003f06070 */
[----:B------:R-:W-:Y:S01]  /*5720*/  PRMT R176, R177, 0x7632, R176 ;  /* 0x00007632b1b07816 */ /* 0x000fe200000000b0 */
[----:B------:R-:W-:Y:S01]  /*5730*/  IMAD.WIDE.U32 R16, R15, -0x326172a9, RZ ;  /* 0xcd9e8d570f107825 */ /* 0x000fe200078e00ff */
[----:B------:R-:W-:Y:S02]  /*5740*/  F2FP.BF16.PACK_AB R173, R217, R218 ;  /* 0x000000dad9ad723e */ /* 0x000fe400000010ff */
[----:B------:R-:W-:Y:S02]  /*5750*/  PRMT R12, R177, 0x5410, R176 ;  /* 0x00005410b10c7816 */ /* 0x000fe400000000b0 */
[----:B------:R-:W-:Y:S02]  /*5760*/  LOP3.LUT R15, R16, 0xff, RZ, 0xc0, !PT ;  /* 0x000000ff100f7812 */ /* 0x000fe400078ec0ff */
[----:B------:R-:W-:-:S02]  /*5770*/  LOP3.LUT R7, R17, UR21, R26, 0x96, !PT ;  /* 0x0000001511077c12 */ /* 0x000fc4000f8e961a */
[----:B------:R-:W-:Y:S02]  /*5780*/  ISETP.GE.U32.AND P2, PT, R236, R15, PT ;  /* 0x0000000fec00720c */ /* 0x000fe40003f46070 */
[----:B------:R-:W-:Y:S02]  /*5790*/  LOP3.LUT R15, R7, 0xffff, RZ, 0xc0, !PT ;  /* 0x0000ffff070f7812 */ /* 0x000fe400078ec0ff */
[----:B------:R-:W-:Y:S02]  /*57a0*/  LOP3.LUT R6, R16, 0xffff, RZ, 0xc0, !PT ;  /* 0x0000ffff10067812 */ /* 0x000fe400078ec0ff */
[----:B------:R-:W-:Y:S02]  /*57b0*/  SHF.R.U32.HI R15, RZ, 0x8, R15 ;  /* 0x00000008ff0f7819 */ /* 0x000fe4000001160f */
[--C-:B------:R-:W-:Y:S02]  /*57c0*/  SHF.R.U32.HI R5, RZ, 0x10, R16.reuse ;  /* 0x00000010ff057819 */ /* 0x100fe40000011610 */
[----:B------:R-:W-:Y:S01]  /*57d0*/  SHF.R.U32.HI R13, RZ, 0x18, R16 ;  /* 0x00000018ff0d7819 */ /* 0x000fe20000011610 */
[----:B------:R-:W-:Y:S01]  /*57e0*/  IMAD.WIDE.U32 R16, R4, -0x2daee0ad, RZ ;  /* 0xd2511f5304107825 */ /* 0x000fe200078e00ff */
[----:B------:R-:W-:-:S02]  /*57f0*/  LOP3.LUT R15, R15, 0xffff, RZ, 0xc0, !PT ;  /* 0x0000ffff0f0f7812 */ /* 0x000fc400078ec0ff */
[----:B------:R-:W-:Y:S02]  /*5800*/  @P0 LOP3.LUT R240, R240, 0x1, RZ, 0xfc, !PT ;  /* 0x00000001f0f00812 */ /* 0x000fe400078efcff */
[----:B------:R-:W-:Y:S02]  /*5810*/  LOP3.LUT R4, R17, UR20, R14, 0x96, !PT ;  /* 0x0000001411047c12 */ /* 0x000fe4000f8e960e */
[----:B------:R-:W-:Y:S02]  /*5820*/  LOP3.LUT R243, R16, 0xffff, RZ, 0xc0, !PT ;  /* 0x0000ffff10f37812 */ /* 0x000fe400078ec0ff */
[----:B------:R-:W-:Y:S02]  /*5830*/  LOP3.LUT R17, R7, 0xff, RZ, 0xc0, !PT ;  /* 0x000000ff07117812 */ /* 0x000fe400078ec0ff */
[C---:B------:R-:W-:Y:S02]  /*5840*/  ISETP.GE.U32.AND P1, PT, R236.reuse, R15, PT ;  /* 0x0000000fec00720c */ /* 0x040fe40003f26070 */
[----:B------:R-:W-:-:S02]  /*5850*/  ISETP.GE.U32.AND P0, PT, R236, R17, PT ;  /* 0x00000011ec00720c */ /* 0x000fc40003f06070 */
[----:B------:R-:W-:Y:S02]  /*5860*/  ISETP.GE.U32.AND P4, PT, R236, R13, PT ;  /* 0x0000000dec00720c */ /* 0x000fe40003f86070 */
[--C-:B------:R-:W-:Y:S02]  /*5870*/  SHF.R.U32.HI R13, RZ, 0x18, R7.reuse ;  /* 0x00000018ff0d7819 */ /* 0x100fe40000011607 */
[----:B------:R-:W-:Y:S02]  /*5880*/  SHF.R.U32.HI R7, RZ, 0x10, R7 ;  /* 0x00000010ff077819 */ /* 0x000fe40000011607 */
[----:B------:R-:W-:Y:S02]  /*5890*/  SHF.R.U32.HI R6, RZ, 0x8, R6 ;  /* 0x00000008ff067819 */ /* 0x000fe40000011606 */
[----:B------:R-:W-:Y:S01]  /*58a0*/  LOP3.LUT R7, R7, 0xff, RZ, 0xc0, !PT ;  /* 0x000000ff07077812 */ /* 0x000fe200078ec0ff */
[----:B------:R-:W-:Y:S01]  /*58b0*/  @!P1 HFMA2.BF16_V2 R120, -RZ.H0_H0, RZ.H0_H0, -R176.H0_H0 ;  /* 0x200000ffff789231 */ /* 0x000fe200003409b0 */
[----:B------:R-:W-:Y:S01]  /*58c0*/  LOP3.LUT R5, R5, 0xff, RZ, 0xc0, !PT ;  /* 0x000000ff05057812 */ /* 0x000fe200078ec0ff */
[----:B------:R-:W-:Y:S01]  /*58d0*/  @!P0 HFMA2.BF16_V2 R121, -RZ.H0_H0, RZ.H0_H0, -R177.H0_H0 ;  /* 0x200000ffff798231 */ /* 0x000fe200003409b1 */
[----:B------:R-:W-:-:S02]  /*58e0*/  PRMT R172, R173, 0x7632, R172 ;  /* 0x00007632adac7816 */ /* 0x000fc400000000ac */
[----:B------:R-:W-:Y:S01]  /*58f0*/  @!P1 PRMT R176, R120, 0x5410, RZ ;  /* 0x0000541078b09816 */ /* 0x000fe200000000ff */
[----:B------:R-:W-:Y:S01]  /*5900*/  IMAD.MOV.U32 R120, RZ, RZ, R184 ;  /* 0x000000ffff787224 */ /* 0x000fe200078e00b8 */
[C---:B------:R-:W-:Y:S01]  /*5910*/  ISETP.GE.U32.AND P1, PT, R236.reuse, R7, PT ;  /* 0x00000007ec00720c */ /* 0x040fe20003f26070 */
[--C-:B------:R-:W-:Y:S01]  /*5920*/  FFMA.FTZ R184, R101, c[0x0][0x23c], -R232.reuse ;  /* 0x00008f0065b87a23 */ /* 0x100fe200000108e8 */
[----:B------:R-:W-:Y:S01]  /*5930*/  @!P0 PRMT R177, R121, 0x5410, RZ ;  /* 0x0000541079b18816 */ /* 0x000fe200000000ff */
[----:B------:R-:W-:Y:S01]  /*5940*/  IMAD.MOV.U32 R121, RZ, RZ, R185 ;  /* 0x000000ffff797224 */ /* 0x000fe200078e00b9 */
[----:B------:R-:W-:Y:S01]  /*5950*/  ISETP.GE.U32.AND P0, PT, R236, R13, PT ;  /* 0x0000000dec00720c */ /* 0x000fe20003f06070 */
[----:B------:R-:W-:Y:S01]  /*5960*/  FFMA.FTZ R185, R103, c[0x0][0x23c], -R232 ;  /* 0x00008f0067b97a23 */ /* 0x000fe200000108e8 */
[----:B------:R-:W-:Y:S01]  /*5970*/  PRMT R13, R179, 0x5410, R178 ;  /* 0x00005410b30d7816 */ /* 0x000fe200000000b2 */
[----:B------:R-:W-:Y:S01]  /*5980*/  MUFU.EX2 R184, R184 ;  /* 0x000000b800b87308 */ /* 0x000fe20000000800 */
[----:B------:R-:W-:Y:S01]  /*5990*/  LOP3.LUT R7, R6, 0xffff, RZ, 0xc0, !PT ;  /* 0x0000ffff06077812 */ /* 0x000fe200078ec0ff */
[----:B------:R-:W-:Y:S01]  /*59a0*/  @!P2 HFMA2.BF16_V2 R103, -RZ.H0_H0, RZ.H0_H0, -R173.H0_H0 ;  /* 0x200000ffff67a231 */ /* 0x000fe200003409ad */
[----:B------:R-:W-:-:S02]  /*59b0*/  PRMT R14, R173, 0x5410, R172 ;  /* 0x00005410ad0e7816 */ /* 0x000fc400000000ac */
[----:B------:R-:W-:Y:S01]  /*59c0*/  LOP3.LUT R28, R16, 0xff, RZ, 0xc0, !PT ;  /* 0x000000ff101c7812 */ /* 0x000fe200078ec0ff */
[----:B------:R-:W-:Y:S01]  /*59d0*/  @!P1 HFMA2.BF16_V2 R111, -RZ.H0_H0, RZ.H0_H0, -R179.H0_H0 ;  /* 0x200000ffff6f9231 */ /* 0x000fe200003409b3 */
[----:B------:R-:W-:Y:S01]  /*59e0*/  @!P2 PRMT R173, R103, 0x5410, RZ ;  /* 0x0000541067ada816 */ /* 0x000fe200000000ff */
[----:B------:R-:W1:Y:S01]  /*59f0*/  MUFU.EX2 R185, R185 ;  /* 0x000000b900b97308 */ /* 0x000e620000000800 */
[----:B------:R-:W-:Y:S01]  /*5a00*/  SHF.R.U32.HI R244, RZ, 0x10, R16 ;  /* 0x00000010fff47819 */ /* 0x000fe20000011610 */
[----:B------:R-:W-:Y:S01]  /*5a10*/  @!P0 HFMA2.BF16_V2 R119, -RZ.H0_H0, RZ.H0_H0, -R178.H0_H0 ;  /* 0x200000ffff778231 */ /* 0x000fe200003409b2 */
[----:B------:R-:W-:Y:S01]  /*5a20*/  @!P1 PRMT R179, R111, 0x5410, RZ ;  /* 0x000054106fb39816 */ /* 0x000fe200000000ff */
[----:B------:R-:W-:Y:S01]  /*5a30*/  IMAD.MOV.U32 R111, RZ, RZ, R182 ;  /* 0x000000ffff6f7224 */ /* 0x000fe200078e00b6 */
[----:B------:R-:W-:Y:S01]  /*5a40*/  ISETP.GE.U32.AND P1, PT, R236, R5, PT ;  /* 0x00000005ec00720c */ /* 0x000fe20003f26070 */
[----:B------:R-:W-:Y:S01]  /*5a50*/  FFMA.FTZ R182, R97, c[0x0][0x23c], -R232 ;  /* 0x00008f0061b67a23 */ /* 0x000fe200000108e8 */
[----:B------:R-:W-:-:S02]  /*5a60*/  SHF.R.U32.HI R5, RZ, 0x10, R4 ;  /* 0x00000010ff057819 */ /* 0x000fc40000011604 */
[----:B------:R-:W-:Y:S01]  /*5a70*/  @!P0 PRMT R178, R119, 0x5410, RZ ;  /* 0x0000541077b28816 */ /* 0x000fe200000000ff */
[----:B------:R-:W-:Y:S01]  /*5a80*/  IMAD.MOV.U32 R119, RZ, RZ, R183 ;  /* 0x000000ffff777224 */ /* 0x000fe200078e00b7 */
[C---:B------:R-:W-:Y:S01]  /*5a90*/  ISETP.GE.U32.AND P0, PT, R236.reuse, R7, PT ;  /* 0x00000007ec00720c */ /* 0x040fe20003f06070 */
[----:B------:R-:W-:Y:S01]  /*5aa0*/  FFMA.FTZ R183, R99, c[0x0][0x23c], -R232 ;  /* 0x00008f0063b77a23 */ /* 0x000fe200000108e8 */
[----:B------:R-:W-:Y:S01]  /*5ab0*/  LOP3.LUT R5, R5, 0xff, RZ, 0xc0, !PT ;  /* 0x000000ff05057812 */ /* 0x000fe200078ec0ff */
[----:B------:R-:W-:Y:S01]  /*5ac0*/  MUFU.EX2 R182, R182 ;  /* 0x000000b600b67308 */ /* 0x000fe20000000800 */
[----:B------:R-:W-:Y:S02]  /*5ad0*/  SHF.R.U32.HI R245, RZ, 0x18, R16 ;  /* 0x00000018fff57819 */ /* 0x000fe40000011610 */
[----:B------:R-:W-:Y:S02]  /*5ae0*/  ISETP.GE.U32.AND P3, PT, R236, R5, PT ;  /* 0x00000005ec00720c */ /* 0x000fe40003f66070 */
[----:B------:R-:W-:-:S02]  /*5af0*/  LOP3.LUT R5, R4, 0xff, RZ, 0xc0, !PT ;  /* 0x000000ff04057812 */ /* 0x000fc400078ec0ff */
[----:B-1----:R-:W-:Y:S01]  /*5b00*/  F2FP.BF16.PACK_AB R175, R184, R185 ;  /* 0x000000b9b8af723e */ /* 0x002fe200000010ff */
[----:B------:R-:W1:Y:S01]  /*5b10*/  MUFU.EX2 R183, R183 ;  /* 0x000000b700b77308 */ /* 0x000e620000000800 */
[----:B------:R-:W-:Y:S01]  /*5b20*/  ISETP.GE.U32.AND P2, PT, R236, R5, PT ;  /* 0x00000005ec00720c */ /* 0x000fe20003f46070 */
[----:B------:R-:W-:Y:S01]  /*5b30*/  @!P0 HFMA2.BF16_V2 R102, -RZ.H0_H0, RZ.H0_H0, -R172.H0_H0 ;  /* 0x200000ffff668231 */ /* 0x000fe200003409ac */
[----:B------:R-:W-:Y:S01]  /*5b40*/  PRMT R174, R175, 0x7632, R174 ;  /* 0x00007632afae7816 */ /* 0x000fe200000000ae */
[----:B------:R-:W-:Y:S01]  /*5b50*/  @!P1 HFMA2.BF16_V2 R100, -RZ.H0_H0, RZ.H0_H0, -R175.H0_H0 ;  /* 0x200000ffff649231 */ /* 0x000fe200003409af */
[----:B------:R-:W-:Y:S02]  /*5b60*/  SHF.R.U32.HI R5, RZ, 0x18, R4 ;  /* 0x00000018ff057819 */ /* 0x000fe40000011604 */
[----:B------:R-:W-:Y:S01]  /*5b70*/  LOP3.LUT R4, R4, 0xffff, RZ, 0xc0, !PT ;  /* 0x0000ffff04047812 */ /* 0x000fe200078ec0ff */
[----:B------:R-:W-:Y:S01]  /*5b80*/  @!P4 HFMA2.BF16_V2 R101, -RZ.H0_H0, RZ.H0_H0, -R174.H0_H0 ;  /* 0x200000ffff65c231 */ /* 0x000fe200003409ae */
[----:B------:R-:W-:-:S02]  /*5b90*/  @!P0 PRMT R172, R102, 0x5410, RZ ;  /* 0x0000541066ac8816 */ /* 0x000fc400000000ff */
[----:B------:R-:W-:Y:S02]  /*5ba0*/  SHF.R.U32.HI R4, RZ, 0x8, R4 ;  /* 0x00000008ff047819 */ /* 0x000fe40000011604 */
[----:B------:R-:W-:Y:S01]  /*5bb0*/  PRMT R15, R175, 0x5410, R174 ;  /* 0x00005410af0f7816 */ /* 0x000fe200000000ae */
[----:B------:R-:W-:Y:S01]  /*5bc0*/  @!P2 HFMA2.BF16_V2 R99, -RZ.H0_H0, RZ.H0_H0, -R169.H0_H0 ;  /* 0x200000ffff63a231 */ /* 0x000fe200003409a9 */
[----:B------:R-:W-:Y:S02]  /*5bd0*/  ISETP.GE.U32.AND P0, PT, R236, R5, PT ;  /* 0x00000005ec00720c */ /* 0x000fe40003f06070 */
[----:B------:R-:W-:Y:S02]  /*5be0*/  @!P4 PRMT R174, R101, 0x5410, RZ ;  /* 0x0000541065aec816 */ /* 0x000fe400000000ff */
[----:B------:R-:W-:Y:S02]  /*5bf0*/  @!P1 PRMT R175, R100, 0x5410, RZ ;  /* 0x0000541064af9816 */ /* 0x000fe400000000ff */
[----:B------:R-:W-:Y:S01]  /*5c00*/  LOP3.LUT R5, R4, 0xffff, RZ, 0xc0, !PT ;  /* 0x0000ffff04057812 */ /* 0x000fe200078ec0ff */
[----:B------:R-:W2:Y:S01]  /*5c10*/  LDSM.16.MT88.4 R100, [R204+0x1c000] ;  /* 0x01c00000cc64783b */ /* 0x000ea20000004200 */
[----:B------:R-:W-:-:S02]  /*5c20*/  LOP3.LUT R4, R111, 0xffff, RZ, 0xc0, !PT ;  /* 0x0000ffff6f047812 */ /* 0x000fc400078ec0ff */
[----:B------:R-:W-:Y:S02]  /*5c30*/  ISETP.GE.U32.AND P1, PT, R236, R5, PT ;  /* 0x00000005ec00720c */ /* 0x000fe40003f26070 */
[----:B------:R-:W-:Y:S02]  /*5c40*/  SHF.R.U32.HI R4, RZ, 0x8, R4 ;  /* 0x00000008ff047819 */ /* 0x000fe40000011604 */
[----:B-1----:R-:W-:Y:S02]  /*5c50*/  F2FP.BF16.PACK_AB R171, R182, R183 ;  /* 0x000000b7b6ab723e */ /* 0x002fe400000010ff */
[----:B------:R-:W-:Y:S02]  /*5c60*/  LOP3.LUT R5, R4, 0xffff, RZ, 0xc0, !PT ;  /* 0x0000ffff04057812 */ /* 0x000fe400078ec0ff */
[----:B------:R-:W-:Y:S01]  /*5c70*/  PRMT R170, R171, 0x7632, R170 ;  /* 0x00007632abaa7816 */ /* 0x000fe200000000aa */
[----:B------:R-:W-:Y:S01]  /*5c80*/  @!P3 HFMA2.BF16_V2 R97, -RZ.H0_H0, RZ.H0_H0, -R171.H0_H0 ;  /* 0x200000ffff61b231 */ /* 0x000fe200003409ab */
[----:B------:R-:W-:-:S02]  /*5c90*/  ISETP.GE.U32.AND P4, PT, R236, R5, PT ;  /* 0x00000005ec00720c */ /* 0x000fc40003f86070 */
[----:B------:R-:W-:Y:S01]  /*5ca0*/  LOP3.LUT R5, R111, 0xff, RZ, 0xc0, !PT ;  /* 0x000000ff6f057812 */ /* 0x000fe200078ec0ff */
[----:B------:R-:W-:Y:S01]  /*5cb0*/  @!P0 HFMA2.BF16_V2 R96, -RZ.H0_H0, RZ.H0_H0, -R170.H0_H0 ;  /* 0x200000ffff608231 */ /* 0x000fe200003409aa */
[----:B------:R-:W-:Y:S01]  /*5cc0*/  PRMT R16, R169, 0x5410, R168 ;  /* 0x00005410a9107816 */ /* 0x000fe200000000a8 */
[----:B------:R-:W-:Y:S01]  /*5cd0*/  @!P1 HFMA2.BF16_V2 R98, -RZ.H0_H0, RZ.H0_H0, -R168.H0_H0 ;  /* 0x200000ffff629231 */ /* 0x000fe200003409a8 */
[----:B------:R-:W-:Y:S02]  /*5ce0*/  @!P2 PRMT R169, R99, 0x5410, RZ ;  /* 0x0000541063a9a816 */ /* 0x000fe400000000ff */
[----:B------:R-:W-:Y:S02]  /*5cf0*/  ISETP.GE.U32.AND P2, PT, R236, R5, PT ;  /* 0x00000005ec00720c */ /* 0x000fe40003f46070 */
[----:B------:R-:W-:Y:S02]  /*5d00*/  SHF.R.U32.HI R5, RZ, 0x18, R111 ;  /* 0x00000018ff057819 */ /* 0x000fe4000001166f */
[----:B------:R-:W-:Y:S01]  /*5d10*/  PRMT R17, R171, 0x5410, R170 ;  /* 0x00005410ab117816 */ /* 0x000fe200000000aa */
[----:B------:R-:W-:Y:S01]  /*5d20*/  @!P4 HFMA2.BF16_V2 R107, -RZ.H0_H0, RZ.H0_H0, -R34.H0_H0 ;  /* 0x200000ffff6bc231 */ /* 0x000fe20000340922 */
[----:B------:R-:W-:-:S02]  /*5d30*/  @!P0 PRMT R170, R96, 0x5410, RZ ;  /* 0x0000541060aa8816 */ /* 0x000fc400000000ff */
[----:B------:R-:W-:Y:S02]  /*5d40*/  ISETP.GE.U32.AND P0, PT, R236, R5, PT ;  /* 0x00000005ec00720c */ /* 0x000fe40003f06070 */
[----:B------:R-:W1:Y:S01]  /*5d50*/  LDSM.16.MT88.4 R4, [R204+0x1c800] ;  /* 0x01c80000cc04783b */ /* 0x000e620000004200 */
[----:B------:R-:W-:Y:S02]  /*5d60*/  @!P1 PRMT R168, R98, 0x5410, RZ ;  /* 0x0000541062a89816 */ /* 0x000fe400000000ff */
[----:B------:R-:W-:Y:S01]  /*5d70*/  @!P3 PRMT R171, R97, 0x5410, RZ ;  /* 0x0000541061abb816 */ /* 0x000fe200000000ff */
[----:B------:R-:W-:Y:S01]  /*5d80*/  @!P2 HFMA2.BF16_V2 R108, -RZ.H0_H0, RZ.H0_H0, -R35.H0_H0 ;  /* 0x200000ffff6ca231 */ /* 0x000fe20000340923 */
[----:B------:R-:W-:Y:S02]  /*5d90*/  @!P4 PRMT R34, R107, 0x5410, RZ ;  /* 0x000054106b22c816 */ /* 0x000fe400000000ff */
[----:B------:R-:W-:Y:S01]  /*5da0*/  ISETP.GE.U32.AND P4, PT, R236, R119, PT ;  /* 0x00000077ec00720c */ /* 0x000fe20003f86070 */
[----:B--2---:R-:W-:Y:S01]  /*5db0*/  HMMA.16816.F32.BF16 R96, R132, R100, RZ ;  /* 0x000000648460723c */ /* 0x004fe200000418ff */
[----:B------:R-:W-:-:S02]  /*5dc0*/  @!P2 PRMT R35, R108, 0x5410, RZ ;  /* 0x000054106c23a816 */ /* 0x000fc400000000ff */
[----:B------:R-:W-:-:S05]  /*5dd0*/  @!P0 HFMA2.BF16_V2 R109, -RZ.H0_H0, RZ.H0_H0, -R164.H0_H0 ;  /* 0x200000ffff6d8231 */ /* 0x000fca00003409a4 */
[----:B------:R-:W-:Y:S01]  /*5de0*/  @!P0 PRMT R164, R109, 0x5410, RZ ;  /* 0x000054106da48816 */ /* 0x000fe200000000ff */
[----:B------:R-:W-:Y:S11]  /*5df0*/  HMMA.16816.F32.BF16 R100, R132, R102, RZ ;  /* 0x000000668464723c */ /* 0x000ff600000418ff */
[----:B------:R-:W-:Y:S04]  /*5e00*/  @!UPT UIADD3 URZ, URZ, URZ, URZ ;  /* 0x0000003f3f3ff290 */ /* 0x000fe8000fffe03f */
[C---:B-1----:R-:W-:Y:S07]  /*5e10*/  HMMA.16816.F32.BF16 R96, R8.reuse, R4, R96 ;  /* 0x000000040860723c */ /* 0x042fee0000041860 */
[----:B------:R-:W-:Y:S02]  /*5e20*/  SHF.R.U32.HI R5, RZ, 0x10, R111 ;  /* 0x00000010ff057819 */ /* 0x000fe4000001166f */
[----:B------:R-:W-:Y:S01]  /*5e30*/  HMMA.16816.F32.BF16 R100, R8, R6, R100 ;  /* 0x000000060864723c */ /* 0x000fe20000041864 */
[----:B------:R-:W-:-:S02]  /*5e40*/  LOP3.LUT R4, R29, 0xffff, RZ, 0xc0, !PT ;  /* 0x0000ffff1d047812 */ /* 0x000fc400078ec0ff */
[----:B------:R-:W-:Y:S02]  /*5e50*/  LOP3.LUT R5, R5, 0xff, RZ, 0xc0, !PT ;  /* 0x000000ff05057812 */ /* 0x000fe400078ec0ff */
[----:B------:R-:W-:Y:S02]  /*5e60*/  SHF.R.U32.HI R4, RZ, 0x8, R4 ;  /* 0x00000008ff047819 */ /* 0x000fe40000011604 */
[----:B------:R-:W-:Y:S02]  /*5e70*/  ISETP.GE.U32.AND P1, PT, R236, R5, PT ;  /* 0x00000005ec00720c */ /* 0x000fe40003f26070 */
[----:B------:R-:W-:-:S04]  /*5e80*/  LOP3.LUT R5, R4, 0xffff, RZ, 0xc0, !PT ;  /* 0x0000ffff04057812 */ /* 0x000fc800078ec0ff */
[----:B------:R-:W-:Y:S02]  /*5e90*/  ISETP.GE.U32.AND P3, PT, R236, R5, PT ;  /* 0x00000005ec00720c */ /* 0x000fe40003f66070 */
[----:B------:R-:W-:-:S04]  /*5ea0*/  LOP3.LUT R5, R29, 0xff, RZ, 0xc0, !PT ;  /* 0x000000ff1d057812 */ /* 0x000fc800078ec0ff */
[----:B------:R-:W-:Y:S01]  /*5eb0*/  ISETP.GE.U32.AND P2, PT, R236, R5, PT ;  /* 0x00000005ec00720c */ /* 0x000fe20003f46070 */
[----:B------:R-:W-:Y:S01]  /*5ec0*/  @!P1 HFMA2.BF16_V2 R110, -RZ.H0_H0, RZ.H0_H0, -R165.H0_H0 ;  /* 0x200000ffff6e9231 */ /* 0x000fe200003409a5 */
[----:B------:R-:W-:-:S04]  /*5ed0*/  SHF.R.U32.HI R5, RZ, 0x10, R29 ;  /* 0x00000010ff057819 */ /* 0x000fc8000001161d */
[----:B------:R-:W-:Y:S01]  /*5ee0*/  @!P1 PRMT R165, R110, 0x5410, RZ ;  /* 0x000054106ea59816 */ /* 0x000fe200000000ff */
[----:B------:R-:W-:Y:S01]  /*5ef0*/  @!P3 HFMA2.BF16_V2 R105, -RZ.H0_H0, RZ.H0_H0, -R226.H0_H0 ;  /* 0x200000ffff69b231 */ /* 0x000fe200003409e2 */
[----:B------:R-:W1:Y:S01]  /*5f00*/  LDSM.16.MT88.4 R108, [R208+0x1e000] ;  /* 0x01e00000d06c783b */ /* 0x000e620000004200 */
[----:B------:R-:W-:-:S04]  /*5f10*/  LOP3.LUT R5, R5, 0xff, RZ, 0xc0, !PT ;  /* 0x000000ff05057812 */ /* 0x000fc800078ec0ff */
[----:B------:R-:W-:Y:S01]  /*5f20*/  @!P2 HFMA2.BF16_V2 R106, -RZ.H0_H0, RZ.H0_H0, -R227.H0_H0 ;  /* 0x200000ffff6aa231 */ /* 0x000fe200003409e3 */
[----:B------:R-:W-:Y:S02]  /*5f30*/  ISETP.GE.U32.AND P0, PT, R236, R5, PT ;  /* 0x00000005ec00720c */ /* 0x000fe40003f06070 */
[----:B------:R-:W-:Y:S02]  /*5f40*/  SHF.R.U32.HI R5, RZ, 0x18, R29 ;  /* 0x00000018ff057819 */ /* 0x000fe4000001161d */
[----:B------:R-:W-:Y:S01]  /*5f50*/  @!P2 PRMT R227, R106, 0x5410, RZ ;  /* 0x000054106ae3a816 */ /* 0x000fe200000000ff */
[----:B------:R-:W-:Y:S01]  /*5f60*/  @!P4 HFMA2.BF16_V2 R116, -RZ.H0_H0, RZ.H0_H0, -R223.H0_H0 ;  /* 0x200000ffff74c231 */ /* 0x000fe200003409df */
[----:B------:R-:W-:Y:S02]  /*5f70*/  ISETP.GE.U32.AND P2, PT, R236, R5, PT ;  /* 0x00000005ec00720c */ /* 0x000fe40003f46070 */
[----:B------:R-:W-:Y:S01]  /*5f80*/  LOP3.LUT R241, R241, 0xff, RZ, 0xc0, !PT ;  /* 0x000000fff1f17812 */ /* 0x000fe200078ec0ff */
[----:B------:R-:W-:Y:S01]  /*5f90*/  @!P6 HFMA2.BF16_V2 R113, -RZ.H0_H0, RZ.H0_H0, -R33.H0_H0 ;  /* 0x200000ffff71e231 */ /* 0x000fe20000340921 */
[----:B------:R-:W-:Y:S01]  /*5fa0*/  LOP3.LUT R5, R120, 0xff, RZ, 0xc0, !PT ;  /* 0x000000ff78057812 */ /* 0x000fe200078ec0ff */
[----:B------:R-:W-:Y:S01]  /*5fb0*/  ULDC UR4, c[0x0][0x228] ;  /* 0x00008a0000047ab9 */ /* 0x000fe20000000800 */
[----:B------:R-:W-:-:S02]  /*5fc0*/  SHF.R.U32.HI R4, RZ, 0x8, R121 ;  /* 0x00000008ff047819 */ /* 0x000fc40000011679 */
[----:B------:R-:W-:Y:S01]  /*5fd0*/  @!P3 PRMT R226, R105, 0x5410, RZ ;  /* 0x0000541069e2b816 */ /* 0x000fe200000000ff */
[----:B------:R-:W-:Y:S01]  /*5fe0*/  @!P0 HFMA2.BF16_V2 R104, -RZ.H0_H0, RZ.H0_H0, -R225.H0_H0 ;  /* 0x200000ffff688231 */ /* 0x000fe200003409e1 */
[----:B------:R-:W-:Y:S01]  /*5ff0*/  ISETP.GE.U32.AND P3, PT, R236, R5, PT ;  /* 0x00000005ec00720c */ /* 0x000fe20003f66070 */
[----:B------:R2:W5:Y:S01]  /*6000*/  LDL.LU R29, [R1+0x68] ;  /* 0x00006800011d7983 */ /* 0x0005620000300800 */
[----:B------:R-:W-:Y:S01]  /*6010*/  LOP3.LUT R5, R4, 0xffff, RZ, 0xc0, !PT ;  /* 0x0000ffff04057812 */ /* 0x000fe200078ec0ff */
[----:B------:R-:W-:Y:S01]  /*6020*/  @!P2 HFMA2.BF16_V2 R118, -RZ.H0_H0, RZ.H0_H0, -R224.H0_H0 ;  /* 0x200000ffff76a231 */ /* 0x000fe200003409e0 */
[----:B------:R-:W-:Y:S02]  /*6030*/  @!P0 PRMT R225, R104, 0x5410, RZ ;  /* 0x0000541068e18816 */ /* 0x000fe400000000ff */
[----:B------:R-:W-:Y:S02]  /*6040*/  ISETP.GE.U32.AND P1, PT, R236, R5, PT ;  /* 0x00000005ec00720c */ /* 0x000fe40003f26070 */
[----:B------:R-:W3:Y:S01]  /*6050*/  LDSM.16.MT88.4 R4, [R208+0x1e800] ;  /* 0x01e80000d004783b */ /* 0x000ee20000004200 */
[----:B------:R-:W-:-:S02]  /*6060*/  SHF.R.U32.HI R239, RZ, 0x8, R239 ;  /* 0x00000008ffef7819 */ /* 0x000fc400000116ef */
[----:B------:R-:W-:Y:S02]  /*6070*/  ISETP.GE.U32.AND P0, PT, R236, R246, PT ;  /* 0x000000f6ec00720c */ /* 0x000fe40003f06070 */
[----:B------:R-:W-:Y:S01]  /*6080*/  @!P3 HFMA2.BF16_V2 R117, -RZ.H0_H0, RZ.H0_H0, -R167.H0_H0 ;  /* 0x200000ffff75b231 */ /* 0x000fe200003409a7 */
[----:B------:R-:W-:Y:S02]  /*6090*/  @!P2 PRMT R224, R118, 0x5410, RZ ;  /* 0x0000541076e0a816 */ /* 0x000fe400000000ff */
[----:B------:R-:W-:Y:S01]  /*60a0*/  @!P4 PRMT R223, R116, 0x5410, RZ ;  /* 0x0000541074dfc816 */ /* 0x000fe200000000ff */
[----:B-1----:R-:W-:Y:S02]  /*60b0*/  HMMA.16816.F32.BF16 R104, R132, R108, RZ ;  /* 0x0000006c8468723c */ /* 0x002fe400000418ff */
[----:B------:R-:W-:Y:S01]  /*60c0*/  @!P1 HFMA2.BF16_V2 R115, -RZ.H0_H0, RZ.H0_H0, -R222.H0_H0 ;  /* 0x200000ffff739231 */ /* 0x000fe200003409de */
[----:B------:R-:W-:Y:S02]  /*60d0*/  LOP3.LUT R239, R239, 0xffff, RZ, 0xc0, !PT ;  /* 0x0000ffffefef7812 */ /* 0x000fe400078ec0ff */
[----:B------:R-:W-:-:S02]  /*60e0*/  @!P3 PRMT R167, R117, 0x5410, RZ ;  /* 0x0000541075a7b816 */ /* 0x000fc400000000ff */
[----:B------:R-:W1:Y:S01]  /*60f0*/  LDSM.16.MT88.4 R116, [R206+0x1e000] ;  /* 0x01e00000ce74783b */ /* 0x000e620000004200 */
[----:B------:R-:W-:Y:S01]  /*6100*/  @!P0 HFMA2.BF16_V2 R114, -RZ.H0_H0, RZ.H0_H0, -R166.H0_H0 ;  /* 0x200000ffff728231 */ /* 0x000fe200003409a6 */
[----:B------:R-:W-:Y:S01]  /*6110*/  HMMA.16816.F32.BF16 R108, R132, R110, RZ ;  /* 0x0000006e846c723c */ /* 0x000fe200000418ff */
[----:B------:R-:W-:Y:S02]  /*6120*/  ISETP.GE.U32.AND P2, PT, R236, R239, PT ;  /* 0x000000efec00720c */ /* 0x000fe40003f46070 */
[----:B------:R-:W-:Y:S02]  /*6130*/  @!P1 PRMT R222, R115, 0x5410, RZ ;  /* 0x0000541073de9816 */ /* 0x000fe400000000ff */
[----:B------:R-:W-:Y:S02]  /*6140*/  SHF.R.U32.HI R243, RZ, 0x8, R243 ;  /* 0x00000008fff37819 */ /* 0x000fe400000116f3 */
[----:B------:R-:W-:Y:S02]  /*6150*/  @!P0 PRMT R166, R114, 0x5410, RZ ;  /* 0x0000541072a68816 */ /* 0x000fe400000000ff */
[----:B------:R-:W-:-:S02]  /*6160*/  ISETP.GE.U32.AND P5, PT, R236, R241, PT ;  /* 0x000000f1ec00720c */ /* 0x000fc40003fa6070 */
[----:B------:R-:W-:-:S04]  /*6170*/  ISETP.GE.U32.AND P4, PT, R236, R28, PT ;  /* 0x0000001cec00720c */ /* 0x000fc80003f86070 */
[----:B---3--:R-:W-:Y:S01]  /*6180*/  HMMA.16816.F32.BF16 R104, R8, R4, R104 ;  /* 0x000000040868723c */ /* 0x008fe20000041868 */
[----:B------:R-:W-:Y:S01]  /*6190*/  ISETP.GE.U32.AND P0, PT, R236, R245, PT ;  /* 0x000000f5ec00720c */ /* 0x000fe20003f06070 */
[----:B------:R-:W-:Y:S01]  /*61a0*/  @!P2 HFMA2.BF16_V2 R112, -RZ.H0_H0, RZ.H0_H0, -R32.H0_H0 ;  /* 0x200000ffff70a231 */ /* 0x000fe20000340920 */
[----:B------:R-:W-:-:S06]  /*61b0*/  LOP3.LUT R243, R243, 0xffff, RZ, 0xc0, !PT ;  /* 0x0000fffff3f37812 */ /* 0x000fcc00078ec0ff */
[----:B------:R-:W-:Y:S01]  /*61c0*/  HMMA.16816.F32.BF16 R108, R8, R6, R108 ;  /* 0x00000006086c723c */ /* 0x000fe2000004186c */
[----:B------:R-:W-:Y:S02]  /*61d0*/  LOP3.LUT R5, R244, 0xff, RZ, 0xc0, !PT ;  /* 0x000000fff4057812 */ /* 0x000fe400078ec0ff */
[----:B------:R-:W-:Y:S02]  /*61e0*/  @!P6 PRMT R33, R113, 0x5410, RZ ;  /* 0x000054107121e816 */ /* 0x000fe400000000ff */
[----:B------:R-:W-:Y:S01]  /*61f0*/  LOP3.LUT P3, RZ, R240, 0x1, RZ, 0xc0, !PT ;  /* 0x00000001f0ff7812 */ /* 0x000fe2000786c0ff */
[----:B------:R-:W-:Y:S01]  /*6200*/  @!P5 HFMA2.BF16_V2 R237, -RZ.H0_H0, RZ.H0_H0, -R181.H0_H0 ;  /* 0x200000ffffedd231 */ /* 0x000fe200003409b5 */
[----:B------:R-:W-:Y:S01]  /*6210*/  ISETP.GE.U32.AND P1, PT, R236, R5, PT ;  /* 0x00000005ec00720c */ /* 0x000fe20003f26070 */
[----:B------:R-:W-:Y:S01]  /*6220*/  IMAD R5, R19, -0x2daee0ad, RZ ;  /* 0xd2511f5313057824 */ /* 0x000fe200078e02ff */
[----:B------:R-:W-:Y:S01]  /*6230*/  USHF.L.U32 UR4, UR4, 0x3, URZ ;  /* 0x0000000304047899 */ /* 0x000fe2000800063f */
[----:B------:R-:W-:Y:S01]  /*6240*/  IMAD.WIDE.U32 R18, R18, -0x2daee0ad, RZ ;  /* 0xd2511f5312127825 */ /* 0x000fe200078e00ff */
[----:B------:R-:W-:Y:S01]  /*6250*/  LOP3.LUT R4, R27, UR11, R238, 0x96, !PT ;  /* 0x0000000b1b047c12 */ /* 0x000fe2000f8e96ee */
[----:B------:R2:W5:Y:S01]  /*6260*/  LDL.LU R28, [R1+0x64] ;  /* 0x00006400011c7983 */ /* 0x0005620000300800 */
[----:B------:R-:W-:Y:S01]  /*6270*/  @!P2 PRMT R32, R112, 0x5410, RZ ;  /* 0x000054107020a816 */ /* 0x000fe200000000ff */
[----:B------:R-:W-:Y:S01]  /*6280*/  FFMA.FTZ R27, R21, c[0x0][0x23c], -R232 ;  /* 0x00008f00151b7a23 */ /* 0x000fe200000108e8 */
[----:B------:R-:W-:Y:S01]  /*6290*/  LOP3.LUT R5, R19, UR9, R5, 0x96, !PT ;  /* 0x0000000913057c12 */ /* 0x000fe2000f8e9605 */
[----:B-1----:R-:W-:Y:S01]  /*62a0*/  HMMA.16816.F32.BF16 R112, R132, R116, RZ ;  /* 0x000000748470723c */ /* 0x002fe200000418ff */
[----:B------:R-:W-:-:S02]  /*62b0*/  ISETP.GE.U32.AND P2, PT, R236, R243, PT ;  /* 0x000000f3ec00720c */ /* 0x000fc40003f46070 */
[----:B------:R-:W-:Y:S01]  /*62c0*/  @!P5 PRMT R181, R237, 0x5410, RZ ;  /* 0x00005410edb5d816 */ /* 0x000fe200000000ff */
[----:B------:R-:W-:-:S04]  /*62d0*/  IMAD.WIDE.U32 R244, R5, -0x326172a9, RZ ;  /* 0xcd9e8d5705f47825 */ /* 0x000fc800078e00ff */
[----:B------:R-:W-:Y:S01]  /*62e0*/  IMAD.WIDE.U32 R4, R4, -0x2daee0ad, RZ ;  /* 0xd2511f5304047825 */ /* 0x000fe200078e00ff */
[----:B------:R-:W-:Y:S01]  /*62f0*/  HMMA.16816.F32.BF16 R116, R132, R118, RZ ;  /* 0x000000768474723c */ /* 0x000fe200000418ff */
[----:B------:R-:W-:Y:S02]  /*6300*/  LOP3.LUT R121, R245, UR21, R26, 0x96, !PT ;  /* 0x00000015f5797c12 */ /* 0x000fe4000f8e961a */
[----:B------:R-:W-:Y:S02]  /*6310*/  LOP3.LUT R238, R244, 0xffff, RZ, 0xc0, !PT ;  /* 0x0000fffff4ee7812 */ /* 0x000fe400078ec0ff */
[----:B------:R-:W-:Y:S02]  /*6320*/  LOP3.LUT R18, R5, UR20, R18, 0x96, !PT ;  /* 0x0000001405127c12 */ /* 0x000fe4000f8e9612 */
[C---:B------:R-:W-:Y:S02]  /*6330*/  LOP3.LUT R236, R4.reuse, 0xffff, RZ, 0xc0, !PT ;  /* 0x0000ffff04ec7812 */ /* 0x040fe400078ec0ff */
[----:B------:R-:W-:-:S02]  /*6340*/  LOP3.LUT R243, R4, 0xff, RZ, 0xc0, !PT ;  /* 0x000000ff04f37812 */ /* 0x000fc400078ec0ff */
[--C-:B------:R-:W-:Y:S02]  /*6350*/  SHF.R.U32.HI R120, RZ, 0x10, R4.reuse ;  /* 0x00000010ff787819 */ /* 0x100fe40000011604 */
[----:B------:R-:W-:Y:S02]  /*6360*/  SHF.R.U32.HI R19, RZ, 0x18, R4 ;  /* 0x00000018ff137819 */ /* 0x000fe40000011604 */
[----:B------:R-:W1:Y:S01]  /*6370*/  LDSM.16.MT88.4 R4, [R206+0x1e800] ;  /* 0x01e80000ce04783b */ /* 0x000e620000004200 */
[----:B------:R-:W-:Y:S02]  /*6380*/  SHF.R.U32.HI R246, RZ, 0x18, R121 ;  /* 0x00000018fff67819 */ /* 0x000fe40000011679 */
[----:B------:R-:W-:Y:S02]  /*6390*/  SHF.R.U32.HI R245, RZ, 0x18, R18 ;  /* 0x00000018fff57819 */ /* 0x000fe40000011612 */
[----:B------:R-:W-:Y:S02]  /*63a0*/  SHF.R.U32.HI R236, RZ, 0x8, R236 ;  /* 0x00000008ffec7819 */ /* 0x000fe400000116ec */
[----:B------:R-:W-:-:S02]  /*63b0*/  LOP3.LUT R120, R120, 0xff, RZ, 0xc0, !PT ;  /* 0x000000ff78787812 */ /* 0x000fc400078ec0ff */
[----:B------:R-:W-:Y:S02]  /*63c0*/  PRMT R243, R243, 0x5410, R236 ;  /* 0x00005410f3f37816 */ /* 0x000fe400000000ec */
[----:B------:R-:W-:Y:S02]  /*63d0*/  PRMT R19, R120, 0x5410, R19 ;  /* 0x0000541078137816 */ /* 0x000fe40000000013 */
[--C-:B------:R-:W-:Y:S02]  /*63e0*/  SHF.R.U32.HI R239, RZ, 0x10, R244.reuse ;  /* 0x00000010ffef7819 */ /* 0x100fe400000116f4 */
[----:B------:R-:W-:Y:S02]  /*63f0*/  LOP3.LUT R241, R244, 0xff, RZ, 0xc0, !PT ;  /* 0x000000fff4f17812 */ /* 0x000fe400078ec0ff */
[----:B------:R-:W-:Y:S02]  /*6400*/  SHF.R.U32.HI R244, RZ, 0x18, R244 ;  /* 0x00000018fff47819 */ /* 0x000fe400000116f4 */
[----:B------:R-:W-:-:S02]  /*6410*/  LOP3.LUT R239, R239, 0xff, RZ, 0xc0, !PT ;  /* 0x000000ffefef7812 */ /* 0x000fc400078ec0ff */
[----:B------:R-:W-:Y:S02]  /*6420*/  SHF.R.U32.HI R238, RZ, 0x8, R238 ;  /* 0x00000008ffee7819 */ /* 0x000fe400000116ee */
[----:B------:R-:W-:Y:S01]  /*6430*/  PRMT R244, R239, 0x5410, R244 ;  /* 0x00005410eff47816 */ /* 0x000fe200000000f4 */
[----:B------:R-:W-:Y:S01]  /*6440*/  FFMA.FTZ R239, R235, c[0x0][0x23c], -R232 ;  /* 0x00008f00ebef7a23 */ /* 0x000fe200000108e8 */
[----:B------:R-:W-:Y:S01]  /*6450*/  PRMT R241, R241, 0x5410, R238 ;  /* 0x00005410f1f17816 */ /* 0x000fe200000000ee */
[----:B------:R-:W-:Y:S02]  /*6460*/  @!P3 HFMA2.BF16_V2 R235, -RZ.H0_H0, RZ.H0_H0, -R180.H0_H0 ;  /* 0x200000ffffebb231 */ /* 0x000fe400003409b4 */
[----:B------:R3:W-:Y:S01]  /*6470*/  MUFU.EX2 R232, R239 ;  /* 0x000000ef00e87308 */ /* 0x0007e20000000800 */
[----:B-1----:R-:W-:Y:S02]  /*6480*/  HMMA.16816.F32.BF16 R112, R8, R4, R112 ;  /* 0x000000040870723c */ /* 0x002fe40000041870 */
[----:B------:R-:W-:-:S06]  /*6490*/  @!P3 PRMT R180, R235, 0x5410, RZ ;  /* 0x00005410ebb4b816 */ /* 0x000fcc00000000ff */
[----:B------:R-:W-:Y:S01]  /*64a0*/  HMMA.16816.F32.BF16 R116, R8, R6, R116 ;  /* 0x000000060874723c */ /* 0x000fe20000041874 */
[C---:B------:R-:W-:Y:S02]  /*64b0*/  LOP3.LUT R5, R121.reuse, 0xffff, RZ, 0xc0, !PT ;  /* 0x0000ffff79057812 */ /* 0x040fe400078ec0ff */
[----:B------:R-:W-:Y:S01]  /*64c0*/  LOP3.LUT R4, R121, 0xff, RZ, 0xc0, !PT ;  /* 0x000000ff79047812 */ /* 0x000fe200078ec0ff */
[----:B------:R-:W-:Y:S01]  /*64d0*/  HSET2.LE.AND R244, R244, R242, PT ;  /* 0x000000f2f4f47233 */ /* 0x000fe20003803000 */
[----:B------:R-:W-:Y:S02]  /*64e0*/  LOP3.LUT P3, RZ, R240, 0x2, RZ, 0xc0, !PT ;  /* 0x00000002f0ff7812 */ /* 0x000fe4000786c0ff */
[----:B------:R-:W-:Y:S02]  /*64f0*/  SHF.R.U32.HI R6, RZ, 0x10, R121 ;  /* 0x00000010ff067819 */ /* 0x000fe40000011679 */
[----:B------:R-:W-:Y:S02]  /*6500*/  SHF.R.U32.HI R7, RZ, 0x8, R5 ;  /* 0x00000008ff077819 */ /* 0x000fe40000011605 */
[----:B------:R-:W-:-:S02]  /*6510*/  LOP3.LUT R5, R6, 0xff, RZ, 0xc0, !PT ;  /* 0x000000ff06057812 */ /* 0x000fc400078ec0ff */
[----:B------:R-:W-:Y:S02]  /*6520*/  PRMT R26, R4, 0x5410, R7 ;  /* 0x00005410041a7816 */ /* 0x000fe40000000007 */
[----:B------:R-:W-:Y:S02]  /*6530*/  PRMT R246, R5, 0x5410, R246 ;  /* 0x0000541005f67816 */ /* 0x000fe400000000f6 */
[C---:B------:R-:W-:Y:S02]  /*6540*/  LOP3.LUT R4, R18.reuse, 0xffff, RZ, 0xc0, !PT ;  /* 0x0000ffff12047812 */ /* 0x040fe400078ec0ff */
[----:B------:R-:W-:Y:S02]  /*6550*/  SHF.R.U32.HI R5, RZ, 0x10, R18 ;  /* 0x00000010ff057819 */ /* 0x000fe40000011612 */
[----:B------:R-:W-:Y:S02]  /*6560*/  SHF.R.U32.HI R7, RZ, 0x8, R4 ;  /* 0x00000008ff077819 */ /* 0x000fe40000011604 */
[----:B------:R-:W-:Y:S01]  /*6570*/  LOP3.LUT R4, R5, 0xff, RZ, 0xc0, !PT ;  /* 0x000000ff05047812 */ /* 0x000fe200078ec0ff */
[----:B------:R-:W-:Y:S01]  /*6580*/  FADD.FTZ R5, R127, R126 ;  /* 0x0000007e7f057221 */ /* 0x000fe20000010000 */
[----:B------:R-:W-:-:S02]  /*6590*/  LOP3.LUT R6, R18, 0xff, RZ, 0xc0, !PT ;  /* 0x000000ff12067812 */ /* 0x000fc400078ec0ff */
[----:B------:R-:W-:Y:S01]  /*65a0*/  PRMT R245, R4, 0x5410, R245 ;  /* 0x0000541004f57816 */ /* 0x000fe200000000f5 */
[----:B------:R-:W-:Y:S01]  /*65b0*/  FADD.FTZ R4, R125, R124 ;  /* 0x0000007c7d047221 */ /* 0x000fe20000010000 */
[----:B------:R-:W-:Y:S01]  /*65c0*/  PRMT R18, R6, 0x5410, R7 ;  /* 0x0000541006127816 */ /* 0x000fe20000000007 */
[----:B------:R-:W1:Y:S01]  /*65d0*/  LDSM.16.MT88.4 R124, [R205+0x1e000] ;  /* 0x01e00000cd7c783b */ /* 0x000e620000004200 */
[----:B------:R-:W-:Y:S02]  /*65e0*/  FADD.FTZ R234, R234, R5 ;  /* 0x00000005eaea7221 */ /* 0x000fe40000010000 */
[----:B------:R-:W-:Y:S02]  /*65f0*/  FADD.FTZ R123, R123, R4 ;  /* 0x000000047b7b7221 */ /* 0x000fe40000010000 */
[----:B------:R-:W4:Y:S01]  /*6600*/  LDSM.16.MT88.4 R4, [R205+0x1e800] ;  /* 0x01e80000cd04783b */ /* 0x000f220000004200 */
[----:B------:R-:W-:Y:S02]  /*6610*/  FADD.FTZ R129, R129, R234 ;  /* 0x000000ea81817221 */ /* 0x000fe40000010000 */
[----:B------:R-:W-:-:S02]  /*6620*/  FADD.FTZ R236, R122, R123 ;  /* 0x0000007b7aec7221 */ /* 0x000fc40000010000 */
[--C-:B------:R-:W-:Y:S02]  /*6630*/  FFMA.FTZ R234, R22, c[0x0][0x23c], -R131.reuse ;  /* 0x00008f0016ea7a23 */ /* 0x100fe40000010883 */
[----:B------:R-:W-:Y:S02]  /*6640*/  FFMA.FTZ R131, R20, c[0x0][0x23c], -R131 ;  /* 0x00008f0014837a23 */ /* 0x000fe40000010883 */
[----:B------:R-:W-:Y:S02]  /*6650*/  FADD.FTZ R236, R130, R236 ;  /* 0x000000ec82ec7221 */ /* 0x000fe40000010000 */
[----:B---3--:R-:W-:Y:S01]  /*6660*/  IMAD.MOV.U32 R239, RZ, RZ, R131 ;  /* 0x000000ffffef7224 */ /* 0x008fe200078e0083 */
[----:B------:R-:W-:Y:S01]  /*6670*/  MUFU.EX2 R234, R234 ;  /* 0x000000ea00ea7308 */ /* 0x000fe20000000800 */
[----:B------:R-:W-:-:S07]  /*6680*/  FADD.FTZ R238, R128, R129 ;  /* 0x0000008180ee7221 */ /* 0x000fce0000010000 */
[----:B------:R-:W3:Y:S01]  /*6690*/  MUFU.EX2 R239, R239 ;  /* 0x000000ef00ef7308 */ /* 0x000ee20000000800 */
[C---:B-1----:R-:W-:Y:S08]  /*66a0*/  HMMA.16816.F32.BF16 R120, R132.reuse, R124, RZ ;  /* 0x0000007c8478723c */ /* 0x042ff000000418ff */
[----:B------:R-:W-:Y:S11]  /*66b0*/  HMMA.16816.F32.BF16 R124, R132, R126, RZ ;  /* 0x0000007e847c723c */ /* 0x000ff600000418ff */
[----:B------:R-:W-:Y:S05]  /*66c0*/  @!UPT UIADD3 URZ, URZ, URZ, URZ ;  /* 0x0000003f3f3ff290 */ /* 0x000fea000fffe03f */
[C---:B----4-:R-:W-:Y:S08]  /*66d0*/  HMMA.16816.F32.BF16 R120, R8.reuse, R4, R120 ;  /* 0x000000040878723c */ /* 0x050ff00000041878 */
[----:B------:R-:W-:Y:S01]  /*66e0*/  HMMA.16816.F32.BF16 R124, R8, R6, R124 ;  /* 0x00000006087c723c */ /* 0x000fe2000004187c */
[----:B------:R-:W1:Y:S01]  /*66f0*/  LDSM.16.MT88.4 R4, [R204+0x1e000] ;  /* 0x01e00000cc04783b */ /* 0x000e620000004200 */
[----:B------:R-:W-:-:S02]  /*6700*/  HSET2.LE.AND R235, R26, R242, PT ;  /* 0x000000f21aeb7233 */ /* 0x000fc40003803000 */
[--C-:B------:R-:W-:Y:S01]  /*6710*/  HSET2.LE.AND R246, R246, R242.reuse, PT ;  /* 0x000000f2f6f67233 */ /* 0x100fe20003803000 */
[----:B---3--:R-:W-:Y:S02]  /*6720*/  F2FP.BF16.PACK_AB R240, R239, R234 ;  /* 0x000000eaeff0723e */ /* 0x008fe400000010ff */
[----:B------:R-:W-:Y:S02]  /*6730*/  LOP3.LUT R12, R235, R12, RZ, 0xc0, !PT ;  /* 0x0000000ceb0c7212 */ /* 0x000fe400078ec0ff */
[----:B------:R-:W-:Y:S01]  /*6740*/  PRMT R235, R240, 0x7632, R235 ;  /* 0x00007632f0eb7816 */ /* 0x000fe200000000eb */
[C---:B-1----:R-:W-:Y:S07]  /*6750*/  HMMA.16816.F32.BF16 R128, R132.reuse, R4, RZ ;  /* 0x000000048480723c */ /* 0x042fee00000418ff */
[--C-:B------:R-:W-:Y:S01]  /*6760*/  HSET2.LE.AND R5, R241, R242.reuse, PT ;  /* 0x000000f2f1057233 */ /* 0x100fe20003803000 */
[----:B------:R-:W-:Y:S01]  /*6770*/  HMMA.16816.F32.BF16 R132, R132, R6, RZ ;  /* 0x000000068484723c */ /* 0x000fe200000418ff */
[----:B------:R-:W1:Y:S06]  /*6780*/  MUFU.EX2 R241, R27 ;  /* 0x0000001b00f17308 */ /* 0x000e6c0000000800 */
[----:B------:R-:W-:-:S02]  /*6790*/  HSET2.LE.AND R7, R19, R242, PT ;  /* 0x000000f213077233 */ /* 0x000fc40003803000 */
[--C-:B------:R-:W-:Y:S02]  /*67a0*/  HSET2.LE.AND R6, R243, R242.reuse, PT ;  /* 0x000000f2f3067233 */ /* 0x100fe40003803000 */
[--C-:B------:R-:W-:Y:S02]  /*67b0*/  HSET2.LE.AND R19, R18, R242.reuse, PT ;  /* 0x000000f212137233 */ /* 0x100fe40003803000 */
[----:B------:R-:W-:Y:S01]  /*67c0*/  HSET2.LE.AND R242, R245, R242, PT ;  /* 0x000000f2f5f27233 */ /* 0x000fe20003803000 */
[----:B------:R-:W-:Y:S02]  /*67d0*/  LOP3.LUT R14, R5, R14, RZ, 0xc0, !PT ;  /* 0x0000000e050e7212 */ /* 0x000fe400078ec0ff */
[----:B------:R-:W-:Y:S02]  /*67e0*/  LOP3.LUT R13, R246, R13, RZ, 0xc0, !PT ;  /* 0x0000000df60d7212 */ /* 0x000fe400078ec0ff */
[----:B------:R-:W-:Y:S01]  /*67f0*/  LOP3.LUT R15, R244, R15, RZ, 0xc0, !PT ;  /* 0x0000000ff40f7212 */ /* 0x000fe200078ec0ff */
[----:B------:R-:W-:Y:S01]  /*6800*/  FADD.FTZ R229, R229, R238 ;  /* 0x000000eee5e57221 */ /* 0x000fe20000010000 */
[----:B------:R-:W-:Y:S01]  /*6810*/  LOP3.LUT R5, R242, R17, RZ, 0xc0, !PT ;  /* 0x00000011f2057212 */ /* 0x000fe200078ec0ff */
[----:B------:R-:W-:Y:S01]  /*6820*/  UIMAD.WIDE UR26, UR4, 0x2, URZ ;  /* 0x00000002041a78a5 */ /* 0x000fe2000f8e023f */
[----:B-1----:R-:W-:Y:S01]  /*6830*/  F2FP.BF16.PACK_AB R242, R241, R232 ;  /* 0x000000e8f1f2723e */ /* 0x002fe200000010ff */
[----:B------:R-:W-:Y:S01]  /*6840*/  FADD.FTZ R236, R221, R236 ;  /* 0x000000ecddec7221 */ /* 0x000fe20000010000 */
[----:B------:R-:W-:Y:S01]  /*6850*/  @!P4 HFMA2.BF16_V2 R22, -RZ.H0_H0, RZ.H0_H0, -R240.H0_H0 ;  /* 0x200000ffff16c231 */ /* 0x000fe200003409f0 */
[----:B------:R2:W5:Y:S01]  /*6860*/  LDL.LU R27, [R1+0x60] ;  /* 0x00006000011b7983 */ /* 0x0005620000300800 */
[----:B------:R-:W-:-:S02]  /*6870*/  PRMT R237, R242, 0x7632, R237 ;  /* 0x00007632f2ed7816 */ /* 0x000fc400000000ed */
[----:B------:R-:W-:Y:S02]  /*6880*/  LOP3.LUT R4, R19, R16, RZ, 0xc0, !PT ;  /* 0x0000001013047212 */ /* 0x000fe400078ec0ff */
[----:B------:R-:W-:Y:S01]  /*6890*/  PRMT R17, R240, 0x5410, R235 ;  /* 0x00005410f0117816 */ /* 0x000fe200000000eb */
[----:B------:R-:W-:Y:S01]  /*68a0*/  FADD.FTZ R228, R228, R229 ;  /* 0x000000e5e4e47221 */ /* 0x000fe20000010000 */
[----:B------:R-:W-:Y:S01]  /*68b0*/  PRMT R16, R242, 0x5410, R237 ;  /* 0x00005410f2107816 */ /* 0x000fe200000000ed */
[----:B------:R-:W-:Y:S01]  /*68c0*/  FADD.FTZ R231, R231, R236 ;  /* 0x000000ece7e77221 */ /* 0x000fe20000010000 */
[----:B------:R-:W-:Y:S01]  /*68d0*/  LOP3.LUT R6, R6, R17, RZ, 0xc0, !PT ;  /* 0x0000001106067212 */ /* 0x000fe200078ec0ff */
[----:B------:R-:W-:Y:S01]  /*68e0*/  @!P2 HFMA2.BF16_V2 R21, -RZ.H0_H0, RZ.H0_H0, -R235.H0_H0 ;  /* 0x200000ffff15a231 */ /* 0x000fe200003409eb */
[----:B------:R-:W-:Y:S01]  /*68f0*/  LOP3.LUT R7, R7, R16, RZ, 0xc0, !PT ;  /* 0x0000001007077212 */ /* 0x000fe200078ec0ff */
[----:B------:R-:W-:Y:S01]  /*6900*/  @!P1 HFMA2.BF16_V2 R20, -RZ.H0_H0, RZ.H0_H0, -R242.H0_H0 ;  /* 0x200000ffff149231 */ /* 0x000fe200003409f2 */
[----:B------:R-:W1:Y:S04]  /*6910*/  LDSM.16.MT88.4 R16, [R204+0x1e800] ;  /* 0x01e80000cc10783b */ /* 0x000e680000004200 */
[----:B------:R2:W5:Y:S01]  /*6920*/  LDL.LU R26, [R1+0x58] ;  /* 0x00005800011a7983 */ /* 0x0005620000300800 */
[----:B------:R-:W-:Y:S01]  /*6930*/  FADD.FTZ R233, R233, R228 ;  /* 0x000000e4e9e97221 */ /* 0x000fe20000010000 */
[----:B------:R-:W-:Y:S01]  /*6940*/  @!P0 HFMA2.BF16_V2 R3, -RZ.H0_H0, RZ.H0_H0, -R237.H0_H0 ;  /* 0x200000ffff038231 */ /* 0x000fe200003409ed */
[----:B------:R-:W-:Y:S01]  /*6950*/  FADD.FTZ R230, R230, R231 ;  /* 0x000000e7e6e67221 */ /* 0x000fe20000010000 */
[----:B------:R-:W-:Y:S01]  /*6960*/  @!P4 PRMT R240, R22, 0x5410, RZ ;  /* 0x0000541016f0c816 */ /* 0x000fe200000000ff */
[----:B------:R-:W-:Y:S01]  /*6970*/  FADD.FTZ R220, R220, R233 ;  /* 0x000000e9dcdc7221 */ /* 0x000fe20000010000 */
[----:B------:R-:W-:Y:S01]  /*6980*/  @!P2 PRMT R235, R21, 0x5410, RZ ;  /* 0x0000541015eba816 */ /* 0x000fe200000000ff */
[----:B------:R-:W-:Y:S01]  /*6990*/  FADD.FTZ R187, R187, R230 ;  /* 0x000000e6bbbb7221 */ /* 0x000fe20000010000 */
[----:B------:R-:W-:Y:S01]  /*69a0*/  @!P0 PRMT R237, R3, 0x5410, RZ ;  /* 0x0000541003ed8816 */ /* 0x000fe200000000ff */
[----:B------:R-:W-:Y:S01]  /*69b0*/  FADD.FTZ R219, R219, R220 ;  /* 0x000000dcdbdb7221 */ /* 0x000fe20000010000 */
[----:B------:R-:W-:Y:S01]  /*69c0*/  @!P1 PRMT R242, R20, 0x5410, RZ ;  /* 0x0000541014f29816 */ /* 0x000fe200000000ff */
        /* <DEDUP_REMOVED lines=12> */
[C---:B-1----:R-:W-:Y:S04]  /*6a90*/  HMMA.16816.F32.BF16 R128, R8.reuse, R16, R128 ;  /* 0x000000100880723c */ /* 0x042fe80000041880 */
[----:B------:R-:W-:Y:S04]  /*6aa0*/  STL [R1+0x2c], R3 ;  /* 0x00002c0301007387 */ /* 0x000fe80000100800 */
        /* <DEDUP_REMOVED lines=99> */
[----:B------:R-:W-:-:S03]  /*70e0*/  IADD3 R12, P0, R8, UR26, RZ ;  /* 0x0000001a080c7c10 */ /* 0x000fc6000ff1e0ff */
[----:B------:R-:W-:Y:S01]  /*70f0*/  STG.E.U16 [R8.64], R227 ;  /* 0x000000e308007986 */ /* 0x000fe2000c10150e */
[----:B------:R-:W-:-:S03]  /*7100*/  IADD3.X R13, R9, UR27, RZ, P0, !PT ;  /* 0x0000001b090d7c10 */ /* 0x000fc600087fe4ff */
[----:B------:R-:W-:Y:S04]  /*7110*/  STG.E.U16 [R8.64+0x2], R226 ;  /* 0x000002e208007986 */ /* 0x000fe8000c10150e */
[----:B------:R-:W-:Y:S04]  /*7120*/  STG.E.U16 [R12.64], R225 ;  /* 0x000000e10c007986 */ /* 0x000fe8000c10150e */
        /* <DEDUP_REMOVED lines=9> */
[----:B------:R2:W-:Y:S01]  /*71c0*/  STG.E.U16 [R8.64+0x30], R33 ;  /* 0x0000302108007986 */ /* 0x0005e2000c10150e */
[----:B-1----:R-:W-:-:S03]  /*71d0*/  FADD.FTZ R167, R241, R232 ;  /* 0x000000e8f1a77221 */ /* 0x002fc60000010000 */
        /* <DEDUP_REMOVED lines=18> */
[----:B------:R2:W-:Y:S01]  /*7300*/  STG.E.U16 [R12.64+0x72], R237 ;  /* 0x000072ed0c007986 */ /* 0x0005e2000c10150e */
[----:B------:R-:W-:Y:S05]  /*7310*/  @!P3 BRA `(.L_x_1519) ;  /* 0x000058500000b947 */ /* 0x000fea0003800000 */
[----:B------:R-:W-:Y:S01]  /*7320*/  USHF.R.S32.HI UR18, URZ, 0x1f, UR22 ;  /* 0x0000001f3f127899 */ /* 0x000fe20008011416 */
[--C-:B-----5:R-:W-:Y:S01]  /*7330*/  SHF.R.S32.HI R11, RZ, 0x1f, R28.reuse ;  /* 0x0000001fff0b7819 */ /* 0x120fe2000001141c */
        /* <DEDUP_REMOVED lines=11> */
[----:B------:R-:W-:Y:S01]  /*73f0*/  UIMAD UR4, UR18, UR4, URZ ;  /* 0x00000004120472a4 */ /* 0x000fe2000f8e023f */
[----:B------:R-:W-:Y:S01]  /*7400*/  IMAD.WIDE.U32 R10, R3, c[0x0][0x1b8], R10 ;  /* 0x00006e00030a7a25 */ /* 0x000fe200078e000a */
[----:B------:R-:W-:Y:S01]  /*7410*/  IADD3 R6, P1, R6, UR24, RZ ;  /* 0x0000001806067c10 */ /* 0x000fe2000ff3e0ff */
[----:B------:R-:W-:-:S02]  /*7420*/  UMOV UR24, URZ ;  /* 0x0000003f00187c82 */ /* 0x000fc40008000000 */
[----:B------:R-:W-:Y:S01]  /*7430*/  UIMAD UR4, UR22, UR5, UR4 ;  /* 0x00000005160472a4 */ /* 0x000fe2000f8e0204 */
[----:B------:R-:W-:Y:S01]  /*7440*/  IMAD.U32 R5, RZ, RZ, UR19 ;  /* 0x00000013ff057e24 */ /* 0x000fe2000f8e00ff */
[----:B------:R-:W-:Y:S01]  /*7450*/  IADD3 R4, P0, R10, UR30, RZ ;  /* 0x0000001e0a047c10 */ /* 0x000fe2000ff1e0ff */
[----:B--2---:R-:W-:Y:S01]  /*7460*/  IMAD.MOV.U32 R165, RZ, RZ, R0 ;  /* 0x000000ffffa57224 */ /* 0x004fe200078e0000 */
[----:B------:R-:W-:Y:S01]  /*7470*/  LEA R12, P2, R6, c[0x0][0x168], 0x1 ;  /* 0x00005a00060c7a11 */ /* 0x000fe200078408ff */
[----:B------:R-:W1:Y:S01]  /*7480*/  LDC.U8 R0, c[0x0][0x2d8] ;  /* 0x0000b600ff007b82 */ /* 0x000e620000000000 */
[----:B------:R-:W-:Y:S01]  /*7490*/  IMAD.U32 R3, RZ, RZ, UR4 ;  /* 0x00000004ff037e24 */ /* 0x000fe2000f8e00ff */
[----:B------:R-:W-:Y:S01]  /*74a0*/  IADD3.X R5, R5, UR23, R7, P1, !PT ;  /* 0x0000001705057c10 */ /* 0x000fe20008ffe407 */
[----:B------:R-:W-:Y:S01]  /*74b0*/  UIADD3 UR22, UR13, -0x2, URZ ;  /* 0xfffffffe0d167890 */ /* 0x000fe2000fffe03f */
[----:B------:R-:W-:Y:S01]  /*74c0*/  LEA R7, P1, R4, c[0x0][0x170], 0x1 ;  /* 0x00005c0004077a11 */ /* 0x000fe200078208ff */
[----:B------:R-:W-:Y:S01]  /*74d0*/  STL [R1+0x24], R12 ;  /* 0x0000240c01007387 */ /* 0x000fe20000100800 */
[----:B------:R-:W-:Y:S01]  /*74e0*/  IADD3.X R3, R3, UR28, R11, P0, !PT ;  /* 0x0000001c03037c10 */ /* 0x000fe200087fe40b */
[----:B------:R-:W-:Y:S01]  /*74f0*/  UIADD3 UR13, UR13, -0x3, URZ ;  /* 0xfffffffd0d0d7890 */ /* 0x000fe2000fffe03f */
[----:B------:R-:W-:Y:S01]  /*7500*/  IADD3 R164, P0, R8, -0x80, RZ ;  /* 0xffffff8008a47810 */ /* 0x000fe20007f1e0ff */
[----:B------:R-:W-:Y:S01]  /*7510*/  STL [R1+0x1c], R7 ;  /* 0x00001c0701007387 */ /* 0x000fe20000100800 */
[----:B------:R-:W-:Y:S01]  /*7520*/  LEA.HI.X R5, R6, c[0x0][0x16c], R5, 0x1, P2 ;  /* 0x00005b0006057a11 */ /* 0x000fe200010f0c05 */
[----:B------:R-:W-:Y:S01]  /*7530*/  ULDC.64 UR18, c[0x0][0x1a0] ;  /* 0x0000680000127ab9 */ /* 0x000fe20000000a00 */
[----:B------:R-:W-:Y:S01]  /*7540*/  LEA.HI.X R3, R4, c[0x0][0x174], R3, 0x1, P1 ;  /* 0x00005d0004037a11 */ /* 0x000fe200008f0c03 */
[----:B------:R-:W-:Y:S01]  /*7550*/  IMAD.MOV.U32 R4, RZ, RZ, R26 ;  /* 0x000000ffff047224 */ /* 0x000fe200078e001a */
[----:B------:R-:W-:Y:S01]  /*7560*/  IADD3.X R166, R9, -0x1, RZ, P0, !PT ;  /* 0xffffffff09a67810 */ /* 0x000fe200007fe4ff */
[----:B------:R2:W-:Y:S01]  /*7570*/  STL [R1+0x20], R5 ;  /* 0x0000200501007387 */ /* 0x0005e20000100800 */
[----:B------:R-:W-:Y:S01]  /*7580*/  ISETP.GE.AND P0, PT, R251, c[0x0][0x220], PT ;  /* 0x00008800fb007a0c */ /* 0x000fe20003f06270 */
[----:B------:R-:W-:-:S02]  /*7590*/  IMAD.WIDE.U32 R8, R25, -0x326172a9, RZ ;  /* 0xcd9e8d5719087825 */ /* 0x000fc400078e00ff */
[----:B------:R3:W-:Y:S03]  /*75a0*/  STL [R1+0x18], R3 ;  /* 0x0000180301007387 */ /* 0x0007e60000100800 */
[----:B------:R-:W-:Y:S02]  /*75b0*/  LOP3.LUT R24, R9, R24, RZ, 0x3c, !PT ;  /* 0x0000001809187212 */ /* 0x000fe400078e3cff */
[----:B-1----:R-:W-:Y:S02]  /*75c0*/  PRMT R0, R0, 0x7054, R0 ;  /* 0x0000705400007816 */ /* 0x002fe40000000000 */
[----:B--2---:R-:W-:Y:S01]  /*75d0*/  SHF.R.S32.HI R5, RZ, 0x1f, R26 ;  /* 0x0000001fff057819 */ /* 0x004fe2000001141a */
[----:B---3--:R-:W-:Y:S01]  /*75e0*/  IMAD.MOV.U32 R3, RZ, RZ, R2 ;  /* 0x000000ffff037224 */ /* 0x008fe200078e0002 */
[----:B------:R-:W-:Y:S02]  /*75f0*/  P2R R2, PR, RZ, 0x1 ;  /* 0x00000001ff027803 */ /* 0x000fe40000000000 */
[----:B------:R-:W-:-:S03]  /*7600*/  IADD3 R6, P0, R26, 0x20, RZ ;  /* 0x000000201a067810 */ /* 0x000fc60007f1e0ff */
[----:B------:R-:W-:Y:S02]  /*7610*/  STL [R1+0x28], R2 ;  /* 0x0000280201007387 */ /* 0x000fe40000100800 */
[----:B------:R-:W-:Y:S02]  /*7620*/  IMAD.X R7, RZ, RZ, R5, P0 ;  /* 0x000000ffff077224 */ /* 0x000fe400000e0605 */
[----:B------:R1:W-:Y:S02]  /*7630*/  STL.64 [R1+0x40], R8 ;  /* 0x0000400801007387 */ /* 0x0003e40000100a00 */
[----:B-1----:R-:W-:-:S05]  /*7640*/  IMAD.WIDE.U32 R8, R23, -0x2daee0ad, RZ ;  /* 0xd2511f5317087825 */ /* 0x002fca00078e00ff */
[----:B------:R-:W-:Y:S04]  /*7650*/  STL.64 [R1+0x48], R8 ;  /* 0x0000480801007387 */ /* 0x000fe80000100a00 */
[----:B------:R1:W-:Y:S04]  /*7660*/  STL.64 [R1+0x50], R6 ;  /* 0x0000500601007387 */ /* 0x0003e80000100a00 */
[----:B------:R2:W-:Y:S01]  /*7670*/  STL.64 [R1+0x30], R4 ;  /* 0x0000300401007387 */ /* 0x0005e20000100a00 */
[----:B-1----:R-:W-:-:S05]  /*7680*/  IMAD.WIDE.U32 R6, R24, -0x2daee0ad, RZ ;  /* 0xd2511f5318067825 */ /* 0x002fca00078e00ff */
[----:B------:R2:W-:Y:S01]  /*7690*/  STL.64 [R1+0x38], R6 ;  /* 0x0000380601007387 */ /* 0x0005e20000100a00 */
[----:B------:R-:W-:Y:S05]  /*76a0*/  BRA `(.L_x_1520) ;  /* 0x000003e000007947 */ /* 0x000fea0003800000 */
.L_x_1522:
        /* <DEDUP_REMOVED lines=14> */
[C---:B---3--:R-:W-:Y:S02]  /*7790*/  @!P4 LEA R172, P1, R171.reuse, c[0x0][0x168], 0x1 ;  /* 0x00005a00abacca11 */ /* 0x048fe400078208ff */
[----:B------:R-:W-:Y:S02]  /*77a0*/  LEA.HI.X R2, R168, R173, R2, 0x6, P0 ;  /* 0x000000ada8027211 */ /* 0x000fe400000f3402 */
        /* <DEDUP_REMOVED lines=46> */
.L_x_1520:
[----:B--2---:R-:W2:Y:S01]  /*7a90*/  LDL.64 R4, [R1+0x30] ;  /* 0x0000300001047983 */ /* 0x004ea20000100a00 */
[----:B------:R-:W-:Y:S01]  /*7aa0*/  UIADD3 UR23, UR22, -UR24, URZ ;  /* 0x8000001816177290 */ /* 0x000fe2000fffe03f */
[----:B------:R-:W-:Y:S04]  /*7ab0*/  DEPBAR.LE SB0, 0x0 ;  /* 0x000080000000791a */ /* 0x000fe80000000000 */
[----:B------:R-:W3:Y:S01]  /*7ac0*/  LDL R0, [R1+0x28] ;  /* 0x0000280001007983 */ /* 0x000ee20000100800 */
[----:B------:R-:W-:Y:S01]  /*7ad0*/  USHF.R.S32.HI UR4, URZ, 0x1f, UR23 ;  /* 0x0000001f3f047899 */ /* 0x000fe20008011417 */
[----:B------:R-:W-:Y:S01]  /*7ae0*/  IMAD.U32 R34, RZ, RZ, UR23 ;  /* 0x00000017ff227e24 */ /* 0x000fe2000f8e00ff */
[----:B------:R-:W-:Y:S01]  /*7af0*/  UIMAD.WIDE.U32 UR28, UR23, UR18, URZ ;  /* 0x00000012171c72a5 */ /* 0x000fe2000f8e003f */
[----:B------:R-:W4:Y:S01]  /*7b00*/  LDL.64 R24, [R1+0x50] ;  /* 0x0000500001187983 */ /* 0x000f220000100a00 */
[----:B------:R-:W-:Y:S01]  /*7b10*/  UIMAD UR4, UR4, UR18, URZ ;  /* 0x00000012040472a4 */ /* 0x000fe2000f8e023f */
[----:B------:R-:W-:Y:S01]  /*7b20*/  IMAD.U32 R33, RZ, RZ, UR23 ;  /* 0x00000017ff217e24 */ /* 0x000fe2000f8e00ff */
[----:B------:R-:W-:Y:S01]  /*7b30*/  MOV R12, c[0x0][0x1a4] ;  /* 0x00006900000c7a02 */ /* 0x000fe20000000f00 */
[----:B------:R-:W5:Y:S01]  /*7b40*/  LDL.64 R6, [R1] ;  /* 0x0000000001067983 */ /* 0x000f620000100a00 */
[----:B------:R-:W-:Y:S01]  /*7b50*/  UIMAD UR4, UR23, UR19, UR4 ;  /* 0x00000013170472a4 */ /* 0x000fe2000f8e0204 */
[----:B------:R-:W-:Y:S01]  /*7b60*/  IMAD.U32 R2, RZ, RZ, UR23 ;  /* 0x00000017ff027e24 */ /* 0x000fe2000f8e00ff */
[----:B------:R-:W-:Y:S01]  /*7b70*/  MOV R186, UR28 ;  /* 0x0000001c00ba7c02 */ /* 0x000fe20008000f00 */
[----:B------:R-:W5:Y:S01]  /*7b80*/  LDL R13, [R1+0x1c] ;  /* 0x00001c00010d7983 */ /* 0x000f620000100800 */
[----:B------:R-:W-:Y:S01]  /*7b90*/  UIADD3 UR4, UR29, UR4, URZ ;  /* 0x000000041d047290 */ /* 0x000fe2000fffe03f */
[----:B------:R-:W-:Y:S01]  /*7ba0*/  IMAD.MOV.U32 R9, RZ, RZ, c[0x0][0x1a0] ;  /* 0x00006800ff097624 */ /* 0x000fe200078e00ff */
[----:B------:R-:W-:Y:S01]  /*7bb0*/  UISETP.GE.AND UP0, UPT, UR23, 0x1, UPT ;  /* 0x000000011700788c */ /* 0x000fe2000bf06270 */
[----:B------:R-:W5:Y:S01]  /*7bc0*/  LDL R8, [R1+0x18] ;  /* 0x0000180001087983 */ /* 0x000f620000100800 */
[----:B------:R-:W-:Y:S03]  /*7bd0*/  IMAD.U32 R187, RZ, RZ, UR29 ;  /* 0x0000001dffbb7e24 */ /* 0x000fe6000f8e00ff */
[----:B------:R-:W-:Y:S06]  /*7be0*/  BAR.SYNC.DEFER_BLOCKING 0x0 ;  /* 0x0000000000007b1d */ /* 0x000fec0000010000 */
[----:B------:R-:W-:Y:S01]  /*7bf0*/  @P4 STS.128 [R248+0x18000], RZ ;  /* 0x018000fff8004388 */ /* 0x000fe20000000c00 */
[----:B--2---:R-:W-:Y:S04]  /*7c00*/  LEA R182, P1, R34, R4, 0x6 ;  /* 0x0000000422b67211 */ /* 0x004fe800078230ff */
[----:B------:R-:W-:Y:S02]  /*7c10*/  LEA.HI.X.SX32 R183, R33, R5, 0x6, P1 ;  /* 0x0000000521b77211 */ /* 0x000fe400008f36ff */
[----:B---3--:R-:W-:Y:S01]  /*7c20*/  ISETP.NE.AND P3, PT, R0, RZ, PT ;  /* 0x000000ff0000720c */ /* 0x008fe20003f65270 */
[----:B------:R-:W-:Y:S02]  /*7c30*/  IMAD.U32 R0, RZ, RZ, UR23 ;  /* 0x00000017ff007e24 */ /* 0x000fe4000f8e00ff */
[----:B------:R-:W-:Y:S01]  /*7c40*/  IMAD R35, R183, c[0x0][0x1a0], RZ ;  /* 0x00006800b7237a24 */ /* 0x000fe200078e02ff */
[----:B----4-:R-:W-:Y:S01]  /*7c50*/  LEA R10, P0, R2, R24, 0x6 ;  /* 0x00000018020a7211 */ /* 0x010fe200078030ff */
[----:B------:R-:W-:Y:S01]  /*7c60*/  IMAD.U32 R2, RZ, RZ, UR4 ;  /* 0x00000004ff027e24 */ /* 0x000fe2000f8e00ff */
[----:B------:R-:W-:Y:S01]  /*7c70*/  UIADD3 UR4, UR13, -UR24, URZ ;  /* 0x800000180d047290 */ /* 0x000fe2000fffe03f */
[----:B------:R-:W-:Y:S01]  /*7c80*/  IMAD R35, R182, c[0x0][0x1a4], R35 ;  /* 0x00006900b6237a24 */ /* 0x000fe200078e0223 */
[----:B------:R-:W-:Y:S02]  /*7c90*/  LEA.HI.X.SX32 R11, R0, R25, 0x6, P0 ;  /* 0x00000019000b7211 */ /* 0x000fe400000f36ff */
[----:B-----5:R-:W-:Y:S01]  /*7ca0*/  LEA R33, P0, R186, R6, 0x6 ;  /* 0x00000006ba217211 */ /* 0x020fe200078030ff */
[----:B------:R-:W-:Y:S03]  /*7cb0*/  IMAD.WIDE.U32 R6, R182, c[0x0][0x1a0], RZ ;  /* 0x00006800b6067a25 */ /* 0x000fe600078e00ff */
[----:B------:R-:W-:Y:S01]  /*7cc0*/  @!P4 LEA R182, P1, R33, c[0x0][0x170], 0x1 ;  /* 0x00005c0021b6ca11 */ /* 0x000fe200078208ff */
[----:B------:R-:W-:Y:S01]  /*7cd0*/  IMAD.IADD R35, R7, 0x1, R35 ;  /* 0x0000000107237824 */ /* 0x000fe200078e0223 */
[----:B------:R-:W-:Y:S01]  /*7ce0*/  LEA.HI.X R2, R186, R247, R2, 0x6, P0 ;  /* 0x000000f7ba027211 */ /* 0x000fe200000f3402 */
[----:B------:R-:W-:Y:S01]  /*7cf0*/  IMAD R34, R11, c[0x0][0x1a0], RZ ;  /* 0x000068000b227a24 */ /* 0x000fe200078e02ff */
[----:B------:R-:W-:Y:S01]  /*7d00*/  LEA R32, P2, R6, R13, 0x1 ;  /* 0x0000000d06207211 */ /* 0x000fe200078408ff */
[C---:B------:R-:W-:Y:S01]  /*7d10*/  IMAD.WIDE.U32 R186, R10.reuse, c[0x0][0x1a0], RZ ;  /* 0x000068000aba7a25 */ /* 0x040fe200078e00ff */
[----:B------:R-:W-:Y:S02]  /*7d20*/  @!P4 LEA.HI.X R183, R33, c[0x0][0x174], R2, 0x1, P1 ;  /* 0x00005d0021b7ca11 */ /* 0x000fe400008f0c02 */
[C---:B------:R-:W-:Y:S01]  /*7d30*/  LEA R0, P0, R9.reuse, R33, 0x5 ;  /* 0x0000002109007211 */ /* 0x040fe200078028ff */
[----:B------:R-:W-:Y:S01]  /*7d40*/  IMAD R34, R10, c[0x0][0x1a4], R34 ;  /* 0x000069000a227a24 */ /* 0x000fe200078e0222 */
[----:B------:R-:W-:Y:S01]  /*7d50*/  LEA.HI.X R33, R6, R8, R35, 0x1, P2 ;  /* 0x0000000806217211 */ /* 0x000fe200010f0c23 */
        /* <DEDUP_REMOVED lines=8> */
[----:B------:R-:W-:Y:S02]  /*7de0*/  LEA R26, P1, R186, R13, 0x1 ;  /* 0x0000000dba1a7211 */ /* 0x000fe400078208ff */
[----:B------:R-:W-:Y:S01]  /*7df0*/  @!P4 LEA.HI.X R11, R0, c[0x0][0x174], R2, 0x1, P0 ;  /* 0x00005d00000bca11 */ /* 0x000fe200000f0c02 */
[----:B------:R-:W-:Y:S01]  /*7e00*/  @!PT LDS RZ, [RZ] ;  /* 0x00000000fffff984 */ /* 0x000fe20000000800 */
[----:B------:R-:W-:Y:S01]  /*7e10*/  @!PT LDS RZ, [RZ] ;  /* 0x00000000fffff984 */ /* 0x000fe20000000800 */
[----:B------:R-:W-:Y:S01]  /*7e20*/  @!PT LDS RZ, [RZ] ;  /* 0x00000000fffff984 */ /* 0x000fe20000000800 */
[----:B------:R2:W-:Y:S01]  /*7e30*/  @!P3 LDGSTS.E.BYPASS.LTC128B.128 [R248+0x1a000], [R32.64+0x80] ;  /* 0x1a00008020f8bfae */ /* 0x0005e2000b901d4e */
[----:B------:R-:W-:Y:S01]  /*7e40*/  LEA.HI.X R27, R186, R8, R34, 0x1, P1 ;  /* 0x00000008ba1b7211 */ /* 0x000fe200008f0c22 */
[----:B------:R-:W-:Y:S01]  /*7e50*/  IMAD.MOV.U32 R34, RZ, RZ, R4 ;  /* 0x000000ffff227224 */ /* 0x000fe200078e0004 */
[----:B------:R-:W-:Y:S01]  /*7e60*/  MOV R35, R5 ;  /* 0x0000000500237202 */ /* 0x000fe20000000f00 */
[----:B------:R-:W-:Y:S01]  /*7e70*/  @P6 STS.128 [R248+0x1c000], RZ ;  /* 0x01c000fff8006388 */ /* 0x000fe20000000c00 */
[----:B------:R-:W-:Y:S03]  /*7e80*/  IMAD.U32 R0, RZ, RZ, UR4 ;  /* 0x00000004ff007e24 */ /* 0x000fe6000f8e00ff */
        /* <DEDUP_REMOVED lines=30> */
[----:B------:R-:W5:Y:S04]  /*8070*/  LDSM.16.M88.4 R172, [R213+0x10000] ;  /* 0x01000000d5ac783b */ /* 0x000f680000000200 */
[----:B------:R-:W2:Y:S04]  /*8080*/  LDSM.16.M88.4 R176, [R213+0x10800] ;  /* 0x01080000d5b0783b */ /* 0x000ea80000000200 */
[----:B-1----:R-:W1:Y:S04]  /*8090*/  LDSM.16.M88.4 R180, [R213+0x11000] ;  /* 0x01100000d5b4783b */ /* 0x002e680000000200 */
[----:B------:R-:W0:Y:S04]  /*80a0*/  LDGDEPBAR ;  /* 0x00000000000079af */ /* 0x000e280000000000 */
[----:B------:R-:W1:Y:S01]  /*80b0*/  LDSM.16.M88.4 R184, [R213+0x11800] ;  /* 0x01180000d5b8783b */ /* 0x000e620000000200 */
[C---:B-----5:R-:W-:Y:S08]  /*80c0*/  HMMA.16816.F32.BF16 R4, R168.reuse, R172, RZ ;  /* 0x000000aca804723c */ /* 0x060ff000000418ff */
[C---:B---3--:R-:W-:Y:S01]  /*80d0*/  HMMA.16816.F32.BF16 R8, R168.reuse, R174, RZ ;  /* 0x000000aea808723c */ /* 0x048fe200000418ff */
[----:B------:R-:W-:Y:S07]  /*80e0*/  LDSM.16.M88.4 R172, [R212] ;  /* 0x00000000d4ac783b */ /* 0x000fee0000000200 */
[C---:B--2---:R-:W-:Y:S08]  /*80f0*/  HMMA.16816.F32.BF16 R12, R168.reuse, R176, RZ ;  /* 0x000000b0a80c723c */ /* 0x044ff000000418ff */
[C---:B------:R-:W-:Y:S01]  /*8100*/  HMMA.16816.F32.BF16 R16, R168.reuse, R178, RZ ;  /* 0x000000b2a810723c */ /* 0x040fe200000418ff */
[----:B------:R-:W2:Y:S07]  /*8110*/  LDSM.16.M88.4 R176, [R211] ;  /* 0x00000000d3b0783b */ /* 0x000eae0000000200 */
[C---:B-1----:R-:W-:Y:S07]  /*8120*/  HMMA.16816.F32.BF16 R20, R168.reuse, R180, RZ ;  /* 0x000000b4a814723c */ /* 0x042fee00000418ff */
[----:B------:R-:W-:Y:S02]  /*8130*/  IMAD.MOV.U32 R180, RZ, RZ, R24 ;  /* 0x000000ffffb47224 */ /* 0x000fe400078e0018 */
[----:B------:R-:W-:Y:S02]  /*8140*/  IMAD.MOV.U32 R181, RZ, RZ, R25 ;  /* 0x000000ffffb57224 */ /* 0x000fe400078e0019 */
[C---:B----4-:R-:W-:Y:S08]  /*8150*/  HMMA.16816.F32.BF16 R24, R168.reuse, R182, RZ ;  /* 0x000000b6a818723c */ /* 0x050ff000000418ff */
[C---:B------:R-:W-:Y:S07]  /*8160*/  HMMA.16816.F32.BF16 R28, R168.reuse, R184, RZ ;  /* 0x000000b8a81c723c */ /* 0x040fee00000418ff */
[----:B------:R-:W-:Y:S01]  /*8170*/  IMAD.MOV.U32 R184, RZ, RZ, R34 ;  /* 0x000000ffffb87224 */ /* 0x000fe200078e0022 */
[----:B------:R-:W-:Y:S02]  /*8180*/  MOV R185, R35 ;  /* 0x0000002300b97202 */ /* 0x000fe40000000f00 */
[----:B------:R-:W-:Y:S01]  /*8190*/  HMMA.16816.F32.BF16 R32, R168, R186, RZ ;  /* 0x000000baa820723c */ /* 0x000fe200000418ff */
[----:B------:R-:W1:Y:S01]  /*81a0*/  LDSM.16.M88.4 R168, [R203] ;  /* 0x00000000cba8783b */ /* 0x000e620000000200 */
[C---:B------:R-:W-:Y:S04]  /*81b0*/  LEA R182, P1, R0.reuse, R184, 0x6 ;  /* 0x000000b800b67211 */ /* 0x040fe800078230ff */
[----:B------:R-:W-:Y:S01]  /*81c0*/  LEA.HI.X.SX32 R183, R0, R185, 0x6, P1 ;  /* 0x000000b900b77211 */ /* 0x000fe200008f36ff */
[----:B------:R-:W-:Y:S01]  /*81d0*/  IMAD.WIDE.U32 R184, R182, c[0x0][0x198], RZ ;  /* 0x00006600b6b87a25 */ /* 0x000fe200078e00ff */
[C---:B--2---:R-:W-:Y:S05]  /*81e0*/  HMMA.16816.F32.BF16 R4, R172.reuse, R176, R4 ;  /* 0x000000b0ac04723c */ /* 0x044fea0000041804 */
[C---:B------:R-:W-:Y:S01]  /*81f0*/  LEA R186, P0, R0.reuse, R180, 0x6 ;  /* 0x000000b400ba7211 */ /* 0x040fe200078030ff */
[----:B------:R-:W-:Y:S02]  /*8200*/  IMAD R2, R183, c[0x0][0x198], RZ ;  /* 0x00006600b7027a24 */ /* 0x000fe400078e02ff */
[C---:B------:R-:W-:Y:S01]  /*8210*/  HMMA.16816.F32.BF16 R8, R172.reuse, R178, R8 ;  /* 0x000000b2ac08723c */ /* 0x040fe20000041808 */
[----:B------:R-:W2:Y:S03]  /*8220*/  LDSM.16.M88.4 R176, [R202] ;  /* 0x00000000cab0783b */ /* 0x000ea60000000200 */
[----:B------:R-:W-:Y:S01]  /*8230*/  LEA.HI.X.SX32 R187, R0, R181, 0x6, P0 ;  /* 0x000000b500bb7211 */ /* 0x000fe200000f36ff */
[----:B------:R-:W-:Y:S01]  /*8240*/  IMAD R2, R182, c[0x0][0x19c], R2 ;  /* 0x00006700b6027a24 */ /* 0x000fe200078e0202 */
[----:B------:R-:W-:Y:S01]  /*8250*/  PLOP3.LUT P0, PT, PT, PT, UP0, 0x80, 0x0 ;  /* 0x000000000000781c */ /* 0x000fe20003f0f008 */
[C---:B------:R-:W-:Y:S05]  /*8260*/  IMAD.WIDE.U32 R182, R186.reuse, c[0x0][0x198], RZ ;  /* 0x00006600bab67a25 */ /* 0x040fea00078e00ff */
[----:B------:R-:W-:Y:S02]  /*8270*/  IMAD R0, R187, c[0x0][0x198], RZ ;  /* 0x00006600bb007a24 */ /* 0x000fe400078e02ff */
[----:B------:R-:W-:Y:S02]  /*8280*/  IMAD.IADD R2, R185, 0x1, R2 ;  /* 0x00000001b9027824 */ /* 0x000fe400078e0202 */
[----:B------:R-:W-:Y:S04]  /*8290*/  IMAD R0, R186, c[0x0][0x19c], R0 ;  /* 0x00006700ba007a24 */ /* 0x000fe800078e0200 */
[----:B------:R-:W-:Y:S02]  /*82a0*/  IMAD.IADD R0, R183, 0x1, R0 ;  /* 0x00000001b7007824 */ /* 0x000fe400078e0200 */
[----:B------:R-:W-:Y:S01]  /*82b0*/  IMAD.MOV.U32 R183, RZ, RZ, R166 ;  /* 0x000000ffffb77224 */ /* 0x000fe200078e00a6 */
[C---:B-1----:R-:W-:Y:S08]  /*82c0*/  HMMA.16816.F32.BF16 R12, R172.reuse, R168, R12 ;  /* 0x000000a8ac0c723c */ /* 0x042ff0000004180c */
[C---:B------:R-:W-:Y:S01]  /*82d0*/  HMMA.16816.F32.BF16 R16, R172.reuse, R170, R16 ;  /* 0x000000aaac10723c */ /* 0x040fe20000041810 */
[----:B------:R-:W1:Y:S07]  /*82e0*/  LDSM.16.M88.4 R168, [R201] ;  /* 0x00000000c9a8783b */ /* 0x000e6e0000000200 */
[C---:B--2---:R-:W-:Y:S08]  /*82f0*/  HMMA.16816.F32.BF16 R20, R172.reuse, R176, R20 ;  /* 0x000000b0ac14723c */ /* 0x044ff00000041814 */
[C---:B------:R-:W-:Y:S01]  /*8300*/  HMMA.16816.F32.BF16 R24, R172.reuse, R178, R24 ;  /* 0x000000b2ac18723c */ /* 0x040fe20000041818 */
[----:B------:R-:W-:Y:S07]  /*8310*/  LDSM.16.M88.4 R176, [R210] ;  /* 0x00000000d2b0783b */ /* 0x000fee0000000200 */
[C---:B-1----:R-:W-:Y:S08]  /*8320*/  HMMA.16816.F32.BF16 R28, R172.reuse, R168, R28 ;  /* 0x000000a8ac1c723c */ /* 0x042ff0000004181c */
[----:B------:R-:W-:Y:S01]  /*8330*/  HMMA.16816.F32.BF16 R32, R172, R170, R32 ;  /* 0x000000aaac20723c */ /* 0x000fe20000041820 */
[----:B------:R-:W1:Y:S04]  /*8340*/  LDSM.16.M88.4 R168, [R207+0x10000] ;  /* 0x01000000cfa8783b */ /* 0x000e680000000200 */
[----:B------:R-:W2:Y:S03]  /*8350*/  LDSM.16.M88.4 R172, [R207+0x10800] ;  /* 0x01080000cfac783b */ /* 0x000ea60000000200 */
[C---:B-1----:R-:W-:Y:S08]  /*8360*/  HMMA.16816.F32.BF16 R4, R176.reuse, R168, R4 ;  /* 0x000000a8b004723c */ /* 0x042ff00000041804 */
[C---:B------:R-:W-:Y:S01]  /*8370*/  HMMA.16816.F32.BF16 R8, R176.reuse, R170, R8 ;  /* 0x000000aab008723c */ /* 0x040fe20000041808 */
[----:B------:R-:W1:Y:S07]  /*8380*/  LDSM.16.M88.4 R168, [R207+0x11000] ;  /* 0x01100000cfa8783b */ /* 0x000e6e0000000200 */
[C---:B--2---:R-:W-:Y:S08]  /*8390*/  HMMA.16816.F32.BF16 R12, R176.reuse, R172, R12 ;  /* 0x000000acb00c723c */ /* 0x044ff0000004180c */
[C---:B------:R-:W-:Y:S01]  /*83a0*/  HMMA.16816.F32.BF16 R16, R176.reuse, R174, R16 ;  /* 0x000000aeb010723c */ /* 0x040fe20000041810 */
[----:B------:R-:W2:Y:S07]  /*83b0*/  LDSM.16.M88.4 R172, [R207+0x11800] ;  /* 0x01180000cfac783b */ /* 0x000eae0000000200 */
[C---:B-1----:R-:W-:Y:S08]  /*83c0*/  HMMA.16816.F32.BF16 R20, R176.reuse, R168, R20 ;  /* 0x000000a8b014723c */ /* 0x042ff00000041814 */
[C---:B------:R-:W-:Y:S01]  /*83d0*/  HMMA.16816.F32.BF16 R24, R176.reuse, R170, R24 ;  /* 0x000000aab018723c */ /* 0x040fe20000041818 */
[----:B------:R-:W-:Y:S07]  /*83e0*/  LDSM.16.M88.4 R168, [R209] ;  /* 0x00000000d1a8783b */ /* 0x000fee0000000200 */
[C---:B--2---:R-:W-:Y:S08]  /*83f0*/  HMMA.16816.F32.BF16 R28, R176.reuse, R172, R28 ;  /* 0x000000acb01c723c */ /* 0x044ff0000004181c */
[----:B------:R-:W-:Y:S01]  /*8400*/  HMMA.16816.F32.BF16 R32, R176, R174, R32 ;  /* 0x000000aeb020723c */ /* 0x000fe20000041820 */
[----:B------:R-:W1:Y:S04]  /*8410*/  LDSM.16.M88.4 R172, [R200] ;  /* 0x00000000c8ac783b */ /* 0x000e680000000200 */
        /* <DEDUP_REMOVED lines=9> */
[----:B------:R-:W-:Y:S07]  /*84b0*/  LDSM.16.M88.4 R172, [R214+0x4000] ;  /* 0x00400000d6ac783b */ /* 0x000fee0000000200 */
[C---:B--2---:R-:W-:Y:S08]  /*84c0*/  HMMA.16816.F32.BF16 R28, R168.reuse, R176, R28 ;  /* 0x000000b0a81c723c */ /* 0x044ff0000004181c */
        /* <DEDUP_REMOVED lines=14> */
[----:B------:R-:W1:Y:S04]  /*85b0*/  LDSM.16.M88.4 R172, [R199] ;  /* 0x00000000c7ac783b */ /* 0x000e680000000200 */
[----:B------:R-:W2:Y:S03]  /*85c0*/  LDSM.16.M88.4 R176, [R198] ;  /* 0x00000000c6b0783b */ /* 0x000ea60000000200 */
[C---:B-1----:R-:W-:Y:S08]  /*85d0*/  HMMA.16816.F32.BF16 R4, R168.reuse, R172, R4 ;  /* 0x000000aca804723c */ /* 0x042ff00000041804 */
[C---:B------:R-:W-:Y:S01]  /*85e0*/  HMMA.16816.F32.BF16 R8, R168.reuse, R174, R8 ;  /* 0x000000aea808723c */ /* 0x040fe20000041808 */
[----:B------:R-:W1:Y:S07]  /*85f0*/  LDSM.16.M88.4 R172, [R197] ;  /* 0x00000000c5ac783b */ /* 0x000e6e0000000200 */
[C---:B--2---:R-:W-:Y:S08]  /*8600*/  HMMA.16816.F32.BF16 R12, R168.reuse, R176, R12 ;  /* 0x000000b0a80c723c */ /* 0x044ff0000004180c */
[C---:B------:R-:W-:Y:S01]  /*8610*/  HMMA.16816.F32.BF16 R16, R168.reuse, R178, R16 ;  /* 0x000000b2a810723c */ /* 0x040fe20000041810 */
[----:B------:R-:W2:Y:S07]  /*8620*/  LDSM.16.M88.4 R176, [R196] ;  /* 0x00000000c4b0783b */ /* 0x000eae0000000200 */
        /* <DEDUP_REMOVED lines=129> */
[----:B------:R-:W2:Y:S01]  /*8e40*/  LDSM.16.M88.4 R176, [R200+0x7800] ;  /* 0x00780000c8b0783b */ /* 0x000ea20000000200 */
[----:B------:R-:W-:Y:S04]  /*8e50*/  DEPBAR.LE SB0, 0x0 ;  /* 0x000080000000791a */ /* 0x000fe80000000000 */
[----:B------:R-:W-:Y:S02]  /*8e60*/  BAR.SYNC.DEFER_BLOCKING 0x0 ;  /* 0x0000000000007b1d */ /* 0x000fe40000010000 */
[C---:B-1----:R-:W-:Y:S08]  /*8e70*/  HMMA.16816.F32.BF16 R20, R168.reuse, R172, R20 ;  /* 0x000000aca814723c */ /* 0x042ff00000041814 */
[C---:B------:R-:W-:Y:S01]  /*8e80*/  HMMA.16816.F32.BF16 R24, R168.reuse, R174, R24 ;  /* 0x000000aea818723c */ /* 0x040fe20000041818 */
[----:B------:R-:W3:Y:S04]  /*8e90*/  LDL R172, [R1+0x24] ;  /* 0x0000240001ac7983 */ /* 0x000ee80000100800 */
[----:B------:R-:W4:Y:S03]  /*8ea0*/  LDL R173, [R1+0x20] ;  /* 0x0000200001ad7983 */ /* 0x000f260000100800 */
[C---:B--2---:R-:W-:Y:S08]  /*8eb0*/  HMMA.16816.F32.BF16 R28, R168.reuse, R176, R28 ;  /* 0x000000b0a81c723c */ /* 0x044ff0000004181c */
[----:B------:R-:W-:Y:S04]  /*8ec0*/  HMMA.16816.F32.BF16 R32, R168, R178, R32 ;  /* 0x000000b2a820723c */ /* 0x000fe80000041820 */
[-C--:B---3--:R-:W-:Y:S02]  /*8ed0*/  LEA R180, P2, R184, R172.reuse, 0x1 ;  /* 0x000000acb8b47211 */ /* 0x088fe400078408ff */
[----:B------:R-:W-:Y:S02]  /*8ee0*/  LEA R186, P1, R182, R172, 0x1 ;  /* 0x000000acb6ba7211 */ /* 0x000fe400078208ff */
[-C--:B----4-:R-:W-:Y:S04]  /*8ef0*/  LEA.HI.X R181, R184, R173.reuse, R2, 0x1, P2 ;  /* 0x000000adb8b57211 */ /* 0x090fe800010f0c02 */
[----:B------:R-:W-:Y:S02]  /*8f00*/  LEA.HI.X R187, R182, R173, R0, 0x1, P1 ;  /* 0x000000adb6bb7211 */ /* 0x000fe400008f0c00 */
[----:B------:R-:W-:Y:S01]  /*8f10*/  MOV R182, R164 ;  /* 0x000000a400b67202 */ /* 0x000fe20000000f00 */
[----:B------:R-:W-:-:S05]  /*8f20*/  @P0 BRA `(.L_x_1522) ;  /* 0xffffe78000000947 */ /* 0x000fca000383ffff */
.L_x_1521:
        /* <DEDUP_REMOVED lines=24> */
[----:B------:R-:W-:Y:S01]  /*90b0*/  ULOP3.LUT UR32, UR32, UR17, URZ, 0x3c, !UPT ;  /* 0x0000001120207292 */ /* 0x000fe2000f8e3c3f */
[----:B------:R-:W-:Y:S02]  /*90c0*/  FMNMX.FTZ R0, R18, R169, !PT ;  /* 0x000000a912007209 */ /* 0x000fe40007810000 */
[----:B------:R-:W-:Y:S02]  /*90d0*/  FMNMX.FTZ R2, R16, R171, !PT ;  /* 0x000000ab10027209 */ /* 0x000fe40007810000 */
        /* <DEDUP_REMOVED lines=20> */
[----:B-1----:R-:W2:Y:S06]  /*9220*/  LDL.64 R188, [R1+0x38] ;  /* 0x0000380001bc7983 */ /* 0x002eac0000100a00 */
[----:B------:R-:W1:Y:S08]  /*9230*/  SHFL.BFLY PT, R2, R175, 0x2, 0x1f ;  /* 0x0c401f00af027f89 */ /* 0x000e7000000e0000 */
[----:B------:R-:W4:Y:S01]  /*9240*/  SHFL.BFLY PT, R0, R173, 0x2, 0x1f ;  /* 0x0c401f00ad007f89 */ /* 0x000f2200000e0000 */
[----:B--2---:R-:W-:Y:S01]  /*9250*/  LOP3.LUT R174, R189, UR4, R186, 0x96, !PT ;  /* 0x00000004bdae7c12 */ /* 0x004fe2000f8e96ba */
[----:B------:R-:W-:Y:S01]  /*9260*/  UIADD3 UR4, UR17, -0x126145ec, URZ ;  /* 0xed9eba1411047890 */ /* 0x000fe2000fffe03f */
[----:B-1----:R-:W-:Y:S02]  /*9270*/  FMNMX.FTZ R171, R175, R2, !PT ;  /* 0x00000002afab7209 */ /* 0x002fe40007810000 */
[----:B----4-:R-:W-:Y:S01]  /*9280*/  FMNMX.FTZ R169, R173, R0, !PT ;  /* 0x00000000ada97209 */ /* 0x010fe20007810000 */
[----:B------:R-:W-:Y:S01]  /*9290*/  IMAD.WIDE.U32 R174, R174, -0x326172a9, RZ ;  /* 0xcd9e8d57aeae7825 */ /* 0x000fe200078e00ff */
[----:B------:R-:W-:Y:S01]  /*92a0*/  LOP3.LUT R164, R187, UR5, RZ, 0x3c, !PT ;  /* 0x00000005bba47c12 */ /* 0x000fe2000f8e3cff */
[----:B------:R-:W1:Y:S01]  /*92b0*/  SHFL.BFLY PT, R2, R171, 0x1, 0x1f ;  /* 0x0c201f00ab027f89 */ /* 0x000e6200000e0000 */
[----:B------:R-:W-:Y:S03]  /*92c0*/  UIADD3 UR5, UR16, 0x78dde6e4, URZ ;  /* 0x78dde6e410057890 */ /* 0x000fe6000fffe03f */
[----:B------:R-:W-:Y:S04]  /*92d0*/  IMAD.WIDE.U32 R172, R164, -0x326172a9, RZ ;  /* 0xcd9e8d57a4ac7825 */ /* 0x000fe800078e00ff */
[----:B------:R-:W2:Y:S01]  /*92e0*/  SHFL.BFLY PT, R0, R169, 0x1, 0x1f ;  /* 0x0c201f00a9007f89 */ /* 0x000ea200000e0000 */
[----:B---3--:R-:W-:Y:S02]  /*92f0*/  LOP3.LUT R166, R173, UR31, R190, 0x96, !PT ;  /* 0x0000001fada67c12 */ /* 0x008fe4000f8e96be */
[----:B------:R-:W-:Y:S03]  /*9300*/  LOP3.LUT R164, R175, UR30, R172, 0x96, !PT ;  /* 0x0000001eafa47c12 */ /* 0x000fe6000f8e96ac */
[----:B------:R-:W-:Y:S04]  /*9310*/  IMAD.WIDE.U32 R176, R166, -0x2daee0ad, RZ ;  /* 0xd2511f53a6b07825 */ /* 0x000fe800078e00ff */
[----:B------:R-:W-:Y:S01]  /*9320*/  IMAD.WIDE.U32 R180, R164, -0x2daee0ad, RZ ;  /* 0xd2511f53a4b47825 */ /* 0x000fe200078e00ff */
[----:B------:R-:W-:Y:S04]  /*9330*/  LOP3.LUT R164, R177, UR29, R188, 0x96, !PT ;  /* 0x0000001db1a47c12 */ /* 0x000fe8000f8e96bc */
[----:B------:R-:W-:Y:S02]  /*9340*/  LOP3.LUT R176, R181, UR25, R176, 0x96, !PT ;  /* 0x00000019b5b07c12 */ /* 0x000fe4000f8e96b0 */
[----:B-1----:R-:W-:Y:S04]  /*9350*/  FMNMX.FTZ R2, R171, R2, !PT ;  /* 0x00000002ab027209 */ /* 0x002fe80007810000 */
[C---:B------:R-:W-:Y:S01]  /*9360*/  FSETP.NEU.FTZ.AND P1, PT, R2.reuse, -INF , PT ;  /* 0xff8000000200780b */ /* 0x040fe20003f3d000 */
[C---:B------:R-:W-:Y:S01]  /*9370*/  FADD.FTZ R3, -R2.reuse, R3 ;  /* 0x0000000302037221 */ /* 0x040fe20000010100 */
[----:B--2---:R-:W-:Y:S01]  /*9380*/  FMNMX.FTZ R0, R169, R0, !PT ;  /* 0x00000000a9007209 */ /* 0x004fe20007810000 */
[----:B------:R-:W-:Y:S03]  /*9390*/  FMUL.FTZ R169, R2, c[0x0][0x23c] ;  /* 0x00008f0002a97a20 */ /* 0x000fe60000410000 */
[C---:B------:R-:W-:Y:S01]  /*93a0*/  FSETP.NEU.FTZ.AND P0, PT, R0.reuse, -INF , PT ;  /* 0xff8000000000780b */ /* 0x040fe20003f1d000 */
[----:B------:R-:W-:Y:S01]  /*93b0*/  FMUL.FTZ R166, R0, c[0x0][0x23c] ;  /* 0x00008f0000a67a20 */ /* 0x000fe20000410000 */
[----:B------:R-:W-:Y:S04]  /*93c0*/  FSEL R169, R169, RZ, P1 ;  /* 0x000000ffa9a97208 */ /* 0x000fe80000800000 */
[----:B------:R-:W-:Y:S01]  /*93d0*/  FSEL R166, R166, RZ, P0 ;  /* 0x000000ffa6a67208 */ /* 0x000fe20000000000 */
        /* <DEDUP_REMOVED lines=9> */
[--C-:B------:R-:W-:Y:S02]  /*9470*/  FFMA.FTZ R9, R16, c[0x0][0x23c], -R169.reuse ;  /* 0x00008f0010097a23 */ /* 0x100fe400000108a9 */
[--C-:B------:R-:W-:Y:S02]  /*9480*/  FFMA.FTZ R172, R28, c[0x0][0x23c], -R169.reuse ;  /* 0x00008f001cac7a23 */ /* 0x100fe400000108a9 */
[--C-:B------:R-:W-:Y:S01]  /*9490*/  FFMA.FTZ R173, R29, c[0x0][0x23c], -R169.reuse ;  /* 0x00008f001dad7a23 */ /* 0x100fe200000108a9 */
[----:B------:R-:W-:Y:S01]  /*94a0*/  MUFU.EX2 R179, R179 ;  /* 0x000000b300b37308 */ /* 0x000fe20000000800 */
[----:B------:R-:W-:Y:S02]  /*94b0*/  IMAD.MOV.U32 R12, RZ, RZ, R186 ;  /* 0x000000ffff0c7224 */ /* 0x000fe400078e00ba */
[--C-:B------:R-:W-:Y:S02]  /*94c0*/  FFMA.FTZ R186, R17, c[0x0][0x23c], -R169.reuse ;  /* 0x00008f0011ba7a23 */ /* 0x100fe400000108a9 */
[----:B------:R-:W-:Y:S02]  /*94d0*/  IMAD.MOV.U32 R17, RZ, RZ, R168 ;  /* 0x000000ffff117224 */ /* 0x000fe400078e00a8 */
[----:B------:R-:W-:Y:S02]  /*94e0*/  FFMA.FTZ R168, R32, c[0x0][0x23c], -R169 ;  /* 0x00008f0020a87a23 */ /* 0x000fe400000108a9 */
[----:B------:R-:W-:Y:S01]  /*94f0*/  IMAD.MOV.U32 R13, RZ, RZ, R187 ;  /* 0x000000ffff0d7224 */ /* 0x000fe200078e00bb */
[----:B------:R-:W-:Y:S01]  /*9500*/  MUFU.EX2 R173, R173 ;  /* 0x000000ad00ad7308 */ /* 0x000fe20000000800 */
[--C-:B------:R-:W-:Y:S02]  /*9510*/  FFMA.FTZ R187, R21, c[0x0][0x23c], -R169.reuse ;  /* 0x00008f0015bb7a23 */ /* 0x100fe400000108a9 */
[----:B------:R-:W-:Y:S02]  /*9520*/  IMAD.MOV.U32 R20, RZ, RZ, R180 ;  /* 0x000000ffff147224 */ /* 0x000fe400078e00b4 */
[----:B------:R-:W-:Y:S02]  /*9530*/  FFMA.FTZ R180, R25, c[0x0][0x23c], -R169 ;  /* 0x00008f0019b47a23 */ /* 0x000fe400000108a9 */
[----:B------:R-:W-:Y:S02]  /*9540*/  IMAD.MOV.U32 R21, RZ, RZ, R181 ;  /* 0x000000ffff157224 */ /* 0x000fe400078e00b5 */
[--C-:B------:R-:W-:Y:S01]  /*9550*/  FFMA.FTZ R181, R24, c[0x0][0x23c], -R169.reuse ;  /* 0x00008f0018b57a23 */ /* 0x100fe200000108a9 */
[----:B------:R-:W-:Y:S01]  /*9560*/  MUFU.EX2 R187, R187 ;  /* 0x000000bb00bb7308 */ /* 0x000fe20000000800 */
[----:B------:R-:W-:Y:S02]  /*9570*/  FFMA.FTZ R169, R33, c[0x0][0x23c], -R169 ;  /* 0x00008f0021a97a23 */ /* 0x000fe400000108a9 */
[----:B------:R-:W-:Y:S02]  /*9580*/  IMAD.MOV.U32 R33, RZ, RZ, R4 ;  /* 0x000000ffff217224 */ /* 0x000fe400078e0004 */
[----:B------:R-:W-:Y:S02]  /*9590*/  FFMA.FTZ R4, R26, c[0x0][0x23c], -R166 ;  /* 0x00008f001a047a23 */ /* 0x000fe400000108a6 */
[----:B------:R-:W-:Y:S02]  /*95a0*/  IMAD.MOV.U32 R26, RZ, RZ, R5 ;  /* 0x000000ffff1a7224 */ /* 0x000fe400078e0005 */
[----:B------:R-:W-:Y:S01]  /*95b0*/  FMUL.FTZ R5, R3, c[0x0][0x23c] ;  /* 0x00008f0003057a20 */ /* 0x000fe20000410000 */
[----:B------:R-:W-:Y:S01]  /*95c0*/  MUFU.EX2 R181, R181 ;  /* 0x000000b500b57308 */ /* 0x000fe20000000800 */
[----:B------:R-:W-:Y:S02]  /*95d0*/  IMAD.MOV.U32 R24, RZ, RZ, R190 ;  /* 0x000000ffff187224 */ /* 0x000fe400078e00be */
[--C-:B------:R-:W-:Y:S02]  /*95e0*/  FFMA.FTZ R190, R10, c[0x0][0x23c], -R166.reuse ;  /* 0x00008f000abe7a23 */ /* 0x100fe400000108a6 */
[--C-:B------:R-:W-:Y:S02]  /*95f0*/  FFMA.FTZ R16, R11, c[0x0][0x23c], -R166.reuse ;  /* 0x00008f000b107a23 */ /* 0x100fe400000108a6 */
[----:B------:R-:W-:Y:S03]  /*9600*/  IMAD.WIDE.U32 R10, R164, -0x326172a9, RZ ;  /* 0xcd9e8d57a40a7825 */ /* 0x000fe600078e00ff */
[----:B------:R-:W1:Y:S01]  /*9610*/  MUFU.EX2 R5, R5 ;  /* 0x0000000500057308 */ /* 0x000e620000000800 */
[----:B------:R-:W-:Y:S01]  /*9620*/  FFMA.FTZ R28, R6, c[0x0][0x23c], -R166 ;  /* 0x00008f00061c7a23 */ /* 0x000fe200000108a6 */
[----:B------:R-:W-:Y:S01]  /*9630*/  LOP3.LUT R6, R11, UR28, R174, 0x96, !PT ;  /* 0x0000001c0b067c12 */ /* 0x000fe2000f8e96ae */
[----:B------:R-:W-:Y:S02]  /*9640*/  IMAD.MOV.U32 R14, RZ, RZ, R20 ;  /* 0x000000ffff0e7224 */ /* 0x000fe400078e0014 */
[--C-:B------:R-:W-:Y:S02]  /*9650*/  FFMA.FTZ R20, R18, c[0x0][0x23c], -R166.reuse ;  /* 0x00008f0012147a23 */ /* 0x100fe400000108a6 */
[----:B------:R-:W-:Y:S02]  /*9660*/  FFMA.FTZ R29, R19, c[0x0][0x23c], -R166 ;  /* 0x00008f00131d7a23 */ /* 0x000fe400000108a6 */
[----:B------:R-:W-:Y:S01]  /*9670*/  IMAD.MOV.U32 R18, RZ, RZ, R12 ;  /* 0x000000ffff127224 */ /* 0x000fe200078e000c */
[----:B------:R-:W-:Y:S01]  /*9680*/  MUFU.EX2 R180, R180 ;  /* 0x000000b400b47308 */ /* 0x000fe20000000800 */
[----:B------:R-:W-:Y:S02]  /*9690*/  IMAD.MOV.U32 R19, RZ, RZ, R13 ;  /* 0x000000ffff137224 */ /* 0x000fe400078e000d */
[----:B------:R-:W-:Y:S04]  /*96a0*/  IMAD.WIDE.U32 R12, R6, -0x2daee0ad, RZ ;  /* 0xd2511f53060c7825 */ /* 0x000fe800078e00ff */
[----:B------:R-:W-:Y:S01]  /*96b0*/  IMAD.MOV.U32 R25, RZ, RZ, R191 ;  /* 0x000000ffff197224 */ /* 0x000fe200078e00bf */
[----:B------:R-:W-:Y:S01]  /*96c0*/  LOP3.LUT R8, R13, UR4, R14, 0x96, !PT ;  /* 0x000000040d087c12 */ /* 0x000fe2000f8e960e */
[--C-:B------:R-:W-:Y:S02]  /*96d0*/  FFMA.FTZ R191, R15, c[0x0][0x23c], -R166.reuse ;  /* 0x00008f000fbf7a23 */ /* 0x100fe400000108a6 */
[----:B------:R-:W-:Y:S02]  /*96e0*/  IMAD.MOV.U32 R15, RZ, RZ, R21 ;  /* 0x000000ffff0f7224 */ /* 0x000fe400078e0015 */
[----:B------:R-:W-:Y:S04]  /*96f0*/  IMAD.WIDE.U32 R14, R176, -0x326172a9, RZ ;  /* 0xcd9e8d57b00e7825 */ /* 0x000fe800078e00ff */
[----:B------:R-:W-:Y:S01]  /*9700*/  FFMA.FTZ R21, R22, c[0x0][0x23c], -R166 ;  /* 0x00008f0016157a23 */ /* 0x000fe200000108a6 */
[----:B------:R-:W-:Y:S01]  /*9710*/  LOP3.LUT R176, R15, UR5, R10, 0x96, !PT ;  /* 0x000000050fb07c12 */ /* 0x000fe2000f8e960a */
[----:B------:R-:W-:Y:S02]  /*9720*/  IMAD.MOV.U32 R10, RZ, RZ, R33 ;  /* 0x000000ffff0a7224 */ /* 0x000fe400078e0021 */
[----:B------:R-:W-:Y:S02]  /*9730*/  IMAD.MOV.U32 R22, RZ, RZ, R171 ;  /* 0x000000ffff167224 */ /* 0x000fe400078e00ab */
[----:B------:R-:W-:Y:S02]  /*9740*/  FFMA.FTZ R171, R30, c[0x0][0x23c], -R166 ;  /* 0x00008f001eab7a23 */ /* 0x000fe400000108a6 */
[----:B------:R-:W-:Y:S02]  /*9750*/  IMAD.MOV.U32 R30, RZ, RZ, R22 ;  /* 0x000000ffff1e7224 */ /* 0x000fe400078e0016 */
[----:B------:R-:W-:Y:S02]  /*9760*/  IMAD.MOV.U32 R22, RZ, RZ, R24 ;  /* 0x000000ffff167224 */ /* 0x000fe400078e0018 */
[C---:B-1----:R-:W-:Y:S01]  /*9770*/  FMUL.FTZ R24, R5.reuse, R152 ;  /* 0x0000009805187220 */ /* 0x042fe20000410000 */
[----:B------:R-:W-:Y:S01]  /*9780*/  MUFU.EX2 R171, R171 ;  /* 0x000000ab00ab7308 */ /* 0x000fe20000000800 */
[----:B------:R-:W-:Y:S02]  /*9790*/  IMAD.MOV.U32 R152, RZ, RZ, R29 ;  /* 0x000000ffff987224 */ /* 0x000fe400078e001d */
[----:B------:R-:W-:Y:S02]  /*97a0*/  FMUL.FTZ R29, R5, R157 ;  /* 0x0000009d051d7220 */ /* 0x000fe40000410000 */
[----:B------:R-:W-:Y:S02]  /*97b0*/  IMAD.MOV.U32 R157, RZ, RZ, R10 ;  /* 0x000000ffff9d7224 */ /* 0x000fe400078e000a */
[----:B------:R-:W2:Y:S01]  /*97c0*/  LDL.LU R10, [R1+0x2c] ;  /* 0x00002c00010a7983 */ /* 0x000ea20000300800 */
[----:B------:R-:W-:Y:S02]  /*97d0*/  FFMA.FTZ R32, R23, c[0x0][0x23c], -R166 ;  /* 0x00008f0017207a23 */ /* 0x000fe400000108a6 */
[----:B------:R-:W-:Y:S01]  /*97e0*/  IMAD.MOV.U32 R23, RZ, RZ, R186 ;  /* 0x000000ffff177224 */ /* 0x000fe200078e00ba */
[----:B------:R-:W-:Y:S01]  /*97f0*/  MUFU.EX2 R152, R152 ;  /* 0x0000009800987308 */ /* 0x000fe20000000800 */
[----:B------:R-:W-:Y:S02]  /*9800*/  FFMA.FTZ R186, R27, c[0x0][0x23c], -R166 ;  /* 0x00008f001bba7a23 */ /* 0x000fe400000108a6 */
[----:B------:R-:W-:Y:S02]  /*9810*/  IMAD.MOV.U32 R27, RZ, RZ, R170 ;  /* 0x000000ffff1b7224 */ /* 0x000fe400078e00aa */
[----:B------:R-:W-:Y:S04]  /*9820*/  IMAD.WIDE.U32 R176, R176, -0x2daee0ad, RZ ;  /* 0xd2511f53b0b07825 */ /* 0x000fe800078e00ff */
[----:B------:R-:W-:Y:S01]  /*9830*/  FADD.FTZ R6, -R0, R165 ;  /* 0x000000a500067221 */ /* 0x000fe20000010100 */
[----:B------:R-:W-:Y:S01]  /*9840*/  MUFU.EX2 R186, R186 ;  /* 0x000000ba00ba7308 */ /* 0x000fe20000000800 */
[--C-:B------:R-:W-:Y:S02]  /*9850*/  FFMA.FTZ R184, R7, c[0x0][0x23c], -R166.reuse ;  /* 0x00008f0007b87a23 */ /* 0x100fe400000108a6 */
[--C-:B------:R-:W-:Y:S02]  /*9860*/  FFMA.FTZ R170, R31, c[0x0][0x23c], -R166.reuse ;  /* 0x00008f001faa7a23 */ /* 0x100fe400000108a6 */
[--C-:B------:R-:W-:Y:S02]  /*9870*/  FFMA.FTZ R164, R34, c[0x0][0x23c], -R166.reuse ;  /* 0x00008f0022a47a23 */ /* 0x100fe400000108a6 */
[----:B------:R-:W-:Y:S02]  /*9880*/  FFMA.FTZ R7, R35, c[0x0][0x23c], -R166 ;  /* 0x00008f0023077a23 */ /* 0x000fe400000108a6 */
[----:B------:R-:W-:Y:S01]  /*9890*/  FMUL.FTZ R3, R6, c[0x0][0x23c] ;  /* 0x00008f0006037a20 */ /* 0x000fe20000410000 */
[----:B------:R1:W-:Y:S01]  /*98a0*/  MUFU.EX2 R166, R27 ;  /* 0x0000001b00a67308 */ /* 0x0003e20000000800 */
[----:B------:R-:W-:Y:S01]  /*98b0*/  LOP3.LUT R6, R177, UR9, R12, 0x96, !PT ;  /* 0x00000009b1067c12 */ /* 0x000fe2000f8e960c */
[----:B------:R-:W-:Y:S02]  /*98c0*/  IMAD.MOV.U32 R11, RZ, RZ, R26 ;  /* 0x000000ffff0b7224 */ /* 0x000fe400078e001a */
[----:B------:R-:W-:Y:S02]  /*98d0*/  IMAD.MOV.U32 R26, RZ, RZ, R18 ;  /* 0x000000ffff1a7224 */ /* 0x000fe400078e0012 */
[----:B------:R-:W-:Y:S04]  /*98e0*/  IMAD.WIDE.U32 R34, R6, -0x326172a9, RZ ;  /* 0xcd9e8d5706227825 */ /* 0x000fe800078e00ff */
[----:B------:R-:W3:Y:S01]  /*98f0*/  MUFU.EX2 R3, R3 ;  /* 0x0000000300037308 */ /* 0x000ee20000000800 */
[----:B------:R-:W-:Y:S02]  /*9900*/  IMAD.MOV.U32 R18, RZ, RZ, R191 ;  /* 0x000000ffff127224 */ /* 0x000fe400078e00bf */
[----:B------:R-:W-:Y:S02]  /*9910*/  IMAD.MOV.U32 R31, RZ, RZ, R23 ;  /* 0x000000ffff1f7224 */ /* 0x000fe400078e0017 */
[----:B------:R-:W-:Y:S02]  /*9920*/  IMAD.MOV.U32 R23, RZ, RZ, R25 ;  /* 0x000000ffff177224 */ /* 0x000fe400078e0019 */
[----:B------:R-:W-:Y:S02]  /*9930*/  IMAD.MOV.U32 R15, RZ, RZ, R20 ;  /* 0x000000ffff0f7224 */ /* 0x000fe400078e0014 */
[C---:B------:R-:W-:Y:S01]  /*9940*/  FMUL.FTZ R12, R5.reuse, R140 ;  /* 0x0000008c050c7220 */ /* 0x040fe20000410000 */
[----:B------:R4:W-:Y:S01]  /*9950*/  MUFU.EX2 R6, R28 ;  /* 0x0000001c00067308 */ /* 0x0009e20000000800 */
[C---:B------:R-:W-:Y:S02]  /*9960*/  FMUL.FTZ R13, R5.reuse, R141 ;  /* 0x0000008d050d7220 */ /* 0x040fe40000410000 */
[C---:B------:R-:W-:Y:S02]  /*9970*/  FMUL.FTZ R20, R5.reuse, R148 ;  /* 0x0000009405147220 */ /* 0x040fe40000410000 */
[----:B-1----:R-:W-:Y:S02]  /*9980*/  IMAD.MOV.U32 R27, RZ, RZ, R19 ;  /* 0x000000ffff1b7224 */ /* 0x002fe400078e0013 */
[----:B------:R-:W-:Y:S02]  /*9990*/  IMAD.MOV.U32 R19, RZ, RZ, R190 ;  /* 0x000000ffff137224 */ /* 0x000fe400078e00be */
[----:B------:R-:W-:Y:S01]  /*99a0*/  IMAD.WIDE.U32 R190, R8, -0x326172a9, RZ ;  /* 0xcd9e8d5708be7825 */ /* 0x000fe200078e00ff */
[----:B------:R-:W1:Y:S03]  /*99b0*/  MUFU.EX2 R184, R184 ;  /* 0x000000b800b87308 */ /* 0x000e660000000800 */
[----:B------:R-:W-:Y:S01]  /*99c0*/  FMUL.FTZ R8, R5, R136 ;  /* 0x0000008805087220 */ /* 0x000fe20000410000 */
[----:B------:R-:W-:Y:S01]  /*99d0*/  LOP3.LUT R165, R191, UR11, R14, 0x96, !PT ;  /* 0x0000000bbfa57c12 */ /* 0x000fe2000f8e960e */
[----:B------:R-:W-:Y:S02]  /*99e0*/  IMAD.MOV.U32 R14, RZ, RZ, R21 ;  /* 0x000000ffff0e7224 */ /* 0x000fe400078e0015 */
[----:B------:R-:W-:Y:S02]  /*99f0*/  IMAD.MOV.U32 R136, RZ, RZ, R9 ;  /* 0x000000ffff887224 */ /* 0x000fe400078e0009 */
[----:B------:R-:W-:Y:S01]  /*9a00*/  FMUL.FTZ R21, R5, R149 ;  /* 0x0000009505157220 */ /* 0x000fe20000410000 */
[----:B------:R-:W-:Y:S01]  /*9a10*/  MUFU.EX2 R170, R170 ;  /* 0x000000aa00aa7308 */ /* 0x000fe20000000800 */
[----:B------:R-:W-:Y:S02]  /*9a20*/  IMAD.MOV.U32 R149, RZ, RZ, R15 ;  /* 0x000000ffff957224 */ /* 0x000fe400078e000f */
[----:B---3--:R-:W-:Y:S02]  /*9a30*/  FMUL.FTZ R15, R3, R143 ;  /* 0x0000008f030f7220 */ /* 0x008fe40000410000 */
[----:B----4-:R-:W-:Y:S02]  /*9a40*/  FMUL.FTZ R28, R5, R156 ;  /* 0x0000009c051c7220 */ /* 0x010fe40000410000 */
[----:B------:R-:W-:Y:S02]  /*9a50*/  IMAD.MOV.U32 R156, RZ, RZ, R14 ;  /* 0x000000ffff9c7224 */ /* 0x000fe400078e000e */
[C---:B------:R-:W-:Y:S01]  /*9a60*/  FMUL.FTZ R14, R3.reuse, R142 ;  /* 0x0000008e030e7220 */ /* 0x040fe20000410000 */
[----:B------:R-:W-:Y:S01]  /*9a70*/  MUFU.EX2 R149, R149 ;  /* 0x0000009500957308 */ /* 0x000fe20000000800 */
[----:B------:R-:W-:Y:S02]  /*9a80*/  IMAD.MOV.U32 R142, RZ, RZ, R19 ;  /* 0x000000ffff8e7224 */ /* 0x000fe400078e0013 */
[C---:B------:R-:W-:Y:S01]  /*9a90*/  FMUL.FTZ R19, R3.reuse, R147 ;  /* 0x0000009303137220 */ /* 0x040fe20000410000 */
[----:B-1----:R-:W-:Y:S01]  /*9aa0*/  F2FP.BF16.PACK_AB R140, R184, R6 ;  /* 0x00000006b88c723e */ /* 0x002fe200000010ff */
[----:B------:R-:W-:Y:S02]  /*9ab0*/  IMAD.MOV.U32 R143, RZ, RZ, R18 ;  /* 0x000000ffff8f7224 */ /* 0x000fe400078e0012 */
[C---:B------:R-:W-:Y:S02]  /*9ac0*/  FMUL.FTZ R18, R3.reuse, R146 ;  /* 0x0000009203127220 */ /* 0x040fe40000410000 */
[----:B------:R-:W-:Y:S02]  /*9ad0*/  IMAD.MOV.U32 R146, RZ, RZ, R22 ;  /* 0x000000ffff927224 */ /* 0x000fe400078e0016 */
[C---:B------:R-:W-:Y:S02]  /*9ae0*/  FMUL.FTZ R22, R3.reuse, R150 ;  /* 0x0000009603167220 */ /* 0x040fe40000410000 */
[----:B------:R-:W-:Y:S02]  /*9af0*/  IMAD.MOV.U32 R147, RZ, RZ, R23 ;  /* 0x000000ffff937224 */ /* 0x000fe400078e0017 */
[----:B------:R-:W-:Y:S02]  /*9b00*/  FMUL.FTZ R23, R3, R151 ;  /* 0x0000009703177220 */ /* 0x000fe40000410000 */
[----:B------:R-:W-:Y:S02]  /*9b10*/  IMAD.MOV.U32 R150, RZ, RZ, R26 ;  /* 0x000000ffff967224 */ /* 0x000fe400078e001a */
[----:B------:R-:W-:Y:S02]  /*9b20*/  IMAD.MOV.U32 R151, RZ, RZ, R27 ;  /* 0x000000ffff977224 */ /* 0x000fe400078e001b */
[C---:B------:R-:W-:Y:S02]  /*9b30*/  FMUL.FTZ R9, R5.reuse, R137 ;  /* 0x0000008905097220 */ /* 0x040fe40000410000 */
[C---:B------:R-:W-:Y:S02]  /*9b40*/  FMUL.FTZ R25, R5.reuse, R153 ;  /* 0x0000009905197220 */ /* 0x040fe40000410000 */
[----:B------:R-:W-:Y:S02]  /*9b50*/  IMAD.MOV.U32 R153, RZ, RZ, R32 ;  /* 0x000000ffff997224 */ /* 0x000fe400078e0020 */
[C---:B------:R-:W-:Y:S02]  /*9b60*/  FMUL.FTZ R32, R5.reuse, R160 ;  /* 0x000000a005207220 */ /* 0x040fe40000410000 */
[----:B------:R-:W-:Y:S02]  /*9b70*/  FMUL.FTZ R33, R5, R161 ;  /* 0x000000a105217220 */ /* 0x000fe40000410000 */
[----:B------:R-:W-:Y:S01]  /*9b80*/  IMAD.MOV.U32 R161, RZ, RZ, R136 ;  /* 0x000000ffffa17224 */ /* 0x000fe200078e0088 */
[----:B------:R-:W-:Y:S01]  /*9b90*/  LOP3.LUT R136, R35, UR21, R190, 0x96, !PT ;  /* 0x0000001523887c12 */ /* 0x000fe2000f8e96be */
        /* <DEDUP_REMOVED lines=102> */
[----:B------:R-:W-:Y:S02]  /*a200*/  IMAD.MOV.U32 R141, RZ, RZ, R16 ;  /* 0x000000ffff8d7224 */ /* 0x000fe400078e0010 */
[C---:B------:R-:W-:Y:S02]  /*a210*/  FMUL.FTZ R16, R5.reuse, R144 ;  /* 0x0000009005107220 */ /* 0x040fe40000410000 */
[----:B------:R-:W-:Y:S02]  /*a220*/  IMAD.MOV.U32 R144, RZ, RZ, R17 ;  /* 0x000000ffff907224 */ /* 0x000fe400078e0011 */
[C---:B------:R-:W-:Y:S01]  /*a230*/  FMUL.FTZ R17, R5.reuse, R145 ;  /* 0x0000009105117220 */ /* 0x040fe20000410000 */
[----:B------:R-:W-:Y:S01]  /*a240*/  MUFU.EX2 R141, R141 ;  /* 0x0000008d008d7308 */ /* 0x000fe20000000800 */
[----:B--2---:R-:W-:Y:S02]  /*a250*/  FFMA.FTZ R137, R5, R10, R166 ;  /* 0x0000000a05897223 */ /* 0x004fe400000100a6 */
[C---:B------:R-:W-:Y:S02]  /*a260*/  FMUL.FTZ R10, R3.reuse, R138 ;  /* 0x0000008a030a7220 */ /* 0x040fe40000410000 */
[----:B------:R-:W-:Y:S02]  /*a270*/  IMAD.MOV.U32 R5, RZ, RZ, R11 ;  /* 0x000000ffff057224 */ /* 0x000fe400078e000b */
[C---:B------:R-:W-:Y:S02]  /*a280*/  FMUL.FTZ R11, R3.reuse, R139 ;  /* 0x0000008b030b7220 */ /* 0x040fe40000410000 */
[----:B------:R-:W-:Y:S01]  /*a290*/  IMAD.MOV.U32 R148, RZ, RZ, R31 ;  /* 0x000000ffff947224 */ /* 0x000fe200078e001f */
[----:B------:R-:W-:Y:S01]  /*a2a0*/  MUFU.EX2 R144, R144 ;  /* 0x0000009000907308 */ /* 0x000fe20000000800 */
[C---:B------:R-:W-:Y:S02]  /*a2b0*/  FMUL.FTZ R31, R3.reuse, R159 ;  /* 0x0000009f031f7220 */ /* 0x040fe40000410000 */
[----:B------:R-:W-:Y:S02]  /*a2c0*/  IMAD.MOV.U32 R139, RZ, RZ, R30 ;  /* 0x000000ffff8b7224 */ /* 0x000fe400078e001e */
[C---:B------:R-:W-:Y:S02]  /*a2d0*/  FMUL.FTZ R30, R3.reuse, R158 ;  /* 0x0000009e031e7220 */ /* 0x040fe40000410000 */
[C---:B------:R-:W-:Y:S01]  /*a2e0*/  FFMA.FTZ R167, R3.reuse, R167, R6 ;  /* 0x000000a703a77223 */ /* 0x040fe20000010006 */
[----:B------:R-:W-:Y:S01]  /*a2f0*/  SHF.R.U32.HI R6, RZ, 0x18, R136 ;  /* 0x00000018ff067819 */ /* 0x000fe20000011688 */
[----:B------:R-:W-:Y:S02]  /*a300*/  IMAD.MOV.U32 R158, RZ, RZ, R150 ;  /* 0x000000ffff9e7224 */ /* 0x000fe400078e0096 */
[----:B------:R-:W-:Y:S02]  /*a310*/  IMAD.MOV.U32 R150, RZ, RZ, R34 ;  /* 0x000000ffff967224 */ /* 0x000fe400078e0022 */
[C---:B------:R-:W-:Y:S02]  /*a320*/  FMUL.FTZ R34, R3.reuse, R162 ;  /* 0x000000a203227220 */ /* 0x040fe40000410000 */
[----:B------:R-:W-:Y:S02]  /*a330*/  IMAD.MOV.U32 R159, RZ, RZ, R151 ;  /* 0x000000ffff9f7224 */ /* 0x000fe400078e0097 */
[----:B------:R-:W-:Y:S02]  /*a340*/  IMAD.MOV.U32 R151, RZ, RZ, R35 ;  /* 0x000000ffff977224 */ /* 0x000fe400078e0023 */
[----:B------:R-:W-:Y:S02]  /*a350*/  FMUL.FTZ R35, R3, R163 ;  /* 0x000000a303237220 */ /* 0x000fe40000410000 */
[----:B------:R-:W1:Y:S01]  /*a360*/  LDC.U8 R3, c[0x0][0x2d8] ;  /* 0x0000b600ff037b82 */ /* 0x000e620000000000 */
[----:B------:R-:W-:Y:S02]  /*a370*/  IMAD.MOV.U32 R154, RZ, RZ, R146 ;  /* 0x000000ffff9a7224 */ /* 0x000fe400078e0092 */
[----:B------:R-:W-:Y:S02]  /*a380*/  IMAD.MOV.U32 R146, RZ, RZ, R142 ;  /* 0x000000ffff927224 */ /* 0x000fe400078e008e */
[----:B------:R-:W-:Y:S02]  /*a390*/  IMAD.MOV.U32 R155, RZ, RZ, R147 ;  /* 0x000000ffff9b7224 */ /* 0x000fe400078e0093 */
[----:B------:R-:W-:Y:S02]  /*a3a0*/  IMAD.MOV.U32 R147, RZ, RZ, R143 ;  /* 0x000000ffff937224 */ /* 0x000fe400078e008f */
[----:B------:R-:W2:Y:S01]  /*a3b0*/  MUFU.EX2 R146, R146 ;  /* 0x0000009200927308 */ /* 0x000ea20000000800 */
[----:B------:R-:W-:Y:S01]  /*a3c0*/  IMAD.MOV.U32 R143, RZ, RZ, R5 ;  /* 0x000000ffff8f7224 */ /* 0x000fe200078e0005 */
[----:B------:R-:W-:Y:S01]  /*a3d0*/  LOP3.LUT R5, R136, 0xff, RZ, 0xc0, !PT ;  /* 0x000000ff88057812 */ /* 0x000fe200078ec0ff */
[----:B------:R-:W-:Y:S02]  /*a3e0*/  IMAD.MOV.U32 R142, RZ, RZ, R139 ;  /* 0x000000ffff8e7224 */ /* 0x000fe400078e008b */
[----:B------:R-:W-:Y:S02]  /*a3f0*/  FADD.FTZ R139, R185, R137 ;  /* 0x00000089b98b7221 */ /* 0x000fe40000010000 */
[----:B------:R-:W-:Y:S01]  /*a400*/  FADD.FTZ R137, R184, R167 ;  /* 0x000000a7b8897221 */ /* 0x000fe20000010000 */
[----:B------:R-:W-:Y:S01]  /*a410*/  IADD3 R184, P0, R182, UR26, RZ ;  /* 0x0000001ab6b87c10 */ /* 0x000fe2000ff1e0ff */
[----:B------:R-:W-:Y:S01]  /*a420*/  IMAD.MOV.U32 R167, RZ, RZ, R151 ;  /* 0x000000ffffa77224 */ /* 0x000fe200078e0097 */
[----:B------:R-:W-:Y:S01]  /*a430*/  MUFU.EX2 R142, R142 ;  /* 0x0000008e008e7308 */ /* 0x000fe20000000800 */
[----:B------:R-:W-:Y:S02]  /*a440*/  IMAD.MOV.U32 R162, RZ, RZ, R154 ;  /* 0x000000ffffa27224 */ /* 0x000fe400078e009a */
[----:B------:R-:W-:Y:S01]  /*a450*/  IMAD.MOV.U32 R163, RZ, RZ, R155 ;  /* 0x000000ffffa37224 */ /* 0x000fe200078e009b */
[C---:B-1----:R-:W-:Y:S01]  /*a460*/  ISETP.GE.U32.AND P2, PT, R3.reuse, R5, PT ;  /* 0x000000050300720c */ /* 0x042fe20003f46070 */
[----:B------:R-:W-:Y:S01]  /*a470*/  IMAD.MOV.U32 R155, RZ, RZ, R189 ;  /* 0x000000ffff9b7224 */ /* 0x000fe200078e00bd */
[----:B------:R-:W-:Y:S02]  /*a480*/  LOP3.LUT R5, R136, 0xffff, RZ, 0xc0, !PT ;  /* 0x0000ffff88057812 */ /* 0x000fe400078ec0ff */
[----:B------:R-:W-:Y:S02]  /*a490*/  ISETP.GE.U32.AND P3, PT, R3, R6, PT ;  /* 0x000000060300720c */ /* 0x000fe40003f66070 */
[----:B------:R1:W-:Y:S01]  /*a4a0*/  MUFU.EX2 R154, R157 ;  /* 0x0000009d009a7308 */ /* 0x0003e20000000800 */
[----:B------:R-:W-:Y:S02]  /*a4b0*/  SHF.R.U32.HI R6, RZ, 0x10, R136 ;  /* 0x00000010ff067819 */ /* 0x000fe40000011688 */
[----:B------:R-:W-:Y:S02]  /*a4c0*/  SHF.R.U32.HI R5, RZ, 0x8, R5 ;  /* 0x00000008ff057819 */ /* 0x000fe40000011605 */
[----:B------:R-:W-:Y:S02]  /*a4d0*/  LOP3.LUT R6, R6, 0xff, RZ, 0xc0, !PT ;  /* 0x000000ff06067812 */ /* 0x000fe400078ec0ff */
[----:B------:R-:W-:Y:S02]  /*a4e0*/  LOP3.LUT R5, R5, 0xffff, RZ, 0xc0, !PT ;  /* 0x0000ffff05057812 */ /* 0x000fe400078ec0ff */
[----:B--2---:R-:W-:Y:S02]  /*a4f0*/  F2FP.BF16.PACK_AB R145, R141, R146 ;  /* 0x000000928d91723e */ /* 0x004fe400000010ff */
[----:B------:R-:W-:Y:S02]  /*a500*/  ISETP.GE.U32.AND P1, PT, R3, R5, PT ;  /* 0x000000050300720c */ /* 0x000fe40003f26070 */
[----:B------:R-:W-:Y:S01]  /*a510*/  F2FP.BF16.PACK_AB R5, R185, R166 ;  /* 0x000000a6b905723e */ /* 0x000fe200000010ff */
[----:B------:R-:W-:Y:S01]  /*a520*/  IMAD.MOV.U32 R166, RZ, RZ, R150 ;  /* 0x000000ffffa67224 */ /* 0x000fe200078e0096 */
[----:B------:R-:W-:Y:S01]  /*a530*/  IADD3.X R185, R183, UR27, RZ, P0, !PT ;  /* 0x0000001bb7b97c10 */ /* 0x000fe200087fe4ff */
[----:B------:R-:W-:Y:S01]  /*a540*/  IMAD.MOV.U32 R150, RZ, RZ, R147 ;  /* 0x000000ffff967224 */ /* 0x000fe200078e0093 */
[----:B------:R-:W-:Y:S01]  /*a550*/  ISETP.GE.U32.AND P0, PT, R3, R6, PT ;  /* 0x000000060300720c */ /* 0x000fe20003f06070 */
[----:B------:R-:W-:Y:S01]  /*a560*/  IMAD.MOV.U32 R147, RZ, RZ, R161 ;  /* 0x000000ffff937224 */ /* 0x000fe200078e00a1 */
[----:B------:R-:W2:Y:S01]  /*a570*/  MUFU.EX2 R6, R178 ;  /* 0x000000b200067308 */ /* 0x000ea20000000800 */
[----:B------:R-:W-:Y:S01]  /*a580*/  IMAD.MOV.U32 R161, RZ, RZ, R148 ;  /* 0x000000ffffa17224 */ /* 0x000fe200078e0094 */
[C---:B------:R-:W-:Y:S01]  /*a590*/  PRMT R138, R5.reuse, 0x7632, R138 ;  /* 0x00007632058a7816 */ /* 0x040fe2000000008a */
[----:B------:R-:W-:Y:S01]  /*a5a0*/  FADD.FTZ R148, R146, R137 ;  /* 0x0000008992947221 */ /* 0x000fe20000010000 */
[C---:B------:R-:W-:Y:S01]  /*a5b0*/  LOP3.LUT R137, R166.reuse, 0xff, RZ, 0xc0, !PT ;  /* 0x000000ffa6897812 */ /* 0x040fe200078ec0ff */
[----:B------:R-:W-:Y:S01]  /*a5c0*/  @!P2 HFMA2.BF16_V2 R246, -RZ.H0_H0, RZ.H0_H0, -R5.H0_H0 ;  /* 0x200000fffff6a231 */ /* 0x000fe20000340905 */
[----:B------:R-:W-:Y:S01]  /*a5d0*/  PRMT R136, R5, 0x5410, R138 ;  /* 0x0000541005887816 */ /* 0x000fe2000000008a */
[----:B------:R-:W-:Y:S01]  /*a5e0*/  @!P1 HFMA2.BF16_V2 R245, -RZ.H0_H0, RZ.H0_H0, -R138.H0_H0 ;  /* 0x200000fffff59231 */ /* 0x000fe2000034098a */
[----:B------:R-:W-:Y:S02]  /*a5f0*/  FADD.FTZ R141, R141, R148 ;  /* 0x000000948d8d7221 */ /* 0x000fe40000010000 */
[----:B------:R3:W4:Y:S01]  /*a600*/  MUFU.EX2 R146, R143 ;  /* 0x0000008f00927308 */ /* 0x0007220000000800 */
[----:B------:R-:W-:Y:S01]  /*a610*/  @!P0 HFMA2.BF16_V2 R244, -RZ.H0_H0, RZ.H0_H0, -R140.H0_H0 ;  /* 0x200000fffff48231 */ /* 0x000fe2000034098c */
[----:B------:R-:W-:Y:S01]  /*a620*/  @!P1 PRMT R138, R245, 0x5410, RZ ;  /* 0x00005410f58a9816 */ /* 0x000fe200000000ff */
[----:B-1----:R-:W-:Y:S01]  /*a630*/  IMAD.MOV.U32 R157, RZ, RZ, R155 ;  /* 0x000000ffff9d7224 */ /* 0x002fe200078e009b */
[----:B------:R-:W-:Y:S02]  /*a640*/  ISETP.GE.U32.AND P1, PT, R3, R137, PT ;  /* 0x000000890300720c */ /* 0x000fe40003f26070 */
[----:B------:R-:W-:Y:S01]  /*a650*/  LOP3.LUT R137, R166, 0xffff, RZ, 0xc0, !PT ;  /* 0x0000ffffa6897812 */ /* 0x000fe200078ec0ff */
[----:B------:R-:W-:Y:S01]  /*a660*/  STG.E.U16 [R182.64+0x2], R138 ;  /* 0x0000028ab6007986 */ /* 0x000fe2000c10150e */
[----:B------:R-:W-:Y:S02]  /*a670*/  @!P2 PRMT R5, R246, 0x5410, RZ ;  /* 0x00005410f605a816 */ /* 0x000fe400000000ff */
[----:B------:R-:W-:Y:S01]  /*a680*/  SHF.R.U32.HI R137, RZ, 0x8, R137 ;  /* 0x00000008ff897819 */ /* 0x000fe20000011689 */
[----:B------:R-:W-:Y:S02]  /*a690*/  MUFU.EX2 R151, R161 ;  /* 0x000000a100977308 */ /* 0x000fe40000000800 */
[----:B------:R1:W-:Y:S01]  /*a6a0*/  STG.E.U16 [R182.64], R5 ;  /* 0x00000005b6007986 */ /* 0x0003e2000c10150e */
[----:B--2---:R-:W-:Y:S01]  /*a6b0*/  FADD.FTZ R139, R6, R139 ;  /* 0x0000008b068b7221 */ /* 0x004fe20000010000 */
[C---:B------:R-:W-:Y:S03]  /*a6c0*/  F2FP.BF16.PACK_AB R6, R142.reuse, R6 ;  /* 0x000000068e06723e */ /* 0x040fe600000010ff */
[--C-:B------:R-:W-:Y:S01]  /*a6d0*/  FADD.FTZ R142, R142, R139.reuse ;  /* 0x0000008b8e8e7221 */ /* 0x100fe20000010000 */
[----:B------:R-:W-:Y:S01]  /*a6e0*/  PRMT R139, R140, 0x7632, R139 ;  /* 0x000076328c8b7816 */ /* 0x000fe2000000008b */
[----:B------:R-:W-:Y:S01]  /*a6f0*/  @!P1 HFMA2.BF16_V2 R242, -RZ.H0_H0, RZ.H0_H0, -R6.H0_H0 ;  /* 0x200000fffff29231 */ /* 0x000fe20000340906 */
[----:B------:R-:W-:Y:S01]  /*a700*/  MUFU.EX2 R161, R156 ;  /* 0x0000009c00a17308 */ /* 0x000fe20000000800 */
[----:B------:R-:W-:Y:S01]  /*a710*/  FADD.FTZ R148, R144, R142 ;  /* 0x0000008e90947221 */ /* 0x000fe20000010000 */
[----:B------:R-:W-:Y:S01]  /*a720*/  SHF.R.U32.HI R142, RZ, 0x18, R166 ;  /* 0x00000018ff8e7819 */ /* 0x000fe200000116a6 */
[----:B------:R-:W-:Y:S01]  /*a730*/  @!P3 HFMA2.BF16_V2 R243, -RZ.H0_H0, RZ.H0_H0, -R139.H0_H0 ;  /* 0x200000fffff3b231 */ /* 0x000fe2000034098b */
[----:B---3--:R-:W-:Y:S02]  /*a740*/  LOP3.LUT R143, R137, 0xffff, RZ, 0xc0, !PT ;  /* 0x0000ffff898f7812 */ /* 0x008fe400078ec0ff */
[----:B------:R-:W-:Y:S02]  /*a750*/  PRMT R137, R140, 0x5410, R139 ;  /* 0x000054108c897816 */ /* 0x000fe4000000008b */
[----:B------:R-:W-:Y:S02]  /*a760*/  @!P0 PRMT R140, R244, 0x5410, RZ ;  /* 0x00005410f48c8816 */ /* 0x000fe400000000ff */
[----:B------:R-:W-:Y:S01]  /*a770*/  ISETP.GE.U32.AND P0, PT, R3, R143, PT ;  /* 0x0000008f0300720c */ /* 0x000fe20003f06070 */
[----:B------:R2:W-:Y:S01]  /*a780*/  MUFU.EX2 R156, R153 ;  /* 0x00000099009c7308 */ /* 0x0005e20000000800 */
[----:B------:R-:W-:Y:S01]  /*a790*/  @!P3 PRMT R139, R243, 0x5410, RZ ;  /* 0x00005410f38bb816 */ /* 0x000fe200000000ff */
[----:B------:R3:W-:Y:S01]  /*a7a0*/  STG.E.U16 [R184.64], R140 ;  /* 0x0000008cb8007986 */ /* 0x0007e2000c10150e */
[----:B------:R-:W-:Y:S02]  /*a7b0*/  F2FP.BF16.PACK_AB R144, R179, R144 ;  /* 0x00000090b390723e */ /* 0x000fe400000010ff */
[----:B------:R-:W-:Y:S01]  /*a7c0*/  ISETP.GE.U32.AND P2, PT, R3, R142, PT ;  /* 0x0000008e0300720c */ /* 0x000fe20003f46070 */
[----:B------:R3:W-:Y:S01]  /*a7d0*/  STG.E.U16 [R184.64+0x2], R139 ;  /* 0x0000028bb8007986 */ /* 0x0007e2000c10150e */
[----:B----4-:R-:W-:Y:S01]  /*a7e0*/  FADD.FTZ R142, R146, R141 ;  /* 0x0000008d928e7221 */ /* 0x010fe20000010000 */
[C---:B-1----:R-:W-:Y:S02]  /*a7f0*/  PRMT R5, R6.reuse, 0x7632, R5 ;  /* 0x0000763206057816 */ /* 0x042fe40000000005 */
[----:B------:R1:W4:Y:S02]  /*a800*/  MUFU.EX2 R143, R150 ;  /* 0x00000096008f7308 */ /* 0x0003240000000800 */
[----:B------:R-:W-:Y:S01]  /*a810*/  PRMT R138, R6, 0x5410, R5 ;  /* 0x00005410068a7816 */ /* 0x000fe20000000005 */
[----:B------:R-:W-:Y:S01]  /*a820*/  @!P0 HFMA2.BF16_V2 R240, -RZ.H0_H0, RZ.H0_H0, -R5.H0_H0 ;  /* 0x200000fffff08231 */ /* 0x000fe20000340905 */
[----:B------:R-:W-:Y:S04]  /*a830*/  @!P1 PRMT R6, R242, 0x5410, RZ ;  /* 0x00005410f2069816 */ /* 0x000fe800000000ff */
[----:B------:R-:W-:Y:S01]  /*a840*/  @!P0 PRMT R5, R240, 0x5410, RZ ;  /* 0x00005410f0058816 */ /* 0x000fe200000000ff */
[----:B------:R-:W-:Y:S04]  /*a850*/  STG.E.U16 [R182.64+0x10], R6 ;  /* 0x00001006b6007986 */ /* 0x000fe8000c10150e */
[----:B------:R4:W-:Y:S01]  /*a860*/  STG.E.U16 [R182.64+0x12], R5 ;  /* 0x00001205b6007986 */ /* 0x0009e2000c10150e */
[----:B--2---:R-:W-:Y:S04]  /*a870*/  IMAD.MOV.U32 R153, RZ, RZ, R191 ;  /* 0x000000ffff997224 */ /* 0x004fe800078e00bf */
[----:B------:R-:W-:Y:S01]  /*a880*/  IMAD.MOV.U32 R157, RZ, RZ, R153 ;  /* 0x000000ffff9d7224 */ /* 0x000fe200078e0099 */
[C---:B---3--:R-:W-:Y:S04]  /*a890*/  PRMT R140, R145.reuse, 0x7632, R140 ;  /* 0x00007632918c7816 */ /* 0x048fe8000000008c */
[----:B------:R-:W-:Y:S01]  /*a8a0*/  PRMT R139, R145, 0x5410, R140 ;  /* 0x00005410918b7816 */ /* 0x000fe2000000008c */
[----:B-1----:R-:W-:Y:S01]  /*a8b0*/  IMAD.MOV.U32 R150, RZ, RZ, R147 ;  /* 0x000000ffff967224 */ /* 0x002fe200078e0093 */
[----:B------:R-:W-:Y:S01]  /*a8c0*/  SHF.R.U32.HI R147, RZ, 0x10, R166 ;  /* 0x00000010ff937819 */ /* 0x000fe200000116a6 */
[C---:B----4-:R-:W-:Y:S01]  /*a8d0*/  FADD.FTZ R142, R143.reuse, R142 ;  /* 0x0000008e8f8e7221 */ /* 0x050fe20000010000 */
[----:B------:R-:W-:Y:S01]  /*a8e0*/  F2FP.BF16.PACK_AB R146, R143, R146 ;  /* 0x000000928f92723e */ /* 0x000fe200000010ff */
[----:B------:R-:W-:Y:S01]  /*a8f0*/  @!P2 HFMA2.BF16_V2 R239, -RZ.H0_H0, RZ.H0_H0, -R140.H0_H0 ;  /* 0x200000ffffefa231 */ /* 0x000fe2000034098c */
[----:B------:R-:W-:Y:S04]  /*a900*/  LOP3.LUT R147, R147, 0xff, RZ, 0xc0, !PT ;  /* 0x000000ff93937812 */ /* 0x000fe800078ec0ff */
[----:B------:R-:W-:Y:S01]  /*a910*/  ISETP.GE.U32.AND P3, PT, R3, R147, PT ;  /* 0x000000930300720c */ /* 0x000fe20003f66070 */
[----:B------:R-:W-:Y:S01]  /*a920*/  FADD.FTZ R147, R179, R148 ;  /* 0x00000094b3937221 */ /* 0x000fe20000010000 */
[----:B------:R-:W-:Y:S01]  /*a930*/  @!P2 PRMT R140, R239, 0x5410, RZ ;  /* 0x00005410ef8ca816 */ /* 0x000fe200000000ff */
[----:B------:R-:W-:Y:S01]  /*a940*/  IMAD.WIDE.U32 R178, R165, -0x2daee0ad, RZ ;  /* 0xd2511f53a5b27825 */ /* 0x000fe200078e00ff */
[----:B------:R1:W2:Y:S03]  /*a950*/  MUFU.EX2 R148, R150 ;  /* 0x0000009600947308 */ /* 0x0002a60000000800 */
[----:B------:R-:W-:Y:S01]  /*a960*/  STG.E.U16 [R184.64+0x12], R140 ;  /* 0x0000128cb8007986 */ /* 0x000fe2000c10150e */
[--C-:B------:R-:W-:Y:S02]  /*a970*/  LOP3.LUT R143, R179, UR20, R176.reuse, 0x96, !PT ;  /* 0x00000014b38f7c12 */ /* 0x100fe4000f8e96b0 */
[----:B------:R-:W-:Y:S02]  /*a980*/  LOP3.LUT R5, R178, 0xff, RZ, 0xc0, !PT ;  /* 0x000000ffb2057812 */ /* 0x000fe400078ec0ff */
[----:B------:R-:W-:Y:S01]  /*a990*/  LOP3.LUT R141, R143, 0xff, RZ, 0xc0, !PT ;  /* 0x000000ff8f8d7812 */ /* 0x000fe200078ec0ff */
[----:B------:R-:W-:Y:S01]  /*a9a0*/  @!P3 HFMA2.BF16_V2 R241, -RZ.H0_H0, RZ.H0_H0, -R145.H0_H0 ;  /* 0x200000fffff1b231 */ /* 0x000fe20000340991 */
[----:B------:R3:W4:Y:S01]  /*a9b0*/  MUFU.EX2 R165, R4 ;  /* 0x0000000400a57308 */ /* 0x0007220000000800 */
[----:B------:R-:W-:Y:S02]  /*a9c0*/  LOP3.LUT R176, R179, UR20, R176, 0x96, !PT ;  /* 0x00000014b3b07c12 */ /* 0x000fe4000f8e96b0 */
[----:B------:R-:W-:Y:S02]  /*a9d0*/  ISETP.GE.U32.AND P1, PT, R3, R141, PT ;  /* 0x0000008d0300720c */ /* 0x000fe40003f26070 */
[----:B------:R-:W-:Y:S02]  /*a9e0*/  LOP3.LUT R141, R143, 0xffff, RZ, 0xc0, !PT ;  /* 0x0000ffff8f8d7812 */ /* 0x000fe400078ec0ff */
[----:B------:R-:W-:Y:S02]  /*a9f0*/  @!P3 PRMT R145, R241, 0x5410, RZ ;  /* 0x00005410f191b816 */ /* 0x000fe400000000ff */
[----:B------:R-:W-:Y:S02]  /*aa00*/  SHF.R.U32.HI R141, RZ, 0x8, R141 ;  /* 0x00000008ff8d7819 */ /* 0x000fe4000001168d */
[----:B------:R-:W-:Y:S01]  /*aa10*/  ISETP.GE.U32.AND P3, PT, R3, R5, PT ;  /* 0x000000050300720c */ /* 0x000fe20003f66070 */
[----:B------:R4:W-:Y:S01]  /*aa20*/  STG.E.U16 [R184.64+0x10], R145 ;  /* 0x00001091b8007986 */ /* 0x0009e2000c10150e */
[----:B------:R-:W-:Y:S02]  /*aa30*/  LOP3.LUT R141, R141, 0xffff, RZ, 0xc0, !PT ;  /* 0x0000ffff8d8d7812 */ /* 0x000fe400078ec0ff */
[----:B-1----:R-:W-:Y:S01]  /*aa40*/  SHF.R.U32.HI R150, RZ, 0x10, R143 ;  /* 0x00000010ff967819 */ /* 0x002fe2000001168f */
[----:B------:R-:W-:Y:S01]  /*aa50*/  @!P1 HFMA2.BF16_V2 R238, -RZ.H0_H0, RZ.H0_H0, -R144.H0_H0 ;  /* 0x200000ffffee9231 */ /* 0x000fe20000340990 */
[C---:B------:R-:W-:Y:S02]  /*aa60*/  ISETP.GE.U32.AND P0, PT, R3.reuse, R141, PT ;  /* 0x0000008d0300720c */ /* 0x040fe40003f06070 */
[----:B------:R-:W-:Y:S02]  /*aa70*/  PRMT R141, R144, 0x7632, R141 ;  /* 0x00007632908d7816 */ /* 0x000fe4000000008d */
[----:B------:R-:W-:Y:S02]  /*aa80*/  LOP3.LUT R150, R150, 0xff, RZ, 0xc0, !PT ;  /* 0x000000ff96967812 */ /* 0x000fe400078ec0ff */
[----:B------:R-:W-:Y:S01]  /*aa90*/  SHF.R.U32.HI R143, RZ, 0x18, R143 ;  /* 0x00000018ff8f7819 */ /* 0x000fe2000001168f */
[----:B---3--:R-:W-:Y:S01]  /*aaa0*/  IMAD.MOV.U32 R4, RZ, RZ, R166 ;  /* 0x000000ffff047224 */ /* 0x008fe200078e00a6 */
[----:B------:R-:W-:Y:S01]  /*aab0*/  ISETP.GE.U32.AND P2, PT, R3, R150, PT ;  /* 0x000000960300720c */ /* 0x000fe20003f46070 */
[----:B--2---:R-:W-:Y:S01]  /*aac0*/  FADD.FTZ R150, R148, R147 ;  /* 0x0000009394967221 */ /* 0x004fe20000010000 */
[----:B------:R-:W-:Y:S02]  /*aad0*/  LOP3.LUT R5, R178, 0xffff, RZ, 0xc0, !PT ;  /* 0x0000ffffb2057812 */ /* 0x000fe400078ec0ff */
[C---:B------:R-:W-:Y:S01]  /*aae0*/  F2FP.BF16.PACK_AB R6, R151.reuse, R148 ;  /* 0x000000949706723e */ /* 0x040fe200000010ff */
[----:B------:R-:W-:Y:S01]  /*aaf0*/  @!P0 HFMA2.BF16_V2 R237, -RZ.H0_H0, RZ.H0_H0, -R141.H0_H0 ;  /* 0x200000ffffed8231 */ /* 0x000fe2000034098d */
[----:B------:R-:W-:Y:S01]  /*ab00*/  FADD.FTZ R147, R151, R150 ;  /* 0x0000009697937221 */ /* 0x000fe20000010000 */
[----:B------:R-:W-:Y:S01]  /*ab10*/  PRMT R150, R144, 0x5410, R141 ;  /* 0x0000541090967816 */ /* 0x000fe2000000008d */
[----:B------:R-:W-:Y:S01]  /*ab20*/  FADD.FTZ R151, R149, R142 ;  /* 0x0000008e95977221 */ /* 0x000fe20000010000 */
[----:B------:R-:W-:Y:S01]  /*ab30*/  @!P1 PRMT R144, R238, 0x5410, RZ ;  /* 0x00005410ee909816 */ /* 0x000fe200000000ff */
[----:B------:R-:W-:Y:S01]  /*ab40*/  @!P3 HFMA2.BF16_V2 R229, -RZ.H0_H0, RZ.H0_H0, -R6.H0_H0 ;  /* 0x200000ffffe5b231 */ /* 0x000fe20000340906 */
[----:B------:R-:W-:Y:S02]  /*ab50*/  @!P0 PRMT R141, R237, 0x5410, RZ ;  /* 0x00005410ed8d8816 */ /* 0x000fe400000000ff */
[----:B------:R-:W-:Y:S01]  /*ab60*/  ISETP.GE.U32.AND P0, PT, R3, R143, PT ;  /* 0x0000008f0300720c */ /* 0x000fe20003f06070 */
[----:B------:R1:W-:Y:S01]  /*ab70*/  STG.E.U16 [R182.64+0x20], R144 ;  /* 0x00002090b6007986 */ /* 0x0003e2000c10150e */
[----:B------:R-:W-:Y:S01]  /*ab80*/  SHF.R.U32.HI R5, RZ, 0x8, R5 ;  /* 0x00000008ff057819 */ /* 0x000fe20000011605 */
[----:B------:R-:W-:Y:S01]  /*ab90*/  @!P2 HFMA2.BF16_V2 R235, -RZ.H0_H0, RZ.H0_H0, -R146.H0_H0 ;  /* 0x200000ffffeba231 */ /* 0x000fe20000340992 */
[----:B------:R-:W-:Y:S01]  /*aba0*/  PRMT R143, R146, 0x7632, R143 ;  /* 0x00007632928f7816 */ /* 0x000fe2000000008f */
[----:B------:R2:W-:Y:S01]  /*abb0*/  STG.E.U16 [R182.64+0x22], R141 ;  /* 0x0000228db6007986 */ /* 0x0005e2000c10150e */
[----:B------:R-:W-:Y:S02]  /*abc0*/  LOP3.LUT R5, R5, 0xffff, RZ, 0xc0, !PT ;  /* 0x0000ffff05057812 */ /* 0x000fe400078ec0ff */
[----:B----4-:R-:W-:Y:S02]  /*abd0*/  LOP3.LUT R145, R159, UR32, RZ, 0x3c, !PT ;  /* 0x000000209f917c12 */ /* 0x010fe4000f8e3cff */
[----:B------:R-:W-:Y:S02]  /*abe0*/  ISETP.GE.U32.AND P1, PT, R3, R5, PT ;  /* 0x000000050300720c */ /* 0x000fe40003f26070 */
[--C-:B------:R-:W-:Y:S01]  /*abf0*/  SHF.R.U32.HI R5, RZ, 0x10, R178.reuse ;  /* 0x00000010ff057819 */ /* 0x100fe200000116b2 */
[----:B------:R-:W-:Y:S01]  /*ac00*/  @!P0 HFMA2.BF16_V2 R232, -RZ.H0_H0, RZ.H0_H0, -R143.H0_H0 ;  /* 0x200000ffffe88231 */ /* 0x000fe2000034098f */
[----:B------:R-:W-:Y:S01]  /*ac10*/  IMAD.WIDE.U32 R158, R145, -0x326172a9, RZ ;  /* 0xcd9e8d57919e7825 */ /* 0x000fe200078e00ff */
[C---:B------:R-:W-:Y:S02]  /*ac20*/  F2FP.BF16.PACK_AB R142, R152.reuse, R149 ;  /* 0x00000095988e723e */ /* 0x040fe400000010ff */
[----:B------:R-:W-:Y:S01]  /*ac30*/  LOP3.LUT R5, R5, 0xff, RZ, 0xc0, !PT ;  /* 0x000000ff05057812 */ /* 0x000fe200078ec0ff */
[----:B------:R-:W-:Y:S01]  /*ac40*/  FADD.FTZ R152, R152, R151 ;  /* 0x0000009798987221 */ /* 0x000fe20000010000 */
[----:B------:R-:W-:Y:S02]  /*ac50*/  PRMT R149, R146, 0x5410, R143 ;  /* 0x0000541092957816 */ /* 0x000fe4000000008f */
[----:B------:R-:W-:Y:S02]  /*ac60*/  @!P0 PRMT R143, R232, 0x5410, RZ ;  /* 0x00005410e88f8816 */ /* 0x000fe400000000ff */
[----:B------:R-:W-:Y:S02]  /*ac70*/  ISETP.GE.U32.AND P0, PT, R3, R5, PT ;  /* 0x000000050300720c */ /* 0x000fe40003f06070 */
[C---:B------:R-:W-:Y:S01]  /*ac80*/  PRMT R5, R6.reuse, 0x7632, R5 ;  /* 0x0000763206057816 */ /* 0x040fe20000000005 */
[----:B------:R-:W-:Y:S01]  /*ac90*/  STG.E.U16 [R184.64+0x22], R143 ;  /* 0x0000228fb8007986 */ /* 0x000fe2000c10150e */
[----:B------:R-:W-:Y:S02]  /*aca0*/  SHF.R.U32.HI R151, RZ, 0x18, R178 ;  /* 0x00000018ff977819 */ /* 0x000fe400000116b2 */
[----:B------:R-:W-:Y:S01]  /*acb0*/  PRMT R148, R6, 0x5410, R5 ;  /* 0x0000541006947816 */ /* 0x000fe20000000005 */
[----:B------:R-:W-:Y:S01]  /*acc0*/  @!P1 HFMA2.BF16_V2 R233, -RZ.H0_H0, RZ.H0_H0, -R5.H0_H0 ;  /* 0x200000ffffe99231 */ /* 0x000fe20000340905 */
[----:B------:R-:W-:Y:S02]  /*acd0*/  @!P3 PRMT R6, R229, 0x5410, RZ ;  /* 0x00005410e506b816 */ /* 0x000fe400000000ff */
[----:B------:R-:W-:Y:S02]  /*ace0*/  ISETP.GE.U32.AND P3, PT, R3, R151, PT ;  /* 0x000000970300720c */ /* 0x000fe40003f66070 */
[----:B------:R-:W-:Y:S01]  /*acf0*/  LOP3.LUT R151, R159, UR31, R162, 0x96, !PT ;  /* 0x0000001f9f977c12 */ /* 0x000fe2000f8e96a2 */
[----:B------:R-:W-:Y:S01]  /*ad00*/  @!P0 HFMA2.BF16_V2 R236, -RZ.H0_H0, RZ.H0_H0, -R142.H0_H0 ;  /* 0x200000ffffec8231 */ /* 0x000fe2000034098e */
[----:B------:R-:W-:Y:S01]  /*ad10*/  LOP3.LUT R145, R175, UR30, R158, 0x96, !PT ;  /* 0x0000001eaf917c12 */ /* 0x000fe2000f8e969e */
[----:B------:R-:W-:Y:S01]  /*ad20*/  FADD.FTZ R158, R154, R147 ;  /* 0x000000939a9e7221 */ /* 0x000fe20000010000 */
[----:B------:R-:W-:Y:S01]  /*ad30*/  F2FP.BF16.PACK_AB R140, R187, R154 ;  /* 0x0000009abb8c723e */ /* 0x000fe200000010ff */
[----:B------:R-:W-:Y:S01]  /*ad40*/  IMAD.MOV.U32 R154, RZ, RZ, R188 ;  /* 0x000000ffff9a7224 */ /* 0x000fe200078e00bc */
[----:B------:R-:W-:Y:S01]  /*ad50*/  @!P2 PRMT R146, R235, 0x5410, RZ ;  /* 0x00005410eb92a816 */ /* 0x000fe200000000ff */
[----:B------:R-:W-:Y:S01]  /*ad60*/  IMAD.WIDE.U32 R162, R151, -0x2daee0ad, RZ ;  /* 0xd2511f5397a27825 */ /* 0x000fe200078e00ff */
[----:B------:R-:W-:Y:S02]  /*ad70*/  @!P1 PRMT R5, R233, 0x5410, RZ ;  /* 0x00005410e9059816 */ /* 0x000fe400000000ff */
[----:B------:R-:W-:Y:S01]  /*ad80*/  PRMT R159, R140, 0x7632, R159 ;  /* 0x000076328c9f7816 */ /* 0x000fe2000000009f */
[----:B------:R-:W-:Y:S01]  /*ad90*/  FADD.FTZ R151, R161, R152 ;  /* 0x00000098a1977221 */ /* 0x000fe20000010000 */
[C---:B------:R-:W-:Y:S01]  /*ada0*/  F2FP.BF16.PACK_AB R161, R156.reuse, R161 ;  /* 0x000000a19ca1723e */ /* 0x040fe200000010ff */
[----:B------:R-:W-:Y:S01]  /*adb0*/  IMAD.MOV.U32 R152, RZ, RZ, R190 ;  /* 0x000000ffff987224 */ /* 0x000fe200078e00be */
[----:B------:R-:W-:Y:S01]  /*adc0*/  STG.E.U16 [R184.64+0x20], R146 ;  /* 0x00002092b8007986 */ /* 0x000fe2000c10150e */
[----:B-1----:R-:W-:Y:S01]  /*add0*/  FADD.FTZ R144, R156, R151 ;  /* 0x000000979c907221 */ /* 0x002fe20000010000 */
[----:B------:R-:W-:Y:S01]  /*ade0*/  PRMT R160, R161, 0x7632, R160 ;  /* 0x00007632a1a07816 */ /* 0x000fe200000000a0 */
[----:B------:R-:W-:Y:S01]  /*adf0*/  IMAD.MOV.U32 R156, RZ, RZ, R154 ;  /* 0x000000ffff9c7224 */ /* 0x000fe200078e009a */
[----:B------:R1:W-:Y:S01]  /*ae00*/  STG.E.U16 [R182.64+0x32], R5 ;  /* 0x00003205b6007986 */ /* 0x0003e2000c10150e */
[----:B------:R-:W-:Y:S01]  /*ae10*/  IMAD.WIDE.U32 R154, R145, -0x2daee0ad, RZ ;  /* 0xd2511f53919a7825 */ /* 0x000fe200078e00ff */
[----:B------:R-:W-:Y:S02]  /*ae20*/  SHF.R.U32.HI R151, RZ, 0x10, R178 ;  /* 0x00000010ff977819 */ /* 0x000fe400000116b2 */
[----:B------:R-:W-:Y:S01]  /*ae30*/  LOP3.LUT R145, R163, UR29, R156, 0x96, !PT ;  /* 0x0000001da3917c12 */ /* 0x000fe2000f8e969c */
[----:B------:R-:W-:Y:S01]  /*ae40*/  IMAD.MOV.U32 R156, RZ, RZ, R152 ;  /* 0x000000ffff9c7224 */ /* 0x000fe200078e0098 */
[----:B--2---:R-:W-:Y:S01]  /*ae50*/  LOP3.LUT R141, R155, UR25, R162, 0x96, !PT ;  /* 0x000000199b8d7c12 */ /* 0x004fe2000f8e96a2 */
[----:B------:R2:W-:Y:S01]  /*ae60*/  STG.E.U16 [R182.64+0x30], R6 ;  /* 0x00003006b6007986 */ /* 0x0005e2000c10150e */
[----:B------:R-:W-:Y:S01]  /*ae70*/  FADD.FTZ R147, R187, R158 ;  /* 0x0000009ebb937221 */ /* 0x000fe20000010000 */
[----:B------:R-:W-:Y:S01]  /*ae80*/  PRMT R158, R140, 0x5410, R159 ;  /* 0x000054108c9e7816 */ /* 0x000fe2000000009f */
[----:B------:R-:W-:Y:S01]  /*ae90*/  IMAD.WIDE.U32 R162, R145, -0x326172a9, RZ ;  /* 0xcd9e8d5791a27825 */ /* 0x000fe200078e00ff */
[----:B------:R3:W5:Y:S01]  /*aea0*/  LDL.LU.64 R190, [R1+0x68] ;  /* 0x0000680001be7983 */ /* 0x0007620000300a00 */
[----:B------:R-:W-:Y:S02]  /*aeb0*/  LOP3.LUT R151, R151, 0xff, RZ, 0xc0, !PT ;  /* 0x000000ff97977812 */ /* 0x000fe400078ec0ff */
[----:B------:R-:W-:Y:S01]  /*aec0*/  IMAD.WIDE.U32 R152, R141, -0x326172a9, RZ ;  /* 0xcd9e8d578d987825 */ /* 0x000fe200078e00ff */
[----:B------:R-:W-:Y:S02]  /*aed0*/  LOP3.LUT R174, R163, UR28, R174, 0x96, !PT ;  /* 0x0000001ca3ae7c12 */ /* 0x000fe4000f8e96ae */
[----:B------:R3:W5:Y:S01]  /*aee0*/  LDL.LU.64 R188, [R1+0x60] ;  /* 0x0000600001bc7983 */ /* 0x0007620000300a00 */
[----:B------:R-:W-:Y:S01]  /*aef0*/  FADD.FTZ R147, R181, R147 ;  /* 0x00000093b5937221 */ /* 0x000fe20000010000 */
[----:B------:R-:W-:Y:S01]  /*af00*/  LOP3.LUT R162, R153, UR5, R162, 0x96, !PT ;  /* 0x0000000599a27c12 */ /* 0x000fe2000f8e96a2 */
[----:B------:R-:W-:Y:S01]  /*af10*/  IMAD.WIDE.U32 R174, R174, -0x2daee0ad, RZ ;  /* 0xd2511f53aeae7825 */ /* 0x000fe200078e00ff */
[----:B------:R-:W-:Y:S03]  /*af20*/  LOP3.LUT R153, R178, 0xff, RZ, 0xc0, !PT ;  /* 0x000000ffb2997812 */ /* 0x000fe600078ec0ff */
[----:B------:R-:W-:Y:S01]  /*af30*/  IMAD.WIDE.U32 R162, R162, -0x2daee0ad, RZ ;  /* 0xd2511f53a2a27825 */ /* 0x000fe200078e00ff */
[----:B------:R-:W-:Y:S03]  /*af40*/  LOP3.LUT R154, R175, UR4, R154, 0x96, !PT ;  /* 0x00000004af9a7c12 */ /* 0x000fe6000f8e969a */
[----:B-1----:R-:W-:Y:S01]  /*af50*/  IMAD.MOV.U32 R5, RZ, RZ, R167 ;  /* 0x000000ffff057224 */ /* 0x002fe200078e00a7 */
[----:B------:R-:W-:Y:S01]  /*af60*/  LOP3.LUT R174, R163, UR9, R174, 0x96, !PT ;  /* 0x00000009a3ae7c12 */ /* 0x000fe2000f8e96ae */
[----:B------:R-:W-:Y:S04]  /*af70*/  IMAD.WIDE.U32 R154, R154, -0x326172a9, RZ ;  /* 0xcd9e8d579a9a7825 */ /* 0x000fe800078e00ff */
[----:B------:R-:W-:Y:S01]  /*af80*/  IMAD.WIDE.U32 R174, R174, -0x326172a9, RZ ;  /* 0xcd9e8d57aeae7825 */ /* 0x000fe200078e00ff */
[----:B------:R-:W-:Y:S02]  /*af90*/  LOP3.LUT R163, R155, UR11, R152, 0x96, !PT ;  /* 0x0000000b9ba37c12 */ /* 0x000fe4000f8e9698 */
[----:B------:R-:W-:Y:S01]  /*afa0*/  LOP3.LUT R155, R176, 0xff, RZ, 0xc0, !PT ;  /* 0x000000ffb09b7812 */ /* 0x000fe200078ec0ff */
[C---:B------:R-:W-:Y:S01]  /*afb0*/  FADD.FTZ R167, R180.reuse, R147 ;  /* 0x00000093b4a77221 */ /* 0x040fe20000010000 */
[----:B------:R-:W-:Y:S01]  /*afc0*/  LOP3.LUT R145, R175, UR21, R154, 0x96, !PT ;  /* 0x00000015af917c12 */ /* 0x000fe2000f8e969a */
[----:B------:R-:W-:Y:S01]  /*afd0*/  IMAD.MOV.U32 R147, RZ, RZ, R5 ;  /* 0x000000ffff937224 */ /* 0x000fe200078e0005 */
[----:B--2---:R-:W-:Y:S01]  /*afe0*/  F2FP.BF16.PACK_AB R6, R180, R181 ;  /* 0x000000b5b406723e */ /* 0x004fe200000010ff */
[----:B------:R-:W-:Y:S01]  /*aff0*/  FADD.FTZ R5, R165, R144 ;  /* 0x00000090a5057221 */ /* 0x000fe20000010000 */
[----:B------:R-:W-:Y:S01]  /*b000*/  LOP3.LUT R141, R145, 0xff, RZ, 0xc0, !PT ;  /* 0x000000ff918d7812 */ /* 0x000fe200078ec0ff */
[----:B------:R-:W-:Y:S01]  /*b010*/  IMAD.MOV.U32 R187, RZ, RZ, R157 ;  /* 0x000000ffffbb7224 */ /* 0x000fe200078e009d */
[C---:B------:R-:W-:Y:S01]  /*b020*/  F2FP.BF16.PACK_AB R165, R186.reuse, R165 ;  /* 0x000000a5baa5723e */ /* 0x040fe200000010ff */
[----:B------:R-:W-:Y:S01]  /*b030*/  FADD.FTZ R166, R186, R5 ;  /* 0x00000005baa67221 */ /* 0x000fe20000010000 */
[----:B------:R-:W-:Y:S01]  /*b040*/  ISETP.GE.U32.AND P2, PT, R3, R141, PT ;  /* 0x0000008d0300720c */ /* 0x000fe20003f46070 */
[----:B------:R-:W-:Y:S01]  /*b050*/  IMAD.MOV.U32 R186, RZ, RZ, R156 ;  /* 0x000000ffffba7224 */ /* 0x000fe200078e009c */
[----:B------:R-:W-:Y:S01]  /*b060*/  LOP3.LUT R141, R145, 0xffff, RZ, 0xc0, !PT ;  /* 0x0000ffff918d7812 */ /* 0x000fe200078ec0ff */
[----:B------:R-:W1:Y:S01]  /*b070*/  LDC.U8 R187, c[0x0][0x2d8] ;  /* 0x0000b600ffbb7b82 */ /* 0x000e620000000000 */
[----:B------:R-:W-:Y:S01]  /*b080*/  PRMT R157, R161, 0x5410, R160 ;  /* 0x00005410a19d7816 */ /* 0x000fe200000000a0 */
[----:B------:R-:W-:Y:S01]  /*b090*/  MUFU.EX2 R181, R168 ;  /* 0x000000a800b57308 */ /* 0x000fe20000000800 */
[--C-:B------:R-:W-:Y:S02]  /*b0a0*/  SHF.R.U32.HI R146, RZ, 0x8, R141.reuse ;  /* 0x00000008ff927819 */ /* 0x100fe4000001168d */
[----:B------:R-:W-:Y:S02]  /*b0b0*/  PRMT R141, R142, 0x7632, R141 ;  /* 0x000076328e8d7816 */ /* 0x000fe4000000008d */
[----:B------:R-:W-:Y:S01]  /*b0c0*/  LOP3.LUT R143, R146, 0xffff, RZ, 0xc0, !PT ;  /* 0x0000ffff928f7812 */ /* 0x000fe200078ec0ff */
[----:B------:R-:W-:Y:S01]  /*b0d0*/  IMAD.MOV.U32 R146, RZ, RZ, R4 ;  /* 0x000000ffff927224 */ /* 0x000fe200078e0004 */
[----:B------:R-:W-:Y:S01]  /*b0e0*/  PRMT R152, R142, 0x5410, R141 ;  /* 0x000054108e987816 */ /* 0x000fe2000000008d */
[----:B------:R-:W-:Y:S01]  /*b0f0*/  @!P3 HFMA2.BF16_V2 R234, -RZ.H0_H0, RZ.H0_H0, -R141.H0_H0 ;  /* 0x200000ffffeab231 */ /* 0x000fe2000034098d */
[----:B------:R-:W-:Y:S01]  /*b100*/  @!P0 PRMT R142, R236, 0x5410, RZ ;  /* 0x00005410ec8e8816 */ /* 0x000fe200000000ff */
[----:B------:R-:W-:Y:S01]  /*b110*/  @!P2 HFMA2.BF16_V2 R231, -RZ.H0_H0, RZ.H0_H0, -R140.H0_H0 ;  /* 0x200000ffffe7a231 */ /* 0x000fe2000034098c */
[----:B------:R-:W-:Y:S02]  /*b120*/  ISETP.GE.U32.AND P1, PT, R3, R143, PT ;  /* 0x0000008f0300720c */ /* 0x000fe40003f26070 */
[----:B------:R-:W-:Y:S01]  /*b130*/  @!P3 PRMT R141, R234, 0x5410, RZ ;  /* 0x00005410ea8db816 */ /* 0x000fe200000000ff */
[----:B------:R2:W-:Y:S01]  /*b140*/  STG.E.U16 [R184.64+0x30], R142 ;  /* 0x0000308eb8007986 */ /* 0x0005e2000c10150e */
[--C-:B------:R-:W-:Y:S02]  /*b150*/  SHF.R.U32.HI R143, RZ, 0x10, R145.reuse ;  /* 0x00000010ff8f7819 */ /* 0x100fe40000011691 */
[----:B------:R-:W-:Y:S01]  /*b160*/  SHF.R.U32.HI R145, RZ, 0x18, R145 ;  /* 0x00000018ff917819 */ /* 0x000fe20000011691 */
[----:B------:R4:W-:Y:S01]  /*b170*/  STG.E.U16 [R184.64+0x32], R141 ;  /* 0x0000328db8007986 */ /* 0x0009e2000c10150e */
[----:B------:R-:W-:Y:S02]  /*b180*/  @!P2 PRMT R140, R231, 0x5410, RZ ;  /* 0x00005410e78ca816 */ /* 0x000fe400000000ff */
[----:B------:R-:W-:Y:S02]  /*b190*/  ISETP.GE.U32.AND P2, PT, R3, R145, PT ;  /* 0x000000910300720c */ /* 0x000fe40003f46070 */
[----:B------:R-:W-:Y:S01]  /*b1a0*/  LOP3.LUT R143, R143, 0xff, RZ, 0xc0, !PT ;  /* 0x000000ff8f8f7812 */ /* 0x000fe200078ec0ff */
[----:B------:R3:W-:Y:S01]  /*b1b0*/  STG.E.U16 [R182.64+0x40], R140 ;  /* 0x0000408cb6007986 */ /* 0x0007e2000c10150e */
[----:B-1----:R-:W-:Y:S01]  /*b1c0*/  PRMT R4, R187, 0x7054, R187 ;  /* 0x00007054bb047816 */ /* 0x002fe200000000bb */
[----:B------:R-:W-:Y:S01]  /*b1d0*/  @!P1 HFMA2.BF16_V2 R230, -RZ.H0_H0, RZ.H0_H0, -R159.H0_H0 ;  /* 0x200000ffffe69231 */ /* 0x000fe2000034099f */
[----:B------:R-:W-:Y:S01]  /*b1e0*/  ISETP.GE.U32.AND P0, PT, R3, R143, PT ;  /* 0x0000008f0300720c */ /* 0x000fe20003f06070 */
[----:B------:R-:W1:Y:S01]  /*b1f0*/  MUFU.EX2 R187, R169 ;  /* 0x000000a900bb7308 */ /* 0x000e620000000800 */
[----:B------:R-:W-:Y:S02]  /*b200*/  LOP3.LUT R143, R147, UR21, R186, 0x96, !PT ;  /* 0x00000015938f7c12 */ /* 0x000fe4000f8e96ba */
[----:B------:R-:W-:Y:S02]  /*b210*/  SHF.R.U32.HI R144, RZ, 0x18, R146 ;  /* 0x00000018ff907819 */ /* 0x000fe40000011692 */
[----:B------:R-:W-:Y:S01]  /*b220*/  SHF.R.U32.HI R145, RZ, 0x18, R176 ;  /* 0x00000018ff917819 */ /* 0x000fe200000116b0 */
[----:B------:R-:W-:Y:S01]  /*b230*/  @!P2 HFMA2.BF16_V2 R227, -RZ.H0_H0, RZ.H0_H0, -R160.H0_H0 ;  /* 0x200000ffffe3a231 */ /* 0x000fe200003409a0 */
[----:B------:R-:W-:Y:S02]  /*b240*/  @!P1 PRMT R159, R230, 0x5410, RZ ;  /* 0x00005410e69f9816 */ /* 0x000fe400000000ff */
[----:B------:R-:W-:Y:S02]  /*b250*/  LOP3.LUT R5, R174, 0xff, RZ, 0xc0, !PT ;  /* 0x000000ffae057812 */ /* 0x000fe400078ec0ff */
[----:B------:R-:W-:Y:S01]  /*b260*/  @!P2 PRMT R160, R227, 0x5410, RZ ;  /* 0x00005410e3a0a816 */ /* 0x000fe200000000ff */
[----:B------:R-:W-:Y:S01]  /*b270*/  STG.E.U16 [R182.64+0x42], R159 ;  /* 0x0000429fb6007986 */ /* 0x000fe2000c10150e */
[----:B--2---:R-:W-:Y:S01]  /*b280*/  SHF.R.U32.HI R142, RZ, 0x18, R174 ;  /* 0x00000018ff8e7819 */ /* 0x004fe200000116ae */
[----:B------:R-:W-:Y:S01]  /*b290*/  @!P0 HFMA2.BF16_V2 R228, -RZ.H0_H0, RZ.H0_H0, -R161.H0_H0 ;  /* 0x200000ffffe48231 */ /* 0x000fe200003409a1 */
[----:B------:R-:W-:Y:S01]  /*b2a0*/  ISETP.GE.U32.AND P3, PT, R3, R5, PT ;  /* 0x000000050300720c */ /* 0x000fe20003f66070 */
[----:B------:R-:W-:Y:S01]  /*b2b0*/  STG.E.U16 [R184.64+0x42], R160 ;  /* 0x000042a0b8007986 */ /* 0x000fe2000c10150e */
[----:B----4-:R-:W-:Y:S02]  /*b2c0*/  LOP3.LUT R141, R143, 0xffff, RZ, 0xc0, !PT ;  /* 0x0000ffff8f8d7812 */ /* 0x010fe400078ec0ff */
[----:B------:R-:W-:Y:S02]  /*b2d0*/  ISETP.GE.U32.AND P2, PT, R3, R142, PT ;  /* 0x0000008e0300720c */ /* 0x000fe40003f46070 */
[----:B------:R-:W-:Y:S02]  /*b2e0*/  LOP3.LUT R142, R143, 0xff, RZ, 0xc0, !PT ;  /* 0x000000ff8f8e7812 */ /* 0x000fe400078ec0ff */
[----:B------:R-:W-:Y:S02]  /*b2f0*/  SHF.R.U32.HI R141, RZ, 0x8, R141 ;  /* 0x00000008ff8d7819 */ /* 0x000fe4000001168d */
[----:B------:R-:W-:Y:S02]  /*b300*/  @!P0 PRMT R161, R228, 0x5410, RZ ;  /* 0x00005410e4a18816 */ /* 0x000fe400000000ff */
[----:B------:R-:W-:Y:S01]  /*b310*/  PRMT R141, R142, 0x5410, R141 ;  /* 0x000054108e8d7816 */ /* 0x000fe2000000008d */
[----:B------:R-:W-:Y:S01]  /*b320*/  @!P3 HFMA2.BF16_V2 R225, -RZ.H0_H0, RZ.H0_H0, -R6.H0_H0 ;  /* 0x200000ffffe1b231 */ /* 0x000fe20000340906 */
[--C-:B------:R-:W-:Y:S01]  /*b330*/  SHF.R.U32.HI R142, RZ, 0x10, R143.reuse ;  /* 0x00000010ff8e7819 */ /* 0x100fe2000001168f */
[----:B------:R-:W-:Y:S01]  /*b340*/  STG.E.U16 [R184.64+0x40], R161 ;  /* 0x000040a1b8007986 */ /* 0x000fe2000c10150e */
[----:B------:R-:W-:Y:S01]  /*b350*/  SHF.R.U32.HI R143, RZ, 0x18, R143 ;  /* 0x00000018ff8f7819 */ /* 0x000fe2000001168f */
[--C-:B------:R-:W-:Y:S01]  /*b360*/  HSET2.LE.AND R141, R141, R4.reuse, PT ;  /* 0x000000048d8d7233 */ /* 0x100fe20003803000 */
[----:B------:R-:W-:Y:S02]  /*b370*/  LOP3.LUT R142, R142, 0xff, RZ, 0xc0, !PT ;  /* 0x000000ff8e8e7812 */ /* 0x000fe400078ec0ff */
[----:B-1----:R-:W-:Y:S02]  /*b380*/  F2FP.BF16.PACK_AB R180, R187, R181 ;  /* 0x000000b5bbb4723e */ /* 0x002fe400000010ff */
[----:B---3--:R-:W-:Y:S02]  /*b390*/  PRMT R140, R142, 0x5410, R143 ;  /* 0x000054108e8c7816 */ /* 0x008fe4000000008f */
        /* <DEDUP_REMOVED lines=10> */
[----:B------:R-:W-:Y:S02]  /*b440*/  PRMT R177, R180, 0x7632, R177 ;  /* 0x00007632b4b17816 */ /* 0x000fe400000000b1 */
[----:B------:R-:W-:Y:S02]  /*b450*/  PRMT R144, R143, 0x5410, R144 ;  /* 0x000054108f907816 */ /* 0x000fe40000000090 */
[----:B------:R-:W-:Y:S02]  /*b460*/  LOP3.LUT R138, R141, R138, RZ, 0xc0, !PT ;  /* 0x0000008a8d8a7212 */ /* 0x000fe400078ec0ff */
[----:B------:R-:W1:Y:S01]  /*b470*/  LDSM.16.MT88.4 R140, [R208+0x18000] ;  /* 0x01800000d08c783b */ /* 0x000e620000004200 */
[--C-:B------:R-:W-:Y:S01]  /*b480*/  HSET2.LE.AND R144, R144, R4.reuse, PT ;  /* 0x0000000490907233 */ /* 0x100fe20003803000 */
[----:B------:R-:W-:Y:S04]  /*b490*/  LOP3.LUT R5, R174, 0xffff, RZ, 0xc0, !PT ;  /* 0x0000ffffae057812 */ /* 0x000fe800078ec0ff */
[----:B------:R-:W-:Y:S02]  /*b4a0*/  LOP3.LUT R139, R144, R139, RZ, 0xc0, !PT ;  /* 0x0000008b908b7212 */ /* 0x000fe400078ec0ff */
[----:B------:R-:W-:Y:S02]  /*b4b0*/  LOP3.LUT R144, R178, 0xffff, RZ, 0xc0, !PT ;  /* 0x0000ffffb2907812 */ /* 0x000fe400078ec0ff */
[----:B------:R-:W-:Y:S02]  /*b4c0*/  SHF.R.U32.HI R178, RZ, 0x18, R178 ;  /* 0x00000018ffb27819 */ /* 0x000fe400000116b2 */
[----:B------:R-:W-:Y:S02]  /*b4d0*/  SHF.R.U32.HI R144, RZ, 0x8, R144 ;  /* 0x00000008ff907819 */ /* 0x000fe40000011690 */
[----:B------:R-:W-:Y:S02]  /*b4e0*/  PRMT R178, R151, 0x5410, R178 ;  /* 0x0000541097b27816 */ /* 0x000fe400000000b2 */
[----:B------:R-:W-:Y:S02]  /*b4f0*/  PRMT R153, R153, 0x5410, R144 ;  /* 0x0000541099997816 */ /* 0x000fe40000000090 */
[----:B------:R-:W-:Y:S02]  /*b500*/  LOP3.LUT R144, R176, 0xffff, RZ, 0xc0, !PT ;  /* 0x0000ffffb0907812 */ /* 0x000fe400078ec0ff */
[----:B------:R-:W-:Y:S02]  /*b510*/  SHF.R.U32.HI R5, RZ, 0x8, R5 ;  /* 0x00000008ff057819 */ /* 0x000fe40000011605 */
[----:B------:R-:W-:Y:S02]  /*b520*/  SHF.R.U32.HI R146, RZ, 0x8, R144 ;  /* 0x00000008ff927819 */ /* 0x000fe40000011690 */
[----:B------:R-:W-:Y:S02]  /*b530*/  LOP3.LUT R5, R5, 0xffff, RZ, 0xc0, !PT ;  /* 0x0000ffff05057812 */ /* 0x000fe400078ec0ff */
[----:B------:R-:W-:Y:S02]  /*b540*/  PRMT R155, R155, 0x5410, R146 ;  /* 0x000054109b9b7816 */ /* 0x000fe40000000092 */
[----:B------:R-:W-:Y:S02]  /*b550*/  ISETP.GE.U32.AND P0, PT, R3, R5, PT ;  /* 0x000000050300720c */ /* 0x000fe40003f06070 */
[----:B------:R-:W-:Y:S04]  /*b560*/  SHF.R.U32.HI R5, RZ, 0x10, R174 ;  /* 0x00000010ff057819 */ /* 0x000fe800000116ae */
[----:B------:R-:W-:Y:S04]  /*b570*/  LOP3.LUT R5, R5, 0xff, RZ, 0xc0, !PT ;  /* 0x000000ff05057812 */ /* 0x000fe800078ec0ff */
[----:B------:R-:W-:Y:S01]  /*b580*/  ISETP.GE.U32.AND P1, PT, R3, R5, PT ;  /* 0x000000050300720c */ /* 0x000fe20003f26070 */
[C---:B-1----:R-:W-:Y:S01]  /*b590*/  HMMA.16816.F32.BF16 R8, R136.reuse, R140, R8 ;  /* 0x0000008c8808723c */ /* 0x042fe20000041808 */
[C---:B------:R-:W-:Y:S04]  /*b5a0*/  PRMT R5, R6.reuse, 0x7632, R5 ;  /* 0x0000763206057816 */ /* 0x040fe80000000005 */
[----:B------:R-:W-:Y:S01]  /*b5b0*/  PRMT R156, R6, 0x5410, R5 ;  /* 0x00005410069c7816 */ /* 0x000fe20000000005 */
[----:B------:R-:W-:Y:S01]  /*b5c0*/  @!P0 HFMA2.BF16_V2 R220, -RZ.H0_H0, RZ.H0_H0, -R5.H0_H0 ;  /* 0x200000ffffdc8231 */ /* 0x000fe20000340905 */
[----:B------:R-:W-:Y:S01]  /*b5d0*/  @!P3 PRMT R6, R225, 0x5410, RZ ;  /* 0x00005410e106b816 */ /* 0x000fe200000000ff */
[C---:B------:R-:W-:Y:S01]  /*b5e0*/  HMMA.16816.F32.BF16 R12, R136.reuse, R142, R12 ;  /* 0x0000008e880c723c */ /* 0x040fe2000004180c */
[----:B------:R-:W1:Y:S03]  /*b5f0*/  LDSM.16.MT88.4 R140, [R206+0x18000] ;  /* 0x01800000ce8c783b */ /* 0x000e660000004200 */
[----:B------:R-:W-:Y:S01]  /*b600*/  @!P0 PRMT R5, R220, 0x5410, RZ ;  /* 0x00005410dc058816 */ /* 0x000fe200000000ff */
[----:B------:R-:W-:Y:S04]  /*b610*/  @!P1 HFMA2.BF16_V2 R224, -RZ.H0_H0, RZ.H0_H0, -R165.H0_H0 ;  /* 0x200000ffffe09231 */ /* 0x000fe800003409a5 */
[----:B------:R-:W-:Y:S04]  /*b620*/  STG.E.U16 [R182.64+0x52], R5 ;  /* 0x00005205b6007986 */ /* 0x000fe8000c10150e */
[----:B------:R-:W-:Y:S01]  /*b630*/  STG.E.U16 [R182.64+0x50], R6 ;  /* 0x00005006b6007986 */ /* 0x000fe2000c10150e */
        /* <DEDUP_REMOVED lines=45> */
[----:B------:R1:W2:Y:S03]  /*b910*/  MUFU.EX2 R176, R172 ;  /* 0x000000ac00b07308 */ /* 0x0002a60000000800 */
[----:B------:R-:W-:Y:S02]  /*b920*/  LOP3.LUT R144, R140, 0xff, RZ, 0xc0, !PT ;  /* 0x000000ff8c907812 */ /* 0x000fe400078ec0ff */
[----:B------:R-:W3:Y:S01]  /*b930*/  LDSM.16.MT88.4 R140, [R208+0x18800] ;  /* 0x01880000d08c783b */ /* 0x000ee20000004200 */
[--C-:B------:R-:W-:Y:S01]  /*b940*/  HSET2.LE.AND R137, R155, R4.reuse, PT ;  /* 0x000000049b897233 */ /* 0x100fe20003803000 */
[----:B------:R-:W-:Y:S01]  /*b950*/  PRMT R138, R144, 0x5410, R145 ;  /* 0x00005410908a7816 */ /* 0x000fe20000000091 */
[--C-:B------:R-:W-:Y:S03]  /*b960*/  HSET2.LE.AND R139, R153, R4.reuse, PT ;  /* 0x00000004998b7233 */ /* 0x100fe60003803000 */
[----:B------:R-:W-:Y:S01]  /*b970*/  LOP3.LUT R136, R137, R150, RZ, 0xc0, !PT ;  /* 0x0000009689887212 */ /* 0x000fe200078ec0ff */
[--C-:B------:R-:W-:Y:S01]  /*b980*/  HSET2.LE.AND R138, R138, R4.reuse, PT ;  /* 0x000000048a8a7233 */ /* 0x100fe20003803000 */
[----:B------:R-:W4:Y:S04]  /*b990*/  LDSM.16.MT88.4 R144, [R206+0x18800] ;  /* 0x01880000ce90783b */ /* 0x000f280000004200 */
[----:B------:R-:W-:Y:S02]  /*b9a0*/  LOP3.LUT R137, R138, R149, RZ, 0xc0, !PT ;  /* 0x000000958a897212 */ /* 0x000fe400078ec0ff */
[----:B------:R-:W-:Y:S01]  /*b9b0*/  LOP3.LUT R138, R139, R148, RZ, 0xc0, !PT ;  /* 0x000000948b8a7212 */ /* 0x000fe200078ec0ff */
[----:B------:R-:W-:Y:S01]  /*b9c0*/  HSET2.LE.AND R139, R178, R4, PT ;  /* 0x00000004b28b7233 */ /* 0x000fe20003803000 */
[----:B------:R-:W2:Y:S01]  /*b9d0*/  LDSM.16.MT88.4 R148, [R205+0x18800] ;  /* 0x01880000cd94783b */ /* 0x000ea20000004200 */
[----:B------:R-:W-:Y:S02]  /*b9e0*/  F2FP.BF16.PACK_AB R178, R170, R171 ;  /* 0x000000abaab2723e */ /* 0x000fe400000010ff */
[----:B-1----:R-:W-:Y:S02]  /*b9f0*/  PRMT R172, R165, 0x7632, R172 ;  /* 0x00007632a5ac7816 */ /* 0x002fe400000000ac */
[----:B------:R-:W-:Y:S03]  /*ba00*/  LOP3.LUT R139, R139, R152, RZ, 0xc0, !PT ;  /* 0x000000988b8b7212 */ /* 0x000fe600078ec0ff */
[----:B------:R-:W-:Y:S04]  /*ba10*/  @!P2 HFMA2.BF16_V2 R223, -RZ.H0_H0, RZ.H0_H0, -R172.H0_H0 ;  /* 0x200000ffffdfa231 */ /* 0x000fe800003409ac */
[C---:B---3--:R-:W-:Y:S08]  /*ba20*/  HMMA.16816.F32.BF16 R8, R136.reuse, R140, R8 ;  /* 0x0000008c8808723c */ /* 0x048ff00000041808 */
[C---:B------:R-:W-:Y:S01]  /*ba30*/  HMMA.16816.F32.BF16 R12, R136.reuse, R142, R12 ;  /* 0x0000008e880c723c */ /* 0x040fe2000004180c */
[----:B------:R-:W1:Y:S07]  /*ba40*/  LDSM.16.MT88.4 R140, [R204+0x18800] ;  /* 0x01880000cc8c783b */ /* 0x000e6e0000004200 */
[C---:B----4-:R-:W-:Y:S08]  /*ba50*/  HMMA.16816.F32.BF16 R16, R136.reuse, R144, R16 ;  /* 0x000000908810723c */ /* 0x050ff00000041810 */
        /* <DEDUP_REMOVED lines=36> */
[----:B------:R-:W-:Y:S01]  /*bca0*/  LOP3.LUT R144, R175, UR21, R154, 0x96, !PT ;  /* 0x00000015af907c12 */ /* 0x000fe2000f8e969a */
[C---:B------:R-:W-:Y:S01]  /*bcb0*/  HMMA.16816.F32.BF16 R116, R136.reuse, R146, R116 ;  /* 0x000000928874723c */ /* 0x040fe20000041874 */
[----:B------:R-:W3:Y:S03]  /*bcc0*/  LDSM.16.MT88.4 R152, [R208+0x19000] ;  /* 0x01900000d098783b */ /* 0x000ee60000004200 */
[----:B------:R-:W-:Y:S03]  /*bcd0*/  SHF.R.U32.HI R145, RZ, 0x10, R174 ;  /* 0x00000010ff917819 */ /* 0x000fe600000116ae */
[C---:B------:R-:W-:Y:S01]  /*bce0*/  LOP3.LUT R146, R174.reuse, 0xffff, RZ, 0xc0, !PT ;  /* 0x0000ffffae927812 */ /* 0x040fe200078ec0ff */
[C---:B--2---:R-:W-:Y:S01]  /*bcf0*/  HMMA.16816.F32.BF16 R120, R136.reuse, R148, R120 ;  /* 0x000000948878723c */ /* 0x044fe20000041878 */
[----:B------:R-:W-:Y:S03]  /*bd00*/  LOP3.LUT R147, R174, 0xff, RZ, 0xc0, !PT ;  /* 0x000000ffae937812 */ /* 0x000fe600078ec0ff */
[----:B------:R-:W-:Y:S02]  /*bd10*/  SHF.R.U32.HI R146, RZ, 0x8, R146 ;  /* 0x00000008ff927819 */ /* 0x000fe40000011692 */
[----:B------:R-:W-:Y:S02]  /*bd20*/  SHF.R.U32.HI R175, RZ, 0x18, R174 ;  /* 0x00000018ffaf7819 */ /* 0x000fe400000116ae */
[C---:B------:R-:W-:Y:S01]  /*bd30*/  HMMA.16816.F32.BF16 R124, R136.reuse, R150, R124 ;  /* 0x00000096887c723c */ /* 0x040fe2000004187c */
[C---:B------:R-:W-:Y:S03]  /*bd40*/  LOP3.LUT R148, R144.reuse, 0xffff, RZ, 0xc0, !PT ;  /* 0x0000ffff90947812 */ /* 0x040fe600078ec0ff */
[----:B------:R-:W-:Y:S02]  /*bd50*/  PRMT R147, R147, 0x5410, R146 ;  /* 0x0000541093937816 */ /* 0x000fe40000000092 */
[----:B------:R-:W-:Y:S02]  /*bd60*/  SHF.R.U32.HI R146, RZ, 0x8, R148 ;  /* 0x00000008ff927819 */ /* 0x000fe40000011694 */
[----:B------:R-:W-:Y:S01]  /*bd70*/  LOP3.LUT R174, R145, 0xff, RZ, 0xc0, !PT ;  /* 0x000000ff91ae7812 */ /* 0x000fe200078ec0ff */
[C---:B-1----:R-:W-:Y:S01]  /*bd80*/  HMMA.16816.F32.BF16 R128, R136.reuse, R140, R128 ;  /* 0x0000008c8880723c */ /* 0x042fe20000041880 */
[----:B------:R-:W1:Y:S02]  /*bd90*/  LDSM.16.MT88.4 R148, [R206+0x19000] ;  /* 0x01900000ce94783b */ /* 0x000e640000004200 */
[----:B------:R-:W-:Y:S01]  /*bda0*/  LOP3.LUT R145, R144, 0xff, RZ, 0xc0, !PT ;  /* 0x000000ff90917812 */ /* 0x000fe200078ec0ff */
[--C-:B------:R-:W-:Y:S01]  /*bdb0*/  HSET2.LE.AND R147, R147, R4.reuse, PT ;  /* 0x0000000493937233 */ /* 0x100fe20003803000 */
[----:B------:R-:W-:Y:S02]  /*bdc0*/  PRMT R174, R174, 0x5410, R175 ;  /* 0x00005410aeae7816 */ /* 0x000fe400000000af */
[----:B------:R-:W-:Y:S01]  /*bdd0*/  PRMT R145, R145, 0x5410, R146 ;  /* 0x0000541091917816 */ /* 0x000fe20000000092 */
[----:B------:R-:W-:Y:S01]  /*bde0*/  HMMA.16816.F32.BF16 R132, R136, R142, R132 ;  /* 0x0000008e8884723c */ /* 0x000fe20000041884 */
[--C-:B------:R-:W-:Y:S03]  /*bdf0*/  SHF.R.U32.HI R146, RZ, 0x10, R144.reuse ;  /* 0x00000010ff927819 */ /* 0x100fe60000011690 */
[----:B------:R-:W-:Y:S01]  /*be00*/  SHF.R.U32.HI R144, RZ, 0x18, R144 ;  /* 0x00000018ff907819 */ /* 0x000fe20000011690 */
[--C-:B------:R-:W-:Y:S01]  /*be10*/  HSET2.LE.AND R145, R145, R4.reuse, PT ;  /* 0x0000000491917233 */ /* 0x100fe20003803000 */
[----:B------:R-:W-:Y:S01]  /*be20*/  LOP3.LUT R175, R146, 0xff, RZ, 0xc0, !PT ;  /* 0x000000ff92af7812 */ /* 0x000fe200078ec0ff */
[----:B------:R-:W-:Y:S01]  /*be30*/  FADD.FTZ R140, R176, R167 ;  /* 0x000000a7b08c7221 */ /* 0x000fe20000010000 */
[----:B------:R-:W-:Y:S04]  /*be40*/  PRMT R136, R165, 0x5410, R172 ;  /* 0x00005410a5887816 */ /* 0x000fe800000000ac */
[----:B------:R-:W-:Y:S01]  /*be50*/  PRMT R146, R175, 0x5410, R144 ;  /* 0x00005410af927816 */ /* 0x000fe20000000090 */
[----:B------:R-:W-:Y:S01]  /*be60*/  FADD.FTZ R179, R173, R140 ;  /* 0x0000008cadb37221 */ /* 0x000fe20000010000 */
[----:B------:R-:W-:Y:S01]  /*be70*/  LOP3.LUT R144, R145, R158, RZ, 0xc0, !PT ;  /* 0x0000009e91907212 */ /* 0x000fe200078ec0ff */
[----:B------:R-:W-:Y:S01]  /*be80*/  LDSM.16.MT88.4 R140, [R208+0x1b000] ;  /* 0x01b00000d08c783b */ /* 0x000fe20000004200 */
[----:B------:R-:W-:Y:S01]  /*be90*/  @!P1 PRMT R165, R224, 0x5410, RZ ;  /* 0x00005410e0a59816 */ /* 0x000fe200000000ff */
[--C-:B------:R-:W-:Y:S01]  /*bea0*/  HSET2.LE.AND R146, R146, R4.reuse, PT ;  /* 0x0000000492927233 */ /* 0x100fe20003803000 */
[----:B------:R-:W-:Y:S02]  /*beb0*/  @!P2 PRMT R172, R223, 0x5410, RZ ;  /* 0x00005410dfaca816 */ /* 0x000fe400000000ff */
[----:B------:R-:W-:Y:S02]  /*bec0*/  F2FP.BF16.PACK_AB R176, R173, R176 ;  /* 0x000000b0adb0723e */ /* 0x000fe400000010ff */
[----:B------:R-:W-:Y:S01]  /*bed0*/  LOP3.LUT R145, R146, R157, RZ, 0xc0, !PT ;  /* 0x0000009d92917212 */ /* 0x000fe200078ec0ff */
[----:B------:R-:W-:Y:S01]  /*bee0*/  STG.E.U16 [R184.64+0x52], R172 ;  /* 0x000052acb8007986 */ /* 0x000fe2000c10150e */
[----:B------:R-:W-:Y:S01]  /*bef0*/  LOP3.LUT R146, R147, R156, RZ, 0xc0, !PT ;  /* 0x0000009c93927212 */ /* 0x000fe200078ec0ff */
[----:B------:R-:W-:Y:S01]  /*bf00*/  HSET2.LE.AND R147, R174, R4, PT ;  /* 0x00000004ae937233 */ /* 0x000fe20003803000 */
[C---:B------:R-:W-:Y:S01]  /*bf10*/  PRMT R175, R176.reuse, 0x7632, R175 ;  /* 0x00007632b0af7816 */ /* 0x040fe200000000af */
[----:B------:R-:W2:Y:S01]  /*bf20*/  LDSM.16.MT88.4 R156, [R205+0x19000] ;  /* 0x01900000cd9c783b */ /* 0x000ea20000004200 */
[----:B------:R4:W-:Y:S02]  /*bf30*/  MUFU.EX2 R173, R164 ;  /* 0x000000a400ad7308 */ /* 0x0009e40000000800 */
[----:B------:R-:W-:Y:S05]  /*bf40*/  LOP3.LUT R147, R147, R136, RZ, 0xc0, !PT ;  /* 0x0000008893937212 */ /* 0x000fea00078ec0ff */
[----:B------:R-:W2:Y:S02]  /*bf50*/  LDSM.16.MT88.4 R136, [R204+0x19000] ;  /* 0x01900000cc88783b */ /* 0x000ea40000004200 */
[C---:B---3--:R-:W-:Y:S01]  /*bf60*/  HMMA.16816.F32.BF16 R8, R144.reuse, R152, R8 ;  /* 0x000000989008723c */ /* 0x048fe20000041808 */
[----:B------:R3:W3:Y:S05]  /*bf70*/  MUFU.EX2 R174, R7 ;  /* 0x0000000700ae7308 */ /* 0x0006ea0000000800 */
[----:B------:R2:W-:Y:S02]  /*bf80*/  STG.E.U16 [R184.64+0x50], R165 ;  /* 0x000050a5b8007986 */ /* 0x0005e4000c10150e */
[C---:B------:R-:W-:Y:S02]  /*bf90*/  HMMA.16816.F32.BF16 R12, R144.reuse, R154, R12 ;  /* 0x0000009a900c723c */ /* 0x040fe4000004180c */
[----:B------:R-:W2:Y:S02]  /*bfa0*/  LDSM.16.MT88.4 R152, [R206+0x1b000] ;  /* 0x01b00000ce98783b */ /* 0x000ea40000004200 */
[----:B----4-:R-:W-:Y:S04]  /*bfb0*/  PRMT R164, R176, 0x5410, R175 ;  /* 0x00005410b0a47816 */ /* 0x010fe800000000af */
[C---:B-1----:R-:W-:Y:S08]  /*bfc0*/  HMMA.16816.F32.BF16 R16, R144.reuse, R148, R16 ;  /* 0x000000949010723c */ /* 0x042ff00000041810 */
[C---:B------:R-:W-:Y:S01]  /*bfd0*/  HMMA.16816.F32.BF16 R20, R144.reuse, R150, R20 ;  /* 0x000000969014723c */ /* 0x040fe20000041814 */
[----:B------:R-:W1:Y:S03]  /*bfe0*/  LDSM.16.MT88.4 R148, [R205+0x1b000] ;  /* 0x01b00000cd94783b */ /* 0x000e660000004200 */
[----:B---3--:R-:W-:Y:S02]  /*bff0*/  PRMT R7, R178, 0x7632, R7 ;  /* 0x00007632b2077816 */ /* 0x008fe40000000007 */
[----:B------:R-:W-:Y:S02]  /*c000*/  F2FP.BF16.PACK_AB R6, R174, R173 ;  /* 0x000000adae06723e */ /* 0x000fe400000010ff */
[C---:B--2---:R-:W-:Y:S01]  /*c010*/  HMMA.16816.F32.BF16 R24, R144.reuse, R156, R24 ;  /* 0x0000009c9018723c */ /* 0x044fe20000041818 */
[----:B------:R-:W-:Y:S07]  /*c020*/  PRMT R165, R178, 0x5410, R7 ;  /* 0x00005410b2a57816 */ /* 0x000fee0000000007 */
        /* <DEDUP_REMOVED lines=23> */
[----:B------:R-:W-:Y:S03]  /*c1a0*/  FADD.FTZ R186, R170, R141 ;  /* 0x0000008daaba7221 */ /* 0x000fe60000010000 */
[----:B------:R-:W-:Y:S01]  /*c1b0*/  IMAD.WIDE.U32 R142, R163, -0x2daee0ad, RZ ;  /* 0xd2511f53a38e7825 */ /* 0x000fe200078e00ff */
[C---:B------:R-:W-:Y:S04]  /*c1c0*/  HMMA.16816.F32.BF16 R88, R144.reuse, R152, R88 ;  /* 0x000000989058723c */ /* 0x040fe80000041858 */
[----:B------:R-:W-:Y:S02]  /*c1d0*/  IMAD.MOV.U32 R171, RZ, RZ, R143 ;  /* 0x000000ffffab7224 */ /* 0x000fe400078e008f */
[----:B------:R-:W-:Y:S02]  /*c1e0*/  IMAD.MOV.U32 R170, RZ, RZ, R142 ;  /* 0x000000ffffaa7224 */ /* 0x000fe400078e008e */
[C---:B------:R-:W-:Y:S01]  /*c1f0*/  HMMA.16816.F32.BF16 R92, R144.reuse, R154, R92 ;  /* 0x0000009a905c723c */ /* 0x040fe2000004185c */
[----:B------:R-:W-:Y:S03]  /*c200*/  LOP3.LUT R163, R171, UR20, R162, 0x96, !PT ;  /* 0x00000014aba37c12 */ /* 0x000fe6000f8e96a2 */
[----:B------:R-:W-:Y:S02]  /*c210*/  SHF.R.U32.HI R167, RZ, 0x10, R170 ;  /* 0x00000010ffa77819 */ /* 0x000fe400000116aa */
[----:B------:R-:W-:Y:S02]  /*c220*/  LOP3.LUT R140, R163, 0xff, RZ, 0xc0, !PT ;  /* 0x000000ffa38c7812 */ /* 0x000fe400078ec0ff */
[C---:B-1----:R-:W-:Y:S01]  /*c230*/  HMMA.16816.F32.BF16 R96, R144.reuse, R148, R96 ;  /* 0x000000949060723c */ /* 0x042fe20000041860 */
[C---:B------:R-:W-:Y:S02]  /*c240*/  LOP3.LUT R166, R170.reuse, 0xff, RZ, 0xc0, !PT ;  /* 0x000000ffaaa67812 */ /* 0x040fe400078ec0ff */
[----:B------:R-:W-:Y:S02]  /*c250*/  ISETP.GE.U32.AND P0, PT, R3, R140, PT ;  /* 0x0000008c0300720c */ /* 0x000fe40003f06070 */
[----:B------:R-:W1:Y:S01]  /*c260*/  LDSM.16.MT88.4 R140, [R205+0x1f000] ;  /* 0x01f00000cd8c783b */ /* 0x000e620000004200 */
[----:B------:R-:W-:Y:S02]  /*c270*/  LOP3.LUT R162, R171, UR20, R162, 0x96, !PT ;  /* 0x00000014aba27c12 */ /* 0x000fe4000f8e96a2 */
[C---:B------:R-:W-:Y:S01]  /*c280*/  HMMA.16816.F32.BF16 R100, R144.reuse, R150, R100 ;  /* 0x000000969064723c */ /* 0x040fe20000041864 */
[----:B------:R-:W-:Y:S03]  /*c290*/  LOP3.LUT R148, R163, 0xffff, RZ, 0xc0, !PT ;  /* 0x0000ffffa3947812 */ /* 0x000fe600078ec0ff */
[----:B------:R-:W-:Y:S02]  /*c2a0*/  LOP3.LUT R149, R170, 0xffff, RZ, 0xc0, !PT ;  /* 0x0000ffffaa957812 */ /* 0x000fe400078ec0ff */
[----:B------:R-:W-:Y:S02]  /*c2b0*/  SHF.R.U32.HI R148, RZ, 0x8, R148 ;  /* 0x00000008ff947819 */ /* 0x000fe40000011694 */
[C---:B--2---:R-:W-:Y:S01]  /*c2c0*/  HMMA.16816.F32.BF16 R104, R144.reuse, R156, R104 ;  /* 0x0000009c9068723c */ /* 0x044fe20000041868 */
[----:B------:R-:W-:Y:S03]  /*c2d0*/  SHF.R.U32.HI R150, RZ, 0x18, R170 ;  /* 0x00000018ff967819 */ /* 0x000fe600000116aa */
[----:B------:R-:W-:Y:S01]  /*c2e0*/  SHF.R.U32.HI R149, RZ, 0x8, R149 ;  /* 0x00000008ff957819 */ /* 0x000fe20000011695 */
[----:B------:R-:W-:Y:S01]  /*c2f0*/  @!P0 HFMA2.BF16_V2 R219, -RZ.H0_H0, RZ.H0_H0, -R176.H0_H0 ;  /* 0x200000ffffdb8231 */ /* 0x000fe200003409b0 */
[----:B------:R-:W-:Y:S02]  /*c300*/  LOP3.LUT R148, R148, 0xffff, RZ, 0xc0, !PT ;  /* 0x0000ffff94947812 */ /* 0x000fe400078ec0ff */
[C---:B------:R-:W-:Y:S01]  /*c310*/  HMMA.16816.F32.BF16 R108, R144.reuse, R158, R108 ;  /* 0x0000009e906c723c */ /* 0x040fe2000004186c */
[----:B------:R-:W-:Y:S01]  /*c320*/  LOP3.LUT R167, R167, 0xff, RZ, 0xc0, !PT ;  /* 0x000000ffa7a77812 */ /* 0x000fe200078ec0ff */
[----:B------:R-:W-:Y:S01]  /*c330*/  LDSM.16.MT88.4 R156, [R206+0x19800] ;  /* 0x01980000ce9c783b */ /* 0x000fe20000004200 */
[----:B------:R-:W-:Y:S02]  /*c340*/  ISETP.GE.U32.AND P1, PT, R3, R148, PT ;  /* 0x000000940300720c */ /* 0x000fe40003f26070 */
[----:B------:R-:W-:Y:S02]  /*c350*/  PRMT R167, R167, 0x5410, R150 ;  /* 0x00005410a7a77816 */ /* 0x000fe40000000096 */
[----:B------:R-:W-:Y:S01]  /*c360*/  PRMT R166, R166, 0x5410, R149 ;  /* 0x00005410a6a67816 */ /* 0x000fe20000000095 */
[C---:B---3--:R-:W-:Y:S01]  /*c370*/  HMMA.16816.F32.BF16 R112, R144.reuse, R136, R112 ;  /* 0x000000889070723c */ /* 0x048fe20000041870 */
[C---:B------:R-:W-:Y:S01]  /*c380*/  LOP3.LUT R155, R162.reuse, 0xffff, RZ, 0xc0, !PT ;  /* 0x0000ffffa29b7812 */ /* 0x040fe200078ec0ff */
[----:B------:R-:W2:Y:S02]  /*c390*/  LDSM.16.MT88.4 R148, [R204+0x1f000] ;  /* 0x01f00000cc94783b */ /* 0x000ea40000004200 */
[----:B------:R-:W-:Y:S01]  /*c3a0*/  SHF.R.U32.HI R153, RZ, 0x18, R163 ;  /* 0x00000018ff997819 */ /* 0x000fe200000116a3 */
[--C-:B------:R-:W-:Y:S01]  /*c3b0*/  HSET2.LE.AND R167, R167, R4.reuse, PT ;  /* 0x00000004a7a77233 */ /* 0x100fe20003803000 */
[----:B------:R-:W-:Y:S01]  /*c3c0*/  LOP3.LUT R152, R162, 0xff, RZ, 0xc0, !PT ;  /* 0x000000ffa2987812 */ /* 0x000fe200078ec0ff */
[--C-:B------:R-:W-:Y:S01]  /*c3d0*/  HSET2.LE.AND R166, R166, R4.reuse, PT ;  /* 0x00000004a6a67233 */ /* 0x100fe20003803000 */
[C---:B------:R-:W-:Y:S01]  /*c3e0*/  HMMA.16816.F32.BF16 R116, R144.reuse, R138, R116 ;  /* 0x0000008a9074723c */ /* 0x040fe20000041874 */
[----:B------:R-:W-:Y:S02]  /*c3f0*/  SHF.R.U32.HI R155, RZ, 0x8, R155 ;  /* 0x00000008ff9b7819 */ /* 0x000fe4000001169b */
[----:B------:R-:W-:Y:S01]  /*c400*/  ISETP.GE.U32.AND P3, PT, R3, R153, PT ;  /* 0x000000990300720c */ /* 0x000fe20003f66070 */
[----:B------:R-:W-:Y:S01]  /*c410*/  @!P1 HFMA2.BF16_V2 R217, -RZ.H0_H0, RZ.H0_H0, -R175.H0_H0 ;  /* 0x200000ffffd99231 */ /* 0x000fe200003409af */
[----:B------:R-:W-:Y:S02]  /*c420*/  PRMT R136, R152, 0x5410, R155 ;  /* 0x0000541098887816 */ /* 0x000fe4000000009b */
[----:B------:R-:W3:Y:S01]  /*c430*/  LDSM.16.MT88.4 R152, [R208+0x19800] ;  /* 0x01980000d098783b */ /* 0x000ee20000004200 */
[C---:B-1----:R-:W-:Y:S01]  /*c440*/  HMMA.16816.F32.BF16 R120, R144.reuse, R140, R120 ;  /* 0x0000008c9078723c */ /* 0x042fe20000041878 */
[--C-:B------:R-:W-:Y:S03]  /*c450*/  SHF.R.U32.HI R137, RZ, 0x10, R162.reuse ;  /* 0x00000010ff897819 */ /* 0x100fe600000116a2 */
[----:B------:R-:W-:Y:S01]  /*c460*/  SHF.R.U32.HI R162, RZ, 0x18, R162 ;  /* 0x00000018ffa27819 */ /* 0x000fe200000116a2 */
[----:B------:R-:W-:Y:S01]  /*c470*/  IMAD.MOV.U32 R138, RZ, RZ, R170 ;  /* 0x000000ffff8a7224 */ /* 0x000fe200078e00aa */
[----:B------:R-:W-:Y:S01]  /*c480*/  @!P0 PRMT R176, R219, 0x5410, RZ ;  /* 0x00005410dbb08816 */ /* 0x000fe200000000ff */
[----:B------:R-:W-:Y:S01]  /*c490*/  IMAD.MOV.U32 R139, RZ, RZ, R171 ;  /* 0x000000ffff8b7224 */ /* 0x000fe200078e00ab */
[C---:B------:R-:W-:Y:S01]  /*c4a0*/  HMMA.16816.F32.BF16 R124, R144.reuse, R142, R124 ;  /* 0x0000008e907c723c */ /* 0x040fe2000004187c */
[----:B------:R-:W-:Y:S01]  /*c4b0*/  LOP3.LUT R137, R137, 0xff, RZ, 0xc0, !PT ;  /* 0x000000ff89897812 */ /* 0x000fe200078ec0ff */
[----:B------:R-:W-:Y:S02]  /*c4c0*/  LDSM.16.MT88.4 R168, [R204+0x19800] ;  /* 0x01980000cca8783b */ /* 0x000fe40000004200 */
[----:B------:R-:W-:Y:S01]  /*c4d0*/  SHF.R.U32.HI R163, RZ, 0x10, R163 ;  /* 0x00000010ffa37819 */ /* 0x000fe200000116a3 */
[----:B------:R-:W-:Y:S01]  /*c4e0*/  @!P3 HFMA2.BF16_V2 R216, -RZ.H0_H0, RZ.H0_H0, -R7.H0_H0 ;  /* 0x200000ffffd8b231 */ /* 0x000fe20000340907 */
[----:B------:R-:W-:Y:S01]  /*c4f0*/  PRMT R137, R137, 0x5410, R162 ;  /* 0x0000541089897816 */ /* 0x000fe200000000a2 */
[--C-:B------:R-:W-:Y:S01]  /*c500*/  HSET2.LE.AND R5, R136, R4.reuse, PT ;  /* 0x0000000488057233 */ /* 0x100fe20003803000 */
[----:B------:R-:W-:Y:S02]  /*c510*/  LOP3.LUT R163, R163, 0xff, RZ, 0xc0, !PT ;  /* 0x000000ffa3a37812 */ /* 0x000fe400078ec0ff */
[----:B------:R-:W-:Y:S02]  /*c520*/  STG.E.U16 [R182.64+0x60], R176 ;  /* 0x000060b0b6007986 */ /* 0x000fe4000c10150e */
[----:B------:R-:W-:Y:S01]  /*c530*/  ISETP.GE.U32.AND P0, PT, R3, R163, PT ;  /* 0x000000a30300720c */ /* 0x000fe20003f06070 */
[----:B------:R-:W-:Y:S01]  /*c540*/  HSET2.LE.AND R136, R137, R4, PT ;  /* 0x0000000489887233 */ /* 0x000fe20003803000 */
[----:B------:R-:W1:Y:S01]  /*c550*/  LDSM.16.MT88.4 R160, [R205+0x19800] ;  /* 0x01980000cda0783b */ /* 0x000e620000004200 */
[----:B------:R-:W-:Y:S01]  /*c560*/  @!P1 PRMT R175, R217, 0x5410, RZ ;  /* 0x00005410d9af9816 */ /* 0x000fe200000000ff */
[----:B------:R-:W-:Y:S01]  /*c570*/  IMAD.MOV.U32 R4, RZ, RZ, R138 ;  /* 0x000000ffff047224 */ /* 0x000fe200078e008a */
[----:B------:R-:W-:Y:S01]  /*c580*/  @!P3 PRMT R7, R216, 0x5410, RZ ;  /* 0x00005410d807b816 */ /* 0x000fe200000000ff */
[C---:B--2---:R-:W-:Y:S01]  /*c590*/  HMMA.16816.F32.BF16 R128, R144.reuse, R148, R128 ;  /* 0x000000949080723c */ /* 0x044fe20000041880 */
[----:B------:R-:W-:Y:S02]  /*c5a0*/  LOP3.LUT R164, R5, R164, RZ, 0xc0, !PT ;  /* 0x000000a405a47212 */ /* 0x000fe400078ec0ff */
[----:B------:R-:W-:Y:S01]  /*c5b0*/  PRMT R5, R180, 0x5410, R177 ;  /* 0x00005410b4057816 */ /* 0x000fe200000000b1 */
[----:B------:R-:W-:Y:S01]  /*c5c0*/  STG.E.U16 [R182.64+0x62], R175 ;  /* 0x000062afb6007986 */ /* 0x000fe2000c10150e */
[----:B------:R-:W-:Y:S02]  /*c5d0*/  LOP3.LUT R167, R167, R6, RZ, 0xc0, !PT ;  /* 0x00000006a7a77212 */ /* 0x000fe400078ec0ff */
[----:B------:R-:W-:Y:S01]  /*c5e0*/  LOP3.LUT R165, R136, R165, RZ, 0xc0, !PT ;  /* 0x000000a588a57212 */ /* 0x000fe200078ec0ff */
[----:B------:R-:W-:Y:S01]  /*c5f0*/  HMMA.16816.F32.BF16 R132, R144, R150, R132 ;  /* 0x000000969084723c */ /* 0x000fe20000041884 */
[----:B------:R-:W-:Y:S01]  /*c600*/  LOP3.LUT R166, R166, R5, RZ, 0xc0, !PT ;  /* 0x00000005a6a67212 */ /* 0x000fe200078ec0ff */
[----:B------:R-:W-:Y:S02]  /*c610*/  STG.E.U16 [R184.64+0x62], R7 ;  /* 0x00006207b8007986 */ /* 0x000fe4000c10150e */
[----:B------:R-:W-:Y:S01]  /*c620*/  IMAD.MOV.U32 R5, RZ, RZ, R139 ;  /* 0x000000ffff057224 */ /* 0x000fe200078e008b */
[----:B------:R-:W-:Y:S03]  /*c630*/  @!P0 HFMA2.BF16_V2 R215, -RZ.H0_H0, RZ.H0_H0, -R178.H0_H0 ;  /* 0x200000ffffd78231 */ /* 0x000fe600003409b2 */
[C---:B---3--:R-:W-:Y:S01]  /*c640*/  HMMA.16816.F32.BF16 R136, R164.reuse, R152, R8 ;  /* 0x00000098a488723c */ /* 0x048fe20000041808 */
[----:B------:R-:W2:Y:S03]  /*c650*/  LDSM.16.MT88.4 R8, [R208+0x1b800] ;  /* 0x01b80000d008783b */ /* 0x000ea60000004200 */
[----:B------:R-:W-:Y:S04]  /*c660*/  @!P0 PRMT R178, R215, 0x5410, RZ ;  /* 0x00005410d7b28816 */ /* 0x000fe800000000ff */
[C---:B------:R-:W-:Y:S01]  /*c670*/  HMMA.16816.F32.BF16 R140, R164.reuse, R154, R12 ;  /* 0x0000009aa48c723c */ /* 0x040fe2000004180c */
[----:B------:R-:W3:Y:S07]  /*c680*/  LDSM.16.MT88.4 R12, [R206+0x1b800] ;  /* 0x01b80000ce0c783b */ /* 0x000eee0000004200 */
[C---:B------:R-:W-:Y:S01]  /*c690*/  HMMA.16816.F32.BF16 R144, R164.reuse, R156, R16 ;  /* 0x0000009ca490723c */ /* 0x040fe20000041810 */
[----:B------:R-:W4:Y:S07]  /*c6a0*/  LDSM.16.MT88.4 R16, [R205+0x1b800] ;  /* 0x01b80000cd10783b */ /* 0x000f2e0000004200 */
[C---:B------:R-:W-:Y:S01]  /*c6b0*/  HMMA.16816.F32.BF16 R148, R164.reuse, R158, R20 ;  /* 0x0000009ea494723c */ /* 0x040fe20000041814 */
[----:B------:R-:W3:Y:S07]  /*c6c0*/  LDSM.16.MT88.4 R20, [R204+0x1b800] ;  /* 0x01b80000cc14783b */ /* 0x000eee0000004200 */
[C---:B-1----:R-:W-:Y:S01]  /*c6d0*/  HMMA.16816.F32.BF16 R152, R164.reuse, R160, R24 ;  /* 0x000000a0a498723c */ /* 0x042fe20000041818 */
[----:B------:R-:W1:Y:S07]  /*c6e0*/  LDSM.16.MT88.4 R24, [R208+0x1d800] ;  /* 0x01d80000d018783b */ /* 0x000e6e0000004200 */
[C---:B------:R-:W-:Y:S01]  /*c6f0*/  HMMA.16816.F32.BF16 R156, R164.reuse, R162, R28 ;  /* 0x000000a2a49c723c */ /* 0x040fe2000004181c */
[----:B------:R-:W-:Y:S07]  /*c700*/  LDSM.16.MT88.4 R28, [R204+0x1d800] ;  /* 0x01d80000cc1c783b */ /* 0x000fee0000004200 */
[C---:B------:R-:W-:Y:S01]  /*c710*/  HMMA.16816.F32.BF16 R160, R164.reuse, R168, R32 ;  /* 0x000000a8a4a0723c */ /* 0x040fe20000041820 */
[----:B------:R-:W-:Y:S06]  /*c720*/  STG.E.U16 [R184.64+0x60], R178 ;  /* 0x000060b2b8007986 */ /* 0x000fec000c10150e */
[----:B------:R-:W-:Y:S01]  /*c730*/  IMAD.MOV.U32 R34, RZ, RZ, R4 ;  /* 0x000000ffff227224 */ /* 0x000fe200078e0004 */
[C---:B------:R-:W-:Y:S01]  /*c740*/  HMMA.16816.F32.BF16 R36, R164.reuse, R170, R36 ;  /* 0x000000aaa424723c */ /* 0x040fe20000041824 */
[----:B------:R-:W-:Y:S03]  /*c750*/  IMAD.MOV.U32 R35, RZ, RZ, R5 ;  /* 0x000000ffff237224 */ /* 0x000fe600078e0005 */
[----:B------:R-:W-:Y:S04]  /*c760*/  LOP3.LUT R5, R34, 0xff, RZ, 0xc0, !PT ;  /* 0x000000ff22057812 */ /* 0x000fe800078ec0ff */
[C---:B--2---:R-:W-:Y:S01]  /*c770*/  HMMA.16816.F32.BF16 R40, R164.reuse, R8, R40 ;  /* 0x00000008a428723c */ /* 0x044fe20000041828 */
[----:B------:R-:W-:Y:S03]  /*c780*/  ISETP.GE.U32.AND P2, PT, R3, R5, PT ;  /* 0x000000050300720c */ /* 0x000fe60003f46070 */
[--C-:B------:R-:W-:Y:S04]  /*c790*/  SHF.R.U32.HI R5, RZ, 0x10, R34.reuse ;  /* 0x00000010ff057819 */ /* 0x100fe80000011622 */
[C---:B------:R-:W-:Y:S01]  /*c7a0*/  HMMA.16816.F32.BF16 R44, R164.reuse, R10, R44 ;  /* 0x0000000aa42c723c */ /* 0x040fe2000004182c */
[----:B------:R-:W2:Y:S03]  /*c7b0*/  LDSM.16.MT88.4 R8, [R206+0x1d800] ;  /* 0x01d80000ce08783b */ /* 0x000ea60000004200 */
[----:B------:R-:W-:Y:S02]  /*c7c0*/  LOP3.LUT R5, R5, 0xff, RZ, 0xc0, !PT ;  /* 0x000000ff05057812 */ /* 0x000fe400078ec0ff */
[----:B------:R-:W-:Y:S02]  /*c7d0*/  @!P2 HFMA2.BF16_V2 R218, -RZ.H0_H0, RZ.H0_H0, -R180.H0_H0 ;  /* 0x200000ffffdaa231 */ /* 0x000fe400003409b4 */
[C---:B---3--:R-:W-:Y:S01]  /*c7e0*/  HMMA.16816.F32.BF16 R48, R164.reuse, R12, R48 ;  /* 0x0000000ca430723c */ /* 0x048fe20000041830 */
[C---:B------:R-:W-:Y:S03]  /*c7f0*/  ISETP.GE.U32.AND P1, PT, R3.reuse, R5, PT ;  /* 0x000000050300720c */ /* 0x040fe60003f26070 */
[----:B------:R-:W-:Y:S04]  /*c800*/  @!P2 PRMT R180, R218, 0x5410, RZ ;  /* 0x00005410dab4a816 */ /* 0x000fe800000000ff */
[C---:B------:R-:W-:Y:S01]  /*c810*/  HMMA.16816.F32.BF16 R52, R164.reuse, R14, R52 ;  /* 0x0000000ea434723c */ /* 0x040fe20000041834 */
[----:B------:R-:W3:Y:S05]  /*c820*/  LDSM.16.MT88.4 R12, [R205+0x1d800] ;  /* 0x01d80000cd0c783b */ /* 0x000eea0000004200 */
[--C-:B------:R-:W-:Y:S02]  /*c830*/  @!P1 HFMA2.BF16_V2 R222, -RZ.H0_H0, RZ.H0_H0, -R6.reuse.H0_H0 ;  /* 0x200000ffffde9231 */ /* 0x100fe40000340906 */
[C---:B----4-:R-:W-:Y:S01]  /*c840*/  HMMA.16816.F32.BF16 R56, R164.reuse, R16, R56 ;  /* 0x00000010a438723c */ /* 0x050fe20000041838 */
[----:B------:R-:W-:Y:S07]  /*c850*/  STG.E.U16 [R182.64+0x70], R180 ;  /* 0x000070b4b6007986 */ /* 0x000fee000c10150e */
[C---:B------:R-:W-:Y:S01]  /*c860*/  HMMA.16816.F32.BF16 R60, R164.reuse, R18, R60 ;  /* 0x00000012a43c723c */ /* 0x040fe2000004183c */
[----:B------:R-:W4:Y:S07]  /*c870*/  LDSM.16.MT88.4 R16, [R208+0x1f800] ;  /* 0x01f80000d010783b */ /* 0x000f2e0000004200 */
[C---:B------:R-:W-:Y:S08]  /*c880*/  HMMA.16816.F32.BF16 R64, R164.reuse, R20, R64 ;  /* 0x00000014a440723c */ /* 0x040ff00000041840 */
[C---:B------:R-:W-:Y:S01]  /*c890*/  HMMA.16816.F32.BF16 R68, R164.reuse, R22, R68 ;  /* 0x00000016a444723c */ /* 0x040fe20000041844 */
[----:B------:R-:W4:Y:S07]  /*c8a0*/  LDSM.16.MT88.4 R20, [R206+0x1f800] ;  /* 0x01f80000ce14783b */ /* 0x000f2e0000004200 */
        /* <DEDUP_REMOVED lines=8> */
[C---:B------:R-:W-:Y:S08]  /*c930*/  HMMA.16816.F32.BF16 R96, R164.reuse, R28, R96 ;  /* 0x0000001ca460723c */ /* 0x040ff00000041860 */
[C---:B------:R-:W-:Y:S08]  /*c940*/  HMMA.16816.F32.BF16 R100, R164.reuse, R30, R100 ;  /* 0x0000001ea464723c */ /* 0x040ff00000041864 */
[C---:B----4-:R-:W-:Y:S07]  /*c950*/  HMMA.16816.F32.BF16 R104, R164.reuse, R16, R104 ;  /* 0x00000010a468723c */ /* 0x050fee0000041868 */
[----:B------:R-:W-:Y:S01]  /*c960*/  SHF.R.U32.HI R17, RZ, 0x18, R34 ;  /* 0x00000018ff117819 */ /* 0x000fe20000011622 */
[C---:B------:R-:W-:Y:S01]  /*c970*/  HMMA.16816.F32.BF16 R108, R164.reuse, R18, R108 ;  /* 0x00000012a46c723c */ /* 0x040fe2000004186c */
[----:B------:R-:W-:Y:S02]  /*c980*/  LOP3.LUT R16, R34, 0xffff, RZ, 0xc0, !PT ;  /* 0x0000ffff22107812 */ /* 0x000fe400078ec0ff */
[C---:B------:R-:W-:Y:S02]  /*c990*/  ISETP.GE.U32.AND P0, PT, R3.reuse, R17, PT ;  /* 0x000000110300720c */ /* 0x040fe40003f06070 */
[----:B------:R-:W-:Y:S03]  /*c9a0*/  SHF.R.U32.HI R16, RZ, 0x8, R16 ;  /* 0x00000008ff107819 */ /* 0x000fe60000011610 */
[C---:B------:R-:W-:Y:S01]  /*c9b0*/  HMMA.16816.F32.BF16 R112, R164.reuse, R20, R112 ;  /* 0x00000014a470723c */ /* 0x040fe20000041870 */
[----:B------:R-:W-:Y:S04]  /*c9c0*/  LOP3.LUT R5, R16, 0xffff, RZ, 0xc0, !PT ;  /* 0x0000ffff10057812 */ /* 0x000fe800078ec0ff */
[----:B------:R-:W-:Y:S03]  /*c9d0*/  ISETP.GE.U32.AND P2, PT, R3, R5, PT ;  /* 0x000000050300720c */ /* 0x000fe60003f46070 */
[C---:B------:R-:W-:Y:S01]  /*c9e0*/  HMMA.16816.F32.BF16 R116, R164.reuse, R22, R116 ;  /* 0x00000016a474723c */ /* 0x040fe20000041874 */
[----:B------:R-:W-:Y:S03]  /*c9f0*/  @P0 PRMT R5, R6, 0x7632, R5 ;  /* 0x0000763206050816 */ /* 0x000fe60000000005 */
[----:B------:R-:W-:Y:S01]  /*ca00*/  @!P0 HFMA2.BF16_V2 R221, -RZ.H0_H0, RZ.H0_H0, -R6.H1_H1 ;  /* 0x200000ffffdd8231 */ /* 0x000fe20000360906 */
[----:B------:R-:W-:Y:S02]  /*ca10*/  @!P1 PRMT R6, R222, 0x5410, RZ ;  /* 0x00005410de069816 */ /* 0x000fe400000000ff */
[----:B------:R-:W-:Y:S01]  /*ca20*/  ISETP.LT.AND P1, PT, RZ, UR23, PT ;  /* 0x00000017ff007c0c */ /* 0x000fe2000bf21270 */
[C---:B-1----:R-:W-:Y:S01]  /*ca30*/  HMMA.16816.F32.BF16 R120, R164.reuse, R8, R120 ;  /* 0x00000008a478723c */ /* 0x042fe20000041878 */
[----:B------:R-:W-:Y:S03]  /*ca40*/  @!P0 PRMT R5, R221, 0x5410, RZ ;  /* 0x00005410dd058816 */ /* 0x000fe600000000ff */
[----:B------:R-:W-:Y:S03]  /*ca50*/  @!P2 HFMA2.BF16_V2 R226, -RZ.H0_H0, RZ.H0_H0, -R177.H0_H0 ;  /* 0x200000ffffe2a231 */ /* 0x000fe600003409b1 */
[----:B------:R-:W-:Y:S01]  /*ca60*/  FADD.FTZ R8, R181, R179 ;  /* 0x000000b3b5087221 */ /* 0x000fe20000010000 */
[C---:B------:R-:W-:Y:S01]  /*ca70*/  HMMA.16816.F32.BF16 R124, R164.reuse, R10, R124 ;  /* 0x0000000aa47c723c */ /* 0x040fe2000004187c */
[----:B------:R-:W-:Y:S03]  /*ca80*/  @!P2 PRMT R177, R226, 0x5410, RZ ;  /* 0x00005410e2b1a816 */ /* 0x000fe600000000ff */
[----:B------:R-:W-:Y:S02]  /*ca90*/  FADD.FTZ R3, R187, R8 ;  /* 0x00000008bb037221 */ /* 0x000fe40000010000 */
[----:B------:R-:W-:Y:S02]  /*caa0*/  STG.E.U16 [R182.64+0x72], R177 ;  /* 0x000072b1b6007986 */ /* 0x000fe4000c10150e */
[C---:B--2---:R-:W-:Y:S02]  /*cab0*/  HMMA.16816.F32.BF16 R128, R164.reuse, R12, R128 ;  /* 0x0000000ca480723c */ /* 0x044fe40000041880 */
[----:B------:R1:W-:Y:S04]  /*cac0*/  STL [R1+0x2c], R3 ;  /* 0x00002c0301007387 */ /* 0x0003e80000100800 */
[----:B------:R2:W-:Y:S02]  /*cad0*/  STG.E.U16 [R184.64+0x70], R6 ;  /* 0x00007006b8007986 */ /* 0x0005e4000c10150e */
[----:B------:R-:W-:Y:S02]  /*cae0*/  HMMA.16816.F32.BF16 R132, R164, R14, R132 ;  /* 0x0000000ea484723c */ /* 0x000fe40000041884 */
[----:B------:R2:W-:Y:S05]  /*caf0*/  STG.E.U16 [R184.64+0x72], R5 ;  /* 0x00007205b8007986 */ /* 0x0005ea000c10150e */
[----:B------:R-:W-:Y:S01]  /*cb00*/  FADD.FTZ R167, R173, R186 ;  /* 0x000000baada77221 */ /* 0x000fe20000010000 */
[----:B------:R-:W-:Y:S01]  /*cb10*/  IADD3 R164, P0, R182, -0x80, RZ ;  /* 0xffffff80b6a47810 */ /* 0x000fe20007f1e0ff */
[----:B------:R-:W-:Y:S03]  /*cb20*/  IMAD.MOV.U32 R165, RZ, RZ, R0 ;  /* 0x000000ffffa57224 */ /* 0x000fe600078e0000 */
[----:B------:R-:W-:Y:S01]  /*cb30*/  FADD.FTZ R167, R174, R167 ;  /* 0x000000a7aea77221 */ /* 0x000fe20000010000 */
[----:B------:R-:W-:Y:S01]  /*cb40*/  IADD3.X R166, R183, -0x1, RZ, P0, !PT ;  /* 0xffffffffb7a67810 */ /* 0x000fe200007fe4ff */
[----:B-1----:R-:W-:Y:S01]  /*cb50*/  IMAD.MOV.U32 R3, RZ, RZ, R2 ;  /* 0x000000ffff037224 */ /* 0x002fe200078e0002 */
[----:B--2--5:R-:W-:-:S05]  /*cb60*/  @P1 BRA `(.L_x_1520) ;  /* 0xffffaf2000001947 */ /* 0x024fca000383ffff */
.L_x_1519:
[----:B------:R-:W3:Y:S01]  /*cb70*/  LDL.LU R5, [R1+0x2c] ;  /* 0x00002c0001057983 */ /* 0x000ee20000300800 */
[----:B--2---:R-:W-:Y:S01]  /*cb80*/  MOV R12, 0x3f800000 ;  /* 0x3f800000000c7802 */ /* 0x004fe20000000f00 */
[----:B------:R-:W1:Y:S01]  /*cb90*/  S2UR UR6, SR_CTAID.Y ;  /* 0x00000000000679c3 */ /* 0x000e620000002600 */
[----:B------:R-:W-:Y:S01]  /*cba0*/  MOV R13, 0x3f800000 ;  /* 0x3f800000000d7802 */ /* 0x000fe20000000f00 */
[----:B------:R-:W2:Y:S01]  /*cbb0*/  SHFL.BFLY PT, R4, R167, 0x2, 0x1f ;  /* 0x0c401f00a7047f89 */ /* 0x000ea200000e0000 */
[----:B------:R-:W-:Y:S01]  /*cbc0*/  UISETP.NE.AND UP0, UPT, UR8, -0x1, UPT ;  /* 0xffffffff0800788c */ /* 0x000fe2000bf05270 */
[----:B------:R-:W-:Y:S01]  /*cbd0*/  BSSY B0, `(.L_x_1523) ;  /* 0x0000186000007945 */ /* 0x000fe20003800000 */
[----:B------:R-:W-:Y:S01]  /*cbe0*/  ULDC.64 UR4, c[0x0][0x1e8] ;  /* 0x00007a0000047ab9 */ /* 0x000fe20000000a00 */
[----:B------:R-:W4:Y:S01]  /*cbf0*/  S2R R6, SR_TID.X ;  /* 0x0000000000067919 */ /* 0x000f220000002100 */
[----:B------:R-:W-:Y:S01]  /*cc00*/  ULDC.U8 UR11, c[0x0][0x329] ;  /* 0x0000ca40000b7ab9 */ /* 0x000fe20000000000 */
[----:B------:R-:W4:Y:S01]  /*cc10*/  S2UR UR13, SR_CTAID.Z ;  /* 0x00000000000d79c3 */ /* 0x000f220000002700 */
[----:B------:R-:W-:-:S02]  /*cc20*/  UISETP.NE.AND UP1, UPT, UR11, URZ, UPT ;  /* 0x0000003f0b00728c */ /* 0x000fc4000bf25270 */
[----:B------:R-:W-:Y:S02]  /*cc30*/  ULDC UR9, c[0x0][0x214] ;  /* 0x0000850000097ab9 */ /* 0x000fe40000000800 */
[----:B------:R-:W-:Y:S02]  /*cc40*/  UMOV UR24, URZ ;  /* 0x0000003f00187c82 */ /* 0x000fe40008000000 */
[----:B------:R-:W-:Y:S02]  /*cc50*/  @UP0 UIMAD.WIDE.U32 UR18, UR8, UR4, URZ ;  /* 0x00000004081202a5 */ /* 0x000fe4000f8e003f */
[----:B------:R-:W-:Y:S02]  /*cc60*/  UMOV UR25, URZ ;  /* 0x0000003f00197c82 */ /* 0x000fe40008000000 */
[----:B------:R-:W-:Y:S02]  /*cc70*/  @UP0 UIMAD UR7, UR8, UR5, UR19 ;  /* 0x00000005080702a4 */ /* 0x000fe4000f8e0213 */
[----:B------:R-:W-:-:S02]  /*cc80*/  @UP1 ULDC UR17, c[0x0][0x210] ;  /* 0x0000840000111ab9 */ /* 0x000fc40000000800 */
[----:B------:R-:W-:Y:S02]  /*cc90*/  ULDC.64 UR4, c[0x0][0x1e0] ;  /* 0x0000780000047ab9 */ /* 0x000fe40000000a00 */
[----:B-1----:R-:W-:Y:S01]  /*cca0*/  @!UP0 USHF.R.S32.HI UR16, URZ, 0x1f, UR6 ;  /* 0x0000001f3f108899 */ /* 0x002fe20008011406 */
[----:B--2---:R-:W-:Y:S01]  /*ccb0*/  FADD.FTZ R4, R4, R167 ;  /* 0x000000a704047221 */ /* 0x004fe20000010000 */
[----:B------:R-:W-:Y:S02]  /*ccc0*/  @!UP0 UIMAD.WIDE.U32 UR22, UR6, UR4, URZ ;  /* 0x00000004061682a5 */ /* 0x000fe4000f8e003f */
[----:B------:R-:W-:Y:S02]  /*ccd0*/  @!UP0 UIMAD UR16, UR16, UR4, URZ ;  /* 0x00000004101082a4 */ /* 0x000fe4000f8e023f */
[----:B------:R-:W1:Y:S01]  /*cce0*/  SHFL.BFLY PT, R7, R4, 0x1, 0x1f ;  /* 0x0c201f0004077f89 */ /* 0x000e6200000e0000 */
[----:B------:R-:W-:Y:S02]  /*ccf0*/  ULDC.U8 UR4, c[0x0][0x328] ;  /* 0x0000ca0000047ab9 */ /* 0x000fe40000000000 */
[----:B------:R-:W-:-:S02]  /*cd00*/  UISETP.NE.AND UP2, UPT, UR4, URZ, UPT ;  /* 0x0000003f0400728c */ /* 0x000fc4000bf45270 */
[----:B------:R-:W-:Y:S02]  /*cd10*/  @!UP0 UIMAD UR16, UR6, UR5, UR16 ;  /* 0x00000005061082a4 */ /* 0x000fe4000f8e0210 */
[----:B------:R-:W-:Y:S01]  /*cd20*/  UISETP.NE.OR UP3, UPT, UR11, URZ, !UP2 ;  /* 0x0000003f0b00728c */ /* 0x000fe2000d765670 */
[----:B------:R-:W2:Y:S01]  /*cd30*/  S2UR UR11, SR_CTAID.X ;  /* 0x00000000000b79c3 */ /* 0x000ea20000002500 */
[----:B------:R-:W-:Y:S02]  /*cd40*/  ULDC UR5, c[0x0][0x234] ;  /* 0x00008d0000057ab9 */ /* 0x000fe40000000800 */
[----:B------:R-:W-:Y:S02]  /*cd50*/  @UP1 UIMAD UR17, UR17, UR9, URZ ;  /* 0x00000009111112a4 */ /* 0x000fe4000f8e023f */
[----:B------:R-:W-:Y:S02]  /*cd60*/  @!UP1 USEL UR17, UR9, UR5, !UP2 ;  /* 0x0000000509119287 */ /* 0x000fe4000d000000 */
[----:B------:R-:W-:-:S02]  /*cd70*/  ULDC UR4, c[0x0][0x1c0] ;  /* 0x0000700000047ab9 */ /* 0x000fc40000000800 */
[----:B------:R-:W-:Y:S02]  /*cd80*/  @UP1 UMOV UR19, 0x1 ;  /* 0x0000000100131882 */ /* 0x000fe40000000000 */
[----:B------:R-:W-:Y:S02]  /*cd90*/  @!UP1 UIMAD UR19, UR17, UR4, URZ ;  /* 0x00000004111392a4 */ /* 0x000fe4000f8e023f */
[----:B------:R-:W-:Y:S02]  /*cda0*/  @!UP3 UIMAD UR9, UR6, UR9, URZ ;  /* 0x000000090609b2a4 */ /* 0x000fe4000f8e023f */
[----:B------:R-:W-:Y:S01]  /*cdb0*/  @UP1 ULDC UR20, c[0x0][0x210] ;  /* 0x0000840000141ab9 */ /* 0x000fe20000000800 */
[----:B-1----:R-:W-:Y:S01]  /*cdc0*/  FADD.FTZ R7, R4, R7 ;  /* 0x0000000704077221 */ /* 0x002fe20000010000 */
[----:B------:R-:W-:Y:S02]  /*cdd0*/  UIMAD UR5, UR6, UR19, URZ ;  /* 0x00000013060572a4 */ /* 0x000fe4000f8e023f */
[----:B------:R-:W-:-:S02]  /*cde0*/  @!UP1 UMOV UR20, 0x1 ;  /* 0x0000000100149882 */ /* 0x000fc40000000000 */
[----:B------:R-:W-:Y:S01]  /*cdf0*/  FSETP.NE.FTZ.AND P0, PT, R7, RZ, PT ;  /* 0x000000ff0700720b */ /* 0x000fe20003f15000 */
[----:B------:R-:W-:Y:S02]  /*ce00*/  @!UP3 USEL UR9, UR9, UR8, !UP0 ;  /* 0x000000080909b287 */ /* 0x000fe4000c000000 */
[----:B--2---:R-:W-:Y:S02]  /*ce10*/  UIMAD UR4, UR11, UR20, URZ ;  /* 0x000000140b0472a4 */ /* 0x004fe4000f8e023f */
[----:B------:R-:W-:Y:S02]  /*ce20*/  USEL UR5, UR5, URZ, UP3 ;  /* 0x0000003f05057287 */ /* 0x000fe40009800000 */
[----:B------:R-:W-:Y:S02]  /*ce30*/  USHF.L.U32 UR4, UR4, 0x7, URZ ;  /* 0x0000000704047899 */ /* 0x000fe4000800063f */
[----:B----4-:R-:W-:Y:S02]  /*ce40*/  UIMAD UR17, UR13, UR17, UR5 ;  /* 0x000000110d1172a4 */ /* 0x010fe4000f8e0205 */
[----:B------:R-:W-:-:S02]  /*ce50*/  @!UP3 UMOV UR24, UR9 ;  /* 0x000000090018bc82 */ /* 0x000fc40008000000 */
[----:B------:R-:W1:Y:S01]  /*ce60*/  @P0 MUFU.RCP R13, R7 ;  /* 0x00000007000d0308 */ /* 0x000e620000001000 */
[----:B------:R-:W-:Y:S02]  /*ce70*/  USHF.R.S32.HI UR5, URZ, 0x1f, UR4 ;  /* 0x0000001f3f057899 */ /* 0x000fe40008011404 */
[----:B------:R-:W-:Y:S02]  /*ce80*/  @!UP3 USHF.R.S32.HI UR25, URZ, 0x1f, UR9 ;  /* 0x0000001f3f19b899 */ /* 0x000fe40008011409 */
[----:B------:R-:W-:Y:S02]  /*ce90*/  USHF.R.S32.HI UR6, URZ, 0x1f, UR17 ;  /* 0x0000001f3f067899 */ /* 0x000fe40008011411 */
[----:B------:R-:W-:Y:S01]  /*cea0*/  UIADD3 UR4, UP2, UP1, UR4, UR24, UR17 ;  /* 0x0000001804047290 */ /* 0x000fe2000f95e011 */
[----:B------:R-:W2:Y:S01]  /*ceb0*/  @P0 MUFU.LG2 R7, R7 ;  /* 0x0000000700070308 */ /* 0x000ea20000000c00 */
[----:B------:R-:W-:Y:S02]  /*cec0*/  @!UP0 UIADD3 UR7, UR23, UR16, URZ ;  /* 0x0000001017078290 */ /* 0x000fe4000fffe03f */
[----:B------:R-:W-:-:S02]  /*ced0*/  UIADD3.X UR5, UR5, UR25, UR6, UP2, UP1 ;  /* 0x0000001905057290 */ /* 0x000fc400097e2406 */
[----:B------:R-:W-:Y:S01]  /*cee0*/  @!UP0 UMOV UR18, UR22 ;  /* 0x0000001600128c82 */ /* 0x000fe20008000000 */
[----:B-1----:R-:W-:-:S04]  /*cef0*/  FMUL.FTZ R13, R13, c[0x0][0x2dc] ;  /* 0x0000b7000d0d7a20 */ /* 0x002fc80000410000 */
[C---:B------:R-:W-:Y:S02]  /*cf00*/  FMUL.FTZ R138, R13.reuse, R138 ;  /* 0x0000008a0d8a7220 */ /* 0x040fe40000410000 */
        /* <DEDUP_REMOVED lines=94> */
[----:B--2---:R-:W-:-:S03]  /*d4f0*/  @P0 FMUL.FTZ R7, R7, 0.69314718246459960938 ;  /* 0x3f31721807070820 */ /* 0x004fc60000410000 */
[----:B------:R-:W-:Y:S01]  /*d500*/  F2FP.BF16.PACK_AB R13, R13, R134 ;  /* 0x000000860d0d723e */ /* 0x000fe200000010ff */
[----:B---3--:R-:W1:Y:S02]  /*d510*/  SHFL.BFLY PT, R3, R5, 0x2, 0x1f ;  /* 0x0c401f0005037f89 */ /* 0x008e6400000e0000 */
[----:B-1----:R-:W-:Y:S01]  /*d520*/  FADD.FTZ R3, R3, R5 ;  /* 0x0000000503037221 */ /* 0x002fe20000010000 */
[----:B------:R-:W-:-:S04]  /*d530*/  SHF.R.S32.HI R5, RZ, 0x1f, R6 ;  /* 0x0000001fff057819 */ /* 0x000fc80000011406 */
[----:B------:R-:W1:Y:S01]  /*d540*/  SHFL.BFLY PT, R8, R3, 0x1, 0x1f ;  /* 0x0c201f0003087f89 */ /* 0x000e6200000e0000 */
[CC--:B------:R-:W-:Y:S02]  /*d550*/  LEA.HI R15, R5.reuse, R6.reuse, RZ, 0x2 ;  /* 0x00000006050f7211 */ /* 0x0c0fe400078f10ff */
[----:B------:R-:W-:Y:S02]  /*d560*/  LEA.HI R4, R5, R6, RZ, 0x5 ;  /* 0x0000000605047211 */ /* 0x000fe400078f28ff */
[--C-:B------:R-:W-:Y:S02]  /*d570*/  SHF.R.S32.HI R11, RZ, 0x2, R15.reuse ;  /* 0x00000002ff0b7819 */ /* 0x100fe4000001140f */
[----:B------:R-:W-:Y:S02]  /*d580*/  SHF.R.S32.HI R10, RZ, 0x1f, R15 ;  /* 0x0000001fff0a7819 */ /* 0x000fe4000001140f */
[----:B------:R-:W-:Y:S02]  /*d590*/  LOP3.LUT R15, R15, 0x3ffffffc, RZ, 0xc0, !PT ;  /* 0x3ffffffc0f0f7812 */ /* 0x000fe400078ec0ff */
[----:B------:R-:W-:-:S02]  /*d5a0*/  LEA.HI R9, R10, R11, RZ, 0x3 ;  /* 0x0000000b0a097211 */ /* 0x000fc400078f18ff */
[----:B------:R-:W-:Y:S02]  /*d5b0*/  IADD3 R10, -R15, R6, RZ ;  /* 0x000000060f0a7210 */ /* 0x000fe40007ffe1ff */
[----:B------:R-:W-:-:S04]  /*d5c0*/  LOP3.LUT R14, R9, 0xfffffff8, RZ, 0xc0, !PT ;  /* 0xfffffff8090e7812 */ /* 0x000fc800078ec0ff */
[----:B------:R-:W-:-:S04]  /*d5d0*/  IADD3 R14, R11, -R14, RZ ;  /* 0x8000000e0b0e7210 */ /* 0x000fc80007ffe0ff */
[----:B------:R-:W-:Y:S01]  /*d5e0*/  SHF.L.U32 R9, R14, 0x6, RZ ;  /* 0x000000060e097819 */ /* 0x000fe200000006ff */
[----:B-1----:R-:W-:Y:S01]  /*d5f0*/  FADD.FTZ R8, R3, R8 ;  /* 0x0000000803087221 */ /* 0x002fe20000010000 */
[----:B------:R-:W-:Y:S02]  /*d600*/  SHF.R.S32.HI R3, RZ, 0x5, R4 ;  /* 0x00000005ff037819 */ /* 0x000fe40000011404 */
[----:B------:R-:W-:Y:S02]  /*d610*/  LOP3.LUT R9, R9, 0x1c0, RZ, 0xc0, !PT ;  /* 0x000001c009097812 */ /* 0x000fe400078ec0ff */
[----:B------:R-:W-:Y:S02]  /*d620*/  FSETP.NE.FTZ.AND P3, PT, R8, RZ, PT ;  /* 0x000000ff0800720b */ /* 0x000fe40003f75000 */
[----:B------:R-:W-:Y:S02]  /*d630*/  LEA R3, R3, R10, 0x9 ;  /* 0x0000000a03037211 */ /* 0x000fe400078e48ff */
[----:B------:R-:W-:-:S02]  /*d640*/  R2P PR, R14, 0x6 ;  /* 0x000000060e007804 */ /* 0x000fc40000000000 */
[----:B------:R-:W-:Y:S02]  /*d650*/  LOP3.LUT R14, R14, 0x1, RZ, 0xc0, !PT ;  /* 0x000000010e0e7812 */ /* 0x000fe400078ec0ff */
[----:B------:R-:W-:Y:S02]  /*d660*/  LEA.HI R10, R9, R9, RZ, 0x1d ;  /* 0x00000009090a7211 */ /* 0x000fe400078fe8ff */
[----:B------:R-:W-:Y:S02]  /*d670*/  ISETP.NE.U32.AND P4, PT, R14, 0x1, PT ;  /* 0x000000010e00780c */ /* 0x000fe40003f85070 */
[----:B------:R-:W-:Y:S01]  /*d680*/  LEA R3, R3, R10, 0x1 ;  /* 0x0000000a03037211 */ /* 0x000fe200078e08ff */
[----:B------:R-:W1:Y:S01]  /*d690*/  @P3 MUFU.RCP R12, R8 ;  /* 0x00000008000c3308 */ /* 0x000e620000001000 */
[----:B------:R-:W-:Y:S02]  /*d6a0*/  MOV R9, 0x20 ;  /* 0x0000002000097802 */ /* 0x000fe40000000f00 */
[----:B------:R-:W-:-:S02]  /*d6b0*/  SHF.L.U32 R3, R3, 0x1, RZ ;  /* 0x0000000103037819 */ /* 0x000fc400000006ff */
[----:B------:R-:W-:Y:S02]  /*d6c0*/  SEL R10, R9, 0xffffffe0, !P1 ;  /* 0xffffffe0090a7807 */ /* 0x000fe40004800000 */
[----:B------:R-:W-:Y:S01]  /*d6d0*/  MOV R9, 0x40 ;  /* 0x0000004000097802 */ /* 0x000fe20000000f00 */
[----:B------:R-:W-:Y:S01]  /*d6e0*/  STS [R3+0x400], R138 ;  /* 0x0004008a03007388 */ /* 0x000fe20000000800 */
[C---:B------:R-:W-:Y:S01]  /*d6f0*/  IADD3 R11, R3.reuse, -0x10, RZ ;  /* 0xfffffff0030b7810 */ /* 0x040fe20007ffe0ff */
[----:B------:R-:W2:Y:S01]  /*d700*/  @P3 MUFU.LG2 R8, R8 ;  /* 0x0000000800083308 */ /* 0x000ea20000000c00 */
[C---:B------:R-:W-:Y:S02]  /*d710*/  @P4 IADD3 R11, R3.reuse, 0x10, RZ ;  /* 0x00000010030b4810 */ /* 0x040fe40007ffe0ff */
[----:B------:R-:W-:Y:S01]  /*d720*/  IADD3 R15, R3, R10, RZ ;  /* 0x0000000a030f7210 */ /* 0x000fe20007ffe0ff */
[----:B-1----:R-:W-:-:S04]  /*d730*/  FMUL.FTZ R12, R12, c[0x0][0x2dc] ;  /* 0x0000b7000c0c7a20 */ /* 0x002fc80000410000 */
        /* <DEDUP_REMOVED lines=99> */
[----:B------:R-:W-:Y:S02]  /*dd70*/  SEL R12, R9, 0xffffffc0, !P2 ;  /* 0xffffffc0090c7807 */ /* 0x000fe40005000000 */
[----:B------:R-:W-:-:S02]  /*dd80*/  IADD3 R9, R10, R11, RZ ;  /* 0x0000000b0a097210 */ /* 0x000fc40007ffe0ff */
[-C--:B------:R-:W-:Y:S02]  /*dd90*/  IADD3 R17, R3, R12.reuse, RZ ;  /* 0x0000000c03117210 */ /* 0x080fe40007ffe0ff */
[----:B------:R-:W-:Y:S01]  /*dda0*/  IADD3 R19, R12, R11, RZ ;  /* 0x0000000b0c137210 */ /* 0x000fe20007ffe0ff */
[----:B------:R-:W-:Y:S01]  /*ddb0*/  STS [R9], R148 ;  /* 0x0000009409007388 */ /* 0x000fe20000000800 */
[-C--:B------:R-:W-:Y:S02]  /*ddc0*/  IADD3 R21, R15, R12.reuse, RZ ;  /* 0x0000000c0f157210 */ /* 0x080fe40007ffe0ff */
[----:B------:R-:W-:Y:S01]  /*ddd0*/  IADD3 R23, R9, R12, RZ ;  /* 0x0000000c09177210 */ /* 0x000fe20007ffe0ff */
[----:B------:R-:W-:Y:S01]  /*dde0*/  STS [R9+0x400], R150 ;  /* 0x0004009609007388 */ /* 0x000fe20000000800 */
[----:B------:R-:W-:Y:S02]  /*ddf0*/  F2FP.BF16.PACK_AB R128, R129, R128 ;  /* 0x000000808180723e */ /* 0x000fe400000010ff */
[----:B------:R-:W-:Y:S01]  /*de00*/  F2FP.BF16.PACK_AB R132, R133, R132 ;  /* 0x000000848584723e */ /* 0x000fe200000010ff */
        /* <DEDUP_REMOVED lines=98> */
.L_x_1524:
[----:B--234-:R-:W-:Y:S05]  /*e430*/  BSYNC B0 ;  /* 0x0000000000007941 */ /* 0x01cfea0003800000 */
.L_x_1523:
[----:B------:R-:W2:Y:S01]  /*e440*/  S2R R0, SR_TID.X ;  /* 0x0000000000007919 */ /* 0x000ea20000002100 */
[----:B------:R-:W-:Y:S01]  /*e450*/  LEA.HI R5, R5, R6, RZ, 0x3 ;  /* 0x0000000605057211 */ /* 0x000fe200078f18ff */
[----:B------:R-:W-:Y:S01]  /*e460*/  UIMAD UR11, UR11, -0x80, UR12 ;  /* 0xffffff800b0b78a4 */ /* 0x000fe2000f8e020c */
[----:B------:R-:W-:Y:S01]  /*e470*/  BSSY B0, `(.L_x_1525) ;  /* 0x0000025000007945 */ /* 0x000fe20003800000 */
[----:B------:R-:W3:Y:S01]  /*e480*/  S2R R2, SR_CTAID.Z ;  /* 0x0000000000027919 */ /* 0x000ee20000002700 */
[----:B------:R-:W-:Y:S01]  /*e490*/  LOP3.LUT R3, R5, 0xfffffff8, RZ, 0xc0, !PT ;  /* 0xfffffff805037812 */ /* 0x000fe200078ec0ff */
[----:B------:R-:W-:-:S02]  /*e4a0*/  USHF.R.S32.HI UR6, URZ, 0x1f, UR13 ;  /* 0x0000001f3f067899 */ /* 0x000fc4000801140d */
[----:B------:R-:W-:Y:S02]  /*e4b0*/  ULDC.64 UR4, c[0x0][0x1f0] ;  /* 0x00007c0000047ab9 */ /* 0x000fe40000000a00 */
[----:B------:R-:W-:Y:S01]  /*e4c0*/  IMAD.IADD R4, R6, 0x1, -R3 ;  /* 0x0000000106047824 */ /* 0x000fe200078e0a03 */
[----:B------:R-:W-:-:S03]  /*e4d0*/  UIMAD UR4, UR6, UR4, URZ ;  /* 0x00000004060472a4 */ /* 0x000fc6000f8e023f */
[----:B------:R-:W-:Y:S01]  /*e4e0*/  IMAD.SHL.U32 R4, R4, 0x8, RZ ;  /* 0x0000000804047824 */ /* 0x000fe200078e00ff */
[----:B------:R-:W-:-:S04]  /*e4f0*/  UIMAD UR4, UR13, UR5, UR4 ;  /* 0x000000050d0472a4 */ /* 0x000fc8000f8e0204 */
[----:B------:R-:W-:-:S04]  /*e500*/  IADD3 R6, P0, R4, UR18, RZ ;  /* 0x0000001204067c10 */ /* 0x000fc8000ff1e0ff */
[----:B------:R-:W-:Y:S02]  /*e510*/  LEA.HI.X.SX32 R7, R4, UR7, 0x1, P0 ;  /* 0x0000000704077c11 */ /* 0x000fe400080f0eff */
[----:B--2---:R-:W-:-:S03]  /*e520*/  SHF.R.S32.HI R3, RZ, 0x1f, R0 ;  /* 0x0000001fff037819 */ /* 0x004fc60000011400 */
[----:B---3--:R-:W-:Y:S01]  /*e530*/  IMAD.WIDE.U32 R6, R2, c[0x0][0x1f0], R6 ;  /* 0x00007c0002067a25 */ /* 0x008fe200078e0006 */
[----:B------:R-:W-:Y:S02]  /*e540*/  LEA.HI R3, R3, R0, RZ, 0x3 ;  /* 0x0000000003037211 */ /* 0x000fe400078f18ff */
[----:B------:R-:W-:Y:S02]  /*e550*/  SHF.R.S32.HI R0, RZ, 0x3, R5 ;  /* 0x00000003ff007819 */ /* 0x000fe40000011405 */
[----:B------:R-:W-:Y:S02]  /*e560*/  SHF.R.S32.HI R8, RZ, 0x3, R3 ;  /* 0x00000003ff087819 */ /* 0x000fe40000011403 */
[----:B------:R-:W-:Y:S01]  /*e570*/  ISETP.GE.AND P0, PT, R0, UR11, PT ;  /* 0x0000000b00007c0c */ /* 0x000fe2000bf06270 */
[----:B------:R-:W-:Y:S01]  /*e580*/  IMAD.U32 R0, RZ, RZ, UR10 ;  /* 0x0000000aff007e24 */ /* 0x000fe2000f8e00ff */
[----:B------:R-:W-:Y:S02]  /*e590*/  SHF.R.S32.HI R9, RZ, 0x1f, R8 ;  /* 0x0000001fff097819 */ /* 0x000fe40000011408 */
[----:B------:R-:W-:-:S03]  /*e5a0*/  IADD3 R11, R7, UR4, RZ ;  /* 0x00000004070b7c10 */ /* 0x000fc6000fffe0ff */
[----:B------:R-:W-:-:S06]  /*e5b0*/  IMAD.WIDE R8, R0, 0x80, R8 ;  /* 0x0000008000087825 */ /* 0x000fcc00078e0208 */
        /* <DEDUP_REMOVED lines=16> */
.L_x_1526:
[----:B------:R-:W-:Y:S05]  /*e6c0*/  BSYNC B0 ;  /* 0x0000000000007941 */ /* 0x000fea0003800000 */
.L_x_1525:
        /* <DEDUP_REMOVED lines=22> */
.L_x_1528:
[----:B------:R-:W-:Y:S05]  /*e830*/  BSYNC B0 ;  /* 0x0000000000007941 */ /* 0x000fea0003800000 */
.L_x_1527:
        /* <DEDUP_REMOVED lines=22> */
.L_x_1530:
[----:B------:R-:W-:Y:S05]  /*e9a0*/  BSYNC B0 ;  /* 0x0000000000007941 */ /* 0x000fea0003800000 */
.L_x_1529:
[----:B------:R-:W-:-:S04]  /*e9b0*/  LEA.HI.SX32 R5, R5, 0x60, 0x1d ;  /* 0x0000006005057811 */ /* 0x000fc800078feaff */
[----:B------:R-:W-:-:S13]  /*e9c0*/  ISETP.GE.AND P0, PT, R5, UR11, PT ;  /* 0x0000000b05007c0c */ /* 0x000fda000bf06270 */
[----:B------:R-:W-:Y:S05]  /*e9d0*/  @P0 EXIT ;  /* 0x000000000000094d */ /* 0x000fea0003800000 */
[----:B------:R-:W-:Y:S01]  /*e9e0*/  IADD3 R0, P0, R8, 0x60, RZ ;  /* 0x0000006008007810 */ /* 0x000fe20007f1e0ff */
[----:B------:R-:W-:Y:S01]  /*e9f0*/  IMAD.MOV.U32 R7, RZ, RZ, R11 ;  /* 0x000000ffff077224 */ /* 0x000fe200078e000b */
[----:B------:R-:W-:Y:S02]  /*ea00*/  ISETP.GE.AND P2, PT, R4, c[0x0][0x220], PT ;  /* 0x0000880004007a0c */ /* 0x000fe40003f46270 */
        /* <DEDUP_REMOVED lines=16> */
.L_x_1497:
        /* <DEDUP_REMOVED lines=81> */
.L_x_1532:
[----:B------:R-:W-:Y:S05]  /*f020*/  BSYNC B0 ;  /* 0x0000000000007941 */ /* 0x000fea0003800000 */
.L_x_1531:
        /* <DEDUP_REMOVED lines=22> */
.L_x_1534:
[----:B------:R-:W-:Y:S05]  /*f190*/  BSYNC B0 ;  /* 0x0000000000007941 */ /* 0x000fea0003800000 */
.L_x_1533:
        /* <DEDUP_REMOVED lines=22> */
.L_x_1536:
[----:B------:R-:W-:Y:S05]  /*f300*/  BSYNC B0 ;  /* 0x0000000000007941 */ /* 0x000fea0003800000 */
.L_x_1535:
        /* <DEDUP_REMOVED lines=21> */
.L_x_1538:
[----:B------:R-:W-:Y:S05]  /*f460*/  BSYNC B0 ;  /* 0x0000000000007941 */ /* 0x000fea0003800000 */
.L_x_1537:
[----:B------:R-:W-:-:S04]  /*f470*/  ISETP.NE.AND P3, PT, R20, RZ, PT ;  /* 0x000000ff1400720c */ /* 0x000fc80003f65270 */
[----:B------:R-:W-:Y:S02]  /*f480*/  ISETP.GE.OR P2, PT, R10, UR12, P3 ;  /* 0x0000000c0a007c0c */ /* 0x000fe40009f46670 */
[----:B------:R-:W-:Y:S02]  /*f490*/  ISETP.GE.OR P1, PT, R5, UR12, P3 ;  /* 0x0000000c05007c0c */ /* 0x000fe40009f26670 */
[----:B------:R-:W-:-:S09]  /*f4a0*/  ISETP.GE.OR P0, PT, R4, UR12, P3 ;  /* 0x0000000c04007c0c */ /* 0x000fd20009f06670 */
        /* <DEDUP_REMOVED lines=8> */
[----:B------:R-:W-:Y:S02]  /*f530*/  @!P2 LEA.HI.X R11, R6, c[0x0][0x204], R7, 0x2, P5 ;  /* 0x00008100060baa11 */ /* 0x000fe400028f1407 */
[----:B------:R-:W-:Y:S02]  /*f540*/  @!P1 LEA.HI.X.SX32 R0, R0, UR6, 0x1, P6 ;  /* 0x0000000600009c11 */ /* 0x000fe4000b0f0eff */
        /* <DEDUP_REMOVED lines=11> */
[----:B------:R-:W-:-:S13]  /*f600*/  ISETP.GE.OR P0, PT, R2, UR12, P3 ;  /* 0x0000000c02007c0c */ /* 0x000fda0009f06670 */
        /* <DEDUP_REMOVED lines=9> */
.L_x_1539:
        /* <DEDUP_REMOVED lines=14> */
.L_x_2055:


//--------------------- .text._ZN5flash16flash_fwd_kernelI23Flash_fwd_kernel_traitsILi256ELi128ELi64ELi8ELb0ELb0EN7cutlass10bfloat16_tE19Flash_kernel_traitsILi256ELi128ELi64ELi8ES3_EELb0ELb0ELb0ELb0ELb0ELb0ELb1ELb0EEEvNS_16Flash_fwd_paramsE --------------------------
	.section	.text._ZN5flash16flash_fwd_kernelI23Flash_fwd_kernel_traitsILi256ELi128ELi64ELi8ELb0ELb0EN7cutlass10bfloat16_tE19Flash_kernel_traitsILi256ELi128ELi64ELi8ES3_EELb0ELb0ELb0ELb0ELb0ELb0ELb1ELb0EEEvNS_16Flash_fwd_paramsE,"ax",@progbits
	.sectioninfo	@"SHI_REGISTERS=255"
	.align	128
        .global         _ZN5flash16flash_fwd_kernelI23Flash_fwd_kernel_traitsILi256ELi128ELi64ELi8ELb0ELb0EN7cutlass10bfloat16_tE19Flash_kernel_traitsILi256ELi128ELi64ELi8ES3_EELb0ELb0ELb0ELb0ELb0ELb0ELb1ELb0EEEvNS_16Flash_fwd_paramsE
        .type           _ZN5flash16flash_fwd_kernelI23Flash_fwd_kernel_traitsILi256ELi128ELi64ELi8ELb0ELb0EN7cutlass10bfloat16_tE19Flash_kernel_traitsILi256ELi128ELi64ELi8ES3_EELb0ELb0ELb0ELb0ELb0ELb0ELb1ELb0EEEvNS_16Flash_fwd_paramsE,@function
        .size           _ZN5flash16flash_fwd_kernelI23Flash_fwd_kernel_traitsILi256ELi128ELi64ELi8ELb0ELb0EN7cutlass10bfloat16_tE19Flash_kernel_traitsILi256ELi128ELi64ELi8ES3_EELb0ELb0ELb0ELb0ELb0ELb0ELb1ELb0EEEvNS_16Flash_fwd_paramsE,(.L_x_2056 - _ZN5flash16flash_fwd_kernelI23Flash_fwd_kernel_traitsILi256ELi128ELi64ELi8ELb0ELb0EN7cutlass10bfloat16_tE19Flash_kernel_traitsILi256ELi128ELi64ELi8ES3_EELb0ELb0ELb0ELb0ELb0ELb0ELb1ELb0EEEvNS_16Flash_fwd_paramsE)
        .other          _ZN5flash16flash_fwd_kernelI23Flash_fwd_kernel_traitsILi256ELi128ELi64ELi8ELb0ELb0EN7cutlass10bfloat16_tE19Flash_kernel_traitsILi256ELi128ELi64ELi8ES3_EELb0ELb0ELb0ELb0ELb0ELb0ELb1ELb0EEEvNS_16Flash_fwd_paramsE,@"STO_CUDA_ENTRY STV_DEFAULT"
_ZN5flash16flash_fwd_kernelI23Flash_fwd_kernel_traitsILi256ELi128ELi64ELi8ELb0ELb0EN7cutlass10bfloat16_tE19Flash_kernel_traitsILi256ELi128ELi64ELi8ES3_EELb0ELb0ELb0ELb0ELb0ELb0ELb1ELb0EEEvNS_16Flash_fwd_paramsE:
.text._ZN5flash16flash_fwd_kernelI23Flash_fwd_kernel_traitsILi256ELi128ELi64ELi8ELb0ELb0EN7cutlass10bfloat16_tE19Flash_kernel_traitsILi256ELi128ELi64ELi8ES3_EELb0ELb0ELb0ELb0ELb0ELb0ELb1ELb0EEEvNS_16Flash_fwd_paramsE:
        /* <DEDUP_REMOVED lines=57> */
.L_x_1540:
[----:B------:R-:W-:Y:S02]  /*0390*/  ULDC UR6, c[0x0][0x218] ;  /* 0x0000860000067ab9 */ /* 0x000fe40000000800 */
.L_x_1541:
        /* <DEDUP_REMOVED lines=60> */
.L_x_1543:
        /* <DEDUP_REMOVED lines=15> */
[----:B--2---:R-:W-:Y:S02]  /*0850*/  UIMAD.WIDE.U32 UR20, UR21, UR5, URZ ;  /* 0x00000005151472a5 */ /* 0x004fe4000f8e003f */
        /* <DEDUP_REMOVED lines=34> */
.L_x_1544:
        /* <DEDUP_REMOVED lines=10> */
[----:B------:R-:W-:Y:S01]  /*0b20*/  LOP3.LUT R3, R248, 0xfffffff8, RZ, 0xc0, !PT ;  /* 0xfffffff8f8037812 */ /* 0x000fe200078ec0ff */
[----:B------:R-:W-:Y:S01]  /*0b30*/  IMAD.U32 R17, RZ, RZ, UR13 ;  /* 0x0000000dff117e24 */ /* 0x000fe2000f8e00ff */
[----:B------:R-:W-:Y:S01]  /*0b40*/  LEA.HI R233, R5, R0, RZ, 0x1 ;  /* 0x0000000005e97211 */ /* 0x000fe200078f08ff */
[----:B------:R-:W-:Y:S01]  /*0b50*/  BSSY B0, `(.L_x_1545) ;  /* 0x000006a000007945 */ /* 0x000fe20003800000 */
[----:B------:R-:W-:Y:S01]  /*0b60*/  SHF.R.S32.HI R248, RZ, 0x3, R248 ;  /* 0x00000003fff87819 */ /* 0x000fe200000114f8 */
[----:B------:R-:W-:Y:S01]  /*0b70*/  IMAD.IADD R2, R4, 0x1, -R3 ;  /* 0x0000000104027824 */ /* 0x000fe200078e0a03 */
[----:B------:R-:W-:-:S02]  /*0b80*/  LOP3.LUT R233, R233, 0xfffffffe, RZ, 0xc0, !PT ;  /* 0xfffffffee9e97812 */ /* 0x000fc400078ec0ff */
[----:B------:R-:W-:Y:S01]  /*0b90*/  LOP3.LUT R5, R5, 0xfffffff0, RZ, 0xc0, !PT ;  /* 0xfffffff005057812 */ /* 0x000fe200078ec0ff */
[----:B------:R-:W-:Y:S01]  /*0ba0*/  IMAD.SHL.U32 R3, R248, 0x40, RZ ;  /* 0x00000040f8037824 */ /* 0x000fe200078e00ff */
[----:B------:R-:W-:Y:S01]  /*0bb0*/  SHF.R.S32.HI R249, RZ, 0x1f, R248 ;  /* 0x0000001ffff97819 */ /* 0x000fe200000114f8 */
[----:B------:R-:W-:Y:S01]  /*0bc0*/  IMAD.IADD R233, R0, 0x1, -R233 ;  /* 0x0000000100e97824 */ /* 0x000fe200078e0ae9 */
[----:B------:R-:W-:Y:S01]  /*0bd0*/  LEA.HI R7, R9, R4, RZ, 0x6 ;  /* 0x0000000409077211 */ /* 0x000fe200078f30ff */
[----:B------:R-:W-:Y:S01]  /*0be0*/  IMAD.SHL.U32 R246, R2, 0x8, RZ ;  /* 0x0000000802f67824 */ /* 0x000fe200078e00ff */
[----:B------:R-:W-:Y:S01]  /*0bf0*/  LOP3.LUT R3, R3, 0x1c0, RZ, 0xc0, !PT ;  /* 0x000001c003037812 */ /* 0x000fe200078ec0ff */
[----:B------:R-:W-:Y:S02]  /*0c00*/  IMAD.IADD R0, R4, 0x1, -R5 ;  /* 0x0000000104007824 */ /* 0x000fe400078e0a05 */
        /* <DEDUP_REMOVED lines=17> */
[----:B------:R-:W-:Y:S01]  /*0d20*/  IADD3 R10, P0, R18, UR12, RZ ;  /* 0x0000000c120a7c10 */ /* 0x000fe2000ff1e0ff */
[----:B------:R-:W-:Y:S01]  /*0d30*/  IMAD.IADD R5, R0, 0x1, -R5 ;  /* 0x0000000100057824 */ /* 0x000fe200078e0a05 */
[----:B------:R-:W-:Y:S01]  /*0d40*/  LOP3.LUT R236, R236, 0xfffffe00, R7, 0xf8, !PT ;  /* 0xfffffe00ecec7812 */ /* 0x000fe200078ef807 */
[----:B------:R-:W-:Y:S01]  /*0d50*/  IMAD R0, R248, c[0x0][0x19c], R11 ;  /* 0x00006700f8007a24 */ /* 0x000fe200078e020b */
[----:B------:R-:W-:Y:S01]  /*0d60*/  ULDC.64 UR4, c[0x0][0x1a8] ;  /* 0x00006a0000047ab9 */ /* 0x000fe20000000a00 */
[----:B-1----:R-:W-:Y:S01]  /*0d70*/  IMAD.WIDE.U32 R12, R12, c[0x0][0x1a8], R14 ;  /* 0x00006a000c0c7a25 */ /* 0x002fe200078e000e */
[----:B------:R-:W-:Y:S01]  /*0d80*/  LOP3.LUT P2, RZ, R5, 0x4, RZ, 0xc0, !PT ;  /* 0x0000000405ff7812 */ /* 0x000fe2000784c0ff */
[----:B------:R-:W-:Y:S01]  /*0d90*/  UIMAD UR4, UR20, UR4, URZ ;  /* 0x00000004140472a4 */ /* 0x000fe2000f8e023f */
[----:B------:R-:W-:Y:S01]  /*0da0*/  IADD3.X R11, R19, UR10, R0, P0, !PT ;  /* 0x0000000a130b7c10 */ /* 0x000fe200087fe400 */
[----:B------:R-:W-:Y:S01]  /*0db0*/  IMAD R7, R249, c[0x0][0x1a0], RZ ;  /* 0x00006800f9077a24 */ /* 0x000fe200078e02ff */
[C---:B------:R-:W-:Y:S01]  /*0dc0*/  LOP3.LUT P1, RZ, R5.reuse, 0x2, RZ, 0xc0, !PT ;  /* 0x0000000205ff7812 */ /* 0x040fe2000782c0ff */
[----:B------:R-:W-:Y:S01]  /*0dd0*/  IMAD.WIDE.U32 R14, R248, c[0x0][0x1a0], R246 ;  /* 0x00006800f80e7a25 */ /* 0x000fe200078e00f6 */
[----:B------:R-:W-:Y:S01]  /*0de0*/  UIMAD UR6, UR8, UR7, UR6 ;  /* 0x00000007080672a4 */ /* 0x000fe2000f8e0206 */
[----:B------:R-:W-:Y:S01]  /*0df0*/  IADD3 R239, R246, 0x40, RZ ;  /* 0x00000040f6ef7810 */ /* 0x000fe20007ffe0ff */
[----:B------:R-:W-:Y:S01]  /*0e00*/  UIMAD UR4, UR15, UR5, UR4 ;  /* 0x000000050f0472a4 */ /* 0x000fe2000f8e0204 */
[----:B------:R-:W-:Y:S01]  /*0e10*/  IMAD R0, R248, c[0x0][0x1a4], R7 ;  /* 0x00006900f8007a24 */ /* 0x000fe200078e0207 */
[----:B------:R-:W-:Y:S01]  /*0e20*/  IADD3 R6, P0, R14, UR24, RZ ;  /* 0x000000180e067c10 */ /* 0x000fe2000ff1e0ff */
[----:B------:R-:W-:Y:S01]  /*0e30*/  IMAD.SHL.U32 R5, R5, 0x40, RZ ;  /* 0x0000004005057824 */ /* 0x000fe200078e00ff */
[----:B------:R-:W-:Y:S01]  /*0e40*/  IADD3 R238, R246, 0x80, RZ ;  /* 0x00000080f6ee7810 */ /* 0x000fe20007ffe0ff */
[----:B------:R-:W-:Y:S01]  /*0e50*/  IMAD.WIDE.U32 R242, R242, c[0x0][0x1b0], R10 ;  /* 0x00006c00f2f27a25 */ /* 0x000fe200078e000a */
[----:B------:R-:W-:-:S02]  /*0e60*/  IADD3.X R7, R15, UR23, R0, P0, !PT ;  /* 0x000000170f077c10 */ /* 0x000fc400087fe400 */
[----:B------:R-:W-:Y:S01]  /*0e70*/  ISETP.GE.AND P0, PT, R248, UR19, PT ;  /* 0x00000013f8007c0c */ /* 0x000fe2000bf06270 */
[----:B------:R-:W-:Y:S01]  /*0e80*/  IMAD.SHL.U32 R3, R3, 0x40, RZ ;  /* 0x0000004003037824 */ /* 0x000fe200078e00ff */
[----:B------:R-:W-:Y:S01]  /*0e90*/  LOP3.LUT R5, R5, 0x1c0, RZ, 0xc0, !PT ;  /* 0x000001c005057812 */ /* 0x000fe200078ec0ff */
[----:B------:R-:W-:Y:S01]  /*0ea0*/  IMAD.WIDE.U32 R240, R240, c[0x0][0x1b8], R6 ;  /* 0x00006e00f0f07a25 */ /* 0x000fe200078e0006 */
[----:B------:R-:W-:Y:S02]  /*0eb0*/  IADD3 R15, R13, UR4, RZ ;  /* 0x000000040d0f7c10 */ /* 0x000fe4000fffe0ff */
[----:B------:R-:W-:Y:S01]  /*0ec0*/  LOP3.LUT R8, R5, 0x8, R8, 0xf8, !PT ;  /* 0x0000000805087812 */ /* 0x000fe200078ef808 */
[----:B------:R-:W-:Y:S01]  /*0ed0*/  IMAD.MOV.U32 R7, RZ, RZ, 0x10 ;  /* 0x00000010ff077424 */ /* 0x000fe200078e00ff */
[----:B------:R-:W-:Y:S01]  /*0ee0*/  SHF.R.U32.HI R5, RZ, 0x3, R5 ;  /* 0x00000003ff057819 */ /* 0x000fe20000011605 */
[----:B------:R-:W-:Y:S01]  /*0ef0*/  IMAD.MOV.U32 R6, RZ, RZ, 0x20 ;  /* 0x00000020ff067424 */ /* 0x000fe200078e00ff */
[----:B------:R-:W-:Y:S01]  /*0f00*/  IADD3 R245, R243, UR22, RZ ;  /* 0x00000016f3f57c10 */ /* 0x000fe2000fffe0ff */
[----:B------:R-:W-:Y:S01]  /*0f10*/  IMAD.SHL.U32 R236, R236, 0x2, RZ ;  /* 0x00000002ecec7824 */ /* 0x000fe200078e00ff */
[----:B------:R-:W-:-:S02]  /*0f20*/  LOP3.LUT R0, R8, R5, RZ, 0x3c, !PT ;  /* 0x0000000508007212 */ /* 0x000fc400078e3cff */
[----:B------:R-:W-:Y:S02]  /*0f30*/  IADD3 R235, R241, UR6, RZ ;  /* 0x00000006f1eb7c10 */ /* 0x000fe4000fffe0ff */
[----:B------:R-:W-:Y:S02]  /*0f40*/  LOP3.LUT R0, R0, 0xfffffe00, R3, 0xf8, !PT ;  /* 0xfffffe0000007812 */ /* 0x000fe400078ef803 */
        /* <DEDUP_REMOVED lines=42> */
.L_x_1546:
[----:B------:R-:W-:Y:S05]  /*11f0*/  BSYNC B0 ;  /* 0x0000000000007941 */ /* 0x000fea0003800000 */
.L_x_1545:
        /* <DEDUP_REMOVED lines=45> */
.L_x_1548:
[----:B------:R-:W-:Y:S05]  /*14d0*/  BSYNC B0 ;  /* 0x0000000000007941 */ /* 0x000fea0003800000 */
.L_x_1547:
        /* <DEDUP_REMOVED lines=45> */
.L_x_1550:
[----:B------:R-:W-:Y:S05]  /*17b0*/  BSYNC B0 ;  /* 0x0000000000007941 */ /* 0x000fea0003800000 */
.L_x_1549:
        /* <DEDUP_REMOVED lines=48> */
.L_x_1552:
[----:B------:R-:W-:Y:S05]  /*1ac0*/  BSYNC B0 ;  /* 0x0000000000007941 */ /* 0x000fea0003800000 */
.L_x_1551:
        /* <DEDUP_REMOVED lines=45> */
.L_x_1554:
[----:B------:R-:W-:Y:S05]  /*1da0*/  BSYNC B0 ;  /* 0x0000000000007941 */ /* 0x000fea0003800000 */
.L_x_1553:
        /* <DEDUP_REMOVED lines=42> */
.L_x_1556:
[----:B------:R-:W-:Y:S05]  /*2050*/  BSYNC B0 ;  /* 0x0000000000007941 */ /* 0x000fea0003800000 */
.L_x_1555:
        /* <DEDUP_REMOVED lines=53> */
.L_x_1558:
[----:B------:R-:W-:Y:S05]  /*23b0*/  BSYNC B0 ;  /* 0x0000000000007941 */ /* 0x000fea0003800000 */
.L_x_1557:
        /* <DEDUP_REMOVED lines=10> */
[----:B--2---:R-:W-:Y:S01]  /*2460*/  IMAD.WIDE.U32 R14, R6, c[0x0][0x1a0], RZ ;  /* 0x00006800060e7a25 */ /* 0x004fe200078e00ff */
        /* <DEDUP_REMOVED lines=35> */
.L_x_1560:
[----:B------:R-:W-:Y:S05]  /*26a0*/  BSYNC B0 ;  /* 0x0000000000007941 */ /* 0x000fea0003800000 */
.L_x_1559:
[C---:B------:R-:W-:Y:S01]  /*26b0*/  IMAD.SHL.U32 R6, R2.reuse, 0x40, RZ ;  /* 0x0000004002067824 */ /* 0x040fe200078e00ff */
[----:B------:R-:W-:Y:S01]  /*26c0*/  R2P PR, R2, 0x6 ;  /* 0x0000000602007804 */ /* 0x000fe20000000000 */
[----:B------:R-:W-:Y:S01]  /*26d0*/  IMAD.SHL.U32 R11, R248, 0x8, RZ ;  /* 0x00000008f80b7824 */ /* 0x000fe200078e00ff */
[----:B------:R-:W0:Y:S01]  /*26e0*/  LDGDEPBAR ;  /* 0x00000000000079af */ /* 0x000e220000000000 */
[----:B------:R-:W-:Y:S01]  /*26f0*/  IMAD R234, R9, 0x400, R0 ;  /* 0x0000040009ea7824 */ /* 0x000fe200078e0200 */
[----:B------:R-:W-:Y:S01]  /*2700*/  LOP3.LUT R6, R6, 0x1c0, RZ, 0xc0, !PT ;  /* 0x000001c006067812 */ /* 0x000fe200078ec0ff */
[----:B------:R-:W-:Y:S02]  /*2710*/  UISETP.GE.AND UP0, UPT, UR18, 0x41, UPT ;  /* 0x000000411200788c */ /* 0x000fe4000bf06270 */
        /* <DEDUP_REMOVED lines=8> */
[----:B------:R-:W-:Y:S03]  /*27a0*/  LDSM.16.M88.4 R28, [R232] ;  /* 0x00000000e81c783b */ /* 0x000fe60000000200 */
[----:B------:R-:W-:Y:S01]  /*27b0*/  IMAD R233, R233, 0x200, R6 ;  /* 0x00000200e9e97824 */ /* 0x000fe200078e0206 */
[----:B------:R-:W-:Y:S03]  /*27c0*/  LDSM.16.M88.4 R72, [R230] ;  /* 0x00000000e648783b */ /* 0x000fe60000000200 */
[----:B------:R-:W-:Y:S01]  /*27d0*/  IMAD.SHL.U32 R233, R233, 0x2, RZ ;  /* 0x00000002e9e97824 */ /* 0x000fe200078e00ff */
[----:B------:R-:W-:Y:S04]  /*27e0*/  LDSM.16.M88.4 R84, [R230+0x8000] ;  /* 0x00800000e654783b */ /* 0x000fe80000000200 */
[----:B------:R-:W4:Y:S01]  /*27f0*/  LDSM.16.M88.4 R20, [R233+0x10000] ;  /* 0x01000000e914783b */ /* 0x000f220000000200 */
[----:B------:R-:W-:-:S02]  /*2800*/  IADD3 R2, R233, 0x10000, RZ ;  /* 0x00010000e9027810 */ /* 0x000fc40007ffe0ff */
[----:B------:R-:W-:Y:S01]  /*2810*/  IADD3 R231, R233, 0x10020, RZ ;  /* 0x00010020e9e77810 */ /* 0x000fe20007ffe0ff */
[----:B------:R-:W5:Y:S01]  /*2820*/  LDSM.16.M88.4 R44, [R233+0x10800] ;  /* 0x01080000e92c783b */ /* 0x000f620000000200 */
[----:B------:R-:W-:Y:S01]  /*2830*/  @P1 IADD3 R231, R2, -0x20, RZ ;  /* 0xffffffe002e71810 */ /* 0x000fe20007ffe0ff */
[----:B------:R-:W-:Y:S02]  /*2840*/  IMAD.MOV.U32 R2, RZ, RZ, 0x40 ;  /* 0x00000040ff027424 */ /* 0x000fe400078e00ff */
[----:B------:R-:W-:Y:S01]  /*2850*/  LDSM.16.M88.4 R56, [R233+0x11000] ;  /* 0x01100000e938783b */ /* 0x000fe20000000200 */
[C---:B------:R-:W-:Y:S02]  /*2860*/  IADD3 R223, R231.reuse, 0x800, RZ ;  /* 0x00000800e7df7810 */ /* 0x040fe40007ffe0ff */
[----:B------:R-:W-:Y:S01]  /*2870*/  SEL R2, R2, 0xffffffc0, !P2 ;  /* 0xffffffc002027807 */ /* 0x000fe20005000000 */
[----:B--2---:R-:W2:Y:S01]  /*2880*/  LDSM.16.M88.4 R16, [R231] ;  /* 0x00000000e710783b */ /* 0x004ea20000000200 */
[----:B------:R-:W-:-:S02]  /*2890*/  IADD3 R222, R231, 0x1000, RZ ;  /* 0x00001000e7de7810 */ /* 0x000fc40007ffe0ff */
[----:B------:R-:W-:Y:S01]  /*28a0*/  IADD3 R221, R231, 0x1800, RZ ;  /* 0x00001800e7dd7810 */ /* 0x000fe20007ffe0ff */
[----:B------:R-:W1:Y:S01]  /*28b0*/  LDSM.16.M88.4 R24, [R233+0x11800] ;  /* 0x01180000e918783b */ /* 0x000e620000000200 */
[----:B------:R-:W-:Y:S01]  /*28c0*/  IMAD.IADD R227, R233, 0x1, R2 ;  /* 0x00000001e9e37824 */ /* 0x000fe200078e0202 */
[C---:B------:R-:W-:Y:S01]  /*28d0*/  IADD3 R219, R231.reuse, 0x2000, RZ ;  /* 0x00002000e7db7810 */ /* 0x040fe20007ffe0ff */
[----:B------:R-:W-:Y:S01]  /*28e0*/  IMAD.IADD R220, R2, 0x1, R231 ;  /* 0x0000000102dc7824 */ /* 0x000fe200078e02e7 */
[----:B------:R-:W-:Y:S01]  /*28f0*/  LDSM.16.M88.4 R52, [R231+0x800] ;  /* 0x00080000e734783b */ /* 0x000fe20000000200 */
[C---:B------:R-:W-:Y:S02]  /*2900*/  IADD3 R218, R231.reuse, 0x2800, RZ ;  /* 0x00002800e7da7810 */ /* 0x040fe40007ffe0ff */
[C---:B------:R-:W-:Y:S01]  /*2910*/  IADD3 R217, R231.reuse, 0x3000, RZ ;  /* 0x00003000e7d97810 */ /* 0x040fe20007ffe0ff */
[----:B------:R-:W3:Y:S01]  /*2920*/  LDSM.16.M88.4 R12, [R227+0x10000] ;  /* 0x01000000e30c783b */ /* 0x000ee20000000200 */
[----:B------:R-:W-:-:S02]  /*2930*/  IADD3 R216, R231, 0x3800, RZ ;  /* 0x00003800e7d87810 */ /* 0x000fc40007ffe0ff */
[C---:B------:R-:W-:Y:S01]  /*2940*/  IADD3 R215, R231.reuse, 0x4000, RZ ;  /* 0x00004000e7d77810 */ /* 0x040fe20007ffe0ff */
[----:B------:R-:W1:Y:S01]  /*2950*/  LDSM.16.M88.4 R48, [R231+0x1000] ;  /* 0x00100000e730783b */ /* 0x000e620000000200 */
[C---:B------:R-:W-:Y:S02]  /*2960*/  IADD3 R214, R231.reuse, 0x4800, RZ ;  /* 0x00004800e7d67810 */ /* 0x040fe40007ffe0ff */
[C---:B------:R-:W-:Y:S01]  /*2970*/  IADD3 R213, R231.reuse, 0x5000, RZ ;  /* 0x00005000e7d57810 */ /* 0x040fe20007ffe0ff */
[----:B------:R-:W1:Y:S01]  /*2980*/  LDSM.16.M88.4 R40, [R231+0x1800] ;  /* 0x00180000e728783b */ /* 0x000e620000000200 */
[C---:B------:R-:W-:Y:S02]  /*2990*/  IADD3 R212, R231.reuse, 0x5800, RZ ;  /* 0x00005800e7d47810 */ /* 0x040fe40007ffe0ff */
[C---:B------:R-:W-:Y:S01]  /*29a0*/  IADD3 R211, R231.reuse, 0x6000, RZ ;  /* 0x00006000e7d37810 */ /* 0x040fe20007ffe0ff */
[----:B------:R-:W-:Y:S01]  /*29b0*/  LDSM.16.M88.4 R80, [R227+0x10800] ;  /* 0x01080000e350783b */ /* 0x000fe20000000200 */
[----:B------:R-:W-:-:S02]  /*29c0*/  IADD3 R210, R231, 0x6800, RZ ;  /* 0x00006800e7d27810 */ /* 0x000fc40007ffe0ff */
[C---:B------:R-:W-:Y:S01]  /*29d0*/  IADD3 R209, R231.reuse, 0x7000, RZ ;  /* 0x00007000e7d17810 */ /* 0x040fe20007ffe0ff */
[----:B----4-:R-:W-:Y:S01]  /*29e0*/  HMMA.16816.F32.BF16 R8, R36, R20, RZ ;  /* 0x000000142408723c */ /* 0x010fe200000418ff */
[----:B------:R-:W-:Y:S01]  /*29f0*/  LDSM.16.M88.4 R68, [R227+0x11000] ;  /* 0x01100000e344783b */ /* 0x000fe20000000200 */
[----:B------:R-:W-:-:S03]  /*2a00*/  IADD3 R208, R231, 0x7800, RZ ;  /* 0x00007800e7d07810 */ /* 0x000fc60007ffe0ff */
[----:B------:R-:W-:Y:S03]  /*2a10*/  LDSM.16.M88.4 R64, [R227+0x11800] ;  /* 0x01180000e340783b */ /* 0x000fe60000000200 */
[C---:B------:R-:W-:Y:S01]  /*2a20*/  HMMA.16816.F32.BF16 R20, R36.reuse, R22, RZ ;  /* 0x000000162414723c */ /* 0x040fe200000418ff */
[----:B------:R-:W-:Y:S04]  /*2a30*/  LDSM.16.M88.4 R92, [R233+0x16800] ;  /* 0x01680000e95c783b */ /* 0x000fe80000000200 */
[----:B------:R-:W-:Y:S03]  /*2a40*/  LDSM.16.M88.4 R88, [R227+0x16000] ;  /* 0x01600000e358783b */ /* 0x000fe60000000200 */
[----:B-----5:R-:W-:Y:S08]  /*2a50*/  HMMA.16816.F32.BF16 R32, R36, R44, RZ ;  /* 0x0000002c2420723c */ /* 0x020ff000000418ff */
[----:B--2---:R-:W-:Y:S08]  /*2a60*/  HMMA.16816.F32.BF16 R8, R28, R16, R8 ;  /* 0x000000101c08723c */ /* 0x004ff00000041808 */
[C---:B------:R-:W-:Y:S08]  /*2a70*/  HMMA.16816.F32.BF16 R60, R36.reuse, R56, RZ ;  /* 0x00000038243c723c */ /* 0x040ff000000418ff */
[C---:B------:R-:W-:Y:S08]  /*2a80*/  HMMA.16816.F32.BF16 R44, R36.reuse, R46, RZ ;  /* 0x0000002e242c723c */ /* 0x040ff000000418ff */
[C---:B------:R-:W-:Y:S08]  /*2a90*/  HMMA.16816.F32.BF16 R56, R36.reuse, R58, RZ ;  /* 0x0000003a2438723c */ /* 0x040ff000000418ff */
[C---:B-1----:R-:W-:Y:S08]  /*2aa0*/  HMMA.16816.F32.BF16 R76, R36.reuse, R24, RZ ;  /* 0x00000018244c723c */ /* 0x042ff000000418ff */
[----:B------:R-:W-:Y:S01]  /*2ab0*/  HMMA.16816.F32.BF16 R36, R36, R26, RZ ;  /* 0x0000001a2424723c */ /* 0x000fe200000418ff */
[----:B------:R-:W-:Y:S07]  /*2ac0*/  LDSM.16.M88.4 R24, [R229] ;  /* 0x00000000e518783b */ /* 0x000fee0000000200 */
[----:B------:R-:W-:Y:S01]  /*2ad0*/  HMMA.16816.F32.BF16 R20, R28, R18, R20 ;  /* 0x000000121c14723c */ /* 0x000fe20000041814 */
[----:B------:R-:W1:Y:S07]  /*2ae0*/  LDSM.16.M88.4 R16, [R220] ;  /* 0x00000000dc10783b */ /* 0x000e6e0000000200 */
[----:B---3--:R-:W-:Y:S08]  /*2af0*/  HMMA.16816.F32.BF16 R8, R72, R12, R8 ;  /* 0x0000000c4808723c */ /* 0x008ff00000041808 */
        /* <DEDUP_REMOVED lines=104> */
[C---:B-1----:R-:W-:Y:S08]  /*3180*/  HMMA.16816.F32.BF16 R32, R16.reuse, R40, R32 ;  /* 0x000000281020723c */ /* 0x042ff00000041820 */
[----:B------:R-:W-:Y:S01]  /*3190*/  HMMA.16816.F32.BF16 R44, R16, R42, R44 ;  /* 0x0000002a102c723c */ /* 0x000fe2000004182c */
[----:B------:R-:W-:Y:S07]  /*31a0*/  LDSM.16.M88.4 R40, [R232+0xc000] ;  /* 0x00c00000e828783b */ /* 0x000fee0000000200 */
[----:B------:R-:W-:Y:S01]  /*31b0*/  HMMA.16816.F32.BF16 R20, R84, R26, R20 ;  /* 0x0000001a5414723c */ /* 0x000fe20000041814 */
[----:B------:R-:W-:Y:S07]  /*31c0*/  LDSM.16.M88.4 R24, [R227+0x15000] ;  /* 0x01500000e318783b */ /* 0x000fee0000000200 */
[----:B------:R-:W-:Y:S08]  /*31d0*/  HMMA.16816.F32.BF16 R8, R68, R28, R8 ;  /* 0x0000001c4408723c */ /* 0x000ff00000041808 */
        /* <DEDUP_REMOVED lines=10> */
[----:B------:R-:W-:Y:S07]  /*3280*/  LDSM.16.M88.4 R36, [R231+0x6800] ;  /* 0x00680000e724783b */ /* 0x000fee0000000200 */
[----:B-1----:R-:W-:Y:S08]  /*3290*/  HMMA.16816.F32.BF16 R32, R68, R12, R32 ;  /* 0x0000000c4420723c */ /* 0x002ff00000041820 */
[----:B------:R-:W-:Y:S08]  /*32a0*/  HMMA.16816.F32.BF16 R8, R40, R48, R8 ;  /* 0x000000302808723c */ /* 0x000ff00000041808 */
[----:B------:R-:W-:Y:S01]  /*32b0*/  HMMA.16816.F32.BF16 R44, R68, R14, R44 ;  /* 0x0000000e442c723c */ /* 0x000fe2000004182c */
[----:B------:R-:W-:Y:S07]  /*32c0*/  LDSM.16.M88.4 R12, [R220+0x6000] ;  /* 0x00600000dc0c783b */ /* 0x000fee0000000200 */
[C---:B------:R-:W-:Y:S08]  /*32d0*/  HMMA.16816.F32.BF16 R76, R16.reuse, R64, R76 ;  /* 0x00000040104c723c */ /* 0x040ff0000004184c */
[----:B------:R-:W-:Y:S01]  /*32e0*/  HMMA.16816.F32.BF16 R72, R16, R66, R72 ;  /* 0x000000421048723c */ /* 0x000fe20000041848 */
[----:B------:R-:W1:Y:S04]  /*32f0*/  LDSM.16.M88.4 R64, [R220+0x5000] ;  /* 0x00500000dc40783b */ /* 0x000e680000000200 */
[----:B------:R-:W2:Y:S03]  /*3300*/  LDSM.16.M88.4 R16, [R229+0xc000] ;  /* 0x00c00000e510783b */ /* 0x000ea60000000200 */
[----:B------:R-:W-:Y:S08]  /*3310*/  HMMA.16816.F32.BF16 R60, R84, R24, R60 ;  /* 0x00000018543c723c */ /* 0x000ff0000004183c */
[----:B------:R-:W-:Y:S08]  /*3320*/  HMMA.16816.F32.BF16 R32, R52, R92, R32 ;  /* 0x0000005c3420723c */ /* 0x000ff00000041820 */
[----:B------:R-:W-:Y:S01]  /*3330*/  HMMA.16816.F32.BF16 R20, R40, R50, R20 ;  /* 0x000000322814723c */ /* 0x000fe20000041814 */
[----:B------:R-:W4:Y:S07]  /*3340*/  LDSM.16.M88.4 R48, [R233+0x17000] ;  /* 0x01700000e930783b */ /* 0x000f2e0000000200 */
[----:B---3--:R-:W-:Y:S08]  /*3350*/  HMMA.16816.F32.BF16 R8, R28, R88, R8 ;  /* 0x000000581c08723c */ /* 0x008ff00000041808 */
[----:B------:R-:W-:Y:S08]  /*3360*/  HMMA.16816.F32.BF16 R44, R52, R94, R44 ;  /* 0x0000005e342c723c */ /* 0x000ff0000004182c */
[----:B------:R-:W-:Y:S01]  /*3370*/  HMMA.16816.F32.BF16 R56, R84, R26, R56 ;  /* 0x0000001a5438723c */ /* 0x000fe20000041838 */
[----:B------:R-:W3:Y:S07]  /*3380*/  LDSM.16.M88.4 R24, [R227+0x16800] ;  /* 0x01680000e318783b */ /* 0x000eee0000000200 */
[----:B-1----:R-:W-:Y:S08]  /*3390*/  HMMA.16816.F32.BF16 R60, R68, R64, R60 ;  /* 0x00000040443c723c */ /* 0x002ff0000004183c */
[----:B------:R-:W-:Y:S08]  /*33a0*/  HMMA.16816.F32.BF16 R32, R40, R36, R32 ;  /* 0x000000242820723c */ /* 0x000ff00000041820 */
[----:B------:R-:W-:Y:S01]  /*33b0*/  HMMA.16816.F32.BF16 R20, R28, R90, R20 ;  /* 0x0000005a1c14723c */ /* 0x000fe20000041814 */
[----:B------:R-:W-:Y:S07]  /*33c0*/  LDSM.16.M88.4 R88, [R231+0x7000] ;  /* 0x00700000e758783b */ /* 0x000fee0000000200 */
[----:B--2---:R-:W-:Y:S08]  /*33d0*/  HMMA.16816.F32.BF16 R8, R16, R12, R8 ;  /* 0x0000000c1008723c */ /* 0x004ff00000041808 */
[----:B------:R-:W-:Y:S01]  /*33e0*/  HMMA.16816.F32.BF16 R44, R40, R38, R44 ;  /* 0x00000026282c723c */ /* 0x000fe2000004182c */
[----:B------:R-:W1:Y:S07]  /*33f0*/  LDSM.16.M88.4 R36, [R220+0x5800] ;  /* 0x00580000dc24783b */ /* 0x000e6e0000000200 */
[C---:B------:R-:W-:Y:S08]  /*3400*/  HMMA.16816.F32.BF16 R76, R84.reuse, R80, R76 ;  /* 0x00000050544c723c */ /* 0x040ff0000004184c */
[----:B------:R-:W-:Y:S01]  /*3410*/  HMMA.16816.F32.BF16 R80, R84, R82, R72 ;  /* 0x000000525450723c */ /* 0x000fe20000041848 */
[----:B------:R-:W2:Y:S01]  /*3420*/  LDSM.16.M88.4 R72, [R220+0x6800] ;  /* 0x00680000dc48783b */ /* 0x000ea20000000200 */
[----:B------:R-:W-:-:S02]  /*3430*/  FMUL.FTZ R2, R8, c[0x0][0x2ec] ;  /* 0x0000bb0008027a20 */ /* 0x000fc40000410000 */
[----:B------:R-:W-:-:S04]  /*3440*/  FMUL.FTZ R6, R9, c[0x0][0x2ec] ;  /* 0x0000bb0009067a20 */ /* 0x000fc80000410000 */
[----:B------:R-:W-:Y:S01]  /*3450*/  HMMA.16816.F32.BF16 R56, R68, R66, R56 ;  /* 0x000000424438723c */ /* 0x000fe20000041838 */
[----:B------:R-:W5:Y:S07]  /*3460*/  MUFU.TANH R2, R2 ;  /* 0x0000000200027308 */ /* 0x000f6e0000002400 */
[----:B----4-:R-:W-:Y:S01]  /*3470*/  HMMA.16816.F32.BF16 R60, R52, R48, R60 ;  /* 0x00000030343c723c */ /* 0x010fe2000004183c */
[----:B------:R-:W-:Y:S06]  /*3480*/  MUFU.TANH R6, R6 ;  /* 0x0000000600067308 */ /* 0x000fec0000002400 */
[----:B------:R-:W-:Y:S01]  /*3490*/  FMUL.FTZ R48, R10, c[0x0][0x2ec] ;  /* 0x0000bb000a307a20 */ /* 0x000fe20000410000 */
[----:B---3--:R-:W-:Y:S01]  /*34a0*/  HMMA.16816.F32.BF16 R32, R28, R24, R32 ;  /* 0x000000181c20723c */ /* 0x008fe20000041820 */
[----:B------:R-:W-:-:S02]  /*34b0*/  FMUL.FTZ R49, R11, c[0x0][0x2ec] ;  /* 0x0000bb000b317a20 */ /* 0x000fc40000410000 */
[----:B------:R-:W3:Y:S02]  /*34c0*/  LDSM.16.M88.4 R8, [R233+0x17800] ;  /* 0x01780000e908783b */ /* 0x000ee40000000200 */
[----:B------:R-:W4:Y:S03]  /*34d0*/  MUFU.TANH R48, R48 ;  /* 0x0000003000307308 */ /* 0x000f260000002400 */
[----:B------:R-:W-:Y:S01]  /*34e0*/  HMMA.16816.F32.BF16 R20, R16, R14, R20 ;  /* 0x0000000e1014723c */ /* 0x000fe20000041814 */
[----:B------:R-:W-:Y:S04]  /*34f0*/  LDSM.16.M88.4 R12, [R227+0x17000] ;  /* 0x01700000e30c783b */ /* 0x000fe80000000200 */
[----:B------:R-:W2:Y:S03]  /*3500*/  MUFU.TANH R49, R49 ;  /* 0x0000003100317308 */ /* 0x000ea60000002400 */
[C---:B-1----:R-:W-:Y:S08]  /*3510*/  HMMA.16816.F32.BF16 R76, R68.reuse, R36, R76 ;  /* 0x00000024444c723c */ /* 0x042ff0000004184c */
[----:B------:R-:W-:Y:S08]  /*3520*/  HMMA.16816.F32.BF16 R80, R68, R38, R80 ;  /* 0x000000264450723c */ /* 0x000ff00000041850 */
[----:B------:R-:W-:Y:S01]  /*3530*/  HMMA.16816.F32.BF16 R56, R52, R50, R56 ;  /* 0x000000323438723c */ /* 0x000fe20000041838 */
[----:B------:R-:W-:-:S02]  /*3540*/  FMUL.FTZ R64, R20, c[0x0][0x2ec] ;  /* 0x0000bb0014407a20 */ /* 0x000fc40000410000 */
[----:B------:R-:W-:Y:S02]  /*3550*/  FMUL.FTZ R36, R22, c[0x0][0x2ec] ;  /* 0x0000bb0016247a20 */ /* 0x000fe40000410000 */
[----:B------:R-:W-:Y:S02]  /*3560*/  FMUL.FTZ R37, R23, c[0x0][0x2ec] ;  /* 0x0000bb0017257a20 */ /* 0x000fe40000410000 */
[----:B------:R-:W-:Y:S01]  /*3570*/  FMUL.FTZ R50, R21, c[0x0][0x2ec] ;  /* 0x0000bb0015327a20 */ /* 0x000fe20000410000 */
[----:B--2---:R-:W-:Y:S01]  /*3580*/  HMMA.16816.F32.BF16 R32, R16, R72, R32 ;  /* 0x000000481020723c */ /* 0x004fe20000041820 */
[----:B------:R-:W1:Y:S01]  /*3590*/  LDSM.16.M88.4 R20, [R231+0x7800] ;  /* 0x00780000e714783b */ /* 0x000e620000000200 */
[----:B------:R-:W-:Y:S06]  /*35a0*/  MUFU.TANH R64, R64 ;  /* 0x0000004000407308 */ /* 0x000fec0000002400 */
[C---:B---3--:R-:W-:Y:S02]  /*35b0*/  HMMA.16816.F32.BF16 R76, R52.reuse, R8, R76 ;  /* 0x00000008344c723c */ /* 0x048fe4000004184c */
[----:B------:R-:W2:Y:S06]  /*35c0*/  MUFU.TANH R36, R36 ;  /* 0x0000002400247308 */ /* 0x000eac0000002400 */
[----:B------:R-:W-:Y:S02]  /*35d0*/  HMMA.16816.F32.BF16 R80, R52, R10, R80 ;  /* 0x0000000a3450723c */ /* 0x000fe40000041850 */
[----:B------:R-:W-:Y:S05]  /*35e0*/  MUFU.TANH R50, R50 ;  /* 0x0000003200327308 */ /* 0x000fea0000002400 */
[----:B------:R-:W-:Y:S01]  /*35f0*/  IMAD.SHL.U32 R11, R4, 0x2, RZ ;  /* 0x00000002040b7824 */ /* 0x000fe200078e00ff */
[----:B------:R-:W-:Y:S01]  /*3600*/  HMMA.16816.F32.BF16 R56, R40, R90, R56 ;  /* 0x0000005a2838723c */ /* 0x000fe20000041838 */
[----:B------:R-:W-:Y:S01]  /*3610*/  FMUL.FTZ R51, R32, c[0x0][0x2ec] ;  /* 0x0000bb0020337a20 */ /* 0x000fe20000410000 */
[----:B------:R-:W3:Y:S01]  /*3620*/  MUFU.TANH R37, R37 ;  /* 0x0000002500257308 */ /* 0x000ee20000002400 */
[----:B------:R-:W-:Y:S01]  /*3630*/  FMUL.FTZ R65, R33, c[0x0][0x2ec] ;  /* 0x0000bb0021417a20 */ /* 0x000fe20000410000 */
[----:B------:R-:W-:Y:S01]  /*3640*/  LOP3.LUT R11, R11, 0x6, RZ, 0xc0, !PT ;  /* 0x000000060b0b7812 */ /* 0x000fe200078ec0ff */
[----:B------:R-:W-:-:S02]  /*3650*/  FMUL.FTZ R8, R34, c[0x0][0x2ec] ;  /* 0x0000bb0022087a20 */ /* 0x000fc40000410000 */
[----:B------:R-:W-:Y:S01]  /*3660*/  FMUL.FTZ R9, R35, c[0x0][0x2ec] ;  /* 0x0000bb0023097a20 */ /* 0x000fe20000410000 */
[----:B------:R-:W-:Y:S01]  /*3670*/  HMMA.16816.F32.BF16 R60, R40, R88, R60 ;  /* 0x00000058283c723c */ /* 0x000fe2000004183c */
[----:B------:R-:W2:Y:S01]  /*3680*/  LDSM.16.M88.4 R32, [R227+0x17800] ;  /* 0x01780000e320783b */ /* 0x000ea20000000200 */
[----:B------:R-:W-:Y:S06]  /*3690*/  MUFU.TANH R51, R51 ;  /* 0x0000003300337308 */ /* 0x000fec0000002400 */
[----:B------:R-:W-:Y:S01]  /*36a0*/  HMMA.16816.F32.BF16 R44, R28, R26, R44 ;  /* 0x0000001a1c2c723c */ /* 0x000fe2000004182c */
[----:B------:R-:W3:Y:S01]  /*36b0*/  LDSM.16.M88.4 R24, [R220+0x7000] ;  /* 0x00700000dc18783b */ /* 0x000ee20000000200 */
[----:B------:R-:W2:Y:S06]  /*36c0*/  MUFU.TANH R8, R8 ;  /* 0x0000000800087308 */ /* 0x000eac0000002400 */
[C---:B-1----:R-:W-:Y:S02]  /*36d0*/  HMMA.16816.F32.BF16 R76, R40.reuse, R20, R76 ;  /* 0x00000014284c723c */ /* 0x042fe4000004184c */
[----:B------:R-:W-:Y:S06]  /*36e0*/  MUFU.TANH R65, R65 ;  /* 0x0000004100417308 */ /* 0x000fec0000002400 */
[----:B------:R-:W-:Y:S02]  /*36f0*/  HMMA.16816.F32.BF16 R80, R40, R22, R80 ;  /* 0x000000162850723c */ /* 0x000fe40000041850 */
[----:B------:R-:W1:Y:S06]  /*3700*/  MUFU.TANH R9, R9 ;  /* 0x0000000900097308 */ /* 0x000e6c0000002400 */
[C---:B------:R-:W-:Y:S08]  /*3710*/  HMMA.16816.F32.BF16 R56, R28.reuse, R14, R56 ;  /* 0x0000000e1c38723c */ /* 0x040ff00000041838 */
[----:B------:R-:W-:Y:S01]  /*3720*/  HMMA.16816.F32.BF16 R60, R28, R12, R60 ;  /* 0x0000000c1c3c723c */ /* 0x000fe2000004183c */
[----:B------:R-:W1:Y:S01]  /*3730*/  LDSM.16.M88.4 R12, [R220+0x7800] ;  /* 0x00780000dc0c783b */ /* 0x000e620000000200 */
[----:B------:R-:W-:-:S06]  /*3740*/  DEPBAR.LE SB0, 0x0 ;  /* 0x000080000000791a */ /* 0x000fcc0000000000 */
[C---:B--2---:R-:W-:Y:S08]  /*3750*/  HMMA.16816.F32.BF16 R76, R28.reuse, R32, R76 ;  /* 0x000000201c4c723c */ /* 0x044ff0000004184c */
[----:B------:R-:W-:Y:S08]  /*3760*/  HMMA.16816.F32.BF16 R80, R28, R34, R80 ;  /* 0x000000221c50723c */ /* 0x000ff00000041850 */
[C---:B---3--:R-:W-:Y:S07]  /*3770*/  HMMA.16816.F32.BF16 R56, R16.reuse, R26, R56 ;  /* 0x0000001a1038723c */ /* 0x048fee0000041838 */
[----:B------:R-:W-:Y:S01]  /*3780*/  IMAD.U32 R26, RZ, RZ, UR21 ;  /* 0x00000015ff1a7e24 */ /* 0x000fe2000f8e00ff */
[----:B------:R-:W-:Y:S03]  /*3790*/  HMMA.16816.F32.BF16 R60, R16, R24, R60 ;  /* 0x00000018103c723c */ /* 0x000fe6000004183c */
[----:B------:R-:W-:-:S05]  /*37a0*/  IMAD R26, R26, 0x40, R11 ;  /* 0x000000401a1a7824 */ /* 0x000fca00078e020b */
[C---:B------:R-:W-:Y:S01]  /*37b0*/  HMMA.16816.F32.BF16 R44, R16.reuse, R74, R44 ;  /* 0x0000004a102c723c */ /* 0x040fe2000004182c */
[C---:B------:R-:W-:Y:S02]  /*37c0*/  IADD3 R4, R26.reuse, 0x8, RZ ;  /* 0x000000081a047810 */ /* 0x040fe40007ffe0ff */
[----:B------:R-:W-:Y:S02]  /*37d0*/  IADD3 R10, R26, 0x1, RZ ;  /* 0x000000011a0a7810 */ /* 0x000fe40007ffe0ff */
[----:B------:R-:W-:Y:S02]  /*37e0*/  ISETP.GE.AND P0, PT, R4, UR18, PT ;  /* 0x0000001204007c0c */ /* 0x000fe4000bf06270 */
[C---:B------:R-:W-:Y:S01]  /*37f0*/  IADD3 R4, R26.reuse, 0x11, RZ ;  /* 0x000000111a047810 */ /* 0x040fe20007ffe0ff */
[C---:B-1----:R-:W-:Y:S01]  /*3800*/  HMMA.16816.F32.BF16 R76, R16.reuse, R12, R76 ;  /* 0x0000000c104c723c */ /* 0x042fe2000004184c */
[----:B------:R-:W-:Y:S01]  /*3810*/  ISETP.GE.AND P2, PT, R26, UR18, PT ;  /* 0x000000121a007c0c */ /* 0x000fe2000bf46270 */
[----:B------:R-:W-:Y:S01]  /*3820*/  FMUL.FTZ R56, R56, c[0x0][0x2ec] ;  /* 0x0000bb0038387a20 */ /* 0x000fe20000410000 */
[----:B------:R-:W-:Y:S01]  /*3830*/  ISETP.GE.AND P4, PT, R4, UR18, PT ;  /* 0x0000001204007c0c */ /* 0x000fe2000bf86270 */
[----:B------:R-:W-:Y:S01]  /*3840*/  FMUL.FTZ R57, R57, c[0x0][0x2ec] ;  /* 0x0000bb0039397a20 */ /* 0x000fe20000410000 */
[----:B------:R-:W-:Y:S01]  /*3850*/  IADD3 R4, R26, 0x18, RZ ;  /* 0x000000181a047810 */ /* 0x000fe20007ffe0ff */
[----:B------:R-:W-:Y:S01]  /*3860*/  FMUL.FTZ R58, R58, c[0x0][0x2ec] ;  /* 0x0000bb003a3a7a20 */ /* 0x000fe20000410000 */
[----:B------:R-:W-:Y:S01]  /*3870*/  ISETP.GE.AND P1, PT, R10, UR18, PT ;  /* 0x000000120a007c0c */ /* 0x000fe2000bf26270 */
[----:B------:R-:W-:Y:S01]  /*3880*/  HMMA.16816.F32.BF16 R80, R16, R14, R80 ;  /* 0x0000000e1050723c */ /* 0x000fe20000041850 */
[----:B------:R-:W-:Y:S01]  /*3890*/  ISETP.GE.AND P3, PT, R4, UR18, PT ;  /* 0x0000001204007c0c */ /* 0x000fe2000bf66270 */
[----:B------:R-:W-:Y:S01]  /*38a0*/  FMUL.FTZ R61, R61, c[0x0][0x2ec] ;  /* 0x0000bb003d3d7a20 */ /* 0x000fe20000410000 */
[----:B------:R-:W-:Y:S01]  /*38b0*/  IADD3 R4, R26, 0x19, RZ ;  /* 0x000000191a047810 */ /* 0x000fe20007ffe0ff */
[----:B------:R-:W-:Y:S01]  /*38c0*/  FMUL.FTZ R63, R63, c[0x0][0x2ec] ;  /* 0x0000bb003f3f7a20 */ /* 0x000fe20000410000 */
[----:B-----5:R-:W-:Y:S01]  /*38d0*/  FSEL R22, R2, -INF , !P2 ;  /* 0xff80000002167808 */ /* 0x020fe20005000000 */
[----:B------:R-:W-:Y:S01]  /*38e0*/  MUFU.TANH R185, R61 ;  /* 0x0000003d00b97308 */ /* 0x000fe20000002400 */
[----:B------:R-:W-:Y:S01]  /*38f0*/  IADD3 R2, R26, 0x20, RZ ;  /* 0x000000201a027810 */ /* 0x000fe20007ffe0ff */
[----:B------:R-:W-:Y:S01]  /*3900*/  FMUL.FTZ R24, R44, c[0x0][0x2ec] ;  /* 0x0000bb002c187a20 */ /* 0x000fe20000410000 */
[----:B----4-:R-:W-:Y:S01]  /*3910*/  FSEL R48, R48, -INF , !P2 ;  /* 0xff80000030307808 */ /* 0x010fe20005000000 */
[----:B------:R-:W-:Y:S01]  /*3920*/  FMUL.FTZ R21, R46, c[0x0][0x2ec] ;  /* 0x0000bb002e157a20 */ /* 0x000fe20000410000 */
[----:B------:R-:W-:Y:S01]  /*3930*/  IADD3 R11, R26, 0x9, RZ ;  /* 0x000000091a0b7810 */ /* 0x000fe20007ffe0ff */
[----:B------:R-:W-:Y:S01]  /*3940*/  FMUL.FTZ R25, R45, c[0x0][0x2ec] ;  /* 0x0000bb002d197a20 */ /* 0x000fe20000410000 */
[----:B------:R-:W-:Y:S01]  /*3950*/  ISETP.GE.AND P2, PT, R4, UR18, PT ;  /* 0x0000001204007c0c */ /* 0x000fe2000bf46270 */
[----:B------:R-:W1:Y:S01]  /*3960*/  MUFU.TANH R198, R63 ;  /* 0x0000003f00c67308 */ /* 0x000e620000002400 */
[----:B------:R-:W-:Y:S01]  /*3970*/  FSEL R4, R49, -INF , !P1 ;  /* 0xff80000031047808 */ /* 0x000fe20004800000 */
[----:B------:R-:W-:Y:S01]  /*3980*/  FMUL.FTZ R20, R47, c[0x0][0x2ec] ;  /* 0x0000bb002f147a20 */ /* 0x000fe20000410000 */
[----:B------:R-:W-:Y:S01]  /*3990*/  FSEL R23, R6, -INF , !P1 ;  /* 0xff80000006177808 */ /* 0x000fe20004800000 */
[----:B------:R-:W-:Y:S01]  /*39a0*/  FMUL.FTZ R60, R60, c[0x0][0x2ec] ;  /* 0x0000bb003c3c7a20 */ /* 0x000fe20000410000 */
[----:B------:R-:W-:Y:S01]  /*39b0*/  ISETP.GE.AND P1, PT, R2, UR18, PT ;  /* 0x0000001202007c0c */ /* 0x000fe2000bf26270 */
[----:B------:R-:W-:Y:S01]  /*39c0*/  FMUL.FTZ R62, R62, c[0x0][0x2ec] ;  /* 0x0000bb003e3e7a20 */ /* 0x000fe20000410000 */
[C---:B------:R-:W-:Y:S01]  /*39d0*/  IADD3 R2, R26.reuse, 0x21, RZ ;  /* 0x000000211a027810 */ /* 0x040fe20007ffe0ff */
[----:B------:R-:W-:Y:S01]  /*39e0*/  MUFU.TANH R24, R24 ;  /* 0x0000001800187308 */ /* 0x000fe20000002400 */
[----:B------:R-:W-:Y:S01]  /*39f0*/  ISETP.GE.AND P6, PT, R11, UR18, PT ;  /* 0x000000120b007c0c */ /* 0x000fe2000bfc6270 */
[----:B------:R-:W-:Y:S01]  /*3a00*/  FMUL.FTZ R59, R59, c[0x0][0x2ec] ;  /* 0x0000bb003b3b7a20 */ /* 0x000fe20000410000 */
[----:B------:R-:W-:Y:S01]  /*3a10*/  IADD3 R10, R26, 0x10, RZ ;  /* 0x000000101a0a7810 */ /* 0x000fe20007ffe0ff */
[----:B------:R-:W-:Y:S01]  /*3a20*/  FMUL.FTZ R76, R76, c[0x0][0x2ec] ;  /* 0x0000bb004c4c7a20 */ /* 0x000fe20000410000 */
[----:B------:R-:W-:Y:S01]  /*3a30*/  IADD3 R6, R26, 0x28, RZ ;  /* 0x000000281a067810 */ /* 0x000fe20007ffe0ff */
[----:B------:R-:W-:Y:S01]  /*3a40*/  FMUL.FTZ R77, R77, c[0x0][0x2ec] ;  /* 0x0000bb004d4d7a20 */ /* 0x000fe20000410000 */
[----:B------:R-:W-:Y:S01]  /*3a50*/  FSEL R36, R36, -INF , !P0 ;  /* 0xff80000024247808 */ /* 0x000fe20004000000 */
[----:B------:R-:W2:Y:S01]  /*3a60*/  MUFU.TANH R21, R21 ;  /* 0x0000001500157308 */ /* 0x000ea20000002400 */
[----:B------:R-:W-:Y:S01]  /*3a70*/  FSEL R27, R64, -INF , !P0 ;  /* 0xff800000401b7808 */ /* 0x000fe20004000000 */
[----:B------:R-:W-:Y:S01]  /*3a80*/  FMUL.FTZ R78, R78, c[0x0][0x2ec] ;  /* 0x0000bb004e4e7a20 */ /* 0x000fe20000410000 */
[----:B------:R-:W-:Y:S01]  /*3a90*/  ISETP.GE.AND P0, PT, R2, UR18, PT ;  /* 0x0000001202007c0c */ /* 0x000fe2000bf06270 */
[----:B------:R-:W-:Y:S01]  /*3aa0*/  FMUL.FTZ R79, R79, c[0x0][0x2ec] ;  /* 0x0000bb004f4f7a20 */ /* 0x000fe20000410000 */
[----:B------:R-:W-:Y:S01]  /*3ab0*/  FSEL R2, R37, -INF , !P6 ;  /* 0xff80000025027808 */ /* 0x000fe20007000000 */
[----:B------:R-:W-:Y:S01]  /*3ac0*/  FMUL.FTZ R80, R80, c[0x0][0x2ec] ;  /* 0x0000bb0050507a20 */ /* 0x000fe20000410000 */
[----:B------:R-:W-:Y:S01]  /*3ad0*/  FSEL R29, R50, -INF , !P6 ;  /* 0xff800000321d7808 */ /* 0x000fe20007000000 */
[----:B------:R-:W-:Y:S01]  /*3ae0*/  MUFU.TANH R25, R25 ;  /* 0x0000001900197308 */ /* 0x000fe20000002400 */
[----:B------:R-:W-:Y:S01]  /*3af0*/  ISETP.GE.AND P5, PT, R10, UR18, PT ;  /* 0x000000120a007c0c */ /* 0x000fe2000bfa6270 */
[----:B------:R-:W-:Y:S01]  /*3b00*/  FMUL.FTZ R81, R81, c[0x0][0x2ec] ;  /* 0x0000bb0051517a20 */ /* 0x000fe20000410000 */
[----:B------:R-:W-:Y:S01]  /*3b10*/  ISETP.GE.AND P6, PT, R6, UR18, PT ;  /* 0x0000001206007c0c */ /* 0x000fe2000bfc6270 */
[----:B------:R-:W-:Y:S01]  /*3b20*/  FMUL.FTZ R82, R82, c[0x0][0x2ec] ;  /* 0x0000bb0052527a20 */ /* 0x000fe20000410000 */
[----:B------:R-:W-:Y:S01]  /*3b30*/  IADD3 R6, R26, 0x29, RZ ;  /* 0x000000291a067810 */ /* 0x000fe20007ffe0ff */
[----:B------:R-:W-:Y:S01]  /*3b40*/  FMUL.FTZ R83, R83, c[0x0][0x2ec] ;  /* 0x0000bb0053537a20 */ /* 0x000fe20000410000 */
[----:B------:R-:W-:Y:S01]  /*3b50*/  FSEL R12, R8, -INF , !P5 ;  /* 0xff800000080c7808 */ /* 0x000fe20006800000 */
[----:B------:R-:W3:Y:S01]  /*3b60*/  MUFU.TANH R20, R20 ;  /* 0x0000001400147308 */ /* 0x000ee20000002400 */
[----:B------:R-:W-:-:S02]  /*3b70*/  FSEL R15, R51, -INF , !P5 ;  /* 0xff800000330f7808 */ /* 0x000fc40006800000 */
[----:B------:R-:W-:Y:S02]  /*3b80*/  ISETP.GE.AND P5, PT, R6, UR18, PT ;  /* 0x0000001206007c0c */ /* 0x000fe4000bfa6270 */
[----:B------:R-:W-:Y:S02]  /*3b90*/  IADD3 R6, R26, 0x30, RZ ;  /* 0x000000301a067810 */ /* 0x000fe40007ffe0ff */
[----:B------:R-:W-:Y:S01]  /*3ba0*/  FSEL R16, R9, -INF , !P4 ;  /* 0xff80000009107808 */ /* 0x000fe20006000000 */
[----:B------:R-:W-:Y:S01]  /*3bb0*/  MUFU.TANH R191, R60 ;  /* 0x0000003c00bf7308 */ /* 0x000fe20000002400 */
[----:B------:R-:W-:Y:S02]  /*3bc0*/  FSEL R13, R65, -INF , !P4 ;  /* 0xff800000410d7808 */ /* 0x000fe40006000000 */
[----:B-1----:R-:W-:Y:S02]  /*3bd0*/  FSEL R198, R198, -INF , !P0 ;  /* 0xff800000c6c67808 */ /* 0x002fe40004000000 */
[----:B------:R-:W-:-:S02]  /*3be0*/  FSEL R185, R185, -INF , !P0 ;  /* 0xff800000b9b97808 */ /* 0x000fc40004000000 */
[----:B------:R-:W-:Y:S01]  /*3bf0*/  ISETP.GE.AND P4, PT, R6, UR18, PT ;  /* 0x0000001206007c0c */ /* 0x000fe2000bf86270 */
[----:B------:R-:W1:Y:S01]  /*3c00*/  MUFU.TANH R186, R62 ;  /* 0x0000003e00ba7308 */ /* 0x000e620000002400 */
[----:B------:R-:W-:Y:S02]  /*3c10*/  PLOP3.LUT P0, PT, PT, PT, UP0, 0x80, 0x0 ;  /* 0x000000000000781c */ /* 0x000fe40003f0f008 */
[----:B------:R-:W-:Y:S02]  /*3c20*/  IADD3 R6, R26, 0x31, RZ ;  /* 0x000000311a067810 */ /* 0x000fe40007ffe0ff */
[----:B--2---:R-:W-:Y:S02]  /*3c30*/  FSEL R10, R21, -INF , !P3 ;  /* 0xff800000150a7808 */ /* 0x004fe40005800000 */
[----:B------:R-:W-:Y:S01]  /*3c40*/  FSEL R11, R24, -INF , !P3 ;  /* 0xff800000180b7808 */ /* 0x000fe20005800000 */
[----:B------:R-:W2:Y:S01]  /*3c50*/  MUFU.TANH R189, R56 ;  /* 0x0000003800bd7308 */ /* 0x000ea20000002400 */
[----:B------:R-:W-:-:S02]  /*3c60*/  ISETP.GE.AND P3, PT, R6, UR18, PT ;  /* 0x0000001206007c0c */ /* 0x000fc4000bf66270 */
[C---:B------:R-:W-:Y:S02]  /*3c70*/  IADD3 R6, R26.reuse, 0x38, RZ ;  /* 0x000000381a067810 */ /* 0x040fe40007ffe0ff */
[----:B------:R-:W-:Y:S02]  /*3c80*/  IADD3 R26, R26, 0x39, RZ ;  /* 0x000000391a1a7810 */ /* 0x000fe40007ffe0ff */
[----:B---3--:R-:W-:Y:S01]  /*3c90*/  FSEL R8, R20, -INF , !P2 ;  /* 0xff80000014087808 */ /* 0x008fe20005000000 */
[----:B------:R-:W3:Y:S01]  /*3ca0*/  MUFU.TANH R187, R57 ;  /* 0x0000003900bb7308 */ /* 0x000ee20000002400 */
[----:B------:R-:W-:Y:S02]  /*3cb0*/  FSEL R9, R25, -INF , !P2 ;  /* 0xff80000019097808 */ /* 0x000fe40005000000 */
[----:B-1----:R-:W-:Y:S02]  /*3cc0*/  FSEL R186, R186, -INF , !P1 ;  /* 0xff800000baba7808 */ /* 0x002fe40004800000 */
[----:B------:R-:W-:-:S02]  /*3cd0*/  FSEL R191, R191, -INF , !P1 ;  /* 0xff800000bfbf7808 */ /* 0x000fc40004800000 */
[----:B------:R-:W-:Y:S01]  /*3ce0*/  ISETP.GE.AND P2, PT, R6, UR18, PT ;  /* 0x0000001206007c0c */ /* 0x000fe2000bf46270 */
[----:B------:R-:W1:Y:S01]  /*3cf0*/  MUFU.TANH R190, R58 ;  /* 0x0000003a00be7308 */ /* 0x000e620000002400 */
[----:B------:R-:W-:Y:S02]  /*3d00*/  ISETP.GE.AND P1, PT, R26, UR18, PT ;  /* 0x000000121a007c0c */ /* 0x000fe4000bf26270 */
[----:B--2---:R-:W-:-:S05]  /*3d10*/  FSEL R189, R189, -INF , !P6 ;  /* 0xff800000bdbd7808 */ /* 0x004fca0007000000 */
[----:B------:R-:W2:Y:S01]  /*3d20*/  MUFU.TANH R196, R59 ;  /* 0x0000003b00c47308 */ /* 0x000ea20000002400 */
[----:B---3--:R-:W-:-:S07]  /*3d30*/  FSEL R187, R187, -INF , !P5 ;  /* 0xff800000bbbb7808 */ /* 0x008fce0006800000 */
[----:B------:R-:W3:Y:S01]  /*3d40*/  MUFU.TANH R197, R76 ;  /* 0x0000004c00c57308 */ /* 0x000ee20000002400 */
[----:B-1----:R-:W-:-:S07]  /*3d50*/  FSEL R190, R190, -INF , !P6 ;  /* 0xff800000bebe7808 */ /* 0x002fce0007000000 */
[----:B------:R-:W1:Y:S01]  /*3d60*/  MUFU.TANH R195, R77 ;  /* 0x0000004d00c37308 */ /* 0x000e620000002400 */
[----:B--2---:R-:W-:-:S07]  /*3d70*/  FSEL R196, R196, -INF , !P5 ;  /* 0xff800000c4c47808 */ /* 0x004fce0006800000 */
        /* <DEDUP_REMOVED lines=11> */
[----:B--2---:R-:W-:Y:S02]  /*3e30*/  FSEL R170, R170, -INF , !P2 ;  /* 0xff800000aaaa7808 */ /* 0x004fe40005000000 */
[----:B---3--:R-:W-:Y:S02]  /*3e40*/  FSEL R168, R168, -INF , !P1 ;  /* 0xff800000a8a87808 */ /* 0x008fe40004800000 */
[----:B-1----:R-:W-:Y:S01]  /*3e50*/  FSEL R171, R171, -INF , !P1 ;  /* 0xff800000abab7808 */ /* 0x002fe20004800000 */
        /* <DEDUP_REMOVED lines=72> */
.L_x_1563:
[----:B------:R-:W-:Y:S05]  /*42e0*/  BSYNC B0 ;  /* 0x0000000000007941 */ /* 0x000fea0003800000 */
.L_x_1562:
[----:B------:R-:W0:Y:S02]  /*42f0*/  LDGDEPBAR ;  /* 0x00000000000079af */ /* 0x000e240000000000 */
.L_x_1561:
[----:B------:R-:W-:Y:S02]  /*4300*/  FMNMX.FTZ R14, R22, R23, !PT ;  /* 0x00000017160e7209 */ /* 0x000fe40007810000 */
[----:B-1----:R-:W-:Y:S02]  /*4310*/  FMNMX.FTZ R19, R48, R4, !PT ;  /* 0x0000000430137209 */ /* 0x002fe40007810000 */
        /* <DEDUP_REMOVED lines=70> */
[----:B------:R-:W2:Y:S01]  /*4780*/  LDSM.16.MT88.4 R4, [R224+0x1e000] ;  /* 0x01e00000e004783b */ /* 0x000ea20000004200 */
[--C-:B------:R-:W-:Y:S01]  /*4790*/  FFMA.FTZ R177, R15, c[0x0][0x23c], -R194.reuse ;  /* 0x00008f000fb17a23 */ /* 0x100fe200000108c2 */
[----:B------:R-:W3:Y:S01]  /*47a0*/  MUFU.EX2 R178, R178 ;  /* 0x000000b200b27308 */ /* 0x000ee20000000800 */
        /* <DEDUP_REMOVED lines=14> */
[----:B---3--:R-:W-:Y:S01]  /*4890*/  F2FP.BF16.PACK_AB R128, R178, R179 ;  /* 0x000000b3b280723e */ /* 0x008fe200000010ff */
        /* <DEDUP_REMOVED lines=11> */
[----:B------:R-:W3:Y:S01]  /*4950*/  MUFU.EX2 R180, R180 ;  /* 0x000000b400b47308 */ /* 0x000ee20000000800 */
        /* <DEDUP_REMOVED lines=10> */
[----:B---3--:R-:W-:Y:S01]  /*4a00*/  F2FP.BF16.PACK_AB R129, R180, R181 ;  /* 0x000000b5b481723e */ /* 0x008fe200000010ff */
[----:B------:R-:W-:Y:S02]  /*4a10*/  FFMA.FTZ R199, R168, c[0x0][0x23c], -R169 ;  /* 0x00008f00a8c77a23 */ /* 0x000fe400000108a9 */
[----:B------:R-:W-:Y:S01]  /*4a20*/  FADD.FTZ R180, R181, R180 ;  /* 0x000000b4b5b47221 */ /* 0x000fe20000010000 */
[----:B------:R-:W-:Y:S01]  /*4a30*/  LDSM.16.MT88.4 R168, [R225+0x1b800] ;  /* 0x01b80000e1a8783b */ /* 0x000fe20000004200 */
[----:B------:R-:W-:-:S02]  /*4a40*/  FADD.FTZ R179, R179, R178 ;  /* 0x000000b2b3b37221 */ /* 0x000fc40000010000 */
[----:B------:R-:W-:Y:S02]  /*4a50*/  MUFU.EX2 R177, R177 ;  /* 0x000000b100b17308 */ /* 0x000fe40000000800 */
[----:B------:R-:W-:-:S04]  /*4a60*/  FADD.FTZ R176, R176, R179 ;  /* 0x000000b3b0b07221 */ /* 0x000fc80000010000 */
[----:B------:R-:W-:Y:S01]  /*4a70*/  FADD.FTZ R176, R173, R176 ;  /* 0x000000b0adb07221 */ /* 0x000fe20000010000 */
[----:B-1----:R-:W-:Y:S01]  /*4a80*/  F2FP.BF16.PACK_AB R131, R174, R183 ;  /* 0x000000b7ae83723e */ /* 0x002fe200000010ff */
        /* <DEDUP_REMOVED lines=55> */
[C---:B--2---:R-:W-:Y:S07]  /*4e00*/  HMMA.16816.F32.BF16 R124, R128.reuse, R4, RZ ;  /* 0x00000004807c723c */ /* 0x044fee00000418ff */
        /* <DEDUP_REMOVED lines=8> */
[C---:B------:R-:W-:Y:S01]  /*4e90*/  F2FP.BF16.PACK_AB R7, R0.reuse, R165 ;  /* 0x000000a50007723e */ /* 0x040fe200000010ff */
        /* <DEDUP_REMOVED lines=126> */
[----:B------:R-:W1:Y:S04]  /*5680*/  LDSM.16.MT88.4 R12, [R228+0x1d800] ;  /* 0x01d80000e40c783b */ /* 0x000e680000004200 */
[----:B------:R-:W-:Y:S03]  /*5690*/  STL [R1+0x4], R0 ;  /* 0x0000040001007387 */ /* 0x000fe60000100800 */
[C---:B--2---:R-:W-:Y:S01]  /*56a0*/  HMMA.16816.F32.BF16 R44, R4.reuse, R8, R44 ;  /* 0x00000008042c723c */ /* 0x044fe2000004182c */
[----:B------:R-:W-:Y:S07]  /*56b0*/  STL [R1+0x8], R2 ;  /* 0x0000080201007387 */ /* 0x000fee0000100800 */
        /* <DEDUP_REMOVED lines=51> */
[----:B------:R-:W-:-:S02]  /*59f0*/  IADD3 R7, P1, R10, UR12, RZ ;  /* 0x0000000c0a077c10 */ /* 0x000fc4000ff3e0ff */
        /* <DEDUP_REMOVED lines=12> */
[----:B------:R-:W-:Y:S01]  /*5ac0*/  LEA R251, P0, R5, c[0x0][0x170], 0x1 ;  /* 0x00005c0005fb7a11 */ /* 0x000fe200078008ff */
[----:B------:R1:W-:Y:S01]  /*5ad0*/  STL [R1], R0 ;  /* 0x0000000001007387 */ /* 0x0003e20000100800 */
[----:B------:R-:W-:Y:S01]  /*5ae0*/  LEA.HI.X R252, R7, c[0x0][0x16c], R252, 0x1, P1 ;  /* 0x00005b0007fc7a11 */ /* 0x000fe200008f0cfc */
[----:B------:R-:W-:Y:S01]  /*5af0*/  UMOV UR10, URZ ;  /* 0x0000003f000a7c82 */ /* 0x000fe20008000000 */
[----:B------:R-:W-:Y:S01]  /*5b00*/  LEA.HI.X R250, R5, c[0x0][0x174], R250, 0x1, P0 ;  /* 0x00005d0005fa7a11 */ /* 0x000fe200000f0cfa */
[----:B------:R-:W-:Y:S01]  /*5b10*/  ULDC.64 UR4, c[0x0][0x1a0] ;  /* 0x0000680000047ab9 */ /* 0x000fe20000000a00 */
[----:B------:R-:W-:-:S02]  /*5b20*/  IADD3 R4, P0, R248, 0x20, RZ ;  /* 0x00000020f8047810 */ /* 0x000fc40007f1e0ff */
[----:B------:R-:W-:Y:S01]  /*5b30*/  ISETP.GE.AND P1, PT, R237, c[0x0][0x220], PT ;  /* 0x00008800ed007a0c */ /* 0x000fe20003f26270 */
[----:B-1----:R-:W-:Y:S01]  /*5b40*/  IMAD.MOV.U32 R0, RZ, RZ, R3 ;  /* 0x000000ffff007224 */ /* 0x002fe200078e0003 */
[----:B------:R-:W-:-:S05]  /*5b50*/  SHF.R.S32.HI R3, RZ, 0x1f, R248 ;  /* 0x0000001fff037819 */ /* 0x000fca00000114f8 */
[----:B------:R-:W-:Y:S01]  /*5b60*/  IMAD.X R5, RZ, RZ, R3, P0 ;  /* 0x000000ffff057224 */ /* 0x000fe200000e0603 */
[----:B------:R1:W-:Y:S04]  /*5b70*/  STL.64 [R1+0x10], R2 ;  /* 0x0000100201007387 */ /* 0x0003e80000100a00 */
[----:B------:R1:W-:Y:S01]  /*5b80*/  STL.64 [R1+0x18], R4 ;  /* 0x0000180401007387 */ /* 0x0003e20000100a00 */
[----:B------:R-:W-:Y:S05]  /*5b90*/  BRA `(.L_x_1565) ;  /* 0x0000045000007947 */ /* 0x000fea0003800000 */
.L_x_1567:
        /* <DEDUP_REMOVED lines=11> */
[----:B------:R-:W-:Y:S02]  /*5c50*/  @!P4 IMAD R6, R6, c[0x0][0x198], RZ ;  /* 0x000066000606ca24 */ /* 0x000fe400078e02ff */
[----:B------:R-:W-:Y:S02]  /*5c60*/  @!P4 IMAD R2, R7, c[0x0][0x198], RZ ;  /* 0x000066000702ca24 */ /* 0x000fe400078e02ff */
[----:B------:R-:W-:Y:S01]  /*5c70*/  @!P4 IMAD R6, R3, c[0x0][0x19c], R6 ;  /* 0x000067000306ca24 */ /* 0x000fe200078e0206 */
[-C--:B------:R-:W-:Y:S01]  /*5c80*/  @!P4 LEA R3, P0, R12, R242.reuse, 0x6 ;  /* 0x000000f20c03c211 */ /* 0x080fe200078030ff */
[----:B------:R-:W-:Y:S04]  /*5c90*/  @!P4 IMAD.WIDE.U32 R16, R4, c[0x0][0x198], RZ ;  /* 0x000066000410ca25 */ /* 0x000fe800078e00ff */
[----:B------:R-:W-:Y:S01]  /*5ca0*/  @!P4 IMAD R2, R5, c[0x0][0x19c], R2 ;  /* 0x000067000502ca24 */ /* 0x000fe200078e0202 */
[----:B------:R-:W-:Y:S01]  /*5cb0*/  @!P4 LEA R4, P6, R16, R242, 0x6 ;  /* 0x000000f21004c211 */ /* 0x000fe200078c30ff */
[----:B------:R-:W-:Y:S02]  /*5cc0*/  @!P4 IMAD.IADD R5, R13, 0x1, R6 ;  /* 0x000000010d05c824 */ /* 0x000fe400078e0206 */
        /* <DEDUP_REMOVED lines=50> */
.L_x_1565:
[----:B------:R-:W2:Y:S01]  /*5ff0*/  LDL.64 R8, [R1+0x18] ;  /* 0x0000180001087983 */ /* 0x000ea20000100a00 */
[----:B------:R-:W-:Y:S01]  /*6000*/  UIADD3 UR8, UR6, -UR10, URZ ;  /* 0x8000000a06087290 */ /* 0x000fe2000fffe03f */
[----:B------:R-:W-:Y:S04]  /*6010*/  DEPBAR.LE SB0, 0x0 ;  /* 0x000080000000791a */ /* 0x000fe80000000000 */
[----:B-1----:R-:W3:Y:S01]  /*6020*/  LDL.64 R4, [R1+0x10] ;  /* 0x0000100001047983 */ /* 0x002ee20000100a00 */
[----:B------:R-:W-:Y:S01]  /*6030*/  USHF.R.S32.HI UR7, URZ, 0x1f, UR8 ;  /* 0x0000001f3f077899 */ /* 0x000fe20008011408 */
[----:B------:R-:W-:Y:S01]  /*6040*/  MOV R164, UR8 ;  /* 0x0000000800a47c02 */ /* 0x000fe20008000f00 */
[----:B------:R-:W-:Y:S01]  /*6050*/  UIMAD.WIDE.U32 UR22, UR8, UR4, URZ ;  /* 0x00000004081672a5 */ /* 0x000fe2000f8e003f */
[----:B------:R-:W-:Y:S01]  /*6060*/  MOV R165, UR8 ;  /* 0x0000000800a57c02 */ /* 0x000fe20008000f00 */
[----:B------:R-:W-:Y:S01]  /*6070*/  UIMAD UR7, UR7, UR4, URZ ;  /* 0x00000004070772a4 */ /* 0x000fe2000f8e023f */
[----:B------:R-:W-:Y:S01]  /*6080*/  BAR.SYNC.DEFER_BLOCKING 0x0 ;  /* 0x0000000000007b1d */ /* 0x000fe20000010000 */
[----:B------:R-:W-:Y:S01]  /*6090*/  MOV R2, UR8 ;  /* 0x0000000800027c02 */ /* 0x000fe20008000f00 */
[----:B------:R-:W-:Y:S01]  /*60a0*/  IMAD.MOV.U32 R12, RZ, RZ, c[0x0][0x1a0] ;  /* 0x00006800ff0c7624 */ /* 0x000fe200078e00ff */
[----:B------:R-:W-:Y:S01]  /*60b0*/  UIMAD UR7, UR8, UR5, UR7 ;  /* 0x00000005080772a4 */ /* 0x000fe2000f8e0207 */
[----:B------:R-:W-:Y:S02]  /*60c0*/  MOV R6, UR22 ;  /* 0x0000001600067c02 */ /* 0x000fe40008000f00 */
[----:B------:R-:W-:Y:S01]  /*60d0*/  MOV R3, UR8 ;  /* 0x0000000800037c02 */ /* 0x000fe20008000f00 */
[----:B------:R-:W-:Y:S01]  /*60e0*/  UIADD3 UR7, UR23, UR7, URZ ;  /* 0x0000000717077290 */ /* 0x000fe2000fffe03f */
[----:B------:R-:W-:Y:S02]  /*60f0*/  MOV R7, UR23 ;  /* 0x0000001700077c02 */ /* 0x000fe40008000f00 */
[----:B------:R-:W-:Y:S01]  /*6100*/  MOV R13, c[0x0][0x1a4] ;  /* 0x00006900000d7a02 */ /* 0x000fe20000000f00 */
[----:B------:R-:W-:Y:S01]  /*6110*/  @P4 STS.128 [R236+0x18000], RZ ;  /* 0x018000ffec004388 */ /* 0x000fe20000000c00 */
[----:B---3--:R-:W-:Y:S02]  /*6120*/  LEA R14, P5, R165, R4, 0x6 ;  /* 0x00000004a50e7211 */ /* 0x008fe400078a30ff */
[----:B--2---:R-:W-:Y:S02]  /*6130*/  LEA R18, P0, R164, R8, 0x6 ;  /* 0x00000008a4127211 */ /* 0x004fe400078030ff */
[----:B------:R-:W-:Y:S02]  /*6140*/  LEA.HI.X.SX32 R15, R3, R5, 0x6, P5 ;  /* 0x00000005030f7211 */ /* 0x000fe400028f36ff */
[----:B------:R-:W-:Y:S01]  /*6150*/  LEA.HI.X.SX32 R19, R2, R9, 0x6, P0 ;  /* 0x0000000902137211 */ /* 0x000fe200000f36ff */
[----:B------:R-:W-:Y:S01]  /*6160*/  IMAD.WIDE.U32 R10, R18, c[0x0][0x1a0], RZ ;  /* 0x00006800120a7a25 */ /* 0x000fe200078e00ff */
[C---:B------:R-:W-:Y:S02]  /*6170*/  LEA R164, P0, R6.reuse, R240, 0x6 ;  /* 0x000000f006a47211 */ /* 0x040fe400078030ff */
[----:B------:R-:W-:Y:S01]  /*6180*/  MOV R2, UR7 ;  /* 0x0000000700027c02 */ /* 0x000fe20008000f00 */
[----:B------:R-:W-:Y:S01]  /*6190*/  IMAD R166, R15, c[0x0][0x1a0], RZ ;  /* 0x000068000fa67a24 */ /* 0x000fe200078e02ff */
[----:B------:R-:W-:Y:S01]  /*61a0*/  UIADD3 UR7, UR9, -UR10, URZ ;  /* 0x8000000a09077290 */ /* 0x000fe2000fffe03f */
[----:B------:R-:W-:Y:S01]  /*61b0*/  IMAD R165, R19, c[0x0][0x1a0], RZ ;  /* 0x0000680013a57a24 */ /* 0x000fe200078e02ff */
[----:B------:R-:W-:Y:S01]  /*61c0*/  LEA.HI.X R3, R6, R235, R2, 0x6, P0 ;  /* 0x000000eb06037211 */ /* 0x000fe200000f3402 */
[----:B------:R-:W-:Y:S01]  /*61d0*/  IMAD R166, R14, c[0x0][0x1a4], R166 ;  /* 0x000069000ea67a24 */ /* 0x000fe200078e02a6 */
[----:B------:R-:W-:Y:S01]  /*61e0*/  @!P4 LEA R6, P5, R164, c[0x0][0x170], 0x1 ;  /* 0x00005c00a406ca11 */ /* 0x000fe200078a08ff */
[----:B------:R-:W-:Y:S01]  /*61f0*/  IMAD.WIDE.U32 R14, R14, c[0x0][0x1a0], RZ ;  /* 0x000068000e0e7a25 */ /* 0x000fe200078e00ff */
[----:B------:R-:W-:Y:S02]  /*6200*/  LEA R2, P0, R12, R164, 0x5 ;  /* 0x000000a40c027211 */ /* 0x000fe400078028ff */
[----:B------:R-:W-:Y:S01]  /*6210*/  @!P4 LEA.HI.X R7, R164, c[0x0][0x174], R3, 0x1, P5 ;  /* 0x00005d00a407ca11 */ /* 0x000fe200028f0c03 */
[----:B------:R-:W-:Y:S01]  /*6220*/  IMAD R165, R18, c[0x0][0x1a4], R165 ;  /* 0x0000690012a57a24 */ /* 0x000fe200078e02a5 */
[----:B------:R-:W-:Y:S02]  /*6230*/  LEA R18, P6, R14, R251, 0x1 ;  /* 0x000000fb0e127211 */ /* 0x000fe400078c08ff */
[----:B------:R-:W-:Y:S01]  /*6240*/  IADD3 R166, R15, R166, RZ ;  /* 0x000000a60fa67210 */ /* 0x000fe20007ffe0ff */
[----:B------:R-:W-:Y:S01]  /*6250*/  @!PT LDS RZ, [RZ] ;  /* 0x00000000fffff984 */ /* 0x000fe20000000800 */
[----:B------:R-:W-:Y:S01]  /*6260*/  @!PT LDS RZ, [RZ] ;  /* 0x00000000fffff984 */ /* 0x000fe20000000800 */
[----:B------:R-:W-:Y:S01]  /*6270*/  @!PT LDS RZ, [RZ] ;  /* 0x00000000fffff984 */ /* 0x000fe20000000800 */
[----:B------:R1:W-:Y:S01]  /*6280*/  @!P4 LDGSTS.E.BYPASS.LTC128B.128 [R236+0x18000], [R6.64] ;  /* 0x1800000006eccfae */ /* 0x0003e2000b901d50 */
[----:B------:R-:W-:Y:S02]  /*6290*/  LEA.HI.X R3, R12, R3, R13, 0x5, P0 ;  /* 0x000000030c037211 */ /* 0x000fe400000f2c0d */
[----:B------:R-:W-:Y:S02]  /*62a0*/  LEA.HI.X R19, R14, R250, R166, 0x1, P6 ;  /* 0x000000fa0e137211 */ /* 0x000fe400030f0ca6 */
[----:B------:R-:W-:Y:S01]  /*62b0*/  @!P4 LEA R22, P0, R2, c[0x0][0x170], 0x1 ;  /* 0x00005c000216ca11 */ /* 0x000fe200078008ff */
[----:B------:R-:W-:Y:S01]  /*62c0*/  @P3 STS.128 [R236+0x1a000], RZ ;  /* 0x01a000ffec003388 */ /* 0x000fe20000000c00 */
[----:B------:R-:W-:Y:S02]  /*62d0*/  LEA R164, P5, R10, R251, 0x1 ;  /* 0x000000fb0aa47211 */ /* 0x000fe400078a08ff */
[----:B------:R-:W-:Y:S02]  /*62e0*/  @!P4 LEA.HI.X R23, R2, c[0x0][0x174], R3, 0x1, P0 ;  /* 0x00005d000217ca11 */ /* 0x000fe400000f0c03 */
[----:B------:R-:W-:Y:S01]  /*62f0*/  IADD3 R165, R11, R165, RZ ;  /* 0x000000a50ba57210 */ /* 0x000fe20007ffe0ff */
[----:B------:R-:W-:Y:S01]  /*6300*/  @!PT LDS RZ, [RZ] ;  /* 0x00000000fffff984 */ /* 0x000fe20000000800 */
[----:B------:R-:W-:Y:S01]  /*6310*/  @!PT LDS RZ, [RZ] ;  /* 0x00000000fffff984 */ /* 0x000fe20000000800 */
[----:B------:R-:W-:Y:S01]  /*6320*/  @!PT LDS RZ, [RZ] ;  /* 0x00000000fffff984 */ /* 0x000fe20000000800 */
[----:B------:R2:W-:Y:S01]  /*6330*/  @!P3 LDGSTS.E.BYPASS.LTC128B.128 [R236+0x1a000], [R18.64+0x80] ;  /* 0x1a00008012ecbfae */ /* 0x0005e2000b901d50 */
[----:B------:R-:W-:Y:S02]  /*6340*/  MOV R2, R8 ;  /* 0x0000000800027202 */ /* 0x000fe40000000f00 */
[----:B------:R-:W-:Y:S02]  /*6350*/  LEA.HI.X R165, R10, R250, R165, 0x1, P5 ;  /* 0x000000fa0aa57211 */ /* 0x000fe400028f0ca5 */
[----:B------:R-:W-:Y:S01]  /*6360*/  MOV R3, R9 ;  /* 0x0000000900037202 */ /* 0x000fe20000000f00 */
[----:B------:R-:W-:Y:S06]  /*6370*/  @P2 STS.128 [R236+0x1c000], RZ ;  /* 0x01c000ffec002388 */ /* 0x000fec0000000c00 */
[----:B------:R-:W-:Y:S01]  /*6380*/  @!PT LDS RZ, [RZ] ;  /* 0x00000000fffff984 */ /* 0x000fe20000000800 */
[----:B------:R-:W-:Y:S01]  /*6390*/  @!PT LDS RZ, [RZ] ;  /* 0x00000000fffff984 */ /* 0x000fe20000000800 */
[----:B------:R-:W-:Y:S01]  /*63a0*/  @!PT LDS RZ, [RZ] ;  /* 0x00000000fffff984 */ /* 0x000fe20000000800 */
[----:B------:R2:W-:Y:S06]  /*63b0*/  @!P2 LDGSTS.E.BYPASS.LTC128B.128 [R236+0x1c000], [R18.64+0x100] ;  /* 0x1c00010012ecafae */ /* 0x0005ec000b901d50 */
        /* <DEDUP_REMOVED lines=9> */
[----:B------:R3:W-:Y:S06]  /*6450*/  @!P4 LDGSTS.E.BYPASS.LTC128B.128 [R236+0x19000], [R22.64] ;  /* 0x1900000016eccfae */ /* 0x0007ec000b901d50 */
        /* <DEDUP_REMOVED lines=15> */
[----:B------:R-:W-:Y:S06]  /*6550*/  LDSM.16.M88.4 R168, [R234] ;  /* 0x00000000eaa8783b */ /* 0x000fec0000000200 */
[----:B------:R-:W1:Y:S06]  /*6560*/  LDSM.16.M88.4 R172, [R233+0x10000] ;  /* 0x01000000e9ac783b */ /* 0x000e6c0000000200 */
[----:B------:R-:W5:Y:S06]  /*6570*/  LDSM.16.M88.4 R176, [R233+0x10800] ;  /* 0x01080000e9b0783b */ /* 0x000f6c0000000200 */
[----:B------:R-:W3:Y:S01]  /*6580*/  LDSM.16.M88.4 R180, [R233+0x11000] ;  /* 0x01100000e9b4783b */ /* 0x000ee20000000200 */
[----:B----4-:R-:W-:Y:S01]  /*6590*/  IMAD.MOV.U32 R164, RZ, RZ, R4 ;  /* 0x000000ffffa47224 */ /* 0x010fe200078e0004 */
[----:B------:R-:W-:Y:S04]  /*65a0*/  MOV R165, R5 ;  /* 0x0000000500a57202 */ /* 0x000fe80000000f00 */
[----:B------:R-:W0:Y:S06]  /*65b0*/  LDGDEPBAR ;  /* 0x00000000000079af */ /* 0x000e2c0000000000 */
[----:B------:R-:W4:Y:S06]  /*65c0*/  LDSM.16.M88.4 R184, [R233+0x11800] ;  /* 0x01180000e9b8783b */ /* 0x000f2c0000000200 */
[----:B------:R-:W-:Y:S06]  /*65d0*/  LDSM.16.M88.4 R188, [R232] ;  /* 0x00000000e8bc783b */ /* 0x000fec0000000200 */
[----:B------:R-:W4:Y:S01]  /*65e0*/  LDSM.16.M88.4 R192, [R231] ;  /* 0x00000000e7c0783b */ /* 0x000f220000000200 */
[C---:B-1----:R-:W-:Y:S05]  /*65f0*/  HMMA.16816.F32.BF16 R4, R168.reuse, R172, RZ ;  /* 0x000000aca804723c */ /* 0x042fea00000418ff */
[----:B------:R-:W1:Y:S03]  /*6600*/  LDSM.16.M88.4 R196, [R223] ;  /* 0x00000000dfc4783b */ /* 0x000e660000000200 */
[C---:B------:R-:W-:Y:S03]  /*6610*/  HMMA.16816.F32.BF16 R8, R168.reuse, R174, RZ ;  /* 0x000000aea808723c */ /* 0x040fe600000418ff */
[----:B------:R-:W1:Y:S06]  /*6620*/  LDSM.16.M88.4 R200, [R222] ;  /* 0x00000000dec8783b */ /* 0x000e6c0000000200 */
[----:B------:R-:W1:Y:S01]  /*6630*/  LDSM.16.M88.4 R204, [R221] ;  /* 0x00000000ddcc783b */ /* 0x000e620000000200 */
[C---:B-----5:R-:W-:Y:S05]  /*6640*/  HMMA.16816.F32.BF16 R12, R168.reuse, R176, RZ ;  /* 0x000000b0a80c723c */ /* 0x060fea00000418ff */
[----:B------:R-:W-:Y:S03]  /*6650*/  LDSM.16.M88.4 R172, [R230] ;  /* 0x00000000e6ac783b */ /* 0x000fe60000000200 */
[C---:B--2---:R-:W-:Y:S03]  /*6660*/  HMMA.16816.F32.BF16 R16, R168.reuse, R178, RZ ;  /* 0x000000b2a810723c */ /* 0x044fe600000418ff */
[----:B------:R-:W2:Y:S05]  /*6670*/  LDSM.16.M88.4 R176, [R227+0x10000] ;  /* 0x01000000e3b0783b */ /* 0x000eaa0000000200 */
[C---:B---3--:R-:W-:Y:S08]  /*6680*/  HMMA.16816.F32.BF16 R20, R168.reuse, R180, RZ ;  /* 0x000000b4a814723c */ /* 0x048ff000000418ff */
[C---:B------:R-:W-:Y:S01]  /*6690*/  HMMA.16816.F32.BF16 R24, R168.reuse, R182, RZ ;  /* 0x000000b6a818723c */ /* 0x040fe200000418ff */
[----:B------:R-:W-:Y:S07]  /*66a0*/  LDSM.16.M88.4 R180, [R227+0x11000] ;  /* 0x01100000e3b4783b */ /* 0x000fee0000000200 */
[C---:B----4-:R-:W-:Y:S08]  /*66b0*/  HMMA.16816.F32.BF16 R28, R168.reuse, R184, RZ ;  /* 0x000000b8a81c723c */ /* 0x050ff000000418ff */
[----:B------:R-:W-:Y:S01]  /*66c0*/  HMMA.16816.F32.BF16 R32, R168, R186, RZ ;  /* 0x000000baa820723c */ /* 0x000fe200000418ff */
[----:B------:R-:W3:Y:S06]  /*66d0*/  LDSM.16.M88.4 R168, [R227+0x10800] ;  /* 0x01080000e3a8783b */ /* 0x000eec0000000200 */
[----:B------:R-:W4:Y:S01]  /*66e0*/  LDSM.16.M88.4 R184, [R227+0x11800] ;  /* 0x01180000e3b8783b */ /* 0x000f220000000200 */
[C---:B------:R-:W-:Y:S08]  /*66f0*/  HMMA.16816.F32.BF16 R4, R188.reuse, R192, R4 ;  /* 0x000000c0bc04723c */ /* 0x040ff00000041804 */
[C---:B------:R-:W-:Y:S01]  /*6700*/  HMMA.16816.F32.BF16 R8, R188.reuse, R194, R8 ;  /* 0x000000c2bc08723c */ /* 0x040fe20000041808 */
[----:B------:R-:W-:Y:S07]  /*6710*/  LDSM.16.M88.4 R192, [R229] ;  /* 0x00000000e5c0783b */ /* 0x000fee0000000200 */
[C---:B-1----:R-:W-:Y:S08]  /*6720*/  HMMA.16816.F32.BF16 R12, R188.reuse, R196, R12 ;  /* 0x000000c4bc0c723c */ /* 0x042ff0000004180c */
[C---:B------:R-:W-:Y:S01]  /*6730*/  HMMA.16816.F32.BF16 R16, R188.reuse, R198, R16 ;  /* 0x000000c6bc10723c */ /* 0x040fe20000041810 */
[----:B------:R-:W1:Y:S07]  /*6740*/  LDSM.16.M88.4 R196, [R220] ;  /* 0x00000000dcc4783b */ /* 0x000e6e0000000200 */
[C---:B------:R-:W-:Y:S08]  /*6750*/  HMMA.16816.F32.BF16 R20, R188.reuse, R200, R20 ;  /* 0x000000c8bc14723c */ /* 0x040ff00000041814 */
[C---:B------:R-:W-:Y:S01]  /*6760*/  HMMA.16816.F32.BF16 R24, R188.reuse, R202, R24 ;  /* 0x000000cabc18723c */ /* 0x040fe20000041818 */
[----:B------:R-:W-:Y:S07]  /*6770*/  LDSM.16.M88.4 R200, [R220+0x1000] ;  /* 0x00100000dcc8783b */ /* 0x000fee0000000200 */
[C---:B------:R-:W-:Y:S01]  /*6780*/  HMMA.16816.F32.BF16 R28, R188.reuse, R204, R28 ;  /* 0x000000ccbc1c723c */ /* 0x040fe2000004181c */
[----:B------:R-:W5:Y:S07]  /*6790*/  LDL R204, [R1] ;  /* 0x0000000001cc7983 */ /* 0x000f6e0000100800 */
[----:B------:R-:W-:Y:S01]  /*67a0*/  HMMA.16816.F32.BF16 R32, R188, R206, R32 ;  /* 0x000000cebc20723c */ /* 0x000fe20000041820 */
[----:B------:R-:W1:Y:S06]  /*67b0*/  LDSM.16.M88.4 R188, [R220+0x800] ;  /* 0x00080000dcbc783b */ /* 0x000e6c0000000200 */
[----:B------:R-:W-:Y:S01]  /*67c0*/  MOV R206, R164 ;  /* 0x000000a400ce7202 */ /* 0x000fe20000000f00 */
[C---:B--2---:R-:W-:Y:S05]  /*67d0*/  HMMA.16816.F32.BF16 R4, R172.reuse, R176, R4 ;  /* 0x000000b0ac04723c */ /* 0x044fea0000041804 */
[----:B------:R-:W-:Y:S03]  /*67e0*/  MOV R207, R165 ;  /* 0x000000a500cf7202 */ /* 0x000fe60000000f00 */
[C---:B------:R-:W-:Y:S01]  /*67f0*/  HMMA.16816.F32.BF16 R8, R172.reuse, R178, R8 ;  /* 0x000000b2ac08723c */ /* 0x040fe20000041808 */
[----:B------:R-:W-:Y:S07]  /*6800*/  LDSM.16.M88.4 R176, [R234+0x4000] ;  /* 0x00400000eab0783b */ /* 0x000fee0000000200 */
[C---:B---3--:R-:W-:Y:S08]  /*6810*/  HMMA.16816.F32.BF16 R12, R172.reuse, R168, R12 ;  /* 0x000000a8ac0c723c */ /* 0x048ff0000004180c */
[C---:B------:R-:W-:Y:S01]  /*6820*/  HMMA.16816.F32.BF16 R16, R172.reuse, R170, R16 ;  /* 0x000000aaac10723c */ /* 0x040fe20000041810 */
[----:B------:R-:W2:Y:S07]  /*6830*/  LDSM.16.M88.4 R168, [R220+0x1800] ;  /* 0x00180000dca8783b */ /* 0x000eae0000000200 */
[C---:B------:R-:W-:Y:S08]  /*6840*/  HMMA.16816.F32.BF16 R20, R172.reuse, R180, R20 ;  /* 0x000000b4ac14723c */ /* 0x040ff00000041814 */
[C---:B------:R-:W-:Y:S01]  /*6850*/  HMMA.16816.F32.BF16 R24, R172.reuse, R182, R24 ;  /* 0x000000b6ac18723c */ /* 0x040fe20000041818 */
[----:B------:R-:W3:Y:S07]  /*6860*/  LDSM.16.M88.4 R180, [R233+0x12000] ;  /* 0x01200000e9b4783b */ /* 0x000eee0000000200 */
[C---:B----4-:R-:W-:Y:S08]  /*6870*/  HMMA.16816.F32.BF16 R28, R172.reuse, R184, R28 ;  /* 0x000000b8ac1c723c */ /* 0x050ff0000004181c */
[----:B------:R-:W-:Y:S01]  /*6880*/  HMMA.16816.F32.BF16 R32, R172, R186, R32 ;  /* 0x000000baac20723c */ /* 0x000fe20000041820 */
[----:B------:R-:W4:Y:S06]  /*6890*/  LDSM.16.M88.4 R172, [R233+0x12800] ;  /* 0x01280000e9ac783b */ /* 0x000f2c0000000200 */
[----:B------:R-:W2:Y:S01]  /*68a0*/  LDSM.16.M88.4 R184, [R233+0x13000] ;  /* 0x01300000e9b8783b */ /* 0x000ea20000000200 */
        /* <DEDUP_REMOVED lines=8> */
[----:B------:R-:W1:Y:S07]  /*6930*/  LDSM.16.M88.4 R200, [R219] ;  /* 0x00000000dbc8783b */ /* 0x000e6e0000000200 */
[C---:B--2---:R-:W-:Y:S08]  /*6940*/  HMMA.16816.F32.BF16 R28, R192.reuse, R168, R28 ;  /* 0x000000a8c01c723c */ /* 0x044ff0000004181c */
[----:B------:R-:W-:Y:S01]  /*6950*/  HMMA.16816.F32.BF16 R32, R192, R170, R32 ;  /* 0x000000aac020723c */ /* 0x000fe20000041820 */
[----:B------:R-:W2:Y:S06]  /*6960*/  LDSM.16.M88.4 R168, [R218] ;  /* 0x00000000daa8783b */ /* 0x000eac0000000200 */
[----:B------:R-:W1:Y:S01]  /*6970*/  LDSM.16.M88.4 R192, [R217] ;  /* 0x00000000d9c0783b */ /* 0x000e620000000200 */
[C---:B---3--:R-:W-:Y:S08]  /*6980*/  HMMA.16816.F32.BF16 R4, R176.reuse, R180, R4 ;  /* 0x000000b4b004723c */ /* 0x048ff00000041804 */
[C---:B------:R-:W-:Y:S01]  /*6990*/  HMMA.16816.F32.BF16 R8, R176.reuse, R182, R8 ;  /* 0x000000b6b008723c */ /* 0x040fe20000041808 */
[----:B------:R-:W3:Y:S07]  /*69a0*/  LDSM.16.M88.4 R180, [R216] ;  /* 0x00000000d8b4783b */ /* 0x000eee0000000200 */
[C---:B----4-:R-:W-:Y:S08]  /*69b0*/  HMMA.16816.F32.BF16 R12, R176.reuse, R172, R12 ;  /* 0x000000acb00c723c */ /* 0x050ff0000004180c */
        /* <DEDUP_REMOVED lines=8> */
[----:B------:R-:W4:Y:S01]  /*6a40*/  LDSM.16.M88.4 R188, [R227+0x13000] ;  /* 0x01300000e3bc783b */ /* 0x000f220000000200 */
[C---:B------:R-:W-:Y:S08]  /*6a50*/  HMMA.16816.F32.BF16 R4, R196.reuse, R200, R4 ;  /* 0x000000c8c404723c */ /* 0x040ff00000041804 */
[C---:B------:R-:W-:Y:S01]  /*6a60*/  HMMA.16816.F32.BF16 R8, R196.reuse, R202, R8 ;  /* 0x000000cac408723c */ /* 0x040fe20000041808 */
[----:B------:R-:W1:Y:S07]  /*6a70*/  LDSM.16.M88.4 R200, [R227+0x13800] ;  /* 0x01380000e3c8783b */ /* 0x000e6e0000000200 */
        /* <DEDUP_REMOVED lines=8> */
[----:B------:R-:W3:Y:S06]  /*6b00*/  LDSM.16.M88.4 R180, [R220+0x2800] ;  /* 0x00280000dcb4783b */ /* 0x000eec0000000200 */
[----:B------:R-:W2:Y:S01]  /*6b10*/  LDSM.16.M88.4 R196, [R220+0x3000] ;  /* 0x00300000dcc4783b */ /* 0x000ea20000000200 */
[C---:B-1----:R-:W-:Y:S08]  /*6b20*/  HMMA.16816.F32.BF16 R4, R172.reuse, R176, R4 ;  /* 0x000000b0ac04723c */ /* 0x042ff00000041804 */
[C---:B------:R-:W-:Y:S01]  /*6b30*/  HMMA.16816.F32.BF16 R8, R172.reuse, R178, R8 ;  /* 0x000000b2ac08723c */ /* 0x040fe20000041808 */
[----:B------:R-:W1:Y:S07]  /*6b40*/  LDSM.16.M88.4 R176, [R220+0x3800] ;  /* 0x00380000dcb0783b */ /* 0x000e6e0000000200 */
        /* <DEDUP_REMOVED lines=8> */
[----:B------:R-:W1:Y:S06]  /*6bd0*/  LDSM.16.M88.4 R172, [R233+0x14800] ;  /* 0x01480000e9ac783b */ /* 0x000e6c0000000200 */
[----:B------:R-:W1:Y:S01]  /*6be0*/  LDSM.16.M88.4 R200, [R233+0x15000] ;  /* 0x01500000e9c8783b */ /* 0x000e620000000200 */
        /* <DEDUP_REMOVED lines=8> */
[----:B------:R-:W3:Y:S07]  /*6c70*/  LDSM.16.M88.4 R196, [R215] ;  /* 0x00000000d7c4783b */ /* 0x000eee0000000200 */
[C---:B-1----:R-:W-:Y:S08]  /*6c80*/  HMMA.16816.F32.BF16 R28, R168.reuse, R176, R28 ;  /* 0x000000b0a81c723c */ /* 0x042ff0000004181c */
[----:B------:R-:W-:Y:S01]  /*6c90*/  HMMA.16816.F32.BF16 R32, R168, R178, R32 ;  /* 0x000000b2a820723c */ /* 0x000fe20000041820 */
[----:B------:R-:W1:Y:S06]  /*6ca0*/  LDSM.16.M88.4 R168, [R214] ;  /* 0x00000000d6a8783b */ /* 0x000e6c0000000200 */
[----:B------:R-:W-:Y:S01]  /*6cb0*/  LDSM.16.M88.4 R176, [R212] ;  /* 0x00000000d4b0783b */ /* 0x000fe20000000200 */
[C---:B----4-:R-:W-:Y:S08]  /*6cc0*/  HMMA.16816.F32.BF16 R4, R184.reuse, R188, R4 ;  /* 0x000000bcb804723c */ /* 0x050ff00000041804 */
[C---:B------:R-:W-:Y:S01]  /*6cd0*/  HMMA.16816.F32.BF16 R8, R184.reuse, R190, R8 ;  /* 0x000000beb808723c */ /* 0x040fe20000041808 */
[----:B------:R-:W-:Y:S07]  /*6ce0*/  LDSM.16.M88.4 R188, [R230+0x8000] ;  /* 0x00800000e6bc783b */ /* 0x000fee0000000200 */
[C---:B------:R-:W-:Y:S08]  /*6cf0*/  HMMA.16816.F32.BF16 R12, R184.reuse, R172, R12 ;  /* 0x000000acb80c723c */ /* 0x040ff0000004180c */
[C---:B------:R-:W-:Y:S01]  /*6d00*/  HMMA.16816.F32.BF16 R16, R184.reuse, R174, R16 ;  /* 0x000000aeb810723c */ /* 0x040fe20000041810 */
[----:B------:R-:W4:Y:S07]  /*6d10*/  LDSM.16.M88.4 R172, [R213] ;  /* 0x00000000d5ac783b */ /* 0x000f2e0000000200 */
[C---:B------:R-:W-:Y:S08]  /*6d20*/  HMMA.16816.F32.BF16 R20, R184.reuse, R200, R20 ;  /* 0x000000c8b814723c */ /* 0x040ff00000041814 */
[C---:B------:R-:W-:Y:S01]  /*6d30*/  HMMA.16816.F32.BF16 R24, R184.reuse, R202, R24 ;  /* 0x000000cab818723c */ /* 0x040fe20000041818 */
[----:B------:R-:W4:Y:S07]  /*6d40*/  LDSM.16.M88.4 R200, [R227+0x14000] ;  /* 0x01400000e3c8783b */ /* 0x000f2e0000000200 */
[C---:B--2---:R-:W-:Y:S08]  /*6d50*/  HMMA.16816.F32.BF16 R28, R184.reuse, R180, R28 ;  /* 0x000000b4b81c723c */ /* 0x044ff0000004181c */
[----:B------:R-:W-:Y:S01]  /*6d60*/  HMMA.16816.F32.BF16 R32, R184, R182, R32 ;  /* 0x000000b6b820723c */ /* 0x000fe20000041820 */
[----:B------:R-:W2:Y:S06]  /*6d70*/  LDSM.16.M88.4 R180, [R227+0x14800] ;  /* 0x01480000e3b4783b */ /* 0x000eac0000000200 */
[----:B------:R-:W2:Y:S01]  /*6d80*/  LDSM.16.M88.4 R184, [R227+0x15000] ;  /* 0x01500000e3b8783b */ /* 0x000ea20000000200 */
[C---:B---3--:R-:W-:Y:S08]  /*6d90*/  HMMA.16816.F32.BF16 R4, R192.reuse, R196, R4 ;  /* 0x000000c4c004723c */ /* 0x048ff00000041804 */
[C---:B------:R-:W-:Y:S01]  /*6da0*/  HMMA.16816.F32.BF16 R8, R192.reuse, R198, R8 ;  /* 0x000000c6c008723c */ /* 0x040fe20000041808 */
[----:B------:R-:W3:Y:S07]  /*6db0*/  LDSM.16.M88.4 R196, [R227+0x15800] ;  /* 0x01580000e3c4783b */ /* 0x000eee0000000200 */
[C---:B-1----:R-:W-:Y:S08]  /*6dc0*/  HMMA.16816.F32.BF16 R12, R192.reuse, R168, R12 ;  /* 0x000000a8c00c723c */ /* 0x042ff0000004180c */
[C---:B------:R-:W-:Y:S01]  /*6dd0*/  HMMA.16816.F32.BF16 R16, R192.reuse, R170, R16 ;  /* 0x000000aac010723c */ /* 0x040fe20000041810 */
[----:B------:R-:W-:Y:S07]  /*6de0*/  LDSM.16.M88.4 R168, [R229+0x8000] ;  /* 0x00800000e5a8783b */ /* 0x000fee0000000200 */
[C---:B----4-:R-:W-:Y:S08]  /*6df0*/  HMMA.16816.F32.BF16 R20, R192.reuse, R172, R20 ;  /* 0x000000acc014723c */ /* 0x050ff00000041814 */
[C---:B------:R-:W-:Y:S01]  /*6e00*/  HMMA.16816.F32.BF16 R24, R192.reuse, R174, R24 ;  /* 0x000000aec018723c */ /* 0x040fe20000041818 */
[----:B------:R-:W1:Y:S07]  /*6e10*/  LDSM.16.M88.4 R172, [R220+0x4000] ;  /* 0x00400000dcac783b */ /* 0x000e6e0000000200 */
[C---:B------:R-:W-:Y:S08]  /*6e20*/  HMMA.16816.F32.BF16 R28, R192.reuse, R176, R28 ;  /* 0x000000b0c01c723c */ /* 0x040ff0000004181c */
[----:B------:R-:W-:Y:S01]  /*6e30*/  HMMA.16816.F32.BF16 R32, R192, R178, R32 ;  /* 0x000000b2c020723c */ /* 0x000fe20000041820 */
[----:B------:R-:W4:Y:S06]  /*6e40*/  LDSM.16.M88.4 R176, [R220+0x4800] ;  /* 0x00480000dcb0783b */ /* 0x000f2c0000000200 */
[----:B------:R-:W1:Y:S01]  /*6e50*/  LDSM.16.M88.4 R192, [R220+0x5000] ;  /* 0x00500000dcc0783b */ /* 0x000e620000000200 */
        /* <DEDUP_REMOVED lines=16> */
[C---:B----4-:R-:W-:Y:S08]  /*6f60*/  HMMA.16816.F32.BF16 R12, R168.reuse, R176, R12 ;  /* 0x000000b0a80c723c */ /* 0x050ff0000004180c */
[C---:B------:R-:W-:Y:S01]  /*6f70*/  HMMA.16816.F32.BF16 R16, R168.reuse, R178, R16 ;  /* 0x000000b2a810723c */ /* 0x040fe20000041810 */
[----:B------:R-:W-:Y:S07]  /*6f80*/  LDSM.16.M88.4 R176, [R232+0xc000] ;  /* 0x00c00000e8b0783b */ /* 0x000fee0000000200 */
[C---:B------:R-:W-:Y:S08]  /*6f90*/  HMMA.16816.F32.BF16 R20, R168.reuse, R192, R20 ;  /* 0x000000c0a814723c */ /* 0x040ff00000041814 */
[C---:B------:R-:W-:Y:S01]  /*6fa0*/  HMMA.16816.F32.BF16 R24, R168.reuse, R194, R24 ;  /* 0x000000c2a818723c */ /* 0x040fe20000041818 */
[----:B------:R-:W4:Y:S07]  /*6fb0*/  LDSM.16.M88.4 R192, [R211] ;  /* 0x00000000d3c0783b */ /* 0x000f2e0000000200 */
[C---:B------:R-:W-:Y:S08]  /*6fc0*/  HMMA.16816.F32.BF16 R28, R168.reuse, R200, R28 ;  /* 0x000000c8a81c723c */ /* 0x040ff0000004181c */
[----:B------:R-:W-:Y:S01]  /*6fd0*/  HMMA.16816.F32.BF16 R32, R168, R202, R32 ;  /* 0x000000caa820723c */ /* 0x000fe20000041820 */
[----:B------:R-:W1:Y:S06]  /*6fe0*/  LDSM.16.M88.4 R168, [R210] ;  /* 0x00000000d2a8783b */ /* 0x000e6c0000000200 */
[----:B------:R-:W1:Y:S01]  /*6ff0*/  LDSM.16.M88.4 R200, [R209] ;  /* 0x00000000d1c8783b */ /* 0x000e620000000200 */
[C---:B--2---:R-:W-:Y:S08]  /*7000*/  HMMA.16816.F32.BF16 R4, R180.reuse, R184, R4 ;  /* 0x000000b8b404723c */ /* 0x044ff00000041804 */
[C---:B------:R-:W-:Y:S01]  /*7010*/  HMMA.16816.F32.BF16 R8, R180.reuse, R186, R8 ;  /* 0x000000bab408723c */ /* 0x040fe20000041808 */
[----:B------:R-:W2:Y:S07]  /*7020*/  LDSM.16.M88.4 R184, [R208] ;  /* 0x00000000d0b8783b */ /* 0x000eae0000000200 */
[C---:B---3--:R-:W-:Y:S08]  /*7030*/  HMMA.16816.F32.BF16 R12, R180.reuse, R188, R12 ;  /* 0x000000bcb40c723c */ /* 0x048ff0000004180c */
[C---:B------:R-:W-:Y:S01]  /*7040*/  HMMA.16816.F32.BF16 R16, R180.reuse, R190, R16 ;  /* 0x000000beb410723c */ /* 0x040fe20000041810 */
[----:B------:R-:W-:Y:S07]  /*7050*/  LDSM.16.M88.4 R188, [R230+0xc000] ;  /* 0x00c00000e6bc783b */ /* 0x000fee0000000200 */
[C---:B------:R-:W-:Y:S08]  /*7060*/  HMMA.16816.F32.BF16 R20, R180.reuse, R196, R20 ;  /* 0x000000c4b414723c */ /* 0x040ff00000041814 */
[C---:B------:R-:W-:Y:S01]  /*7070*/  HMMA.16816.F32.BF16 R24, R180.reuse, R198, R24 ;  /* 0x000000c6b418723c */ /* 0x040fe20000041818 */
[----:B------:R-:W3:Y:S07]  /*7080*/  LDSM.16.M88.4 R196, [R227+0x16000] ;  /* 0x01600000e3c4783b */ /* 0x000eee0000000200 */
[C---:B-1----:R-:W-:Y:S08]  /*7090*/  HMMA.16816.F32.BF16 R28, R180.reuse, R172, R28 ;  /* 0x000000acb41c723c */ /* 0x042ff0000004181c */
[----:B------:R-:W-:Y:S01]  /*70a0*/  HMMA.16816.F32.BF16 R32, R180, R174, R32 ;  /* 0x000000aeb420723c */ /* 0x000fe20000041820 */
[----:B------:R-:W-:Y:S06]  /*70b0*/  LDSM.16.M88.4 R172, [R227+0x17000] ;  /* 0x01700000e3ac783b */ /* 0x000fec0000000200 */
[----:B------:R-:W-:Y:S01]  /*70c0*/  LDSM.16.M88.4 R180, [R227+0x17800] ;  /* 0x01780000e3b4783b */ /* 0x000fe20000000200 */
[C---:B----4-:R-:W-:Y:S08]  /*70d0*/  HMMA.16816.F32.BF16 R4, R176.reuse, R192, R4 ;  /* 0x000000c0b004723c */ /* 0x050ff00000041804 */
[C---:B------:R-:W-:Y:S01]  /*70e0*/  HMMA.16816.F32.BF16 R8, R176.reuse, R194, R8 ;  /* 0x000000c2b008723c */ /* 0x040fe20000041808 */
[----:B------:R-:W-:Y:S07]  /*70f0*/  LDSM.16.M88.4 R192, [R229+0xc000] ;  /* 0x00c00000e5c0783b */ /* 0x000fee0000000200 */
[C---:B------:R-:W-:Y:S08]  /*7100*/  HMMA.16816.F32.BF16 R12, R176.reuse, R168, R12 ;  /* 0x000000a8b00c723c */ /* 0x040ff0000004180c */
[C---:B------:R-:W-:Y:S01]  /*7110*/  HMMA.16816.F32.BF16 R16, R176.reuse, R170, R16 ;  /* 0x000000aab010723c */ /* 0x040fe20000041810 */
[----:B------:R-:W1:Y:S07]  /*7120*/  LDSM.16.M88.4 R168, [R227+0x16800] ;  /* 0x01680000e3a8783b */ /* 0x000e6e0000000200 */
[C---:B------:R-:W-:Y:S08]  /*7130*/  HMMA.16816.F32.BF16 R20, R176.reuse, R200, R20 ;  /* 0x000000c8b014723c */ /* 0x040ff00000041814 */
[C---:B------:R-:W-:Y:S01]  /*7140*/  HMMA.16816.F32.BF16 R24, R176.reuse, R202, R24 ;  /* 0x000000cab018723c */ /* 0x040fe20000041818 */
[----:B------:R-:W4:Y:S07]  /*7150*/  LDSM.16.M88.4 R200, [R220+0x6000] ;  /* 0x00600000dcc8783b */ /* 0x000f2e0000000200 */
[C---:B--2---:R-:W-:Y:S08]  /*7160*/  HMMA.16816.F32.BF16 R28, R176.reuse, R184, R28 ;  /* 0x000000b8b01c723c */ /* 0x044ff0000004181c */
[----:B------:R-:W-:Y:S07]  /*7170*/  HMMA.16816.F32.BF16 R32, R176, R186, R32 ;  /* 0x000000bab020723c */ /* 0x000fee0000041820 */
[----:B------:R-:W-:Y:S01]  /*7180*/  MOV R179, R3 ;  /* 0x0000000300b37202 */ /* 0x000fe20000000f00 */
[C---:B---3--:R-:W-:Y:S05]  /*7190*/  HMMA.16816.F32.BF16 R4, R188.reuse, R196, R4 ;  /* 0x000000c4bc04723c */ /* 0x048fea0000041804 */
[----:B------:R-:W-:Y:S03]  /*71a0*/  MOV R178, R2 ;  /* 0x0000000200b27202 */ /* 0x000fe60000000f00 */
[C---:B------:R-:W-:Y:S08]  /*71b0*/  HMMA.16816.F32.BF16 R8, R188.reuse, R198, R8 ;  /* 0x000000c6bc08723c */ /* 0x040ff00000041808 */
[C---:B-1----:R-:W-:Y:S08]  /*71c0*/  HMMA.16816.F32.BF16 R12, R188.reuse, R168, R12 ;  /* 0x000000a8bc0c723c */ /* 0x042ff0000004180c */
[C---:B------:R-:W-:Y:S01]  /*71d0*/  HMMA.16816.F32.BF16 R16, R188.reuse, R170, R16 ;  /* 0x000000aabc10723c */ /* 0x040fe20000041810 */
[----:B------:R-:W1:Y:S07]  /*71e0*/  LDSM.16.M88.4 R168, [R220+0x6800] ;  /* 0x00680000dca8783b */ /* 0x000e6e0000000200 */
[C---:B------:R-:W-:Y:S08]  /*71f0*/  HMMA.16816.F32.BF16 R20, R188.reuse, R172, R20 ;  /* 0x000000acbc14723c */ /* 0x040ff00000041814 */
[C---:B------:R-:W-:Y:S01]  /*7200*/  HMMA.16816.F32.BF16 R24, R188.reuse, R174, R24 ;  /* 0x000000aebc18723c */ /* 0x040fe20000041818 */
[----:B------:R-:W2:Y:S07]  /*7210*/  LDSM.16.M88.4 R172, [R220+0x7000] ;  /* 0x00700000dcac783b */ /* 0x000eae0000000200 */
[C---:B------:R-:W-:Y:S08]  /*7220*/  HMMA.16816.F32.BF16 R28, R188.reuse, R180, R28 ;  /* 0x000000b4bc1c723c */ /* 0x040ff0000004181c */
[----:B------:R-:W-:Y:S08]  /*7230*/  HMMA.16816.F32.BF16 R32, R188, R182, R32 ;  /* 0x000000b6bc20723c */ /* 0x000ff00000041820 */
[C---:B----4-:R-:W-:Y:S08]  /*7240*/  HMMA.16816.F32.BF16 R4, R192.reuse, R200, R4 ;  /* 0x000000c8c004723c */ /* 0x050ff00000041804 */
[C---:B------:R-:W-:Y:S08]  /*7250*/  HMMA.16816.F32.BF16 R8, R192.reuse, R202, R8 ;  /* 0x000000cac008723c */ /* 0x040ff00000041808 */
[C---:B-1----:R-:W-:Y:S08]  /*7260*/  HMMA.16816.F32.BF16 R12, R192.reuse, R168, R12 ;  /* 0x000000a8c00c723c */ /* 0x042ff0000004180c */
[C---:B------:R-:W-:Y:S01]  /*7270*/  HMMA.16816.F32.BF16 R16, R192.reuse, R170, R16 ;  /* 0x000000aac010723c */ /* 0x040fe20000041810 */
[----:B------:R-:W1:Y:S01]  /*7280*/  LDSM.16.M88.4 R168, [R220+0x7800] ;  /* 0x00780000dca8783b */ /* 0x000e620000000200 */
[----:B------:R-:W-:Y:S04]  /*7290*/  DEPBAR.LE SB0, 0x0 ;  /* 0x000080000000791a */ /* 0x000fe80000000000 */
[----:B------:R-:W-:Y:S02]  /*72a0*/  FMUL.FTZ R3, R5, c[0x0][0x2ec] ;  /* 0x0000bb0005037a20 */ /* 0x000fe40000410000 */
[C---:B--2---:R-:W-:Y:S02]  /*72b0*/  HMMA.16816.F32.BF16 R20, R192.reuse, R172, R20 ;  /* 0x000000acc014723c */ /* 0x044fe40000041814 */
[----:B------:R2:W3:Y:S01]  /*72c0*/  MUFU.TANH R190, R3 ;  /* 0x0000000300be7308 */ /* 0x0004e20000002400 */
[----:B------:R-:W-:Y:S02]  /*72d0*/  BAR.SYNC.DEFER_BLOCKING 0x0 ;  /* 0x0000000000007b1d */ /* 0x000fe40000010000 */
[----:B------:R-:W-:Y:S02]  /*72e0*/  FMUL.FTZ R2, R6, c[0x0][0x2ec] ;  /* 0x0000bb0006027a20 */ /* 0x000fe40000410000 */
[----:B------:R-:W-:Y:S01]  /*72f0*/  FMUL.FTZ R164, R8, c[0x0][0x2ec] ;  /* 0x0000bb0008a47a20 */ /* 0x000fe20000410000 */
[C---:B------:R-:W-:Y:S04]  /*7300*/  HMMA.16816.F32.BF16 R24, R192.reuse, R174, R24 ;  /* 0x000000aec018723c */ /* 0x040fe80000041818 */
[----:B------:R4:W3:Y:S01]  /*7310*/  MUFU.TANH R187, R2 ;  /* 0x0000000200bb7308 */ /* 0x0008e20000002400 */
[----:B------:R-:W-:Y:S01]  /*7320*/  FMUL.FTZ R165, R7, c[0x0][0x2ec] ;  /* 0x0000bb0007a57a20 */ /* 0x000fe20000410000 */
[----:B------:R-:W-:Y:S01]  /*7330*/  MOV R7, R179 ;  /* 0x000000b300077202 */ /* 0x000fe20000000f00 */
[----:B------:R-:W-:Y:S02]  /*7340*/  FMUL.FTZ R166, R4, c[0x0][0x2ec] ;  /* 0x0000bb0004a67a20 */ /* 0x000fe40000410000 */
[----:B------:R-:W-:Y:S03]  /*7350*/  FMUL.FTZ R6, R9, c[0x0][0x2ec] ;  /* 0x0000bb0009067a20 */ /* 0x000fe60000410000 */
[----:B------:R-:W-:Y:S02]  /*7360*/  FMUL.FTZ R13, R13, c[0x0][0x2ec] ;  /* 0x0000bb000d0d7a20 */ /* 0x000fe40000410000 */
[----:B------:R3:W3:Y:S01]  /*7370*/  MUFU.TANH R189, R164 ;  /* 0x000000a400bd7308 */ /* 0x0006e20000002400 */
[----:B------:R-:W-:Y:S01]  /*7380*/  FMUL.FTZ R5, R12, c[0x0][0x2ec] ;  /* 0x0000bb000c057a20 */ /* 0x000fe20000410000 */
[----:B------:R-:W-:Y:S01]  /*7390*/  MOV R12, R206 ;  /* 0x000000ce000c7202 */ /* 0x000fe20000000f00 */
[----:B------:R-:W-:Y:S02]  /*73a0*/  FMUL.FTZ R17, R17, c[0x0][0x2ec] ;  /* 0x0000bb0011117a20 */ /* 0x000fe40000410000 */
[----:B--2---:R-:W-:Y:S05]  /*73b0*/  FMUL.FTZ R3, R10, c[0x0][0x2ec] ;  /* 0x0000bb000a037a20 */ /* 0x004fea0000410000 */
[----:B------:R2:W2:Y:S01]  /*73c0*/  MUFU.TANH R185, R165 ;  /* 0x000000a500b97308 */ /* 0x0004a20000002400 */
[C---:B-1----:R-:W-:Y:S03]  /*73d0*/  HMMA.16816.F32.BF16 R28, R192.reuse, R168, R28 ;  /* 0x000000a8c01c723c */ /* 0x042fe6000004181c */
[----:B----4-:R-:W-:Y:S02]  /*73e0*/  FMUL.FTZ R2, R11, c[0x0][0x2ec] ;  /* 0x0000bb000b027a20 */ /* 0x010fe40000410000 */
[----:B------:R-:W-:Y:S02]  /*73f0*/  FMUL.FTZ R25, R25, c[0x0][0x2ec] ;  /* 0x0000bb0019197a20 */ /* 0x000fe40000410000 */
[----:B------:R-:W-:Y:S01]  /*7400*/  FMUL.FTZ R26, R26, c[0x0][0x2ec] ;  /* 0x0000bb001a1a7a20 */ /* 0x000fe20000410000 */
[----:B------:R-:W-:Y:S01]  /*7410*/  HMMA.16816.F32.BF16 R32, R192, R170, R32 ;  /* 0x000000aac020723c */ /* 0x000fe20000041820 */
[----:B------:R1:W4:Y:S03]  /*7420*/  MUFU.TANH R186, R166 ;  /* 0x000000a600ba7308 */ /* 0x0003260000002400 */
[----:B---3--:R-:W-:Y:S07]  /*7430*/  FMUL.FTZ R164, R16, c[0x0][0x2ec] ;  /* 0x0000bb0010a47a20 */ /* 0x008fee0000410000 */
[----:B------:R3:W3:Y:S01]  /*7440*/  MUFU.TANH R10, R3 ;  /* 0x00000003000a7308 */ /* 0x0006e20000002400 */
[----:B--2---:R-:W-:Y:S04]  /*7450*/  FMUL.FTZ R165, R15, c[0x0][0x2ec] ;  /* 0x0000bb000fa57a20 */ /* 0x004fe80000410000 */
[----:B------:R-:W-:Y:S05]  /*7460*/  FMUL.FTZ R31, R31, c[0x0][0x2ec] ;  /* 0x0000bb001f1f7a20 */ /* 0x000fea0000410000 */
[----:B------:R2:W2:Y:S03]  /*7470*/  MUFU.TANH R9, R2 ;  /* 0x0000000200097308 */ /* 0x0004a60000002400 */
[----:B------:R-:W-:Y:S02]  /*7480*/  FMUL.FTZ R33, R33, c[0x0][0x2ec] ;  /* 0x0000bb0021217a20 */ /* 0x000fe40000410000 */
[----:B-1----:R-:W-:Y:S02]  /*7490*/  FMUL.FTZ R166, R14, c[0x0][0x2ec] ;  /* 0x0000bb000ea67a20 */ /* 0x002fe40000410000 */
[----:B------:R-:W-:Y:S03]  /*74a0*/  FMUL.FTZ R35, R35, c[0x0][0x2ec] ;  /* 0x0000bb0023237a20 */ /* 0x000fe60000410000 */
[----:B------:R1:W1:Y:S01]  /*74b0*/  MUFU.TANH R203, R164 ;  /* 0x000000a400cb7308 */ /* 0x0002620000002400 */
[----:B---3--:R-:W-:Y:S09]  /*74c0*/  FMUL.FTZ R3, R18, c[0x0][0x2ec] ;  /* 0x0000bb0012037a20 */ /* 0x008ff20000410000 */
[----:B------:R3:W3:Y:S01]  /*74d0*/  MUFU.TANH R201, R165 ;  /* 0x000000a500c97308 */ /* 0x0006e20000002400 */
[----:B--2---:R-:W-:Y:S09]  /*74e0*/  FMUL.FTZ R2, R19, c[0x0][0x2ec] ;  /* 0x0000bb0013027a20 */ /* 0x004ff20000410000 */
[----:B------:R2:W2:Y:S01]  /*74f0*/  MUFU.TANH R196, R166 ;  /* 0x000000a600c47308 */ /* 0x0004a20000002400 */
[----:B-1----:R-:W-:Y:S09]  /*7500*/  FMUL.FTZ R164, R23, c[0x0][0x2ec] ;  /* 0x0000bb0017a47a20 */ /* 0x002ff20000410000 */
        /* <DEDUP_REMOVED lines=9> */
[----:B--2---:R-:W-:Y:S09]  /*75a0*/  MOV R13, R207 ;  /* 0x000000cf000d7202 */ /* 0x004ff20000000f00 */
        /* <DEDUP_REMOVED lines=9> */
[----:B---3--:R-:W-:Y:S09]  /*7640*/  MOV R2, UR7 ;  /* 0x0000000700027c02 */ /* 0x008ff20008000f00 */
[----:B------:R3:W3:Y:S01]  /*7650*/  MUFU.TANH R202, R165 ;  /* 0x000000a500ca7308 */ /* 0x0006e20000002400 */
[----:B--2---:R-:W-:Y:S05]  /*7660*/  LEA R164, P5, R2, R12, 0x6 ;  /* 0x0000000c02a47211 */ /* 0x004fea00078a30ff */
[----:B------:R-:W-:Y:S04]  /*7670*/  IMAD.WIDE.U32 R22, R164, c[0x0][0x198], RZ ;  /* 0x00006600a4167a25 */ /* 0x000fe800078e00ff */
[----:B------:R2:W2:Y:S01]  /*7680*/  MUFU.TANH R197, R166 ;  /* 0x000000a600c57308 */ /* 0x0004a20000002400 */
[----:B-1----:R-:W-:Y:S01]  /*7690*/  IMAD.MOV.U32 R6, RZ, RZ, R178 ;  /* 0x000000ffff067224 */ /* 0x002fe200078e00b2 */
[----:B-----5:R-:W-:Y:S04]  /*76a0*/  LEA R18, P6, R22, R204, 0x1 ;  /* 0x000000cc16127211 */ /* 0x020fe800078c08ff */
[C---:B------:R-:W-:Y:S04]  /*76b0*/  LEA R14, P0, R2.reuse, R6, 0x6 ;  /* 0x00000006020e7211 */ /* 0x040fe800078030ff */
[----:B------:R1:W1:Y:S01]  /*76c0*/  MUFU.TANH R200, R5 ;  /* 0x0000000500c87308 */ /* 0x0002620000002400 */
[----:B------:R-:W-:Y:S01]  /*76d0*/  LEA.HI.X.SX32 R15, R2, R7, 0x6, P0 ;  /* 0x00000007020f7211 */ /* 0x000fe200000f36ff */
[----:B------:R-:W-:Y:S01]  /*76e0*/  IMAD.WIDE.U32 R6, R14, c[0x0][0x198], RZ ;  /* 0x000066000e067a25 */ /* 0x000fe200078e00ff */
[----:B---3--:R-:W-:Y:S02]  /*76f0*/  LEA.HI.X.SX32 R165, R2, R13, 0x6, P5 ;  /* 0x0000000d02a57211 */ /* 0x008fe400028f36ff */
[----:B------:R-:W-:Y:S01]  /*7700*/  ISETP.LT.AND P5, PT, RZ, UR8, PT ;  /* 0x00000008ff007c0c */ /* 0x000fe2000bfa1270 */
[----:B------:R-:W-:Y:S04]  /*7710*/  IMAD R2, R15, c[0x0][0x198], RZ ;  /* 0x000066000f027a24 */ /* 0x000fe800078e02ff */
[----:B------:R3:W3:Y:S01]  /*7720*/  MUFU.TANH R194, R3 ;  /* 0x0000000300c27308 */ /* 0x0006e20000002400 */
[----:B------:R-:W-:Y:S01]  /*7730*/  IMAD R2, R14, c[0x0][0x19c], R2 ;  /* 0x000067000e027a24 */ /* 0x000fe200078e0202 */
[----:B------:R-:W-:Y:S01]  /*7740*/  LEA R14, P0, R6, R204, 0x1 ;  /* 0x000000cc060e7211 */ /* 0x000fe200078008ff */
[----:B--2---:R-:W-:Y:S03]  /*7750*/  FMUL.FTZ R166, R34, c[0x0][0x2ec] ;  /* 0x0000bb0022a67a20 */ /* 0x004fe60000410000 */
[----:B------:R-:W-:Y:S04]  /*7760*/  IADD3 R2, R7, R2, RZ ;  /* 0x0000000207027210 */ /* 0x000fe80007ffe0ff */
[----:B------:R2:W2:Y:S01]  /*7770*/  MUFU.TANH R179, R17 ;  /* 0x0000001100b37308 */ /* 0x0004a20000002400 */
[-C--:B------:R-:W-:Y:S01]  /*7780*/  LEA.HI.X R15, R6, R252.reuse, R2, 0x1, P0 ;  /* 0x000000fc060f7211 */ /* 0x080fe200000f0c02 */
[----:B-1----:R-:W-:Y:S08]  /*7790*/  FMUL.FTZ R5, R20, c[0x0][0x2ec] ;  /* 0x0000bb0014057a20 */ /* 0x002ff00000410000 */
[----:B------:R1:W1:Y:S01]  /*77a0*/  MUFU.TANH R178, R5 ;  /* 0x0000000500b27308 */ /* 0x0002620000002400 */
[----:B---3--:R-:W-:Y:S04]  /*77b0*/  IMAD R3, R165, c[0x0][0x198], RZ ;  /* 0x00006600a5037a24 */ /* 0x008fe800078e02ff */
[----:B------:R-:W-:Y:S05]  /*77c0*/  IMAD R3, R164, c[0x0][0x19c], R3 ;  /* 0x00006700a4037a24 */ /* 0x000fea00078e0203 */
[----:B------:R3:W1:Y:S01]  /*77d0*/  MUFU.TANH R182, R25 ;  /* 0x0000001900b67308 */ /* 0x0006620000002400 */
[----:B------:R-:W-:Y:S04]  /*77e0*/  IADD3 R3, R23, R3, RZ ;  /* 0x0000000317037210 */ /* 0x000fe80007ffe0ff */
[----:B------:R-:W-:Y:S05]  /*77f0*/  LEA.HI.X R19, R22, R252, R3, 0x1, P6 ;  /* 0x000000fc16137211 */ /* 0x000fea00030f0c03 */
[----:B------:R3:W1:Y:S10]  /*7800*/  MUFU.TANH R206, R26 ;  /* 0x0000001a00ce7308 */ /* 0x0006740000002400 */
[----:B------:R3:W1:Y:S10]  /*7810*/  MUFU.TANH R195, R31 ;  /* 0x0000001f00c37308 */ /* 0x0006740000002400 */
[----:B------:R3:W1:Y:S10]  /*7820*/  MUFU.TANH R193, R33 ;  /* 0x0000002100c17308 */ /* 0x0006740000002400 */
[----:B------:R-:W1:Y:S10]  /*7830*/  MUFU.TANH R166, R166 ;  /* 0x000000a600a67308 */ /* 0x000e740000002400 */
[----:B------:R3:W1:Y:S02]  /*7840*/  MUFU.TANH R165, R35 ;  /* 0x0000002300a57308 */ /* 0x0006640000002400 */
[----:B-1234-:R-:W-:-:S05]  /*7850*/  @P5 BRA `(.L_x_1567) ;  /* 0xffffe34000005947 */ /* 0x01efca000383ffff */
.L_x_1566:
[----:B------:R-:W-:Y:S01]  /*7860*/  FMNMX.FTZ R3, R186, R167, !PT ;  /* 0x000000a7ba037209 */ /* 0x000fe20007810000 */
[----:B-1----:R-:W-:Y:S01]  /*7870*/  LDSM.16.MT88.4 R12, [R228+0x18000] ;  /* 0x01800000e40c783b */ /* 0x002fe20000004200 */
[----:B------:R-:W-:Y:S01]  /*7880*/  FMNMX.FTZ R2, R187, R0, !PT ;  /* 0x00000000bb027209 */ /* 0x000fe20007810000 */
[----:B------:R-:W-:Y:S01]  /*7890*/  UIADD3 UR10, UR10, 0x1, URZ ;  /* 0x000000010a0a7890 */ /* 0x000fe2000fffe03f */
[----:B------:R-:W-:Y:S02]  /*78a0*/  FMNMX.FTZ R4, R190, R3, !PT ;  /* 0x00000003be047209 */ /* 0x000fe40007810000 */
[----:B------:R-:W-:Y:S02]  /*78b0*/  FMNMX.FTZ R5, R185, R2, !PT ;  /* 0x00000002b9057209 */ /* 0x000fe40007810000 */
[----:B------:R-:W-:Y:S01]  /*78c0*/  FMNMX.FTZ R3, R189, R4, !PT ;  /* 0x00000004bd037209 */ /* 0x000fe20007810000 */
[----:B------:R-:W-:Y:S01]  /*78d0*/  LDSM.16.MT88.4 R20, [R226+0x18000] ;  /* 0x01800000e214783b */ /* 0x000fe20000004200 */
[----:B------:R-:W-:Y:S02]  /*78e0*/  FMNMX.FTZ R2, R10, R5, !PT ;  /* 0x000000050a027209 */ /* 0x000fe40007810000 */
[----:B------:R-:W-:Y:S04]  /*78f0*/  FMNMX.FTZ R3, R8, R3, !PT ;  /* 0x0000000308037209 */ /* 0x000fe80007810000 */
        /* <DEDUP_REMOVED lines=33> */
[C---:B------:R-:W-:Y:S02]  /*7b10*/  FMUL.FTZ R168, R3.reuse, c[0x0][0x23c] ;  /* 0x00008f0003a87a20 */ /* 0x040fe40000410000 */
[----:B------:R-:W-:Y:S01]  /*7b20*/  FADD.FTZ R5, -R3, R0 ;  /* 0x0000000003057221 */ /* 0x000fe20000010100 */
        /* <DEDUP_REMOVED lines=29> */
[----:B------:R-:W-:Y:S02]  /*7d00*/  FMUL.FTZ R5, R2, R161 ;  /* 0x000000a102057220 */ /* 0x000fe40000410000 */
[----:B------:R-:W-:Y:S01]  /*7d10*/  FMUL.FTZ R6, R0, R162 ;  /* 0x000000a200067220 */ /* 0x000fe20000410000 */
[----:B------:R-:W-:Y:S01]  /*7d20*/  MUFU.EX2 R187, R187 ;  /* 0x000000bb00bb7308 */ /* 0x000fe20000000800 */
[C---:B------:R-:W-:Y:S02]  /*7d30*/  FMUL.FTZ R8, R2.reuse, R156 ;  /* 0x0000009c02087220 */ /* 0x040fe40000410000 */
[C---:B------:R-:W-:Y:S02]  /*7d40*/  FMUL.FTZ R9, R2.reuse, R157 ;  /* 0x0000009d02097220 */ /* 0x040fe40000410000 */
[C---:B------:R-:W-:Y:S01]  /*7d50*/  FMUL.FTZ R16, R2.reuse, R148 ;  /* 0x0000009402107220 */ /* 0x040fe20000410000 */
[----:B------:R-:W-:Y:S01]  /*7d60*/  LDSM.16.MT88.4 R156, [R225+0x1a800] ;  /* 0x01a80000e19c783b */ /* 0x000fe20000004200 */
[C---:B------:R-:W-:Y:S02]  /*7d70*/  FMUL.FTZ R17, R2.reuse, R149 ;  /* 0x0000009502117220 */ /* 0x040fe40000410000 */
[C---:B------:R-:W-:Y:S01]  /*7d80*/  FMUL.FTZ R24, R2.reuse, R140 ;  /* 0x0000008c02187220 */ /* 0x040fe20000410000 */
[----:B------:R-:W2:Y:S01]  /*7d90*/  MUFU.EX2 R186, R186 ;  /* 0x000000ba00ba7308 */ /* 0x000ea20000000800 */
[----:B------:R-:W-:Y:S02]  /*7da0*/  FMUL.FTZ R25, R2, R141 ;  /* 0x0000008d02197220 */ /* 0x000fe40000410000 */
[----:B------:R-:W-:Y:S01]  /*7db0*/  FMUL.FTZ R27, R0, R143 ;  /* 0x0000008f001b7220 */ /* 0x000fe20000410000 */
[----:B-1----:R-:W-:Y:S01]  /*7dc0*/  F2FP.BF16.PACK_AB R160, R190, R191 ;  /* 0x000000bfbea0723e */ /* 0x002fe200000010ff */
        /* <DEDUP_REMOVED lines=11> */
[----:B------:R-:W1:Y:S01]  /*7e80*/  MUFU.EX2 R188, R188 ;  /* 0x000000bc00bc7308 */ /* 0x000e620000000800 */
[C---:B------:R-:W-:Y:S01]  /*7e90*/  FMUL.FTZ R40, R2.reuse, R40 ;  /* 0x0000002802287220 */ /* 0x040fe20000410000 */
[----:B------:R-:W-:Y:S01]  /*7ea0*/  LDSM.16.MT88.4 R148, [R224+0x18800] ;  /* 0x01880000e094783b */ /* 0x000fe20000004200 */
        /* <DEDUP_REMOVED lines=28> */
[--C-:B------:R-:W-:Y:S02]  /*8070*/  FFMA.FTZ R174, R174, c[0x0][0x23c], -R169.reuse ;  /* 0x00008f00aeae7a23 */ /* 0x100fe400000108a9 */
[--C-:B------:R-:W-:Y:S01]  /*8080*/  FFMA.FTZ R173, R173, c[0x0][0x23c], -R168.reuse ;  /* 0x00008f00adad7a23 */ /* 0x100fe200000108a8 */
[----:B------:R-:W-:Y:S01]  /*8090*/  MUFU.EX2 R167, R178 ;  /* 0x000000b200a77308 */ /* 0x000fe20000000800 */
[C---:B------:R-:W-:Y:S05]  /*80a0*/  HMMA.16816.F32.BF16 R4, R160.reuse, R12, R4 ;  /* 0x0000000ca004723c */ /* 0x040fea0000041804 */
[--C-:B------:R-:W-:Y:S02]  /*80b0*/  FFMA.FTZ R183, R183, c[0x0][0x23c], -R168.reuse ;  /* 0x00008f00b7b77a23 */ /* 0x100fe400000108a8 */
        /* <DEDUP_REMOVED lines=8> */
[----:B------:R-:W1:Y:S01]  /*8140*/  LDSM.16.MT88.4 R152, [R224+0x18000] ;  /* 0x01800000e098783b */ /* 0x000e620000004200 */
[--C-:B------:R-:W-:Y:S02]  /*8150*/  FFMA.FTZ R181, R181, c[0x0][0x23c], -R169.reuse ;  /* 0x00008f00b5b57a23 */ /* 0x100fe400000108a9 */
[--C-:B------:R-:W-:Y:S02]  /*8160*/  FFMA.FTZ R182, R182, c[0x0][0x23c], -R169.reuse ;  /* 0x00008f00b6b67a23 */ /* 0x100fe400000108a9 */
[C---:B------:R-:W-:Y:S02]  /*8170*/  HMMA.16816.F32.BF16 R12, R160.reuse, R20, R12 ;  /* 0x00000014a00c723c */ /* 0x040fe4000004180c */
[----:B------:R-:W-:Y:S01]  /*8180*/  MUFU.EX2 R172, R183 ;  /* 0x000000b700ac7308 */ /* 0x000fe20000000800 */
[----:B------:R-:W-:Y:S02]  /*8190*/  FMUL.FTZ R63, R0, R63 ;  /* 0x0000003f003f7220 */ /* 0x000fe40000410000 */
[C---:B------:R-:W-:Y:S02]  /*81a0*/  FMUL.FTZ R64, R2.reuse, R64 ;  /* 0x0000004002407220 */ /* 0x040fe40000410000 */
[C---:B------:R-:W-:Y:S01]  /*81b0*/  FMUL.FTZ R20, R2.reuse, R144 ;  /* 0x0000009002147220 */ /* 0x040fe20000410000 */
[C---:B------:R-:W-:Y:S04]  /*81c0*/  HMMA.16816.F32.BF16 R16, R160.reuse, R22, R16 ;  /* 0x00000016a010723c */ /* 0x040fe80000041810 */
[C---:B------:R-:W-:Y:S01]  /*81d0*/  FMUL.FTZ R21, R2.reuse, R145 ;  /* 0x0000009102157220 */ /* 0x040fe20000410000 */
[----:B------:R-:W-:Y:S01]  /*81e0*/  MUFU.EX2 R170, R181 ;  /* 0x000000b500aa7308 */ /* 0x000fe20000000800 */
[----:B------:R-:W-:Y:S02]  /*81f0*/  FMUL.FTZ R65, R2, R65 ;  /* 0x0000004102417220 */ /* 0x000fe40000410000 */
[C---:B------:R-:W-:Y:S04]  /*8200*/  FMUL.FTZ R22, R0.reuse, R146 ;  /* 0x0000009200167220 */ /* 0x040fe80000410000 */
[C---:B------:R-:W-:Y:S02]  /*8210*/  FMUL.FTZ R23, R0.reuse, R147 ;  /* 0x0000009300177220 */ /* 0x040fe40000410000 */
[----:B------:R-:W2:Y:S01]  /*8220*/  LDSM.16.MT88.4 R144, [R228+0x1a000] ;  /* 0x01a00000e490783b */ /* 0x000ea20000004200 */
[----:B------:R3:W-:Y:S01]  /*8230*/  MUFU.EX2 R171, R182 ;  /* 0x000000b600ab7308 */ /* 0x0007e20000000800 */
[C---:B------:R-:W-:Y:S02]  /*8240*/  FMUL.FTZ R66, R0.reuse, R66 ;  /* 0x0000004200427220 */ /* 0x040fe40000410000 */
[----:B------:R-:W-:Y:S01]  /*8250*/  FMUL.FTZ R67, R0, R67 ;  /* 0x0000004300437220 */ /* 0x000fe20000410000 */
        /* <DEDUP_REMOVED lines=8> */
[C---:B------:R-:W-:Y:S01]  /*82e0*/  FMUL.FTZ R31, R0.reuse, R139 ;  /* 0x0000008b001f7220 */ /* 0x040fe20000410000 */
[----:B---3--:R-:W-:Y:S01]  /*82f0*/  LDSM.16.MT88.4 R180, [R226+0x1b800] ;  /* 0x01b80000e2b4783b */ /* 0x008fe20000004200 */
[----:B------:R-:W-:Y:S02]  /*8300*/  FMUL.FTZ R71, R0, R71 ;  /* 0x0000004700477220 */ /* 0x000fe40000410000 */
[C---:B------:R-:W-:Y:S02]  /*8310*/  FMUL.FTZ R72, R2.reuse, R72 ;  /* 0x0000004802487220 */ /* 0x040fe40000410000 */
[----:B------:R-:W-:Y:S01]  /*8320*/  FMUL.FTZ R73, R2, R73 ;  /* 0x0000004902497220 */ /* 0x000fe20000410000 */
[C---:B-1----:R-:W-:Y:S02]  /*8330*/  HMMA.16816.F32.BF16 R28, R160.reuse, R152, R28 ;  /* 0x00000098a01c723c */ /* 0x042fe4000004181c */
[----:B------:R-:W1:Y:S01]  /*8340*/  LDSM.16.MT88.4 R136, [R226+0x1a000] ;  /* 0x01a00000e288783b */ /* 0x000e620000004200 */
[C---:B------:R-:W-:Y:S02]  /*8350*/  FMUL.FTZ R74, R0.reuse, R74 ;  /* 0x0000004a004a7220 */ /* 0x040fe40000410000 */
[----:B------:R-:W-:Y:S02]  /*8360*/  FMUL.FTZ R75, R0, R75 ;  /* 0x0000004b004b7220 */ /* 0x000fe40000410000 */
[C---:B------:R-:W-:Y:S01]  /*8370*/  FMUL.FTZ R76, R2.reuse, R76 ;  /* 0x0000004c024c7220 */ /* 0x040fe20000410000 */
[C---:B------:R-:W-:Y:S02]  /*8380*/  HMMA.16816.F32.BF16 R32, R160.reuse, R154, R32 ;  /* 0x0000009aa020723c */ /* 0x040fe40000041820 */
[----:B------:R-:W-:Y:S02]  /*8390*/  LDSM.16.MT88.4 R152, [R228+0x1a800] ;  /* 0x01a80000e498783b */ /* 0x000fe40000004200 */
[----:B------:R-:W-:Y:S02]  /*83a0*/  FMUL.FTZ R77, R2, R77 ;  /* 0x0000004d024d7220 */ /* 0x000fe40000410000 */
[C---:B------:R-:W-:Y:S02]  /*83b0*/  FMUL.FTZ R78, R0.reuse, R78 ;  /* 0x0000004e004e7220 */ /* 0x040fe40000410000 */
[C---:B--2---:R-:W-:Y:S04]  /*83c0*/  HMMA.16816.F32.BF16 R36, R160.reuse, R144, R36 ;  /* 0x00000090a024723c */ /* 0x044fe80000041824 */
[----:B------:R-:W-:Y:S02]  /*83d0*/  FMUL.FTZ R79, R0, R79 ;  /* 0x0000004f004f7220 */ /* 0x000fe40000410000 */
[C---:B------:R-:W-:Y:S02]  /*83e0*/  FMUL.FTZ R80, R2.reuse, R80 ;  /* 0x0000005002507220 */ /* 0x040fe40000410000 */
[C---:B------:R-:W-:Y:S01]  /*83f0*/  HMMA.16816.F32.BF16 R40, R160.reuse, R146, R40 ;  /* 0x00000092a028723c */ /* 0x040fe20000041828 */
[----:B------:R-:W-:Y:S03]  /*8400*/  LDSM.16.MT88.4 R144, [R225+0x18800] ;  /* 0x01880000e190783b */ /* 0x000fe60000004200 */
[----:B------:R-:W-:Y:S02]  /*8410*/  FMUL.FTZ R81, R2, R81 ;  /* 0x0000005102517220 */ /* 0x000fe40000410000 */
[C---:B------:R-:W-:Y:S02]  /*8420*/  FMUL.FTZ R82, R0.reuse, R82 ;  /* 0x0000005200527220 */ /* 0x040fe40000410000 */
[----:B------:R-:W-:Y:S04]  /*8430*/  FMUL.FTZ R83, R0, R83 ;  /* 0x0000005300537220 */ /* 0x000fe80000410000 */
        /* <DEDUP_REMOVED lines=11> */
[C---:B------:R-:W-:Y:S04]  /*84f0*/  HMMA.16816.F32.BF16 R52, R160.reuse, R132, R52 ;  /* 0x00000084a034723c */ /* 0x040fe80000041834 */
[C---:B------:R-:W-:Y:S02]  /*8500*/  FMUL.FTZ R92, R2.reuse, R92 ;  /* 0x0000005c025c7220 */ /* 0x040fe40000410000 */
[----:B------:R-:W-:Y:S02]  /*8510*/  FMUL.FTZ R93, R2, R93 ;  /* 0x0000005d025d7220 */ /* 0x000fe40000410000 */
[C---:B------:R-:W-:Y:S01]  /*8520*/  HMMA.16816.F32.BF16 R56, R160.reuse, R134, R56 ;  /* 0x00000086a038723c */ /* 0x040fe20000041838 */
[----:B------:R-:W2:Y:S03]  /*8530*/  LDSM.16.MT88.4 R132, [R226+0x1c000] ;  /* 0x01c00000e284783b */ /* 0x000ea60000004200 */
[C---:B------:R-:W-:Y:S02]  /*8540*/  FMUL.FTZ R94, R0.reuse, R94 ;  /* 0x0000005e005e7220 */ /* 0x040fe40000410000 */
[----:B------:R-:W-:Y:S02]  /*8550*/  FMUL.FTZ R95, R0, R95 ;  /* 0x0000005f005f7220 */ /* 0x000fe40000410000 */
[C---:B------:R-:W-:Y:S04]  /*8560*/  HMMA.16816.F32.BF16 R60, R160.reuse, R140, R60 ;  /* 0x0000008ca03c723c */ /* 0x040fe8000004183c */
        /* <DEDUP_REMOVED lines=39> */
[--C-:B------:R-:W-:Y:S02]  /*87e0*/  FFMA.FTZ R192, R200, c[0x0][0x23c], -R169.reuse ;  /* 0x00008f00c8c07a23 */ /* 0x100fe400000108a9 */
[--C-:B------:R-:W-:Y:S02]  /*87f0*/  FFMA.FTZ R200, R179, c[0x0][0x23c], -R169.reuse ;  /* 0x00008f00b3c87a23 */ /* 0x100fe400000108a9 */
[C---:B------:R-:W-:Y:S01]  /*8800*/  HMMA.16816.F32.BF16 R104, R160.reuse, R134, R104 ;  /* 0x00000086a068723c */ /* 0x040fe20000041868 */
[----:B------:R-:W2:Y:S01]  /*8810*/  LDSM.16.MT88.4 R132, [R224+0x1e000] ;  /* 0x01e00000e084783b */ /* 0x000ea20000004200 */
[----:B------:R-:W-:Y:S02]  /*8820*/  MUFU.EX2 R192, R192 ;  /* 0x000000c000c07308 */ /* 0x000fe40000000800 */
[C---:B------:R-:W-:Y:S02]  /*8830*/  FMUL.FTZ R120, R2.reuse, R120 ;  /* 0x0000007802787220 */ /* 0x040fe40000410000 */
[----:B------:R-:W-:Y:S02]  /*8840*/  FMUL.FTZ R121, R2, R121 ;  /* 0x0000007902797220 */ /* 0x000fe40000410000 */
[C---:B---3--:R-:W-:Y:S04]  /*8850*/  HMMA.16816.F32.BF16 R108, R160.reuse, R140, R108 ;  /* 0x0000008ca06c723c */ /* 0x048fe8000004186c */
[C---:B------:R-:W-:Y:S01]  /*8860*/  FMUL.FTZ R122, R0.reuse, R122 ;  /* 0x0000007a007a7220 */ /* 0x040fe20000410000 */
[----:B------:R-:W-:Y:S01]  /*8870*/  MUFU.EX2 R200, R200 ;  /* 0x000000c800c87308 */ /* 0x000fe20000000800 */
[----:B------:R-:W-:Y:S02]  /*8880*/  FMUL.FTZ R123, R0, R123 ;  /* 0x0000007b007b7220 */ /* 0x000fe40000410000 */
[C---:B------:R-:W-:Y:S01]  /*8890*/  HMMA.16816.F32.BF16 R112, R160.reuse, R142, R112 ;  /* 0x0000008ea070723c */ /* 0x040fe20000041870 */
[----:B------:R-:W3:Y:S03]  /*88a0*/  LDSM.16.MT88.4 R140, [R228+0x18800] ;  /* 0x01880000e48c783b */ /* 0x000ee60000004200 */
[C---:B------:R-:W-:Y:S02]  /*88b0*/  FMUL.FTZ R124, R2.reuse, R124 ;  /* 0x0000007c027c7220 */ /* 0x040fe40000410000 */
[----:B------:R-:W-:Y:S02]  /*88c0*/  FMUL.FTZ R125, R2, R125 ;  /* 0x0000007d027d7220 */ /* 0x000fe40000410000 */
[----:B------:R-:W-:Y:S01]  /*88d0*/  FMUL.FTZ R126, R0, R126 ;  /* 0x0000007e007e7220 */ /* 0x000fe20000410000 */
[C---:B-1----:R-:W-:Y:S03]  /*88e0*/  HMMA.16816.F32.BF16 R116, R160.reuse, R136, R116 ;  /* 0x00000088a074723c */ /* 0x042fe60000041874 */
[--C-:B------:R-:W-:Y:S02]  /*88f0*/  FFMA.FTZ R199, R199, c[0x0][0x23c], -R169.reuse ;  /* 0x00008f00c7c77a23 */ /* 0x100fe400000108a9 */
[--C-:B------:R-:W-:Y:S02]  /*8900*/  FFMA.FTZ R196, R196, c[0x0][0x23c], -R168.reuse ;  /* 0x00008f00c4c47a23 */ /* 0x100fe400000108a8 */
[--C-:B------:R-:W-:Y:S01]  /*8910*/  FFMA.FTZ R201, R201, c[0x0][0x23c], -R168.reuse ;  /* 0x00008f00c9c97a23 */ /* 0x100fe200000108a8 */
[C---:B------:R-:W-:Y:S01]  /*8920*/  HMMA.16816.F32.BF16 R120, R160.reuse, R138, R120 ;  /* 0x0000008aa078723c */ /* 0x040fe20000041878 */
[----:B------:R-:W1:Y:S01]  /*8930*/  MUFU.EX2 R199, R199 ;  /* 0x000000c700c77308 */ /* 0x000e620000000800 */
[----:B------:R-:W4:Y:S02]  /*8940*/  LDSM.16.MT88.4 R136, [R226+0x18800] ;  /* 0x01880000e288783b */ /* 0x000f240000004200 */
[--C-:B------:R-:W-:Y:S02]  /*8950*/  FFMA.FTZ R203, R203, c[0x0][0x23c], -R169.reuse ;  /* 0x00008f00cbcb7a23 */ /* 0x100fe400000108a9 */
[--C-:B------:R-:W-:Y:S02]  /*8960*/  FFMA.FTZ R205, R205, c[0x0][0x23c], -R168.reuse ;  /* 0x00008f00cdcd7a23 */ /* 0x100fe400000108a8 */
[----:B------:R-:W-:Y:S03]  /*8970*/  FMUL.FTZ R127, R0, R127 ;  /* 0x0000007f007f7220 */ /* 0x000fe60000410000 */
[----:B------:R-:W-:Y:S01]  /*8980*/  MUFU.EX2 R196, R196 ;  /* 0x000000c400c47308 */ /* 0x000fe20000000800 */
[C---:B------:R-:W-:Y:S02]  /*8990*/  FMUL.FTZ R128, R2.reuse, R128 ;  /* 0x0000008002807220 */ /* 0x040fe40000410000 */
[----:B------:R-:W-:Y:S01]  /*89a0*/  FMUL.FTZ R129, R2, R129 ;  /* 0x0000008102817220 */ /* 0x000fe20000410000 */
[C---:B--2---:R-:W-:Y:S03]  /*89b0*/  HMMA.16816.F32.BF16 R124, R160.reuse, R132, R124 ;  /* 0x00000084a07c723c */ /* 0x044fe6000004187c */
[C---:B------:R-:W-:Y:S02]  /*89c0*/  FMUL.FTZ R130, R0.reuse, R130 ;  /* 0x0000008200827220 */ /* 0x040fe40000410000 */
[----:B------:R-:W-:Y:S01]  /*89d0*/  FMUL.FTZ R131, R0, R131 ;  /* 0x0000008300837220 */ /* 0x000fe20000410000 */
[----:B------:R-:W2:Y:S01]  /*89e0*/  MUFU.EX2 R201, R201 ;  /* 0x000000c900c97308 */ /* 0x000ea20000000800 */
[--C-:B------:R-:W-:Y:S02]  /*89f0*/  FFMA.FTZ R206, R206, c[0x0][0x23c], -R168.reuse ;  /* 0x00008f00cece7a23 */ /* 0x100fe400000108a8 */
[--C-:B------:R-:W-:Y:S03]  /*8a00*/  FFMA.FTZ R207, R207, c[0x0][0x23c], -R168.reuse ;  /* 0x00008f00cfcf7a23 */ /* 0x100fe600000108a8 */
[----:B------:R-:W-:Y:S01]  /*8a10*/  HMMA.16816.F32.BF16 R128, R160, R134, R128 ;  /* 0x00000086a080723c */ /* 0x000fe20000041880 */
[----:B------:R-:W-:Y:S02]  /*8a20*/  LDSM.16.MT88.4 R160, [R224+0x1a800] ;  /* 0x01a80000e0a0783b */ /* 0x000fe40000004200 */
[----:B-1----:R-:W-:Y:S01]  /*8a30*/  F2FP.BF16.PACK_AB R132, R199, R192 ;  /* 0x000000c0c784723e */ /* 0x002fe200000010ff */
[----:B------:R-:W1:Y:S01]  /*8a40*/  MUFU.EX2 R203, R203 ;  /* 0x000000cb00cb7308 */ /* 0x000e620000000800 */
[--C-:B------:R-:W-:Y:S02]  /*8a50*/  FFMA.FTZ R202, R202, c[0x0][0x23c], -R169.reuse ;  /* 0x00008f00caca7a23 */ /* 0x100fe400000108a9 */
[--C-:B------:R-:W-:Y:S02]  /*8a60*/  FFMA.FTZ R198, R198, c[0x0][0x23c], -R169.reuse ;  /* 0x00008f00c6c67a23 */ /* 0x100fe400000108a9 */
[--C-:B------:R-:W-:Y:S03]  /*8a70*/  FFMA.FTZ R197, R197, c[0x0][0x23c], -R168.reuse ;  /* 0x00008f00c5c57a23 */ /* 0x100fe600000108a8 */
[--C-:B------:R-:W-:Y:S02]  /*8a80*/  FFMA.FTZ R195, R195, c[0x0][0x23c], -R168.reuse ;  /* 0x00008f00c3c37a23 */ /* 0x100fe400000108a8 */
[----:B------:R-:W5:Y:S01]  /*8a90*/  MUFU.EX2 R205, R205 ;  /* 0x000000cd00cd7308 */ /* 0x000f620000000800 */
[--C-:B------:R-:W-:Y:S02]  /*8aa0*/  FFMA.FTZ R194, R194, c[0x0][0x23c], -R169.reuse ;  /* 0x00008f00c2c27a23 */ /* 0x100fe400000108a9 */
[----:B------:R-:W-:Y:S01]  /*8ab0*/  FFMA.FTZ R169, R193, c[0x0][0x23c], -R169 ;  /* 0x00008f00c1a97a23 */ /* 0x000fe200000108a9 */
[----:B--2---:R-:W-:Y:S01]  /*8ac0*/  F2FP.BF16.PACK_AB R133, R201, R196 ;  /* 0x000000c4c985723e */ /* 0x004fe200000010ff */
[--C-:B------:R-:W-:Y:S02]  /*8ad0*/  FFMA.FTZ R166, R166, c[0x0][0x23c], -R168.reuse ;  /* 0x00008f00a6a67a23 */ /* 0x100fe400000108a8 */
[----:B------:R-:W-:Y:S03]  /*8ae0*/  FFMA.FTZ R168, R165, c[0x0][0x23c], -R168 ;  /* 0x00008f00a5a87a23 */ /* 0x000fe600000108a8 */
[----:B------:R-:W-:Y:S01]  /*8af0*/  MUFU.EX2 R193, R169 ;  /* 0x000000a900c17308 */ /* 0x000fe20000000800 */
[----:B-1----:R-:W-:Y:S09]  /*8b00*/  F2FP.BF16.PACK_AB R134, R200, R203 ;  /* 0x000000cbc886723e */ /* 0x002ff200000010ff */
[----:B------:R-:W-:Y:S01]  /*8b10*/  MUFU.EX2 R165, R168 ;  /* 0x000000a800a57308 */ /* 0x000fe20000000800 */
[----:B-----5:R-:W-:Y:S09]  /*8b20*/  F2FP.BF16.PACK_AB R135, R205, R204 ;  /* 0x000000cccd87723e */ /* 0x020ff200000010ff */
[----:B------:R-:W-:Y:S01]  /*8b30*/  MUFU.EX2 R206, R206 ;  /* 0x000000ce00ce7308 */ /* 0x000fe20000000800 */
[C---:B---3--:R-:W-:Y:S08]  /*8b40*/  HMMA.16816.F32.BF16 R4, R132.reuse, R140, R4 ;  /* 0x0000008c8404723c */ /* 0x048ff00000041804 */
[C---:B------:R-:W-:Y:S01]  /*8b50*/  HMMA.16816.F32.BF16 R8, R132.reuse, R142, R8 ;  /* 0x0000008e8408723c */ /* 0x040fe20000041808 */
[----:B------:R-:W1:Y:S01]  /*8b60*/  LDSM.16.MT88.4 R140, [R226+0x1a800] ;  /* 0x01a80000e28c783b */ /* 0x000e620000004200 */
[----:B------:R-:W-:Y:S06]  /*8b70*/  MUFU.EX2 R207, R207 ;  /* 0x000000cf00cf7308 */ /* 0x000fec0000000800 */
[C---:B----4-:R-:W-:Y:S04]  /*8b80*/  HMMA.16816.F32.BF16 R12, R132.reuse, R136, R12 ;  /* 0x00000088840c723c */ /* 0x050fe8000004180c */
[----:B------:R-:W-:Y:S04]  /*8b90*/  MUFU.EX2 R202, R202 ;  /* 0x000000ca00ca7308 */ /* 0x000fe80000000800 */
[C---:B------:R-:W-:Y:S01]  /*8ba0*/  HMMA.16816.F32.BF16 R16, R132.reuse, R138, R16 ;  /* 0x0000008a8410723c */ /* 0x040fe20000041810 */
[----:B------:R-:W2:Y:S05]  /*8bb0*/  LDSM.16.MT88.4 R136, [R228+0x1c800] ;  /* 0x01c80000e488783b */ /* 0x000eaa0000004200 */
[----:B------:R-:W3:Y:S02]  /*8bc0*/  MUFU.EX2 R198, R198 ;  /* 0x000000c600c67308 */ /* 0x000ee40000000800 */
[C---:B------:R-:W-:Y:S08]  /*8bd0*/  HMMA.16816.F32.BF16 R20, R132.reuse, R144, R20 ;  /* 0x000000908414723c */ /* 0x040ff00000041814 */
[C---:B------:R-:W-:Y:S01]  /*8be0*/  HMMA.16816.F32.BF16 R24, R132.reuse, R146, R24 ;  /* 0x000000928418723c */ /* 0x040fe20000041818 */
[----:B------:R-:W4:Y:S01]  /*8bf0*/  LDSM.16.MT88.4 R144, [R226+0x1c800] ;  /* 0x01c80000e290783b */ /* 0x000f220000004200 */
[----:B------:R-:W-:Y:S06]  /*8c00*/  MUFU.EX2 R197, R197 ;  /* 0x000000c500c57308 */ /* 0x000fec0000000800 */
[C---:B------:R-:W-:Y:S04]  /*8c10*/  HMMA.16816.F32.BF16 R28, R132.reuse, R148, R28 ;  /* 0x00000094841c723c */ /* 0x040fe8000004181c */
[----:B------:R-:W5:Y:S01]  /*8c20*/  MUFU.EX2 R195, R195 ;  /* 0x000000c300c37308 */ /* 0x000f620000000800 */
[----:B---3--:R-:W-:Y:S03]  /*8c30*/  F2FP.BF16.PACK_AB R168, R198, R202 ;  /* 0x000000cac6a8723e */ /* 0x008fe600000010ff */
[C---:B------:R-:W-:Y:S01]  /*8c40*/  HMMA.16816.F32.BF16 R32, R132.reuse, R150, R32 ;  /* 0x000000968420723c */ /* 0x040fe20000041820 */
[----:B------:R-:W3:Y:S05]  /*8c50*/  LDSM.16.MT88.4 R148, [R225+0x1c800] ;  /* 0x01c80000e194783b */ /* 0x000eea0000004200 */
[----:B------:R-:W2:Y:S02]  /*8c60*/  MUFU.EX2 R194, R194 ;  /* 0x000000c200c27308 */ /* 0x000ea40000000800 */
[C---:B------:R-:W-:Y:S08]  /*8c70*/  HMMA.16816.F32.BF16 R36, R132.reuse, R152, R36 ;  /* 0x000000988424723c */ /* 0x040ff00000041824 */
[C---:B------:R-:W-:Y:S01]  /*8c80*/  HMMA.16816.F32.BF16 R40, R132.reuse, R154, R40 ;  /* 0x0000009a8428723c */ /* 0x040fe20000041828 */
[----:B------:R-:W-:Y:S01]  /*8c90*/  LDSM.16.MT88.4 R152, [R225+0x1e800] ;  /* 0x01e80000e198783b */ /* 0x000fe20000004200 */
[----:B------:R-:W2:Y:S02]  /*8ca0*/  MUFU.EX2 R166, R166 ;  /* 0x000000a600a67308 */ /* 0x000ea40000000800 */
[----:B-----5:R-:W-:Y:S04]  /*8cb0*/  F2FP.BF16.PACK_AB R169, R195, R197 ;  /* 0x000000c5c3a9723e */ /* 0x020fe800000010ff */
[C---:B-1----:R-:W-:Y:S08]  /*8cc0*/  HMMA.16816.F32.BF16 R44, R132.reuse, R140, R44 ;  /* 0x0000008c842c723c */ /* 0x042ff0000004182c */
[C---:B------:R-:W-:Y:S01]  /*8cd0*/  HMMA.16816.F32.BF16 R48, R132.reuse, R142, R48 ;  /* 0x0000008e8430723c */ /* 0x040fe20000041830 */
[----:B------:R-:W1:Y:S07]  /*8ce0*/  LDSM.16.MT88.4 R140, [R224+0x1c800] ;  /* 0x01c80000e08c783b */ /* 0x000e6e0000004200 */
[C---:B------:R-:W-:Y:S08]  /*8cf0*/  HMMA.16816.F32.BF16 R52, R132.reuse, R156, R52 ;  /* 0x0000009c8434723c */ /* 0x040ff00000041834 */
        /* <DEDUP_REMOVED lines=27> */
[----:B------:R-:W-:Y:S01]  /*8eb0*/  HMMA.16816.F32.BF16 R128, R132, R150, R128 ;  /* 0x000000968480723c */ /* 0x000fe20000041880 */
[----:B------:R-:W-:Y:S06]  /*8ec0*/  LDSM.16.MT88.4 R148, [R226+0x1b000] ;  /* 0x01b00000e294783b */ /* 0x000fec0000004200 */
[----:B------:R-:W-:Y:S02]  /*8ed0*/  F2FP.BF16.PACK_AB R132, R176, R167 ;  /* 0x000000a7b084723e */ /* 0x000fe400000010ff */
[-C--:B------:R-:W-:Y:S03]  /*8ee0*/  F2FP.BF16.PACK_AB R133, R172, R175.reuse ;  /* 0x000000afac85723e */ /* 0x080fe600000010ff */
[----:B------:R-:W-:Y:S02]  /*8ef0*/  F2FP.BF16.PACK_AB R134, R171, R170 ;  /* 0x000000aaab86723e */ /* 0x000fe400000010ff */
[----:B------:R-:W-:Y:S07]  /*8f00*/  F2FP.BF16.PACK_AB R135, R207, R206 ;  /* 0x000000cecf87723e */ /* 0x000fee00000010ff */
        /* <DEDUP_REMOVED lines=23> */
[----:B------:R-:W-:Y:S07]  /*9080*/  LDSM.16.MT88.4 R156, [R228+0x19800] ;  /* 0x01980000e49c783b */ /* 0x000fee0000004200 */
[C---:B------:R-:W-:Y:S08]  /*9090*/  HMMA.16816.F32.BF16 R68, R132.reuse, R160, R68 ;  /* 0x000000a08444723c */ /* 0x040ff00000041844 */
[C---:B------:R-:W-:Y:S08]  /*90a0*/  HMMA.16816.F32.BF16 R72, R132.reuse, R162, R72 ;  /* 0x000000a28448723c */ /* 0x040ff00000041848 */
[C---:B--2---:R-:W-:Y:S08]  /*90b0*/  HMMA.16816.F32.BF16 R76, R132.reuse, R136, R76 ;  /* 0x00000088844c723c */ /* 0x044ff0000004184c */
[C---:B------:R-:W-:Y:S01]  /*90c0*/  HMMA.16816.F32.BF16 R80, R132.reuse, R138, R80 ;  /* 0x0000008a8450723c */ /* 0x040fe20000041850 */
[----:B------:R-:W2:Y:S07]  /*90d0*/  LDSM.16.MT88.4 R136, [R226+0x1f000] ;  /* 0x01f00000e288783b */ /* 0x000eae0000004200 */
[C---:B----4-:R-:W-:Y:S08]  /*90e0*/  HMMA.16816.F32.BF16 R84, R132.reuse, R144, R84 ;  /* 0x000000908454723c */ /* 0x050ff00000041854 */
[C---:B------:R-:W-:Y:S01]  /*90f0*/  HMMA.16816.F32.BF16 R88, R132.reuse, R146, R88 ;  /* 0x000000928458723c */ /* 0x040fe20000041858 */
[----:B------:R-:W3:Y:S07]  /*9100*/  LDSM.16.MT88.4 R144, [R225+0x1f000] ;  /* 0x01f00000e190783b */ /* 0x000eee0000004200 */
[C---:B-1----:R-:W-:Y:S08]  /*9110*/  HMMA.16816.F32.BF16 R92, R132.reuse, R140, R92 ;  /* 0x0000008c845c723c */ /* 0x042ff0000004185c */
[C---:B------:R-:W-:Y:S01]  /*9120*/  HMMA.16816.F32.BF16 R96, R132.reuse, R142, R96 ;  /* 0x0000008e8460723c */ /* 0x040fe20000041860 */
[----:B------:R-:W-:Y:S07]  /*9130*/  LDSM.16.MT88.4 R140, [R225+0x19800] ;  /* 0x01980000e18c783b */ /* 0x000fee0000004200 */
[C---:B-----5:R-:W-:Y:S08]  /*9140*/  HMMA.16816.F32.BF16 R100, R132.reuse, R148, R100 ;  /* 0x000000948464723c */ /* 0x060ff00000041864 */
[C---:B------:R-:W-:Y:S01]  /*9150*/  HMMA.16816.F32.BF16 R104, R132.reuse, R150, R104 ;  /* 0x000000968468723c */ /* 0x040fe20000041868 */
[----:B------:R-:W1:Y:S07]  /*9160*/  LDSM.16.MT88.4 R148, [R226+0x19800] ;  /* 0x01980000e294783b */ /* 0x000e6e0000004200 */
[C---:B--2---:R-:W-:Y:S07]  /*9170*/  HMMA.16816.F32.BF16 R108, R132.reuse, R136, R108 ;  /* 0x00000088846c723c */ /* 0x044fee000004186c */
[----:B------:R-:W-:Y:S01]  /*9180*/  MOV R137, R175 ;  /* 0x000000af00897202 */ /* 0x000fe20000000f00 */
[C---:B------:R-:W-:Y:S04]  /*9190*/  HMMA.16816.F32.BF16 R112, R132.reuse, R138, R112 ;  /* 0x0000008a8470723c */ /* 0x040fe80000041870 */
[----:B------:R-:W-:Y:S02]  /*91a0*/  MOV R136, R176 ;  /* 0x000000b000887202 */ /* 0x000fe40000000f00 */
[----:B------:R-:W-:Y:S01]  /*91b0*/  LDSM.16.MT88.4 R176, [R228+0x1b800] ;  /* 0x01b80000e4b0783b */ /* 0x000fe20000004200 */
[----:B------:R-:W-:Y:S01]  /*91c0*/  MOV R139, R172 ;  /* 0x000000ac008b7202 */ /* 0x000fe20000000f00 */
[C---:B---3--:R-:W-:Y:S06]  /*91d0*/  HMMA.16816.F32.BF16 R116, R132.reuse, R144, R116 ;  /* 0x000000908474723c */ /* 0x048fec0000041874 */
[----:B------:R-:W2:Y:S02]  /*91e0*/  LDSM.16.MT88.4 R172, [R224+0x19800] ;  /* 0x01980000e0ac783b */ /* 0x000ea40000004200 */
[C---:B------:R-:W-:Y:S08]  /*91f0*/  HMMA.16816.F32.BF16 R120, R132.reuse, R146, R120 ;  /* 0x000000928478723c */ /* 0x040ff00000041878 */
[C---:B------:R-:W-:Y:S08]  /*9200*/  HMMA.16816.F32.BF16 R124, R132.reuse, R152, R124 ;  /* 0x00000098847c723c */ /* 0x040ff0000004187c */
[----:B------:R-:W-:Y:S07]  /*9210*/  HMMA.16816.F32.BF16 R128, R132, R154, R128 ;  /* 0x0000009a8480723c */ /* 0x000fee0000041880 */
[----:B------:R-:W-:Y:S02]  /*9220*/  MOV R134, R171 ;  /* 0x000000ab00867202 */ /* 0x000fe40000000f00 */
[----:B------:R-:W-:Y:S03]  /*9230*/  MOV R135, R170 ;  /* 0x000000aa00877202 */ /* 0x000fe60000000f00 */
[----:B------:R-:W-:Y:S02]  /*9240*/  F2FP.BF16.PACK_AB R170, R193, R194 ;  /* 0x000000c2c1aa723e */ /* 0x000fe400000010ff */
[----:B------:R-:W-:Y:S07]  /*9250*/  F2FP.BF16.PACK_AB R171, R165, R166 ;  /* 0x000000a6a5ab723e */ /* 0x000fee00000010ff */
[C---:B------:R-:W-:Y:S01]  /*9260*/  HMMA.16816.F32.BF16 R160, R168.reuse, R156, R4 ;  /* 0x0000009ca8a0723c */ /* 0x040fe20000041804 */
[----:B------:R-:W3:Y:S07]  /*9270*/  LDSM.16.MT88.4 R4, [R225+0x1b800] ;  /* 0x01b80000e104783b */ /* 0x000eee0000004200 */
[C---:B------:R-:W-:Y:S01]  /*9280*/  HMMA.16816.F32.BF16 R156, R168.reuse, R158, R8 ;  /* 0x0000009ea89c723c */ /* 0x040fe20000041808 */
[----:B------:R-:W4:Y:S07]  /*9290*/  LDSM.16.MT88.4 R8, [R224+0x1b800] ;  /* 0x01b80000e008783b */ /* 0x000f2e0000004200 */
[C---:B-1----:R-:W-:Y:S07]  /*92a0*/  HMMA.16816.F32.BF16 R152, R168.reuse, R148, R12 ;  /* 0x00000094a898723c */ /* 0x042fee000004180c */
[----:B------:R-:W-:Y:S01]  /*92b0*/  MOV R14, R139 ;  /* 0x0000008b000e7202 */ /* 0x000fe20000000f00 */
[C---:B------:R-:W-:Y:S04]  /*92c0*/  HMMA.16816.F32.BF16 R148, R168.reuse, R150, R16 ;  /* 0x00000096a894723c */ /* 0x040fe80000041810 */
[----:B------:R-:W-:Y:S03]  /*92d0*/  MOV R15, R136 ;  /* 0x00000088000f7202 */ /* 0x000fe60000000f00 */
[----:B------:R-:W-:Y:S01]  /*92e0*/  MOV R19, R137 ;  /* 0x0000008900137202 */ /* 0x000fe20000000f00 */
[C---:B------:R-:W-:Y:S01]  /*92f0*/  HMMA.16816.F32.BF16 R144, R168.reuse, R140, R20 ;  /* 0x0000008ca890723c */ /* 0x040fe20000041814 */
[----:B------:R-:W-:Y:S07]  /*9300*/  LDSM.16.MT88.4 R20, [R225+0x1d800] ;  /* 0x01d80000e114783b */ /* 0x000fee0000004200 */
[C---:B------:R-:W-:Y:S01]  /*9310*/  HMMA.16816.F32.BF16 R140, R168.reuse, R142, R24 ;  /* 0x0000008ea88c723c */ /* 0x040fe20000041818 */
[----:B------:R-:W-:Y:S07]  /*9320*/  LDSM.16.MT88.4 R24, [R224+0x1d800] ;  /* 0x01d80000e018783b */ /* 0x000fee0000004200 */
[C---:B--2---:R-:W-:Y:S01]  /*9330*/  HMMA.16816.F32.BF16 R136, R168.reuse, R172, R28 ;  /* 0x000000aca888723c */ /* 0x044fe2000004181c */
[----:B------:R-:W-:Y:S06]  /*9340*/  LDSM.16.MT88.4 R28, [R228+0x1f800] ;  /* 0x01f80000e41c783b */ /* 0x000fec0000004200 */
[----:B------:R-:W-:Y:S02]  /*9350*/  MOV R173, R134 ;  /* 0x0000008600ad7202 */ /* 0x000fe40000000f00 */
[----:B------:R-:W-:Y:S02]  /*9360*/  MOV R172, R135 ;  /* 0x0000008700ac7202 */ /* 0x000fe40000000f00 */
[C---:B------:R-:W-:Y:S01]  /*9370*/  HMMA.16816.F32.BF16 R132, R168.reuse, R174, R32 ;  /* 0x000000aea884723c */ /* 0x040fe20000041820 */
[----:B------:R-:W-:Y:S06]  /*9380*/  LDSM.16.MT88.4 R32, [R226+0x1f800] ;  /* 0x01f80000e220783b */ /* 0x000fec0000004200 */
[----:B------:R-:W-:Y:S01]  /*9390*/  MOV R175, R14 ;  /* 0x0000000e00af7202 */ /* 0x000fe20000000f00 */
[C---:B------:R-:W-:Y:S01]  /*93a0*/  HMMA.16816.F32.BF16 R36, R168.reuse, R176, R36 ;  /* 0x000000b0a824723c */ /* 0x040fe20000041824 */
[----:B------:R-:W2:Y:S03]  /*93b0*/  LDL.LU R176, [R1+0x4] ;  /* 0x0000040001b07983 */ /* 0x000ea60000300800 */
[----:B------:R-:W-:Y:S02]  /*93c0*/  MOV R174, R15 ;  /* 0x0000000f00ae7202 */ /* 0x000fe40000000f00 */
[----:B------:R-:W1:Y:S01]  /*93d0*/  LDSM.16.MT88.4 R12, [R228+0x1d800] ;  /* 0x01d80000e40c783b */ /* 0x000e620000004200 */
[----:B------:R-:W-:Y:S01]  /*93e0*/  MOV R177, R19 ;  /* 0x0000001300b17202 */ /* 0x000fe20000000f00 */
[C---:B------:R-:W-:Y:S06]  /*93f0*/  HMMA.16816.F32.BF16 R40, R168.reuse, R178, R40 ;  /* 0x000000b2a828723c */ /* 0x040fec0000041828 */
[----:B------:R-:W5:Y:S02]  /*9400*/  LDL.LU R179, [R1+0x8] ;  /* 0x0000080001b37983 */ /* 0x000f640000300800 */
[C---:B------:R-:W-:Y:S02]  /*9410*/  HMMA.16816.F32.BF16 R44, R168.reuse, R180, R44 ;  /* 0x000000b4a82c723c */ /* 0x040fe4000004182c */
[----:B------:R-:W1:Y:S06]  /*9420*/  LDSM.16.MT88.4 R16, [R226+0x1d800] ;  /* 0x01d80000e210783b */ /* 0x000e6c0000004200 */
        /* <DEDUP_REMOVED lines=21> */
[C---:B----4-:R-:W-:Y:S08]  /*9580*/  HMMA.16816.F32.BF16 R124, R168.reuse, R8, R124 ;  /* 0x00000008a87c723c */ /* 0x050ff0000004187c */
[----:B------:R-:W-:Y:S04]  /*9590*/  HMMA.16816.F32.BF16 R128, R168, R10, R128 ;  /* 0x0000000aa880723c */ /* 0x000fe80000041880 */
[----:B--2---:R-:W-:Y:S04]  /*95a0*/  FFMA.FTZ R187, R0, R176, R187 ;  /* 0x000000b000bb7223 */ /* 0x004fe800000100bb */
[----:B------:R-:W-:Y:S04]  /*95b0*/  FADD.FTZ R186, R186, R187 ;  /* 0x000000bbbaba7221 */ /* 0x000fe80000010000 */
[----:B------:R-:W-:Y:S04]  /*95c0*/  FADD.FTZ R15, R185, R186 ;  /* 0x000000bab90f7221 */ /* 0x000fe80000010000 */
[----:B------:R-:W-:Y:S02]  /*95d0*/  FADD.FTZ R15, R184, R15 ;  /* 0x0000000fb80f7221 */ /* 0x000fe40000010000 */
[----:B-----5:R-:W-:Y:S02]  /*95e0*/  FFMA.FTZ R191, R2, R179, R191 ;  /* 0x000000b302bf7223 */ /* 0x020fe400000100bf */
[----:B------:R-:W-:Y:S02]  /*95f0*/  FADD.FTZ R196, R196, R15 ;  /* 0x0000000fc4c47221 */ /* 0x000fe40000010000 */
        /* <DEDUP_REMOVED lines=12> */
[----:B------:R-:W-:Y:S04]  /*96c0*/  FADD.FTZ R200, R200, R203 ;  /* 0x000000cbc8c87221 */ /* 0x000fe80000010000 */
[----:B------:R-:W-:Y:S01]  /*96d0*/  FADD.FTZ R0, R167, R200 ;  /* 0x000000c8a7007221 */ /* 0x000fe20000010000 */
[----:B------:R-:W-:Y:S03]  /*96e0*/  MOV R167, R164 ;  /* 0x000000a400a77202 */ /* 0x000fe60000000f00 */
[----:B------:R-:W-:Y:S04]  /*96f0*/  FADD.FTZ R0, R174, R0 ;  /* 0x00000000ae007221 */ /* 0x000fe80000010000 */
[----:B------:R-:W-:Y:S04]  /*9700*/  FADD.FTZ R0, R172, R0 ;  /* 0x00000000ac007221 */ /* 0x000fe80000010000 */
        /* <DEDUP_REMOVED lines=9> */
[----:B------:R-:W-:Y:S03]  /*97a0*/  FADD.FTZ R2, R165, R166 ;  /* 0x000000a6a5027221 */ /* 0x000fe60000010000 */
[----:B------:R1:W-:Y:S04]  /*97b0*/  STL [R1+0x8], R0 ;  /* 0x0000080001007387 */ /* 0x0003e80000100800 */
[----:B------:R2:W-:Y:S01]  /*97c0*/  STL [R1+0x4], R2 ;  /* 0x0000040201007387 */ /* 0x0005e20000100800 */
[----:B-1----:R-:W-:Y:S01]  /*97d0*/  MOV R0, R3 ;  /* 0x0000000300007202 */ /* 0x002fe20000000f00 */
[----:B--2---:R-:W-:-:S05]  /*97e0*/  @P5 BRA `(.L_x_1565) ;  /* 0xffffc80000005947 */ /* 0x004fca000383ffff */
.L_x_1564:
[----:B------:R-:W2:Y:S01]  /*97f0*/  LDL.LU R2, [R1+0x8] ;  /* 0x0000080001027983 */ /* 0x000ea20000300800 */
[----:B------:R-:W-:Y:S01]  /*9800*/  MOV R5, 0x3f800000 ;  /* 0x3f80000000057802 */ /* 0x000fe20000000f00 */
[----:B------:R-:W1:Y:S01]  /*9810*/  S2UR UR6, SR_CTAID.Y ;  /* 0x00000000000679c3 */ /* 0x000e620000002600 */
[----:B------:R-:W-:Y:S01]  /*9820*/  UISETP.NE.AND UP0, UPT, UR11, -0x1, UPT ;  /* 0xffffffff0b00788c */ /* 0x000fe2000bf05270 */
[----:B------:R-:W3:Y:S01]  /*9830*/  LDL.LU R4, [R1+0x4] ;  /* 0x0000040001047983 */ /* 0x000ee20000300800 */
[----:B------:R-:W-:Y:S01]  /*9840*/  ULDC.64 UR4, c[0x0][0x1e8] ;  /* 0x00007a0000047ab9 */ /* 0x000fe20000000a00 */
[----:B------:R-:W-:Y:S01]  /*9850*/  BSSY B0, `(.L_x_1568) ;  /* 0x000018d000007945 */ /* 0x000fe20003800000 */
[----:B------:R-:W-:-:S02]  /*9860*/  ULDC UR8, c[0x0][0x214] ;  /* 0x0000850000087ab9 */ /* 0x000fc40000000800 */
[----:B------:R-:W-:Y:S01]  /*9870*/  UMOV UR26, URZ ;  /* 0x0000003f001a7c82 */ /* 0x000fe20008000000 */
[----:B------:R-:W4:Y:S01]  /*9880*/  S2UR UR9, SR_CTAID.X ;  /* 0x00000000000979c3 */ /* 0x000f220000002500 */
[----:B------:R-:W-:-:S03]  /*9890*/  UMOV UR27, URZ ;  /* 0x0000003f001b7c82 */ /* 0x000fc60008000000 */
[----:B------:R-:W-:-:S04]  /*98a0*/  @UP0 UIMAD.WIDE.U32 UR20, UR11, UR4, URZ ;  /* 0x000000040b1402a5 */ /* 0x000fc8000f8e003f */
[----:B------:R-:W-:Y:S01]  /*98b0*/  @UP0 UIMAD UR7, UR11, UR5, UR21 ;  /* 0x000000050b0702a4 */ /* 0x000fe2000f8e0215 */
[----:B------:R-:W5:Y:S02]  /*98c0*/  S2UR UR10, SR_CTAID.Z ;  /* 0x00000000000a79c3 */ /* 0x000f640000002700 */
        /* <DEDUP_REMOVED lines=27> */
[----:B-----5:R-:W-:-:S02]  /*9a80*/  UIMAD UR15, UR10, UR15, UR4 ;  /* 0x0000000f0a0f72a4 */ /* 0x020fc4000f8e0204 */
        /* <DEDUP_REMOVED lines=10> */
[----:B------:R-:W1:Y:S01]  /*9b30*/  SHFL.BFLY PT, R2, R9, 0x1, 0x1f ;  /* 0x0c201f0009027f89 */ /* 0x000e6200000e0000 */
[----:B------:R-:W-:-:S03]  /*9b40*/  MOV R4, 0x3f800000 ;  /* 0x3f80000000047802 */ /* 0x000fc60000000f00 */
[----:B------:R-:W2:Y:S01]  /*9b50*/  SHFL.BFLY PT, R0, R7, 0x1, 0x1f ;  /* 0x0c201f0007007f89 */ /* 0x000ea200000e0000 */
[----:B-1----:R-:W-:Y:S02]  /*9b60*/  FADD.FTZ R2, R9, R2 ;  /* 0x0000000209027221 */ /* 0x002fe40000010000 */
[----:B--2---:R-:W-:-:S03]  /*9b70*/  FADD.FTZ R0, R7, R0 ;  /* 0x0000000007007221 */ /* 0x004fc60000010000 */
[----:B------:R-:W-:Y:S02]  /*9b80*/  FSETP.NE.FTZ.AND P4, PT, R2, RZ, PT ;  /* 0x000000ff0200720b */ /* 0x000fe40003f95000 */
[----:B------:R-:W-:-:S11]  /*9b90*/  FSETP.NE.FTZ.AND P3, PT, R0, RZ, PT ;  /* 0x000000ff0000720b */ /* 0x000fd60003f75000 */
[----:B------:R-:W1:Y:S08]  /*9ba0*/  @P4 MUFU.RCP R4, R2 ;  /* 0x0000000200044308 */ /* 0x000e700000001000 */
[----:B------:R-:W2:Y:S01]  /*9bb0*/  @P3 MUFU.RCP R5, R0 ;  /* 0x0000000000053308 */ /* 0x000ea20000001000 */
[----:B-1----:R-:W-:-:S07]  /*9bc0*/  FMUL.FTZ R160, R4, R160 ;  /* 0x000000a004a07220 */ /* 0x002fce0000410000 */
[----:B------:R-:W1:Y:S01]  /*9bd0*/  @P4 MUFU.LG2 R2, R2 ;  /* 0x0000000200024308 */ /* 0x000e620000000c00 */
[C---:B------:R-:W-:Y:S02]  /*9be0*/  FMUL.FTZ R161, R4.reuse, R161 ;  /* 0x000000a104a17220 */ /* 0x040fe40000410000 */
        /* <DEDUP_REMOVED lines=339> */
.L_x_1569:
[----:B---34-:R-:W-:Y:S05]  /*b120*/  BSYNC B0 ;  /* 0x0000000000007941 */ /* 0x018fea0003800000 */
.L_x_1568:
[----:B------:R-:W3:Y:S01]  /*b130*/  S2R R4, SR_TID.X ;  /* 0x0000000000047919 */ /* 0x000ee20000002100 */
[----:B------:R-:W-:Y:S01]  /*b140*/  SHF.R.S32.HI R2, RZ, 0x1f, R246 ;  /* 0x0000001fff027819 */ /* 0x000fe200000114f6 */
[----:B------:R-:W-:Y:S01]  /*b150*/  USHF.R.S32.HI UR6, URZ, 0x1f, UR10 ;  /* 0x0000001f3f067899 */ /* 0x000fe2000801140a */
[----:B------:R-:W-:Y:S01]  /*b160*/  IADD3 R6, P0, R246, UR20, RZ ;  /* 0x00000014f6067c10 */ /* 0x000fe2000ff1e0ff */
[----:B------:R-:W4:Y:S01]  /*b170*/  S2R R0, SR_CTAID.Z ;  /* 0x0000000000007919 */ /* 0x000f220000002700 */
[----:B------:R-:W-:Y:S01]  /*b180*/  ULDC.64 UR4, c[0x0][0x1f0] ;  /* 0x00007c0000047ab9 */ /* 0x000fe20000000a00 */
[----:B------:R-:W-:Y:S01]  /*b190*/  BSSY B0, `(.L_x_1570) ;  /* 0x000001d000007945 */ /* 0x000fe20003800000 */
[----:B------:R-:W-:Y:S01]  /*b1a0*/  IADD3.X R7, R2, UR7, RZ, P0, !PT ;  /* 0x0000000702077c10 */ /* 0x000fe200087fe4ff */
[----:B------:R-:W-:Y:S01]  /*b1b0*/  UIMAD UR4, UR6, UR4, URZ ;  /* 0x00000004060472a4 */ /* 0x000fe2000f8e023f */
[----:B------:R-:W-:-:S03]  /*b1c0*/  ISETP.GE.AND P0, PT, R248, UR19, PT ;  /* 0x00000013f8007c0c */ /* 0x000fc6000bf06270 */
[----:B------:R-:W-:Y:S01]  /*b1d0*/  UIMAD UR4, UR10, UR5, UR4 ;  /* 0x000000050a0472a4 */ /* 0x000fe2000f8e0204 */
[----:B---3--:R-:W-:-:S04]  /*b1e0*/  SHF.R.S32.HI R3, RZ, 0x1f, R4 ;  /* 0x0000001fff037819 */ /* 0x008fc80000011404 */
[----:B------:R-:W-:Y:S01]  /*b1f0*/  LEA.HI R3, R3, R4, RZ, 0x3 ;  /* 0x0000000403037211 */ /* 0x000fe200078f18ff */
[----:B----4-:R-:W-:-:S03]  /*b200*/  IMAD.WIDE.U32 R6, R0, c[0x0][0x1f0], R6 ;  /* 0x00007c0000067a25 */ /* 0x010fc600078e0006 */
        /* <DEDUP_REMOVED lines=17> */
[----:B-1----:R1:W-:Y:S04]  /*b320*/  @!P4 STG.E.128 [R76.64], R64 ;  /* 0x000000404c00c986 */ /* 0x0023e8000c101d10 */
[----:B------:R1:W-:Y:S04]  /*b330*/  @!P3 STG.E.128 [R76.64+0x80], R48 ;  /* 0x000080304c00b986 */ /* 0x0003e8000c101d10 */
[----:B------:R1:W-:Y:S04]  /*b340*/  @!P2 STG.E.128 [R76.64+0x100], R32 ;  /* 0x000100204c00a986 */ /* 0x0003e8000c101d10 */
[----:B------:R1:W-:Y:S02]  /*b350*/  @!P1 STG.E.128 [R76.64+0x180], R16 ;  /* 0x000180104c009986 */ /* 0x0003e4000c101d10 */
.L_x_1571:
[----:B------:R-:W-:Y:S05]  /*b360*/  BSYNC B0 ;  /* 0x0000000000007941 */ /* 0x000fea0003800000 */
.L_x_1570:
[----:B------:R-:W-:Y:S01]  /*b370*/  IADD3 R0, R4, 0x20, RZ ;  /* 0x0000002004007810 */ /* 0x000fe20007ffe0ff */
[----:B------:R-:W-:Y:S03]  /*b380*/  BSSY B0, `(.L_x_1572) ;  /* 0x0000015000007945 */ /* 0x000fe60003800000 */
[----:B------:R-:W-:-:S13]  /*b390*/  ISETP.GE.AND P0, PT, R0, UR19, PT ;  /* 0x0000001300007c0c */ /* 0x000fda000bf06270 */
[----:B------:R-:W-:Y:S05]  /*b3a0*/  @P0 BRA `(.L_x_1573) ;  /* 0x0000012000000947 */ /* 0x000fea0003800000 */
[----:B------:R-:W-:Y:S01]  /*b3b0*/  IADD3 R2, P0, R74, 0x20, RZ ;  /* 0x000000204a027810 */ /* 0x000fe20007f1e0ff */
[----:B-1----:R-:W-:Y:S01]  /*b3c0*/  IMAD.MOV.U32 R16, RZ, RZ, R6 ;  /* 0x000000ffff107224 */ /* 0x002fe200078e0006 */
        /* <DEDUP_REMOVED lines=16> */
.L_x_1573:
[----:B------:R-:W-:Y:S05]  /*b4d0*/  BSYNC B0 ;  /* 0x0000000000007941 */ /* 0x000fea0003800000 */
.L_x_1572:
[----:B------:R-:W-:Y:S01]  /*b4e0*/  IADD3 R0, R4, 0x40, RZ ;  /* 0x0000004004007810 */ /* 0x000fe20007ffe0ff */
        /* <DEDUP_REMOVED lines=21> */
.L_x_1575:
[----:B------:R-:W-:Y:S05]  /*b640*/  BSYNC B0 ;  /* 0x0000000000007941 */ /* 0x000fea0003800000 */
.L_x_1574:
        /* <DEDUP_REMOVED lines=23> */
.L_x_1542:
        /* <DEDUP_REMOVED lines=80> */
.L_x_1577:
[----:B------:R-:W-:Y:S05]  /*bcc0*/  BSYNC B0 ;  /* 0x0000000000007941 */ /* 0x000fea0003800000 */
.L_x_1576:
        /* <DEDUP_REMOVED lines=22> */
.L_x_1579:
[----:B------:R-:W-:Y:S05]  /*be30*/  BSYNC B0 ;  /* 0x0000000000007941 */ /* 0x000fea0003800000 */
.L_x_1578:
        /* <DEDUP_REMOVED lines=22> */
.L_x_1581:
[----:B------:R-:W-:Y:S05]  /*bfa0*/  BSYNC B0 ;  /* 0x0000000000007941 */ /* 0x000fea0003800000 */
.L_x_1580:
        /* <DEDUP_REMOVED lines=21> */
.L_x_1583:
[----:B------:R-:W-:Y:S05]  /*c100*/  BSYNC B0 ;  /* 0x0000000000007941 */ /* 0x000fea0003800000 */
.L_x_1582:
        /* <DEDUP_REMOVED lines=35> */
.L_x_1584:
        /* <DEDUP_REMOVED lines=12> */
.L_x_2056:


//--------------------- .text._ZN5flash16flash_fwd_kernelI23Flash_fwd_kernel_traitsILi256ELi128ELi64ELi8ELb0ELb0EN7cutlass10bfloat16_tE19Flash_kernel_traitsILi256ELi128ELi64ELi8ES3_EELb1ELb0ELb0ELb1ELb0ELb0ELb0ELb1EEEvNS_16Flash_fwd_paramsE --------------------------
	.section	.text._ZN5flash16flash_fwd_kernelI23Flash_fwd_kernel_traitsILi256ELi128ELi64ELi8ELb0ELb0EN7cutlass10bfloat16_tE19Flash_kernel_traitsILi256ELi128ELi64ELi8ES3_EELb1ELb0ELb0ELb1ELb0ELb0ELb0ELb1EEEvNS_16Flash_fwd_paramsE,"ax",@progbits
	.sectioninfo	@"SHI_REGISTERS=255"
	.align	128
        .global         _ZN5flash16flash_fwd_kernelI23Flash_fwd_kernel_traitsILi256ELi128ELi64ELi8ELb0ELb0EN7cutlass10bfloat16_tE19Flash_kernel_traitsILi256ELi128ELi64ELi8ES3_EELb1ELb0ELb0ELb1ELb0ELb0ELb0ELb1EEEvNS_16Flash_fwd_paramsE
        .type           _ZN5flash16flash_fwd_kernelI23Flash_fwd_kernel_traitsILi256ELi128ELi64ELi8ELb0ELb0EN7cutlass10bfloat16_tE19Flash_kernel_traitsILi256ELi128ELi64ELi8ES3_EELb1ELb0ELb0ELb1ELb0ELb0ELb0ELb1EEEvNS_16Flash_fwd_paramsE,@function
        .size           _ZN5flash16flash_fwd_kernelI23Flash_fwd_kernel_traitsILi256ELi128ELi64ELi8ELb0ELb0EN7cutlass10bfloat16_tE19Flash_kernel_traitsILi256ELi128ELi64ELi8ES3_EELb1ELb0ELb0ELb1ELb0ELb0ELb0ELb1EEEvNS_16Flash_fwd_paramsE,(.L_x_2057 - _ZN5flash16flash_fwd_kernelI23Flash_fwd_kernel_traitsILi256ELi128ELi64ELi8ELb0ELb0EN7cutlass10bfloat16_tE19Flash_kernel_traitsILi256ELi128ELi64ELi8ES3_EELb1ELb0ELb0ELb1ELb0ELb0ELb0ELb1EEEvNS_16Flash_fwd_paramsE)
        .other          _ZN5flash16flash_fwd_kernelI23Flash_fwd_kernel_traitsILi256ELi128ELi64ELi8ELb0ELb0EN7cutlass10bfloat16_tE19Flash_kernel_traitsILi256ELi128ELi64ELi8ES3_EELb1ELb0ELb0ELb1ELb0ELb0ELb0ELb1EEEvNS_16Flash_fwd_paramsE,@"STO_CUDA_ENTRY STV_DEFAULT"
_ZN5flash16flash_fwd_kernelI23Flash_fwd_kernel_traitsILi256ELi128ELi64ELi8ELb0ELb0EN7cutlass10bfloat16_tE19Flash_kernel_traitsILi256ELi128ELi64ELi8ES3_EELb1ELb0ELb0ELb1ELb0ELb0ELb0ELb1EEEvNS_16Flash_fwd_paramsE:
.text._ZN5flash16flash_fwd_kernelI23Flash_fwd_kernel_traitsILi256ELi128ELi64ELi8ELb0ELb0EN7cutlass10bfloat16_tE19Flash_kernel_traitsILi256ELi128ELi64ELi8ES3_EELb1ELb0ELb0ELb1ELb0ELb0ELb0ELb1EEEvNS_16Flash_fwd_paramsE:
        /* <DEDUP_REMOVED lines=55> */
[----:B------:R4:W5:Y:S01]  /*0370*/  @P1 LDG.E R4, [R10.64] ;  /* 0x000000140a041981 */ /* 0x000962000c1e1900 */
[----:B-1----:R-:W-:Y:S01]  /*0380*/  MOV R6, UR6 ;  /* 0x0000000600067c02 */ /* 0x002fe20008000f00 */
[----:B------:R-:W-:-:S05]  /*0390*/  IMAD.U32 R7, RZ, RZ, UR7 ;  /* 0x00000007ff077e24 */ /* 0x000fca000f8e00ff */
[----:B------:R-:W5:Y:S01]  /*03a0*/  @!P2 LDG.E R8, [R6.64] ;  /* 0x000000140608a981 */ /* 0x000f62000c1e1900 */
[----:B------:R-:W-:Y:S01]  /*03b0*/  UMOV UR11, 0xffffffff ;  /* 0xffffffff000b7882 */ /* 0x000fe20000000000 */
[----:B------:R-:W1:Y:S01]  /*03c0*/  LDC.U8 R125, c[0x0][0x2d8] ;  /* 0x0000b600ff7d7b82 */ /* 0x000e620000000000 */
[----:B------:R-:W-:Y:S02]  /*03d0*/  UMOV UR7, URZ ;  /* 0x0000003f00077c82 */ /* 0x000fe40008000000 */
[----:B------:R-:W-:Y:S01]  /*03e0*/  UMOV UR24, 0xffffffff ;  /* 0xffffffff00187882 */ /* 0x000fe20000000000 */
[----:B----4-:R-:W-:-:S04]  /*03f0*/  SHF.R.S32.HI R11, RZ, 0x1f, R20 ;  /* 0x0000001fff0b7819 */ /* 0x010fc80000011414 */
[----:B--2---:R-:W2:Y:S08]  /*0400*/  @P0 R2UR UR11, R5 ;  /* 0x00000000050b03c2 */ /* 0x004eb000000e0000 */
[----:B---3--:R-:W2:Y:S01]  /*0410*/  @P0 R2UR UR16, R0 ;  /* 0x00000000001003c2 */ /* 0x008ea200000e0000 */
[----:B------:R-:W-:-:S04]  /*0420*/  ISETP.NE.U32.AND P0, PT, RZ, c[0x0][0x248], PT ;  /* 0x00009200ff007a0c */ /* 0x000fc80003f05070 */
[----:B------:R-:W-:-:S03]  /*0430*/  ISETP.NE.AND.EX P0, PT, RZ, c[0x0][0x24c], PT, P0 ;  /* 0x00009300ff007a0c */ /* 0x000fc60003f05300 */
[----:B-----5:R3:W4:Y:S01]  /*0440*/  @P1 R2UR UR7, R4 ;  /* 0x00000000040713c2 */ /* 0x02072200000e0000 */
[----:B--2---:R-:W-:-:S07]  /*0450*/  @UP2 UIADD3 UR16, UR16, -UR11, URZ ;  /* 0x8000000b10102290 */ /* 0x004fce000fffe03f */
[----:B------:R3:W2:Y:S01]  /*0460*/  @!P2 R2UR UR24, R8 ;  /* 0x000000000818a3c2 */ /* 0x0006a200000e0000 */
        /* <DEDUP_REMOVED lines=10> */
.L_x_1585:
[----:B-1----:R-:W-:Y:S02]  /*0510*/  ULDC UR6, c[0x0][0x218] ;  /* 0x0000860000067ab9 */ /* 0x002fe40000000800 */
.L_x_1586:
        /* <DEDUP_REMOVED lines=34> */
[----:B------:R-:W-:Y:S02]  /*0740*/  ULDC UR25, c[0x0][0x228] ;  /* 0x00008a0000197ab9 */ /* 0x000fe40000000800 */
        /* <DEDUP_REMOVED lines=8> */
[----:B------:R-:W-:Y:S02]  /*07d0*/  @UP0 UIMAD UR10, UR10, UR5, UR27 ;  /* 0x000000050a0a02a4 */ /* 0x000fe4000f8e021b */
[----:B------:R-:W-:Y:S02]  /*07e0*/  ULDC UR8, c[0x0][0x1c0] ;  /* 0x0000700000087ab9 */ /* 0x000fe40000000800 */
[----:B------:R-:W-:Y:S02]  /*07f0*/  UIMAD UR8, UR19, UR8, UR18 ;  /* 0x00000008130872a4 */ /* 0x000fe4000f8e0212 */
[----:B------:R-:W-:Y:S02]  /*0800*/  ULDC UR5, c[0x0][0x224] ;  /* 0x0000890000057ab9 */ /* 0x000fe40000000800 */
[----:B------:R-:W-:-:S02]  /*0810*/  UIMAD UR5, UR8, UR5, UR14 ;  /* 0x00000005080572a4 */ /* 0x000fc4000f8e020e */
[----:B------:R-:W-:Y:S02]  /*0820*/  USHF.L.U32 UR8, UR8, 0x5, URZ ;  /* 0x0000000508087899 */ /* 0x000fe4000800063f */
[----:B------:R-:W-:Y:S02]  /*0830*/  UIMAD UR25, UR5, UR25, URZ ;  /* 0x00000019051972a4 */ /* 0x000fe4000f8e023f */
[----:B------:R-:W-:Y:S02]  /*0840*/  USHF.R.S32.HI UR5, URZ, 0x1f, UR8 ;  /* 0x0000001f3f057899 */ /* 0x000fe40008011408 */
[--C-:B------:R-:W-:Y:S01]  /*0850*/  IADD3 R21, P2, P1, R2, UR8, R9.reuse ;  /* 0x0000000802157c10 */ /* 0x100fe2000f95e009 */
[----:B------:R-:W-:Y:S01]  /*0860*/  @!UP1 UIMAD UR4, UR19, UR9, UR17 ;  /* 0x00000009130492a4 */ /* 0x000fe2000f8e0211 */
[----:B------:R-:W-:Y:S01]  /*0870*/  SHF.R.S32.HI R2, RZ, 0x1f, R9 ;  /* 0x0000001fff027819 */ /* 0x000fe20000011409 */
[----:B------:R-:W-:Y:S02]  /*0880*/  USHF.R.S32.HI UR9, URZ, 0x6, UR12 ;  /* 0x000000063f097899 */ /* 0x000fe4000801140c */
[----:B------:R-:W-:Y:S01]  /*0890*/  USHF.R.S32.HI UR17, URZ, 0x1f, UR18 ;  /* 0x0000001f3f117899 */ /* 0x000fe20008011412 */
[----:B------:R-:W-:Y:S01]  /*08a0*/  IADD3.X R2, R3, UR5, R2, P2, P1 ;  /* 0x0000000503027c10 */ /* 0x000fe200097e2402 */
        /* <DEDUP_REMOVED lines=17> */
.L_x_1588:
        /* <DEDUP_REMOVED lines=49> */
.L_x_1589:
[CC--:B------:R-:W-:Y:S01]  /*0cd0*/  LEA.HI R3, R11.reuse, R20.reuse, RZ, 0x3 ;  /* 0x000000140b037211 */ /* 0x0c0fe200078f18ff */
[----:B------:R-:W1:Y:S01]  /*0ce0*/  S2R R12, SR_CTAID.Z ;  /* 0x00000000000c7919 */ /* 0x000e620000002700 */
[-C--:B------:R-:W-:Y:S01]  /*0cf0*/  LEA.HI R7, R11, R20.reuse, RZ, 0x4 ;  /* 0x000000140b077211 */ /* 0x080fe200078f20ff */
[----:B------:R-:W-:Y:S01]  /*0d00*/  ULDC.64 UR4, c[0x0][0x1b8] ;  /* 0x00006e0000047ab9 */ /* 0x000fe20000000a00 */
[----:B------:R-:W-:Y:S01]  /*0d10*/  SHF.R.S32.HI R24, RZ, 0x3, R3 ;  /* 0x00000003ff187819 */ /* 0x000fe20000011403 */
[----:B------:R-:W-:Y:S01]  /*0d20*/  IMAD.U32 R17, RZ, RZ, UR13 ;  /* 0x0000000dff117e24 */ /* 0x000fe2000f8e00ff */
[----:B------:R-:W-:Y:S01]  /*0d30*/  LOP3.LUT R3, R3, 0xfffffff8, RZ, 0xc0, !PT ;  /* 0xfffffff803037812 */ /* 0x000fe200078ec0ff */
[----:B------:R-:W-:Y:S01]  /*0d40*/  BSSY B0, `(.L_x_1590) ;  /* 0x000007b000007945 */ /* 0x000fe20003800000 */
[----:B------:R-:W-:Y:S01]  /*0d50*/  SHF.R.S32.HI R6, RZ, 0x4, R7 ;  /* 0x00000004ff067819 */ /* 0x000fe20000011407 */
[----:B------:R-:W-:Y:S01]  /*0d60*/  IMAD.SHL.U32 R13, R24, 0x40, RZ ;  /* 0x00000040180d7824 */ /* 0x000fe200078e00ff */
[----:B------:R-:W-:Y:S01]  /*0d70*/  LEA.HI R11, R11, R20, RZ, 0x6 ;  /* 0x000000140b0b7211 */ /* 0x000fe200078f30ff */
[----:B------:R-:W-:Y:S01]  /*0d80*/  IMAD.IADD R0, R20, 0x1, -R3 ;  /* 0x0000000114007824 */ /* 0x000fe200078e0a03 */
[----:B------:R-:W-:-:S02]  /*0d90*/  LEA.HI R213, R7, R6, RZ, 0x1 ;  /* 0x0000000607d57211 */ /* 0x000fc400078f08ff */
[----:B------:R-:W-:Y:S01]  /*0da0*/  LOP3.LUT R7, R7, 0xfffffff0, RZ, 0xc0, !PT ;  /* 0xfffffff007077812 */ /* 0x000fe200078ec0ff */
[----:B------:R-:W-:Y:S01]  /*0db0*/  IMAD.SHL.U32 R26, R0, 0x8, RZ ;  /* 0x00000008001a7824 */ /* 0x000fe200078e00ff */
[----:B------:R-:W-:Y:S01]  /*0dc0*/  LOP3.LUT R13, R13, 0x1c0, RZ, 0xc0, !PT ;  /* 0x000001c00d0d7812 */ /* 0x000fe200078ec0ff */
[----:B------:R-:W-:Y:S01]  /*0dd0*/  IMAD.SHL.U32 R11, R11, 0x8, RZ ;  /* 0x000000080b0b7824 */ /* 0x000fe200078e00ff */
[----:B------:R-:W-:Y:S01]  /*0de0*/  LOP3.LUT R213, R213, 0xfffffffe, RZ, 0xc0, !PT ;  /* 0xfffffffed5d57812 */ /* 0x000fe200078ec0ff */
[----:B------:R-:W-:Y:S01]  /*0df0*/  IMAD.IADD R4, R20, 0x1, -R7 ;  /* 0x0000000114047824 */ /* 0x000fe200078e0a07 */
[--C-:B------:R-:W-:Y:S02]  /*0e00*/  LOP3.LUT R3, R13, 0x38, R26.reuse, 0xf8, !PT ;  /* 0x000000380d037812 */ /* 0x100fe400078ef81a */
[----:B------:R-:W-:Y:S01]  /*0e10*/  SHF.R.U32.HI R248, RZ, 0x3, R13 ;  /* 0x00000003fff87819 */ /* 0x000fe2000001160d */
[----:B------:R-:W-:Y:S01]  /*0e20*/  IMAD.IADD R213, R6, 0x1, -R213 ;  /* 0x0000000106d57824 */ /* 0x000fe200078e0ad5 */
[----:B------:R-:W-:-:S02]  /*0e30*/  SHF.R.S32.HI R27, RZ, 0x1f, R26 ;  /* 0x0000001fff1b7819 */ /* 0x000fc4000001141a */
[----:B------:R-:W-:Y:S01]  /*0e40*/  LOP3.LUT R248, R3, R248, RZ, 0x3c, !PT ;  /* 0x000000f803f87212 */ /* 0x000fe200078e3cff */
[----:B------:R-:W-:Y:S01]  /*0e50*/  IMAD.SHL.U32 R8, R213, 0x8, RZ ;  /* 0x00000008d5087824 */ /* 0x000fe200078e00ff */
[----:B------:R-:W-:Y:S02]  /*0e60*/  SHF.R.S32.HI R3, RZ, 0x1f, R4 ;  /* 0x0000001fff037819 */ /* 0x000fe40000011404 */
[----:B------:R-:W-:Y:S02]  /*0e70*/  IADD3 R18, P0, R26, UR28, RZ ;  /* 0x0000001c1a127c10 */ /* 0x000fe4000ff1e0ff */
[----:B------:R-:W-:Y:S02]  /*0e80*/  LEA.HI R3, R3, R4, RZ, 0x3 ;  /* 0x0000000403037211 */ /* 0x000fe400078f18ff */
[----:B------:R-:W-:Y:S02]  /*0e90*/  SHF.R.S32.HI R25, RZ, 0x1f, R24 ;  /* 0x0000001fff197819 */ /* 0x000fe40000011418 */
[C---:B------:R-:W-:Y:S01]  /*0ea0*/  LOP3.LUT R7, R3.reuse, 0xfffffff8, RZ, 0xc0, !PT ;  /* 0xfffffff803077812 */ /* 0x040fe200078ec0ff */
[----:B------:R-:W-:Y:S01]  /*0eb0*/  IMAD.SHL.U32 R3, R3, 0x40, RZ ;  /* 0x0000004003037824 */ /* 0x000fe200078e00ff */
[----:B------:R-:W-:Y:S01]  /*0ec0*/  IADD3.X R19, R27, UR6, RZ, P0, !PT ;  /* 0x000000061b137c10 */ /* 0x000fe200087fe4ff */
[----:B------:R-:W-:Y:S01]  /*0ed0*/  IMAD R15, R25, c[0x0][0x198], RZ ;  /* 0x00006600190f7a24 */ /* 0x000fe200078e02ff */
[----:B------:R-:W-:Y:S01]  /*0ee0*/  LOP3.LUT R248, R248, 0xfffffe00, R11, 0xf8, !PT ;  /* 0xfffffe00f8f87812 */ /* 0x000fe200078ef80b */
[----:B------:R-:W-:Y:S01]  /*0ef0*/  IMAD.IADD R7, R4, 0x1, -R7 ;  /* 0x0000000104077824 */ /* 0x000fe200078e0a07 */
[----:B------:R-:W-:Y:S01]  /*0f00*/  ULDC.64 UR6, c[0x0][0x1b0] ;  /* 0x00006c0000067ab9 */ /* 0x000fe20000000a00 */
[----:B-1----:R-:W-:Y:S01]  /*0f10*/  IMAD.WIDE.U32 R12, R12, c[0x0][0x1a8], R18 ;  /* 0x00006a000c0c7a25 */ /* 0x002fe200078e0012 */
[----:B------:R-:W-:Y:S01]  /*0f20*/  UIMAD UR6, UR27, UR6, URZ ;  /* 0x000000061b0672a4 */ /* 0x000fe2000f8e023f */
[----:B------:R-:W-:Y:S01]  /*0f30*/  IADD3 R251, R26, 0x40, RZ ;  /* 0x000000401afb7810 */ /* 0x000fe20007ffe0ff */
[----:B------:R-:W-:Y:S01]  /*0f40*/  UIMAD UR27, UR27, UR4, URZ ;  /* 0x000000041b1b72a4 */ /* 0x000fe2000f8e023f */
[----:B------:R-:W-:Y:S01]  /*0f50*/  LOP3.LUT P3, RZ, R7, 0x4, RZ, 0xc0, !PT ;  /* 0x0000000407ff7812 */ /* 0x000fe2000786c0ff */
[----:B------:R-:W-:Y:S01]  /*0f60*/  IMAD R11, R25, c[0x0][0x1a0], RZ ;  /* 0x00006800190b7a24 */ /* 0x000fe200078e02ff */
[C---:B------:R-:W-:Y:S01]  /*0f70*/  LOP3.LUT P2, RZ, R7.reuse, 0x2, RZ, 0xc0, !PT ;  /* 0x0000000207ff7812 */ /* 0x040fe2000784c0ff */
[----:B------:R-:W-:Y:S01]  /*0f80*/  IMAD.SHL.U32 R7, R7, 0x40, RZ ;  /* 0x0000004007077824 */ /* 0x000fe200078e00ff */
[----:B------:R-:W-:Y:S01]  /*0f90*/  UIMAD UR7, UR8, UR7, UR6 ;  /* 0x00000007080772a4 */ /* 0x000fe2000f8e0206 */
[C---:B------:R-:W-:Y:S01]  /*0fa0*/  IMAD R6, R24.reuse, c[0x0][0x19c], R15 ;  /* 0x0000670018067a24 */ /* 0x040fe200078e020f */
[----:B------:R-:W-:Y:S01]  /*0fb0*/  UIADD3 UR6, -UR14, UR16, URZ ;  /* 0x000000100e067290 */ /* 0x000fe2000fffe13f */
[--C-:B------:R-:W-:Y:S01]  /*0fc0*/  IMAD.WIDE.U32 R18, R24, c[0x0][0x1a0], R26.reuse ;  /* 0x0000680018127a25 */ /* 0x100fe200078e001a */
[----:B------:R-:W-:Y:S01]  /*0fd0*/  LOP3.LUT R7, R7, 0x1c0, RZ, 0xc0, !PT ;  /* 0x000001c007077812 */ /* 0x000fe200078ec0ff */
[----:B------:R-:W-:Y:S01]  /*0fe0*/  UIMAD UR27, UR8, UR5, UR27 ;  /* 0x00000005081b72a4 */ /* 0x000fe2000f8e021b */
[----:B------:R-:W-:Y:S01]  /*0ff0*/  IADD3 R250, R26, 0x80, RZ ;  /* 0x000000801afa7810 */ /* 0x000fe20007ffe0ff */
[----:B------:R-:W-:Y:S01]  /*1000*/  IMAD.WIDE.U32 R14, R24, c[0x0][0x198], R26 ;  /* 0x00006600180e7a25 */ /* 0x000fe200078e001a */
[----:B------:R-:W-:Y:S01]  /*1010*/  IADD3 R10, P0, R18, UR26, RZ ;  /* 0x0000001a120a7c10 */ /* 0x000fe2000ff1e0ff */
[----:B------:R-:W-:Y:S01]  /*1020*/  ULDC.64 UR4, c[0x0][0x1a8] ;  /* 0x00006a0000047ab9 */ /* 0x000fe20000000a00 */
[----:B------:R-:W-:Y:S01]  /*1030*/  LOP3.LUT R8, R7, 0x8, R8, 0xf8, !PT ;  /* 0x0000000807087812 */ /* 0x000fe200078ef808 */
[----:B------:R-:W-:Y:S01]  /*1040*/  IMAD R4, R24, c[0x0][0x1a4], R11 ;  /* 0x0000690018047a24 */ /* 0x000fe200078e020b */
[----:B------:R-:W-:Y:S01]  /*1050*/  IADD3 R14, P1, R14, UR12, RZ ;  /* 0x0000000c0e0e7c10 */ /* 0x000fe2000ff3e0ff */
[----:B------:R-:W-:Y:S01]  /*1060*/  UIMAD UR4, UR17, UR4, URZ ;  /* 0x00000004110472a4 */ /* 0x000fe2000f8e023f */
[----:B------:R-:W-:Y:S01]  /*1070*/  SHF.R.U32.HI R7, RZ, 0x3, R7 ;  /* 0x00000003ff077819 */ /* 0x000fe20000011607 */
[----:B------:R-:W-:Y:S01]  /*1080*/  IMAD.WIDE R16, R17, 0x80, R24 ;  /* 0x0000008011107825 */ /* 0x000fe200078e0218 */
[----:B------:R-:W-:Y:S01]  /*1090*/  IADD3.X R11, R19, UR24, R4, P0, !PT ;  /* 0x00000018130b7c10 */ /* 0x000fe200087fe404 */
[----:B------:R-:W-:Y:S01]  /*10a0*/  UIMAD UR4, UR18, UR5, UR4 ;  /* 0x00000005120472a4 */ /* 0x000fe2000f8e0204 */
[----:B------:R-:W-:Y:S01]  /*10b0*/  IADD3.X R15, R15, UR10, R6, P1, !PT ;  /* 0x0000000a0f0f7c10 */ /* 0x000fe20008ffe406 */
[----:B------:R-:W-:Y:S01]  /*10c0*/  IMAD.U32 R6, RZ, RZ, UR8 ;  /* 0x00000008ff067e24 */ /* 0x000fe2000f8e00ff */
[----:B------:R-:W-:Y:S01]  /*10d0*/  LOP3.LUT R4, R8, R7, RZ, 0x3c, !PT ;  /* 0x0000000708047212 */ /* 0x000fe200078e3cff */
[----:B------:R-:W-:Y:S01]  /*10e0*/  IMAD.U32 R7, RZ, RZ, UR8 ;  /* 0x00000008ff077e24 */ /* 0x000fe2000f8e00ff */
[----:B------:R-:W-:Y:S01]  /*10f0*/  ISETP.GE.AND P0, PT, R24, UR6, PT ;  /* 0x0000000618007c0c */ /* 0x000fe2000bf06270 */
[----:B------:R-:W-:Y:S01]  /*1100*/  IMAD.WIDE.U32 R36, R6, c[0x0][0x1b8], R10 ;  /* 0x00006e0006247a25 */ /* 0x000fe200078e000a */
[----:B------:R-:W-:-:S02]  /*1110*/  SHF.R.S32.HI R6, RZ, 0x1f, R5 ;  /* 0x0000001fff067819 */ /* 0x000fc40000011405 */
[----:B------:R-:W-:Y:S01]  /*1120*/  SHF.R.S32.HI R10, RZ, 0x1f, R9 ;  /* 0x0000001fff0a7819 */ /* 0x000fe20000011409 */
[----:B------:R-:W-:Y:S01]  /*1130*/  IMAD.WIDE.U32 R38, R7, c[0x0][0x1b0], R14 ;  /* 0x00006c0007267a25 */ /* 0x000fe200078e000e */
[----:B------:R-:W-:Y:S02]  /*1140*/  SHF.R.S32.HI R7, RZ, 0x5, R5 ;  /* 0x00000005ff077819 */ /* 0x000fe40000011405 */
[----:B------:R-:W-:Y:S01]  /*1150*/  LEA.HI R10, R10, R9, RZ, 0x2 ;  /* 0x000000090a0a7211 */ /* 0x000fe200078f10ff */
[----:B------:R-:W-:Y:S01]  /*1160*/  IMAD.MOV.U32 R5, RZ, RZ, 0x10 ;  /* 0x00000010ff057424 */ /* 0x000fe200078e00ff */
[----:B------:R-:W-:Y:S01]  /*1170*/  IADD3 R41, R39, UR7, RZ ;  /* 0x0000000727297c10 */ /* 0x000fe2000fffe0ff */
[----:B------:R1:W-:Y:S01]  /*1180*/  STL.64 [R1+0x8], R38 ;  /* 0x0000082601007387 */ /* 0x0003e20000100a00 */
[----:B------:R-:W-:Y:S01]  /*1190*/  LEA.HI R6, R6, R7, RZ, 0x3 ;  /* 0x0000000706067211 */ /* 0x000fe200078f18ff */
[----:B------:R-:W-:Y:S01]  /*11a0*/  IMAD.MOV.U32 R8, RZ, RZ, 0x20 ;  /* 0x00000020ff087424 */ /* 0x000fe200078e00ff */
[----:B------:R-:W-:Y:S01]  /*11b0*/  LOP3.LUT R4, R4, 0xfffffe00, R3, 0xf8, !PT ;  /* 0xfffffe0004047812 */ /* 0x000fe200078ef803 */
[----:B------:R1:W-:Y:S01]  /*11c0*/  STL.64 [R1], R36 ;  /* 0x0000002401007387 */ /* 0x0003e20000100a00 */
[----:B------:R-:W-:Y:S01]  /*11d0*/  LOP3.LUT R6, R6, 0xffffff8, RZ, 0xc0, !PT ;  /* 0x0ffffff806067812 */ /* 0x000fe200078ec0ff */
[----:B------:R-:W-:Y:S01]  /*11e0*/  IMAD.SHL.U32 R248, R248, 0x2, RZ ;  /* 0x00000002f8f87824 */ /* 0x000fe200078e00ff */
[----:B------:R-:W-:Y:S01]  /*11f0*/  SHF.R.S32.HI R22, RZ, 0x2, R10 ;  /* 0x00000002ff167819 */ /* 0x000fe2000001140a */
[----:B------:R1:W-:Y:S01]  /*1200*/  STL [R1+0x14], R41 ;  /* 0x0000142901007387 */ /* 0x0003e20000100800 */
[----:B------:R-:W-:Y:S01]  /*1210*/  IADD3 R15, R13, UR4, RZ ;  /* 0x000000040d0f7c10 */ /* 0x000fe2000fffe0ff */
[----:B------:R-:W-:Y:S01]  /*1220*/  IMAD.IADD R3, R7, 0x1, -R6 ;  /* 0x0000000107037824 */ /* 0x000fe200078e0a06 */
[----:B------:R-:W-:-:S02]  /*1230*/  IADD3 R247, R37, UR27, RZ ;  /* 0x0000001b25f77c10 */ /* 0x000fc4000fffe0ff */
[----:B------:R-:W-:Y:S01]  /*1240*/  IADD3 R249, R26, 0xc0, RZ ;  /* 0x000000c01af97810 */ /* 0x000fe20007ffe0ff */
[----:B------:R-:W-:Y:S01]  /*1250*/  IMAD R252, R3, 0x10, R22 ;  /* 0x0000001003fc7824 */ /* 0x000fe200078e0216 */
        /* <DEDUP_REMOVED lines=41> */
.L_x_1591:
[----:B------:R-:W-:Y:S05]  /*14f0*/  BSYNC B0 ;  /* 0x0000000000007941 */ /* 0x000fea0003800000 */
.L_x_1590:
        /* <DEDUP_REMOVED lines=55> */
.L_x_1593:
[----:B------:R-:W-:Y:S05]  /*1870*/  BSYNC B0 ;  /* 0x0000000000007941 */ /* 0x000fea0003800000 */
.L_x_1592:
        /* <DEDUP_REMOVED lines=45> */
.L_x_1595:
[----:B------:R-:W-:Y:S05]  /*1b50*/  BSYNC B0 ;  /* 0x0000000000007941 */ /* 0x000fea0003800000 */
.L_x_1594:
        /* <DEDUP_REMOVED lines=48> */
.L_x_1597:
[----:B------:R-:W-:Y:S05]  /*1e60*/  BSYNC B0 ;  /* 0x0000000000007941 */ /* 0x000fea0003800000 */
.L_x_1596:
        /* <DEDUP_REMOVED lines=48> */
.L_x_1599:
[----:B------:R-:W-:Y:S05]  /*2170*/  BSYNC B0 ;  /* 0x0000000000007941 */ /* 0x000fea0003800000 */
.L_x_1598:
        /* <DEDUP_REMOVED lines=42> */
.L_x_1601:
[----:B------:R-:W-:Y:S05]  /*2420*/  BSYNC B0 ;  /* 0x0000000000007941 */ /* 0x000fea0003800000 */
.L_x_1600:
        /* <DEDUP_REMOVED lines=16> */
[----:B--2-4-:R-:W-:Y:S01]  /*2530*/  IMAD.U32 R12, RZ, RZ, UR6 ;  /* 0x00000006ff0c7e24 */ /* 0x014fe2000f8e00ff */
[----:B------:R-:W2:Y:S01]  /*2540*/  @P0 MUFU.RCP R10, c[0x0][0x238] ;  /* 0x00008e00000a0b08 */ /* 0x000ea20000001000 */
[----:B------:R-:W-:Y:S01]  /*2550*/  ISETP.GE.AND P1, PT, R24, UR28, PT ;  /* 0x0000001c18007c0c */ /* 0x000fe2000bf26270 */
[----:B------:R-:W-:Y:S02]  /*2560*/  ULDC.64 UR4, c[0x0][0x1a0] ;  /* 0x0000680000047ab9 */ /* 0x000fe40000000a00 */
[----:B------:R-:W-:-:S05]  /*2570*/  IMAD.U32 R13, RZ, RZ, UR7 ;  /* 0x00000007ff0d7e24 */ /* 0x000fca000f8e00ff */
[----:B------:R4:W2:Y:S01]  /*2580*/  @P0 LDG.E R11, [R12.64] ;  /* 0x000000140c0b0981 */ /* 0x0008a2000c1e1900 */
[----:B------:R-:W-:Y:S01]  /*2590*/  UIMAD.WIDE.U32 UR18, UR29, UR4, URZ ;  /* 0x000000041d1272a5 */ /* 0x000fe2000f8e003f */
[----:B------:R-:W-:Y:S01]  /*25a0*/  BSSY B0, `(.L_x_1602) ;  /* 0x0000034000007945 */ /* 0x000fe20003800000 */
[----:B------:R-:W-:Y:S01]  /*25b0*/  UIMAD UR4, UR32, UR4, URZ ;  /* 0x00000004200472a4 */ /* 0x000fe2000f8e023f */
[----:B------:R-:W-:Y:S03]  /*25c0*/  BAR.SYNC.DEFER_BLOCKING 0x0 ;  /* 0x0000000000007b1d */ /* 0x000fe60000010000 */
[----:B------:R-:W-:-:S04]  /*25d0*/  UIMAD UR4, UR29, UR5, UR4 ;  /* 0x000000051d0472a4 */ /* 0x000fc8000f8e0204 */
[----:B------:R-:W-:Y:S01]  /*25e0*/  UIADD3 UR4, UR19, UR4, URZ ;  /* 0x0000000413047290 */ /* 0x000fe2000fffe03f */
[----:B----4-:R-:W-:Y:S01]  /*25f0*/  MOV R12, UR18 ;  /* 0x00000012000c7c02 */ /* 0x010fe20008000f00 */
[----:B------:R-:W-:Y:S01]  /*2600*/  IMAD.U32 R13, RZ, RZ, UR19 ;  /* 0x00000013ff0d7e24 */ /* 0x000fe2000f8e00ff */
        /* <DEDUP_REMOVED lines=12> */
[----:B----4-:R-:W-:Y:S02]  /*26d0*/  ISETP.GE.AND P5, PT, R26, c[0x0][0x220], PT ;  /* 0x000088001a007a0c */ /* 0x010fe40003fa6270 */
        /* <DEDUP_REMOVED lines=32> */
.L_x_1603:
[----:B----4-:R-:W-:Y:S05]  /*28e0*/  BSYNC B0 ;  /* 0x0000000000007941 */ /* 0x010fea0003800000 */
.L_x_1602:
        /* <DEDUP_REMOVED lines=44> */
.L_x_1605:
[----:B------:R-:W-:Y:S05]  /*2bb0*/  BSYNC B0 ;  /* 0x0000000000007941 */ /* 0x000fea0003800000 */
.L_x_1604:
[C---:B--2---:R-:W-:Y:S01]  /*2bc0*/  IMAD.SHL.U32 R9, R0.reuse, 0x40, RZ ;  /* 0x0000004000097824 */ /* 0x044fe200078e00ff */
        /* <DEDUP_REMOVED lines=22> */
[----:B------:R-:W2:Y:S01]  /*2d30*/  LDSM.16.M88.4 R60, [R213+0x10000] ;  /* 0x01000000d53c783b */ /* 0x000ea20000000200 */
        /* <DEDUP_REMOVED lines=8> */
[----:B------:R-:W3:Y:S01]  /*2dc0*/  LDSM.16.M88.4 R32, [R213+0x11800] ;  /* 0x01180000d520783b */ /* 0x000ee20000000200 */
[----:B------:R-:W-:-:S02]  /*2dd0*/  IADD3 R202, R211, 0x1000, RZ ;  /* 0x00001000d3ca7810 */ /* 0x000fc40007ffe0ff */
[----:B------:R-:W-:Y:S01]  /*2de0*/  IADD3 R201, R211, 0x1800, RZ ;  /* 0x00001800d3c97810 */ /* 0x000fe20007ffe0ff */
[----:B-1----:R-:W1:Y:S01]  /*2df0*/  LDSM.16.M88.4 R36, [R211] ;  /* 0x00000000d324783b */ /* 0x002e620000000200 */
        /* <DEDUP_REMOVED lines=18> */
[----:B--2---:R-:W-:Y:S01]  /*2f20*/  HMMA.16816.F32.BF16 R64, R88, R60, RZ ;  /* 0x0000003c5840723c */ /* 0x004fe200000418ff */
[----:B------:R-:W-:Y:S01]  /*2f30*/  LDSM.16.M88.4 R76, [R200+0x800] ;  /* 0x00080000c84c783b */ /* 0x000fe20000000200 */
[----:B------:R-:W-:-:S02]  /*2f40*/  IADD3 R98, R0, 0x28, RZ ;  /* 0x0000002800627810 */ /* 0x000fc40007ffe0ff */
[C---:B------:R-:W-:Y:S01]  /*2f50*/  IADD3 R100, R0.reuse, 0x29, RZ ;  /* 0x0000002900647810 */ /* 0x040fe20007ffe0ff */
[----:B------:R-:W-:Y:S01]  /*2f60*/  LDSM.16.M88.4 R72, [R200+0x1000] ;  /* 0x00100000c848783b */ /* 0x000fe20000000200 */
[C---:B------:R-:W-:Y:S02]  /*2f70*/  IADD3 R104, R0.reuse, 0x38, RZ ;  /* 0x0000003800687810 */ /* 0x040fe40007ffe0ff */
[C---:B-----5:R-:W-:Y:S01]  /*2f80*/  HMMA.16816.F32.BF16 R56, R88.reuse, R52, RZ ;  /* 0x000000345838723c */ /* 0x060fe200000418ff */
[C---:B------:R-:W-:Y:S02]  /*2f90*/  IADD3 R108, R0.reuse, 0x39, RZ ;  /* 0x00000039006c7810 */ /* 0x040fe40007ffe0ff */
[----:B------:R-:W-:Y:S02]  /*2fa0*/  ISETP.GE.AND P2, PT, R0, UR15, PT ;  /* 0x0000000f00007c0c */ /* 0x000fe4000bf46270 */
[C---:B------:R-:W-:Y:S02]  /*2fb0*/  IADD3 R195, R211.reuse, 0x4000, RZ ;  /* 0x00004000d3c37810 */ /* 0x040fe40007ffe0ff */
[C---:B------:R-:W-:Y:S01]  /*2fc0*/  IADD3 R194, R211.reuse, 0x4800, RZ ;  /* 0x00004800d3c27810 */ /* 0x040fe20007ffe0ff */
[----:B------:R-:W-:Y:S01]  /*2fd0*/  HMMA.16816.F32.BF16 R16, R88, R12, RZ ;  /* 0x0000000c5810723c */ /* 0x000fe200000418ff */
[----:B------:R-:W-:-:S02]  /*2fe0*/  IADD3 R193, R211, 0x5000, RZ ;  /* 0x00005000d3c17810 */ /* 0x000fc40007ffe0ff */
[C---:B------:R-:W-:Y:S02]  /*2ff0*/  IADD3 R192, R211.reuse, 0x5800, RZ ;  /* 0x00005800d3c07810 */ /* 0x040fe40007ffe0ff */
[C---:B------:R-:W-:Y:S02]  /*3000*/  IADD3 R191, R211.reuse, 0x6000, RZ ;  /* 0x00006000d3bf7810 */ /* 0x040fe40007ffe0ff */
[C---:B------:R-:W-:Y:S01]  /*3010*/  IADD3 R190, R211.reuse, 0x6800, RZ ;  /* 0x00006800d3be7810 */ /* 0x040fe20007ffe0ff */
[----:B------:R-:W-:Y:S01]  /*3020*/  HMMA.16816.F32.BF16 R60, R88, R62, RZ ;  /* 0x0000003e583c723c */ /* 0x000fe200000418ff */
[C---:B------:R-:W-:Y:S02]  /*3030*/  IADD3 R189, R211.reuse, 0x7000, RZ ;  /* 0x00007000d3bd7810 */ /* 0x040fe40007ffe0ff */
[----:B------:R-:W-:-:S05]  /*3040*/  IADD3 R188, R211, 0x7800, RZ ;  /* 0x00007800d3bc7810 */ /* 0x000fca0007ffe0ff */
[C---:B------:R-:W-:Y:S08]  /*3050*/  HMMA.16816.F32.BF16 R52, R88.reuse, R54, RZ ;  /* 0x000000365834723c */ /* 0x040ff000000418ff */
[C---:B------:R-:W-:Y:S08]  /*3060*/  HMMA.16816.F32.BF16 R12, R88.reuse, R14, RZ ;  /* 0x0000000e580c723c */ /* 0x040ff000000418ff */
[C---:B---3--:R-:W-:Y:S08]  /*3070*/  HMMA.16816.F32.BF16 R8, R88.reuse, R32, RZ ;  /* 0x000000205808723c */ /* 0x048ff000000418ff */
[----:B------:R-:W-:Y:S01]  /*3080*/  HMMA.16816.F32.BF16 R88, R88, R34, RZ ;  /* 0x000000225858723c */ /* 0x000fe200000418ff */
[----:B------:R-:W2:Y:S07]  /*3090*/  LDSM.16.M88.4 R32, [R211+0x1000] ;  /* 0x00100000d320783b */ /* 0x000eae0000000200 */
[C---:B-1----:R-:W-:Y:S08]  /*30a0*/  HMMA.16816.F32.BF16 R64, R48.reuse, R36, R64 ;  /* 0x000000243040723c */ /* 0x042ff00000041840 */
[C---:B------:R-:W-:Y:S01]  /*30b0*/  HMMA.16816.F32.BF16 R60, R48.reuse, R38, R60 ;  /* 0x00000026303c723c */ /* 0x040fe2000004183c */
[----:B------:R-:W1:Y:S07]  /*30c0*/  LDSM.16.M88.4 R36, [R210] ;  /* 0x00000000d224783b */ /* 0x000e6e0000000200 */
[C---:B----4-:R-:W-:Y:S08]  /*30d0*/  HMMA.16816.F32.BF16 R56, R48.reuse, R40, R56 ;  /* 0x000000283038723c */ /* 0x050ff00000041838 */
[C---:B------:R-:W-:Y:S01]  /*30e0*/  HMMA.16816.F32.BF16 R52, R48.reuse, R42, R52 ;  /* 0x0000002a3034723c */ /* 0x040fe20000041834 */
[----:B------:R-:W3:Y:S07]  /*30f0*/  LDSM.16.M88.4 R40, [R207+0x10800] ;  /* 0x01080000cf28783b */ /* 0x000eee0000000200 */
[C---:B------:R-:W-:Y:S08]  /*3100*/  HMMA.16816.F32.BF16 R8, R48.reuse, R68, R8 ;  /* 0x000000443008723c */ /* 0x040ff00000041808 */
[C---:B--2---:R-:W-:Y:S08]  /*3110*/  HMMA.16816.F32.BF16 R16, R48.reuse, R32, R16 ;  /* 0x000000203010723c */ /* 0x044ff00000041810 */
[C---:B------:R-:W-:Y:S01]  /*3120*/  HMMA.16816.F32.BF16 R12, R48.reuse, R34, R12 ;  /* 0x00000022300c723c */ /* 0x040fe2000004180c */
[----:B------:R-:W2:Y:S07]  /*3130*/  LDSM.16.M88.4 R32, [R207+0x11000] ;  /* 0x01100000cf20783b */ /* 0x000eae0000000200 */
[----:B------:R-:W-:Y:S01]  /*3140*/  HMMA.16816.F32.BF16 R88, R48, R70, R88 ;  /* 0x000000463058723c */ /* 0x000fe20000041858 */
[----:B------:R-:W4:Y:S04]  /*3150*/  LDSM.16.M88.4 R68, [R200+0x1800] ;  /* 0x00180000c844783b */ /* 0x000f280000000200 */
        /* <DEDUP_REMOVED lines=10> */
[C---:B------:R-:W-:Y:S07]  /*3200*/  HMMA.16816.F32.BF16 R8, R36.reuse, R92, R8 ;  /* 0x0000005c2408723c */ /* 0x040fee0000041808 */
[C---:B------:R-:W-:Y:S01]  /*3210*/  IADD3 R92, R0.reuse, 0x20, RZ ;  /* 0x00000020005c7810 */ /* 0x040fe20007ffe0ff */
        /* <DEDUP_REMOVED lines=23> */
[C---:B-----5:R-:W-:Y:S01]  /*3390*/  HMMA.16816.F32.BF16 R80, R48.reuse, R36, R8 ;  /* 0x000000243050723c */ /* 0x060fe20000041808 */
[----:B------:R-:W4:Y:S07]  /*33a0*/  LDSM.16.M88.4 R8, [R207+0x12000] ;  /* 0x01200000cf08783b */ /* 0x000f2e0000000200 */
[----:B------:R-:W-:Y:S01]  /*33b0*/  HMMA.16816.F32.BF16 R88, R48, R38, R88 ;  /* 0x000000263058723c */ /* 0x000fe20000041858 */
[----:B------:R-:W5:Y:S04]  /*33c0*/  LDSM.16.M88.4 R36, [R207+0x12800] ;  /* 0x01280000cf24783b */ /* 0x000f680000000200 */
[----:B------:R-:W2:Y:S03]  /*33d0*/  LDSM.16.M88.4 R48, [R207+0x13000] ;  /* 0x01300000cf30783b */ /* 0x000ea60000000200 */
[C---:B-1----:R-:W-:Y:S08]  /*33e0*/  HMMA.16816.F32.BF16 R64, R68.reuse, R44, R64 ;  /* 0x0000002c4440723c */ /* 0x042ff00000041840 */
[C---:B------:R-:W-:Y:S01]  /*33f0*/  HMMA.16816.F32.BF16 R60, R68.reuse, R46, R60 ;  /* 0x0000002e443c723c */ /* 0x040fe2000004183c */
[----:B------:R-:W1:Y:S07]  /*3400*/  LDSM.16.M88.4 R44, [R207+0x13800] ;  /* 0x01380000cf2c783b */ /* 0x000e6e0000000200 */
[C---:B------:R-:W-:Y:S08]  /*3410*/  HMMA.16816.F32.BF16 R16, R68.reuse, R72, R16 ;  /* 0x000000484410723c */ /* 0x040ff00000041810 */
[C---:B---3--:R-:W-:Y:S08]  /*3420*/  HMMA.16816.F32.BF16 R56, R68.reuse, R40, R56 ;  /* 0x000000284438723c */ /* 0x048ff00000041838 */
[C---:B------:R-:W-:Y:S01]  /*3430*/  HMMA.16816.F32.BF16 R52, R68.reuse, R42, R52 ;  /* 0x0000002a4434723c */ /* 0x040fe20000041834 */
[----:B------:R-:W-:Y:S07]  /*3440*/  LDSM.16.M88.4 R40, [R209+0x4000] ;  /* 0x00400000d128783b */ /* 0x000fee0000000200 */
[C---:B------:R-:W-:Y:S01]  /*3450*/  HMMA.16816.F32.BF16 R72, R68.reuse, R74, R12 ;  /* 0x0000004a4448723c */ /* 0x040fe2000004180c */
[----:B------:R-:W3:Y:S07]  /*3460*/  LDSM.16.M88.4 R12, [R200+0x2000] ;  /* 0x00200000c80c783b */ /* 0x000eee0000000200 */
[C---:B--2---:R-:W-:Y:S08]  /*3470*/  HMMA.16816.F32.BF16 R80, R68.reuse, R32, R80 ;  /* 0x000000204450723c */ /* 0x044ff00000041850 */
        /* <DEDUP_REMOVED lines=12> */
[C---:B-1----:R-:W-:Y:S08]  /*3540*/  HMMA.16816.F32.BF16 R80, R76.reuse, R44, R80 ;  /* 0x0000002c4c50723c */ /* 0x042ff00000041850 */
        /* <DEDUP_REMOVED lines=18> */
[C---:B-1----:R-:W-:Y:S01]  /*3670*/  HMMA.16816.F32.BF16 R68, R48.reuse, R76, R16 ;  /* 0x0000004c3044723c */ /* 0x042fe20000041810 */
[----:B------:R-:W-:Y:S07]  /*3680*/  LDSM.16.M88.4 R16, [R207+0x14000] ;  /* 0x01400000cf10783b */ /* 0x000fee0000000200 */
[C---:B------:R-:W-:Y:S01]  /*3690*/  HMMA.16816.F32.BF16 R72, R48.reuse, R78, R72 ;  /* 0x0000004e3048723c */ /* 0x040fe20000041848 */
[----:B------:R-:W-:Y:S07]  /*36a0*/  LDSM.16.M88.4 R76, [R200+0x5800] ;  /* 0x00580000c84c783b */ /* 0x000fee0000000200 */
[C---:B------:R-:W-:Y:S08]  /*36b0*/  HMMA.16816.F32.BF16 R56, R48.reuse, R44, R56 ;  /* 0x0000002c3038723c */ /* 0x040ff00000041838 */
[C---:B------:R-:W-:Y:S01]  /*36c0*/  HMMA.16816.F32.BF16 R52, R48.reuse, R46, R52 ;  /* 0x0000002e3034723c */ /* 0x040fe20000041834 */
[----:B------:R-:W1:Y:S07]  /*36d0*/  LDSM.16.M88.4 R44, [R210+0x8000] ;  /* 0x00800000d22c783b */ /* 0x000e6e0000000200 */
[C---:B--2---:R-:W-:Y:S08]  /*36e0*/  HMMA.16816.F32.BF16 R80, R48.reuse, R32, R80 ;  /* 0x000000203050723c */ /* 0x044ff00000041850 */
[----:B------:R-:W-:Y:S01]  /*36f0*/  HMMA.16816.F32.BF16 R88, R48, R34, R88 ;  /* 0x000000223058723c */ /* 0x000fe20000041858 */
[----:B------:R-:W-:Y:S04]  /*3700*/  LDSM.16.M88.4 R32, [R207+0x15000] ;  /* 0x01500000cf20783b */ /* 0x000fe80000000200 */
[----:B------:R-:W-:Y:S03]  /*3710*/  LDSM.16.M88.4 R48, [R200+0x4800] ;  /* 0x00480000c830783b */ /* 0x000fe60000000200 */
[C---:B---3--:R-:W-:Y:S08]  /*3720*/  HMMA.16816.F32.BF16 R64, R12.reuse, R8, R64 ;  /* 0x000000080c40723c */ /* 0x048ff00000041840 */
[C---:B------:R-:W-:Y:S01]  /*3730*/  HMMA.16816.F32.BF16 R60, R12.reuse, R10, R60 ;  /* 0x0000000a0c3c723c */ /* 0x040fe2000004183c */
[----:B------:R-:W2:Y:S07]  /*3740*/  LDSM.16.M88.4 R8, [R207+0x14800] ;  /* 0x01480000cf08783b */ /* 0x000eae0000000200 */
[C---:B----4-:R-:W-:Y:S08]  /*3750*/  HMMA.16816.F32.BF16 R68, R12.reuse, R36, R68 ;  /* 0x000000240c44723c */ /* 0x050ff00000041844 */
[C---:B------:R-:W-:Y:S01]  /*3760*/  HMMA.16816.F32.BF16 R72, R12.reuse, R38, R72 ;  /* 0x000000260c48723c */ /* 0x040fe20000041848 */
[----:B------:R-:W3:Y:S07]  /*3770*/  LDSM.16.M88.4 R36, [R207+0x15800] ;  /* 0x01580000cf24783b */ /* 0x000eee0000000200 */
[C---:B------:R-:W-:Y:S08]  /*3780*/  HMMA.16816.F32.BF16 R56, R12.reuse, R40, R56 ;  /* 0x000000280c38723c */ /* 0x040ff00000041838 */
[C---:B------:R-:W-:Y:S01]  /*3790*/  HMMA.16816.F32.BF16 R52, R12.reuse, R42, R52 ;  /* 0x0000002a0c34723c */ /* 0x040fe20000041834 */
[----:B------:R-:W-:Y:S07]  /*37a0*/  LDSM.16.M88.4 R40, [R209+0x8000] ;  /* 0x00800000d128783b */ /* 0x000fee0000000200 */
[C---:B------:R-:W-:Y:S07]  /*37b0*/  HMMA.16816.F32.BF16 R80, R12.reuse, R84, R80 ;  /* 0x000000540c50723c */ /* 0x040fee0000041850 */
[----:B------:R-:W-:Y:S01]  /*37c0*/  IADD3 R84, R0, 0x18, RZ ;  /* 0x0000001800547810 */ /* 0x000fe20007ffe0ff */
[----:B------:R-:W-:Y:S01]  /*37d0*/  HMMA.16816.F32.BF16 R88, R12, R86, R88 ;  /* 0x000000560c58723c */ /* 0x000fe20000041858 */
[----:B------:R-:W4:Y:S02]  /*37e0*/  LDSM.16.M88.4 R12, [R200+0x4000] ;  /* 0x00400000c80c783b */ /* 0x000f240000000200 */
[----:B------:R-:W-:-:S04]  /*37f0*/  ISETP.GE.AND P3, PT, R84, UR15, PT ;  /* 0x0000000f54007c0c */ /* 0x000fc8000bf66270 */
[C---:B------:R-:W-:Y:S01]  /*3800*/  IADD3 R86, R0.reuse, 0x19, RZ ;  /* 0x0000001900567810 */ /* 0x040fe20007ffe0ff */
[C---:B-1----:R-:W-:Y:S08]  /*3810*/  HMMA.16816.F32.BF16 R64, R44.reuse, R16, R64 ;  /* 0x000000102c40723c */ /* 0x042ff00000041840 */
        /* <DEDUP_REMOVED lines=24> */
[C---:B-1----:R-:W-:Y:S08]  /*39a0*/  HMMA.16816.F32.BF16 R68, R40.reuse, R16, R68 ;  /* 0x000000102844723c */ /* 0x042ff00000041844 */
[----:B------:R-:W-:Y:S01]  /*39b0*/  HMMA.16816.F32.BF16 R72, R40, R18, R72 ;  /* 0x000000122848723c */ /* 0x000fe20000041848 */
[----:B------:R-:W1:Y:S06]  /*39c0*/  LDSM.16.M88.4 R16, [R211+0x6000] ;  /* 0x00600000d310783b */ /* 0x000e6c0000000200 */
[----:B------:R-:W-:Y:S01]  /*39d0*/  IMAD.U32 R43, RZ, RZ, UR15 ;  /* 0x0000000fff2b7e24 */ /* 0x000fe2000f8e00ff */
[----:B--2---:R-:W-:Y:S01]  /*39e0*/  HMMA.16816.F32.BF16 R64, R32, R8, R64 ;  /* 0x000000082040723c */ /* 0x004fe20000041840 */
[----:B------:R-:W-:-:S03]  /*39f0*/  IADD3 R40, R0, 0x8, RZ ;  /* 0x0000000800287810 */ /* 0x000fc60007ffe0ff */
[----:B------:R-:W-:Y:S02]  /*3a00*/  IADD3 R43, R43, -UR16, R28 ;  /* 0x800000102b2b7c10 */ /* 0x000fe4000fffe01c */
[----:B------:R-:W-:Y:S02]  /*3a10*/  ISETP.GE.AND P0, PT, R40, UR15, PT ;  /* 0x0000000f28007c0c */ /* 0x000fe4000bf06270 */
[C---:B------:R-:W-:Y:S01]  /*3a20*/  HMMA.16816.F32.BF16 R60, R32.reuse, R10, R60 ;  /* 0x0000000a203c723c */ /* 0x040fe2000004183c */
[----:B------:R-:W2:Y:S01]  /*3a30*/  LDSM.16.M88.4 R8, [R211+0x6800] ;  /* 0x00680000d308783b */ /* 0x000ea20000000200 */
[C---:B------:R-:W-:Y:S02]  /*3a40*/  IMAD.IADD R77, R43.reuse, 0x1, -R106 ;  /* 0x000000012b4d7824 */ /* 0x040fe400078e0a6a */
[C---:B------:R-:W-:Y:S02]  /*3a50*/  IMAD.IADD R94, R43.reuse, 0x1, -R100 ;  /* 0x000000012b5e7824 */ /* 0x040fe400078e0a64 */
[C---:B------:R-:W-:Y:S01]  /*3a60*/  IMAD.IADD R85, R43.reuse, 0x1, -R104 ;  /* 0x000000012b557824 */ /* 0x040fe200078e0a68 */
[----:B------:R-:W-:Y:S01]  /*3a70*/  IABS R77, R77 ;  /* 0x0000004d004d7213 */ /* 0x000fe20000000000 */
[----:B---3--:R-:W-:Y:S01]  /*3a80*/  HMMA.16816.F32.BF16 R80, R32, R12, R80 ;  /* 0x0000000c2050723c */ /* 0x008fe20000041850 */
[----:B------:R-:W-:Y:S01]  /*3a90*/  IMAD.IADD R79, R43, 0x1, -R108 ;  /* 0x000000012b4f7824 */ /* 0x000fe200078e0a6c */
[----:B------:R-:W-:-:S02]  /*3aa0*/  IABS R94, R94 ;  /* 0x0000005e005e7213 */ /* 0x000fc40000000000 */
[----:B------:R-:W-:Y:S02]  /*3ab0*/  IABS R85, R85 ;  /* 0x0000005500557213 */ /* 0x000fe40000000000 */
[----:B------:R-:W-:Y:S02]  /*3ac0*/  IABS R79, R79 ;  /* 0x0000004f004f7213 */ /* 0x000fe40000000000 */
[C---:B------:R-:W-:Y:S01]  /*3ad0*/  HMMA.16816.F32.BF16 R88, R32.reuse, R14, R88 ;  /* 0x0000000e2058723c */ /* 0x040fe20000041858 */
[----:B------:R-:W3:Y:S01]  /*3ae0*/  LDSM.16.M88.4 R12, [R211+0x7000] ;  /* 0x00700000d30c783b */ /* 0x000ee20000000200 */
[----:B------:R-:W-:Y:S06]  /*3af0*/  I2F R94, R94 ;  /* 0x0000005e005e7306 */ /* 0x000fec0000201400 */
[C---:B------:R-:W-:Y:S02]  /*3b00*/  HMMA.16816.F32.BF16 R56, R32.reuse, R36, R56 ;  /* 0x000000242038723c */ /* 0x040fe40000041838 */
[----:B------:R-:W-:Y:S06]  /*3b10*/  I2F R116, R79 ;  /* 0x0000004f00747306 */ /* 0x000fec0000201400 */
[----:B------:R-:W-:Y:S08]  /*3b20*/  HMMA.16816.F32.BF16 R68, R32, R44, R68 ;  /* 0x0000002c2044723c */ /* 0x000ff00000041844 */
[----:B-1----:R-:W-:Y:S07]  /*3b30*/  HMMA.16816.F32.BF16 R64, R48, R16, R64 ;  /* 0x000000103040723c */ /* 0x002fee0000041840 */
[C---:B------:R-:W-:Y:S01]  /*3b40*/  IMAD.IADD R16, R43.reuse, 0x1, -R0 ;  /* 0x000000012b107824 */ /* 0x040fe200078e0a00 */
[----:B------:R-:W-:Y:S01]  /*3b50*/  HMMA.16816.F32.BF16 R52, R32, R38, R52 ;  /* 0x000000262034723c */ /* 0x000fe20000041834 */
[----:B------:R-:W-:Y:S01]  /*3b60*/  IMAD.IADD R17, R43, 0x1, -R22 ;  /* 0x000000012b117824 */ /* 0x000fe200078e0a16 */
[----:B------:R-:W-:Y:S02]  /*3b70*/  LDSM.16.M88.4 R36, [R210+0xc000] ;  /* 0x00c00000d224783b */ /* 0x000fe40000000200 */
[----:B------:R-:W-:-:S04]  /*3b80*/  IABS R16, R16 ;  /* 0x0000001000107213 */ /* 0x000fc80000000000 */
[----:B--2---:R-:W-:Y:S01]  /*3b90*/  HMMA.16816.F32.BF16 R56, R48, R8, R56 ;  /* 0x000000083038723c */ /* 0x004fe20000041838 */
[----:B------:R-:W-:Y:S01]  /*3ba0*/  IMAD.MOV.U32 R23, RZ, RZ, R16 ;  /* 0x000000ffff177224 */ /* 0x000fe200078e0010 */
[----:B------:R-:W-:-:S05]  /*3bb0*/  IABS R16, R17 ;  /* 0x0000001100107213 */ /* 0x000fca0000000000 */
[----:B------:R-:W-:Y:S01]  /*3bc0*/  IMAD.IADD R8, R43, 0x1, -R40 ;  /* 0x000000012b087824 */ /* 0x000fe200078e0a28 */
[----:B------:R-:W-:Y:S01]  /*3bd0*/  HMMA.16816.F32.BF16 R72, R32, R46, R72 ;  /* 0x0000002e2048723c */ /* 0x000fe20000041848 */
[----:B------:R-:W1:Y:S01]  /*3be0*/  LDSM.16.M88.4 R32, [R211+0x7800] ;  /* 0x00780000d320783b */ /* 0x000e620000000200 */
[----:B------:R-:W-:Y:S01]  /*3bf0*/  IMAD.MOV.U32 R20, RZ, RZ, R16 ;  /* 0x000000ffff147224 */ /* 0x000fe200078e0010 */
[----:B------:R-:W-:Y:S01]  /*3c00*/  I2F R23, R23 ;  /* 0x0000001700177306 */ /* 0x000fe20000201400 */
[----:B------:R-:W-:-:S03]  /*3c10*/  IABS R8, R8 ;  /* 0x0000000800087213 */ /* 0x000fc60000000000 */
[----:B------:R-:W-:Y:S01]  /*3c20*/  IADD3 R46, R0, 0x9, RZ ;  /* 0x00000009002e7810 */ /* 0x000fe20007ffe0ff */
[----:B------:R-:W-:Y:S01]  /*3c30*/  HMMA.16816.F32.BF16 R60, R48, R18, R60 ;  /* 0x00000012303c723c */ /* 0x000fe2000004183c */
[----:B------:R-:W2:Y:S01]  /*3c40*/  LDSM.16.M88.4 R16, [R207+0x16000] ;  /* 0x01600000cf10783b */ /* 0x000ea20000000200 */
[----:B------:R-:W-:Y:S01]  /*3c50*/  IMAD.MOV.U32 R41, RZ, RZ, R8 ;  /* 0x000000ffff297224 */ /* 0x000fe200078e0008 */
[----:B------:R-:W4:Y:S01]  /*3c60*/  I2F R20, R20 ;  /* 0x0000001400147306 */ /* 0x000f220000201400 */
[----:B------:R-:W-:Y:S01]  /*3c70*/  IMAD.IADD R9, R43, 0x1, -R46 ;  /* 0x000000012b097824 */ /* 0x000fe200078e0a2e */
[----:B------:R-:W-:-:S03]  /*3c80*/  ISETP.GE.AND P6, PT, R46, UR15, PT ;  /* 0x0000000f2e007c0c */ /* 0x000fc6000bfc6270 */
[C---:B---3--:R-:W-:Y:S01]  /*3c90*/  HMMA.16816.F32.BF16 R68, R48.reuse, R12, R68 ;  /* 0x0000000c3044723c */ /* 0x048fe20000041844 */
[----:B------:R-:W-:Y:S02]  /*3ca0*/  IABS R8, R9 ;  /* 0x0000000900087213 */ /* 0x000fe40000000000 */
[----:B------:R-:W-:Y:S03]  /*3cb0*/  I2F R41, R41 ;  /* 0x0000002900297306 */ /* 0x000fe60000201400 */
[----:B------:R-:W-:Y:S02]  /*3cc0*/  IMAD.MOV.U32 R42, RZ, RZ, R8 ;  /* 0x000000ffff2a7224 */ /* 0x000fe400078e0008 */
[C---:B------:R-:W-:Y:S01]  /*3cd0*/  IMAD.IADD R12, R43.reuse, 0x1, -R76 ;  /* 0x000000012b0c7824 */ /* 0x040fe200078e0a4c */
[----:B------:R-:W-:Y:S01]  /*3ce0*/  HMMA.16816.F32.BF16 R52, R48, R10, R52 ;  /* 0x0000000a3034723c */ /* 0x000fe20000041834 */
[----:B------:R-:W3:Y:S01]  /*3cf0*/  LDSM.16.M88.4 R8, [R207+0x16800] ;  /* 0x01680000cf08783b */ /* 0x000ee20000000200 */
[----:B------:R-:W-:Y:S01]  /*3d00*/  IMAD.IADD R13, R43, 0x1, -R78 ;  /* 0x000000012b0d7824 */ /* 0x000fe200078e0a4e */
[----:B------:R-:W-:Y:S01]  /*3d10*/  I2F R42, R42 ;  /* 0x0000002a002a7306 */ /* 0x000fe20000201400 */
[----:B------:R-:W-:-:S04]  /*3d20*/  IABS R12, R12 ;  /* 0x0000000c000c7213 */ /* 0x000fc80000000000 */
[----:B------:R-:W-:Y:S01]  /*3d30*/  HMMA.16816.F32.BF16 R72, R48, R14, R72 ;  /* 0x0000000e3048723c */ /* 0x000fe20000041848 */
[----:B------:R-:W-:Y:S01]  /*3d40*/  IMAD.MOV.U32 R31, RZ, RZ, R12 ;  /* 0x000000ffff1f7224 */ /* 0x000fe200078e000c */
[----:B------:R-:W-:Y:S01]  /*3d50*/  IABS R12, R13 ;  /* 0x0000000d000c7213 */ /* 0x000fe20000000000 */
[----:B------:R-:W-:-:S04]  /*3d60*/  IMAD.IADD R13, R43, 0x1, -R84 ;  /* 0x000000012b0d7824 */ /* 0x000fc800078e0a54 */
[----:B------:R-:W-:Y:S01]  /*3d70*/  IMAD.MOV.U32 R44, RZ, RZ, R12 ;  /* 0x000000ffff2c7224 */ /* 0x000fe200078e000c */
[----:B------:R-:W-:Y:S01]  /*3d80*/  IABS R12, R13 ;  /* 0x0000000d000c7213 */ /* 0x000fe20000000000 */
[----:B-1----:R-:W-:Y:S01]  /*3d90*/  HMMA.16816.F32.BF16 R80, R48, R32, R80 ;  /* 0x000000203050723c */ /* 0x002fe20000041850 */
[----:B------:R-:W-:Y:S03]  /*3da0*/  I2F R31, R31 ;  /* 0x0000001f001f7306 */ /* 0x000fe60000201400 */
[----:B------:R-:W-:Y:S02]  /*3db0*/  IMAD.MOV.U32 R45, RZ, RZ, R12 ;  /* 0x000000ffff2d7224 */ /* 0x000fe400078e000c */
[----:B------:R-:W1:Y:S01]  /*3dc0*/  LDSM.16.M88.4 R12, [R207+0x17000] ;  /* 0x01700000cf0c783b */ /* 0x000e620000000200 */
[----:B------:R-:W-:Y:S01]  /*3dd0*/  IMAD.IADD R32, R43, 0x1, -R86 ;  /* 0x000000012b207824 */ /* 0x000fe200078e0a56 */
[----:B--2---:R-:W-:Y:S01]  /*3de0*/  HMMA.16816.F32.BF16 R64, R36, R16, R64 ;  /* 0x000000102440723c */ /* 0x004fe20000041840 */
[----:B------:R-:W-:Y:S03]  /*3df0*/  I2F R44, R44 ;  /* 0x0000002c002c7306 */ /* 0x000fe60000201400 */
[----:B------:R-:W-:-:S03]  /*3e00*/  IABS R32, R32 ;  /* 0x0000002000207213 */ /* 0x000fc60000000000 */
[C---:B------:R-:W-:Y:S01]  /*3e10*/  IMAD.IADD R16, R43.reuse, 0x1, -R92 ;  /* 0x000000012b107824 */ /* 0x040fe200078e0a5c */
[----:B------:R-:W-:Y:S01]  /*3e20*/  HMMA.16816.F32.BF16 R88, R48, R34, R88 ;  /* 0x000000223058723c */ /* 0x000fe20000041858 */
[----:B------:R-:W-:Y:S01]  /*3e30*/  IMAD.IADD R17, R43, 0x1, -R96 ;  /* 0x000000012b117824 */ /* 0x000fe200078e0a60 */
[----:B------:R2:W-:Y:S02]  /*3e40*/  I2F R48, R32 ;  /* 0x0000002000307306 */ /* 0x0005e40000201400 */
[----:B------:R-:W-:-:S03]  /*3e50*/  IABS R16, R16 ;  /* 0x0000001000107213 */ /* 0x000fc60000000000 */
[C---:B------:R-:W-:Y:S01]  /*3e60*/  IMAD.IADD R51, R43.reuse, 0x1, -R102 ;  /* 0x000000012b337824 */ /* 0x040fe200078e0a66 */
[C---:B---3--:R-:W-:Y:S01]  /*3e70*/  HMMA.16816.F32.BF16 R56, R36.reuse, R8, R56 ;  /* 0x000000082438723c */ /* 0x048fe20000041838 */
[----:B------:R-:W-:Y:S01]  /*3e80*/  IMAD.MOV.U32 R47, RZ, RZ, R16 ;  /* 0x000000ffff2f7224 */ /* 0x000fe200078e0010 */
[----:B------:R-:W-:Y:S01]  /*3e90*/  IABS R16, R17 ;  /* 0x0000001100107213 */ /* 0x000fe20000000000 */
[----:B------:R-:W-:Y:S01]  /*3ea0*/  IMAD.IADD R49, R43, 0x1, -R98 ;  /* 0x000000012b317824 */ /* 0x000fe200078e0a62 */
[----:B------:R-:W-:Y:S01]  /*3eb0*/  IABS R112, R51 ;  /* 0x0000003300707213 */ /* 0x000fe20000000000 */
[----:B------:R-:W-:Y:S02]  /*3ec0*/  I2F R45, R45 ;  /* 0x0000002d002d7306 */ /* 0x000fe40000201400 */
[----:B------:R-:W-:Y:S01]  /*3ed0*/  IMAD.MOV.U32 R50, RZ, RZ, R16 ;  /* 0x000000ffff327224 */ /* 0x000fe200078e0010 */
[----:B------:R-:W-:Y:S01]  /*3ee0*/  HMMA.16816.F32.BF16 R52, R36, R10, R52 ;  /* 0x0000000a2434723c */ /* 0x000fe20000041834 */
[----:B------:R-:W-:Y:S01]  /*3ef0*/  LDSM.16.M88.4 R8, [R200+0x6000] ;  /* 0x00600000c808783b */ /* 0x000fe20000000200 */
[----:B------:R-:W-:-:S03]  /*3f00*/  IABS R49, R49 ;  /* 0x0000003100317213 */ /* 0x000fc60000000000 */
[----:B--2---:R-:W2:Y:S01]  /*3f10*/  LDSM.16.M88.4 R32, [R209+0xc000] ;  /* 0x00c00000d120783b */ /* 0x004ea20000000200 */
[----:B------:R3:W-:Y:S02]  /*3f20*/  I2F R51, R77 ;  /* 0x0000004d00337306 */ /* 0x0007e40000201400 */
[C---:B------:R-:W-:Y:S01]  /*3f30*/  HMMA.16816.F32.BF16 R60, R36.reuse, R18, R60 ;  /* 0x00000012243c723c */ /* 0x040fe2000004183c */
[----:B------:R-:W5:Y:S05]  /*3f40*/  LDSM.16.M88.4 R16, [R207+0x17800] ;  /* 0x01780000cf10783b */ /* 0x000f6a0000000200 */
[----:B------:R-:W-:Y:S02]  /*3f50*/  I2F R47, R47 ;  /* 0x0000002f002f7306 */ /* 0x000fe40000201400 */
[----:B-1----:R-:W-:Y:S01]  /*3f60*/  HMMA.16816.F32.BF16 R68, R36, R12, R68 ;  /* 0x0000000c2444723c */ /* 0x002fe20000041844 */
[----:B---3--:R-:W-:-:S05]  /*3f70*/  IADD3 R77, R43, 0x8, RZ ;  /* 0x000000082b4d7810 */ /* 0x008fca0007ffe0ff */
[----:B------:R-:W-:Y:S02]  /*3f80*/  I2F R50, R50 ;  /* 0x0000003200327306 */ /* 0x000fe40000201400 */
[----:B------:R-:W-:Y:S01]  /*3f90*/  HMMA.16816.F32.BF16 R72, R36, R14, R72 ;  /* 0x0000000e2448723c */ /* 0x000fe20000041848 */
[----:B------:R-:W1:Y:S01]  /*3fa0*/  LDSM.16.M88.4 R12, [R200+0x6800] ;  /* 0x00680000c80c783b */ /* 0x000e620000000200 */
[----:B------:R-:W-:-:S04]  /*3fb0*/  IMAD.IADD R84, R77, 0x1, -R84 ;  /* 0x000000014d547824 */ /* 0x000fc800078e0a54 */
[----:B------:R-:W-:Y:S01]  /*3fc0*/  I2F R112, R112 ;  /* 0x0000007000707306 */ /* 0x000fe20000201400 */
[----:B------:R-:W-:-:S07]  /*3fd0*/  IABS R84, R84 ;  /* 0x0000005400547213 */ /* 0x000fce0000000000 */
[----:B------:R-:W-:Y:S01]  /*3fe0*/  I2F R49, R49 ;  /* 0x0000003100317306 */ /* 0x000fe20000201400 */
[----:B--2---:R-:W-:Y:S07]  /*3ff0*/  HMMA.16816.F32.BF16 R64, R32, R8, R64 ;  /* 0x000000082040723c */ /* 0x004fee0000041840 */
[----:B------:R-:W-:Y:S01]  /*4000*/  I2F R43, R85 ;  /* 0x00000055002b7306 */ /* 0x000fe20000201400 */
[----:B------:R-:W-:Y:S01]  /*4010*/  IMAD.IADD R8, R77, 0x1, -R46 ;  /* 0x000000014d087824 */ /* 0x000fe200078e0a2e */
[----:B-----5:R-:W-:Y:S04]  /*4020*/  HMMA.16816.F32.BF16 R80, R36, R16, R80 ;  /* 0x000000102450723c */ /* 0x020fe80000041850 */
[----:B------:R-:W-:-:S03]  /*4030*/  IABS R8, R8 ;  /* 0x0000000800087213 */ /* 0x000fc60000000000 */
[C---:B------:R-:W-:Y:S01]  /*4040*/  IMAD.IADD R16, R77.reuse, 0x1, -R0 ;  /* 0x000000014d107824 */ /* 0x040fe200078e0a00 */
[----:B------:R-:W-:Y:S01]  /*4050*/  HMMA.16816.F32.BF16 R88, R36, R18, R88 ;  /* 0x000000122458723c */ /* 0x000fe20000041858 */
[----:B------:R-:W-:-:S03]  /*4060*/  IMAD.IADD R0, R77, 0x1, -R76 ;  /* 0x000000014d007824 */ /* 0x000fc600078e0a4c */
[----:B------:R-:W-:-:S03]  /*4070*/  IABS R16, R16 ;  /* 0x0000001000107213 */ /* 0x000fc60000000000 */
[C---:B------:R-:W-:Y:S01]  /*4080*/  IMAD.IADD R18, R77.reuse, 0x1, -R22 ;  /* 0x000000014d127824 */ /* 0x040fe200078e0a16 */
[C---:B------:R-:W-:Y:S01]  /*4090*/  HMMA.16816.F32.BF16 R60, R32.reuse, R10, R60 ;  /* 0x0000000a203c723c */ /* 0x040fe2000004183c */
[----:B------:R-:W-:Y:S01]  /*40a0*/  IMAD.MOV.U32 R22, RZ, RZ, R8 ;  /* 0x000000ffff167224 */ /* 0x000fe200078e0008 */
[----:B------:R-:W-:Y:S01]  /*40b0*/  IABS R39, R0 ;  /* 0x0000000000277213 */ /* 0x000fe20000000000 */
[----:B------:R-:W2:Y:S01]  /*40c0*/  LDSM.16.M88.4 R8, [R200+0x7000] ;  /* 0x00700000c808783b */ /* 0x000ea20000000200 */
[----:B------:R-:W-:Y:S01]  /*40d0*/  IMAD.MOV.U32 R17, RZ, RZ, R16 ;  /* 0x000000ffff117224 */ /* 0x000fe200078e0010 */
[----:B------:R-:W-:Y:S01]  /*40e0*/  IABS R16, R18 ;  /* 0x0000001200107213 */ /* 0x000fe20000000000 */
[C---:B------:R-:W-:Y:S01]  /*40f0*/  IMAD.IADD R18, R77.reuse, 0x1, -R40 ;  /* 0x000000014d127824 */ /* 0x040fe200078e0a28 */
[----:B------:R-:W3:Y:S01]  /*4100*/  I2F R22, R22 ;  /* 0x0000001600167306 */ /* 0x000ee20000201400 */
[----:B-1----:R-:W-:Y:S01]  /*4110*/  HMMA.16816.F32.BF16 R56, R32, R12, R56 ;  /* 0x0000000c2038723c */ /* 0x002fe20000041838 */
[----:B------:R-:W-:-:S02]  /*4120*/  IMAD.IADD R0, R77, 0x1, -R78 ;  /* 0x000000014d007824 */ /* 0x000fc400078e0a4e */
[----:B------:R-:W-:Y:S01]  /*4130*/  IABS R37, R18 ;  /* 0x0000001200257213 */ /* 0x000fe20000000000 */
[----:B----4-:R-:W-:Y:S02]  /*4140*/  FFMA.FTZ R65, R20, -UR4, R65 ;  /* 0x8000000414417c23 */ /* 0x010fe40008010041 */
[----:B------:R-:W-:Y:S01]  /*4150*/  IABS R0, R0 ;  /* 0x0000000000007213 */ /* 0x000fe20000000000 */
[----:B------:R-:W1:Y:S01]  /*4160*/  I2F R17, R17 ;  /* 0x0000001100117306 */ /* 0x000e620000201400 */
[----:B------:R-:W-:Y:S01]  /*4170*/  HMMA.16816.F32.BF16 R52, R32, R14, R52 ;  /* 0x0000000e2034723c */ /* 0x000fe20000041834 */
[----:B------:R-:W4:Y:S01]  /*4180*/  LDSM.16.M88.4 R12, [R200+0x7800] ;  /* 0x00780000c80c783b */ /* 0x000f220000000200 */
[----:B------:R-:W-:Y:S01]  /*4190*/  IMAD.IADD R38, R77, 0x1, -R96 ;  /* 0x000000014d267824 */ /* 0x000fe200078e0a60 */
[----:B------:R-:W-:-:S04]  /*41a0*/  DEPBAR.LE SB0, 0x0 ;  /* 0x000080000000791a */ /* 0x000fc80000000000 */
[----:B------:R5:W5:Y:S01]  /*41b0*/  I2F R18, R16 ;  /* 0x0000001000127306 */ /* 0x000b620000201400 */
[----:B---3--:R-:W-:Y:S01]  /*41c0*/  FFMA.FTZ R22, R22, -UR4, R63 ;  /* 0x8000000416167c23 */ /* 0x008fe2000801003f */
[----:B------:R-:W-:Y:S01]  /*41d0*/  IABS R38, R38 ;  /* 0x0000002600267213 */ /* 0x000fe20000000000 */
[----:B------:R-:W-:-:S03]  /*41e0*/  FFMA.FTZ R40, R42, -UR4, R61 ;  /* 0x800000042a287c23 */ /* 0x000fc6000801003d */
[----:B------:R-:W-:Y:S02]  /*41f0*/  FSEL R42, R22, -INF , !P6 ;  /* 0xff800000162a7808 */ /* 0x000fe40007000000 */
[----:B------:R-:W3:Y:S01]  /*4200*/  I2F R37, R37 ;  /* 0x0000002500257306 */ /* 0x000ee20000201400 */
[----:B-1----:R-:W-:Y:S01]  /*4210*/  FFMA.FTZ R17, R17, -UR4, R66 ;  /* 0x8000000411117c23 */ /* 0x002fe20008010042 */
[----:B------:R-:W-:Y:S01]  /*4220*/  FSEL R40, R40, -INF , !P6 ;  /* 0xff80000028287808 */ /* 0x000fe20007000000 */
[----:B------:R-:W-:Y:S01]  /*4230*/  FFMA.FTZ R31, R31, -UR4, R56 ;  /* 0x800000041f1f7c23 */ /* 0x000fe20008010038 */
[----:B------:R-:W-:Y:S02]  /*4240*/  ISETP.GE.AND P6, PT, R98, UR15, PT ;  /* 0x0000000f62007c0c */ /* 0x000fe4000bfc6270 */
[----:B------:R-:W-:Y:S01]  /*4250*/  FSEL R36, R17, -INF , !P2 ;  /* 0xff80000011247808 */ /* 0x000fe20005000000 */
[----:B-----5:R-:W-:Y:S01]  /*4260*/  FFMA.FTZ R16, R23, -UR4, R64 ;  /* 0x8000000417107c23 */ /* 0x020fe20008010040 */
[----:B------:R-:W-:Y:S01]  /*4270*/  FSEL R17, R65, -INF , !P1 ;  /* 0xff80000041117808 */ /* 0x000fe20004800000 */
[----:B------:R-:W-:Y:S01]  /*4280*/  FFMA.FTZ R19, R18, -UR4, R67 ;  /* 0x8000000412137c23 */ /* 0x000fe20008010043 */
[----:B------:R1:W5:Y:S01]  /*4290*/  I2F R20, R0 ;  /* 0x0000000000147306 */ /* 0x0003620000201400 */
[C---:B--2---:R-:W-:Y:S01]  /*42a0*/  HMMA.16816.F32.BF16 R68, R32.reuse, R8, R68 ;  /* 0x000000082044723c */ /* 0x044fe20000041844 */
[----:B------:R-:W-:Y:S01]  /*42b0*/  FSEL R16, R16, -INF , !P2 ;  /* 0xff80000010107808 */ /* 0x000fe20005000000 */
[----:B------:R-:W-:Y:S01]  /*42c0*/  FFMA.FTZ R18, R41, -UR4, R60 ;  /* 0x8000000429127c23 */ /* 0x000fe2000801003c */
[----:B------:R-:W-:Y:S01]  /*42d0*/  ISETP.GE.AND P2, PT, R86, UR15, PT ;  /* 0x0000000f56007c0c */ /* 0x000fe2000bf46270 */
[----:B------:R-:W-:Y:S01]  /*42e0*/  IMAD.IADD R86, R77, 0x1, -R86 ;  /* 0x000000014d567824 */ /* 0x000fe200078e0a56 */
[----:B------:R-:W-:Y:S01]  /*42f0*/  FSEL R19, R19, -INF , !P1 ;  /* 0xff80000013137808 */ /* 0x000fe20004800000 */
[----:B---3--:R-:W-:Y:S01]  /*4300*/  FFMA.FTZ R46, R37, -UR4, R62 ;  /* 0x80000004252e7c23 */ /* 0x008fe2000801003e */
[----:B------:R-:W-:Y:S01]  /*4310*/  ISETP.GE.AND P1, PT, R92, UR15, PT ;  /* 0x0000000f5c007c0c */ /* 0x000fe2000bf26270 */
[C---:B------:R-:W-:Y:S01]  /*4320*/  IMAD.IADD R92, R77.reuse, 0x1, -R92 ;  /* 0x000000014d5c7824 */ /* 0x040fe200078e0a5c */
[----:B------:R-:W2:Y:S01]  /*4330*/  I2F R23, R84 ;  /* 0x0000005400177306 */ /* 0x000ea20000201400 */
[C---:B------:R-:W-:Y:S01]  /*4340*/  IMAD.IADD R8, R77.reuse, 0x1, -R98 ;  /* 0x000000014d087824 */ /* 0x040fe200078e0a62 */
[----:B------:R-:W-:Y:S01]  /*4350*/  HMMA.16816.F32.BF16 R72, R32, R10, R72 ;  /* 0x0000000a2048723c */ /* 0x000fe20000041848 */
[----:B------:R-:W-:Y:S01]  /*4360*/  IMAD.IADD R9, R77, 0x1, -R100 ;  /* 0x000000014d097824 */ /* 0x000fe200078e0a64 */
[----:B------:R-:W-:-:S02]  /*4370*/  IABS R37, R92 ;  /* 0x0000005c00257213 */ /* 0x000fc40000000000 */
[----:B-1----:R-:W-:Y:S02]  /*4380*/  IABS R0, R86 ;  /* 0x0000005600007213 */ /* 0x002fe40000000000 */
[----:B------:R-:W-:Y:S01]  /*4390*/  IABS R8, R8 ;  /* 0x0000000800087213 */ /* 0x000fe20000000000 */
[----:B------:R1:W-:Y:S01]  /*43a0*/  I2F R22, R38 ;  /* 0x0000002600167306 */ /* 0x0003e20000201400 */
[C---:B----4-:R-:W-:Y:S01]  /*43b0*/  HMMA.16816.F32.BF16 R80, R32.reuse, R12, R80 ;  /* 0x0000000c2050723c */ /* 0x050fe20000041850 */
[----:B------:R-:W-:Y:S01]  /*43c0*/  IABS R11, R9 ;  /* 0x00000009000b7213 */ /* 0x000fe20000000000 */
[----:B-----5:R-:W-:Y:S01]  /*43d0*/  FFMA.FTZ R10, R20, -UR4, R59 ;  /* 0x80000004140a7c23 */ /* 0x020fe2000801003b */
[----:B------:R-:W-:Y:S01]  /*43e0*/  FSEL R18, R18, -INF , !P0 ;  /* 0xff80000012127808 */ /* 0x000fe20004000000 */
[----:B------:R-:W-:Y:S01]  /*43f0*/  IMAD.MOV.U32 R41, RZ, RZ, R8 ;  /* 0x000000ffff297224 */ /* 0x000fe200078e0008 */
[----:B------:R-:W-:Y:S01]  /*4400*/  FSEL R46, R46, -INF , !P0 ;  /* 0xff8000002e2e7808 */ /* 0x000fe20004000000 */
[----:B------:R-:W-:Y:S01]  /*4410*/  FFMA.FTZ R8, R44, -UR4, R57 ;  /* 0x800000042c087c23 */ /* 0x000fe20008010039 */
[----:B------:R-:W3:Y:S01]  /*4420*/  I2F R0, R0 ;  /* 0x0000000000007306 */ /* 0x000ee20000201400 */
[----:B------:R-:W-:Y:S01]  /*4430*/  IMAD.IADD R44, R77, 0x1, -R106 ;  /* 0x000000014d2c7824 */ /* 0x000fe200078e0a6a */
[----:B------:R-:W-:Y:S01]  /*4440*/  HMMA.16816.F32.BF16 R88, R32, R14, R88 ;  /* 0x0000000e2058723c */ /* 0x000fe20000041858 */
[----:B------:R-:W-:Y:S01]  /*4450*/  IMAD.MOV.U32 R20, RZ, RZ, R11 ;  /* 0x000000ffff147224 */ /* 0x000fe200078e000b */
[----:B------:R-:W-:Y:S01]  /*4460*/  ISETP.GE.AND P0, PT, R96, UR15, PT ;  /* 0x0000000f60007c0c */ /* 0x000fe2000bf06270 */
[----:B------:R-:W-:Y:S01]  /*4470*/  FFMA.FTZ R47, R47, -UR4, R68 ;  /* 0x800000042f2f7c23 */ /* 0x000fe20008010044 */
[----:B------:R-:W-:Y:S01]  /*4480*/  IABS R11, R44 ;  /* 0x0000002c000b7213 */ /* 0x000fe20000000000 */
[----:B--2---:R-:W-:Y:S01]  /*4490*/  FFMA.FTZ R44, R23, -UR4, R54 ;  /* 0x80000004172c7c23 */ /* 0x004fe20008010036 */
[----:B------:R-:W2:Y:S01]  /*44a0*/  I2F R37, R37 ;  /* 0x0000002500257306 */ /* 0x000ea20000201400 */
[----:B-1----:R-:W-:Y:S01]  /*44b0*/  FSEL R38, R31, -INF , !P5 ;  /* 0xff8000001f267808 */ /* 0x002fe20006800000 */
[----:B------:R-:W-:Y:S01]  /*44c0*/  IMAD.IADD R31, R77, 0x1, -R102 ;  /* 0x000000014d1f7824 */ /* 0x000fe200078e0a66 */
[----:B------:R-:W-:Y:S01]  /*44d0*/  FSEL R114, R47, -INF , !P1 ;  /* 0xff8000002f727808 */ /* 0x000fe20004800000 */
[C---:B------:R-:W-:Y:S01]  /*44e0*/  IMAD.IADD R23, R77.reuse, 0x1, -R104 ;  /* 0x000000014d177824 */ /* 0x040fe200078e0a68 */
[----:B------:R-:W-:Y:S01]  /*44f0*/  FSEL R8, R8, -INF , !P4 ;  /* 0xff80000008087808 */ /* 0x000fe20006000000 */
[----:B------:R-:W-:Y:S01]  /*4500*/  IMAD.IADD R77, R77, 0x1, -R108 ;  /* 0x000000014d4d7824 */ /* 0x000fe200078e0a6c */
[----:B------:R-:W-:Y:S01]  /*4510*/  IABS R13, R31 ;  /* 0x0000001f000d7213 */ /* 0x000fe20000000000 */
[----:B---3--:R-:W-:Y:S01]  /*4520*/  FFMA.FTZ R0, R0, -UR4, R55 ;  /* 0x8000000400007c23 */ /* 0x008fe20008010037 */
[----:B------:R-:W1:Y:S01]  /*4530*/  I2F R39, R39 ;  /* 0x0000002700277306 */ /* 0x000e620000201400 */
[----:B------:R-:W-:Y:S01]  /*4540*/  IABS R23, R23 ;  /* 0x0000001700177213 */ /* 0x000fe20000000000 */
[----:B------:R-:W-:Y:S01]  /*4550*/  FFMA.FTZ R50, R50, -UR4, R69 ;  /* 0x8000000432327c23 */ /* 0x000fe20008010045 */
[----:B------:R-:W-:Y:S01]  /*4560*/  IABS R77, R77 ;  /* 0x0000004d004d7213 */ /* 0x000fe20000000000 */
[----:B------:R-:W-:Y:S01]  /*4570*/  FFMA.FTZ R22, R22, -UR4, R71 ;  /* 0x8000000416167c23 */ /* 0x000fe20008010047 */
[----:B------:R-:W-:Y:S01]  /*4580*/  FSEL R32, R0, -INF , !P2 ;  /* 0xff80000000207808 */ /* 0x000fe20005000000 */
[----:B------:R-:W-:Y:S01]  /*4590*/  FFMA.FTZ R81, R112, -UR4, R81 ;  /* 0x8000000470517c23 */ /* 0x000fe20008010051 */
[----:B------:R-:W-:Y:S01]  /*45a0*/  FSEL R112, R50, -INF , !P0 ;  /* 0xff80000032707808 */ /* 0x000fe20004000000 */
[----:B--2---:R-:W-:Y:S01]  /*45b0*/  FFMA.FTZ R37, R37, -UR4, R70 ;  /* 0x8000000425257c23 */ /* 0x004fe20008010046 */
[----:B------:R-:W2:Y:S01]  /*45c0*/  I2F R20, R20 ;  /* 0x0000001400147306 */ /* 0x000ea20000201400 */
[----:B------:R-:W-:Y:S01]  /*45d0*/  FFMA.FTZ R12, R45, -UR4, R52 ;  /* 0x800000042d0c7c23 */ /* 0x000fe20008010034 */
[----:B------:R-:W-:Y:S01]  /*45e0*/  FSEL R10, R10, -INF , !P4 ;  /* 0xff8000000a0a7808 */ /* 0x000fe20006000000 */
[----:B------:R-:W-:Y:S01]  /*45f0*/  FFMA.FTZ R34, R48, -UR4, R53 ;  /* 0x8000000430227c23 */ /* 0x000fe20008010035 */
[----:B------:R-:W-:Y:S01]  /*4600*/  FSEL R110, R37, -INF , !P1 ;  /* 0xff800000256e7808 */ /* 0x000fe20004800000 */
[----:B------:R-:W-:Y:S01]  /*4610*/  FFMA.FTZ R49, R49, -UR4, R72 ;  /* 0x8000000431317c23 */ /* 0x000fe20008010048 */
[----:B------:R-:W-:Y:S01]  /*4620*/  ISETP.GE.AND P1, PT, R108, UR15, PT ;  /* 0x0000000f6c007c0c */ /* 0x000fe2000bf26270 */
[----:B-1----:R-:W-:Y:S01]  /*4630*/  FFMA.FTZ R39, R39, -UR4, R58 ;  /* 0x8000000427277c23 */ /* 0x002fe2000801003a */
[----:B------:R-:W1:Y:S01]  /*4640*/  I2F R9, R41 ;  /* 0x0000002900097306 */ /* 0x000e620000201400 */
[----:B------:R-:W-:Y:S01]  /*4650*/  FSEL R108, R22, -INF , !P0 ;  /* 0xff800000166c7808 */ /* 0x000fe20004000000 */
[----:B------:R-:W-:Y:S01]  /*4660*/  FFMA.FTZ R73, R94, -UR4, R73 ;  /* 0x800000045e497c23 */ /* 0x000fe20008010049 */
[----:B------:R-:W-:Y:S01]  /*4670*/  PLOP3.LUT P0, PT, PT, PT, UP0, 0x80, 0x0 ;  /* 0x000000000000781c */ /* 0x000fe20003f0f008 */
[----:B------:R-:W-:Y:S01]  /*4680*/  FFMA.FTZ R51, R51, -UR4, R80 ;  /* 0x8000000433337c23 */ /* 0x000fe20008010050 */
[----:B------:R-:W-:Y:S01]  /*4690*/  FSEL R56, R39, -INF , !P5 ;  /* 0xff80000027387808 */ /* 0x000fe20006800000 */
[----:B------:R-:W-:Y:S01]  /*46a0*/  FFMA.FTZ R43, R43, -UR4, R88 ;  /* 0x800000042b2b7c23 */ /* 0x000fe20008010058 */
[----:B------:R-:W-:Y:S01]  /*46b0*/  FSEL R12, R12, -INF , !P3 ;  /* 0xff8000000c0c7808 */ /* 0x000fe20005800000 */
[----:B------:R-:W3:Y:S01]  /*46c0*/  I2F R11, R11 ;  /* 0x0000000b000b7306 */ /* 0x000ee20000201400 */
[----:B--2---:R-:W-:Y:S01]  /*46d0*/  FFMA.FTZ R75, R20, -UR4, R75 ;  /* 0x80000004144b7c23 */ /* 0x004fe2000801004b */
[----:B------:R-:W-:Y:S01]  /*46e0*/  FSEL R44, R44, -INF , !P3 ;  /* 0xff8000002c2c7808 */ /* 0x000fe20005800000 */
[----:B------:R-:W-:Y:S01]  /*46f0*/  FFMA.FTZ R89, R116, -UR4, R89 ;  /* 0x8000000474597c23 */ /* 0x000fe20008010059 */
[----:B------:R-:W-:-:S02]  /*4700*/  FSEL R34, R34, -INF , !P2 ;  /* 0xff80000022227808 */ /* 0x000fc40005000000 */
[----:B------:R-:W-:Y:S02]  /*4710*/  ISETP.GE.AND P5, PT, R100, UR15, PT ;  /* 0x0000000f64007c0c */ /* 0x000fe4000bfa6270 */
[----:B------:R-:W2:Y:S01]  /*4720*/  I2F R14, R13 ;  /* 0x0000000d000e7306 */ /* 0x000ea20000201400 */
[----:B-1----:R-:W-:Y:S01]  /*4730*/  FFMA.FTZ R9, R9, -UR4, R74 ;  /* 0x8000000409097c23 */ /* 0x002fe2000801004a */
[----:B------:R-:W-:Y:S02]  /*4740*/  ISETP.GE.AND P4, PT, R106, UR15, PT ;  /* 0x0000000f6a007c0c */ /* 0x000fe4000bf86270 */
[----:B------:R-:W-:Y:S02]  /*4750*/  ISETP.GE.AND P3, PT, R102, UR15, PT ;  /* 0x0000000f66007c0c */ /* 0x000fe4000bf66270 */
[----:B------:R-:W-:Y:S02]  /*4760*/  ISETP.GE.AND P2, PT, R104, UR15, PT ;  /* 0x0000000f68007c0c */ /* 0x000fe4000bf46270 */
[----:B------:R-:W1:Y:S01]  /*4770*/  I2F R15, R23 ;  /* 0x00000017000f7306 */ /* 0x000e620000201400 */
[----:B---3--:R-:W-:Y:S01]  /*4780*/  FFMA.FTZ R11, R11, -UR4, R82 ;  /* 0x800000040b0b7c23 */ /* 0x008fe20008010052 */
[----:B------:R-:W-:-:S02]  /*4790*/  FSEL R106, R49, -INF , !P6 ;  /* 0xff800000316a7808 */ /* 0x000fc40007000000 */
[----:B------:R-:W-:Y:S02]  /*47a0*/  FSEL R102, R9, -INF , !P6 ;  /* 0xff80000009667808 */ /* 0x000fe40007000000 */
[----:B------:R-:W-:Y:S02]  /*47b0*/  FSEL R104, R73, -INF , !P5 ;  /* 0xff80000049687808 */ /* 0x000fe40006800000 */
[----:B------:R-:W3:Y:S01]  /*47c0*/  I2F R0, R77 ;  /* 0x0000004d00007306 */ /* 0x000ee20000201400 */
[----:B--2---:R-:W-:Y:S01]  /*47d0*/  FFMA.FTZ R14, R14, -UR4, R83 ;  /* 0x800000040e0e7c23 */ /* 0x004fe20008010053 */
[----:B------:R-:W-:Y:S02]  /*47e0*/  FSEL R98, R75, -INF , !P5 ;  /* 0xff8000004b627808 */ /* 0x000fe40006800000 */
[----:B------:R-:W-:Y:S02]  /*47f0*/  FSEL R100, R51, -INF , !P4 ;  /* 0xff80000033647808 */ /* 0x000fe40006000000 */
[----:B------:R-:W-:Y:S01]  /*4800*/  FSEL R94, R11, -INF , !P4 ;  /* 0xff8000000b5e7808 */ /* 0x000fe20006000000 */
[----:B-1----:R-:W-:Y:S01]  /*4810*/  FFMA.FTZ R90, R15, -UR4, R90 ;  /* 0x800000040f5a7c23 */ /* 0x002fe2000801005a */
[----:B------:R-:W-:-:S02]  /*4820*/  FSEL R96, R81, -INF , !P3 ;  /* 0xff80000051607808 */ /* 0x000fc40005800000 */
[----:B------:R-:W-:Y:S02]  /*4830*/  FSEL R92, R14, -INF , !P3 ;  /* 0xff8000000e5c7808 */ /* 0x000fe40005800000 */
[----:B------:R-:W-:Y:S02]  /*4840*/  FSEL R236, R43, -INF , !P2 ;  /* 0xff8000002bec7808 */ /* 0x000fe40005000000 */
[----:B------:R-:W-:Y:S01]  /*4850*/  FSEL R124, R90, -INF , !P2 ;  /* 0xff8000005a7c7808 */ /* 0x000fe20005000000 */
[----:B---3--:R-:W-:Y:S01]  /*4860*/  FFMA.FTZ R20, R0, -UR4, R91 ;  /* 0x8000000400147c23 */ /* 0x008fe2000801005b */
        /* <DEDUP_REMOVED lines=74> */
.L_x_1608:
[----:B------:R-:W-:Y:S05]  /*4d10*/  BSYNC B0 ;  /* 0x0000000000007941 */ /* 0x000fea0003800000 */
.L_x_1607:
[----:B------:R-:W0:Y:S02]  /*4d20*/  LDGDEPBAR ;  /* 0x00000000000079af */ /* 0x000e240000000000 */
.L_x_1606:
[----:B------:R-:W-:Y:S01]  /*4d30*/  FMNMX.FTZ R11, R36, R19, !PT ;  /* 0x00000013240b7209 */ /* 0x000fe20007810000 */
[----:B-1----:R-:W-:Y:S01]  /*4d40*/  IMAD.U32 R14, RZ, RZ, UR13 ;  /* 0x0000000dff0e7e24 */ /* 0x002fe2000f8e00ff */
[----:B------:R-:W-:Y:S01]  /*4d50*/  FMNMX.FTZ R9, R16, R17, !PT ;  /* 0x0000001110097209 */ /* 0x000fe20007810000 */
[----:B------:R-:W-:Y:S01]  /*4d60*/  USHF.L.U32 UR6, UR29, 0x1, URZ ;  /* 0x000000011d067899 */ /* 0x000fe2000800063f */
[----:B------:R-:W-:Y:S01]  /*4d70*/  FMNMX.FTZ R11, R46, R11, !PT ;  /* 0x0000000b2e0b7209 */ /* 0x000fe20007810000 */
[----:B------:R-:W-:Y:S01]  /*4d80*/  IMAD R23, R14, 0x8, R7 ;  /* 0x000000080e177824 */ /* 0x000fe200078e0207 */
        /* <DEDUP_REMOVED lines=35> */
[C---:B------:R-:W-:Y:S01]  /*4fc0*/  IMAD R204, R3.reuse, 0x2, R206 ;  /* 0x0000000203cc7824 */ /* 0x040fe200078e02ce */
        /* <DEDUP_REMOVED lines=17> */
[----:B------:R-:W-:Y:S02]  /*50e0*/  LOP3.LUT R22, R2, UR22, RZ, 0x3c, !PT ;  /* 0x0000001602167c12 */ /* 0x000fe4000f8e3cff */
[----:B------:R-:W-:Y:S01]  /*50f0*/  LOP3.LUT R48, R169, UR5, RZ, 0x3c, !PT ;  /* 0x00000005a9307c12 */ /* 0x000fe2000f8e3cff */
[----:B------:R-:W1:Y:S01]  /*5100*/  SHFL.BFLY PT, R11, R6, 0x2, 0x1f ;  /* 0x0c401f00060b7f89 */ /* 0x000e6200000e0000 */
[----:B------:R-:W-:Y:S01]  /*5110*/  LOP3.LUT R84, R87, R22, RZ, 0x3c, !PT ;  /* 0x0000001657547212 */ /* 0x000fe200078e3cff */
[----:B------:R-:W-:Y:S01]  /*5120*/  UIADD3 UR5, UR23, -0x4498517b, URZ ;  /* 0xbb67ae8517057890 */ /* 0x000fe2000fffe03f */
[----:B------:R-:W-:Y:S01]  /*5130*/  LOP3.LUT R169, R169, UR6, RZ, 0x3c, !PT ;  /* 0x00000006a9a97c12 */ /* 0x000fe2000f8e3cff */
[----:B------:R-:W-:Y:S01]  /*5140*/  IMAD.WIDE.U32 R48, R48, -0x326172a9, RZ ;  /* 0xcd9e8d5730307825 */ /* 0x000fe200078e00ff */
[----:B------:R-:W-:Y:S03]  /*5150*/  LDSM.16.MT88.4 R80, [R206+0x1c000] ;  /* 0x01c00000ce50783b */ /* 0x000fe60000004200 */
[----:B------:R-:W-:Y:S01]  /*5160*/  IMAD.WIDE.U32 R84, R84, -0x2daee0ad, RZ ;  /* 0xd2511f5354547825 */ /* 0x000fe200078e00ff */
[----:B------:R-:W-:Y:S01]  /*5170*/  LOP3.LUT R14, R49, UR31, R86, 0x96, !PT ;  /* 0x0000001f310e7c12 */ /* 0x000fe2000f8e9656 */
[----:B------:R-:W-:Y:S02]  /*5180*/  LDSM.16.MT88.4 R64, [R204+0x1a000] ;  /* 0x01a00000cc40783b */ /* 0x000fe40000004200 */
[----:B------:R-:W-:Y:S01]  /*5190*/  IMAD.WIDE.U32 R180, R169, -0x326172a9, RZ ;  /* 0xcd9e8d57a9b47825 */ /* 0x000fe200078e00ff */
[----:B------:R-:W-:Y:S01]  /*51a0*/  LOP3.LUT R178, R85, UR5, R168, 0x96, !PT ;  /* 0x0000000555b27c12 */ /* 0x000fe2000f8e96a8 */
[----:B------:R-:W-:Y:S01]  /*51b0*/  UIADD3 UR5, UR23, -0x56f99767, URZ ;  /* 0xa906689917057890 */ /* 0x000fe2000fffe03f */
[----:B------:R-:W-:Y:S01]  /*51c0*/  LDSM.16.MT88.4 R88, [R205+0x1c000] ;  /* 0x01c00000cd58783b */ /* 0x000fe20000004200 */
[----:B------:R-:W-:Y:S01]  /*51d0*/  IMAD.WIDE.U32 R14, R14, -0x2daee0ad, RZ ;  /* 0xd2511f530e0e7825 */ /* 0x000fe200078e00ff */
[----:B------:R-:W-:-:S02]  /*51e0*/  LOP3.LUT R86, R181, UR31, R86, 0x96, !PT ;  /* 0x0000001fb5567c12 */ /* 0x000fc4000f8e9656 */
[----:B------:R-:W-:Y:S01]  /*51f0*/  STL.64 [R1+0x68], R26 ;  /* 0x0000681a01007387 */ /* 0x000fe20000100a00 */
[----:B------:R-:W-:Y:S01]  /*5200*/  IMAD.WIDE.U32 R178, R178, -0x326172a9, RZ ;  /* 0xcd9e8d57b2b27825 */ /* 0x000fe200078e00ff */
[----:B------:R-:W-:Y:S02]  /*5210*/  LOP3.LUT R176, R15, UR18, R84, 0x96, !PT ;  /* 0x000000120fb07c12 */ /* 0x000fe4000f8e9654 */
[----:B------:R-:W-:Y:S01]  /*5220*/  STL [R1+0x60], R24 ;  /* 0x0000601801007387 */ /* 0x000fe20000100800 */
[----:B-1----:R-:W-:Y:S01]  /*5230*/  FMNMX.FTZ R11, R6, R11, !PT ;  /* 0x0000000b060b7209 */ /* 0x002fe20007810000 */
[----:B------:R-:W-:Y:S01]  /*5240*/  IMAD.WIDE.U32 R240, R86, -0x2daee0ad, RZ ;  /* 0xd2511f5356f07825 */ /* 0x000fe200078e00ff */
[----:B------:R-:W-:Y:S01]  /*5250*/  LOP3.LUT R180, R179, UR19, R180, 0x96, !PT ;  /* 0x00000013b3b47c12 */ /* 0x000fe2000f8e96b4 */
[----:B------:R-:W1:Y:S02]  /*5260*/  SHFL.BFLY PT, R6, R9, 0x2, 0x1f ;  /* 0x0c401f0009067f89 */ /* 0x000e6400000e0000 */
[----:B------:R-:W-:-:S02]  /*5270*/  IMAD.WIDE.U32 R176, R176, -0x326172a9, RZ ;  /* 0xcd9e8d57b0b07825 */ /* 0x000fc400078e00ff */
[----:B------:R-:W2:Y:S02]  /*5280*/  SHFL.BFLY PT, R0, R11, 0x1, 0x1f ;  /* 0x0c201f000b007f89 */ /* 0x000ea400000e0000 */
[----:B------:R-:W-:Y:S01]  /*5290*/  IMAD.WIDE.U32 R180, R180, -0x2daee0ad, RZ ;  /* 0xd2511f53b4b47825 */ /* 0x000fe200078e00ff */
[----:B------:R-:W-:-:S04]  /*52a0*/  LOP3.LUT R170, R177, UR9, R178, 0x96, !PT ;  /* 0x00000009b1aa7c12 */ /* 0x000fc8000f8e96b2 */
[----:B------:R-:W-:Y:S01]  /*52b0*/  LOP3.LUT R240, R181, UR7, R240, 0x96, !PT ;  /* 0x00000007b5f07c12 */ /* 0x000fe2000f8e96f0 */
[----:B------:R-:W-:Y:S01]  /*52c0*/  IMAD.WIDE.U32 R170, R170, -0x2daee0ad, RZ ;  /* 0xd2511f53aaaa7825 */ /* 0x000fe200078e00ff */
[----:B-1----:R-:W-:Y:S02]  /*52d0*/  FMNMX.FTZ R2, R9, R6, !PT ;  /* 0x0000000609027209 */ /* 0x002fe40007810000 */
[----:B------:R-:W-:Y:S02]  /*52e0*/  LOP3.LUT R6, R179, UR19, R48, 0x96, !PT ;  /* 0x00000013b3067c12 */ /* 0x000fe4000f8e9630 */
[----:B--2---:R-:W-:Y:S01]  /*52f0*/  FMNMX.FTZ R0, R11, R0, !PT ;  /* 0x000000000b007209 */ /* 0x004fe20007810000 */
[----:B------:R-:W1:Y:S02]  /*5300*/  SHFL.BFLY PT, R7, R2, 0x1, 0x1f ;  /* 0x0c201f0002077f89 */ /* 0x000e6400000e0000 */
[----:B------:R-:W-:Y:S01]  /*5310*/  IMAD.WIDE.U32 R174, R6, -0x2daee0ad, RZ ;  /* 0xd2511f5306ae7825 */ /* 0x000fe200078e00ff */
[C---:B------:R-:W-:Y:S01]  /*5320*/  FSETP.NEU.FTZ.AND P1, PT, R0.reuse, -INF , PT ;  /* 0xff8000000000780b */ /* 0x040fe20003f3d000 */
[----:B------:R-:W-:Y:S02]  /*5330*/  LDSM.16.MT88.4 R48, [R206+0x1a000] ;  /* 0x01a00000ce30783b */ /* 0x000fe40000004200 */
[----:B------:R-:W-:Y:S01]  /*5340*/  FMUL.FTZ R235, R0, c[0x0][0x23c] ;  /* 0x00008f0000eb7a20 */ /* 0x000fe20000410000 */
[----:B------:R-:W-:-:S02]  /*5350*/  LOP3.LUT R6, R175, UR7, R14, 0x96, !PT ;  /* 0x00000007af067c12 */ /* 0x000fc4000f8e960e */
[----:B------:R-:W-:Y:S02]  /*5360*/  LOP3.LUT R174, R171, UR17, R174, 0x96, !PT ;  /* 0x00000011abae7c12 */ /* 0x000fe4000f8e96ae */
[----:B------:R-:W-:Y:S01]  /*5370*/  FSEL R235, R235, RZ, P1 ;  /* 0x000000ffebeb7208 */ /* 0x000fe20000800000 */
[----:B------:R-:W-:-:S04]  /*5380*/  IMAD.WIDE.U32 R172, R6, -0x326172a9, RZ ;  /* 0xcd9e8d5706ac7825 */ /* 0x000fc800078e00ff */
        /* <DEDUP_REMOVED lines=11> */
[--C-:B------:R-:W-:Y:S01]  /*5440*/  SHF.R.U32.HI R9, RZ, 0x10, R172.reuse ;  /* 0x00000010ff097819 */ /* 0x100fe200000116ac */
[----:B------:R-:W-:Y:S01]  /*5450*/  IMAD.WIDE.U32 R170, R170, -0x326172a9, RZ ;  /* 0xcd9e8d57aaaa7825 */ /* 0x000fe200078e00ff */
[----:B------:R-:W-:Y:S02]  /*5460*/  LOP3.LUT R11, R172, 0xffff, RZ, 0xc0, !PT ;  /* 0x0000ffffac0b7812 */ /* 0x000fe400078ec0ff */
[----:B------:R-:W-:Y:S01]  /*5470*/  FSEL R233, R233, RZ, P1 ;  /* 0x000000ffe9e97208 */ /* 0x000fe20000800000 */
[--C-:B------:R-:W-:Y:S01]  /*5480*/  FFMA.FTZ R120, R19, c[0x0][0x23c], -R235.reuse ;  /* 0x00008f0013787a23 */ /* 0x100fe200000108eb */
[----:B------:R-:W-:Y:S01]  /*5490*/  LOP3.LUT R7, R170, 0xffff, RZ, 0xc0, !PT ;  /* 0x0000ffffaa077812 */ /* 0x000fe200078ec0ff */
[----:B------:R-:W-:Y:S01]  /*54a0*/  FFMA.FTZ R223, R10, c[0x0][0x23c], -R235 ;  /* 0x00008f000adf7a23 */ /* 0x000fe200000108eb */
[----:B------:R-:W-:Y:S01]  /*54b0*/  LOP3.LUT R6, R170, 0xff, RZ, 0xc0, !PT ;  /* 0x000000ffaa067812 */ /* 0x000fe200078ec0ff */
[----:B------:R-:W-:Y:S01]  /*54c0*/  FFMA.FTZ R237, R16, c[0x0][0x23c], -R233 ;  /* 0x00008f0010ed7a23 */ /* 0x000fe200000108e9 */
[----:B------:R-:W-:Y:S01]  /*54d0*/  SHF.R.U32.HI R7, RZ, 0x8, R7 ;  /* 0x00000008ff077819 */ /* 0x000fe20000011607 */
[--C-:B------:R-:W-:Y:S01]  /*54e0*/  FFMA.FTZ R122, R17, c[0x0][0x23c], -R233.reuse ;  /* 0x00008f00117a7a23 */ /* 0x100fe200000108e9 */
[----:B------:R-:W1:Y:S01]  /*54f0*/  MUFU.EX2 R120, R120 ;  /* 0x0000007800787308 */ /* 0x000e620000000800 */
[--C-:B------:R-:W-:Y:S01]  /*5500*/  FFMA.FTZ R232, R18, c[0x0][0x23c], -R233.reuse ;  /* 0x00008f0012e87a23 */ /* 0x100fe200000108e9 */
[----:B------:R-:W-:Y:S01]  /*5510*/  SHF.R.U32.HI R10, RZ, 0x18, R172 ;  /* 0x00000018ff0a7819 */ /* 0x000fe200000116ac */
[----:B------:R-:W-:Y:S01]  /*5520*/  FFMA.FTZ R119, R40, c[0x0][0x23c], -R233 ;  /* 0x00008f0028777a23 */ /* 0x000fe200000108e9 */
[----:B------:R-:W-:Y:S01]  /*5530*/  LOP3.LUT R9, R9, 0xff, RZ, 0xc0, !PT ;  /* 0x000000ff09097812 */ /* 0x000fe200078ec0ff */
[----:B------:R-:W-:Y:S01]  /*5540*/  FFMA.FTZ R121, R46, c[0x0][0x23c], -R235 ;  /* 0x00008f002e797a23 */ /* 0x000fe200000108eb */
[----:B------:R-:W-:Y:S01]  /*5550*/  PRMT R6, R6, 0x5410, R7 ;  /* 0x0000541006067816 */ /* 0x000fe20000000007 */
[----:B------:R-:W-:Y:S01]  /*5560*/  FFMA.FTZ R118, R42, c[0x0][0x23c], -R235 ;  /* 0x00008f002a767a23 */ /* 0x000fe200000108eb */
[----:B------:R-:W-:Y:S01]  /*5570*/  MUFU.EX2 R237, R237 ;  /* 0x000000ed00ed7308 */ /* 0x000fe20000000800 */
[----:B------:R-:W-:Y:S01]  /*5580*/  LOP3.LUT R7, R171, UR30, R174, 0x96, !PT ;  /* 0x0000001eab077c12 */ /* 0x000fe2000f8e96ae */
[--C-:B------:R-:W-:Y:S01]  /*5590*/  FFMA.FTZ R231, R8, c[0x0][0x23c], -R233.reuse ;  /* 0x00008f0008e77a23 */ /* 0x100fe200000108e9 */
[----:B------:R-:W-:Y:S01]  /*55a0*/  PRMT R10, R9, 0x5410, R10 ;  /* 0x00005410090a7816 */ /* 0x000fe2000000000a */
[--C-:B------:R-:W-:Y:S01]  /*55b0*/  FFMA.FTZ R238, R38, c[0x0][0x23c], -R233.reuse ;  /* 0x00008f0026ee7a23 */ /* 0x100fe200000108e9 */
[C---:B------:R-:W-:Y:S01]  /*55c0*/  LOP3.LUT R9, R7.reuse, 0xffff, RZ, 0xc0, !PT ;  /* 0x0000ffff07097812 */ /* 0x040fe200078ec0ff */
[----:B------:R-:W-:Y:S01]  /*55d0*/  FFMA.FTZ R230, R12, c[0x0][0x23c], -R233 ;  /* 0x00008f000ce67a23 */ /* 0x000fe200000108e9 */
[----:B------:R-:W-:Y:S01]  /*55e0*/  LOP3.LUT R18, R7, 0xff, RZ, 0xc0, !PT ;  /* 0x000000ff07127812 */ /* 0x000fe200078ec0ff */
[----:B------:R-:W2:Y:S01]  /*55f0*/  MUFU.EX2 R122, R122 ;  /* 0x0000007a007a7308 */ /* 0x000ea20000000800 */
[----:B------:R-:W-:Y:S01]  /*5600*/  SHF.R.U32.HI R16, RZ, 0x10, R7 ;  /* 0x00000010ff107819 */ /* 0x000fe20000011607 */
[----:B------:R-:W-:Y:S01]  /*5610*/  FFMA.FTZ R229, R34, c[0x0][0x23c], -R233 ;  /* 0x00008f0022e57a23 */ /* 0x000fe200000108e9 */
[----:B------:R-:W-:Y:S01]  /*5620*/  SHF.R.U32.HI R9, RZ, 0x8, R9 ;  /* 0x00000008ff097819 */ /* 0x000fe20000011609 */
[--C-:B------:R-:W-:Y:S01]  /*5630*/  HSET2.LE.AND R6, R6, R239.reuse, PT ;  /* 0x000000ef06067233 */ /* 0x100fe20003803000 */
[----:B------:R-:W-:Y:S01]  /*5640*/  SHF.R.U32.HI R7, RZ, 0x18, R7 ;  /* 0x00000018ff077819 */ /* 0x000fe20000011607 */
[----:B------:R-:W-:Y:S01]  /*5650*/  FFMA.FTZ R228, R32, c[0x0][0x23c], -R235 ;  /* 0x00008f0020e47a23 */ /* 0x000fe200000108eb */
[----:B------:R-:W-:Y:S01]  /*5660*/  LOP3.LUT R16, R16, 0xff, RZ, 0xc0, !PT ;  /* 0x000000ff10107812 */ /* 0x000fe200078ec0ff */
[----:B------:R-:W-:Y:S01]  /*5670*/  MUFU.EX2 R232, R232 ;  /* 0x000000e800e87308 */ /* 0x000fe20000000800 */
[----:B------:R-:W-:Y:S01]  /*5680*/  PRMT R18, R18, 0x5410, R9 ;  /* 0x0000541012127816 */ /* 0x000fe20000000009 */
[--C-:B------:R-:W-:Y:S01]  /*5690*/  FFMA.FTZ R234, R56, c[0x0][0x23c], -R235.reuse ;  /* 0x00008f0038ea7a23 */ /* 0x100fe200000108eb */
[----:B-1----:R-:W-:Y:S01]  /*56a0*/  F2FP.BF16.PACK_AB R227, R120, R123 ;  /* 0x0000007b78e3723e */ /* 0x002fe200000010ff */
[----:B------:R-:W-:Y:S01]  /*56b0*/  FFMA.FTZ R221, R44, c[0x0][0x23c], -R235 ;  /* 0x00008f002cdd7a23 */ /* 0x000fe200000108eb */
[----:B------:R-:W-:Y:S01]  /*56c0*/  PRMT R16, R16, 0x5410, R7 ;  /* 0x0000541010107816 */ /* 0x000fe20000000007 */
[--C-:B------:R-:W-:Y:S01]  /*56d0*/  HSET2.LE.AND R18, R18, R239.reuse, PT ;  /* 0x000000ef12127233 */ /* 0x100fe20003803000 */
[----:B------:R-:W-:Y:S01]  /*56e0*/  PRMT R226, R227, 0x7632, R226 ;  /* 0x00007632e3e27816 */ /* 0x000fe200000000e2 */
[----:B------:R-:W1:Y:S01]  /*56f0*/  MUFU.EX2 R119, R119 ;  /* 0x0000007700777308 */ /* 0x000e620000000800 */
[----:B--2---:R-:W-:Y:S01]  /*5700*/  F2FP.BF16.PACK_AB R222, R122, R237 ;  /* 0x000000ed7ade723e */ /* 0x004fe200000010ff */
[----:B------:R-:W-:Y:S01]  /*5710*/  HSET2.LE.AND R16, R16, R239, PT ;  /* 0x000000ef10107233 */ /* 0x000fe20003803000 */
[----:B------:R-:W-:Y:S01]  /*5720*/  LOP3.LUT R8, R173, UR29, R176, 0x96, !PT ;  /* 0x0000001dad087c12 */ /* 0x000fe2000f8e96b0 */
[----:B------:R-:W-:Y:S01]  /*5730*/  LDSM.16.MT88.4 R40, [R208+0x1a000] ;  /* 0x01a00000d028783b */ /* 0x000fe20000004200 */
[----:B------:R-:W-:Y:S01]  /*5740*/  PRMT R219, R222, 0x7632, R219 ;  /* 0x00007632dedb7816 */ /* 0x000fe200000000db */
[----:B------:R-:W-:Y:S01]  /*5750*/  FFMA.FTZ R220, R114, c[0x0][0x23c], -R233 ;  /* 0x00008f0072dc7a23 */ /* 0x000fe200000108e9 */
[----:B------:R-:W-:Y:S01]  /*5760*/  LOP3.LUT R36, R172, 0xff, RZ, 0xc0, !PT ;  /* 0x000000ffac247812 */ /* 0x000fe200078ec0ff */
[----:B------:R-:W-:Y:S01]  /*5770*/  MUFU.EX2 R121, R121 ;  /* 0x0000007900797308 */ /* 0x000fe20000000800 */
[----:B------:R-:W-:Y:S01]  /*5780*/  PRMT R5, R222, 0x5410, R219 ;  /* 0x00005410de057816 */ /* 0x000fe200000000db */
[----:B------:R-:W-:Y:S01]  /*5790*/  LDSM.16.MT88.4 R56, [R205+0x1a000] ;  /* 0x01a00000cd38783b */ /* 0x000fe20000004200 */
[----:B------:R-:W-:Y:S01]  /*57a0*/  SHF.R.U32.HI R11, RZ, 0x8, R11 ;  /* 0x00000008ff0b7819 */ /* 0x000fe2000001160b */
[----:B------:R-:W-:Y:S01]  /*57b0*/  FFMA.FTZ R217, R112, c[0x0][0x23c], -R233 ;  /* 0x00008f0070d97a23 */ /* 0x000fe200000108e9 */
[----:B------:R-:W-:Y:S01]  /*57c0*/  LOP3.LUT R128, R18, R5, RZ, 0xc0, !PT ;  /* 0x0000000512807212 */ /* 0x000fe200078ec0ff */
[----:B------:R-:W-:Y:S01]  /*57d0*/  LDSM.16.MT88.4 R44, [R204+0x18800] ;  /* 0x01880000cc2c783b */ /* 0x000fe20000004200 */
[----:B------:R-:W-:Y:S01]  /*57e0*/  PRMT R129, R227, 0x5410, R226 ;  /* 0x00005410e3817816 */ /* 0x000fe200000000e2 */
[----:B------:R-:W2:Y:S01]  /*57f0*/  MUFU.EX2 R118, R118 ;  /* 0x0000007600767308 */ /* 0x000ea20000000800 */
[----:B-1----:R-:W-:Y:S01]  /*5800*/  F2FP.BF16.PACK_AB R225, R119, R232 ;  /* 0x000000e877e1723e */ /* 0x002fe200000010ff */
[--C-:B------:R-:W-:Y:S01]  /*5810*/  FFMA.FTZ R186, R110, c[0x0][0x23c], -R235.reuse ;  /* 0x00008f006eba7a23 */ /* 0x100fe200000108eb */
[----:B------:R-:W-:Y:S01]  /*5820*/  SHF.R.U32.HI R14, RZ, 0x10, R170 ;  /* 0x00000010ff0e7819 */ /* 0x000fe200000116aa */
[----:B------:R-:W-:Y:S01]  /*5830*/  FFMA.FTZ R185, R108, c[0x0][0x23c], -R235 ;  /* 0x00008f006cb97a23 */ /* 0x000fe200000108eb */
[----:B------:R-:W-:Y:S01]  /*5840*/  LOP3.LUT R5, R8, 0xffff, RZ, 0xc0, !PT ;  /* 0x0000ffff08057812 */ /* 0x000fe200078ec0ff */
[--C-:B------:R-:W-:Y:S01]  /*5850*/  FFMA.FTZ R218, R106, c[0x0][0x23c], -R233.reuse ;  /* 0x00008f006ada7a23 */ /* 0x100fe200000108e9 */
[----:B------:R-:W-:Y:S01]  /*5860*/  SHF.R.U32.HI R7, RZ, 0x10, R8 ;  /* 0x00000010ff077819 */ /* 0x000fe20000011608 */
[----:B------:R-:W-:Y:S01]  /*5870*/  MUFU.EX2 R238, R238 ;  /* 0x000000ee00ee7308 */ /* 0x000fe20000000800 */
[----:B------:R-:W-:Y:S01]  /*5880*/  PRMT R224, R225, 0x7632, R224 ;  /* 0x00007632e1e07816 */ /* 0x000fe200000000e0 */
[----:B------:R-:W-:Y:S01]  /*5890*/  FFMA.FTZ R215, R104, c[0x0][0x23c], -R233 ;  /* 0x00008f0068d77a23 */ /* 0x000fe200000108e9 */
[----:B------:R-:W-:Y:S01]  /*58a0*/  PRMT R36, R36, 0x5410, R11 ;  /* 0x0000541024247816 */ /* 0x000fe2000000000b */
[----:B------:R-:W-:Y:S01]  /*58b0*/  FFMA.FTZ R181, R92, c[0x0][0x23c], -R235 ;  /* 0x00008f005cb57a23 */ /* 0x000fe200000108eb */
[----:B------:R-:W-:-:S02]  /*58c0*/  LOP3.LUT R129, R16, R129, RZ, 0xc0, !PT ;  /* 0x0000008110817212 */ /* 0x000fc400078ec0ff */
[----:B------:R-:W-:Y:S01]  /*58d0*/  SHF.R.U32.HI R11, RZ, 0x18, R170 ;  /* 0x00000018ff0b7819 */ /* 0x000fe200000116aa */
[----:B------:R-:W1:Y:S01]  /*58e0*/  MUFU.EX2 R231, R231 ;  /* 0x000000e700e77308 */ /* 0x000e620000000800 */
[----:B------:R-:W-:Y:S01]  /*58f0*/  LOP3.LUT R14, R14, 0xff, RZ, 0xc0, !PT ;  /* 0x000000ff0e0e7812 */ /* 0x000fe200078ec0ff */
[----:B------:R-:W-:Y:S01]  /*5900*/  HSET2.LE.AND R36, R36, R239, PT ;  /* 0x000000ef24247233 */ /* 0x000fe20003803000 */
[----:B------:R-:W-:Y:S02]  /*5910*/  LOP3.LUT R16, R8, 0xff, RZ, 0xc0, !PT ;  /* 0x000000ff08107812 */ /* 0x000fe400078ec0ff */
[----:B------:R-:W-:Y:S02]  /*5920*/  SHF.R.U32.HI R5, RZ, 0x8, R5 ;  /* 0x00000008ff057819 */ /* 0x000fe40000011605 */
[----:B------:R-:W-:Y:S01]  /*5930*/  LOP3.LUT R7, R7, 0xff, RZ, 0xc0, !PT ;  /* 0x000000ff07077812 */ /* 0x000fe200078ec0ff */
[----:B------:R-:W-:Y:S01]  /*5940*/  MUFU.EX2 R230, R230 ;  /* 0x000000e600e67308 */ /* 0x000fe20000000800 */
[----:B------:R-:W-:-:S02]  /*5950*/  SHF.R.U32.HI R8, RZ, 0x18, R8 ;  /* 0x00000018ff087819 */ /* 0x000fc40000011608 */
[----:B------:R-:W-:Y:S02]  /*5960*/  PRMT R9, R225, 0x5410, R224 ;  /* 0x00005410e1097816 */ /* 0x000fe400000000e0 */
[----:B--2---:R-:W-:Y:S02]  /*5970*/  F2FP.BF16.PACK_AB R32, R118, R121 ;  /* 0x000000797620723e */ /* 0x004fe400000010ff */
[----:B------:R-:W-:Y:S01]  /*5980*/  PRMT R14, R14, 0x5410, R11 ;  /* 0x000054100e0e7816 */ /* 0x000fe2000000000b */
[----:B------:R-:W2:Y:S01]  /*5990*/  MUFU.EX2 R229, R229 ;  /* 0x000000e500e57308 */ /* 0x000ea20000000800 */
[----:B------:R-:W-:Y:S02]  /*59a0*/  LOP3.LUT R130, R6, R9, RZ, 0xc0, !PT ;  /* 0x0000000906827212 */ /* 0x000fe400078ec0ff */
[----:B------:R-:W-:Y:S01]  /*59b0*/  PRMT R16, R16, 0x5410, R5 ;  /* 0x0000541010107816 */ /* 0x000fe20000000005 */
[----:B------:R-:W-:Y:S01]  /*59c0*/  HSET2.LE.AND R14, R14, R239, PT ;  /* 0x000000ef0e0e7233 */ /* 0x000fe20003803000 */
[----:B------:R-:W-:-:S02]  /*59d0*/  PRMT R8, R7, 0x5410, R8 ;  /* 0x0000541007087816 */ /* 0x000fc40000000008 */
[C---:B------:R-:W-:Y:S01]  /*59e0*/  PRMT R31, R32.reuse, 0x7632, R31 ;  /* 0x00007632201f7816 */ /* 0x040fe2000000001f */
[----:B------:R-:W3:Y:S01]  /*59f0*/  LDSM.16.MT88.4 R4, [R206+0x18800] ;  /* 0x01880000ce04783b */ /* 0x000ee20000004200 */
[----:B------:R-:W-:Y:S01]  /*5a00*/  MUFU.EX2 R234, R234 ;  /* 0x000000ea00ea7308 */ /* 0x000fe20000000800 */
[----:B-1----:R-:W-:Y:S01]  /*5a10*/  F2FP.BF16.PACK_AB R166, R231, R238 ;  /* 0x000000eee7a6723e */ /* 0x002fe200000010ff */
[--C-:B------:R-:W-:Y:S01]  /*5a20*/  HSET2.LE.AND R16, R16, R239.reuse, PT ;  /* 0x000000ef10107233 */ /* 0x100fe20003803000 */
[----:B------:R-:W-:Y:S01]  /*5a30*/  PRMT R131, R32, 0x5410, R31 ;  /* 0x0000541020837816 */ /* 0x000fe2000000001f */
[----:B------:R-:W-:Y:S01]  /*5a40*/  HSET2.LE.AND R9, R8, R239, PT ;  /* 0x000000ef08097233 */ /* 0x000fe20003803000 */
[----:B------:R-:W-:Y:S02]  /*5a50*/  PRMT R165, R166, 0x7632, R165 ;  /* 0x00007632a6a57816 */ /* 0x000fe400000000a5 */
[----:B------:R-:W-:Y:S01]  /*5a60*/  LOP3.LUT R131, R14, R131, RZ, 0xc0, !PT ;  /* 0x000000830e837212 */ /* 0x000fe200078ec0ff */
[----:B------:R-:W1:Y:S01]  /*5a70*/  MUFU.EX2 R223, R223 ;  /* 0x000000df00df7308 */ /* 0x000e620000000800 */
[----:B------:R-:W4:Y:S01]  /*5a80*/  LDSM.16.MT88.4 R12, [R208+0x18800] ;  /* 0x01880000d00c783b */ /* 0x000f220000004200 */
[----:B--2---:R-:W-:-:S02]  /*5a90*/  F2FP.BF16.PACK_AB R34, R229, R230 ;  /* 0x000000e6e522723e */ /* 0x004fc400000010ff */
[----:B------:R-:W-:Y:S02]  /*5aa0*/  PRMT R11, R166, 0x5410, R165 ;  /* 0x00005410a60b7816 */ /* 0x000fe400000000a5 */
[C---:B------:R-:W-:Y:S01]  /*5ab0*/  HMMA.16816.F32.BF16 R140, R128.reuse, R144, RZ ;  /* 0x00000090808c723c */ /* 0x040fe200000418ff */
[----:B------:R-:W-:Y:S01]  /*5ac0*/  PRMT R33, R34, 0x7632, R33 ;  /* 0x0000763222217816 */ /* 0x000fe20000000021 */
[----:B------:R-:W-:Y:S01]  /*5ad0*/  MUFU.EX2 R221, R221 ;  /* 0x000000dd00dd7308 */ /* 0x000fe20000000800 */
[----:B------:R-:W-:Y:S01]  /*5ae0*/  LOP3.LUT R8, R16, R11, RZ, 0xc0, !PT ;  /* 0x0000000b10087212 */ /* 0x000fe200078ec0ff */
[----:B------:R-:W-:Y:S01]  /*5af0*/  HSET2.LE.AND R11, R10, R239, PT ;  /* 0x000000ef0a0b7233 */ /* 0x000fe20003803000 */
[----:B------:R-:W-:Y:S02]  /*5b00*/  PRMT R37, R34, 0x5410, R33 ;  /* 0x0000541022257816 */ /* 0x000fe40000000021 */
[----:B------:R-:W-:Y:S01]  /*5b10*/  LOP3.LUT R182, R173, UR29, R176, 0x96, !PT ;  /* 0x0000001dadb67c12 */ /* 0x000fe2000f8e96b0 */
[----:B------:R-:W-:Y:S01]  /*5b20*/  HMMA.16816.F32.BF16 R144, R128, R146, RZ ;  /* 0x000000928090723c */ /* 0x000fe200000418ff */
[----:B------:R-:W-:Y:S01]  /*5b30*/  LOP3.LUT R10, R36, R37, RZ, 0xc0, !PT ;  /* 0x00000025240a7212 */ /* 0x000fe200078ec0ff */
[----:B------:R-:W2:Y:S01]  /*5b40*/  MUFU.EX2 R228, R228 ;  /* 0x000000e400e47308 */ /* 0x000ea20000000800 */
[----:B-1----:R-:W-:-:S02]  /*5b50*/  F2FP.BF16.PACK_AB R168, R223, R234 ;  /* 0x000000eadfa8723e */ /* 0x002fc400000010ff */
[----:B------:R-:W-:Y:S02]  /*5b60*/  LOP3.LUT R216, R171, UR30, R174, 0x96, !PT ;  /* 0x0000001eabd87c12 */ /* 0x000fe4000f8e96ae */
[----:B------:R-:W-:Y:S01]  /*5b70*/  PRMT R167, R168, 0x7632, R167 ;  /* 0x00007632a8a77816 */ /* 0x000fe200000000a7 */
[C---:B------:R-:W-:Y:S01]  /*5b80*/  HMMA.16816.F32.BF16 R132, R128.reuse, R136, RZ ;  /* 0x000000888084723c */ /* 0x040fe200000418ff */
[----:B------:R-:W-:Y:S01]  /*5b90*/  LOP3.LUT R187, R170, 0xff, RZ, 0xc0, !PT ;  /* 0x000000ffaabb7812 */ /* 0x000fe200078ec0ff */
[----:B------:R-:W-:Y:S01]  /*5ba0*/  MUFU.EX2 R220, R220 ;  /* 0x000000dc00dc7308 */ /* 0x000fe20000000800 */
[----:B------:R-:W-:Y:S02]  /*5bb0*/  PRMT R16, R168, 0x5410, R167 ;  /* 0x00005410a8107816 */ /* 0x000fe400000000a7 */
[----:B------:R-:W-:Y:S02]  /*5bc0*/  LOP3.LUT R183, R170, 0xffff, RZ, 0xc0, !PT ;  /* 0x0000ffffaab77812 */ /* 0x000fe400078ec0ff */
[----:B------:R-:W-:Y:S01]  /*5bd0*/  LOP3.LUT R9, R9, R16, RZ, 0xc0, !PT ;  /* 0x0000001009097212 */ /* 0x000fe200078ec0ff */
[----:B------:R-:W-:Y:S01]  /*5be0*/  HMMA.16816.F32.BF16 R136, R128, R138, RZ ;  /* 0x0000008a8088723c */ /* 0x000fe200000418ff */
[----:B------:R-:W-:Y:S01]  /*5bf0*/  LDSM.16.MT88.4 R16, [R205+0x18800] ;  /* 0x01880000cd10783b */ /* 0x000fe20000004200 */
[----:B--2---:R-:W-:Y:S01]  /*5c00*/  F2FP.BF16.PACK_AB R164, R228, R221 ;  /* 0x000000dde4a4723e */ /* 0x004fe200000010ff */
[----:B------:R-:W-:Y:S01]  /*5c10*/  MUFU.EX2 R217, R217 ;  /* 0x000000d900d97308 */ /* 0x000fe20000000800 */
[----:B------:R-:W-:-:S02]  /*5c20*/  SHF.R.U32.HI R184, RZ, 0x10, R170 ;  /* 0x00000010ffb87819 */ /* 0x000fc400000116aa */
[C---:B------:R-:W-:Y:S02]  /*5c30*/  PRMT R35, R164.reuse, 0x7632, R35 ;  /* 0x00007632a4237816 */ /* 0x040fe40000000023 */
[C---:B------:R-:W-:Y:S01]  /*5c40*/  HMMA.16816.F32.BF16 R156, R128.reuse, R160, RZ ;  /* 0x000000a0809c723c */ /* 0x040fe200000418ff */
[----:B------:R-:W-:Y:S02]  /*5c50*/  SHF.R.U32.HI R246, RZ, 0x18, R170 ;  /* 0x00000018fff67819 */ /* 0x000fe400000116aa */
[----:B------:R-:W-:Y:S01]  /*5c60*/  PRMT R36, R164, 0x5410, R35 ;  /* 0x00005410a4247816 */ /* 0x000fe20000000023 */
[----:B------:R-:W-:Y:S01]  /*5c70*/  MUFU.EX2 R186, R186 ;  /* 0x000000ba00ba7308 */ /* 0x000fe20000000800 */
[----:B------:R-:W-:Y:S02]  /*5c80*/  SHF.R.U32.HI R242, RZ, 0x10, R172 ;  /* 0x00000010fff27819 */ /* 0x000fe400000116ac */
[----:B------:R-:W-:Y:S01]  /*5c90*/  LOP3.LUT R11, R11, R36, RZ, 0xc0, !PT ;  /* 0x000000240b0b7212 */ /* 0x000fe200078ec0ff */
[----:B------:R-:W-:Y:S01]  /*5ca0*/  HMMA.16816.F32.BF16 R160, R128, R162, RZ ;  /* 0x000000a280a0723c */ /* 0x000fe200000418ff */
[----:B------:R-:W-:-:S03]  /*5cb0*/  LOP3.LUT R242, R242, 0xff, RZ, 0xc0, !PT ;  /* 0x000000fff2f27812 */ /* 0x000fc600078ec0ff */
[----:B------:R-:W-:Y:S04]  /*5cc0*/  MUFU.EX2 R185, R185 ;  /* 0x000000b900b97308 */ /* 0x000fe80000000800 */
[C---:B---3--:R-:W-:Y:S04]  /*5cd0*/  HMMA.16816.F32.BF16 R140, R8.reuse, R4, R140 ;  /* 0x00000004088c723c */ /* 0x048fe8000004188c */
[----:B------:R-:W-:Y:S04]  /*5ce0*/  MUFU.EX2 R218, R218 ;  /* 0x000000da00da7308 */ /* 0x000fe80000000800 */
[C---:B------:R-:W-:Y:S01]  /*5cf0*/  HMMA.16816.F32.BF16 R144, R8.reuse, R6, R144 ;  /* 0x000000060890723c */ /* 0x040fe20000041890 */
[----:B------:R-:W1:Y:S03]  /*5d00*/  LDSM.16.MT88.4 R4, [R208+0x1a800] ;  /* 0x01a80000d004783b */ /* 0x000e660000004200 */
[----:B------:R-:W2:Y:S04]  /*5d10*/  MUFU.EX2 R215, R215 ;  /* 0x000000d700d77308 */ /* 0x000ea80000000800 */
[C---:B----4-:R-:W-:Y:S04]  /*5d20*/  HMMA.16816.F32.BF16 R132, R8.reuse, R12, R132 ;  /* 0x0000000c0884723c */ /* 0x050fe80000041884 */
[----:B------:R-:W-:Y:S04]  /*5d30*/  MUFU.EX2 R181, R181 ;  /* 0x000000b500b57308 */ /* 0x000fe80000000800 */
[----:B------:R-:W-:Y:S01]  /*5d40*/  HMMA.16816.F32.BF16 R136, R8, R14, R136 ;  /* 0x0000000e0888723c */ /* 0x000fe20000041888 */
[----:B------:R-:W3:Y:S01]  /*5d50*/  LDSM.16.MT88.4 R12, [R205+0x1a800] ;  /* 0x01a80000cd0c783b */ /* 0x000ee20000004200 */
[----:B--2---:R-:W-:-:S06]  /*5d60*/  F2FP.BF16.PACK_AB R174, R215, R218 ;  /* 0x000000dad7ae723e */ /* 0x004fcc00000010ff */
[C---:B------:R-:W-:Y:S08]  /*5d70*/  HMMA.16816.F32.BF16 R36, R128.reuse, R40, RZ ;  /* 0x000000288024723c */ /* 0x040ff000000418ff */
        /* <DEDUP_REMOVED lines=14> */
[----:B------:R-:W2:Y:S07]  /*5e60*/  LDSM.16.MT88.4 R12, [R206+0x1c800] ;  /* 0x01c80000ce0c783b */ /* 0x000eae0000004200 */
[C---:B------:R-:W-:Y:S08]  /*5e70*/  HMMA.16816.F32.BF16 R44, R8.reuse, R68, R44 ;  /* 0x00000044082c723c */ /* 0x040ff0000004182c */
[C---:B------:R-:W-:Y:S08]  /*5e80*/  HMMA.16816.F32.BF16 R48, R8.reuse, R70, R48 ;  /* 0x000000460830723c */ /* 0x040ff00000041830 */
[C---:B------:R-:W-:Y:S08]  /*5e90*/  HMMA.16816.F32.BF16 R148, R8.reuse, R16, R148 ;  /* 0x000000100894723c */ /* 0x040ff00000041894 */
[----:B------:R-:W-:Y:S01]  /*5ea0*/  HMMA.16816.F32.BF16 R152, R8, R18, R152 ;  /* 0x000000120898723c */ /* 0x000fe20000041898 */
[----:B------:R-:W3:Y:S07]  /*5eb0*/  LDSM.16.MT88.4 R16, [R204+0x1a800] ;  /* 0x01a80000cc10783b */ /* 0x000eee0000004200 */
        /* <DEDUP_REMOVED lines=8> */
[----:B--2---:R-:W-:Y:S07]  /*5f40*/  HMMA.16816.F32.BF16 R76, R8, R12, R76 ;  /* 0x0000000c084c723c */ /* 0x004fee000004184c */
[----:B------:R-:W-:Y:S01]  /*5f50*/  LOP3.LUT R12, R241, UR18, R84, 0x96, !PT ;  /* 0x00000012f10c7c12 */ /* 0x000fe2000f8e9654 */
[----:B------:R-:W-:Y:S01]  /*5f60*/  HMMA.16816.F32.BF16 R80, R128, R82, RZ ;  /* 0x000000528050723c */ /* 0x000fe200000418ff */
[----:B------:R-:W-:-:S07]  /*5f70*/  IMAD.WIDE.U32 R240, R240, -0x326172a9, RZ ;  /* 0xcd9e8d57f0f07825 */ /* 0x000fce00078e00ff */
[----:B---3--:R-:W-:Y:S07]  /*5f80*/  HMMA.16816.F32.BF16 R64, R8, R18, R64 ;  /* 0x000000120840723c */ /* 0x008fee0000041840 */
[----:B------:R-:W-:Y:S01]  /*5f90*/  IMAD.WIDE.U32 R18, R12, -0x326172a9, RZ ;  /* 0xcd9e8d570c127825 */ /* 0x000fe200078e00ff */
[----:B------:R-:W-:Y:S04]  /*5fa0*/  HMMA.16816.F32.BF16 R84, R128, R88, RZ ;  /* 0x000000588054723c */ /* 0x000fe800000418ff */
[----:B------:R-:W-:-:S02]  /*5fb0*/  LOP3.LUT R12, R19, UR9, R178, 0x96, !PT ;  /* 0x00000009130c7c12 */ /* 0x000fc4000f8e96b2 */
[----:B------:R-:W-:Y:S02]  /*5fc0*/  LOP3.LUT R19, R19, UR9, R178, 0x96, !PT ;  /* 0x0000000913137c12 */ /* 0x000fe4000f8e96b2 */
[----:B------:R-:W-:Y:S01]  /*5fd0*/  HMMA.16816.F32.BF16 R88, R128, R90, RZ ;  /* 0x0000005a8058723c */ /* 0x000fe200000418ff */
[----:B------:R-:W-:Y:S01]  /*5fe0*/  IMAD.WIDE.U32 R176, R12, -0x2daee0ad, RZ ;  /* 0xd2511f530cb07825 */ /* 0x000fe200078e00ff */
[----:B------:R-:W-:-:S03]  /*5ff0*/  F2FP.BF16.PACK_AB R178, R217, R220 ;  /* 0x000000dcd9b2723e */ /* 0x000fc600000010ff */
[----:B------:R-:W-:Y:S01]  /*6000*/  IMAD R19, R19, -0x2daee0ad, RZ ;  /* 0xd2511f5313137824 */ /* 0x000fe200078e02ff */
[----:B------:R-:W-:Y:S02]  /*6010*/  LOP3.LUT R12, R177, UR17, R180, 0x96, !PT ;  /* 0x00000011b10c7c12 */ /* 0x000fe4000f8e96b4 */
[----:B------:R-:W-:Y:S01]  /*6020*/  HMMA.16816.F32.BF16 R60, R8, R16, R60 ;  /* 0x00000010083c723c */ /* 0x000fe2000004183c */
[----:B------:R-:W-:Y:S02]  /*6030*/  PRMT R177, R178, 0x7632, R177 ;  /* 0x00007632b2b17816 */ /* 0x000fe400000000b1 */
[----:B------:R-:W-:Y:S01]  /*6040*/  IMAD.WIDE.U32 R26, R12, -0x326172a9, RZ ;  /* 0xcd9e8d570c1a7825 */ /* 0x000fe200078e00ff */
[----:B------:R-:W-:-:S03]  /*6050*/  F2FP.BF16.PACK_AB R180, R185, R186 ;  /* 0x000000bab9b4723e */ /* 0x000fc600000010ff */
[C-C-:B------:R-:W-:Y:S01]  /*6060*/  LOP3.LUT R16, R241.reuse, UR28, R18.reuse, 0x96, !PT ;  /* 0x0000001cf1107c12 */ /* 0x140fe2000f8e9612 */
[C---:B------:R-:W-:Y:S01]  /*6070*/  HMMA.16816.F32.BF16 R80, R8.reuse, R14, R80 ;  /* 0x0000000e0850723c */ /* 0x040fe20000041850 */
[----:B------:R-:W-:Y:S02]  /*6080*/  PRMT R179, R180, 0x7632, R179 ;  /* 0x00007632b4b37816 */ /* 0x000fe400000000b3 */
[----:B------:R-:W-:Y:S01]  /*6090*/  LOP3.LUT R18, R241, UR28, R18, 0x96, !PT ;  /* 0x0000001cf1127c12 */ /* 0x000fe2000f8e9612 */
[----:B------:R-:W-:Y:S01]  /*60a0*/  IMAD.WIDE.U32 R16, R16, -0x2daee0ad, RZ ;  /* 0xd2511f5310107825 */ /* 0x000fe200078e00ff */
[C---:B------:R-:W-:Y:S02]  /*60b0*/  LOP3.LUT R241, R172.reuse, 0xffff, RZ, 0xc0, !PT ;  /* 0x0000ffffacf17812 */ /* 0x040fe400078ec0ff */
[----:B------:R-:W-:Y:S01]  /*60c0*/  LOP3.LUT R14, R172, 0xff, RZ, 0xc0, !PT ;  /* 0x000000ffac0e7812 */ /* 0x000fe200078ec0ff */
[----:B-1----:R-:W-:Y:S01]  /*60d0*/  HMMA.16816.F32.BF16 R84, R8, R4, R84 ;  /* 0x000000040854723c */ /* 0x002fe20000041854 */
[----:B------:R-:W-:-:S02]  /*60e0*/  LOP3.LUT R13, R17, UR5, R176, 0x96, !PT ;  /* 0x00000005110d7c12 */ /* 0x000fc4000f8e96b0 */
[----:B------:R-:W-:Y:S02]  /*60f0*/  ISETP.GE.U32.AND P2, PT, R125, R14, PT ;  /* 0x0000000e7d00720c */ /* 0x000fe40003f46070 */
[----:B------:R-:W-:Y:S01]  /*6100*/  PRMT R173, R174, 0x7632, R173 ;  /* 0x00007632aead7816 */ /* 0x000fe200000000ad */
[----:B------:R-:W-:Y:S01]  /*6110*/  IMAD.WIDE.U32 R170, R13, -0x326172a9, RZ ;  /* 0xcd9e8d570daa7825 */ /* 0x000fe200078e00ff */
[----:B------:R-:W-:Y:S01]  /*6120*/  LOP3.LUT R4, R27, UR14, R240, 0x96, !PT ;  /* 0x0000000e1b047c12 */ /* 0x000fe2000f8e96f0 */
[----:B------:R-:W-:Y:S01]  /*6130*/  HMMA.16816.F32.BF16 R88, R8, R6, R88 ;  /* 0x000000060858723c */ /* 0x000fe20000041858 */
[----:B------:R-:W-:Y:S02]  /*6140*/  PRMT R13, R180, 0x5410, R179 ;  /* 0x00005410b40d7816 */ /* 0x000fe400000000b3 */
[----:B------:R-:W-:Y:S01]  /*6150*/  LOP3.LUT R14, R170, 0xff, RZ, 0xc0, !PT ;  /* 0x000000ffaa0e7812 */ /* 0x000fe200078ec0ff */
[----:B------:R-:W-:Y:S01]  /*6160*/  IMAD.WIDE.U32 R244, R4, -0x2daee0ad, RZ ;  /* 0xd2511f5304f47825 */ /* 0x000fe200078e00ff */
[----:B------:R-:W-:-:S02]  /*6170*/  SHF.R.U32.HI R12, RZ, 0x18, R170 ;  /* 0x00000018ff0c7819 */ /* 0x000fc400000116aa */
[----:B------:R-:W-:Y:S01]  /*6180*/  LOP3.LUT R7, R171, UR30, R26, 0x96, !PT ;  /* 0x0000001eab077c12 */ /* 0x000fe2000f8e961a */
[----:B------:R-:W-:Y:S01]  /*6190*/  @!P2 HFMA2.BF16_V2 R109, -RZ.H0_H0, RZ.H0_H0, -R34.H0_H0 ;  /* 0x200000ffff6da231 */ /* 0x000fe20000340922 */
[----:B------:R-:W-:Y:S02]  /*61a0*/  ISETP.GE.U32.AND P6, PT, R125, R14, PT ;  /* 0x0000000e7d00720c */ /* 0x000fe40003fc6070 */
[----:B------:R-:W-:Y:S02]  /*61b0*/  LOP3.LUT R14, R7, 0xffff, RZ, 0xc0, !PT ;  /* 0x0000ffff070e7812 */ /* 0x000fe400078ec0ff */
[----:B------:R-:W-:Y:S02]  /*61c0*/  LOP3.LUT R4, R245, UR29, R16, 0x96, !PT ;  /* 0x0000001df5047c12 */ /* 0x000fe4000f8e9610 */
[----:B------:R-:W-:Y:S02]  /*61d0*/  LOP3.LUT R16, R7, 0xff, RZ, 0xc0, !PT ;  /* 0x000000ff07107812 */ /* 0x000fe400078ec0ff */
[----:B------:R-:W-:-:S02]  /*61e0*/  SHF.R.U32.HI R14, RZ, 0x8, R14 ;  /* 0x00000008ff0e7819 */ /* 0x000fc4000001160e */
[C---:B------:R-:W-:Y:S02]  /*61f0*/  ISETP.GE.U32.AND P3, PT, R125.reuse, R16, PT ;  /* 0x000000107d00720c */ /* 0x040fe40003f66070 */
[----:B------:R-:W-:Y:S01]  /*6200*/  LOP3.LUT R14, R14, 0xffff, RZ, 0xc0, !PT ;  /* 0x0000ffff0e0e7812 */ /* 0x000fe200078ec0ff */
[----:B------:R-:W-:Y:S01]  /*6210*/  @!P6 HFMA2.BF16_V2 R99, -RZ.H0_H0, RZ.H0_H0, -R174.H0_H0 ;  /* 0x200000ffff63e231 */ /* 0x000fe200003409ae */
[C---:B------:R-:W-:Y:S02]  /*6220*/  ISETP.GE.U32.AND P1, PT, R125.reuse, R12, PT ;  /* 0x0000000c7d00720c */ /* 0x040fe40003f26070 */
[----:B------:R-:W-:Y:S02]  /*6230*/  ISETP.GE.U32.AND P4, PT, R125, R14, PT ;  /* 0x0000000e7d00720c */ /* 0x000fe40003f86070 */
[--C-:B------:R-:W-:Y:S02]  /*6240*/  SHF.R.U32.HI R14, RZ, 0x18, R7.reuse ;  /* 0x00000018ff0e7819 */ /* 0x100fe40000011607 */
[----:B------:R-:W-:-:S02]  /*6250*/  SHF.R.U32.HI R7, RZ, 0x10, R7 ;  /* 0x00000010ff077819 */ /* 0x000fc40000011607 */
[----:B------:R-:W-:Y:S01]  /*6260*/  PRMT R12, R178, 0x5410, R177 ;  /* 0x00005410b20c7816 */ /* 0x000fe200000000b1 */
[----:B------:R-:W-:Y:S01]  /*6270*/  @!P3 HFMA2.BF16_V2 R117, -RZ.H0_H0, RZ.H0_H0, -R178.H0_H0 ;  /* 0x200000ffff75b231 */ /* 0x000fe200003409b2 */
[----:B------:R-:W-:Y:S02]  /*6280*/  LOP3.LUT R6, R170, 0xffff, RZ, 0xc0, !PT ;  /* 0x0000ffffaa067812 */ /* 0x000fe400078ec0ff */
[----:B------:R-:W-:Y:S02]  /*6290*/  SHF.R.U32.HI R5, RZ, 0x10, R170 ;  /* 0x00000010ff057819 */ /* 0x000fe400000116aa */
[----:B------:R-:W-:Y:S01]  /*62a0*/  @!P3 PRMT R178, R117, 0x5410, RZ ;  /* 0x0000541075b2b816 */ /* 0x000fe200000000ff */
[----:B------:R-:W-:Y:S01]  /*62b0*/  @!P4 HFMA2.BF16_V2 R116, -RZ.H0_H0, RZ.H0_H0, -R177.H0_H0 ;  /* 0x200000ffff74c231 */ /* 0x000fe200003409b1 */
[----:B------:R-:W-:Y:S01]  /*62c0*/  ISETP.GE.U32.AND P3, PT, R125, R14, PT ;  /* 0x0000000e7d00720c */ /* 0x000fe20003f66070 */
[----:B------:R-:W-:Y:S01]  /*62d0*/  IMAD.MOV.U32 R117, RZ, RZ, R183 ;  /* 0x000000ffff757224 */ /* 0x000fe200078e00b7 */
[----:B------:R-:W-:Y:S01]  /*62e0*/  LOP3.LUT R14, R7, 0xff, RZ, 0xc0, !PT ;  /* 0x000000ff070e7812 */ /* 0x000fe200078ec0ff */
[----:B------:R-:W-:Y:S01]  /*62f0*/  IMAD.MOV.U32 R7, RZ, RZ, R184 ;  /* 0x000000ffff077224 */ /* 0x000fe200078e00b8 */
[----:B------:R-:W-:Y:S01]  /*6300*/  @!P4 PRMT R177, R116, 0x5410, RZ ;  /* 0x0000541074b1c816 */ /* 0x000fe200000000ff */
[--C-:B------:R-:W-:Y:S01]  /*6310*/  FFMA.FTZ R184, R102, c[0x0][0x23c], -R235.reuse ;  /* 0x00008f0066b87a23 */ /* 0x100fe200000108eb */
[----:B------:R-:W-:Y:S01]  /*6320*/  ISETP.GE.U32.AND P4, PT, R125, R14, PT ;  /* 0x0000000e7d00720c */ /* 0x000fe20003f86070 */
[----:B------:R-:W-:Y:S01]  /*6330*/  FFMA.FTZ R183, R98, c[0x0][0x23c], -R235 ;  /* 0x00008f0062b77a23 */ /* 0x000fe200000108eb */
[----:B------:R-:W-:Y:S01]  /*6340*/  SHF.R.U32.HI R6, RZ, 0x8, R6 ;  /* 0x00000008ff067819 */ /* 0x000fe20000011606 */
[----:B------:R-:W-:Y:S01]  /*6350*/  IMAD.MOV.U32 R116, RZ, RZ, R182 ;  /* 0x000000ffff747224 */ /* 0x000fe200078e00b6 */
[----:B------:R-:W-:Y:S01]  /*6360*/  PRMT R14, R174, 0x5410, R173 ;  /* 0x00005410ae0e7816 */ /* 0x000fe200000000ad */
[----:B------:R-:W-:Y:S01]  /*6370*/  MUFU.EX2 R184, R184 ;  /* 0x000000b800b87308 */ /* 0x000fe20000000800 */
[----:B------:R-:W-:Y:S01]  /*6380*/  LOP3.LUT R6, R6, 0xffff, RZ, 0xc0, !PT ;  /* 0x0000ffff06067812 */ /* 0x000fe200078ec0ff */
[----:B------:R-:W-:Y:S01]  /*6390*/  @!P3 HFMA2.BF16_V2 R115, -RZ.H0_H0, RZ.H0_H0, -R179.H0_H0 ;  /* 0x200000ffff73b231 */ /* 0x000fe200003409b3 */
[----:B------:R-:W-:Y:S01]  /*63a0*/  @!P6 PRMT R174, R99, 0x5410, RZ ;  /* 0x0000541063aee816 */ /* 0x000fe200000000ff */
[----:B------:R-:W-:Y:S01]  /*63b0*/  FFMA.FTZ R182, R94, c[0x0][0x23c], -R235 ;  /* 0x00008f005eb67a23 */ /* 0x000fe200000108eb */
[----:B------:R-:W-:-:S02]  /*63c0*/  SHF.R.U32.HI R172, RZ, 0x18, R172 ;  /* 0x00000018ffac7819 */ /* 0x000fc400000116ac */
[----:B------:R-:W-:Y:S01]  /*63d0*/  @!P3 PRMT R179, R115, 0x5410, RZ ;  /* 0x0000541073b3b816 */ /* 0x000fe200000000ff */
[----:B------:R-:W-:Y:S01]  /*63e0*/  @!P4 HFMA2.BF16_V2 R114, -RZ.H0_H0, RZ.H0_H0, -R180.H0_H0 ;  /* 0x200000ffff72c231 */ /* 0x000fe200003409b4 */
[----:B------:R-:W-:Y:S01]  /*63f0*/  ISETP.GE.U32.AND P3, PT, R125, R6, PT ;  /* 0x000000067d00720c */ /* 0x000fe20003f66070 */
[----:B------:R-:W1:Y:S01]  /*6400*/  MUFU.EX2 R183, R183 ;  /* 0x000000b700b77308 */ /* 0x000e620000000800 */
[----:B------:R-:W-:Y:S01]  /*6410*/  LOP3.LUT R6, R5, 0xff, RZ, 0xc0, !PT ;  /* 0x000000ff05067812 */ /* 0x000fe200078ec0ff */
[----:B------:R-:W-:Y:S01]  /*6420*/  IMAD.MOV.U32 R115, RZ, RZ, R216 ;  /* 0x000000ffff737224 */ /* 0x000fe200078e00d8 */
[----:B------:R-:W-:Y:S01]  /*6430*/  @!P4 PRMT R180, R114, 0x5410, RZ ;  /* 0x0000541072b4c816 */ /* 0x000fe200000000ff */
[----:B------:R-:W-:Y:S01]  /*6440*/  IMAD.MOV.U32 R114, RZ, RZ, R187 ;  /* 0x000000ffff727224 */ /* 0x000fe200078e00bb */
[C---:B------:R-:W-:Y:S01]  /*6450*/  ISETP.GE.U32.AND P4, PT, R125.reuse, R6, PT ;  /* 0x000000067d00720c */ /* 0x040fe20003f86070 */
[--C-:B------:R-:W-:Y:S01]  /*6460*/  FFMA.FTZ R216, R100, c[0x0][0x23c], -R233.reuse ;  /* 0x00008f0064d87a23 */ /* 0x100fe200000108e9 */
[----:B------:R-:W-:Y:S01]  /*6470*/  SHF.R.U32.HI R6, RZ, 0x10, R4 ;  /* 0x00000010ff067819 */ /* 0x000fe20000011604 */
[----:B------:R-:W-:Y:S01]  /*6480*/  FFMA.FTZ R187, R96, c[0x0][0x23c], -R233 ;  /* 0x00008f0060bb7a23 */ /* 0x000fe200000108e9 */
[----:B------:R-:W-:Y:S01]  /*6490*/  MUFU.EX2 R182, R182 ;  /* 0x000000b600b67308 */ /* 0x000fe20000000800 */
[----:B------:R-:W-:-:S02]  /*64a0*/  ISETP.GE.U32.AND P5, PT, R125, R172, PT ;  /* 0x000000ac7d00720c */ /* 0x000fc40003fa6070 */
[----:B------:R-:W-:Y:S01]  /*64b0*/  LOP3.LUT R6, R6, 0xff, RZ, 0xc0, !PT ;  /* 0x000000ff06067812 */ /* 0x000fe200078ec0ff */
[----:B------:R-:W-:Y:S01]  /*64c0*/  @!P3 HFMA2.BF16_V2 R98, -RZ.H0_H0, RZ.H0_H0, -R173.H0_H0 ;  /* 0x200000ffff62b231 */ /* 0x000fe200003409ad */
[----:B------:R-:W-:Y:S02]  /*64d0*/  SHF.R.U32.HI R241, RZ, 0x8, R241 ;  /* 0x00000008fff17819 */ /* 0x000fe400000116f1 */
[C---:B------:R-:W-:Y:S01]  /*64e0*/  ISETP.GE.U32.AND P6, PT, R125.reuse, R6, PT ;  /* 0x000000067d00720c */ /* 0x040fe20003fc6070 */
[----:B------:R-:W-:Y:S01]  /*64f0*/  MUFU.EX2 R216, R216 ;  /* 0x000000d800d87308 */ /* 0x000fe20000000800 */
[----:B------:R-:W-:Y:S02]  /*6500*/  LOP3.LUT R6, R4, 0xff, RZ, 0xc0, !PT ;  /* 0x000000ff04067812 */ /* 0x000fe400078ec0ff */
[----:B------:R-:W-:Y:S02]  /*6510*/  @!P3 PRMT R173, R98, 0x5410, RZ ;  /* 0x0000541062adb816 */ /* 0x000fe400000000ff */
[----:B------:R-:W-:-:S02]  /*6520*/  ISETP.GE.U32.AND P3, PT, R125, R6, PT ;  /* 0x000000067d00720c */ /* 0x000fc40003f66070 */
[----:B------:R-:W-:Y:S01]  /*6530*/  SHF.R.U32.HI R6, RZ, 0x18, R4 ;  /* 0x00000018ff067819 */ /* 0x000fe20000011604 */
[----:B------:R-:W2:Y:S01]  /*6540*/  MUFU.EX2 R187, R187 ;  /* 0x000000bb00bb7308 */ /* 0x000ea20000000800 */
[----:B------:R-:W-:Y:S02]  /*6550*/  LOP3.LUT R4, R4, 0xffff, RZ, 0xc0, !PT ;  /* 0x0000ffff04047812 */ /* 0x000fe400078ec0ff */
[----:B-1----:R-:W-:Y:S02]  /*6560*/  F2FP.BF16.PACK_AB R176, R183, R184 ;  /* 0x000000b8b7b0723e */ /* 0x002fe400000010ff */
[----:B------:R-:W-:Y:S02]  /*6570*/  SHF.R.U32.HI R4, RZ, 0x8, R4 ;  /* 0x00000008ff047819 */ /* 0x000fe40000011604 */
[----:B------:R-:W-:Y:S01]  /*6580*/  PRMT R175, R176, 0x7632, R175 ;  /* 0x00007632b0af7816 */ /* 0x000fe200000000af */
[----:B------:R-:W-:Y:S01]  /*6590*/  @!P4 HFMA2.BF16_V2 R96, -RZ.H0_H0, RZ.H0_H0, -R176.H0_H0 ;  /* 0x200000ffff60c231 */ /* 0x000fe200003409b0 */
[----:B------:R-:W-:-:S02]  /*65a0*/  LOP3.LUT R4, R4, 0xffff, RZ, 0xc0, !PT ;  /* 0x0000ffff04047812 */ /* 0x000fc400078ec0ff */
[----:B------:R-:W-:Y:S01]  /*65b0*/  PRMT R15, R176, 0x5410, R175 ;  /* 0x00005410b00f7816 */ /* 0x000fe200000000af */
[----:B------:R-:W-:Y:S01]  /*65c0*/  @!P1 HFMA2.BF16_V2 R97, -RZ.H0_H0, RZ.H0_H0, -R175.H0_H0 ;  /* 0x200000ffff619231 */ /* 0x000fe200003409af */
[----:B------:R-:W-:Y:S02]  /*65d0*/  @!P4 PRMT R176, R96, 0x5410, RZ ;  /* 0x0000541060b0c816 */ /* 0x000fe400000000ff */
[----:B------:R-:W-:Y:S02]  /*65e0*/  ISETP.GE.U32.AND P4, PT, R125, R4, PT ;  /* 0x000000047d00720c */ /* 0x000fe40003f86070 */
[----:B------:R-:W-:Y:S02]  /*65f0*/  LOP3.LUT R4, R116, 0xffff, RZ, 0xc0, !PT ;  /* 0x0000ffff74047812 */ /* 0x000fe400078ec0ff */
[----:B--2---:R-:W-:Y:S02]  /*6600*/  F2FP.BF16.PACK_AB R170, R187, R216 ;  /* 0x000000d8bbaa723e */ /* 0x004fe400000010ff */
[----:B------:R-:W-:-:S02]  /*6610*/  @!P1 PRMT R175, R97, 0x5410, RZ ;  /* 0x0000541061af9816 */ /* 0x000fc400000000ff */
[----:B------:R-:W-:Y:S01]  /*6620*/  ISETP.GE.U32.AND P1, PT, R125, R6, PT ;  /* 0x000000067d00720c */ /* 0x000fe20003f26070 */
[----:B------:R-:W-:Y:S01]  /*6630*/  @!P3 HFMA2.BF16_V2 R95, -RZ.H0_H0, RZ.H0_H0, -R170.H0_H0 ;  /* 0x200000ffff5fb231 */ /* 0x000fe200003409aa */
[----:B------:R-:W-:Y:S01]  /*6640*/  SHF.R.U32.HI R4, RZ, 0x8, R4 ;  /* 0x00000008ff047819 */ /* 0x000fe20000011604 */
[----:B------:R-:W1:Y:S01]  /*6650*/  LDSM.16.MT88.4 R96, [R204+0x1c000] ;  /* 0x01c00000cc60783b */ /* 0x000e620000004200 */
[----:B------:R-:W-:Y:S02]  /*6660*/  PRMT R169, R170, 0x7632, R169 ;  /* 0x00007632aaa97816 */ /* 0x000fe400000000a9 */
[----:B------:R-:W-:Y:S02]  /*6670*/  F2FP.BF16.PACK_AB R172, R181, R182 ;  /* 0x000000b6b5ac723e */ /* 0x000fe400000010ff */
[----:B------:R-:W-:Y:S01]  /*6680*/  LOP3.LUT R4, R4, 0xffff, RZ, 0xc0, !PT ;  /* 0x0000ffff04047812 */ /* 0x000fe200078ec0ff */
[----:B------:R-:W-:Y:S01]  /*6690*/  @!P4 HFMA2.BF16_V2 R94, -RZ.H0_H0, RZ.H0_H0, -R169.H0_H0 ;  /* 0x200000ffff5ec231 */ /* 0x000fe200003409a9 */
[----:B------:R-:W-:Y:S01]  /*66a0*/  PRMT R16, R170, 0x5410, R169 ;  /* 0x00005410aa107816 */ /* 0x000fe200000000a9 */
[----:B------:R-:W-:Y:S01]  /*66b0*/  @!P6 HFMA2.BF16_V2 R92, -RZ.H0_H0, RZ.H0_H0, -R172.H0_H0 ;  /* 0x200000ffff5ce231 */ /* 0x000fe200003409ac */
[----:B------:R-:W-:-:S02]  /*66c0*/  @!P3 PRMT R170, R95, 0x5410, RZ ;  /* 0x000054105faab816 */ /* 0x000fc400000000ff */
[----:B------:R-:W-:Y:S02]  /*66d0*/  PRMT R171, R172, 0x7632, R171 ;  /* 0x00007632acab7816 */ /* 0x000fe400000000ab */
[C---:B------:R-:W-:Y:S02]  /*66e0*/  ISETP.GE.U32.AND P3, PT, R125.reuse, R4, PT ;  /* 0x000000047d00720c */ /* 0x040fe40003f66070 */
[----:B------:R-:W-:Y:S01]  /*66f0*/  LOP3.LUT R4, R116, 0xff, RZ, 0xc0, !PT ;  /* 0x000000ff74047812 */ /* 0x000fe200078ec0ff */
[----:B------:R-:W-:Y:S01]  /*6700*/  @!P1 HFMA2.BF16_V2 R93, -RZ.H0_H0, RZ.H0_H0, -R171.H0_H0 ;  /* 0x200000ffff5d9231 */ /* 0x000fe200003409ab */
[----:B------:R-:W-:Y:S02]  /*6710*/  @!P4 PRMT R169, R94, 0x5410, RZ ;  /* 0x000054105ea9c816 */ /* 0x000fe400000000ff */
[----:B------:R-:W-:Y:S02]  /*6720*/  ISETP.GE.U32.AND P4, PT, R125, R4, PT ;  /* 0x000000047d00720c */ /* 0x000fe40003f86070 */
[----:B------:R-:W-:-:S02]  /*6730*/  SHF.R.U32.HI R4, RZ, 0x18, R116 ;  /* 0x00000018ff047819 */ /* 0x000fc40000011674 */
[----:B------:R-:W-:Y:S02]  /*6740*/  PRMT R17, R172, 0x5410, R171 ;  /* 0x00005410ac117816 */ /* 0x000fe400000000ab */
[----:B------:R-:W-:Y:S01]  /*6750*/  @!P1 PRMT R171, R93, 0x5410, RZ ;  /* 0x000054105dab9816 */ /* 0x000fe200000000ff */
[----:B------:R-:W-:Y:S01]  /*6760*/  @!P3 HFMA2.BF16_V2 R106, -RZ.H0_H0, RZ.H0_H0, -R165.H0_H0 ;  /* 0x200000ffff6ab231 */ /* 0x000fe200003409a5 */
[----:B------:R-:W-:Y:S02]  /*6770*/  ISETP.GE.U32.AND P1, PT, R125, R4, PT ;  /* 0x000000047d00720c */ /* 0x000fe40003f26070 */
[----:B------:R-:W-:Y:S01]  /*6780*/  SHF.R.U32.HI R4, RZ, 0x10, R116 ;  /* 0x00000010ff047819 */ /* 0x000fe20000011674 */
[----:B------:R-:W-:Y:S01]  /*6790*/  IMAD.MOV.U32 R116, RZ, RZ, R7 ;  /* 0x000000ffff747224 */ /* 0x000fe200078e0007 */
[----:B------:R-:W-:Y:S01]  /*67a0*/  @!P6 PRMT R172, R92, 0x5410, RZ ;  /* 0x000054105cace816 */ /* 0x000fe200000000ff */
[----:B------:R-:W-:Y:S01]  /*67b0*/  @!P4 HFMA2.BF16_V2 R107, -RZ.H0_H0, RZ.H0_H0, -R166.H0_H0 ;  /* 0x200000ffff6bc231 */ /* 0x000fe200003409a6 */
[----:B------:R-:W-:-:S02]  /*67c0*/  LOP3.LUT R4, R4, 0xff, RZ, 0xc0, !PT ;  /* 0x000000ff04047812 */ /* 0x000fc400078ec0ff */
[----:B------:R-:W-:Y:S02]  /*67d0*/  @!P3 PRMT R165, R106, 0x5410, RZ ;  /* 0x000054106aa5b816 */ /* 0x000fe400000000ff */
[----:B------:R-:W-:Y:S02]  /*67e0*/  ISETP.GE.U32.AND P6, PT, R125, R4, PT ;  /* 0x000000047d00720c */ /* 0x000fe40003fc6070 */
[----:B------:R-:W2:Y:S01]  /*67f0*/  LDSM.16.MT88.4 R4, [R204+0x1c800] ;  /* 0x01c80000cc04783b */ /* 0x000ea20000004200 */
[----:B-1----:R-:W-:Y:S01]  /*6800*/  HMMA.16816.F32.BF16 R92, R128, R96, RZ ;  /* 0x00000060805c723c */ /* 0x002fe200000418ff */
[----:B------:R-:W-:Y:S01]  /*6810*/  @!P4 PRMT R166, R107, 0x5410, RZ ;  /* 0x000054106ba6c816 */ /* 0x000fe200000000ff */
[----:B------:R-:W-:Y:S01]  /*6820*/  @!P1 HFMA2.BF16_V2 R102, -RZ.H0_H0, RZ.H0_H0, -R167.H0_H0 ;  /* 0x200000ffff669231 */ /* 0x000fe200003409a7 */
[----:B------:R-:W-:Y:S02]  /*6830*/  LOP3.LUT R243, R244, 0xffff, RZ, 0xc0, !PT ;  /* 0x0000fffff4f37812 */ /* 0x000fe400078ec0ff */
[----:B------:R-:W-:-:S02]  /*6840*/  SHF.R.U32.HI R245, RZ, 0x10, R244 ;  /* 0x00000010fff57819 */ /* 0x000fc400000116f4 */
[----:B------:R-:W-:Y:S01]  /*6850*/  @!P1 PRMT R167, R102, 0x5410, RZ ;  /* 0x0000541066a79816 */ /* 0x000fe200000000ff */
[----:B------:R-:W-:Y:S01]  /*6860*/  HMMA.16816.F32.BF16 R96, R128, R98, RZ ;  /* 0x000000628060723c */ /* 0x000fe200000418ff */
[----:B------:R-:W-:Y:S01]  /*6870*/  SHF.R.U32.HI R243, RZ, 0x8, R243 ;  /* 0x00000008fff37819 */ /* 0x000fe200000116f3 */
[----:B------:R-:W-:Y:S01]  /*6880*/  @!P6 HFMA2.BF16_V2 R103, -RZ.H0_H0, RZ.H0_H0, -R168.H0_H0 ;  /* 0x200000ffff67e231 */ /* 0x000fe200003409a8 */
[----:B------:R-:W-:Y:S02]  /*6890*/  @!P2 PRMT R34, R109, 0x5410, RZ ;  /* 0x000054106d22a816 */ /* 0x000fe400000000ff */
[----:B------:R-:W-:Y:S02]  /*68a0*/  LOP3.LUT R240, R27, UR14, R240, 0x96, !PT ;  /* 0x0000000e1bf07c12 */ /* 0x000fe4000f8e96f0 */
[----:B------:R-:W-:Y:S02]  /*68b0*/  @!P6 PRMT R168, R103, 0x5410, RZ ;  /* 0x0000541067a8e816 */ /* 0x000fe400000000ff */
[----:B------:R-:W-:Y:S01]  /*68c0*/  ISETP.GE.U32.AND P6, PT, R125, R114, PT ;  /* 0x000000727d00720c */ /* 0x000fe20003fc6070 */
[----:B------:R-:W-:Y:S01]  /*68d0*/  FADD.FTZ R120, R123, R120 ;  /* 0x000000787b787221 */ /* 0x000fe20000010000 */
[----:B------:R-:W-:-:S02]  /*68e0*/  LOP3.LUT R24, R244, 0xff, RZ, 0xc0, !PT ;  /* 0x000000fff4187812 */ /* 0x000fc400078ec0ff */
[----:B------:R-:W-:-:S09]  /*68f0*/  SHF.R.U32.HI R244, RZ, 0x18, R244 ;  /* 0x00000018fff47819 */ /* 0x000fd200000116f4 */
[----:B------:R-:W-:-:S05]  /*6900*/  @!P6 HFMA2.BF16_V2 R113, -RZ.H0_H0, RZ.H0_H0, -R225.H0_H0 ;  /* 0x200000ffff71e231 */ /* 0x000fca00003409e1 */
[----:B------:R-:W-:Y:S02]  /*6910*/  @!P6 PRMT R225, R113, 0x5410, RZ ;  /* 0x0000541071e1e816 */ /* 0x000fe400000000ff */
[----:B------:R-:W-:Y:S01]  /*6920*/  ISETP.GE.U32.AND P6, PT, R125, R242, PT ;  /* 0x000000f27d00720c */ /* 0x000fe20003fc6070 */
[C---:B--2---:R-:W-:Y:S07]  /*6930*/  HMMA.16816.F32.BF16 R92, R8.reuse, R4, R92 ;  /* 0x00000004085c723c */ /* 0x044fee000004185c */
[----:B------:R-:W-:Y:S01]  /*6940*/  LOP3.LUT R4, R115, 0xff, RZ, 0xc0, !PT ;  /* 0x000000ff73047812 */ /* 0x000fe200078ec0ff */
[----:B------:R-:W-:Y:S03]  /*6950*/  HMMA.16816.F32.BF16 R96, R8, R6, R96 ;  /* 0x000000060860723c */ /* 0x000fe60000041860 */
[----:B------:R-:W-:-:S02]  /*6960*/  ISETP.GE.U32.AND P4, PT, R125, R4, PT ;  /* 0x000000047d00720c */ /* 0x000fc40003f86070 */
[----:B------:R-:W-:-:S04]  /*6970*/  LOP3.LUT R4, R115, 0xffff, RZ, 0xc0, !PT ;  /* 0x0000ffff73047812 */ /* 0x000fc800078ec0ff */
[----:B------:R-:W-:-:S04]  /*6980*/  SHF.R.U32.HI R4, RZ, 0x8, R4 ;  /* 0x00000008ff047819 */ /* 0x000fc80000011604 */
[----:B------:R-:W-:-:S03]  /*6990*/  LOP3.LUT R4, R4, 0xffff, RZ, 0xc0, !PT ;  /* 0x0000ffff04047812 */ /* 0x000fc600078ec0ff */
[----:B------:R-:W-:Y:S01]  /*69a0*/  @!P4 HFMA2.BF16_V2 R105, -RZ.H0_H0, RZ.H0_H0, -R222.H0_H0 ;  /* 0x200000ffff69c231 */ /* 0x000fe200003409de */
[----:B------:R-:W-:Y:S02]  /*69b0*/  ISETP.GE.U32.AND P3, PT, R125, R4, PT ;  /* 0x000000047d00720c */ /* 0x000fe40003f66070 */
[--C-:B------:R-:W-:Y:S02]  /*69c0*/  SHF.R.U32.HI R4, RZ, 0x18, R115.reuse ;  /* 0x00000018ff047819 */ /* 0x100fe40000011673 */
[----:B------:R-:W-:Y:S02]  /*69d0*/  @!P4 PRMT R222, R105, 0x5410, RZ ;  /* 0x0000541069dec816 */ /* 0x000fe400000000ff */
[----:B------:R-:W-:Y:S02]  /*69e0*/  ISETP.GE.U32.AND P1, PT, R125, R4, PT ;  /* 0x000000047d00720c */ /* 0x000fe40003f26070 */
[----:B------:R-:W-:-:S04]  /*69f0*/  SHF.R.U32.HI R4, RZ, 0x10, R115 ;  /* 0x00000010ff047819 */ /* 0x000fc80000011673 */
[----:B------:R-:W-:Y:S01]  /*6a00*/  LOP3.LUT R4, R4, 0xff, RZ, 0xc0, !PT ;  /* 0x000000ff04047812 */ /* 0x000fe200078ec0ff */
[----:B------:R-:W-:-:S03]  /*6a10*/  @!P3 HFMA2.BF16_V2 R104, -RZ.H0_H0, RZ.H0_H0, -R219.H0_H0 ;  /* 0x200000ffff68b231 */ /* 0x000fc600003409db */
[----:B------:R-:W-:Y:S02]  /*6a20*/  ISETP.GE.U32.AND P4, PT, R125, R4, PT ;  /* 0x000000047d00720c */ /* 0x000fe40003f86070 */
[----:B------:R-:W-:Y:S01]  /*6a30*/  @!P3 PRMT R219, R104, 0x5410, RZ ;  /* 0x0000541068dbb816 */ /* 0x000fe200000000ff */
[----:B------:R-:W-:Y:S01]  /*6a40*/  @!P1 HFMA2.BF16_V2 R100, -RZ.H0_H0, RZ.H0_H0, -R226.H0_H0 ;  /* 0x200000ffff649231 */ /* 0x000fe200003409e2 */
[----:B------:R-:W1:Y:S01]  /*6a50*/  LDSM.16.MT88.4 R104, [R208+0x1e000] ;  /* 0x01e00000d068783b */ /* 0x000e620000004200 */
[----:B------:R-:W-:-:S03]  /*6a60*/  LOP3.LUT R4, R116, 0xff, RZ, 0xc0, !PT ;  /* 0x000000ff74047812 */ /* 0x000fc600078ec0ff */
[----:B------:R-:W-:Y:S02]  /*6a70*/  @!P1 PRMT R226, R100, 0x5410, RZ ;  /* 0x0000541064e29816 */ /* 0x000fe400000000ff */
[C---:B------:R-:W-:Y:S02]  /*6a80*/  ISETP.GE.U32.AND P3, PT, R125.reuse, R4, PT ;  /* 0x000000047d00720c */ /* 0x040fe40003f66070 */
[----:B------:R-:W-:Y:S01]  /*6a90*/  SHF.R.U32.HI R4, RZ, 0x8, R117 ;  /* 0x00000008ff047819 */ /* 0x000fe20000011675 */
[----:B------:R-:W-:Y:S01]  /*6aa0*/  @!P4 HFMA2.BF16_V2 R101, -RZ.H0_H0, RZ.H0_H0, -R227.H0_H0 ;  /* 0x200000ffff65c231 */ /* 0x000fe200003409e3 */
[----:B------:R-:W-:Y:S02]  /*6ab0*/  ISETP.GE.U32.AND P1, PT, R125, R246, PT ;  /* 0x000000f67d00720c */ /* 0x000fe40003f26070 */
[----:B------:R-:W-:Y:S02]  /*6ac0*/  LOP3.LUT R4, R4, 0xffff, RZ, 0xc0, !PT ;  /* 0x0000ffff04047812 */ /* 0x000fe400078ec0ff */
[----:B------:R-:W-:-:S02]  /*6ad0*/  @!P4 PRMT R227, R101, 0x5410, RZ ;  /* 0x0000541065e3c816 */ /* 0x000fc400000000ff */
[----:B------:R-:W-:Y:S02]  /*6ae0*/  ISETP.GE.U32.AND P4, PT, R125, R4, PT ;  /* 0x000000047d00720c */ /* 0x000fe40003f86070 */
[----:B------:R-:W2:Y:S01]  /*6af0*/  LDSM.16.MT88.4 R4, [R208+0x1e800] ;  /* 0x01e80000d004783b */ /* 0x000ea20000004200 */
[----:B------:R-:W-:-:S04]  /*6b00*/  @!P3 HFMA2.BF16_V2 R111, -RZ.H0_H0, RZ.H0_H0, -R32.H0_H0 ;  /* 0x200000ffff6fb231 */ /* 0x000fc80000340920 */
[----:B------:R-:W-:Y:S01]  /*6b10*/  @!P1 HFMA2.BF16_V2 R110, -RZ.H0_H0, RZ.H0_H0, -R31.H0_H0 ;  /* 0x200000ffff6e9231 */ /* 0x000fe2000034091f */
[----:B------:R-:W-:-:S04]  /*6b20*/  @!P3 PRMT R32, R111, 0x5410, RZ ;  /* 0x000054106f20b816 */ /* 0x000fc800000000ff */
[----:B------:R-:W-:Y:S01]  /*6b30*/  @!P1 PRMT R31, R110, 0x5410, RZ ;  /* 0x000054106e1f9816 */ /* 0x000fe200000000ff */
[----:B------:R-:W-:Y:S01]  /*6b40*/  @!P4 HFMA2.BF16_V2 R112, -RZ.H0_H0, RZ.H0_H0, -R224.H0_H0 ;  /* 0x200000ffff70c231 */ /* 0x000fe200003409e0 */
[----:B------:R-:W-:-:S04]  /*6b50*/  ISETP.GE.U32.AND P1, PT, R125, R244, PT ;  /* 0x000000f47d00720c */ /* 0x000fc80003f26070 */
[----:B------:R-:W-:Y:S02]  /*6b60*/  @!P4 PRMT R224, R112, 0x5410, RZ ;  /* 0x0000541070e0c816 */ /* 0x000fe400000000ff */
[----:B------:R-:W3:Y:S01]  /*6b70*/  LDSM.16.MT88.4 R112, [R206+0x1e000] ;  /* 0x01e00000ce70783b */ /* 0x000ee20000004200 */
[----:B------:R-:W-:Y:S01]  /*6b80*/  ISETP.GE.U32.AND P4, PT, R125, R24, PT ;  /* 0x000000187d00720c */ /* 0x000fe20003f86070 */
[C---:B-1----:R-:W-:Y:S08]  /*6b90*/  HMMA.16816.F32.BF16 R100, R128.reuse, R104, RZ ;  /* 0x000000688064723c */ /* 0x042ff000000418ff */
[----:B------:R-:W-:Y:S11]  /*6ba0*/  HMMA.16816.F32.BF16 R104, R128, R106, RZ ;  /* 0x0000006a8068723c */ /* 0x000ff600000418ff */
[----:B------:R-:W-:Y:S05]  /*6bb0*/  @!UPT UIADD3 URZ, URZ, URZ, URZ ;  /* 0x0000003f3f3ff290 */ /* 0x000fea000fffe03f */
[C---:B--2---:R-:W-:Y:S07]  /*6bc0*/  HMMA.16816.F32.BF16 R100, R8.reuse, R4, R100 ;  /* 0x000000040864723c */ /* 0x044fee0000041864 */
[----:B------:R-:W-:Y:S01]  /*6bd0*/  LOP3.LUT R4, R241, 0xffff, RZ, 0xc0, !PT ;  /* 0x0000fffff1047812 */ /* 0x000fe200078ec0ff */
[----:B------:R-:W-:Y:S03]  /*6be0*/  HMMA.16816.F32.BF16 R104, R8, R6, R104 ;  /* 0x000000060868723c */ /* 0x000fe60000041868 */
[----:B------:R-:W-:-:S02]  /*6bf0*/  ISETP.GE.U32.AND P3, PT, R125, R4, PT ;  /* 0x000000047d00720c */ /* 0x000fc40003f66070 */
[----:B------:R-:W-:-:S04]  /*6c00*/  LOP3.LUT R4, R245, 0xff, RZ, 0xc0, !PT ;  /* 0x000000fff5047812 */ /* 0x000fc800078ec0ff */
[----:B------:R-:W-:Y:S02]  /*6c10*/  ISETP.GE.U32.AND P2, PT, R125, R4, PT ;  /* 0x000000047d00720c */ /* 0x000fe40003f46070 */
[----:B------:R-:W-:-:S05]  /*6c20*/  LOP3.LUT R4, R243, 0xffff, RZ, 0xc0, !PT ;  /* 0x0000fffff3047812 */ /* 0x000fca00078ec0ff */
[----:B------:R-:W-:-:S05]  /*6c30*/  @!P3 HFMA2.BF16_V2 R108, -RZ.H0_H0, RZ.H0_H0, -R33.H0_H0 ;  /* 0x200000ffff6cb231 */ /* 0x000fca0000340921 */
[----:B------:R-:W-:Y:S02]  /*6c40*/  @!P3 PRMT R33, R108, 0x5410, RZ ;  /* 0x000054106c21b816 */ /* 0x000fe400000000ff */
[----:B------:R-:W-:Y:S01]  /*6c50*/  ISETP.GE.U32.AND P3, PT, R125, R4, PT ;  /* 0x000000047d00720c */ /* 0x000fe20003f66070 */
[----:B------:R-:W-:-:S05]  /*6c60*/  IMAD.WIDE.U32 R4, R18, -0x2daee0ad, RZ ;  /* 0xd2511f5312047825 */ /* 0x000fca00078e00ff */
[----:B------:R-:W-:-:S05]  /*6c70*/  LOP3.LUT R5, R5, UR5, R19, 0x96, !PT ;  /* 0x0000000505057c12 */ /* 0x000fca000f8e9613 */
[----:B------:R-:W-:-:S05]  /*6c80*/  IMAD.WIDE.U32 R6, R5, -0x326172a9, RZ ;  /* 0xcd9e8d5705067825 */ /* 0x000fca00078e00ff */
[----:B------:R-:W-:Y:S01]  /*6c90*/  LOP3.LUT R5, R6, 0xffff, RZ, 0xc0, !PT ;  /* 0x0000ffff06057812 */ /* 0x000fe200078ec0ff */
[----:B------:R-:W-:Y:S01]  /*6ca0*/  IMAD.WIDE.U32 R240, R240, -0x2daee0ad, RZ ;  /* 0xd2511f53f0f07825 */ /* 0x000fe200078e00ff */
[----:B------:R-:W-:Y:S02]  /*6cb0*/  LOP3.LUT R18, R6, 0xff, RZ, 0xc0, !PT ;  /* 0x000000ff06127812 */ /* 0x000fe400078ec0ff */
[----:B------:R-:W-:Y:S02]  /*6cc0*/  SHF.R.U32.HI R5, RZ, 0x8, R5 ;  /* 0x00000008ff057819 */ /* 0x000fe40000011605 */
[----:B------:R-:W-:Y:S02]  /*6cd0*/  LOP3.LUT R116, R7, UR30, R26, 0x96, !PT ;  /* 0x0000001e07747c12 */ /* 0x000fe4000f8e961a */
[--C-:B------:R-:W-:Y:S01]  /*6ce0*/  SHF.R.U32.HI R242, RZ, 0x10, R6.reuse ;  /* 0x00000010fff27819 */ /* 0x100fe20000011606 */
[C---:B---3--:R-:W-:Y:S01]  /*6cf0*/  HMMA.16816.F32.BF16 R108, R128.reuse, R112, RZ ;  /* 0x00000070806c723c */ /* 0x048fe200000418ff */
[----:B------:R-:W-:Y:S01]  /*6d00*/  SHF.R.U32.HI R246, RZ, 0x18, R6 ;  /* 0x00000018fff67819 */ /* 0x000fe20000011606 */
[----:B------:R-:W-:Y:S01]  /*6d10*/  FFMA.FTZ R236, R236, c[0x0][0x23c], -R233 ;  /* 0x00008f00ecec7a23 */ /* 0x000fe200000108e9 */
[----:B------:R-:W-:Y:S01]  /*6d20*/  LOP3.LUT R19, R241, UR29, R4, 0x96, !PT ;  /* 0x0000001df1137c12 */ /* 0x000fe2000f8e9604 */
[----:B------:R-:W-:Y:S01]  /*6d30*/  FFMA.FTZ R245, R20, c[0x0][0x23c], -R235 ;  /* 0x00008f0014f57a23 */ /* 0x000fe200000108eb */
[----:B------:R-:W-:Y:S01]  /*6d40*/  PRMT R18, R18, 0x5410, R5 ;  /* 0x0000541012127816 */ /* 0x000fe20000000005 */
[----:B------:R-:W-:Y:S01]  /*6d50*/  @!P6 HFMA2.BF16_V2 R127, -RZ.H0_H0, RZ.H0_H0, -R164.H0_H0 ;  /* 0x200000ffff7fe231 */ /* 0x000fe200003409a4 */
[----:B------:R-:W1:Y:S01]  /*6d60*/  LDSM.16.MT88.4 R4, [R206+0x1e800] ;  /* 0x01e80000ce04783b */ /* 0x000e620000004200 */
[----:B------:R-:W-:Y:S01]  /*6d70*/  HMMA.16816.F32.BF16 R112, R128, R114, RZ ;  /* 0x000000728070723c */ /* 0x000fe200000418ff */
[----:B------:R-:W-:-:S02]  /*6d80*/  LOP3.LUT R243, R116, 0xff, RZ, 0xc0, !PT ;  /* 0x000000ff74f37812 */ /* 0x000fc400078ec0ff */
[C---:B------:R-:W-:Y:S01]  /*6d90*/  LOP3.LUT R117, R240.reuse, 0xffff, RZ, 0xc0, !PT ;  /* 0x0000fffff0757812 */ /* 0x040fe200078ec0ff */
[----:B------:R-:W-:Y:S01]  /*6da0*/  ULDC UR6, c[0x0][0x228] ;  /* 0x00008a0000067ab9 */ /* 0x000fe20000000800 */
[--C-:B------:R-:W-:Y:S01]  /*6db0*/  SHF.R.U32.HI R241, RZ, 0x10, R240.reuse ;  /* 0x00000010fff17819 */ /* 0x100fe200000116f0 */
[----:B------:R2:W5:Y:S01]  /*6dc0*/  LDL.LU.64 R26, [R1+0x68] ;  /* 0x00006800011a7983 */ /* 0x0005620000300a00 */
[----:B------:R-:W-:Y:S02]  /*6dd0*/  LOP3.LUT R244, R240, 0xff, RZ, 0xc0, !PT ;  /* 0x000000fff0f47812 */ /* 0x000fe400078ec0ff */
[----:B------:R-:W-:Y:S02]  /*6de0*/  SHF.R.U32.HI R240, RZ, 0x18, R240 ;  /* 0x00000018fff07819 */ /* 0x000fe400000116f0 */
[----:B------:R-:W-:Y:S02]  /*6df0*/  LOP3.LUT R241, R241, 0xff, RZ, 0xc0, !PT ;  /* 0x000000fff1f17812 */ /* 0x000fe400078ec0ff */
[----:B------:R-:W-:-:S02]  /*6e00*/  SHF.R.U32.HI R117, RZ, 0x8, R117 ;  /* 0x00000008ff757819 */ /* 0x000fc40000011675 */
[----:B------:R-:W-:Y:S02]  /*6e10*/  PRMT R240, R241, 0x5410, R240 ;  /* 0x00005410f1f07816 */ /* 0x000fe400000000f0 */
[----:B------:R-:W-:Y:S02]  /*6e20*/  LOP3.LUT R241, R19, 0xff, RZ, 0xc0, !PT ;  /* 0x000000ff13f17812 */ /* 0x000fe400078ec0ff */
[----:B------:R-:W-:Y:S01]  /*6e30*/  PRMT R244, R244, 0x5410, R117 ;  /* 0x00005410f4f47816 */ /* 0x000fe20000000075 */
[C---:B-1----:R-:W-:Y:S07]  /*6e40*/  HMMA.16816.F32.BF16 R108, R8.reuse, R4, R108 ;  /* 0x00000004086c723c */ /* 0x042fee000004186c */
[----:B------:R-:W-:Y:S01]  /*6e50*/  LOP3.LUT R5, R242, 0xff, RZ, 0xc0, !PT ;  /* 0x000000fff2057812 */ /* 0x000fe200078ec0ff */
[----:B------:R-:W-:Y:S01]  /*6e60*/  HMMA.16816.F32.BF16 R112, R8, R6, R112 ;  /* 0x000000060870723c */ /* 0x000fe20000041870 */
[----:B------:R-:W-:-:S02]  /*6e70*/  LOP3.LUT R4, R116, 0xffff, RZ, 0xc0, !PT ;  /* 0x0000ffff74047812 */ /* 0x000fc400078ec0ff */
[----:B------:R-:W-:Y:S02]  /*6e80*/  PRMT R246, R5, 0x5410, R246 ;  /* 0x0000541005f67816 */ /* 0x000fe400000000f6 */
[----:B------:R-:W-:Y:S02]  /*6e90*/  SHF.R.U32.HI R5, RZ, 0x10, R116 ;  /* 0x00000010ff057819 */ /* 0x000fe40000011674 */
[----:B------:R-:W-:Y:S02]  /*6ea0*/  SHF.R.U32.HI R4, RZ, 0x8, R4 ;  /* 0x00000008ff047819 */ /* 0x000fe40000011604 */
[----:B------:R-:W-:Y:S02]  /*6eb0*/  SHF.R.U32.HI R242, RZ, 0x18, R116 ;  /* 0x00000018fff27819 */ /* 0x000fe40000011674 */
[----:B------:R-:W-:Y:S02]  /*6ec0*/  LOP3.LUT R5, R5, 0xff, RZ, 0xc0, !PT ;  /* 0x000000ff05057812 */ /* 0x000fe400078ec0ff */
[----:B------:R-:W-:-:S02]  /*6ed0*/  PRMT R243, R243, 0x5410, R4 ;  /* 0x00005410f3f37816 */ /* 0x000fc40000000004 */
[----:B------:R-:W-:Y:S02]  /*6ee0*/  PRMT R242, R5, 0x5410, R242 ;  /* 0x0000541005f27816 */ /* 0x000fe400000000f2 */
[----:B------:R-:W-:Y:S02]  /*6ef0*/  LOP3.LUT R4, R19, 0xffff, RZ, 0xc0, !PT ;  /* 0x0000ffff13047812 */ /* 0x000fe400078ec0ff */
[--C-:B------:R-:W-:Y:S02]  /*6f00*/  SHF.R.U32.HI R5, RZ, 0x10, R19.reuse ;  /* 0x00000010ff057819 */ /* 0x100fe40000011613 */
[----:B------:R-:W-:Y:S02]  /*6f10*/  SHF.R.U32.HI R6, RZ, 0x8, R4 ;  /* 0x00000008ff067819 */ /* 0x000fe40000011604 */
[----:B------:R-:W-:Y:S01]  /*6f20*/  LOP3.LUT R4, R5, 0xff, RZ, 0xc0, !PT ;  /* 0x000000ff05047812 */ /* 0x000fe200078ec0ff */
[----:B------:R-:W-:Y:S01]  /*6f30*/  FADD.FTZ R5, R237, R122 ;  /* 0x0000007aed057221 */ /* 0x000fe20000010000 */
[----:B------:R-:W-:Y:S01]  /*6f40*/  SHF.R.U32.HI R19, RZ, 0x18, R19 ;  /* 0x00000018ff137819 */ /* 0x000fe20000011613 */
[----:B------:R-:W-:Y:S01]  /*6f50*/  FADD.FTZ R237, R121, R120 ;  /* 0x0000007879ed7221 */ /* 0x000fe20000010000 */
[----:B------:R-:W-:Y:S01]  /*6f60*/  PRMT R241, R241, 0x5410, R6 ;  /* 0x00005410f1f17816 */ /* 0x000fe20000000006 */
[----:B------:R-:W1:Y:S01]  /*6f70*/  LDSM.16.MT88.4 R120, [R205+0x1e000] ;  /* 0x01e00000cd78783b */ /* 0x000e620000004200 */
[----:B------:R-:W-:Y:S01]  /*6f80*/  PRMT R19, R4, 0x5410, R19 ;  /* 0x0000541004137816 */ /* 0x000fe20000000013 */
[----:B------:R-:W-:-:S02]  /*6f90*/  FADD.FTZ R4, R232, R5 ;  /* 0x00000005e8047221 */ /* 0x000fc40000010000 */
[----:B------:R-:W-:Y:S02]  /*6fa0*/  FADD.FTZ R237, R118, R237 ;  /* 0x000000ed76ed7221 */ /* 0x000fe40000010000 */
[----:B------:R-:W-:Y:S02]  /*6fb0*/  FADD.FTZ R24, R119, R4 ;  /* 0x0000000477187221 */ /* 0x000fe40000010000 */
[----:B------:R-:W3:Y:S01]  /*6fc0*/  LDSM.16.MT88.4 R4, [R205+0x1e800] ;  /* 0x01e80000cd04783b */ /* 0x000ee20000004200 */
[----:B------:R-:W-:Y:S02]  /*6fd0*/  FFMA.FTZ R232, R126, c[0x0][0x23c], -R233 ;  /* 0x00008f007ee87a23 */ /* 0x000fe400000108e9 */
[----:B------:R4:W-:Y:S01]  /*6fe0*/  MUFU.EX2 R233, R236 ;  /* 0x000000ec00e97308 */ /* 0x0009e20000000800 */
[--C-:B------:R-:W-:Y:S01]  /*6ff0*/  HSET2.LE.AND R242, R242, R239.reuse, PT ;  /* 0x000000eff2f27233 */ /* 0x100fe20003803000 */
[----:B------:R-:W-:Y:S01]  /*7000*/  @!P6 PRMT R164, R127, 0x5410, RZ ;  /* 0x000054107fa4e816 */ /* 0x000fe200000000ff */
[----:B------:R-:W-:Y:S01]  /*7010*/  HSET2.LE.AND R241, R241, R239, PT ;  /* 0x000000eff1f17233 */ /* 0x000fe20003803000 */
[----:B------:R-:W-:-:S04]  /*7020*/  FADD.FTZ R238, R238, R24 ;  /* 0x00000018eeee7221 */ /* 0x000fc80000010000 */
[----:B------:R-:W1:Y:S01]  /*7030*/  MUFU.EX2 R232, R232 ;  /* 0x000000e800e87308 */ /* 0x000e620000000800 */
[----:B----4-:R-:W-:Y:S01]  /*7040*/  FADD.FTZ R236, R234, R237 ;  /* 0x000000edeaec7221 */ /* 0x010fe20000010000 */
[C---:B-1----:R-:W-:Y:S01]  /*7050*/  HMMA.16816.F32.BF16 R116, R128.reuse, R120, RZ ;  /* 0x000000788074723c */ /* 0x042fe200000418ff */
[----:B------:R-:W-:Y:S01]  /*7060*/  LOP3.LUT R13, R242, R13, RZ, 0xc0, !PT ;  /* 0x0000000df20d7212 */ /* 0x000fe200078ec0ff */
[----:B------:R-:W-:Y:S01]  /*7070*/  @!P5 HFMA2.BF16_V2 R126, -RZ.H0_H0, RZ.H0_H0, -R35.H0_H0 ;  /* 0x200000ffff7ed231 */ /* 0x000fe20000340923 */
[----:B------:R-:W-:Y:S01]  /*7080*/  USHF.L.U32 UR6, UR6, 0x3, URZ ;  /* 0x0000000306067899 */ /* 0x000fe2000800063f */
[--C-:B------:R-:W-:Y:S01]  /*7090*/  HSET2.LE.AND R246, R246, R239.reuse, PT ;  /* 0x000000eff6f67233 */ /* 0x100fe20003803000 */
[----:B------:R2:W5:Y:S03]  /*70a0*/  LDL.LU R24, [R1+0x60] ;  /* 0x0000600001187983 */ /* 0x0005660000300800 */
[----:B------:R-:W-:Y:S11]  /*70b0*/  HMMA.16816.F32.BF16 R120, R128, R122, RZ ;  /* 0x0000007a8078723c */ /* 0x000ff600000418ff */
[----:B------:R-:W-:Y:S05]  /*70c0*/  @!UPT UIADD3 URZ, URZ, URZ, URZ ;  /* 0x0000003f3f3ff290 */ /* 0x000fea000fffe03f */
[C---:B---3--:R-:W-:Y:S07]  /*70d0*/  HMMA.16816.F32.BF16 R116, R8.reuse, R4, R116 ;  /* 0x000000040874723c */ /* 0x048fee0000041874 */
[----:B------:R-:W-:Y:S01]  /*70e0*/  FFMA.FTZ R5, R124, c[0x0][0x23c], -R235 ;  /* 0x00008f007c057a23 */ /* 0x000fe200000108eb */
[----:B------:R-:W-:Y:S03]  /*70f0*/  HMMA.16816.F32.BF16 R120, R8, R6, R120 ;  /* 0x000000060878723c */ /* 0x000fe60000041878 */
[----:B------:R-:W-:Y:S01]  /*7100*/  IMAD.MOV.U32 R237, RZ, RZ, R5 ;  /* 0x000000ffffed7224 */ /* 0x000fe200078e0005 */
[----:B------:R-:W-:-:S05]  /*7110*/  HSET2.LE.AND R5, R243, R239, PT ;  /* 0x000000eff3057233 */ /* 0x000fca0003803000 */
[----:B------:R-:W-:Y:S02]  /*7120*/  LOP3.LUT R12, R5, R12, RZ, 0xc0, !PT ;  /* 0x0000000c050c7212 */ /* 0x000fe400078ec0ff */
[----:B------:R-:W1:Y:S01]  /*7130*/  LDSM.16.MT88.4 R4, [R204+0x1e000] ;  /* 0x01e00000cc04783b */ /* 0x000e620000004200 */
[----:B------:R-:W-:Y:S01]  /*7140*/  F2FP.BF16.PACK_AB R235, R232, R233 ;  /* 0x000000e9e8eb723e */ /* 0x000fe200000010ff */
[----:B------:R-:W-:Y:S03]  /*7150*/  MUFU.EX2 R237, R237 ;  /* 0x000000ed00ed7308 */ /* 0x000fe60000000800 */
[----:B------:R-:W-:-:S05]  /*7160*/  PRMT R234, R235, 0x7632, R234 ;  /* 0x00007632ebea7816 */ /* 0x000fca00000000ea */
[----:B------:R-:W3:Y:S01]  /*7170*/  MUFU.EX2 R242, R245 ;  /* 0x000000f500f27308 */ /* 0x000ee20000000800 */
[----:B------:R-:W-:Y:S02]  /*7180*/  @!P4 HFMA2.BF16_V2 R125, -RZ.H0_H0, RZ.H0_H0, -R235.H0_H0 ;  /* 0x200000ffff7dc231 */ /* 0x000fe400003409eb */
[----:B------:R-:W-:Y:S01]  /*7190*/  @!P3 HFMA2.BF16_V2 R124, -RZ.H0_H0, RZ.H0_H0, -R234.H0_H0 ;  /* 0x200000ffff7cb231 */ /* 0x000fe200003409ea */
[----:B------:R-:W-:Y:S02]  /*71a0*/  PRMT R243, R235, 0x5410, R234 ;  /* 0x00005410ebf37816 */ /* 0x000fe400000000ea */
[----:B------:R-:W-:Y:S02]  /*71b0*/  @!P5 PRMT R35, R126, 0x5410, RZ ;  /* 0x000054107e23d816 */ /* 0x000fe400000000ff */
[----:B------:R-:W-:Y:S02]  /*71c0*/  @!P4 PRMT R235, R125, 0x5410, RZ ;  /* 0x000054107debc816 */ /* 0x000fe400000000ff */
[----:B------:R-:W-:-:S02]  /*71d0*/  @!P3 PRMT R234, R124, 0x5410, RZ ;  /* 0x000054107ceab816 */ /* 0x000fc400000000ff */
[C---:B-1----:R-:W-:Y:S08]  /*71e0*/  HMMA.16816.F32.BF16 R124, R128.reuse, R4, RZ ;  /* 0x00000004807c723c */ /* 0x042ff000000418ff */
[----:B------:R-:W-:Y:S01]  /*71f0*/  HMMA.16816.F32.BF16 R128, R128, R6, RZ ;  /* 0x000000068080723c */ /* 0x000fe200000418ff */
[--C-:B------:R-:W-:Y:S02]  /*7200*/  HSET2.LE.AND R5, R18, R239.reuse, PT ;  /* 0x000000ef12057233 */ /* 0x100fe40003803000 */
[----:B------:R-:W-:-:S04]  /*7210*/  HSET2.LE.AND R18, R19, R239, PT ;  /* 0x000000ef13127233 */ /* 0x000fc80003803000 */
[--C-:B------:R-:W-:Y:S01]  /*7220*/  HSET2.LE.AND R7, R240, R239.reuse, PT ;  /* 0x000000eff0077233 */ /* 0x100fe20003803000 */
[----:B---3--:R-:W-:Y:S01]  /*7230*/  F2FP.BF16.PACK_AB R240, R242, R237 ;  /* 0x000000edf2f0723e */ /* 0x008fe200000010ff */
[----:B------:R-:W-:-:S03]  /*7240*/  HSET2.LE.AND R6, R244, R239, PT ;  /* 0x000000eff4067233 */ /* 0x000fc60003803000 */
[C---:B------:R-:W-:Y:S02]  /*7250*/  PRMT R239, R240.reuse, 0x7632, R239 ;  /* 0x00007632f0ef7816 */ /* 0x040fe400000000ef */
[----:B------:R-:W-:Y:S02]  /*7260*/  LOP3.LUT R4, R241, R16, RZ, 0xc0, !PT ;  /* 0x00000010f1047212 */ /* 0x000fe400078ec0ff */
[----:B------:R-:W-:Y:S02]  /*7270*/  PRMT R16, R240, 0x5410, R239 ;  /* 0x00005410f0107816 */ /* 0x000fe400000000ef */
[----:B------:R-:W-:Y:S02]  /*7280*/  LOP3.LUT R14, R5, R14, RZ, 0xc0, !PT ;  /* 0x0000000e050e7212 */ /* 0x000fe400078ec0ff */
[----:B------:R-:W-:Y:S02]  /*7290*/  LOP3.LUT R5, R18, R17, RZ, 0xc0, !PT ;  /* 0x0000001112057212 */ /* 0x000fe400078ec0ff */
[----:B------:R-:W-:-:S02]  /*72a0*/  LOP3.LUT R7, R7, R16, RZ, 0xc0, !PT ;  /* 0x0000001007077212 */ /* 0x000fc400078ec0ff */
[----:B------:R-:W1:Y:S01]  /*72b0*/  LDSM.16.MT88.4 R16, [R204+0x1e800] ;  /* 0x01e80000cc10783b */ /* 0x000e620000004200 */
[----:B------:R-:W-:Y:S01]  /*72c0*/  LOP3.LUT R15, R246, R15, RZ, 0xc0, !PT ;  /* 0x0000000ff60f7212 */ /* 0x000fe200078ec0ff */
        /* <DEDUP_REMOVED lines=47> */
[----:B------:R-:W-:Y:S01]  /*75c0*/  HMMA.16816.F32.BF16 R120, R12, R10, R120 ;  /* 0x0000000a0c78723c */ /* 0x000fe20000041878 */
[----:B------:R-:W1:Y:S01]  /*75d0*/  LDSM.16.MT88.4 R8, [R208+0x19800] ;  /* 0x01980000d008783b */ /* 0x000e620000004200 */
[----:B------:R-:W-:-:S06]  /*75e0*/  LOP3.LUT R6, R6, R243, RZ, 0xc0, !PT ;  /* 0x000000f306067212 */ /* 0x000fcc00078ec0ff */
[C---:B---3--:R-:W-:Y:S08]  /*75f0*/  HMMA.16816.F32.BF16 R124, R12.reuse, R16, R124 ;  /* 0x000000100c7c723c */ /* 0x048ff0000004187c */
[----:B------:R-:W-:Y:S01]  /*7600*/  HMMA.16816.F32.BF16 R128, R12, R18, R128 ;  /* 0x000000120c80723c */ /* 0x000fe20000041880 */
[----:B------:R-:W3:Y:S04]  /*7610*/  LDSM.16.MT88.4 R12, [R205+0x19800] ;  /* 0x01980000cd0c783b */ /* 0x000ee80000004200 */
[----:B------:R-:W-:Y:S03]  /*7620*/  LDSM.16.MT88.4 R16, [R206+0x19800] ;  /* 0x01980000ce10783b */ /* 0x000fe60000004200 */
        /* <DEDUP_REMOVED lines=34> */
[----:B------:R-:W-:Y:S01]  /*7850*/  HMMA.16816.F32.BF16 R104, R4, R10, R104 ;  /* 0x0000000a0468723c */ /* 0x000fe20000041868 */
[----:B------:R-:W1:Y:S01]  /*7860*/  LDSM.16.MT88.4 R8, [R204+0x1f800] ;  /* 0x01f80000cc08783b */ /* 0x000e620000004200 */
[----:B------:R-:W-:-:S02]  /*7870*/  FADD.FTZ R231, R231, R238 ;  /* 0x000000eee7e77221 */ /* 0x000fc40000010000 */
[----:B------:R-:W-:-:S04]  /*7880*/  FADD.FTZ R236, R223, R236 ;  /* 0x000000ecdfec7221 */ /* 0x000fc80000010000 */
[----:B----4-:R-:W-:Y:S01]  /*7890*/  HMMA.16816.F32.BF16 R84, R4, R16, R84 ;  /* 0x000000100454723c */ /* 0x010fe20000041854 */
[----:B------:R-:W-:-:S07]  /*78a0*/  FADD.FTZ R230, R230, R231 ;  /* 0x000000e7e6e67221 */ /* 0x000fce0000010000 */
[----:B------:R-:W-:Y:S01]  /*78b0*/  HMMA.16816.F32.BF16 R88, R4, R18, R88 ;  /* 0x000000120458723c */ /* 0x000fe20000041858 */
[----:B------:R-:W4:Y:S01]  /*78c0*/  LDSM.16.MT88.4 R16, [R206+0x1f800] ;  /* 0x01f80000ce10783b */ /* 0x000f220000004200 */
[----:B------:R-:W-:Y:S02]  /*78d0*/  FADD.FTZ R221, R221, R236 ;  /* 0x000000ecdddd7221 */ /* 0x000fe40000010000 */
[----:B------:R-:W-:Y:S02]  /*78e0*/  FADD.FTZ R229, R229, R230 ;  /* 0x000000e6e5e57221 */ /* 0x000fe40000010000 */
[----:B------:R-:W-:Y:S01]  /*78f0*/  FADD.FTZ R221, R228, R221 ;  /* 0x000000dde4dd7221 */ /* 0x000fe20000010000 */
[----:B------:R-:W-:Y:S01]  /*7900*/  @!P1 HFMA2.BF16_V2 R3, -RZ.H0_H0, RZ.H0_H0, -R239.H0_H0 ;  /* 0x200000ffff039231 */ /* 0x000fe200003409ef */
[----:B------:R-:W-:Y:S02]  /*7910*/  FADD.FTZ R220, R220, R229 ;  /* 0x000000e5dcdc7221 */ /* 0x000fe40000010000 */
[----:B------:R-:W-:Y:S01]  /*7920*/  FADD.FTZ R186, R186, R221 ;  /* 0x000000ddbaba7221 */ /* 0x000fe20000010000 */
[----:B------:R-:W-:Y:S01]  /*7930*/  UIMAD.WIDE UR32, UR6, 0x2, URZ ;  /* 0x00000002062078a5 */ /* 0x000fe2000f8e023f */
[----:B------:R-:W-:Y:S01]  /*7940*/  FADD.FTZ R217, R217, R220 ;  /* 0x000000dcd9d97221 */ /* 0x000fe20000010000 */
[----:B------:R-:W-:Y:S01]  /*7950*/  @!P1 PRMT R239, R3, 0x5410, RZ ;  /* 0x0000541003ef9816 */ /* 0x000fe200000000ff */
[----:B------:R-:W-:-:S02]  /*7960*/  FADD.FTZ R185, R185, R186 ;  /* 0x000000bab9b97221 */ /* 0x000fc40000010000 */
[----:B------:R-:W-:Y:S01]  /*7970*/  FADD.FTZ R218, R218, R217 ;  /* 0x000000d9dada7221 */ /* 0x000fe20000010000 */
[----:B---3--:R-:W-:Y:S01]  /*7980*/  HMMA.16816.F32.BF16 R116, R4, R12, R116 ;  /* 0x0000000c0474723c */ /* 0x008fe20000041874 */
[----:B------:R-:W-:-:S07]  /*7990*/  FADD.FTZ R184, R184, R185 ;  /* 0x000000b9b8b87221 */ /* 0x000fce0000010000 */
[----:B-1----:R-:W-:Y:S01]  /*79a0*/  HMMA.16816.F32.BF16 R124, R4, R8, R124 ;  /* 0x00000008047c723c */ /* 0x002fe2000004187c */
[----:B------:R-:W-:-:S06]  /*79b0*/  FADD.FTZ R215, R215, R218 ;  /* 0x000000dad7d77221 */ /* 0x000fcc0000010000 */
[----:B------:R-:W-:Y:S01]  /*79c0*/  LEA R8, P1, R30, c[0x0][0x1f8], 0x1 ;  /* 0x00007e001e087a11 */ /* 0x000fe200078208ff */
[----:B------:R-:W-:-:S03]  /*79d0*/  FADD.FTZ R183, R183, R184 ;  /* 0x000000b8b7b77221 */ /* 0x000fc60000010000 */
[----:B------:R-:W-:Y:S02]  /*79e0*/  LEA.HI.X R9, R30, c[0x0][0x1fc], R29, 0x1, P1 ;  /* 0x00007f001e097a11 */ /* 0x000fe400008f0c1d */
[----:B------:R-:W-:Y:S01]  /*79f0*/  IADD3 R12, P1, R8, UR32, RZ ;  /* 0x00000020080c7c10 */ /* 0x000fe2000ff3e0ff */
[----:B------:R-:W-:-:S03]  /*7a00*/  FADD.FTZ R216, R216, R215 ;  /* 0x000000d7d8d87221 */ /* 0x000fc60000010000 */
[----:B------:R-:W-:Y:S01]  /*7a10*/  IADD3.X R13, R9, UR33, RZ, P1, !PT ;  /* 0x00000021090d7c10 */ /* 0x000fe20008ffe4ff */
[----:B------:R-:W-:Y:S01]  /*7a20*/  FADD.FTZ R182, R182, R183 ;  /* 0x000000b7b6b67221 */ /* 0x000fe20000010000 */
[----:B------:R2:W-:Y:S01]  /*7a30*/  STG.E.U16 [R8.64], R222 ;  /* 0x000000de08007986 */ /* 0x0005e2000c101514 */
[----:B------:R-:W-:-:S03]  /*7a40*/  FADD.FTZ R216, R187, R216 ;  /* 0x000000d8bbd87221 */ /* 0x000fc60000010000 */
[----:B------:R2:W-:Y:S01]  /*7a50*/  STG.E.U16 [R8.64+0x2], R219 ;  /* 0x000002db08007986 */ /* 0x0005e2000c101514 */
[----:B------:R-:W-:-:S03]  /*7a60*/  FADD.FTZ R182, R181, R182 ;  /* 0x000000b6b5b67221 */ /* 0x000fc60000010000 */
[----:B------:R2:W-:Y:S04]  /*7a70*/  STG.E.U16 [R12.64], R227 ;  /* 0x000000e30c007986 */ /* 0x0005e8000c101514 */
[----:B------:R2:W-:Y:S01]  /*7a80*/  STG.E.U16 [R12.64+0x2], R226 ;  /* 0x000002e20c007986 */ /* 0x0005e2000c101514 */
[----:B------:R-:W-:-:S03]  /*7a90*/  @!P2 HFMA2.BF16_V2 R20, -RZ.H0_H0, RZ.H0_H0, -R240.H0_H0 ;  /* 0x200000ffff14a231 */ /* 0x000fc600003409f0 */
[----:B------:R2:W-:Y:S01]  /*7aa0*/  STG.E.U16 [R8.64+0x10], R225 ;  /* 0x000010e108007986 */ /* 0x0005e2000c101514 */
[----:B------:R-:W-:-:S03]  /*7ab0*/  FADD.FTZ R233, R233, R216 ;  /* 0x000000d8e9e97221 */ /* 0x000fc60000010000 */
[----:B------:R2:W-:Y:S01]  /*7ac0*/  STG.E.U16 [R8.64+0x12], R224 ;  /* 0x000012e008007986 */ /* 0x0005e2000c101514 */
[----:B------:R-:W-:-:S03]  /*7ad0*/  FADD.FTZ R237, R237, R182 ;  /* 0x000000b6eded7221 */ /* 0x000fc60000010000 */
[----:B------:R2:W-:Y:S04]  /*7ae0*/  STG.E.U16 [R12.64+0x10], R32 ;  /* 0x000010200c007986 */ /* 0x0005e8000c101514 */
[----:B------:R2:W-:Y:S04]  /*7af0*/  STG.E.U16 [R12.64+0x12], R31 ;  /* 0x0000121f0c007986 */ /* 0x0005e8000c101514 */
[----:B------:R2:W-:Y:S04]  /*7b00*/  STG.E.U16 [R8.64+0x20], R166 ;  /* 0x000020a608007986 */ /* 0x0005e8000c101514 */
[----:B------:R2:W-:Y:S04]  /*7b10*/  STG.E.U16 [R8.64+0x22], R165 ;  /* 0x000022a508007986 */ /* 0x0005e8000c101514 */
[----:B------:R2:W-:Y:S04]  /*7b20*/  STG.E.U16 [R12.64+0x20], R168 ;  /* 0x000020a80c007986 */ /* 0x0005e8000c101514 */
[----:B------:R2:W-:Y:S01]  /*7b30*/  STG.E.U16 [R12.64+0x22], R167 ;  /* 0x000022a70c007986 */ /* 0x0005e2000c101514 */
[----:B----4-:R-:W-:Y:S03]  /*7b40*/  HMMA.16816.F32.BF16 R108, R4, R16, R108 ;  /* 0x00000010046c723c */ /* 0x010fe6000004186c */
[----:B------:R2:W-:Y:S01]  /*7b50*/  STG.E.U16 [R8.64+0x30], R34 ;  /* 0x0000302208007986 */ /* 0x0005e2000c101514 */
[----:B------:R-:W-:-:S03]  /*7b60*/  FADD.FTZ R3, R232, R233 ;  /* 0x000000e9e8037221 */ /* 0x000fc60000010000 */
[----:B------:R2:W-:Y:S01]  /*7b70*/  STG.E.U16 [R8.64+0x32], R33 ;  /* 0x0000322108007986 */ /* 0x0005e2000c101514 */
[----:B------:R-:W-:Y:S03]  /*7b80*/  HMMA.16816.F32.BF16 R112, R4, R18, R112 ;  /* 0x000000120470723c */ /* 0x000fe60000041870 */
[----:B------:R2:W-:Y:S01]  /*7b90*/  STG.E.U16 [R12.64+0x30], R164 ;  /* 0x000030a40c007986 */ /* 0x0005e2000c101514 */
[----:B------:R-:W-:-:S03]  /*7ba0*/  @!P2 PRMT R240, R20, 0x5410, RZ ;  /* 0x0000541014f0a816 */ /* 0x000fc600000000ff */
[----:B------:R2:W-:Y:S01]  /*7bb0*/  STG.E.U16 [R12.64+0x32], R35 ;  /* 0x000032230c007986 */ /* 0x0005e2000c101514 */
[C---:B------:R-:W-:Y:S03]  /*7bc0*/  HMMA.16816.F32.BF16 R120, R4.reuse, R14, R120 ;  /* 0x0000000e0478723c */ /* 0x040fe60000041878 */
[----:B------:R2:W-:Y:S04]  /*7bd0*/  STG.E.U16 [R8.64+0x40], R178 ;  /* 0x000040b208007986 */ /* 0x0005e8000c101514 */
[----:B------:R2:W-:Y:S01]  /*7be0*/  STG.E.U16 [R8.64+0x42], R177 ;  /* 0x000042b108007986 */ /* 0x0005e2000c101514 */
[----:B------:R-:W-:Y:S03]  /*7bf0*/  HMMA.16816.F32.BF16 R128, R4, R10, R128 ;  /* 0x0000000a0480723c */ /* 0x000fe60000041880 */
[----:B------:R2:W-:Y:S04]  /*7c00*/  STG.E.U16 [R12.64+0x40], R180 ;  /* 0x000040b40c007986 */ /* 0x0005e8000c101514 */
[----:B------:R2:W-:Y:S01]  /*7c10*/  STG.E.U16 [R12.64+0x42], R179 ;  /* 0x000042b30c007986 */ /* 0x0005e2000c101514 */
[----:B------:R-:W-:-:S03]  /*7c20*/  FADD.FTZ R4, R242, R237 ;  /* 0x000000edf2047221 */ /* 0x000fc60000010000 */
        /* <DEDUP_REMOVED lines=14> */
[----:B------:R-:W-:Y:S05]  /*7d10*/  @!P0 BRA `(.L_x_1609) ;  /* 0x000060a000008947 */ /* 0x000fea0003800000 */
[----:B--2---:R-:W1:Y:S01]  /*7d20*/  S2R R3, SR_TID.X ;  /* 0x0000000000037919 */ /* 0x004e620000002100 */
[----:B------:R-:W-:Y:S01]  /*7d30*/  USHF.R.S32.HI UR9, URZ, 0x1f, UR8 ;  /* 0x0000001f3f097899 */ /* 0x000fe20008011408 */
[--C-:B-----5:R-:W-:Y:S01]  /*7d40*/  SHF.R.S32.HI R15, RZ, 0x1f, R26.reuse ;  /* 0x0000001fff0f7819 */ /* 0x120fe2000001141a */
[----:B------:R-:W-:Y:S01]  /*7d50*/  ULDC.64 UR18, c[0x0][0x1b0] ;  /* 0x00006c0000127ab9 */ /* 0x000fe20000000a00 */
[----:B------:R-:W-:Y:S01]  /*7d60*/  IMAD.U32 R4, RZ, RZ, UR8 ;  /* 0x00000008ff047e24 */ /* 0x000fe2000f8e00ff */
[----:B------:R-:W-:Y:S01]  /*7d70*/  UIMAD UR18, UR9, UR18, URZ ;  /* 0x00000012091272a4 */ /* 0x000fe2000f8e023f */
[----:B------:R-:W-:Y:S01]  /*7d80*/  IMAD.MOV.U32 R14, RZ, RZ, R26 ;  /* 0x000000ffff0e7224 */ /* 0x000fe200078e001a */
[----:B------:R-:W-:Y:S01]  /*7d90*/  ULDC.64 UR6, c[0x0][0x1b8] ;  /* 0x00006e0000067ab9 */ /* 0x000fe20000000a00 */
[----:B------:R-:W-:Y:S01]  /*7da0*/  IMAD.U32 R10, RZ, RZ, UR8 ;  /* 0x00000008ff0a7e24 */ /* 0x000fe2000f8e00ff */
[----:B------:R-:W-:Y:S01]  /*7db0*/  UIMAD UR18, UR8, UR19, UR18 ;  /* 0x00000013081272a4 */ /* 0x000fe2000f8e0212 */
[----:B------:R-:W-:Y:S01]  /*7dc0*/  IMAD.WIDE.U32 R12, R4, c[0x0][0x1b0], R14 ;  /* 0x00006c00040c7a25 */ /* 0x000fe200078e000e */
[----:B------:R-:W-:Y:S01]  /*7dd0*/  UIMAD UR6, UR9, UR6, URZ ;  /* 0x00000006090672a4 */ /* 0x000fe2000f8e023f */
[----:B------:R-:W-:-:S02]  /*7de0*/  ISETP.GE.AND P4, PT, R26, c[0x0][0x220], PT ;  /* 0x000088001a007a0c */ /* 0x000fc40003f86270 */
[----:B------:R-:W-:Y:S01]  /*7df0*/  IMAD.WIDE.U32 R10, R10, c[0x0][0x1b8], R14 ;  /* 0x00006e000a0a7a25 */ /* 0x000fe200078e000e */
[----:B------:R-:W-:Y:S01]  /*7e00*/  UIMAD UR6, UR8, UR7, UR6 ;  /* 0x00000007080672a4 */ /* 0x000fe2000f8e0206 */
[----:B------:R-:W-:Y:S01]  /*7e10*/  IADD3 R5, P0, R12, UR12, RZ ;  /* 0x0000000c0c057c10 */ /* 0x000fe2000ff1e0ff */
[----:B------:R-:W-:Y:S01]  /*7e20*/  UIADD3 UR7, UR15, 0x3f, URZ ;  /* 0x0000003f0f077890 */ /* 0x000fe2000fffe03f */
[----:B------:R-:W-:Y:S01]  /*7e30*/  IMAD.U32 R6, RZ, RZ, UR18 ;  /* 0x00000012ff067e24 */ /* 0x000fe2000f8e00ff */
[----:B------:R-:W-:Y:S01]  /*7e40*/  ISETP.GE.AND P3, PT, R251, c[0x0][0x220], PT ;  /* 0x00008800fb007a0c */ /* 0x000fe20003f66270 */
[----:B------:R-:W-:Y:S01]  /*7e50*/  IMAD.U32 R7, RZ, RZ, UR15 ;  /* 0x0000000fff077e24 */ /* 0x000fe2000f8e00ff */
[----:B------:R-:W-:Y:S01]  /*7e60*/  LEA R12, P1, R5, c[0x0][0x168], 0x1 ;  /* 0x00005a00050c7a11 */ /* 0x000fe200078208ff */
[----:B------:R-:W-:Y:S01]  /*7e70*/  IMAD.MOV.U32 R165, RZ, RZ, R0 ;  /* 0x000000ffffa57224 */ /* 0x000fe200078e0000 */
[----:B------:R-:W-:Y:S01]  /*7e80*/  IADD3.X R6, R6, UR10, R13, P0, !PT ;  /* 0x0000000a06067c10 */ /* 0x000fe200087fe40d */
[----:B------:R-:W2:Y:S01]  /*7e90*/  LDC.U8 R0, c[0x0][0x2d8] ;  /* 0x0000b600ff007b82 */ /* 0x000ea20000000000 */
[----:B-1----:R-:W-:Y:S01]  /*7ea0*/  LOP3.LUT R3, R3, 0x3, RZ, 0xc0, !PT ;  /* 0x0000000303037812 */ /* 0x002fe200078ec0ff */
[----:B------:R-:W-:Y:S01]  /*7eb0*/  STL [R1+0x24], R12 ;  /* 0x0000240c01007387 */ /* 0x000fe20000100800 */
[----:B------:R-:W-:Y:S01]  /*7ec0*/  IADD3 R4, P0, R10, UR26, RZ ;  /* 0x0000001a0a047c10 */ /* 0x000fe2000ff1e0ff */
[----:B------:R-:W-:Y:S01]  /*7ed0*/  USHF.R.S32.HI UR8, URZ, 0x1f, UR7 ;  /* 0x0000001f3f087899 */ /* 0x000fe20008011407 */
[----:B------:R-:W-:Y:S01]  /*7ee0*/  LEA.HI.X R6, R5, c[0x0][0x16c], R6, 0x1, P1 ;  /* 0x00005b0005067a11 */ /* 0x000fe200008f0c06 */
[----:B------:R-:W-:Y:S01]  /*7ef0*/  IMAD R28, R3, -0x2, R28 ;  /* 0xfffffffe031c7824 */ /* 0x000fe200078e021c */
[----:B------:R-:W-:Y:S01]  /*7f00*/  LEA R5, P1, R4, c[0x0][0x170], 0x1 ;  /* 0x00005c0004057a11 */ /* 0x000fe200078208ff */
[----:B------:R-:W-:Y:S01]  /*7f10*/  IMAD.U32 R3, RZ, RZ, UR6 ;  /* 0x00000006ff037e24 */ /* 0x000fe2000f8e00ff */
[----:B------:R-:W-:Y:S01]  /*7f20*/  ULEA.HI UR8, UR8, UR7, URZ, 0x6 ;  /* 0x0000000708087291 */ /* 0x000fe2000f8f303f */
[----:B------:R-:W-:Y:S01]  /*7f30*/  ISETP.GE.AND P2, PT, R250, c[0x0][0x220], PT ;  /* 0x00008800fa007a0c */ /* 0x000fe20003f46270 */
[----:B------:R-:W-:Y:S01]  /*7f40*/  UMOV UR18, URZ ;  /* 0x0000003f00127c82 */ /* 0x000fe20008000000 */
[----:B------:R-:W-:Y:S01]  /*7f50*/  IADD3 R7, R7, -UR16, R28 ;  /* 0x8000001007077c10 */ /* 0x000fe2000fffe01c */
[----:B------:R-:W-:Y:S01]  /*7f60*/  USHF.R.S32.HI UR8, URZ, 0x6, UR8 ;  /* 0x000000063f087899 */ /* 0x000fe20008011408 */
[----:B------:R-:W-:-:S02]  /*7f70*/  IADD3.X R3, R3, UR24, R11, P0, !PT ;  /* 0x0000001803037c10 */ /* 0x000fc400087fe40b */
[----:B------:R-:W-:Y:S01]  /*7f80*/  IADD3 R164, P0, R8, -0x80, RZ ;  /* 0xffffff8008a47810 */ /* 0x000fe20007f1e0ff */
[----:B------:R-:W-:Y:S01]  /*7f90*/  STL [R1+0x28], R7 ;  /* 0x0000280701007387 */ /* 0x000fe20000100800 */
[----:B------:R-:W-:Y:S01]  /*7fa0*/  LEA.HI.X R3, R4, c[0x0][0x174], R3, 0x1, P1 ;  /* 0x00005d0004037a11 */ /* 0x000fe200008f0c03 */
[----:B------:R-:W-:Y:S01]  /*7fb0*/  IMAD.MOV.U32 R4, RZ, RZ, R24 ;  /* 0x000000ffff047224 */ /* 0x000fe200078e0018 */
[----:B------:R-:W-:Y:S01]  /*7fc0*/  IADD3.X R167, R9, -0x1, RZ, P0, !PT ;  /* 0xffffffff09a77810 */ /* 0x000fe200007fe4ff */
[----:B------:R1:W-:Y:S01]  /*7fd0*/  STL [R1+0x20], R6 ;  /* 0x0000200601007387 */ /* 0x0003e20000100800 */
[----:B------:R-:W-:Y:S01]  /*7fe0*/  IMAD.WIDE.U32 R8, R23, -0x326172a9, RZ ;  /* 0xcd9e8d5717087825 */ /* 0x000fe200078e00ff */
[----:B------:R-:W-:Y:S01]  /*7ff0*/  ISETP.GE.AND P1, PT, R249, c[0x0][0x220], PT ;  /* 0x00008800f9007a0c */ /* 0x000fe20003f26270 */
[----:B------:R-:W-:Y:S01]  /*8000*/  UIADD3 UR10, UR8, -0x2, URZ ;  /* 0xfffffffe080a7890 */ /* 0x000fe2000fffe03f */
[----:B------:R3:W-:Y:S01]  /*8010*/  STL [R1+0x1c], R5 ;  /* 0x00001c0501007387 */ /* 0x0007e20000100800 */
[----:B--2---:R-:W-:Y:S01]  /*8020*/  PRMT R0, R0, 0x7054, R0 ;  /* 0x0000705400007816 */ /* 0x004fe20000000000 */
[----:B------:R-:W-:Y:S01]  /*8030*/  UIADD3 UR12, UR8, -0x3, URZ ;  /* 0xfffffffd080c7890 */ /* 0x000fe2000fffe03f */
[----:B------:R-:W-:Y:S01]  /*8040*/  LOP3.LUT R22, R9, R22, RZ, 0x3c, !PT ;  /* 0x0000001609167212 */ /* 0x000fe200078e3cff */
[----:B------:R2:W-:Y:S01]  /*8050*/  STL [R1+0x18], R3 ;  /* 0x0000180301007387 */ /* 0x0005e20000100800 */
[----:B------:R-:W-:-:S03]  /*8060*/  ULDC.64 UR8, c[0x0][0x1a0] ;  /* 0x0000680000087ab9 */ /* 0x000fc60000000a00 */
[----:B------:R4:W-:Y:S01]  /*8070*/  STL.64 [R1+0x40], R8 ;  /* 0x0000400801007387 */ /* 0x0009e20000100a00 */
[----:B-1----:R-:W-:Y:S02]  /*8080*/  IADD3 R6, P0, R24, 0x20, RZ ;  /* 0x0000002018067810 */ /* 0x002fe40007f1e0ff */
[----:B---3--:R-:W-:Y:S01]  /*8090*/  SHF.R.S32.HI R5, RZ, 0x1f, R24 ;  /* 0x0000001fff057819 */ /* 0x008fe20000011418 */
[----:B--2---:R-:W-:-:S04]  /*80a0*/  IMAD.MOV.U32 R3, RZ, RZ, R2 ;  /* 0x000000ffff037224 */ /* 0x004fc800078e0002 */
[----:B------:R-:W-:Y:S02]  /*80b0*/  IMAD.X R7, RZ, RZ, R5, P0 ;  /* 0x000000ffff077224 */ /* 0x000fe400000e0605 */
[----:B----4-:R-:W-:-:S05]  /*80c0*/  IMAD.WIDE.U32 R8, R21, -0x2daee0ad, RZ ;  /* 0xd2511f5315087825 */ /* 0x010fca00078e00ff */
[----:B------:R-:W-:Y:S04]  /*80d0*/  STL.64 [R1+0x48], R8 ;  /* 0x0000480801007387 */ /* 0x000fe80000100a00 */
[----:B------:R1:W-:Y:S04]  /*80e0*/  STL.64 [R1+0x50], R6 ;  /* 0x0000500601007387 */ /* 0x0003e80000100a00 */
[----:B------:R2:W-:Y:S01]  /*80f0*/  STL.64 [R1+0x30], R4 ;  /* 0x0000300401007387 */ /* 0x0005e20000100a00 */
[----:B-1----:R-:W-:-:S05]  /*8100*/  IMAD.WIDE.U32 R6, R22, -0x2daee0ad, RZ ;  /* 0xd2511f5316067825 */ /* 0x002fca00078e00ff */
[----:B------:R2:W-:Y:S01]  /*8110*/  STL.64 [R1+0x38], R6 ;  /* 0x0000380601007387 */ /* 0x0005e20000100a00 */
[----:B------:R-:W-:Y:S05]  /*8120*/  BRA `(.L_x_1610) ;  /* 0x000003e000007947 */ /* 0x000fea0003800000 */
.L_x_1612:
        /* <DEDUP_REMOVED lines=14> */
[C---:B------:R-:W-:Y:S02]  /*8210*/  @!P4 LEA R170, P6, R169.reuse, c[0x0][0x168], 0x1 ;  /* 0x00005a00a9aaca11 */ /* 0x040fe400078c08ff */
        /* <DEDUP_REMOVED lines=47> */
.L_x_1610:
[----:B--2---:R-:W2:Y:S01]  /*8510*/  LDL.64 R4, [R1+0x30] ;  /* 0x0000300001047983 */ /* 0x004ea20000100a00 */
[----:B------:R-:W-:Y:S01]  /*8520*/  UIADD3 UR15, UR10, -UR18, URZ ;  /* 0x800000120a0f7290 */ /* 0x000fe2000fffe03f */
[----:B------:R-:W-:Y:S04]  /*8530*/  DEPBAR.LE SB0, 0x0 ;  /* 0x000080000000791a */ /* 0x000fe80000000000 */
[----:B------:R-:W3:Y:S01]  /*8540*/  LDL.64 R24, [R1+0x50] ;  /* 0x0000500001187983 */ /* 0x000ee20000100a00 */
[----:B------:R-:W-:Y:S01]  /*8550*/  USHF.R.S32.HI UR6, URZ, 0x1f, UR15 ;  /* 0x0000001f3f067899 */ /* 0x000fe2000801140f */
[----:B------:R-:W-:Y:S01]  /*8560*/  IMAD.U32 R33, RZ, RZ, UR15 ;  /* 0x0000000fff217e24 */ /* 0x000fe2000f8e00ff */
[----:B------:R-:W-:Y:S01]  /*8570*/  UIMAD.WIDE.U32 UR34, UR15, UR8, URZ ;  /* 0x000000080f2272a5 */ /* 0x000fe2000f8e003f */
[----:B------:R-:W4:Y:S01]  /*8580*/  LDL.64 R6, [R1] ;  /* 0x0000000001067983 */ /* 0x000f220000100a00 */
[----:B------:R-:W-:Y:S01]  /*8590*/  UIMAD UR6, UR6, UR8, URZ ;  /* 0x00000008060672a4 */ /* 0x000fe2000f8e023f */
[----:B------:R-:W-:Y:S01]  /*85a0*/  IMAD.U32 R166, RZ, RZ, UR15 ;  /* 0x0000000fffa67e24 */ /* 0x000fe2000f8e00ff */
[----:B------:R-:W-:Y:S01]  /*85b0*/  MOV R0, UR15 ;  /* 0x0000000f00007c02 */ /* 0x000fe20008000f00 */
[----:B------:R-:W5:Y:S01]  /*85c0*/  LDL R13, [R1+0x1c] ;  /* 0x00001c00010d7983 */ /* 0x000f620000100800 */
[----:B------:R-:W-:Y:S01]  /*85d0*/  UIMAD UR6, UR15, UR9, UR6 ;  /* 0x000000090f0672a4 */ /* 0x000fe2000f8e0206 */
[----:B------:R-:W-:Y:S01]  /*85e0*/  IMAD.U32 R2, RZ, RZ, UR15 ;  /* 0x0000000fff027e24 */ /* 0x000fe2000f8e00ff */
[----:B------:R-:W-:Y:S01]  /*85f0*/  MOV R9, c[0x0][0x1a0] ;  /* 0x0000680000097a02 */ /* 0x000fe20000000f00 */
[----:B------:R-:W5:Y:S01]  /*8600*/  LDL R8, [R1+0x18] ;  /* 0x0000180001087983 */ /* 0x000f620000100800 */
[----:B------:R-:W-:Y:S01]  /*8610*/  UIADD3 UR6, UR35, UR6, URZ ;  /* 0x0000000623067290 */ /* 0x000fe2000fffe03f */
[----:B------:R-:W-:Y:S01]  /*8620*/  IMAD.U32 R186, RZ, RZ, UR34 ;  /* 0x00000022ffba7e24 */ /* 0x000fe2000f8e00ff */
[----:B------:R-:W-:Y:S01]  /*8630*/  UISETP.GE.AND UP0, UPT, UR15, 0x1, UPT ;  /* 0x000000010f00788c */ /* 0x000fe2000bf06270 */
[----:B------:R-:W-:Y:S01]  /*8640*/  BAR.SYNC.DEFER_BLOCKING 0x0 ;  /* 0x0000000000007b1d */ /* 0x000fe20000010000 */
[----:B------:R-:W-:Y:S02]  /*8650*/  IMAD.MOV.U32 R12, RZ, RZ, c[0x0][0x1a4] ;  /* 0x00006900ff0c7624 */ /* 0x000fe400078e00ff */
[----:B------:R-:W-:Y:S03]  /*8660*/  IMAD.U32 R187, RZ, RZ, UR35 ;  /* 0x00000023ffbb7e24 */ /* 0x000fe6000f8e00ff */
[----:B------:R-:W-:Y:S01]  /*8670*/  @P4 STS.128 [R248+0x18000], RZ ;  /* 0x018000fff8004388 */ /* 0x000fe20000000c00 */
[----:B--2---:R-:W-:Y:S04]  /*8680*/  LEA R182, P5, R33, R4, 0x6 ;  /* 0x0000000421b67211 */ /* 0x004fe800078a30ff */
[----:B------:R-:W-:Y:S02]  /*8690*/  LEA.HI.X.SX32 R183, R166, R5, 0x6, P5 ;  /* 0x00000005a6b77211 */ /* 0x000fe400028f36ff */
[----:B---3--:R-:W-:Y:S01]  /*86a0*/  LEA R32, P0, R2, R24, 0x6 ;  /* 0x0000001802207211 */ /* 0x008fe200078030ff */
[----:B------:R-:W-:Y:S01]  /*86b0*/  IMAD.U32 R2, RZ, RZ, UR6 ;  /* 0x00000006ff027e24 */ /* 0x000fe2000f8e00ff */
[----:B------:R-:W-:Y:S01]  /*86c0*/  UIADD3 UR6, UR12, -UR18, URZ ;  /* 0x800000120c067290 */ /* 0x000fe2000fffe03f */
[----:B------:R-:W-:Y:S01]  /*86d0*/  IMAD R34, R183, c[0x0][0x1a0], RZ ;  /* 0x00006800b7227a24 */ /* 0x000fe200078e02ff */
[----:B------:R-:W-:Y:S02]  /*86e0*/  LEA.HI.X.SX32 R33, R0, R25, 0x6, P0 ;  /* 0x0000001900217211 */ /* 0x000fe400000f36ff */
[----:B----4-:R-:W-:Y:S01]  /*86f0*/  LEA R166, P0, R186, R6, 0x6 ;  /* 0x00000006baa67211 */ /* 0x010fe200078030ff */
[C---:B------:R-:W-:Y:S02]  /*8700*/  IMAD R34, R182.reuse, c[0x0][0x1a4], R34 ;  /* 0x00006900b6227a24 */ /* 0x040fe400078e0222 */
[----:B------:R-:W-:Y:S01]  /*8710*/  IMAD.WIDE.U32 R6, R182, c[0x0][0x1a0], RZ ;  /* 0x00006800b6067a25 */ /* 0x000fe200078e00ff */
[----:B------:R-:W-:Y:S02]  /*8720*/  @!P4 LEA R182, P5, R166, c[0x0][0x170], 0x1 ;  /* 0x00005c00a6b6ca11 */ /* 0x000fe400078a08ff */
[----:B------:R-:W-:Y:S01]  /*8730*/  LEA.HI.X R2, R186, R247, R2, 0x6, P0 ;  /* 0x000000f7ba027211 */ /* 0x000fe200000f3402 */
[----:B------:R-:W-:Y:S01]  /*8740*/  IMAD R33, R33, c[0x0][0x1a0], RZ ;  /* 0x0000680021217a24 */ /* 0x000fe200078e02ff */
[----:B------:R-:W-:Y:S01]  /*8750*/  LEA R0, P0, R9, R166, 0x5 ;  /* 0x000000a609007211 */ /* 0x000fe200078028ff */
[----:B------:R-:W-:Y:S01]  /*8760*/  IMAD.WIDE.U32 R186, R32, c[0x0][0x1a0], RZ ;  /* 0x0000680020ba7a25 */ /* 0x000fe200078e00ff */
[----:B------:R-:W-:Y:S02]  /*8770*/  @!P4 LEA.HI.X R183, R166, c[0x0][0x174], R2, 0x1, P5 ;  /* 0x00005d00a6b7ca11 */ /* 0x000fe400028f0c02 */
[-C--:B-----5:R-:W-:Y:S01]  /*8780*/  LEA R10, P6, R6, R13.reuse, 0x1 ;  /* 0x0000000d060a7211 */ /* 0x0a0fe200078c08ff */
[----:B------:R-:W-:Y:S01]  /*8790*/  IMAD.IADD R166, R7, 0x1, R34 ;  /* 0x0000000107a67824 */ /* 0x000fe200078e0222 */
[----:B------:R-:W-:Y:S01]  /*87a0*/  LEA.HI.X R2, R9, R2, R12, 0x5, P0 ;  /* 0x0000000209027211 */ /* 0x000fe200000f2c0c */
[----:B------:R-:W-:Y:S01]  /*87b0*/  @!PT LDS RZ, [RZ] ;  /* 0x00000000fffff984 */ /* 0x000fe20000000800 */
[----:B------:R-:W-:Y:S01]  /*87c0*/  @!PT LDS RZ, [RZ] ;  /* 0x00000000fffff984 */ /* 0x000fe20000000800 */
[----:B------:R-:W-:Y:S01]  /*87d0*/  @!PT LDS RZ, [RZ] ;  /* 0x00000000fffff984 */ /* 0x000fe20000000800 */
[----:B------:R1:W-:Y:S01]  /*87e0*/  @!P4 LDGSTS.E.BYPASS.LTC128B.128 [R248+0x18000], [R182.64] ;  /* 0x18000000b6f8cfae */ /* 0x0003e2000b901d54 */
[----:B------:R-:W-:Y:S01]  /*87f0*/  @!P4 LEA R34, P0, R0, c[0x0][0x170], 0x1 ;  /* 0x00005c000022ca11 */ /* 0x000fe200078008ff */
[----:B------:R-:W-:Y:S01]  /*8800*/  IMAD R33, R32, c[0x0][0x1a4], R33 ;  /* 0x0000690020217a24 */ /* 0x000fe200078e0221 */
[-C--:B------:R-:W-:Y:S01]  /*8810*/  LEA.HI.X R11, R6, R8.reuse, R166, 0x1, P6 ;  /* 0x00000008060b7211 */ /* 0x080fe200030f0ca6 */
[----:B------:R-:W-:Y:S01]  /*8820*/  @P3 STS.128 [R248+0x1a000], RZ ;  /* 0x01a000fff8003388 */ /* 0x000fe20000000c00 */
[----:B------:R-:W-:Y:S01]  /*8830*/  @!P4 LEA.HI.X R35, R0, c[0x0][0x174], R2, 0x1, P0 ;  /* 0x00005d000023ca11 */ /* 0x000fe200000f0c02 */
[----:B------:R-:W-:Y:S01]  /*8840*/  IMAD.IADD R33, R187, 0x1, R33 ;  /* 0x00000001bb217824 */ /* 0x000fe200078e0221 */
[C---:B------:R-:W-:Y:S01]  /*8850*/  LEA R32, P5, R186.reuse, R13, 0x1 ;  /* 0x0000000dba207211 */ /* 0x040fe200078a08ff */
[----:B------:R-:W-:Y:S01]  /*8860*/  @!PT LDS RZ, [RZ] ;  /* 0x00000000fffff984 */ /* 0x000fe20000000800 */
[----:B------:R-:W-:Y:S01]  /*8870*/  @!PT LDS RZ, [RZ] ;  /* 0x00000000fffff984 */ /* 0x000fe20000000800 */
[----:B------:R-:W-:Y:S01]  /*8880*/  @!PT LDS RZ, [RZ] ;  /* 0x00000000fffff984 */ /* 0x000fe20000000800 */
[----:B------:R2:W-:Y:S01]  /*8890*/  @!P3 LDGSTS.E.BYPASS.LTC128B.128 [R248+0x1a000], [R10.64+0x80] ;  /* 0x1a0000800af8bfae */ /* 0x0005e2000b901d54 */
[----:B------:R-:W-:Y:S02]  /*88a0*/  MOV R0, UR6 ;  /* 0x0000000600007c02 */ /* 0x000fe40008000f00 */
[----:B------:R-:W-:Y:S01]  /*88b0*/  LEA.HI.X R33, R186, R8, R33, 0x1, P5 ;  /* 0x00000008ba217211 */ /* 0x000fe200028f0c21 */
        /* <DEDUP_REMOVED lines=31> */
[----:B------:R-:W-:Y:S01]  /*8ab0*/  LDSM.16.M88.4 R168, [R214] ;  /* 0x00000000d6a8783b */ /* 0x000fe20000000200 */
[----:B------:R-:W-:Y:S03]  /*8ac0*/  IMAD.MOV.U32 R35, RZ, RZ, R5 ;  /* 0x000000ffff237224 */ /* 0x000fe600078e0005 */
[----:B------:R-:W3:Y:S04]  /*8ad0*/  LDSM.16.M88.4 R172, [R213+0x10000] ;  /* 0x01000000d5ac783b */ /* 0x000ee80000000200 */
[----:B------:R-:W5:Y:S04]  /*8ae0*/  LDSM.16.M88.4 R176, [R213+0x10800] ;  /* 0x01080000d5b0783b */ /* 0x000f680000000200 */
[----:B-1----:R-:W1:Y:S04]  /*8af0*/  LDSM.16.M88.4 R180, [R213+0x11000] ;  /* 0x01100000d5b4783b */ /* 0x002e680000000200 */
[----:B------:R-:W4:Y:S04]  /*8b00*/  LDL R166, [R1+0x20] ;  /* 0x0000200001a67983 */ /* 0x000f280000100800 */
[----:B------:R-:W1:Y:S04]  /*8b10*/  LDSM.16.M88.4 R184, [R213+0x11800] ;  /* 0x01180000d5b8783b */ /* 0x000e680000000200 */
[----:B------:R-:W0:Y:S01]  /*8b20*/  LDGDEPBAR ;  /* 0x00000000000079af */ /* 0x000e220000000000 */
[C---:B---3--:R-:W-:Y:S08]  /*8b30*/  HMMA.16816.F32.BF16 R4, R168.reuse, R172, RZ ;  /* 0x000000aca804723c */ /* 0x048ff000000418ff */
[C---:B--2---:R-:W-:Y:S01]  /*8b40*/  HMMA.16816.F32.BF16 R8, R168.reuse, R174, RZ ;  /* 0x000000aea808723c */ /* 0x044fe200000418ff */
[----:B------:R-:W-:Y:S07]  /*8b50*/  LDSM.16.M88.4 R172, [R212] ;  /* 0x00000000d4ac783b */ /* 0x000fee0000000200 */
[C---:B-----5:R-:W-:Y:S08]  /*8b60*/  HMMA.16816.F32.BF16 R12, R168.reuse, R176, RZ ;  /* 0x000000b0a80c723c */ /* 0x060ff000000418ff */
[C---:B------:R-:W-:Y:S01]  /*8b70*/  HMMA.16816.F32.BF16 R16, R168.reuse, R178, RZ ;  /* 0x000000b2a810723c */ /* 0x040fe200000418ff */
[----:B------:R-:W2:Y:S07]  /*8b80*/  LDSM.16.M88.4 R176, [R211] ;  /* 0x00000000d3b0783b */ /* 0x000eae0000000200 */
[C---:B-1----:R-:W-:Y:S07]  /*8b90*/  HMMA.16816.F32.BF16 R20, R168.reuse, R180, RZ ;  /* 0x000000b4a814723c */ /* 0x042fee00000418ff */
[----:B------:R-:W-:Y:S01]  /*8ba0*/  IMAD.MOV.U32 R180, RZ, RZ, R24 ;  /* 0x000000ffffb47224 */ /* 0x000fe200078e0018 */
[----:B------:R-:W-:Y:S02]  /*8bb0*/  MOV R181, R25 ;  /* 0x0000001900b57202 */ /* 0x000fe40000000f00 */
[C---:B------:R-:W-:Y:S08]  /*8bc0*/  HMMA.16816.F32.BF16 R24, R168.reuse, R182, RZ ;  /* 0x000000b6a818723c */ /* 0x040ff000000418ff */
[C---:B------:R-:W-:Y:S07]  /*8bd0*/  HMMA.16816.F32.BF16 R28, R168.reuse, R184, RZ ;  /* 0x000000b8a81c723c */ /* 0x040fee00000418ff */
[----:B------:R-:W-:Y:S02]  /*8be0*/  IMAD.MOV.U32 R184, RZ, RZ, R34 ;  /* 0x000000ffffb87224 */ /* 0x000fe400078e0022 */
[----:B------:R-:W-:Y:S02]  /*8bf0*/  IMAD.MOV.U32 R185, RZ, RZ, R35 ;  /* 0x000000ffffb97224 */ /* 0x000fe400078e0023 */
        /* <DEDUP_REMOVED lines=208> */
[----:B------:R-:W3:Y:S07]  /*9900*/  LDL R173, [R1+0x24] ;  /* 0x0000240001ad7983 */ /* 0x000eee0000100800 */
        /* <DEDUP_REMOVED lines=8> */
.L_x_1611:
[----:B------:R-:W2:Y:S01]  /*9990*/  LDL R0, [R1+0x28] ;  /* 0x0000280001007983 */ /* 0x000ea20000100800 */
[----:B------:R-:W-:Y:S01]  /*99a0*/  IMAD.U32 R164, RZ, RZ, UR15 ;  /* 0x0000000fffa47e24 */ /* 0x000fe2000f8e00ff */
[----:B------:R-:W-:Y:S02]  /*99b0*/  USHF.L.U32 UR31, UR15, 0x1, URZ ;  /* 0x000000010f1f7899 */ /* 0x000fe4000800063f */
[----:B------:R-:W3:Y:S01]  /*99c0*/  LDL.LU R178, [R1+0x2c] ;  /* 0x00002c0001b27983 */ /* 0x000ee20000300800 */
[----:B------:R-:W-:Y:S02]  /*99d0*/  UIADD3 UR6, UR23, -0x4498517b, URZ ;  /* 0xbb67ae8517067890 */ /* 0x000fe4000fffe03f */
[----:B------:R-:W-:Y:S01]  /*99e0*/  ULOP3.LUT UR7, UR31, UR23, URZ, 0x3c, !UPT ;  /* 0x000000171f077292 */ /* 0x000fe2000f8e3c3f */
[----:B------:R4:W-:Y:S01]  /*99f0*/  STL.64 [R1+0x68], R190 ;  /* 0x000068be01007387 */ /* 0x0009e20000100a00 */
[----:B------:R-:W-:Y:S02]  /*9a00*/  UIADD3 UR24, UR22, -0x61c88647, URZ ;  /* 0x9e3779b916187890 */ /* 0x000fe4000fffe03f */
[----:B------:R-:W-:Y:S02]  /*9a10*/  UIADD3 UR19, UR22, 0x3c6ef372, URZ ;  /* 0x3c6ef37216137890 */ /* 0x000fe4000fffe03f */
[----:B------:R-:W-:Y:S01]  /*9a20*/  UIADD3 UR26, UR23, 0x32370b8f, URZ ;  /* 0x32370b8f171a7890 */ /* 0x000fe2000fffe03f */
[----:B------:R1:W-:Y:S01]  /*9a30*/  STL.64 [R1+0x60], R188 ;  /* 0x000060bc01007387 */ /* 0x0003e20000100a00 */
[----:B------:R-:W-:Y:S02]  /*9a40*/  UIADD3 UR31, UR31, 0x1, URZ ;  /* 0x000000011f1f7890 */ /* 0x000fe4000fffe03f */
[----:B------:R-:W-:Y:S02]  /*9a50*/  UIADD3 UR18, UR18, 0x1, URZ ;  /* 0x0000000112127890 */ /* 0x000fe4000fffe03f */
[----:B------:R-:W-:Y:S01]  /*9a60*/  ULOP3.LUT UR31, UR31, UR23, URZ, 0x3c, !UPT ;  /* 0x000000171f1f7292 */ /* 0x000fe2000f8e3c3f */
[----:B----4-:R-:W4:Y:S06]  /*9a70*/  LDL.64 R190, [R1+0x38] ;  /* 0x0000380001be7983 */ /* 0x010f2c0000100a00 */
[----:B-1----:R-:W4:Y:S01]  /*9a80*/  LDL.64 R188, [R1+0x48] ;  /* 0x0000480001bc7983 */ /* 0x002f220000100a00 */
[----:B--2---:R-:W-:Y:S01]  /*9a90*/  IMAD R164, R164, -0x40, R0 ;  /* 0xffffffc0a4a47824 */ /* 0x004fe200078e0200 */
[----:B---3--:R-:W-:Y:S04]  /*9aa0*/  LOP3.LUT R178, R178, 0xfffffffb, RZ, 0xc0, !PT ;  /* 0xfffffffbb2b27812 */ /* 0x008fe800078ec0ff */
[C---:B------:R-:W-:Y:S02]  /*9ab0*/  IADD3 R169, R164.reuse, 0x8, RZ ;  /* 0x00000008a4a97810 */ /* 0x040fe40007ffe0ff */
[----:B------:R-:W-:Y:S02]  /*9ac0*/  IADD3 R170, R164, -0x1, RZ ;  /* 0xffffffffa4aa7810 */ /* 0x000fe40007ffe0ff */
[----:B------:R-:W-:Y:S02]  /*9ad0*/  ISETP.GE.AND P0, PT, R169, RZ, PT ;  /* 0x000000ffa900720c */ /* 0x000fe40003f06270 */
[----:B------:R-:W-:Y:S02]  /*9ae0*/  ISETP.GE.AND P5, PT, R170, RZ, PT ;  /* 0x000000ffaa00720c */ /* 0x000fe40003fa6270 */
[C---:B------:R-:W-:Y:S02]  /*9af0*/  IADD3 R173, R164.reuse, -0x8, RZ ;  /* 0xfffffff8a4ad7810 */ /* 0x040fe40007ffe0ff */
[C---:B------:R-:W-:Y:S02]  /*9b00*/  IADD3 R0, R164.reuse, -0x9, RZ ;  /* 0xfffffff7a4007810 */ /* 0x040fe40007ffe0ff */
[C---:B------:R-:W-:Y:S02]  /*9b10*/  IADD3 R171, R164.reuse, -0x10, RZ ;  /* 0xfffffff0a4ab7810 */ /* 0x040fe40007ffe0ff */
[C---:B------:R-:W-:Y:S02]  /*9b20*/  IADD3 R166, R164.reuse, -0x11, RZ ;  /* 0xffffffefa4a67810 */ /* 0x040fe40007ffe0ff */
[C---:B------:R-:W-:Y:S02]  /*9b30*/  IADD3 R167, R164.reuse, -0x18, RZ ;  /* 0xffffffe8a4a77810 */ /* 0x040fe40007ffe0ff */
[C---:B------:R-:W-:Y:S02]  /*9b40*/  @!P0 IADD3 R169, -R164.reuse, -0x8, RZ ;  /* 0xfffffff8a4a98810 */ /* 0x040fe40007ffe1ff */
[----:B------:R-:W-:Y:S02]  /*9b50*/  ISETP.GE.AND P0, PT, R173, RZ, PT ;  /* 0x000000ffad00720c */ /* 0x000fe40003f06270 */
[----:B------:R-:W-:Y:S02]  /*9b60*/  @!P5 IADD3 R170, -R164, 0x1, RZ ;  /* 0x00000001a4aad810 */ /* 0x000fe40007ffe1ff */
[----:B------:R-:W-:Y:S01]  /*9b70*/  ISETP.GE.AND P5, PT, R0, RZ, PT ;  /* 0x000000ff0000720c */ /* 0x000fe20003fa6270 */
[----:B------:R-:W1:Y:S01]  /*9b80*/  I2F R169, R169 ;  /* 0x000000a900a97306 */ /* 0x000e620000201400 */
[C---:B------:R-:W-:Y:S02]  /*9b90*/  IADD3 R2, R164.reuse, -0x19, RZ ;  /* 0xffffffe7a4027810 */ /* 0x040fe40007ffe0ff */
[C---:B------:R-:W-:Y:S02]  /*9ba0*/  IADD3 R168, R164.reuse, 0x7, RZ ;  /* 0x00000007a4a87810 */ /* 0x040fe40007ffe0ff */
[----:B------:R-:W-:Y:S02]  /*9bb0*/  IABS R175, R164 ;  /* 0x000000a400af7213 */ /* 0x000fe40000000000 */
[C---:B------:R-:W-:Y:S02]  /*9bc0*/  IADD3 R172, R164.reuse, -0x29, RZ ;  /* 0xffffffd7a4ac7810 */ /* 0x040fe40007ffe0ff */
[C---:B------:R-:W-:Y:S01]  /*9bd0*/  @!P0 IADD3 R173, -R164.reuse, 0x8, RZ ;  /* 0x00000008a4ad8810 */ /* 0x040fe20007ffe1ff */
[----:B------:R-:W2:Y:S01]  /*9be0*/  I2F R170, R170 ;  /* 0x000000aa00aa7306 */ /* 0x000ea20000201400 */
[----:B------:R-:W-:Y:S02]  /*9bf0*/  ISETP.GE.AND P0, PT, R171, RZ, PT ;  /* 0x000000ffab00720c */ /* 0x000fe40003f06270 */
[----:B------:R-:W-:Y:S02]  /*9c00*/  @!P5 IADD3 R0, -R164, 0x9, RZ ;  /* 0x00000009a400d810 */ /* 0x000fe40007ffe1ff */
[----:B------:R-:W-:Y:S02]  /*9c10*/  ISETP.GE.AND P5, PT, R166, RZ, PT ;  /* 0x000000ffa600720c */ /* 0x000fe40003fa6270 */
[----:B------:R-:W-:Y:S03]  /*9c20*/  @P1 LOP3.LUT R178, R178, 0x4, RZ, 0xfc, !PT ;  /* 0x00000004b2b21812 */ /* 0x000fe600078efcff */
[----:B------:R-:W3:Y:S02]  /*9c30*/  I2F R0, R0 ;  /* 0x0000000000007306 */ /* 0x000ee40000201400 */
[----:B------:R-:W-:Y:S02]  /*9c40*/  STL [R1+0x2c], R178 ;  /* 0x00002cb201007387 */ /* 0x000fe40000100800 */
[C---:B------:R-:W-:Y:S01]  /*9c50*/  @!P0 IADD3 R171, -R164.reuse, 0x10, RZ ;  /* 0x00000010a4ab8810 */ /* 0x040fe20007ffe1ff */
[----:B-1----:R-:W-:Y:S01]  /*9c60*/  FFMA.FTZ R6, R169, -UR4, R6 ;  /* 0x80000004a9067c23 */ /* 0x002fe20008010006 */
[----:B------:R-:W-:Y:S02]  /*9c70*/  ISETP.GE.AND P0, PT, R167, RZ, PT ;  /* 0x000000ffa700720c */ /* 0x000fe40003f06270 */
[----:B------:R-:W-:Y:S02]  /*9c80*/  @!P5 IADD3 R166, -R164, 0x11, RZ ;  /* 0x00000011a4a6d810 */ /* 0x000fe40007ffe1ff */
[----:B------:R-:W-:Y:S01]  /*9c90*/  ISETP.GE.AND P5, PT, R2, RZ, PT ;  /* 0x000000ff0200720c */ /* 0x000fe20003fa6270 */
[----:B------:R-:W1:Y:S01]  /*9ca0*/  I2F R171, R171 ;  /* 0x000000ab00ab7306 */ /* 0x000e620000201400 */
[----:B------:R-:W-:Y:S01]  /*9cb0*/  IADD3 R169, R164, -0x20, RZ ;  /* 0xffffffe0a4a97810 */ /* 0x000fe20007ffe0ff */
[C---:B--2---:R-:W-:Y:S02]  /*9cc0*/  FFMA.FTZ R5, R170.reuse, -UR4, R5 ;  /* 0x80000004aa057c23 */ /* 0x044fe40008010005 */
[----:B------:R-:W-:Y:S01]  /*9cd0*/  FFMA.FTZ R11, R170, -UR4, R11 ;  /* 0x80000004aa0b7c23 */ /* 0x000fe2000801000b */
[C---:B------:R-:W-:Y:S03]  /*9ce0*/  IADD3 R170, R164.reuse, -0x21, RZ ;  /* 0xffffffdfa4aa7810 */ /* 0x040fe60007ffe0ff */
[----:B------:R-:W-:Y:S02]  /*9cf0*/  @!P0 IADD3 R167, -R164, 0x18, RZ ;  /* 0x00000018a4a78810 */ /* 0x000fe40007ffe1ff */
[----:B------:R-:W-:Y:S01]  /*9d00*/  ISETP.GE.AND P0, PT, R168, RZ, PT ;  /* 0x000000ffa800720c */ /* 0x000fe20003f06270 */
[----:B------:R-:W2:Y:S01]  /*9d10*/  I2F R175, R175 ;  /* 0x000000af00af7306 */ /* 0x000ea20000201400 */
[----:B------:R-:W-:Y:S01]  /*9d20*/  @!P5 IADD3 R2, -R164, 0x19, RZ ;  /* 0x00000019a402d810 */ /* 0x000fe20007ffe1ff */
[C---:B---3--:R-:W-:Y:S01]  /*9d30*/  FFMA.FTZ R9, R0.reuse, -UR4, R9 ;  /* 0x8000000400097c23 */ /* 0x048fe20008010009 */
[----:B------:R-:W-:Y:S01]  /*9d40*/  ISETP.GE.AND P5, PT, R169, RZ, PT ;  /* 0x000000ffa900720c */ /* 0x000fe20003fa6270 */
[----:B------:R-:W-:Y:S01]  /*9d50*/  FFMA.FTZ R15, R0, -UR4, R15 ;  /* 0x80000004000f7c23 */ /* 0x000fe2000801000f */
[C---:B------:R-:W-:Y:S05]  /*9d60*/  IADD3 R0, R164.reuse, -0x30, RZ ;  /* 0xffffffd0a4007810 */ /* 0x040fea0007ffe0ff */
[----:B------:R-:W3:Y:S02]  /*9d70*/  I2F R173, R173 ;  /* 0x000000ad00ad7306 */ /* 0x000ee40000201400 */
[----:B------:R-:W-:Y:S01]  /*9d80*/  @!P0 IADD3 R168, -R164, -0x7, RZ ;  /* 0xfffffff9a4a88810 */ /* 0x000fe20007ffe1ff */
[C---:B-1----:R-:W-:Y:S01]  /*9d90*/  FFMA.FTZ R18, R171.reuse, -UR4, R18 ;  /* 0x80000004ab127c23 */ /* 0x042fe20008010012 */
[----:B------:R-:W-:Y:S01]  /*9da0*/  ISETP.GE.AND P0, PT, R170, RZ, PT ;  /* 0x000000ffaa00720c */ /* 0x000fe20003f06270 */
[----:B------:R-:W-:Y:S01]  /*9db0*/  FFMA.FTZ R12, R171, -UR4, R12 ;  /* 0x80000004ab0c7c23 */ /* 0x000fe2000801000c */
[C---:B------:R-:W-:Y:S02]  /*9dc0*/  IADD3 R171, R164.reuse, -0x28, RZ ;  /* 0xffffffd8a4ab7810 */ /* 0x040fe40007ffe0ff */
[----:B------:R-:W-:Y:S02]  /*9dd0*/  @!P5 IADD3 R169, -R164, 0x20, RZ ;  /* 0x00000020a4a9d810 */ /* 0x000fe40007ffe1ff */
[----:B------:R-:W1:Y:S01]  /*9de0*/  I2F R2, R2 ;  /* 0x0000000200027306 */ /* 0x000e620000201400 */
[----:B------:R-:W-:Y:S02]  /*9df0*/  ISETP.GE.AND P5, PT, R172, RZ, PT ;  /* 0x000000ffac00720c */ /* 0x000fe40003fa6270 */
[----:B------:R-:W-:Y:S01]  /*9e00*/  ISETP.GE.AND P6, PT, R171, RZ, PT ;  /* 0x000000ffab00720c */ /* 0x000fe20003fc6270 */
[C---:B--2---:R-:W-:Y:S02]  /*9e10*/  FFMA.FTZ R10, R175.reuse, -UR4, R10 ;  /* 0x80000004af0a7c23 */ /* 0x044fe4000801000a */
[----:B------:R-:W-:Y:S01]  /*9e20*/  FFMA.FTZ R4, R175, -UR4, R4 ;  /* 0x80000004af047c23 */ /* 0x000fe20008010004 */
[----:B------:R-:W-:Y:S02]  /*9e30*/  @!P0 IADD3 R170, -R164, 0x21, RZ ;  /* 0x00000021a4aa8810 */ /* 0x000fe40007ffe1ff */
[----:B------:R-:W-:Y:S01]  /*9e40*/  ISETP.GE.AND P0, PT, R0, RZ, PT ;  /* 0x000000ff0000720c */ /* 0x000fe20003f06270 */
[----:B------:R-:W2:Y:S01]  /*9e50*/  I2F R167, R167 ;  /* 0x000000a700a77306 */ /* 0x000ea20000201400 */
[C---:B------:R-:W-:Y:S01]  /*9e60*/  IADD3 R175, R164.reuse, -0x38, RZ ;  /* 0xffffffc8a4af7810 */ /* 0x040fe20007ffe0ff */
[C---:B---3--:R-:W-:Y:S02]  /*9e70*/  FFMA.FTZ R14, R173.reuse, -UR4, R14 ;  /* 0x80000004ad0e7c23 */ /* 0x048fe4000801000e */
[C---:B------:R-:W-:Y:S01]  /*9e80*/  @!P5 IADD3 R172, -R164.reuse, 0x29, RZ ;  /* 0x00000029a4acd810 */ /* 0x040fe20007ffe1ff */
[----:B------:R-:W-:Y:S01]  /*9e90*/  FFMA.FTZ R8, R173, -UR4, R8 ;  /* 0x80000004ad087c23 */ /* 0x000fe20008010008 */
[C---:B------:R-:W-:Y:S02]  /*9ea0*/  IADD3 R173, R164.reuse, -0x39, RZ ;  /* 0xffffffc7a4ad7810 */ /* 0x040fe40007ffe0ff */
[----:B------:R-:W-:Y:S02]  /*9eb0*/  ISETP.GE.AND P5, PT, R175, RZ, PT ;  /* 0x000000ffaf00720c */ /* 0x000fe40003fa6270 */
[----:B------:R-:W3:Y:S01]  /*9ec0*/  I2F R168, R168 ;  /* 0x000000a800a87306 */ /* 0x000ee20000201400 */
[C---:B------:R-:W-:Y:S02]  /*9ed0*/  @!P6 IADD3 R171, -R164.reuse, 0x28, RZ ;  /* 0x00000028a4abe810 */ /* 0x040fe40007ffe1ff */
[----:B------:R-:W-:Y:S01]  /*9ee0*/  @!P0 IADD3 R0, -R164, 0x30, RZ ;  /* 0x00000030a4008810 */ /* 0x000fe20007ffe1ff */
[C---:B-1----:R-:W-:Y:S01]  /*9ef0*/  FFMA.FTZ R17, R2.reuse, -UR4, R17 ;  /* 0x8000000402117c23 */ /* 0x042fe20008010011 */
[----:B------:R-:W-:Y:S01]  /*9f00*/  ISETP.GE.AND P0, PT, R173, RZ, PT ;  /* 0x000000ffad00720c */ /* 0x000fe20003f06270 */
[----:B------:R-:W-:Y:S01]  /*9f10*/  FFMA.FTZ R23, R2, -UR4, R23 ;  /* 0x8000000402177c23 */ /* 0x000fe20008010017 */
[----:B------:R-:W-:Y:S03]  /*9f20*/  IADD3 R2, R164, -0x31, RZ ;  /* 0xffffffcfa4027810 */ /* 0x000fe60007ffe0ff */
[----:B------:R-:W1:Y:S01]  /*9f30*/  I2F R166, R166 ;  /* 0x000000a600a67306 */ /* 0x000e620000201400 */
[----:B------:R-:W-:Y:S02]  /*9f40*/  ISETP.GE.AND P6, PT, R2, RZ, PT ;  /* 0x000000ff0200720c */ /* 0x000fe40003fc6270 */
[C---:B------:R-:W-:Y:S01]  /*9f50*/  @!P5 IADD3 R175, -R164.reuse, 0x38, RZ ;  /* 0x00000038a4afd810 */ /* 0x040fe20007ffe1ff */
[C---:B--2---:R-:W-:Y:S02]  /*9f60*/  FFMA.FTZ R16, R167.reuse, -UR4, R16 ;  /* 0x80000004a7107c23 */ /* 0x044fe40008010010 */
[----:B------:R-:W-:Y:S02]  /*9f70*/  FFMA.FTZ R22, R167, -UR4, R22 ;  /* 0x80000004a7167c23 */ /* 0x000fe40008010016 */
[C---:B------:R-:W-:Y:S02]  /*9f80*/  @!P0 IADD3 R173, -R164.reuse, 0x39, RZ ;  /* 0x00000039a4ad8810 */ /* 0x040fe40007ffe1ff */
[----:B------:R2:W2:Y:S04]  /*9f90*/  I2F R167, R0 ;  /* 0x0000000000a77306 */ /* 0x0004a80000201400 */
[----:B------:R-:W-:Y:S01]  /*9fa0*/  @!P6 IADD3 R2, -R164, 0x31, RZ ;  /* 0x00000031a402e810 */ /* 0x000fe20007ffe1ff */
[----:B---3--:R-:W-:Y:S01]  /*9fb0*/  FFMA.FTZ R7, R168, -UR4, R7 ;  /* 0x80000004a8077c23 */ /* 0x008fe20008010007 */
[----:B------:R-:W-:Y:S02]  /*9fc0*/  FMNMX.FTZ R164, R4, R3, !PT ;  /* 0x0000000304a47209 */ /* 0x000fe40007810000 */
[----:B------:R-:W-:Y:S02]  /*9fd0*/  FMNMX.FTZ R168, R6, R165, !PT ;  /* 0x000000a506a87209 */ /* 0x000fe40007810000 */
[----:B------:R-:W-:Y:S01]  /*9fe0*/  FMNMX.FTZ R177, R5, R164, !PT ;  /* 0x000000a405b17209 */ /* 0x000fe20007810000 */
[----:B------:R-:W3:Y:S03]  /*9ff0*/  I2F R169, R169 ;  /* 0x000000a900a97306 */ /* 0x000ee60000201400 */
[----:B------:R-:W-:Y:S01]  /*a000*/  FMNMX.FTZ R164, R8, R177, !PT ;  /* 0x000000b108a47209 */ /* 0x000fe20007810000 */
[C---:B-1----:R-:W-:Y:S01]  /*a010*/  FFMA.FTZ R13, R166.reuse, -UR4, R13 ;  /* 0x80000004a60d7c23 */ /* 0x042fe2000801000d */
[----:B------:R-:W-:Y:S01]  /*a020*/  FMNMX.FTZ R177, R7, R168, !PT ;  /* 0x000000a807b17209 */ /* 0x000fe20007810000 */
[----:B------:R-:W-:Y:S01]  /*a030*/  FFMA.FTZ R19, R166, -UR4, R19 ;  /* 0x80000004a6137c23 */ /* 0x000fe20008010013 */
[----:B------:R-:W-:Y:S02]  /*a040*/  FMNMX.FTZ R179, R9, R164, !PT ;  /* 0x000000a409b37209 */ /* 0x000fe40007810000 */
[----:B------:R-:W-:Y:S01]  /*a050*/  FMNMX.FTZ R164, R10, R177, !PT ;  /* 0x000000b10aa47209 */ /* 0x000fe20007810000 */
[----:B------:R-:W1:Y:S01]  /*a060*/  I2F R170, R170 ;  /* 0x000000aa00aa7306 */ /* 0x000e620000201400 */
[----:B--2---:R-:W-:Y:S01]  /*a070*/  FMNMX.FTZ R0, R12, R179, !PT ;  /* 0x000000b30c007209 */ /* 0x004fe20007810000 */
[----:B------:R-:W-:Y:S01]  /*a080*/  FFMA.FTZ R28, R167, -UR4, R28 ;  /* 0x80000004a71c7c23 */ /* 0x000fe2000801001c */
[----:B------:R-:W-:Y:S01]  /*a090*/  FMNMX.FTZ R177, R11, R164, !PT ;  /* 0x000000a40bb17209 */ /* 0x000fe20007810000 */
[----:B------:R-:W-:Y:S01]  /*a0a0*/  FFMA.FTZ R34, R167, -UR4, R34 ;  /* 0x80000004a7227c23 */ /* 0x000fe20008010022 */
[----:B------:R-:W-:Y:S02]  /*a0b0*/  FMNMX.FTZ R179, R13, R0, !PT ;  /* 0x000000000db37209 */ /* 0x000fe40007810000 */
[----:B------:R-:W-:Y:S03]  /*a0c0*/  FMNMX.FTZ R164, R14, R177, !PT ;  /* 0x000000b10ea47209 */ /* 0x000fe60007810000 */
[----:B------:R-:W2:Y:S01]  /*a0d0*/  I2F R171, R171 ;  /* 0x000000ab00ab7306 */ /* 0x000ea20000201400 */
[----:B------:R-:W-:Y:S02]  /*a0e0*/  FMNMX.FTZ R0, R16, R179, !PT ;  /* 0x000000b310007209 */ /* 0x000fe40007810000 */
[----:B------:R-:W-:Y:S01]  /*a0f0*/  FMNMX.FTZ R179, R15, R164, !PT ;  /* 0x000000a40fb37209 */ /* 0x000fe20007810000 */
[----:B---3--:R-:W-:Y:S01]  /*a100*/  FFMA.FTZ R20, R169, -UR4, R20 ;  /* 0x80000004a9147c23 */ /* 0x008fe20008010014 */
[----:B------:R-:W-:Y:S01]  /*a110*/  FMNMX.FTZ R177, R17, R0, !PT ;  /* 0x0000000011b17209 */ /* 0x000fe20007810000 */
[----:B------:R-:W-:Y:S01]  /*a120*/  FFMA.FTZ R26, R169, -UR4, R26 ;  /* 0x80000004a91a7c23 */ /* 0x000fe2000801001a */
[----:B------:R-:W-:Y:S02]  /*a130*/  FMNMX.FTZ R164, R18, R179, !PT ;  /* 0x000000b312a47209 */ /* 0x000fe40007810000 */
[----:B------:R-:W-:Y:S01]  /*a140*/  FMNMX.FTZ R168, R20, R177, !PT ;  /* 0x000000b114a87209 */ /* 0x000fe20007810000 */
[----:B------:R-:W3:Y:S01]  /*a150*/  I2F R166, R172 ;  /* 0x000000ac00a67306 */ /* 0x000ee20000201400 */
[----:B------:R-:W-:Y:S01]  /*a160*/  FMNMX.FTZ R177, R19, R164, !PT ;  /* 0x000000a413b17209 */ /* 0x000fe20007810000 */
[----:B-1----:R-:W-:Y:S03]  /*a170*/  FFMA.FTZ R21, R170, -UR4, R21 ;  /* 0x80000004aa157c23 */ /* 0x002fe60008010015 */
[----:B------:R-:W-:Y:S01]  /*a180*/  FMNMX.FTZ R164, R22, R177, !PT ;  /* 0x000000b116a47209 */ /* 0x000fe20007810000 */
[----:B------:R-:W-:Y:S01]  /*a190*/  FFMA.FTZ R27, R170, -UR4, R27 ;  /* 0x80000004aa1b7c23 */ /* 0x000fe2000801001b */
[----:B------:R-:W-:Y:S03]  /*a1a0*/  FMNMX.FTZ R179, R21, R168, !PT ;  /* 0x000000a815b37209 */ /* 0x000fe60007810000 */
[----:B------:R1:W1:Y:S01]  /*a1b0*/  I2F R0, R173 ;  /* 0x000000ad00007306 */ /* 0x0002620000201400 */
[----:B------:R-:W-:Y:S01]  /*a1c0*/  FMNMX.FTZ R169, R23, R164, !PT ;  /* 0x000000a417a97209 */ /* 0x000fe20007810000 */
[C---:B--2---:R-:W-:Y:S02]  /*a1d0*/  FFMA.FTZ R24, R171.reuse, -UR4, R24 ;  /* 0x80000004ab187c23 */ /* 0x044fe40008010018 */
[----:B------:R-:W-:Y:S03]  /*a1e0*/  FFMA.FTZ R30, R171, -UR4, R30 ;  /* 0x80000004ab1e7c23 */ /* 0x000fe6000801001e */
[----:B------:R-:W-:Y:S03]  /*a1f0*/  FMNMX.FTZ R168, R24, R179, !PT ;  /* 0x000000b318a87209 */ /* 0x000fe60007810000 */
[----:B------:R-:W2:Y:S01]  /*a200*/  I2F R2, R2 ;  /* 0x0000000200027306 */ /* 0x000ea20000201400 */
[C---:B---3--:R-:W-:Y:S02]  /*a210*/  FFMA.FTZ R25, R166.reuse, -UR4, R25 ;  /* 0x80000004a6197c23 */ /* 0x048fe40008010019 */
[----:B------:R-:W-:Y:S07]  /*a220*/  FFMA.FTZ R31, R166, -UR4, R31 ;  /* 0x80000004a61f7c23 */ /* 0x000fee000801001f */
[----:B------:R-:W3:Y:S01]  /*a230*/  I2F R175, R175 ;  /* 0x000000af00af7306 */ /* 0x000ee20000201400 */
[----:B-1----:R-:W-:Y:S01]  /*a240*/  FMNMX.FTZ R173, R25, R168, !PT ;  /* 0x000000a819ad7209 */ /* 0x002fe20007810000 */
[----:B------:R-:W-:Y:S01]  /*a250*/  FFMA.FTZ R33, R0, -UR4, R33 ;  /* 0x8000000400217c23 */ /* 0x000fe20008010021 */
[----:B------:R-:W-:Y:S02]  /*a260*/  FMNMX.FTZ R168, R26, R169, !PT ;  /* 0x000000a91aa87209 */ /* 0x000fe40007810000 */
[----:B------:R-:W-:Y:S02]  /*a270*/  FMNMX.FTZ R164, R28, R173, !PT ;  /* 0x000000ad1ca47209 */ /* 0x000fe40007810000 */
[----:B------:R-:W-:Y:S01]  /*a280*/  FMNMX.FTZ R171, R27, R168, !PT ;  /* 0x000000a81bab7209 */ /* 0x000fe20007810000 */
[----:B--2---:R-:W-:Y:S03]  /*a290*/  FFMA.FTZ R29, R2, -UR4, R29 ;  /* 0x80000004021d7c23 */ /* 0x004fe6000801001d */
[----:B------:R-:W-:Y:S01]  /*a2a0*/  FMNMX.FTZ R166, R30, R171, !PT ;  /* 0x000000ab1ea67209 */ /* 0x000fe20007810000 */
[----:B------:R-:W-:Y:S01]  /*a2b0*/  FFMA.FTZ R35, R2, -UR4, R35 ;  /* 0x8000000402237c23 */ /* 0x000fe20008010023 */
[----:B------:R-:W-:Y:S01]  /*a2c0*/  FMNMX.FTZ R169, R29, R164, !PT ;  /* 0x000000a41da97209 */ /* 0x000fe20007810000 */
[----:B---3--:R-:W-:Y:S01]  /*a2d0*/  FFMA.FTZ R32, R175, -UR4, R32 ;  /* 0x80000004af207c23 */ /* 0x008fe20008010020 */
[----:B------:R-:W-:Y:S02]  /*a2e0*/  FMNMX.FTZ R175, R31, R166, !PT ;  /* 0x000000a61faf7209 */ /* 0x000fe40007810000 */
[----:B----4-:R-:W-:Y:S01]  /*a2f0*/  LOP3.LUT R166, R189, UR7, RZ, 0x3c, !PT ;  /* 0x00000007bda67c12 */ /* 0x010fe2000f8e3cff */
[----:B------:R-:W-:Y:S01]  /*a300*/  UIADD3 UR7, UR23, 0x76cf5d0a, URZ ;  /* 0x76cf5d0a17077890 */ /* 0x000fe2000fffe03f */
[----:B------:R-:W-:Y:S04]  /*a310*/  FMNMX.FTZ R0, R32, R169, !PT ;  /* 0x000000a920007209 */ /* 0x000fe80007810000 */
[----:B------:R-:W-:Y:S02]  /*a320*/  FMNMX.FTZ R164, R33, R0, !PT ;  /* 0x0000000021a47209 */ /* 0x000fe40007810000 */
[----:B------:R-:W-:Y:S03]  /*a330*/  FMNMX.FTZ R0, R34, R175, !PT ;  /* 0x000000af22007209 */ /* 0x000fe60007810000 */
[----:B------:R-:W1:Y:S01]  /*a340*/  SHFL.BFLY PT, R171, R164, 0x2, 0x1f ;  /* 0x0c401f00a4ab7f89 */ /* 0x000e6200000e0000 */
[----:B------:R-:W-:Y:S07]  /*a350*/  FMNMX.FTZ R173, R35, R0, !PT ;  /* 0x0000000023ad7209 */ /* 0x000fee0007810000 */
[----:B------:R-:W2:Y:S01]  /*a360*/  SHFL.BFLY PT, R0, R173, 0x2, 0x1f ;  /* 0x0c401f00ad007f89 */ /* 0x000ea200000e0000 */
[----:B-1----:R-:W-:Y:S01]  /*a370*/  FMNMX.FTZ R167, R164, R171, !PT ;  /* 0x000000aba4a77209 */ /* 0x002fe20007810000 */
[----:B------:R-:W-:Y:S01]  /*a380*/  IMAD.WIDE.U32 R170, R166, -0x326172a9, RZ ;  /* 0xcd9e8d57a6aa7825 */ /* 0x000fe200078e00ff */
[----:B------:R-:W-:Y:S01]  /*a390*/  LOP3.LUT R164, R191, UR6, R188, 0x96, !PT ;  /* 0x00000006bfa47c12 */ /* 0x000fe2000f8e96bc */
[----:B------:R-:W-:Y:S04]  /*a3a0*/  UIADD3 UR6, UR22, -0x255992d5, URZ ;  /* 0xdaa66d2b16067890 */ /* 0x000fe8000fffe03f */
[----:B------:R-:W1:Y:S01]  /*a3b0*/  SHFL.BFLY PT, R2, R167, 0x1, 0x1f ;  /* 0x0c201f00a7027f89 */ /* 0x000e6200000e0000 */
[----:B------:R-:W-:Y:S01]  /*a3c0*/  IMAD.WIDE.U32 R186, R164, -0x326172a9, RZ ;  /* 0xcd9e8d57a4ba7825 */ /* 0x000fe200078e00ff */
[----:B--2---:R-:W-:Y:S04]  /*a3d0*/  FMNMX.FTZ R169, R173, R0, !PT ;  /* 0x00000000ada97209 */ /* 0x004fe80007810000 */
[----:B------:R-:W-:Y:S02]  /*a3e0*/  LOP3.LUT R166, R187, UR19, R170, 0x96, !PT ;  /* 0x00000013bba67c12 */ /* 0x000fe4000f8e96aa */
[----:B------:R-:W2:Y:S06]  /*a3f0*/  LDL.64 R172, [R1+0x40] ;  /* 0x0000400001ac7983 */ /* 0x000eac0000100a00 */
[----:B------:R-:W3:Y:S01]  /*a400*/  SHFL.BFLY PT, R0, R169, 0x1, 0x1f ;  /* 0x0c201f00a9007f89 */ /* 0x000ee200000e0000 */
[----:B-1----:R-:W-:Y:S04]  /*a410*/  FMNMX.FTZ R2, R167, R2, !PT ;  /* 0x00000002a7027209 */ /* 0x002fe80007810000 */
[C---:B------:R-:W-:Y:S01]  /*a420*/  FSETP.NEU.FTZ.AND P0, PT, R2.reuse, -INF , PT ;  /* 0xff8000000200780b */ /* 0x040fe20003f1d000 */
[----:B------:R-:W-:Y:S05]  /*a430*/  FMUL.FTZ R167, R2, c[0x0][0x23c] ;  /* 0x00008f0002a77a20 */ /* 0x000fea0000410000 */
[----:B------:R-:W-:Y:S02]  /*a440*/  FSEL R167, R167, RZ, P0 ;  /* 0x000000ffa7a77208 */ /* 0x000fe40000000000 */
[----:B---3--:R-:W-:Y:S03]  /*a450*/  FMNMX.FTZ R0, R169, R0, !PT ;  /* 0x00000000a9007209 */ /* 0x008fe60007810000 */
[----:B------:R-:W-:Y:S02]  /*a460*/  FFMA.FTZ R180, R4, c[0x0][0x23c], -R167 ;  /* 0x00008f0004b47a23 */ /* 0x000fe400000108a7 */
[----:B------:R-:W-:Y:S01]  /*a470*/  FADD.FTZ R4, -R2, R3 ;  /* 0x0000000302047221 */ /* 0x000fe20000010100 */
[----:B------:R-:W-:Y:S01]  /*a480*/  FSETP.NEU.FTZ.AND P0, PT, R0, -INF , PT ;  /* 0xff8000000000780b */ /* 0x000fe20003f1d000 */
[--C-:B------:R-:W-:Y:S02]  /*a490*/  FFMA.FTZ R184, R9, c[0x0][0x23c], -R167.reuse ;  /* 0x00008f0009b87a23 */ /* 0x100fe400000108a7 */
[----:B------:R-:W-:Y:S02]  /*a4a0*/  FMUL.FTZ R3, R4, c[0x0][0x23c] ;  /* 0x00008f0004037a20 */ /* 0x000fe40000410000 */
[--C-:B------:R-:W-:Y:S02]  /*a4b0*/  FFMA.FTZ R168, R8, c[0x0][0x23c], -R167.reuse ;  /* 0x00008f0008a87a23 */ /* 0x100fe400000108a7 */
[--C-:B------:R-:W-:Y:S02]  /*a4c0*/  FFMA.FTZ R176, R5, c[0x0][0x23c], -R167.reuse ;  /* 0x00008f0005b07a23 */ /* 0x100fe400000108a7 */
[----:B------:R-:W1:Y:S01]  /*a4d0*/  MUFU.EX2 R3, R3 ;  /* 0x0000000300037308 */ /* 0x000e620000000800 */
[----:B------:R-:W-:Y:S02]  /*a4e0*/  FFMA.FTZ R5, R13, c[0x0][0x23c], -R167 ;  /* 0x00008f000d057a23 */ /* 0x000fe400000108a7 */
[----:B------:R-:W-:Y:S02]  /*a4f0*/  IMAD.MOV.U32 R13, RZ, RZ, R189 ;  /* 0x000000ffff0d7224 */ /* 0x000fe400078e00bd */
[--C-:B------:R-:W-:Y:S02]  /*a500*/  FFMA.FTZ R189, R16, c[0x0][0x23c], -R167.reuse ;  /* 0x00008f0010bd7a23 */ /* 0x100fe400000108a7 */
[----:B------:R-:W-:Y:S02]  /*a510*/  IMAD.MOV.U32 R16, RZ, RZ, R180 ;  /* 0x000000ffff107224 */ /* 0x000fe400078e00b4 */
[--C-:B------:R-:W-:Y:S02]  /*a520*/  FFMA.FTZ R180, R24, c[0x0][0x23c], -R167.reuse ;  /* 0x00008f0018b47a23 */ /* 0x100fe400000108a7 */
[--C-:B------:R-:W-:Y:S02]  /*a530*/  FFMA.FTZ R179, R25, c[0x0][0x23c], -R167.reuse ;  /* 0x00008f0019b37a23 */ /* 0x100fe400000108a7 */
[--C-:B------:R-:W-:Y:S02]  /*a540*/  FFMA.FTZ R174, R12, c[0x0][0x23c], -R167.reuse ;  /* 0x00008f000cae7a23 */ /* 0x100fe400000108a7 */
[----:B------:R-:W-:Y:S01]  /*a550*/  IMAD.MOV.U32 R12, RZ, RZ, R188 ;  /* 0x000000ffff0c7224 */ /* 0x000fe200078e00bc */
[----:B------:R-:W-:Y:S01]  /*a560*/  MUFU.EX2 R180, R180 ;  /* 0x000000b400b47308 */ /* 0x000fe20000000800 */
[--C-:B------:R-:W-:Y:S02]  /*a570*/  FFMA.FTZ R175, R17, c[0x0][0x23c], -R167.reuse ;  /* 0x00008f0011af7a23 */ /* 0x100fe400000108a7 */
[--C-:B------:R-:W-:Y:S02]  /*a580*/  FFMA.FTZ R169, R32, c[0x0][0x23c], -R167.reuse ;  /* 0x00008f0020a97a23 */ /* 0x100fe400000108a7 */
[----:B------:R-:W-:Y:S02]  /*a590*/  FFMA.FTZ R170, R21, c[0x0][0x23c], -R167 ;  /* 0x00008f0015aa7a23 */ /* 0x000fe400000108a7 */
[----:B------:R-:W-:Y:S02]  /*a5a0*/  IMAD.MOV.U32 R21, RZ, RZ, R174 ;  /* 0x000000ffff157224 */ /* 0x000fe400078e00ae */
[C---:B-1----:R-:W-:Y:S01]  /*a5b0*/  FMUL.FTZ R36, R3.reuse, R36 ;  /* 0x0000002403247220 */ /* 0x042fe20000410000 */
        /* <DEDUP_REMOVED lines=51> */
[--C-:B--2---:R-:W-:Y:S01]  /*a8f0*/  LOP3.LUT R164, R171, UR24, R172.reuse, 0x96, !PT ;  /* 0x00000018aba47c12 */ /* 0x104fe2000f8e96ac */
[----:B------:R-:W-:Y:S02]  /*a900*/  IMAD.MOV.U32 R24, RZ, RZ, R172 ;  /* 0x000000ffff187224 */ /* 0x000fe400078e00ac */
[----:B------:R-:W-:Y:S02]  /*a910*/  IMAD.MOV.U32 R25, RZ, RZ, R173 ;  /* 0x000000ffff197224 */ /* 0x000fe400078e00ad */
[----:B------:R-:W-:Y:S04]  /*a920*/  IMAD.WIDE.U32 R8, R164, -0x2daee0ad, RZ ;  /* 0xd2511f53a4087825 */ /* 0x000fe800078e00ff */
[----:B------:R-:W-:Y:S01]  /*a930*/  FMUL.FTZ R164, R0, c[0x0][0x23c] ;  /* 0x00008f0000a47a20 */ /* 0x000fe20000410000 */
[----:B------:R-:W-:Y:S01]  /*a940*/  LOP3.LUT R4, R9, UR7, R190, 0x96, !PT ;  /* 0x0000000709047c12 */ /* 0x000fe2000f8e96be */
[--C-:B------:R-:W-:Y:S02]  /*a950*/  FFMA.FTZ R173, R28, c[0x0][0x23c], -R167.reuse ;  /* 0x00008f001cad7a23 */ /* 0x100fe400000108a7 */
[----:B------:R-:W-:Y:S01]  /*a960*/  FFMA.FTZ R172, R29, c[0x0][0x23c], -R167 ;  /* 0x00008f001dac7a23 */ /* 0x000fe200000108a7 */
[----:B------:R-:W-:Y:S01]  /*a970*/  FSEL R164, R164, RZ, P0 ;  /* 0x000000ffa4a47208 */ /* 0x000fe20000000000 */
[----:B------:R-:W-:Y:S02]  /*a980*/  IMAD.MOV.U32 R28, RZ, RZ, R186 ;  /* 0x000000ffff1c7224 */ /* 0x000fe400078e00ba */
[----:B------:R-:W-:Y:S02]  /*a990*/  IMAD.MOV.U32 R29, RZ, RZ, R187 ;  /* 0x000000ffff1d7224 */ /* 0x000fe400078e00bb */
[----:B------:R-:W-:Y:S01]  /*a9a0*/  IMAD.WIDE.U32 R186, R166, -0x2daee0ad, RZ ;  /* 0xd2511f53a6ba7825 */ /* 0x000fe200078e00ff */
[----:B------:R-:W-:Y:S03]  /*a9b0*/  MUFU.EX2 R172, R172 ;  /* 0x000000ac00ac7308 */ /* 0x000fe60000000800 */
[----:B------:R-:W-:Y:S01]  /*a9c0*/  IMAD.MOV.U32 R9, RZ, RZ, R191 ;  /* 0x000000ffff097224 */ /* 0x000fe200078e00bf */
[----:B------:R-:W-:Y:S01]  /*a9d0*/  LOP3.LUT R177, R187, UR26, R8, 0x96, !PT ;  /* 0x0000001abbb17c12 */ /* 0x000fe2000f8e9608 */
[----:B------:R-:W-:Y:S02]  /*a9e0*/  IMAD.MOV.U32 R8, RZ, RZ, R190 ;  /* 0x000000ffff087224 */ /* 0x000fe400078e00be */
[----:B------:R-:W-:Y:S04]  /*a9f0*/  IMAD.WIDE.U32 R190, R4, -0x326172a9, RZ ;  /* 0xcd9e8d5704be7825 */ /* 0x000fe800078e00ff */
[----:B------:R-:W-:Y:S02]  /*aa00*/  FFMA.FTZ R188, R14, c[0x0][0x23c], -R164 ;  /* 0x00008f000ebc7a23 */ /* 0x000fe400000108a4 */
[----:B------:R-:W-:Y:S02]  /*aa10*/  IMAD.MOV.U32 R14, RZ, RZ, R186 ;  /* 0x000000ffff0e7224 */ /* 0x000fe400078e00ba */
[--C-:B------:R-:W-:Y:S02]  /*aa20*/  FFMA.FTZ R171, R20, c[0x0][0x23c], -R167.reuse ;  /* 0x00008f0014ab7a23 */ /* 0x100fe400000108a7 */
[----:B------:R-:W-:Y:S02]  /*aa30*/  IMAD.MOV.U32 R20, RZ, RZ, R178 ;  /* 0x000000ffff147224 */ /* 0x000fe400078e00b2 */
[--C-:B------:R-:W-:Y:S02]  /*aa40*/  FFMA.FTZ R17, R10, c[0x0][0x23c], -R164.reuse ;  /* 0x00008f000a117a23 */ /* 0x100fe400000108a4 */
[----:B------:R-:W-:Y:S02]  /*aa50*/  FFMA.FTZ R10, R18, c[0x0][0x23c], -R164 ;  /* 0x00008f00120a7a23 */ /* 0x000fe400000108a4 */
[----:B------:R-:W-:Y:S02]  /*aa60*/  IMAD.MOV.U32 R18, RZ, RZ, R190 ;  /* 0x000000ffff127224 */ /* 0x000fe400078e00be */
[----:B------:R-:W-:Y:S02]  /*aa70*/  FFMA.FTZ R167, R33, c[0x0][0x23c], -R167 ;  /* 0x00008f0021a77a23 */ /* 0x000fe400000108a7 */
[--C-:B------:R-:W-:Y:S02]  /*aa80*/  FFMA.FTZ R33, R15, c[0x0][0x23c], -R164.reuse ;  /* 0x00008f000f217a23 */ /* 0x100fe400000108a4 */
[----:B------:R-:W-:Y:S02]  /*aa90*/  IMAD.MOV.U32 R15, RZ, RZ, R187 ;  /* 0x000000ffff0f7224 */ /* 0x000fe400078e00bb */
[--C-:B------:R-:W-:Y:S02]  /*aaa0*/  FFMA.FTZ R187, R19, c[0x0][0x23c], -R164.reuse ;  /* 0x00008f0013bb7a23 */ /* 0x100fe400000108a4 */
[----:B------:R-:W-:Y:S02]  /*aab0*/  IMAD.MOV.U32 R19, RZ, RZ, R191 ;  /* 0x000000ffff137224 */ /* 0x000fe400078e00bf */
[----:B------:R1:W5:Y:S01]  /*aac0*/  LDL.LU.64 R190, [R1+0x68] ;  /* 0x0000680001be7983 */ /* 0x0003620000300a00 */
[----:B------:R-:W-:Y:S01]  /*aad0*/  FMUL.FTZ R4, R3, R132 ;  /* 0x0000008403047220 */ /* 0x000fe20000410000 */
[----:B------:R-:W-:Y:S01]  /*aae0*/  MUFU.EX2 R187, R187 ;  /* 0x000000bb00bb7308 */ /* 0x000fe20000000800 */
[----:B------:R-:W-:Y:S02]  /*aaf0*/  FFMA.FTZ R186, R22, c[0x0][0x23c], -R164 ;  /* 0x00008f0016ba7a23 */ /* 0x000fe400000108a4 */
[----:B------:R-:W-:Y:S02]  /*ab00*/  IMAD.MOV.U32 R22, RZ, RZ, R18 ;  /* 0x000000ffff167224 */ /* 0x000fe400078e0012 */
[----:B------:R-:W-:Y:S02]  /*ab10*/  IMAD.MOV.U32 R18, RZ, RZ, R14 ;  /* 0x000000ffff127224 */ /* 0x000fe400078e000e */
[----:B------:R-:W-:Y:S02]  /*ab20*/  FFMA.FTZ R178, R26, c[0x0][0x23c], -R164 ;  /* 0x00008f001ab27a23 */ /* 0x000fe400000108a4 */
[----:B------:R-:W-:Y:S01]  /*ab30*/  IMAD.MOV.U32 R26, RZ, RZ, R28 ;  /* 0x000000ffff1a7224 */ /* 0x000fe200078e001c */
[----:B------:R-:W-:Y:S01]  /*ab40*/  MUFU.EX2 R186, R186 ;  /* 0x000000ba00ba7308 */ /* 0x000fe20000000800 */
[----:B------:R-:W-:Y:S02]  /*ab50*/  IMAD.MOV.U32 R28, RZ, RZ, R168 ;  /* 0x000000ffff1c7224 */ /* 0x000fe400078e00a8 */
[----:B------:R-:W-:Y:S02]  /*ab60*/  FFMA.FTZ R166, R34, c[0x0][0x23c], -R164 ;  /* 0x00008f0022a67a23 */ /* 0x000fe400000108a4 */
[----:B------:R-:W-:Y:S02]  /*ab70*/  IMAD.MOV.U32 R34, RZ, RZ, R20 ;  /* 0x000000ffff227224 */ /* 0x000fe400078e0014 */
[----:B------:R-:W-:Y:S02]  /*ab80*/  IMAD.MOV.U32 R132, RZ, RZ, R12 ;  /* 0x000000ffff847224 */ /* 0x000fe400078e000c */
[--C-:B------:R-:W-:Y:S01]  /*ab90*/  FFMA.FTZ R174, R27, c[0x0][0x23c], -R164.reuse ;  /* 0x00008f001bae7a23 */ /* 0x100fe200000108a4 */
[----:B------:R-:W-:Y:S01]  /*aba0*/  MUFU.EX2 R166, R166 ;  /* 0x000000a600a67308 */ /* 0x000fe20000000800 */
[----:B------:R-:W-:Y:S02]  /*abb0*/  IMAD.MOV.U32 R27, RZ, RZ, R29 ;  /* 0x000000ffff1b7224 */ /* 0x000fe400078e001d */
[----:B------:R-:W-:Y:S02]  /*abc0*/  IMAD.MOV.U32 R29, RZ, RZ, R175 ;  /* 0x000000ffff1d7224 */ /* 0x000fe400078e00af */
[----:B------:R-:W-:Y:S02]  /*abd0*/  FFMA.FTZ R175, R30, c[0x0][0x23c], -R164 ;  /* 0x00008f001eaf7a23 */ /* 0x000fe400000108a4 */
[----:B------:R-:W-:Y:S02]  /*abe0*/  IMAD.MOV.U32 R30, RZ, RZ, R5 ;  /* 0x000000ffff1e7224 */ /* 0x000fe400078e0005 */
[C---:B------:R-:W-:Y:S01]  /*abf0*/  FMUL.FTZ R5, R3.reuse, R133 ;  /* 0x0000008503057220 */ /* 0x040fe20000410000 */
[----:B------:R-:W-:Y:S01]  /*ac00*/  MUFU.EX2 R174, R174 ;  /* 0x000000ae00ae7308 */ /* 0x000fe20000000800 */
[----:B------:R-:W-:Y:S02]  /*ac10*/  IMAD.MOV.U32 R133, RZ, RZ, R13 ;  /* 0x000000ffff857224 */ /* 0x000fe400078e000d */
[C---:B------:R-:W-:Y:S02]  /*ac20*/  FMUL.FTZ R13, R3.reuse, R141 ;  /* 0x0000008d030d7220 */ /* 0x040fe40000410000 */
[----:B------:R-:W-:Y:S02]  /*ac30*/  IMAD.MOV.U32 R141, RZ, RZ, R34 ;  /* 0x000000ffff8d7224 */ /* 0x000fe400078e0022 */
[----:B------:R-:W-:Y:S02]  /*ac40*/  IMAD.MOV.U32 R34, RZ, RZ, R24 ;  /* 0x000000ffff227224 */ /* 0x000fe400078e0018 */
[C---:B------:R-:W-:Y:S02]  /*ac50*/  FMUL.FTZ R24, R3.reuse, R152 ;  /* 0x0000009803187220 */ /* 0x040fe40000410000 */
[----:B------:R-:W-:Y:S02]  /*ac60*/  IMAD.MOV.U32 R152, RZ, RZ, R132 ;  /* 0x000000ffff987224 */ /* 0x000fe400078e0084 */
[----:B------:R-:W-:Y:S02]  /*ac70*/  IMAD.MOV.U32 R132, RZ, RZ, R28 ;  /* 0x000000ffff847224 */ /* 0x000fe400078e001c */
[----:B------:R-:W-:Y:S02]  /*ac80*/  FMUL.FTZ R28, R3, R156 ;  /* 0x0000009c031c7220 */ /* 0x000fe40000410000 */
[----:B------:R-:W-:Y:S02]  /*ac90*/  IMAD.MOV.U32 R156, RZ, RZ, R22 ;  /* 0x000000ffff9c7224 */ /* 0x000fe400078e0016 */
[----:B------:R-:W-:Y:S01]  /*aca0*/  IMAD.MOV.U32 R22, RZ, RZ, R18 ;  /* 0x000000ffff167224 */ /* 0x000fe200078e0012 */
[----:B------:R-:W-:Y:S01]  /*acb0*/  MUFU.EX2 R132, R132 ;  /* 0x0000008400847308 */ /* 0x000fe20000000800 */
[----:B------:R-:W2:Y:S01]  /*acc0*/  LDL.LU R18, [R1+0x5c] ;  /* 0x00005c0001127983 */ /* 0x000ea20000300800 */
[--C-:B------:R-:W-:Y:S02]  /*acd0*/  FFMA.FTZ R6, R6, c[0x0][0x23c], -R164.reuse ;  /* 0x00008f0006067a23 */ /* 0x100fe400000108a4 */
[----:B------:R-:W-:Y:S02]  /*ace0*/  FFMA.FTZ R168, R31, c[0x0][0x23c], -R164 ;  /* 0x00008f001fa87a23 */ /* 0x000fe400000108a4 */
[----:B------:R-:W-:Y:S02]  /*acf0*/  IMAD.MOV.U32 R31, RZ, RZ, R6 ;  /* 0x000000ffff1f7224 */ /* 0x000fe400078e0006 */
[----:B------:R-:W-:Y:S02]  /*ad00*/  FADD.FTZ R6, -R0, R165 ;  /* 0x000000a500067221 */ /* 0x000fe40000010100 */
[----:B------:R3:W-:Y:S01]  /*ad10*/  MUFU.EX2 R165, R16 ;  /* 0x0000001000a57308 */ /* 0x0007e20000000800 */
[----:B------:R-:W-:Y:S02]  /*ad20*/  IMAD.MOV.U32 R14, RZ, RZ, R8 ;  /* 0x000000ffff0e7224 */ /* 0x000fe400078e0008 */
[----:B------:R-:W-:Y:S02]  /*ad30*/  FMUL.FTZ R8, R3, R136 ;  /* 0x0000008803087220 */ /* 0x000fe40000410000 */
[--C-:B------:R-:W-:Y:S02]  /*ad40*/  FFMA.FTZ R181, R23, c[0x0][0x23c], -R164.reuse ;  /* 0x00008f0017b57a23 */ /* 0x100fe400000108a4 */
[----:B------:R-:W-:Y:S02]  /*ad50*/  IMAD.MOV.U32 R23, RZ, RZ, R19 ;  /* 0x000000ffff177224 */ /* 0x000fe400078e0013 */
[--C-:B------:R-:W-:Y:S01]  /*ad60*/  FFMA.FTZ R185, R7, c[0x0][0x23c], -R164.reuse ;  /* 0x00008f0007b97a23 */ /* 0x100fe200000108a4 */
[----:B------:R-:W4:Y:S01]  /*ad70*/  MUFU.EX2 R136, R176 ;  /* 0x000000b000887308 */ /* 0x000f220000000800 */
[----:B------:R-:W-:Y:S01]  /*ad80*/  FFMA.FTZ R11, R11, c[0x0][0x23c], -R164 ;  /* 0x00008f000b0b7a23 */ /* 0x000fe200000108a4 */
[----:B------:R-:W-:Y:S01]  /*ad90*/  LOP3.LUT R7, R23, UR6, R26, 0x96, !PT ;  /* 0x0000000617077c12 */ /* 0x000fe2000f8e961a */
[----:B------:R-:W-:Y:S02]  /*ada0*/  FFMA.FTZ R164, R35, c[0x0][0x23c], -R164 ;  /* 0x00008f0023a47a23 */ /* 0x000fe400000108a4 */
[----:B------:R-:W-:Y:S02]  /*adb0*/  IMAD.MOV.U32 R35, RZ, RZ, R17 ;  /* 0x000000ffff237224 */ /* 0x000fe400078e0011 */
[C---:B------:R-:W-:Y:S02]  /*adc0*/  FMUL.FTZ R12, R3.reuse, R140 ;  /* 0x0000008c030c7220 */ /* 0x040fe40000410000 */
[C---:B------:R-:W-:Y:S01]  /*add0*/  FMUL.FTZ R17, R3.reuse, R145 ;  /* 0x0000009103117220 */ /* 0x040fe20000410000 */
[----:B------:R-:W-:Y:S01]  /*ade0*/  MUFU.EX2 R185, R185 ;  /* 0x000000b900b97308 */ /* 0x000fe20000000800 */
[C---:B------:R-:W-:Y:S02]  /*adf0*/  FMUL.FTZ R20, R3.reuse, R148 ;  /* 0x0000009403147220 */ /* 0x040fe40000410000 */
[----:B------:R-:W-:Y:S02]  /*ae00*/  IMAD.MOV.U32 R145, RZ, RZ, R33 ;  /* 0x000000ffff917224 */ /* 0x000fe400078e0021 */
[C---:B---3--:R-:W-:Y:S02]  /*ae10*/  FMUL.FTZ R16, R3.reuse, R144 ;  /* 0x0000009003107220 */ /* 0x048fe40000410000 */
[C---:B------:R-:W-:Y:S02]  /*ae20*/  FMUL.FTZ R33, R3.reuse, R161 ;  /* 0x000000a103217220 */ /* 0x040fe40000410000 */
[----:B------:R-:W-:Y:S01]  /*ae30*/  IMAD.MOV.U32 R19, RZ, RZ, R15 ;  /* 0x000000ffff137224 */ /* 0x000fe200078e000f */
[----:B------:R-:W-:Y:S01]  /*ae40*/  MUFU.EX2 R181, R181 ;  /* 0x000000b500b57308 */ /* 0x000fe20000000800 */
[----:B------:R-:W-:Y:S02]  /*ae50*/  IMAD.MOV.U32 R15, RZ, RZ, R9 ;  /* 0x000000ffff0f7224 */ /* 0x000fe400078e0009 */
[C---:B------:R-:W-:Y:S01]  /*ae60*/  FMUL.FTZ R9, R3.reuse, R137 ;  /* 0x0000008903097220 */ /* 0x040fe20000410000 */
[----:B----4-:R-:W-:Y:S01]  /*ae70*/  F2FP.BF16.PACK_AB R140, R136, R165 ;  /* 0x000000a5888c723e */ /* 0x010fe200000010ff */
        /* <DEDUP_REMOVED lines=9> */
[----:B------:R-:W-:Y:S01]  /*af10*/  IMAD.MOV.U32 R153, RZ, RZ, R133 ;  /* 0x000000ffff997224 */ /* 0x000fe200078e0085 */
[----:B------:R-:W-:Y:S01]  /*af20*/  MUFU.EX2 R144, R144 ;  /* 0x0000009000907308 */ /* 0x000fe20000000800 */
[----:B------:R-:W-:Y:S02]  /*af30*/  IMAD.MOV.U32 R157, RZ, RZ, R23 ;  /* 0x000000ffff9d7224 */ /* 0x000fe400078e0017 */
        /* <DEDUP_REMOVED lines=8> */
[----:B--2---:R-:W-:Y:S02]  /*afc0*/  FFMA.FTZ R133, R3, R18, R165 ;  /* 0x0000001203857223 */ /* 0x004fe400000100a5 */
[----:B------:R-:W-:Y:S02]  /*afd0*/  FMUL.FTZ R3, R6, c[0x0][0x23c] ;  /* 0x00008f0006037a20 */ /* 0x000fe40000410000 */
[----:B------:R-:W-:Y:S02]  /*afe0*/  IMAD.MOV.U32 R18, RZ, RZ, R10 ;  /* 0x000000ffff127224 */ /* 0x000fe400078e000a */
[----:B------:R-:W-:Y:S02]  /*aff0*/  IMAD.WIDE.U32 R10, R7, -0x2daee0ad, RZ ;  /* 0xd2511f53070a7825 */ /* 0x000fe400078e00ff */
[----:B------:R-:W2:Y:S03]  /*b000*/  MUFU.EX2 R3, R3 ;  /* 0x0000000300037308 */ /* 0x000ea60000000800 */
[----:B------:R-:W-:Y:S01]  /*b010*/  LOP3.LUT R6, R11, UR17, R22, 0x96, !PT ;  /* 0x000000110b067c12 */ /* 0x000fe2000f8e9616 */
[----:B------:R-:W-:Y:S02]  /*b020*/  IMAD.MOV.U32 R22, RZ, RZ, R14 ;  /* 0x000000ffff167224 */ /* 0x000fe400078e000e */
[----:B------:R-:W-:Y:S05]  /*b030*/  IMAD.WIDE.U32 R14, R177, -0x326172a9, RZ ;  /* 0xcd9e8d57b10e7825 */ /* 0x000fea00078e00ff */
[----:B------:R-:W-:Y:S01]  /*b040*/  LOP3.LUT R177, R15, UR28, R156, 0x96, !PT ;  /* 0x0000001c0fb17c12 */ /* 0x000fe2000f8e969c */
[----:B------:R-:W-:Y:S02]  /*b050*/  IMAD.MOV.U32 R156, RZ, RZ, R152 ;  /* 0x000000ffff9c7224 */ /* 0x000fe400078e0098 */
[----:B------:R-:W-:Y:S02]  /*b060*/  IMAD.MOV.U32 R152, RZ, RZ, R34 ;  /* 0x000000ffff987224 */ /* 0x000fe400078e0022 */
[----:B------:R-:W-:Y:S04]  /*b070*/  IMAD.WIDE.U32 R176, R177, -0x2daee0ad, RZ ;  /* 0xd2511f53b1b07825 */ /* 0x000fe800078e00ff */
[----:B------:R-:W-:Y:S01]  /*b080*/  IMAD.MOV.U32 R34, RZ, RZ, R188 ;  /* 0x000000ffff227224 */ /* 0x000fe200078e00bc */
[----:B------:R-:W-:Y:S01]  /*b090*/  LOP3.LUT R7, R177, UR5, R10, 0x96, !PT ;  /* 0x00000005b1077c12 */ /* 0x000fe2000f8e960a */
[----:B------:R-:W-:Y:S04]  /*b0a0*/  IMAD.WIDE.U32 R188, R6, -0x326172a9, RZ ;  /* 0xcd9e8d5706bc7825 */ /* 0x000fe800078e00ff */
[----:B------:R-:W-:Y:S01]  /*b0b0*/  IMAD.WIDE.U32 R160, R7, -0x326172a9, RZ ;  /* 0xcd9e8d5707a07825 */ /* 0x000fe200078e00ff */
[----:B------:R-:W-:Y:S03]  /*b0c0*/  LOP3.LUT R137, R189, UR14, R14, 0x96, !PT ;  /* 0x0000000ebd897c12 */ /* 0x000fe6000f8e960e */
[C---:B--2---:R-:W-:Y:S02]  /*b0d0*/  FMUL.FTZ R7, R3.reuse, R135 ;  /* 0x0000008703077220 */ /* 0x044fe40000410000 */
[----:B------:R-:W-:Y:S02]  /*b0e0*/  IMAD.MOV.U32 R135, RZ, RZ, R30 ;  /* 0x000000ffff877224 */ /* 0x000fe400078e001e */
[C---:B------:R-:W-:Y:S02]  /*b0f0*/  FMUL.FTZ R30, R3.reuse, R158 ;  /* 0x0000009e031e7220 */ /* 0x040fe40000410000 */
[----:B------:R-:W-:Y:S02]  /*b100*/  IMAD.MOV.U32 R158, RZ, RZ, R135 ;  /* 0x000000ffff9e7224 */ /* 0x000fe400078e0087 */
[----:B------:R-:W2:Y:S01]  /*b110*/  LDL.LU R135, [R1+0x58] ;  /* 0x0000580001877983 */ /* 0x000ea20000300800 */
        /* <DEDUP_REMOVED lines=8> */
[----:B------:R-:W-:Y:S02]  /*b1a0*/  IMAD.MOV.U32 R147, RZ, RZ, R34 ;  /* 0x000000ffff937224 */ /* 0x000fe400078e0022 */
[C---:B------:R-:W-:Y:S02]  /*b1b0*/  FMUL.FTZ R34, R3.reuse, R162 ;  /* 0x000000a203227220 */ /* 0x040fe40000410000 */
[----:B------:R-:W-:Y:S02]  /*b1c0*/  IMAD.MOV.U32 R162, RZ, RZ, R149 ;  /* 0x000000ffffa27224 */ /* 0x000fe400078e0095 */
[----:B------:R-:W3:Y:S01]  /*b1d0*/  LDC.U8 R149, c[0x0][0x2d8] ;  /* 0x0000b600ff957b82 */ /* 0x000ee20000000000 */
[C---:B------:R-:W-:Y:S02]  /*b1e0*/  FMUL.FTZ R14, R3.reuse, R142 ;  /* 0x0000008e030e7220 */ /* 0x040fe40000410000 */
[----:B------:R-:W-:Y:S02]  /*b1f0*/  IMAD.MOV.U32 R142, RZ, RZ, R35 ;  /* 0x000000ffff8e7224 */ /* 0x000fe400078e0023 */
[C---:B------:R-:W-:Y:S02]  /*b200*/  FMUL.FTZ R35, R3.reuse, R163 ;  /* 0x000000a303237220 */ /* 0x040fe40000410000 */
[----:B------:R-:W-:Y:S02]  /*b210*/  IMAD.MOV.U32 R163, RZ, RZ, R141 ;  /* 0x000000ffffa37224 */ /* 0x000fe400078e008d */
[C---:B------:R-:W-:Y:S01]  /*b220*/  FMUL.FTZ R15, R3.reuse, R143 ;  /* 0x0000008f030f7220 */ /* 0x040fe20000410000 */
[----:B------:R-:W4:Y:S01]  /*b230*/  MUFU.EX2 R141, R184 ;  /* 0x000000b8008d7308 */ /* 0x000f220000000800 */
[----:B------:R-:W-:Y:S02]  /*b240*/  IMAD.MOV.U32 R143, RZ, RZ, R18 ;  /* 0x000000ffff8f7224 */ /* 0x000fe400078e0012 */
[C---:B------:R-:W-:Y:S02]  /*b250*/  FMUL.FTZ R18, R3.reuse, R146 ;  /* 0x0000009203127220 */ /* 0x040fe40000410000 */
[----:B------:R-:W-:Y:S02]  /*b260*/  IMAD.MOV.U32 R146, RZ, RZ, R22 ;  /* 0x000000ffff927224 */ /* 0x000fe400078e0016 */
[----:B------:R-:W-:Y:S01]  /*b270*/  FMUL.FTZ R6, R3, R134 ;  /* 0x0000008603067220 */ /* 0x000fe20000410000 */
[----:B------:R-:W-:Y:S01]  /*b280*/  F2FP.BF16.PACK_AB R134, R185, R144 ;  /* 0x00000090b986723e */ /* 0x000fe200000010ff */
        /* <DEDUP_REMOVED lines=8> */
[----:B------:R-:W-:Y:S01]  /*b310*/  FMUL.FTZ R47, R3, R47 ;  /* 0x0000002f032f7220 */ /* 0x000fe20000410000 */
[----:B----4-:R-:W-:Y:S01]  /*b320*/  F2FP.BF16.PACK_AB R138, R141, R132 ;  /* 0x000000848d8a723e */ /* 0x010fe200000010ff */
[C---:B------:R-:W-:Y:S01]  /*b330*/  FMUL.FTZ R50, R3.reuse, R50 ;  /* 0x0000003203327220 */ /* 0x040fe20000410000 */
[----:B------:R-:W-:Y:S01]  /*b340*/  IADD3 R184, P0, R182, UR32, RZ ;  /* 0x00000020b6b87c10 */ /* 0x000fe2000ff1e0ff */
        /* <DEDUP_REMOVED lines=44> */
[----:B------:R-:W-:Y:S02]  /*b610*/  IMAD.MOV.U32 R146, RZ, RZ, R148 ;  /* 0x000000ffff927224 */ /* 0x000fe400078e0094 */
[----:B------:R-:W-:Y:S02]  /*b620*/  IMAD.MOV.U32 R148, RZ, RZ, R145 ;  /* 0x000000ffff947224 */ /* 0x000fe400078e0091 */
[----:B------:R-:W-:Y:S02]  /*b630*/  IMAD.MOV.U32 R145, RZ, RZ, R31 ;  /* 0x000000ffff917224 */ /* 0x000fe400078e001f */
[----:B------:R-:W-:Y:S02]  /*b640*/  FMUL.FTZ R31, R3, R159 ;  /* 0x0000009f031f7220 */ /* 0x000fe40000410000 */
[----:B------:R-:W-:Y:S02]  /*b650*/  IMAD.MOV.U32 R159, RZ, RZ, R139 ;  /* 0x000000ffff9f7224 */ /* 0x000fe400078e008b */
[----:B------:R-:W-:Y:S04]  /*b660*/  FADD.FTZ R139, R136, R133 ;  /* 0x00000085888b7221 */ /* 0x000fe80000010000 */
[----:B------:R-:W-:Y:S02]  /*b670*/  FADD.FTZ R136, R132, R139 ;  /* 0x0000008b84887221 */ /* 0x000fe40000010000 */
[----:B------:R4:W-:Y:S02]  /*b680*/  MUFU.EX2 R139, R159 ;  /* 0x0000009f008b7308 */ /* 0x0009e40000000800 */
[----:B------:R-:W-:Y:S08]  /*b690*/  FADD.FTZ R141, R141, R136 ;  /* 0x000000888d8d7221 */ /* 0x000ff00000010000 */
[----:B------:R1:W1:Y:S01]  /*b6a0*/  MUFU.EX2 R136, R162 ;  /* 0x000000a200887308 */ /* 0x0002620000000800 */
[----:B----4-:R-:W-:Y:S02]  /*b6b0*/  IMAD.MOV.U32 R159, RZ, RZ, R146 ;  /* 0x000000ffff9f7224 */ /* 0x010fe400078e0092 */
[----:B-1----:R-:W-:Y:S02]  /*b6c0*/  IMAD.MOV.U32 R162, RZ, RZ, R148 ;  /* 0x000000ffffa27224 */ /* 0x002fe400078e0094 */
[----:B--2---:R-:W-:Y:S01]  /*b6d0*/  FFMA.FTZ R135, R3, R135, R144 ;  /* 0x0000008703877223 */ /* 0x004fe20000010090 */
[----:B------:R-:W-:Y:S04]  /*b6e0*/  LOP3.LUT R3, R161, UR30, R188, 0x96, !PT ;  /* 0x0000001ea1037c12 */ /* 0x000fe8000f8e96bc */
[----:B------:R1:W-:Y:S01]  /*b6f0*/  MUFU.EX2 R144, R158 ;  /* 0x0000009e00907308 */ /* 0x0003e20000000800 */
[----:B------:R-:W-:Y:S01]  /*b700*/  FADD.FTZ R135, R185, R135 ;  /* 0x00000087b9877221 */ /* 0x000fe20000010000 */
[----:B------:R-:W-:Y:S02]  /*b710*/  LOP3.LUT R133, R3, 0xff, RZ, 0xc0, !PT ;  /* 0x000000ff03857812 */ /* 0x000fe400078ec0ff */
[----:B------:R-:W-:Y:S02]  /*b720*/  SHF.R.U32.HI R132, RZ, 0x18, R3 ;  /* 0x00000018ff847819 */ /* 0x000fe40000011603 */
[----:B---3--:R-:W-:Y:S02]  /*b730*/  ISETP.GE.U32.AND P1, PT, R149, R133, PT ;  /* 0x000000859500720c */ /* 0x008fe40003f26070 */
[----:B------:R-:W-:Y:S02]  /*b740*/  LOP3.LUT R133, R3, 0xffff, RZ, 0xc0, !PT ;  /* 0x0000ffff03857812 */ /* 0x000fe400078ec0ff */
[----:B------:R-:W-:Y:S02]  /*b750*/  ISETP.GE.U32.AND P6, PT, R149, R132, PT ;  /* 0x000000849500720c */ /* 0x000fe40003fc6070 */
[----:B------:R-:W-:Y:S02]  /*b760*/  SHF.R.U32.HI R133, RZ, 0x8, R133 ;  /* 0x00000008ff857819 */ /* 0x000fe40000011685 */
[----:B------:R-:W-:Y:S02]  /*b770*/  SHF.R.U32.HI R3, RZ, 0x10, R3 ;  /* 0x00000010ff037819 */ /* 0x000fe40000011603 */
[----:B------:R-:W-:Y:S02]  /*b780*/  LOP3.LUT R133, R133, 0xffff, RZ, 0xc0, !PT ;  /* 0x0000ffff85857812 */ /* 0x000fe400078ec0ff */
[----:B------:R-:W-:Y:S01]  /*b790*/  LOP3.LUT R3, R3, 0xff, RZ, 0xc0, !PT ;  /* 0x000000ff03037812 */ /* 0x000fe200078ec0ff */
[----:B------:R-:W-:Y:S01]  /*b7a0*/  @!P1 HFMA2.BF16_V2 R246, -RZ.H0_H0, RZ.H0_H0, -R140.H0_H0 ;  /* 0x200000fffff69231 */ /* 0x000fe2000034098c */
[----:B------:R-:W-:Y:S02]  /*b7b0*/  ISETP.GE.U32.AND P5, PT, R149, R133, PT ;  /* 0x000000859500720c */ /* 0x000fe40003fa6070 */
[----:B------:R-:W-:Y:S01]  /*b7c0*/  PRMT R133, R140, 0x7632, R133 ;  /* 0x000076328c857816 */ /* 0x000fe20000000085 */
[----:B-1----:R-:W-:Y:S01]  /*b7d0*/  IMAD.MOV.U32 R158, RZ, RZ, R142 ;  /* 0x000000ffff9e7224 */ /* 0x002fe200078e008e */
[----:B------:R-:W-:Y:S01]  /*b7e0*/  IADD3.X R185, R183, UR33, RZ, P0, !PT ;  /* 0x00000021b7b97c10 */ /* 0x000fe200087fe4ff */
[----:B------:R-:W-:Y:S01]  /*b7f0*/  FADD.FTZ R142, R136, R135 ;  /* 0x00000087888e7221 */ /* 0x000fe20000010000 */
[----:B------:R-:W-:Y:S02]  /*b800*/  PRMT R132, R140, 0x5410, R133 ;  /* 0x000054108c847816 */ /* 0x000fe40000000085 */
[C---:B------:R-:W-:Y:S01]  /*b810*/  F2FP.BF16.PACK_AB R136, R139.reuse, R136 ;  /* 0x000000888b88723e */ /* 0x040fe200000010ff */
[----:B------:R-:W-:Y:S01]  /*b820*/  FADD.FTZ R139, R139, R142 ;  /* 0x0000008e8b8b7221 */ /* 0x000fe20000010000 */
[----:B------:R-:W-:Y:S02]  /*b830*/  LOP3.LUT R142, R160, 0xffff, RZ, 0xc0, !PT ;  /* 0x0000ffffa08e7812 */ /* 0x000fe400078ec0ff */
[----:B------:R-:W-:Y:S01]  /*b840*/  ISETP.GE.U32.AND P0, PT, R149, R3, PT ;  /* 0x000000039500720c */ /* 0x000fe20003f06070 */
[----:B------:R-:W-:Y:S01]  /*b850*/  @!P5 HFMA2.BF16_V2 R245, -RZ.H0_H0, RZ.H0_H0, -R133.H0_H0 ;  /* 0x200000fffff5d231 */ /* 0x000fe20000340985 */
[----:B------:R-:W-:Y:S02]  /*b860*/  SHF.R.U32.HI R146, RZ, 0x8, R142 ;  /* 0x00000008ff927819 */ /* 0x000fe4000001168e */
[----:B------:R1:W2:Y:S01]  /*b870*/  MUFU.EX2 R142, R147 ;  /* 0x00000093008e7308 */ /* 0x0002a20000000800 */
[----:B------:R-:W-:Y:S02]  /*b880*/  @!P1 PRMT R140, R246, 0x5410, RZ ;  /* 0x00005410f68c9816 */ /* 0x000fe400000000ff */
[----:B------:R-:W-:Y:S02]  /*b890*/  @!P5 PRMT R133, R245, 0x5410, RZ ;  /* 0x00005410f585d816 */ /* 0x000fe400000000ff */
[----:B------:R-:W-:Y:S01]  /*b8a0*/  PRMT R3, R134, 0x7632, R3 ;  /* 0x0000763286037816 */ /* 0x000fe20000000003 */
[----:B------:R3:W-:Y:S01]  /*b8b0*/  STG.E.U16 [R182.64], R140 ;  /* 0x0000008cb6007986 */ /* 0x0007e2000c101514 */
[----:B------:R-:W-:Y:S02]  /*b8c0*/  LOP3.LUT R135, R160, 0xff, RZ, 0xc0, !PT ;  /* 0x000000ffa0877812 */ /* 0x000fe400078ec0ff */
[----:B------:R-:W-:Y:S01]  /*b8d0*/  @!P0 HFMA2.BF16_V2 R244, -RZ.H0_H0, RZ.H0_H0, -R134.H0_H0 ;  /* 0x200000fffff48231 */ /* 0x000fe20000340986 */
[----:B------:R4:W-:Y:S01]  /*b8e0*/  STG.E.U16 [R182.64+0x2], R133 ;  /* 0x00000285b6007986 */ /* 0x0009e2000c101514 */
[----:B------:R-:W-:Y:S01]  /*b8f0*/  @!P6 HFMA2.BF16_V2 R243, -RZ.H0_H0, RZ.H0_H0, -R3.H0_H0 ;  /* 0x200000fffff3e231 */ /* 0x000fe20000340903 */
[----:B------:R-:W-:Y:S01]  /*b900*/  LOP3.LUT P1, RZ, R163, 0x4, RZ, 0xc0, !PT ;  /* 0x00000004a3ff7812 */ /* 0x000fe2000782c0ff */
[----:B------:R-:W-:Y:S02]  /*b910*/  IMAD.MOV.U32 R163, RZ, RZ, R155 ;  /* 0x000000ffffa37224 */ /* 0x000fe400078e009b */
[----:B------:R-:W-:Y:S04]  /*b920*/  IMAD.MOV.U32 R155, RZ, RZ, R153 ;  /* 0x000000ffff9b7224 */ /* 0x000fe800078e0099 */
[----:B------:R-:W-:Y:S01]  /*b930*/  MUFU.EX2 R163, R168 ;  /* 0x000000a800a37308 */ /* 0x000fe20000000800 */
[----:B-1----:R-:W-:Y:S02]  /*b940*/  IMAD.MOV.U32 R147, RZ, RZ, R145 ;  /* 0x000000ffff937224 */ /* 0x002fe400078e0091 */
[----:B------:R-:W-:Y:S01]  /*b950*/  FADD.FTZ R145, R143, R141 ;  /* 0x0000008d8f917221 */ /* 0x000fe20000010000 */
[----:B------:R-:W-:Y:S01]  /*b960*/  LOP3.LUT R141, R146, 0xffff, RZ, 0xc0, !PT ;  /* 0x0000ffff928d7812 */ /* 0x000fe200078ec0ff */
[----:B--2---:R-:W-:Y:S05]  /*b970*/  FADD.FTZ R148, R142, R139 ;  /* 0x0000008b8e947221 */ /* 0x004fea0000010000 */
[----:B------:R-:W-:Y:S01]  /*b980*/  MUFU.EX2 R146, R147 ;  /* 0x0000009300927308 */ /* 0x000fe20000000800 */
[C---:B------:R-:W-:Y:S02]  /*b990*/  ISETP.GE.U32.AND P5, PT, R149.reuse, R141, PT ;  /* 0x0000008d9500720c */ /* 0x040fe40003fa6070 */
[C---:B---3--:R-:W-:Y:S01]  /*b9a0*/  F2FP.BF16.PACK_AB R140, R144.reuse, R143 ;  /* 0x0000008f908c723e */ /* 0x048fe200000010ff */
[----:B------:R-:W-:Y:S01]  /*b9b0*/  FADD.FTZ R144, R144, R145 ;  /* 0x0000009190907221 */ /* 0x000fe20000010000 */
[----:B------:R-:W-:Y:S02]  /*b9c0*/  SHF.R.U32.HI R141, RZ, 0x10, R160 ;  /* 0x00000010ff8d7819 */ /* 0x000fe400000116a0 */
[----:B----4-:R-:W-:Y:S02]  /*b9d0*/  PRMT R133, R134, 0x5410, R3 ;  /* 0x0000541086857816 */ /* 0x010fe40000000003 */
[----:B------:R-:W-:Y:S01]  /*b9e0*/  @!P0 PRMT R134, R244, 0x5410, RZ ;  /* 0x00005410f4868816 */ /* 0x000fe200000000ff */
[----:B------:R1:W2:Y:S01]  /*b9f0*/  MUFU.EX2 R145, R158 ;  /* 0x0000009e00917308 */ /* 0x0002a20000000800 */
[----:B------:R-:W-:Y:S02]  /*ba00*/  ISETP.GE.U32.AND P0, PT, R149, R135, PT ;  /* 0x000000879500720c */ /* 0x000fe40003f06070 */
[----:B------:R-:W-:Y:S01]  /*ba10*/  PRMT R135, R138, 0x7632, R135 ;  /* 0x000076328a877816 */ /* 0x000fe20000000087 */
[----:B------:R3:W-:Y:S01]  /*ba20*/  STG.E.U16 [R184.64], R134 ;  /* 0x00000086b8007986 */ /* 0x0007e2000c101514 */
[----:B------:R-:W-:Y:S02]  /*ba30*/  @!P6 PRMT R3, R243, 0x5410, RZ ;  /* 0x00005410f303e816 */ /* 0x000fe400000000ff */
[----:B------:R-:W-:Y:S01]  /*ba40*/  LOP3.LUT R141, R141, 0xff, RZ, 0xc0, !PT ;  /* 0x000000ff8d8d7812 */ /* 0x000fe200078ec0ff */
[----:B------:R-:W-:Y:S02]  /*ba50*/  @!P5 HFMA2.BF16_V2 R240, -RZ.H0_H0, RZ.H0_H0, -R135.H0_H0 ;  /* 0x200000fffff0d231 */ /* 0x000fe40000340987 */
[----:B------:R4:W4:Y:S01]  /*ba60*/  MUFU.EX2 R143, R159 ;  /* 0x0000009f008f7308 */ /* 0x0009220000000800 */
[----:B------:R4:W-:Y:S03]  /*ba70*/  STG.E.U16 [R184.64+0x2], R3 ;  /* 0x00000203b8007986 */ /* 0x0009e6000c101514 */
[----:B------:R-:W-:Y:S01]  /*ba80*/  @!P0 HFMA2.BF16_V2 R242, -RZ.H0_H0, RZ.H0_H0, -R138.H0_H0 ;  /* 0x200000fffff28231 */ /* 0x000fe2000034098a */
[----:B-1----:R-:W-:Y:S02]  /*ba90*/  IMAD.MOV.U32 R158, RZ, RZ, R150 ;  /* 0x000000ffff9e7224 */ /* 0x002fe400078e0096 */
[----:B--2---:R-:W-:Y:S04]  /*baa0*/  FADD.FTZ R147, R145, R144 ;  /* 0x0000009091937221 */ /* 0x004fe80000010000 */
[----:B------:R-:W-:Y:S01]  /*bab0*/  FADD.FTZ R147, R146, R147 ;  /* 0x0000009392937221 */ /* 0x000fe20000010000 */
[----:B---3--:R-:W-:Y:S02]  /*bac0*/  PRMT R134, R138, 0x5410, R135 ;  /* 0x000054108a867816 */ /* 0x008fe40000000087 */
[----:B------:R-:W-:Y:S01]  /*bad0*/  @!P5 PRMT R135, R240, 0x5410, RZ ;  /* 0x00005410f087d816 */ /* 0x000fe200000000ff */
[----:B----4-:R-:W-:Y:S01]  /*bae0*/  IMAD.MOV.U32 R159, RZ, RZ, R151 ;  /* 0x000000ffff9f7224 */ /* 0x010fe200078e0097 */
[----:B------:R-:W-:Y:S01]  /*baf0*/  @!P0 PRMT R138, R242, 0x5410, RZ ;  /* 0x00005410f28a8816 */ /* 0x000fe200000000ff */
[----:B------:R-:W-:Y:S01]  /*bb00*/  IMAD.WIDE.U32 R150, R137, -0x2daee0ad, RZ ;  /* 0xd2511f5389967825 */ /* 0x000fe200078e00ff */
[----:B------:R-:W-:Y:S01]  /*bb10*/  ISETP.GE.U32.AND P0, PT, R149, R141, PT ;  /* 0x0000008d9500720c */ /* 0x000fe20003f06070 */
[----:B------:R1:W-:Y:S01]  /*bb20*/  STG.E.U16 [R182.64+0x12], R135 ;  /* 0x00001287b6007986 */ /* 0x0003e2000c101514 */
[----:B------:R-:W-:Y:S02]  /*bb30*/  SHF.R.U32.HI R141, RZ, 0x18, R160 ;  /* 0x00000018ff8d7819 */ /* 0x000fe400000116a0 */
[----:B------:R-:W-:Y:S01]  /*bb40*/  LOP3.LUT R139, R151, UR29, R176, 0x96, !PT ;  /* 0x0000001d978b7c12 */ /* 0x000fe2000f8e96b0 */
[----:B------:R2:W-:Y:S01]  /*bb50*/  STG.E.U16 [R182.64+0x10], R138 ;  /* 0x0000108ab6007986 */ /* 0x0005e2000c101514 */
[----:B------:R-:W-:Y:S02]  /*bb60*/  ISETP.GE.U32.AND P6, PT, R149, R141, PT ;  /* 0x0000008d9500720c */ /* 0x000fe40003fc6070 */
[----:B------:R-:W-:Y:S02]  /*bb70*/  PRMT R141, R136, 0x7632, R141 ;  /* 0x00007632888d7816 */ /* 0x000fe4000000008d */
[C---:B------:R-:W-:Y:S02]  /*bb80*/  LOP3.LUT R3, R139.reuse, 0xffff, RZ, 0xc0, !PT ;  /* 0x0000ffff8b037812 */ /* 0x040fe400078ec0ff */
[----:B------:R-:W-:Y:S01]  /*bb90*/  LOP3.LUT R137, R139, 0xff, RZ, 0xc0, !PT ;  /* 0x000000ff8b897812 */ /* 0x000fe200078ec0ff */
[----:B------:R-:W-:Y:S01]  /*bba0*/  @!P0 HFMA2.BF16_V2 R241, -RZ.H0_H0, RZ.H0_H0, -R136.H0_H0 ;  /* 0x200000fffff18231 */ /* 0x000fe20000340988 */
[----:B------:R-:W-:Y:S02]  /*bbb0*/  SHF.R.U32.HI R3, RZ, 0x8, R3 ;  /* 0x00000008ff037819 */ /* 0x000fe40000011603 */
[----:B------:R-:W-:Y:S02]  /*bbc0*/  ISETP.GE.U32.AND P5, PT, R149, R137, PT ;  /* 0x000000899500720c */ /* 0x000fe40003fa6070 */
[----:B------:R-:W-:Y:S01]  /*bbd0*/  LOP3.LUT R3, R3, 0xffff, RZ, 0xc0, !PT ;  /* 0x0000ffff03037812 */ /* 0x000fe200078ec0ff */
[----:B------:R-:W-:Y:S01]  /*bbe0*/  @!P6 HFMA2.BF16_V2 R239, -RZ.H0_H0, RZ.H0_H0, -R141.H0_H0 ;  /* 0x200000ffffefe231 */ /* 0x000fe2000034098d */
[----:B------:R-:W-:Y:S02]  /*bbf0*/  PRMT R137, R140, 0x7632, R137 ;  /* 0x000076328c897816 */ /* 0x000fe40000000089 */
[--C-:B------:R-:W-:Y:S02]  /*bc00*/  SHF.R.U32.HI R144, RZ, 0x18, R139.reuse ;  /* 0x00000018ff907819 */ /* 0x100fe4000001168b */
[----:B------:R-:W-:Y:S02]  /*bc10*/  SHF.R.U32.HI R139, RZ, 0x10, R139 ;  /* 0x00000010ff8b7819 */ /* 0x000fe4000001168b */
[C---:B------:R-:W-:Y:S01]  /*bc20*/  F2FP.BF16.PACK_AB R142, R143.reuse, R142 ;  /* 0x0000008e8f8e723e */ /* 0x040fe200000010ff */
[----:B------:R-:W-:Y:S01]  /*bc30*/  FADD.FTZ R143, R143, R148 ;  /* 0x000000948f8f7221 */ /* 0x000fe20000010000 */
[----:B-1----:R-:W-:Y:S01]  /*bc40*/  PRMT R135, R136, 0x5410, R141 ;  /* 0x0000541088877816 */ /* 0x002fe2000000008d */
[----:B------:R-:W-:Y:S01]  /*bc50*/  @!P5 HFMA2.BF16_V2 R238, -RZ.H0_H0, RZ.H0_H0, -R140.H0_H0 ;  /* 0x200000ffffeed231 */ /* 0x000fe2000034098c */
[----:B------:R-:W-:Y:S02]  /*bc60*/  @!P6 PRMT R141, R239, 0x5410, RZ ;  /* 0x00005410ef8de816 */ /* 0x000fe400000000ff */
[----:B------:R-:W-:Y:S01]  /*bc70*/  @!P0 PRMT R136, R241, 0x5410, RZ ;  /* 0x00005410f1888816 */ /* 0x000fe200000000ff */
[----:B--2---:R1:W2:Y:S01]  /*bc80*/  MUFU.EX2 R138, R162 ;  /* 0x000000a2008a7308 */ /* 0x0042a20000000800 */
[C---:B------:R-:W-:Y:S01]  /*bc90*/  ISETP.GE.U32.AND P0, PT, R149.reuse, R3, PT ;  /* 0x000000039500720c */ /* 0x040fe20003f06070 */
[----:B------:R3:W-:Y:S01]  /*bca0*/  STG.E.U16 [R184.64+0x12], R141 ;  /* 0x0000128db8007986 */ /* 0x0007e2000c101514 */
[----:B------:R-:W-:Y:S02]  /*bcb0*/  F2FP.BF16.PACK_AB R3, R146, R145 ;  /* 0x000000919203723e */ /* 0x000fe400000010ff */
[----:B------:R-:W-:Y:S01]  /*bcc0*/  PRMT R146, R140, 0x5410, R137 ;  /* 0x000054108c927816 */ /* 0x000fe20000000089 */
[----:B------:R4:W-:Y:S01]  /*bcd0*/  STG.E.U16 [R184.64+0x10], R136 ;  /* 0x00001088b8007986 */ /* 0x0009e2000c101514 */
[----:B------:R-:W-:Y:S02]  /*bce0*/  @!P5 PRMT R140, R238, 0x5410, RZ ;  /* 0x00005410ee8cd816 */ /* 0x000fe400000000ff */
[----:B------:R-:W-:Y:S02]  /*bcf0*/  ISETP.GE.U32.AND P5, PT, R149, R144, PT ;  /* 0x000000909500720c */ /* 0x000fe40003fa6070 */
[C---:B------:R-:W-:Y:S01]  /*bd00*/  LOP3.LUT R144, R150.reuse, 0xff, RZ, 0xc0, !PT ;  /* 0x000000ff96907812 */ /* 0x040fe200078ec0ff */
[----:B------:R4:W-:Y:S01]  /*bd10*/  STG.E.U16 [R182.64+0x20], R140 ;  /* 0x0000208cb6007986 */ /* 0x0009e2000c101514 */
[----:B------:R-:W-:Y:S01]  /*bd20*/  LOP3.LUT R139, R139, 0xff, RZ, 0xc0, !PT ;  /* 0x000000ff8b8b7812 */ /* 0x000fe200078ec0ff */
[----:B------:R-:W-:Y:S01]  /*bd30*/  @!P0 HFMA2.BF16_V2 R237, -RZ.H0_H0, RZ.H0_H0, -R137.H0_H0 ;  /* 0x200000ffffed8231 */ /* 0x000fe20000340989 */
[----:B------:R-:W-:Y:S02]  /*bd40*/  LOP3.LUT R176, R151, UR29, R176, 0x96, !PT ;  /* 0x0000001d97b07c12 */ /* 0x000fe4000f8e96b0 */
[----:B------:R-:W-:Y:S02]  /*bd50*/  ISETP.GE.U32.AND P6, PT, R149, R139, PT ;  /* 0x0000008b9500720c */ /* 0x000fe40003fc6070 */
[----:B------:R-:W-:Y:S02]  /*bd60*/  @!P0 PRMT R137, R237, 0x5410, RZ ;  /* 0x00005410ed898816 */ /* 0x000fe400000000ff */
[----:B------:R-:W-:Y:S02]  /*bd70*/  ISETP.GE.U32.AND P0, PT, R149, R144, PT ;  /* 0x000000909500720c */ /* 0x000fe40003f06070 */
[----:B------:R-:W-:Y:S01]  /*bd80*/  LOP3.LUT R144, R150, 0xffff, RZ, 0xc0, !PT ;  /* 0x0000ffff96907812 */ /* 0x000fe200078ec0ff */
[----:B-1----:R-:W-:Y:S01]  /*bd90*/  IMAD.MOV.U32 R162, RZ, RZ, R154 ;  /* 0x000000ffffa27224 */ /* 0x002fe200078e009a */
[----:B------:R-:W-:Y:S01]  /*bda0*/  PRMT R139, R142, 0x7632, R139 ;  /* 0x000076328e8b7816 */ /* 0x000fe2000000008b */
[----:B------:R-:W-:Y:S01]  /*bdb0*/  IMAD.MOV.U32 R154, RZ, RZ, R152 ;  /* 0x000000ffff9a7224 */ /* 0x000fe200078e0098 */
[----:B------:R-:W-:Y:S01]  /*bdc0*/  SHF.R.U32.HI R144, RZ, 0x8, R144 ;  /* 0x00000008ff907819 */ /* 0x000fe20000011690 */
[----:B--2---:R-:W-:Y:S01]  /*bdd0*/  FADD.FTZ R148, R138, R143 ;  /* 0x0000008f8a947221 */ /* 0x004fe20000010000 */
[----:B---3--:R1:W-:Y:S01]  /*bde0*/  MUFU.EX2 R141, R170 ;  /* 0x000000aa008d7308 */ /* 0x0083e20000000800 */
[----:B------:R-:W-:Y:S01]  /*bdf0*/  @!P6 HFMA2.BF16_V2 R231, -RZ.H0_H0, RZ.H0_H0, -R142.H0_H0 ;  /* 0x200000ffffe7e231 */ /* 0x000fe2000034098e */
[----:B------:R-:W-:Y:S01]  /*be00*/  LOP3.LUT R143, R144, 0xffff, RZ, 0xc0, !PT ;  /* 0x0000ffff908f7812 */ /* 0x000fe200078ec0ff */
[----:B------:R2:W-:Y:S01]  /*be10*/  STG.E.U16 [R182.64+0x22], R137 ;  /* 0x00002289b6007986 */ /* 0x0005e2000c101514 */
[C---:B----4-:R-:W-:Y:S01]  /*be20*/  PRMT R136, R3.reuse, 0x7632, R136 ;  /* 0x0000763203887816 */ /* 0x050fe20000000088 */
[----:B------:R-:W-:Y:S01]  /*be30*/  @!P0 HFMA2.BF16_V2 R236, -RZ.H0_H0, RZ.H0_H0, -R3.H0_H0 ;  /* 0x200000ffffec8231 */ /* 0x000fe20000340903 */
[----:B------:R-:W-:Y:S01]  /*be40*/  PRMT R144, R142, 0x5410, R139 ;  /* 0x000054108e907816 */ /* 0x000fe2000000008b */
[----:B------:R-:W-:Y:S01]  /*be50*/  @!P5 HFMA2.BF16_V2 R230, -RZ.H0_H0, RZ.H0_H0, -R139.H0_H0 ;  /* 0x200000ffffe6d231 */ /* 0x000fe2000034098b */
[----:B------:R-:W-:Y:S01]  /*be60*/  PRMT R145, R3, 0x5410, R136 ;  /* 0x0000541003917816 */ /* 0x000fe20000000088 */
[----:B------:R-:W-:Y:S01]  /*be70*/  FADD.FTZ R148, R187, R148 ;  /* 0x00000094bb947221 */ /* 0x000fe20000010000 */
[----:B------:R-:W3:Y:S01]  /*be80*/  MUFU.EX2 R152, R171 ;  /* 0x000000ab00987308 */ /* 0x000ee20000000800 */
[----:B------:R-:W-:Y:S02]  /*be90*/  @!P0 PRMT R3, R236, 0x5410, RZ ;  /* 0x00005410ec038816 */ /* 0x000fe400000000ff */
[----:B------:R-:W-:Y:S01]  /*bea0*/  ISETP.GE.U32.AND P0, PT, R149, R143, PT ;  /* 0x0000008f9500720c */ /* 0x000fe20003f06070 */
[----:B------:R-:W-:Y:S01]  /*beb0*/  FADD.FTZ R148, R186, R148 ;  /* 0x00000094ba947221 */ /* 0x000fe20000010000 */
[----:B------:R-:W-:Y:S02]  /*bec0*/  SHF.R.U32.HI R143, RZ, 0x10, R150 ;  /* 0x00000010ff8f7819 */ /* 0x000fe40000011696 */
[----:B------:R-:W-:Y:S02]  /*bed0*/  @!P6 PRMT R142, R231, 0x5410, RZ ;  /* 0x00005410e78ee816 */ /* 0x000fe400000000ff */
[----:B------:R-:W-:Y:S02]  /*bee0*/  LOP3.LUT R143, R143, 0xff, RZ, 0xc0, !PT ;  /* 0x000000ff8f8f7812 */ /* 0x000fe400078ec0ff */
[----:B------:R-:W-:Y:S01]  /*bef0*/  @!P5 PRMT R139, R230, 0x5410, RZ ;  /* 0x00005410e68bd816 */ /* 0x000fe200000000ff */
[----:B------:R-:W-:Y:S01]  /*bf00*/  STG.E.U16 [R184.64+0x20], R142 ;  /* 0x0000208eb8007986 */ /* 0x000fe2000c101514 */
[----:B------:R-:W-:Y:S01]  /*bf10*/  ISETP.GE.U32.AND P6, PT, R149, R143, PT ;  /* 0x0000008f9500720c */ /* 0x000fe20003fc6070 */
[----:B-1----:R-:W-:Y:S01]  /*bf20*/  IMAD.MOV.U32 R170, RZ, RZ, R154 ;  /* 0x000000ffffaa7224 */ /* 0x002fe200078e009a */
[----:B------:R-:W-:Y:S01]  /*bf30*/  LOP3.LUT R149, R157, UR31, RZ, 0x3c, !PT ;  /* 0x0000001f9d957c12 */ /* 0x000fe2000f8e3cff */
[----:B------:R1:W-:Y:S01]  /*bf40*/  STG.E.U16 [R184.64+0x22], R139 ;  /* 0x0000228bb8007986 */ /* 0x0003e2000c101514 */
[----:B------:R-:W-:Y:S01]  /*bf50*/  @!P0 HFMA2.BF16_V2 R235, -RZ.H0_H0, RZ.H0_H0, -R136.H0_H0 ;  /* 0x200000ffffeb8231 */ /* 0x000fe20000340988 */
[----:B------:R-:W-:Y:S01]  /*bf60*/  F2FP.BF16.PACK_AB R138, R187, R138 ;  /* 0x0000008abb8a723e */ /* 0x000fe200000010ff */
[----:B------:R-:W-:Y:S01]  /*bf70*/  IMAD.MOV.U32 R187, RZ, RZ, R161 ;  /* 0x000000ffffbb7224 */ /* 0x000fe200078e00a1 */
[----:B------:R4:W-:Y:S01]  /*bf80*/  STG.E.U16 [R182.64+0x30], R3 ;  /* 0x00003003b6007986 */ /* 0x0009e2000c101514 */
[----:B------:R-:W-:Y:S01]  /*bf90*/  IMAD.WIDE.U32 R156, R149, -0x326172a9, RZ ;  /* 0xcd9e8d57959c7825 */ /* 0x000fe200078e00ff */
[----:B------:R-:W-:Y:S02]  /*bfa0*/  @!P0 PRMT R136, R235, 0x5410, RZ ;  /* 0x00005410eb888816 */ /* 0x000fe400000000ff */
[----:B---3--:R-:W-:Y:S01]  /*bfb0*/  F2FP.BF16.PACK_AB R140, R141, R152 ;  /* 0x000000988d8c723e */ /* 0x008fe200000010ff */
[----:B------:R-:W-:Y:S01]  /*bfc0*/  FADD.FTZ R154, R152, R147 ;  /* 0x00000093989a7221 */ /* 0x000fe20000010000 */
[----:B------:R-:W-:Y:S01]  /*bfd0*/  LOP3.LUT R149, R157, UR24, R170, 0x96, !PT ;  /* 0x000000189d957c12 */ /* 0x000fe2000f8e96aa */
[----:B------:R-:W-:Y:S01]  /*bfe0*/  IMAD.MOV.U32 R171, RZ, RZ, R155 ;  /* 0x000000ffffab7224 */ /* 0x000fe200078e009b */
[----:B------:R-:W-:Y:S01]  /*bff0*/  LOP3.LUT R147, R159, UR19, R156, 0x96, !PT ;  /* 0x000000139f937c12 */ /* 0x000fe2000f8e969c */
[----:B------:R-:W-:Y:S01]  /*c000*/  FADD.FTZ R141, R141, R154 ;  /* 0x0000009a8d8d7221 */ /* 0x000fe20000010000 */
[----:B------:R3:W-:Y:S01]  /*c010*/  STG.E.U16 [R182.64+0x32], R136 ;  /* 0x00003288b6007986 */ /* 0x0007e2000c101514 */
[----:B------:R-:W-:Y:S01]  /*c020*/  IMAD.WIDE.U32 R152, R149, -0x2daee0ad, RZ ;  /* 0xd2511f5395987825 */ /* 0x000fe200078e00ff */
[----:B------:R-:W-:Y:S01]  /*c030*/  @!P6 HFMA2.BF16_V2 R233, -RZ.H0_H0, RZ.H0_H0, -R138.H0_H0 ;  /* 0x200000ffffe9e231 */ /* 0x000fe2000034098a */
[----:B------:R-:W-:Y:S02]  /*c040*/  SHF.R.U32.HI R143, RZ, 0x18, R150 ;  /* 0x00000018ff8f7819 */ /* 0x000fe40000011696 */
[----:B------:R-:W-:Y:S01]  /*c050*/  IMAD.WIDE.U32 R154, R147, -0x2daee0ad, RZ ;  /* 0xd2511f53939a7825 */ /* 0x000fe200078e00ff */
[----:B------:R-:W-:Y:S04]  /*c060*/  LOP3.LUT R147, R153, UR7, R162, 0x96, !PT ;  /* 0x0000000799937c12 */ /* 0x000fe8000f8e96a2 */
[----:B--2---:R-:W-:Y:S01]  /*c070*/  LOP3.LUT R137, R155, UR26, R152, 0x96, !PT ;  /* 0x0000001a9b897c12 */ /* 0x004fe2000f8e9698 */
[----:B------:R-:W-:Y:S01]  /*c080*/  IMAD.WIDE.U32 R170, R147, -0x326172a9, RZ ;  /* 0xcd9e8d5793aa7825 */ /* 0x000fe200078e00ff */
[----:B-1----:R-:W-:Y:S03]  /*c090*/  F2FP.BF16.PACK_AB R139, R181, R186 ;  /* 0x000000bab58b723e */ /* 0x002fe600000010ff */
[----:B------:R-:W-:Y:S01]  /*c0a0*/  IMAD.WIDE.U32 R156, R137, -0x326172a9, RZ ;  /* 0xcd9e8d57899c7825 */ /* 0x000fe200078e00ff */
[----:B------:R-:W-:Y:S02]  /*c0b0*/  LOP3.LUT R147, R171, UR6, R158, 0x96, !PT ;  /* 0x00000006ab937c12 */ /* 0x000fe4000f8e969e */
[----:B----4-:R-:W-:Y:S01]  /*c0c0*/  PRMT R3, R140, 0x7632, R3 ;  /* 0x000076328c037816 */ /* 0x010fe20000000003 */
[----:B------:R-:W1:Y:S01]  /*c0d0*/  MUFU.EX2 R158, R173 ;  /* 0x000000ad009e7308 */ /* 0x000e620000000800 */
[----:B------:R-:W-:Y:S01]  /*c0e0*/  LOP3.LUT R170, R157, UR28, R170, 0x96, !PT ;  /* 0x0000001c9daa7c12 */ /* 0x000fe2000f8e96aa */
[----:B------:R-:W-:Y:S04]  /*c0f0*/  IMAD.WIDE.U32 R152, R147, -0x2daee0ad, RZ ;  /* 0xd2511f5393987825 */ /* 0x000fe800078e00ff */
[----:B------:R-:W-:Y:S01]  /*c100*/  FADD.FTZ R147, R181, R148 ;  /* 0x00000094b5937221 */ /* 0x000fe20000010000 */
[----:B------:R-:W-:Y:S01]  /*c110*/  LOP3.LUT R154, R153, UR17, R154, 0x96, !PT ;  /* 0x00000011999a7c12 */ /* 0x000fe2000f8e969a */
[----:B------:R-:W2:Y:S01]  /*c120*/  LDC.U8 R181, c[0x0][0x2d8] ;  /* 0x0000b600ffb57b82 */ /* 0x000ea20000000000 */
[----:B------:R-:W-:Y:S04]  /*c130*/  IMAD.WIDE.U32 R170, R170, -0x2daee0ad, RZ ;  /* 0xd2511f53aaaa7825 */ /* 0x000fe800078e00ff */
[----:B------:R-:W-:Y:S01]  /*c140*/  IMAD.WIDE.U32 R154, R154, -0x326172a9, RZ ;  /* 0xcd9e8d579a9a7825 */ /* 0x000fe200078e00ff */
[----:B------:R-:W-:Y:S03]  /*c150*/  LOP3.LUT R152, R171, UR5, R152, 0x96, !PT ;  /* 0x00000005ab987c12 */ /* 0x000fe6000f8e9698 */
[----:B------:R-:W-:Y:S01]  /*c160*/  FADD.FTZ R148, R180, R141 ;  /* 0x0000008db4947221 */ /* 0x000fe20000010000 */
[----:B------:R-:W-:Y:S01]  /*c170*/  LOP3.LUT R142, R155, UR14, R156, 0x96, !PT ;  /* 0x0000000e9b8e7c12 */ /* 0x000fe2000f8e969c */
[----:B------:R-:W-:Y:S04]  /*c180*/  IMAD.WIDE.U32 R152, R152, -0x326172a9, RZ ;  /* 0xcd9e8d5798987825 */ /* 0x000fe800078e00ff */
[----:B------:R-:W-:Y:S01]  /*c190*/  FADD.FTZ R155, R179, R148 ;  /* 0x00000094b39b7221 */ /* 0x000fe20000010000 */
[----:B------:R-:W-:Y:S01]  /*c1a0*/  LOP3.LUT R156, R153, UR30, R154, 0x96, !PT ;  /* 0x0000001e999c7c12 */ /* 0x000fe2000f8e969a */
[----:B------:R-:W-:Y:S01]  /*c1b0*/  IMAD.MOV.U32 R186, RZ, RZ, R160 ;  /* 0x000000ffffba7224 */ /* 0x000fe200078e00a0 */
[----:B------:R-:W-:Y:S01]  /*c1c0*/  PRMT R148, R140, 0x5410, R3 ;  /* 0x000054108c947816 */ /* 0x000fe20000000003 */
[----:B------:R-:W4:Y:S01]  /*c1d0*/  MUFU.EX2 R160, R178 ;  /* 0x000000b200a07308 */ /* 0x000f220000000800 */
[----:B------:R-:W-:Y:S01]  /*c1e0*/  LOP3.LUT R137, R156, 0xff, RZ, 0xc0, !PT ;  /* 0x000000ff9c897812 */ /* 0x000fe200078ec0ff */
[----:B-1----:R-:W-:Y:S01]  /*c1f0*/  FADD.FTZ R155, R158, R155 ;  /* 0x0000009b9e9b7221 */ /* 0x002fe20000010000 */
[----:B------:R-:W-:Y:S01]  /*c200*/  LOP3.LUT R141, R156, 0xffff, RZ, 0xc0, !PT ;  /* 0x0000ffff9c8d7812 */ /* 0x000fe200078ec0ff */
[----:B------:R-:W-:Y:S01]  /*c210*/  IMAD.MOV.U32 R173, RZ, RZ, R189 ;  /* 0x000000ffffad7224 */ /* 0x000fe200078e00bd */
[----:B--2---:R-:W-:Y:S01]  /*c220*/  ISETP.GE.U32.AND P0, PT, R181, R137, PT ;  /* 0x00000089b500720c */ /* 0x004fe20003f06070 */
[----:B------:R-:W-:Y:S01]  /*c230*/  FADD.FTZ R171, R172, R155 ;  /* 0x0000009bacab7221 */ /* 0x000fe20000010000 */
[----:B------:R-:W-:Y:S02]  /*c240*/  SHF.R.U32.HI R141, RZ, 0x8, R141 ;  /* 0x00000008ff8d7819 */ /* 0x000fe4000001168d */
[----:B------:R-:W-:Y:S02]  /*c250*/  LOP3.LUT R149, R152, 0xffff, RZ, 0xc0, !PT ;  /* 0x0000ffff98957812 */ /* 0x000fe400078ec0ff */
[----:B------:R-:W-:Y:S02]  /*c260*/  LOP3.LUT R141, R141, 0xffff, RZ, 0xc0, !PT ;  /* 0x0000ffff8d8d7812 */ /* 0x000fe400078ec0ff */
[----:B------:R-:W-:Y:S02]  /*c270*/  SHF.R.U32.HI R149, RZ, 0x8, R149 ;  /* 0x00000008ff957819 */ /* 0x000fe40000011695 */
[----:B------:R-:W-:Y:S02]  /*c280*/  F2FP.BF16.PACK_AB R137, R179, R180 ;  /* 0x000000b4b389723e */ /* 0x000fe400000010ff */
[----:B------:R-:W-:Y:S01]  /*c290*/  LOP3.LUT R149, R149, 0xffff, RZ, 0xc0, !PT ;  /* 0x0000ffff95957812 */ /* 0x000fe200078ec0ff */
[----:B------:R-:W-:Y:S01]  /*c2a0*/  @!P0 HFMA2.BF16_V2 R234, -RZ.H0_H0, RZ.H0_H0, -R140.H0_H0 ;  /* 0x200000ffffea8231 */ /* 0x000fe2000034098c */
[----:B---3--:R-:W-:Y:S01]  /*c2b0*/  PRMT R136, R137, 0x7632, R136 ;  /* 0x0000763289887816 */ /* 0x008fe20000000088 */
[----:B------:R1:W2:Y:S01]  /*c2c0*/  MUFU.EX2 R180, R175 ;  /* 0x000000af00b47308 */ /* 0x0002a20000000800 */
[----:B------:R-:W-:Y:S02]  /*c2d0*/  SHF.R.U32.HI R157, RZ, 0x10, R156 ;  /* 0x00000010ff9d7819 */ /* 0x000fe4000001169c */
[----:B------:R-:W-:Y:S01]  /*c2e0*/  @!P0 PRMT R140, R234, 0x5410, RZ ;  /* 0x00005410ea8c8816 */ /* 0x000fe200000000ff */
[----:B----4-:R-:W-:Y:S01]  /*c2f0*/  FADD.FTZ R147, R160, R147 ;  /* 0x00000093a0937221 */ /* 0x010fe20000010000 */
[----:B------:R-:W-:Y:S02]  /*c300*/  ISETP.GE.U32.AND P0, PT, R181, R141, PT ;  /* 0x0000008db500720c */ /* 0x000fe40003f06070 */
[----:B------:R-:W-:Y:S01]  /*c310*/  LOP3.LUT R141, R152, 0xff, RZ, 0xc0, !PT ;  /* 0x000000ff988d7812 */ /* 0x000fe200078ec0ff */
[----:B------:R-:W-:Y:S01]  /*c320*/  FADD.FTZ R147, R174, R147 ;  /* 0x00000093ae937221 */ /* 0x000fe20000010000 */
[----:B------:R-:W-:Y:S02]  /*c330*/  PRMT R162, R137, 0x5410, R136 ;  /* 0x0000541089a27816 */ /* 0x000fe40000000088 */
[----:B------:R-:W-:Y:S02]  /*c340*/  ISETP.GE.U32.AND P5, PT, R181, R141, PT ;  /* 0x0000008db500720c */ /* 0x000fe40003fa6070 */
[----:B------:R-:W-:Y:S02]  /*c350*/  PRMT R141, R138, 0x7632, R141 ;  /* 0x000076328a8d7816 */ /* 0x000fe4000000008d */
[----:B------:R-:W-:Y:S02]  /*c360*/  LOP3.LUT R157, R157, 0xff, RZ, 0xc0, !PT ;  /* 0x000000ff9d9d7812 */ /* 0x000fe400078ec0ff */
[----:B------:R-:W-:Y:S01]  /*c370*/  SHF.R.U32.HI R156, RZ, 0x18, R156 ;  /* 0x00000018ff9c7819 */ /* 0x000fe2000001169c */
[----:B------:R-:W-:Y:S01]  /*c380*/  @!P0 HFMA2.BF16_V2 R232, -RZ.H0_H0, RZ.H0_H0, -R3.H0_H0 ;  /* 0x200000ffffe88231 */ /* 0x000fe20000340903 */
[----:B------:R-:W-:Y:S01]  /*c390*/  F2FP.BF16.PACK_AB R158, R172, R158 ;  /* 0x0000009eac9e723e */ /* 0x000fe200000010ff */
[----:B------:R-:W-:Y:S01]  /*c3a0*/  IMAD.MOV.U32 R172, RZ, RZ, R188 ;  /* 0x000000ffffac7224 */ /* 0x000fe200078e00bc */
[----:B------:R-:W-:Y:S01]  /*c3b0*/  F2FP.BF16.PACK_AB R160, R174, R160 ;  /* 0x000000a0aea0723e */ /* 0x000fe200000010ff */
[----:B------:R3:W5:Y:S01]  /*c3c0*/  LDL.LU.64 R188, [R1+0x60] ;  /* 0x0000600001bc7983 */ /* 0x0007620000300a00 */
[----:B------:R-:W-:Y:S01]  /*c3d0*/  @!P0 PRMT R3, R232, 0x5410, RZ ;  /* 0x00005410e8038816 */ /* 0x000fe200000000ff */
[----:B------:R-:W-:Y:S01]  /*c3e0*/  @!P5 HFMA2.BF16_V2 R228, -RZ.H0_H0, RZ.H0_H0, -R137.H0_H0 ;  /* 0x200000ffffe4d231 */ /* 0x000fe20000340989 */
[----:B------:R-:W-:Y:S02]  /*c3f0*/  ISETP.GE.U32.AND P0, PT, R181, R149, PT ;  /* 0x00000095b500720c */ /* 0x000fe40003f06070 */
[----:B------:R-:W-:Y:S02]  /*c400*/  PRMT R149, R138, 0x5410, R141 ;  /* 0x000054108a957816 */ /* 0x000fe4000000008d */
[----:B------:R-:W-:Y:S02]  /*c410*/  @!P6 PRMT R138, R233, 0x5410, RZ ;  /* 0x00005410e98ae816 */ /* 0x000fe400000000ff */
[CC--:B------:R-:W-:Y:S02]  /*c420*/  ISETP.GE.U32.AND P6, PT, R181.reuse, R143.reuse, PT ;  /* 0x0000008fb500720c */ /* 0x0c0fe40003fc6070 */
[----:B------:R-:W-:Y:S01]  /*c430*/  @!P5 PRMT R137, R228, 0x5410, RZ ;  /* 0x00005410e489d816 */ /* 0x000fe200000000ff */
[----:B------:R4:W-:Y:S01]  /*c440*/  STG.E.U16 [R184.64+0x30], R138 ;  /* 0x0000308ab8007986 */ /* 0x0009e2000c101514 */
[C---:B------:R-:W-:Y:S02]  /*c450*/  ISETP.GE.U32.AND P5, PT, R181.reuse, R143, PT ;  /* 0x0000008fb500720c */ /* 0x040fe40003fa6070 */
[----:B------:R-:W-:Y:S01]  /*c460*/  SHF.R.U32.HI R143, RZ, 0x10, R152 ;  /* 0x00000010ff8f7819 */ /* 0x000fe20000011698 */
[----:B------:R-:W-:Y:S01]  /*c470*/  @!P0 HFMA2.BF16_V2 R226, -RZ.H0_H0, RZ.H0_H0, -R136.H0_H0 ;  /* 0x200000ffffe28231 */ /* 0x000fe20000340988 */
[----:B-1----:R-:W-:Y:S02]  /*c480*/  PRMT R175, R181, 0x7054, R181 ;  /* 0x00007054b5af7816 */ /* 0x002fe400000000b5 */
[----:B------:R-:W-:Y:S02]  /*c490*/  LOP3.LUT R143, R143, 0xff, RZ, 0xc0, !PT ;  /* 0x000000ff8f8f7812 */ /* 0x000fe400078ec0ff */
[----:B------:R-:W-:Y:S01]  /*c4a0*/  @!P0 PRMT R136, R226, 0x5410, RZ ;  /* 0x00005410e2888816 */ /* 0x000fe200000000ff */
[----:B------:R-:W-:Y:S01]  /*c4b0*/  @!P6 HFMA2.BF16_V2 R229, -RZ.H0_H0, RZ.H0_H0, -R141.H0_H0 ;  /* 0x200000ffffe5e231 */ /* 0x000fe2000034098d */
[C---:B------:R-:W-:Y:S02]  /*c4c0*/  ISETP.GE.U32.AND P6, PT, R181.reuse, R156, PT ;  /* 0x0000009cb500720c */ /* 0x040fe40003fc6070 */
[----:B------:R-:W-:Y:S02]  /*c4d0*/  ISETP.GE.U32.AND P0, PT, R181, R143, PT ;  /* 0x0000008fb500720c */ /* 0x000fe40003f06070 */
[----:B------:R-:W-:Y:S02]  /*c4e0*/  @!P5 PRMT R141, R229, 0x5410, RZ ;  /* 0x00005410e58dd816 */ /* 0x000fe400000000ff */
[----:B------:R-:W-:Y:S02]  /*c4f0*/  ISETP.GE.U32.AND P5, PT, R181, R157, PT ;  /* 0x0000009db500720c */ /* 0x000fe40003fa6070 */
[----:B------:R-:W-:Y:S01]  /*c500*/  LOP3.LUT R154, R153, UR30, R154, 0x96, !PT ;  /* 0x0000001e999a7c12 */ /* 0x000fe2000f8e969a */
[----:B------:R1:W-:Y:S01]  /*c510*/  STG.E.U16 [R184.64+0x32], R141 ;  /* 0x0000328db8007986 */ /* 0x0003e2000c101514 */
[----:B------:R-:W-:Y:S02]  /*c520*/  LOP3.LUT R155, R176, 0xff, RZ, 0xc0, !PT ;  /* 0x000000ffb09b7812 */ /* 0x000fe400078ec0ff */
[----:B------:R-:W-:Y:S01]  /*c530*/  SHF.R.U32.HI R168, RZ, 0x10, R154 ;  /* 0x00000010ffa87819 */ /* 0x000fe2000001169a */
[----:B------:R2:W-:Y:S01]  /*c540*/  STG.E.U16 [R182.64+0x40], R140 ;  /* 0x0000408cb6007986 */ /* 0x0005e2000c101514 */
[C---:B------:R-:W-:Y:S01]  /*c550*/  PRMT R157, R160.reuse, 0x7632, R157 ;  /* 0x00007632a09d7816 */ /* 0x040fe2000000009d */
[----:B------:R-:W-:Y:S01]  /*c560*/  @!P0 HFMA2.BF16_V2 R221, -RZ.H0_H0, RZ.H0_H0, -R160.H0_H0 ;  /* 0x200000ffffdd8231 */ /* 0x000fe200003409a0 */
[C---:B----4-:R-:W-:Y:S01]  /*c570*/  PRMT R138, R139.reuse, 0x7632, R138 ;  /* 0x000076328b8a7816 */ /* 0x050fe2000000008a */
[----:B------:R4:W-:Y:S01]  /*c580*/  STG.E.U16 [R182.64+0x42], R3 ;  /* 0x00004203b6007986 */ /* 0x0009e2000c101514 */
[----:B------:R-:W-:Y:S01]  /*c590*/  PRMT R159, R160, 0x5410, R157 ;  /* 0x00005410a09f7816 */ /* 0x000fe2000000009d */
[----:B------:R-:W-:Y:S01]  /*c5a0*/  @!P5 HFMA2.BF16_V2 R227, -RZ.H0_H0, RZ.H0_H0, -R139.H0_H0 ;  /* 0x200000ffffe3d231 */ /* 0x000fe2000034098b */
[----:B------:R-:W-:Y:S01]  /*c5b0*/  PRMT R161, R139, 0x5410, R138 ;  /* 0x000054108ba17816 */ /* 0x000fe2000000008a */
[----:B------:R-:W-:Y:S01]  /*c5c0*/  @!P6 HFMA2.BF16_V2 R222, -RZ.H0_H0, RZ.H0_H0, -R138.H0_H0 ;  /* 0x200000ffffdee231 */ /* 0x000fe2000034098a */
[----:B------:R-:W-:Y:S02]  /*c5d0*/  @!P0 PRMT R160, R221, 0x5410, RZ ;  /* 0x00005410dda08816 */ /* 0x000fe400000000ff */
[----:B------:R-:W-:Y:S02]  /*c5e0*/  @!P5 PRMT R139, R227, 0x5410, RZ ;  /* 0x00005410e38bd816 */ /* 0x000fe400000000ff */
[----:B------:R-:W-:Y:S02]  /*c5f0*/  @!P6 PRMT R138, R222, 0x5410, RZ ;  /* 0x00005410de8ae816 */ /* 0x000fe400000000ff */
[----:B------:R-:W-:Y:S01]  /*c600*/  LOP3.LUT R168, R168, 0xff, RZ, 0xc0, !PT ;  /* 0x000000ffa8a87812 */ /* 0x000fe200078ec0ff */
[----:B------:R-:W-:Y:S04]  /*c610*/  STG.E.U16 [R184.64+0x40], R139 ;  /* 0x0000408bb8007986 */ /* 0x000fe8000c101514 */
[----:B------:R3:W-:Y:S01]  /*c620*/  STG.E.U16 [R184.64+0x42], R138 ;  /* 0x0000428ab8007986 */ /* 0x0007e2000c101514 */
[----:B-1----:R-:W-:Y:S03]  /*c630*/  SHF.R.U32.HI R141, RZ, 0x18, R152 ;  /* 0x00000018ff8d7819 */ /* 0x002fe60000011698 */
[----:B------:R-:W-:Y:S01]  /*c640*/  STG.E.U16 [R182.64+0x50], R137 ;  /* 0x00005089b6007986 */ /* 0x000fe2000c101514 */
[----:B------:R-:W-:Y:S01]  /*c650*/  ISETP.GE.U32.AND P5, PT, R181, R141, PT ;  /* 0x0000008db500720c */ /* 0x000fe20003fa6070 */
[----:B--2---:R-:W-:Y:S02]  /*c660*/  IMAD.MOV.U32 R140, RZ, RZ, R172 ;  /* 0x000000ffff8c7224 */ /* 0x004fe400078e00ac */
[----:B------:R-:W-:Y:S01]  /*c670*/  STG.E.U16 [R182.64+0x52], R136 ;  /* 0x00005288b6007986 */ /* 0x000fe2000c101514 */
[----:B------:R-:W-:Y:S01]  /*c680*/  IMAD.MOV.U32 R141, RZ, RZ, R173 ;  /* 0x000000ffff8d7224 */ /* 0x000fe200078e00ad */
[----:B----4-:R-:W-:Y:S01]  /*c690*/  PRMT R3, R158, 0x7632, R3 ;  /* 0x000076329e037816 */ /* 0x010fe20000000003 */
[----:B------:R-:W-:Y:S01]  /*c6a0*/  IMAD.WIDE.U32 R172, R142, -0x2daee0ad, RZ ;  /* 0xd2511f538eac7825 */ /* 0x000fe200078e00ff */
[----:B------:R1:W-:Y:S02]  /*c6b0*/  STG.E.U16 [R184.64+0x50], R160 ;  /* 0x000050a0b8007986 */ /* 0x0003e4000c101514 */
[----:B------:R-:W-:Y:S01]  /*c6c0*/  PRMT R156, R158, 0x5410, R3 ;  /* 0x000054109e9c7816 */ /* 0x000fe20000000003 */
[----:B------:R-:W-:Y:S01]  /*c6d0*/  IMAD.MOV.U32 R142, RZ, RZ, R140 ;  /* 0x000000ffff8e7224 */ /* 0x000fe200078e008c */
[C-C-:B------:R-:W-:Y:S01]  /*c6e0*/  LOP3.LUT R174, R173.reuse, UR29, R170.reuse, 0x96, !PT ;  /* 0x0000001dadae7c12 */ /* 0x140fe2000f8e96aa */
[----:B------:R-:W-:Y:S01]  /*c6f0*/  IMAD.MOV.U32 R143, RZ, RZ, R141 ;  /* 0x000000ffff8f7224 */ /* 0x000fe200078e008d */
[----:B------:R-:W-:Y:S01]  /*c700*/  LOP3.LUT R170, R173, UR29, R170, 0x96, !PT ;  /* 0x0000001dadaa7c12 */ /* 0x000fe2000f8e96aa */
[----:B------:R-:W-:Y:S01]  /*c710*/  @!P5 HFMA2.BF16_V2 R217, -RZ.H0_H0, RZ.H0_H0, -R157.H0_H0 ;  /* 0x200000ffffd9d231 */ /* 0x000fe2000034099d */
[C---:B------:R-:W-:Y:S02]  /*c720*/  LOP3.LUT R140, R174.reuse, 0xff, RZ, 0xc0, !PT ;  /* 0x000000ffae8c7812 */ /* 0x040fe400078ec0ff */
[----:B------:R-:W-:Y:S02]  /*c730*/  LOP3.LUT R141, R174, 0xffff, RZ, 0xc0, !PT ;  /* 0x0000ffffae8d7812 */ /* 0x000fe400078ec0ff */
[----:B------:R-:W-:Y:S01]  /*c740*/  ISETP.GE.U32.AND P6, PT, R181, R140, PT ;  /* 0x0000008cb500720c */ /* 0x000fe20003fc6070 */
[----:B------:R-:W-:Y:S01]  /*c750*/  FADD.FTZ R140, R180, R147 ;  /* 0x00000093b48c7221 */ /* 0x000fe20000010000 */
[----:B------:R-:W-:Y:S02]  /*c760*/  SHF.R.U32.HI R141, RZ, 0x8, R141 ;  /* 0x00000008ff8d7819 */ /* 0x000fe4000001168d */
[----:B---3--:R-:W-:Y:S02]  /*c770*/  LOP3.LUT R138, R172, 0xff, RZ, 0xc0, !PT ;  /* 0x000000ffac8a7812 */ /* 0x008fe400078ec0ff */
[----:B------:R-:W-:Y:S02]  /*c780*/  LOP3.LUT R139, R141, 0xffff, RZ, 0xc0, !PT ;  /* 0x0000ffff8d8b7812 */ /* 0x000fe400078ec0ff */
[C---:B------:R-:W-:Y:S01]  /*c790*/  F2FP.BF16.PACK_AB R180, R163.reuse, R180 ;  /* 0x000000b4a3b4723e */ /* 0x040fe200000010ff */
[----:B------:R-:W-:Y:S01]  /*c7a0*/  FADD.FTZ R163, R163, R140 ;  /* 0x0000008ca3a37221 */ /* 0x000fe20000010000 */
[----:B------:R-:W-:Y:S02]  /*c7b0*/  SHF.R.U32.HI R140, RZ, 0x18, R186 ;  /* 0x00000018ff8c7819 */ /* 0x000fe400000116ba */
[----:B------:R-:W-:Y:S01]  /*c7c0*/  SHF.R.U32.HI R141, RZ, 0x18, R176 ;  /* 0x00000018ff8d7819 */ /* 0x000fe200000116b0 */
[----:B------:R-:W-:Y:S01]  /*c7d0*/  @!P6 HFMA2.BF16_V2 R225, -RZ.H0_H0, RZ.H0_H0, -R158.H0_H0 ;  /* 0x200000ffffe1e231 */ /* 0x000fe2000034099e */
[----:B------:R-:W-:Y:S01]  /*c7e0*/  @!P5 PRMT R157, R217, 0x5410, RZ ;  /* 0x00005410d99dd816 */ /* 0x000fe200000000ff */
[----:B-1----:R-:W-:Y:S01]  /*c7f0*/  FADD.FTZ R160, R166, R163 ;  /* 0x000000a3a6a07221 */ /* 0x002fe20000010000 */
[----:B------:R-:W-:Y:S02]  /*c800*/  SHF.R.U32.HI R147, RZ, 0x10, R150 ;  /* 0x00000010ff937819 */ /* 0x000fe40000011696 */
[----:B------:R-:W-:Y:S01]  /*c810*/  @!P6 PRMT R158, R225, 0x5410, RZ ;  /* 0x00005410e19ee816 */ /* 0x000fe200000000ff */
[----:B------:R-:W-:Y:S01]  /*c820*/  STG.E.U16 [R184.64+0x52], R157 ;  /* 0x0000529db8007986 */ /* 0x000fe2000c101514 */
[----:B------:R-:W-:Y:S02]  /*c830*/  ISETP.GE.U32.AND P6, PT, R181, R139, PT ;  /* 0x0000008bb500720c */ /* 0x000fe40003fc6070 */
[----:B------:R-:W-:Y:S01]  /*c840*/  LOP3.LUT R139, R187, UR30, R142, 0x96, !PT ;  /* 0x0000001ebb8b7c12 */ /* 0x000fe2000f8e968e */
[----:B------:R-:W-:Y:S01]  /*c850*/  STG.E.U16 [R182.64+0x60], R158 ;  /* 0x0000609eb6007986 */ /* 0x000fe2000c101514 */
[----:B------:R-:W-:Y:S02]  /*c860*/  LOP3.LUT R147, R147, 0xff, RZ, 0xc0, !PT ;  /* 0x000000ff93937812 */ /* 0x000fe400078ec0ff */
[----:B------:R-:W-:Y:S02]  /*c870*/  LOP3.LUT R137, R139, 0xffff, RZ, 0xc0, !PT ;  /* 0x0000ffff8b897812 */ /* 0x000fe400078ec0ff */
[--C-:B------:R-:W-:Y:S02]  /*c880*/  SHF.R.U32.HI R165, RZ, 0x10, R174.reuse ;  /* 0x00000010ffa57819 */ /* 0x100fe400000116ae */
[----:B------:R-:W-:Y:S02]  /*c890*/  SHF.R.U32.HI R137, RZ, 0x8, R137 ;  /* 0x00000008ff897819 */ /* 0x000fe40000011689 */
[----:B------:R-:W-:Y:S01]  /*c8a0*/  SHF.R.U32.HI R174, RZ, 0x18, R174 ;  /* 0x00000018ffae7819 */ /* 0x000fe200000116ae */
[----:B------:R-:W-:Y:S01]  /*c8b0*/  @!P6 HFMA2.BF16_V2 R220, -RZ.H0_H0, RZ.H0_H0, -R3.H0_H0 ;  /* 0x200000ffffdce231 */ /* 0x000fe20000340903 */
[----:B------:R-:W-:Y:S02]  /*c8c0*/  LOP3.LUT R165, R165, 0xff, RZ, 0xc0, !PT ;  /* 0x000000ffa5a57812 */ /* 0x000fe400078ec0ff */
[----:B------:R-:W-:Y:S02]  /*c8d0*/  PRMT R179, R180, 0x7632, R179 ;  /* 0x00007632b4b37816 */ /* 0x000fe400000000b3 */
[----:B------:R-:W-:Y:S02]  /*c8e0*/  @!P6 PRMT R3, R220, 0x5410, RZ ;  /* 0x00005410dc03e816 */ /* 0x000fe400000000ff */
[----:B------:R-:W-:Y:S02]  /*c8f0*/  ISETP.GE.U32.AND P6, PT, R181, R138, PT ;  /* 0x0000008ab500720c */ /* 0x000fe40003fc6070 */
[----:B------:R-:W-:Y:S01]  /*c900*/  LOP3.LUT R138, R139, 0xff, RZ, 0xc0, !PT ;  /* 0x000000ff8b8a7812 */ /* 0x000fe200078ec0ff */
[----:B------:R1:W-:Y:S01]  /*c910*/  STG.E.U16 [R182.64+0x62], R3 ;  /* 0x00006203b6007986 */ /* 0x0003e2000c101514 */
[----:B------:R-:W-:Y:S02]  /*c920*/  MUFU.EX2 R181, R164 ;  /* 0x000000a400b57308 */ /* 0x000fe40000000800 */
[----:B------:R-:W-:Y:S02]  /*c930*/  PRMT R137, R138, 0x5410, R137 ;  /* 0x000054108a897816 */ /* 0x000fe40000000089 */
[--C-:B------:R-:W-:Y:S02]  /*c940*/  SHF.R.U32.HI R138, RZ, 0x10, R139.reuse ;  /* 0x00000010ff8a7819 */ /* 0x100fe4000001168b */
[----:B------:R-:W-:Y:S01]  /*c950*/  SHF.R.U32.HI R139, RZ, 0x18, R139 ;  /* 0x00000018ff8b7819 */ /* 0x000fe2000001168b */
[--C-:B------:R-:W-:Y:S01]  /*c960*/  HSET2.LE.AND R137, R137, R175.reuse, PT ;  /* 0x000000af89897233 */ /* 0x100fe20003803000 */
[----:B------:R-:W-:Y:S04]  /*c970*/  LOP3.LUT R138, R138, 0xff, RZ, 0xc0, !PT ;  /* 0x000000ff8a8a7812 */ /* 0x000fe800078ec0ff */
[----:B------:R-:W-:Y:S02]  /*c980*/  PRMT R136, R138, 0x5410, R139 ;  /* 0x000054108a887816 */ /* 0x000fe4000000008b */
[C---:B------:R-:W-:Y:S01]  /*c990*/  LOP3.LUT R139, R186.reuse, 0xffff, RZ, 0xc0, !PT ;  /* 0x0000ffffba8b7812 */ /* 0x040fe200078ec0ff */
[----:B------:R-:W-:Y:S01]  /*c9a0*/  FADD.FTZ R187, R169, R171 ;  /* 0x000000aba9bb7221 */ /* 0x000fe20000010000 */
        /* <DEDUP_REMOVED lines=8> */
[----:B------:R-:W-:Y:S01]  /*ca30*/  LOP3.LUT R139, R139, 0xff, RZ, 0xc0, !PT ;  /* 0x000000ff8b8b7812 */ /* 0x000fe200078ec0ff */
[----:B------:R-:W2:Y:S01]  /*ca40*/  MUFU.EX2 R186, R167 ;  /* 0x000000a700ba7308 */ /* 0x000ea20000000800 */
[----:B-1----:R-:W-:Y:S02]  /*ca50*/  IMAD.MOV.U32 R3, RZ, RZ, R2 ;  /* 0x000000ffff037224 */ /* 0x002fe400078e0002 */
[----:B------:R-:W-:Y:S02]  /*ca60*/  PRMT R140, R139, 0x5410, R140 ;  /* 0x000054108b8c7816 */ /* 0x000fe4000000008c */
[----:B------:R-:W-:Y:S02]  /*ca70*/  LOP3.LUT R134, R137, R134, RZ, 0xc0, !PT ;  /* 0x0000008689867212 */ /* 0x000fe400078ec0ff */
[----:B------:R-:W1:Y:S01]  /*ca80*/  LDSM.16.MT88.4 R136, [R208+0x18000] ;  /* 0x01800000d088783b */ /* 0x000e620000004200 */
[--C-:B------:R-:W-:Y:S05]  /*ca90*/  HSET2.LE.AND R140, R140, R175.reuse, PT ;  /* 0x000000af8c8c7233 */ /* 0x100fea0003803000 */
[----:B------:R-:W-:Y:S02]  /*caa0*/  LOP3.LUT R135, R140, R135, RZ, 0xc0, !PT ;  /* 0x000000878c877212 */ /* 0x000fe400078ec0ff */
[C---:B------:R-:W-:Y:S02]  /*cab0*/  LOP3.LUT R140, R150.reuse, 0xffff, RZ, 0xc0, !PT ;  /* 0x0000ffff968c7812 */ /* 0x040fe400078ec0ff */
[----:B------:R-:W-:Y:S02]  /*cac0*/  LOP3.LUT R151, R150, 0xff, RZ, 0xc0, !PT ;  /* 0x000000ff96977812 */ /* 0x000fe400078ec0ff */
[----:B------:R-:W-:Y:S02]  /*cad0*/  SHF.R.U32.HI R150, RZ, 0x18, R150 ;  /* 0x00000018ff967819 */ /* 0x000fe40000011696 */
[----:B------:R-:W-:Y:S02]  /*cae0*/  SHF.R.U32.HI R140, RZ, 0x8, R140 ;  /* 0x00000008ff8c7819 */ /* 0x000fe4000001168c */
[----:B------:R-:W-:Y:S02]  /*caf0*/  PRMT R150, R147, 0x5410, R150 ;  /* 0x0000541093967816 */ /* 0x000fe40000000096 */
[----:B--2---:R-:W-:Y:S02]  /*cb00*/  F2FP.BF16.PACK_AB R177, R186, R169 ;  /* 0x000000a9bab1723e */ /* 0x004fe400000010ff */
[----:B------:R-:W-:Y:S01]  /*cb10*/  SHF.R.U32.HI R167, RZ, 0x18, R172 ;  /* 0x00000018ffa77819 */ /* 0x000fe200000116ac */
[----:B------:R-:W-:Y:S01]  /*cb20*/  HSET2.LE.AND R150, R150, R175, PT ;  /* 0x000000af96967233 */ /* 0x000fe20003803000 */
[----:B------:R-:W-:Y:S01]  /*cb30*/  PRMT R151, R151, 0x5410, R140 ;  /* 0x0000541097977816 */ /* 0x000fe2000000008c */
[----:B------:R-:W-:Y:S01]  /*cb40*/  @!P6 HFMA2.BF16_V2 R218, -RZ.H0_H0, RZ.H0_H0, -R177.H0_H0 ;  /* 0x200000ffffdae231 */ /* 0x000fe200003409b1 */
[----:B------:R-:W-:Y:S02]  /*cb50*/  LOP3.LUT R140, R176, 0xffff, RZ, 0xc0, !PT ;  /* 0x0000ffffb08c7812 */ /* 0x000fe400078ec0ff */
[----:B------:R-:W-:Y:S02]  /*cb60*/  PRMT R178, R177, 0x7632, R178 ;  /* 0x00007632b1b27816 */ /* 0x000fe400000000b2 */
[----:B------:R-:W-:Y:S04]  /*cb70*/  SHF.R.U32.HI R142, RZ, 0x8, R140 ;  /* 0x00000008ff8e7819 */ /* 0x000fe8000001168c */
[----:B------:R-:W-:Y:S01]  /*cb80*/  PRMT R155, R155, 0x5410, R142 ;  /* 0x000054109b9b7816 */ /* 0x000fe2000000008e */
        /* <DEDUP_REMOVED lines=48> */
[----:B------:R-:W-:Y:S03]  /*ce90*/  F2FP.BF16.PACK_AB R176, R181, R166 ;  /* 0x000000a6b5b0723e */ /* 0x000fe600000010ff */
[----:B------:R-:W-:Y:S02]  /*cea0*/  LOP3.LUT R140, R136, 0xff, RZ, 0xc0, !PT ;  /* 0x000000ff888c7812 */ /* 0x000fe400078ec0ff */
[----:B------:R-:W1:Y:S01]  /*ceb0*/  LDSM.16.MT88.4 R136, [R208+0x18800] ;  /* 0x01880000d088783b */ /* 0x000e620000004200 */
[--C-:B------:R-:W-:Y:S01]  /*cec0*/  HSET2.LE.AND R135, R155, R175.reuse, PT ;  /* 0x000000af9b877233 */ /* 0x100fe20003803000 */
[----:B------:R-:W-:Y:S01]  /*ced0*/  PRMT R133, R140, 0x5410, R141 ;  /* 0x000054108c857816 */ /* 0x000fe2000000008d */
[--C-:B------:R-:W-:Y:S03]  /*cee0*/  HSET2.LE.AND R134, R151, R175.reuse, PT ;  /* 0x000000af97867233 */ /* 0x100fe60003803000 */
[----:B------:R-:W-:Y:S01]  /*cef0*/  LOP3.LUT R132, R135, R146, RZ, 0xc0, !PT ;  /* 0x0000009287847212 */ /* 0x000fe200078ec0ff */
[--C-:B------:R-:W-:Y:S01]  /*cf00*/  HSET2.LE.AND R133, R133, R175.reuse, PT ;  /* 0x000000af85857233 */ /* 0x100fe20003803000 */
[----:B------:R-:W2:Y:S01]  /*cf10*/  LDSM.16.MT88.4 R140, [R206+0x18800] ;  /* 0x01880000ce8c783b */ /* 0x000ea20000004200 */
[----:B------:R-:W-:Y:S02]  /*cf20*/  LOP3.LUT R134, R134, R145, RZ, 0xc0, !PT ;  /* 0x0000009186867212 */ /* 0x000fe400078ec0ff */
[----:B------:R-:W-:Y:S02]  /*cf30*/  LOP3.LUT R135, R150, R149, RZ, 0xc0, !PT ;  /* 0x0000009596877212 */ /* 0x000fe400078ec0ff */
[----:B------:R-:W-:Y:S02]  /*cf40*/  LOP3.LUT R133, R133, R144, RZ, 0xc0, !PT ;  /* 0x0000009085857212 */ /* 0x000fe400078ec0ff */
[C---:B------:R-:W-:Y:S01]  /*cf50*/  LOP3.LUT R149, R154.reuse, 0xff, RZ, 0xc0, !PT ;  /* 0x000000ff9a957812 */ /* 0x040fe200078ec0ff */
[----:B------:R-:W3:Y:S04]  /*cf60*/  LDSM.16.MT88.4 R144, [R205+0x18800] ;  /* 0x01880000cd90783b */ /* 0x000ee80000004200 */
        /* <DEDUP_REMOVED lines=40> */
[----:B------:R-:W-:Y:S01]  /*d1f0*/  LOP3.LUT R140, R154, 0xffff, RZ, 0xc0, !PT ;  /* 0x0000ffff9a8c7812 */ /* 0x000fe200078ec0ff */
[C---:B------:R-:W-:Y:S01]  /*d200*/  HMMA.16816.F32.BF16 R112, R132.reuse, R142, R112 ;  /* 0x0000008e8470723c */ /* 0x040fe20000041870 */
[--C-:B------:R-:W-:Y:S04]  /*d210*/  SHF.R.U32.HI R141, RZ, 0x10, R152.reuse ;  /* 0x00000010ff8d7819 */ /* 0x100fe80000011698 */
[----:B------:R-:W-:Y:S02]  /*d220*/  LOP3.LUT R151, R141, 0xff, RZ, 0xc0, !PT ;  /* 0x000000ff8d977812 */ /* 0x000fe400078ec0ff */
[C---:B------:R-:W-:Y:S01]  /*d230*/  LOP3.LUT R143, R152.reuse, 0xff, RZ, 0xc0, !PT ;  /* 0x000000ff988f7812 */ /* 0x040fe200078ec0ff */
[C---:B---3--:R-:W-:Y:S01]  /*d240*/  HMMA.16816.F32.BF16 R116, R132.reuse, R144, R116 ;  /* 0x000000908474723c */ /* 0x048fe20000041874 */
[----:B------:R-:W-:Y:S04]  /*d250*/  SHF.R.U32.HI R142, RZ, 0x18, R152 ;  /* 0x00000018ff8e7819 */ /* 0x000fe80000011698 */
[----:B------:R-:W-:Y:S02]  /*d260*/  PRMT R142, R151, 0x5410, R142 ;  /* 0x00005410978e7816 */ /* 0x000fe4000000008e */
[----:B------:R-:W-:Y:S01]  /*d270*/  SHF.R.U32.HI R144, RZ, 0x8, R140 ;  /* 0x00000008ff907819 */ /* 0x000fe2000001168c */
[C---:B------:R-:W-:Y:S01]  /*d280*/  HMMA.16816.F32.BF16 R120, R132.reuse, R146, R120 ;  /* 0x000000928478723c */ /* 0x040fe20000041878 */
[----:B------:R-:W-:Y:S03]  /*d290*/  LOP3.LUT R140, R152, 0xffff, RZ, 0xc0, !PT ;  /* 0x0000ffff988c7812 */ /* 0x000fe600078ec0ff */
[----:B------:R-:W-:Y:S02]  /*d2a0*/  PRMT R149, R149, 0x5410, R144 ;  /* 0x0000541095957816 */ /* 0x000fe40000000090 */
[----:B------:R-:W2:Y:S01]  /*d2b0*/  LDSM.16.MT88.4 R144, [R208+0x19000] ;  /* 0x01900000d090783b */ /* 0x000ea20000004200 */
[----:B------:R-:W-:Y:S01]  /*d2c0*/  SHF.R.U32.HI R140, RZ, 0x8, R140 ;  /* 0x00000008ff8c7819 */ /* 0x000fe2000001168c */
[C---:B-1----:R-:W-:Y:S01]  /*d2d0*/  HMMA.16816.F32.BF16 R124, R132.reuse, R136, R124 ;  /* 0x00000088847c723c */ /* 0x042fe2000004187c */
[--C-:B------:R-:W-:Y:S03]  /*d2e0*/  HSET2.LE.AND R141, R149, R175.reuse, PT ;  /* 0x000000af958d7233 */ /* 0x100fe60003803000 */
[----:B------:R-:W-:Y:S02]  /*d2f0*/  PRMT R143, R143, 0x5410, R140 ;  /* 0x000054108f8f7816 */ /* 0x000fe4000000008c */
[----:B------:R-:W-:Y:S01]  /*d300*/  SHF.R.U32.HI R153, RZ, 0x18, R154 ;  /* 0x00000018ff997819 */ /* 0x000fe2000001169a */
[--C-:B------:R-:W-:Y:S01]  /*d310*/  HSET2.LE.AND R136, R142, R175.reuse, PT ;  /* 0x000000af8e887233 */ /* 0x100fe20003803000 */
[----:B------:R-:W-:Y:S01]  /*d320*/  HMMA.16816.F32.BF16 R128, R132, R138, R128 ;  /* 0x0000008a8480723c */ /* 0x000fe20000041880 */
[----:B------:R-:W-:Y:S01]  /*d330*/  LOP3.LUT R140, R141, R148, RZ, 0xc0, !PT ;  /* 0x000000948d8c7212 */ /* 0x000fe200078ec0ff */
[----:B------:R-:W-:Y:S02]  /*d340*/  LDSM.16.MT88.4 R132, [R204+0x19000] ;  /* 0x01900000cc84783b */ /* 0x000fe40000004200 */
[----:B------:R-:W-:Y:S01]  /*d350*/  PRMT R168, R168, 0x5410, R153 ;  /* 0x00005410a8a87816 */ /* 0x000fe20000000099 */
[--C-:B------:R-:W-:Y:S01]  /*d360*/  HSET2.LE.AND R137, R143, R175.reuse, PT ;  /* 0x000000af8f897233 */ /* 0x100fe20003803000 */
[----:B------:R-:W-:Y:S03]  /*d370*/  LOP3.LUT R143, R136, R159, RZ, 0xc0, !PT ;  /* 0x0000009f888f7212 */ /* 0x000fe600078ec0ff */
[----:B------:R-:W-:Y:S01]  /*d380*/  HSET2.LE.AND R168, R168, R175, PT ;  /* 0x000000afa8a87233 */ /* 0x000fe20003803000 */
[----:B------:R-:W1:Y:S02]  /*d390*/  LDSM.16.MT88.4 R148, [R206+0x19000] ;  /* 0x01900000ce94783b */ /* 0x000e640000004200 */
[----:B------:R-:W-:Y:S02]  /*d3a0*/  LOP3.LUT R142, R137, R162, RZ, 0xc0, !PT ;  /* 0x000000a2898e7212 */ /* 0x000fe400078ec0ff */
[----:B------:R-:W-:Y:S01]  /*d3b0*/  LOP3.LUT R141, R168, R161, RZ, 0xc0, !PT ;  /* 0x000000a1a88d7212 */ /* 0x000fe200078ec0ff */
[----:B------:R-:W3:Y:S03]  /*d3c0*/  LDC.U8 R162, c[0x0][0x2d8] ;  /* 0x0000b600ffa27b82 */ /* 0x000ee60000000000 */
[----:B------:R-:W4:Y:S08]  /*d3d0*/  LDSM.16.MT88.4 R152, [R205+0x19000] ;  /* 0x01900000cd98783b */ /* 0x000f300000004200 */
[----:B------:R-:W4:Y:S01]  /*d3e0*/  LDSM.16.MT88.4 R136, [R208+0x1b000] ;  /* 0x01b00000d088783b */ /* 0x000f220000004200 */
[C---:B--2---:R-:W-:Y:S08]  /*d3f0*/  HMMA.16816.F32.BF16 R4, R140.reuse, R144, R4 ;  /* 0x000000908c04723c */ /* 0x044ff00000041804 */
[C---:B------:R-:W-:Y:S01]  /*d400*/  HMMA.16816.F32.BF16 R8, R140.reuse, R146, R8 ;  /* 0x000000928c08723c */ /* 0x040fe20000041808 */
[----:B------:R-:W2:Y:S01]  /*d410*/  LDSM.16.MT88.4 R144, [R206+0x1b000] ;  /* 0x01b00000ce90783b */ /* 0x000ea20000004200 */
[----:B---3--:R-:W-:Y:S06]  /*d420*/  ISETP.GE.U32.AND P0, PT, R162, R174, PT ;  /* 0x000000aea200720c */ /* 0x008fec0003f06070 */
[C---:B-1----:R-:W-:Y:S07]  /*d430*/  HMMA.16816.F32.BF16 R12, R140.reuse, R148, R12 ;  /* 0x000000948c0c723c */ /* 0x042fee000004180c */
[----:B------:R-:W-:Y:S01]  /*d440*/  @!P0 HFMA2.BF16_V2 R215, -RZ.H0_H0, RZ.H0_H0, -R179.H0_H0 ;  /* 0x200000ffffd78231 */ /* 0x000fe200003409b3 */
        /* <DEDUP_REMOVED lines=29> */
[C---:B-1----:R-:W-:Y:S07]  /*d620*/  HMMA.16816.F32.BF16 R92, R140.reuse, R148, R92 ;  /* 0x000000948c5c723c */ /* 0x042fee000004185c */
[----:B------:R-:W-:Y:S01]  /*d630*/  LOP3.LUT R148, R172, 0xffff, RZ, 0xc0, !PT ;  /* 0x0000ffffac947812 */ /* 0x000fe200078ec0ff */
[C---:B------:R-:W-:Y:S04]  /*d640*/  HMMA.16816.F32.BF16 R96, R140.reuse, R150, R96 ;  /* 0x000000968c60723c */ /* 0x040fe80000041860 */
[----:B------:R-:W-:Y:S04]  /*d650*/  SHF.R.U32.HI R148, RZ, 0x8, R148 ;  /* 0x00000008ff947819 */ /* 0x000fe80000011694 */
[C---:B---3--:R-:W-:Y:S01]  /*d660*/  HMMA.16816.F32.BF16 R100, R140.reuse, R152, R100 ;  /* 0x000000988c64723c */ /* 0x048fe20000041864 */
[----:B------:R-:W-:Y:S04]  /*d670*/  LOP3.LUT R148, R148, 0xffff, RZ, 0xc0, !PT ;  /* 0x0000ffff94947812 */ /* 0x000fe800078ec0ff */
[----:B------:R-:W-:Y:S02]  /*d680*/  ISETP.GE.U32.AND P5, PT, R162, R148, PT ;  /* 0x00000094a200720c */ /* 0x000fe40003fa6070 */
[----:B------:R-:W1:Y:S01]  /*d690*/  LDSM.16.MT88.4 R148, [R208+0x19800] ;  /* 0x01980000d094783b */ /* 0x000e620000004200 */
[C---:B------:R-:W-:Y:S08]  /*d6a0*/  HMMA.16816.F32.BF16 R104, R140.reuse, R154, R104 ;  /* 0x0000009a8c68723c */ /* 0x040ff00000041868 */
[C---:B----4-:R-:W-:Y:S04]  /*d6b0*/  HMMA.16816.F32.BF16 R108, R140.reuse, R132, R108 ;  /* 0x000000848c6c723c */ /* 0x050fe8000004186c */
[----:B------:R-:W-:Y:S03]  /*d6c0*/  @!P5 HFMA2.BF16_V2 R219, -RZ.H0_H0, RZ.H0_H0, -R178.H0_H0 ;  /* 0x200000ffffdbd231 */ /* 0x000fe600003409b2 */
[----:B------:R-:W-:Y:S01]  /*d6d0*/  SHF.R.U32.HI R133, RZ, 0x10, R172 ;  /* 0x00000010ff857819 */ /* 0x000fe200000116ac */
[C---:B------:R-:W-:Y:S01]  /*d6e0*/  HMMA.16816.F32.BF16 R112, R140.reuse, R134, R112 ;  /* 0x000000868c70723c */ /* 0x040fe20000041870 */
[----:B------:R-:W-:Y:S03]  /*d6f0*/  PRMT R132, R177, 0x5410, R178 ;  /* 0x00005410b1847816 */ /* 0x000fe600000000b2 */
[----:B------:R-:W-:Y:S02]  /*d700*/  @!P6 PRMT R177, R218, 0x5410, RZ ;  /* 0x00005410dab1e816 */ /* 0x000fe400000000ff */
[----:B------:R-:W-:Y:S02]  /*d710*/  ISETP.GE.U32.AND P6, PT, R162, R165, PT ;  /* 0x000000a5a200720c */ /* 0x000fe40003fc6070 */
[C---:B------:R-:W-:Y:S01]  /*d720*/  HMMA.16816.F32.BF16 R116, R140.reuse, R136, R116 ;  /* 0x000000888c74723c */ /* 0x040fe20000041874 */
[--C-:B------:R-:W-:Y:S03]  /*d730*/  SHF.R.U32.HI R134, RZ, 0x10, R172.reuse ;  /* 0x00000010ff867819 */ /* 0x100fe600000116ac */
[----:B------:R-:W-:Y:S02]  /*d740*/  SHF.R.U32.HI R135, RZ, 0x18, R172 ;  /* 0x00000018ff877819 */ /* 0x000fe400000116ac */
[----:B------:R-:W-:Y:S02]  /*d750*/  LOP3.LUT R152, R134, 0xff, RZ, 0xc0, !PT ;  /* 0x000000ff86987812 */ /* 0x000fe400078ec0ff */
[C---:B------:R-:W-:Y:S01]  /*d760*/  HMMA.16816.F32.BF16 R120, R140.reuse, R138, R120 ;  /* 0x0000008a8c78723c */ /* 0x040fe20000041878 */
[----:B------:R-:W-:Y:S03]  /*d770*/  LOP3.LUT R133, R133, 0xff, RZ, 0xc0, !PT ;  /* 0x000000ff85857812 */ /* 0x000fe600078ec0ff */
[----:B------:R-:W-:Y:S01]  /*d780*/  @!P6 HFMA2.BF16_V2 R216, -RZ.H0_H0, RZ.H0_H0, -R180.H0_H0 ;  /* 0x200000ffffd8e231 */ /* 0x000fe200003409b4 */
[----:B------:R-:W-:Y:S02]  /*d790*/  PRMT R167, R152, 0x5410, R167 ;  /* 0x0000541098a77816 */ /* 0x000fe400000000a7 */
[----:B------:R-:W-:Y:S01]  /*d7a0*/  LOP3.LUT R139, R170, 0xffff, RZ, 0xc0, !PT ;  /* 0x0000ffffaa8b7812 */ /* 0x000fe200078ec0ff */
[C---:B--2---:R-:W-:Y:S01]  /*d7b0*/  HMMA.16816.F32.BF16 R124, R140.reuse, R144, R124 ;  /* 0x000000908c7c723c */ /* 0x044fe2000004187c */
[--C-:B------:R-:W-:Y:S01]  /*d7c0*/  SHF.R.U32.HI R134, RZ, 0x10, R170.reuse ;  /* 0x00000010ff867819 */ /* 0x100fe200000116aa */
[----:B------:R-:W2:Y:S02]  /*d7d0*/  LDSM.16.MT88.4 R152, [R206+0x19800] ;  /* 0x01980000ce98783b */ /* 0x000ea40000004200 */
[----:B------:R-:W-:Y:S01]  /*d7e0*/  PRMT R165, R180, 0x5410, R179 ;  /* 0x00005410b4a57816 */ /* 0x000fe200000000b3 */
[--C-:B------:R-:W-:Y:S01]  /*d7f0*/  HSET2.LE.AND R167, R167, R175.reuse, PT ;  /* 0x000000afa7a77233 */ /* 0x100fe20003803000 */
[----:B------:R-:W-:Y:S02]  /*d800*/  @!P6 PRMT R180, R216, 0x5410, RZ ;  /* 0x00005410d8b4e816 */ /* 0x000fe400000000ff */
[----:B------:R-:W-:Y:S01]  /*d810*/  HMMA.16816.F32.BF16 R128, R140, R146, R128 ;  /* 0x000000928c80723c */ /* 0x000fe20000041880 */
[----:B------:R-:W-:Y:S02]  /*d820*/  ISETP.GE.U32.AND P6, PT, R162, R133, PT ;  /* 0x00000085a200720c */ /* 0x000fe40003fc6070 */
[----:B------:R-:W-:Y:S01]  /*d830*/  STG.E.U16 [R184.64+0x60], R180 ;  /* 0x000060b4b8007986 */ /* 0x000fe2000c101514 */
[----:B------:R-:W-:Y:S02]  /*d840*/  LOP3.LUT R133, R172, 0xffff, RZ, 0xc0, !PT ;  /* 0x0000ffffac857812 */ /* 0x000fe400078ec0ff */
[----:B------:R-:W-:Y:S02]  /*d850*/  LOP3.LUT R138, R170, 0xff, RZ, 0xc0, !PT ;  /* 0x000000ffaa8a7812 */ /* 0x000fe400078ec0ff */
[----:B------:R-:W-:Y:S04]  /*d860*/  SHF.R.U32.HI R139, RZ, 0x8, R139 ;  /* 0x00000008ff8b7819 */ /* 0x000fe8000001168b */
[----:B------:R-:W-:Y:S02]  /*d870*/  LOP3.LUT R136, R172, 0xff, RZ, 0xc0, !PT ;  /* 0x000000ffac887812 */ /* 0x000fe400078ec0ff */
[----:B------:R-:W-:Y:S01]  /*d880*/  SHF.R.U32.HI R137, RZ, 0x18, R170 ;  /* 0x00000018ff897819 */ /* 0x000fe200000116aa */
[--C-:B------:R-:W-:Y:S01]  /*d890*/  @!P6 HFMA2.BF16_V2 R224, -RZ.H0_H0, RZ.H0_H0, -R176.reuse.H0_H0 ;  /* 0x200000ffffe0e231 */ /* 0x100fe200003409b0 */
[----:B------:R-:W-:Y:S01]  /*d8a0*/  SHF.R.U32.HI R133, RZ, 0x8, R133 ;  /* 0x00000008ff857819 */ /* 0x000fe20000011685 */
[----:B------:R-:W-:Y:S01]  /*d8b0*/  LDSM.16.MT88.4 R168, [R206+0x1b800] ;  /* 0x01b80000cea8783b */ /* 0x000fe20000004200 */
[----:B------:R-:W-:Y:S02]  /*d8c0*/  LOP3.LUT R134, R134, 0xff, RZ, 0xc0, !PT ;  /* 0x000000ff86867812 */ /* 0x000fe400078ec0ff */
[----:B------:R-:W-:Y:S02]  /*d8d0*/  @!P0 PRMT R179, R215, 0x5410, RZ ;  /* 0x00005410d7b38816 */ /* 0x000fe400000000ff */
[----:B------:R-:W-:Y:S02]  /*d8e0*/  ISETP.GE.U32.AND P0, PT, R162, R135, PT ;  /* 0x00000087a200720c */ /* 0x000fe40003f06070 */
[----:B------:R-:W-:Y:S01]  /*d8f0*/  PRMT R135, R138, 0x5410, R139 ;  /* 0x000054108a877816 */ /* 0x000fe2000000008b */
[----:B------:R-:W-:Y:S01]  /*d900*/  STG.E.U16 [R184.64+0x62], R179 ;  /* 0x000062b3b8007986 */ /* 0x000fe2000c101514 */
[----:B------:R-:W-:Y:S02]  /*d910*/  PRMT R133, R136, 0x5410, R133 ;  /* 0x0000541088857816 */ /* 0x000fe40000000085 */
[----:B------:R-:W-:Y:S01]  /*d920*/  PRMT R134, R134, 0x5410, R137 ;  /* 0x0000541086867816 */ /* 0x000fe20000000089 */
[--C-:B------:R-:W-:Y:S01]  /*d930*/  HSET2.LE.AND R135, R135, R175.reuse, PT ;  /* 0x000000af87877233 */ /* 0x100fe20003803000 */
[----:B------:R-:W-:Y:S01]  /*d940*/  LOP3.LUT R167, R167, R176, RZ, 0xc0, !PT ;  /* 0x000000b0a7a77212 */ /* 0x000fe200078ec0ff */
[--C-:B------:R-:W-:Y:S01]  /*d950*/  HSET2.LE.AND R133, R133, R175.reuse, PT ;  /* 0x000000af85857233 */ /* 0x100fe20003803000 */
[----:B------:R-:W-:Y:S01]  /*d960*/  STG.E.U16 [R182.64+0x70], R177 ;  /* 0x000070b1b6007986 */ /* 0x000fe2000c101514 */
[----:B------:R-:W-:Y:S01]  /*d970*/  HSET2.LE.AND R134, R134, R175, PT ;  /* 0x000000af86867233 */ /* 0x000fe20003803000 */
[----:B------:R-:W-:Y:S01]  /*d980*/  LOP3.LUT R164, R135, R156, RZ, 0xc0, !PT ;  /* 0x0000009c87a47212 */ /* 0x000fe200078ec0ff */
[----:B------:R-:W-:Y:S01]  /*d990*/  @!P0 HFMA2.BF16_V2 R223, -RZ.H0_H0, RZ.H0_H0, -R176.H1_H1 ;  /* 0x200000ffffdf8231 */ /* 0x000fe200003609b0 */
[----:B------:R-:W3:Y:S01]  /*d9a0*/  LDSM.16.MT88.4 R156, [R205+0x19800] ;  /* 0x01980000cd9c783b */ /* 0x000ee20000004200 */
[----:B------:R-:W-:Y:S02]  /*d9b0*/  LOP3.LUT R166, R133, R132, RZ, 0xc0, !PT ;  /* 0x0000008485a67212 */ /* 0x000fe400078ec0ff */
[----:B------:R-:W-:Y:S02]  /*d9c0*/  LOP3.LUT R165, R134, R165, RZ, 0xc0, !PT ;  /* 0x000000a586a57212 */ /* 0x000fe400078ec0ff */
[----:B------:R-:W-:Y:S02]  /*d9d0*/  @!P5 PRMT R178, R219, 0x5410, RZ ;  /* 0x00005410dbb2d816 */ /* 0x000fe400000000ff */
[----:B------:R-:W-:Y:S01]  /*d9e0*/  ISETP.LT.AND P5, PT, RZ, UR15, PT ;  /* 0x0000000fff007c0c */ /* 0x000fe2000bfa1270 */
[----:B------:R-:W-:Y:S02]  /*d9f0*/  LDSM.16.MT88.4 R172, [R205+0x1b800] ;  /* 0x01b80000cdac783b */ /* 0x000fe40000004200 */
[C---:B-1----:R-:W-:Y:S06]  /*da00*/  HMMA.16816.F32.BF16 R132, R164.reuse, R148, R4 ;  /* 0x00000094a484723c */ /* 0x042fec0000041804 */
[----:B------:R-:W-:Y:S01]  /*da10*/  LDSM.16.MT88.4 R4, [R208+0x1b800] ;  /* 0x01b80000d004783b */ /* 0x000fe20000004200 */
[----:B------:R-:W-:Y:S01]  /*da20*/  IMAD.MOV.U32 R149, RZ, RZ, R160 ;  /* 0x000000ffff957224 */ /* 0x000fe200078e00a0 */
[C---:B------:R-:W-:Y:S06]  /*da30*/  HMMA.16816.F32.BF16 R136, R164.reuse, R150, R8 ;  /* 0x00000096a488723c */ /* 0x040fec0000041808 */
[----:B------:R-:W1:Y:S02]  /*da40*/  LDSM.16.MT88.4 R160, [R204+0x19800] ;  /* 0x01980000cca0783b */ /* 0x000e640000004200 */
[C---:B--2---:R-:W-:Y:S06]  /*da50*/  HMMA.16816.F32.BF16 R140, R164.reuse, R152, R12 ;  /* 0x00000098a48c723c */ /* 0x044fec000004180c */
[----:B------:R-:W2:Y:S02]  /*da60*/  LDSM.16.MT88.4 R8, [R204+0x1b800] ;  /* 0x01b80000cc08783b */ /* 0x000ea40000004200 */
[C---:B------:R-:W-:Y:S06]  /*da70*/  HMMA.16816.F32.BF16 R144, R164.reuse, R154, R16 ;  /* 0x0000009aa490723c */ /* 0x040fec0000041810 */
[----:B------:R-:W4:Y:S01]  /*da80*/  LDSM.16.MT88.4 R12, [R208+0x1d800] ;  /* 0x01d80000d00c783b */ /* 0x000f220000004200 */
[----:B------:R-:W-:Y:S02]  /*da90*/  IMAD.MOV.U32 R19, RZ, RZ, R149 ;  /* 0x000000ffff137224 */ /* 0x000fe400078e0095 */
[C---:B---3--:R-:W-:Y:S05]  /*daa0*/  HMMA.16816.F32.BF16 R148, R164.reuse, R156, R20 ;  /* 0x0000009ca494723c */ /* 0x048fea0000041814 */
[----:B------:R-:W-:Y:S03]  /*dab0*/  LDSM.16.MT88.4 R20, [R204+0x1d800] ;  /* 0x01d80000cc14783b */ /* 0x000fe60000004200 */
[C---:B------:R-:W-:Y:S05]  /*dac0*/  HMMA.16816.F32.BF16 R152, R164.reuse, R158, R24 ;  /* 0x0000009ea498723c */ /* 0x040fea0000041818 */
[----:B------:R-:W-:Y:S03]  /*dad0*/  LDSM.16.MT88.4 R24, [R208+0x1f800] ;  /* 0x01f80000d018783b */ /* 0x000fe60000004200 */
[C---:B-1----:R-:W-:Y:S05]  /*dae0*/  HMMA.16816.F32.BF16 R156, R164.reuse, R160, R28 ;  /* 0x000000a0a49c723c */ /* 0x042fea000004181c */
[----:B------:R-:W-:Y:S03]  /*daf0*/  LDSM.16.MT88.4 R28, [R206+0x1f800] ;  /* 0x01f80000ce1c783b */ /* 0x000fe60000004200 */
[C---:B------:R-:W-:Y:S05]  /*db00*/  HMMA.16816.F32.BF16 R160, R164.reuse, R162, R32 ;  /* 0x000000a2a4a0723c */ /* 0x040fea0000041820 */
[----:B------:R-:W-:Y:S02]  /*db10*/  STG.E.U16 [R182.64+0x72], R178 ;  /* 0x000072b2b6007986 */ /* 0x000fe4000c101514 */
[----:B------:R-:W-:Y:S01]  /*db20*/  IMAD.MOV.U32 R35, RZ, RZ, R19 ;  /* 0x000000ffff237224 */ /* 0x000fe200078e0013 */
[C---:B------:R-:W-:Y:S01]  /*db30*/  HMMA.16816.F32.BF16 R36, R164.reuse, R4, R36 ;  /* 0x00000004a424723c */ /* 0x040fe20000041824 */
[----:B------:R-:W-:Y:S07]  /*db40*/  LDSM.16.MT88.4 R16, [R205+0x1d800] ;  /* 0x01d80000cd10783b */ /* 0x000fee0000004200 */
[C---:B------:R-:W-:Y:S01]  /*db50*/  HMMA.16816.F32.BF16 R40, R164.reuse, R6, R40 ;  /* 0x00000006a428723c */ /* 0x040fe20000041828 */
[----:B------:R-:W1:Y:S07]  /*db60*/  LDSM.16.MT88.4 R4, [R206+0x1d800] ;  /* 0x01d80000ce04783b */ /* 0x000e6e0000004200 */
[C---:B------:R-:W-:Y:S08]  /*db70*/  HMMA.16816.F32.BF16 R44, R164.reuse, R168, R44 ;  /* 0x000000a8a42c723c */ /* 0x040ff0000004182c */
[C---:B------:R-:W-:Y:S08]  /*db80*/  HMMA.16816.F32.BF16 R48, R164.reuse, R170, R48 ;  /* 0x000000aaa430723c */ /* 0x040ff00000041830 */
        /* <DEDUP_REMOVED lines=8> */
[C---:B-1----:R-:W-:Y:S07]  /*dc10*/  HMMA.16816.F32.BF16 R76, R164.reuse, R4, R76 ;  /* 0x00000004a44c723c */ /* 0x042fee000004184c */
[----:B------:R-:W-:Y:S01]  /*dc20*/  FADD.FTZ R4, R181, R35 ;  /* 0x00000023b5047221 */ /* 0x000fe20000010000 */
[C---:B------:R-:W-:Y:S01]  /*dc30*/  HMMA.16816.F32.BF16 R80, R164.reuse, R6, R80 ;  /* 0x00000006a450723c */ /* 0x040fe20000041850 */
[----:B------:R-:W-:Y:S03]  /*dc40*/  @P0 PRMT R5, R176, 0x7632, R5 ;  /* 0x00007632b0050816 */ /* 0x000fe60000000005 */
[----:B------:R-:W-:Y:S02]  /*dc50*/  @!P0 PRMT R5, R223, 0x5410, RZ ;  /* 0x00005410df058816 */ /* 0x000fe400000000ff */
[----:B------:R-:W-:Y:S02]  /*dc60*/  @!P6 PRMT R176, R224, 0x5410, RZ ;  /* 0x00005410e0b0e816 */ /* 0x000fe400000000ff */
[C---:B------:R-:W-:Y:S01]  /*dc70*/  HMMA.16816.F32.BF16 R84, R164.reuse, R16, R84 ;  /* 0x00000010a454723c */ /* 0x040fe20000041854 */
[----:B------:R1:W-:Y:S04]  /*dc80*/  STG.E.U16 [R184.64+0x72], R5 ;  /* 0x00007205b8007986 */ /* 0x0003e8000c101514 */
[----:B------:R4:W-:Y:S03]  /*dc90*/  STG.E.U16 [R184.64+0x70], R176 ;  /* 0x000070b0b8007986 */ /* 0x0009e6000c101514 */
[C---:B------:R-:W-:Y:S08]  /*dca0*/  HMMA.16816.F32.BF16 R88, R164.reuse, R18, R88 ;  /* 0x00000012a458723c */ /* 0x040ff00000041858 */
[C---:B------:R-:W-:Y:S08]  /*dcb0*/  HMMA.16816.F32.BF16 R92, R164.reuse, R20, R92 ;  /* 0x00000014a45c723c */ /* 0x040ff0000004185c */
[C---:B------:R-:W-:Y:S01]  /*dcc0*/  HMMA.16816.F32.BF16 R96, R164.reuse, R22, R96 ;  /* 0x00000016a460723c */ /* 0x040fe20000041860 */
[----:B-1----:R-:W-:Y:S07]  /*dcd0*/  FADD.FTZ R5, R186, R187 ;  /* 0x000000bbba057221 */ /* 0x002fee0000010000 */
[C---:B------:R-:W-:Y:S01]  /*dce0*/  HMMA.16816.F32.BF16 R100, R164.reuse, R24, R100 ;  /* 0x00000018a464723c */ /* 0x040fe20000041864 */
[----:B------:R4:W-:Y:S04]  /*dcf0*/  STL [R1+0x5c], R5 ;  /* 0x00005c0501007387 */ /* 0x0009e80000100800 */
[----:B------:R4:W-:Y:S03]  /*dd00*/  STL [R1+0x58], R4 ;  /* 0x0000580401007387 */ /* 0x0009e60000100800 */
[C---:B------:R-:W-:Y:S08]  /*dd10*/  HMMA.16816.F32.BF16 R104, R164.reuse, R26, R104 ;  /* 0x0000001aa468723c */ /* 0x040ff00000041868 */
[C---:B------:R-:W-:Y:S08]  /*dd20*/  HMMA.16816.F32.BF16 R108, R164.reuse, R28, R108 ;  /* 0x0000001ca46c723c */ /* 0x040ff0000004186c */
[C---:B------:R-:W-:Y:S08]  /*dd30*/  HMMA.16816.F32.BF16 R112, R164.reuse, R30, R112 ;  /* 0x0000001ea470723c */ /* 0x040ff00000041870 */
[C---:B--2---:R-:W-:Y:S08]  /*dd40*/  HMMA.16816.F32.BF16 R116, R164.reuse, R8, R116 ;  /* 0x00000008a474723c */ /* 0x044ff00000041874 */
[C---:B------:R-:W-:Y:S08]  /*dd50*/  HMMA.16816.F32.BF16 R120, R164.reuse, R10, R120 ;  /* 0x0000000aa478723c */ /* 0x040ff00000041878 */
[C---:B---3--:R-:W-:Y:S08]  /*dd60*/  HMMA.16816.F32.BF16 R124, R164.reuse, R12, R124 ;  /* 0x0000000ca47c723c */ /* 0x048ff0000004187c */
[----:B------:R-:W-:Y:S07]  /*dd70*/  HMMA.16816.F32.BF16 R128, R164, R14, R128 ;  /* 0x0000000ea480723c */ /* 0x000fee0000041880 */
[----:B------:R-:W-:Y:S01]  /*dd80*/  IADD3 R164, P0, R182, -0x80, RZ ;  /* 0xffffff80b6a47810 */ /* 0x000fe20007f1e0ff */
[----:B------:R-:W-:Y:S04]  /*dd90*/  IMAD.MOV.U32 R165, RZ, RZ, R0 ;  /* 0x000000ffffa57224 */ /* 0x000fe800078e0000 */
[----:B------:R-:W-:Y:S01]  /*dda0*/  IADD3.X R167, R183, -0x1, RZ, P0, !PT ;  /* 0xffffffffb7a77810 */ /* 0x000fe200007fe4ff */
[----:B----45:R-:W-:-:S05]  /*ddb0*/  @P5 BRA `(.L_x_1610) ;  /* 0xffffa75000005947 */ /* 0x030fca000383ffff */
.L_x_1609:
        /* <DEDUP_REMOVED lines=397> */
.L_x_1614:
[----:B--234-:R-:W-:Y:S05]  /*f690*/  BSYNC B0 ;  /* 0x0000000000007941 */ /* 0x01cfea0003800000 */
.L_x_1613:
        /* <DEDUP_REMOVED lines=40> */
.L_x_1616:
[----:B------:R-:W-:Y:S05]  /*f920*/  BSYNC B0 ;  /* 0x0000000000007941 */ /* 0x000fea0003800000 */
.L_x_1615:
        /* <DEDUP_REMOVED lines=22> */
.L_x_1618:
[----:B------:R-:W-:Y:S05]  /*fa90*/  BSYNC B0 ;  /* 0x0000000000007941 */ /* 0x000fea0003800000 */
.L_x_1617:
        /* <DEDUP_REMOVED lines=22> */
.L_x_1620:
[----:B------:R-:W-:Y:S05]  /*fc00*/  BSYNC B0 ;  /* 0x0000000000007941 */ /* 0x000fea0003800000 */
.L_x_1619:
        /* <DEDUP_REMOVED lines=22> */
.L_x_1587:
        /* <DEDUP_REMOVED lines=82> */
.L_x_1622:
[----:B------:R-:W-:Y:S05]  /*10290*/  BSYNC B0 ;  /* 0x0000000000007941 */ /* 0x000fea0003800000 */
.L_x_1621:
        /* <DEDUP_REMOVED lines=22> */
.L_x_1624:
[----:B------:R-:W-:Y:S05]  /*10400*/  BSYNC B0 ;  /* 0x0000000000007941 */ /* 0x000fea0003800000 */
.L_x_1623:
        /* <DEDUP_REMOVED lines=22> */
.L_x_1626:
[----:B------:R-:W-:Y:S05]  /*10570*/  BSYNC B0 ;  /* 0x0000000000007941 */ /* 0x000fea0003800000 */
.L_x_1625:
        /* <DEDUP_REMOVED lines=21> */
.L_x_1628:
[----:B------:R-:W-:Y:S05]  /*106d0*/  BSYNC B0 ;  /* 0x0000000000007941 */ /* 0x000fea0003800000 */
.L_x_1627:
        /* <DEDUP_REMOVED lines=35> */
.L_x_1629:
        /* <DEDUP_REMOVED lines=15> */
.L_x_2057:


//--------------------- .text._ZN5flash16flash_fwd_kernelI23Flash_fwd_kernel_traitsILi256ELi128ELi64ELi8ELb0ELb0EN7cutlass10bfloat16_tE19Flash_kernel_traitsILi256ELi128ELi64ELi8ES3_EELb0ELb0ELb0ELb1ELb0ELb0ELb1ELb0EEEvNS_16Flash_fwd_paramsE --------------------------
	.section	.text._ZN5flash16flash_fwd_kernelI23Flash_fwd_kernel_traitsILi256ELi128ELi64ELi8ELb0ELb0EN7cutlass10bfloat16_tE19Flash_kernel_traitsILi256ELi128ELi64ELi8ES3_EELb0ELb0ELb0ELb1ELb0ELb0ELb1ELb0EEEvNS_16Flash_fwd_paramsE,"ax",@progbits
	.sectioninfo	@"SHI_REGISTERS=255"
	.align	128
        .global         _ZN5flash16flash_fwd_kernelI23Flash_fwd_kernel_traitsILi256ELi128ELi64ELi8ELb0ELb0EN7cutlass10bfloat16_tE19Flash_kernel_traitsILi256ELi128ELi64ELi8ES3_EELb0ELb0ELb0ELb1ELb0ELb0ELb1ELb0EEEvNS_16Flash_fwd_paramsE
        .type           _ZN5flash16flash_fwd_kernelI23Flash_fwd_kernel_traitsILi256ELi128ELi64ELi8ELb0ELb0EN7cutlass10bfloat16_tE19Flash_kernel_traitsILi256ELi128ELi64ELi8ES3_EELb0ELb0ELb0ELb1ELb0ELb0ELb1ELb0EEEvNS_16Flash_fwd_paramsE,@function
        .size           _ZN5flash16flash_fwd_kernelI23Flash_fwd_kernel_traitsILi256ELi128ELi64ELi8ELb0ELb0EN7cutlass10bfloat16_tE19Flash_kernel_traitsILi256ELi128ELi64ELi8ES3_EELb0ELb0ELb0ELb1ELb0ELb0ELb1ELb0EEEvNS_16Flash_fwd_paramsE,(.L_x_2058 - _ZN5flash16flash_fwd_kernelI23Flash_fwd_kernel_traitsILi256ELi128ELi64ELi8ELb0ELb0EN7cutlass10bfloat16_tE19Flash_kernel_traitsILi256ELi128ELi64ELi8ES3_EELb0ELb0ELb0ELb1ELb0ELb0ELb1ELb0EEEvNS_16Flash_fwd_paramsE)
        .other          _ZN5flash16flash_fwd_kernelI23Flash_fwd_kernel_traitsILi256ELi128ELi64ELi8ELb0ELb0EN7cutlass10bfloat16_tE19Flash_kernel_traitsILi256ELi128ELi64ELi8ES3_EELb0ELb0ELb0ELb1ELb0ELb0ELb1ELb0EEEvNS_16Flash_fwd_paramsE,@"STO_CUDA_ENTRY STV_DEFAULT"
_ZN5flash16flash_fwd_kernelI23Flash_fwd_kernel_traitsILi256ELi128ELi64ELi8ELb0ELb0EN7cutlass10bfloat16_tE19Flash_kernel_traitsILi256ELi128ELi64ELi8ES3_EELb0ELb0ELb0ELb1ELb0ELb0ELb1ELb0EEEvNS_16Flash_fwd_paramsE:
.text._ZN5flash16flash_fwd_kernelI23Flash_fwd_kernel_traitsILi256ELi128ELi64ELi8ELb0ELb0EN7cutlass10bfloat16_tE19Flash_kernel_traitsILi256ELi128ELi64ELi8ES3_EELb0ELb0ELb0ELb1ELb0ELb0ELb1ELb0EEEvNS_16Flash_fwd_paramsE:
        /* <DEDUP_REMOVED lines=57> */
.L_x_1630:
[----:B-1----:R-:W-:Y:S02]  /*0390*/  ULDC UR8, c[0x0][0x218] ;  /* 0x0000860000087ab9 */ /* 0x002fe40000000800 */
.L_x_1631:
        /* <DEDUP_REMOVED lines=62> */
.L_x_1633:
        /* <DEDUP_REMOVED lines=50> */
.L_x_1634:
        /* <DEDUP_REMOVED lines=28> */
[----:B------:R-:W-:Y:S01]  /*0c60*/  LEA.HI R9, R12, R98, RZ, 0x6 ;  /* 0x000000620c097211 */ /* 0x000fe200078f30ff */
[----:B------:R-:W-:Y:S01]  /*0c70*/  IMAD.WIDE.U32 R4, R246, c[0x0][0x198], R152 ;  /* 0x00006600f6047a25 */ /* 0x000fe200078e0098 */
[----:B------:R-:W-:Y:S01]  /*0c80*/  LOP3.LUT R10, R3, R2, RZ, 0x3c, !PT ;  /* 0x00000002030a7212 */ /* 0x000fe200078e3cff */
[----:B------:R2:W-:Y:S01]  /*0c90*/  STL.64 [R1+0x18], R152 ;  /* 0x0000189801007387 */ /* 0x0005e20000100a00 */
[----:B------:R-:W-:Y:S01]  /*0ca0*/  IADD3 R2, P0, R152, UR8, RZ ;  /* 0x0000000898027c10 */ /* 0x000fe2000ff1e0ff */
[----:B------:R-:W-:Y:S01]  /*0cb0*/  IMAD.IADD R0, R6, 0x1, -R0 ;  /* 0x0000000106007824 */ /* 0x000fe200078e0a00 */
[----:B------:R-:W-:Y:S01]  /*0cc0*/  ULDC.64 UR8, c[0x0][0x1b0] ;  /* 0x00006c0000087ab9 */ /* 0x000fe20000000a00 */
        /* <DEDUP_REMOVED lines=8> */
[----:B------:R-:W-:Y:S01]  /*0d50*/  UIMAD UR8, UR26, UR8, URZ ;  /* 0x000000081a0872a4 */ /* 0x000fe2000f8e023f */
[----:B------:R-:W-:Y:S01]  /*0d60*/  LOP3.LUT R10, R10, 0xfffffe00, R9, 0xf8, !PT ;  /* 0xfffffe000a0a7812 */ /* 0x000fe200078ef809 */
[----:B------:R-:W-:Y:S01]  /*0d70*/  IMAD.SHL.U32 R0, R0, 0x40, RZ ;  /* 0x0000004000007824 */ /* 0x000fe200078e00ff */
[----:B------:R-:W-:Y:S01]  /*0d80*/  IADD3.X R9, R5, UR10, R6, P0, !PT ;  /* 0x0000000a05097c10 */ /* 0x000fe200087fe406 */
[----:B------:R-:W-:Y:S01]  /*0d90*/  IMAD.SHL.U32 R6, R21, 0x8, RZ ;  /* 0x0000000815067824 */ /* 0x000fe200078e00ff */
[----:B------:R-:W-:Y:S01]  /*0da0*/  UIMAD UR9, UR5, UR9, UR8 ;  /* 0x00000009050972a4 */ /* 0x000fe2000f8e0208 */
[----:B------:R-:W-:Y:S01]  /*0db0*/  IMAD.WIDE.U32 R2, R246, c[0x0][0x1a0], R152 ;  /* 0x00006800f6027a25 */ /* 0x000fe200078e0098 */
[----:B------:R-:W-:Y:S01]  /*0dc0*/  LOP3.LUT R0, R0, 0x1c0, RZ, 0xc0, !PT ;  /* 0x000001c000007812 */ /* 0x000fe200078ec0ff */
[----:B------:R-:W-:Y:S01]  /*0dd0*/  UIMAD UR8, UR5, UR7, UR6 ;  /* 0x00000007050872a4 */ /* 0x000fe2000f8e0206 */
[----:B------:R-:W-:Y:S01]  /*0de0*/  IADD3 R149, R152, 0x40, RZ ;  /* 0x0000004098957810 */ /* 0x000fe20007ffe0ff */
[----:B------:R-:W-:Y:S01]  /*0df0*/  IMAD R4, R246, c[0x0][0x1a4], R4 ;  /* 0x00006900f6047a24 */ /* 0x000fe200078e0204 */
[----:B------:R-:W-:Y:S01]  /*0e00*/  LOP3.LUT R6, R0, 0x8, R6, 0xf8, !PT ;  /* 0x0000000800067812 */ /* 0x000fe200078ef806 */
[----:B------:R-:W-:Y:S01]  /*0e10*/  IMAD.U32 R5, RZ, RZ, UR5 ;  /* 0x00000005ff057e24 */ /* 0x000fe2000f8e00ff */
[----:B------:R-:W-:Y:S01]  /*0e20*/  IADD3 R2, P0, R2, UR14, RZ ;  /* 0x0000000e02027c10 */ /* 0x000fe2000ff1e0ff */
[----:B------:R-:W-:Y:S01]  /*0e30*/  UIADD3 UR24, -UR21, UR17, URZ ;  /* 0x0000001115187290 */ /* 0x000fe2000fffe13f */
[----:B------:R-:W-:Y:S01]  /*0e40*/  SHF.R.U32.HI R0, RZ, 0x3, R0 ;  /* 0x00000003ff007819 */ /* 0x000fe20000011600 */
[----:B------:R-:W-:Y:S01]  /*0e50*/  ULDC.64 UR6, c[0x0][0x1a8] ;  /* 0x00006a0000067ab9 */ /* 0x000fe20000000a00 */
[----:B------:R-:W-:Y:S01]  /*0e60*/  IADD3.X R3, R3, UR11, R4, P0, !PT ;  /* 0x0000000b03037c10 */ /* 0x000fe200087fe404 */
[----:B------:R-:W-:Y:S01]  /*0e70*/  UIMAD UR6, UR23, UR6, URZ ;  /* 0x00000006170672a4 */ /* 0x000fe2000f8e023f */
[----:B------:R-:W-:Y:S01]  /*0e80*/  LOP3.LUT R6, R6, R0, RZ, 0x3c, !PT ;  /* 0x0000000006067212 */ /* 0x000fe200078e3cff */
[----:B------:R-:W-:Y:S01]  /*0e90*/  IMAD.U32 R0, RZ, RZ, UR5 ;  /* 0x00000005ff007e24 */ /* 0x000fe2000f8e00ff */
[C---:B------:R-:W-:Y:S01]  /*0ea0*/  IADD3 R148, R152.reuse, 0x80, RZ ;  /* 0x0000008098947810 */ /* 0x040fe20007ffe0ff */
[----:B------:R-:W-:Y:S01]  /*0eb0*/  IMAD.WIDE.U32 R26, R5, c[0x0][0x1b8], R2 ;  /* 0x00006e00051a7a25 */ /* 0x000fe200078e0002 */
[----:B------:R-:W-:Y:S01]  /*0ec0*/  IADD3 R147, R152, 0xc0, RZ ;  /* 0x000000c098937810 */ /* 0x000fe20007ffe0ff */
[----:B------:R-:W-:Y:S01]  /*0ed0*/  UIMAD UR7, UR22, UR7, UR6 ;  /* 0x00000007160772a4 */ /* 0x000fe2000f8e0206 */
[----:B------:R-:W-:Y:S01]  /*0ee0*/  ISETP.GE.AND P0, PT, R246, UR24, PT ;  /* 0x00000018f6007c0c */ /* 0x000fe2000bf06270 */
[----:B------:R-:W-:Y:S01]  /*0ef0*/  IMAD.WIDE.U32 R28, R0, c[0x0][0x1b0], R8 ;  /* 0x00006c00001c7a25 */ /* 0x000fe200078e0008 */
[----:B------:R-:W-:-:S02]  /*0f00*/  IADD3 R25, R27, UR8, RZ ;  /* 0x000000081b197c10 */ /* 0x000fc4000fffe0ff */
[----:B------:R-:W-:Y:S01]  /*0f10*/  LEA.HI R22, R12, R98, RZ, 0x5 ;  /* 0x000000620c167211 */ /* 0x000fe200078f28ff */
[----:B------:R-:W-:Y:S01]  /*0f20*/  IMAD.SHL.U32 R4, R11, 0x40, RZ ;  /* 0x000000400b047824 */ /* 0x000fe200078e00ff */
[----:B------:R2:W-:Y:S01]  /*0f30*/  STL.64 [R1+0x10], R28 ;  /* 0x0000101c01007387 */ /* 0x0005e20000100a00 */
[----:B------:R-:W-:Y:S01]  /*0f40*/  IADD3 R31, R29, UR9, RZ ;  /* 0x000000091d1f7c10 */ /* 0x000fe2000fffe0ff */
[----:B------:R-:W-:Y:S01]  /*0f50*/  IMAD.MOV.U32 R3, RZ, RZ, 0x10 ;  /* 0x00000010ff037424 */ /* 0x000fe200078e00ff */
[----:B------:R-:W-:Y:S01]  /*0f60*/  IADD3 R11, R19, UR7, RZ ;  /* 0x00000007130b7c10 */ /* 0x000fe2000fffe0ff */
[----:B------:R2:W-:Y:S01]  /*0f70*/  STL.64 [R1+0x20], R26 ;  /* 0x0000201a01007387 */ /* 0x0005e20000100a00 */
[----:B------:R-:W-:Y:S01]  /*0f80*/  IMAD.U32 R8, RZ, RZ, UR15 ;  /* 0x0000000fff087e24 */ /* 0x000fe2000f8e00ff */
[----:B------:R-:W-:Y:S01]  /*0f90*/  LOP3.LUT R4, R6, 0xfffffe00, R4, 0xf8, !PT ;  /* 0xfffffe0006047812 */ /* 0x000fe200078ef804 */
[----:B------:R-:W-:Y:S01]  /*0fa0*/  IMAD.SHL.U32 R231, R10, 0x2, RZ ;  /* 0x000000020ae77824 */ /* 0x000fe200078e00ff */
[----:B------:R2:W-:Y:S01]  /*0fb0*/  STL [R1+0x30], R149 ;  /* 0x0000309501007387 */ /* 0x0005e20000100800 */
[----:B------:R-:W-:Y:S01]  /*0fc0*/  SHF.R.S32.HI R97, RZ, 0x5, R22 ;  /* 0x00000005ff617819 */ /* 0x000fe20000011416 */
[----:B------:R-:W-:Y:S01]  /*0fd0*/  IMAD.WIDE R8, R8, 0x80, R246 ;  /* 0x0000008008087825 */ /* 0x000fe200078e02f6 */
[----:B------:R-:W-:Y:S01]  /*0fe0*/  SEL R3, R3, 0xfffffff0, !P1 ;  /* 0xfffffff003037807 */ /* 0x000fe20004800000 */
        /* <DEDUP_REMOVED lines=44> */
.L_x_1636:
[----:B------:R-:W-:Y:S05]  /*12b0*/  BSYNC B0 ;  /* 0x0000000000007941 */ /* 0x000fea0003800000 */
.L_x_1635:
        /* <DEDUP_REMOVED lines=45> */
.L_x_1638:
[----:B------:R-:W-:Y:S05]  /*1590*/  BSYNC B0 ;  /* 0x0000000000007941 */ /* 0x000fea0003800000 */
.L_x_1637:
        /* <DEDUP_REMOVED lines=45> */
.L_x_1640:
[----:B------:R-:W-:Y:S05]  /*1870*/  BSYNC B0 ;  /* 0x0000000000007941 */ /* 0x000fea0003800000 */
.L_x_1639:
        /* <DEDUP_REMOVED lines=48> */
.L_x_1642:
[----:B------:R-:W-:Y:S05]  /*1b80*/  BSYNC B0 ;  /* 0x0000000000007941 */ /* 0x000fea0003800000 */
.L_x_1641:
        /* <DEDUP_REMOVED lines=48> */
.L_x_1644:
[----:B------:R-:W-:Y:S05]  /*1e90*/  BSYNC B0 ;  /* 0x0000000000007941 */ /* 0x000fea0003800000 */
.L_x_1643:
        /* <DEDUP_REMOVED lines=42> */
.L_x_1646:
[----:B------:R-:W-:Y:S05]  /*2140*/  BSYNC B0 ;  /* 0x0000000000007941 */ /* 0x000fea0003800000 */
.L_x_1645:
        /* <DEDUP_REMOVED lines=15> */
[----:B------:R-:W5:Y:S01]  /*2240*/  @P0 MUFU.RCP R5, c[0x0][0x238] ;  /* 0x00008e0000050b08 */ /* 0x000f620000001000 */
[----:B------:R-:W-:Y:S01]  /*2250*/  ISETP.GE.AND P1, PT, R246, UR27, PT ;  /* 0x0000001bf6007c0c */ /* 0x000fe2000bf26270 */
[----:B------:R-:W-:-:S03]  /*2260*/  ULDC.64 UR6, c[0x0][0x1a0] ;  /* 0x0000680000067ab9 */ /* 0x000fc60000000a00 */
[----:B------:R-:W-:-:S05]  /*2270*/  IMAD.U32 R7, RZ, RZ, UR9 ;  /* 0x00000009ff077e24 */ /* 0x000fca000f8e00ff */
[----:B------:R1:W5:Y:S01]  /*2280*/  @P0 LDG.E R2, [R6.64] ;  /* 0x0000001206020981 */ /* 0x000362000c1e1900 */
[----:B------:R-:W-:Y:S01]  /*2290*/  UIMAD.WIDE.U32 UR22, UR28, UR6, URZ ;  /* 0x000000061c1672a5 */ /* 0x000fe2000f8e003f */
[----:B------:R-:W-:Y:S01]  /*22a0*/  BSSY B0, `(.L_x_1647) ;  /* 0x0000034000007945 */ /* 0x000fe20003800000 */
[----:B------:R-:W-:Y:S01]  /*22b0*/  UIMAD UR6, UR31, UR6, URZ ;  /* 0x000000061f0672a4 */ /* 0x000fe2000f8e023f */
[----:B------:R-:W-:Y:S03]  /*22c0*/  BAR.SYNC.DEFER_BLOCKING 0x0 ;  /* 0x0000000000007b1d */ /* 0x000fe60000010000 */
[----:B------:R-:W-:-:S03]  /*22d0*/  UIMAD UR6, UR28, UR7, UR6 ;  /* 0x000000071c0672a4 */ /* 0x000fc6000f8e0206 */
[----:B------:R-:W-:Y:S02]  /*22e0*/  UMOV UR4, URZ ;  /* 0x0000003f00047c82 */ /* 0x000fe40008000000 */
[----:B------:R-:W-:Y:S01]  /*22f0*/  UIADD3 UR6, UR23, UR6, URZ ;  /* 0x0000000617067290 */ /* 0x000fe2000fffe03f */
[----:B-1----:R-:W-:Y:S01]  /*2300*/  MOV R6, UR22 ;  /* 0x0000001600067c02 */ /* 0x002fe20008000f00 */
[----:B------:R-:W-:Y:S01]  /*2310*/  IMAD.U32 R7, RZ, RZ, UR23 ;  /* 0x00000017ff077e24 */ /* 0x000fe2000f8e00ff */
[----:B------:R1:W-:Y:S04]  /*2320*/  @P1 STS.128 [R231+0x18000], RZ ;  /* 0x018000ffe7001388 */ /* 0x0003e80000000c00 */
[----:B------:R1:W-:Y:S04]  /*2330*/  @P1 STS.128 [R231+0x1a000], RZ ;  /* 0x01a000ffe7001388 */ /* 0x0003e80000000c00 */
[----:B------:R1:W-:Y:S04]  /*2340*/  @P1 STS.128 [R231+0x1c000], RZ ;  /* 0x01c000ffe7001388 */ /* 0x0003e80000000c00 */
[----:B------:R1:W-:Y:S01]  /*2350*/  @P1 STS.128 [R231+0x1e000], RZ ;  /* 0x01e000ffe7001388 */ /* 0x0003e20000000c00 */
[----:B-----5:R-:W-:Y:S01]  /*2360*/  @P0 FMUL.FTZ R2, R2, R5 ;  /* 0x0000000502020220 */ /* 0x020fe20000410000 */
[----:B------:R-:W-:-:S03]  /*2370*/  MOV R5, UR6 ;  /* 0x0000000600057c02 */ /* 0x000fc60008000f00 */
[----:B------:R5:W2:Y:S02]  /*2380*/  @P0 R2UR UR8, R2 ;  /* 0x00000000020803c2 */ /* 0x000aa400000e0000 */
[----:B-----5:R-:W-:Y:S01]  /*2390*/  LEA R2, P0, R6, R26, 0x6 ;  /* 0x0000001a06027211 */ /* 0x020fe200078030ff */
[----:B--2---:R-:W-:-:S03]  /*23a0*/  @UP1 UMOV UR4, UR8 ;  /* 0x0000000800041c82 */ /* 0x004fc60008000000 */
[----:B------:R-:W-:Y:S01]  /*23b0*/  LEA.HI.X R5, R6, R25, R5, 0x6, P0 ;  /* 0x0000001906057211 */ /* 0x000fe200000f3405 */
[----:B------:R-:W-:Y:S05]  /*23c0*/  @P1 BRA `(.L_x_1648) ;  /* 0x0000021000001947 */ /* 0x000fea0003800000 */
[----:B-1----:R-:W-:Y:S02]  /*23d0*/  ISETP.GE.AND P5, PT, R152, c[0x0][0x220], PT ;  /* 0x0000880098007a0c */ /* 0x002fe40003fa6270 */
[----:B------:R-:W-:Y:S02]  /*23e0*/  ISETP.GE.AND P4, PT, R149, c[0x0][0x220], PT ;  /* 0x0000880095007a0c */ /* 0x000fe40003f86270 */
        /* <DEDUP_REMOVED lines=31> */
.L_x_1648:
[----:B-1----:R-:W-:Y:S05]  /*25e0*/  BSYNC B0 ;  /* 0x0000000000007941 */ /* 0x002fea0003800000 */
.L_x_1647:
        /* <DEDUP_REMOVED lines=13> */
[----:B----4-:R-:W-:Y:S01]  /*26c0*/  IMAD R8, R23, c[0x0][0x1a4], RZ ;  /* 0x0000690017087a24 */ /* 0x010fe200078e02ff */
        /* <DEDUP_REMOVED lines=32> */
.L_x_1650:
[----:B------:R-:W-:Y:S05]  /*28d0*/  BSYNC B0 ;  /* 0x0000000000007941 */ /* 0x000fea0003800000 */
.L_x_1649:
        /* <DEDUP_REMOVED lines=14> */
[----:B--2-4-:R-:W-:Y:S01]  /*29c0*/  LDSM.16.M88.4 R8, [R211] ;  /* 0x00000000d308783b */ /* 0x014fe20000000200 */
[----:B------:R-:W-:Y:S01]  /*29d0*/  IMAD R214, R0, 0x2, R211 ;  /* 0x0000000200d67824 */ /* 0x000fe200078e02d3 */
[----:B------:R-:W-:Y:S01]  /*29e0*/  IADD3 R2, R204, 0x10000, RZ ;  /* 0x00010000cc027810 */ /* 0x000fe20007ffe0ff */
[----:B------:R-:W-:Y:S01]  /*29f0*/  IMAD R213, R0, 0x2, R212 ;  /* 0x0000000200d57824 */ /* 0x000fe200078e02d4 */
[----:B------:R-:W2:Y:S01]  /*2a00*/  LDSM.16.M88.4 R12, [R204+0x10000] ;  /* 0x01000000cc0c783b */ /* 0x000ea20000000200 */
        /* <DEDUP_REMOVED lines=32> */
[----:B--2---:R-:W-:Y:S01]  /*2c10*/  HMMA.16816.F32.BF16 R32, R8, R12, RZ ;  /* 0x0000000c0820723c */ /* 0x004fe200000418ff */
[----:B------:R-:W-:Y:S01]  /*2c20*/  LDSM.16.M88.4 R84, [R210+0x11000] ;  /* 0x01100000d254783b */ /* 0x000fe20000000200 */
[----:B------:R-:W-:-:S02]  /*2c30*/  IADD3 R6, R6, UR21, RZ ;  /* 0x0000001506067c10 */ /* 0x000fc4000fffe0ff */
[C---:B------:R-:W-:Y:S01]  /*2c40*/  IADD3 R219, R215.reuse, 0x6000, RZ ;  /* 0x00006000d7db7810 */ /* 0x040fe20007ffe0ff */
[----:B------:R-:W-:Y:S01]  /*2c50*/  LDSM.16.M88.4 R76, [R210+0x11800] ;  /* 0x01180000d24c783b */ /* 0x000fe20000000200 */
[----:B------:R-:W-:Y:S02]  /*2c60*/  IADD3 R2, R2, -UR17, R6 ;  /* 0x8000001102027c10 */ /* 0x000fe4000fffe006 */
[----:B------:R-:W-:Y:S01]  /*2c70*/  HMMA.16816.F32.BF16 R36, R8, R14, RZ ;  /* 0x0000000e0824723c */ /* 0x000fe200000418ff */
[----:B------:R-:W2:Y:S01]  /*2c80*/  LDSM.16.M88.4 R12, [R212] ;  /* 0x00000000d40c783b */ /* 0x000ea20000000200 */
        /* <DEDUP_REMOVED lines=86> */
[----:B------:R-:W-:Y:S07]  /*31f0*/  LDSM.16.M88.4 R52, [R204+0x14800] ;  /* 0x01480000cc34783b */ /* 0x000fee0000000200 */
[----:B------:R-:W-:Y:S01]  /*3200*/  HMMA.16816.F32.BF16 R16, R16, R86, R48 ;  /* 0x000000561010723c */ /* 0x000fe20000041830 */
[----:B------:R-:W5:Y:S07]  /*3210*/  LDSM.16.M88.4 R48, [R204+0x15000] ;  /* 0x01500000cc30783b */ /* 0x000f6e0000000200 */
        /* <DEDUP_REMOVED lines=46> */
[----:B------:R-:W-:-:S02]  /*3500*/  IADD3 R114, R80, 0x38, RZ ;  /* 0x0000003850727810 */ /* 0x000fc40007ffe0ff */
[----:B------:R-:W-:Y:S02]  /*3510*/  IABS R5, R5 ;  /* 0x0000000500057213 */ /* 0x000fe40000000000 */
[----:B------:R-:W-:Y:S02]  /*3520*/  ISETP.GE.AND P2, PT, R80, UR16, PT ;  /* 0x0000001050007c0c */ /* 0x000fe4000bf46270 */
[----:B------:R-:W-:Y:S01]  /*3530*/  ISETP.GE.AND P1, PT, R132, UR16, PT ;  /* 0x0000001084007c0c */ /* 0x000fe2000bf26270 */
[----:B------:R-:W-:Y:S01]  /*3540*/  HMMA.16816.F32.BF16 R44, R8, R32, R40 ;  /* 0x00000020082c723c */ /* 0x000fe20000041828 */
[----:B------:R-:W-:Y:S02]  /*3550*/  ISETP.GE.AND P0, PT, R131, UR16, PT ;  /* 0x0000001083007c0c */ /* 0x000fe4000bf06270 */
[----:B------:R-:W-:Y:S02]  /*3560*/  ISETP.GE.AND P6, PT, R129, UR16, PT ;  /* 0x0000001081007c0c */ /* 0x000fe4000bfc6270 */
[----:B------:R-:W-:Y:S01]  /*3570*/  ISETP.GE.AND P5, PT, R126, UR16, PT ;  /* 0x000000107e007c0c */ /* 0x000fe2000bfa6270 */
[----:B-1----:R-:W-:-:S02]  /*3580*/  IMAD.MOV.U32 R6, RZ, RZ, R5 ;  /* 0x000000ffff067224 */ /* 0x002fc400078e0005 */
[C---:B------:R-:W-:Y:S01]  /*3590*/  HMMA.16816.F32.BF16 R40, R8.reuse, R34, R28 ;  /* 0x000000220828723c */ /* 0x040fe2000004181c */
[----:B------:R-:W-:Y:S01]  /*35a0*/  LDSM.16.M88.4 R32, [R210+0x14800] ;  /* 0x01480000d220783b */ /* 0x000fe20000000200 */
[----:B------:R-:W-:Y:S01]  /*35b0*/  IABS R5, R7 ;  /* 0x0000000700057213 */ /* 0x000fe20000000000 */
[----:B------:R1:W-:Y:S01]  /*35c0*/  I2F R140, R6 ;  /* 0x00000006008c7306 */ /* 0x0003e20000201400 */
[----:B------:R-:W-:Y:S01]  /*35d0*/  IMAD.IADD R7, R2, 0x1, -R121 ;  /* 0x0000000102077824 */ /* 0x000fe200078e0a79 */
[----:B------:R-:W-:Y:S02]  /*35e0*/  ISETP.GE.AND P4, PT, R124, UR16, PT ;  /* 0x000000107c007c0c */ /* 0x000fe4000bf86270 */
[----:B------:R-:W-:Y:S01]  /*35f0*/  ISETP.GE.AND P3, PT, R123, UR16, PT ;  /* 0x000000107b007c0c */ /* 0x000fe2000bf66270 */
[C---:B------:R-:W-:Y:S03]  /*3600*/  HMMA.16816.F32.BF16 R36, R8.reuse, R52, R36 ;  /* 0x000000340824723c */ /* 0x040fe60000041824 */
[----:B------:R3:W-:Y:S05]  /*3610*/  I2F R139, R5 ;  /* 0x00000005008b7306 */ /* 0x0007ea0000201400 */
[----:B------:R-:W-:Y:S01]  /*3620*/  HMMA.16816.F32.BF16 R60, R8, R54, R60 ;  /* 0x00000036083c723c */ /* 0x000fe2000004183c */
[----:B------:R-:W5:Y:S01]  /*3630*/  LDSM.16.M88.4 R52, [R215+0x5000] ;  /* 0x00500000d734783b */ /* 0x000f620000000200 */
[----:B-1----:R-:W-:-:S03]  /*3640*/  IMAD.IADD R6, R2, 0x1, -R124 ;  /* 0x0000000102067824 */ /* 0x002fc600078e0a7c */
[----:B------:R-:W-:Y:S03]  /*3650*/  LDSM.16.M88.4 R8, [R214+0x8000] ;  /* 0x00800000d608783b */ /* 0x000fe60000000200 */
[----:B--2---:R-:W-:Y:S01]  /*3660*/  HMMA.16816.F32.BF16 R28, R12, R24, R20 ;  /* 0x000000180c1c723c */ /* 0x004fe20000041814 */
[----:B------:R-:W-:Y:S01]  /*3670*/  LDSM.16.M88.4 R20, [R210+0x14000] ;  /* 0x01400000d214783b */ /* 0x000fe20000000200 */
[----:B------:R-:W-:Y:S01]  /*3680*/  IABS R6, R6 ;  /* 0x0000000600067213 */ /* 0x000fe20000000000 */
[----:B---3--:R-:W-:-:S03]  /*3690*/  IMAD.IADD R5, R2, 0x1, -R123 ;  /* 0x0000000102057824 */ /* 0x008fc600078e0a7b */
[----:B------:R1:W-:Y:S02]  /*36a0*/  I2F R138, R6 ;  /* 0x00000006008a7306 */ /* 0x0003e40000201400 */
[----:B------:R-:W-:Y:S01]  /*36b0*/  HMMA.16816.F32.BF16 R24, R12, R26, R16 ;  /* 0x0000001a0c18723c */ /* 0x000fe20000041810 */
[----:B------:R-:W2:Y:S01]  /*36c0*/  LDSM.16.M88.4 R16, [R215+0x5800] ;  /* 0x00580000d710783b */ /* 0x000ea20000000200 */
[----:B------:R-:W-:-:S06]  /*36d0*/  IABS R5, R5 ;  /* 0x0000000500057213 */ /* 0x000fcc0000000000 */
[----:B----4-:R-:W-:Y:S01]  /*36e0*/  HMMA.16816.F32.BF16 R36, R12, R68, R36 ;  /* 0x000000440c24723c */ /* 0x010fe20000041824 */
[----:B-1----:R-:W-:Y:S01]  /*36f0*/  IMAD.MOV.U32 R6, RZ, RZ, R5 ;  /* 0x000000ffff067224 */ /* 0x002fe200078e0005 */
[----:B------:R-:W-:-:S06]  /*3700*/  IABS R5, R7 ;  /* 0x0000000700057213 */ /* 0x000fcc0000000000 */
[C---:B------:R-:W-:Y:S01]  /*3710*/  HMMA.16816.F32.BF16 R68, R12.reuse, R70, R60 ;  /* 0x000000460c44723c */ /* 0x040fe2000004183c */
[C---:B------:R-:W-:Y:S01]  /*3720*/  IMAD.IADD R7, R2.reuse, 0x1, -R120 ;  /* 0x0000000102077824 */ /* 0x040fe200078e0a78 */
[----:B------:R1:W-:Y:S06]  /*3730*/  I2F R137, R6 ;  /* 0x0000000600897306 */ /* 0x0003ec0000201400 */
[C---:B-----5:R-:W-:Y:S08]  /*3740*/  HMMA.16816.F32.BF16 R72, R12.reuse, R54, R48 ;  /* 0x000000360c48723c */ /* 0x060ff00000041830 */
[----:B------:R-:W-:Y:S01]  /*3750*/  HMMA.16816.F32.BF16 R64, R12, R52, R56 ;  /* 0x000000340c40723c */ /* 0x000fe20000041838 */
[----:B------:R-:W3:Y:S01]  /*3760*/  LDSM.16.M88.4 R56, [R210+0x15000] ;  /* 0x01500000d238783b */ /* 0x000ee20000000200 */
[----:B-1----:R-:W-:Y:S01]  /*3770*/  IMAD.MOV.U32 R6, RZ, RZ, R5 ;  /* 0x000000ffff067224 */ /* 0x002fe200078e0005 */
[----:B------:R-:W-:Y:S01]  /*3780*/  IABS R5, R7 ;  /* 0x0000000700057213 */ /* 0x000fe20000000000 */
[----:B------:R-:W-:-:S02]  /*3790*/  IMAD.IADD R7, R2, 0x1, -R119 ;  /* 0x0000000102077824 */ /* 0x000fc400078e0a77 */
[----:B------:R1:W-:Y:S02]  /*37a0*/  I2F R136, R6 ;  /* 0x0000000600887306 */ /* 0x0003e40000201400 */
[C---:B--2---:R-:W-:Y:S08]  /*37b0*/  HMMA.16816.F32.BF16 R60, R12.reuse, R16, R44 ;  /* 0x000000100c3c723c */ /* 0x044ff0000004182c */
[----:B------:R-:W-:Y:S01]  /*37c0*/  HMMA.16816.F32.BF16 R48, R12, R18, R40 ;  /* 0x000000120c30723c */ /* 0x000fe20000041828 */
[----:B------:R-:W2:Y:S04]  /*37d0*/  LDSM.16.M88.4 R12, [R210+0x15800] ;  /* 0x01580000d20c783b */ /* 0x000ea80000000200 */
[----:B------:R-:W-:Y:S01]  /*37e0*/  LDSM.16.M88.4 R16, [R209+0x4000] ;  /* 0x00400000d110783b */ /* 0x000fe20000000200 */
[----:B-1----:R-:W-:Y:S01]  /*37f0*/  IMAD.MOV.U32 R6, RZ, RZ, R5 ;  /* 0x000000ffff067224 */ /* 0x002fe200078e0005 */
[----:B------:R-:W-:Y:S01]  /*3800*/  IABS R5, R7 ;  /* 0x0000000700057213 */ /* 0x000fe20000000000 */
[----:B------:R-:W-:Y:S01]  /*3810*/  HMMA.16816.F32.BF16 R44, R8, R22, R24 ;  /* 0x00000016082c723c */ /* 0x000fe20000041818 */
[----:B------:R-:W1:Y:S01]  /*3820*/  LDSM.16.M88.4 R24, [R213+0x8000] ;  /* 0x00800000d518783b */ /* 0x000e620000000200 */
[----:B------:R4:W-:Y:S01]  /*3830*/  I2F R135, R6 ;  /* 0x0000000600877306 */ /* 0x0009e20000201400 */
[----:B------:R-:W-:-:S05]  /*3840*/  IMAD.IADD R7, R2, 0x1, -R116 ;  /* 0x0000000102077824 */ /* 0x000fca00078e0a74 */
[C---:B------:R-:W-:Y:S01]  /*3850*/  HMMA.16816.F32.BF16 R52, R8.reuse, R20, R28 ;  /* 0x000000140834723c */ /* 0x040fe2000004181c */
[----:B------:R-:W5:Y:S01]  /*3860*/  LDSM.16.M88.4 R28, [R209+0x4800] ;  /* 0x00480000d11c783b */ /* 0x000f620000000200 */
[----:B------:R3:W-:Y:S03]  /*3870*/  I2F R134, R5 ;  /* 0x0000000500867306 */ /* 0x0007e60000201400 */
[----:B------:R-:W-:Y:S03]  /*3880*/  LDSM.16.M88.4 R20, [R211+0xc000] ;  /* 0x00c00000d314783b */ /* 0x000fe60000000200 */
[----:B------:R-:W-:Y:S01]  /*3890*/  HMMA.16816.F32.BF16 R40, R8, R32, R36 ;  /* 0x000000200828723c */ /* 0x000fe20000041824 */
[----:B----4-:R-:W-:-:S05]  /*38a0*/  IMAD.IADD R6, R2, 0x1, -R118 ;  /* 0x0000000102067824 */ /* 0x010fca00078e0a76 */
[----:B------:R-:W-:Y:S02]  /*38b0*/  IABS R6, R6 ;  /* 0x0000000600067213 */ /* 0x000fe40000000000 */
[C---:B------:R-:W-:Y:S01]  /*38c0*/  HMMA.16816.F32.BF16 R36, R8.reuse, R34, R68 ;  /* 0x000000220824723c */ /* 0x040fe20000041844 */
[C---:B---3--:R-:W-:Y:S01]  /*38d0*/  IMAD.IADD R5, R2.reuse, 0x1, -R117 ;  /* 0x0000000102057824 */ /* 0x048fe200078e0a75 */
[----:B------:R3:W-:Y:S04]  /*38e0*/  I2F R133, R6 ;  /* 0x0000000600857306 */ /* 0x0007e80000201400 */
[----:B------:R-:W-:Y:S02]  /*38f0*/  IABS R5, R5 ;  /* 0x0000000500057213 */ /* 0x000fe40000000000 */
[C---:B------:R-:W-:Y:S08]  /*3900*/  HMMA.16816.F32.BF16 R64, R8.reuse, R56, R64 ;  /* 0x000000380840723c */ /* 0x040ff00000041840 */
[----:B--2---:R-:W-:Y:S01]  /*3910*/  HMMA.16816.F32.BF16 R104, R8, R14, R48 ;  /* 0x0000000e0868723c */ /* 0x004fe20000041830 */
[----:B------:R-:W2:Y:S01]  /*3920*/  LDSM.16.M88.4 R48, [R204+0x16000] ;  /* 0x01600000cc30783b */ /* 0x000ea20000000200 */
[----:B---3--:R-:W-:Y:S01]  /*3930*/  IMAD.MOV.U32 R6, RZ, RZ, R5 ;  /* 0x000000ffff067224 */ /* 0x008fe200078e0005 */
[----:B------:R-:W-:Y:S01]  /*3940*/  IABS R5, R7 ;  /* 0x0000000700057213 */ /* 0x000fe20000000000 */
[----:B------:R-:W-:-:S02]  /*3950*/  IMAD.IADD R7, R2, 0x1, -R115 ;  /* 0x0000000102077824 */ /* 0x000fc400078e0a73 */
[----:B------:R3:W-:Y:S02]  /*3960*/  I2F R130, R6 ;  /* 0x0000000600827306 */ /* 0x0007e40000201400 */
[C---:B------:R-:W-:Y:S01]  /*3970*/  HMMA.16816.F32.BF16 R68, R8.reuse, R58, R72 ;  /* 0x0000003a0844723c */ /* 0x040fe20000041848 */
[----:B------:R-:W4:Y:S07]  /*3980*/  LDSM.16.M88.4 R56, [R209+0x5000] ;  /* 0x00500000d138783b */ /* 0x000f2e0000000200 */
[----:B------:R-:W-:Y:S01]  /*3990*/  HMMA.16816.F32.BF16 R60, R8, R12, R60 ;  /* 0x0000000c083c723c */ /* 0x000fe2000004183c */
[----:B------:R-:W-:Y:S01]  /*39a0*/  LDSM.16.M88.4 R12, [R214+0xc000] ;  /* 0x00c00000d60c783b */ /* 0x000fe20000000200 */
[----:B---3--:R-:W-:-:S06]  /*39b0*/  IMAD.MOV.U32 R6, RZ, RZ, R5 ;  /* 0x000000ffff067224 */ /* 0x008fcc00078e0005 */
[C---:B-1----:R-:W-:Y:S01]  /*39c0*/  HMMA.16816.F32.BF16 R8, R24.reuse, R16, R52 ;  /* 0x000000101808723c */ /* 0x042fe20000041834 */
[----:B------:R-:W-:Y:S01]  /*39d0*/  IABS R5, R7 ;  /* 0x0000000700057213 */ /* 0x000fe20000000000 */
[----:B------:R1:W-:Y:S06]  /*39e0*/  I2F R128, R6 ;  /* 0x0000000600807306 */ /* 0x0003ec0000201400 */
[C---:B------:R-:W-:Y:S01]  /*39f0*/  HMMA.16816.F32.BF16 R32, R24.reuse, R18, R44 ;  /* 0x000000121820723c */ /* 0x040fe2000004182c */
[----:B------:R-:W-:Y:S01]  /*3a00*/  LDSM.16.M88.4 R16, [R212+0xc000] ;  /* 0x00c00000d410783b */ /* 0x000fe20000000200 */
[----:B------:R3:W-:Y:S03]  /*3a10*/  I2F R127, R5 ;  /* 0x00000005007f7306 */ /* 0x0007e60000201400 */
[----:B------:R-:W-:Y:S03]  /*3a20*/  LDSM.16.M88.4 R44, [R204+0x16800] ;  /* 0x01680000cc2c783b */ /* 0x000fe60000000200 */
[----:B-----5:R-:W-:Y:S01]  /*3a30*/  HMMA.16816.F32.BF16 R52, R24, R28, R40 ;  /* 0x0000001c1834723c */ /* 0x020fe20000041828 */
[----:B------:R-:W5:Y:S01]  /*3a40*/  LDSM.16.M88.4 R40, [R215+0x6000] ;  /* 0x00600000d728783b */ /* 0x000f620000000200 */
[----:B-1----:R-:W-:-:S04]  /*3a50*/  IADD3 R6, R2, -R114, RZ ;  /* 0x8000007202067210 */ /* 0x002fc80007ffe0ff */
[----:B------:R-:W-:Y:S02]  /*3a60*/  IABS R6, R6 ;  /* 0x0000000600067213 */ /* 0x000fe40000000000 */
[----:B--2---:R-:W-:Y:S01]  /*3a70*/  HMMA.16816.F32.BF16 R8, R20, R48, R8 ;  /* 0x000000301408723c */ /* 0x004fe20000041808 */
[C---:B---3--:R-:W-:Y:S01]  /*3a80*/  IMAD.IADD R5, R2.reuse, 0x1, -R113 ;  /* 0x0000000102057824 */ /* 0x048fe200078e0a71 */
[----:B------:R-:W-:Y:S01]  /*3a90*/  IADD3 R2, R2, 0x8, RZ ;  /* 0x0000000802027810 */ /* 0x000fe20007ffe0ff */
[----:B------:R1:W-:Y:S03]  /*3aa0*/  I2F R125, R6 ;  /* 0x00000006007d7306 */ /* 0x0003e60000201400 */
[----:B------:R-:W-:Y:S01]  /*3ab0*/  IABS R5, R5 ;  /* 0x0000000500057213 */ /* 0x000fe20000000000 */
[C---:B------:R-:W-:Y:S01]  /*3ac0*/  IMAD.IADD R7, R2.reuse, 0x1, -R80 ;  /* 0x0000000102077824 */ /* 0x040fe200078e0a50 */
[C---:B----4-:R-:W-:Y:S01]  /*3ad0*/  HMMA.16816.F32.BF16 R84, R24.reuse, R56, R64 ;  /* 0x000000381854723c */ /* 0x050fe20000041840 */
[----:B------:R-:W-:Y:S07]  /*3ae0*/  LDSM.16.M88.4 R64, [R210+0x16800] ;  /* 0x01680000d240783b */ /* 0x000fee0000000200 */
[C---:B------:R-:W-:Y:S01]  /*3af0*/  HMMA.16816.F32.BF16 R88, R24.reuse, R58, R68 ;  /* 0x0000003a1858723c */ /* 0x040fe20000041844 */
[----:B------:R-:W2:Y:S01]  /*3b00*/  LDSM.16.M88.4 R56, [R210+0x16000] ;  /* 0x01600000d238783b */ /* 0x000ea20000000200 */
[----:B-1----:R-:W-:Y:S01]  /*3b10*/  IMAD.MOV.U32 R6, RZ, RZ, R5 ;  /* 0x000000ffff067224 */ /* 0x002fe200078e0005 */
[----:B------:R-:W-:Y:S01]  /*3b20*/  IABS R5, R7 ;  /* 0x0000000700057213 */ /* 0x000fe20000000000 */
[C---:B------:R-:W-:Y:S01]  /*3b30*/  IMAD.IADD R7, R2.reuse, 0x1, -R132 ;  /* 0x0000000102077824 */ /* 0x040fe200078e0a84 */
[----:B------:R-:W1:Y:S01]  /*3b40*/  LDSM.16.M88.4 R68, [R215+0x6800] ;  /* 0x00680000d744783b */ /* 0x000e620000000200 */
[----:B------:R3:W-:Y:S02]  /*3b50*/  I2F R122, R6 ;  /* 0x00000006007a7306 */ /* 0x0007e40000201400 */
[----:B------:R-:W-:Y:S08]  /*3b60*/  HMMA.16816.F32.BF16 R72, R24, R30, R36 ;  /* 0x0000001e1848723c */ /* 0x000ff00000041824 */
[----:B------:R-:W-:Y:S01]  /*3b70*/  HMMA.16816.F32.BF16 R32, R20, R50, R32 ;  /* 0x000000321420723c */ /* 0x000fe20000041820 */
[----:B---3--:R-:W-:Y:S01]  /*3b80*/  IMAD.MOV.U32 R6, RZ, RZ, R5 ;  /* 0x000000ffff067224 */ /* 0x008fe200078e0005 */
[----:B------:R-:W-:Y:S01]  /*3b90*/  IABS R5, R7 ;  /* 0x0000000700057213 */ /* 0x000fe20000000000 */
[----:B------:R-:W-:-:S05]  /*3ba0*/  IMAD.IADD R7, R2, 0x1, -R126 ;  /* 0x0000000102077824 */ /* 0x000fca00078e0a7e */
[----:B-----5:R-:W-:Y:S01]  /*3bb0*/  HMMA.16816.F32.BF16 R28, R16, R40, R8 ;  /* 0x00000028101c723c */ /* 0x020fe20000041808 */
[----:B------:R3:W-:Y:S01]  /*3bc0*/  I2F R111, R6 ;  /* 0x00000006006f7306 */ /* 0x0007e20000201400 */
[----:B------:R-:W-:Y:S06]  /*3bd0*/  LDSM.16.M88.4 R8, [R213+0xc000] ;  /* 0x00c00000d508783b */ /* 0x000fec0000000200 */
[----:B------:R-:W-:Y:S01]  /*3be0*/  HMMA.16816.F32.BF16 R36, R20, R44, R52 ;  /* 0x0000002c1424723c */ /* 0x000fe20000041834 */
[----:B------:R4:W-:Y:S01]  /*3bf0*/  I2F R112, R5 ;  /* 0x0000000500707306 */ /* 0x0009e20000201400 */
[----:B------:R-:W5:Y:S06]  /*3c00*/  LDSM.16.M88.4 R52, [R209+0x6000] ;  /* 0x00600000d134783b */ /* 0x000f6c0000000200 */
[----:B------:R-:W-:Y:S01]  /*3c10*/  HMMA.16816.F32.BF16 R96, R24, R92, R60 ;  /* 0x0000005c1860723c */ /* 0x000fe2000004183c */
[----:B---3--:R-:W-:Y:S01]  /*3c20*/  IMAD.IADD R6, R2, 0x1, -R131 ;  /* 0x0000000102067824 */ /* 0x008fe200078e0a83 */
[----:B------:R-:W3:Y:S04]  /*3c30*/  LDSM.16.M88.4 R60, [R215+0x7000] ;  /* 0x00700000d73c783b */ /* 0x000ee80000000200 */
[----:B------:R-:W-:-:S02]  /*3c40*/  IABS R6, R6 ;  /* 0x0000000600067213 */ /* 0x000fc40000000000 */
[----:B------:R-:W-:Y:S01]  /*3c50*/  HMMA.16816.F32.BF16 R32, R16, R42, R32 ;  /* 0x0000002a1020723c */ /* 0x000fe20000041820 */
[C---:B----4-:R-:W-:Y:S01]  /*3c60*/  IMAD.IADD R5, R2.reuse, 0x1, -R129 ;  /* 0x0000000102057824 */ /* 0x050fe200078e0a81 */
[----:B------:R4:W-:Y:S04]  /*3c70*/  I2F R110, R6 ;  /* 0x00000006006e7306 */ /* 0x0009e80000201400 */
[----:B------:R-:W-:Y:S02]  /*3c80*/  IABS R5, R5 ;  /* 0x0000000500057213 */ /* 0x000fe40000000000 */
[----:B--2---:R-:W-:Y:S08]  /*3c90*/  HMMA.16816.F32.BF16 R28, R12, R56, R28 ;  /* 0x000000380c1c723c */ /* 0x004ff0000004181c */
[----:B------:R-:W-:Y:S01]  /*3ca0*/  HMMA.16816.F32.BF16 R44, R20, R46, R72 ;  /* 0x0000002e142c723c */ /* 0x000fe20000041848 */
[----:B------:R-:W-:Y:S01]  /*3cb0*/  LDSM.16.M88.4 R72, [R209+0x6800] ;  /* 0x00680000d148783b */ /* 0x000fe20000000200 */
[----:B----4-:R-:W-:Y:S01]  /*3cc0*/  IMAD.MOV.U32 R6, RZ, RZ, R5 ;  /* 0x000000ffff067224 */ /* 0x010fe200078e0005 */
[----:B------:R-:W-:Y:S01]  /*3cd0*/  IABS R5, R7 ;  /* 0x0000000700057213 */ /* 0x000fe20000000000 */
[----:B------:R-:W-:-:S02]  /*3ce0*/  IMAD.IADD R7, R2, 0x1, -R124 ;  /* 0x0000000102077824 */ /* 0x000fc400078e0a7c */
[----:B------:R2:W-:Y:S02]  /*3cf0*/  I2F R109, R6 ;  /* 0x00000006006d7306 */ /* 0x0005e40000201400 */
[----:B-1----:R-:W-:Y:S08]  /*3d00*/  HMMA.16816.F32.BF16 R36, R16, R68, R36 ;  /* 0x000000441024723c */ /* 0x002ff00000041824 */
[----:B------:R-:W-:Y:S01]  /*3d10*/  HMMA.16816.F32.BF16 R40, R12, R58, R32 ;  /* 0x0000003a0c28723c */ /* 0x000fe20000041820 */
[----:B------:R-:W1:Y:S01]  /*3d20*/  LDSM.16.M88.4 R56, [R210+0x17000] ;  /* 0x01700000d238783b */ /* 0x000e620000000200 */
[----:B--2---:R-:W-:Y:S01]  /*3d30*/  IMAD.MOV.U32 R6, RZ, RZ, R5 ;  /* 0x000000ffff067224 */ /* 0x004fe200078e0005 */
        /* <DEDUP_REMOVED lines=8> */
[----:B--2---:R-:W-:Y:S01]  /*3dc0*/  IMAD.IADD R6, R2, 0x1, -R123 ;  /* 0x0000000102067824 */ /* 0x004fe200078e0a7b */
[----:B------:R-:W-:Y:S04]  /*3dd0*/  LDSM.16.M88.4 R68, [R215+0x7800] ;  /* 0x00780000d744783b */ /* 0x000fe80000000200 */
[----:B------:R-:W-:-:S02]  /*3de0*/  IABS R6, R6 ;  /* 0x0000000600067213 */ /* 0x000fc40000000000 */
[----:B------:R-:W-:Y:S01]  /*3df0*/  HMMA.16816.F32.BF16 R36, R12, R64, R36 ;  /* 0x000000400c24723c */ /* 0x000fe20000041824 */
[----:B----4-:R-:W-:Y:S01]  /*3e00*/  IMAD.IADD R5, R2, 0x1, -R121 ;  /* 0x0000000102057824 */ /* 0x010fe200078e0a79 */
[----:B------:R2:W-:Y:S04]  /*3e10*/  I2F R92, R6 ;  /* 0x00000006005c7306 */ /* 0x0005e80000201400 */
[----:B------:R-:W-:Y:S02]  /*3e20*/  IABS R5, R5 ;  /* 0x0000000500057213 */ /* 0x000fe40000000000 */
[----:B------:R-:W-:Y:S08]  /*3e30*/  HMMA.16816.F32.BF16 R52, R8, R54, R40 ;  /* 0x000000360834723c */ /* 0x000ff00000041828 */
[----:B------:R-:W-:Y:S01]  /*3e40*/  HMMA.16816.F32.BF16 R44, R20, R78, R88 ;  /* 0x0000004e142c723c */ /* 0x000fe20000041858 */
[----:B--2---:R-:W-:-:S02]  /*3e50*/  MOV R6, R5 ;  /* 0x0000000500067202 */ /* 0x004fc40000000f00 */
[----:B------:R-:W-:Y:S01]  /*3e60*/  IABS R5, R7 ;  /* 0x0000000700057213 */ /* 0x000fe20000000000 */
[C---:B------:R-:W-:Y:S01]  /*3e70*/  IMAD.IADD R7, R2.reuse, 0x1, -R119 ;  /* 0x0000000102077824 */ /* 0x040fe200078e0a77 */
[----:B------:R2:W-:Y:S03]  /*3e80*/  I2F R103, R6 ;  /* 0x0000000600677306 */ /* 0x0005e60000201400 */
[----:B------:R-:W-:Y:S01]  /*3e90*/  HMMA.16816.F32.BF16 R28, R12, R66, R28 ;  /* 0x000000420c1c723c */ /* 0x000fe2000004181c */
[----:B------:R-:W4:Y:S07]  /*3ea0*/  LDSM.16.M88.4 R64, [R209+0x7000] ;  /* 0x00700000d140783b */ /* 0x000f2e0000000200 */
[----:B------:R-:W-:Y:S01]  /*3eb0*/  HMMA.16816.F32.BF16 R24, R24, R94, R104 ;  /* 0x0000005e1818723c */ /* 0x000fe20000041868 */
[----:B--2---:R-:W-:Y:S01]  /*3ec0*/  IMAD.MOV.U32 R6, RZ, RZ, R5 ;  /* 0x000000ffff067224 */ /* 0x004fe200078e0005 */
[----:B------:R-:W-:Y:S01]  /*3ed0*/  IABS R5, R7 ;  /* 0x0000000700057213 */ /* 0x000fe20000000000 */
[----:B------:R-:W-:-:S05]  /*3ee0*/  IMAD.IADD R7, R2, 0x1, -R118 ;  /* 0x0000000102077824 */ /* 0x000fca00078e0a76 */
[C---:B---3--:R-:W-:Y:S01]  /*3ef0*/  HMMA.16816.F32.BF16 R32, R16.reuse, R60, R32 ;  /* 0x0000003c1020723c */ /* 0x048fe20000041820 */
[----:B------:R2:W-:Y:S07]  /*3f00*/  I2F R101, R6 ;  /* 0x0000000600657306 */ /* 0x0005ee0000201400 */
[----:B------:R-:W-:Y:S01]  /*3f10*/  HMMA.16816.F32.BF16 R44, R16, R62, R44 ;  /* 0x0000003e102c723c */ /* 0x000fe2000004182c */
[----:B------:R-:W3:Y:S01]  /*3f20*/  LDSM.16.M88.4 R60, [R210+0x17800] ;  /* 0x01780000d23c783b */ /* 0x000ee20000000200 */
[----:B--2---:R-:W-:Y:S01]  /*3f30*/  IMAD.MOV.U32 R6, RZ, RZ, R5 ;  /* 0x000000ffff067224 */ /* 0x004fe200078e0005 */
[----:B------:R-:W-:Y:S01]  /*3f40*/  IABS R5, R7 ;  /* 0x0000000700057213 */ /* 0x000fe20000000000 */
[----:B------:R-:W-:-:S02]  /*3f50*/  IMAD.IADD R7, R2, 0x1, -R117 ;  /* 0x0000000102077824 */ /* 0x000fc400078e0a75 */
[----:B------:R2:W-:Y:S10]  /*3f60*/  I2F R102, R6 ;  /* 0x0000000600667306 */ /* 0x0005f40000201400 */
[C---:B-1----:R-:W-:Y:S08]  /*3f70*/  HMMA.16816.F32.BF16 R40, R12.reuse, R56, R32 ;  /* 0x000000380c28723c */ /* 0x042ff00000041820 */
[----:B------:R-:W-:Y:S01]  /*3f80*/  HMMA.16816.F32.BF16 R32, R12, R58, R44 ;  /* 0x0000003a0c20723c */ /* 0x000fe2000004182c */
[----:B--2---:R-:W-:Y:S01]  /*3f90*/  IMAD.MOV.U32 R6, RZ, RZ, R5 ;  /* 0x000000ffff067224 */ /* 0x004fe200078e0005 */
[----:B------:R-:W-:Y:S01]  /*3fa0*/  IABS R5, R7 ;  /* 0x0000000700057213 */ /* 0x000fe20000000000 */
[----:B------:R-:W-:-:S02]  /*3fb0*/  IMAD.IADD R7, R2, 0x1, -R116 ;  /* 0x0000000102077824 */ /* 0x000fc400078e0a74 */
[----:B------:R1:W-:Y:S11]  /*3fc0*/  I2F R100, R6 ;  /* 0x0000000600647306 */ /* 0x0003f60000201400 */
[----:B----4-:R-:W-:Y:S01]  /*3fd0*/  HMMA.16816.F32.BF16 R40, R8, R64, R40 ;  /* 0x000000400828723c */ /* 0x010fe20000041828 */
        /* <DEDUP_REMOVED lines=39> */
[----:B------:R-:W-:Y:S02]  /*4250*/  FMUL.FTZ R50, R50, c[0x0][0x2ec] ;  /* 0x0000bb0032327a20 */ /* 0x000fe40000410000 */
[----:B------:R-:W-:-:S04]  /*4260*/  FMUL.FTZ R49, R49, c[0x0][0x2ec] ;  /* 0x0000bb0031317a20 */ /* 0x000fc80000410000 */
[----:B------:R-:W-:Y:S01]  /*4270*/  MUFU.TANH R50, R50 ;  /* 0x0000003200327308 */ /* 0x000fe20000002400 */
[----:B-1----:R-:W-:-:S07]  /*4280*/  FMUL.FTZ R2, R53, c[0x0][0x2ec] ;  /* 0x0000bb0035027a20 */ /* 0x002fce0000410000 */
[----:B------:R-:W-:Y:S08]  /*4290*/  MUFU.TANH R49, R49 ;  /* 0x0000003100317308 */ /* 0x000ff00000002400 */
[----:B------:R1:W4:Y:S02]  /*42a0*/  MUFU.TANH R78, R2 ;  /* 0x00000002004e7308 */ /* 0x0003240000002400 */
        /* <DEDUP_REMOVED lines=15> */
[----:B----4-:R-:W-:Y:S02]  /*43a0*/  FFMA.FTZ R7, R140, -UR4, R78 ;  /* 0x800000048c077c23 */ /* 0x010fe4000801004e */
[----:B------:R-:W-:Y:S02]  /*43b0*/  MUFU.TANH R55, R55 ;  /* 0x0000003700377308 */ /* 0x000fe40000002400 */
[----:B---3--:R-:W-:Y:S01]  /*43c0*/  HMMA.16816.F32.BF16 R24, R12, R60, R28 ;  /* 0x0000003c0c18723c */ /* 0x008fe2000004181c */
[----:B------:R-:W-:Y:S01]  /*43d0*/  FSEL R20, R7, -INF , !P6 ;  /* 0xff80000007147808 */ /* 0x000fe20007000000 */
[----:B------:R-:W-:-:S02]  /*43e0*/  FFMA.FTZ R7, R138, -UR4, R49 ;  /* 0x800000048a077c23 */ /* 0x000fc40008010031 */
[----:B-1----:R-:W-:-:S03]  /*43f0*/  FMUL.FTZ R2, R51, c[0x0][0x2ec] ;  /* 0x0000bb0033027a20 */ /* 0x002fc60000410000 */
[----:B------:R-:W-:Y:S01]  /*4400*/  FSEL R65, R7, -INF , !P4 ;  /* 0xff80000007417808 */ /* 0x000fe20006000000 */
[----:B------:R-:W-:Y:S01]  /*4410*/  HMMA.16816.F32.BF16 R28, R8, R66, R32 ;  /* 0x00000042081c723c */ /* 0x000fe20000041820 */
[----:B------:R1:W-:Y:S07]  /*4420*/  MUFU.TANH R47, R2 ;  /* 0x00000002002f7308 */ /* 0x0003ee0000002400 */
[----:B------:R-:W-:Y:S08]  /*4430*/  HMMA.16816.F32.BF16 R12, R12, R62, R16 ;  /* 0x0000003e0c0c723c */ /* 0x000ff00000041810 */
[----:B-----5:R-:W-:Y:S01]  /*4440*/  HMMA.16816.F32.BF16 R24, R8, R36, R24 ;  /* 0x000000240818723c */ /* 0x020fe20000041818 */
[----:B-1----:R-:W-:-:S04]  /*4450*/  FMUL.FTZ R2, R52, c[0x0][0x2ec] ;  /* 0x0000bb0034027a20 */ /* 0x002fc80000410000 */
[----:B------:R1:W-:Y:S03]  /*4460*/  MUFU.TANH R46, R2 ;  /* 0x00000002002e7308 */ /* 0x0003e60000002400 */
[----:B------:R-:W-:-:S05]  /*4470*/  FMUL.FTZ R28, R28, c[0x0][0x2ec] ;  /* 0x0000bb001c1c7a20 */ /* 0x000fca0000410000 */
[----:B------:R-:W2:Y:S03]  /*4480*/  MUFU.TANH R33, R28 ;  /* 0x0000001c00217308 */ /* 0x000ea60000002400 */
[----:B------:R-:W-:Y:S01]  /*4490*/  HMMA.16816.F32.BF16 R12, R8, R38, R12 ;  /* 0x00000026080c723c */ /* 0x000fe2000004180c */
[----:B-1----:R-:W-:-:S07]  /*44a0*/  FMUL.FTZ R2, R53, c[0x0][0x2ec] ;  /* 0x0000bb0035027a20 */ /* 0x002fce0000410000 */
[----:B------:R-:W-:Y:S01]  /*44b0*/  FMUL.FTZ R24, R24, c[0x0][0x2ec] ;  /* 0x0000bb0018187a20 */ /* 0x000fe20000410000 */
[----:B------:R1:W3:Y:S01]  /*44c0*/  MUFU.TANH R45, R2 ;  /* 0x00000002002d7308 */ /* 0x0002e20000002400 */
[----:B------:R-:W-:Y:S02]  /*44d0*/  FMUL.FTZ R8, R26, c[0x0][0x2ec] ;  /* 0x0000bb001a087a20 */ /* 0x000fe40000410000 */
[----:B--2---:R-:W-:-:S05]  /*44e0*/  FFMA.FTZ R17, R133, -UR4, R33 ;  /* 0x8000000485117c23 */ /* 0x004fca0008010021 */
[----:B------:R2:W-:Y:S07]  /*44f0*/  MUFU.TANH R26, R8 ;  /* 0x00000008001a7308 */ /* 0x0005ee0000002400 */
[----:B------:R-:W-:Y:S02]  /*4500*/  FMUL.FTZ R12, R12, c[0x0][0x2ec] ;  /* 0x0000bb000c0c7a20 */ /* 0x000fe40000410000 */
[----:B-1----:R-:W-:Y:S02]  /*4510*/  FMUL.FTZ R2, R54, c[0x0][0x2ec] ;  /* 0x0000bb0036027a20 */ /* 0x002fe40000410000 */
[----:B------:R-:W-:-:S02]  /*4520*/  FMUL.FTZ R13, R13, c[0x0][0x2ec] ;  /* 0x0000bb000d0d7a20 */ /* 0x000fc40000410000 */
[----:B------:R1:W-:Y:S01]  /*4530*/  MUFU.TANH R44, R2 ;  /* 0x00000002002c7308 */ /* 0x0003e20000002400 */
[----:B------:R-:W-:Y:S02]  /*4540*/  FMUL.FTZ R14, R14, c[0x0][0x2ec] ;  /* 0x0000bb000e0e7a20 */ /* 0x000fe40000410000 */
[----:B---3--:R-:W-:Y:S02]  /*4550*/  FFMA.FTZ R7, R136, -UR4, R45 ;  /* 0x8000000488077c23 */ /* 0x008fe4000801002d */
[----:B--2---:R-:W-:-:S03]  /*4560*/  FMUL.FTZ R8, R27, c[0x0][0x2ec] ;  /* 0x0000bb001b087a20 */ /* 0x004fc60000410000 */
[----:B------:R-:W-:Y:S01]  /*4570*/  MUFU.TANH R18, R14 ;  /* 0x0000000e00127308 */ /* 0x000fe20000002400 */
[----:B-1----:R-:W-:-:S07]  /*4580*/  FMUL.FTZ R2, R29, c[0x0][0x2ec] ;  /* 0x0000bb001d027a20 */ /* 0x002fce0000410000 */
[----:B------:R-:W-:Y:S08]  /*4590*/  MUFU.TANH R19, R8 ;  /* 0x0000000800137308 */ /* 0x000ff00000002400 */
[----:B------:R1:W2:Y:S08]  /*45a0*/  MUFU.TANH R16, R2 ;  /* 0x0000000200107308 */ /* 0x0002b00000002400 */
[----:B------:R-:W-:Y:S01]  /*45b0*/  MUFU.TANH R29, R24 ;  /* 0x00000018001d7308 */ /* 0x000fe20000002400 */
[----:B-1----:R-:W-:-:S07]  /*45c0*/  FMUL.FTZ R2, R30, c[0x0][0x2ec] ;  /* 0x0000bb001e027a20 */ /* 0x002fce0000410000 */
[----:B------:R-:W-:Y:S01]  /*45d0*/  MUFU.TANH R8, R12 ;  /* 0x0000000c00087308 */ /* 0x000fe20000002400 */
[----:B--2---:R-:W-:-:S07]  /*45e0*/  FFMA.FTZ R16, R130, -UR4, R16 ;  /* 0x8000000482107c23 */ /* 0x004fce0008010010 */
[----:B------:R1:W2:Y:S08]  /*45f0*/  MUFU.TANH R32, R2 ;  /* 0x0000000200207308 */ /* 0x0002b00000002400 */
[----:B------:R3:W4:Y:S01]  /*4600*/  MUFU.TANH R12, R13 ;  /* 0x0000000d000c7308 */ /* 0x0007220000002400 */
[----:B-1----:R-:W-:Y:S02]  /*4610*/  FMUL.FTZ R2, R31, c[0x0][0x2ec] ;  /* 0x0000bb001f027a20 */ /* 0x002fe40000410000 */
[----:B--2---:R-:W-:-:S05]  /*4620*/  FFMA.FTZ R11, R100, -UR4, R32 ;  /* 0x80000004640b7c23 */ /* 0x004fca0008010020 */
[----:B------:R1:W2:Y:S01]  /*4630*/  MUFU.TANH R30, R2 ;  /* 0x00000002001e7308 */ /* 0x0002a20000002400 */
[----:B---3--:R-:W-:Y:S02]  /*4640*/  FFMA.FTZ R13, R125, -UR4, R8 ;  /* 0x800000047d0d7c23 */ /* 0x008fe40008010008 */
[----:B----4-:R-:W-:Y:S02]  /*4650*/  FFMA.FTZ R12, R122, -UR4, R12 ;  /* 0x800000047a0c7c23 */ /* 0x010fe4000801000c */
[----:B------:R-:W-:Y:S02]  /*4660*/  FFMA.FTZ R8, R81, -UR4, R19 ;  /* 0x8000000451087c23 */ /* 0x000fe40008010013 */
[----:B-1----:R-:W-:Y:S02]  /*4670*/  FFMA.FTZ R2, R111, -UR4, R6 ;  /* 0x800000046f027c23 */ /* 0x002fe40008010006 */
[----:B------:R-:W-:Y:S01]  /*4680*/  FMUL.FTZ R6, R25, c[0x0][0x2ec] ;  /* 0x0000bb0019067a20 */ /* 0x000fe20000410000 */
[----:B------:R-:W-:Y:S01]  /*4690*/  FSEL R25, R5, -INF , !P1 ;  /* 0xff80000005197808 */ /* 0x000fe20004800000 */
[----:B------:R-:W-:Y:S01]  /*46a0*/  FFMA.FTZ R5, R109, -UR4, R56 ;  /* 0x800000046d057c23 */ /* 0x000fe20008010038 */
[----:B------:R-:W-:Y:S01]  /*46b0*/  FSEL R24, R2, -INF , !P2 ;  /* 0xff80000002187808 */ /* 0x000fe20005000000 */
[----:B------:R1:W3:Y:S01]  /*46c0*/  MUFU.TANH R9, R6 ;  /* 0x0000000600097308 */ /* 0x0002e20000002400 */
[----:B------:R-:W-:Y:S01]  /*46d0*/  FFMA.FTZ R2, R110, -UR4, R72 ;  /* 0x800000046e027c23 */ /* 0x000fe20008010048 */
[----:B------:R-:W-:Y:S01]  /*46e0*/  BAR.SYNC.DEFER_BLOCKING 0x0 ;  /* 0x0000000000007b1d */ /* 0x000fe20000010000 */
[----:B------:R-:W-:Y:S01]  /*46f0*/  FSEL R27, R5, -INF , !P6 ;  /* 0xff800000051b7808 */ /* 0x000fe20007000000 */
[----:B------:R-:W-:Y:S01]  /*4700*/  FFMA.FTZ R5, R108, -UR4, R47 ;  /* 0x800000046c057c23 */ /* 0x000fe2000801002f */
[----:B------:R-:W-:Y:S01]  /*4710*/  ISETP.GE.AND P2, PT, R121, UR16, PT ;  /* 0x0000001079007c0c */ /* 0x000fe2000bf46270 */
[----:B--2---:R-:W-:Y:S01]  /*4720*/  FFMA.FTZ R10, R83, -UR4, R30 ;  /* 0x80000004530a7c23 */ /* 0x004fe2000801001e */
        /* <DEDUP_REMOVED lines=8> */
[----:B-1----:R-:W-:Y:S01]  /*47b0*/  FFMA.FTZ R6, R141, -UR4, R73 ;  /* 0x800000048d067c23 */ /* 0x002fe20008010049 */
[----:B------:R-:W-:Y:S01]  /*47c0*/  FSEL R66, R7, -INF , !P2 ;  /* 0xff80000007427808 */ /* 0x000fe20005000000 */
[----:B------:R-:W-:Y:S01]  /*47d0*/  FMUL.FTZ R5, R15, c[0x0][0x2ec] ;  /* 0x0000bb000f057a20 */ /* 0x000fe20000410000 */
[----:B------:R-:W-:Y:S01]  /*47e0*/  FSEL R92, R2, -INF , !P3 ;  /* 0xff800000025c7808 */ /* 0x000fe20005800000 */
[----:B------:R-:W-:Y:S01]  /*47f0*/  FFMA.FTZ R2, R101, -UR4, R42 ;  /* 0x8000000465027c23 */ /* 0x000fe2000801002a */
[----:B------:R-:W-:Y:S01]  /*4800*/  FSEL R23, R6, -INF , !P0 ;  /* 0xff80000006177808 */ /* 0x000fe20004000000 */
[----:B------:R-:W-:Y:S01]  /*4810*/  FFMA.FTZ R6, R139, -UR4, R48 ;  /* 0x800000048b067c23 */ /* 0x000fe20008010030 */
[----:B------:R-:W-:Y:S01]  /*4820*/  ISETP.GE.AND P0, PT, R119, UR16, PT ;  /* 0x0000001077007c0c */ /* 0x000fe2000bf06270 */
[----:B---3--:R-:W-:Y:S01]  /*4830*/  FFMA.FTZ R14, R127, -UR4, R9 ;  /* 0x800000047f0e7c23 */ /* 0x008fe20008010009 */
[----:B------:R-:W-:Y:S01]  /*4840*/  FSEL R177, R2, -INF , !P1 ;  /* 0xff80000002b17808 */ /* 0x000fe20004800000 */
[----:B------:R-:W-:Y:S01]  /*4850*/  FFMA.FTZ R2, R102, -UR4, R43 ;  /* 0x8000000466027c23 */ /* 0x000fe2000801002b */
[----:B------:R-:W-:Y:S01]  /*4860*/  FSEL R67, R6, -INF , !P5 ;  /* 0xff80000006437808 */ /* 0x000fe20006800000 */
[----:B------:R-:W-:Y:S01]  /*4870*/  FFMA.FTZ R6, R137, -UR4, R46 ;  /* 0x8000000489067c23 */ /* 0x000fe2000801002e */
[----:B------:R-:W-:Y:S01]  /*4880*/  ISETP.GE.AND P6, PT, R118, UR16, PT ;  /* 0x0000001076007c0c */ /* 0x000fe2000bfc6270 */
[----:B------:R-:W-:Y:S01]  /*4890*/  FFMA.FTZ R15, R128, -UR4, R29 ;  /* 0x80000004800f7c23 */ /* 0x000fe2000801001d */
[----:B------:R-:W-:Y:S01]  /*48a0*/  FSEL R166, R2, -INF , !P0 ;  /* 0xff80000002a67808 */ /* 0x000fe20004000000 */
[----:B------:R-:W-:Y:S01]  /*48b0*/  FFMA.FTZ R9, R82, -UR4, R26 ;  /* 0x8000000452097c23 */ /* 0x000fe2000801001a */
[----:B------:R-:W-:Y:S01]  /*48c0*/  FSEL R64, R6, -INF , !P3 ;  /* 0xff80000006407808 */ /* 0x000fe20005800000 */
[----:B------:R-:W-:Y:S01]  /*48d0*/  FFMA.FTZ R6, R135, -UR4, R40 ;  /* 0x8000000487067c23 */ /* 0x000fe20008010028 */
[----:B------:R-:W-:Y:S01]  /*48e0*/  ISETP.GE.AND P5, PT, R117, UR16, PT ;  /* 0x0000001075007c0c */ /* 0x000fe2000bfa6270 */
[----:B------:R-:W-:Y:S01]  /*48f0*/  FFMA.FTZ R7, R77, -UR4, R18 ;  /* 0x800000044d077c23 */ /* 0x000fe20008010012 */
[----:B------:R-:W-:-:S02]  /*4900*/  ISETP.GE.AND P4, PT, R116, UR16, PT ;  /* 0x0000001074007c0c */ /* 0x000fc4000bf86270 */
[----:B------:R-:W-:Y:S02]  /*4910*/  FSEL R165, R6, -INF , !P1 ;  /* 0xff80000006a57808 */ /* 0x000fe40004800000 */
[----:B------:R1:W2:Y:S01]  /*4920*/  MUFU.TANH R6, R5 ;  /* 0x0000000500067308 */ /* 0x0002a20000002400 */
[----:B------:R-:W-:Y:S02]  /*4930*/  ISETP.GE.AND P3, PT, R115, UR16, PT ;  /* 0x0000001073007c0c */ /* 0x000fe4000bf66270 */
[----:B------:R-:W-:Y:S02]  /*4940*/  ISETP.GE.AND P2, PT, R114, UR16, PT ;  /* 0x0000001072007c0c */ /* 0x000fe4000bf46270 */
[----:B------:R-:W-:Y:S02]  /*4950*/  ISETP.GE.AND P1, PT, R113, UR16, PT ;  /* 0x0000001071007c0c */ /* 0x000fe4000bf26270 */
[----:B------:R-:W-:Y:S02]  /*4960*/  FSEL R135, R17, -INF , !P6 ;  /* 0xff80000011877808 */ /* 0x000fe40007000000 */
[----:B------:R-:W-:-:S02]  /*4970*/  FSEL R176, R11, -INF , !P6 ;  /* 0xff8000000bb07808 */ /* 0x000fc40007000000 */
[----:B------:R-:W-:Y:S02]  /*4980*/  FSEL R164, R16, -INF , !P5 ;  /* 0xff80000010a47808 */ /* 0x000fe40006800000 */
[----:B------:R-:W-:Y:S02]  /*4990*/  FSEL R167, R10, -INF , !P5 ;  /* 0xff8000000aa77808 */ /* 0x000fe40006800000 */
[----:B------:R-:W-:Y:S01]  /*49a0*/  FSEL R244, R15, -INF , !P4 ;  /* 0xff8000000ff47808 */ /* 0x000fe20006000000 */
[----:B-1----:R-:W-:Y:S01]  /*49b0*/  FFMA.FTZ R5, R134, -UR4, R41 ;  /* 0x8000000486057c23 */ /* 0x002fe20008010029 */
[----:B------:R-:W-:Y:S01]  /*49c0*/  FSEL R178, R9, -INF , !P4 ;  /* 0xff80000009b27808 */ /* 0x000fe20006000000 */
[----:B--2---:R-:W-:Y:S01]  /*49d0*/  FFMA.FTZ R6, R76, -UR4, R6 ;  /* 0x800000044c067c23 */ /* 0x004fe20008010006 */
[----:B------:R-:W-:Y:S02]  /*49e0*/  FSEL R245, R14, -INF , !P3 ;  /* 0xff8000000ef57808 */ /* 0x000fe40005800000 */
[----:B------:R-:W-:-:S02]  /*49f0*/  FSEL R134, R5, -INF , !P0 ;  /* 0xff80000005867808 */ /* 0x000fc40004000000 */
[----:B------:R-:W-:Y:S02]  /*4a00*/  PLOP3.LUT P0, PT, PT, PT, UP0, 0x80, 0x0 ;  /* 0x000000000000781c */ /* 0x000fe40003f0f008 */
[----:B------:R-:W-:Y:S02]  /*4a10*/  FSEL R145, R8, -INF , !P3 ;  /* 0xff80000008917808 */ /* 0x000fe40005800000 */
[----:B------:R-:W-:Y:S02]  /*4a20*/  FSEL R252, R13, -INF , !P2 ;  /* 0xff8000000dfc7808 */ /* 0x000fe40005000000 */
[----:B------:R-:W-:Y:S02]  /*4a30*/  FSEL R190, R7, -INF , !P2 ;  /* 0xff80000007be7808 */ /* 0x000fe40005000000 */
[----:B------:R-:W-:Y:S02]  /*4a40*/  FSEL R146, R12, -INF , !P1 ;  /* 0xff8000000c927808 */ /* 0x000fe40004800000 */
[----:B------:R-:W-:-:S03]  /*4a50*/  FSEL R179, R6, -INF , !P1 ;  /* 0xff80000006b37808 */ /* 0x000fc60004800000 */
        /* <DEDUP_REMOVED lines=71> */
.L_x_1653:
[----:B------:R-:W-:Y:S05]  /*4ed0*/  BSYNC B0 ;  /* 0x0000000000007941 */ /* 0x000fea0003800000 */
.L_x_1652:
[----:B------:R-:W0:Y:S02]  /*4ee0*/  LDGDEPBAR ;  /* 0x00000000000079af */ /* 0x000e240000000000 */
.L_x_1651:
[----:B------:R-:W-:Y:S01]  /*4ef0*/  FMNMX.FTZ R2, R22, R21, !PT ;  /* 0x0000001516027209 */ /* 0x000fe20007810000 */
[----:B-1----:R-:W-:Y:S01]  /*4f00*/  IMAD.MOV.U32 R9, RZ, RZ, R145 ;  /* 0x000000ffff097224 */ /* 0x002fe200078e0091 */
[----:B------:R-:W-:Y:S01]  /*4f10*/  MOV R10, R146 ;  /* 0x00000092000a7202 */ /* 0x000fe20000000f00 */
[----:B------:R-:W-:Y:S01]  /*4f20*/  STL [R1+0x4c], R212 ;  /* 0x00004cd401007387 */ /* 0x000fe20000100800 */
[----:B------:R-:W-:Y:S02]  /*4f30*/  FMNMX.FTZ R2, R23, R2, !PT ;  /* 0x0000000217027209 */ /* 0x000fe40007810000 */
[----:B------:R-:W-:Y:S01]  /*4f40*/  SHF.L.U32 R205, R4, 0x1, RZ ;  /* 0x0000000104cd7819 */ /* 0x000fe200000006ff */
[----:B------:R-:W-:Y:S01]  /*4f50*/  STL [R1+0x48], R211 ;  /* 0x000048d301007387 */ /* 0x000fe20000100800 */
[----:B------:R-:W-:Y:S02]  /*4f60*/  FMNMX.FTZ R2, R20, R2, !PT ;  /* 0x0000000214027209 */ /* 0x000fe40007810000 */
[C---:B------:R-:W-:Y:S01]  /*4f70*/  LEA R208, R0.reuse, R205, 0x1 ;  /* 0x000000cd00d07211 */ /* 0x040fe200078e08ff */
[----:B------:R-:W-:Y:S01]  /*4f80*/  IMAD R206, R3, 0x2, R205 ;  /* 0x0000000203ce7824 */ /* 0x000fe200078e02cd */
[----:B------:R-:W-:Y:S01]  /*4f90*/  FMNMX.FTZ R2, R67, R2, !PT ;  /* 0x0000000243027209 */ /* 0x000fe20007810000 */
[----:B------:R-:W-:Y:S02]  /*4fa0*/  LDSM.16.MT88.4 R16, [R205+0x18000] ;  /* 0x01800000cd10783b */ /* 0x000fe40000004200 */
        /* <DEDUP_REMOVED lines=53> */
[----:B--2---:R-:W-:-:S07]  /*5300*/  FMUL.FTZ R2, R132, c[0x0][0x23c] ;  /* 0x00008f0084027a20 */ /* 0x004fce0000410000 */
[----:B------:R2:W-:Y:S01]  /*5310*/  MUFU.EX2 R182, R5 ;  /* 0x0000000500b67308 */ /* 0x0005e20000000800 */
[----:B---3--:R-:W-:Y:S02]  /*5320*/  F2FP.BF16.PACK_AB R4, R188, R212 ;  /* 0x000000d4bc04723e */ /* 0x008fe400000010ff */
[----:B------:R-:W-:Y:S01]  /*5330*/  FSEL R2, R2, RZ, P1 ;  /* 0x000000ff02027208 */ /* 0x000fe20000800000 */
[----:B-1----:R-:W-:-:S04]  /*5340*/  FFMA.FTZ R0, R65, c[0x0][0x23c], -R8 ;  /* 0x00008f0041007a23 */ /* 0x002fc80000010808 */
[----:B------:R-:W-:Y:S01]  /*5350*/  FFMA.FTZ R3, R25, c[0x0][0x23c], -R2 ;  /* 0x00008f0019037a23 */ /* 0x000fe20000010802 */
[----:B------:R1:W-:Y:S01]  /*5360*/  MUFU.EX2 R210, R0 ;  /* 0x0000000000d27308 */ /* 0x0003e20000000800 */
[--C-:B--2---:R-:W-:Y:S02]  /*5370*/  FFMA.FTZ R5, R20, c[0x0][0x23c], -R8.reuse ;  /* 0x00008f0014057a23 */ /* 0x104fe40000010808 */
[----:B------:R-:W-:Y:S05]  /*5380*/  LDSM.16.MT88.4 R20, [R207+0x1a000] ;  /* 0x01a00000cf14783b */ /* 0x000fea0000004200 */
[----:B------:R2:W-:Y:S08]  /*5390*/  MUFU.EX2 R183, R3 ;  /* 0x0000000300b77308 */ /* 0x0005f00000000800 */
[----:B------:R3:W4:Y:S01]  /*53a0*/  MUFU.EX2 R211, R5 ;  /* 0x0000000500d37308 */ /* 0x0007220000000800 */
[----:B-1----:R-:W-:-:S02]  /*53b0*/  FFMA.FTZ R0, R64, c[0x0][0x23c], -R8 ;  /* 0x00008f0040007a23 */ /* 0x002fc40000010808 */
[----:B--2---:R-:W-:-:S05]  /*53c0*/  FFMA.FTZ R3, R28, c[0x0][0x23c], -R2 ;  /* 0x00008f001c037a23 */ /* 0x004fca0000010802 */
[----:B------:R1:W-:Y:S01]  /*53d0*/  MUFU.EX2 R204, R0 ;  /* 0x0000000000cc7308 */ /* 0x0003e20000000800 */
[----:B------:R-:W-:Y:S01]  /*53e0*/  LDSM.16.MT88.4 R28, [R206+0x1a000] ;  /* 0x01a00000ce1c783b */ /* 0x000fe20000004200 */
[----:B---3--:R-:W-:-:S06]  /*53f0*/  FFMA.FTZ R5, R24, c[0x0][0x23c], -R2 ;  /* 0x00008f0018057a23 */ /* 0x008fcc0000010802 */
[----:B------:R2:W-:Y:S01]  /*5400*/  MUFU.EX2 R181, R3 ;  /* 0x0000000300b57308 */ /* 0x0005e20000000800 */
[----:B----4-:R-:W-:-:S07]  /*5410*/  F2FP.BF16.PACK_AB R6, R211, R182 ;  /* 0x000000b6d306723e */ /* 0x010fce00000010ff */
[----:B------:R-:W3:Y:S01]  /*5420*/  MUFU.EX2 R180, R5 ;  /* 0x0000000500b47308 */ /* 0x000ee20000000800 */
[----:B-1----:R-:W-:Y:S02]  /*5430*/  FFMA.FTZ R0, R66, c[0x0][0x23c], -R8 ;  /* 0x00008f0042007a23 */ /* 0x002fe40000010808 */
[----:B--2---:R-:W-:-:S05]  /*5440*/  FFMA.FTZ R3, R27, c[0x0][0x23c], -R2 ;  /* 0x00008f001b037a23 */ /* 0x004fca0000010802 */
[----:B------:R1:W-:Y:S01]  /*5450*/  MUFU.EX2 R64, R0 ;  /* 0x0000000000407308 */ /* 0x0003e20000000800 */
[----:B------:R-:W2:Y:S01]  /*5460*/  LDSM.16.MT88.4 R24, [R208+0x1a000] ;  /* 0x01a00000d018783b */ /* 0x000ea20000004200 */
[----:B---3--:R-:W-:-:S06]  /*5470*/  F2FP.BF16.PACK_AB R5, R183, R180 ;  /* 0x000000b4b705723e */ /* 0x008fcc00000010ff */
[----:B------:R-:W3:Y:S01]  /*5480*/  MUFU.EX2 R191, R3 ;  /* 0x0000000300bf7308 */ /* 0x000ee20000000800 */
[----:B-1----:R-:W-:-:S07]  /*5490*/  FFMA.FTZ R0, R93, c[0x0][0x23c], -R2 ;  /* 0x00008f005d007a23 */ /* 0x002fce0000010802 */
[----:B------:R1:W-:Y:S01]  /*54a0*/  MUFU.EX2 R67, R0 ;  /* 0x0000000000437308 */ /* 0x0003e20000000800 */
[----:B---3--:R-:W-:-:S07]  /*54b0*/  F2FP.BF16.PACK_AB R7, R191, R181 ;  /* 0x000000b5bf07723e */ /* 0x008fce00000010ff */
[----:B------:R-:W-:Y:S01]  /*54c0*/  HMMA.16816.F32.BF16 R128, R4, R16, RZ ;  /* 0x000000100480723c */ /* 0x000fe200000418ff */
[----:B-1----:R-:W-:-:S07]  /*54d0*/  FFMA.FTZ R0, R94, c[0x0][0x23c], -R2 ;  /* 0x00008f005e007a23 */ /* 0x002fce0000010802 */
[C---:B------:R-:W-:Y:S01]  /*54e0*/  HMMA.16816.F32.BF16 R88, R4.reuse, R18, RZ ;  /* 0x000000120458723c */ /* 0x040fe200000418ff */
[----:B------:R-:W1:Y:S01]  /*54f0*/  LDSM.16.MT88.4 R16, [R205+0x1c000] ;  /* 0x01c00000cd10783b */ /* 0x000e620000004200 */
[----:B------:R3:W4:Y:S06]  /*5500*/  MUFU.EX2 R209, R0 ;  /* 0x0000000000d17308 */ /* 0x00072c0000000800 */
[C---:B------:R-:W-:Y:S08]  /*5510*/  HMMA.16816.F32.BF16 R124, R4.reuse, R12, RZ ;  /* 0x0000000c047c723c */ /* 0x040ff000000418ff */
[----:B------:R-:W-:Y:S01]  /*5520*/  HMMA.16816.F32.BF16 R84, R4, R14, RZ ;  /* 0x0000000e0454723c */ /* 0x000fe200000418ff */
[----:B------:R-:W1:Y:S01]  /*5530*/  LDSM.16.MT88.4 R12, [R206+0x1c000] ;  /* 0x01c00000ce0c783b */ /* 0x000e620000004200 */
[----:B---3--:R-:W-:-:S04]  /*5540*/  FFMA.FTZ R0, R92, c[0x0][0x23c], -R2 ;  /* 0x00008f005c007a23 */ /* 0x008fc80000010802 */
[----:B------:R3:W-:Y:S02]  /*5550*/  MUFU.EX2 R189, R0 ;  /* 0x0000000000bd7308 */ /* 0x0007e40000000800 */
[C---:B------:R-:W-:Y:S08]  /*5560*/  HMMA.16816.F32.BF16 R48, R4.reuse, R32, RZ ;  /* 0x000000200430723c */ /* 0x040ff000000418ff */
[----:B------:R-:W-:Y:S01]  /*5570*/  HMMA.16816.F32.BF16 R80, R4, R34, RZ ;  /* 0x000000220450723c */ /* 0x000fe200000418ff */
[----:B------:R-:W1:Y:S01]  /*5580*/  LDSM.16.MT88.4 R32, [R208+0x1c000] ;  /* 0x01c00000d020783b */ /* 0x000e620000004200 */
[----:B---3--:R-:W-:-:S06]  /*5590*/  FFMA.FTZ R0, R95, c[0x0][0x23c], -R2 ;  /* 0x00008f005f007a23 */ /* 0x008fcc0000010802 */
[C---:B------:R-:W-:Y:S01]  /*55a0*/  HMMA.16816.F32.BF16 R120, R4.reuse, R36, RZ ;  /* 0x000000240478723c */ /* 0x040fe200000418ff */
[----:B------:R-:W3:Y:S07]  /*55b0*/  MUFU.EX2 R196, R0 ;  /* 0x0000000000c47308 */ /* 0x000eee0000000800 */
[C---:B------:R-:W-:Y:S01]  /*55c0*/  HMMA.16816.F32.BF16 R76, R4.reuse, R38, RZ ;  /* 0x00000026044c723c */ /* 0x040fe200000418ff */
[----:B------:R-:W3:Y:S07]  /*55d0*/  LDSM.16.MT88.4 R36, [R207+0x1c000] ;  /* 0x01c00000cf24783b */ /* 0x000eee0000004200 */
[C---:B--2---:R-:W-:Y:S08]  /*55e0*/  HMMA.16816.F32.BF16 R116, R4.reuse, R24, RZ ;  /* 0x000000180474723c */ /* 0x044ff000000418ff */
[C---:B------:R-:W-:Y:S01]  /*55f0*/  HMMA.16816.F32.BF16 R60, R4.reuse, R26, RZ ;  /* 0x0000001a043c723c */ /* 0x040fe200000418ff */
[----:B------:R-:W2:Y:S07]  /*5600*/  LDSM.16.MT88.4 R24, [R205+0x1e000] ;  /* 0x01e00000cd18783b */ /* 0x000eae0000004200 */
[C---:B------:R-:W-:Y:S08]  /*5610*/  HMMA.16816.F32.BF16 R112, R4.reuse, R20, RZ ;  /* 0x000000140470723c */ /* 0x040ff000000418ff */
[C---:B------:R-:W-:Y:S01]  /*5620*/  HMMA.16816.F32.BF16 R136, R4.reuse, R22, RZ ;  /* 0x000000160488723c */ /* 0x040fe200000418ff */
[----:B------:R-:W2:Y:S07]  /*5630*/  LDSM.16.MT88.4 R20, [R206+0x1e000] ;  /* 0x01e00000ce14783b */ /* 0x000eae0000004200 */
[C---:B-1----:R-:W-:Y:S08]  /*5640*/  HMMA.16816.F32.BF16 R108, R4.reuse, R16, RZ ;  /* 0x00000010046c723c */ /* 0x042ff000000418ff */
        /* <DEDUP_REMOVED lines=9> */
[C---:B------:R-:W-:Y:S08]  /*56e0*/  HMMA.16816.F32.BF16 R72, R4.reuse, R42, RZ ;  /* 0x0000002a0448723c */ /* 0x040ff000000418ff */
[C---:B------:R-:W-:Y:S08]  /*56f0*/  HMMA.16816.F32.BF16 R40, R4.reuse, R28, RZ ;  /* 0x0000001c0428723c */ /* 0x040ff000000418ff */
[C---:B------:R-:W-:Y:S01]  /*5700*/  HMMA.16816.F32.BF16 R68, R4.reuse, R30, RZ ;  /* 0x0000001e0444723c */ /* 0x040fe200000418ff */
[----:B------:R-:W1:Y:S07]  /*5710*/  LDSM.16.MT88.4 R28, [R206+0x18800] ;  /* 0x01880000ce1c783b */ /* 0x000e6e0000004200 */
[C---:B---3--:R-:W-:Y:S08]  /*5720*/  HMMA.16816.F32.BF16 R144, R4.reuse, R36, RZ ;  /* 0x000000240490723c */ /* 0x048ff000000418ff */
[C---:B------:R-:W-:Y:S01]  /*5730*/  HMMA.16816.F32.BF16 R140, R4.reuse, R38, RZ ;  /* 0x00000026048c723c */ /* 0x040fe200000418ff */
[----:B------:R-:W-:Y:S07]  /*5740*/  LDSM.16.MT88.4 R36, [R208+0x18800] ;  /* 0x01880000d024783b */ /* 0x000fee0000004200 */
[C---:B--2---:R-:W-:Y:S08]  /*5750*/  HMMA.16816.F32.BF16 R148, R4.reuse, R24, RZ ;  /* 0x000000180494723c */ /* 0x044ff000000418ff */
[C---:B------:R-:W-:Y:S01]  /*5760*/  HMMA.16816.F32.BF16 R152, R4.reuse, R26, RZ ;  /* 0x0000001a0498723c */ /* 0x040fe200000418ff */
[----:B------:R-:W-:Y:S07]  /*5770*/  LDSM.16.MT88.4 R24, [R206+0x1a800] ;  /* 0x01a80000ce18783b */ /* 0x000fee0000004200 */
[C---:B------:R-:W-:Y:S08]  /*5780*/  HMMA.16816.F32.BF16 R156, R4.reuse, R20, RZ ;  /* 0x00000014049c723c */ /* 0x040ff000000418ff */
[C---:B------:R-:W-:Y:S08]  /*5790*/  HMMA.16816.F32.BF16 R92, R4.reuse, R22, RZ ;  /* 0x00000016045c723c */ /* 0x040ff000000418ff */
[C---:B-1----:R-:W-:Y:S08]  /*57a0*/  HMMA.16816.F32.BF16 R160, R4.reuse, R16, RZ ;  /* 0x0000001004a0723c */ /* 0x042ff000000418ff */
[C---:B------:R-:W-:Y:S01]  /*57b0*/  HMMA.16816.F32.BF16 R168, R4.reuse, R18, RZ ;  /* 0x0000001204a8723c */ /* 0x040fe200000418ff */
[----:B------:R-:W-:Y:S07]  /*57c0*/  LDSM.16.MT88.4 R16, [R207+0x18800] ;  /* 0x01880000cf10783b */ /* 0x000fee0000004200 */
[C---:B------:R-:W-:Y:S08]  /*57d0*/  HMMA.16816.F32.BF16 R172, R4.reuse, R12, RZ ;  /* 0x0000000c04ac723c */ /* 0x040ff000000418ff */
[----:B------:R-:W-:Y:S01]  /*57e0*/  HMMA.16816.F32.BF16 R184, R4, R14, RZ ;  /* 0x0000000e04b8723c */ /* 0x000fe200000418ff */
[----:B------:R-:W1:Y:S06]  /*57f0*/  LDSM.16.MT88.4 R12, [R205+0x1a800] ;  /* 0x01a80000cd0c783b */ /* 0x000e6c0000004200 */
[----:B------:R-:W-:-:S02]  /*5800*/  F2FP.BF16.PACK_AB R4, R210, R11 ;  /* 0x0000000bd204723e */ /* 0x000fc400000010ff */
[----:B----4-:R-:W-:Y:S02]  /*5810*/  F2FP.BF16.PACK_AB R5, R209, R67 ;  /* 0x00000043d105723e */ /* 0x010fe400000010ff */
[----:B------:R-:W-:Y:S02]  /*5820*/  F2FP.BF16.PACK_AB R6, R64, R204 ;  /* 0x000000cc4006723e */ /* 0x000fe400000010ff */
[----:B------:R-:W-:-:S07]  /*5830*/  F2FP.BF16.PACK_AB R7, R196, R189 ;  /* 0x000000bdc407723e */ /* 0x000fce00000010ff */
[C---:B------:R-:W-:Y:S07]  /*5840*/  HMMA.16816.F32.BF16 R192, R4.reuse, R32, R128 ;  /* 0x0000002004c0723c */ /* 0x040fee0000041880 */
[----:B------:R-:W-:Y:S01]  /*5850*/  IMAD.MOV.U32 R131, RZ, RZ, R196 ;  /* 0x000000ffff837224 */ /* 0x000fe200078e00c4 */
[C---:B------:R-:W-:Y:S01]  /*5860*/  HMMA.16816.F32.BF16 R88, R4.reuse, R34, R88 ;  /* 0x000000220458723c */ /* 0x040fe20000041858 */
[----:B------:R-:W2:Y:S07]  /*5870*/  LDSM.16.MT88.4 R32, [R208+0x1a800] ;  /* 0x01a80000d020783b */ /* 0x000eae0000004200 */
[C---:B------:R-:W-:Y:S08]  /*5880*/  HMMA.16816.F32.BF16 R124, R4.reuse, R28, R124 ;  /* 0x0000001c047c723c */ /* 0x040ff0000004187c */
[----:B------:R-:W-:Y:S01]  /*5890*/  MOV R128, R194 ;  /* 0x000000c200807202 */ /* 0x000fe20000000f00 */
[----:B------:R-:W-:Y:S01]  /*58a0*/  IMAD.MOV.U32 R66, RZ, RZ, R195 ;  /* 0x000000ffff427224 */ /* 0x000fe200078e00c3 */
[----:B------:R-:W-:Y:S01]  /*58b0*/  MOV R65, R193 ;  /* 0x000000c100417202 */ /* 0x000fe20000000f00 */
[----:B------:R-:W-:Y:S01]  /*58c0*/  IMAD.MOV.U32 R3, RZ, RZ, R192 ;  /* 0x000000ffff037224 */ /* 0x000fe200078e00c0 */
[C---:B-1----:R-:W-:Y:S07]  /*58d0*/  HMMA.16816.F32.BF16 R248, R4.reuse, R12, R44 ;  /* 0x0000000c04f8723c */ /* 0x042fee000004182c */
        /* <DEDUP_REMOVED lines=11> */
[----:B------:R-:W-:-:S06]  /*5990*/  MOV R44, R0 ;  /* 0x00000000002c7202 */ /* 0x000fcc0000000f00 */
[C---:B--2---:R-:W-:Y:S07]  /*59a0*/  HMMA.16816.F32.BF16 R48, R4.reuse, R32, R116 ;  /* 0x000000200430723c */ /* 0x044fee0000041874 */
[----:B------:R-:W-:Y:S01]  /*59b0*/  IMAD.MOV.U32 R119, RZ, RZ, R47 ;  /* 0x000000ffff777224 */ /* 0x000fe200078e002f */
[C---:B------:R-:W-:Y:S01]  /*59c0*/  HMMA.16816.F32.BF16 R12, R4.reuse, R34, R60 ;  /* 0x00000022040c723c */ /* 0x040fe2000004183c */
[----:B------:R-:W-:Y:S07]  /*59d0*/  LDSM.16.MT88.4 R32, [R205+0x1e800] ;  /* 0x01e80000cd20783b */ /* 0x000fee0000004200 */
[C---:B------:R-:W-:Y:S01]  /*59e0*/  HMMA.16816.F32.BF16 R236, R4.reuse, R38, R80 ;  /* 0x0000002604ec723c */ /* 0x040fe20000041850 */
[----:B------:R-:W1:Y:S06]  /*59f0*/  LDSM.16.MT88.4 R36, [R207+0x1a800] ;  /* 0x01a80000cf24783b */ /* 0x000e6c0000004200 */
[----:B------:R-:W-:Y:S01]  /*5a00*/  IMAD.MOV.U32 R83, RZ, RZ, R66 ;  /* 0x000000ffff537224 */ /* 0x000fe200078e0042 */
[C---:B------:R-:W-:Y:S01]  /*5a10*/  HMMA.16816.F32.BF16 R240, R4.reuse, R30, R84 ;  /* 0x0000001e04f0723c */ /* 0x040fe20000041854 */
[----:B------:R-:W-:Y:S01]  /*5a20*/  LDSM.16.MT88.4 R28, [R205+0x1c800] ;  /* 0x01c80000cd1c783b */ /* 0x000fe20000004200 */
        /* <DEDUP_REMOVED lines=9> */
[----:B------:R-:W-:Y:S01]  /*5ac0*/  MOV R51, R12 ;  /* 0x0000000c00337202 */ /* 0x000fe20000000f00 */
[----:B------:R-:W-:Y:S01]  /*5ad0*/  IMAD.MOV.U32 R50, RZ, RZ, R13 ;  /* 0x000000ffff327224 */ /* 0x000fe200078e000d */
[----:B------:R-:W-:Y:S01]  /*5ae0*/  MOV R49, R14 ;  /* 0x0000000e00317202 */ /* 0x000fe20000000f00 */
[----:B------:R-:W-:Y:S01]  /*5af0*/  IMAD.MOV.U32 R48, RZ, RZ, R15 ;  /* 0x000000ffff307224 */ /* 0x000fe200078e000f */
[----:B------:R-:W-:Y:S01]  /*5b00*/  MOV R82, R128 ;  /* 0x0000008000527202 */ /* 0x000fe20000000f00 */
[----:B------:R-:W-:Y:S01]  /*5b10*/  LDSM.16.MT88.4 R12, [R207+0x1c800] ;  /* 0x01c80000cf0c783b */ /* 0x000fe20000004200 */
[C---:B------:R-:W-:Y:S03]  /*5b20*/  HMMA.16816.F32.BF16 R232, R4.reuse, R18, R76 ;  /* 0x0000001204e8723c */ /* 0x040fe6000004184c */
[----:B------:R-:W3:Y:S04]  /*5b30*/  LDSM.16.MT88.4 R16, [R208+0x1c800] ;  /* 0x01c80000d010783b */ /* 0x000ee80000004200 */
[----:B------:R-:W-:Y:S01]  /*5b40*/  MOV R78, R183 ;  /* 0x000000b7004e7202 */ /* 0x000fe20000000f00 */
[----:B------:R-:W-:Y:S01]  /*5b50*/  IMAD.MOV.U32 R79, RZ, RZ, R182 ;  /* 0x000000ffff4f7224 */ /* 0x000fe200078e00b6 */
[----:B------:R-:W-:Y:S01]  /*5b60*/  MOV R76, R189 ;  /* 0x000000bd004c7202 */ /* 0x000fe20000000f00 */
[----:B------:R-:W-:Y:S01]  /*5b70*/  IMAD.MOV.U32 R77, RZ, RZ, R188 ;  /* 0x000000ffff4d7224 */ /* 0x000fe200078e00bc */
[C---:B------:R-:W-:Y:S05]  /*5b80*/  HMMA.16816.F32.BF16 R196, R4.reuse, R26, R68 ;  /* 0x0000001a04c4723c */ /* 0x040fea0000041844 */
[----:B------:R-:W-:Y:S01]  /*5b90*/  MOV R85, R121 ;  /* 0x0000007900557202 */ /* 0x000fe20000000f00 */
[----:B------:R-:W-:Y:S01]  /*5ba0*/  IMAD.MOV.U32 R84, RZ, RZ, R122 ;  /* 0x000000ffff547224 */ /* 0x000fe200078e007a */
[----:B------:R-:W-:Y:S01]  /*5bb0*/  MOV R81, R123 ;  /* 0x0000007b00517202 */ /* 0x000fe20000000f00 */
[----:B------:R-:W-:Y:S01]  /*5bc0*/  IMAD.MOV.U32 R80, RZ, RZ, R120 ;  /* 0x000000ffff507224 */ /* 0x000fe200078e0078 */
[C---:B-1----:R-:W-:Y:S07]  /*5bd0*/  HMMA.16816.F32.BF16 R180, R4.reuse, R38, R136 ;  /* 0x0000002604b4723c */ /* 0x042fee0000041888 */
[----:B------:R-:W-:Y:S01]  /*5be0*/  IMAD.MOV.U32 R38, RZ, RZ, R124 ;  /* 0x000000ffff267224 */ /* 0x000fe200078e007c */
[----:B------:R-:W-:Y:S01]  /*5bf0*/  HMMA.16816.F32.BF16 R188, R4, R36, R112 ;  /* 0x0000002404bc723c */ /* 0x000fe20000041870 */
[----:B------:R-:W-:-:S06]  /*5c00*/  MOV R39, R131 ;  /* 0x0000008300277202 */ /* 0x000fcc0000000f00 */
[----:B------:R-:W-:Y:S01]  /*5c10*/  IMAD.MOV.U32 R113, RZ, RZ, R85 ;  /* 0x000000ffff717224 */ /* 0x000fe200078e0055 */
[C---:B--2---:R-:W-:Y:S01]  /*5c20*/  HMMA.16816.F32.BF16 R124, R4.reuse, R20, R104 ;  /* 0x00000014047c723c */ /* 0x044fe20000041868 */
[----:B------:R-:W-:Y:S01]  /*5c30*/  MOV R114, R84 ;  /* 0x0000005400727202 */ /* 0x000fe20000000f00 */
[----:B------:R-:W-:Y:S01]  /*5c40*/  IMAD.MOV.U32 R115, RZ, RZ, R81 ;  /* 0x000000ffff737224 */ /* 0x000fe200078e0051 */
[----:B------:R-:W-:Y:S01]  /*5c50*/  MOV R112, R80 ;  /* 0x0000005000707202 */ /* 0x000fe20000000f00 */
[----:B------:R-:W-:Y:S01]  /*5c60*/  IMAD.MOV.U32 R37, RZ, RZ, R65 ;  /* 0x000000ffff257224 */ /* 0x000fe200078e0041 */
[----:B------:R-:W-:Y:S02]  /*5c70*/  MOV R36, R67 ;  /* 0x0000004300247202 */ /* 0x000fe40000000f00 */
[----:B------:R-:W-:Y:S01]  /*5c80*/  IMAD.MOV.U32 R105, RZ, RZ, R86 ;  /* 0x000000ffff697224 */ /* 0x000fe200078e0056 */
[----:B------:R-:W-:Y:S01]  /*5c90*/  MOV R20, R87 ;  /* 0x0000005700147202 */ /* 0x000fe20000000f00 */
[----:B------:R-:W-:Y:S01]  /*5ca0*/  HMMA.16816.F32.BF16 R136, R4, R28, R108 ;  /* 0x0000001c0488723c */ /* 0x000fe2000004186c */
[----:B------:R-:W-:Y:S01]  /*5cb0*/  MOV R21, R64 ;  /* 0x0000004000157202 */ /* 0x000fe20000000f00 */
[----:B------:R-:W-:Y:S01]  /*5cc0*/  IMAD.MOV.U32 R107, RZ, RZ, R77 ;  /* 0x000000ffff6b7224 */ /* 0x000fe200078e004d */
[----:B------:R-:W-:-:S02]  /*5cd0*/  MOV R104, R44 ;  /* 0x0000002c00687202 */ /* 0x000fc40000000f00 */
[----:B------:R-:W-:Y:S02]  /*5ce0*/  MOV R106, R76 ;  /* 0x0000004c006a7202 */ /* 0x000fe40000000f00 */
[----:B------:R-:W-:Y:S01]  /*5cf0*/  MOV R110, R66 ;  /* 0x00000042006e7202 */ /* 0x000fe20000000f00 */
[C---:B------:R-:W-:Y:S01]  /*5d00*/  HMMA.16816.F32.BF16 R84, R4.reuse, R22, R52 ;  /* 0x000000160454723c */ /* 0x040fe20000041834 */
[----:B------:R-:W-:Y:S01]  /*5d10*/  IMAD.MOV.U32 R111, RZ, RZ, R0 ;  /* 0x000000ffff6f7224 */ /* 0x000fe200078e0000 */
[----:B------:R-:W-:Y:S01]  /*5d20*/  MOV R108, R78 ;  /* 0x0000004e006c7202 */ /* 0x000fe20000000f00 */
[----:B------:R-:W-:Y:S02]  /*5d30*/  FFMA.FTZ R0, R165, c[0x0][0x23c], -R8 ;  /* 0x00008f00a5007a23 */ /* 0x000fe40000010808 */
[----:B------:R-:W-:Y:S02]  /*5d40*/  IMAD.MOV.U32 R109, RZ, RZ, R79 ;  /* 0x000000ffff6d7224 */ /* 0x000fe400078e004f */
[----:B------:R-:W-:Y:S01]  /*5d50*/  IMAD.MOV.U32 R22, RZ, RZ, R82 ;  /* 0x000000ffff167224 */ /* 0x000fe200078e0052 */
[----:B------:R-:W-:Y:S01]  /*5d60*/  MOV R23, R83 ;  /* 0x0000005300177202 */ /* 0x000fe20000000f00 */
[C---:B---3--:R-:W-:Y:S08]  /*5d70*/  HMMA.16816.F32.BF16 R64, R4.reuse, R18, R96 ;  /* 0x000000120440723c */ /* 0x048ff00000041860 */
[C---:B------:R-:W-:Y:S01]  /*5d80*/  HMMA.16816.F32.BF16 R80, R4.reuse, R16, R100 ;  /* 0x000000100450723c */ /* 0x040fe20000041864 */
[----:B------:R-:W1:Y:S01]  /*5d90*/  LDSM.16.MT88.4 R16, [R208+0x1e800] ;  /* 0x01e80000d010783b */ /* 0x000e620000004200 */
[----:B------:R2:W3:Y:S05]  /*5da0*/  MUFU.EX2 R101, R0 ;  /* 0x0000000000657308 */ /* 0x0004ea0000000800 */
[----:B------:R-:W-:Y:S01]  /*5db0*/  IMAD.MOV.U32 R103, RZ, RZ, R45 ;  /* 0x000000ffff677224 */ /* 0x000fe200078e002d */
[----:B------:R-:W-:Y:S01]  /*5dc0*/  MOV R102, R46 ;  /* 0x0000002e00667202 */ /* 0x000fe20000000f00 */
[C---:B------:R-:W-:Y:S03]  /*5dd0*/  HMMA.16816.F32.BF16 R72, R4.reuse, R14, R140 ;  /* 0x0000000e0448723c */ /* 0x040fe6000004188c */
[----:B------:R-:W-:Y:S01]  /*5de0*/  MOV R99, R103 ;  /* 0x0000006700637202 */ /* 0x000fe20000000f00 */
[----:B------:R-:W-:Y:S01]  /*5df0*/  IMAD.MOV.U32 R98, RZ, RZ, R102 ;  /* 0x000000ffff627224 */ /* 0x000fe200078e0066 */
[----:B------:R-:W-:Y:S01]  /*5e00*/  MOV R103, R104 ;  /* 0x0000006800677202 */ /* 0x000fe20000000f00 */
[----:B------:R-:W-:Y:S01]  /*5e10*/  IMAD.MOV.U32 R102, RZ, RZ, R20 ;  /* 0x000000ffff667224 */ /* 0x000fe200078e0014 */
[----:B------:R-:W-:Y:S01]  /*5e20*/  MOV R104, R51 ;  /* 0x0000003300687202 */ /* 0x000fe20000000f00 */
[----:B------:R-:W-:Y:S01]  /*5e30*/  HMMA.16816.F32.BF16 R44, R4, R12, R144 ;  /* 0x0000000c042c723c */ /* 0x000fe20000041890 */
[----:B------:R-:W-:Y:S01]  /*5e40*/  LDSM.16.MT88.4 R12, [R207+0x1e800] ;  /* 0x01e80000cf0c783b */ /* 0x000fe20000004200 */
[----:B--2---:R-:W-:Y:S01]  /*5e50*/  FFMA.FTZ R0, R134, c[0x0][0x23c], -R8 ;  /* 0x00008f0086007a23 */ /* 0x004fe20000010808 */
[----:B------:R-:W-:Y:S01]  /*5e60*/  MOV R141, R99 ;  /* 0x00000063008d7202 */ /* 0x000fe20000000f00 */
[----:B------:R-:W-:-:S02]  /*5e70*/  IMAD.MOV.U32 R20, RZ, RZ, R39 ;  /* 0x000000ffff147224 */ /* 0x000fc400078e0027 */
[----:B------:R2:W-:Y:S01]  /*5e80*/  MUFU.EX2 R96, R0 ;  /* 0x0000000000607308 */ /* 0x0005e20000000800 */
[----:B------:R-:W-:Y:S01]  /*5e90*/  IMAD.MOV.U32 R39, RZ, RZ, R48 ;  /* 0x000000ffff277224 */ /* 0x000fe200078e0030 */
[----:B------:R-:W-:Y:S01]  /*5ea0*/  HMMA.16816.F32.BF16 R68, R4, R34, R152 ;  /* 0x000000220444723c */ /* 0x000fe20000041898 */
[----:B------:R-:W-:Y:S01]  /*5eb0*/  IMAD.MOV.U32 R140, RZ, RZ, R98 ;  /* 0x000000ffff8c7224 */ /* 0x000fe200078e0062 */
[----:B------:R-:W-:Y:S01]  /*5ec0*/  MOV R146, R21 ;  /* 0x0000001500927202 */ /* 0x000fe20000000f00 */
[----:B------:R-:W-:Y:S01]  /*5ed0*/  IMAD.MOV.U32 R145, RZ, RZ, R20 ;  /* 0x000000ffff917224 */ /* 0x000fe200078e0014 */
[----:B------:R-:W-:Y:S01]  /*5ee0*/  MOV R98, R39 ;  /* 0x0000002700627202 */ /* 0x000fe20000000f00 */
[----:B------:R-:W-:-:S03]  /*5ef0*/  IMAD.MOV.U32 R99, RZ, RZ, R36 ;  /* 0x000000ffff637224 */ /* 0x000fc600078e0024 */
[----:B------:R-:W-:Y:S01]  /*5f00*/  HMMA.16816.F32.BF16 R60, R4, R32, R148 ;  /* 0x00000020043c723c */ /* 0x000fe20000041894 */
[----:B------:R-:W-:Y:S01]  /*5f10*/  LDSM.16.MT88.4 R32, [R208+0x19000] ;  /* 0x01900000d020783b */ /* 0x000fe20000004200 */
[----:B--2---:R-:W-:-:S05]  /*5f20*/  FFMA.FTZ R0, R135, c[0x0][0x23c], -R8 ;  /* 0x00008f0087007a23 */ /* 0x004fca0000010808 */
[----:B------:R-:W-:Y:S01]  /*5f30*/  MOV R149, R103 ;  /* 0x0000006700957202 */ /* 0x000fe20000000f00 */
[C---:B-1----:R-:W-:Y:S01]  /*5f40*/  HMMA.16816.F32.BF16 R76, R4.reuse, R18, R168 ;  /* 0x00000012044c723c */ /* 0x042fe200000418a8 */
[----:B------:R-:W-:Y:S01]  /*5f50*/  IMAD.MOV.U32 R148, RZ, RZ, R102 ;  /* 0x000000ffff947224 */ /* 0x000fe200078e0066 */
[----:B------:R1:W2:Y:S05]  /*5f60*/  MUFU.EX2 R100, R0 ;  /* 0x0000000000647308 */ /* 0x0002aa0000000800 */
[----:B---3--:R-:W-:Y:S01]  /*5f70*/  IMAD.MOV.U32 R168, RZ, RZ, R101 ;  /* 0x000000ffffa87224 */ /* 0x008fe200078e0065 */
[----:B------:R-:W-:Y:S01]  /*5f80*/  MOV R101, R23 ;  /* 0x0000001700657202 */ /* 0x000fe20000000f00 */
[C---:B------:R-:W-:Y:S01]  /*5f90*/  HMMA.16816.F32.BF16 R120, R4.reuse, R24, R40 ;  /* 0x000000180478723c */ /* 0x040fe20000041828 */
[----:B------:R-:W-:Y:S01]  /*5fa0*/  MOV R23, R38 ;  /* 0x0000002600177202 */ /* 0x000fe20000000f00 */
[----:B------:R-:W-:Y:S01]  /*5fb0*/  IMAD.MOV.U32 R103, RZ, RZ, R210 ;  /* 0x000000ffff677224 */ /* 0x000fe200078e00d2 */
[----:B------:R-:W-:Y:S01]  /*5fc0*/  MOV R38, R49 ;  /* 0x0000003100267202 */ /* 0x000fe20000000f00 */
[----:B------:R-:W3:Y:S01]  /*5fd0*/  LDSM.16.MT88.4 R24, [R206+0x1e800] ;  /* 0x01e80000ce18783b */ /* 0x000ee20000004200 */
[----:B------:R-:W-:Y:S01]  /*5fe0*/  MOV R143, R101 ;  /* 0x00000065008f7202 */ /* 0x000fe20000000f00 */
[----:B------:R-:W-:Y:S01]  /*5ff0*/  IMAD.MOV.U32 R101, RZ, RZ, R212 ;  /* 0x000000ffff657224 */ /* 0x000fe200078e00d4 */
[----:B------:R-:W-:Y:S01]  /*6000*/  MOV R102, R211 ;  /* 0x000000d300667202 */ /* 0x000fe20000000f00 */
[----:B------:R4:W5:Y:S01]  /*6010*/  LDL.LU R212, [R1+0x4c] ;  /* 0x00004c0001d47983 */ /* 0x0009620000300800 */
[----:B-1----:R-:W-:Y:S01]  /*6020*/  FFMA.FTZ R0, R164, c[0x0][0x23c], -R8 ;  /* 0x00008f00a4007a23 */ /* 0x002fe20000010808 */
[C---:B------:R-:W-:Y:S01]  /*6030*/  HMMA.16816.F32.BF16 R128, R4.reuse, R30, R56 ;  /* 0x0000001e0480723c */ /* 0x040fe20000041838 */
[----:B------:R-:W-:Y:S01]  /*6040*/  MOV R151, R23 ;  /* 0x0000001700977202 */ /* 0x000fe20000000f00 */
[----:B------:R4:W5:Y:S01]  /*6050*/  LDL.LU R211, [R1+0x48] ;  /* 0x0000480001d37983 */ /* 0x0009620000300800 */
[----:B------:R1:W-:Y:S03]  /*6060*/  MUFU.EX2 R155, R0 ;  /* 0x00000000009b7308 */ /* 0x0003e60000000800 */
[----:B------:R4:W5:Y:S02]  /*6070*/  LDL.LU R210, [R1+0x44] ;  /* 0x0000440001d27983 */ /* 0x0009640000300800 */
[C---:B------:R-:W-:Y:S02]  /*6080*/  HMMA.16816.F32.BF16 R52, R4.reuse, R16, R160 ;  /* 0x000000100434723c */ /* 0x040fe400000418a0 */
[----:B------:R-:W2:Y:S06]  /*6090*/  LDSM.16.MT88.4 R28, [R205+0x19000] ;  /* 0x01900000cd1c783b */ /* 0x000eac0000004200 */
[C---:B---3--:R-:W-:Y:S01]  /*60a0*/  HMMA.16816.F32.BF16 R40, R4.reuse, R26, R92 ;  /* 0x0000001a0428723c */ /* 0x048fe2000004185c */
[----:B-1----:R-:W-:Y:S01]  /*60b0*/  FFMA.FTZ R0, R177, c[0x0][0x23c], -R2 ;  /* 0x00008f00b1007a23 */ /* 0x002fe20000010802 */
[----:B------:R-:W-:Y:S01]  /*60c0*/  MOV R169, R145 ;  /* 0x0000009100a97202 */ /* 0x000fe20000000f00 */
[----:B------:R-:W-:Y:S01]  /*60d0*/  IMAD.MOV.U32 R170, RZ, RZ, R146 ;  /* 0x000000ffffaa7224 */ /* 0x000fe200078e0092 */
[----:B------:R-:W-:Y:S01]  /*60e0*/  MOV R153, R103 ;  /* 0x0000006700997202 */ /* 0x000fe20000000f00 */
[----:B------:R1:W3:Y:S01]  /*60f0*/  MUFU.EX2 R147, R0 ;  /* 0x0000000000937308 */ /* 0x0002e20000000800 */
[----:B------:R-:W-:Y:S01]  /*6100*/  IMAD.MOV.U32 R144, RZ, RZ, R102 ;  /* 0x000000ffff907224 */ /* 0x000fe200078e0066 */
[----:B------:R-:W-:Y:S01]  /*6110*/  LDSM.16.MT88.4 R16, [R205+0x1b000] ;  /* 0x01b00000cd10783b */ /* 0x000fe20000004200 */
[----:B------:R-:W-:Y:S03]  /*6120*/  HMMA.16816.F32.BF16 R56, R4, R24, R156 ;  /* 0x000000180438723c */ /* 0x000fe6000004189c */
[----:B------:R-:W3:Y:S01]  /*6130*/  LDSM.16.MT88.4 R24, [R206+0x19000] ;  /* 0x01900000ce18783b */ /* 0x000ee20000004200 */
[----:B-1----:R-:W-:-:S04]  /*6140*/  FFMA.FTZ R0, R166, c[0x0][0x23c], -R2 ;  /* 0x00008f00a6007a23 */ /* 0x002fc80000010802 */
[----:B------:R1:W1:Y:S02]  /*6150*/  MUFU.EX2 R97, R0 ;  /* 0x0000000000617308 */ /* 0x0002640000000800 */
[----:B-1----:R-:W-:Y:S01]  /*6160*/  FFMA.FTZ R0, R176, c[0x0][0x23c], -R2 ;  /* 0x00008f00b0007a23 */ /* 0x002fe20000010802 */
[----:B--2---:R-:W-:Y:S01]  /*6170*/  MOV R176, R100 ;  /* 0x0000006400b07202 */ /* 0x004fe20000000f00 */
[----:B------:R-:W-:Y:S02]  /*6180*/  IMAD.MOV.U32 R100, RZ, RZ, R22 ;  /* 0x000000ffff647224 */ /* 0x000fe400078e0016 */
[----:B------:R-:W-:Y:S02]  /*6190*/  IMAD.MOV.U32 R22, RZ, RZ, R105 ;  /* 0x000000ffff167224 */ /* 0x000fe400078e0069 */
[----:B------:R1:W-:Y:S01]  /*61a0*/  MUFU.EX2 R177, R0 ;  /* 0x0000000000b17308 */ /* 0x0003e20000000800 */
[----:B------:R-:W-:Y:S02]  /*61b0*/  IMAD.MOV.U32 R105, RZ, RZ, R50 ;  /* 0x000000ffff697224 */ /* 0x000fe400078e0032 */
[----:B------:R-:W-:Y:S01]  /*61c0*/  HMMA.16816.F32.BF16 R48, R4, R12, R172 ;  /* 0x0000000c0430723c */ /* 0x000fe200000418ac */
[----:B------:R-:W-:Y:S01]  /*61d0*/  IMAD.MOV.U32 R142, RZ, RZ, R100 ;  /* 0x000000ffff8e7224 */ /* 0x000fe200078e0064 */
[----:B------:R-:W-:Y:S01]  /*61e0*/  MOV R100, R37 ;  /* 0x0000002500647202 */ /* 0x000fe20000000f00 */
[----:B------:R-:W-:-:S02]  /*61f0*/  IMAD.MOV.U32 R150, RZ, RZ, R22 ;  /* 0x000000ffff967224 */ /* 0x000fc400078e0016 */
[----:B------:R-:W2:Y:S02]  /*6200*/  LDSM.16.MT88.4 R20, [R207+0x19000] ;  /* 0x01900000cf14783b */ /* 0x000ea40000004200 */
[----:B---3--:R-:W-:Y:S01]  /*6210*/  MOV R173, R147 ;  /* 0x0000009300ad7202 */ /* 0x008fe20000000f00 */
[----:B------:R-:W-:Y:S01]  /*6220*/  IMAD.MOV.U32 R174, RZ, RZ, R96 ;  /* 0x000000ffffae7224 */ /* 0x000fe200078e0060 */
[----:B------:R-:W-:Y:S01]  /*6230*/  MOV R96, R105 ;  /* 0x0000006900607202 */ /* 0x000fe20000000f00 */
[----:B------:R-:W-:Y:S01]  /*6240*/  IMAD.MOV.U32 R147, RZ, RZ, R104 ;  /* 0x000000ffff937224 */ /* 0x000fe200078e0068 */
[----:B------:R-:W-:Y:S01]  /*6250*/  MOV R104, R209 ;  /* 0x000000d100687202 */ /* 0x000fe20000000f00 */
[----:B------:R-:W-:Y:S01]  /*6260*/  IMAD.MOV.U32 R105, RZ, RZ, R204 ;  /* 0x000000ffff697224 */ /* 0x000fe200078e00cc */
[----:B------:R4:W5:Y:S01]  /*6270*/  LDL.LU R209, [R1+0x40] ;  /* 0x0000400001d17983 */ /* 0x0009620000300800 */
[----:B------:R-:W-:Y:S01]  /*6280*/  MOV R175, R97 ;  /* 0x0000006100af7202 */ /* 0x000fe20000000f00 */
[----:B------:R-:W-:-:S02]  /*6290*/  IMAD.MOV.U32 R97, RZ, RZ, R38 ;  /* 0x000000ffff617224 */ /* 0x000fc400078e0026 */
[----:B------:R4:W5:Y:S01]  /*62a0*/  LDL.LU R204, [R1+0x3c] ;  /* 0x00003c0001cc7983 */ /* 0x0009620000300800 */
[----:B------:R-:W-:Y:S01]  /*62b0*/  HMMA.16816.F32.BF16 R36, R4, R14, R184 ;  /* 0x0000000e0424723c */ /* 0x000fe200000418b8 */
[----:B-1----:R-:W-:Y:S02]  /*62c0*/  FFMA.FTZ R0, R167, c[0x0][0x23c], -R2 ;  /* 0x00008f00a7007a23 */ /* 0x002fe40000010802 */
[----:B------:R-:W1:Y:S02]  /*62d0*/  LDSM.16.MT88.4 R12, [R206+0x1b000] ;  /* 0x01b00000ce0c783b */ /* 0x000e640000004200 */
[----:B------:R-:W3:Y:S02]  /*62e0*/  MUFU.EX2 R154, R0 ;  /* 0x00000000009a7308 */ /* 0x000ee40000000800 */
[----:B------:R-:W-:Y:S02]  /*62f0*/  F2FP.BF16.PACK_AB R4, R174, R168 ;  /* 0x000000a8ae04723e */ /* 0x000fe400000010ff */
[----:B------:R-:W-:-:S02]  /*6300*/  F2FP.BF16.PACK_AB R5, R175, R173 ;  /* 0x000000adaf05723e */ /* 0x000fc400000010ff */
[----:B------:R-:W-:Y:S01]  /*6310*/  F2FP.BF16.PACK_AB R6, R155, R176 ;  /* 0x000000b09b06723e */ /* 0x000fe200000010ff */
[----:B------:R-:W-:Y:S01]  /*6320*/  IMAD.MOV.U32 R185, RZ, RZ, R96 ;  /* 0x000000ffffb97224 */ /* 0x000fe200078e0060 */
[----:B------:R-:W-:Y:S01]  /*6330*/  MOV R184, R147 ;  /* 0x0000009300b87202 */ /* 0x000fe20000000f00 */
[----:B------:R-:W-:Y:S01]  /*6340*/  IMAD.MOV.U32 R187, RZ, RZ, R98 ;  /* 0x000000ffffbb7224 */ /* 0x000fe200078e0062 */
[----:B---3--:R-:W-:Y:S01]  /*6350*/  F2FP.BF16.PACK_AB R7, R154, R177 ;  /* 0x000000b19a07723e */ /* 0x008fe200000010ff */
[----:B------:R-:W-:Y:S01]  /*6360*/  IMAD.MOV.U32 R146, RZ, RZ, R100 ;  /* 0x000000ffff927224 */ /* 0x000fe200078e0064 */
[----:B------:R-:W-:Y:S02]  /*6370*/  MOV R186, R97 ;  /* 0x0000006100ba7202 */ /* 0x000fe40000000f00 */
[----:B------:R-:W-:Y:S02]  /*6380*/  MOV R147, R99 ;  /* 0x0000006300937202 */ /* 0x000fe40000000f00 */
[----:B------:R-:W-:Y:S01]  /*6390*/  MOV R145, R101 ;  /* 0x0000006500917202 */ /* 0x000fe20000000f00 */
[----:B------:R-:W-:Y:S01]  /*63a0*/  HMMA.16816.F32.BF16 R140, R4, R28, R140 ;  /* 0x0000001c048c723c */ /* 0x000fe2000004188c */
[----:B------:R-:W-:-:S07]  /*63b0*/  MOV R134, R119 ;  /* 0x0000007700867202 */ /* 0x000fce0000000f00 */
[C---:B------:R-:W-:Y:S01]  /*63c0*/  HMMA.16816.F32.BF16 R88, R4.reuse, R30, R88 ;  /* 0x0000001e0458723c */ /* 0x040fe20000041858 */
[----:B------:R-:W3:Y:S07]  /*63d0*/  LDSM.16.MT88.4 R28, [R208+0x1b000] ;  /* 0x01b00000d01c783b */ /* 0x000eee0000004200 */
[C---:B------:R-:W-:Y:S08]  /*63e0*/  HMMA.16816.F32.BF16 R148, R4.reuse, R24, R148 ;  /* 0x000000180494723c */ /* 0x040ff00000041894 */
[C---:B------:R-:W-:Y:S01]  /*63f0*/  HMMA.16816.F32.BF16 R92, R4.reuse, R26, R240 ;  /* 0x0000001a045c723c */ /* 0x040fe200000418f0 */
[----:B------:R-:W-:Y:S06]  /*6400*/  LDSM.16.MT88.4 R24, [R205+0x1d000] ;  /* 0x01d00000cd18783b */ /* 0x000fec0000004200 */
[----:B------:R-:W-:Y:S01]  /*6410*/  IMAD.MOV.U32 R241, RZ, RZ, R118 ;  /* 0x000000fffff17224 */ /* 0x000fe200078e0076 */
[----:B------:R-:W-:Y:S01]  /*6420*/  HMMA.16816.F32.BF16 R156, R4, R32, R192 ;  /* 0x00000020049c723c */ /* 0x000fe200000418c0 */
[----:B------:R-:W-:Y:S01]  /*6430*/  MOV R242, R117 ;  /* 0x0000007500f27202 */ /* 0x000fe20000000f00 */
[----:B------:R-:W-:-:S06]  /*6440*/  IMAD.MOV.U32 R243, RZ, RZ, R116 ;  /* 0x000000fffff37224 */ /* 0x000fcc00078e0074 */
[C---:B------:R-:W-:Y:S01]  /*6450*/  HMMA.16816.F32.BF16 R96, R4.reuse, R34, R236 ;  /* 0x000000220460723c */ /* 0x040fe200000418ec */
[----:B------:R-:W4:Y:S07]  /*6460*/  LDSM.16.MT88.4 R32, [R207+0x1b000] ;  /* 0x01b00000cf20783b */ /* 0x000f2e0000004200 */
[C---:B--2---:R-:W-:Y:S08]  /*6470*/  HMMA.16816.F32.BF16 R164, R4.reuse, R20, R112 ;  /* 0x0000001404a4723c */ /* 0x044ff00000041870 */
[C---:B------:R-:W-:Y:S01]  /*6480*/  HMMA.16816.F32.BF16 R100, R4.reuse, R22, R232 ;  /* 0x000000160464723c */ /* 0x040fe200000418e8 */
[----:B------:R-:W2:Y:S07]  /*6490*/  LDSM.16.MT88.4 R20, [R206+0x1d000] ;  /* 0x01d00000ce14783b */ /* 0x000eae0000004200 */
[C---:B-1----:R-:W-:Y:S08]  /*64a0*/  HMMA.16816.F32.BF16 R112, R4.reuse, R12, R120 ;  /* 0x0000000c0470723c */ /* 0x042ff00000041878 */
[----:B------:R-:W-:Y:S01]  /*64b0*/  HMMA.16816.F32.BF16 R116, R4, R14, R196 ;  /* 0x0000000e0474723c */ /* 0x000fe200000418c4 */
[----:B------:R-:W1:Y:S01]  /*64c0*/  LDSM.16.MT88.4 R12, [R208+0x1d000] ;  /* 0x01d00000d00c783b */ /* 0x000e620000004200 */
[----:B------:R-:W-:Y:S01]  /*64d0*/  MOV R240, R111 ;  /* 0x0000006f00f07202 */ /* 0x000fe20000000f00 */
[----:B------:R-:W-:Y:S01]  /*64e0*/  IMAD.MOV.U32 R152, RZ, RZ, R104 ;  /* 0x000000ffff987224 */ /* 0x000fe200078e0068 */
[----:B------:R-:W-:Y:S01]  /*64f0*/  MOV R135, R105 ;  /* 0x0000006900877202 */ /* 0x000fe20000000f00 */
[----:B------:R-:W-:Y:S01]  /*6500*/  IMAD.MOV.U32 R163, RZ, RZ, R106 ;  /* 0x000000ffffa37224 */ /* 0x000fe200078e006a */
[----:B------:R-:W-:-:S02]  /*6510*/  MOV R162, R107 ;  /* 0x0000006b00a27202 */ /* 0x000fc40000000f00 */
[C---:B---3--:R-:W-:Y:S08]  /*6520*/  HMMA.16816.F32.BF16 R192, R4.reuse, R30, R184 ;  /* 0x0000001e04c0723c */ /* 0x048ff000000418b8 */
[C---:B------:R-:W-:Y:S07]  /*6530*/  HMMA.16816.F32.BF16 R104, R4.reuse, R16, R248 ;  /* 0x000000100468723c */ /* 0x040fee00000418f8 */
[----:B------:R-:W-:Y:S01]  /*6540*/  MOV R249, R179 ;  /* 0x000000b300f97202 */ /* 0x000fe20000000f00 */
[C---:B------:R-:W-:Y:S01]  /*6550*/  HMMA.16816.F32.BF16 R120, R4.reuse, R28, R240 ;  /* 0x0000001c0478723c */ /* 0x040fe200000418f0 */
[----:B------:R-:W-:Y:S01]  /*6560*/  FFMA.FTZ R0, R244, c[0x0][0x23c], -R8 ;  /* 0x00008f00f4007a23 */ /* 0x000fe20000010808 */
[----:B------:R-:W-:Y:S05]  /*6570*/  LDSM.16.MT88.4 R28, [R205+0x1f000] ;  /* 0x01f00000cd1c783b */ /* 0x000fea0000004200 */
[----:B------:R-:W-:Y:S01]  /*6580*/  MOV R240, R176 ;  /* 0x000000b000f07202 */ /* 0x000fe20000000f00 */
[----:B----4-:R-:W-:Y:S01]  /*6590*/  HMMA.16816.F32.BF16 R232, R4, R34, R180 ;  /* 0x0000002204e8723c */ /* 0x010fe200000418b4 */
[----:B------:R-:W-:-:S07]  /*65a0*/  IMAD.MOV.U32 R241, RZ, RZ, R177 ;  /* 0x000000fffff17224 */ /* 0x000fce00078e00b1 */
[C---:B------:R-:W-:Y:S07]  /*65b0*/  HMMA.16816.F32.BF16 R184, R4.reuse, R26, R128 ;  /* 0x0000001a04b8723c */ /* 0x040fee0000041880 */
[----:B------:R-:W-:Y:S01]  /*65c0*/  IMAD.MOV.U32 R131, RZ, RZ, R178 ;  /* 0x000000ffff837224 */ /* 0x000fe200078e00b2 */
[C---:B--2---:R-:W-:Y:S08]  /*65d0*/  HMMA.16816.F32.BF16 R180, R4.reuse, R22, R84 ;  /* 0x0000001604b4723c */ /* 0x044ff00000041854 */
[C---:B-1----:R-:W-:Y:S08]  /*65e0*/  HMMA.16816.F32.BF16 R84, R4.reuse, R12, R80 ;  /* 0x0000000c0454723c */ /* 0x042ff00000041850 */
[C---:B------:R-:W-:Y:S01]  /*65f0*/  HMMA.16816.F32.BF16 R176, R4.reuse, R14, R64 ;  /* 0x0000000e04b0723c */ /* 0x040fe20000041840 */
[----:B------:R-:W-:Y:S07]  /*6600*/  LDSM.16.MT88.4 R12, [R207+0x1f000] ;  /* 0x01f00000cf0c783b */ /* 0x000fee0000004200 */
[----:B------:R-:W-:Y:S01]  /*6610*/  HMMA.16816.F32.BF16 R196, R4, R24, R136 ;  /* 0x0000001804c4723c */ /* 0x000fe20000041888 */
[----:B------:R-:W1:Y:S01]  /*6620*/  LDSM.16.MT88.4 R24, [R206+0x1f000] ;  /* 0x01f00000ce18783b */ /* 0x000e620000004200 */
[----:B------:R2:W-:Y:S01]  /*6630*/  MUFU.EX2 R238, R0 ;  /* 0x0000000000ee7308 */ /* 0x0005e20000000800 */
[----:B------:R-:W-:Y:S01]  /*6640*/  IMAD.MOV.U32 R171, RZ, RZ, R110 ;  /* 0x000000ffffab7224 */ /* 0x000fe200078e006e */
[----:B------:R-:W-:Y:S01]  /*6650*/  MOV R242, R155 ;  /* 0x0000009b00f27202 */ /* 0x000fe20000000f00 */
[----:B------:R-:W-:Y:S01]  /*6660*/  IMAD.MOV.U32 R161, RZ, RZ, R108 ;  /* 0x000000ffffa17224 */ /* 0x000fe200078e006c */
[----:B------:R-:W-:Y:S01]  /*6670*/  MOV R160, R109 ;  /* 0x0000006d00a07202 */ /* 0x000fe20000000f00 */
[----:B------:R-:W-:Y:S01]  /*6680*/  IMAD.MOV.U32 R243, RZ, RZ, R154 ;  /* 0x000000fffff37224 */ /* 0x000fe200078e009a */
[----:B------:R-:W-:Y:S01]  /*6690*/  LDSM.16.MT88.4 R64, [R207+0x1b800] ;  /* 0x01b80000cf40783b */ /* 0x000fe20000004200 */
[----:B--2---:R-:W-:-:S04]  /*66a0*/  FFMA.FTZ R0, R245, c[0x0][0x23c], -R8 ;  /* 0x00008f00f5007a23 */ /* 0x004fc80000010808 */
[----:B------:R2:W3:Y:S01]  /*66b0*/  MUFU.EX2 R248, R0 ;  /* 0x0000000000f87308 */ /* 0x0004e20000000800 */
[----:B------:R-:W-:Y:S02]  /*66c0*/  MOV R155, R134 ;  /* 0x00000086009b7202 */ /* 0x000fe40000000f00 */
[----:B------:R-:W-:Y:S01]  /*66d0*/  MOV R134, R9 ;  /* 0x0000000900867202 */ /* 0x000fe20000000f00 */
[----:B--2---:R-:W-:-:S04]  /*66e0*/  FFMA.FTZ R0, R252, c[0x0][0x23c], -R8 ;  /* 0x00008f00fc007a23 */ /* 0x004fc80000010808 */
[----:B------:R2:W-:Y:S01]  /*66f0*/  MUFU.EX2 R237, R0 ;  /* 0x0000000000ed7308 */ /* 0x0005e20000000800 */
[----:B------:R-:W-:Y:S01]  /*6700*/  HMMA.16816.F32.BF16 R108, R4, R18, R200 ;  /* 0x00000012046c723c */ /* 0x000fe200000418c8 */
[----:B------:R-:W4:Y:S01]  /*6710*/  LDSM.16.MT88.4 R16, [R207+0x1d000] ;  /* 0x01d00000cf10783b */ /* 0x000f220000004200 */
[----:B--2---:R-:W-:-:S05]  /*6720*/  FFMA.FTZ R0, R10, c[0x0][0x23c], -R8 ;  /* 0x00008f000a007a23 */ /* 0x004fca0000010808 */
[----:B------:R2:W-:Y:S01]  /*6730*/  MUFU.EX2 R236, R0 ;  /* 0x0000000000ec7308 */ /* 0x0005e20000000800 */
[C---:B------:R-:W-:Y:S08]  /*6740*/  HMMA.16816.F32.BF16 R200, R4.reuse, R32, R188 ;  /* 0x0000002004c8723c */ /* 0x040ff000000418bc */
[----:B------:R-:W-:Y:S01]  /*6750*/  HMMA.16816.F32.BF16 R188, R4, R20, R124 ;  /* 0x0000001404bc723c */ /* 0x000fe2000004187c */
[----:B------:R-:W3:Y:S01]  /*6760*/  LDSM.16.MT88.4 R20, [R208+0x1f000] ;  /* 0x01f00000d014783b */ /* 0x000ee20000004200 */
[----:B--2---:R-:W-:-:S02]  /*6770*/  FFMA.FTZ R0, R131, c[0x0][0x23c], -R2 ;  /* 0x00008f0083007a23 */ /* 0x004fc40000010802 */
[----:B------:R-:W-:Y:S01]  /*6780*/  IMAD.MOV.U32 R131, RZ, RZ, R171 ;  /* 0x000000ffff837224 */ /* 0x000fe200078e00ab */
[----:B------:R-:W-:Y:S02]  /*6790*/  MOV R171, R135 ;  /* 0x0000008700ab7202 */ /* 0x000fe40000000f00 */
[----:B------:R2:W-:Y:S01]  /*67a0*/  MUFU.EX2 R135, R0 ;  /* 0x0000000000877308 */ /* 0x0005e20000000800 */
[----:B------:R-:W-:Y:S02]  /*67b0*/  IMAD.MOV.U32 R127, RZ, RZ, R249 ;  /* 0x000000ffff7f7224 */ /* 0x000fe400078e00f9 */
[----:B------:R-:W-:Y:S02]  /*67c0*/  IMAD.MOV.U32 R154, RZ, RZ, R11 ;  /* 0x000000ffff9a7224 */ /* 0x000fe400078e000b */
[----:B-1----:R-:W-:Y:S01]  /*67d0*/  HMMA.16816.F32.BF16 R8, R4, R24, R56 ;  /* 0x000000180408723c */ /* 0x002fe20000041838 */
[----:B------:R-:W-:Y:S01]  /*67e0*/  LDSM.16.MT88.4 R56, [R208+0x1b800] ;  /* 0x01b80000d038783b */ /* 0x000fe20000004200 */
[----:B--2---:R-:W-:-:S04]  /*67f0*/  FFMA.FTZ R0, R134, c[0x0][0x23c], -R2 ;  /* 0x00008f0086007a23 */ /* 0x004fc80000010802 */
[----:B------:R1:W2:Y:S01]  /*6800*/  MUFU.EX2 R134, R0 ;  /* 0x0000000000867308 */ /* 0x0002a20000000800 */
[----:B------:R-:W-:Y:S01]  /*6810*/  MOV R249, R160 ;  /* 0x000000a000f97202 */ /* 0x000fe20000000f00 */
[--C-:B-1----:R-:W-:Y:S02]  /*6820*/  FFMA.FTZ R0, R3, c[0x0][0x23c], -R2.reuse ;  /* 0x00008f0003007a23 */ /* 0x102fe40000010802 */
[----:B------:R-:W-:Y:S02]  /*6830*/  FFMA.FTZ R2, R127, c[0x0][0x23c], -R2 ;  /* 0x00008f007f027a23 */ /* 0x000fe40000010802 */
        /* <DEDUP_REMOVED lines=13> */
[----:B------:R-:W-:Y:S03]  /*6910*/  MUFU.EX2 R3, R0 ;  /* 0x0000000000037308 */ /* 0x000fe60000000800 */
[----:B------:R-:W-:Y:S01]  /*6920*/  HMMA.16816.F32.BF16 R28, R4, R30, R68 ;  /* 0x0000001e041c723c */ /* 0x000fe20000041844 */
[----:B------:R-:W-:Y:S01]  /*6930*/  IMAD.MOV.U32 R152, RZ, RZ, R146 ;  /* 0x000000ffff987224 */ /* 0x000fe200078e0092 */
[----:B------:R-:W-:Y:S01]  /*6940*/  MOV R153, R147 ;  /* 0x0000009300997202 */ /* 0x000fe20000000f00 */
[----:B------:R-:W-:Y:S01]  /*6950*/  IMAD.MOV.U32 R60, RZ, RZ, R161 ;  /* 0x000000ffff3c7224 */ /* 0x000fe200078e00a1 */
[----:B------:R-:W-:Y:S01]  /*6960*/  MOV R61, R160 ;  /* 0x000000a0003d7202 */ /* 0x000fe20000000f00 */
[----:B------:R-:W1:Y:S02]  /*6970*/  LDSM.16.MT88.4 R144, [R205+0x19800] ;  /* 0x01980000cd90783b */ /* 0x000e640000004200 */
[----:B------:R-:W-:-:S02]  /*6980*/  IMAD.MOV.U32 R70, RZ, RZ, R249 ;  /* 0x000000ffff467224 */ /* 0x000fc400078e00f9 */
[----:B------:R-:W2:Y:S01]  /*6990*/  MUFU.EX2 R249, R2 ;  /* 0x0000000200f97308 */ /* 0x000ea20000000800 */
[----:B------:R-:W-:Y:S01]  /*69a0*/  MOV R83, R162 ;  /* 0x000000a200537202 */ /* 0x000fe20000000f00 */
[----:B------:R-:W-:Y:S01]  /*69b0*/  HMMA.16816.F32.BF16 R24, R4, R26, R40 ;  /* 0x0000001a0418723c */ /* 0x000fe20000041828 */
[----:B------:R-:W-:Y:S01]  /*69c0*/  MOV R82, R163 ;  /* 0x000000a300527202 */ /* 0x000fe20000000f00 */
[----:B------:R-:W-:Y:S04]  /*69d0*/  LDSM.16.MT88.4 R40, [R205+0x1b800] ;  /* 0x01b80000cd28783b */ /* 0x000fe80000004200 */
[----:B------:R-:W1:Y:S01]  /*69e0*/  LDSM.16.MT88.4 R160, [R208+0x19800] ;  /* 0x01980000d0a0783b */ /* 0x000e620000004200 */
[----:B------:R-:W-:Y:S01]  /*69f0*/  IMAD.MOV.U32 R244, RZ, RZ, R128 ;  /* 0x000000fffff47224 */ /* 0x000fe200078e0080 */
[----:B------:R-:W-:Y:S01]  /*6a00*/  MOV R245, R129 ;  /* 0x0000008100f57202 */ /* 0x000fe20000000f00 */
[----:B------:R-:W-:Y:S01]  /*6a10*/  IMAD.MOV.U32 R252, RZ, RZ, R130 ;  /* 0x000000fffffc7224 */ /* 0x000fe200078e0082 */
[----:B------:R-:W-:-:S02]  /*6a20*/  MOV R71, R131 ;  /* 0x0000008300477202 */ /* 0x000fc40000000f00 */
[----:B---3--:R-:W-:Y:S02]  /*6a30*/  F2FP.BF16.PACK_AB R128, R248, R238 ;  /* 0x000000eef880723e */ /* 0x008fe400000010ff */
[----:B--2---:R-:W-:Y:S02]  /*6a40*/  F2FP.BF16.PACK_AB R129, R134, R135 ;  /* 0x000000878681723e */ /* 0x004fe400000010ff */
[----:B------:R-:W-:Y:S02]  /*6a50*/  F2FP.BF16.PACK_AB R130, R236, R237 ;  /* 0x000000edec82723e */ /* 0x000fe400000010ff */
[----:B------:R-:W-:Y:S01]  /*6a60*/  F2FP.BF16.PACK_AB R131, R249, R3 ;  /* 0x00000003f983723e */ /* 0x000fe200000010ff */
        /* <DEDUP_REMOVED lines=10> */
[----:B------:R-:W-:Y:S01]  /*6b10*/  LDSM.16.MT88.4 R72, [R205+0x1d800] ;  /* 0x01d80000cd48783b */ /* 0x000fe20000004200 */
[----:B------:R-:W-:Y:S01]  /*6b20*/  HMMA.16816.F32.BF16 R172, R4, R16, R44 ;  /* 0x0000001004ac723c */ /* 0x000fe2000004182c */
[----:B------:R-:W-:-:S02]  /*6b30*/  MOV R0, R81 ;  /* 0x0000005100007202 */ /* 0x000fc40000000f00 */
[----:B------:R-:W-:Y:S01]  /*6b40*/  MOV R2, R82 ;  /* 0x0000005200027202 */ /* 0x000fe20000000f00 */
[----:B------:R-:W-:Y:S04]  /*6b50*/  LDSM.16.MT88.4 R168, [R207+0x19800] ;  /* 0x01980000cfa8783b */ /* 0x000fe80000004200 */
[----:B------:R-:W-:Y:S07]  /*6b60*/  HMMA.16816.F32.BF16 R16, R4, R20, R52 ;  /* 0x000000140410723c */ /* 0x000fee0000041834 */
[----:B------:R-:W-:-:S02]  /*6b70*/  MOV R54, R153 ;  /* 0x0000009900367202 */ /* 0x000fc40000000f00 */
[----:B------:R-:W-:Y:S01]  /*6b80*/  MOV R55, R154 ;  /* 0x0000009a00377202 */ /* 0x000fe20000000f00 */
[C---:B-1----:R-:W-:Y:S01]  /*6b90*/  HMMA.16816.F32.BF16 R44, R128.reuse, R48, R112 ;  /* 0x00000030802c723c */ /* 0x042fe20000041870 */
[----:B------:R-:W1:Y:S04]  /*6ba0*/  LDSM.16.MT88.4 R152, [R206+0x19800] ;  /* 0x01980000ce98783b */ /* 0x000e680000004200 */
[----:B------:R-:W-:Y:S03]  /*6bb0*/  LDSM.16.MT88.4 R112, [R206+0x1f800] ;  /* 0x01f80000ce70783b */ /* 0x000fe60000004200 */
[----:B------:R-:W-:Y:S07]  /*6bc0*/  HMMA.16816.F32.BF16 R48, R128, R50, R116 ;  /* 0x000000328030723c */ /* 0x000fee0000041874 */
[----:B------:R-:W-:-:S02]  /*6bd0*/  MOV R119, R54 ;  /* 0x0000003600777202 */ /* 0x000fc40000000f00 */
[----:B------:R-:W-:Y:S02]  /*6be0*/  MOV R118, R55 ;  /* 0x0000003700767202 */ /* 0x000fe40000000f00 */
[C---:B------:R-:W-:Y:S01]  /*6bf0*/  HMMA.16816.F32.BF16 R52, R128.reuse, R56, R120 ;  /* 0x000000388034723c */ /* 0x040fe20000041878 */
[----:B------:R-:W-:Y:S01]  /*6c00*/  IMAD.MOV.U32 R117, RZ, RZ, R80 ;  /* 0x000000ffff757224 */ /* 0x000fe200078e0050 */
[----:B------:R-:W-:Y:S06]  /*6c10*/  LDSM.16.MT88.4 R120, [R208+0x1f800] ;  /* 0x01f80000d078783b */ /* 0x000fec0000004200 */
[----:B------:R-:W-:Y:S07]  /*6c20*/  HMMA.16816.F32.BF16 R56, R128, R58, R192 ;  /* 0x0000003a8038723c */ /* 0x000fee00000418c0 */
[----:B------:R-:W-:Y:S01]  /*6c30*/  MOV R192, R60 ;  /* 0x0000003c00c07202 */ /* 0x000fe20000000f00 */
[----:B------:R-:W-:Y:S01]  /*6c40*/  IMAD.MOV.U32 R194, RZ, RZ, R62 ;  /* 0x000000ffffc27224 */ /* 0x000fe200078e003e */
[----:B------:R-:W-:-:S02]  /*6c50*/  MOV R193, R61 ;  /* 0x0000003d00c17202 */ /* 0x000fc40000000f00 */
[----:B------:R-:W-:Y:S02]  /*6c60*/  MOV R195, R63 ;  /* 0x0000003f00c37202 */ /* 0x000fe40000000f00 */
[----:B------:R-:W-:Y:S07]  /*6c70*/  HMMA.16816.F32.BF16 R60, R128, R64, R200 ;  /* 0x00000040803c723c */ /* 0x000fee00000418c8 */
[----:B------:R-:W-:Y:S01]  /*6c80*/  MOV R200, R68 ;  /* 0x0000004400c87202 */ /* 0x000fe20000000f00 */
[----:B------:R-:W-:Y:S01]  /*6c90*/  IMAD.MOV.U32 R201, RZ, RZ, R69 ;  /* 0x000000ffffc97224 */ /* 0x000fe200078e0045 */
[----:B------:R-:W-:-:S02]  /*6ca0*/  MOV R202, R70 ;  /* 0x0000004600ca7202 */ /* 0x000fc40000000f00 */
[----:B------:R-:W-:Y:S01]  /*6cb0*/  MOV R203, R71 ;  /* 0x0000004700cb7202 */ /* 0x000fe20000000f00 */
[----:B------:R-:W-:Y:S02]  /*6cc0*/  FADD.FTZ R2, R2, R200 ;  /* 0x000000c802027221 */ /* 0x000fe40000010000 */
[----:B------:R-:W-:Y:S02]  /*6cd0*/  FADD.FTZ R0, R0, R201 ;  /* 0x000000c900007221 */ /* 0x000fe40000010000 */
[----:B------:R-:W-:Y:S02]  /*6ce0*/  IMAD.MOV.U32 R116, RZ, RZ, R83 ;  /* 0x000000ffff747224 */ /* 0x000fe400078e0053 */
[----:B------:R-:W-:Y:S01]  /*6cf0*/  FADD.FTZ R2, R202, R2 ;  /* 0x00000002ca027221 */ /* 0x000fe20000010000 */
[----:B------:R-:W-:Y:S01]  /*6d00*/  HMMA.16816.F32.BF16 R12, R4, R14, R36 ;  /* 0x0000000e040c723c */ /* 0x000fe20000041824 */
[----:B------:R-:W-:Y:S01]  /*6d10*/  FADD.FTZ R0, R203, R0 ;  /* 0x00000000cb007221 */ /* 0x000fe20000010000 */
[----:B------:R-:W2:Y:S01]  /*6d20*/  LDSM.16.MT88.4 R80, [R206+0x1d800] ;  /* 0x01d80000ce50783b */ /* 0x000ea20000004200 */
[----:B------:R-:W-:-:S02]  /*6d30*/  FADD.FTZ R2, R116, R2 ;  /* 0x0000000274027221 */ /* 0x000fc40000010000 */
[----:B------:R-:W-:-:S03]  /*6d40*/  FADD.FTZ R0, R117, R0 ;  /* 0x0000000075007221 */ /* 0x000fc60000010000 */
[----:B------:R-:W-:Y:S01]  /*6d50*/  HMMA.16816.F32.BF16 R140, R128, R144, R140 ;  /* 0x00000090808c723c */ /* 0x000fe2000004188c */
[----:B------:R-:W-:Y:S02]  /*6d60*/  FADD.FTZ R2, R118, R2 ;  /* 0x0000000276027221 */ /* 0x000fe40000010000 */
[----:B------:R-:W-:-:S05]  /*6d70*/  FADD.FTZ R0, R119, R0 ;  /* 0x0000000077007221 */ /* 0x000fca0000010000 */
[----:B------:R-:W-:Y:S01]  /*6d80*/  HMMA.16816.F32.BF16 R156, R128, R160, R156 ;  /* 0x000000a0809c723c */ /* 0x000fe2000004189c */
[----:B------:R-:W-:-:S07]  /*6d90*/  FADD.FTZ R2, R192, R2 ;  /* 0x00000002c0027221 */ /* 0x000fce0000010000 */
[----:B------:R-:W-:Y:S01]  /*6da0*/  HMMA.16816.F32.BF16 R144, R128, R146, R88 ;  /* 0x000000928090723c */ /* 0x000fe20000041858 */
[----:B------:R-:W3:Y:S01]  /*6db0*/  LDSM.16.MT88.4 R88, [R208+0x1d800] ;  /* 0x01d80000d058783b */ /* 0x000ee20000004200 */
[----:B------:R-:W-:-:S06]  /*6dc0*/  FADD.FTZ R0, R193, R0 ;  /* 0x00000000c1007221 */ /* 0x000fcc0000010000 */
[C---:B------:R-:W-:Y:S01]  /*6dd0*/  HMMA.16816.F32.BF16 R160, R128.reuse, R162, R96 ;  /* 0x000000a280a0723c */ /* 0x040fe20000041860 */
[----:B------:R-:W4:Y:S07]  /*6de0*/  LDSM.16.MT88.4 R96, [R207+0x1d800] ;  /* 0x01d80000cf60783b */ /* 0x000f2e0000004200 */
[----:B------:R-:W-:Y:S01]  /*6df0*/  HMMA.16816.F32.BF16 R36, R128, R40, R104 ;  /* 0x000000288024723c */ /* 0x000fe20000041868 */
[----:B------:R-:W2:Y:S07]  /*6e00*/  LDSM.16.MT88.4 R104, [R205+0x1f800] ;  /* 0x01f80000cd68783b */ /* 0x000eae0000004200 */
[----:B------:R-:W-:Y:S01]  /*6e10*/  HMMA.16816.F32.BF16 R20, R4, R22, R76 ;  /* 0x000000160414723c */ /* 0x000fe2000004184c */
[----:B------:R-:W2:Y:S01]  /*6e20*/  LDSM.16.MT88.4 R4, [R207+0x1f800] ;  /* 0x01f80000cf04783b */ /* 0x000ea20000004200 */
        /* <DEDUP_REMOVED lines=18> */
[----:B------:R-:W-:Y:S01]  /*6f50*/  HMMA.16816.F32.BF16 R164, R128, R168, R164 ;  /* 0x000000a880a4723c */ /* 0x000fe200000418a4 */
[----:B------:R-:W-:-:S07]  /*6f60*/  FADD.FTZ R0, R3, R0 ;  /* 0x0000000003007221 */ /* 0x000fce0000010000 */
[----:B------:R-:W-:Y:S01]  /*6f70*/  HMMA.16816.F32.BF16 R152, R128, R154, R92 ;  /* 0x0000009a8098723c */ /* 0x000fe2000004185c */
[----:B------:R-:W-:-:S07]  /*6f80*/  FADD.FTZ R248, R236, R248 ;  /* 0x000000f8ecf87221 */ /* 0x000fce0000010000 */
[----:B------:R-:W-:Y:S01]  /*6f90*/  HMMA.16816.F32.BF16 R168, R128, R170, R100 ;  /* 0x000000aa80a8723c */ /* 0x000fe20000041864 */
[----:B------:R-:W-:-:S07]  /*6fa0*/  FADD.FTZ R249, R249, R0 ;  /* 0x00000000f9f97221 */ /* 0x000fce0000010000 */
[C---:B------:R-:W-:Y:S08]  /*6fb0*/  HMMA.16816.F32.BF16 R40, R128.reuse, R42, R108 ;  /* 0x0000002a8028723c */ /* 0x040ff0000004186c */
[C---:B------:R-:W-:Y:S08]  /*6fc0*/  HMMA.16816.F32.BF16 R68, R128.reuse, R72, R196 ;  /* 0x000000488044723c */ /* 0x040ff000000418c4 */
        /* <DEDUP_REMOVED lines=18> */
[----:B------:R-:W-:-:S02]  /*70f0*/  USHF.R.S32.HI UR20, URZ, 0x1f, UR5 ;  /* 0x0000001f3f147899 */ /* 0x000fc40008011405 */
[----:B------:R-:W-:Y:S01]  /*7100*/  ULDC.64 UR6, c[0x0][0x1b8] ;  /* 0x00006e0000067ab9 */ /* 0x000fe20000000a00 */
[----:B------:R-:W3:Y:S01]  /*7110*/  LDL.64 R244, [R1+0x18] ;  /* 0x0000180001f47983 */ /* 0x000ee20000100a00 */
[----:B------:R-:W-:Y:S01]  /*7120*/  UIMAD UR6, UR20, UR6, URZ ;  /* 0x00000006140672a4 */ /* 0x000fe2000f8e023f */
[----:B------:R-:W-:Y:S01]  /*7130*/  IMAD.U32 R4, RZ, RZ, UR5 ;  /* 0x00000005ff047e24 */ /* 0x000fe2000f8e00ff */
[----:B------:R-:W-:Y:S01]  /*7140*/  ULDC.64 UR8, c[0x0][0x1b0] ;  /* 0x00006c0000087ab9 */ /* 0x000fe20000000a00 */
[----:B------:R-:W1:Y:S01]  /*7150*/  S2R R242, SR_TID.X ;  /* 0x0000000000f27919 */ /* 0x000e620000002100 */
[----:B------:R-:W-:Y:S01]  /*7160*/  IMAD.U32 R0, RZ, RZ, UR5 ;  /* 0x00000005ff007e24 */ /* 0x000fe2000f8e00ff */
[----:B------:R-:W-:Y:S01]  /*7170*/  UIMAD UR8, UR20, UR8, URZ ;  /* 0x00000008140872a4 */ /* 0x000fe2000f8e023f */
[----:B------:R-:W-:Y:S01]  /*7180*/  IMAD.MOV.U32 R135, RZ, RZ, R132 ;  /* 0x000000ffff877224 */ /* 0x000fe200078e0084 */
[----:B------:R-:W-:Y:S01]  /*7190*/  UIMAD UR6, UR5, UR7, UR6 ;  /* 0x00000007050672a4 */ /* 0x000fe2000f8e0206 */
[----:B------:R-:W-:Y:S01]  /*71a0*/  IMAD.MOV.U32 R134, RZ, RZ, R133 ;  /* 0x000000ffff867224 */ /* 0x000fe200078e0085 */
[----:B------:R-:W-:-:S02]  /*71b0*/  UIMAD UR8, UR5, UR9, UR8 ;  /* 0x00000009050872a4 */ /* 0x000fc4000f8e0208 */
[----:B------:R-:W-:Y:S02]  /*71c0*/  UIADD3 UR7, UR16, 0x3f, URZ ;  /* 0x0000003f10077890 */ /* 0x000fe4000fffe03f */
[----:B------:R-:W-:Y:S02]  /*71d0*/  IMAD.U32 R250, RZ, RZ, UR6 ;  /* 0x00000006fffa7e24 */ /* 0x000fe4000f8e00ff */
[----:B------:R-:W-:Y:S01]  /*71e0*/  IMAD.U32 R251, RZ, RZ, UR8 ;  /* 0x00000008fffb7e24 */ /* 0x000fe2000f8e00ff */
[----:B------:R-:W-:-:S04]  /*71f0*/  USHF.R.S32.HI UR5, URZ, 0x1f, UR7 ;  /* 0x0000001f3f057899 */ /* 0x000fc80008011407 */
[----:B------:R-:W-:-:S04]  /*7200*/  ULEA.HI UR7, UR5, UR7, URZ, 0x6 ;  /* 0x0000000705077291 */ /* 0x000fc8000f8f303f */
[----:B------:R-:W-:Y:S02]  /*7210*/  ULEA.HI.SX32 UR5, UR7, 0xfffffffe, 0x1a ;  /* 0xfffffffe07057891 */ /* 0x000fe4000f8fd23f */
[----:B------:R-:W-:Y:S01]  /*7220*/  ULEA.HI.SX32 UR8, UR7, 0xfffffffd, 0x1a ;  /* 0xfffffffd07087891 */ /* 0x000fe2000f8fd23f */
[----:B-1----:R-:W-:Y:S02]  /*7230*/  LOP3.LUT R6, R242, 0x3, RZ, 0xc0, !PT ;  /* 0x00000003f2067812 */ /* 0x002fe400078ec0ff */
[----:B------:R-:W-:Y:S01]  /*7240*/  ULDC.64 UR6, c[0x0][0x1a0] ;  /* 0x0000680000067ab9 */ /* 0x000fe20000000a00 */
[--C-:B---3--:R-:W-:Y:S01]  /*7250*/  SHF.R.S32.HI R3, RZ, 0x1f, R244.reuse ;  /* 0x0000001fff037819 */ /* 0x108fe200000114f4 */
[----:B------:R-:W-:-:S04]  /*7260*/  IMAD.MOV.U32 R2, RZ, RZ, R244 ;  /* 0x000000ffff027224 */ /* 0x000fc800078e00f4 */
[----:B------:R-:W-:-:S04]  /*7270*/  IMAD.WIDE.U32 R4, R4, c[0x0][0x1b0], R2 ;  /* 0x00006c0004047a25 */ /* 0x000fc800078e0002 */
[----:B------:R-:W-:Y:S01]  /*7280*/  IMAD.WIDE.U32 R2, R0, c[0x0][0x1b8], R2 ;  /* 0x00006e0000027a25 */ /* 0x000fe200078e0002 */
[----:B------:R-:W-:-:S03]  /*7290*/  IADD3 R0, P1, R4, UR12, RZ ;  /* 0x0000000c04007c10 */ /* 0x000fc6000ff3e0ff */
[----:B--2---:R-:W-:Y:S01]  /*72a0*/  IMAD R4, R6, -0x2, R243 ;  /* 0xfffffffe06047824 */ /* 0x004fe200078e02f3 */
[----:B------:R-:W-:Y:S02]  /*72b0*/  IADD3 R2, P0, R2, UR14, RZ ;  /* 0x0000000e02027c10 */ /* 0x000fe4000ff1e0ff */
[----:B------:R-:W-:Y:S02]  /*72c0*/  IADD3.X R251, R251, UR10, R5, P1, !PT ;  /* 0x0000000afbfb7c10 */ /* 0x000fe40008ffe405 */
[----:B------:R-:W-:Y:S01]  /*72d0*/  IADD3.X R250, R250, UR11, R3, P0, !PT ;  /* 0x0000000bfafa7c10 */ /* 0x000fe200087fe403 */
[----:B------:R-:W-:Y:S01]  /*72e0*/  IMAD.U32 R3, RZ, RZ, UR16 ;  /* 0x00000010ff037e24 */ /* 0x000fe2000f8e00ff */
[----:B------:R-:W-:Y:S01]  /*72f0*/  LEA R5, P1, R0, c[0x0][0x168], 0x1 ;  /* 0x00005a0000057a11 */ /* 0x000fe200078208ff */
[----:B------:R-:W-:Y:S01]  /*7300*/  UMOV UR11, URZ ;  /* 0x0000003f000b7c82 */ /* 0x000fe20008000000 */
[C---:B------:R-:W-:Y:S02]  /*7310*/  LEA R252, P0, R2.reuse, c[0x0][0x170], 0x1 ;  /* 0x00005c0002fc7a11 */ /* 0x040fe400078008ff */
[----:B------:R-:W-:Y:S01]  /*7320*/  IADD3 R3, R3, -UR17, R4 ;  /* 0x8000001103037c10 */ /* 0x000fe2000fffe004 */
[----:B------:R1:W-:Y:S01]  /*7330*/  STL [R1], R5 ;  /* 0x0000000501007387 */ /* 0x0003e20000100800 */
[----:B------:R-:W-:-:S02]  /*7340*/  LEA.HI.X R250, R2, c[0x0][0x174], R250, 0x1, P0 ;  /* 0x00005d0002fa7a11 */ /* 0x000fc400000f0cfa */
[----:B------:R-:W-:Y:S01]  /*7350*/  ISETP.GE.AND P4, PT, R244, c[0x0][0x220], PT ;  /* 0x00008800f4007a0c */ /* 0x000fe20003f86270 */
[----:B------:R1:W-:Y:S01]  /*7360*/  STL [R1+0x4], R3 ;  /* 0x0000040301007387 */ /* 0x0003e20000100800 */
[----:B------:R-:W-:-:S03]  /*7370*/  LEA.HI.X R251, R0, c[0x0][0x16c], R251, 0x1, P1 ;  /* 0x00005b0000fb7a11 */ /* 0x000fc600008f0cfb */
[----:B------:R-:W2:Y:S04]  /*7380*/  LDL R241, [R1+0x30] ;  /* 0x0000300001f17983 */ /* 0x000ea80000100800 */
[----:B------:R-:W3:Y:S04]  /*7390*/  LDL R242, [R1+0x2c] ;  /* 0x00002c0001f27983 */ /* 0x000ee80000100800 */
[----:B------:R-:W4:Y:S01]  /*73a0*/  LDL R243, [R1+0x34] ;  /* 0x0000340001f37983 */ /* 0x000f220000100800 */
[----:B------:R-:W-:-:S05]  /*73b0*/  IADD3 R244, P0, R246, 0x20, RZ ;  /* 0x00000020f6f47810 */ /* 0x000fca0007f1e0ff */
[----:B------:R-:W-:Y:S01]  /*73c0*/  IMAD.X R245, RZ, RZ, R247, P0 ;  /* 0x000000fffff57224 */ /* 0x000fe200000e06f7 */
[----:B--2---:R-:W-:Y:S02]  /*73d0*/  ISETP.GE.AND P3, PT, R241, c[0x0][0x220], PT ;  /* 0x00008800f1007a0c */ /* 0x004fe40003f66270 */
[----:B---3--:R-:W-:Y:S02]  /*73e0*/  ISETP.GE.AND P2, PT, R242, c[0x0][0x220], PT ;  /* 0x00008800f2007a0c */ /* 0x008fe40003f46270 */
[----:B----4-:R-:W-:Y:S01]  /*73f0*/  ISETP.GE.AND P1, PT, R243, c[0x0][0x220], PT ;  /* 0x00008800f3007a0c */ /* 0x010fe20003f26270 */
[----:B-1----:R-:W-:Y:S05]  /*7400*/  BRA `(.L_x_1655) ;  /* 0x0000047000007947 */ /* 0x002fea0003800000 */
.L_x_1657:
[----:B------:R-:W2:Y:S01]  /*7410*/  LDL.64 R234, [R1+0x10] ;  /* 0x0000100001ea7983 */ /* 0x000ea20000100a00 */
[----:B------:R-:W-:Y:S03]  /*7420*/  VOTEU.ALL UP0, P4 ;  /* 0x00000000003f7886 */ /* 0x000fe60002000000 */
[----:B------:R-:W3:Y:S02]  /*7430*/  LDL.64 R232, [R1+0x8] ;  /* 0x0000080001e87983 */ /* 0x000ee40000100a00 */
[----:B------:R-:W-:Y:S02]  /*7440*/  @!UP0 UIADD3 UR12, UR5, -0x1, -UR11 ;  /* 0xffffffff050c8890 */ /* 0x000fe4000fffe80b */
[----:B------:R1:W-:Y:S01]  /*7450*/  @P4 STS.128 [R231+0x10000], RZ ;  /* 0x010000ffe7004388 */ /* 0x0003e20000000c00 */
[----:B------:R-:W-:Y:S03]  /*7460*/  @!UP0 UIADD3 UR9, UR5, -0x1, -UR11 ;  /* 0xffffffff05098890 */ /* 0x000fe6000fffe80b */
[----:B------:R-:W-:Y:S02]  /*7470*/  IMAD.U32 R3, RZ, RZ, UR12 ;  /* 0x0000000cff037e24 */ /* 0x000fe4000f8e00ff */
[----:B------:R-:W-:Y:S02]  /*7480*/  IMAD.U32 R11, RZ, RZ, UR12 ;  /* 0x0000000cff0b7e24 */ /* 0x000fe4000f8e00ff */
[----:B------:R-:W-:Y:S01]  /*7490*/  IMAD.U32 R0, RZ, RZ, UR9 ;  /* 0x00000009ff007e24 */ /* 0x000fe2000f8e00ff */
[----:B------:R-:W-:Y:S01]  /*74a0*/  @!P4 SHF.R.S32.HI R12, RZ, 0x1f, R3 ;  /* 0x0000001fff0cc819 */ /* 0x000fe20000011403 */
[----:B------:R-:W-:Y:S03]  /*74b0*/  IMAD.U32 R8, RZ, RZ, UR9 ;  /* 0x00000009ff087e24 */ /* 0x000fe6000f8e00ff */
[----:B------:R-:W-:Y:S01]  /*74c0*/  @!P4 SHF.R.S32.HI R9, RZ, 0x1f, R0 ;  /* 0x0000001fff09c819 */ /* 0x000fe20000011400 */
[----:B------:R-:W-:Y:S04]  /*74d0*/  @!P4 IMAD R12, R12, c[0x0][0x198], RZ ;  /* 0x000066000c0cca24 */ /* 0x000fe800078e02ff */
[----:B------:R-:W-:Y:S02]  /*74e0*/  @!P4 IMAD R10, R9, c[0x0][0x198], RZ ;  /* 0x00006600090aca24 */ /* 0x000fe400078e02ff */
[----:B------:R-:W-:Y:S02]  /*74f0*/  @!P4 IMAD R12, R3, c[0x0][0x19c], R12 ;  /* 0x00006700030cca24 */ /* 0x000fe400078e020c */
[----:B------:R-:W-:Y:S02]  /*7500*/  @!P4 IMAD R0, R0, c[0x0][0x19c], R10 ;  /* 0x000067000000ca24 */ /* 0x000fe400078e020a */
[----:B------:R-:W-:Y:S04]  /*7510*/  @!P4 IMAD.WIDE.U32 R10, R11, c[0x0][0x198], RZ ;  /* 0x000066000b0aca25 */ /* 0x000fe800078e00ff */
[----:B------:R-:W-:Y:S02]  /*7520*/  @!P4 IMAD.IADD R12, R11, 0x1, R12 ;  /* 0x000000010b0cc824 */ /* 0x000fe400078e020c */
[----:B------:R-:W-:Y:S04]  /*7530*/  @!P4 IMAD.WIDE.U32 R8, R8, c[0x0][0x198], RZ ;  /* 0x000066000808ca25 */ /* 0x000fe800078e00ff */
[----:B------:R-:W-:Y:S01]  /*7540*/  @!P4 IMAD.IADD R0, R9, 0x1, R0 ;  /* 0x000000010900c824 */ /* 0x000fe200078e0200 */
[-C--:B--2---:R-:W-:Y:S02]  /*7550*/  @!P4 LEA R3, P6, R10, R234.reuse, 0x6 ;  /* 0x000000ea0a03c211 */ /* 0x084fe400078c30ff */
[----:B------:R-:W-:Y:S02]  /*7560*/  @!P4 LEA R13, P0, R8, R234, 0x6 ;  /* 0x000000ea080dc211 */ /* 0x000fe400078030ff */
[-C--:B---3--:R-:W-:Y:S02]  /*7570*/  @!P4 LEA.HI.X R12, R10, R233.reuse, R12, 0x6, P6 ;  /* 0x000000e90a0cc211 */ /* 0x088fe400030f340c */
[C---:B------:R-:W-:Y:S02]  /*7580*/  @!P4 LEA R10, P6, R3.reuse, c[0x0][0x168], 0x1 ;  /* 0x00005a00030aca11 */ /* 0x040fe400078c08ff */
        /* <DEDUP_REMOVED lines=47> */
.L_x_1655:
[----:B------:R-:W2:Y:S01]  /*7880*/  LDL.64 R10, [R1+0x20] ;  /* 0x00002000010a7983 */ /* 0x000ea20000100a00 */
[----:B------:R-:W-:Y:S01]  /*7890*/  UIADD3 UR10, UR5, -UR11, URZ ;  /* 0x8000000b050a7290 */ /* 0x000fe2000fffe03f */
[----:B------:R-:W-:Y:S04]  /*78a0*/  DEPBAR.LE SB0, 0x0 ;  /* 0x000080000000791a */ /* 0x000fe80000000000 */
[----:B------:R-:W3:Y:S01]  /*78b0*/  LDL R8, [R1+0x28] ;  /* 0x0000280001087983 */ /* 0x000ee20000100800 */
[----:B------:R-:W-:Y:S01]  /*78c0*/  USHF.R.S32.HI UR9, URZ, 0x1f, UR10 ;  /* 0x0000001f3f097899 */ /* 0x000fe2000801140a */
[----:B------:R-:W-:Y:S01]  /*78d0*/  MOV R4, UR10 ;  /* 0x0000000a00047c02 */ /* 0x000fe20008000f00 */
[----:B------:R-:W-:Y:S01]  /*78e0*/  UIMAD.WIDE.U32 UR20, UR10, UR6, URZ ;  /* 0x000000060a1472a5 */ /* 0x000fe2000f8e003f */
[----:B------:R-:W-:Y:S01]  /*78f0*/  MOV R2, UR10 ;  /* 0x0000000a00027c02 */ /* 0x000fe20008000f00 */
[----:B------:R-:W-:Y:S01]  /*7900*/  UIMAD UR9, UR9, UR6, URZ ;  /* 0x00000006090972a4 */ /* 0x000fe2000f8e023f */
[----:B------:R-:W-:Y:S01]  /*7910*/  BAR.SYNC.DEFER_BLOCKING 0x0 ;  /* 0x0000000000007b1d */ /* 0x000fe20000010000 */
[----:B------:R-:W-:Y:S02]  /*7920*/  LEA R4, P5, R4, R246, 0x6 ;  /* 0x000000f604047211 */ /* 0x000fe400078a30ff */
[----:B------:R-:W-:Y:S01]  /*7930*/  UIMAD UR9, UR10, UR7, UR9 ;  /* 0x000000070a0972a4 */ /* 0x000fe2000f8e0209 */
[----:B------:R-:W-:Y:S02]  /*7940*/  LEA R2, P0, R2, R244, 0x6 ;  /* 0x000000f402027211 */ /* 0x000fe400078030ff */
[----:B------:R-:W-:Y:S01]  /*7950*/  MOV R3, UR10 ;  /* 0x0000000a00037c02 */ /* 0x000fe20008000f00 */
[----:B------:R-:W-:Y:S01]  /*7960*/  UIADD3 UR9, UR21, UR9, URZ ;  /* 0x0000000915097290 */ /* 0x000fe2000fffe03f */
[----:B------:R-:W-:Y:S01]  /*7970*/  MOV R0, UR10 ;  /* 0x0000000a00007c02 */ /* 0x000fe20008000f00 */
[----:B------:R-:W-:Y:S01]  /*7980*/  IMAD.WIDE.U32 R12, R4, c[0x0][0x1a0], RZ ;  /* 0x00006800040c7a25 */ /* 0x000fe200078e00ff */
[----:B------:R-:W-:Y:S02]  /*7990*/  MOV R6, UR20 ;  /* 0x0000001400067c02 */ /* 0x000fe40008000f00 */
[----:B------:R-:W-:Y:S02]  /*79a0*/  MOV R7, UR21 ;  /* 0x0000001500077c02 */ /* 0x000fe40008000f00 */
[----:B------:R-:W-:Y:S02]  /*79b0*/  LEA.HI.X.SX32 R5, R3, R247, 0x6, P5 ;  /* 0x000000f703057211 */ /* 0x000fe400028f36ff */
[----:B------:R-:W-:Y:S02]  /*79c0*/  LEA.HI.X.SX32 R3, R0, R245, 0x6, P0 ;  /* 0x000000f500037211 */ /* 0x000fe400000f36ff */
[----:B------:R-:W-:Y:S01]  /*79d0*/  MOV R7, UR9 ;  /* 0x0000000900077c02 */ /* 0x000fe20008000f00 */
[----:B------:R-:W-:Y:S01]  /*79e0*/  IMAD R5, R5, c[0x0][0x1a0], RZ ;  /* 0x0000680005057a24 */ /* 0x000fe200078e02ff */
[----:B------:R-:W-:Y:S01]  /*79f0*/  MOV R14, c[0x0][0x1a0] ;  /* 0x00006800000e7a02 */ /* 0x000fe20000000f00 */
[----:B------:R-:W-:Y:S01]  /*7a00*/  IMAD R3, R3, c[0x0][0x1a0], RZ ;  /* 0x0000680003037a24 */ /* 0x000fe200078e02ff */
[----:B------:R-:W-:Y:S01]  /*7a10*/  MOV R15, c[0x0][0x1a4] ;  /* 0x00006900000f7a02 */ /* 0x000fe20000000f00 */
[----:B------:R-:W-:Y:S01]  /*7a20*/  IMAD R5, R4, c[0x0][0x1a4], R5 ;  /* 0x0000690004057a24 */ /* 0x000fe200078e0205 */
[----:B------:R-:W-:Y:S01]  /*7a30*/  @P4 STS.128 [R231+0x18000], RZ ;  /* 0x018000ffe7004388 */ /* 0x000fe20000000c00 */
[----:B------:R-:W-:Y:S01]  /*7a40*/  LEA R4, P6, R12, R252, 0x1 ;  /* 0x000000fc0c047211 */ /* 0x000fe200078c08ff */
[----:B------:R-:W-:Y:S01]  /*7a50*/  IMAD R3, R2, c[0x0][0x1a4], R3 ;  /* 0x0000690002037a24 */ /* 0x000fe200078e0203 */
[----:B------:R-:W-:Y:S01]  /*7a60*/  UIADD3 UR9, UR8, -UR11, URZ ;  /* 0x8000000b08097290 */ /* 0x000fe2000fffe03f */
[----:B------:R-:W-:Y:S02]  /*7a70*/  IADD3 R5, R13, R5, RZ ;  /* 0x000000050d057210 */ /* 0x000fe40007ffe0ff */
[----:B------:R-:W4:Y:S02]  /*7a80*/  LDL R232, [R1] ;  /* 0x0000000001e87983 */ /* 0x000f240000100800 */
[----:B------:R-:W-:Y:S02]  /*7a90*/  LEA.HI.X R5, R12, R250, R5, 0x1, P6 ;  /* 0x000000fa0c057211 */ /* 0x000fe400030f0c05 */
[----:B--2---:R-:W-:Y:S01]  /*7aa0*/  LEA R0, P0, R6, R10, 0x6 ;  /* 0x0000000a06007211 */ /* 0x004fe200078030ff */
[----:B------:R-:W-:Y:S03]  /*7ab0*/  IMAD.WIDE.U32 R10, R2, c[0x0][0x1a0], RZ ;  /* 0x00006800020a7a25 */ /* 0x000fe600078e00ff */
[----:B---3--:R-:W-:Y:S02]  /*7ac0*/  LEA.HI.X R6, R6, R8, R7, 0x6, P0 ;  /* 0x0000000806067211 */ /* 0x008fe400000f3407 */
[----:B------:R-:W-:Y:S02]  /*7ad0*/  @!P4 LEA R8, P5, R0, c[0x0][0x170], 0x1 ;  /* 0x00005c000008ca11 */ /* 0x000fe400078a08ff */
        /* <DEDUP_REMOVED lines=8> */
[----:B------:R-:W-:Y:S02]  /*7b60*/  IADD3 R3, R11, R3, RZ ;  /* 0x000000030b037210 */ /* 0x000fe40007ffe0ff */
[----:B------:R-:W-:Y:S02]  /*7b70*/  @!P4 LEA.HI.X R7, R7, c[0x0][0x174], R0, 0x1, P0 ;  /* 0x00005d000707ca11 */ /* 0x000fe400000f0c00 */
[C---:B------:R-:W-:Y:S01]  /*7b80*/  LEA R2, P5, R10.reuse, R252, 0x1 ;  /* 0x000000fc0a027211 */ /* 0x040fe200078a08ff */
[----:B------:R-:W-:Y:S01]  /*7b90*/  @P3 STS.128 [R231+0x1a000], RZ ;  /* 0x01a000ffe7003388 */ /* 0x000fe20000000c00 */
[----:B------:R-:W-:Y:S02]  /*7ba0*/  MOV R0, UR9 ;  /* 0x0000000900007c02 */ /* 0x000fe40008000f00 */
[----:B------:R-:W-:Y:S03]  /*7bb0*/  LEA.HI.X R3, R10, R250, R3, 0x1, P5 ;  /* 0x000000fa0a037211 */ /* 0x000fe600028f0c03 */
        /* <DEDUP_REMOVED lines=34> */
[----:B-----5:R-:W-:Y:S06]  /*7de0*/  LDSM.16.M88.4 R32, [R211] ;  /* 0x00000000d320783b */ /* 0x020fec0000000200 */
[----:B-1----:R-:W2:Y:S06]  /*7df0*/  LDSM.16.M88.4 R8, [R204+0x10000] ;  /* 0x01000000cc08783b */ /* 0x002eac0000000200 */
[----:B------:R-:W1:Y:S06]  /*7e00*/  LDSM.16.M88.4 R16, [R204+0x10800] ;  /* 0x01080000cc10783b */ /* 0x000e6c0000000200 */
[----:B------:R-:W1:Y:S06]  /*7e10*/  LDSM.16.M88.4 R24, [R204+0x11000] ;  /* 0x01100000cc18783b */ /* 0x000e6c0000000200 */
[----:B------:R-:W0:Y:S06]  /*7e20*/  LDGDEPBAR ;  /* 0x00000000000079af */ /* 0x000e2c0000000000 */
[----:B------:R-:W3:Y:S06]  /*7e30*/  LDSM.16.M88.4 R136, [R204+0x11800] ;  /* 0x01180000cc88783b */ /* 0x000eec0000000200 */
[----:B------:R-:W-:Y:S06]  /*7e40*/  LDSM.16.M88.4 R172, [R212] ;  /* 0x00000000d4ac783b */ /* 0x000fec0000000200 */
[----:B------:R-:W3:Y:S01]  /*7e50*/  LDSM.16.M88.4 R176, [R215] ;  /* 0x00000000d7b0783b */ /* 0x000ee20000000200 */
[C---:B--2---:R-:W-:Y:S05]  /*7e60*/  HMMA.16816.F32.BF16 R4, R32.reuse, R8, RZ ;  /* 0x000000082004723c */ /* 0x044fea00000418ff */
[----:B------:R-:W2:Y:S03]  /*7e70*/  LDSM.16.M88.4 R180, [R230] ;  /* 0x00000000e6b4783b */ /* 0x000ea60000000200 */
[C---:B------:R-:W-:Y:S03]  /*7e80*/  HMMA.16816.F32.BF16 R8, R32.reuse, R10, RZ ;  /* 0x0000000a2008723c */ /* 0x040fe600000418ff */
[----:B------:R-:W2:Y:S06]  /*7e90*/  LDSM.16.M88.4 R184, [R229] ;  /* 0x00000000e5b8783b */ /* 0x000eac0000000200 */
[----:B------:R-:W2:Y:S01]  /*7ea0*/  LDSM.16.M88.4 R188, [R228] ;  /* 0x00000000e4bc783b */ /* 0x000ea20000000200 */
[C---:B-1----:R-:W-:Y:S05]  /*7eb0*/  HMMA.16816.F32.BF16 R12, R32.reuse, R16, RZ ;  /* 0x00000010200c723c */ /* 0x042fea00000418ff */
[----:B------:R-:W-:Y:S03]  /*7ec0*/  LDSM.16.M88.4 R192, [R210+0x10000] ;  /* 0x01000000d2c0783b */ /* 0x000fe60000000200 */
[C---:B------:R-:W-:Y:S03]  /*7ed0*/  HMMA.16816.F32.BF16 R16, R32.reuse, R18, RZ ;  /* 0x000000122010723c */ /* 0x040fe600000418ff */
[----:B------:R-:W-:Y:S05]  /*7ee0*/  LDSM.16.M88.4 R196, [R210+0x10800] ;  /* 0x01080000d2c4783b */ /* 0x000fea0000000200 */
[C---:B------:R-:W-:Y:S01]  /*7ef0*/  HMMA.16816.F32.BF16 R20, R32.reuse, R24, RZ ;  /* 0x000000182014723c */ /* 0x040fe200000418ff */
[----:B------:R-:W-:Y:S07]  /*7f00*/  LDSM.16.M88.4 R200, [R209] ;  /* 0x00000000d1c8783b */ /* 0x000fee0000000200 */
[C---:B------:R-:W-:Y:S08]  /*7f10*/  HMMA.16816.F32.BF16 R24, R32.reuse, R26, RZ ;  /* 0x0000001a2018723c */ /* 0x040ff000000418ff */
[C---:B---3--:R-:W-:Y:S08]  /*7f20*/  HMMA.16816.F32.BF16 R28, R32.reuse, R136, RZ ;  /* 0x00000088201c723c */ /* 0x048ff000000418ff */
[----:B------:R-:W-:Y:S01]  /*7f30*/  HMMA.16816.F32.BF16 R32, R32, R138, RZ ;  /* 0x0000008a2020723c */ /* 0x000fe200000418ff */
[----:B------:R-:W1:Y:S07]  /*7f40*/  LDSM.16.M88.4 R136, [R214] ;  /* 0x00000000d688783b */ /* 0x000e6e0000000200 */
[C---:B------:R-:W-:Y:S08]  /*7f50*/  HMMA.16816.F32.BF16 R4, R172.reuse, R176, R4 ;  /* 0x000000b0ac04723c */ /* 0x040ff00000041804 */
[C---:B------:R-:W-:Y:S01]  /*7f60*/  HMMA.16816.F32.BF16 R8, R172.reuse, R178, R8 ;  /* 0x000000b2ac08723c */ /* 0x040fe20000041808 */
[----:B------:R-:W3:Y:S07]  /*7f70*/  LDSM.16.M88.4 R176, [R210+0x11000] ;  /* 0x01100000d2b0783b */ /* 0x000eee0000000200 */
[C---:B--2---:R-:W-:Y:S08]  /*7f80*/  HMMA.16816.F32.BF16 R12, R172.reuse, R180, R12 ;  /* 0x000000b4ac0c723c */ /* 0x044ff0000004180c */
[C---:B------:R-:W-:Y:S01]  /*7f90*/  HMMA.16816.F32.BF16 R16, R172.reuse, R182, R16 ;  /* 0x000000b6ac10723c */ /* 0x040fe20000041810 */
[----:B------:R-:W2:Y:S07]  /*7fa0*/  LDSM.16.M88.4 R180, [R210+0x11800] ;  /* 0x01180000d2b4783b */ /* 0x000eae0000000200 */
[C---:B------:R-:W-:Y:S08]  /*7fb0*/  HMMA.16816.F32.BF16 R20, R172.reuse, R184, R20 ;  /* 0x000000b8ac14723c */ /* 0x040ff00000041814 */
[C---:B------:R-:W-:Y:S01]  /*7fc0*/  HMMA.16816.F32.BF16 R24, R172.reuse, R186, R24 ;  /* 0x000000baac18723c */ /* 0x040fe20000041818 */
[----:B------:R-:W2:Y:S07]  /*7fd0*/  LDSM.16.M88.4 R184, [R213] ;  /* 0x00000000d5b8783b */ /* 0x000eae0000000200 */
[C---:B------:R-:W-:Y:S08]  /*7fe0*/  HMMA.16816.F32.BF16 R28, R172.reuse, R188, R28 ;  /* 0x000000bcac1c723c */ /* 0x040ff0000004181c */
[----:B------:R-:W-:Y:S01]  /*7ff0*/  HMMA.16816.F32.BF16 R32, R172, R190, R32 ;  /* 0x000000beac20723c */ /* 0x000fe20000041820 */
[----:B------:R-:W2:Y:S06]  /*8000*/  LDSM.16.M88.4 R172, [R209+0x800] ;  /* 0x00080000d1ac783b */ /* 0x000eac0000000200 */
[----:B------:R-:W-:Y:S01]  /*8010*/  LDSM.16.M88.4 R188, [R209+0x1800] ;  /* 0x00180000d1bc783b */ /* 0x000fe20000000200 */
[C---:B-1----:R-:W-:Y:S08]  /*8020*/  HMMA.16816.F32.BF16 R4, R136.reuse, R192, R4 ;  /* 0x000000c08804723c */ /* 0x042ff00000041804 */
[C---:B------:R-:W-:Y:S01]  /*8030*/  HMMA.16816.F32.BF16 R8, R136.reuse, R194, R8 ;  /* 0x000000c28808723c */ /* 0x040fe20000041808 */
[----:B------:R-:W-:Y:S07]  /*8040*/  LDSM.16.M88.4 R192, [R211+0x4000] ;  /* 0x00400000d3c0783b */ /* 0x000fee0000000200 */
[C---:B------:R-:W-:Y:S08]  /*8050*/  HMMA.16816.F32.BF16 R12, R136.reuse, R196, R12 ;  /* 0x000000c4880c723c */ /* 0x040ff0000004180c */
[C---:B------:R-:W-:Y:S01]  /*8060*/  HMMA.16816.F32.BF16 R16, R136.reuse, R198, R16 ;  /* 0x000000c68810723c */ /* 0x040fe20000041810 */
[----:B------:R-:W-:Y:S07]  /*8070*/  LDSM.16.M88.4 R196, [R204+0x12000] ;  /* 0x01200000ccc4783b */ /* 0x000fee0000000200 */
[C---:B---3--:R-:W-:Y:S08]  /*8080*/  HMMA.16816.F32.BF16 R20, R136.reuse, R176, R20 ;  /* 0x000000b08814723c */ /* 0x048ff00000041814 */
[C---:B------:R-:W-:Y:S01]  /*8090*/  HMMA.16816.F32.BF16 R24, R136.reuse, R178, R24 ;  /* 0x000000b28818723c */ /* 0x040fe20000041818 */
[----:B------:R-:W1:Y:S07]  /*80a0*/  LDSM.16.M88.4 R176, [R209+0x1000] ;  /* 0x00100000d1b0783b */ /* 0x000e6e0000000200 */
[C---:B--2---:R-:W-:Y:S08]  /*80b0*/  HMMA.16816.F32.BF16 R28, R136.reuse, R180, R28 ;  /* 0x000000b4881c723c */ /* 0x044ff0000004181c */
[----:B------:R-:W-:Y:S01]  /*80c0*/  HMMA.16816.F32.BF16 R32, R136, R182, R32 ;  /* 0x000000b68820723c */ /* 0x000fe20000041820 */
[----:B------:R-:W2:Y:S06]  /*80d0*/  LDSM.16.M88.4 R136, [R204+0x12800] ;  /* 0x01280000cc88783b */ /* 0x000eac0000000200 */
[----:B------:R-:W3:Y:S01]  /*80e0*/  LDSM.16.M88.4 R180, [R204+0x13000] ;  /* 0x01300000ccb4783b */ /* 0x000ee20000000200 */
[C---:B------:R-:W-:Y:S08]  /*80f0*/  HMMA.16816.F32.BF16 R4, R184.reuse, R200, R4 ;  /* 0x000000c8b804723c */ /* 0x040ff00000041804 */
[C---:B------:R-:W-:Y:S01]  /*8100*/  HMMA.16816.F32.BF16 R8, R184.reuse, R202, R8 ;  /* 0x000000cab808723c */ /* 0x040fe20000041808 */
[----:B------:R-:W2:Y:S07]  /*8110*/  LDSM.16.M88.4 R200, [R204+0x13800] ;  /* 0x01380000ccc8783b */ /* 0x000eae0000000200 */
        /* <DEDUP_REMOVED lines=8> */
[----:B------:R-:W1:Y:S06]  /*81a0*/  LDSM.16.M88.4 R184, [R226] ;  /* 0x00000000e2b8783b */ /* 0x000e6c0000000200 */
[----:B------:R-:W1:Y:S01]  /*81b0*/  LDSM.16.M88.4 R188, [R225] ;  /* 0x00000000e1bc783b */ /* 0x000e620000000200 */
        /* <DEDUP_REMOVED lines=9> */
[C---:B------:R-:W-:Y:S08]  /*8250*/  HMMA.16816.F32.BF16 R28, R192.reuse, R200, R28 ;  /* 0x000000c8c01c723c */ /* 0x040ff0000004181c */
[----:B------:R-:W-:Y:S01]  /*8260*/  HMMA.16816.F32.BF16 R32, R192, R202, R32 ;  /* 0x000000cac020723c */ /* 0x000fe20000041820 */
[----:B------:R-:W3:Y:S06]  /*8270*/  LDSM.16.M88.4 R192, [R210+0x12800] ;  /* 0x01280000d2c0783b */ /* 0x000eec0000000200 */
[----:B------:R-:W-:Y:S01]  /*8280*/  LDSM.16.M88.4 R200, [R209+0x3800] ;  /* 0x00380000d1c8783b */ /* 0x000fe20000000200 */
        /* <DEDUP_REMOVED lines=12> */
[----:B------:R-:W-:Y:S01]  /*8350*/  LDSM.16.M88.4 R196, [R209+0x3000] ;  /* 0x00300000d1c4783b */ /* 0x000fe20000000200 */
        /* <DEDUP_REMOVED lines=9> */
[C---:B------:R-:W-:Y:S08]  /*83f0*/  HMMA.16816.F32.BF16 R28, R136.reuse, R184, R28 ;  /* 0x000000b8881c723c */ /* 0x040ff0000004181c */
[----:B------:R-:W-:Y:S01]  /*8400*/  HMMA.16816.F32.BF16 R32, R136, R186, R32 ;  /* 0x000000ba8820723c */ /* 0x000fe20000041820 */
[----:B------:R-:W1:Y:S06]  /*8410*/  LDSM.16.M88.4 R136, [R211+0x8000] ;  /* 0x00800000d388783b */ /* 0x000e6c0000000200 */
[----:B------:R-:W3:Y:S01]  /*8420*/  LDSM.16.M88.4 R184, [R204+0x14800] ;  /* 0x01480000ccb8783b */ /* 0x000ee20000000200 */
        /* <DEDUP_REMOVED lines=11> */
[----:B------:R-:W4:Y:S06]  /*84e0*/  LDSM.16.M88.4 R172, [R222] ;  /* 0x00000000deac783b */ /* 0x000f2c0000000200 */
[----:B------:R-:W-:Y:S01]  /*84f0*/  LDSM.16.M88.4 R200, [R220] ;  /* 0x00000000dcc8783b */ /* 0x000fe20000000200 */
        /* <DEDUP_REMOVED lines=11> */
[----:B------:R-:W2:Y:S06]  /*85b0*/  LDSM.16.M88.4 R136, [R214+0x8000] ;  /* 0x00800000d688783b */ /* 0x000eac0000000200 */
[----:B------:R-:W3:Y:S01]  /*85c0*/  LDSM.16.M88.4 R188, [R210+0x15000] ;  /* 0x01500000d2bc783b */ /* 0x000ee20000000200 */
        /* <DEDUP_REMOVED lines=11> */
[----:B------:R-:W1:Y:S06]  /*8680*/  LDSM.16.M88.4 R192, [R209+0x4800] ;  /* 0x00480000d1c0783b */ /* 0x000e6c0000000200 */
[----:B------:R-:W-:Y:S01]  /*8690*/  LDSM.16.M88.4 R200, [R204+0x16000] ;  /* 0x01600000ccc8783b */ /* 0x000fe20000000200 */
        /* <DEDUP_REMOVED lines=11> */
[----:B------:R-:W4:Y:S06]  /*8750*/  LDSM.16.M88.4 R136, [R204+0x16800] ;  /* 0x01680000cc88783b */ /* 0x000f2c0000000200 */
[----:B------:R-:W-:Y:S01]  /*8760*/  LDSM.16.M88.4 R196, [R217] ;  /* 0x00000000d9c4783b */ /* 0x000fe20000000200 */
        /* <DEDUP_REMOVED lines=11> */
[----:B------:R-:W2:Y:S06]  /*8820*/  LDSM.16.M88.4 R172, [R212+0xc000] ;  /* 0x00c00000d4ac783b */ /* 0x000eac0000000200 */
[----:B------:R-:W2:Y:S01]  /*8830*/  LDSM.16.M88.4 R184, [R218] ;  /* 0x00000000dab8783b */ /* 0x000ea20000000200 */
        /* <DEDUP_REMOVED lines=11> */
[----:B------:R-:W-:Y:S06]  /*88f0*/  LDSM.16.M88.4 R188, [R210+0x17800] ;  /* 0x01780000d2bc783b */ /* 0x000fec0000000200 */
[----:B------:R-:W-:Y:S01]  /*8900*/  LDSM.16.M88.4 R192, [R213+0xc000] ;  /* 0x00c00000d5c0783b */ /* 0x000fe20000000200 */
        /* <DEDUP_REMOVED lines=50> */
[----:B------:R-:W2:Y:S10]  /*8c30*/  MUFU.TANH R179, R12 ;  /* 0x0000000c00b37308 */ /* 0x000eb40000002400 */
[----:B------:R-:W2:Y:S01]  /*8c40*/  MUFU.TANH R181, R13 ;  /* 0x0000000d00b57308 */ /* 0x000ea20000002400 */
[----:B-1----:R-:W1:Y:S01]  /*8c50*/  LDSM.16.M88.4 R8, [R209+0x7800] ;  /* 0x00780000d108783b */ /* 0x002e620000000200 */
[----:B------:R-:W-:Y:S04]  /*8c60*/  DEPBAR.LE SB0, 0x0 ;  /* 0x000080000000791a */ /* 0x000fe80000000000 */
[C---:B----4-:R-:W-:Y:S04]  /*8c70*/  HMMA.16816.F32.BF16 R20, R192.reuse, R4, R20 ;  /* 0x00000004c014723c */ /* 0x050fe80000041814 */
[----:B------:R-:W4:Y:S01]  /*8c80*/  MUFU.TANH R180, R14 ;  /* 0x0000000e00b47308 */ /* 0x000f220000002400 */
[----:B------:R-:W-:Y:S02]  /*8c90*/  BAR.SYNC.DEFER_BLOCKING 0x0 ;  /* 0x0000000000007b1d */ /* 0x000fe40000010000 */
[C---:B------:R-:W-:Y:S01]  /*8ca0*/  LEA R4, P0, R0.reuse, R244, 0x6 ;  /* 0x000000f400047211 */ /* 0x040fe200078030ff */
[C---:B------:R-:W-:Y:S06]  /*8cb0*/  HMMA.16816.F32.BF16 R24, R192.reuse, R6, R24 ;  /* 0x00000006c018723c */ /* 0x040fec0000041818 */
[----:B------:R-:W1:Y:S01]  /*8cc0*/  MUFU.TANH R182, R15 ;  /* 0x0000000f00b67308 */ /* 0x000e620000002400 */
[C---:B------:R-:W-:Y:S02]  /*8cd0*/  LEA.HI.X.SX32 R5, R0.reuse, R245, 0x6, P0 ;  /* 0x000000f500057211 */ /* 0x040fe400000f36ff */
[C---:B------:R-:W-:Y:S03]  /*8ce0*/  LEA R6, P5, R0.reuse, R246, 0x6 ;  /* 0x000000f600067211 */ /* 0x040fe600078a30ff */
[----:B------:R-:W-:Y:S01]  /*8cf0*/  IMAD R5, R5, c[0x0][0x198], RZ ;  /* 0x0000660005057a24 */ /* 0x000fe200078e02ff */
[----:B------:R-:W-:Y:S03]  /*8d00*/  LEA.HI.X.SX32 R7, R0, R247, 0x6, P5 ;  /* 0x000000f700077211 */ /* 0x000fe600028f36ff */
[----:B------:R-:W2:Y:S01]  /*8d10*/  MUFU.TANH R183, R16 ;  /* 0x0000001000b77308 */ /* 0x000ea20000002400 */
[----:B------:R-:W-:Y:S01]  /*8d20*/  ISETP.LT.AND P5, PT, RZ, UR10, PT ;  /* 0x0000000aff007c0c */ /* 0x000fe2000bfa1270 */
[----:B------:R-:W-:Y:S02]  /*8d30*/  IMAD R5, R4, c[0x0][0x19c], R5 ;  /* 0x0000670004057a24 */ /* 0x000fe400078e0205 */
[----:B------:R-:W-:Y:S02]  /*8d40*/  FMUL.FTZ R20, R20, c[0x0][0x2ec] ;  /* 0x0000bb0014147a20 */ /* 0x000fe40000410000 */
        /* <DEDUP_REMOVED lines=8> */
[----:B------:R1:W1:Y:S01]  /*8dd0*/  MUFU.TANH R138, R25 ;  /* 0x00000019008a7308 */ /* 0x0002620000002400 */
[----:B------:R-:W-:Y:S01]  /*8de0*/  FMUL.FTZ R24, R24, c[0x0][0x2ec] ;  /* 0x0000bb0018187a20 */ /* 0x000fe20000410000 */
[----:B------:R-:W-:Y:S04]  /*8df0*/  HMMA.16816.F32.BF16 R32, R192, R10, R32 ;  /* 0x0000000ac020723c */ /* 0x000fe80000041820 */
[----:B------:R-:W-:Y:S02]  /*8e00*/  IMAD R0, R7, c[0x0][0x198], RZ ;  /* 0x0000660007007a24 */ /* 0x000fe400078e02ff */
[----:B------:R-:W-:Y:S02]  /*8e10*/  IMAD.WIDE.U32 R8, R4, c[0x0][0x198], RZ ;  /* 0x0000660004087a25 */ /* 0x000fe400078e00ff */
[----:B------:R2:W2:Y:S04]  /*8e20*/  MUFU.TANH R137, R26 ;  /* 0x0000001a00897308 */ /* 0x0004a80000002400 */
[----:B------:R-:W-:Y:S01]  /*8e30*/  IMAD.WIDE.U32 R10, R6, c[0x0][0x198], RZ ;  /* 0x00006600060a7a25 */ /* 0x000fe200078e00ff */
[-C--:B------:R-:W-:Y:S02]  /*8e40*/  LEA R4, P0, R8, R232.reuse, 0x1 ;  /* 0x000000e808047211 */ /* 0x080fe400078008ff */
[----:B------:R-:W-:Y:S01]  /*8e50*/  IADD3 R5, R9, R5, RZ ;  /* 0x0000000509057210 */ /* 0x000fe20007ffe0ff */
[----:B------:R-:W-:Y:S01]  /*8e60*/  IMAD R0, R6, c[0x0][0x19c], R0 ;  /* 0x0000670006007a24 */ /* 0x000fe200078e0200 */
[----:B------:R-:W-:Y:S01]  /*8e70*/  LEA R6, P6, R10, R232, 0x1 ;  /* 0x000000e80a067211 */ /* 0x000fe200078c08ff */
[----:B------:R3:W3:Y:S01]  /*8e80*/  MUFU.TANH R132, R27 ;  /* 0x0000001b00847308 */ /* 0x0006e20000002400 */
[-C--:B------:R-:W-:Y:S02]  /*8e90*/  LEA.HI.X R5, R8, R251.reuse, R5, 0x1, P0 ;  /* 0x000000fb08057211 */ /* 0x080fe400000f0c05 */
[----:B------:R-:W-:Y:S03]  /*8ea0*/  IADD3 R0, R11, R0, RZ ;  /* 0x000000000b007210 */ /* 0x000fe60007ffe0ff */
[----:B-1----:R-:W-:Y:S01]  /*8eb0*/  FMUL.FTZ R25, R32, c[0x0][0x2ec] ;  /* 0x0000bb0020197a20 */ /* 0x002fe20000410000 */
[----:B------:R-:W-:Y:S01]  /*8ec0*/  LEA.HI.X R7, R10, R251, R0, 0x1, P6 ;  /* 0x000000fb0a077211 */ /* 0x000fe200030f0c00 */
[----:B------:R-:W-:Y:S02]  /*8ed0*/  FMUL.FTZ R2, R35, c[0x0][0x2ec] ;  /* 0x0000bb0023027a20 */ /* 0x000fe40000410000 */
[----:B------:R1:W1:Y:S01]  /*8ee0*/  MUFU.TANH R177, R18 ;  /* 0x0000001200b17308 */ /* 0x0002620000002400 */
[----:B------:R-:W-:Y:S02]  /*8ef0*/  FMUL.FTZ R34, R34, c[0x0][0x2ec] ;  /* 0x0000bb0022227a20 */ /* 0x000fe40000410000 */
[----:B--2---:R-:W-:Y:S02]  /*8f00*/  FMUL.FTZ R26, R28, c[0x0][0x2ec] ;  /* 0x0000bb001c1a7a20 */ /* 0x004fe40000410000 */
[----:B------:R-:W-:Y:S02]  /*8f10*/  FMUL.FTZ R28, R29, c[0x0][0x2ec] ;  /* 0x0000bb001d1c7a20 */ /* 0x000fe40000410000 */
[----:B------:R-:W-:Y:S03]  /*8f20*/  FMUL.FTZ R29, R30, c[0x0][0x2ec] ;  /* 0x0000bb001e1d7a20 */ /* 0x000fe60000410000 */
[----:B------:R2:W1:Y:S01]  /*8f30*/  MUFU.TANH R176, R19 ;  /* 0x0000001300b07308 */ /* 0x0004620000002400 */
[----:B------:R-:W-:Y:S02]  /*8f40*/  FMUL.FTZ R30, R31, c[0x0][0x2ec] ;  /* 0x0000bb001f1e7a20 */ /* 0x000fe40000410000 */
[----:B---3--:R-:W-:Y:S07]  /*8f50*/  FMUL.FTZ R27, R33, c[0x0][0x2ec] ;  /* 0x0000bb00211b7a20 */ /* 0x008fee0000410000 */
[----:B------:R2:W3:Y:S10]  /*8f60*/  MUFU.TANH R172, R20 ;  /* 0x0000001400ac7308 */ /* 0x0004f40000002400 */
[----:B------:R2:W1:Y:S10]  /*8f70*/  MUFU.TANH R175, R21 ;  /* 0x0000001500af7308 */ /* 0x0004740000002400 */
[----:B------:R2:W1:Y:S10]  /*8f80*/  MUFU.TANH R174, R22 ;  /* 0x0000001600ae7308 */ /* 0x0004740000002400 */
        /* <DEDUP_REMOVED lines=8> */
[----:B------:R2:W1:Y:S10]  /*9010*/  MUFU.TANH R136, R34 ;  /* 0x0000002200887308 */ /* 0x0004740000002400 */
[----:B------:R-:W1:Y:S02]  /*9020*/  MUFU.TANH R2, R2 ;  /* 0x0000000200027308 */ /* 0x000e640000002400 */
[----:B-1234-:R-:W-:-:S05]  /*9030*/  @P5 BRA `(.L_x_1657) ;  /* 0xffffe3d000005947 */ /* 0x01efca000383ffff */
.L_x_1656:
        /* <DEDUP_REMOVED lines=112> */
[----:B----4-:R-:W-:Y:S01]  /*9740*/  FFMA.FTZ R233, R0, -UR4, R28 ;  /* 0x8000000400e97c23 */ /* 0x010fe2000801001c */
        /* <DEDUP_REMOVED lines=57> */
[----:B------:R-:W-:Y:S01]  /*9ae0*/  MUFU.EX2 R201, R137 ;  /* 0x0000008900c97308 */ /* 0x000fe20000000800 */
        /* <DEDUP_REMOVED lines=26> */
[----:B-1----:R-:W1:Y:S01]  /*9c90*/  LDSM.16.MT88.4 R20, [R206+0x18000] ;  /* 0x01800000ce14783b */ /* 0x002e620000004200 */
[C---:B------:R-:W-:Y:S02]  /*9ca0*/  FMUL.FTZ R56, R3.reuse, R56 ;  /* 0x0000003803387220 */ /* 0x040fe40000410000 */
[C---:B------:R-:W-:Y:S02]  /*9cb0*/  FMUL.FTZ R57, R3.reuse, R57 ;  /* 0x0000003903397220 */ /* 0x040fe40000410000 */
[C---:B------:R-:W-:Y:S01]  /*9cc0*/  FMUL.FTZ R60, R3.reuse, R60 ;  /* 0x0000003c033c7220 */ /* 0x040fe20000410000 */
[----:B------:R-:W4:Y:S01]  /*9cd0*/  MUFU.EX2 R236, R24 ;  /* 0x0000001800ec7308 */ /* 0x000f220000000800 */
[C---:B------:R-:W-:Y:S02]  /*9ce0*/  FMUL.FTZ R61, R3.reuse, R61 ;  /* 0x0000003d033d7220 */ /* 0x040fe40000410000 */
[C---:B------:R-:W-:Y:S02]  /*9cf0*/  FMUL.FTZ R64, R3.reuse, R64 ;  /* 0x0000004003407220 */ /* 0x040fe40000410000 */
[----:B--2---:R-:W-:Y:S01]  /*9d00*/  FMUL.FTZ R6, R0, R142 ;  /* 0x0000008e00067220 */ /* 0x004fe20000410000 */
[----:B------:R-:W-:Y:S01]  /*9d10*/  F2FP.BF16.PACK_AB R142, R240, R241 ;  /* 0x000000f1f08e723e */ /* 0x000fe200000010ff */
[C---:B------:R-:W-:Y:S02]  /*9d20*/  FMUL.FTZ R7, R0.reuse, R143 ;  /* 0x0000008f00077220 */ /* 0x040fe40000410000 */
[C---:B------:R-:W-:Y:S02]  /*9d30*/  FMUL.FTZ R10, R0.reuse, R146 ;  /* 0x00000092000a7220 */ /* 0x040fe40000410000 */
[C---:B------:R-:W-:Y:S02]  /*9d40*/  FMUL.FTZ R11, R0.reuse, R147 ;  /* 0x00000093000b7220 */ /* 0x040fe40000410000 */
[----:B------:R-:W-:Y:S01]  /*9d50*/  FMUL.FTZ R19, R0, R155 ;  /* 0x0000009b00137220 */ /* 0x000fe20000410000 */
[----:B---3--:R-:W-:Y:S01]  /*9d60*/  F2FP.BF16.PACK_AB R141, R238, R239 ;  /* 0x000000efee8d723e */ /* 0x008fe200000010ff */
[C---:B------:R-:W-:Y:S01]  /*9d70*/  FMUL.FTZ R18, R0.reuse, R154 ;  /* 0x0000009a00127220 */ /* 0x040fe20000410000 */
[----:B------:R-:W2:Y:S01]  /*9d80*/  LDSM.16.MT88.4 R144, [R207+0x18000] ;  /* 0x01800000cf90783b */ /* 0x000ea20000004200 */
        /* <DEDUP_REMOVED lines=19> */
[----:B------:R-:W3:Y:S01]  /*9ec0*/  LDSM.16.MT88.4 R148, [R205+0x1a000] ;  /* 0x01a00000cd94783b */ /* 0x000ee20000004200 */
[C---:B------:R-:W-:Y:S02]  /*9ed0*/  FMUL.FTZ R46, R0.reuse, R46 ;  /* 0x0000002e002e7220 */ /* 0x040fe40000410000 */
[C---:B------:R-:W-:Y:S02]  /*9ee0*/  FMUL.FTZ R47, R0.reuse, R47 ;  /* 0x0000002f002f7220 */ /* 0x040fe40000410000 */
[C---:B-1----:R-:W-:Y:S03]  /*9ef0*/  HMMA.16816.F32.BF16 R12, R140.reuse, R20, R12 ;  /* 0x000000148c0c723c */ /* 0x042fe6000004180c */
        /* <DEDUP_REMOVED lines=17> */
[--C-:B------:R-:W-:Y:S02]  /*a010*/  FFMA.FTZ R137, R181, c[0x0][0x23c], -R134.reuse ;  /* 0x00008f00b5897a23 */ /* 0x100fe40000010886 */
[C---:B------:R-:W-:Y:S02]  /*a020*/  FMUL.FTZ R30, R0.reuse, R166 ;  /* 0x000000a6001e7220 */ /* 0x040fe40000410000 */
[----:B------:R1:W4:Y:S02]  /*a030*/  MUFU.EX2 R200, R137 ;  /* 0x0000008900c87308 */ /* 0x0003240000000800 */
[C---:B------:R-:W-:Y:S02]  /*a040*/  FMUL.FTZ R31, R0.reuse, R167 ;  /* 0x000000a7001f7220 */ /* 0x040fe40000410000 */
[----:B------:R-:W-:Y:S01]  /*a050*/  LDSM.16.MT88.4 R164, [R206+0x1a800] ;  /* 0x01a80000cea4783b */ /* 0x000fe20000004200 */
[C---:B------:R-:W-:Y:S02]  /*a060*/  FMUL.FTZ R63, R0.reuse, R63 ;  /* 0x0000003f003f7220 */ /* 0x040fe40000410000 */
[C---:B------:R-:W-:Y:S02]  /*a070*/  FMUL.FTZ R65, R3.reuse, R65 ;  /* 0x0000004103417220 */ /* 0x040fe40000410000 */
[C---:B--2---:R-:W-:Y:S03]  /*a080*/  HMMA.16816.F32.BF16 R28, R140.reuse, R144, R28 ;  /* 0x000000908c1c723c */ /* 0x044fe6000004181c */
[C---:B------:R-:W-:Y:S02]  /*a090*/  FMUL.FTZ R66, R0.reuse, R66 ;  /* 0x0000004200427220 */ /* 0x040fe40000410000 */
[C---:B------:R-:W-:Y:S02]  /*a0a0*/  FMUL.FTZ R67, R0.reuse, R67 ;  /* 0x0000004300437220 */ /* 0x040fe40000410000 */
[C---:B------:R-:W-:Y:S01]  /*a0b0*/  FMUL.FTZ R68, R3.reuse, R68 ;  /* 0x0000004403447220 */ /* 0x040fe20000410000 */
[C---:B------:R-:W-:Y:S01]  /*a0c0*/  HMMA.16816.F32.BF16 R32, R140.reuse, R146, R32 ;  /* 0x000000928c20723c */ /* 0x040fe20000041820 */
[----:B------:R-:W2:Y:S03]  /*a0d0*/  LDSM.16.MT88.4 R144, [R208+0x1a000] ;  /* 0x01a00000d090783b */ /* 0x000ea60000004200 */
[----:B------:R-:W-:Y:S02]  /*a0e0*/  FMUL.FTZ R69, R3, R69 ;  /* 0x0000004503457220 */ /* 0x000fe40000410000 */
[C---:B------:R-:W-:Y:S02]  /*a0f0*/  FMUL.FTZ R70, R0.reuse, R70 ;  /* 0x0000004600467220 */ /* 0x040fe40000410000 */
[C---:B---3--:R-:W-:Y:S04]  /*a100*/  HMMA.16816.F32.BF16 R36, R140.reuse, R148, R36 ;  /* 0x000000948c24723c */ /* 0x048fe80000041824 */
[--C-:B-1----:R-:W-:Y:S02]  /*a110*/  FFMA.FTZ R137, R183, c[0x0][0x23c], -R134.reuse ;  /* 0x00008f00b7897a23 */ /* 0x102fe40000010886 */
[C---:B------:R-:W-:Y:S02]  /*a120*/  FMUL.FTZ R71, R0.reuse, R71 ;  /* 0x0000004700477220 */ /* 0x040fe40000410000 */
[C---:B------:R-:W-:Y:S01]  /*a130*/  HMMA.16816.F32.BF16 R40, R140.reuse, R150, R40 ;  /* 0x000000968c28723c */ /* 0x040fe20000041828 */
[----:B------:R-:W1:Y:S01]  /*a140*/  LDSM.16.MT88.4 R148, [R207+0x1a000] ;  /* 0x01a00000cf94783b */ /* 0x000e620000004200 */
[----:B------:R3:W-:Y:S02]  /*a150*/  MUFU.EX2 R199, R137 ;  /* 0x0000008900c77308 */ /* 0x0007e40000000800 */
[C---:B------:R-:W-:Y:S02]  /*a160*/  FMUL.FTZ R72, R3.reuse, R72 ;  /* 0x0000004803487220 */ /* 0x040fe40000410000 */
[C---:B------:R-:W-:Y:S02]  /*a170*/  FMUL.FTZ R73, R3.reuse, R73 ;  /* 0x0000004903497220 */ /* 0x040fe40000410000 */
[C---:B------:R-:W-:Y:S04]  /*a180*/  HMMA.16816.F32.BF16 R44, R140.reuse, R152, R44 ;  /* 0x000000988c2c723c */ /* 0x040fe8000004182c */
[C---:B------:R-:W-:Y:S02]  /*a190*/  FMUL.FTZ R74, R0.reuse, R74 ;  /* 0x0000004a004a7220 */ /* 0x040fe40000410000 */
[C---:B------:R-:W-:Y:S02]  /*a1a0*/  FMUL.FTZ R75, R0.reuse, R75 ;  /* 0x0000004b004b7220 */ /* 0x040fe40000410000 */
[C---:B------:R-:W-:Y:S01]  /*a1b0*/  HMMA.16816.F32.BF16 R48, R140.reuse, R154, R48 ;  /* 0x0000009a8c30723c */ /* 0x040fe20000041830 */
[----:B------:R-:W5:Y:S03]  /*a1c0*/  LDSM.16.MT88.4 R152, [R205+0x1c000] ;  /* 0x01c00000cd98783b */ /* 0x000f660000004200 */
[C---:B------:R-:W-:Y:S02]  /*a1d0*/  FMUL.FTZ R76, R3.reuse, R76 ;  /* 0x0000004c034c7220 */ /* 0x040fe40000410000 */
[C---:B------:R-:W-:Y:S02]  /*a1e0*/  FMUL.FTZ R77, R3.reuse, R77 ;  /* 0x0000004d034d7220 */ /* 0x040fe40000410000 */
[----:B------:R-:W-:Y:S01]  /*a1f0*/  FMUL.FTZ R78, R0, R78 ;  /* 0x0000004e004e7220 */ /* 0x000fe20000410000 */
[C---:B--2---:R-:W-:Y:S03]  /*a200*/  HMMA.16816.F32.BF16 R52, R140.reuse, R144, R52 ;  /* 0x000000908c34723c */ /* 0x044fe60000041834 */
[--C-:B---3--:R-:W-:Y:S02]  /*a210*/  FFMA.FTZ R137, R178, c[0x0][0x23c], -R134.reuse ;  /* 0x00008f00b2897a23 */ /* 0x108fe40000010886 */
[C---:B------:R-:W-:Y:S02]  /*a220*/  FMUL.FTZ R79, R0.reuse, R79 ;  /* 0x0000004f004f7220 */ /* 0x040fe40000410000 */
[C---:B------:R-:W-:Y:S01]  /*a230*/  FMUL.FTZ R80, R3.reuse, R80 ;  /* 0x0000005003507220 */ /* 0x040fe20000410000 */
[C---:B------:R-:W-:Y:S01]  /*a240*/  HMMA.16816.F32.BF16 R56, R140.reuse, R146, R56 ;  /* 0x000000928c38723c */ /* 0x040fe20000041838 */
[----:B------:R-:W2:Y:S01]  /*a250*/  LDSM.16.MT88.4 R144, [R206+0x1c000] ;  /* 0x01c00000ce90783b */ /* 0x000ea20000004200 */
[----:B------:R3:W2:Y:S02]  /*a260*/  MUFU.EX2 R198, R137 ;  /* 0x0000008900c67308 */ /* 0x0006a40000000800 */
        /* <DEDUP_REMOVED lines=10> */
[----:B------:R-:W-:Y:S02]  /*a310*/  FMUL.FTZ R87, R0, R87 ;  /* 0x0000005700577220 */ /* 0x000fe40000410000 */
[C---:B------:R-:W-:Y:S02]  /*a320*/  FMUL.FTZ R88, R3.reuse, R88 ;  /* 0x0000005803587220 */ /* 0x040fe40000410000 */
[C---:B------:R-:W-:Y:S01]  /*a330*/  HMMA.16816.F32.BF16 R72, R140.reuse, R154, R72 ;  /* 0x0000009a8c48723c */ /* 0x040fe20000041848 */
[----:B------:R-:W5:Y:S03]  /*a340*/  LDSM.16.MT88.4 R152, [R207+0x1c000] ;  /* 0x01c00000cf98783b */ /* 0x000f660000004200 */
[--C-:B---3--:R-:W-:Y:S02]  /*a350*/  FFMA.FTZ R137, R180, c[0x0][0x23c], -R135.reuse ;  /* 0x00008f00b4897a23 */ /* 0x108fe40000010887 */
[C---:B------:R-:W-:Y:S02]  /*a360*/  FMUL.FTZ R89, R3.reuse, R89 ;  /* 0x0000005903597220 */ /* 0x040fe40000410000 */
[C---:B------:R-:W-:Y:S01]  /*a370*/  FMUL.FTZ R90, R0.reuse, R90 ;  /* 0x0000005a005a7220 */ /* 0x040fe20000410000 */
[C---:B--2---:R-:W-:Y:S01]  /*a380*/  HMMA.16816.F32.BF16 R76, R140.reuse, R144, R76 ;  /* 0x000000908c4c723c */ /* 0x044fe2000004184c */
[----:B------:R2:W-:Y:S02]  /*a390*/  MUFU.EX2 R197, R137 ;  /* 0x0000008900c57308 */ /* 0x0005e40000000800 */
[C---:B------:R-:W-:Y:S02]  /*a3a0*/  FMUL.FTZ R91, R0.reuse, R91 ;  /* 0x0000005b005b7220 */ /* 0x040fe40000410000 */
[C---:B------:R-:W-:Y:S02]  /*a3b0*/  FMUL.FTZ R92, R3.reuse, R92 ;  /* 0x0000005c035c7220 */ /* 0x040fe40000410000 */
[C---:B------:R-:W-:Y:S01]  /*a3c0*/  FMUL.FTZ R93, R3.reuse, R93 ;  /* 0x0000005d035d7220 */ /* 0x040fe20000410000 */
[C---:B------:R-:W-:Y:S01]  /*a3d0*/  HMMA.16816.F32.BF16 R80, R140.reuse, R146, R80 ;  /* 0x000000928c50723c */ /* 0x040fe20000041850 */
[----:B------:R-:W3:Y:S03]  /*a3e0*/  LDSM.16.MT88.4 R144, [R205+0x1e000] ;  /* 0x01e00000cd90783b */ /* 0x000ee60000004200 */
[C---:B------:R-:W-:Y:S02]  /*a3f0*/  FMUL.FTZ R94, R0.reuse, R94 ;  /* 0x0000005e005e7220 */ /* 0x040fe40000410000 */
[----:B------:R-:W-:Y:S02]  /*a400*/  FMUL.FTZ R95, R0, R95 ;  /* 0x0000005f005f7220 */ /* 0x000fe40000410000 */
[C---:B-1----:R-:W-:Y:S04]  /*a410*/  HMMA.16816.F32.BF16 R84, R140.reuse, R148, R84 ;  /* 0x000000948c54723c */ /* 0x042fe80000041854 */
[C---:B------:R-:W-:Y:S02]  /*a420*/  FMUL.FTZ R96, R3.reuse, R96 ;  /* 0x0000006003607220 */ /* 0x040fe40000410000 */
[C---:B------:R-:W-:Y:S02]  /*a430*/  FMUL.FTZ R97, R3.reuse, R97 ;  /* 0x0000006103617220 */ /* 0x040fe40000410000 */
[C---:B------:R-:W-:Y:S01]  /*a440*/  HMMA.16816.F32.BF16 R88, R140.reuse, R150, R88 ;  /* 0x000000968c58723c */ /* 0x040fe20000041858 */
[----:B------:R-:W1:Y:S03]  /*a450*/  LDSM.16.MT88.4 R148, [R206+0x1e000] ;  /* 0x01e00000ce94783b */ /* 0x000e660000004200 */
[--C-:B--2---:R-:W-:Y:S02]  /*a460*/  FFMA.FTZ R137, R182, c[0x0][0x23c], -R135.reuse ;  /* 0x00008f00b6897a23 */ /* 0x104fe40000010887 */
[C---:B------:R-:W-:Y:S02]  /*a470*/  FMUL.FTZ R98, R0.reuse, R98 ;  /* 0x0000006200627220 */ /* 0x040fe40000410000 */
[C---:B-----5:R-:W-:Y:S01]  /*a480*/  HMMA.16816.F32.BF16 R92, R140.reuse, R152, R92 ;  /* 0x000000988c5c723c */ /* 0x060fe2000004185c */
[----:B------:R2:W5:Y:S03]  /*a490*/  MUFU.EX2 R196, R137 ;  /* 0x0000008900c47308 */ /* 0x0005660000000800 */
        /* <DEDUP_REMOVED lines=11> */
[C---:B------:R-:W-:Y:S02]  /*a550*/  FMUL.FTZ R107, R0.reuse, R107 ;  /* 0x0000006b006b7220 */ /* 0x040fe40000410000 */
[--C-:B--2---:R-:W-:Y:S02]  /*a560*/  FFMA.FTZ R137, R177, c[0x0][0x23c], -R135.reuse ;  /* 0x00008f00b1897a23 */ /* 0x104fe40000010887 */
        /* <DEDUP_REMOVED lines=9> */
[C---:B-1----:R-:W-:Y:S03]  /*a600*/  HMMA.16816.F32.BF16 R108, R140.reuse, R148, R108 ;  /* 0x000000948c6c723c */ /* 0x042fe6000004186c */
[C---:B------:R-:W-:Y:S02]  /*a610*/  FMUL.FTZ R114, R0.reuse, R114 ;  /* 0x0000007200727220 */ /* 0x040fe40000410000 */
[----:B------:R-:W-:Y:S02]  /*a620*/  FMUL.FTZ R115, R0, R115 ;  /* 0x0000007300737220 */ /* 0x000fe40000410000 */
[C---:B------:R-:W-:Y:S02]  /*a630*/  FMUL.FTZ R116, R3.reuse, R116 ;  /* 0x0000007403747220 */ /* 0x040fe40000410000 */
[--C-:B--2---:R-:W-:Y:S02]  /*a640*/  FFMA.FTZ R137, R176, c[0x0][0x23c], -R135.reuse ;  /* 0x00008f00b0897a23 */ /* 0x104fe40000010887 */
        /* <DEDUP_REMOVED lines=17> */
[----:B------:R-:W-:Y:S02]  /*a760*/  FMUL.FTZ R127, R0, R127 ;  /* 0x0000007f007f7220 */ /* 0x000fe40000410000 */
[----:B-1----:R-:W-:Y:S02]  /*a770*/  FFMA.FTZ R137, R172, c[0x0][0x23c], -R134 ;  /* 0x00008f00ac897a23 */ /* 0x002fe40000010886 */
[C---:B------:R-:W-:Y:S02]  /*a780*/  FMUL.FTZ R128, R3.reuse, R128 ;  /* 0x0000008003807220 */ /* 0x040fe40000410000 */
[----:B------:R1:W-:Y:S01]  /*a790*/  MUFU.EX2 R193, R137 ;  /* 0x0000008900c17308 */ /* 0x0003e20000000800 */
[C---:B---3--:R-:W-:Y:S03]  /*a7a0*/  HMMA.16816.F32.BF16 R124, R140.reuse, R144, R124 ;  /* 0x000000908c7c723c */ /* 0x048fe6000004187c */
[C---:B------:R-:W-:Y:S02]  /*a7b0*/  FMUL.FTZ R129, R3.reuse, R129 ;  /* 0x0000008103817220 */ /* 0x040fe40000410000 */
[C---:B------:R-:W-:Y:S02]  /*a7c0*/  FMUL.FTZ R130, R0.reuse, R130 ;  /* 0x0000008200827220 */ /* 0x040fe40000410000 */
[----:B------:R-:W-:Y:S02]  /*a7d0*/  FMUL.FTZ R131, R0, R131 ;  /* 0x0000008300837220 */ /* 0x000fe40000410000 */
[----:B------:R-:W-:Y:S03]  /*a7e0*/  FFMA.FTZ R136, R136, c[0x0][0x23c], -R135 ;  /* 0x00008f0088887a23 */ /* 0x000fe60000010887 */
[----:B------:R-:W-:Y:S02]  /*a7f0*/  FFMA.FTZ R3, R3, R248, R243 ;  /* 0x000000f803037223 */ /* 0x000fe400000100f3 */
[----:B------:R-:W-:Y:S01]  /*a800*/  HMMA.16816.F32.BF16 R128, R140, R146, R128 ;  /* 0x000000928c80723c */ /* 0x000fe20000041880 */
[----:B------:R-:W3:Y:S02]  /*a810*/  LDSM.16.MT88.4 R144, [R207+0x18800] ;  /* 0x01880000cf90783b */ /* 0x000ee40000004200 */
[----:B------:R-:W-:Y:S04]  /*a820*/  FFMA.FTZ R0, R0, R249, R239 ;  /* 0x000000f900007223 */ /* 0x000fe800000100ef */
[----:B------:R-:W-:Y:S01]  /*a830*/  F2FP.BF16.PACK_AB R140, R200, R201 ;  /* 0x000000c9c88c723e */ /* 0x000fe200000010ff */
[----:B------:R-:W-:Y:S01]  /*a840*/  FADD.FTZ R0, R238, R0 ;  /* 0x00000000ee007221 */ /* 0x000fe20000010000 */
[----:B------:R-:W-:Y:S03]  /*a850*/  F2FP.BF16.PACK_AB R142, R198, R199 ;  /* 0x000000c7c68e723e */ /* 0x000fe600000010ff */
[----:B-----5:R-:W-:Y:S01]  /*a860*/  F2FP.BF16.PACK_AB R141, R196, R197 ;  /* 0x000000c5c48d723e */ /* 0x020fe200000010ff */
[----:B-1----:R-:W-:Y:S01]  /*a870*/  FFMA.FTZ R137, R175, c[0x0][0x23c], -R134 ;  /* 0x00008f00af897a23 */ /* 0x002fe20000010886 */
[----:B--2---:R-:W-:Y:S01]  /*a880*/  F2FP.BF16.PACK_AB R143, R194, R195 ;  /* 0x000000c3c28f723e */ /* 0x004fe200000010ff */
[----:B------:R-:W-:Y:S02]  /*a890*/  FADD.FTZ R0, R237, R0 ;  /* 0x00000000ed007221 */ /* 0x000fe40000010000 */
[----:B------:R1:W-:Y:S02]  /*a8a0*/  MUFU.EX2 R192, R137 ;  /* 0x0000008900c07308 */ /* 0x0003e40000000800 */
[----:B------:R-:W-:Y:S02]  /*a8b0*/  FADD.FTZ R0, R236, R0 ;  /* 0x00000000ec007221 */ /* 0x000fe40000010000 */
[C---:B------:R-:W-:Y:S03]  /*a8c0*/  HMMA.16816.F32.BF16 R4, R140.reuse, R148, R4 ;  /* 0x000000948c04723c */ /* 0x040fe60000041804 */
[----:B------:R-:W-:Y:S04]  /*a8d0*/  FADD.FTZ R0, R197, R0 ;  /* 0x00000000c5007221 */ /* 0x000fe80000010000 */
[----:B------:R-:W-:Y:S01]  /*a8e0*/  FADD.FTZ R0, R196, R0 ;  /* 0x00000000c4007221 */ /* 0x000fe20000010000 */
[C---:B------:R-:W-:Y:S01]  /*a8f0*/  HMMA.16816.F32.BF16 R8, R140.reuse, R150, R8 ;  /* 0x000000968c08723c */ /* 0x040fe20000041808 */
[----:B------:R-:W2:Y:S03]  /*a900*/  LDSM.16.MT88.4 R148, [R208+0x1a800] ;  /* 0x01a80000d094783b */ /* 0x000ea60000004200 */
[----:B------:R-:W-:Y:S04]  /*a910*/  FADD.FTZ R0, R195, R0 ;  /* 0x00000000c3007221 */ /* 0x000fe80000010000 */
[C---:B----4-:R-:W-:Y:S04]  /*a920*/  HMMA.16816.F32.BF16 R12, R140.reuse, R152, R12 ;  /* 0x000000988c0c723c */ /* 0x050fe8000004180c */
[----:B-1----:R-:W-:Y:S02]  /*a930*/  FFMA.FTZ R137, R139, c[0x0][0x23c], -R134 ;  /* 0x00008f008b897a23 */ /* 0x002fe40000010886 */
[----:B------:R-:W-:Y:S02]  /*a940*/  FADD.FTZ R0, R194, R0 ;  /* 0x00000000c2007221 */ /* 0x000fe40000010000 */
[C---:B------:R-:W-:Y:S01]  /*a950*/  HMMA.16816.F32.BF16 R16, R140.reuse, R154, R16 ;  /* 0x0000009a8c10723c */ /* 0x040fe20000041810 */
[----:B------:R-:W1:Y:S01]  /*a960*/  LDSM.16.MT88.4 R152, [R207+0x1a800] ;  /* 0x01a80000cf98783b */ /* 0x000e620000004200 */
[----:B------:R4:W-:Y:S06]  /*a970*/  MUFU.EX2 R191, R137 ;  /* 0x0000008900bf7308 */ /* 0x0009ec0000000800 */
[C---:B------:R-:W-:Y:S08]  /*a980*/  HMMA.16816.F32.BF16 R20, R140.reuse, R156, R20 ;  /* 0x0000009c8c14723c */ /* 0x040ff00000041814 */
[C---:B------:R-:W-:Y:S01]  /*a990*/  HMMA.16816.F32.BF16 R24, R140.reuse, R158, R24 ;  /* 0x0000009e8c18723c */ /* 0x040fe20000041818 */
[----:B------:R-:W5:Y:S07]  /*a9a0*/  LDSM.16.MT88.4 R156, [R205+0x1c800] ;  /* 0x01c80000cd9c783b */ /* 0x000f6e0000004200 */
[C---:B---3--:R-:W-:Y:S04]  /*a9b0*/  HMMA.16816.F32.BF16 R28, R140.reuse, R144, R28 ;  /* 0x000000908c1c723c */ /* 0x048fe8000004181c */
[----:B----4-:R-:W-:Y:S04]  /*a9c0*/  FFMA.FTZ R137, R138, c[0x0][0x23c], -R134 ;  /* 0x00008f008a897a23 */ /* 0x010fe80000010886 */
[C---:B------:R-:W-:Y:S01]  /*a9d0*/  HMMA.16816.F32.BF16 R32, R140.reuse, R146, R32 ;  /* 0x000000928c20723c */ /* 0x040fe20000041820 */
[----:B------:R-:W3:Y:S01]  /*a9e0*/  LDSM.16.MT88.4 R144, [R208+0x1c800] ;  /* 0x01c80000d090783b */ /* 0x000ee20000004200 */
[----:B------:R4:W-:Y:S06]  /*a9f0*/  MUFU.EX2 R190, R137 ;  /* 0x0000008900be7308 */ /* 0x0009ec0000000800 */
[C---:B------:R-:W-:Y:S08]  /*aa00*/  HMMA.16816.F32.BF16 R36, R140.reuse, R160, R36 ;  /* 0x000000a08c24723c */ /* 0x040ff00000041824 */
[C---:B------:R-:W-:Y:S01]  /*aa10*/  HMMA.16816.F32.BF16 R40, R140.reuse, R162, R40 ;  /* 0x000000a28c28723c */ /* 0x040fe20000041828 */
[----:B------:R-:W-:Y:S07]  /*aa20*/  LDSM.16.MT88.4 R160, [R206+0x19000] ;  /* 0x01900000cea0783b */ /* 0x000fee0000004200 */
[C---:B------:R-:W-:Y:S04]  /*aa30*/  HMMA.16816.F32.BF16 R44, R140.reuse, R164, R44 ;  /* 0x000000a48c2c723c */ /* 0x040fe8000004182c */
[--C-:B----4-:R-:W-:Y:S04]  /*aa40*/  FFMA.FTZ R137, R174, c[0x0][0x23c], -R135.reuse ;  /* 0x00008f00ae897a23 */ /* 0x110fe80000010887 */
[C---:B------:R-:W-:Y:S01]  /*aa50*/  HMMA.16816.F32.BF16 R48, R140.reuse, R166, R48 ;  /* 0x000000a68c30723c */ /* 0x040fe20000041830 */
[----:B------:R-:W-:Y:S01]  /*aa60*/  LDSM.16.MT88.4 R164, [R208+0x1b000] ;  /* 0x01b00000d0a4783b */ /* 0x000fe20000004200 */
[----:B------:R4:W3:Y:S06]  /*aa70*/  MUFU.EX2 R189, R137 ;  /* 0x0000008900bd7308 */ /* 0x0008ec0000000800 */
[C---:B--2---:R-:W-:Y:S08]  /*aa80*/  HMMA.16816.F32.BF16 R52, R140.reuse, R148, R52 ;  /* 0x000000948c34723c */ /* 0x044ff00000041834 */
[C---:B------:R-:W-:Y:S01]  /*aa90*/  HMMA.16816.F32.BF16 R56, R140.reuse, R150, R56 ;  /* 0x000000968c38723c */ /* 0x040fe20000041838 */
[----:B------:R-:W2:Y:S07]  /*aaa0*/  LDSM.16.MT88.4 R148, [R207+0x1c800] ;  /* 0x01c80000cf94783b */ /* 0x000eae0000004200 */
[C---:B-1----:R-:W-:Y:S04]  /*aab0*/  HMMA.16816.F32.BF16 R60, R140.reuse, R152, R60 ;  /* 0x000000988c3c723c */ /* 0x042fe8000004183c */
[--C-:B----4-:R-:W-:Y:S02]  /*aac0*/  FFMA.FTZ R137, R173, c[0x0][0x23c], -R135.reuse ;  /* 0x00008f00ad897a23 */ /* 0x110fe40000010887 */
[----:B------:R-:W-:Y:S01]  /*aad0*/  LDSM.16.MT88.4 R172, [R205+0x1b800] ;  /* 0x01b80000cdac783b */ /* 0x000fe20000004200 */
[----:B---3--:R-:W-:Y:S01]  /*aae0*/  FADD.FTZ R0, R189, R0 ;  /* 0x00000000bd007221 */ /* 0x008fe20000010000 */
[C---:B------:R-:W-:Y:S01]  /*aaf0*/  HMMA.16816.F32.BF16 R64, R140.reuse, R154, R64 ;  /* 0x0000009a8c40723c */ /* 0x040fe20000041840 */
[----:B------:R1:W3:Y:S05]  /*ab00*/  MUFU.EX2 R188, R137 ;  /* 0x0000008900bc7308 */ /* 0x0002ea0000000800 */
[----:B------:R-:W4:Y:S02]  /*ab10*/  LDSM.16.MT88.4 R152, [R205+0x1e800] ;  /* 0x01e80000cd98783b */ /* 0x000f240000004200 */
[C---:B-----5:R-:W-:Y:S08]  /*ab20*/  HMMA.16816.F32.BF16 R68, R140.reuse, R156, R68 ;  /* 0x0000009c8c44723c */ /* 0x060ff00000041844 */
[C---:B------:R-:W-:Y:S01]  /*ab30*/  HMMA.16816.F32.BF16 R72, R140.reuse, R158, R72 ;  /* 0x0000009e8c48723c */ /* 0x040fe20000041848 */
[----:B------:R-:W5:Y:S07]  /*ab40*/  LDSM.16.MT88.4 R156, [R206+0x1e800] ;  /* 0x01e80000ce9c783b */ /* 0x000f6e0000004200 */
[C---:B------:R-:W-:Y:S04]  /*ab50*/  HMMA.16816.F32.BF16 R76, R140.reuse, R168, R76 ;  /* 0x000000a88c4c723c */ /* 0x040fe8000004184c */
[--C-:B-1----:R-:W-:Y:S02]  /*ab60*/  FFMA.FTZ R137, R184, c[0x0][0x23c], -R135.reuse ;  /* 0x00008f00b8897a23 */ /* 0x102fe40000010887 */
[----:B---3--:R-:W-:Y:S02]  /*ab70*/  FADD.FTZ R0, R188, R0 ;  /* 0x00000000bc007221 */ /* 0x008fe40000010000 */
[C---:B------:R-:W-:Y:S01]  /*ab80*/  HMMA.16816.F32.BF16 R80, R140.reuse, R170, R80 ;  /* 0x000000aa8c50723c */ /* 0x040fe20000041850 */
[----:B------:R-:W-:Y:S01]  /*ab90*/  LDSM.16.MT88.4 R168, [R207+0x19800] ;  /* 0x01980000cfa8783b */ /* 0x000fe20000004200 */
[----:B------:R1:W3:Y:S06]  /*aba0*/  MUFU.EX2 R187, R137 ;  /* 0x0000008900bb7308 */ /* 0x0002ec0000000800 */
[C---:B------:R-:W-:Y:S08]  /*abb0*/  HMMA.16816.F32.BF16 R84, R140.reuse, R144, R84 ;  /* 0x000000908c54723c */ /* 0x040ff00000041854 */
[C---:B------:R-:W-:Y:S01]  /*abc0*/  HMMA.16816.F32.BF16 R88, R140.reuse, R146, R88 ;  /* 0x000000928c58723c */ /* 0x040fe20000041858 */
[----:B------:R-:W5:Y:S07]  /*abd0*/  LDSM.16.MT88.4 R144, [R208+0x1e800] ;  /* 0x01e80000d090783b */ /* 0x000f6e0000004200 */
[C---:B--2---:R-:W-:Y:S04]  /*abe0*/  HMMA.16816.F32.BF16 R92, R140.reuse, R148, R92 ;  /* 0x000000948c5c723c */ /* 0x044fe8000004185c */
[--C-:B-1----:R-:W-:Y:S02]  /*abf0*/  FFMA.FTZ R137, R185, c[0x0][0x23c], -R135.reuse ;  /* 0x00008f00b9897a23 */ /* 0x102fe40000010887 */
[----:B---3--:R-:W-:Y:S02]  /*ac00*/  FADD.FTZ R0, R187, R0 ;  /* 0x00000000bb007221 */ /* 0x008fe40000010000 */
[C---:B------:R-:W-:Y:S01]  /*ac10*/  HMMA.16816.F32.BF16 R96, R140.reuse, R150, R96 ;  /* 0x000000968c60723c */ /* 0x040fe20000041860 */
[----:B------:R-:W1:Y:S01]  /*ac20*/  LDSM.16.MT88.4 R148, [R207+0x1e800] ;  /* 0x01e80000cf94783b */ /* 0x000e620000004200 */
[----:B------:R2:W3:Y:S06]  /*ac30*/  MUFU.EX2 R186, R137 ;  /* 0x0000008900ba7308 */ /* 0x0004ec0000000800 */
[C---:B----4-:R-:W-:Y:S08]  /*ac40*/  HMMA.16816.F32.BF16 R100, R140.reuse, R152, R100 ;  /* 0x000000988c64723c */ /* 0x050ff00000041864 */
[C---:B------:R-:W-:Y:S01]  /*ac50*/  HMMA.16816.F32.BF16 R104, R140.reuse, R154, R104 ;  /* 0x0000009a8c68723c */ /* 0x040fe20000041868 */
[----:B------:R-:W4:Y:S07]  /*ac60*/  LDSM.16.MT88.4 R152, [R205+0x19000] ;  /* 0x01900000cd98783b */ /* 0x000f2e0000004200 */
[C---:B-----5:R-:W-:Y:S04]  /*ac70*/  HMMA.16816.F32.BF16 R108, R140.reuse, R156, R108 ;  /* 0x0000009c8c6c723c */ /* 0x060fe8000004186c */
[----:B--2---:R-:W-:Y:S02]  /*ac80*/  FFMA.FTZ R137, R202, c[0x0][0x23c], -R134 ;  /* 0x00008f00ca897a23 */ /* 0x004fe40000010886 */
[----:B---3--:R-:W-:Y:S02]  /*ac90*/  FADD.FTZ R0, R186, R0 ;  /* 0x00000000ba007221 */ /* 0x008fe40000010000 */
[C---:B------:R-:W-:Y:S01]  /*aca0*/  HMMA.16816.F32.BF16 R112, R140.reuse, R158, R112 ;  /* 0x0000009e8c70723c */ /* 0x040fe20000041870 */
[----:B------:R-:W2:Y:S01]  /*acb0*/  LDSM.16.MT88.4 R156, [R208+0x19000] ;  /* 0x01900000d09c783b */ /* 0x000ea20000004200 */
[----:B------:R3:W-:Y:S06]  /*acc0*/  MUFU.EX2 R185, R137 ;  /* 0x0000008900b97308 */ /* 0x0007ec0000000800 */
[C---:B------:R-:W-:Y:S08]  /*acd0*/  HMMA.16816.F32.BF16 R116, R140.reuse, R144, R116 ;  /* 0x000000908c74723c */ /* 0x040ff00000041874 */
[C---:B------:R-:W-:Y:S01]  /*ace0*/  HMMA.16816.F32.BF16 R120, R140.reuse, R146, R120 ;  /* 0x000000928c78723c */ /* 0x040fe20000041878 */
[----:B------:R-:W5:Y:S07]  /*acf0*/  LDSM.16.MT88.4 R144, [R207+0x19000] ;  /* 0x01900000cf90783b */ /* 0x000f6e0000004200 */
[C---:B-1----:R-:W-:Y:S04]  /*ad00*/  HMMA.16816.F32.BF16 R124, R140.reuse, R148, R124 ;  /* 0x000000948c7c723c */ /* 0x042fe8000004187c */
[--C-:B---3--:R-:W-:Y:S04]  /*ad10*/  FFMA.FTZ R137, R233, c[0x0][0x23c], -R134.reuse ;  /* 0x00008f00e9897a23 */ /* 0x108fe80000010886 */
[----:B------:R-:W-:Y:S01]  /*ad20*/  HMMA.16816.F32.BF16 R128, R140, R150, R128 ;  /* 0x000000968c80723c */ /* 0x000fe20000041880 */
[----:B------:R-:W1:Y:S01]  /*ad30*/  LDSM.16.MT88.4 R148, [R205+0x1b000] ;  /* 0x01b00000cd94783b */ /* 0x000e620000004200 */
[----:B------:R3:W-:Y:S05]  /*ad40*/  MUFU.EX2 R184, R137 ;  /* 0x0000008900b87308 */ /* 0x0007ea0000000800 */
[----:B------:R-:W-:Y:S02]  /*ad50*/  F2FP.BF16.PACK_AB R140, R192, R193 ;  /* 0x000000c1c08c723e */ /* 0x000fe400000010ff */
[----:B------:R-:W-:Y:S03]  /*ad60*/  F2FP.BF16.PACK_AB R142, R190, R191 ;  /* 0x000000bfbe8e723e */ /* 0x000fe600000010ff */
[----:B------:R-:W-:Y:S02]  /*ad70*/  F2FP.BF16.PACK_AB R141, R188, R189 ;  /* 0x000000bdbc8d723e */ /* 0x000fe400000010ff */
[----:B------:R-:W-:Y:S07]  /*ad80*/  F2FP.BF16.PACK_AB R143, R186, R187 ;  /* 0x000000bbba8f723e */ /* 0x000fee00000010ff */
[C---:B----4-:R-:W-:Y:S03]  /*ad90*/  HMMA.16816.F32.BF16 R4, R140.reuse, R152, R4 ;  /* 0x000000988c04723c */ /* 0x050fe60000041804 */
[--C-:B---3--:R-:W-:Y:S02]  /*ada0*/  FFMA.FTZ R137, R232, c[0x0][0x23c], -R134.reuse ;  /* 0x00008f00e8897a23 */ /* 0x108fe40000010886 */
[----:B------:R-:W-:Y:S03]  /*adb0*/  FFMA.FTZ R134, R203, c[0x0][0x23c], -R134 ;  /* 0x00008f00cb867a23 */ /* 0x000fe60000010886 */
[C---:B------:R-:W-:Y:S01]  /*adc0*/  HMMA.16816.F32.BF16 R8, R140.reuse, R154, R8 ;  /* 0x0000009a8c08723c */ /* 0x040fe20000041808 */
[----:B------:R-:W3:Y:S01]  /*add0*/  LDSM.16.MT88.4 R152, [R206+0x1b000] ;  /* 0x01b00000ce98783b */ /* 0x000ee20000004200 */
[----:B------:R-:W-:Y:S06]  /*ade0*/  MUFU.EX2 R183, R137 ;  /* 0x0000008900b77308 */ /* 0x000fec0000000800 */
[C---:B------:R-:W-:Y:S04]  /*adf0*/  HMMA.16816.F32.BF16 R12, R140.reuse, R160, R12 ;  /* 0x000000a08c0c723c */ /* 0x040fe8000004180c */
[----:B------:R-:W4:Y:S04]  /*ae00*/  MUFU.EX2 R182, R134 ;  /* 0x0000008600b67308 */ /* 0x000f280000000800 */
[C---:B------:R-:W-:Y:S01]  /*ae10*/  HMMA.16816.F32.BF16 R16, R140.reuse, R162, R16 ;  /* 0x000000a28c10723c */ /* 0x040fe20000041810 */
[----:B------:R-:W3:Y:S07]  /*ae20*/  LDSM.16.MT88.4 R160, [R207+0x1b000] ;  /* 0x01b00000cfa0783b */ /* 0x000eee0000004200 */
[C---:B--2---:R-:W-:Y:S08]  /*ae30*/  HMMA.16816.F32.BF16 R20, R140.reuse, R156, R20 ;  /* 0x0000009c8c14723c */ /* 0x044ff00000041814 */
[C---:B------:R-:W-:Y:S01]  /*ae40*/  HMMA.16816.F32.BF16 R24, R140.reuse, R158, R24 ;  /* 0x0000009e8c18723c */ /* 0x040fe20000041818 */
[----:B------:R-:W2:Y:S03]  /*ae50*/  LDSM.16.MT88.4 R156, [R205+0x1d000] ;  /* 0x01d00000cd9c783b */ /* 0x000ea60000004200 */
[----:B----4-:R-:W-:Y:S01]  /*ae60*/  F2FP.BF16.PACK_AB R138, R182, R183 ;  /* 0x000000b7b68a723e */ /* 0x010fe200000010ff */
[--C-:B------:R-:W-:Y:S03]  /*ae70*/  FFMA.FTZ R134, R234, c[0x0][0x23c], -R135.reuse ;  /* 0x00008f00ea867a23 */ /* 0x100fe60000010887 */
[C---:B-----5:R-:W-:Y:S01]  /*ae80*/  HMMA.16816.F32.BF16 R28, R140.reuse, R144, R28 ;  /* 0x000000908c1c723c */ /* 0x060fe2000004181c */
[----:B------:R4:W5:Y:S07]  /*ae90*/  MUFU.EX2 R181, R134 ;  /* 0x0000008600b57308 */ /* 0x00096e0000000800 */
[C---:B------:R-:W-:Y:S01]  /*aea0*/  HMMA.16816.F32.BF16 R32, R140.reuse, R146, R32 ;  /* 0x000000928c20723c */ /* 0x040fe20000041820 */
[----:B------:R-:W2:Y:S07]  /*aeb0*/  LDSM.16.MT88.4 R144, [R206+0x1d000] ;  /* 0x01d00000ce90783b */ /* 0x000eae0000004200 */
[C---:B-1----:R-:W-:Y:S08]  /*aec0*/  HMMA.16816.F32.BF16 R36, R140.reuse, R148, R36 ;  /* 0x000000948c24723c */ /* 0x042ff00000041824 */
[C---:B------:R-:W-:Y:S01]  /*aed0*/  HMMA.16816.F32.BF16 R40, R140.reuse, R150, R40 ;  /* 0x000000968c28723c */ /* 0x040fe20000041828 */
[----:B------:R-:W1:Y:S03]  /*aee0*/  LDSM.16.MT88.4 R148, [R208+0x1d000] ;  /* 0x01d00000d094783b */ /* 0x000e660000004200 */
[--C-:B----4-:R-:W-:Y:S02]  /*aef0*/  FFMA.FTZ R134, R235, c[0x0][0x23c], -R135.reuse ;  /* 0x00008f00eb867a23 */ /* 0x110fe40000010887 */
[----:B------:R-:W-:Y:S02]  /*af00*/  FFMA.FTZ R135, R2, c[0x0][0x23c], -R135 ;  /* 0x00008f0002877a23 */ /* 0x000fe40000010887 */
[C---:B---3--:R-:W-:Y:S01]  /*af10*/  HMMA.16816.F32.BF16 R44, R140.reuse, R152, R44 ;  /* 0x000000988c2c723c */ /* 0x048fe2000004182c */
[----:B------:R-:W3:Y:S03]  /*af20*/  MUFU.EX2 R180, R134 ;  /* 0x0000008600b47308 */ /* 0x000ee60000000800 */
[----:B------:R-:W-:Y:S02]  /*af30*/  FADD.FTZ R2, R242, R3 ;  /* 0x00000003f2027221 */ /* 0x000fe40000010000 */
[----:B-----5:R-:W-:Y:S02]  /*af40*/  FADD.FTZ R0, R181, R0 ;  /* 0x00000000b5007221 */ /* 0x020fe40000010000 */
[C---:B------:R-:W-:Y:S01]  /*af50*/  HMMA.16816.F32.BF16 R48, R140.reuse, R154, R48 ;  /* 0x0000009a8c30723c */ /* 0x040fe20000041830 */
[----:B------:R-:W4:Y:S02]  /*af60*/  LDSM.16.MT88.4 R152, [R207+0x1d000] ;  /* 0x01d00000cf98783b */ /* 0x000f240000004200 */
[----:B------:R5:W1:Y:S01]  /*af70*/  MUFU.EX2 R134, R136 ;  /* 0x0000008800867308 */ /* 0x000a620000000800 */
[----:B------:R-:W-:Y:S04]  /*af80*/  FADD.FTZ R2, R241, R2 ;  /* 0x00000002f1027221 */ /* 0x000fe80000010000 */
[C---:B------:R-:W-:Y:S04]  /*af90*/  HMMA.16816.F32.BF16 R52, R140.reuse, R164, R52 ;  /* 0x000000a48c34723c */ /* 0x040fe80000041834 */
[----:B------:R-:W-:Y:S01]  /*afa0*/  FADD.FTZ R2, R240, R2 ;  /* 0x00000002f0027221 */ /* 0x000fe20000010000 */
[----:B------:R-:W2:Y:S03]  /*afb0*/  MUFU.EX2 R135, R135 ;  /* 0x0000008700877308 */ /* 0x000ea60000000800 */
[C---:B------:R-:W-:Y:S01]  /*afc0*/  HMMA.16816.F32.BF16 R56, R140.reuse, R166, R56 ;  /* 0x000000a68c38723c */ /* 0x040fe20000041838 */
[----:B------:R-:W-:Y:S03]  /*afd0*/  LDSM.16.MT88.4 R164, [R208+0x19800] ;  /* 0x01980000d0a4783b */ /* 0x000fe60000004200 */
[C---:B---3--:R-:W-:Y:S01]  /*afe0*/  F2FP.BF16.PACK_AB R137, R180.reuse, R181 ;  /* 0x000000b5b489723e */ /* 0x048fe200000010ff */
[----:B------:R-:W-:Y:S02]  /*aff0*/  FADD.FTZ R2, R201, R2 ;  /* 0x00000002c9027221 */ /* 0x000fe40000010000 */
[----:B------:R-:W-:Y:S01]  /*b000*/  FADD.FTZ R0, R180, R0 ;  /* 0x00000000b4007221 */ /* 0x000fe20000010000 */
[C---:B------:R-:W-:Y:S04]  /*b010*/  HMMA.16816.F32.BF16 R60, R140.reuse, R160, R60 ;  /* 0x000000a08c3c723c */ /* 0x040fe8000004183c */
[----:B-----5:R-:W-:Y:S01]  /*b020*/  F2FP.BF16.PACK_AB R136, R184, R185 ;  /* 0x000000b9b888723e */ /* 0x020fe200000010ff */
[----:B------:R-:W-:Y:S02]  /*b030*/  FADD.FTZ R2, R200, R2 ;  /* 0x00000002c8027221 */ /* 0x000fe40000010000 */
[----:B-1----:R-:W-:Y:S01]  /*b040*/  FADD.FTZ R0, R134, R0 ;  /* 0x0000000086007221 */ /* 0x002fe20000010000 */
[C---:B------:R-:W-:Y:S01]  /*b050*/  HMMA.16816.F32.BF16 R64, R140.reuse, R162, R64 ;  /* 0x000000a28c40723c */ /* 0x040fe20000041840 */
[----:B------:R-:W-:Y:S03]  /*b060*/  LDSM.16.MT88.4 R160, [R206+0x19800] ;  /* 0x01980000cea0783b */ /* 0x000fe60000004200 */
[----:B------:R-:W-:Y:S01]  /*b070*/  FADD.FTZ R2, R199, R2 ;  /* 0x00000002c7027221 */ /* 0x000fe20000010000 */
[C---:B--2---:R-:W-:Y:S01]  /*b080*/  F2FP.BF16.PACK_AB R139, R135.reuse, R134 ;  /* 0x00000086878b723e */ /* 0x044fe200000010ff */
[----:B------:R-:W-:Y:S01]  /*b090*/  FADD.FTZ R249, R135, R0 ;  /* 0x0000000087f97221 */ /* 0x000fe20000010000 */
[----:B------:R-:W-:Y:S01]  /*b0a0*/  MOV R134, R133 ;  /* 0x0000008500867202 */ /* 0x000fe20000000f00 */
[C---:B------:R-:W-:Y:S04]  /*b0b0*/  HMMA.16816.F32.BF16 R68, R140.reuse, R156, R68 ;  /* 0x0000009c8c44723c */ /* 0x040fe80000041844 */
[----:B------:R-:W-:Y:S01]  /*b0c0*/  FADD.FTZ R2, R198, R2 ;  /* 0x00000002c6027221 */ /* 0x000fe20000010000 */
[----:B------:R-:W-:Y:S03]  /*b0d0*/  MOV R135, R132 ;  /* 0x0000008400877202 */ /* 0x000fe60000000f00 */
        /* <DEDUP_REMOVED lines=13> */
[C---:B----4-:R-:W-:Y:S04]  /*b1b0*/  HMMA.16816.F32.BF16 R92, R140.reuse, R152, R92 ;  /* 0x000000988c5c723c */ /* 0x050fe8000004185c */
[----:B------:R-:W-:Y:S04]  /*b1c0*/  FADD.FTZ R2, R184, R2 ;  /* 0x00000002b8027221 */ /* 0x000fe80000010000 */
[C---:B------:R-:W-:Y:S01]  /*b1d0*/  HMMA.16816.F32.BF16 R96, R140.reuse, R154, R96 ;  /* 0x0000009a8c60723c */ /* 0x040fe20000041860 */
[----:B------:R-:W4:Y:S03]  /*b1e0*/  LDSM.16.MT88.4 R152, [R207+0x1f000] ;  /* 0x01f00000cf98783b */ /* 0x000f260000004200 */
[----:B------:R-:W-:Y:S04]  /*b1f0*/  FADD.FTZ R2, R183, R2 ;  /* 0x00000002b7027221 */ /* 0x000fe80000010000 */
[C---:B-1----:R-:W-:Y:S04]  /*b200*/  HMMA.16816.F32.BF16 R100, R140.reuse, R156, R100 ;  /* 0x0000009c8c64723c */ /* 0x042fe80000041864 */
[----:B------:R-:W-:Y:S04]  /*b210*/  FADD.FTZ R248, R182, R2 ;  /* 0x00000002b6f87221 */ /* 0x000fe80000010000 */
[C---:B------:R-:W-:Y:S01]  /*b220*/  HMMA.16816.F32.BF16 R104, R140.reuse, R158, R104 ;  /* 0x0000009e8c68723c */ /* 0x040fe20000041868 */
[----:B------:R-:W1:Y:S07]  /*b230*/  LDSM.16.MT88.4 R156, [R205+0x19800] ;  /* 0x01980000cd9c783b */ /* 0x000e6e0000004200 */
[C---:B--2---:R-:W-:Y:S08]  /*b240*/  HMMA.16816.F32.BF16 R108, R140.reuse, R144, R108 ;  /* 0x000000908c6c723c */ /* 0x044ff0000004186c */
[C---:B------:R-:W-:Y:S08]  /*b250*/  HMMA.16816.F32.BF16 R112, R140.reuse, R146, R112 ;  /* 0x000000928c70723c */ /* 0x040ff00000041870 */
[C---:B---3--:R-:W-:Y:S08]  /*b260*/  HMMA.16816.F32.BF16 R116, R140.reuse, R148, R116 ;  /* 0x000000948c74723c */ /* 0x048ff00000041874 */
[C---:B------:R-:W-:Y:S08]  /*b270*/  HMMA.16816.F32.BF16 R120, R140.reuse, R150, R120 ;  /* 0x000000968c78723c */ /* 0x040ff00000041878 */
[C---:B----4-:R-:W-:Y:S08]  /*b280*/  HMMA.16816.F32.BF16 R124, R140.reuse, R152, R124 ;  /* 0x000000988c7c723c */ /* 0x050ff0000004187c */
[----:B------:R-:W-:Y:S08]  /*b290*/  HMMA.16816.F32.BF16 R128, R140, R154, R128 ;  /* 0x0000009a8c80723c */ /* 0x000ff00000041880 */
[C---:B-1----:R-:W-:Y:S01]  /*b2a0*/  HMMA.16816.F32.BF16 R140, R136.reuse, R156, R4 ;  /* 0x0000009c888c723c */ /* 0x042fe20000041804 */
[----:B------:R-:W1:Y:S07]  /*b2b0*/  LDSM.16.MT88.4 R4, [R208+0x1b800] ;  /* 0x01b80000d004783b */ /* 0x000e6e0000004200 */
[C---:B------:R-:W-:Y:S01]  /*b2c0*/  HMMA.16816.F32.BF16 R144, R136.reuse, R158, R8 ;  /* 0x0000009e8890723c */ /* 0x040fe20000041808 */
[----:B------:R-:W2:Y:S07]  /*b2d0*/  LDSM.16.MT88.4 R8, [R207+0x1b800] ;  /* 0x01b80000cf08783b */ /* 0x000eae0000004200 */
[C---:B------:R-:W-:Y:S01]  /*b2e0*/  HMMA.16816.F32.BF16 R148, R136.reuse, R160, R12 ;  /* 0x000000a08894723c */ /* 0x040fe2000004180c */
[----:B------:R-:W3:Y:S07]  /*b2f0*/  LDSM.16.MT88.4 R12, [R205+0x1d800] ;  /* 0x01d80000cd0c783b */ /* 0x000eee0000004200 */
[C---:B------:R-:W-:Y:S01]  /*b300*/  HMMA.16816.F32.BF16 R152, R136.reuse, R162, R16 ;  /* 0x000000a28898723c */ /* 0x040fe20000041810 */
[----:B------:R-:W4:Y:S07]  /*b310*/  LDSM.16.MT88.4 R16, [R206+0x1d800] ;  /* 0x01d80000ce10783b */ /* 0x000f2e0000004200 */
[C---:B------:R-:W-:Y:S01]  /*b320*/  HMMA.16816.F32.BF16 R156, R136.reuse, R164, R20 ;  /* 0x000000a4889c723c */ /* 0x040fe20000041814 */
[----:B------:R-:W5:Y:S07]  /*b330*/  LDSM.16.MT88.4 R20, [R208+0x1d800] ;  /* 0x01d80000d014783b */ /* 0x000f6e0000004200 */
[C---:B------:R-:W-:Y:S01]  /*b340*/  HMMA.16816.F32.BF16 R160, R136.reuse, R166, R24 ;  /* 0x000000a688a0723c */ /* 0x040fe20000041818 */
[----:B------:R-:W1:Y:S07]  /*b350*/  LDSM.16.MT88.4 R24, [R207+0x1d800] ;  /* 0x01d80000cf18783b */ /* 0x000e6e0000004200 */
[C---:B------:R-:W-:Y:S01]  /*b360*/  HMMA.16816.F32.BF16 R164, R136.reuse, R168, R28 ;  /* 0x000000a888a4723c */ /* 0x040fe2000004181c */
[----:B------:R-:W1:Y:S07]  /*b370*/  LDSM.16.MT88.4 R28, [R205+0x1f800] ;  /* 0x01f80000cd1c783b */ /* 0x000e6e0000004200 */
[C---:B------:R-:W-:Y:S08]  /*b380*/  HMMA.16816.F32.BF16 R168, R136.reuse, R170, R32 ;  /* 0x000000aa88a8723c */ /* 0x040ff00000041820 */
        /* <DEDUP_REMOVED lines=28> */
.L_x_1654:
        /* <DEDUP_REMOVED lines=68> */
[C---:B------:R-:W-:Y:S01]  /*b990*/  FMUL.FTZ R11, R0.reuse, R153 ;  /* 0x00000099000b7220 */ /* 0x040fe20000410000 */
[----:B------:R-:W-:Y:S01]  /*b9a0*/  F2FP.BF16.PACK_AB R7, R7, R174 ;  /* 0x000000ae0707723e */ /* 0x000fe200000010ff */
[C---:B------:R-:W-:Y:S01]  /*b9b0*/  FMUL.FTZ R172, R0.reuse, R156 ;  /* 0x0000009c00ac7220 */ /* 0x040fe20000410000 */
[----:B------:R-:W-:Y:S01]  /*b9c0*/  USHF.R.S32.HI UR6, URZ, 0x1f, UR12 ;  /* 0x0000001f3f067899 */ /* 0x000fe2000801140c */
[C---:B------:R-:W-:Y:S01]  /*b9d0*/  FMUL.FTZ R176, R0.reuse, R140 ;  /* 0x0000008c00b07220 */ /* 0x040fe20000410000 */
[----:B------:R-:W-:Y:S01]  /*b9e0*/  F2FP.BF16.PACK_AB R11, R11, R173 ;  /* 0x000000ad0b0b723e */ /* 0x000fe200000010ff */
[C---:B------:R-:W-:Y:S01]  /*b9f0*/  FMUL.FTZ R5, R0.reuse, R141 ;  /* 0x0000008d00057220 */ /* 0x040fe20000410000 */
[----:B------:R-:W-:Y:S01]  /*ba00*/  UIADD3 UR5, UP2, UP1, UR5, UR26, UR12 ;  /* 0x0000001a05057290 */ /* 0x000fe2000f95e00c */
[----:B------:R-:W-:-:S02]  /*ba10*/  FMUL.FTZ R175, R0, R144 ;  /* 0x0000009000af7220 */ /* 0x000fc40000410000 */
[C---:B------:R-:W-:Y:S01]  /*ba20*/  FMUL.FTZ R6, R0.reuse, R145 ;  /* 0x0000009100067220 */ /* 0x040fe20000410000 */
[----:B------:R-:W-:Y:S01]  /*ba30*/  F2FP.BF16.PACK_AB R5, R5, R176 ;  /* 0x000000b00505723e */ /* 0x000fe200000010ff */
[C---:B------:R-:W-:Y:S01]  /*ba40*/  FMUL.FTZ R156, R0.reuse, R36 ;  /* 0x00000024009c7220 */ /* 0x040fe20000410000 */
[----:B------:R-:W-:Y:S01]  /*ba50*/  UIADD3.X UR4, UR4, UR27, UR6, UP2, UP1 ;  /* 0x0000001b04047290 */ /* 0x000fe200097e2406 */
[----:B------:R-:W-:Y:S01]  /*ba60*/  FMUL.FTZ R153, R0, R40 ;  /* 0x0000002800997220 */ /* 0x000fe20000410000 */
[----:B------:R-:W-:Y:S01]  /*ba70*/  F2FP.BF16.PACK_AB R6, R6, R175 ;  /* 0x000000af0606723e */ /* 0x000fe200000010ff */
[C---:B------:R-:W-:Y:S02]  /*ba80*/  FMUL.FTZ R152, R0.reuse, R44 ;  /* 0x0000002c00987220 */ /* 0x040fe40000410000 */
[C---:B------:R-:W-:Y:S02]  /*ba90*/  FMUL.FTZ R149, R0.reuse, R48 ;  /* 0x0000003000957220 */ /* 0x040fe40000410000 */
        /* <DEDUP_REMOVED lines=19> */
[----:B------:R-:W-:Y:S01]  /*bbd0*/  FMUL.FTZ R22, R0, R61 ;  /* 0x0000003d00167220 */ /* 0x000fe20000410000 */
[----:B------:R-:W-:Y:S01]  /*bbe0*/  F2FP.BF16.PACK_AB R52, R52, R145 ;  /* 0x000000913434723e */ /* 0x000fe200000010ff */
[C---:B------:R-:W-:Y:S01]  /*bbf0*/  FMUL.FTZ R141, R0.reuse, R64 ;  /* 0x00000040008d7220 */ /* 0x040fe20000410000 */
        /* <DEDUP_REMOVED lines=44> */
[----:B------:R-:W-:Y:S01]  /*bec0*/  SHF.R.S32.HI R0, RZ, 0x1f, R4 ;  /* 0x0000001fff007819 */ /* 0x000fe20000011404 */
[C---:B--2---:R-:W-:Y:S02]  /*bed0*/  FMUL.FTZ R21, R2.reuse, R39 ;  /* 0x0000002702157220 */ /* 0x044fe40000410000 */
        /* <DEDUP_REMOVED lines=55> */
[----:B------:R-:W-:Y:S01]  /*c250*/  SHF.R.S32.HI R9, RZ, 0x5, R177 ;  /* 0x00000005ff097819 */ /* 0x000fe200000114b1 */
        /* <DEDUP_REMOVED lines=139> */
[----:B------:R1:W-:Y:S01]  /*cb10*/  STS [R8+0xc400], R19 ;  /* 0x00c4001308007388 */ /* 0x0003e20000000800 */
[----:B--2---:R-:W2:Y:S01]  /*cb20*/  @P4 MUFU.LG2 R4, R134 ;  /* 0x0000008600044308 */ /* 0x004ea20000000c00 */
[----:B------:R-:W-:Y:S02]  /*cb30*/  LOP3.LUT R2, R2, 0xffffff8, RZ, 0xc0, !PT ;  /* 0x0ffffff802027812 */ /* 0x000fe400078ec0ff */
[----:B------:R-:W-:Y:S02]  /*cb40*/  STS [R6+0xc000], R18 ;  /* 0x00c0001206007388 */ /* 0x000fe40000000800 */
[----:B------:R-:W-:Y:S02]  /*cb50*/  IADD3 R2, R9, -R2, RZ ;  /* 0x8000000209027210 */ /* 0x000fe40007ffe0ff */
[----:B------:R-:W-:Y:S01]  /*cb60*/  STS [R6+0xc400], R17 ;  /* 0x00c4001106007388 */ /* 0x000fe20000000800 */
[----:B---3--:R-:W3:Y:S03]  /*cb70*/  @P3 MUFU.LG2 R3, R135 ;  /* 0x0000008700033308 */ /* 0x008ee60000000c00 */
[----:B------:R-:W-:Y:S04]  /*cb80*/  STS [R5+0xc000], R15 ;  /* 0x00c0000f05007388 */ /* 0x000fe80000000800 */
[----:B------:R1:W-:Y:S01]  /*cb90*/  STS [R5+0xc400], R14 ;  /* 0x00c4000e05007388 */ /* 0x0003e20000000800 */
[----:B--2---:R-:W-:Y:S01]  /*cba0*/  @P4 FMUL.FTZ R4, R4, 0.69314718246459960938 ;  /* 0x3f31721804044820 */ /* 0x004fe20000410000 */
[----:B----4-:R-:W-:-:S02]  /*cbb0*/  MOV R7, 0x7f800000 ;  /* 0x7f80000000077802 */ /* 0x010fc40000000f00 */
[----:B------:R-:W-:Y:S01]  /*cbc0*/  BAR.SYNC.DEFER_BLOCKING 0x0 ;  /* 0x0000000000007b1d */ /* 0x000fe20000010000 */
[----:B------:R-:W-:Y:S02]  /*cbd0*/  @P4 FFMA.FTZ R7, R133, c[0x0][0x238], R4 ;  /* 0x00008e0085074a23 */ /* 0x000fe40000010004 */
[----:B---3--:R-:W-:-:S03]  /*cbe0*/  @P3 FMUL.FTZ R3, R3, 0.69314718246459960938 ;  /* 0x3f31721803033820 */ /* 0x008fc60000410000 */
[----:B------:R-:W2:Y:S01]  /*cbf0*/  S2R R10, SR_TID.X ;  /* 0x00000000000a7919 */ /* 0x000ea20000002100 */
[----:B-1----:R-:W-:Y:S01]  /*cc00*/  MOV R8, 0x7f800000 ;  /* 0x7f80000000087802 */ /* 0x002fe20000000f00 */
[----:B------:R-:W-:Y:S02]  /*cc10*/  @P3 FFMA.FTZ R8, R132, c[0x0][0x238], R3 ;  /* 0x00008e0084083a23 */ /* 0x000fe40000010003 */
[----:B------:R1:W3:Y:S04]  /*cc20*/  LDS.128 R28, [R231] ;  /* 0x00000000e71c7984 */ /* 0x0002e80000000c00 */
[----:B------:R1:W4:Y:S01]  /*cc30*/  LDS.128 R44, [R231+0x1000] ;  /* 0x00100000e72c7984 */ /* 0x0003220000000c00 */
[----:B--2---:R-:W-:-:S03]  /*cc40*/  SHF.R.S32.HI R11, RZ, 0x1f, R10 ;  /* 0x0000001fff0b7819 */ /* 0x004fc6000001140a */
[----:B------:R1:W2:Y:S01]  /*cc50*/  LDS.128 R60, [R231+0x2000] ;  /* 0x00200000e73c7984 */ /* 0x0002a20000000c00 */
        /* <DEDUP_REMOVED lines=37> */
.L_x_1659:
[----:B--234-:R-:W-:Y:S05]  /*ceb0*/  BSYNC B0 ;  /* 0x0000000000007941 */ /* 0x01cfea0003800000 */
.L_x_1658:
[----:B------:R-:W2:Y:S04]  /*cec0*/  LDL.64 R82, [R1+0x18] ;  /* 0x0000180001527983 */ /* 0x000ea80000100a00 */
        /* <DEDUP_REMOVED lines=36> */
.L_x_1661:
[----:B---3--:R-:W-:Y:S05]  /*d110*/  BSYNC B0 ;  /* 0x0000000000007941 */ /* 0x008fea0003800000 */
.L_x_1660:
        /* <DEDUP_REMOVED lines=22> */
.L_x_1663:
[----:B------:R-:W-:Y:S05]  /*d280*/  BSYNC B0 ;  /* 0x0000000000007941 */ /* 0x000fea0003800000 */
.L_x_1662:
        /* <DEDUP_REMOVED lines=22> */
.L_x_1665:
[----:B------:R-:W-:Y:S05]  /*d3f0*/  BSYNC B0 ;  /* 0x0000000000007941 */ /* 0x000fea0003800000 */
.L_x_1664:
        /* <DEDUP_REMOVED lines=23> */
.L_x_1632:
        /* <DEDUP_REMOVED lines=81> */
.L_x_1667:
[----:B------:R-:W-:Y:S05]  /*da80*/  BSYNC B0 ;  /* 0x0000000000007941 */ /* 0x000fea0003800000 */
.L_x_1666:
        /* <DEDUP_REMOVED lines=22> */
.L_x_1669:
[----:B------:R-:W-:Y:S05]  /*dbf0*/  BSYNC B0 ;  /* 0x0000000000007941 */ /* 0x000fea0003800000 */
.L_x_1668:
        /* <DEDUP_REMOVED lines=22> */
.L_x_1671:
[----:B------:R-:W-:Y:S05]  /*dd60*/  BSYNC B0 ;  /* 0x0000000000007941 */ /* 0x000fea0003800000 */
.L_x_1670:
        /* <DEDUP_REMOVED lines=21> */
.L_x_1673:
[----:B------:R-:W-:Y:S05]  /*dec0*/  BSYNC B0 ;  /* 0x0000000000007941 */ /* 0x000fea0003800000 */
.L_x_1672:
        /* <DEDUP_REMOVED lines=35> */
.L_x_1674:
        /* <DEDUP_REMOVED lines=16> */
.L_x_2058:


//--------------------- .text._ZN5flash16flash_fwd_kernelI23Flash_fwd_kernel_traitsILi256ELi128ELi64ELi8ELb0ELb0EN7cutlass10bfloat16_tE19Flash_kernel_traitsILi256ELi128ELi64ELi8ES3_EELb1ELb0ELb1ELb0ELb0ELb1ELb0ELb0EEEvNS_16Flash_fwd_paramsE --------------------------
	.section	.text._ZN5flash16flash_fwd_kernelI23Flash_fwd_kernel_traitsILi256ELi128ELi64ELi8ELb0ELb0EN7cutlass10bfloat16_tE19Flash_kernel_traitsILi256ELi128ELi64ELi8ES3_EELb1ELb0ELb1ELb0ELb0ELb1ELb0ELb0EEEvNS_16Flash_fwd_paramsE,"ax",@progbits
	.sectioninfo	@"SHI_REGISTERS=255"
	.align	128
        .global         _ZN5flash16flash_fwd_kernelI23Flash_fwd_kernel_traitsILi256ELi128ELi64ELi8ELb0ELb0EN7cutlass10bfloat16_tE19Flash_kernel_traitsILi256ELi128ELi64ELi8ES3_EELb1ELb0ELb1ELb0ELb0ELb1ELb0ELb0EEEvNS_16Flash_fwd_paramsE
        .type           _ZN5flash16flash_fwd_kernelI23Flash_fwd_kernel_traitsILi256ELi128ELi64ELi8ELb0ELb0EN7cutlass10bfloat16_tE19Flash_kernel_traitsILi256ELi128ELi64ELi8ES3_EELb1ELb0ELb1ELb0ELb0ELb1ELb0ELb0EEEvNS_16Flash_fwd_paramsE,@function
        .size           _ZN5flash16flash_fwd_kernelI23Flash_fwd_kernel_traitsILi256ELi128ELi64ELi8ELb0ELb0EN7cutlass10bfloat16_tE19Flash_kernel_traitsILi256ELi128ELi64ELi8ES3_EELb1ELb0ELb1ELb0ELb0ELb1ELb0ELb0EEEvNS_16Flash_fwd_paramsE,(.L_x_2059 - _ZN5flash16flash_fwd_kernelI23Flash_fwd_kernel_traitsILi256ELi128ELi64ELi8ELb0ELb0EN7cutlass10bfloat16_tE19Flash_kernel_traitsILi256ELi128ELi64ELi8ES3_EELb1ELb0ELb1ELb0ELb0ELb1ELb0ELb0EEEvNS_16Flash_fwd_paramsE)
        .other          _ZN5flash16flash_fwd_kernelI23Flash_fwd_kernel_traitsILi256ELi128ELi64ELi8ELb0ELb0EN7cutlass10bfloat16_tE19Flash_kernel_traitsILi256ELi128ELi64ELi8ES3_EELb1ELb0ELb1ELb0ELb0ELb1ELb0ELb0EEEvNS_16Flash_fwd_paramsE,@"STO_CUDA_ENTRY STV_DEFAULT"
_ZN5flash16flash_fwd_kernelI23Flash_fwd_kernel_traitsILi256ELi128ELi64ELi8ELb0ELb0EN7cutlass10bfloat16_tE19Flash_kernel_traitsILi256ELi128ELi64ELi8ES3_EELb1ELb0ELb1ELb0ELb0ELb1ELb0ELb0EEEvNS_16Flash_fwd_paramsE:
.text._ZN5flash16flash_fwd_kernelI23Flash_fwd_kernel_traitsILi256ELi128ELi64ELi8ELb0ELb0EN7cutlass10bfloat16_tE19Flash_kernel_traitsILi256ELi128ELi64ELi8ES3_EELb1ELb0ELb1ELb0ELb0ELb1ELb0ELb0EEEvNS_16Flash_fwd_paramsE:
        /* <DEDUP_REMOVED lines=94> */
.L_x_1675:
[----:B------:R-:W-:Y:S02]  /*05e0*/  ULDC UR6, c[0x0][0x218] ;  /* 0x0000860000067ab9 */ /* 0x000fe40000000800 */
.L_x_1676:
        /* <DEDUP_REMOVED lines=50> */
[----:B------:R-:W-:Y:S01]  /*0910*/  ULDC.64 UR6, c[0x0][0x1e8] ;  /* 0x00007a0000067ab9 */ /* 0x000fe20000000a00 */
[----:B------:R-:W2:Y:S01]  /*0920*/  S2R R4, SR_CTAID.X ;  /* 0x0000000000047919 */ /* 0x000ea20000002500 */
[----:B------:R-:W-:Y:S01]  /*0930*/  UISETP.NE.AND UP3, UPT, UR14, URZ, UPT ;  /* 0x0000003f0e00728c */ /* 0x000fe2000bf65270 */
[----:B------:R-:W-:Y:S01]  /*0940*/  SHF.R.S32.HI R6, RZ, 0x3, R6 ;  /* 0x00000003ff067819 */ /* 0x000fe20000011406 */
[----:B------:R-:W-:Y:S01]  /*0950*/  USHF.R.S32.HI UR16, URZ, 0x1f, UR10 ;  /* 0x0000001f3f107899 */ /* 0x000fe2000801140a */
[----:B------:R-:W-:Y:S01]  /*0960*/  IMAD.IADD R0, R104, 0x1, -R0 ;  /* 0x0000000168007824 */ /* 0x000fe200078e0a00 */
[----:B------:R-:W-:Y:S01]  /*0970*/  @!UP0 USHF.R.S32.HI UR15, URZ, 0x1f, UR11 ;  /* 0x0000001f3f0f8899 */ /* 0x000fe2000801140b */
[----:B------:R-:W-:Y:S01]  /*0980*/  SHF.R.S32.HI R7, RZ, 0x1f, R6 ;  /* 0x0000001fff077819 */ /* 0x000fe20000011406 */
[----:B------:R-:W-:Y:S01]  /*0990*/  @!UP0 UIMAD.WIDE.U32 UR18, UR11, UR4, URZ ;  /* 0x000000040b1282a5 */ /* 0x000fe2000f8e003f */
[----:B------:R-:W-:Y:S01]  /*09a0*/  IMAD.SHL.U32 R0, R0, 0x8, RZ ;  /* 0x0000000800007824 */ /* 0x000fe200078e00ff */
[----:B------:R-:W-:Y:S01]  /*09b0*/  @!UP0 UIMAD UR15, UR15, UR4, URZ ;  /* 0x000000040f0f82a4 */ /* 0x000fe2000f8e023f */
[----:B------:R-:W-:Y:S01]  /*09c0*/  BSSY B0, `(.L_x_1678) ;  /* 0x0000039000007945 */ /* 0x000fe20003800000 */
[----:B------:R-:W-:-:S02]  /*09d0*/  @UP0 UIMAD.WIDE.U32 UR12, UR22, UR6, URZ ;  /* 0x00000006160c02a5 */ /* 0x000fc4000f8e003f */
[----:B------:R-:W-:Y:S02]  /*09e0*/  ULDC.U8 UR4, c[0x0][0x329] ;  /* 0x0000ca4000047ab9 */ /* 0x000fe40000000000 */
[----:B------:R-:W-:Y:S02]  /*09f0*/  UISETP.NE.AND UP2, UPT, UR4, URZ, UPT ;  /* 0x0000003f0400728c */ /* 0x000fe4000bf45270 */
[----:B------:R-:W-:Y:S02]  /*0a00*/  @!UP0 UIMAD UR15, UR11, UR5, UR15 ;  /* 0x000000050b0f82a4 */ /* 0x000fe4000f8e020f */
[----:B------:R-:W-:Y:S02]  /*0a10*/  UISETP.EQ.AND UP3, UPT, UR4, URZ, UP3 ;  /* 0x0000003f0400728c */ /* 0x000fe40009f62270 */
[----:B------:R-:W-:Y:S02]  /*0a20*/  @UP0 UIMAD UR7, UR22, UR7, UR13 ;  /* 0x00000007160702a4 */ /* 0x000fe4000f8e020d */
[----:B------:R-:W-:Y:S01]  /*0a30*/  ULDC.64 UR4, c[0x0][0x1f0] ;  /* 0x00007c0000047ab9 */ /* 0x000fe20000000a00 */
[----:B--2---:R-:W-:Y:S01]  /*0a40*/  IMAD.WIDE R4, R4, 0x80, R6 ;  /* 0x0000008004047825 */ /* 0x004fe200078e0206 */
[----:B------:R-:W-:-:S02]  /*0a50*/  UIMAD UR4, UR16, UR4, URZ ;  /* 0x00000004100472a4 */ /* 0x000fc4000f8e023f */
[----:B------:R-:W-:Y:S02]  /*0a60*/  @!UP2 UISETP.NE.AND UP1, UPT, UR14, URZ, UPT ;  /* 0x0000003f0e00a28c */ /* 0x000fe4000bf25270 */
[----:B------:R-:W-:Y:S02]  /*0a70*/  @UP0 UMOV UR16, UR12 ;  /* 0x0000000c00100c82 */ /* 0x000fe40008000000 */
[----:B------:R-:W-:Y:S02]  /*0a80*/  ULDC UR13, c[0x0][0x214] ;  /* 0x00008500000d7ab9 */ /* 0x000fe40000000800 */
        /* <DEDUP_REMOVED lines=44> */
.L_x_1679:
[----:B------:R-:W-:Y:S05]  /*0d50*/  BSYNC B0 ;  /* 0x0000000000007941 */ /* 0x000fea0003800000 */
.L_x_1678:
        /* <DEDUP_REMOVED lines=18> */
.L_x_1681:
[----:B------:R-:W-:Y:S05]  /*0e80*/  BSYNC B0 ;  /* 0x0000000000007941 */ /* 0x000fea0003800000 */
.L_x_1680:
        /* <DEDUP_REMOVED lines=18> */
.L_x_1683:
[----:B------:R-:W-:Y:S05]  /*0fb0*/  BSYNC B0 ;  /* 0x0000000000007941 */ /* 0x000fea0003800000 */
.L_x_1682:
        /* <DEDUP_REMOVED lines=17> */
.L_x_1685:
[----:B------:R-:W-:Y:S05]  /*10d0*/  BSYNC B0 ;  /* 0x0000000000007941 */ /* 0x000fea0003800000 */
.L_x_1684:
        /* <DEDUP_REMOVED lines=35> */
.L_x_1677:
        /* <DEDUP_REMOVED lines=8> */
[----:B------:R-:W-:Y:S02]  /*1390*/  @!UP0 UIMAD UR14, UR14, UR6, URZ ;  /* 0x000000060e0e82a4 */ /* 0x000fe4000f8e023f */
[----:B------:R-:W-:Y:S02]  /*13a0*/  @UP1 UIADD3 UR16, UR13, UR15, URZ ;  /* 0x0000000f0d101290 */ /* 0x000fe4000fffe03f */
[----:B------:R-:W-:Y:S02]  /*13b0*/  @UP0 UIMAD UR12, UR22, UR5, UR31 ;  /* 0x00000005160c02a4 */ /* 0x000fe4000f8e021f */
[----:B------:R-:W-:-:S02]  /*13c0*/  @!UP0 UIMAD UR14, UR11, UR7, UR14 ;  /* 0x000000070b0e82a4 */ /* 0x000fc4000f8e020e */
[----:B------:R-:W-:Y:S02]  /*13d0*/  ULDC.64 UR4, c[0x0][0x198] ;  /* 0x0000660000047ab9 */ /* 0x000fe40000000a00 */
[----:B------:R-:W-:Y:S02]  /*13e0*/  @!UP0 UIMAD.WIDE.U32 UR20, UR11, UR6, URZ ;  /* 0x000000060b1482a5 */ /* 0x000fe4000f8e003f */
[----:B------:R-:W-:Y:S02]  /*13f0*/  @UP1 UIMAD.WIDE.U32 UR32, UR16, UR4, URZ ;  /* 0x00000004102012a5 */ /* 0x000fe4000f8e003f */
[----:B------:R-:W-:Y:S02]  /*1400*/  @!UP0 UIADD3 UR12, UR21, UR14, URZ ;  /* 0x0000000e150c8290 */ /* 0x000fe4000fffe03f */
[----:B------:R-:W-:Y:S02]  /*1410*/  @UP1 UIMAD UR7, UR16, UR5, UR33 ;  /* 0x00000005100712a4 */ /* 0x000fe4000f8e0221 */
[----:B------:R-:W-:-:S02]  /*1420*/  @UP0 UMOV UR14, UR30 ;  /* 0x0000001e000e0c82 */ /* 0x000fc40008000000 */
        /* <DEDUP_REMOVED lines=15> */
.L_x_1686:
        /* <DEDUP_REMOVED lines=11> */
[----:B------:R-:W-:Y:S02]  /*15d0*/  USHF.R.S32.HI UR15, URZ, 0x1f, UR10 ;  /* 0x0000001f3f0f7899 */ /* 0x000fe4000801140a */
[----:B------:R-:W-:Y:S01]  /*15e0*/  @UP1 UMOV UR18, UR20 ;  /* 0x0000001400121c82 */ /* 0x000fe20008000000 */
        /* <DEDUP_REMOVED lines=35> */
.L_x_1687:
[----:B------:R-:W-:Y:S01]  /*1820*/  LEA.HI R2, R24, R104, RZ, 0x3 ;  /* 0x0000006818027211 */ /* 0x000fe200078f18ff */
[----:B------:R-:W1:Y:S01]  /*1830*/  S2R R3, SR_CTAID.Z ;  /* 0x0000000000037919 */ /* 0x000e620000002700 */
[----:B------:R-:W-:Y:S01]  /*1840*/  UIADD3 UR6, -UR8, UR23, URZ ;  /* 0x0000001708067290 */ /* 0x000fe2000fffe13f */
[----:B------:R-:W-:Y:S01]  /*1850*/  SHF.R.S32.HI R105, RZ, 0x5, R25 ;  /* 0x00000005ff697819 */ /* 0x000fe20000011419 */
[----:B------:R-:W-:Y:S01]  /*1860*/  ULDC.64 UR4, c[0x0][0x1a8] ;  /* 0x00006a0000047ab9 */ /* 0x000fe20000000a00 */
[----:B------:R-:W-:Y:S01]  /*1870*/  LOP3.LUT R0, R2, 0xfffffff8, RZ, 0xc0, !PT ;  /* 0xfffffff802007812 */ /* 0x000fe200078ec0ff */
[----:B------:R-:W2:Y:S01]  /*1880*/  S2R R106, SR_CTAID.X ;  /* 0x00000000006a7919 */ /* 0x000ea20000002500 */
[----:B------:R-:W-:Y:S01]  /*1890*/  SHF.R.S32.HI R2, RZ, 0x3, R2 ;  /* 0x00000003ff027819 */ /* 0x000fe20000011402 */
[----:B------:R-:W-:-:S02]  /*18a0*/  UIMAD UR4, UR15, UR4, URZ ;  /* 0x000000040f0472a4 */ /* 0x000fc4000f8e023f */
[----:B------:R-:W-:Y:S01]  /*18b0*/  IMAD.IADD R22, R104, 0x1, -R0 ;  /* 0x0000000168167824 */ /* 0x000fe200078e0a00 */
[C---:B------:R-:W-:Y:S01]  /*18c0*/  IADD3 R19, R2.reuse, 0x20, RZ ;  /* 0x0000002002137810 */ /* 0x040fe20007ffe0ff */
[----:B------:R-:W-:Y:S01]  /*18d0*/  UIMAD UR4, UR10, UR5, UR4 ;  /* 0x000000050a0472a4 */ /* 0x000fe2000f8e0204 */
[----:B------:R-:W-:Y:S01]  /*18e0*/  IADD3 R0, R2, 0x40, RZ ;  /* 0x0000004002007810 */ /* 0x000fe20007ffe0ff */
[----:B------:R-:W-:Y:S01]  /*18f0*/  IMAD.SHL.U32 R30, R22, 0x8, RZ ;  /* 0x00000008161e7824 */ /* 0x000fe200078e00ff */
[----:B------:R-:W-:Y:S01]  /*1900*/  ISETP.GE.AND P2, PT, R19, UR6, PT ;  /* 0x0000000613007c0c */ /* 0x000fe2000bf46270 */
[----:B------:R-:W-:Y:S01]  /*1910*/  UIADD3 UR28, UR29, -0x1, URZ ;  /* 0xffffffff1d1c7890 */ /* 0x000fe2000fffe03f */
[----:B------:R-:W-:Y:S01]  /*1920*/  IADD3 R6, R2, 0x60, RZ ;  /* 0x0000006002067810 */ /* 0x000fe20007ffe0ff */
[----:B------:R-:W-:Y:S01]  /*1930*/  UMOV UR20, 0x6 ;  /* 0x0000000600147882 */ /* 0x000fe20000000000 */
[----:B------:R-:W-:Y:S01]  /*1940*/  SHF.R.S32.HI R31, RZ, 0x1f, R30 ;  /* 0x0000001fff1f7819 */ /* 0x000fe2000001141e */
[----:B------:R-:W-:Y:S01]  /*1950*/  UIMAD UR10, UR28, -0x40, UR9 ;  /* 0xffffffc01c0a78a4 */ /* 0x000fe2000f8e0209 */
[----:B------:R-:W-:Y:S01]  /*1960*/  IADD3 R4, P0, R30, UR14, RZ ;  /* 0x0000000e1e047c10 */ /* 0x000fe2000ff1e0ff */
[----:B------:R-:W-:Y:S01]  /*1970*/  UISETP.GT.AND UP0, UPT, UR28, UR19, UPT ;  /* 0x000000131c00728c */ /* 0x000fe2000bf04270 */
[----:B------:R-:W-:Y:S01]  /*1980*/  ISETP.GE.AND P1, PT, R0, UR6, PT ;  /* 0x0000000600007c0c */ /* 0x000fe2000bf26270 */
[----:B------:R-:W-:Y:S01]  /*1990*/  IMAD.SHL.U32 R0, R2, 0x40, RZ ;  /* 0x0000004002007824 */ /* 0x000fe200078e00ff */
[----:B------:R-:W-:Y:S01]  /*19a0*/  IADD3.X R5, R31, UR12, RZ, P0, !PT ;  /* 0x0000000c1f057c10 */ /* 0x000fe200087fe4ff */
[----:B------:R-:W-:Y:S01]  /*19b0*/  STL.64 [R1+0x58], R30 ;  /* 0x0000581e01007387 */ /* 0x000fe20000100a00 */
[----:B------:R-:W-:Y:S01]  /*19c0*/  ISETP.GE.AND P0, PT, R6, UR6, PT ;  /* 0x0000000606007c0c */ /* 0x000fe2000bf06270 */
[----:B------:R-:W-:Y:S01]  /*19d0*/  UMOV UR12, 0x5 ;  /* 0x00000005000c7882 */ /* 0x000fe20000000000 */
[----:B------:R-:W-:Y:S01]  /*19e0*/  LOP3.LUT R0, R0, 0x1c0, RZ, 0xc0, !PT ;  /* 0x000001c000007812 */ /* 0x000fe200078ec0ff */
[----:B-1----:R-:W-:Y:S01]  /*19f0*/  IMAD.WIDE.U32 R4, R3, c[0x0][0x1a8], R4 ;  /* 0x00006a0003047a25 */ /* 0x002fe200078e0004 */
[----:B------:R-:W-:Y:S01]  /*1a00*/  SHF.R.S32.HI R3, RZ, 0x1f, R2 ;  /* 0x0000001fff037819 */ /* 0x000fe20000011402 */
[----:B------:R1:W-:Y:S01]  /*1a10*/  STL [R1+0x70], R6 ;  /* 0x0000700601007387 */ /* 0x0003e20000100800 */
[----:B------:R-:W-:-:S02]  /*1a20*/  ISETP.GE.AND P3, PT, R2, UR6, PT ;  /* 0x0000000602007c0c */ /* 0x000fc4000bf66270 */
[----:B------:R-:W-:Y:S01]  /*1a30*/  IADD3 R5, R5, UR4, RZ ;  /* 0x0000000405057c10 */ /* 0x000fe2000fffe0ff */
[----:B--2---:R-:W-:Y:S01]  /*1a40*/  IMAD.WIDE R28, R106, 0x80, R2 ;  /* 0x000000806a1c7825 */ /* 0x004fe200078e0202 */
[----:B------:R-:W-:Y:S02]  /*1a50*/  ULDC.64 UR4, c[0x0][0x198] ;  /* 0x0000660000047ab9 */ /* 0x000fe40000000a00 */
[----:B------:R-:W-:Y:S01]  /*1a60*/  USHF.L.U64.HI UR20, UR4, UR20, UR5 ;  /* 0x0000001404147299 */ /* 0x000fe20008010205 */
[--C-:B------:R-:W-:Y:S01]  /*1a70*/  @!P2 IMAD.MOV.U32 R7, RZ, RZ, R5.reuse ;  /* 0x000000ffff07a224 */ /* 0x100fe200078e0005 */
[C---:B------:R-:W-:Y:S01]  /*1a80*/  @!P2 IADD3 R16, P4, R28.reuse, 0x20, RZ ;  /* 0x000000201c10a810 */ /* 0x040fe20007f9e0ff */
[----:B------:R-:W-:Y:S01]  /*1a90*/  @!P1 IMAD.MOV.U32 R8, RZ, RZ, R4 ;  /* 0x000000ffff089224 */ /* 0x000fe200078e0004 */
[----:B------:R-:W-:Y:S01]  /*1aa0*/  @!P1 IADD3 R10, P5, R28, 0x40, RZ ;  /* 0x000000401c0a9810 */ /* 0x000fe20007fbe0ff */
[----:B------:R-:W-:Y:S01]  /*1ab0*/  @!P1 IMAD.MOV.U32 R9, RZ, RZ, R5 ;  /* 0x000000ffff099224 */ /* 0x000fe200078e0005 */
[----:B------:R2:W-:Y:S01]  /*1ac0*/  STL.64 [R1+0x48], R28 ;  /* 0x0000481c01007387 */ /* 0x0005e20000100a00 */
[--C-:B------:R-:W-:Y:S01]  /*1ad0*/  @!P2 IMAD.X R11, RZ, RZ, R29.reuse, P4 ;  /* 0x000000ffff0ba224 */ /* 0x100fe200020e061d */
[----:B------:R-:W-:Y:S01]  /*1ae0*/  USHF.L.U32 UR21, UR4, 0x6, URZ ;  /* 0x0000000604157899 */ /* 0x000fe2000800063f */
[----:B------:R-:W-:Y:S01]  /*1af0*/  @!P3 IMAD R13, R29, c[0x0][0x190], RZ ;  /* 0x000064001d0dba24 */ /* 0x000fe200078e02ff */
[----:B------:R-:W-:Y:S01]  /*1b00*/  UIMAD UR13, UR20, UR28, URZ ;  /* 0x0000001c140d72a4 */ /* 0x000fe2000f8e023f */
[----:B------:R-:W-:Y:S01]  /*1b10*/  @!P2 IMAD R17, R11, c[0x0][0x190], RZ ;  /* 0x000064000b11aa24 */ /* 0x000fe200078e02ff */
[----:B------:R-:W-:Y:S01]  /*1b20*/  USHF.L.U32 UR11, UR4, 0x5, URZ ;  /* 0x00000005040b7899 */ /* 0x000fe2000800063f */
[----:B------:R-:W-:Y:S01]  /*1b30*/  @!P1 IMAD.X R11, RZ, RZ, R29, P5 ;  /* 0x000000ffff0b9224 */ /* 0x000fe200028e061d */
[----:B------:R-:W-:Y:S01]  /*1b40*/  USHF.L.U64.HI UR12, UR4, UR12, UR5 ;  /* 0x0000000c040c7299 */ /* 0x000fe20008010205 */
[----:B------:R-:W-:-:S02]  /*1b50*/  @!P2 IMAD R21, R16, c[0x0][0x194], R17 ;  /* 0x000065001015aa24 */ /* 0x000fc400078e0211 */
[----:B------:R-:W-:Y:S01]  /*1b60*/  @!P1 IMAD R11, R11, c[0x0][0x190], RZ ;  /* 0x000064000b0b9a24 */ /* 0x000fe200078e02ff */
[----:B-1----:R-:W-:Y:S01]  /*1b70*/  SHF.R.U32.HI R6, RZ, 0x3, R0 ;  /* 0x00000003ff067819 */ /* 0x002fe20000011600 */
[----:B------:R-:W-:Y:S01]  /*1b80*/  @!P0 IMAD.MOV.U32 R14, RZ, RZ, R4 ;  /* 0x000000ffff0e8224 */ /* 0x000fe200078e0004 */
[----:B------:R-:W-:Y:S01]  /*1b90*/  LOP3.LUT R0, R0, 0x38, R30, 0xf8, !PT ;  /* 0x0000003800007812 */ /* 0x000fe200078ef81e */
[----:B------:R-:W-:Y:S01]  /*1ba0*/  @!P0 IMAD.MOV.U32 R15, RZ, RZ, R5 ;  /* 0x000000ffff0f8224 */ /* 0x000fe200078e0005 */
[----:B------:R-:W-:Y:S01]  /*1bb0*/  ULDC.64 UR4, c[0x0][0x1a0] ;  /* 0x0000680000047ab9 */ /* 0x000fe20000000a00 */
[----:B------:R-:W-:Y:S01]  /*1bc0*/  @!P3 IMAD R13, R28, c[0x0][0x194], R13 ;  /* 0x000065001c0dba24 */ /* 0x000fe200078e020d */
[----:B------:R-:W-:Y:S01]  /*1bd0*/  LOP3.LUT R23, R0, R6, RZ, 0x3c, !PT ;  /* 0x0000000600177212 */ /* 0x000fe200078e3cff */
[----:B------:R-:W-:Y:S01]  /*1be0*/  @!P2 IMAD.MOV.U32 R6, RZ, RZ, R4 ;  /* 0x000000ffff06a224 */ /* 0x000fe200078e0004 */
[----:B------:R-:W-:Y:S01]  /*1bf0*/  @!P0 IADD3 R0, P4, R28, 0x60, RZ ;  /* 0x000000601c008810 */ /* 0x000fe20007f9e0ff */
[----:B------:R-:W-:Y:S01]  /*1c00*/  @!P1 IMAD R11, R10, c[0x0][0x194], R11 ;  /* 0x000065000a0b9a24 */ /* 0x000fe200078e020b */
[----:B------:R-:W-:Y:S01]  /*1c10*/  UIMAD.WIDE.U32 UR14, UR28, UR4, URZ ;  /* 0x000000041c0e72a5 */ /* 0x000fe2000f8e003f */
[----:B------:R-:W-:-:S04]  /*1c20*/  @!P2 IMAD.WIDE.U32 R16, R16, c[0x0][0x190], R6 ;  /* 0x000064001010aa25 */ /* 0x000fc800078e0006 */
[----:B------:R-:W-:Y:S02]  /*1c30*/  @!P0 IMAD.X R12, RZ, RZ, R29, P4 ;  /* 0x000000ffff0c8224 */ /* 0x000fe400020e061d */
[----:B------:R-:W-:-:S04]  /*1c40*/  @!P3 IMAD.WIDE.U32 R6, R28, c[0x0][0x190], R4 ;  /* 0x000064001c06ba25 */ /* 0x000fc800078e0004 */
[----:B------:R-:W-:Y:S01]  /*1c50*/  @!P0 IMAD R12, R12, c[0x0][0x190], RZ ;  /* 0x000064000c0c8a24 */ /* 0x000fe200078e02ff */
[----:B------:R-:W-:Y:S01]  /*1c60*/  @!P3 LEA R4, P6, R6, c[0x0][0x160], 0x1 ;  /* 0x000058000604ba11 */ /* 0x000fe200078c08ff */
[----:B------:R-:W-:-:S04]  /*1c70*/  @!P1 IMAD.WIDE.U32 R8, R10, c[0x0][0x190], R8 ;  /* 0x000064000a089a25 */ /* 0x000fc800078e0008 */
[----:B------:R-:W-:Y:S01]  /*1c80*/  @!P0 IMAD R20, R0, c[0x0][0x194], R12 ;  /* 0x0000650000148a24 */ /* 0x000fe200078e020c */
[----:B------:R-:W-:Y:S01]  /*1c90*/  @!P1 LEA R10, P4, R8, c[0x0][0x160], 0x1 ;  /* 0x00005800080a9a11 */ /* 0x000fe200078808ff */
[----:B------:R-:W-:Y:S01]  /*1ca0*/  @!P0 IMAD.WIDE.U32 R14, R0, c[0x0][0x190], R14 ;  /* 0x00006400000e8a25 */ /* 0x000fe200078e000e */
[----:B------:R-:W-:-:S03]  /*1cb0*/  @!P2 LEA R12, P5, R16, c[0x0][0x160], 0x1 ;  /* 0x00005800100caa11 */ /* 0x000fc600078a08ff */
[----:B------:R-:W-:Y:S02]  /*1cc0*/  @!P3 IMAD.IADD R0, R7, 0x1, R13 ;  /* 0x000000010700b824 */ /* 0x000fe400078e020d */
[----:B------:R-:W-:Y:S02]  /*1cd0*/  @!P1 IMAD.IADD R9, R9, 0x1, R11 ;  /* 0x0000000109099824 */ /* 0x000fe400078e020b */
[----:B------:R-:W-:Y:S01]  /*1ce0*/  @!P2 IMAD.IADD R7, R17, 0x1, R21 ;  /* 0x000000011107a824 */ /* 0x000fe200078e0215 */
[----:B------:R-:W-:Y:S01]  /*1cf0*/  @!P3 LEA.HI.X R5, R6, c[0x0][0x164], R0, 0x1, P6 ;  /* 0x000059000605ba11 */ /* 0x000fe200030f0c00 */
[----:B------:R-:W-:Y:S01]  /*1d00*/  IMAD R0, R3, c[0x0][0x198], RZ ;  /* 0x0000660003007a24 */ /* 0x000fe200078e02ff */
[----:B------:R-:W-:Y:S01]  /*1d10*/  @!P1 LEA.HI.X R11, R8, c[0x0][0x164], R9, 0x1, P4 ;  /* 0x00005900080b9a11 */ /* 0x000fe200020f0c09 */
[----:B------:R-:W-:Y:S01]  /*1d20*/  @!P0 IMAD.IADD R9, R15, 0x1, R20 ;  /* 0x000000010f098824 */ /* 0x000fe200078e0214 */
[----:B------:R-:W-:Y:S01]  /*1d30*/  @!P2 LEA.HI.X R13, R16, c[0x0][0x164], R7, 0x1, P5 ;  /* 0x00005900100daa11 */ /* 0x000fe200028f0c07 */
[----:B------:R-:W-:Y:S01]  /*1d40*/  IMAD.WIDE.U32 R6, R2, c[0x0][0x198], R30 ;  /* 0x0000660002067a25 */ /* 0x000fe200078e001e */
[----:B------:R-:W-:-:S02]  /*1d50*/  LEA.HI R16, R24, R104, RZ, 0x6 ;  /* 0x0000006818107211 */ /* 0x000fc400078f30ff */
[----:B------:R-:W-:Y:S01]  /*1d60*/  @!P0 LEA R8, P4, R14, c[0x0][0x160], 0x1 ;  /* 0x000058000e088a11 */ /* 0x000fe200078808ff */
[----:B------:R-:W-:Y:S01]  /*1d70*/  IMAD R0, R2, c[0x0][0x19c], R0 ;  /* 0x0000670002007a24 */ /* 0x000fe200078e0200 */
[----:B------:R-:W-:Y:S01]  /*1d80*/  IADD3 R6, P6, R6, UR16, RZ ;  /* 0x0000001006067c10 */ /* 0x000fe2000ffde0ff */
[----:B------:R-:W-:Y:S01]  /*1d90*/  IMAD R3, R3, c[0x0][0x1a0], RZ ;  /* 0x0000680003037a24 */ /* 0x000fe200078e02ff */
[----:B------:R-:W-:Y:S01]  /*1da0*/  @!P0 LEA.HI.X R9, R14, c[0x0][0x164], R9, 0x1, P4 ;  /* 0x000059000e098a11 */ /* 0x000fe200020f0c09 */
[----:B------:R-:W-:Y:S01]  /*1db0*/  IMAD.SHL.U32 R14, R16, 0x8, RZ ;  /* 0x00000008100e7824 */ /* 0x000fe200078e00ff */
[----:B------:R-:W-:Y:S01]  /*1dc0*/  SHF.R.S32.HI R17, RZ, 0x1f, R18 ;  /* 0x0000001fff117819 */ /* 0x000fe20000011412 */
[----:B------:R-:W-:Y:S01]  /*1dd0*/  IMAD R3, R2, c[0x0][0x1a4], R3 ;  /* 0x0000690002037a24 */ /* 0x000fe200078e0203 */
[----:B------:R-:W-:Y:S01]  /*1de0*/  IADD3.X R7, R7, UR7, R0, P6, !PT ;  /* 0x0000000707077c10 */ /* 0x000fe2000b7fe400 */
[----:B------:R-:W-:Y:S01]  /*1df0*/  USHF.R.S32.HI UR7, URZ, 0x1f, UR28 ;  /* 0x0000001f3f077899 */ /* 0x000fe2000801141c */
[----:B------:R-:W-:Y:S01]  /*1e00*/  LOP3.LUT R14, R23, 0xfffffe00, R14, 0xf8, !PT ;  /* 0xfffffe00170e7812 */ /* 0x000fe200078ef80e */
[----:B------:R-:W-:Y:S01]  /*1e10*/  IMAD R0, R17, c[0x0][0x1b0], RZ ;  /* 0x00006c0011007a24 */ /* 0x000fe200078e02ff */
[C---:B------:R-:W-:Y:S01]  /*1e20*/  ISETP.GE.AND P5, PT, R19.reuse, UR10, PT ;  /* 0x0000000a13007c0c */ /* 0x040fe2000bfa6270 */
[----:B--2---:R-:W-:Y:S01]  /*1e30*/  IMAD.WIDE.U32 R28, R18, c[0x0][0x1b0], R6 ;  /* 0x00006c00121c7a25 */ /* 0x004fe200078e0006 */
[----:B------:R-:W-:Y:S01]  /*1e40*/  ISETP.GE.AND P4, PT, R19, UR10, PT ;  /* 0x0000000a13007c0c */ /* 0x000fe2000bf86270 */
[----:B------:R-:W-:Y:S01]  /*1e50*/  UIMAD UR13, UR7, UR21, UR13 ;  /* 0x00000015070d72a4 */ /* 0x000fe2000f8e020d */
[----:B------:R-:W-:Y:S01]  /*1e60*/  LEA.HI R19, R24, R104, RZ, 0x4 ;  /* 0x0000006818137211 */ /* 0x000fe200078f20ff */
[----:B------:R-:W-:Y:S01]  /*1e70*/  IMAD.SHL.U32 R231, R14, 0x2, RZ ;  /* 0x000000020ee77824 */ /* 0x000fe200078e00ff */
[C---:B------:R-:W-:Y:S01]  /*1e80*/  ISETP.GE.AND P6, PT, R2.reuse, UR10, PT ;  /* 0x0000000a02007c0c */ /* 0x040fe2000bfc6270 */
[----:B------:R-:W-:Y:S01]  /*1e90*/  IMAD.WIDE.U32 R6, R2, c[0x0][0x1a0], R30 ;  /* 0x0000680002067a25 */ /* 0x000fe200078e001e */
[----:B------:R-:W-:Y:S01]  /*1ea0*/  LOP3.LUT R14, R19, 0xfffffff0, RZ, 0xc0, !PT ;  /* 0xfffffff0130e7812 */ /* 0x000fe200078ec0ff */
[----:B------:R-:W-:Y:S01]  /*1eb0*/  UIMAD UR4, UR7, UR4, URZ ;  /* 0x00000004070472a4 */ /* 0x000fe2000f8e023f */
[----:B------:R-:W-:Y:S01]  /*1ec0*/  @!PT LDS RZ, [RZ] ;  /* 0x00000000fffff984 */ /* 0x000fe20000000800 */
[----:B------:R-:W-:Y:S01]  /*1ed0*/  @!PT LDS RZ, [RZ] ;  /* 0x00000000fffff984 */ /* 0x000fe20000000800 */
[----:B------:R-:W-:Y:S01]  /*1ee0*/  @!PT LDS RZ, [RZ] ;  /* 0x00000000fffff984 */ /* 0x000fe20000000800 */
[----:B------:R1:W-:Y:S01]  /*1ef0*/  @!P3 LDGSTS.E.BYPASS.LTC128B.128 [R231], [R4.64] ;  /* 0x0000000004e7bfae */ /* 0x0003e2000b901d58 */
[----:B------:R-:W-:Y:S01]  /*1f00*/  IMAD.MOV.U32 R110, RZ, RZ, R28 ;  /* 0x000000ffff6e7224 */ /* 0x000fe200078e001c */
[----:B------:R-:W-:Y:S01]  /*1f10*/  SHF.R.S32.HI R16, RZ, 0x4, R19 ;  /* 0x00000004ff107819 */ /* 0x000fe20000011413 */
[----:B------:R-:W-:Y:S01]  /*1f20*/  UIMAD UR4, UR28, UR5, UR4 ;  /* 0x000000051c0472a4 */ /* 0x000fe2000f8e0204 */
[----:B------:R1:W-:Y:S01]  /*1f30*/  @!P3 LDGSTS.E.BYPASS.LTC128B.128 [R231+0x4000], [R4.64+0x80] ;  /* 0x0400008004e7bfae */ /* 0x0003e2000b901d58 */
[----:B------:R-:W-:-:S02]  /*1f40*/  UIADD3 UR5, UR9, 0x1, -UR23 ;  /* 0x0000000109057890 */ /* 0x000fc4000fffe817 */
[----:B------:R-:W-:Y:S01]  /*1f50*/  UIADD3 UR4, UR15, UR4, URZ ;  /* 0x000000040f047290 */ /* 0x000fe2000fffe03f */
[----:B------:R1:W-:Y:S01]  /*1f60*/  @!P3 LDGSTS.E.BYPASS.LTC128B.128 [R231+0x8000], [R4.64+0x100] ;  /* 0x0800010004e7bfae */ /* 0x0003e2000b901d58 */
[----:B------:R-:W-:Y:S02]  /*1f70*/  ULDC UR7, c[0x0][0x2e8] ;  /* 0x0000ba0000077ab9 */ /* 0x000fe40000000800 */
[----:B------:R-:W-:Y:S01]  /*1f80*/  UIADD3 UR5, UR5, UR7, URZ ;  /* 0x0000000705057290 */ /* 0x000fe2000fffe03f */
[----:B------:R1:W-:Y:S04]  /*1f90*/  @!P3 LDGSTS.E.BYPASS.LTC128B.128 [R231+0xc000], [R4.64+0x180] ;  /* 0x0c00018004e7bfae */ /* 0x0003e8000b901d58 */
[----:B------:R2:W-:Y:S04]  /*1fa0*/  @!P2 LDGSTS.E.BYPASS.LTC128B.128 [R231+0x1000], [R12.64] ;  /* 0x010000000ce7afae */ /* 0x0005e8000b901d58 */
[----:B------:R2:W-:Y:S04]  /*1fb0*/  @!P2 LDGSTS.E.BYPASS.LTC128B.128 [R231+0x5000], [R12.64+0x80] ;  /* 0x050000800ce7afae */ /* 0x0005e8000b901d58 */
[----:B------:R2:W-:Y:S04]  /*1fc0*/  @!P2 LDGSTS.E.BYPASS.LTC128B.128 [R231+0x9000], [R12.64+0x100] ;  /* 0x090001000ce7afae */ /* 0x0005e8000b901d58 */
[----:B------:R2:W-:Y:S01]  /*1fd0*/  @!P2 LDGSTS.E.BYPASS.LTC128B.128 [R231+0xd000], [R12.64+0x180] ;  /* 0x0d0001800ce7afae */ /* 0x0005e2000b901d58 */
[----:B------:R-:W-:-:S03]  /*1fe0*/  ISETP.GE.AND P2, PT, R2, UR10, PT ;  /* 0x0000000a02007c0c */ /* 0x000fc6000bf46270 */
[----:B------:R3:W-:Y:S04]  /*1ff0*/  @!P1 LDGSTS.E.BYPASS.LTC128B.128 [R231+0x2000], [R10.64] ;  /* 0x020000000ae79fae */ /* 0x0007e8000b901d58 */
[----:B------:R3:W-:Y:S01]  /*2000*/  @!P1 LDGSTS.E.BYPASS.LTC128B.128 [R231+0x6000], [R10.64+0x80] ;  /* 0x060000800ae79fae */ /* 0x0007e2000b901d58 */
[----:B-1----:R-:W-:-:S03]  /*2010*/  IMAD R4, R18, c[0x0][0x1b4], R0 ;  /* 0x00006d0012047a24 */ /* 0x002fc600078e0200 */
[----:B------:R3:W-:Y:S01]  /*2020*/  @!P1 LDGSTS.E.BYPASS.LTC128B.128 [R231+0xa000], [R10.64+0x100] ;  /* 0x0a0001000ae79fae */ /* 0x0007e2000b901d58 */
[----:B------:R-:W-:Y:S02]  /*2030*/  IMAD.U32 R5, RZ, RZ, UR28 ;  /* 0x0000001cff057e24 */ /* 0x000fe4000f8e00ff */
[----:B------:R-:W-:Y:S01]  /*2040*/  IMAD.IADD R111, R29, 0x1, R4 ;  /* 0x000000011d6f7824 */ /* 0x000fe200078e0204 */
[----:B------:R3:W-:Y:S01]  /*2050*/  @!P1 LDGSTS.E.BYPASS.LTC128B.128 [R231+0xe000], [R10.64+0x180] ;  /* 0x0e0001800ae79fae */ /* 0x0007e2000b901d58 */
[----:B------:R-:W-:Y:S01]  /*2060*/  IMAD.IADD R0, R104, 0x1, -R14 ;  /* 0x0000000168007824 */ /* 0x000fe200078e0a0e */
[----:B------:R-:W-:Y:S01]  /*2070*/  IADD3 R14, P3, R6, UR18, RZ ;  /* 0x00000012060e7c10 */ /* 0x000fe2000ff7e0ff */
[----:B------:R-:W-:Y:S01]  /*2080*/  IMAD.WIDE.U32 R4, R5, UR21, R110 ;  /* 0x0000001505047c25 */ /* 0x000fe2000f8e006e */
[----:B------:R1:W-:Y:S02]  /*2090*/  @!P0 LDGSTS.E.BYPASS.LTC128B.128 [R231+0x3000], [R8.64] ;  /* 0x0300000008e78fae */ /* 0x0003e4000b901d58 */
[----:B------:R-:W-:Y:S01]  /*20a0*/  IADD3.X R15, R7, UR17, R3, P3, !PT ;  /* 0x00000011070f7c10 */ /* 0x000fe20009ffe403 */
[----:B------:R-:W-:Y:S01]  /*20b0*/  IMAD.SHL.U32 R104, R104, 0x2, RZ ;  /* 0x0000000268687824 */ /* 0x000fe200078e00ff */
[----:B------:R-:W-:Y:S01]  /*20c0*/  LEA.HI R7, R19, R16, RZ, 0x1 ;  /* 0x0000001013077211 */ /* 0x000fe200078f08ff */
[----:B------:R1:W-:Y:S01]  /*20d0*/  @!P0 LDGSTS.E.BYPASS.LTC128B.128 [R231+0x7000], [R8.64+0x80] ;  /* 0x0700008008e78fae */ /* 0x0003e2000b901d58 */
[----:B------:R-:W-:Y:S01]  /*20e0*/  IADD3 R3, R5, UR13, RZ ;  /* 0x0000000d05037c10 */ /* 0x000fe2000fffe0ff */
[----:B--2---:R-:W-:Y:S01]  /*20f0*/  IMAD.MOV.U32 R12, RZ, RZ, 0x20 ;  /* 0x00000020ff0c7424 */ /* 0x004fe200078e00ff */
[----:B------:R-:W-:Y:S01]  /*2100*/  @!P6 LEA R6, P3, R4, c[0x0][0x168], 0x1 ;  /* 0x00005a000406ea11 */ /* 0x000fe200078608ff */
[----:B------:R1:W-:Y:S01]  /*2110*/  @!P0 LDGSTS.E.BYPASS.LTC128B.128 [R231+0xb000], [R8.64+0x100] ;  /* 0x0b00010008e78fae */ /* 0x0003e2000b901d58 */
[----:B------:R-:W-:-:S02]  /*2120*/  LOP3.LUT R19, R7, 0xfffffffe, RZ, 0xc0, !PT ;  /* 0xfffffffe07137812 */ /* 0x000fc400078ec0ff */
[C---:B------:R-:W-:Y:S01]  /*2130*/  @!P6 LEA.HI.X R7, R4.reuse, c[0x0][0x16c], R3, 0x1, P3 ;  /* 0x00005b000407ea11 */ /* 0x040fe200018f0c03 */
[----:B------:R1:W-:Y:S01]  /*2140*/  @!P0 LDGSTS.E.BYPASS.LTC128B.128 [R231+0xf000], [R8.64+0x180] ;  /* 0x0f00018008e78fae */ /* 0x0003e2000b901d58 */
[----:B------:R-:W-:Y:S01]  /*2150*/  @!P5 IADD3 R5, P3, R4, UR11, RZ ;  /* 0x0000000b0405dc10 */ /* 0x000fe2000ff7e0ff */
[----:B------:R-:W-:Y:S01]  /*2160*/  IMAD.IADD R19, R16, 0x1, -R19 ;  /* 0x0000000110137824 */ /* 0x000fe200078e0a13 */
[----:B------:R-:W-:Y:S01]  /*2170*/  SHF.R.S32.HI R21, RZ, 0x1f, R0 ;  /* 0x0000001fff157819 */ /* 0x000fe20000011400 */
[----:B------:R2:W-:Y:S01]  /*2180*/  @!P6 LDGSTS.E.BYPASS.LTC128B.128 [R231+0x10000], [R6.64] ;  /* 0x1000000006e7efae */ /* 0x0005e2000b901d58 */
[----:B------:R-:W-:Y:S01]  /*2190*/  @!P5 IADD3.X R3, R3, UR12, RZ, P3, !PT ;  /* 0x0000000c0303dc10 */ /* 0x000fe20009ffe4ff */
[----:B------:R-:W-:Y:S01]  /*21a0*/  IMAD R16, R17, c[0x0][0x1b8], RZ ;  /* 0x00006e0011107a24 */ /* 0x000fe200078e02ff */
[----:B------:R-:W-:Y:S01]  /*21b0*/  @!P5 LEA R4, P3, R5, c[0x0][0x168], 0x1 ;  /* 0x00005a000504da11 */ /* 0x000fe200078608ff */
[----:B------:R2:W-:Y:S01]  /*21c0*/  @!P6 LDGSTS.E.BYPASS.LTC128B.128 [R231+0x12000], [R6.64+0x80] ;  /* 0x1200008006e7efae */ /* 0x0005e2000b901d58 */
[----:B------:R-:W-:Y:S01]  /*21d0*/  LEA.HI R21, R21, R0, RZ, 0x3 ;  /* 0x0000000015157211 */ /* 0x000fe200078f18ff */
[----:B------:R-:W-:Y:S01]  /*21e0*/  IMAD R16, R18, c[0x0][0x1bc], R16 ;  /* 0x00006f0012107a24 */ /* 0x000fe200078e0210 */
[----:B------:R-:W-:Y:S01]  /*21f0*/  @!P5 LEA.HI.X R5, R5, c[0x0][0x16c], R3, 0x1, P3 ;  /* 0x00005b000505da11 */ /* 0x000fe200018f0c03 */
[----:B------:R2:W-:Y:S01]  /*2200*/  @!P6 LDGSTS.E.BYPASS.LTC128B.128 [R231+0x14000], [R6.64+0x100] ;  /* 0x1400010006e7efae */ /* 0x0005e2000b901d58 */
[----:B------:R-:W-:Y:S01]  /*2210*/  LOP3.LUT R20, R21, 0xfffffff8, RZ, 0xc0, !PT ;  /* 0xfffffff815147812 */ /* 0x000fe200078ec0ff */
[----:B------:R-:W-:Y:S01]  /*2220*/  IMAD.SHL.U32 R3, R2, 0x8, RZ ;  /* 0x0000000802037824 */ /* 0x000fe200078e00ff */
[----:B------:R-:W-:Y:S01]  /*2230*/  LOP3.LUT R109, R104, 0x6, RZ, 0xc0, !PT ;  /* 0x00000006686d7812 */ /* 0x000fe200078ec0ff */
[----:B------:R2:W-:Y:S02]  /*2240*/  @!P6 LDGSTS.E.BYPASS.LTC128B.128 [R231+0x16000], [R6.64+0x180] ;  /* 0x1600018006e7efae */ /* 0x0005e4000b901d58 */
[----:B------:R-:W-:-:S02]  /*2250*/  IMAD.IADD R20, R0, 0x1, -R20 ;  /* 0x0000000100147824 */ /* 0x000fc400078e0a14 */
[----:B------:R4:W-:Y:S01]  /*2260*/  @!P5 LDGSTS.E.BYPASS.LTC128B.128 [R231+0x11000], [R4.64] ;  /* 0x1100000004e7dfae */ /* 0x0009e2000b901d58 */
[----:B------:R-:W-:Y:S02]  /*2270*/  IMAD.SHL.U32 R0, R22, 0x40, RZ ;  /* 0x0000004016007824 */ /* 0x000fe400078e00ff */
[----:B------:R-:W-:Y:S01]  /*2280*/  IMAD.SHL.U32 R2, R20, 0x40, RZ ;  /* 0x0000004014027824 */ /* 0x000fe200078e00ff */
[----:B------:R4:W-:Y:S02]  /*2290*/  @!P5 LDGSTS.E.BYPASS.LTC128B.128 [R231+0x13000], [R4.64+0x80] ;  /* 0x1300008004e7dfae */ /* 0x0009e4000b901d58 */
[----:B------:R-:W-:Y:S01]  /*22a0*/  LOP3.LUT R0, R0, 0x1c0, RZ, 0xc0, !PT ;  /* 0x000001c000007812 */ /* 0x000fe200078ec0ff */
[----:B-1----:R-:W-:Y:S01]  /*22b0*/  IMAD.U32 R8, RZ, RZ, UR14 ;  /* 0x0000000eff087e24 */ /* 0x002fe2000f8e00ff */
[----:B------:R4:W-:Y:S01]  /*22c0*/  @!P5 LDGSTS.E.BYPASS.LTC128B.128 [R231+0x15000], [R4.64+0x100] ;  /* 0x1500010004e7dfae */ /* 0x0009e2000b901d58 */
[----:B------:R-:W-:Y:S01]  /*22d0*/  LOP3.LUT R2, R2, 0x1c0, RZ, 0xc0, !PT ;  /* 0x000001c002027812 */ /* 0x000fe200078ec0ff */
[----:B------:R-:W-:-:S02]  /*22e0*/  IMAD.U32 R9, RZ, RZ, UR15 ;  /* 0x0000000fff097e24 */ /* 0x000fc4000f8e00ff */
[----:B------:R4:W-:Y:S04]  /*22f0*/  @!P5 LDGSTS.E.BYPASS.LTC128B.128 [R231+0x17000], [R4.64+0x180] ;  /* 0x1700018004e7dfae */ /* 0x0009e8000b901d58 */
[----:B------:R-:W0:Y:S04]  /*2300*/  LDGDEPBAR ;  /* 0x00000000000079af */ /* 0x000e280000000000 */
[----:B------:R1:W-:Y:S01]  /*2310*/  STL.64 [R1+0x38], R28 ;  /* 0x0000381c01007387 */ /* 0x0003e20000100a00 */
[----:B--2---:R-:W-:Y:S01]  /*2320*/  LOP3.LUT R6, R0, 0x8, R3, 0xf8, !PT ;  /* 0x0000000800067812 */ /* 0x004fe200078ef803 */
[----:B------:R-:W-:-:S02]  /*2330*/  IMAD.U32 R3, RZ, RZ, UR4 ;  /* 0x00000004ff037e24 */ /* 0x000fc4000f8e00ff */
[----:B------:R-:W-:Y:S01]  /*2340*/  STL.64 [R1+0x20], R110 ;  /* 0x0000206e01007387 */ /* 0x000fe20000100a00 */
[----:B------:R-:W-:Y:S02]  /*2350*/  ULDC UR4, c[0x0][0x2e4] ;  /* 0x0000b90000047ab9 */ /* 0x000fe40000000800 */
[----:B------:R-:W-:Y:S01]  /*2360*/  UIADD3 UR4, UR9, -UR4, -UR23 ;  /* 0x8000000409047290 */ /* 0x000fe2000fffe817 */
[----:B----4-:R-:W-:Y:S01]  /*2370*/  IMAD.SHL.U32 R5, R19, 0x8, RZ ;  /* 0x0000000813057824 */ /* 0x010fe200078e00ff */
[----:B------:R-:W-:-:S04]  /*2380*/  DEPBAR.LE SB0, 0x0 ;  /* 0x000080000000791a */ /* 0x000fc80000000000 */
[----:B------:R-:W-:Y:S01]  /*2390*/  BAR.SYNC.DEFER_BLOCKING 0x0 ;  /* 0x0000000000007b1d */ /* 0x000fe20000010000 */
[----:B------:R-:W-:Y:S01]  /*23a0*/  LOP3.LUT R5, R2, 0x8, R5, 0xf8, !PT ;  /* 0x0000000802057812 */ /* 0x000fe200078ef805 */
[----:B-1----:R-:W-:Y:S01]  /*23b0*/  IMAD.WIDE.U32 R28, R18, c[0x0][0x1b8], R14 ;  /* 0x00006e00121c7a25 */ /* 0x002fe200078e000e */
[----:B------:R-:W-:Y:S02]  /*23c0*/  SHF.R.U32.HI R4, RZ, 0x3, R0 ;  /* 0x00000003ff047819 */ /* 0x000fe40000011600 */
[----:B------:R-:W-:Y:S01]  /*23d0*/  SHF.R.U32.HI R2, RZ, 0x3, R2 ;  /* 0x00000003ff027819 */ /* 0x000fe20000011602 */
[----:B------:R-:W-:Y:S01]  /*23e0*/  IMAD.IADD R27, R29, 0x1, R16 ;  /* 0x000000011d1b7824 */ /* 0x000fe200078e0210 */
[----:B------:R-:W-:Y:S01]  /*23f0*/  LEA R0, P0, R8, R28, 0x6 ;  /* 0x0000001c08007211 */ /* 0x000fe200078030ff */
[----:B------:R-:W-:Y:S01]  /*2400*/  STL.64 [R1+0x60], R28 ;  /* 0x0000601c01007387 */ /* 0x000fe20000100a00 */
[----:B------:R-:W-:Y:S01]  /*2410*/  LOP3.LUT R9, R6, R4, RZ, 0x3c, !PT ;  /* 0x0000000406097212 */ /* 0x000fe200078e3cff */
[----:B------:R-:W-:Y:S01]  /*2420*/  IMAD.WIDE.U32 R6, R12, c[0x0][0x1a0], RZ ;  /* 0x000068000c067a25 */ /* 0x000fe200078e00ff */
[----:B------:R-:W-:Y:S01]  /*2430*/  LOP3.LUT R102, R5, R2, RZ, 0x3c, !PT ;  /* 0x0000000205667212 */ /* 0x000fe200078e3cff */
[----:B------:R-:W-:Y:S01]  /*2440*/  STL [R1+0x34], R27 ;  /* 0x0000341b01007387 */ /* 0x000fe20000100800 */
[----:B------:R-:W-:Y:S01]  /*2450*/  LEA.HI.X R2, R8, R27, R3, 0x6, P0 ;  /* 0x0000001b08027211 */ /* 0x000fe200000f3403 */
[----:B------:R-:W-:Y:S01]  /*2460*/  IMAD.SHL.U32 R5, R21, 0x40, RZ ;  /* 0x0000004015057824 */ /* 0x000fe200078e00ff */
[----:B------:R-:W-:Y:S01]  /*2470*/  @!P4 IADD3 R3, P0, R0, R6, RZ ;  /* 0x000000060003c210 */ /* 0x000fe20007f1e0ff */
[----:B------:R-:W-:Y:S01]  /*2480*/  IMAD R8, R12, c[0x0][0x1a4], RZ ;  /* 0x000069000c087a24 */ /* 0x000fe200078e02ff */
[----:B------:R-:W-:-:S02]  /*2490*/  @!P2 LEA R4, P1, R0, c[0x0][0x170], 0x1 ;  /* 0x00005c000004aa11 */ /* 0x000fc400078208ff */
[----:B------:R-:W-:Y:S02]  /*24a0*/  LOP3.LUT R101, R5, 0xfffffe00, RZ, 0xc0, !PT ;  /* 0xfffffe0005657812 */ /* 0x000fe400078ec0ff */
[----:B------:R-:W-:Y:S02]  /*24b0*/  @!P4 IADD3.X R7, R2, R7, R8, P0, !PT ;  /* 0x000000070207c210 */ /* 0x000fe400007fe408 */
[----:B------:R-:W-:Y:S01]  /*24c0*/  @!P2 LEA.HI.X R5, R0, c[0x0][0x174], R2, 0x1, P1 ;  /* 0x00005d000005aa11 */ /* 0x000fe200008f0c02 */
[----:B------:R-:W-:Y:S01]  /*24d0*/  IMAD R2, R105, 0x400, R101 ;  /* 0x0000040069027824 */ /* 0x000fe200078e0265 */
[----:B------:R-:W-:Y:S01]  /*24e0*/  @!P4 LEA R6, P0, R3, c[0x0][0x170], 0x1 ;  /* 0x00005c000306ca11 */ /* 0x000fe200078008ff */
[----:B------:R-:W-:Y:S01]  /*24f0*/  @P2 STS.128 [R231+0x18000], RZ ;  /* 0x018000ffe7002388 */ /* 0x000fe20000000c00 */
[----:B------:R-:W-:Y:S02]  /*2500*/  IMAD R0, R19, 0x200, R9 ;  /* 0x0000020013007824 */ /* 0x000fe400078e0209 */
[----:B------:R-:W-:Y:S01]  /*2510*/  @!P4 LEA.HI.X R7, R3, c[0x0][0x174], R7, 0x1, P0 ;  /* 0x00005d000307ca11 */ /* 0x000fe200000f0c07 */
[----:B------:R-:W-:Y:S01]  /*2520*/  @P2 STS.128 [R231+0x1a000], RZ ;  /* 0x01a000ffe7002388 */ /* 0x000fe20000000c00 */
[----:B------:R-:W-:Y:S01]  /*2530*/  IMAD.IADD R2, R102, 0x1, R2 ;  /* 0x0000000166027824 */ /* 0x000fe200078e0202 */
[----:B------:R-:W-:Y:S01]  /*2540*/  LEA R3, R105, UR8, 0x4 ;  /* 0x0000000869037c11 */ /* 0x000fe2000f8e20ff */
[----:B------:R-:W-:Y:S01]  /*2550*/  IMAD.SHL.U32 R204, R0, 0x2, RZ ;  /* 0x0000000200cc7824 */ /* 0x000fe200078e00ff */
[----:B------:R-:W-:Y:S01]  /*2560*/  @P2 STS.128 [R231+0x1c000], RZ ;  /* 0x01c000ffe7002388 */ /* 0x000fe20000000c00 */
[----:B------:R-:W-:-:S03]  /*2570*/  IMAD.SHL.U32 R211, R2, 0x2, RZ ;  /* 0x0000000202d37824 */ /* 0x000fc600078e00ff */
[----:B------:R-:W-:Y:S01]  /*2580*/  @P2 STS.128 [R231+0x1e000], RZ ;  /* 0x01e000ffe7002388 */ /* 0x000fe20000000c00 */
[C---:B------:R-:W-:Y:S02]  /*2590*/  IADD3 R2, R204.reuse, 0x10000, RZ ;  /* 0x00010000cc027810 */ /* 0x040fe40007ffe0ff */
[----:B------:R-:W-:Y:S01]  /*25a0*/  IADD3 R215, R204, 0x10020, RZ ;  /* 0x00010020ccd77810 */ /* 0x000fe20007ffe0ff */
[----:B------:R-:W-:Y:S01]  /*25b0*/  @!PT LDS RZ, [RZ] ;  /* 0x00000000fffff984 */ /* 0x000fe20000000800 */
[----:B------:R-:W-:Y:S01]  /*25c0*/  @!PT LDS RZ, [RZ] ;  /* 0x00000000fffff984 */ /* 0x000fe20000000800 */
[----:B------:R-:W-:Y:S01]  /*25d0*/  @!PT LDS RZ, [RZ] ;  /* 0x00000000fffff984 */ /* 0x000fe20000000800 */
[----:B------:R1:W-:Y:S04]  /*25e0*/  @!P2 LDGSTS.E.BYPASS.LTC128B.128 [R231+0x18000], [R4.64] ;  /* 0x1800000004e7afae */ /* 0x0003e8000b901d58 */
[----:B------:R1:W-:Y:S04]  /*25f0*/  @!P2 LDGSTS.E.BYPASS.LTC128B.128 [R231+0x1a000], [R4.64+0x80] ;  /* 0x1a00008004e7afae */ /* 0x0003e8000b901d58 */
[----:B------:R1:W-:Y:S04]  /*2600*/  @!P2 LDGSTS.E.BYPASS.LTC128B.128 [R231+0x1c000], [R4.64+0x100] ;  /* 0x1c00010004e7afae */ /* 0x0003e8000b901d58 */
[----:B------:R1:W-:Y:S01]  /*2610*/  @!P2 LDGSTS.E.BYPASS.LTC128B.128 [R231+0x1e000], [R4.64+0x180] ;  /* 0x1e00018004e7afae */ /* 0x0003e2000b901d58 */
[----:B------:R-:W-:-:S03]  /*2620*/  R2P PR, R20, 0x6 ;  /* 0x0000000614007804 */ /* 0x000fc60000000000 */
[----:B------:R-:W-:Y:S02]  /*2630*/  @P4 STS.128 [R231+0x19000], RZ ;  /* 0x019000ffe7004388 */ /* 0x000fe40000000c00 */
[----:B------:R-:W-:Y:S02]  /*2640*/  SEL R0, R12, 0xffffffe0, !P2 ;  /* 0xffffffe00c007807 */ /* 0x000fe40005000000 */
[----:B------:R-:W-:Y:S03]  /*2650*/  @P4 STS.128 [R231+0x1b000], RZ ;  /* 0x01b000ffe7004388 */ /* 0x000fe60000000c00 */
[----:B------:R-:W-:Y:S01]  /*2660*/  IMAD R214, R0, 0x2, R211 ;  /* 0x0000000200d67824 */ /* 0x000fe200078e02d3 */
        /* <DEDUP_REMOVED lines=10> */
[----:B------:R-:W-:Y:S02]  /*2710*/  SEL R4, R4, 0xfffffff0, !P1 ;  /* 0xfffffff004047807 */ /* 0x000fe40004800000 */
[----:B------:R-:W-:Y:S01]  /*2720*/  R2P PR, R22, 0x6 ;  /* 0x0000000616007804 */ /* 0x000fe20000000000 */
[----:B---3--:R-:W-:Y:S02]  /*2730*/  LDSM.16.M88.4 R8, [R211] ;  /* 0x00000000d308783b */ /* 0x008fe40000000200 */
[----:B------:R-:W-:-:S02]  /*2740*/  IMAD R212, R4, 0x2, R211 ;  /* 0x0000000204d47824 */ /* 0x000fc400078e02d3 */
[----:B------:R-:W1:Y:S02]  /*2750*/  LDSM.16.M88.4 R32, [R204+0x10800] ;  /* 0x01080000cc20783b */ /* 0x000e640000000200 */
[----:B------:R-:W-:Y:S02]  /*2760*/  IMAD R213, R0, 0x2, R212 ;  /* 0x0000000200d57824 */ /* 0x000fe400078e02d4 */
[----:B------:R-:W3:Y:S04]  /*2770*/  LDSM.16.M88.4 R16, [R204+0x10000] ;  /* 0x01000000cc10783b */ /* 0x000ee80000000200 */
[----:B------:R-:W4:Y:S01]  /*2780*/  LDSM.16.M88.4 R28, [R204+0x11000] ;  /* 0x01100000cc1c783b */ /* 0x000f220000000200 */
[----:B------:R-:W-:Y:S01]  /*2790*/  @P1 IADD3 R215, R2, -0x20, RZ ;  /* 0xffffffe002d71810 */ /* 0x000fe20007ffe0ff */
[----:B------:R-:W-:-:S02]  /*27a0*/  IMAD.MOV.U32 R2, RZ, RZ, 0x40 ;  /* 0x00000040ff027424 */ /* 0x000fc400078e00ff */
[----:B------:R-:W5:Y:S01]  /*27b0*/  LDSM.16.M88.4 R24, [R204+0x11800] ;  /* 0x01180000cc18783b */ /* 0x000f620000000200 */
[C---:B------:R-:W-:Y:S02]  /*27c0*/  IADD3 R230, R215.reuse, 0x800, RZ ;  /* 0x00000800d7e67810 */ /* 0x040fe40007ffe0ff */
[----:B------:R-:W-:Y:S01]  /*27d0*/  SEL R2, R2, 0xffffffc0, !P2 ;  /* 0xffffffc002027807 */ /* 0x000fe20005000000 */
[----:B------:R-:W-:Y:S01]  /*27e0*/  LDSM.16.M88.4 R12, [R212] ;  /* 0x00000000d40c783b */ /* 0x000fe20000000200 */
[C---:B------:R-:W-:Y:S02]  /*27f0*/  IADD3 R229, R215.reuse, 0x1000, RZ ;  /* 0x00001000d7e57810 */ /* 0x040fe40007ffe0ff */
[C---:B------:R-:W-:Y:S01]  /*2800*/  IADD3 R228, R215.reuse, 0x1800, RZ ;  /* 0x00001800d7e47810 */ /* 0x040fe20007ffe0ff */
[----:B------:R-:W4:Y:S01]  /*2810*/  LDSM.16.M88.4 R40, [R215] ;  /* 0x00000000d728783b */ /* 0x000f220000000200 */
        /* <DEDUP_REMOVED lines=14> */
[C---:B------:R-:W-:Y:S01]  /*2900*/  IADD3 R223, R215.reuse, 0x4000, RZ ;  /* 0x00004000d7df7810 */ /* 0x040fe20007ffe0ff */
[----:B------:R-:W-:Y:S01]  /*2910*/  IMAD.IADD R3, R112, 0x1, R3 ;  /* 0x0000000170037824 */ /* 0x000fe200078e0203 */
[----:B------:R-:W-:Y:S01]  /*2920*/  IADD3 R222, R215, 0x4800, RZ ;  /* 0x00004800d7de7810 */ /* 0x000fe20007ffe0ff */
[----:B-1----:R-:W-:Y:S01]  /*2930*/  HMMA.16816.F32.BF16 R36, R8, R32, RZ ;  /* 0x000000200824723c */ /* 0x002fe200000418ff */
[----:B------:R-:W-:Y:S01]  /*2940*/  LDSM.16.M88.4 R84, [R210+0x11800] ;  /* 0x01180000d254783b */ /* 0x000fe20000000200 */
[----:B------:R-:W-:Y:S01]  /*2950*/  IMAD R2, R2, 0x40, R109 ;  /* 0x0000004002027824 */ /* 0x000fe200078e026d */
[----:B------:R-:W-:-:S02]  /*2960*/  IADD3 R5, R3, 0x8, RZ ;  /* 0x0000000803057810 */ /* 0x000fc40007ffe0ff */
[----:B------:R-:W-:Y:S01]  /*2970*/  LDSM.16.M88.4 R88, [R209+0x1000] ;  /* 0x00100000d158783b */ /* 0x000fe20000000200 */
[----:B--2---:R-:W-:Y:S02]  /*2980*/  IADD3 R7, R3, UR5, RZ ;  /* 0x0000000503077c10 */ /* 0x004fe4000fffe0ff */
[C---:B------:R-:W-:Y:S01]  /*2990*/  HMMA.16816.F32.BF16 R44, R8.reuse, R34, RZ ;  /* 0x00000022082c723c */ /* 0x040fe200000418ff */
[----:B------:R-:W1:Y:S01]  /*29a0*/  LDSM.16.M88.4 R32, [R215+0x800] ;  /* 0x00080000d720783b */ /* 0x000e620000000200 */
[----:B------:R-:W-:Y:S02]  /*29b0*/  IADD3 R6, R2, 0x1, RZ ;  /* 0x0000000102067810 */ /* 0x000fe40007ffe0ff */
[----:B------:R-:W-:Y:S01]  /*29c0*/  IMNMX R235, R7, UR9, PT ;  /* 0x0000000907eb7c17 */ /* 0x000fe2000b800200 */
[----:B------:R-:W-:Y:S01]  /*29d0*/  LDSM.16.M88.4 R92, [R209+0x1800] ;  /* 0x00180000d15c783b */ /* 0x000fe20000000200 */
[----:B------:R-:W-:Y:S02]  /*29e0*/  IADD3 R221, R215, 0x5000, RZ ;  /* 0x00005000d7dd7810 */ /* 0x000fe40007ffe0ff */
[----:B---3--:R-:W-:Y:S01]  /*29f0*/  HMMA.16816.F32.BF16 R20, R8, R16, RZ ;  /* 0x000000100814723c */ /* 0x008fe200000418ff */
[----:B------:R-:W-:Y:S01]  /*2a00*/  LDSM.16.M88.4 R96, [R209+0x5800] ;  /* 0x00580000d160783b */ /* 0x000fe20000000200 */
[----:B------:R-:W-:-:S02]  /*2a10*/  ISETP.GE.AND P6, PT, R6, R235, PT ;  /* 0x000000eb0600720c */ /* 0x000fc40003fc6270 */
[----:B------:R-:W-:Y:S01]  /*2a20*/  ISETP.GE.AND P0, PT, R2, R235, PT ;  /* 0x000000eb0200720c */ /* 0x000fe20003f06270 */
[----:B------:R-:W0:Y:S01]  /*2a30*/  LDGDEPBAR ;  /* 0x00000000000079af */ /* 0x000e220000000000 */
[C---:B------:R-:W-:Y:S02]  /*2a40*/  IADD3 R220, R215.reuse, 0x5800, RZ ;  /* 0x00005800d7dc7810 */ /* 0x040fe40007ffe0ff */
[----:B------:R-:W-:Y:S01]  /*2a50*/  HMMA.16816.F32.BF16 R16, R8, R18, RZ ;  /* 0x000000120810723c */ /* 0x000fe200000418ff */
[----:B------:R-:W-:Y:S01]  /*2a60*/  STL [R1+0x74], R112 ;  /* 0x0000747001007387 */ /* 0x000fe20000100800 */
[C---:B------:R-:W-:Y:S02]  /*2a70*/  IADD3 R219, R215.reuse, 0x6000, RZ ;  /* 0x00006000d7db7810 */ /* 0x040fe40007ffe0ff */
[C---:B------:R-:W-:Y:S02]  /*2a80*/  IADD3 R218, R215.reuse, 0x6800, RZ ;  /* 0x00006800d7da7810 */ /* 0x040fe40007ffe0ff */
[----:B------:R-:W-:-:S02]  /*2a90*/  IADD3 R217, R215, 0x7000, RZ ;  /* 0x00007000d7d97810 */ /* 0x000fc40007ffe0ff */
[----:B----4-:R-:W-:Y:S01]  /*2aa0*/  HMMA.16816.F32.BF16 R48, R8, R28, RZ ;  /* 0x0000001c0830723c */ /* 0x010fe200000418ff */
[----:B------:R-:W-:-:S07]  /*2ab0*/  IADD3 R216, R215, 0x7800, RZ ;  /* 0x00007800d7d87810 */ /* 0x000fce0007ffe0ff */
[C---:B------:R-:W-:Y:S08]  /*2ac0*/  HMMA.16816.F32.BF16 R52, R8.reuse, R30, RZ ;  /* 0x0000001e0834723c */ /* 0x040ff000000418ff */
[C---:B-----5:R-:W-:Y:S08]  /*2ad0*/  HMMA.16816.F32.BF16 R64, R8.reuse, R24, RZ ;  /* 0x000000180840723c */ /* 0x060ff000000418ff */
        /* <DEDUP_REMOVED lines=331> */
.L_x_1688:
        /* <DEDUP_REMOVED lines=59> */
[----:B------:R-:W-:-:S03]  /*4340*/  FMNMX.FTZ R3, R154, R3, !PT ;  /* 0x000000039a037209 */ /* 0x000fc60007810000 */
[----:B------:R-:W-:Y:S01]  /*4350*/  LDSM.16.MT88.4 R112, [R206+0x1a800] ;  /* 0x01a80000ce70783b */ /* 0x000fe20000004200 */
        /* <DEDUP_REMOVED lines=8> */
[----:B------:R-:W-:-:S04]  /*43e0*/  FMNMX.FTZ R3, R159, R3, !PT ;  /* 0x000000039f037209 */ /* 0x000fc80007810000 */
        /* <DEDUP_REMOVED lines=431> */
[----:B------:R-:W1:Y:S01]  /*5ee0*/  LDSM.16.MT88.4 R8, [R208+0x1f000] ;  /* 0x01f00000d008783b */ /* 0x000e620000004200 */
[----:B------:R-:W-:Y:S01]  /*5ef0*/  IMAD.MOV.U32 R70, RZ, RZ, R128 ;  /* 0x000000ffff467224 */ /* 0x000fe200078e0080 */
[----:B------:R-:W-:-:S02]  /*5f00*/  MOV R71, R129 ;  /* 0x0000008100477202 */ /* 0x000fc40000000f00 */
[----:B------:R-:W-:Y:S01]  /*5f10*/  MOV R68, R166 ;  /* 0x000000a600447202 */ /* 0x000fe20000000f00 */
[----:B------:R-:W-:Y:S02]  /*5f20*/  LDSM.16.MT88.4 R80, [R206+0x1d800] ;  /* 0x01d80000ce50783b */ /* 0x000fe40000004200 */
        /* <DEDUP_REMOVED lines=22> */
[----:B------:R-:W-:Y:S02]  /*6090*/  IMAD.MOV.U32 R104, RZ, RZ, R125 ;  /* 0x000000ffff687224 */ /* 0x000fe400078e007d */
        /* <DEDUP_REMOVED lines=24> */
[----:B------:R-:W-:Y:S01]  /*6220*/  IMAD.MOV.U32 R77, RZ, RZ, R130 ;  /* 0x000000ffff4d7224 */ /* 0x000fe200078e0082 */
[----:B------:R-:W-:Y:S01]  /*6230*/  LDSM.16.MT88.4 R40, [R205+0x1b800] ;  /* 0x01b80000cd28783b */ /* 0x000fe20000004200 */
[----:B------:R-:W-:Y:S01]  /*6240*/  MOV R74, R156 ;  /* 0x0000009c004a7202 */ /* 0x000fe20000000f00 */
[----:B------:R-:W-:-:S02]  /*6250*/  IMAD.MOV.U32 R75, RZ, RZ, R157 ;  /* 0x000000ffff4b7224 */ /* 0x000fc400078e009d */
[----:B------:R-:W-:Y:S01]  /*6260*/  IMAD.MOV.U32 R94, RZ, RZ, R164 ;  /* 0x000000ffff5e7224 */ /* 0x000fe200078e00a4 */
[----:B------:R-:W-:Y:S01]  /*6270*/  SHF.R.U32.HI R10, RZ, 0x10, R8 ;  /* 0x00000010ff0a7819 */ /* 0x000fe20000011608 */
[--C-:B------:R-:W-:Y:S01]  /*6280*/  FFMA.FTZ R5, R72, c[0x0][0x23c], -R12.reuse ;  /* 0x00008f0048057a23 */ /* 0x100fe2000001080c */
[----:B------:R-:W-:Y:S01]  /*6290*/  MOV R97, R74 ;  /* 0x0000004a00617202 */ /* 0x000fe20000000f00 */
        /* <DEDUP_REMOVED lines=39> */
[--C-:B------:R-:W-:Y:S01]  /*6510*/  HSET2.LE.AND R7, R10, R72.reuse, PT ;  /* 0x000000480a077233 */ /* 0x100fe20003803000 */
[----:B------:R-:W-:Y:S01]  /*6520*/  MOV R10, R71 ;  /* 0x00000047000a7202 */ /* 0x000fe20000000f00 */
[----:B------:R-:W-:Y:S01]  /*6530*/  IMAD.MOV.U32 R99, RZ, RZ, R76 ;  /* 0x000000ffff637224 */ /* 0x000fe200078e004c */
[----:B------:R-:W-:Y:S01]  /*6540*/  MOV R12, R68 ;  /* 0x00000044000c7202 */ /* 0x000fe20000000f00 */
[----:B------:R-:W-:Y:S01]  /*6550*/  IMAD.MOV.U32 R76, RZ, RZ, R131 ;  /* 0x000000ffff4c7224 */ /* 0x000fe200078e0083 */
[----:B------:R-:W-:Y:S01]  /*6560*/  LDSM.16.MT88.4 R156, [R208+0x19800] ;  /* 0x01980000d09c783b */ /* 0x000fe20000004200 */
[----:B------:R-:W-:Y:S01]  /*6570*/  IMAD.MOV.U32 R11, RZ, RZ, R70 ;  /* 0x000000ffff0b7224 */ /* 0x000fe200078e0046 */
[----:B------:R1:W1:Y:S01]  /*6580*/  MUFU.EX2 R8, R5 ;  /* 0x0000000500087308 */ /* 0x0002620000000800 */
[----:B------:R-:W-:Y:S01]  /*6590*/  IMAD.MOV.U32 R9, RZ, RZ, R69 ;  /* 0x000000ffff097224 */ /* 0x000fe200078e0045 */
[----:B-----5:R-:W-:Y:S01]  /*65a0*/  HSET2.LE.AND R4, R2, R72, PT ;  /* 0x0000004802047233 */ /* 0x020fe20003803000 */
[----:B--2---:R-:W-:Y:S01]  /*65b0*/  F2FP.BF16.PACK_AB R2, R35, R133 ;  /* 0x000000852302723e */ /* 0x004fe200000010ff */
[----:B------:R-:W-:Y:S03]  /*65c0*/  LDSM.16.MT88.4 R72, [R205+0x1d800] ;  /* 0x01d80000cd48783b */ /* 0x000fe60000004200 */
[----:B------:R-:W-:Y:S01]  /*65d0*/  LOP3.LUT R128, R0, R2, RZ, 0xc0, !PT ;  /* 0x0000000200807212 */ /* 0x000fe200078ec0ff */
[----:B------:R-:W-:Y:S01]  /*65e0*/  IMAD.MOV.U32 R2, RZ, RZ, R86 ;  /* 0x000000ffff027224 */ /* 0x000fe200078e0056 */
[----:B---3--:R-:W-:-:S02]  /*65f0*/  F2FP.BF16.PACK_AB R0, R32, R33 ;  /* 0x000000212000723e */ /* 0x008fc400000010ff */
[----:B-1----:R-:W-:Y:S02]  /*6600*/  F2FP.BF16.PACK_AB R5, R14, R15 ;  /* 0x0000000f0e05723e */ /* 0x002fe400000010ff */
        /* <DEDUP_REMOVED lines=18> */
[----:B------:R-:W-:-:S02]  /*6730*/  IMAD.MOV.U32 R250, RZ, RZ, R77 ;  /* 0x000000fffffa7224 */ /* 0x000fc400078e004d */
[----:B------:R-:W-:-:S04]  /*6740*/  IMAD.MOV.U32 R251, RZ, RZ, R76 ;  /* 0x000000fffffb7224 */ /* 0x000fc800078e004c */
[----:B------:R-:W-:Y:S01]  /*6750*/  MOV R238, R106 ;  /* 0x0000006a00ee7202 */ /* 0x000fe20000000f00 */
[----:B------:R-:W-:Y:S01]  /*6760*/  IMAD.MOV.U32 R239, RZ, RZ, R107 ;  /* 0x000000ffffef7224 */ /* 0x000fe200078e006b */
[----:B------:R-:W-:Y:S03]  /*6770*/  HMMA.16816.F32.BF16 R160, R128, R164, R160 ;  /* 0x000000a480a0723c */ /* 0x000fe600000418a0 */
[----:B------:R-:W-:Y:S02]  /*6780*/  FADD.FTZ R2, R2, R238 ;  /* 0x000000ee02027221 */ /* 0x000fe40000010000 */
[----:B------:R-:W-:-:S03]  /*6790*/  FADD.FTZ R0, R0, R239 ;  /* 0x000000ef00007221 */ /* 0x000fc60000010000 */
[C---:B--2---:R-:W-:Y:S07]  /*67a0*/  HMMA.16816.F32.BF16 R44, R128.reuse, R48, R244 ;  /* 0x00000030802c723c */ /* 0x044fee00000418f4 */
[----:B------:R-:W-:Y:S01]  /*67b0*/  MOV R244, R88 ;  /* 0x0000005800f47202 */ /* 0x000fe20000000f00 */
[----:B------:R-:W-:Y:S01]  /*67c0*/  HMMA.16816.F32.BF16 R48, R128, R50, R240 ;  /* 0x000000328030723c */ /* 0x000fe200000418f0 */
[----:B------:R-:W-:Y:S02]  /*67d0*/  IMAD.MOV.U32 R245, RZ, RZ, R89 ;  /* 0x000000fffff57224 */ /* 0x000fe400078e0059 */
[----:B------:R-:W-:-:S02]  /*67e0*/  IMAD.MOV.U32 R246, RZ, RZ, R87 ;  /* 0x000000fffff67224 */ /* 0x000fc400078e0057 */
[----:B------:R-:W-:Y:S02]  /*67f0*/  IMAD.MOV.U32 R247, RZ, RZ, R84 ;  /* 0x000000fffff77224 */ /* 0x000fe400078e0054 */
[----:B------:R-:W-:Y:S01]  /*6800*/  IMAD.MOV.U32 R240, RZ, RZ, R90 ;  /* 0x000000fffff07224 */ /* 0x000fe200078e005a */
[----:B------:R-:W-:Y:S01]  /*6810*/  MOV R241, R91 ;  /* 0x0000005b00f17202 */ /* 0x000fe20000000f00 */
[----:B------:R-:W-:Y:S01]  /*6820*/  IMAD.MOV.U32 R242, RZ, RZ, R104 ;  /* 0x000000fffff27224 */ /* 0x000fe200078e0068 */
[C---:B------:R-:W-:Y:S01]  /*6830*/  HMMA.16816.F32.BF16 R164, R128.reuse, R166, R64 ;  /* 0x000000a680a4723c */ /* 0x040fe20000041840 */
[----:B------:R-:W-:Y:S01]  /*6840*/  FADD.FTZ R2, R240, R2 ;  /* 0x00000002f0027221 */ /* 0x000fe20000010000 */
[----:B------:R-:W1:Y:S01]  /*6850*/  LDSM.16.MT88.4 R64, [R207+0x1b800] ;  /* 0x01b80000cf40783b */ /* 0x000e620000004200 */
[----:B------:R-:W-:Y:S02]  /*6860*/  IMAD.MOV.U32 R243, RZ, RZ, R105 ;  /* 0x000000fffff37224 */ /* 0x000fe400078e0069 */
[----:B------:R-:W-:Y:S01]  /*6870*/  FADD.FTZ R0, R241, R0 ;  /* 0x00000000f1007221 */ /* 0x000fe20000010000 */
[----:B------:R-:W2:Y:S01]  /*6880*/  LDSM.16.MT88.4 R88, [R208+0x1d800] ;  /* 0x01d80000d058783b */ /* 0x000ea20000004200 */
[----:B------:R-:W-:Y:S01]  /*6890*/  FADD.FTZ R2, R242, R2 ;  /* 0x00000002f2027221 */ /* 0x000fe20000010000 */
[----:B------:R-:W-:Y:S01]  /*68a0*/  HMMA.16816.F32.BF16 R68, R128, R72, R120 ;  /* 0x000000488044723c */ /* 0x000fe20000041878 */
[----:B------:R-:W-:Y:S01]  /*68b0*/  FADD.FTZ R0, R243, R0 ;  /* 0x00000000f3007221 */ /* 0x000fe20000010000 */
[----:B------:R-:W3:Y:S01]  /*68c0*/  LDSM.16.MT88.4 R104, [R205+0x1f800] ;  /* 0x01f80000cd68783b */ /* 0x000ee20000004200 */
[----:B------:R-:W-:-:S02]  /*68d0*/  FADD.FTZ R2, R244, R2 ;  /* 0x00000002f4027221 */ /* 0x000fc40000010000 */
[----:B------:R-:W-:Y:S01]  /*68e0*/  FADD.FTZ R0, R245, R0 ;  /* 0x00000000f5007221 */ /* 0x000fe20000010000 */
[----:B------:R-:W-:Y:S01]  /*68f0*/  LDSM.16.MT88.4 R120, [R208+0x1f800] ;  /* 0x01f80000d078783b */ /* 0x000fe20000004200 */
[----:B------:R-:W-:Y:S01]  /*6900*/  FADD.FTZ R2, R246, R2 ;  /* 0x00000002f6027221 */ /* 0x000fe20000010000 */
[C---:B------:R-:W-:Y:S01]  /*6910*/  HMMA.16816.F32.BF16 R76, R128.reuse, R80, R112 ;  /* 0x00000050804c723c */ /* 0x040fe20000041870 */
[----:B------:R-:W-:Y:S01]  /*6920*/  FADD.FTZ R0, R247, R0 ;  /* 0x00000000f7007221 */ /* 0x000fe20000010000 */
[----:B------:R-:W4:Y:S01]  /*6930*/  LDSM.16.MT88.4 R112, [R206+0x1f800] ;  /* 0x01f80000ce70783b */ /* 0x000f220000004200 */
        /* <DEDUP_REMOVED lines=23> */
[----:B--2---:R-:W-:Y:S01]  /*6ab0*/  HMMA.16816.F32.BF16 R84, R128, R88, R196 ;  /* 0x000000588054723c */ /* 0x004fe200000418c4 */
[----:B------:R-:W-:-:S03]  /*6ac0*/  FADD.FTZ R241, R8, R0 ;  /* 0x0000000008f17221 */ /* 0x000fc60000010000 */
[----:B------:R1:W-:Y:S04]  /*6ad0*/  STL [R1+0x18], R240 ;  /* 0x000018f001007387 */ /* 0x0003e80000100800 */
[----:B------:R1:W-:Y:S01]  /*6ae0*/  STL [R1+0x1c], R241 ;  /* 0x00001cf101007387 */ /* 0x0003e20000100800 */
        /* <DEDUP_REMOVED lines=25> */
[----:B------:R-:W-:-:S02]  /*6c80*/  UISETP.GT.AND UP0, UPT, UR30, UR19, UPT ;  /* 0x000000131e00728c */ /* 0x000fc4000bf04270 */
[----:B------:R-:W-:Y:S01]  /*6c90*/  UIADD3 UR5, UR33, UR5, URZ ;  /* 0x0000000521057290 */ /* 0x000fe2000fffe03f */
[----:B------:R-:W-:Y:S01]  /*6ca0*/  IMAD.U32 R6, RZ, RZ, UR32 ;  /* 0x00000020ff067e24 */ /* 0x000fe2000f8e00ff */
[----:B------:R-:W-:Y:S01]  /*6cb0*/  UMOV UR28, UR30 ;  /* 0x0000001e001c7c82 */ /* 0x000fe20008000000 */
[----:B------:R-:W-:Y:S02]  /*6cc0*/  IMAD.U32 R7, RZ, RZ, UR33 ;  /* 0x00000021ff077e24 */ /* 0x000fe4000f8e00ff */
[----:B------:R-:W-:Y:S02]  /*6cd0*/  IMAD.MOV.U32 R7, RZ, RZ, 0x40 ;  /* 0x00000040ff077424 */ /* 0x000fe400078e00ff */
[----:B------:R-:W-:Y:S02]  /*6ce0*/  IMAD.U32 R2, RZ, RZ, UR5 ;  /* 0x00000005ff027e24 */ /* 0x000fe4000f8e00ff */
[----:B------:R-:W-:-:S04]  /*6cf0*/  IMAD.WIDE.U32 R8, R7, c[0x0][0x1a0], RZ ;  /* 0x0000680007087a25 */ /* 0x000fc800078e00ff */
[----:B------:R-:W-:Y:S02]  /*6d00*/  IMAD R7, R7, c[0x0][0x1a4], RZ ;  /* 0x0000690007077a24 */ /* 0x000fe400078e02ff */
        /* <DEDUP_REMOVED lines=16> */
[C---:B------:R-:W-:Y:S02]  /*6e10*/  IADD3 R2, R0.reuse, 0x1, RZ ;  /* 0x0000000100027810 */ /* 0x040fe40007ffe0ff */
[----:B------:R1:W-:Y:S01]  /*6e20*/  LDGSTS.E.BYPASS.LTC128B.128 [R231+0x1c000], [R4.64+0x100] ;  /* 0x1c00010004e77fae */ /* 0x0003e2000b901d58 */
[-C--:B------:R-:W-:Y:S02]  /*6e30*/  ISETP.GE.AND P0, PT, R0, R235.reuse, PT ;  /* 0x000000eb0000720c */ /* 0x080fe40003f06270 */
[C---:B------:R-:W-:Y:S01]  /*6e40*/  ISETP.GE.AND P6, PT, R2.reuse, R235, PT ;  /* 0x000000eb0200720c */ /* 0x040fe20003fc6270 */
[----:B------:R1:W-:Y:S01]  /*6e50*/  LDGSTS.E.BYPASS.LTC128B.128 [R231+0x1e000], [R4.64+0x180] ;  /* 0x1e00018004e77fae */ /* 0x0003e2000b901d58 */
[C---:B------:R-:W-:Y:S02]  /*6e60*/  ISETP.GE.AND P2, PT, R2.reuse, R234, PT ;  /* 0x000000ea0200720c */ /* 0x040fe40003f46270 */
[C---:B------:R-:W-:Y:S01]  /*6e70*/  ISETP.LT.OR P6, PT, R2.reuse, R233, P6 ;  /* 0x000000e90200720c */ /* 0x040fe200037c1670 */
[----:B------:R1:W-:Y:S01]  /*6e80*/  LDGSTS.E.BYPASS.LTC128B.128 [R231+0x19000], [R6.64] ;  /* 0x1900000006e77fae */ /* 0x0003e2000b901d58 */
[----:B------:R-:W-:-:S02]  /*6e90*/  ISETP.LT.OR P2, PT, R2, R232, P2 ;  /* 0x000000e80200720c */ /* 0x000fc40001741670 */
[C---:B------:R-:W-:Y:S01]  /*6ea0*/  ISETP.LT.OR P0, PT, R0.reuse, R233, P0 ;  /* 0x000000e90000720c */ /* 0x040fe20000701670 */
[----:B------:R1:W-:Y:S01]  /*6eb0*/  LDGSTS.E.BYPASS.LTC128B.128 [R231+0x1b000], [R6.64+0x80] ;  /* 0x1b00008006e77fae */ /* 0x0003e2000b901d58 */
[C---:B------:R-:W-:Y:S02]  /*6ec0*/  IADD3 R2, R0.reuse, 0x9, RZ ;  /* 0x0000000900027810 */ /* 0x040fe40007ffe0ff */
[----:B------:R-:W-:Y:S01]  /*6ed0*/  ISETP.GE.AND P3, PT, R0, R234, PT ;  /* 0x000000ea0000720c */ /* 0x000fe20003f66270 */
[----:B------:R1:W-:Y:S01]  /*6ee0*/  LDGSTS.E.BYPASS.LTC128B.128 [R231+0x1d000], [R6.64+0x100] ;  /* 0x1d00010006e77fae */ /* 0x0003e2000b901d58 */
[----:B------:R-:W-:Y:S02]  /*6ef0*/  ISETP.GE.AND P5, PT, R2, R235, PT ;  /* 0x000000eb0200720c */ /* 0x000fe40003fa6270 */
[----:B------:R-:W-:Y:S01]  /*6f00*/  ISETP.LT.OR P3, PT, R0, R232, P3 ;  /* 0x000000e80000720c */ /* 0x000fe20001f61670 */
[----:B------:R1:W-:Y:S01]  /*6f10*/  LDGSTS.E.BYPASS.LTC128B.128 [R231+0x1f000], [R6.64+0x180] ;  /* 0x1f00018006e77fae */ /* 0x0003e2000b901d58 */
[----:B------:R-:W-:-:S03]  /*6f20*/  ISETP.LT.OR P5, PT, R2, R233, P5 ;  /* 0x000000e90200720c */ /* 0x000fc60002fa1670 */
[----:B------:R-:W-:Y:S04]  /*6f30*/  LDSM.16.M88.4 R16, [R204+0x10000] ;  /* 0x01000000cc10783b */ /* 0x000fe80000000200 */
[----:B------:R-:W-:Y:S04]  /*6f40*/  LDSM.16.M88.4 R28, [R204+0x11000] ;  /* 0x01100000cc1c783b */ /* 0x000fe80000000200 */
[----:B------:R-:W-:Y:S04]  /*6f50*/  LDSM.16.M88.4 R12, [R204+0x10800] ;  /* 0x01080000cc0c783b */ /* 0x000fe80000000200 */
[----:B------:R-:W-:Y:S04]  /*6f60*/  LDSM.16.M88.4 R8, [R212] ;  /* 0x00000000d408783b */ /* 0x000fe80000000200 */
[----:B------:R-:W-:Y:S04]  /*6f70*/  LDSM.16.M88.4 R172, [R215] ;  /* 0x00000000d7ac783b */ /* 0x000fe80000000200 */
[----:B------:R-:W-:Y:S04]  /*6f80*/  LDSM.16.M88.4 R176, [R204+0x11800] ;  /* 0x01180000ccb0783b */ /* 0x000fe80000000200 */
[----:B-1----:R-:W1:Y:S04]  /*6f90*/  LDSM.16.M88.4 R4, [R211] ;  /* 0x00000000d304783b */ /* 0x002e680000000200 */
[----:B------:R-:W2:Y:S04]  /*6fa0*/  LDSM.16.M88.4 R184, [R229] ;  /* 0x00000000e5b8783b */ /* 0x000ea80000000200 */
[----:B------:R-:W3:Y:S04]  /*6fb0*/  LDSM.16.M88.4 R180, [R230] ;  /* 0x00000000e6b4783b */ /* 0x000ee80000000200 */
[----:B------:R-:W0:Y:S01]  /*6fc0*/  LDGDEPBAR ;  /* 0x00000000000079af */ /* 0x000e220000000000 */
[C---:B-1----:R-:W-:Y:S08]  /*6fd0*/  HMMA.16816.F32.BF16 R168, R4.reuse, R16, RZ ;  /* 0x0000001004a8723c */ /* 0x042ff000000418ff */
[C---:B------:R-:W-:Y:S08]  /*6fe0*/  HMMA.16816.F32.BF16 R32, R4.reuse, R18, RZ ;  /* 0x000000120420723c */ /* 0x040ff000000418ff */
[C---:B------:R-:W-:Y:S08]  /*6ff0*/  HMMA.16816.F32.BF16 R16, R4.reuse, R28, RZ ;  /* 0x0000001c0410723c */ /* 0x040ff000000418ff */
[C---:B------:R-:W-:Y:S08]  /*7000*/  HMMA.16816.F32.BF16 R24, R4.reuse, R12, RZ ;  /* 0x0000000c0418723c */ /* 0x040ff000000418ff */
[C---:B------:R-:W-:Y:S08]  /*7010*/  HMMA.16816.F32.BF16 R20, R4.reuse, R14, RZ ;  /* 0x0000000e0414723c */ /* 0x040ff000000418ff */
[----:B------:R-:W-:Y:S01]  /*7020*/  HMMA.16816.F32.BF16 R12, R4, R30, RZ ;  /* 0x0000001e040c723c */ /* 0x000fe200000418ff */
[----:B------:R-:W1:Y:S07]  /*7030*/  LDSM.16.M88.4 R28, [R228] ;  /* 0x00000000e41c783b */ /* 0x000e6e0000000200 */
[C---:B------:R-:W-:Y:S08]  /*7040*/  HMMA.16816.F32.BF16 R236, R8.reuse, R172, R168 ;  /* 0x000000ac08ec723c */ /* 0x040ff000000418a8 */
[----:B------:R-:W-:Y:S08]  /*7050*/  HMMA.16816.F32.BF16 R192, R8, R174, R32 ;  /* 0x000000ae08c0723c */ /* 0x000ff00000041820 */
[C---:B------:R-:W-:Y:S08]  /*7060*/  HMMA.16816.F32.BF16 R200, R4.reuse, R176, RZ ;  /* 0x000000b004c8723c */ /* 0x040ff000000418ff */
[----:B------:R-:W-:Y:S01]  /*7070*/  HMMA.16816.F32.BF16 R196, R4, R178, RZ ;  /* 0x000000b204c4723c */ /* 0x000fe200000418ff */
[----:B------:R-:W-:Y:S07]  /*7080*/  LDSM.16.M88.4 R4, [R214] ;  /* 0x00000000d604783b */ /* 0x000fee0000000200 */
[C---:B--2---:R-:W-:Y:S01]  /*7090*/  HMMA.16816.F32.BF16 R172, R8.reuse, R184, R16 ;  /* 0x000000b808ac723c */ /* 0x044fe20000041810 */
[----:B------:R-:W2:Y:S07]  /*70a0*/  LDSM.16.M88.4 R16, [R210+0x10000] ;  /* 0x01000000d210783b */ /* 0x000eae0000000200 */
[C---:B---3--:R-:W-:Y:S01]  /*70b0*/  HMMA.16816.F32.BF16 R188, R8.reuse, R180, R24 ;  /* 0x000000b408bc723c */ /* 0x048fe20000041818 */
[----:B------:R-:W3:Y:S07]  /*70c0*/  LDSM.16.M88.4 R24, [R210+0x11000] ;  /* 0x01100000d218783b */ /* 0x000eee0000000200 */
[C---:B------:R-:W-:Y:S01]  /*70d0*/  HMMA.16816.F32.BF16 R176, R8.reuse, R182, R20 ;  /* 0x000000b608b0723c */ /* 0x040fe20000041814 */
[----:B------:R-:W-:Y:S07]  /*70e0*/  LDSM.16.M88.4 R180, [R210+0x11800] ;  /* 0x01180000d2b4783b */ /* 0x000fee0000000200 */
[C---:B------:R-:W-:Y:S01]  /*70f0*/  HMMA.16816.F32.BF16 R20, R8.reuse, R186, R12 ;  /* 0x000000ba0814723c */ /* 0x040fe2000004180c */
[----:B------:R-:W4:Y:S07]  /*7100*/  LDSM.16.M88.4 R12, [R210+0x10800] ;  /* 0x01080000d20c783b */ /* 0x000f2e0000000200 */
[C---:B-1----:R-:W-:Y:S08]  /*7110*/  HMMA.16816.F32.BF16 R200, R8.reuse, R28, R200 ;  /* 0x0000001c08c8723c */ /* 0x042ff000000418c8 */
[----:B------:R-:W-:Y:S01]  /*7120*/  HMMA.16816.F32.BF16 R168, R8, R30, R196 ;  /* 0x0000001e08a8723c */ /* 0x000fe200000418c4 */
[----:B------:R-:W-:Y:S07]  /*7130*/  LDSM.16.M88.4 R8, [R213] ;  /* 0x00000000d508783b */ /* 0x000fee0000000200 */
[C---:B--2---:R-:W-:Y:S08]  /*7140*/  HMMA.16816.F32.BF16 R32, R4.reuse, R16, R236 ;  /* 0x000000100420723c */ /* 0x044ff000000418ec */
        /* <DEDUP_REMOVED lines=165> */
[----:B------:R-:W-:Y:S01]  /*7ba0*/  HMMA.16816.F32.BF16 R12, R4, R28, R12 ;  /* 0x0000001c040c723c */ /* 0x000fe2000004180c */
[----:B------:R-:W3:Y:S01]  /*7bb0*/  LDSM.16.M88.4 R28, [R209+0x7800] ;  /* 0x00780000d11c783b */ /* 0x000ee20000000200 */
[----:B------:R-:W-:-:S06]  /*7bc0*/  DEPBAR.LE SB0, 0x0 ;  /* 0x000080000000791a */ /* 0x000fcc0000000000 */
[C---:B------:R-:W-:Y:S08]  /*7bd0*/  HMMA.16816.F32.BF16 R180, R8.reuse, R24, R172 ;  /* 0x0000001808b4723c */ /* 0x040ff000000418ac */
[----:B------:R-:W-:Y:S07]  /*7be0*/  HMMA.16816.F32.BF16 R172, R8, R26, R32 ;  /* 0x0000001a08ac723c */ /* 0x000fee0000041820 */
[----:B------:R-:W-:Y:S01]  /*7bf0*/  IADD3 R8, R0, 0x8, RZ ;  /* 0x0000000800087810 */ /* 0x000fe20007ffe0ff */
[----:B-1----:R-:W-:Y:S01]  /*7c00*/  HMMA.16816.F32.BF16 R24, R4, R20, R176 ;  /* 0x000000140418723c */ /* 0x002fe200000418b0 */
[----:B------:R-:W-:-:S02]  /*7c10*/  FSEL R9, R12, -INF , !P0 ;  /* 0xff8000000c097808 */ /* 0x000fc40004000000 */
[C---:B------:R-:W-:Y:S02]  /*7c20*/  ISETP.GE.AND P1, PT, R8.reuse, R235, PT ;  /* 0x000000eb0800720c */ /* 0x040fe40003f26270 */
[-C--:B------:R-:W-:Y:S02]  /*7c30*/  ISETP.GE.AND P4, PT, R8, R234.reuse, PT ;  /* 0x000000ea0800720c */ /* 0x080fe40003f86270 */
[----:B------:R-:W-:Y:S01]  /*7c40*/  ISETP.GE.AND P0, PT, R2, R234, PT ;  /* 0x000000ea0200720c */ /* 0x000fe20003f06270 */
[----:B------:R-:W-:Y:S01]  /*7c50*/  HMMA.16816.F32.BF16 R20, R4, R22, R188 ;  /* 0x000000160414723c */ /* 0x000fe200000418bc */
[----:B------:R-:W-:Y:S01]  /*7c60*/  BAR.SYNC.DEFER_BLOCKING 0x0 ;  /* 0x0000000000007b1d */ /* 0x000fe20000010000 */
[C---:B------:R-:W-:Y:S02]  /*7c70*/  ISETP.LT.OR P1, PT, R8.reuse, R233, P1 ;  /* 0x000000e90800720c */ /* 0x040fe40000f21670 */
[----:B------:R-:W-:Y:S02]  /*7c80*/  ISETP.LT.OR P4, PT, R8, R232, P4 ;  /* 0x000000e80800720c */ /* 0x000fe40002781670 */
[----:B------:R-:W-:-:S02]  /*7c90*/  IADD3 R8, R0, 0x10, RZ ;  /* 0x0000001000087810 */ /* 0x000fc40007ffe0ff */
[----:B------:R-:W-:Y:S02]  /*7ca0*/  ISETP.LT.OR P0, PT, R2, R232, P0 ;  /* 0x000000e80200720c */ /* 0x000fe40000701670 */
[----:B------:R-:W-:Y:S02]  /*7cb0*/  IADD3 R2, R0, 0x11, RZ ;  /* 0x0000001100027810 */ /* 0x000fe40007ffe0ff */
[----:B------:R-:W-:Y:S02]  /*7cc0*/  FSEL R10, R14, -INF , !P3 ;  /* 0xff8000000e0a7808 */ /* 0x000fe40005800000 */
[----:B------:R-:W-:Y:S02]  /*7cd0*/  FSEL R32, R15, -INF , !P2 ;  /* 0xff8000000f207808 */ /* 0x000fe40005000000 */
[C---:B------:R-:W-:Y:S02]  /*7ce0*/  ISETP.GE.AND P3, PT, R8.reuse, R235, PT ;  /* 0x000000eb0800720c */ /* 0x040fe40003f66270 */
[----:B------:R-:W-:-:S02]  /*7cf0*/  ISETP.GE.AND P2, PT, R8, R234, PT ;  /* 0x000000ea0800720c */ /* 0x000fc40003f46270 */
[----:B------:R-:W-:Y:S02]  /*7d00*/  FSEL R13, R13, -INF , !P6 ;  /* 0xff8000000d0d7808 */ /* 0x000fe40007000000 */
[----:B------:R-:W-:Y:S02]  /*7d10*/  FSEL R12, R16, -INF , !P1 ;  /* 0xff800000100c7808 */ /* 0x000fe40004800000 */
[C---:B------:R-:W-:Y:S02]  /*7d20*/  ISETP.GE.AND P6, PT, R2.reuse, R235, PT ;  /* 0x000000eb0200720c */ /* 0x040fe40003fc6270 */
        /* <DEDUP_REMOVED lines=8> */
[----:B------:R-:W-:-:S02]  /*7db0*/  FSEL R14, R19, -INF , !P0 ;  /* 0xff800000130e7808 */ /* 0x000fc40004000000 */
[----:B------:R-:W-:Y:S01]  /*7dc0*/  IADD3 R2, R0, 0x19, RZ ;  /* 0x0000001900027810 */ /* 0x000fe20007ffe0ff */
[----:B--2---:R-:W-:Y:S01]  /*7dd0*/  HMMA.16816.F32.BF16 R16, R4, R168, R192 ;  /* 0x000000a80410723c */ /* 0x004fe200000418c0 */
[CC--:B------:R-:W-:Y:S02]  /*7de0*/  ISETP.GE.AND P0, PT, R8.reuse, R235.reuse, PT ;  /* 0x000000eb0800720c */ /* 0x0c0fe40003f06270 */
[-C--:B------:R-:W-:Y:S02]  /*7df0*/  ISETP.GE.AND P4, PT, R8, R234.reuse, PT ;  /* 0x000000ea0800720c */ /* 0x080fe40003f86270 */
[----:B------:R-:W-:Y:S02]  /*7e00*/  FSEL R35, R24, -INF , !P3 ;  /* 0xff80000018237808 */ /* 0x000fe40005800000 */
        /* <DEDUP_REMOVED lines=8> */
[----:B------:R-:W-:Y:S02]  /*7e90*/  FSEL R33, R25, -INF , !P6 ;  /* 0xff80000019217808 */ /* 0x000fe40007000000 */
[----:B------:R-:W-:Y:S02]  /*7ea0*/  FSEL R169, R27, -INF , !P1 ;  /* 0xff8000001ba97808 */ /* 0x000fe40004800000 */
[----:B------:R-:W-:Y:S01]  /*7eb0*/  HMMA.16816.F32.BF16 R24, R4, R170, R184 ;  /* 0x000000aa0418723c */ /* 0x000fe200000418b8 */
[C---:B------:R-:W-:Y:S02]  /*7ec0*/  ISETP.GE.AND P2, PT, R8.reuse, R235, PT ;  /* 0x000000eb0800720c */ /* 0x040fe40003f46270 */
[----:B------:R-:W-:Y:S02]  /*7ed0*/  ISETP.GE.AND P1, PT, R8, R234, PT ;  /* 0x000000ea0800720c */ /* 0x000fe40003f26270 */
[----:B------:R-:W-:Y:S02]  /*7ee0*/  FSEL R133, R20, -INF , !P0 ;  /* 0xff80000014857808 */ /* 0x000fe40004000000 */
[----:B------:R-:W-:-:S02]  /*7ef0*/  FSEL R134, R22, -INF , !P4 ;  /* 0xff80000016867808 */ /* 0x000fc40006000000 */
[----:B------:R-:W-:Y:S02]  /*7f00*/  FSEL R34, R21, -INF , !P5 ;  /* 0xff80000015227808 */ /* 0x000fe40006800000 */
[----:B------:R-:W-:Y:S02]  /*7f10*/  FSEL R135, R23, -INF , !P3 ;  /* 0xff80000017877808 */ /* 0x000fe40005800000 */
[----:B------:R-:W-:Y:S01]  /*7f20*/  IADD3 R2, R0, 0x21, RZ ;  /* 0x0000002100027810 */ /* 0x000fe20007ffe0ff */
[----:B---3--:R-:W-:Y:S01]  /*7f30*/  HMMA.16816.F32.BF16 R20, R4, R28, R180 ;  /* 0x0000001c0414723c */ /* 0x008fe200000418b4 */
[C---:B------:R-:W-:Y:S02]  /*7f40*/  ISETP.LT.OR P2, PT, R8.reuse, R233, P2 ;  /* 0x000000e90800720c */ /* 0x040fe40001741670 */
[----:B------:R-:W-:Y:S02]  /*7f50*/  ISETP.LT.OR P1, PT, R8, R232, P1 ;  /* 0x000000e80800720c */ /* 0x000fe40000f21670 */
[----:B------:R-:W-:-:S02]  /*7f60*/  IADD3 R8, R0, 0x28, RZ ;  /* 0x0000002800087810 */ /* 0x000fc40007ffe0ff */
[CC--:B------:R-:W-:Y:S01]  /*7f70*/  ISETP.GE.AND P6, PT, R2.reuse, R235.reuse, PT ;  /* 0x000000eb0200720c */ /* 0x0c0fe20003fc6270 */
[----:B------:R-:W-:Y:S01]  /*7f80*/  HMMA.16816.F32.BF16 R4, R4, R30, R172 ;  /* 0x0000001e0404723c */ /* 0x000fe200000418ac */
[-C--:B------:R-:W-:Y:S02]  /*7f90*/  ISETP.GE.AND P0, PT, R2, R234.reuse, PT ;  /* 0x000000ea0200720c */ /* 0x080fe40003f06270 */
        /* <DEDUP_REMOVED lines=8> */
[----:B------:R-:W-:Y:S02]  /*8020*/  IADD3 R8, R0, 0x30, RZ ;  /* 0x0000003000087810 */ /* 0x000fe40007ffe0ff */
[----:B------:R-:W-:-:S02]  /*8030*/  ISETP.GE.AND P5, PT, R2, R235, PT ;  /* 0x000000eb0200720c */ /* 0x000fc40003fa6270 */
[-C--:B------:R-:W-:Y:S02]  /*8040*/  ISETP.GE.AND P2, PT, R2, R234.reuse, PT ;  /* 0x000000ea0200720c */ /* 0x080fe40003f46270 */
[----:B------:R-:W-:Y:S02]  /*8050*/  FSEL R178, R19, -INF , !P0 ;  /* 0xff80000013b27808 */ /* 0x000fe40004000000 */
[----:B------:R-:W-:Y:S02]  /*8060*/  ISETP.GE.AND P0, PT, R8, R234, PT ;  /* 0x000000ea0800720c */ /* 0x000fe40003f06270 */
[C---:B------:R-:W-:Y:S02]  /*8070*/  ISETP.LT.OR P5, PT, R2.reuse, R233, P5 ;  /* 0x000000e90200720c */ /* 0x040fe40002fa1670 */
[----:B------:R-:W-:Y:S02]  /*8080*/  ISETP.LT.OR P2, PT, R2, R232, P2 ;  /* 0x000000e80200720c */ /* 0x000fe40001741670 */
[----:B------:R-:W-:-:S02]  /*8090*/  IADD3 R2, R0, 0x31, RZ ;  /* 0x0000003100027810 */ /* 0x000fc40007ffe0ff */
[----:B------:R-:W-:Y:S02]  /*80a0*/  ISETP.LT.OR P0, PT, R8, R232, P0 ;  /* 0x000000e80800720c */ /* 0x000fe40000701670 */
[----:B------:R-:W-:Y:S02]  /*80b0*/  FSEL R250, R17, -INF , !P6 ;  /* 0xff80000011fa7808 */ /* 0x000fe40007000000 */
[----:B------:R-:W-:Y:S02]  /*80c0*/  FSEL R251, R24, -INF , !P3 ;  /* 0xff80000018fb7808 */ /* 0x000fe40005800000 */
[----:B------:R-:W-:Y:S02]  /*80d0*/  FSEL R195, R18, -INF , !P1 ;  /* 0xff80000012c37808 */ /* 0x000fe40004800000 */
[C---:B------:R-:W-:Y:S02]  /*80e0*/  ISETP.GE.AND P6, PT, R2.reuse, R235, PT ;  /* 0x000000eb0200720c */ /* 0x040fe40003fc6270 */
[----:B------:R-:W-:-:S02]  /*80f0*/  ISETP.GE.AND P3, PT, R2, R234, PT ;  /* 0x000000ea0200720c */ /* 0x000fc40003f66270 */
[----:B------:R-:W-:Y:S02]  /*8100*/  ISETP.GE.AND P1, PT, R8, R235, PT ;  /* 0x000000eb0800720c */ /* 0x000fe40003f26270 */
[----:B------:R-:W-:Y:S02]  /*8110*/  FSEL R192, R22, -INF , !P0 ;  /* 0xff80000016c07808 */ /* 0x000fe40004000000 */
[----:B------:R-:W-:Y:S02]  /*8120*/  PLOP3.LUT P0, PT, PT, PT, UP0, 0x80, 0x0 ;  /* 0x000000000000781c */ /* 0x000fe40003f0f008 */
[CC--:B------:R-:W-:Y:S02]  /*8130*/  ISETP.LT.OR P6, PT, R2.reuse, R233.reuse, P6 ;  /* 0x000000e90200720c */ /* 0x0c0fe400037c1670 */
[----:B------:R-:W-:Y:S02]  /*8140*/  ISETP.LT.OR P3, PT, R2, R232, P3 ;  /* 0x000000e80200720c */ /* 0x000fe40001f61670 */
[----:B------:R-:W-:-:S02]  /*8150*/  ISETP.LT.OR P1, PT, R8, R233, P1 ;  /* 0x000000e90800720c */ /* 0x000fc40000f21670 */
[C---:B------:R-:W-:Y:S02]  /*8160*/  IADD3 R2, R0.reuse, 0x38, RZ ;  /* 0x0000003800027810 */ /* 0x040fe40007ffe0ff */
[----:B------:R-:W-:Y:S02]  /*8170*/  IADD3 R0, R0, 0x39, RZ ;  /* 0x0000003900007810 */ /* 0x000fe40007ffe0ff */
[----:B------:R-:W-:Y:S02]  /*8180*/  FSEL R183, R26, -INF , !P4 ;  /* 0xff8000001ab77808 */ /* 0x000fe40006000000 */
[----:B------:R-:W-:Y:S02]  /*8190*/  FSEL R193, R25, -INF , !P5 ;  /* 0xff80000019c17808 */ /* 0x000fe40006800000 */
[----:B------:R-:W-:Y:S02]  /*81a0*/  FSEL R179, R27, -INF , !P2 ;  /* 0xff8000001bb37808 */ /* 0x000fe40005000000 */
[----:B------:R-:W-:-:S02]  /*81b0*/  FSEL R180, R20, -INF , !P1 ;  /* 0xff80000014b47808 */ /* 0x000fc40004800000 */
[CC--:B------:R-:W-:Y:S02]  /*81c0*/  ISETP.GE.AND P5, PT, R2.reuse, R235.reuse, PT ;  /* 0x000000eb0200720c */ /* 0x0c0fe40003fa6270 */
[-C--:B------:R-:W-:Y:S02]  /*81d0*/  ISETP.GE.AND P2, PT, R2, R234.reuse, PT ;  /* 0x000000ea0200720c */ /* 0x080fe40003f46270 */
[C---:B------:R-:W-:Y:S02]  /*81e0*/  ISETP.GE.AND P4, PT, R0.reuse, R235, PT ;  /* 0x000000eb0000720c */ /* 0x040fe40003f86270 */
[----:B------:R-:W-:Y:S02]  /*81f0*/  ISETP.GE.AND P1, PT, R0, R234, PT ;  /* 0x000000ea0000720c */ /* 0x000fe40003f26270 */
[C---:B------:R-:W-:Y:S02]  /*8200*/  ISETP.LT.OR P5, PT, R2.reuse, R233, P5 ;  /* 0x000000e90200720c */ /* 0x040fe40002fa1670 */
[----:B------:R-:W-:-:S02]  /*8210*/  ISETP.LT.OR P2, PT, R2, R232, P2 ;  /* 0x000000e80200720c */ /* 0x000fc40001741670 */
[C---:B------:R-:W-:Y:S02]  /*8220*/  ISETP.LT.OR P4, PT, R0.reuse, R233, P4 ;  /* 0x000000e90000720c */ /* 0x040fe40002781670 */
        /* <DEDUP_REMOVED lines=8> */
[----:B------:R-:W2:Y:S04]  /*82b0*/  LDL.64 R246, [R1+0x38] ;  /* 0x0000380001f67983 */ /* 0x000ea80000100a00 */
[----:B------:R-:W3:Y:S01]  /*82c0*/  LDL.64 R248, [R1+0x20] ;  /* 0x0000200001f87983 */ /* 0x000ee20000100a00 */
[----:B------:R-:W-:Y:S02]  /*82d0*/  UIADD3 UR31, UR29, -0x3, URZ ;  /* 0xfffffffd1d1f7890 */ /* 0x000fe4000fffe03f */
[----:B------:R-:W-:-:S02]  /*82e0*/  ULDC.64 UR4, c[0x0][0x198] ;  /* 0x0000660000047ab9 */ /* 0x000fc40000000a00 */
        /* <DEDUP_REMOVED lines=26> */
.L_x_1690:
[----:B------:R-:W2:Y:S04]  /*8490*/  LDL.64 R174, [R1+0x28] ;  /* 0x0000280001ae7983 */ /* 0x000ea80000100a00 */
[----:B------:R-:W3:Y:S04]  /*84a0*/  LDL.LU.64 R190, [R1+0x40] ;  /* 0x0000400001be7983 */ /* 0x000ee80000300a00 */
[----:B-1----:R-:W4:Y:S04]  /*84b0*/  LDL R5, [R1+0x6c] ;  /* 0x00006c0001057983 */ /* 0x002f280000100800 */
[----:B------:R-:W5:Y:S01]  /*84c0*/  LDL R8, [R1+0x50] ;  /* 0x0000500001087983 */ /* 0x000f620000100800 */
[----:B------:R-:W-:-:S04]  /*84d0*/  FMNMX.FTZ R0, R132, R9, !PT ;  /* 0x0000000984007209 */ /* 0x000fc80007810000 */
[----:B------:R-:W-:-:S04]  /*84e0*/  FMNMX.FTZ R0, R13, R0, !PT ;  /* 0x000000000d007209 */ /* 0x000fc80007810000 */
[----:B------:R-:W-:-:S04]  /*84f0*/  FMNMX.FTZ R0, R12, R0, !PT ;  /* 0x000000000c007209 */ /* 0x000fc80007810000 */
        /* <DEDUP_REMOVED lines=22> */
[----:B------:R-:W-:-:S04]  /*8660*/  FMNMX.FTZ R2, R178, R2, !PT ;  /* 0x00000002b2027209 */ /* 0x000fc80007810000 */
[----:B------:R-:W-:Y:S01]  /*8670*/  FMNMX.FTZ R2, R183, R2, !PT ;  /* 0x00000002b7027209 */ /* 0x000fe20007810000 */
[----:B------:R-:W1:Y:S03]  /*8680*/  SHFL.BFLY PT, R4, R0, 0x2, 0x1f ;  /* 0x0c401f0000047f89 */ /* 0x000e6600000e0000 */
[----:B------:R-:W-:-:S04]  /*8690*/  FMNMX.FTZ R2, R179, R2, !PT ;  /* 0x00000002b3027209 */ /* 0x000fc80007810000 */
[----:B------:R-:W-:-:S04]  /*86a0*/  FMNMX.FTZ R2, R192, R2, !PT ;  /* 0x00000002c0027209 */ /* 0x000fc80007810000 */
[----:B------:R-:W-:-:S04]  /*86b0*/  FMNMX.FTZ R2, R25, R2, !PT ;  /* 0x0000000219027209 */ /* 0x000fc80007810000 */
[----:B------:R-:W-:-:S04]  /*86c0*/  FMNMX.FTZ R2, R187, R2, !PT ;  /* 0x00000002bb027209 */ /* 0x000fc80007810000 */
[----:B------:R-:W-:Y:S01]  /*86d0*/  FMNMX.FTZ R2, R181, R2, !PT ;  /* 0x00000002b5027209 */ /* 0x000fe20007810000 */
[----:B------:R-:W-:-:S04]  /*86e0*/  USHF.L.U32 UR4, UR28, 0x1, URZ ;  /* 0x000000011c047899 */ /* 0x000fc8000800063f */
[----:B------:R-:W1:Y:S02]  /*86f0*/  SHFL.BFLY PT, R6, R2, 0x2, 0x1f ;  /* 0x0c401f0002067f89 */ /* 0x000e6400000e0000 */
[----:B-1----:R-:W-:-:S05]  /*8700*/  FMNMX.FTZ R0, R0, R4, !PT ;  /* 0x0000000400007209 */ /* 0x002fca0007810000 */
[----:B------:R-:W1:Y:S01]  /*8710*/  SHFL.BFLY PT, R7, R0, 0x1, 0x1f ;  /* 0x0c201f0000077f89 */ /* 0x000e6200000e0000 */
[----:B------:R-:W-:-:S05]  /*8720*/  FMNMX.FTZ R2, R2, R6, !PT ;  /* 0x0000000602027209 */ /* 0x000fca0007810000 */
[----:B------:R-:W1:Y:S02]  /*8730*/  SHFL.BFLY PT, R6, R2, 0x1, 0x1f ;  /* 0x0c201f0002067f89 */ /* 0x000e6400000e0000 */
[----:B-1----:R-:W-:-:S04]  /*8740*/  FMNMX.FTZ R249, R0, R7, !PT ;  /* 0x0000000700f97209 */ /* 0x002fc80007810000 */
[----:B------:R-:W-:Y:S01]  /*8750*/  FSETP.NEU.FTZ.AND P2, PT, R249, -INF , PT ;  /* 0xff800000f900780b */ /* 0x000fe20003f5d000 */
[----:B------:R-:W1:Y:S01]  /*8760*/  LDC.U8 R23, c[0x0][0x2d8] ;  /* 0x0000b600ff177b82 */ /* 0x000e620000000000 */
[----:B------:R-:W-:-:S04]  /*8770*/  FMNMX.FTZ R248, R2, R6, !PT ;  /* 0x0000000602f87209 */ /* 0x000fc80007810000 */
[----:B------:R-:W-:Y:S02]  /*8780*/  FSETP.NEU.FTZ.AND P1, PT, R248, -INF , PT ;  /* 0xff800000f800780b */ /* 0x000fe40003f3d000 */
[----:B-1----:R-:W-:Y:S01]  /*8790*/  PRMT R172, R23, 0x7054, R23 ;  /* 0x0000705417ac7816 */ /* 0x002fe20000000017 */
[----:B----4-:R-:W-:-:S04]  /*87a0*/  IMAD.WIDE.U32 R4, R5, -0x2daee0ad, RZ ;  /* 0xd2511f5305047825 */ /* 0x010fc800078e00ff */
[----:B------:R-:W-:Y:S01]  /*87b0*/  IMAD.U32 R4, RZ, RZ, UR4 ;  /* 0x00000004ff047e24 */ /* 0x000fe2000f8e00ff */
[----:B------:R-:W-:-:S04]  /*87c0*/  MOV R176, R5 ;  /* 0x0000000500b07202 */ /* 0x000fc80000000f00 */
[----:B------:R-:W-:Y:S01]  /*87d0*/  LOP3.LUT R4, R176, UR27, R4, 0x96, !PT ;  /* 0x0000001bb0047c12 */ /* 0x000fe2000f8e9604 */
[----:B-----5:R-:W-:-:S04]  /*87e0*/  IMAD R30, R8, -0x326172a9, RZ ;  /* 0xcd9e8d57081e7824 */ /* 0x020fc800078e02ff */
[----:B------:R-:W-:-:S05]  /*87f0*/  IMAD.WIDE.U32 R4, R4, -0x326172a9, RZ ;  /* 0xcd9e8d5704047825 */ /* 0x000fca00078e00ff */
[----:B------:R-:W-:Y:S02]  /*8800*/  LOP3.LUT R5, R5, UR16, R30, 0x96, !PT ;  /* 0x0000001005057c12 */ /* 0x000fe4000f8e961e */
[----:B--2---:R-:W-:-:S03]  /*8810*/  LOP3.LUT R4, R175, UR14, R4, 0x96, !PT ;  /* 0x0000000eaf047c12 */ /* 0x004fc6000f8e9604 */
[----:B------:R-:W-:-:S04]  /*8820*/  IMAD.WIDE.U32 R16, R5, -0x2daee0ad, RZ ;  /* 0xd2511f5305107825 */ /* 0x000fc800078e00ff */
[----:B------:R-:W-:Y:S01]  /*8830*/  IMAD.WIDE.U32 R20, R4, -0x2daee0ad, RZ ;  /* 0xd2511f5304147825 */ /* 0x000fe200078e00ff */
[----:B---3--:R-:W-:-:S04]  /*8840*/  LOP3.LUT R4, R17, UR13, R190, 0x96, !PT ;  /* 0x0000000d11047c12 */ /* 0x008fc8000f8e96be */
[----:B------:R-:W-:Y:S01]  /*8850*/  LOP3.LUT R0, R21, UR11, R16, 0x96, !PT ;  /* 0x0000000b15007c12 */ /* 0x000fe2000f8e9610 */
[----:B------:R-:W-:-:S04]  /*8860*/  IMAD.WIDE.U32 R16, R4, -0x326172a9, RZ ;  /* 0xcd9e8d5704107825 */ /* 0x000fc800078e00ff */
[----:B------:R-:W-:Y:S01]  /*8870*/  IMAD.WIDE.U32 R18, R0, -0x326172a9, RZ ;  /* 0xcd9e8d5700127825 */ /* 0x000fe200078e00ff */
[----:B------:R-:W-:-:S04]  /*8880*/  LOP3.LUT R4, R17, UR12, R174, 0x96, !PT ;  /* 0x0000000c11047c12 */ /* 0x000fc8000f8e96ae */
[----:B------:R-:W-:Y:S01]  /*8890*/  LOP3.LUT R0, R19, UR10, R16, 0x96, !PT ;  /* 0x0000000a13007c12 */ /* 0x000fe2000f8e9610 */
[----:B------:R-:W-:-:S04]  /*88a0*/  IMAD.WIDE.U32 R4, R4, -0x2daee0ad, RZ ;  /* 0xd2511f5304047825 */ /* 0x000fc800078e00ff */
[----:B------:R-:W-:-:S04]  /*88b0*/  IMAD.WIDE.U32 R26, R0, -0x2daee0ad, RZ ;  /* 0xd2511f53001a7825 */ /* 0x000fc800078e00ff */
[----:B------:R-:W-:Y:S01]  /*88c0*/  FMUL.FTZ R8, R249, c[0x0][0x23c] ;  /* 0x00008f00f9087a20 */ /* 0x000fe20000410000 */
[----:B------:R-:W-:Y:S02]  /*88d0*/  LOP3.LUT R4, R27, UR7, R4, 0x96, !PT ;  /* 0x000000071b047c12 */ /* 0x000fe4000f8e9604 */
[----:B------:R-:W-:Y:S02]  /*88e0*/  LOP3.LUT R6, R5, UR9, R20, 0x96, !PT ;  /* 0x0000000905067c12 */ /* 0x000fe4000f8e9614 */
[----:B------:R-:W-:Y:S01]  /*88f0*/  FSEL R8, R8, RZ, P2 ;  /* 0x000000ff08087208 */ /* 0x000fe20001000000 */
[----:B------:R-:W-:-:S04]  /*8900*/  IMAD.WIDE.U32 R4, R4, -0x326172a9, RZ ;  /* 0xcd9e8d5704047825 */ /* 0x000fc800078e00ff */
[----:B------:R-:W-:Y:S01]  /*8910*/  IMAD.WIDE.U32 R6, R6, -0x326172a9, RZ ;  /* 0xcd9e8d5706067825 */ /* 0x000fe200078e00ff */
[----:B------:R-:W-:-:S03]  /*8920*/  LOP3.LUT R2, R4, 0xffff, RZ, 0xc0, !PT ;  /* 0x0000ffff04027812 */ /* 0x000fc600078ec0ff */
[----:B------:R-:W-:Y:S01]  /*8930*/  FFMA.FTZ R9, R9, c[0x0][0x23c], -R8 ;  /* 0x00008f0009097a23 */ /* 0x000fe20000010808 */
[----:B------:R-:W-:Y:S02]  /*8940*/  LOP3.LUT R24, R7, UR8, R18, 0x96, !PT ;  /* 0x0000000807187c12 */ /* 0x000fe4000f8e9612 */
[----:B------:R-:W-:Y:S01]  /*8950*/  LOP3.LUT R7, R4, 0xff, RZ, 0xc0, !PT ;  /* 0x000000ff04077812 */ /* 0x000fe200078ec0ff */
[----:B------:R1:W-:Y:S01]  /*8960*/  MUFU.EX2 R177, R9 ;  /* 0x0000000900b17308 */ /* 0x0003e20000000800 */
[----:B------:R-:W-:Y:S01]  /*8970*/  SHF.R.U32.HI R2, RZ, 0x8, R2 ;  /* 0x00000008ff027819 */ /* 0x000fe20000011602 */
[----:B------:R-:W-:Y:S01]  /*8980*/  FFMA.FTZ R12, R12, c[0x0][0x23c], -R8 ;  /* 0x00008f000c0c7a23 */ /* 0x000fe20000010808 */
[----:B------:R-:W-:Y:S01]  /*8990*/  LOP3.LUT R0, R5, UR18, R6, 0x96, !PT ;  /* 0x0000001205007c12 */ /* 0x000fe2000f8e9606 */
[----:B------:R-:W-:Y:S01]  /*89a0*/  FFMA.FTZ R11, R11, c[0x0][0x23c], -R8 ;  /* 0x00008f000b0b7a23 */ /* 0x000fe20000010808 */
[----:B------:R-:W-:Y:S01]  /*89b0*/  PRMT R6, R7, 0x5410, R2 ;  /* 0x0000541007067816 */ /* 0x000fe20000000002 */
[----:B------:R-:W-:Y:S01]  /*89c0*/  FFMA.FTZ R13, R13, c[0x0][0x23c], -R8 ;  /* 0x00008f000d0d7a23 */ /* 0x000fe20000010808 */
[----:B------:R-:W-:Y:S01]  /*89d0*/  LOP3.LUT R2, R0, 0xffff, RZ, 0xc0, !PT ;  /* 0x0000ffff00027812 */ /* 0x000fe200078ec0ff */
[----:B------:R2:W3:Y:S01]  /*89e0*/  MUFU.EX2 R22, R12 ;  /* 0x0000000c00167308 */ /* 0x0004e20000000800 */
[----:B------:R-:W4:Y:S01]  /*89f0*/  LDSM.16.MT88.4 R16, [R206+0x18000] ;  /* 0x01800000ce10783b */ /* 0x000f220000004200 */
[----:B-1----:R-:W-:Y:S01]  /*8a00*/  FMUL.FTZ R9, R248, c[0x0][0x23c] ;  /* 0x00008f00f8097a20 */ /* 0x002fe20000410000 */
[----:B------:R-:W-:-:S04]  /*8a10*/  LOP3.LUT R5, R0, 0xff, RZ, 0xc0, !PT ;  /* 0x000000ff00057812 */ /* 0x000fc800078ec0ff */
[----:B------:R-:W-:Y:S02]  /*8a20*/  FSEL R9, R9, RZ, P1 ;  /* 0x000000ff09097208 */ /* 0x000fe40000800000 */
[----:B------:R-:W-:Y:S01]  /*8a30*/  SHF.R.U32.HI R2, RZ, 0x8, R2 ;  /* 0x00000008ff027819 */ /* 0x000fe20000011602 */
[----:B------:R-:W1:Y:S02]  /*8a40*/  MUFU.EX2 R173, R11 ;  /* 0x0000000b00ad7308 */ /* 0x000e640000000800 */
[--C-:B------:R-:W-:Y:S01]  /*8a50*/  FFMA.FTZ R10, R10, c[0x0][0x23c], -R9.reuse ;  /* 0x00008f000a0a7a23 */ /* 0x100fe20000010809 */
[----:B--2---:R-:W-:Y:S01]  /*8a60*/  SHF.R.U32.HI R12, RZ, 0x10, R4 ;  /* 0x00000010ff0c7819 */ /* 0x004fe20000011604 */
[--C-:B------:R-:W-:Y:S02]  /*8a70*/  FFMA.FTZ R15, R15, c[0x0][0x23c], -R9.reuse ;  /* 0x00008f000f0f7a23 */ /* 0x100fe40000010809 */
[----:B------:R-:W-:Y:S02]  /*8a80*/  FFMA.FTZ R14, R14, c[0x0][0x23c], -R9 ;  /* 0x00008f000e0e7a23 */ /* 0x000fe40000010809 */
[----:B------:R2:W-:Y:S01]  /*8a90*/  MUFU.EX2 R184, R13 ;  /* 0x0000000d00b87308 */ /* 0x0005e20000000800 */
[----:B------:R-:W-:-:S02]  /*8aa0*/  LOP3.LUT R12, R12, 0xff, RZ, 0xc0, !PT ;  /* 0x000000ff0c0c7812 */ /* 0x000fc400078ec0ff */
[----:B------:R-:W-:-:S05]  /*8ab0*/  SHF.R.U32.HI R7, RZ, 0x18, R0 ;  /* 0x00000018ff077819 */ /* 0x000fca0000011600 */
[----:B------:R5:W-:Y:S01]  /*8ac0*/  MUFU.EX2 R170, R10 ;  /* 0x0000000a00aa7308 */ /* 0x000be20000000800 */
[----:B--2---:R-:W-:Y:S02]  /*8ad0*/  PRMT R13, R5, 0x5410, R2 ;  /* 0x00005410050d7816 */ /* 0x004fe40000000002 */
[----:B------:R-:W-:-:S05]  /*8ae0*/  SHF.R.U32.HI R2, RZ, 0x10, R0 ;  /* 0x00000010ff027819 */ /* 0x000fca0000011600 */
[----:B------:R-:W-:Y:S01]  /*8af0*/  MUFU.EX2 R171, R15 ;  /* 0x0000000f00ab7308 */ /* 0x000fe20000000800 */
[----:B------:R-:W-:Y:S02]  /*8b00*/  FSEL R5, R248, RZ, P1 ;  /* 0x000000fff8057208 */ /* 0x000fe40000800000 */
[----:B-----5:R-:W-:Y:S02]  /*8b10*/  SHF.R.U32.HI R10, RZ, 0x18, R4 ;  /* 0x00000018ff0a7819 */ /* 0x020fe40000011604 */
[----:B------:R-:W-:-:S03]  /*8b20*/  FSEL R4, R249, RZ, P2 ;  /* 0x000000fff9047208 */ /* 0x000fc60001000000 */
[----:B------:R-:W2:Y:S01]  /*8b30*/  MUFU.EX2 R31, R14 ;  /* 0x0000000e001f7308 */ /* 0x000ea20000000800 */
[----:B------:R-:W-:Y:S02]  /*8b40*/  LOP3.LUT R2, R2, 0xff, RZ, 0xc0, !PT ;  /* 0x000000ff02027812 */ /* 0x000fe400078ec0ff */
[----:B------:R-:W-:Y:S01]  /*8b50*/  PRMT R12, R12, 0x5410, R10 ;  /* 0x000054100c0c7816 */ /* 0x000fe2000000000a */
[----:B------:R-:W-:Y:S01]  /*8b60*/  FADD.FTZ R10, R132, -R4 ;  /* 0x80000004840a7221 */ /* 0x000fe20000010000 */
[----:B------:R-:W-:Y:S01]  /*8b70*/  PRMT R11, R2, 0x5410, R7 ;  /* 0x00005410020b7816 */ /* 0x000fe20000000007 */
[----:B------:R-:W-:Y:S01]  /*8b80*/  FFMA.FTZ R4, R32, c[0x0][0x23c], -R9 ;  /* 0x00008f0020047a23 */ /* 0x000fe20000010809 */
[----:B---3--:R-:W-:Y:S01]  /*8b90*/  MOV R32, R22 ;  /* 0x0000001600207202 */ /* 0x008fe20000000f00 */
[----:B------:R-:W-:Y:S01]  /*8ba0*/  FADD.FTZ R2, R3, -R5 ;  /* 0x8000000503027221 */ /* 0x000fe20000010000 */
[--C-:B------:R-:W-:Y:S01]  /*8bb0*/  HSET2.LE.AND R6, R6, R172.reuse, PT ;  /* 0x000000ac06067233 */ /* 0x100fe20003803000 */
[----:B------:R3:W5:Y:S01]  /*8bc0*/  MUFU.EX2 R185, R4 ;  /* 0x0000000400b97308 */ /* 0x0007620000000800 */
[----:B-1----:R-:W-:Y:S01]  /*8bd0*/  F2FP.BF16.PACK_AB R0, R173, R32 ;  /* 0x00000020ad00723e */ /* 0x002fe200000010ff */
[----:B------:R-:W-:Y:S01]  /*8be0*/  FMUL.FTZ R28, R2, c[0x0][0x23c] ;  /* 0x00008f00021c7a20 */ /* 0x000fe20000410000 */
[----:B------:R-:W-:Y:S01]  /*8bf0*/  MOV R188, R240 ;  /* 0x000000f000bc7202 */ /* 0x000fe20000000f00 */
[----:B------:R-:W-:Y:S01]  /*8c00*/  FMUL.FTZ R10, R10, c[0x0][0x23c] ;  /* 0x00008f000a0a7a20 */ /* 0x000fe20000410000 */
[----:B------:R-:W-:Y:S01]  /*8c10*/  LOP3.LUT R6, R6, R0, RZ, 0xc0, !PT ;  /* 0x0000000006067212 */ /* 0x000fe200078ec0ff */
[----:B------:R-:W-:Y:S01]  /*8c20*/  HSET2.LE.AND R0, R12, R172, PT ;  /* 0x000000ac0c007233 */ /* 0x000fe20003803000 */
[----:B--2---:R-:W-:Y:S01]  /*8c30*/  F2FP.BF16.PACK_AB R2, R31, R171 ;  /* 0x000000ab1f02723e */ /* 0x004fe200000010ff */
[----:B------:R-:W1:Y:S01]  /*8c40*/  MUFU.EX2 R29, R10 ;  /* 0x0000000a001d7308 */ /* 0x000e620000000800 */
[----:B------:R-:W-:Y:S02]  /*8c50*/  LDSM.16.MT88.4 R20, [R205+0x18000] ;  /* 0x01800000cd14783b */ /* 0x000fe40000004200 */
[----:B------:R-:W-:-:S05]  /*8c60*/  LOP3.LUT R7, R0, R2, RZ, 0xc0, !PT ;  /* 0x0000000200077212 */ /* 0x000fca00078ec0ff */
[----:B------:R-:W2:Y:S01]  /*8c70*/  MUFU.EX2 R28, R28 ;  /* 0x0000001c001c7308 */ /* 0x000ea20000000800 */
[--C-:B------:R-:W-:Y:S01]  /*8c80*/  HSET2.LE.AND R0, R13, R172.reuse, PT ;  /* 0x000000ac0d007233 */ /* 0x100fe20003803000 */
[----:B------:R-:W-:Y:S01]  /*8c90*/  F2FP.BF16.PACK_AB R2, R184, R177 ;  /* 0x000000b1b802723e */ /* 0x000fe200000010ff */
[----:B------:R-:W4:Y:S03]  /*8ca0*/  LDSM.16.MT88.4 R12, [R208+0x18000] ;  /* 0x01800000d00c783b */ /* 0x000f260000004200 */
[----:B---3--:R-:W-:Y:S01]  /*8cb0*/  LOP3.LUT R4, R0, R2, RZ, 0xc0, !PT ;  /* 0x0000000200047212 */ /* 0x008fe200078ec0ff */
[----:B------:R-:W-:Y:S01]  /*8cc0*/  HSET2.LE.AND R0, R11, R172, PT ;  /* 0x000000ac0b007233 */ /* 0x000fe20003803000 */
[----:B-----5:R-:W-:Y:S01]  /*8cd0*/  F2FP.BF16.PACK_AB R2, R185, R170 ;  /* 0x000000aab902723e */ /* 0x020fe200000010ff */
[-C--:B-1----:R-:W-:Y:S02]  /*8ce0*/  FMUL.FTZ R144, R144, R29.reuse ;  /* 0x0000001d90907220 */ /* 0x082fe40000410000 */
[-C--:B------:R-:W-:Y:S01]  /*8cf0*/  FMUL.FTZ R145, R145, R29.reuse ;  /* 0x0000001d91917220 */ /* 0x080fe20000410000 */
[----:B------:R-:W-:Y:S01]  /*8d00*/  LOP3.LUT R5, R0, R2, RZ, 0xc0, !PT ;  /* 0x0000000200057212 */ /* 0x000fe200078ec0ff */
[----:B------:R-:W-:-:S02]  /*8d10*/  FMUL.FTZ R148, R148, R29 ;  /* 0x0000001d94947220 */ /* 0x000fc40000410000 */
[----:B------:R-:W-:Y:S02]  /*8d20*/  FMUL.FTZ R149, R149, R29 ;  /* 0x0000001d95957220 */ /* 0x000fe40000410000 */
[-C--:B--2---:R-:W-:Y:S02]  /*8d30*/  FMUL.FTZ R146, R146, R28.reuse ;  /* 0x0000001c92927220 */ /* 0x084fe40000410000 */
[-C--:B------:R-:W-:Y:S02]  /*8d40*/  FMUL.FTZ R147, R147, R28.reuse ;  /* 0x0000001c93937220 */ /* 0x080fe40000410000 */
[-C--:B------:R-:W-:Y:S02]  /*8d50*/  FMUL.FTZ R150, R150, R28.reuse ;  /* 0x0000001c96967220 */ /* 0x080fe40000410000 */
[----:B------:R-:W-:-:S03]  /*8d60*/  FMUL.FTZ R151, R151, R28 ;  /* 0x0000001c97977220 */ /* 0x000fc60000410000 */
[C---:B----4-:R-:W-:Y:S08]  /*8d70*/  HMMA.16816.F32.BF16 R144, R4.reuse, R16, R144 ;  /* 0x000000100490723c */ /* 0x050ff00000041890 */
        /* <DEDUP_REMOVED lines=18> */
[----:B------:R-:W-:Y:S01]  /*8ea0*/  HMMA.16816.F32.BF16 R152, R4, R12, R152 ;  /* 0x0000000c0498723c */ /* 0x000fe20000041898 */
[----:B------:R-:W-:-:S07]  /*8eb0*/  IMAD.MOV.U32 R172, RZ, RZ, R241 ;  /* 0x000000ffffac7224 */ /* 0x000fce00078e00f1 */
        /* <DEDUP_REMOVED lines=21> */
[C---:B--2---:R-:W-:Y:S07]  /*9010*/  HMMA.16816.F32.BF16 R196, R4.reuse, R14, R40 ;  /* 0x0000000e04c4723c */ /* 0x044fee0000041828 */
[----:B------:R-:W-:Y:S01]  /*9020*/  IMAD.MOV.U32 R42, RZ, RZ, R190 ;  /* 0x000000ffff2a7224 */ /* 0x000fe200078e00be */
[----:B------:R-:W-:Y:S01]  /*9030*/  MOV R43, R191 ;  /* 0x000000bf002b7202 */ /* 0x000fe20000000f00 */
[----:B------:R-:W-:Y:S01]  /*9040*/  IMAD.MOV.U32 R41, RZ, RZ, R188 ;  /* 0x000000ffff297224 */ /* 0x000fe200078e00bc */
[C---:B------:R-:W-:Y:S01]  /*9050*/  HMMA.16816.F32.BF16 R200, R4.reuse, R12, R36 ;  /* 0x0000000c04c8723c */ /* 0x040fe20000041824 */
[----:B------:R-:W-:Y:S01]  /*9060*/  MOV R40, R178 ;  /* 0x000000b200287202 */ /* 0x000fe20000000f00 */
[----:B------:R-:W2:Y:S06]  /*9070*/  LDSM.16.MT88.4 R12, [R208+0x1a000] ;  /* 0x01a00000d00c783b */ /* 0x000eac0000004200 */
[----:B-1----:R-:W-:Y:S07]  /*9080*/  HMMA.16816.F32.BF16 R188, R4, R16, R44 ;  /* 0x0000001004bc723c */ /* 0x002fee000004182c */
[----:B------:R-:W-:Y:S01]  /*9090*/  IMAD.MOV.U32 R47, RZ, RZ, R177 ;  /* 0x000000ffff2f7224 */ /* 0x000fe200078e00b1 */
[----:B------:R-:W-:-:S02]  /*90a0*/  MOV R46, R176 ;  /* 0x000000b0002e7202 */ /* 0x000fc40000000f00 */
[----:B------:R-:W-:Y:S02]  /*90b0*/  MOV R44, R179 ;  /* 0x000000b3002c7202 */ /* 0x000fe40000000f00 */
[----:B------:R-:W-:Y:S01]  /*90c0*/  HMMA.16816.F32.BF16 R176, R4, R18, R48 ;  /* 0x0000001204b0723c */ /* 0x000fe20000041830 */
[----:B------:R-:W1:Y:S01]  /*90d0*/  LDSM.16.MT88.4 R16, [R207+0x1a000] ;  /* 0x01a00000cf10783b */ /* 0x000e620000004200 */
        /* <DEDUP_REMOVED lines=15> */
[----:B------:R-:W-:Y:S01]  /*91d0*/  FMUL.FTZ R67, R67, R28 ;  /* 0x0000001c43437220 */ /* 0x000fe20000410000 */
        /* <DEDUP_REMOVED lines=13> */
[----:B------:R-:W-:-:S07]  /*92b0*/  IMAD.MOV.U32 R53, RZ, RZ, R172 ;  /* 0x000000ffff357224 */ /* 0x000fce00078e00ac */
[C---:B------:R-:W-:Y:S01]  /*92c0*/  HMMA.16816.F32.BF16 R192, R4.reuse, R14, R56 ;  /* 0x0000000e04c0723c */ /* 0x040fe20000041838 */
[----:B------:R-:W1:Y:S07]  /*92d0*/  LDSM.16.MT88.4 R12, [R205+0x1c000] ;  /* 0x01c00000cd0c783b */ /* 0x000e6e0000004200 */
[----:B------:R-:W-:Y:S01]  /*92e0*/  HMMA.16816.F32.BF16 R172, R4, R18, R64 ;  /* 0x0000001204ac723c */ /* 0x000fe20000041840 */
[----:B------:R-:W2:Y:S01]  /*92f0*/  LDSM.16.MT88.4 R16, [R206+0x1c000] ;  /* 0x01c00000ce10783b */ /* 0x000ea20000004200 */
        /* <DEDUP_REMOVED lines=21> */
[----:B------:R-:W-:Y:S02]  /*9450*/  FMUL.FTZ R81, R81, R29 ;  /* 0x0000001d51517220 */ /* 0x000fe40000410000 */
[-C--:B------:R-:W-:Y:S02]  /*9460*/  FMUL.FTZ R82, R82, R28.reuse ;  /* 0x0000001c52527220 */ /* 0x080fe40000410000 */
[----:B------:R-:W-:Y:S01]  /*9470*/  FMUL.FTZ R83, R83, R28 ;  /* 0x0000001c53537220 */ /* 0x000fe20000410000 */
[----:B------:R-:W-:Y:S01]  /*9480*/  HMMA.16816.F32.BF16 R136, R4, R20, R136 ;  /* 0x000000140488723c */ /* 0x000fe20000041888 */
[----:B------:R-:W-:Y:S01]  /*9490*/  MOV R63, R185 ;  /* 0x000000b9003f7202 */ /* 0x000fe20000000f00 */
[----:B------:R-:W-:Y:S01]  /*94a0*/  IMAD.MOV.U32 R61, RZ, RZ, R184 ;  /* 0x000000ffff3d7224 */ /* 0x000fe200078e00b8 */
[----:B------:R-:W-:Y:S01]  /*94b0*/  MOV R38, R186 ;  /* 0x000000ba00267202 */ /* 0x000fe20000000f00 */
[----:B------:R-:W-:-:S04]  /*94c0*/  IMAD.MOV.U32 R39, RZ, RZ, R187 ;  /* 0x000000ffff277224 */ /* 0x000fc800078e00bb */
[C---:B------:R-:W-:Y:S08]  /*94d0*/  HMMA.16816.F32.BF16 R20, R4.reuse, R22, R140 ;  /* 0x000000160414723c */ /* 0x040ff0000004188c */
[C---:B-1----:R-:W-:Y:S08]  /*94e0*/  HMMA.16816.F32.BF16 R184, R4.reuse, R12, R68 ;  /* 0x0000000c04b8723c */ /* 0x042ff00000041844 */
[C---:B------:R-:W-:Y:S01]  /*94f0*/  HMMA.16816.F32.BF16 R156, R4.reuse, R14, R72 ;  /* 0x0000000e049c723c */ /* 0x040fe20000041848 */
[----:B------:R-:W1:Y:S07]  /*9500*/  LDSM.16.MT88.4 R12, [R208+0x1c000] ;  /* 0x01c00000d00c783b */ /* 0x000e6e0000004200 */
[C---:B--2---:R-:W-:Y:S08]  /*9510*/  HMMA.16816.F32.BF16 R148, R4.reuse, R16, R76 ;  /* 0x000000100494723c */ /* 0x044ff0000004184c */
        /* <DEDUP_REMOVED lines=46> */
[----:B------:R-:W-:Y:S01]  /*9800*/  FFMA.FTZ R0, R35, c[0x0][0x23c], -R8 ;  /* 0x00008f0023007a23 */ /* 0x000fe20000010808 */
[----:B------:R-:W-:Y:S01]  /*9810*/  MOV R52, R3 ;  /* 0x0000000300347202 */ /* 0x000fe20000000f00 */
[----:B------:R-:W-:-:S02]  /*9820*/  IMAD.MOV.U32 R37, RZ, RZ, R31 ;  /* 0x000000ffff257224 */ /* 0x000fc400078e001f */
[-C--:B------:R-:W-:Y:S01]  /*9830*/  FMUL.FTZ R116, R116, R29.reuse ;  /* 0x0000001d74747220 */ /* 0x080fe20000410000 */
[----:B------:R3:W-:Y:S01]  /*9840*/  MUFU.EX2 R31, R0 ;  /* 0x00000000001f7308 */ /* 0x0007e20000000800 */
        /* <DEDUP_REMOVED lines=15> */
[----:B---3--:R-:W-:Y:S02]  /*9940*/  FFMA.FTZ R0, R33, c[0x0][0x23c], -R8 ;  /* 0x00008f0021007a23 */ /* 0x008fe40000010808 */
[----:B------:R-:W-:Y:S01]  /*9950*/  IMAD.WIDE.U32 R2, R24, -0x2daee0ad, RZ ;  /* 0xd2511f5318027825 */ /* 0x000fe200078e00ff */
[----:B------:R-:W-:-:S02]  /*9960*/  MOV R36, R170 ;  /* 0x000000aa00247202 */ /* 0x000fc40000000f00 */
[----:B------:R-:W-:Y:S01]  /*9970*/  MOV R66, R10 ;  /* 0x0000000a00427202 */ /* 0x000fe20000000f00 */
[----:B------:R3:W-:Y:S01]  /*9980*/  MUFU.EX2 R170, R0 ;  /* 0x0000000000aa7308 */ /* 0x0007e20000000800 */
[----:B------:R-:W-:Y:S01]  /*9990*/  LOP3.LUT R10, R2, 0xffff, RZ, 0xc0, !PT ;  /* 0x0000ffff020a7812 */ /* 0x000fe200078ec0ff */
[----:B-1----:R-:W-:Y:S01]  /*99a0*/  HMMA.16816.F32.BF16 R116, R4, R12, R116 ;  /* 0x0000000c0474723c */ /* 0x002fe20000041874 */
[----:B------:R-:W-:Y:S01]  /*99b0*/  IMAD.MOV.U32 R67, RZ, RZ, R11 ;  /* 0x000000ffff437224 */ /* 0x000fe200078e000b */
[----:B------:R-:W-:-:S05]  /*99c0*/  SHF.R.U32.HI R11, RZ, 0x18, R2 ;  /* 0x00000018ff0b7819 */ /* 0x000fca0000011602 */
[----:B------:R-:W-:Y:S01]  /*99d0*/  SHF.R.U32.HI R12, RZ, 0x10, R2 ;  /* 0x00000010ff0c7819 */ /* 0x000fe20000011602 */
[----:B------:R-:W-:Y:S01]  /*99e0*/  HMMA.16816.F32.BF16 R120, R4, R14, R120 ;  /* 0x0000000e0478723c */ /* 0x000fe20000041878 */
[----:B------:R-:W-:Y:S01]  /*99f0*/  LOP3.LUT R13, R2, 0xff, RZ, 0xc0, !PT ;  /* 0x000000ff020d7812 */ /* 0x000fe200078ec0ff */
[----:B------:R-:W-:Y:S01]  /*9a00*/  FFMA.FTZ R2, R34, c[0x0][0x23c], -R8 ;  /* 0x00008f0022027a23 */ /* 0x000fe20000010808 */
[----:B---3--:R-:W-:Y:S01]  /*9a10*/  LOP3.LUT R0, R3, UR17, R26, 0x96, !PT ;  /* 0x0000001103007c12 */ /* 0x008fe2000f8e961a */
[----:B------:R-:W-:-:S04]  /*9a20*/  FFMA.FTZ R3, R133, c[0x0][0x23c], -R8 ;  /* 0x00008f0085037a23 */ /* 0x000fc80000010808 */
[C---:B--2---:R-:W-:Y:S01]  /*9a30*/  HMMA.16816.F32.BF16 R124, R4.reuse, R16, R124 ;  /* 0x00000010047c723c */ /* 0x044fe2000004187c */
[----:B------:R1:W-:Y:S07]  /*9a40*/  MUFU.EX2 R81, R3 ;  /* 0x0000000300517308 */ /* 0x0003ee0000000800 */
[----:B------:R-:W-:Y:S01]  /*9a50*/  HMMA.16816.F32.BF16 R128, R4, R18, R128 ;  /* 0x000000120480723c */ /* 0x000fe20000041880 */
[----:B------:R-:W-:-:S06]  /*9a60*/  SHF.R.U32.HI R10, RZ, 0x8, R10 ;  /* 0x00000008ff0a7819 */ /* 0x000fcc000001160a */
[----:B------:R-:W-:Y:S01]  /*9a70*/  FFMA.FTZ R4, R135, c[0x0][0x23c], -R9 ;  /* 0x00008f0087047a23 */ /* 0x000fe20000010809 */
[----:B------:R2:W-:Y:S01]  /*9a80*/  MUFU.EX2 R87, R2 ;  /* 0x0000000200577308 */ /* 0x0005e20000000800 */
[----:B-1----:R-:W-:-:S07]  /*9a90*/  LOP3.LUT R3, R12, 0xff, RZ, 0xc0, !PT ;  /* 0x000000ff0c037812 */ /* 0x002fce00078ec0ff */
[----:B------:R-:W1:Y:S01]  /*9aa0*/  MUFU.EX2 R60, R4 ;  /* 0x00000004003c7308 */ /* 0x000e620000000800 */
[----:B------:R-:W-:Y:S01]  /*9ab0*/  PRMT R16, R3, 0x5410, R11 ;  /* 0x0000541003107816 */ /* 0x000fe2000000000b */
[----:B------:R-:W-:Y:S01]  /*9ac0*/  FFMA.FTZ R3, R168, c[0x0][0x23c], -R9 ;  /* 0x00008f00a8037a23 */ /* 0x000fe20000010809 */
[----:B------:R-:W-:Y:S02]  /*9ad0*/  PRMT R17, R13, 0x5410, R10 ;  /* 0x000054100d117816 */ /* 0x000fe4000000000a */
[----:B--2---:R-:W-:-:S03]  /*9ae0*/  LOP3.LUT R2, R0, 0xffff, RZ, 0xc0, !PT ;  /* 0x0000ffff00027812 */ /* 0x004fc600078ec0ff */
[----:B------:R2:W-:Y:S01]  /*9af0*/  MUFU.EX2 R86, R3 ;  /* 0x0000000300567308 */ /* 0x0005e20000000800 */
[----:B------:R-:W-:Y:S01]  /*9b00*/  FFMA.FTZ R11, R134, c[0x0][0x23c], -R9 ;  /* 0x00008f00860b7a23 */ /* 0x000fe20000010809 */
[----:B------:R-:W3:Y:S01]  /*9b10*/  LDSM.16.MT88.4 R12, [R205+0x18800] ;  /* 0x01880000cd0c783b */ /* 0x000ee20000004200 */
[----:B------:R-:W-:Y:S02]  /*9b20*/  SHF.R.U32.HI R10, RZ, 0x8, R2 ;  /* 0x00000008ff0a7819 */ /* 0x000fe40000011602 */
[----:B------:R-:W-:-:S04]  /*9b30*/  LOP3.LUT R2, R0, 0xff, RZ, 0xc0, !PT ;  /* 0x000000ff00027812 */ /* 0x000fc800078ec0ff */
[----:B------:R-:W-:Y:S02]  /*9b40*/  PRMT R10, R2, 0x5410, R10 ;  /* 0x00005410020a7816 */ /* 0x000fe4000000000a */
[--C-:B------:R-:W-:Y:S02]  /*9b50*/  SHF.R.U32.HI R2, RZ, 0x18, R0.reuse ;  /* 0x00000018ff027819 */ /* 0x100fe40000011600 */
[----:B--2---:R-:W-:-:S04]  /*9b60*/  SHF.R.U32.HI R3, RZ, 0x10, R0 ;  /* 0x00000010ff037819 */ /* 0x004fc80000011600 */
[----:B------:R-:W-:Y:S01]  /*9b70*/  LOP3.LUT R0, R3, 0xff, RZ, 0xc0, !PT ;  /* 0x000000ff03007812 */ /* 0x000fe200078ec0ff */
[----:B------:R-:W-:Y:S01]  /*9b80*/  FFMA.FTZ R3, R169, c[0x0][0x23c], -R9 ;  /* 0x00008f00a9037a23 */ /* 0x000fe20000010809 */
[----:B-1----:R-:W-:Y:S02]  /*9b90*/  MOV R169, R60 ;  /* 0x0000003c00a97202 */ /* 0x002fe40000000f00 */
[----:B------:R-:W1:Y:S01]  /*9ba0*/  LDC.U8 R60, c[0x0][0x2d8] ;  /* 0x0000b600ff3c7b82 */ /* 0x000e620000000000 */
[----:B------:R-:W2:Y:S01]  /*9bb0*/  MUFU.EX2 R80, R11 ;  /* 0x0000000b00507308 */ /* 0x000ea20000000800 */
[----:B------:R-:W-:Y:S02]  /*9bc0*/  PRMT R5, R0, 0x5410, R2 ;  /* 0x0000541000057816 */ /* 0x000fe40000000002 */
[----:B------:R-:W-:-:S05]  /*9bd0*/  F2FP.BF16.PACK_AB R2, R87, R81 ;  /* 0x000000515702723e */ /* 0x000fca00000010ff */
[----:B------:R-:W4:Y:S01]  /*9be0*/  MUFU.EX2 R3, R3 ;  /* 0x0000000300037308 */ /* 0x000f220000000800 */
[----:B-1----:R-:W-:-:S05]  /*9bf0*/  PRMT R60, R60, 0x7054, R60 ;  /* 0x000070543c3c7816 */ /* 0x002fca000000003c */
[----:B------:R-:W-:-:S05]  /*9c00*/  HSET2.LE.AND R0, R17, R60, PT ;  /* 0x0000003c11007233 */ /* 0x000fca0003803000 */
[----:B------:R-:W-:Y:S01]  /*9c10*/  LOP3.LUT R6, R0, R2, RZ, 0xc0, !PT ;  /* 0x0000000200067212 */ /* 0x000fe200078ec0ff */
[--C-:B------:R-:W-:Y:S01]  /*9c20*/  HSET2.LE.AND R0, R16, R60.reuse, PT ;  /* 0x0000003c10007233 */ /* 0x100fe20003803000 */
[----:B--2---:R-:W-:Y:S01]  /*9c30*/  F2FP.BF16.PACK_AB R2, R169, R80 ;  /* 0x00000050a902723e */ /* 0x004fe200000010ff */
[----:B------:R-:W-:Y:S01]  /*9c40*/  IMAD.MOV.U32 R71, RZ, RZ, R61 ;  /* 0x000000ffff477224 */ /* 0x000fe200078e003d */
[----:B------:R-:W-:Y:S01]  /*9c50*/  MOV R73, R54 ;  /* 0x0000003600497202 */ /* 0x000fe20000000f00 */
[----:B------:R-:W-:Y:S01]  /*9c60*/  IMAD.MOV.U32 R72, RZ, RZ, R53 ;  /* 0x000000ffff487224 */ /* 0x000fe200078e0035 */
[----:B------:R-:W-:Y:S01]  /*9c70*/  LOP3.LUT R7, R0, R2, RZ, 0xc0, !PT ;  /* 0x0000000200077212 */ /* 0x000fe200078ec0ff */
[--C-:B------:R-:W-:Y:S01]  /*9c80*/  HSET2.LE.AND R0, R10, R60.reuse, PT ;  /* 0x0000003c0a007233 */ /* 0x100fe20003803000 */
[----:B------:R-:W-:Y:S01]  /*9c90*/  F2FP.BF16.PACK_AB R2, R170, R31 ;  /* 0x0000001faa02723e */ /* 0x000fe200000010ff */
[----:B------:R-:W-:Y:S01]  /*9ca0*/  IMAD.MOV.U32 R62, RZ, RZ, R32 ;  /* 0x000000ffff3e7224 */ /* 0x000fe200078e0020 */
[----:B------:R-:W-:Y:S01]  /*9cb0*/  MOV R61, R52 ;  /* 0x00000034003d7202 */ /* 0x000fe20000000f00 */
[----:B------:R-:W-:Y:S01]  /*9cc0*/  IMAD.MOV.U32 R54, RZ, RZ, R41 ;  /* 0x000000ffff367224 */ /* 0x000fe200078e0029 */
[----:B------:R-:W-:Y:S01]  /*9cd0*/  LOP3.LUT R4, R0, R2, RZ, 0xc0, !PT ;  /* 0x0000000200047212 */ /* 0x000fe200078ec0ff */
[----:B------:R-:W-:Y:S01]  /*9ce0*/  HSET2.LE.AND R0, R5, R60, PT ;  /* 0x0000003c05007233 */ /* 0x000fe20003803000 */
[----:B----4-:R-:W-:Y:S01]  /*9cf0*/  F2FP.BF16.PACK_AB R2, R3, R86 ;  /* 0x000000560302723e */ /* 0x010fe200000010ff */
[----:B------:R-:W-:Y:S01]  /*9d00*/  IMAD.MOV.U32 R53, RZ, RZ, R43 ;  /* 0x000000ffff357224 */ /* 0x000fe200078e002b */
[----:B------:R-:W1:Y:S02]  /*9d10*/  LDSM.16.MT88.4 R32, [R206+0x18800] ;  /* 0x01880000ce20783b */ /* 0x000e640000004200 */
[----:B------:R-:W-:-:S02]  /*9d20*/  LOP3.LUT R5, R0, R2, RZ, 0xc0, !PT ;  /* 0x0000000200057212 */ /* 0x000fc400078ec0ff */
[----:B------:R-:W-:Y:S01]  /*9d30*/  MOV R60, R40 ;  /* 0x00000028003c7202 */ /* 0x000fe20000000f00 */
[----:B------:R-:W-:Y:S01]  /*9d40*/  LDSM.16.MT88.4 R16, [R205+0x1a800] ;  /* 0x01a80000cd10783b */ /* 0x000fe20000004200 */
[----:B------:R-:W-:-:S03]  /*9d50*/  MOV R52, R42 ;  /* 0x0000002a00347202 */ /* 0x000fc60000000f00 */
[C---:B---3--:R-:W-:Y:S01]  /*9d60*/  HMMA.16816.F32.BF16 R40, R4.reuse, R14, R20 ;  /* 0x0000000e0428723c */ /* 0x048fe20000041814 */
[----:B------:R-:W2:Y:S07]  /*9d70*/  LDSM.16.MT88.4 R20, [R207+0x18800] ;  /* 0x01880000cf14783b */ /* 0x000eae0000004200 */
[----:B------:R-:W-:Y:S01]  /*9d80*/  HMMA.16816.F32.BF16 R136, R4, R12, R136 ;  /* 0x0000000c0488723c */ /* 0x000fe20000041888 */
[----:B------:R-:W3:Y:S01]  /*9d90*/  LDSM.16.MT88.4 R12, [R206+0x1a800] ;  /* 0x01a80000ce0c783b */ /* 0x000ee20000004200 */
[----:B------:R-:W-:Y:S01]  /*9da0*/  IMAD.MOV.U32 R70, RZ, RZ, R51 ;  /* 0x000000ffff467224 */ /* 0x000fe200078e0033 */
[----:B------:R-:W-:-:S02]  /*9db0*/  MOV R51, R25 ;  /* 0x0000001900337202 */ /* 0x000fc40000000f00 */
        /* <DEDUP_REMOVED lines=19> */
[----:B------:R-:W-:Y:S01]  /*9ef0*/  MOV R83, R53 ;  /* 0x0000003500537202 */ /* 0x000fe20000000f00 */
[----:B------:R-:W-:Y:S01]  /*9f00*/  IMAD.MOV.U32 R76, RZ, RZ, R55 ;  /* 0x000000ffff4c7224 */ /* 0x000fe200078e0037 */
[----:B------:R-:W-:Y:S01]  /*9f10*/  MOV R168, R69 ;  /* 0x0000004500a87202 */ /* 0x000fe20000000f00 */
[----:B------:R-:W-:-:S02]  /*9f20*/  IMAD.MOV.U32 R135, RZ, RZ, R74 ;  /* 0x000000ffff877224 */ /* 0x000fc400078e004a */
        /* <DEDUP_REMOVED lines=15> */
[----:B------:R-:W1:Y:S01]  /*a020*/  LDSM.16.MT88.4 R36, [R208+0x1a800] ;  /* 0x01a80000d024783b */ /* 0x000e620000004200 */
[----:B------:R-:W-:Y:S01]  /*a030*/  HMMA.16816.F32.BF16 R60, R4, R16, R200 ;  /* 0x00000010043c723c */ /* 0x000fe200000418c8 */
[----:B------:R-:W-:Y:S01]  /*a040*/  MOV R11, R75 ;  /* 0x0000004b000b7202 */ /* 0x000fe20000000f00 */
[----:B------:R-:W-:Y:S01]  /*a050*/  IMAD.MOV.U32 R236, RZ, RZ, R168 ;  /* 0x000000ffffec7224 */ /* 0x000fe200078e00a8 */
[----:B------:R-:W-:-:S04]  /*a060*/  MOV R168, R79 ;  /* 0x0000004f00a87202 */ /* 0x000fc80000000f00 */
[----:B------:R-:W-:Y:S01]  /*a070*/  IMAD.MOV.U32 R203, RZ, RZ, R71 ;  /* 0x000000ffffcb7224 */ /* 0x000fe200078e0047 */
[----:B---3--:R-:W-:Y:S01]  /*a080*/  HMMA.16816.F32.BF16 R72, R4, R12, R188 ;  /* 0x0000000c0448723c */ /* 0x008fe200000418bc */
[----:B------:R-:W-:Y:S01]  /*a090*/  MOV R201, R134 ;  /* 0x0000008600c97202 */ /* 0x000fe20000000f00 */
[----:B------:R-:W-:-:S06]  /*a0a0*/  IMAD.MOV.U32 R134, RZ, RZ, R78 ;  /* 0x000000ffff867224 */ /* 0x000fcc00078e004e */
[C---:B------:R-:W-:Y:S01]  /*a0b0*/  HMMA.16816.F32.BF16 R68, R4.reuse, R18, R196 ;  /* 0x000000120444723c */ /* 0x040fe200000418c4 */
[----:B------:R-:W-:Y:S01]  /*a0c0*/  IMAD.MOV.U32 R190, RZ, RZ, R76 ;  /* 0x000000ffffbe7224 */ /* 0x000fe200078e004c */
[----:B------:R-:W-:Y:S01]  /*a0d0*/  MOV R84, R64 ;  /* 0x0000004000547202 */ /* 0x000fe20000000f00 */
[----:B------:R-:W-:Y:S04]  /*a0e0*/  LDSM.16.MT88.4 R16, [R206+0x1c800] ;  /* 0x01c80000ce10783b */ /* 0x000fe80000004200 */
[----:B------:R-:W-:Y:S02]  /*a0f0*/  MOV R199, R135 ;  /* 0x0000008700c77202 */ /* 0x000fe40000000f00 */
[----:B------:R-:W-:Y:S02]  /*a100*/  MOV R135, R77 ;  /* 0x0000004d00877202 */ /* 0x000fe40000000f00 */
[----:B------:R-:W-:Y:S01]  /*a110*/  HMMA.16816.F32.BF16 R76, R4, R14, R176 ;  /* 0x0000000e044c723c */ /* 0x000fe200000418b0 */
[----:B------:R-:W2:Y:S01]  /*a120*/  LDSM.16.MT88.4 R12, [R208+0x1c800] ;  /* 0x01c80000d00c783b */ /* 0x000ea20000004200 */
[----:B------:R-:W-:-:S06]  /*a130*/  IMAD.MOV.U32 R64, RZ, RZ, R51 ;  /* 0x000000ffff407224 */ /* 0x000fcc00078e0033 */
[C---:B----4-:R-:W-:Y:S08]  /*a140*/  HMMA.16816.F32.BF16 R152, R4.reuse, R24, R152 ;  /* 0x000000180498723c */ /* 0x050ff00000041898 */
[----:B------:R-:W-:Y:S01]  /*a150*/  HMMA.16816.F32.BF16 R48, R4, R26, R240 ;  /* 0x0000001a0430723c */ /* 0x000fe200000418f0 */
[----:B------:R-:W3:Y:S01]  /*a160*/  LDSM.16.MT88.4 R24, [R207+0x1a800] ;  /* 0x01a80000cf18783b */ /* 0x000ee20000004200 */
[----:B------:R-:W-:Y:S01]  /*a170*/  MOV R191, R2 ;  /* 0x0000000200bf7202 */ /* 0x000fe20000000f00 */
[----:B------:R-:W-:Y:S01]  /*a180*/  IMAD.MOV.U32 R198, RZ, RZ, R10 ;  /* 0x000000ffffc67224 */ /* 0x000fe200078e000a */
[----:B------:R-:W-:Y:S01]  /*a190*/  MOV R2, R81 ;  /* 0x0000005100027202 */ /* 0x000fe20000000f00 */
[----:B------:R-:W-:-:S03]  /*a1a0*/  IMAD.MOV.U32 R200, RZ, RZ, R11 ;  /* 0x000000ffffc87224 */ /* 0x000fc600078e000b */
[----:B------:R-:W-:Y:S01]  /*a1b0*/  HMMA.16816.F32.BF16 R144, R4, R32, R144 ;  /* 0x000000200490723c */ /* 0x000fe20000041890 */
[----:B------:R-:W4:Y:S01]  /*a1c0*/  LDSM.16.MT88.4 R32, [R207+0x1c800] ;  /* 0x01c80000cf20783b */ /* 0x000f220000004200 */
[----:B------:R-:W-:Y:S01]  /*a1d0*/  IMAD.MOV.U32 R0, RZ, RZ, R80 ;  /* 0x000000ffff007224 */ /* 0x000fe200078e0050 */
[----:B------:R-:W-:Y:S01]  /*a1e0*/  MOV R11, R83 ;  /* 0x00000053000b7202 */ /* 0x000fe20000000f00 */
[----:B------:R-:W-:-:S04]  /*a1f0*/  IMAD.MOV.U32 R10, RZ, RZ, R82 ;  /* 0x000000ffff0a7224 */ /* 0x000fc800078e0052 */
[----:B-1----:R-:W-:Y:S01]  /*a200*/  HMMA.16816.F32.BF16 R80, R4, R36, R164 ;  /* 0x000000240450723c */ /* 0x002fe200000418a4 */
[----:B------:R-:W-:Y:S01]  /*a210*/  MOV R240, R133 ;  /* 0x0000008500f07202 */ /* 0x000fe20000000f00 */
[----:B------:R-:W-:Y:S01]  /*a220*/  IMAD.MOV.U32 R133, RZ, RZ, R64 ;  /* 0x000000ffff857224 */ /* 0x000fe200078e0040 */
[----:B------:R-:W-:Y:S01]  /*a230*/  MOV R189, R65 ;  /* 0x0000004100bd7202 */ /* 0x000fe20000000f00 */
[----:B------:R-:W-:-:S04]  /*a240*/  IMAD.MOV.U32 R188, RZ, RZ, R66 ;  /* 0x000000ffffbc7224 */ /* 0x000fc800078e0042 */
[----:B------:R-:W-:Y:S01]  /*a250*/  HMMA.16816.F32.BF16 R160, R4, R20, R160 ;  /* 0x0000001404a0723c */ /* 0x000fe200000418a0 */
[----:B------:R-:W1:Y:S01]  /*a260*/  LDSM.16.MT88.4 R20, [R205+0x1c800] ;  /* 0x01c80000cd14783b */ /* 0x000e620000004200 */
[----:B------:R-:W-:-:S06]  /*a270*/  MOV R202, R67 ;  /* 0x0000004300ca7202 */ /* 0x000fcc0000000f00 */
[C---:B--2---:R-:W-:Y:S08]  /*a280*/  HMMA.16816.F32.BF16 R164, R4.reuse, R12, R56 ;  /* 0x0000000c04a4723c */ /* 0x044ff00000041838 */
[C---:B------:R-:W-:Y:S01]  /*a290*/  HMMA.16816.F32.BF16 R56, R4.reuse, R14, R88 ;  /* 0x0000000e0438723c */ /* 0x040fe20000041858 */
[----:B------:R-:W2:Y:S07]  /*a2a0*/  LDSM.16.MT88.4 R12, [R205+0x1e800] ;  /* 0x01e80000cd0c783b */ /* 0x000eae0000004200 */
[C---:B---3--:R-:W-:Y:S08]  /*a2b0*/  HMMA.16816.F32.BF16 R64, R4.reuse, R24, R180 ;  /* 0x000000180440723c */ /* 0x048ff000000418b4 */
[C---:B------:R-:W-:Y:S08]  /*a2c0*/  HMMA.16816.F32.BF16 R180, R4.reuse, R16, R148 ;  /* 0x0000001004b4723c */ /* 0x040ff00000041894 */
        /* <DEDUP_REMOVED lines=15> */
[----:B------:R-:W-:Y:S01]  /*a3c0*/  UIADD3 UR4, UR4, 0x1, URZ ;  /* 0x0000000104047890 */ /* 0x000fe2000fffe03f */
[----:B------:R-:W-:Y:S01]  /*a3d0*/  IMAD.MOV.U32 R241, RZ, RZ, R84 ;  /* 0x000000fffff17224 */ /* 0x000fe200078e0054 */
[----:B------:R-:W-:Y:S01]  /*a3e0*/  MOV R37, R236 ;  /* 0x000000ec00257202 */ /* 0x000fe20000000f00 */
[----:B------:R-:W-:Y:S01]  /*a3f0*/  IMAD.MOV.U32 R236, RZ, RZ, R240 ;  /* 0x000000ffffec7224 */ /* 0x000fe200078e00f0 */
[----:B------:R-:W-:-:S02]  /*a400*/  MOV R240, R244 ;  /* 0x000000f400f07202 */ /* 0x000fc40000000f00 */
[----:B------:R-:W-:Y:S02]  /*a410*/  MOV R244, R0 ;  /* 0x0000000000f47202 */ /* 0x000fe40000000f00 */
[----:B------:R-:W-:Y:S02]  /*a420*/  MOV R196, R199 ;  /* 0x000000c700c47202 */ /* 0x000fe40000000f00 */
[----:B------:R-:W-:Y:S02]  /*a430*/  MOV R0, UR4 ;  /* 0x0000000400007c02 */ /* 0x000fe40008000f00 */
[----:B------:R-:W-:Y:S01]  /*a440*/  MOV R199, R241 ;  /* 0x000000f100c77202 */ /* 0x000fe20000000f00 */
[----:B------:R-:W-:Y:S01]  /*a450*/  IMAD.MOV.U32 R3, RZ, RZ, R168 ;  /* 0x000000ffff037224 */ /* 0x000fe200078e00a8 */
[----:B------:R-:W-:Y:S02]  /*a460*/  MOV R241, R2 ;  /* 0x0000000200f17202 */ /* 0x000fe40000000f00 */
[----:B------:R-:W-:-:S02]  /*a470*/  MOV R2, R135 ;  /* 0x0000008700027202 */ /* 0x000fc40000000f00 */
[----:B------:R-:W-:Y:S01]  /*a480*/  LOP3.LUT R0, R245, UR27, R0, 0x96, !PT ;  /* 0x0000001bf5007c12 */ /* 0x000fe2000f8e9600 */
[----:B----4-:R-:W-:Y:S02]  /*a490*/  HMMA.16816.F32.BF16 R148, R4, R32, R92 ;  /* 0x000000200494723c */ /* 0x010fe4000004185c */
[----:B------:R-:W-:Y:S01]  /*a4a0*/  IMAD.MOV.U32 R36, RZ, RZ, R2 ;  /* 0x000000ffff247224 */ /* 0x000fe200078e0002 */
[----:B------:R-:W-:-:S04]  /*a4b0*/  MOV R24, R134 ;  /* 0x0000008600187202 */ /* 0x000fc80000000f00 */
[----:B------:R-:W-:Y:S01]  /*a4c0*/  MOV R92, R3 ;  /* 0x00000003005c7202 */ /* 0x000fe20000000f00 */
[----:B------:R-:W-:Y:S01]  /*a4d0*/  IMAD.WIDE.U32 R2, R0, -0x326172a9, RZ ;  /* 0xcd9e8d5700027825 */ /* 0x000fe200078e00ff */
[----:B------:R-:W-:Y:S02]  /*a4e0*/  MOV R169, R133 ;  /* 0x0000008500a97202 */ /* 0x000fe40000000f00 */
[----:B------:R-:W-:Y:S01]  /*a4f0*/  MOV R168, R132 ;  /* 0x0000008400a87202 */ /* 0x000fe20000000f00 */
[----:B-1----:R-:W-:Y:S01]  /*a500*/  HMMA.16816.F32.BF16 R184, R4, R20, R184 ;  /* 0x0000001404b8723c */ /* 0x002fe200000418b8 */
[----:B------:R-:W-:Y:S02]  /*a510*/  LOP3.LUT R0, R3, UR16, R30, 0x96, !PT ;  /* 0x0000001003007c12 */ /* 0x000fe4000f8e961e */
[----:B------:R-:W-:-:S05]  /*a520*/  LOP3.LUT R3, R247, UR14, R2, 0x96, !PT ;  /* 0x0000000ef7037c12 */ /* 0x000fca000f8e9602 */
[----:B------:R-:W-:Y:S01]  /*a530*/  HMMA.16816.F32.BF16 R132, R4, R26, R172 ;  /* 0x0000001a0484723c */ /* 0x000fe200000418ac */
[----:B------:R-:W-:Y:S01]  /*a540*/  MOV R33, R169 ;  /* 0x000000a900217202 */ /* 0x000fe20000000f00 */
[----:B------:R-:W-:Y:S01]  /*a550*/  IMAD.MOV.U32 R93, RZ, RZ, R168 ;  /* 0x000000ffff5d7224 */ /* 0x000fe200078e00a8 */
[----:B------:R-:W-:-:S05]  /*a560*/  MOV R94, R171 ;  /* 0x000000ab005e7202 */ /* 0x000fca0000000f00 */
[----:B------:R-:W-:Y:S01]  /*a570*/  HMMA.16816.F32.BF16 R156, R4, R22, R156 ;  /* 0x00000016049c723c */ /* 0x000fe2000004189c */
[----:B------:R-:W1:Y:S01]  /*a580*/  LDSM.16.MT88.4 R20, [R208+0x1e800] ;  /* 0x01e80000d014783b */ /* 0x000e620000004200 */
[----:B------:R-:W-:Y:S01]  /*a590*/  MOV R95, R170 ;  /* 0x000000aa005f7202 */ /* 0x000fe20000000f00 */
[----:B------:R-:W-:-:S05]  /*a5a0*/  IMAD.MOV.U32 R27, RZ, RZ, R188 ;  /* 0x000000ffff1b7224 */ /* 0x000fca00078e00bc */
[----:B--2---:R-:W-:Y:S01]  /*a5b0*/  HMMA.16816.F32.BF16 R172, R4, R12, R100 ;  /* 0x0000000c04ac723c */ /* 0x004fe20000041864 */
[----:B------:R-:W-:-:S07]  /*a5c0*/  IMAD.MOV.U32 R26, RZ, RZ, R191 ;  /* 0x000000ffff1a7224 */ /* 0x000fce00078e00bf */
[----:B------:R-:W-:Y:S01]  /*a5d0*/  HMMA.16816.F32.BF16 R176, R4, R14, R104 ;  /* 0x0000000e04b0723c */ /* 0x000fe20000041868 */
[----:B------:R-:W2:Y:S01]  /*a5e0*/  LDSM.16.MT88.4 R12, [R207+0x1e800] ;  /* 0x01e80000cf0c783b */ /* 0x000ea20000004200 */
[----:B------:R-:W-:-:S06]  /*a5f0*/  MOV R91, R196 ;  /* 0x000000c4005b7202 */ /* 0x000fcc0000000f00 */
[----:B------:R-:W-:Y:S01]  /*a600*/  HMMA.16816.F32.BF16 R84, R4, R38, R192 ;  /* 0x000000260454723c */ /* 0x000fe200000418c0 */
[----:B------:R-:W-:-:S06]  /*a610*/  MOV R90, R197 ;  /* 0x000000c5005a7202 */ /* 0x000fcc0000000f00 */
[----:B------:R-:W-:Y:S01]  /*a620*/  MOV R39, R189 ;  /* 0x000000bd00277202 */ /* 0x000fe20000000f00 */
[----:B------:R-:W-:Y:S01]  /*a630*/  HMMA.16816.F32.BF16 R168, R4, R34, R96 ;  /* 0x0000002204a8723c */ /* 0x000fe20000041860 */
[----:B------:R-:W-:-:S06]  /*a640*/  MOV R38, R190 ;  /* 0x000000be00267202 */ /* 0x000fcc0000000f00 */
[----:B------:R-:W-:Y:S01]  /*a650*/  IMAD.MOV.U32 R98, RZ, RZ, R10 ;  /* 0x000000ffff627224 */ /* 0x000fe200078e000a */
[----:B------:R-:W-:Y:S01]  /*a660*/  MOV R99, R11 ;  /* 0x0000000b00637202 */ /* 0x000fe20000000f00 */
[----:B---3--:R-:W-:Y:S01]  /*a670*/  HMMA.16816.F32.BF16 R188, R4, R16, R108 ;  /* 0x0000001004bc723c */ /* 0x008fe2000004186c */
[----:B------:R-:W-:-:S06]  /*a680*/  IMAD.WIDE.U32 R10, R0, -0x2daee0ad, RZ ;  /* 0xd2511f53000a7825 */ /* 0x000fcc00078e00ff */
[----:B------:R-:W-:Y:S01]  /*a690*/  IMAD.WIDE.U32 R16, R3, -0x2daee0ad, RZ ;  /* 0xd2511f5303107825 */ /* 0x000fe200078e00ff */
[----:B------:R-:W-:Y:S02]  /*a6a0*/  LOP3.LUT R2, R11, UR13, R98, 0x96, !PT ;  /* 0x0000000d0b027c12 */ /* 0x000fe4000f8e9662 */
[----:B------:R-:W-:Y:S02]  /*a6b0*/  MOV R35, R90 ;  /* 0x0000005a00237202 */ /* 0x000fe40000000f00 */
[----:B------:R-:W-:Y:S01]  /*a6c0*/  LOP3.LUT R0, R17, UR11, R10, 0x96, !PT ;  /* 0x0000000b11007c12 */ /* 0x000fe2000f8e960a */
[----:B------:R-:W-:Y:S01]  /*a6d0*/  IMAD.MOV.U32 R90, RZ, RZ, R91 ;  /* 0x000000ffff5a7224 */ /* 0x000fe200078e005b */
[----:B------:R-:W-:Y:S01]  /*a6e0*/  MOV R91, R26 ;  /* 0x0000001a005b7202 */ /* 0x000fe20000000f00 */
[----:B------:R-:W-:Y:S01]  /*a6f0*/  IMAD.WIDE.U32 R10, R2, -0x326172a9, RZ ;  /* 0xcd9e8d57020a7825 */ /* 0x000fe200078e00ff */
[----:B------:R-:W-:-:S03]  /*a700*/  MOV R34, R27 ;  /* 0x0000001b00227202 */ /* 0x000fc60000000f00 */
[----:B------:R-:W-:Y:S01]  /*a710*/  IMAD.WIDE.U32 R26, R0, -0x326172a9, RZ ;  /* 0xcd9e8d57001a7825 */ /* 0x000fe200078e00ff */
[----:B------:R-:W-:-:S04]  /*a720*/  LOP3.LUT R2, R11, UR12, R246, 0x96, !PT ;  /* 0x0000000c0b027c12 */ /* 0x000fc8000f8e96f6 */
[----:B------:R-:W-:Y:S02]  /*a730*/  LOP3.LUT R10, R27, UR10, R10, 0x96, !PT ;  /* 0x0000000a1b0a7c12 */ /* 0x000fe4000f8e960a */
[----:B------:R-:W-:Y:S01]  /*a740*/  MOV R99, R94 ;  /* 0x0000005e00637202 */ /* 0x000fe20000000f00 */
[----:B------:R-:W-:Y:S01]  /*a750*/  IMAD.WIDE.U32 R2, R2, -0x2daee0ad, RZ ;  /* 0xd2511f5302027825 */ /* 0x000fe200078e00ff */
[----:B------:R-:W-:-:S03]  /*a760*/  MOV R94, R31 ;  /* 0x0000001f005e7202 */ /* 0x000fc60000000f00 */
[----:B------:R-:W-:Y:S02]  /*a770*/  FFMA.FTZ R0, R252, c[0x0][0x23c], -R8 ;  /* 0x00008f00fc007a23 */ /* 0x000fe40000010808 */
[----:B------:R-:W-:Y:S01]  /*a780*/  IMAD.WIDE.U32 R30, R10, -0x2daee0ad, RZ ;  /* 0xd2511f530a1e7825 */ /* 0x000fe200078e00ff */
[----:B------:R-:W-:Y:S02]  /*a790*/  MOV R88, R199 ;  /* 0x000000c700587202 */ /* 0x000fe40000000f00 */
[----:B------:R-:W-:Y:S02]  /*a7a0*/  MOV R98, R95 ;  /* 0x0000005f00627202 */ /* 0x000fe40000000f00 */
[----:B------:R-:W-:Y:S02]  /*a7b0*/  MOV R95, R239 ;  /* 0x000000ef005f7202 */ /* 0x000fe40000000f00 */
[----:B------:R3:W-:Y:S01]  /*a7c0*/  MUFU.EX2 R239, R0 ;  /* 0x0000000000ef7308 */ /* 0x0007e20000000800 */
[----:B------:R-:W-:-:S02]  /*a7d0*/  LOP3.LUT R10, R3, UR9, R16, 0x96, !PT ;  /* 0x00000009030a7c12 */ /* 0x000fc4000f8e9610 */
[----:B------:R-:W-:Y:S01]  /*a7e0*/  LOP3.LUT R2, R31, UR7, R2, 0x96, !PT ;  /* 0x000000071f027c12 */ /* 0x000fe2000f8e9602 */
[----:B------:R-:W-:Y:S02]  /*a7f0*/  IMAD.MOV.U32 R89, RZ, RZ, R198 ;  /* 0x000000ffff597224 */ /* 0x000fe400078e00c6 */
[----:B------:R-:W-:Y:S01]  /*a800*/  IMAD.MOV.U32 R97, RZ, RZ, R88 ;  /* 0x000000ffff617224 */ /* 0x000fe200078e0058 */
[----:B------:R-:W-:Y:S01]  /*a810*/  MOV R103, R25 ;  /* 0x0000001900677202 */ /* 0x000fe20000000f00 */
[----:B------:R-:W-:Y:S02]  /*a820*/  IMAD.MOV.U32 R32, RZ, RZ, R93 ;  /* 0x000000ffff207224 */ /* 0x000fe400078e005d */
[----:B------:R-:W-:Y:S02]  /*a830*/  IMAD.MOV.U32 R88, RZ, RZ, R238 ;  /* 0x000000ffff587224 */ /* 0x000fe400078e00ee */
[----:B------:R-:W-:Y:S02]  /*a840*/  IMAD.MOV.U32 R93, RZ, RZ, R24 ;  /* 0x000000ffff5d7224 */ /* 0x000fe400078e0018 */
[----:B---3--:R-:W-:-:S02]  /*a850*/  FFMA.FTZ R0, R250, c[0x0][0x23c], -R8 ;  /* 0x00008f00fa007a23 */ /* 0x008fc40000010808 */
[----:B------:R-:W-:Y:S02]  /*a860*/  IMAD.WIDE.U32 R2, R2, -0x326172a9, RZ ;  /* 0xcd9e8d5702027825 */ /* 0x000fe400078e00ff */
[----:B------:R3:W4:Y:S02]  /*a870*/  MUFU.EX2 R238, R0 ;  /* 0x0000000000ee7308 */ /* 0x0007240000000800 */
[----:B------:R-:W-:Y:S01]  /*a880*/  IMAD.WIDE.U32 R24, R10, -0x326172a9, RZ ;  /* 0xcd9e8d570a187825 */ /* 0x000fe200078e00ff */
[----:B------:R-:W-:Y:S01]  /*a890*/  MOV R96, R89 ;  /* 0x0000005900607202 */ /* 0x000fe20000000f00 */
[----:B------:R-:W-:Y:S01]  /*a8a0*/  HMMA.16816.F32.BF16 R196, R4, R18, R112 ;  /* 0x0000001204c4723c */ /* 0x000fe20000041870 */
[----:B------:R-:W-:-:S07]  /*a8b0*/  MOV R89, R237 ;  /* 0x000000ed00597202 */ /* 0x000fce0000000f00 */
[----:B-1----:R-:W-:Y:S01]  /*a8c0*/  HMMA.16816.F32.BF16 R120, R4, R22, R120 ;  /* 0x000000160478723c */ /* 0x002fe20000041878 */
[----:B---3--:R-:W-:-:S07]  /*a8d0*/  FFMA.FTZ R0, R251, c[0x0][0x23c], -R8 ;  /* 0x00008f00fb007a23 */ /* 0x008fce0000010808 */
[C---:B------:R-:W-:Y:S01]  /*a8e0*/  HMMA.16816.F32.BF16 R192, R4.reuse, R20, R116 ;  /* 0x0000001404c0723c */ /* 0x040fe20000041874 */
[----:B------:R1:W-:Y:S07]  /*a8f0*/  MUFU.EX2 R237, R0 ;  /* 0x0000000000ed7308 */ /* 0x0003ee0000000800 */
[C---:B--2---:R-:W-:Y:S08]  /*a900*/  HMMA.16816.F32.BF16 R124, R4.reuse, R12, R124 ;  /* 0x0000000c047c723c */ /* 0x044ff0000004187c */
[----:B------:R-:W-:Y:S01]  /*a910*/  HMMA.16816.F32.BF16 R128, R4, R14, R128 ;  /* 0x0000000e0480723c */ /* 0x000fe20000041880 */
[----:B-1----:R-:W-:Y:S01]  /*a920*/  LOP3.LUT R0, R3, UR18, R24, 0x96, !PT ;  /* 0x0000001203007c12 */ /* 0x002fe2000f8e9618 */
[----:B------:R-:W1:Y:S01]  /*a930*/  LDC.U8 R102, c[0x0][0x2d8] ;  /* 0x0000b600ff667b82 */ /* 0x000e620000000000 */
[----:B------:R-:W-:Y:S01]  /*a940*/  SHF.R.U32.HI R10, RZ, 0x18, R2 ;  /* 0x00000018ff0a7819 */ /* 0x000fe20000011602 */
[----:B------:R-:W2:Y:S03]  /*a950*/  LDSM.16.MT88.4 R16, [R205+0x19000] ;  /* 0x01900000cd10783b */ /* 0x000ea60000004200 */
[C---:B------:R-:W-:Y:S01]  /*a960*/  LOP3.LUT R4, R2.reuse, 0xffff, RZ, 0xc0, !PT ;  /* 0x0000ffff02047812 */ /* 0x040fe200078ec0ff */
[----:B------:R-:W-:Y:S01]  /*a970*/  FFMA.FTZ R3, R103, c[0x0][0x23c], -R9 ;  /* 0x00008f0067037a23 */ /* 0x000fe20000010809 */
[----:B------:R-:W-:Y:S01]  /*a980*/  LOP3.LUT R5, R2, 0xff, RZ, 0xc0, !PT ;  /* 0x000000ff02057812 */ /* 0x000fe200078ec0ff */
[----:B------:R-:W-:Y:S01]  /*a990*/  IMAD.MOV.U32 R103, RZ, RZ, R34 ;  /* 0x000000ffff677224 */ /* 0x000fe200078e0022 */
[----:B------:R-:W-:Y:S01]  /*a9a0*/  MOV R34, R35 ;  /* 0x0000002300227202 */ /* 0x000fe20000000f00 */
[----:B------:R-:W3:Y:S01]  /*a9b0*/  LDSM.16.MT88.4 R12, [R206+0x19000] ;  /* 0x01900000ce0c783b */ /* 0x000ee20000004200 */
[----:B------:R-:W-:Y:S01]  /*a9c0*/  MOV R35, R96 ;  /* 0x0000006000237202 */ /* 0x000fe20000000f00 */
[----:B------:R-:W-:Y:S01]  /*a9d0*/  IMAD.MOV.U32 R96, RZ, RZ, R97 ;  /* 0x000000ffff607224 */ /* 0x000fe200078e0061 */
[----:B------:R-:W-:Y:S01]  /*a9e0*/  MOV R97, R98 ;  /* 0x0000006200617202 */ /* 0x000fe20000000f00 */
[----:B------:R-:W-:Y:S01]  /*a9f0*/  IMAD.MOV.U32 R31, RZ, RZ, R36 ;  /* 0x000000ffff1f7224 */ /* 0x000fe200078e0024 */
[----:B------:R-:W-:Y:S01]  /*aa00*/  SHF.R.U32.HI R4, RZ, 0x8, R4 ;  /* 0x00000008ff047819 */ /* 0x000fe20000011604 */
[----:B------:R-:W-:Y:S01]  /*aa10*/  LDSM.16.MT88.4 R20, [R208+0x1d000] ;  /* 0x01d00000d014783b */ /* 0x000fe20000004200 */
[----:B------:R-:W-:Y:S01]  /*aa20*/  MOV R98, R99 ;  /* 0x0000006300627202 */ /* 0x000fe20000000f00 */
[----:B------:R-:W-:Y:S01]  /*aa30*/  IMAD.MOV.U32 R99, RZ, RZ, R32 ;  /* 0x000000ffff637224 */ /* 0x000fe200078e0020 */
[----:B------:R-:W-:-:S02]  /*aa40*/  MOV R32, R33 ;  /* 0x0000002100207202 */ /* 0x000fc40000000f00 */
[----:B------:R-:W-:Y:S01]  /*aa50*/  MOV R33, R92 ;  /* 0x0000005c00217202 */ /* 0x000fe20000000f00 */
[----:B------:R-:W-:Y:S01]  /*aa60*/  IMAD.MOV.U32 R92, RZ, RZ, R236 ;  /* 0x000000ffff5c7224 */ /* 0x000fe200078e00ec */
[----:B------:R-:W-:Y:S01]  /*aa70*/  SHF.R.U32.HI R7, RZ, 0x10, R2 ;  /* 0x00000010ff077819 */ /* 0x000fe20000011602 */
[----:B------:R5:W-:Y:S01]  /*aa80*/  MUFU.EX2 R236, R3 ;  /* 0x0000000300ec7308 */ /* 0x000be20000000800 */
[----:B------:R-:W-:Y:S01]  /*aa90*/  PRMT R11, R5, 0x5410, R4 ;  /* 0x00005410050b7816 */ /* 0x000fe20000000004 */
[----:B------:R-:W-:Y:S01]  /*aaa0*/  FFMA.FTZ R4, R103, c[0x0][0x23c], -R9 ;  /* 0x00008f0067047a23 */ /* 0x000fe20000010809 */
[C---:B------:R-:W-:Y:S02]  /*aab0*/  LOP3.LUT R2, R0.reuse, 0xffff, RZ, 0xc0, !PT ;  /* 0x0000ffff00027812 */ /* 0x040fe400078ec0ff */
[----:B------:R-:W-:Y:S02]  /*aac0*/  MOV R103, R34 ;  /* 0x0000002200677202 */ /* 0x000fe40000000f00 */
[----:B------:R-:W-:Y:S01]  /*aad0*/  MOV R34, R35 ;  /* 0x0000002300227202 */ /* 0x000fe20000000f00 */
[----:B------:R-:W-:Y:S01]  /*aae0*/  IMAD.MOV.U32 R35, RZ, RZ, R96 ;  /* 0x000000ffff237224 */ /* 0x000fe200078e0060 */
[----:B------:R-:W-:-:S02]  /*aaf0*/  LOP3.LUT R6, R0, 0xff, RZ, 0xc0, !PT ;  /* 0x000000ff00067812 */ /* 0x000fc400078ec0ff */
[--C-:B------:R-:W-:Y:S02]  /*ab00*/  SHF.R.U32.HI R5, RZ, 0x18, R0.reuse ;  /* 0x00000018ff057819 */ /* 0x100fe40000011600 */
[----:B------:R-:W-:Y:S02]  /*ab10*/  MOV R96, R97 ;  /* 0x0000006100607202 */ /* 0x000fe40000000f00 */
[----:B-----5:R-:W-:Y:S02]  /*ab20*/  SHF.R.U32.HI R3, RZ, 0x10, R0 ;  /* 0x00000010ff037819 */ /* 0x020fe40000011600 */
[----:B------:R-:W-:Y:S02]  /*ab30*/  SHF.R.U32.HI R0, RZ, 0x8, R2 ;  /* 0x00000008ff007819 */ /* 0x000fe40000011602 */
[----:B------:R-:W-:Y:S01]  /*ab40*/  MOV R97, R98 ;  /* 0x0000006200617202 */ /* 0x000fe20000000f00 */
[----:B------:R-:W-:Y:S01]  /*ab50*/  IMAD.MOV.U32 R98, RZ, RZ, R99 ;  /* 0x000000ffff627224 */ /* 0x000fe200078e0063 */
[----:B------:R-:W-:Y:S01]  /*ab60*/  LOP3.LUT R2, R3, 0xff, RZ, 0xc0, !PT ;  /* 0x000000ff03027812 */ /* 0x000fe200078ec0ff */
[----:B------:R-:W-:Y:S01]  /*ab70*/  FFMA.FTZ R3, R103, c[0x0][0x23c], -R8 ;  /* 0x00008f0067037a23 */ /* 0x000fe20000010808 */
[----:B------:R-:W-:Y:S01]  /*ab80*/  MOV R99, R32 ;  /* 0x0000002000637202 */ /* 0x000fe20000000f00 */
[----:B------:R-:W-:Y:S01]  /*ab90*/  IMAD.MOV.U32 R103, RZ, RZ, R34 ;  /* 0x000000ffff677224 */ /* 0x000fe200078e0022 */
[----:B------:R-:W-:Y:S01]  /*aba0*/  MOV R32, R33 ;  /* 0x0000002100207202 */ /* 0x000fe20000000f00 */
[----:B------:R-:W-:Y:S01]  /*abb0*/  IMAD.MOV.U32 R33, RZ, RZ, R88 ;  /* 0x000000ffff217224 */ /* 0x000fe200078e0058 */
[----:B------:R-:W-:-:S02]  /*abc0*/  MOV R34, R35 ;  /* 0x0000002300227202 */ /* 0x000fc40000000f00 */
[----:B------:R-:W-:Y:S01]  /*abd0*/  MOV R35, R96 ;  /* 0x0000006000237202 */ /* 0x000fe20000000f00 */
[----:B------:R-:W-:Y:S01]  /*abe0*/  IMAD.MOV.U32 R96, RZ, RZ, R97 ;  /* 0x000000ffff607224 */ /* 0x000fe200078e0061 */
[----:B------:R-:W-:Y:S02]  /*abf0*/  MOV R88, R89 ;  /* 0x0000005900587202 */ /* 0x000fe40000000f00 */
[----:B------:R-:W-:Y:S02]  /*ac00*/  MOV R89, R203 ;  /* 0x000000cb00597202 */ /* 0x000fe40000000f00 */
[----:B------:R-:W-:Y:S02]  /*ac10*/  MOV R97, R98 ;  /* 0x0000006200617202 */ /* 0x000fe40000000f00 */
[----:B------:R-:W-:Y:S01]  /*ac20*/  MOV R98, R99 ;  /* 0x0000006300627202 */ /* 0x000fe20000000f00 */
[----:B------:R-:W-:Y:S01]  /*ac30*/  IMAD.MOV.U32 R99, RZ, RZ, R32 ;  /* 0x000000ffff637224 */ /* 0x000fe200078e0020 */
[----:B------:R-:W-:-:S02]  /*ac40*/  MOV R32, R33 ;  /* 0x0000002100207202 */ /* 0x000fc40000000f00 */
[----:B------:R-:W-:Y:S01]  /*ac50*/  MOV R33, R88 ;  /* 0x0000005800217202 */ /* 0x000fe20000000f00 */
[----:B------:R-:W-:Y:S01]  /*ac60*/  IMAD.MOV.U32 R88, RZ, RZ, R89 ;  /* 0x000000ffff587224 */ /* 0x000fe200078e0059 */
[----:B------:R-:W-:Y:S02]  /*ac70*/  MOV R89, R90 ;  /* 0x0000005a00597202 */ /* 0x000fe40000000f00 */
[----:B------:R-:W-:Y:S01]  /*ac80*/  MOV R90, R91 ;  /* 0x0000005b005a7202 */ /* 0x000fe20000000f00 */
[----:B------:R-:W-:Y:S01]  /*ac90*/  IMAD.MOV.U32 R91, RZ, RZ, R38 ;  /* 0x000000ffff5b7224 */ /* 0x000fe200078e0026 */
[----:B------:R-:W-:Y:S02]  /*aca0*/  MOV R38, R39 ;  /* 0x0000002700267202 */ /* 0x000fe40000000f00 */
[----:B------:R-:W-:Y:S02]  /*acb0*/  MOV R39, R202 ;  /* 0x000000ca00277202 */ /* 0x000fe40000000f00 */
[----:B------:R5:W-:Y:S02]  /*acc0*/  MUFU.EX2 R202, R3 ;  /* 0x0000000300ca7308 */ /* 0x000be40000000800 */
[----:B-----5:R-:W-:-:S02]  /*acd0*/  FFMA.FTZ R3, R103, c[0x0][0x23c], -R9 ;  /* 0x00008f0067037a23 */ /* 0x020fc40000010809 */
[----:B------:R-:W-:Y:S01]  /*ace0*/  IMAD.MOV.U32 R103, RZ, RZ, R34 ;  /* 0x000000ffff677224 */ /* 0x000fe200078e0022 */
[----:B------:R-:W-:Y:S02]  /*acf0*/  MOV R34, R35 ;  /* 0x0000002300227202 */ /* 0x000fe40000000f00 */
[----:B------:R-:W-:Y:S01]  /*ad00*/  MOV R35, R96 ;  /* 0x0000006000237202 */ /* 0x000fe20000000f00 */
[----:B------:R-:W-:Y:S01]  /*ad10*/  IMAD.MOV.U32 R96, RZ, RZ, R32 ;  /* 0x000000ffff607224 */ /* 0x000fe200078e0020 */
[----:B------:R-:W-:Y:S02]  /*ad20*/  MOV R32, R33 ;  /* 0x0000002100207202 */ /* 0x000fe40000000f00 */
[----:B------:R-:W-:Y:S01]  /*ad30*/  MOV R33, R88 ;  /* 0x0000005800217202 */ /* 0x000fe20000000f00 */
[----:B------:R-:W-:Y:S01]  /*ad40*/  IMAD.MOV.U32 R88, RZ, RZ, R89 ;  /* 0x000000ffff587224 */ /* 0x000fe200078e0059 */
[----:B------:R-:W-:Y:S02]  /*ad50*/  MOV R89, R90 ;  /* 0x0000005a00597202 */ /* 0x000fe40000000f00 */
[----:B------:R-:W-:Y:S01]  /*ad60*/  MOV R90, R91 ;  /* 0x0000005b005a7202 */ /* 0x000fe20000000f00 */
[----:B------:R-:W-:Y:S01]  /*ad70*/  IMAD.MOV.U32 R91, RZ, RZ, R38 ;  /* 0x000000ffff5b7224 */ /* 0x000fe200078e0026 */
[----:B------:R-:W-:-:S02]  /*ad80*/  MOV R38, R39 ;  /* 0x0000002700267202 */ /* 0x000fc40000000f00 */
[----:B------:R-:W-:Y:S02]  /*ad90*/  MOV R39, R201 ;  /* 0x000000c900277202 */ /* 0x000fe40000000f00 */
[----:B------:R5:W-:Y:S01]  /*ada0*/  MUFU.EX2 R201, R3 ;  /* 0x0000000300c97308 */ /* 0x000be20000000800 */
[----:B-1----:R-:W-:Y:S02]  /*adb0*/  PRMT R102, R102, 0x7054, R102 ;  /* 0x0000705466667816 */ /* 0x002fe40000000066 */
[----:B------:R-:W-:-:S05]  /*adc0*/  PRMT R0, R6, 0x5410, R0 ;  /* 0x0000541006007816 */ /* 0x000fca0000000000 */
[----:B------:R1:W1:Y:S01]  /*add0*/  MUFU.EX2 R203, R4 ;  /* 0x0000000400cb7308 */ /* 0x0002620000000800 */
[----:B-----5:R-:W-:Y:S02]  /*ade0*/  FFMA.FTZ R3, R103, c[0x0][0x23c], -R9 ;  /* 0x00008f0067037a23 */ /* 0x020fe40000010809 */
[----:B------:R-:W-:Y:S01]  /*adf0*/  IMAD.MOV.U32 R103, RZ, RZ, R34 ;  /* 0x000000ffff677224 */ /* 0x000fe200078e0022 */
[----:B------:R-:W-:Y:S02]  /*ae00*/  MOV R34, R35 ;  /* 0x0000002300227202 */ /* 0x000fe40000000f00 */
[----:B------:R-:W-:Y:S01]  /*ae10*/  MOV R35, R96 ;  /* 0x0000006000237202 */ /* 0x000fe20000000f00 */
[----:B------:R-:W-:Y:S01]  /*ae20*/  IMAD.MOV.U32 R96, RZ, RZ, R32 ;  /* 0x000000ffff607224 */ /* 0x000fe200078e0020 */
[----:B------:R-:W-:Y:S02]  /*ae30*/  MOV R32, R33 ;  /* 0x0000002100207202 */ /* 0x000fe40000000f00 */
[----:B------:R-:W-:Y:S01]  /*ae40*/  MOV R33, R88 ;  /* 0x0000005800217202 */ /* 0x000fe20000000f00 */
[----:B------:R-:W-:Y:S01]  /*ae50*/  IMAD.MOV.U32 R88, RZ, RZ, R89 ;  /* 0x000000ffff587224 */ /* 0x000fe200078e0059 */
[----:B------:R-:W-:Y:S01]  /*ae60*/  MOV R89, R90 ;  /* 0x0000005a00597202 */ /* 0x000fe20000000f00 */
[----:B------:R-:W-:Y:S01]  /*ae70*/  HSET2.LE.AND R0, R0, R102, PT ;  /* 0x0000006600007233 */ /* 0x000fe20003803000 */
[----:B------:R-:W-:Y:S01]  /*ae80*/  MOV R90, R91 ;  /* 0x0000005b005a7202 */ /* 0x000fe20000000f00 */
[----:B------:R-:W-:Y:S01]  /*ae90*/  IMAD.MOV.U32 R91, RZ, RZ, R38 ;  /* 0x000000ffff5b7224 */ /* 0x000fe200078e0026 */
[----:B------:R-:W-:-:S02]  /*aea0*/  PRMT R5, R2, 0x5410, R5 ;  /* 0x0000541002057816 */ /* 0x000fc40000000005 */
[----:B----4-:R-:W-:Y:S02]  /*aeb0*/  F2FP.BF16.PACK_AB R2, R238, R239 ;  /* 0x000000efee02723e */ /* 0x010fe400000010ff */
[----:B------:R-:W-:Y:S02]  /*aec0*/  MOV R38, R39 ;  /* 0x0000002700267202 */ /* 0x000fe40000000f00 */
[----:B------:R-:W-:Y:S02]  /*aed0*/  MOV R39, R200 ;  /* 0x000000c800277202 */ /* 0x000fe40000000f00 */
[----:B------:R-:W4:Y:S01]  /*aee0*/  MUFU.EX2 R200, R3 ;  /* 0x0000000300c87308 */ /* 0x000f220000000800 */
[----:B-1----:R-:W-:Y:S01]  /*aef0*/  LOP3.LUT R4, R0, R2, RZ, 0xc0, !PT ;  /* 0x0000000200047212 */ /* 0x002fe200078ec0ff */
[----:B------:R-:W-:Y:S01]  /*af00*/  HSET2.LE.AND R0, R5, R102, PT ;  /* 0x0000006605007233 */ /* 0x000fe20003803000 */
[----:B------:R-:W-:Y:S02]  /*af10*/  F2FP.BF16.PACK_AB R2, R203, R236 ;  /* 0x000000eccb02723e */ /* 0x000fe400000010ff */
[----:B------:R-:W-:-:S02]  /*af20*/  LOP3.LUT R7, R7, 0xff, RZ, 0xc0, !PT ;  /* 0x000000ff07077812 */ /* 0x000fc400078ec0ff */
[----:B------:R-:W-:Y:S01]  /*af30*/  LOP3.LUT R5, R0, R2, RZ, 0xc0, !PT ;  /* 0x0000000200057212 */ /* 0x000fe200078ec0ff */
[----:B------:R-:W-:Y:S01]  /*af40*/  HSET2.LE.AND R0, R11, R102, PT ;  /* 0x000000660b007233 */ /* 0x000fe20003803000 */
[----:B------:R-:W-:Y:S02]  /*af50*/  PRMT R7, R7, 0x5410, R10 ;  /* 0x0000541007077816 */ /* 0x000fe4000000000a */
[----:B------:R-:W-:-:S04]  /*af60*/  F2FP.BF16.PACK_AB R2, R202, R237 ;  /* 0x000000edca02723e */ /* 0x000fc800000010ff */
[----:B------:R-:W-:Y:S01]  /*af70*/  LOP3.LUT R6, R0, R2, RZ, 0xc0, !PT ;  /* 0x0000000200067212 */ /* 0x000fe200078ec0ff */
[----:B------:R-:W-:Y:S01]  /*af80*/  HSET2.LE.AND R0, R7, R102, PT ;  /* 0x0000006607007233 */ /* 0x000fe20003803000 */
[----:B----4-:R-:W-:-:S04]  /*af90*/  F2FP.BF16.PACK_AB R2, R200, R201 ;  /* 0x000000c9c802723e */ /* 0x010fc800000010ff */
[----:B------:R-:W-:Y:S01]  /*afa0*/  LOP3.LUT R7, R0, R2, RZ, 0xc0, !PT ;  /* 0x0000000200077212 */ /* 0x000fe200078ec0ff */
[----:B------:R-:W-:Y:S01]  /*afb0*/  IMAD.MOV.U32 R252, RZ, RZ, R103 ;  /* 0x000000fffffc7224 */ /* 0x000fe200078e0067 */
[----:B------:R-:W-:Y:S02]  /*afc0*/  MOV R106, R34 ;  /* 0x00000022006a7202 */ /* 0x000fe40000000f00 */
[----:B------:R-:W-:Y:S02]  /*afd0*/  MOV R107, R35 ;  /* 0x00000023006b7202 */ /* 0x000fe40000000f00 */
[----:B------:R-:W-:Y:S01]  /*afe0*/  MOV R101, R32 ;  /* 0x0000002000657202 */ /* 0x000fe20000000f00 */
[----:B--2---:R-:W-:Y:S01]  /*aff0*/  HMMA.16816.F32.BF16 R136, R4, R16, R136 ;  /* 0x000000100488723c */ /* 0x004fe20000041888 */
        /* <DEDUP_REMOVED lines=9> */
[----:B---3--:R-:W-:Y:S01]  /*b090*/  HMMA.16816.F32.BF16 R144, R4, R12, R144 ;  /* 0x0000000c0490723c */ /* 0x008fe20000041890 */
[----:B------:R-:W-:Y:S02]  /*b0a0*/  MOV R91, R39 ;  /* 0x00000027005b7202 */ /* 0x000fe40000000f00 */
[----:B------:R-:W-:-:S05]  /*b0b0*/  MOV R3, R37 ;  /* 0x0000002500037202 */ /* 0x000fca0000000f00 */
        /* <DEDUP_REMOVED lines=13> */
[----:B------:R-:W2:Y:S01]  /*b190*/  LDSM.16.MT88.4 R12, [R207+0x1b000] ;  /* 0x01b00000cf0c783b */ /* 0x000ea20000004200 */
[----:B------:R-:W-:Y:S01]  /*b1a0*/  MOV R42, R88 ;  /* 0x00000058002a7202 */ /* 0x000fe20000000f00 */
[----:B------:R-:W-:Y:S01]  /*b1b0*/  IMAD.MOV.U32 R43, RZ, RZ, R89 ;  /* 0x000000ffff2b7224 */ /* 0x000fe200078e0059 */
[----:B------:R-:W-:-:S02]  /*b1c0*/  MOV R11, R90 ;  /* 0x0000005a000b7202 */ /* 0x000fc40000000f00 */
[----:B------:R-:W-:Y:S02]  /*b1d0*/  MOV R0, R91 ;  /* 0x0000005b00007202 */ /* 0x000fe40000000f00 */
[C---:B-1----:R-:W-:Y:S08]  /*b1e0*/  HMMA.16816.F32.BF16 R80, R4.reuse, R16, R80 ;  /* 0x000000100450723c */ /* 0x042ff00000041850 */
[----:B------:R-:W-:Y:S01]  /*b1f0*/  HMMA.16816.F32.BF16 R84, R4, R18, R84 ;  /* 0x000000120454723c */ /* 0x000fe20000041854 */
[----:B------:R-:W1:Y:S01]  /*b200*/  LDSM.16.MT88.4 R16, [R205+0x1d000] ;  /* 0x01d00000cd10783b */ /* 0x000e620000004200 */
[----:B------:R-:W-:Y:S01]  /*b210*/  IMAD.MOV.U32 R250, RZ, RZ, R92 ;  /* 0x000000fffffa7224 */ /* 0x000fe200078e005c */
[----:B------:R-:W-:-:S05]  /*b220*/  MOV R251, R94 ;  /* 0x0000005e00fb7202 */ /* 0x000fca0000000f00 */
[C---:B--2---:R-:W-:Y:S07]  /*b230*/  HMMA.16816.F32.BF16 R88, R4.reuse, R12, R64 ;  /* 0x0000000c0458723c */ /* 0x044fee0000041840 */
[----:B------:R-:W-:Y:S01]  /*b240*/  MOV R64, R93 ;  /* 0x0000005d00407202 */ /* 0x000fe20000000f00 */
[----:B------:R-:W-:Y:S02]  /*b250*/  IMAD.MOV.U32 R65, RZ, RZ, R95 ;  /* 0x000000ffff417224 */ /* 0x000fe400078e005f */
[----:B------:R-:W-:Y:S01]  /*b260*/  HMMA.16816.F32.BF16 R92, R4, R14, R132 ;  /* 0x0000000e045c723c */ /* 0x000fe20000041884 */
[----:B------:R-:W2:Y:S01]  /*b270*/  LDSM.16.MT88.4 R12, [R206+0x1d000] ;  /* 0x01d00000ce0c783b */ /* 0x000ea20000004200 */
[----:B------:R-:W-:Y:S01]  /*b280*/  MOV R41, R96 ;  /* 0x0000006000297202 */ /* 0x000fe20000000f00 */
[----:B------:R-:W-:Y:S01]  /*b290*/  IMAD.MOV.U32 R67, RZ, RZ, R97 ;  /* 0x000000ffff437224 */ /* 0x000fe200078e0061 */
[----:B------:R-:W-:-:S02]  /*b2a0*/  MOV R10, R98 ;  /* 0x00000062000a7202 */ /* 0x000fc40000000f00 */
[----:B------:R-:W-:Y:S01]  /*b2b0*/  MOV R66, R99 ;  /* 0x0000006300427202 */ /* 0x000fe20000000f00 */
[----:B------:R-:W-:Y:S01]  /*b2c0*/  IMAD.MOV.U32 R40, RZ, RZ, R102 ;  /* 0x000000ffff287224 */ /* 0x000fe200078e0066 */
[----:B------:R-:W-:Y:S02]  /*b2d0*/  MOV R50, R100 ;  /* 0x0000006400327202 */ /* 0x000fe40000000f00 */
[----:B------:R-:W-:Y:S01]  /*b2e0*/  MOV R51, R101 ;  /* 0x0000006500337202 */ /* 0x000fe20000000f00 */
[----:B-1----:R-:W-:Y:S07]  /*b2f0*/  HMMA.16816.F32.BF16 R96, R4, R16, R184 ;  /* 0x000000100460723c */ /* 0x002fee00000418b8 */
[----:B------:R-:W-:-:S02]  /*b300*/  MOV R187, R103 ;  /* 0x0000006700bb7202 */ /* 0x000fc40000000f00 */
[C---:B------:R-:W-:Y:S01]  /*b310*/  HMMA.16816.F32.BF16 R100, R4.reuse, R18, R156 ;  /* 0x000000120464723c */ /* 0x040fe2000004189c */
[----:B------:R-:W1:Y:S01]  /*b320*/  LDSM.16.MT88.4 R16, [R207+0x1d000] ;  /* 0x01d00000cf10783b */ /* 0x000e620000004200 */
[----:B------:R-:W-:Y:S01]  /*b330*/  MOV R48, R106 ;  /* 0x0000006a00307202 */ /* 0x000fe20000000f00 */
[----:B------:R-:W-:Y:S02]  /*b340*/  IMAD.MOV.U32 R49, RZ, RZ, R107 ;  /* 0x000000ffff317224 */ /* 0x000fe400078e006b */
[----:B------:R-:W-:Y:S01]  /*b350*/  FFMA.FTZ R0, R0, c[0x0][0x23c], -R8 ;  /* 0x00008f0000007a23 */ /* 0x000fe20000010808 */
[----:B------:R-:W-:Y:S01]  /*b360*/  LOP3.LUT R2, R25, UR8, R26, 0x96, !PT ;  /* 0x0000000819027c12 */ /* 0x000fe2000f8e961a */
[----:B------:R-:W-:Y:S01]  /*b370*/  LDSM.16.MT88.4 R156, [R208+0x19800] ;  /* 0x01980000d09c783b */ /* 0x000fe20000004200 */
[C---:B--2---:R-:W-:Y:S08]  /*b380*/  HMMA.16816.F32.BF16 R104, R4.reuse, R12, R180 ;  /* 0x0000000c0468723c */ /* 0x044ff000000418b4 */
[C---:B------:R-:W-:Y:S01]  /*b390*/  HMMA.16816.F32.BF16 R108, R4.reuse, R14, R140 ;  /* 0x0000000e046c723c */ /* 0x040fe2000004188c */
[----:B------:R-:W2:Y:S04]  /*b3a0*/  LDSM.16.MT88.4 R12, [R205+0x1f000] ;  /* 0x01f00000cd0c783b */ /* 0x000ea80000004200 */
[----:B------:R-:W-:Y:S03]  /*b3b0*/  LDSM.16.MT88.4 R140, [R205+0x19800] ;  /* 0x01980000cd8c783b */ /* 0x000fe60000004200 */
[C---:B-1----:R-:W-:Y:S01]  /*b3c0*/  HMMA.16816.F32.BF16 R132, R4.reuse, R16, R148 ;  /* 0x000000100484723c */ /* 0x042fe20000041894 */
[----:B------:R-:W-:Y:S07]  /*b3d0*/  LDSM.16.MT88.4 R148, [R206+0x19800] ;  /* 0x01980000ce94783b */ /* 0x000fee0000004200 */
[C---:B------:R-:W-:Y:S01]  /*b3e0*/  HMMA.16816.F32.BF16 R168, R4.reuse, R18, R168 ;  /* 0x0000001204a8723c */ /* 0x040fe200000418a8 */
[----:B------:R-:W1:Y:S07]  /*b3f0*/  LDSM.16.MT88.4 R16, [R206+0x1f000] ;  /* 0x01f00000ce10783b */ /* 0x000e6e0000004200 */
[C---:B--2---:R-:W-:Y:S08]  /*b400*/  HMMA.16816.F32.BF16 R172, R4.reuse, R12, R172 ;  /* 0x0000000c04ac723c */ /* 0x044ff000000418ac */
[C---:B------:R-:W-:Y:S01]  /*b410*/  HMMA.16816.F32.BF16 R176, R4.reuse, R14, R176 ;  /* 0x0000000e04b0723c */ /* 0x040fe200000418b0 */
[----:B------:R-:W2:Y:S07]  /*b420*/  LDSM.16.MT88.4 R12, [R208+0x1f000] ;  /* 0x01f00000d00c783b */ /* 0x000eae0000004200 */
[C---:B------:R-:W-:Y:S01]  /*b430*/  HMMA.16816.F32.BF16 R112, R4.reuse, R20, R164 ;  /* 0x000000140470723c */ /* 0x040fe200000418a4 */
[----:B------:R-:W-:Y:S07]  /*b440*/  LDSM.16.MT88.4 R164, [R207+0x19800] ;  /* 0x01980000cfa4783b */ /* 0x000fee0000004200 */
[C---:B------:R-:W-:Y:S01]  /*b450*/  HMMA.16816.F32.BF16 R116, R4.reuse, R22, R56 ;  /* 0x000000160474723c */ /* 0x040fe20000041838 */
[----:B------:R-:W3:Y:S04]  /*b460*/  LDSM.16.MT88.4 R20, [R207+0x1f000] ;  /* 0x01f00000cf14783b */ /* 0x000ee80000004200 */
[----:B------:R-:W-:Y:S03]  /*b470*/  LDSM.16.MT88.4 R56, [R208+0x1b800] ;  /* 0x01b80000d038783b */ /* 0x000fe60000004200 */
[----:B-1----:R-:W-:Y:S01]  /*b480*/  HMMA.16816.F32.BF16 R24, R4, R16, R188 ;  /* 0x000000100418723c */ /* 0x002fe200000418bc */
[----:B------:R1:W-:Y:S02]  /*b490*/  MUFU.EX2 R189, R0 ;  /* 0x0000000000bd7308 */ /* 0x0003e40000000800 */
[----:B-1----:R-:W-:-:S06]  /*b4a0*/  FFMA.FTZ R0, R187, c[0x0][0x23c], -R8 ;  /* 0x00008f00bb007a23 */ /* 0x002fcc0000010808 */
[----:B------:R1:W4:Y:S01]  /*b4b0*/  MUFU.EX2 R190, R0 ;  /* 0x0000000000be7308 */ /* 0x0003220000000800 */
[----:B--2---:R-:W-:Y:S01]  /*b4c0*/  HMMA.16816.F32.BF16 R180, R4, R14, R120 ;  /* 0x0000000e04b4723c */ /* 0x004fe20000041878 */
[----:B------:R-:W-:Y:S01]  /*b4d0*/  LDSM.16.MT88.4 R120, [R208+0x1f800] ;  /* 0x01f80000d078783b */ /* 0x000fe20000004200 */
[----:B-1----:R-:W-:Y:S01]  /*b4e0*/  FFMA.FTZ R0, R64, c[0x0][0x23c], -R8 ;  /* 0x00008f0040007a23 */ /* 0x002fe20000010808 */
[----:B------:R-:W-:-:S04]  /*b4f0*/  MOV R64, R66 ;  /* 0x0000004200407202 */ /* 0x000fc80000000f00 */
[----:B------:R1:W-:Y:S01]  /*b500*/  MUFU.EX2 R188, R0 ;  /* 0x0000000000bc7308 */ /* 0x0003e20000000800 */
[----:B------:R-:W-:Y:S01]  /*b510*/  MOV R66, R31 ;  /* 0x0000001f00427202 */ /* 0x000fe20000000f00 */
[----:B-1----:R-:W-:Y:S02]  /*b520*/  FFMA.FTZ R0, R65, c[0x0][0x23c], -R8 ;  /* 0x00008f0041007a23 */ /* 0x002fe40000010808 */
[----:B------:R-:W-:Y:S01]  /*b530*/  IMAD.MOV.U32 R65, RZ, RZ, R67 ;  /* 0x000000ffff417224 */ /* 0x000fe200078e0043 */
[----:B------:R-:W-:-:S03]  /*b540*/  MOV R67, R3 ;  /* 0x0000000300437202 */ /* 0x000fc60000000f00 */
[----:B------:R1:W-:Y:S01]  /*b550*/  MUFU.EX2 R31, R0 ;  /* 0x00000000001f7308 */ /* 0x0003e20000000800 */
[----:B------:R-:W-:-:S04]  /*b560*/  IMAD.WIDE.U32 R2, R2, -0x2daee0ad, RZ ;  /* 0xd2511f5302027825 */ /* 0x000fc800078e00ff */
[--C-:B------:R-:W-:Y:S01]  /*b570*/  FFMA.FTZ R8, R10, c[0x0][0x23c], -R9.reuse ;  /* 0x00008f000a087a23 */ /* 0x100fe20000010809 */
[----:B------:R-:W-:Y:S01]  /*b580*/  LOP3.LUT R10, R2, 0xffff, RZ, 0xc0, !PT ;  /* 0x0000ffff020a7812 */ /* 0x000fe200078ec0ff */
[----:B-1----:R-:W-:-:S04]  /*b590*/  FFMA.FTZ R0, R11, c[0x0][0x23c], -R9 ;  /* 0x00008f000b007a23 */ /* 0x002fc80000010809 */
[----:B------:R1:W-:Y:S02]  /*b5a0*/  MUFU.EX2 R15, R0 ;  /* 0x00000000000f7308 */ /* 0x0003e40000000800 */
[----:B-1----:R-:W-:Y:S01]  /*b5b0*/  LOP3.LUT R0, R3, UR17, R30, 0x96, !PT ;  /* 0x0000001103007c12 */ /* 0x002fe2000f8e961e */
[--C-:B------:R-:W-:Y:S02]  /*b5c0*/  FFMA.FTZ R3, R64, c[0x0][0x23c], -R9.reuse ;  /* 0x00008f0040037a23 */ /* 0x100fe40000010809 */
[----:B------:R-:W-:Y:S02]  /*b5d0*/  FFMA.FTZ R9, R65, c[0x0][0x23c], -R9 ;  /* 0x00008f0041097a23 */ /* 0x000fe40000010809 */
[----:B------:R-:W1:Y:S01]  /*b5e0*/  LDC.U8 R65, c[0x0][0x2d8] ;  /* 0x0000b600ff417b82 */ /* 0x000e620000000000 */
[----:B------:R-:W-:Y:S01]  /*b5f0*/  HMMA.16816.F32.BF16 R184, R4, R12, R192 ;  /* 0x0000000c04b8723c */ /* 0x000fe200000418c0 */
[----:B------:R2:W5:Y:S01]  /*b600*/  MUFU.EX2 R14, R8 ;  /* 0x00000008000e7308 */ /* 0x0005620000000800 */
[----:B------:R-:W-:-:S05]  /*b610*/  SHF.R.U32.HI R11, RZ, 0x10, R2 ;  /* 0x00000010ff0b7819 */ /* 0x000fca0000011602 */
[----:B------:R-:W-:Y:S02]  /*b620*/  LOP3.LUT R12, R2, 0xff, RZ, 0xc0, !PT ;  /* 0x000000ff020c7812 */ /* 0x000fe400078ec0ff */
[----:B------:R1:W-:Y:S01]  /*b630*/  MUFU.EX2 R13, R3 ;  /* 0x00000003000d7308 */ /* 0x0003e20000000800 */
[----:B---3--:R-:W-:Y:S01]  /*b640*/  HMMA.16816.F32.BF16 R124, R4, R20, R124 ;  /* 0x00000014047c723c */ /* 0x008fe2000004187c */
[----:B--2---:R-:W-:Y:S02]  /*b650*/  SHF.R.U32.HI R8, RZ, 0x18, R2 ;  /* 0x00000018ff087819 */ /* 0x004fe40000011602 */
[----:B------:R-:W-:-:S05]  /*b660*/  LOP3.LUT R2, R0, 0xffff, RZ, 0xc0, !PT ;  /* 0x0000ffff00027812 */ /* 0x000fca00078ec0ff */
[----:B------:R-:W-:Y:S01]  /*b670*/  HMMA.16816.F32.BF16 R16, R4, R18, R196 ;  /* 0x000000120410723c */ /* 0x000fe200000418c4 */
[----:B-1----:R-:W-:-:S07]  /*b680*/  SHF.R.U32.HI R3, RZ, 0x10, R0 ;  /* 0x00000010ff037819 */ /* 0x002fce0000011600 */
[----:B------:R-:W-:Y:S01]  /*b690*/  HMMA.16816.F32.BF16 R20, R4, R22, R128 ;  /* 0x000000160414723c */ /* 0x000fe20000041880 */
[----:B------:R-:W-:-:S06]  /*b6a0*/  LOP3.LUT R3, R3, 0xff, RZ, 0xc0, !PT ;  /* 0x000000ff03037812 */ /* 0x000fcc00078ec0ff */
[----:B------:R-:W-:Y:S02]  /*b6b0*/  LOP3.LUT R5, R0, 0xff, RZ, 0xc0, !PT ;  /* 0x000000ff00057812 */ /* 0x000fe400078ec0ff */
[----:B------:R-:W-:Y:S02]  /*b6c0*/  SHF.R.U32.HI R4, RZ, 0x18, R0 ;  /* 0x00000018ff047819 */ /* 0x000fe40000011600 */
[----:B------:R-:W-:Y:S02]  /*b6d0*/  SHF.R.U32.HI R7, RZ, 0x8, R10 ;  /* 0x00000008ff077819 */ /* 0x000fe4000001160a */
[----:B------:R-:W-:Y:S02]  /*b6e0*/  LOP3.LUT R6, R11, 0xff, RZ, 0xc0, !PT ;  /* 0x000000ff0b067812 */ /* 0x000fe400078ec0ff */
[----:B------:R-:W-:Y:S02]  /*b6f0*/  SHF.R.U32.HI R0, RZ, 0x8, R2 ;  /* 0x00000008ff007819 */ /* 0x000fe40000011602 */
[----:B------:R-:W-:-:S02]  /*b700*/  PRMT R7, R12, 0x5410, R7 ;  /* 0x000054100c077816 */ /* 0x000fc40000000007 */
[----:B------:R-:W-:Y:S02]  /*b710*/  PRMT R65, R65, 0x7054, R65 ;  /* 0x0000705441417816 */ /* 0x000fe40000000041 */
[----:B------:R-:W-:Y:S02]  /*b720*/  PRMT R6, R6, 0x5410, R8 ;  /* 0x0000541006067816 */ /* 0x000fe40000000008 */
[----:B------:R-:W-:Y:S02]  /*b730*/  PRMT R0, R5, 0x5410, R0 ;  /* 0x0000541005007816 */ /* 0x000fe40000000000 */
[----:B------:R-:W-:Y:S01]  /*b740*/  PRMT R3, R3, 0x5410, R4 ;  /* 0x0000541003037816 */ /* 0x000fe20000000004 */
[----:B------:R-:W-:Y:S01]  /*b750*/  IMAD.MOV.U32 R194, RZ, RZ, R40 ;  /* 0x000000ffffc27224 */ /* 0x000fe200078e0028 */
[----:B------:R-:W-:Y:S01]  /*b760*/  MOV R193, R41 ;  /* 0x0000002900c17202 */ /* 0x000fe20000000f00 */
[----:B------:R-:W-:Y:S01]  /*b770*/  IMAD.MOV.U32 R30, RZ, RZ, R43 ;  /* 0x000000ffff1e7224 */ /* 0x000fe200078e002b */
[----:B------:R-:W-:Y:S01]  /*b780*/  MOV R192, R42 ;  /* 0x0000002a00c07202 */ /* 0x000fe20000000f00 */
[--C-:B------:R-:W-:Y:S01]  /*b790*/  HSET2.LE.AND R0, R0, R65.reuse, PT ;  /* 0x0000004100007233 */ /* 0x100fe20003803000 */
[----:B------:R-:W-:Y:S01]  /*b7a0*/  IMAD.MOV.U32 R191, RZ, RZ, R66 ;  /* 0x000000ffffbf7224 */ /* 0x000fe200078e0042 */
[--C-:B------:R-:W-:Y:S01]  /*b7b0*/  HSET2.LE.AND R3, R3, R65.reuse, PT ;  /* 0x0000004103037233 */ /* 0x100fe20003803000 */
[----:B------:R-:W-:Y:S01]  /*b7c0*/  MOV R199, R67 ;  /* 0x0000004300c77202 */ /* 0x000fe20000000f00 */
[--C-:B------:R-:W-:Y:S01]  /*b7d0*/  HSET2.LE.AND R5, R7, R65.reuse, PT ;  /* 0x0000004107057233 */ /* 0x100fe20003803000 */
[----:B------:R-:W-:Y:S01]  /*b7e0*/  MOV R198, R48 ;  /* 0x0000003000c67202 */ /* 0x000fe20000000f00 */
[----:B------:R-:W-:Y:S01]  /*b7f0*/  HSET2.LE.AND R6, R6, R65, PT ;  /* 0x0000004106067233 */ /* 0x000fe20003803000 */
[----:B------:R-:W-:Y:S01]  /*b800*/  IMAD.MOV.U32 R197, RZ, RZ, R49 ;  /* 0x000000ffffc57224 */ /* 0x000fe200078e0031 */
[----:B------:R-:W-:Y:S01]  /*b810*/  MOV R196, R50 ;  /* 0x0000003200c47202 */ /* 0x000fe20000000f00 */
[----:B------:R-:W1:Y:S01]  /*b820*/  LDSM.16.MT88.4 R40, [R205+0x1b800] ;  /* 0x01b80000cd28783b */ /* 0x000e620000004200 */
[----:B------:R-:W-:-:S03]  /*b830*/  MOV R195, R51 ;  /* 0x0000003300c37202 */ /* 0x000fc60000000f00 */
[----:B------:R-:W2:Y:S04]  /*b840*/  LDSM.16.MT88.4 R48, [R206+0x1b800] ;  /* 0x01b80000ce30783b */ /* 0x000ea80000004200 */
[----:B------:R-:W3:Y:S01]  /*b850*/  LDSM.16.MT88.4 R64, [R207+0x1b800] ;  /* 0x01b80000cf40783b */ /* 0x000ee20000004200 */
[----:B------:R-:W5:Y:S01]  /*b860*/  MUFU.EX2 R9, R9 ;  /* 0x0000000900097308 */ /* 0x000f620000000800 */
[----:B----4-:R-:W-:Y:S02]  /*b870*/  F2FP.BF16.PACK_AB R2, R190, R189 ;  /* 0x000000bdbe02723e */ /* 0x010fe400000010ff */
[----:B-----5:R-:W-:Y:S02]  /*b880*/  F2FP.BF16.PACK_AB R4, R14, R15 ;  /* 0x0000000f0e04723e */ /* 0x020fe400000010ff */
[----:B------:R-:W-:-:S02]  /*b890*/  LOP3.LUT R128, R0, R2, RZ, 0xc0, !PT ;  /* 0x0000000200807212 */ /* 0x000fc400078ec0ff */
[----:B------:R-:W-:Y:S02]  /*b8a0*/  F2FP.BF16.PACK_AB R0, R31, R188 ;  /* 0x000000bc1f00723e */ /* 0x000fe400000010ff */
[----:B------:R-:W-:Y:S02]  /*b8b0*/  LOP3.LUT R129, R3, R4, RZ, 0xc0, !PT ;  /* 0x0000000403817212 */ /* 0x000fe400078ec0ff */
[----:B------:R-:W-:Y:S02]  /*b8c0*/  LOP3.LUT R130, R5, R0, RZ, 0xc0, !PT ;  /* 0x0000000005827212 */ /* 0x000fe400078ec0ff */
[----:B------:R-:W-:-:S04]  /*b8d0*/  F2FP.BF16.PACK_AB R2, R9, R13 ;  /* 0x0000000d0902723e */ /* 0x000fc800000010ff */
[----:B------:R-:W-:Y:S01]  /*b8e0*/  LOP3.LUT R131, R6, R2, RZ, 0xc0, !PT ;  /* 0x0000000206837212 */ /* 0x000fe200078ec0ff */
[----:B------:R-:W-:Y:S01]  /*b8f0*/  FFMA.FTZ R2, R192, R29, R30 ;  /* 0x0000001dc0027223 */ /* 0x000fe2000001001e */
[----:B------:R-:W-:Y:S05]  /*b900*/  LDSM.16.MT88.4 R4, [R207+0x1f800] ;  /* 0x01f80000cf04783b */ /* 0x000fea0000004200 */
[----:B------:R-:W-:Y:S01]  /*b910*/  HMMA.16816.F32.BF16 R144, R128, R148, R144 ;  /* 0x000000948090723c */ /* 0x000fe20000041890 */
[----:B------:R-:W-:-:S07]  /*b920*/  FFMA.FTZ R0, R194, R28, R193 ;  /* 0x0000001cc2007223 */ /* 0x000fce00000100c1 */
[----:B------:R-:W-:Y:S01]  /*b930*/  HMMA.16816.F32.BF16 R148, R128, R150, R36 ;  /* 0x000000968094723c */ /* 0x000fe20000041824 */
[----:B------:R-:W-:-:S07]  /*b940*/  FADD.FTZ R2, R195, R2 ;  /* 0x00000002c3027221 */ /* 0x000fce0000010000 */
[C---:B------:R-:W-:Y:S08]  /*b950*/  HMMA.16816.F32.BF16 R152, R128.reuse, R156, R152 ;  /* 0x0000009c8098723c */ /* 0x040ff00000041898 */
[----:B------:R-:W-:Y:S01]  /*b960*/  HMMA.16816.F32.BF16 R160, R128, R164, R160 ;  /* 0x000000a480a0723c */ /* 0x000fe200000418a0 */
[----:B------:R-:W-:-:S07]  /*b970*/  FADD.FTZ R0, R196, R0 ;  /* 0x00000000c4007221 */ /* 0x000fce0000010000 */
[C---:B------:R-:W-:Y:S08]  /*b980*/  HMMA.16816.F32.BF16 R156, R128.reuse, R158, R44 ;  /* 0x0000009e809c723c */ /* 0x040ff0000004182c */
[C---:B------:R-:W-:Y:S08]  /*b990*/  HMMA.16816.F32.BF16 R164, R128.reuse, R166, R52 ;  /* 0x000000a680a4723c */ /* 0x040ff00000041834 */
[C---:B-1----:R-:W-:Y:S08]  /*b9a0*/  HMMA.16816.F32.BF16 R36, R128.reuse, R40, R60 ;  /* 0x000000288024723c */ /* 0x042ff0000004183c */
[C---:B--2---:R-:W-:Y:S01]  /*b9b0*/  HMMA.16816.F32.BF16 R44, R128.reuse, R48, R72 ;  /* 0x00000030802c723c */ /* 0x044fe20000041848 */
[----:B------:R-:W1:Y:S07]  /*b9c0*/  LDSM.16.MT88.4 R72, [R205+0x1d800] ;  /* 0x01d80000cd48783b */ /* 0x000e6e0000004200 */
[C---:B------:R-:W-:Y:S01]  /*b9d0*/  HMMA.16816.F32.BF16 R52, R128.reuse, R56, R80 ;  /* 0x000000388034723c */ /* 0x040fe20000041850 */
[----:B------:R-:W2:Y:S07]  /*b9e0*/  LDSM.16.MT88.4 R80, [R206+0x1d800] ;  /* 0x01d80000ce50783b */ /* 0x000eae0000004200 */
[----:B---3--:R-:W-:Y:S01]  /*b9f0*/  HMMA.16816.F32.BF16 R60, R128, R64, R88 ;  /* 0x00000040803c723c */ /* 0x008fe20000041858 */
        /* <DEDUP_REMOVED lines=24> */
[C---:B-1----:R-:W-:Y:S01]  /*bb80*/  HMMA.16816.F32.BF16 R68, R128.reuse, R72, R96 ;  /* 0x000000488044723c */ /* 0x042fe20000041860 */
[----:B------:R-:W1:Y:S07]  /*bb90*/  LDSM.16.MT88.4 R96, [R207+0x1d800] ;  /* 0x01d80000cf60783b */ /* 0x000e6e0000004200 */
[C---:B--2---:R-:W-:Y:S01]  /*bba0*/  HMMA.16816.F32.BF16 R76, R128.reuse, R80, R104 ;  /* 0x00000050804c723c */ /* 0x044fe20000041868 */
        /* <DEDUP_REMOVED lines=10> */
[----:B------:R-:W-:-:S03]  /*bc50*/  FADD.FTZ R252, R9, R0 ;  /* 0x0000000009fc7221 */ /* 0x000fc60000010000 */
[----:B------:R4:W-:Y:S04]  /*bc60*/  STL [R1+0x18], R251 ;  /* 0x000018fb01007387 */ /* 0x0009e80000100800 */
[----:B------:R4:W-:Y:S01]  /*bc70*/  STL [R1+0x1c], R252 ;  /* 0x00001cfc01007387 */ /* 0x0009e20000100800 */
[----:B------:R-:W-:Y:S01]  /*bc80*/  HMMA.16816.F32.BF16 R64, R128, R66, R92 ;  /* 0x000000428040723c */ /* 0x000fe2000004185c */
[----:B------:R-:W-:-:S07]  /*bc90*/  MOV R3, R248 ;  /* 0x000000f800037202 */ /* 0x000fce0000000f00 */
[C---:B------:R-:W-:Y:S08]  /*bca0*/  HMMA.16816.F32.BF16 R72, R128.reuse, R74, R100 ;  /* 0x0000004a8048723c */ /* 0x040ff00000041864 */
[C---:B------:R-:W-:Y:S08]  /*bcb0*/  HMMA.16816.F32.BF16 R80, R128.reuse, R82, R108 ;  /* 0x000000528050723c */ /* 0x040ff0000004186c */
[C---:B------:R-:W-:Y:S08]  /*bcc0*/  HMMA.16816.F32.BF16 R88, R128.reuse, R90, R116 ;  /* 0x0000005a8058723c */ /* 0x040ff00000041874 */
[C---:B------:R-:W-:Y:S08]  /*bcd0*/  HMMA.16816.F32.BF16 R136, R128.reuse, R140, R136 ;  /* 0x0000008c8088723c */ /* 0x040ff00000041888 */
[C---:B-1----:R-:W-:Y:S08]  /*bce0*/  HMMA.16816.F32.BF16 R92, R128.reuse, R96, R132 ;  /* 0x00000060805c723c */ /* 0x042ff00000041884 */
[----:B--2---:R-:W-:Y:S01]  /*bcf0*/  HMMA.16816.F32.BF16 R100, R128, R104, R172 ;  /* 0x000000688064723c */ /* 0x004fe200000418ac */
[----:B------:R-:W-:-:S07]  /*bd00*/  MOV R132, R249 ;  /* 0x000000f900847202 */ /* 0x000fce0000000f00 */
        /* <DEDUP_REMOVED lines=64> */
[----:B------:R-:W-:Y:S08]  /*c110*/  HMMA.16816.F32.BF16 R16, R4, R28, RZ ;  /* 0x0000001c0410723c */ /* 0x000ff000000418ff */
[C---:B------:R-:W-:Y:S08]  /*c120*/  HMMA.16816.F32.BF16 R176, R8.reuse, R184, R176 ;  /* 0x000000b808b0723c */ /* 0x040ff000000418b0 */
[----:B------:R-:W-:Y:S08]  /*c130*/  HMMA.16816.F32.BF16 R196, R8, R186, R168 ;  /* 0x000000ba08c4723c */ /* 0x000ff000000418a8 */
[----:B------:R-:W-:Y:S01]  /*c140*/  HMMA.16816.F32.BF16 R12, R4, R30, RZ ;  /* 0x0000001e040c723c */ /* 0x000fe200000418ff */
[----:B------:R-:W2:Y:S07]  /*c150*/  LDSM.16.M88.4 R4, [R214] ;  /* 0x00000000d604783b */ /* 0x000eae0000000200 */
[C---:B---3--:R-:W-:Y:S01]  /*c160*/  HMMA.16816.F32.BF16 R188, R8.reuse, R172, R132 ;  /* 0x000000ac08bc723c */ /* 0x048fe20000041884 */
[----:B------:R-:W3:Y:S07]  /*c170*/  LDSM.16.M88.4 R132, [R210+0x10800] ;  /* 0x01080000d284783b */ /* 0x000eee0000000200 */
[C---:B------:R-:W-:Y:S01]  /*c180*/  HMMA.16816.F32.BF16 R184, R8.reuse, R174, R32 ;  /* 0x000000ae08b8723c */ /* 0x040fe20000041820 */
[----:B------:R-:W-:Y:S07]  /*c190*/  LDSM.16.M88.4 R32, [R209] ;  /* 0x00000000d120783b */ /* 0x000fee0000000200 */
[C---:B----4-:R-:W-:Y:S01]  /*c1a0*/  HMMA.16816.F32.BF16 R172, R8.reuse, R180, R24 ;  /* 0x000000b408ac723c */ /* 0x050fe20000041818 */
[----:B------:R-:W4:Y:S07]  /*c1b0*/  LDSM.16.M88.4 R24, [R210+0x11000] ;  /* 0x01100000d218783b */ /* 0x000f2e0000000200 */
[C---:B------:R-:W-:Y:S01]  /*c1c0*/  HMMA.16816.F32.BF16 R168, R8.reuse, R182, R20 ;  /* 0x000000b608a8723c */ /* 0x040fe20000041814 */
[----:B------:R-:W1:Y:S04]  /*c1d0*/  LDSM.16.M88.4 R20, [R210+0x11800] ;  /* 0x01180000d214783b */ /* 0x000e680000000200 */
[----:B------:R-:W-:Y:S03]  /*c1e0*/  LDSM.16.M88.4 R180, [R204+0x12800] ;  /* 0x01280000ccb4783b */ /* 0x000fe60000000200 */
[C---:B-----5:R-:W-:Y:S08]  /*c1f0*/  HMMA.16816.F32.BF16 R28, R8.reuse, R192, R16 ;  /* 0x000000c0081c723c */ /* 0x060ff00000041810 */
[----:B------:R-:W-:Y:S01]  /*c200*/  HMMA.16816.F32.BF16 R16, R8, R194, R12 ;  /* 0x000000c20810723c */ /* 0x000fe2000004180c */
[----:B------:R-:W5:Y:S07]  /*c210*/  LDSM.16.M88.4 R8, [R213] ;  /* 0x00000000d508783b */ /* 0x000f6e0000000200 */
[C---:B--2---:R-:W-:Y:S08]  /*c220*/  HMMA.16816.F32.BF16 R12, R4.reuse, R200, R176 ;  /* 0x000000c8040c723c */ /* 0x044ff000000418b0 */
[C---:B---3--:R-:W-:Y:S08]  /*c230*/  HMMA.16816.F32.BF16 R192, R4.reuse, R134, R184 ;  /* 0x0000008604c0723c */ /* 0x048ff000000418b8 */
[C---:B------:R-:W-:Y:S08]  /*c240*/  HMMA.16816.F32.BF16 R176, R4.reuse, R202, R196 ;  /* 0x000000ca04b0723c */ /* 0x040ff000000418c4 */
[C---:B----4-:R-:W-:Y:S01]  /*c250*/  HMMA.16816.F32.BF16 R184, R4.reuse, R26, R168 ;  /* 0x0000001a04b8723c */ /* 0x050fe200000418a8 */
[----:B------:R-:W2:Y:S07]  /*c260*/  LDSM.16.M88.4 R168, [R209+0x800] ;  /* 0x00080000d1a8783b */ /* 0x000eae0000000200 */
[C---:B------:R-:W-:Y:S08]  /*c270*/  HMMA.16816.F32.BF16 R196, R4.reuse, R132, R188 ;  /* 0x0000008404c4723c */ /* 0x040ff000000418bc */
[C---:B------:R-:W-:Y:S01]  /*c280*/  HMMA.16816.F32.BF16 R188, R4.reuse, R24, R172 ;  /* 0x0000001804bc723c */ /* 0x040fe200000418ac */
[----:B------:R-:W-:Y:S07]  /*c290*/  LDSM.16.M88.4 R24, [R209+0x1800] ;  /* 0x00180000d118783b */ /* 0x000fee0000000200 */
[C---:B-1----:R-:W-:Y:S01]  /*c2a0*/  HMMA.16816.F32.BF16 R172, R4.reuse, R20, R28 ;  /* 0x0000001404ac723c */ /* 0x042fe2000004181c */
[----:B------:R-:W1:Y:S07]  /*c2b0*/  LDSM.16.M88.4 R28, [R209+0x1000] ;  /* 0x00100000d11c783b */ /* 0x000e6e0000000200 */
[----:B------:R-:W-:Y:S01]  /*c2c0*/  HMMA.16816.F32.BF16 R132, R4, R22, R16 ;  /* 0x000000160484723c */ /* 0x000fe20000041810 */
[----:B------:R-:W-:Y:S04]  /*c2d0*/  LDSM.16.M88.4 R4, [R211+0x4000] ;  /* 0x00400000d304783b */ /* 0x000fe80000000200 */
[----:B------:R-:W3:Y:S03]  /*c2e0*/  LDSM.16.M88.4 R20, [R204+0x12000] ;  /* 0x01200000cc14783b */ /* 0x000ee60000000200 */
[C---:B-----5:R-:W-:Y:S08]  /*c2f0*/  HMMA.16816.F32.BF16 R16, R8.reuse, R32, R12 ;  /* 0x000000200810723c */ /* 0x060ff0000004180c */
[C---:B------:R-:W-:Y:S08]  /*c300*/  HMMA.16816.F32.BF16 R12, R8.reuse, R34, R176 ;  /* 0x00000022080c723c */ /* 0x040ff000000418b0 */
[C---:B--2---:R-:W-:Y:S08]  /*c310*/  HMMA.16816.F32.BF16 R32, R8.reuse, R168, R196 ;  /* 0x000000a80820723c */ /* 0x044ff000000418c4 */
[C---:B------:R-:W-:Y:S01]  /*c320*/  HMMA.16816.F32.BF16 R168, R8.reuse, R170, R192 ;  /* 0x000000aa08a8723c */ /* 0x040fe200000418c0 */
[----:B------:R-:W-:Y:S07]  /*c330*/  LDSM.16.M88.4 R192, [R225] ;  /* 0x00000000e1c0783b */ /* 0x000fee0000000200 */
[C---:B-1----:R-:W-:Y:S08]  /*c340*/  HMMA.16816.F32.BF16 R196, R8.reuse, R28, R188 ;  /* 0x0000001c08c4723c */ /* 0x042ff000000418bc */
[C---:B------:R-:W-:Y:S01]  /*c350*/  HMMA.16816.F32.BF16 R188, R8.reuse, R30, R184 ;  /* 0x0000001e08bc723c */ /* 0x040fe200000418b8 */
[----:B------:R-:W-:Y:S07]  /*c360*/  LDSM.16.M88.4 R28, [R226] ;  /* 0x00000000e21c783b */ /* 0x000fee0000000200 */
[C---:B------:R-:W-:Y:S08]  /*c370*/  HMMA.16816.F32.BF16 R184, R8.reuse, R24, R172 ;  /* 0x0000001808b8723c */ /* 0x040ff000000418ac */
[----:B------:R-:W-:Y:S01]  /*c380*/  HMMA.16816.F32.BF16 R176, R8, R26, R132 ;  /* 0x0000001a08b0723c */ /* 0x000fe20000041884 */
[----:B------:R-:W1:Y:S04]  /*c390*/  LDSM.16.M88.4 R132, [R204+0x13000] ;  /* 0x01300000cc84783b */ /* 0x000e680000000200 */
[----:B------:R-:W2:Y:S03]  /*c3a0*/  LDSM.16.M88.4 R24, [R204+0x13800] ;  /* 0x01380000cc18783b */ /* 0x000ea60000000200 */
[C---:B---3--:R-:W-:Y:S01]  /*c3b0*/  HMMA.16816.F32.BF16 R172, R4.reuse, R20, R16 ;  /* 0x0000001404ac723c */ /* 0x048fe20000041810 */
[----:B------:R-:W-:Y:S07]  /*c3c0*/  LDSM.16.M88.4 R8, [R212+0x4000] ;  /* 0x00400000d408783b */ /* 0x000fee0000000200 */
[C---:B------:R-:W-:Y:S01]  /*c3d0*/  HMMA.16816.F32.BF16 R16, R4.reuse, R22, R12 ;  /* 0x000000160410723c */ /* 0x040fe2000004180c */
[----:B------:R-:W3:Y:S07]  /*c3e0*/  LDSM.16.M88.4 R20, [R227] ;  /* 0x00000000e314783b */ /* 0x000eee0000000200 */
[C---:B------:R-:W-:Y:S08]  /*c3f0*/  HMMA.16816.F32.BF16 R12, R4.reuse, R180, R32 ;  /* 0x000000b4040c723c */ /* 0x040ff00000041820 */
[C---:B------:R-:W-:Y:S08]  /*c400*/  HMMA.16816.F32.BF16 R32, R4.reuse, R182, R168 ;  /* 0x000000b60420723c */ /* 0x040ff000000418a8 */
[C---:B-1----:R-:W-:Y:S08]  /*c410*/  HMMA.16816.F32.BF16 R168, R4.reuse, R132, R196 ;  /* 0x0000008404a8723c */ /* 0x042ff000000418c4 */
[C---:B------:R-:W-:Y:S01]  /*c420*/  HMMA.16816.F32.BF16 R200, R4.reuse, R134, R188 ;  /* 0x0000008604c8723c */ /* 0x040fe200000418bc */
[----:B------:R-:W-:Y:S07]  /*c430*/  LDSM.16.M88.4 R132, [R210+0x13000] ;  /* 0x01300000d284783b */ /* 0x000fee0000000200 */
[C---:B--2---:R-:W-:Y:S01]  /*c440*/  HMMA.16816.F32.BF16 R196, R4.reuse, R24, R184 ;  /* 0x0000001804c4723c */ /* 0x044fe200000418b8 */
[----:B------:R-:W1:Y:S07]  /*c450*/  LDSM.16.M88.4 R184, [R224] ;  /* 0x00000000e0b8783b */ /* 0x000e6e0000000200 */
[----:B------:R-:W-:Y:S01]  /*c460*/  HMMA.16816.F32.BF16 R188, R4, R26, R176 ;  /* 0x0000001a04bc723c */ /* 0x000fe200000418b0 */
[----:B------:R-:W-:Y:S04]  /*c470*/  LDSM.16.M88.4 R4, [R214+0x4000] ;  /* 0x00400000d604783b */ /* 0x000fe80000000200 */
[----:B------:R-:W2:Y:S03]  /*c480*/  LDSM.16.M88.4 R24, [R210+0x12800] ;  /* 0x01280000d218783b */ /* 0x000ea60000000200 */
[C---:B---3--:R-:W-:Y:S08]  /*c490*/  HMMA.16816.F32.BF16 R180, R8.reuse, R20, R172 ;  /* 0x0000001408b4723c */ /* 0x048ff000000418ac */
[C---:B------:R-:W-:Y:S08]  /*c4a0*/  HMMA.16816.F32.BF16 R176, R8.reuse, R22, R16 ;  /* 0x0000001608b0723c */ /* 0x040ff00000041810 */
[C---:B------:R-:W-:Y:S08]  /*c4b0*/  HMMA.16816.F32.BF16 R20, R8.reuse, R28, R12 ;  /* 0x0000001c0814723c */ /* 0x040ff0000004180c */
[C---:B------:R-:W-:Y:S01]  /*c4c0*/  HMMA.16816.F32.BF16 R16, R8.reuse, R30, R32 ;  /* 0x0000001e0810723c */ /* 0x040fe20000041820 */
[----:B------:R-:W3:Y:S04]  /*c4d0*/  LDSM.16.M88.4 R28, [R210+0x12000] ;  /* 0x01200000d21c783b */ /* 0x000ee80000000200 */
[----:B------:R-:W-:Y:S03]  /*c4e0*/  LDSM.16.M88.4 R32, [R209+0x2000] ;  /* 0x00200000d120783b */ /* 0x000fe60000000200 */
[C---:B------:R-:W-:Y:S08]  /*c4f0*/  HMMA.16816.F32.BF16 R12, R8.reuse, R192, R168 ;  /* 0x000000c0080c723c */ /* 0x040ff000000418a8 */
[C---:B------:R-:W-:Y:S01]  /*c500*/  HMMA.16816.F32.BF16 R172, R8.reuse, R194, R200 ;  /* 0x000000c208ac723c */ /* 0x040fe200000418c8 */
[----:B------:R-:W4:Y:S07]  /*c510*/  LDSM.16.M88.4 R192, [R210+0x13800] ;  /* 0x01380000d2c0783b */ /* 0x000f2e0000000200 */
[C---:B-1----:R-:W-:Y:S08]  /*c520*/  HMMA.16816.F32.BF16 R200, R8.reuse, R184, R196 ;  /* 0x000000b808c8723c */ /* 0x042ff000000418c4 */
[----:B------:R-:W-:Y:S01]  /*c530*/  HMMA.16816.F32.BF16 R196, R8, R186, R188 ;  /* 0x000000ba08c4723c */ /* 0x000fe200000418bc */
[----:B------:R-:W1:Y:S07]  /*c540*/  LDSM.16.M88.4 R8, [R213+0x4000] ;  /* 0x00400000d508783b */ /* 0x000e6e0000000200 */
[C---:B--2---:R-:W-:Y:S08]  /*c550*/  HMMA.16816.F32.BF16 R168, R4.reuse, R26, R16 ;  /* 0x0000001a04a8723c */ /* 0x044ff00000041810 */
[C---:B---3--:R-:W-:Y:S08]  /*c560*/  HMMA.16816.F32.BF16 R188, R4.reuse, R28, R180 ;  /* 0x0000001c04bc723c */ /* 0x048ff000000418b4 */
[C---:B------:R-:W-:Y:S01]  /*c570*/  HMMA.16816.F32.BF16 R184, R4.reuse, R30, R176 ;  /* 0x0000001e04b8723c */ /* 0x040fe200000418b0 */
[----:B------:R-:W2:Y:S07]  /*c580*/  LDSM.16.M88.4 R28, [R209+0x2800] ;  /* 0x00280000d11c783b */ /* 0x000eae0000000200 */
[C---:B------:R-:W-:Y:S01]  /*c590*/  HMMA.16816.F32.BF16 R176, R4.reuse, R24, R20 ;  /* 0x0000001804b0723c */ /* 0x040fe20000041814 */
[----:B------:R-:W3:Y:S07]  /*c5a0*/  LDSM.16.M88.4 R24, [R209+0x3000] ;  /* 0x00300000d118783b */ /* 0x000eee0000000200 */
[C---:B------:R-:W-:Y:S08]  /*c5b0*/  HMMA.16816.F32.BF16 R20, R4.reuse, R132, R12 ;  /* 0x000000840414723c */ /* 0x040ff0000004180c */
[C---:B------:R-:W-:Y:S01]  /*c5c0*/  HMMA.16816.F32.BF16 R16, R4.reuse, R134, R172 ;  /* 0x000000860410723c */ /* 0x040fe200000418ac */
[----:B------:R-:W5:Y:S07]  /*c5d0*/  LDSM.16.M88.4 R172, [R209+0x3800] ;  /* 0x00380000d1ac783b */ /* 0x000f6e0000000200 */
[C---:B----4-:R-:W-:Y:S01]  /*c5e0*/  HMMA.16816.F32.BF16 R12, R4.reuse, R192, R200 ;  /* 0x000000c0040c723c */ /* 0x050fe200000418c8 */
[----:B------:R-:W-:Y:S07]  /*c5f0*/  LDSM.16.M88.4 R200, [R223] ;  /* 0x00000000dfc8783b */ /* 0x000fee0000000200 */
[----:B------:R-:W-:Y:S01]  /*c600*/  HMMA.16816.F32.BF16 R180, R4, R194, R196 ;  /* 0x000000c204b4723c */ /* 0x000fe200000418c4 */
[----:B------:R-:W-:Y:S07]  /*c610*/  LDSM.16.M88.4 R4, [R211+0x8000] ;  /* 0x00800000d304783b */ /* 0x000fee0000000200 */
[C---:B-1----:R-:W-:Y:S08]  /*c620*/  HMMA.16816.F32.BF16 R192, R8.reuse, R34, R184 ;  /* 0x0000002208c0723c */ /* 0x042ff000000418b8 */
[C---:B------:R-:W-:Y:S01]  /*c630*/  HMMA.16816.F32.BF16 R196, R8.reuse, R32, R188 ;  /* 0x0000002008c4723c */ /* 0x040fe200000418bc */
[----:B------:R-:W1:Y:S07]  /*c640*/  LDSM.16.M88.4 R32, [R204+0x14000] ;  /* 0x01400000cc20783b */ /* 0x000e6e0000000200 */
[C---:B--2---:R-:W-:Y:S08]  /*c650*/  HMMA.16816.F32.BF16 R184, R8.reuse, R30, R168 ;  /* 0x0000001e08b8723c */ /* 0x044ff000000418a8 */
[C---:B------:R-:W-:Y:S01]  /*c660*/  HMMA.16816.F32.BF16 R188, R8.reuse, R28, R176 ;  /* 0x0000001c08bc723c */ /* 0x040fe200000418b0 */
[----:B------:R-:W2:Y:S07]  /*c670*/  LDSM.16.M88.4 R28, [R204+0x14800] ;  /* 0x01480000cc1c783b */ /* 0x000eae0000000200 */
[C---:B---3--:R-:W-:Y:S01]  /*c680*/  HMMA.16816.F32.BF16 R168, R8.reuse, R24, R20 ;  /* 0x0000001808a8723c */ /* 0x048fe20000041814 */
[----:B------:R-:W3:Y:S07]  /*c690*/  LDSM.16.M88.4 R20, [R204+0x15000] ;  /* 0x01500000cc14783b */ /* 0x000eee0000000200 */
[C---:B------:R-:W-:Y:S01]  /*c6a0*/  HMMA.16816.F32.BF16 R132, R8.reuse, R26, R16 ;  /* 0x0000001a0884723c */ /* 0x040fe20000041810 */
[----:B------:R-:W4:Y:S07]  /*c6b0*/  LDSM.16.M88.4 R16, [R204+0x15800] ;  /* 0x01580000cc10783b */ /* 0x000f2e0000000200 */
[C---:B-----5:R-:W-:Y:S08]  /*c6c0*/  HMMA.16816.F32.BF16 R24, R8.reuse, R172, R12 ;  /* 0x000000ac0818723c */ /* 0x060ff0000004180c */
[----:B------:R-:W-:Y:S01]  /*c6d0*/  HMMA.16816.F32.BF16 R12, R8, R174, R180 ;  /* 0x000000ae080c723c */ /* 0x000fe200000418b4 */
[----:B------:R-:W5:Y:S07]  /*c6e0*/  LDSM.16.M88.4 R8, [R212+0x8000] ;  /* 0x00800000d408783b */ /* 0x000f6e0000000200 */
[C---:B-1----:R-:W-:Y:S08]  /*c6f0*/  HMMA.16816.F32.BF16 R192, R4.reuse, R34, R192 ;  /* 0x0000002204c0723c */ /* 0x042ff000000418c0 */
[C---:B--2---:R-:W-:Y:S08]  /*c700*/  HMMA.16816.F32.BF16 R188, R4.reuse, R28, R188 ;  /* 0x0000001c04bc723c */ /* 0x044ff000000418bc */
[C---:B------:R-:W-:Y:S08]  /*c710*/  HMMA.16816.F32.BF16 R184, R4.reuse, R30, R184 ;  /* 0x0000001e04b8723c */ /* 0x040ff000000418b8 */
[C---:B---3--:R-:W-:Y:S01]  /*c720*/  HMMA.16816.F32.BF16 R172, R4.reuse, R22, R132 ;  /* 0x0000001604ac723c */ /* 0x048fe20000041884 */
[----:B------:R-:W1:Y:S07]  /*c730*/  LDSM.16.M88.4 R132, [R222] ;  /* 0x00000000de84783b */ /* 0x000e6e0000000200 */
[C---:B----4-:R-:W-:Y:S01]  /*c740*/  HMMA.16816.F32.BF16 R28, R4.reuse, R16, R24 ;  /* 0x00000010041c723c */ /* 0x050fe20000041818 */
[----:B------:R-:W2:Y:S07]  /*c750*/  LDSM.16.M88.4 R24, [R221] ;  /* 0x00000000dd18783b */ /* 0x000eae0000000200 */
[C---:B------:R-:W-:Y:S01]  /*c760*/  HMMA.16816.F32.BF16 R180, R4.reuse, R20, R168 ;  /* 0x0000001404b4723c */ /* 0x040fe200000418a8 */
[----:B------:R-:W3:Y:S07]  /*c770*/  LDSM.16.M88.4 R20, [R220] ;  /* 0x00000000dc14783b */ /* 0x000eee0000000200 */
[C---:B------:R-:W-:Y:S01]  /*c780*/  HMMA.16816.F32.BF16 R176, R4.reuse, R32, R196 ;  /* 0x0000002004b0723c */ /* 0x040fe200000418c4 */
[----:B------:R-:W-:Y:S07]  /*c790*/  LDSM.16.M88.4 R32, [R210+0x14000] ;  /* 0x01400000d220783b */ /* 0x000fee0000000200 */
[----:B------:R-:W-:Y:S01]  /*c7a0*/  HMMA.16816.F32.BF16 R16, R4, R18, R12 ;  /* 0x000000120410723c */ /* 0x000fe2000004180c */
[----:B------:R-:W4:Y:S07]  /*c7b0*/  LDSM.16.M88.4 R4, [R214+0x8000] ;  /* 0x00800000d604783b */ /* 0x000f2e0000000200 */
[C---:B-----5:R-:W-:Y:S08]  /*c7c0*/  HMMA.16816.F32.BF16 R168, R8.reuse, R202, R192 ;  /* 0x000000ca08a8723c */ /* 0x060ff000000418c0 */
[C---:B-1----:R-:W-:Y:S08]  /*c7d0*/  HMMA.16816.F32.BF16 R192, R8.reuse, R134, R184 ;  /* 0x0000008608c0723c */ /* 0x042ff000000418b8 */
[C---:B--2---:R-:W-:Y:S01]  /*c7e0*/  HMMA.16816.F32.BF16 R184, R8.reuse, R26, R172 ;  /* 0x0000001a08b8723c */ /* 0x044fe200000418ac */
[----:B------:R-:W1:Y:S07]  /*c7f0*/  LDSM.16.M88.4 R172, [R210+0x14800] ;  /* 0x01480000d2ac783b */ /* 0x000e6e0000000200 */
[C---:B------:R-:W-:Y:S08]  /*c800*/  HMMA.16816.F32.BF16 R12, R8.reuse, R200, R176 ;  /* 0x000000c8080c723c */ /* 0x040ff000000418b0 */
[C---:B------:R-:W-:Y:S08]  /*c810*/  HMMA.16816.F32.BF16 R196, R8.reuse, R132, R188 ;  /* 0x0000008408c4723c */ /* 0x040ff000000418bc */
[C---:B---3--:R-:W-:Y:S01]  /*c820*/  HMMA.16816.F32.BF16 R176, R8.reuse, R20, R28 ;  /* 0x0000001408b0723c */ /* 0x048fe2000004181c */
[----:B------:R-:W2:Y:S07]  /*c830*/  LDSM.16.M88.4 R28, [R210+0x15000] ;  /* 0x01500000d21c783b */ /* 0x000eae0000000200 */
[C---:B------:R-:W-:Y:S01]  /*c840*/  HMMA.16816.F32.BF16 R188, R8.reuse, R24, R180 ;  /* 0x0000001808bc723c */ /* 0x040fe200000418b4 */
[----:B------:R-:W3:Y:S04]  /*c850*/  LDSM.16.M88.4 R24, [R210+0x15800] ;  /* 0x01580000d218783b */ /* 0x000ee80000000200 */
[----:B------:R-:W-:Y:S03]  /*c860*/  LDSM.16.M88.4 R180, [R209+0x4800] ;  /* 0x00480000d1b4783b */ /* 0x000fe60000000200 */
[----:B------:R-:W-:Y:S01]  /*c870*/  HMMA.16816.F32.BF16 R132, R8, R22, R16 ;  /* 0x000000160884723c */ /* 0x000fe20000041810 */
[----:B------:R-:W-:Y:S04]  /*c880*/  LDSM.16.M88.4 R8, [R213+0x8000] ;  /* 0x00800000d508783b */ /* 0x000fe80000000200 */
[----:B------:R-:W5:Y:S03]  /*c890*/  LDSM.16.M88.4 R20, [R209+0x4000] ;  /* 0x00400000d114783b */ /* 0x000f660000000200 */
[C---:B----4-:R-:W-:Y:S08]  /*c8a0*/  HMMA.16816.F32.BF16 R16, R4.reuse, R32, R12 ;  /* 0x000000200410723c */ /* 0x050ff0000004180c */
[C---:B------:R-:W-:Y:S01]  /*c8b0*/  HMMA.16816.F32.BF16 R12, R4.reuse, R34, R168 ;  /* 0x00000022040c723c */ /* 0x040fe200000418a8 */
[----:B------:R-:W4:Y:S07]  /*c8c0*/  LDSM.16.M88.4 R32, [R209+0x5000] ;  /* 0x00500000d120783b */ /* 0x000f2e0000000200 */
[C---:B-1----:R-:W-:Y:S08]  /*c8d0*/  HMMA.16816.F32.BF16 R168, R4.reuse, R172, R196 ;  /* 0x000000ac04a8723c */ /* 0x042ff000000418c4 */
[C---:B------:R-:W-:Y:S08]  /*c8e0*/  HMMA.16816.F32.BF16 R172, R4.reuse, R174, R192 ;  /* 0x000000ae04ac723c */ /* 0x040ff000000418c0 */
[C---:B--2---:R-:W-:Y:S01]  /*c8f0*/  HMMA.16816.F32.BF16 R192, R4.reuse, R28, R188 ;  /* 0x0000001c04c0723c */ /* 0x044fe200000418bc */
[----:B------:R-:W-:Y:S07]  /*c900*/  LDSM.16.M88.4 R188, [R204+0x17000] ;  /* 0x01700000ccbc783b */ /* 0x000fee0000000200 */
[C---:B------:R-:W-:Y:S08]  /*c910*/  HMMA.16816.F32.BF16 R184, R4.reuse, R30, R184 ;  /* 0x0000001e04b8723c */ /* 0x040ff000000418b8 */
[C---:B---3--:R-:W-:Y:S08]  /*c920*/  HMMA.16816.F32.BF16 R176, R4.reuse, R24, R176 ;  /* 0x0000001804b0723c */ /* 0x048ff000000418b0 */
[----:B------:R-:W-:Y:S01]  /*c930*/  HMMA.16816.F32.BF16 R132, R4, R26, R132 ;  /* 0x0000001a0484723c */ /* 0x000fe20000041884 */
[----:B------:R-:W1:Y:S04]  /*c940*/  LDSM.16.M88.4 R24, [R209+0x5800] ;  /* 0x00580000d118783b */ /* 0x000e680000000200 */
[----:B------:R-:W-:Y:S03]  /*c950*/  LDSM.16.M88.4 R4, [R211+0xc000] ;  /* 0x00c00000d304783b */ /* 0x000fe60000000200 */
[C---:B-----5:R-:W-:Y:S08]  /*c960*/  HMMA.16816.F32.BF16 R28, R8.reuse, R20, R16 ;  /* 0x00000014081c723c */ /* 0x060ff00000041810 */
[C---:B------:R-:W-:Y:S01]  /*c970*/  HMMA.16816.F32.BF16 R16, R8.reuse, R22, R12 ;  /* 0x000000160810723c */ /* 0x040fe2000004180c */
[----:B------:R-:W2:Y:S07]  /*c980*/  LDSM.16.M88.4 R20, [R204+0x16000] ;  /* 0x01600000cc14783b */ /* 0x000eae0000000200 */
[C---:B------:R-:W-:Y:S01]  /*c990*/  HMMA.16816.F32.BF16 R12, R8.reuse, R180, R168 ;  /* 0x000000b4080c723c */ /* 0x040fe200000418a8 */
[----:B------:R-:W3:Y:S07]  /*c9a0*/  LDSM.16.M88.4 R168, [R204+0x16800] ;  /* 0x01680000cca8783b */ /* 0x000eee0000000200 */
[C---:B------:R-:W-:Y:S08]  /*c9b0*/  HMMA.16816.F32.BF16 R172, R8.reuse, R182, R172 ;  /* 0x000000b608ac723c */ /* 0x040ff000000418ac */
[C---:B----4-:R-:W-:Y:S08]  /*c9c0*/  HMMA.16816.F32.BF16 R180, R8.reuse, R32, R192 ;  /* 0x0000002008b4723c */ /* 0x050ff000000418c0 */
[C---:B------:R-:W-:Y:S08]  /*c9d0*/  HMMA.16816.F32.BF16 R196, R8.reuse, R34, R184 ;  /* 0x0000002208c4723c */ /* 0x040ff000000418b8 */
[----:B-1----:R-:W-:Y:S08]  /*c9e0*/  HMMA.16816.F32.BF16 R192, R8, R24, R176 ;  /* 0x0000001808c0723c */ /* 0x002ff000000418b0 */
[C---:B--2---:R-:W-:Y:S01]  /*c9f0*/  HMMA.16816.F32.BF16 R176, R4.reuse, R20, R28 ;  /* 0x0000001404b0723c */ /* 0x044fe2000004181c */
[----:B------:R-:W-:Y:S07]  /*ca00*/  LDSM.16.M88.4 R28, [R219] ;  /* 0x00000000db1c783b */ /* 0x000fee0000000200 */
[----:B------:R-:W-:Y:S08]  /*ca10*/  HMMA.16816.F32.BF16 R32, R4, R22, R16 ;  /* 0x000000160420723c */ /* 0x000ff00000041810 */
[----:B------:R-:W-:Y:S01]  /*ca20*/  HMMA.16816.F32.BF16 R184, R8, R26, R132 ;  /* 0x0000001a08b8723c */ /* 0x000fe20000041884 */
[----:B------:R-:W1:Y:S04]  /*ca30*/  LDSM.16.M88.4 R132, [R204+0x17800] ;  /* 0x01780000cc84783b */ /* 0x000e680000000200 */
[----:B------:R-:W-:Y:S03]  /*ca40*/  LDSM.16.M88.4 R24, [R218] ;  /* 0x00000000da18783b */ /* 0x000fe60000000200 */
[C---:B---3--:R-:W-:Y:S01]  /*ca50*/  HMMA.16816.F32.BF16 R20, R4.reuse, R168, R12 ;  /* 0x000000a80414723c */ /* 0x048fe2000004180c */
[----:B------:R-:W2:Y:S07]  /*ca60*/  LDSM.16.M88.4 R12, [R212+0xc000] ;  /* 0x00c00000d40c783b */ /* 0x000eae0000000200 */
[C---:B------:R-:W-:Y:S01]  /*ca70*/  HMMA.16816.F32.BF16 R16, R4.reuse, R170, R172 ;  /* 0x000000aa0410723c */ /* 0x040fe200000418ac */
[----:B------:R-:W3:Y:S07]  /*ca80*/  LDSM.16.M88.4 R168, [R217] ;  /* 0x00000000d9a8783b */ /* 0x000eee0000000200 */
[C---:B------:R-:W-:Y:S08]  /*ca90*/  HMMA.16816.F32.BF16 R8, R4.reuse, R188, R180 ;  /* 0x000000bc0408723c */ /* 0x040ff000000418b4 */
[C---:B------:R-:W-:Y:S01]  /*caa0*/  HMMA.16816.F32.BF16 R180, R4.reuse, R190, R196 ;  /* 0x000000be04b4723c */ /* 0x040fe200000418c4 */
[----:B------:R-:W-:Y:S07]  /*cab0*/  LDSM.16.M88.4 R196, [R210+0x17800] ;  /* 0x01780000d2c4783b */ /* 0x000fee0000000200 */
[----:B-1----:R-:W-:Y:S01]  /*cac0*/  HMMA.16816.F32.BF16 R188, R4, R134, R184 ;  /* 0x0000008604bc723c */ /* 0x002fe200000418b8 */
[----:B------:R-:W1:Y:S07]  /*cad0*/  LDSM.16.M88.4 R184, [R216] ;  /* 0x00000000d8b8783b */ /* 0x000e6e0000000200 */
[C---:B--2---:R-:W-:Y:S08]  /*cae0*/  HMMA.16816.F32.BF16 R172, R12.reuse, R30, R32 ;  /* 0x0000001e0cac723c */ /* 0x044ff00000041820 */
[----:B------:R-:W-:Y:S08]  /*caf0*/  HMMA.16816.F32.BF16 R32, R12, R26, R16 ;  /* 0x0000001a0c20723c */ /* 0x000ff00000041810 */
[----:B------:R-:W-:Y:S08]  /*cb00*/  HMMA.16816.F32.BF16 R192, R4, R132, R192 ;  /* 0x0000008404c0723c */ /* 0x000ff000000418c0 */
[C---:B------:R-:W-:Y:S01]  /*cb10*/  HMMA.16816.F32.BF16 R176, R12.reuse, R28, R176 ;  /* 0x0000001c0cb0723c */ /* 0x040fe200000418b0 */
[----:B------:R-:W-:Y:S07]  /*cb20*/  LDSM.16.M88.4 R28, [R210+0x16000] ;  /* 0x01600000d21c783b */ /* 0x000fee0000000200 */
[C---:B---3--:R-:W-:Y:S01]  /*cb30*/  HMMA.16816.F32.BF16 R16, R12.reuse, R168, R8 ;  /* 0x000000a80c10723c */ /* 0x048fe20000041808 */
[----:B------:R-:W2:Y:S07]  /*cb40*/  LDSM.16.M88.4 R8, [R214+0xc000] ;  /* 0x00c00000d608783b */ /* 0x000eae0000000200 */
[C---:B------:R-:W-:Y:S01]  /*cb50*/  HMMA.16816.F32.BF16 R132, R12.reuse, R24, R20 ;  /* 0x000000180c84723c */ /* 0x040fe20000041814 */
[----:B------:R-:W3:Y:S04]  /*cb60*/  LDSM.16.M88.4 R24, [R210+0x16800] ;  /* 0x01680000d218783b */ /* 0x000ee80000000200 */
[----:B------:R-:W4:Y:S03]  /*cb70*/  LDSM.16.M88.4 R20, [R210+0x17000] ;  /* 0x01700000d214783b */ /* 0x000f260000000200 */
[C---:B------:R-:W-:Y:S08]  /*cb80*/  HMMA.16816.F32.BF16 R4, R12.reuse, R170, R180 ;  /* 0x000000aa0c04723c */ /* 0x040ff000000418b4 */
[C---:B-1----:R-:W-:Y:S08]  /*cb90*/  HMMA.16816.F32.BF16 R168, R12.reuse, R184, R192 ;  /* 0x000000b80ca8723c */ /* 0x042ff000000418c0 */
[----:B------:R-:W-:Y:S08]  /*cba0*/  HMMA.16816.F32.BF16 R188, R12, R186, R188 ;  /* 0x000000ba0cbc723c */ /* 0x000ff000000418bc */
[C---:B--2---:R-:W-:Y:S08]  /*cbb0*/  HMMA.16816.F32.BF16 R184, R8.reuse, R28, R176 ;  /* 0x0000001c08b8723c */ /* 0x044ff000000418b0 */
[C---:B---3--:R-:W-:Y:S08]  /*cbc0*/  HMMA.16816.F32.BF16 R176, R8.reuse, R24, R132 ;  /* 0x0000001808b0723c */ /* 0x048ff00000041884 */
[C---:B------:R-:W-:Y:S01]  /*cbd0*/  HMMA.16816.F32.BF16 R180, R8.reuse, R30, R172 ;  /* 0x0000001e08b4723c */ /* 0x040fe200000418ac */
[----:B------:R-:W-:Y:S07]  /*cbe0*/  LDSM.16.M88.4 R28, [R209+0x6800] ;  /* 0x00680000d11c783b */ /* 0x000fee0000000200 */
[C---:B----4-:R-:W-:Y:S08]  /*cbf0*/  HMMA.16816.F32.BF16 R132, R8.reuse, R20, R16 ;  /* 0x000000140884723c */ /* 0x050ff00000041810 */
[C---:B------:R-:W-:Y:S01]  /*cc00*/  HMMA.16816.F32.BF16 R172, R8.reuse, R26, R32 ;  /* 0x0000001a08ac723c */ /* 0x040fe20000041820 */
[----:B------:R-:W-:Y:S04]  /*cc10*/  LDSM.16.M88.4 R24, [R209+0x7000] ;  /* 0x00700000d118783b */ /* 0x000fe80000000200 */
[----:B------:R-:W-:Y:S03]  /*cc20*/  LDSM.16.M88.4 R32, [R209+0x6000] ;  /* 0x00600000d120783b */ /* 0x000fe60000000200 */
[----:B------:R-:W-:Y:S01]  /*cc30*/  HMMA.16816.F32.BF16 R16, R8, R22, R4 ;  /* 0x000000160810723c */ /* 0x000fe20000041804 */
[----:B------:R-:W1:Y:S04]  /*cc40*/  LDSM.16.M88.4 R4, [R213+0xc000] ;  /* 0x00c00000d504783b */ /* 0x000e680000000200 */
[----:B------:R-:W2:Y:S01]  /*cc50*/  LDSM.16.M88.4 R20, [R209+0x7800] ;  /* 0x00780000d114783b */ /* 0x000ea20000000200 */
[----:B------:R-:W-:-:S04]  /*cc60*/  DEPBAR.LE SB0, 0x0 ;  /* 0x000080000000791a */ /* 0x000fc80000000000 */
[C---:B------:R-:W-:Y:S08]  /*cc70*/  HMMA.16816.F32.BF16 R12, R8.reuse, R196, R168 ;  /* 0x000000c4080c723c */ /* 0x040ff000000418a8 */
[----:B------:R-:W-:Y:S08]  /*cc80*/  HMMA.16816.F32.BF16 R8, R8, R198, R188 ;  /* 0x000000c60808723c */ /* 0x000ff000000418bc */
[C---:B-1----:R-:W-:Y:S08]  /*cc90*/  HMMA.16816.F32.BF16 R132, R4.reuse, R24, R132 ;  /* 0x000000180484723c */ /* 0x042ff00000041884 */
[C---:B------:R-:W-:Y:S08]  /*cca0*/  HMMA.16816.F32.BF16 R24, R4.reuse, R26, R16 ;  /* 0x0000001a0418723c */ /* 0x040ff00000041810 */
        /* <DEDUP_REMOVED lines=38> */
.L_x_1691:
[----:B-1----:R-:W2:Y:S04]  /*cf10*/  LDL R2, [R1+0x50] ;  /* 0x0000500001027983 */ /* 0x002ea80000100800 */
[----:B------:R-:W3:Y:S01]  /*cf20*/  LDL R0, [R1+0x68] ;  /* 0x0000680001007983 */ /* 0x000ee20000100800 */
[----:B------:R-:W-:Y:S01]  /*cf30*/  IMAD.MOV.U32 R180, RZ, RZ, R246 ;  /* 0x000000ffffb47224 */ /* 0x000fe200078e00f6 */
[----:B------:R-:W-:Y:S01]  /*cf40*/  MOV R181, R247 ;  /* 0x000000f700b57202 */ /* 0x000fe20000000f00 */
[----:B------:R-:W-:Y:S01]  /*cf50*/  USHF.L.U32 UR4, UR28, 0x1, URZ ;  /* 0x000000011c047899 */ /* 0x000fe2000800063f */
[----:B------:R-:W1:Y:S02]  /*cf60*/  S2R R4, SR_TID.X ;  /* 0x0000000000047919 */ /* 0x000e640000002100 */
[----:B-1----:R-:W-:-:S05]  /*cf70*/  IMAD.SHL.U32 R4, R4, 0x2, RZ ;  /* 0x0000000204047824 */ /* 0x002fca00078e00ff */
[----:B------:R-:W-:Y:S01]  /*cf80*/  LOP3.LUT R4, R4, 0x6, RZ, 0xc0, !PT ;  /* 0x0000000604047812 */ /* 0x000fe200078ec0ff */
[----:B--2---:R-:W-:Y:S02]  /*cf90*/  IMAD.MOV.U32 R3, RZ, RZ, R2 ;  /* 0x000000ffff037224 */ /* 0x004fe400078e0002 */
[----:B---3--:R-:W-:Y:S01]  /*cfa0*/  IMAD.MOV.U32 R2, RZ, RZ, R0 ;  /* 0x000000ffff027224 */ /* 0x008fe200078e0000 */
[----:B------:R-:W-:Y:S01]  /*cfb0*/  MOV R0, UR28 ;  /* 0x0000001c00007c02 */ /* 0x000fe20008000f00 */
[----:B------:R-:W-:-:S03]  /*cfc0*/  IMAD.MOV.U32 R5, RZ, RZ, R3 ;  /* 0x000000ffff057224 */ /* 0x000fc600078e0003 */
[----:B------:R-:W-:Y:S01]  /*cfd0*/  MOV R12, R2 ;  /* 0x00000002000c7202 */ /* 0x000fe20000000f00 */
[----:B------:R-:W-:Y:S02]  /*cfe0*/  IMAD R0, R0, 0x40, R4 ;  /* 0x0000004000007824 */ /* 0x000fe400078e0204 */
[----:B------:R-:W-:Y:S02]  /*cff0*/  IMAD.MOV.U32 R183, RZ, RZ, R5 ;  /* 0x000000ffffb77224 */ /* 0x000fe400078e0005 */
[----:B------:R-:W-:Y:S01]  /*d000*/  IMAD.MOV.U32 R182, RZ, RZ, R12 ;  /* 0x000000ffffb67224 */ /* 0x000fe200078e000c */
[C---:B------:R-:W-:Y:S01]  /*d010*/  IADD3 R2, R0.reuse, 0x8, RZ ;  /* 0x0000000800027810 */ /* 0x040fe20007ffe0ff */
[----:B------:R-:W-:Y:S01]  /*d020*/  IMAD.WIDE.U32 R240, R183, -0x326172a9, RZ ;  /* 0xcd9e8d57b7f07825 */ /* 0x000fe200078e00ff */
[-C--:B------:R-:W-:Y:S02]  /*d030*/  ISETP.GE.AND P0, PT, R0, R235.reuse, PT ;  /* 0x000000eb0000720c */ /* 0x080fe40003f06270 */
[----:B------:R-:W-:-:S02]  /*d040*/  ISETP.GE.AND P5, PT, R2, R235, PT ;  /* 0x000000eb0200720c */ /* 0x000fc40003fa6270 */
[----:B------:R-:W-:Y:S02]  /*d050*/  ISETP.GE.AND P1, PT, R2, R234, PT ;  /* 0x000000ea0200720c */ /* 0x000fe40003f26270 */
[----:B------:R-:W-:Y:S02]  /*d060*/  IADD3 R3, R0, 0x1, RZ ;  /* 0x0000000100037810 */ /* 0x000fe40007ffe0ff */
[CC--:B------:R-:W-:Y:S02]  /*d070*/  ISETP.LT.OR P5, PT, R2.reuse, R233.reuse, P5 ;  /* 0x000000e90200720c */ /* 0x0c0fe40002fa1670 */
[----:B------:R-:W-:Y:S02]  /*d080*/  ISETP.LT.OR P1, PT, R2, R232, P1 ;  /* 0x000000e80200720c */ /* 0x000fe40000f21670 */
[C---:B------:R-:W-:Y:S02]  /*d090*/  ISETP.LT.OR P0, PT, R0.reuse, R233, P0 ;  /* 0x000000e90000720c */ /* 0x040fe40000701670 */
[----:B------:R-:W-:-:S02]  /*d0a0*/  IADD3 R2, R0, 0x9, RZ ;  /* 0x0000000900027810 */ /* 0x000fc40007ffe0ff */
[CC--:B------:R-:W-:Y:S02]  /*d0b0*/  ISETP.GE.AND P6, PT, R3.reuse, R235.reuse, PT ;  /* 0x000000eb0300720c */ /* 0x0c0fe40003fc6270 */
[-C--:B------:R-:W-:Y:S02]  /*d0c0*/  ISETP.GE.AND P2, PT, R3, R234.reuse, PT ;  /* 0x000000ea0300720c */ /* 0x080fe40003f46270 */
[-C--:B------:R-:W-:Y:S02]  /*d0d0*/  ISETP.GE.AND P3, PT, R0, R234.reuse, PT ;  /* 0x000000ea0000720c */ /* 0x080fe40003f66270 */
[----:B------:R-:W-:Y:S02]  /*d0e0*/  FSEL R6, R168, -INF , !P0 ;  /* 0xff800000a8067808 */ /* 0x000fe40004000000 */
[C---:B------:R-:W-:Y:S02]  /*d0f0*/  ISETP.GE.AND P4, PT, R2.reuse, R235, PT ;  /* 0x000000eb0200720c */ /* 0x040fe40003f86270 */
[----:B------:R-:W-:-:S02]  /*d100*/  ISETP.GE.AND P0, PT, R2, R234, PT ;  /* 0x000000ea0200720c */ /* 0x000fc40003f06270 */
[CC--:B------:R-:W-:Y:S02]  /*d110*/  ISETP.LT.OR P6, PT, R3.reuse, R233.reuse, P6 ;  /* 0x000000e90300720c */ /* 0x0c0fe400037c1670 */
[-C--:B------:R-:W-:Y:S02]  /*d120*/  ISETP.LT.OR P2, PT, R3, R232.reuse, P2 ;  /* 0x000000e80300720c */ /* 0x080fe40001741670 */
[CC--:B------:R-:W-:Y:S02]  /*d130*/  ISETP.LT.OR P3, PT, R0.reuse, R232.reuse, P3 ;  /* 0x000000e80000720c */ /* 0x0c0fe40001f61670 */
[----:B------:R-:W-:Y:S02]  /*d140*/  IADD3 R3, R0, 0x10, RZ ;  /* 0x0000001000037810 */ /* 0x000fe40007ffe0ff */
[C---:B------:R-:W-:Y:S02]  /*d150*/  ISETP.LT.OR P4, PT, R2.reuse, R233, P4 ;  /* 0x000000e90200720c */ /* 0x040fe40002781670 */
[----:B------:R-:W-:-:S02]  /*d160*/  ISETP.LT.OR P0, PT, R2, R232, P0 ;  /* 0x000000e80200720c */ /* 0x000fc40000701670 */
[----:B------:R-:W-:Y:S02]  /*d170*/  IADD3 R2, R0, 0x11, RZ ;  /* 0x0000001100027810 */ /* 0x000fe40007ffe0ff */
[----:B------:R-:W-:Y:S02]  /*d180*/  FSEL R9, R170, -INF , !P3 ;  /* 0xff800000aa097808 */ /* 0x000fe40005800000 */
[----:B------:R-:W-:Y:S02]  /*d190*/  FSEL R10, R169, -INF , !P6 ;  /* 0xff800000a90a7808 */ /* 0x000fe40007000000 */
[C---:B------:R-:W-:Y:S02]  /*d1a0*/  ISETP.GE.AND P3, PT, R3.reuse, R235, PT ;  /* 0x000000eb0300720c */ /* 0x040fe40003f66270 */
[----:B------:R-:W-:Y:S02]  /*d1b0*/  ISETP.GE.AND P6, PT, R3, R234, PT ;  /* 0x000000ea0300720c */ /* 0x000fe40003fc6270 */
[----:B------:R-:W-:-:S02]  /*d1c0*/  FSEL R14, R171, -INF , !P2 ;  /* 0xff800000ab0e7808 */ /* 0x000fc40005000000 */
[----:B------:R-:W-:Y:S02]  /*d1d0*/  ISETP.GE.AND P2, PT, R2, R235, PT ;  /* 0x000000eb0200720c */ /* 0x000fe40003f46270 */
[----:B------:R-:W-:Y:S02]  /*d1e0*/  FSEL R7, R32, -INF , !P5 ;  /* 0xff80000020077808 */ /* 0x000fe40006800000 */
[C---:B------:R-:W-:Y:S02]  /*d1f0*/  ISETP.LT.OR P3, PT, R3.reuse, R233, P3 ;  /* 0x000000e90300720c */ /* 0x040fe40001f61670 */
[----:B------:R-:W-:Y:S02]  /*d200*/  ISETP.LT.OR P6, PT, R3, R232, P6 ;  /* 0x000000e80300720c */ /* 0x000fe400037c1670 */
[----:B------:R-:W-:Y:S02]  /*d210*/  ISETP.GE.AND P5, PT, R2, R234, PT ;  /* 0x000000ea0200720c */ /* 0x000fe40003fa6270 */
[----:B------:R-:W-:-:S02]  /*d220*/  IADD3 R3, R0, 0x18, RZ ;  /* 0x0000001800037810 */ /* 0x000fc40007ffe0ff */
[----:B------:R-:W-:Y:S02]  /*d230*/  ISETP.LT.OR P2, PT, R2, R233, P2 ;  /* 0x000000e90200720c */ /* 0x000fe40001741670 */
[----:B------:R-:W-:Y:S02]  /*d240*/  IADD3 R4, R0, 0x20, RZ ;  /* 0x0000002000047810 */ /* 0x000fe40007ffe0ff */
[----:B------:R-:W-:Y:S02]  /*d250*/  FSEL R13, R34, -INF , !P1 ;  /* 0xff800000220d7808 */ /* 0x000fe40004800000 */
[----:B------:R-:W-:Y:S02]  /*d260*/  FSEL R8, R33, -INF , !P4 ;  /* 0xff80000021087808 */ /* 0x000fe40006000000 */
[----:B------:R-:W-:Y:S02]  /*d270*/  ISETP.LT.OR P5, PT, R2, R232, P5 ;  /* 0x000000e80200720c */ /* 0x000fe40002fa1670 */
[----:B------:R-:W-:-:S02]  /*d280*/  ISETP.GE.AND P1, PT, R3, R235, PT ;  /* 0x000000eb0300720c */ /* 0x000fc40003f26270 */
[-C--:B------:R-:W-:Y:S02]  /*d290*/  ISETP.GE.AND P4, PT, R3, R234.reuse, PT ;  /* 0x000000ea0300720c */ /* 0x080fe40003f86270 */
[----:B------:R-:W-:Y:S02]  /*d2a0*/  IADD3 R2, R0, 0x19, RZ ;  /* 0x0000001900027810 */ /* 0x000fe40007ffe0ff */
[----:B------:R-:W-:Y:S02]  /*d2b0*/  FSEL R32, R178, -INF , !P6 ;  /* 0xff800000b2207808 */ /* 0x000fe40007000000 */
[----:B------:R-:W-:Y:S02]  /*d2c0*/  FSEL R29, R177, -INF , !P2 ;  /* 0xff800000b11d7808 */ /* 0x000fe40005000000 */
[C---:B------:R-:W-:Y:S02]  /*d2d0*/  ISETP.GE.AND P6, PT, R4.reuse, R235, PT ;  /* 0x000000eb0400720c */ /* 0x040fe40003fc6270 */
[----:B------:R-:W-:-:S02]  /*d2e0*/  ISETP.GE.AND P2, PT, R4, R234, PT ;  /* 0x000000ea0400720c */ /* 0x000fc40003f46270 */
[----:B------:R-:W-:Y:S02]  /*d2f0*/  FSEL R11, R35, -INF , !P0 ;  /* 0xff800000230b7808 */ /* 0x000fe40004000000 */
[----:B------:R-:W-:Y:S02]  /*d300*/  FSEL R28, R176, -INF , !P3 ;  /* 0xff800000b01c7808 */ /* 0x000fe40005800000 */
[C---:B------:R-:W-:Y:S02]  /*d310*/  ISETP.LT.OR P1, PT, R3.reuse, R233, P1 ;  /* 0x000000e90300720c */ /* 0x040fe40000f21670 */
[----:B------:R-:W-:Y:S02]  /*d320*/  ISETP.LT.OR P4, PT, R3, R232, P4 ;  /* 0x000000e80300720c */ /* 0x000fe40002781670 */
[C---:B------:R-:W-:Y:S02]  /*d330*/  ISETP.GE.AND P0, PT, R2.reuse, R235, PT ;  /* 0x000000eb0200720c */ /* 0x040fe40003f06270 */
[----:B------:R-:W-:-:S02]  /*d340*/  ISETP.GE.AND P3, PT, R2, R234, PT ;  /* 0x000000ea0200720c */ /* 0x000fc40003f66270 */
[----:B------:R-:W-:Y:S02]  /*d350*/  IADD3 R3, R0, 0x21, RZ ;  /* 0x0000002100037810 */ /* 0x000fe40007ffe0ff */
[CC--:B------:R-:W-:Y:S02]  /*d360*/  ISETP.LT.OR P6, PT, R4.reuse, R233.reuse, P6 ;  /* 0x000000e90400720c */ /* 0x0c0fe400037c1670 */
[----:B------:R-:W-:Y:S02]  /*d370*/  ISETP.LT.OR P2, PT, R4, R232, P2 ;  /* 0x000000e80400720c */ /* 0x000fe40001741670 */
[----:B------:R-:W-:Y:S02]  /*d380*/  FMNMX.FTZ R4, R249, R6, !PT ;  /* 0x00000006f9047209 */ /* 0x000fe40007810000 */
[C---:B------:R-:W-:Y:S02]  /*d390*/  ISETP.LT.OR P0, PT, R2.reuse, R233, P0 ;  /* 0x000000e90200720c */ /* 0x040fe40000701670 */
[----:B------:R-:W-:-:S02]  /*d3a0*/  ISETP.LT.OR P3, PT, R2, R232, P3 ;  /* 0x000000e80200720c */ /* 0x000fc40001f61670 */
[----:B------:R-:W-:Y:S02]  /*d3b0*/  FSEL R33, R179, -INF , !P5 ;  /* 0xff800000b3217808 */ /* 0x000fe40006800000 */
[----:B------:R-:W-:Y:S02]  /*d3c0*/  FSEL R30, R172, -INF , !P1 ;  /* 0xff800000ac1e7808 */ /* 0x000fe40004800000 */
[----:B------:R-:W-:Y:S02]  /*d3d0*/  IADD3 R2, R0, 0x28, RZ ;  /* 0x0000002800027810 */ /* 0x000fe40007ffe0ff */
[C---:B------:R-:W-:Y:S02]  /*d3e0*/  ISETP.GE.AND P5, PT, R3.reuse, R235, PT ;  /* 0x000000eb0300720c */ /* 0x040fe40003fa6270 */
[----:B------:R-:W-:Y:S02]  /*d3f0*/  ISETP.GE.AND P1, PT, R3, R234, PT ;  /* 0x000000ea0300720c */ /* 0x000fe40003f26270 */
[----:B------:R-:W-:-:S02]  /*d400*/  FMNMX.FTZ R4, R10, R4, !PT ;  /* 0x000000040a047209 */ /* 0x000fc40007810000 */
[----:B------:R-:W-:Y:S01]  /*d410*/  FSEL R35, R174, -INF , !P4 ;  /* 0xff800000ae237808 */ /* 0x000fe20006000000 */
[----:B------:R-:W-:Y:S01]  /*d420*/  IMAD.MOV.U32 R174, RZ, RZ, R245 ;  /* 0x000000ffffae7224 */ /* 0x000fe200078e00f5 */
[----:B------:R-:W-:Y:S02]  /*d430*/  FSEL R31, R173, -INF , !P0 ;  /* 0xff800000ad1f7808 */ /* 0x000fe40004000000 */
[C---:B------:R-:W-:Y:S02]  /*d440*/  ISETP.GE.AND P4, PT, R2.reuse, R235, PT ;  /* 0x000000eb0200720c */ /* 0x040fe40003f86270 */
[----:B------:R-:W-:Y:S02]  /*d450*/  ISETP.GE.AND P0, PT, R2, R234, PT ;  /* 0x000000ea0200720c */ /* 0x000fe40003f06270 */
[C---:B------:R-:W-:Y:S02]  /*d460*/  ISETP.LT.OR P5, PT, R3.reuse, R233, P5 ;  /* 0x000000e90300720c */ /* 0x040fe40002fa1670 */
[----:B------:R-:W-:-:S02]  /*d470*/  ISETP.LT.OR P1, PT, R3, R232, P1 ;  /* 0x000000e80300720c */ /* 0x000fc40000f21670 */
[----:B------:R-:W-:Y:S02]  /*d480*/  FMNMX.FTZ R3, R7, R4, !PT ;  /* 0x0000000407037209 */ /* 0x000fe40007810000 */
[C---:B------:R-:W-:Y:S02]  /*d490*/  ISETP.LT.OR P4, PT, R2.reuse, R233, P4 ;  /* 0x000000e90200720c */ /* 0x040fe40002781670 */
[----:B------:R-:W-:Y:S02]  /*d4a0*/  ISETP.LT.OR P0, PT, R2, R232, P0 ;  /* 0x000000e80200720c */ /* 0x000fe40000701670 */
[----:B------:R-:W-:Y:S02]  /*d4b0*/  FMNMX.FTZ R2, R8, R3, !PT ;  /* 0x0000000308027209 */ /* 0x000fe40007810000 */
[----:B------:R-:W-:Y:S02]  /*d4c0*/  IADD3 R5, R0, 0x29, RZ ;  /* 0x0000002900057810 */ /* 0x000fe40007ffe0ff */
[----:B------:R-:W-:-:S02]  /*d4d0*/  FMNMX.FTZ R12, R28, R2, !PT ;  /* 0x000000021c0c7209 */ /* 0x000fc40007810000 */
[----:B------:R-:W-:Y:S02]  /*d4e0*/  FSEL R236, R132, -INF , !P6 ;  /* 0xff80000084ec7808 */ /* 0x000fe40007000000 */
[----:B------:R-:W-:Y:S02]  /*d4f0*/  FMNMX.FTZ R12, R29, R12, !PT ;  /* 0x0000000c1d0c7209 */ /* 0x000fe40007810000 */
[----:B------:R-:W-:Y:S02]  /*d500*/  FSEL R34, R175, -INF , !P3 ;  /* 0xff800000af227808 */ /* 0x000fe40005800000 */
[----:B------:R-:W-:Y:S02]  /*d510*/  FMNMX.FTZ R15, R30, R12, !PT ;  /* 0x0000000c1e0f7209 */ /* 0x000fe40007810000 */
[----:B------:R-:W-:Y:S02]  /*d520*/  FMNMX.FTZ R12, R248, R9, !PT ;  /* 0x00000009f80c7209 */ /* 0x000fe40007810000 */
[----:B------:R-:W-:-:S02]  /*d530*/  FMNMX.FTZ R15, R31, R15, !PT ;  /* 0x0000000f1f0f7209 */ /* 0x000fc40007810000 */
[----:B------:R-:W-:Y:S02]  /*d540*/  FMNMX.FTZ R12, R14, R12, !PT ;  /* 0x0000000c0e0c7209 */ /* 0x000fe40007810000 */
[----:B------:R-:W-:Y:S02]  /*d550*/  IADD3 R4, R0, 0x30, RZ ;  /* 0x0000003000047810 */ /* 0x000fe40007ffe0ff */
[----:B------:R-:W-:Y:S02]  /*d560*/  ISETP.GE.AND P3, PT, R5, R235, PT ;  /* 0x000000eb0500720c */ /* 0x000fe40003f66270 */
[----:B------:R-:W-:Y:S02]  /*d570*/  FSEL R237, R133, -INF , !P5 ;  /* 0xff80000085ed7808 */ /* 0x000fe40006800000 */
[----:B------:R-:W-:Y:S02]  /*d580*/  FMNMX.FTZ R15, R236, R15, !PT ;  /* 0x0000000fec0f7209 */ /* 0x000fe40007810000 */
[----:B------:R-:W-:-:S02]  /*d590*/  FMNMX.FTZ R12, R13, R12, !PT ;  /* 0x0000000c0d0c7209 */ /* 0x000fc40007810000 */
[----:B------:R-:W-:Y:S02]  /*d5a0*/  IADD3 R3, R0, 0x31, RZ ;  /* 0x0000003100037810 */ /* 0x000fe40007ffe0ff */
[----:B------:R-:W-:Y:S02]  /*d5b0*/  ISETP.GE.AND P6, PT, R4, R235, PT ;  /* 0x000000eb0400720c */ /* 0x000fe40003fc6270 */
[----:B------:R-:W-:Y:S02]  /*d5c0*/  ISETP.LT.OR P3, PT, R5, R233, P3 ;  /* 0x000000e90500720c */ /* 0x000fe40001f61670 */
[----:B------:R-:W-:Y:S02]  /*d5d0*/  FSEL R238, R24, -INF , !P4 ;  /* 0xff80000018ee7808 */ /* 0x000fe40006000000 */
[----:B------:R-:W-:Y:S02]  /*d5e0*/  FMNMX.FTZ R15, R237, R15, !PT ;  /* 0x0000000fed0f7209 */ /* 0x000fe40007810000 */
[----:B------:R-:W-:-:S02]  /*d5f0*/  FMNMX.FTZ R12, R11, R12, !PT ;  /* 0x0000000c0b0c7209 */ /* 0x000fc40007810000 */
[----:B------:R-:W-:Y:S02]  /*d600*/  IADD3 R2, R0, 0x38, RZ ;  /* 0x0000003800027810 */ /* 0x000fe40007ffe0ff */
[----:B------:R-:W-:Y:S02]  /*d610*/  ISETP.GE.AND P5, PT, R3, R235, PT ;  /* 0x000000eb0300720c */ /* 0x000fe40003fa6270 */
[----:B------:R-:W-:Y:S02]  /*d620*/  FSEL R250, R25, -INF , !P3 ;  /* 0xff80000019fa7808 */ /* 0x000fe40005800000 */
[----:B------:R-:W-:Y:S02]  /*d630*/  ISETP.LT.OR P6, PT, R4, R233, P6 ;  /* 0x000000e90400720c */ /* 0x000fe400037c1670 */
        /* <DEDUP_REMOVED lines=8> */
[----:B------:R-:W-:Y:S02]  /*d6c0*/  ISETP.GE.AND P3, PT, R0, R235, PT ;  /* 0x000000eb0000720c */ /* 0x000fe40003f66270 */
[----:B------:R-:W-:Y:S02]  /*d6d0*/  ISETP.LT.OR P4, PT, R2, R233, P4 ;  /* 0x000000e90200720c */ /* 0x000fe40002781670 */
[----:B------:R-:W-:Y:S02]  /*d6e0*/  FSEL R171, R17, -INF , !P5 ;  /* 0xff80000011ab7808 */ /* 0x000fe40006800000 */
[----:B------:R-:W-:Y:S02]  /*d6f0*/  FMNMX.FTZ R15, R170, R15, !PT ;  /* 0x0000000faa0f7209 */ /* 0x000fe40007810000 */
[----:B------:R-:W-:Y:S02]  /*d700*/  FMNMX.FTZ R12, R35, R12, !PT ;  /* 0x0000000c230c7209 */ /* 0x000fe40007810000 */
[----:B------:R-:W-:-:S02]  /*d710*/  ISETP.LT.OR P3, PT, R0, R233, P3 ;  /* 0x000000e90000720c */ /* 0x000fc40001f61670 */
[----:B------:R-:W-:Y:S02]  /*d720*/  FSEL R239, R20, -INF , !P4 ;  /* 0xff80000014ef7808 */ /* 0x000fe40006000000 */
[----:B------:R-:W-:Y:S02]  /*d730*/  FMNMX.FTZ R132, R171, R15, !PT ;  /* 0x0000000fab847209 */ /* 0x000fe40007810000 */
[----:B------:R-:W-:Y:S02]  /*d740*/  FSEL R246, R134, -INF , !P2 ;  /* 0xff80000086f67808 */ /* 0x000fe40005000000 */
[----:B------:R-:W-:Y:S02]  /*d750*/  FMNMX.FTZ R12, R34, R12, !PT ;  /* 0x0000000c220c7209 */ /* 0x000fe40007810000 */
[----:B------:R-:W-:Y:S02]  /*d760*/  FSEL R175, R21, -INF , !P3 ;  /* 0xff80000015af7808 */ /* 0x000fe40005800000 */
[----:B------:R-:W-:-:S02]  /*d770*/  FMNMX.FTZ R132, R239, R132, !PT ;  /* 0x00000084ef847209 */ /* 0x000fc40007810000 */
[----:B------:R-:W-:Y:S02]  /*d780*/  FSEL R245, R135, -INF , !P1 ;  /* 0xff80000087f57808 */ /* 0x000fe40004800000 */
[-C--:B------:R-:W-:Y:S02]  /*d790*/  ISETP.GE.AND P1, PT, R4, R234.reuse, PT ;  /* 0x000000ea0400720c */ /* 0x080fe40003f26270 */
[----:B------:R-:W-:Y:S02]  /*d7a0*/  ISETP.GE.AND P2, PT, R5, R234, PT ;  /* 0x000000ea0500720c */ /* 0x000fe40003f46270 */
[----:B------:R-:W-:Y:S02]  /*d7b0*/  FMNMX.FTZ R12, R246, R12, !PT ;  /* 0x0000000cf60c7209 */ /* 0x000fe40007810000 */
[----:B------:R-:W-:Y:S02]  /*d7c0*/  FMNMX.FTZ R132, R175, R132, !PT ;  /* 0x00000084af847209 */ /* 0x000fe40007810000 */
[----:B------:R-:W-:-:S02]  /*d7d0*/  ISETP.LT.OR P1, PT, R4, R232, P1 ;  /* 0x000000e80400720c */ /* 0x000fc40000f21670 */
[----:B------:R-:W-:Y:S02]  /*d7e0*/  ISETP.LT.OR P2, PT, R5, R232, P2 ;  /* 0x000000e80500720c */ /* 0x000fe40001741670 */
[----:B------:R-:W-:Y:S01]  /*d7f0*/  FSEL R134, R26, -INF , !P0 ;  /* 0xff8000001a867808 */ /* 0x000fe20004000000 */
[----:B------:R-:W1:Y:S01]  /*d800*/  SHFL.BFLY PT, R5, R132, 0x2, 0x1f ;  /* 0x0c401f0084057f89 */ /* 0x000e6200000e0000 */
[----:B------:R-:W-:Y:S02]  /*d810*/  FMNMX.FTZ R4, R245, R12, !PT ;  /* 0x0000000cf5047209 */ /* 0x000fe40007810000 */
[----:B------:R-:W-:Y:S02]  /*d820*/  ISETP.GE.AND P0, PT, R3, R234, PT ;  /* 0x000000ea0300720c */ /* 0x000fe40003f06270 */
[----:B------:R-:W-:Y:S02]  /*d830*/  FSEL R244, R27, -INF , !P2 ;  /* 0xff8000001bf47808 */ /* 0x000fe40005000000 */
[----:B------:R-:W-:-:S02]  /*d840*/  FMNMX.FTZ R4, R134, R4, !PT ;  /* 0x0000000486047209 */ /* 0x000fc40007810000 */
[----:B------:R-:W-:Y:S02]  /*d850*/  ISETP.GE.AND P2, PT, R2, R234, PT ;  /* 0x000000ea0200720c */ /* 0x000fe40003f46270 */
[----:B------:R-:W-:Y:S02]  /*d860*/  ISETP.LT.OR P0, PT, R3, R232, P0 ;  /* 0x000000e80300720c */ /* 0x000fe40000701670 */
[----:B------:R-:W-:Y:S02]  /*d870*/  FSEL R247, R18, -INF , !P1 ;  /* 0xff80000012f77808 */ /* 0x000fe40004800000 */
[----:B------:R-:W-:Y:S02]  /*d880*/  FMNMX.FTZ R3, R244, R4, !PT ;  /* 0x00000004f4037209 */ /* 0x000fe40007810000 */
[----:B------:R-:W-:Y:S02]  /*d890*/  ISETP.LT.OR P2, PT, R2, R232, P2 ;  /* 0x000000e80200720c */ /* 0x000fe40001741670 */
[----:B------:R-:W-:-:S02]  /*d8a0*/  ISETP.GE.AND P1, PT, R0, R234, PT ;  /* 0x000000ea0000720c */ /* 0x000fc40003f26270 */
[----:B------:R-:W-:Y:S02]  /*d8b0*/  FSEL R169, R19, -INF , !P0 ;  /* 0xff80000013a97808 */ /* 0x000fe40004000000 */
[----:B------:R-:W-:Y:S02]  /*d8c0*/  FMNMX.FTZ R2, R247, R3, !PT ;  /* 0x00000003f7027209 */ /* 0x000fe40007810000 */
[----:B------:R-:W-:Y:S02]  /*d8d0*/  ISETP.LT.OR P1, PT, R0, R232, P1 ;  /* 0x000000e80000720c */ /* 0x000fe40000f21670 */
[----:B------:R-:W-:Y:S02]  /*d8e0*/  FSEL R22, R22, -INF , !P2 ;  /* 0xff80000016167808 */ /* 0x000fe40005000000 */
[----:B------:R-:W-:Y:S02]  /*d8f0*/  FMNMX.FTZ R0, R169, R2, !PT ;  /* 0x00000002a9007209 */ /* 0x000fe40007810000 */
[----:B------:R-:W-:-:S02]  /*d900*/  FSEL R26, R23, -INF , !P1 ;  /* 0xff800000171a7808 */ /* 0x000fc40004800000 */
[----:B------:R-:W-:Y:S02]  /*d910*/  FMNMX.FTZ R0, R22, R0, !PT ;  /* 0x0000000016007209 */ /* 0x000fe40007810000 */
[----:B-1----:R-:W-:Y:S02]  /*d920*/  FMNMX.FTZ R132, R132, R5, !PT ;  /* 0x0000000584847209 */ /* 0x002fe40007810000 */
[----:B------:R-:W-:Y:S02]  /*d930*/  FMNMX.FTZ R0, R26, R0, !PT ;  /* 0x000000001a007209 */ /* 0x000fe40007810000 */
[----:B------:R-:W-:Y:S01]  /*d940*/  MOV R2, UR4 ;  /* 0x0000000400027c02 */ /* 0x000fe20008000f00 */
[----:B------:R-:W1:Y:S01]  /*d950*/  SHFL.BFLY PT, R12, R132, 0x1, 0x1f ;  /* 0x0c201f00840c7f89 */ /* 0x000e6200000e0000 */
[----:B------:R-:W-:Y:S01]  /*d960*/  LOP3.LUT R4, R241, R182, RZ, 0x3c, !PT ;  /* 0x000000b6f1047212 */ /* 0x000fe200078e3cff */
[----:B------:R-:W-:Y:S01]  /*d970*/  UIADD3 UR4, UR4, 0x1, URZ ;  /* 0x0000000104047890 */ /* 0x000fe2000fffe03f */
[----:B------:R-:W-:Y:S01]  /*d980*/  LOP3.LUT R2, R174, UR27, R2, 0x96, !PT ;  /* 0x0000001bae027c12 */ /* 0x000fe2000f8e9602 */
[----:B------:R-:W2:Y:S01]  /*d990*/  SHFL.BFLY PT, R3, R0, 0x2, 0x1f ;  /* 0x0c401f0000037f89 */ /* 0x000ea200000e0000 */
[----:B------:R-:W-:Y:S01]  /*d9a0*/  MOV R241, R169 ;  /* 0x000000a900f17202 */ /* 0x000fe20000000f00 */
[----:B------:R-:W-:-:S02]  /*d9b0*/  IMAD R133, R4, -0x2daee0ad, RZ ;  /* 0xd2511f5304857824 */ /* 0x000fc400078e02ff */
[----:B------:R-:W-:-:S05]  /*d9c0*/  IMAD.WIDE.U32 R16, R2, -0x326172a9, RZ ;  /* 0xcd9e8d5702107825 */ /* 0x000fca00078e00ff */
[----:B------:R-:W-:Y:S02]  /*d9d0*/  LOP3.LUT R5, R17, UR16, R240, 0x96, !PT ;  /* 0x0000001011057c12 */ /* 0x000fe4000f8e96f0 */
[----:B------:R-:W-:-:S03]  /*d9e0*/  LOP3.LUT R2, R181, UR14, R16, 0x96, !PT ;  /* 0x0000000eb5027c12 */ /* 0x000fc6000f8e9610 */
[----:B------:R-:W-:-:S04]  /*d9f0*/  IMAD.WIDE.U32 R16, R5, -0x2daee0ad, RZ ;  /* 0xd2511f5305107825 */ /* 0x000fc800078e00ff */
[----:B------:R-:W-:Y:S01]  /*da00*/  IMAD.WIDE.U32 R20, R2, -0x2daee0ad, RZ ;  /* 0xd2511f5302147825 */ /* 0x000fe200078e00ff */
[----:B------:R-:W-:Y:S02]  /*da10*/  LOP3.LUT R4, R17, UR13, R133, 0x96, !PT ;  /* 0x0000000d11047c12 */ /* 0x000fe4000f8e9685 */
[----:B-1----:R-:W-:Y:S02]  /*da20*/  FMNMX.FTZ R132, R132, R12, !PT ;  /* 0x0000000c84847209 */ /* 0x002fe40007810000 */
[----:B--2---:R-:W-:-:S03]  /*da30*/  FMNMX.FTZ R0, R0, R3, !PT ;  /* 0x0000000300007209 */ /* 0x004fc60007810000 */
[C---:B------:R-:W-:Y:S01]  /*da40*/  FMUL.FTZ R3, R132.reuse, c[0x0][0x23c] ;  /* 0x00008f0084037a20 */ /* 0x040fe20000410000 */
[----:B------:R-:W-:Y:S01]  /*da50*/  FSETP.NEU.FTZ.AND P1, PT, R132, -INF , PT ;  /* 0xff8000008400780b */ /* 0x000fe20003f3d000 */
[----:B------:R-:W1:Y:S03]  /*da60*/  SHFL.BFLY PT, R12, R0, 0x1, 0x1f ;  /* 0x0c201f00000c7f89 */ /* 0x000e6600000e0000 */
[----:B------:R-:W-:Y:S02]  /*da70*/  FSEL R2, R3, RZ, P1 ;  /* 0x000000ff03027208 */ /* 0x000fe40000800000 */
[----:B------:R-:W-:Y:S01]  /*da80*/  LOP3.LUT R3, R21, UR11, R16, 0x96, !PT ;  /* 0x0000000b15037c12 */ /* 0x000fe2000f8e9610 */
[----:B------:R-:W-:-:S04]  /*da90*/  IMAD.WIDE.U32 R16, R4, -0x326172a9, RZ ;  /* 0xcd9e8d5704107825 */ /* 0x000fc800078e00ff */
[----:B------:R-:W-:Y:S01]  /*daa0*/  IMAD.WIDE.U32 R18, R3, -0x326172a9, RZ ;  /* 0xcd9e8d5703127825 */ /* 0x000fe200078e00ff */
[----:B------:R-:W-:-:S03]  /*dab0*/  LOP3.LUT R4, R17, UR12, R180, 0x96, !PT ;  /* 0x0000000c11047c12 */ /* 0x000fc6000f8e96b4 */
[----:B------:R-:W-:Y:S01]  /*dac0*/  FFMA.FTZ R6, R6, c[0x0][0x23c], -R2 ;  /* 0x00008f0006067a23 */ /* 0x000fe20000010802 */
[----:B------:R-:W-:Y:S01]  /*dad0*/  LOP3.LUT R3, R19, UR10, R16, 0x96, !PT ;  /* 0x0000000a13037c12 */ /* 0x000fe2000f8e9610 */
[----:B------:R-:W-:Y:S01]  /*dae0*/  IMAD.WIDE.U32 R4, R4, -0x2daee0ad, RZ ;  /* 0xd2511f5304047825 */ /* 0x000fe200078e00ff */
[----:B------:R-:W2:Y:S01]  /*daf0*/  LDC.U8 R16, c[0x0][0x2d8] ;  /* 0x0000b600ff107b82 */ /* 0x000ea20000000000 */
[----:B------:R3:W-:Y:S02]  /*db00*/  MUFU.EX2 R27, R6 ;  /* 0x00000006001b7308 */ /* 0x0007e40000000800 */
[----:B------:R-:W-:-:S04]  /*db10*/  IMAD.WIDE.U32 R24, R3, -0x2daee0ad, RZ ;  /* 0xd2511f5303187825 */ /* 0x000fc800078e00ff */
[--C-:B------:R-:W-:Y:S01]  /*db20*/  FFMA.FTZ R7, R7, c[0x0][0x23c], -R2.reuse ;  /* 0x00008f0007077a23 */ /* 0x100fe20000010802 */
[----:B-1----:R-:W-:Y:S01]  /*db30*/  FMNMX.FTZ R3, R0, R12, !PT ;  /* 0x0000000c00037209 */ /* 0x002fe20007810000 */
[----:B------:R-:W-:Y:S01]  /*db40*/  FFMA.FTZ R10, R10, c[0x0][0x23c], -R2 ;  /* 0x00008f000a0a7a23 */ /* 0x000fe20000010802 */
[----:B------:R-:W-:Y:S01]  /*db50*/  LOP3.LUT R4, R25, UR7, R4, 0x96, !PT ;  /* 0x0000000719047c12 */ /* 0x000fe2000f8e9604 */
[----:B------:R1:W-:Y:S01]  /*db60*/  MUFU.EX2 R242, R7 ;  /* 0x0000000700f27308 */ /* 0x0003e20000000800 */
[C---:B------:R-:W-:Y:S01]  /*db70*/  FSETP.NEU.FTZ.AND P0, PT, R3.reuse, -INF , PT ;  /* 0xff8000000300780b */ /* 0x040fe20003f1d000 */
[----:B------:R-:W-:Y:S02]  /*db80*/  FMUL.FTZ R12, R3, c[0x0][0x23c] ;  /* 0x00008f00030c7a20 */ /* 0x000fe40000410000 */
[----:B------:R-:W-:Y:S01]  /*db90*/  FFMA.FTZ R8, R8, c[0x0][0x23c], -R2 ;  /* 0x00008f0008087a23 */ /* 0x000fe20000010802 */
[----:B---3--:R-:W-:Y:S01]  /*dba0*/  LOP3.LUT R6, R5, UR9, R20, 0x96, !PT ;  /* 0x0000000905067c12 */ /* 0x008fe2000f8e9614 */
[----:B------:R-:W-:Y:S01]  /*dbb0*/  IMAD.WIDE.U32 R4, R4, -0x326172a9, RZ ;  /* 0xcd9e8d5704047825 */ /* 0x000fe200078e00ff */
[----:B------:R-:W-:Y:S01]  /*dbc0*/  FSEL R12, R12, RZ, P0 ;  /* 0x000000ff0c0c7208 */ /* 0x000fe20000000000 */
[----:B------:R3:W-:Y:S03]  /*dbd0*/  MUFU.EX2 R173, R10 ;  /* 0x0000000a00ad7308 */ /* 0x0007e60000000800 */
[----:B------:R-:W-:Y:S01]  /*dbe0*/  LOP3.LUT R0, R4, 0xffff, RZ, 0xc0, !PT ;  /* 0x0000ffff04007812 */ /* 0x000fe200078ec0ff */
[----:B------:R-:W-:Y:S01]  /*dbf0*/  FFMA.FTZ R9, R9, c[0x0][0x23c], -R12 ;  /* 0x00008f0009097a23 */ /* 0x000fe2000001080c */
[----:B--2---:R-:W-:Y:S01]  /*dc00*/  PRMT R168, R16, 0x7054, R16 ;  /* 0x0000705410a87816 */ /* 0x004fe20000000010 */
[----:B------:R-:W-:-:S02]  /*dc10*/  FFMA.FTZ R13, R13, c[0x0][0x23c], -R12 ;  /* 0x00008f000d0d7a23 */ /* 0x000fc4000001080c */
[----:B-1----:R-:W-:Y:S01]  /*dc20*/  IMAD.WIDE.U32 R6, R6, -0x326172a9, RZ ;  /* 0xcd9e8d5706067825 */ /* 0x002fe200078e00ff */
[----:B------:R1:W-:Y:S03]  /*dc30*/  MUFU.EX2 R172, R9 ;  /* 0x0000000900ac7308 */ /* 0x0003e60000000800 */
[----:B------:R-:W-:Y:S01]  /*dc40*/  FFMA.FTZ R14, R14, c[0x0][0x23c], -R12 ;  /* 0x00008f000e0e7a23 */ /* 0x000fe2000001080c */
[----:B------:R-:W-:Y:S01]  /*dc50*/  LOP3.LUT R15, R7, UR8, R18, 0x96, !PT ;  /* 0x00000008070f7c12 */ /* 0x000fe2000f8e9612 */
[----:B------:R-:W-:Y:S01]  /*dc60*/  FFMA.FTZ R11, R11, c[0x0][0x23c], -R12 ;  /* 0x00008f000b0b7a23 */ /* 0x000fe2000001080c */
[--C-:B------:R-:W-:Y:S01]  /*dc70*/  SHF.R.U32.HI R7, RZ, 0x18, R4.reuse ;  /* 0x00000018ff077819 */ /* 0x100fe20000011604 */
[----:B------:R-:W2:Y:S01]  /*dc80*/  LDSM.16.MT88.4 R16, [R206+0x18000] ;  /* 0x01800000ce10783b */ /* 0x000ea20000004200 */
[----:B------:R4:W5:Y:S01]  /*dc90*/  MUFU.EX2 R135, R8 ;  /* 0x0000000800877308 */ /* 0x0009620000000800 */
[----:B---3--:R-:W-:-:S04]  /*dca0*/  SHF.R.U32.HI R10, RZ, 0x10, R4 ;  /* 0x00000010ff0a7819 */ /* 0x008fc80000011604 */
[----:B------:R-:W-:Y:S02]  /*dcb0*/  LOP3.LUT R10, R10, 0xff, RZ, 0xc0, !PT ;  /* 0x000000ff0a0a7812 */ /* 0x000fe400078ec0ff */
[----:B-1----:R-:W-:Y:S01]  /*dcc0*/  SHF.R.U32.HI R9, RZ, 0x8, R0 ;  /* 0x00000008ff097819 */ /* 0x002fe20000011600 */
[----:B------:R-:W-:Y:S01]  /*dcd0*/  MUFU.EX2 R243, R13 ;  /* 0x0000000d00f37308 */ /* 0x000fe20000000800 */
[----:B------:R-:W-:Y:S02]  /*dce0*/  LOP3.LUT R0, R5, UR18, R6, 0x96, !PT ;  /* 0x0000001205007c12 */ /* 0x000fe4000f8e9606 */
[----:B------:R-:W-:Y:S02]  /*dcf0*/  PRMT R10, R10, 0x5410, R7 ;  /* 0x000054100a0a7816 */ /* 0x000fe40000000007 */
[----:B------:R-:W-:Y:S02]  /*dd00*/  LOP3.LUT R6, R0, 0xff, RZ, 0xc0, !PT ;  /* 0x000000ff00067812 */ /* 0x000fe400078ec0ff */
[----:B----4-:R-:W-:Y:S01]  /*dd10*/  LOP3.LUT R8, R4, 0xff, RZ, 0xc0, !PT ;  /* 0x000000ff04087812 */ /* 0x010fe200078ec0ff */
[----:B------:R-:W-:Y:S01]  /*dd20*/  MUFU.EX2 R13, R14 ;  /* 0x0000000e000d7308 */ /* 0x000fe20000000800 */
[----:B------:R-:W-:-:S02]  /*dd30*/  LOP3.LUT R4, R0, 0xffff, RZ, 0xc0, !PT ;  /* 0x0000ffff00047812 */ /* 0x000fc400078ec0ff */
[----:B------:R-:W-:Y:S02]  /*dd40*/  PRMT R9, R8, 0x5410, R9 ;  /* 0x0000541008097816 */ /* 0x000fe40000000009 */
[----:B------:R-:W-:Y:S02]  /*dd50*/  SHF.R.U32.HI R5, RZ, 0x8, R4 ;  /* 0x00000008ff057819 */ /* 0x000fe40000011604 */
[----:B------:R-:W-:Y:S01]  /*dd60*/  FSEL R4, R132, RZ, P1 ;  /* 0x000000ff84047208 */ /* 0x000fe20000800000 */
[----:B------:R1:W3:Y:S01]  /*dd70*/  MUFU.EX2 R176, R11 ;  /* 0x0000000b00b07308 */ /* 0x0002e20000000800 */
[----:B------:R-:W-:-:S03]  /*dd80*/  SHF.R.U32.HI R7, RZ, 0x18, R0 ;  /* 0x00000018ff077819 */ /* 0x000fc60000011600 */
[----:B------:R-:W-:Y:S01]  /*dd90*/  FADD.FTZ R8, R249, -R4 ;  /* 0x80000004f9087221 */ /* 0x000fe20000010000 */
[----:B------:R-:W-:Y:S01]  /*dda0*/  SHF.R.U32.HI R4, RZ, 0x10, R0 ;  /* 0x00000010ff047819 */ /* 0x000fe20000011600 */
[----:B------:R-:W-:Y:S01]  /*ddb0*/  IMAD.MOV.U32 R249, RZ, RZ, R22 ;  /* 0x000000fffff97224 */ /* 0x000fe200078e0016 */
[----:B-----5:R-:W-:Y:S01]  /*ddc0*/  F2FP.BF16.PACK_AB R0, R135, R242 ;  /* 0x000000f28700723e */ /* 0x020fe200000010ff */
[----:B------:R-:W-:Y:S01]  /*ddd0*/  FMUL.FTZ R8, R8, c[0x0][0x23c] ;  /* 0x00008f0008087a20 */ /* 0x000fe20000410000 */
[----:B------:R-:W-:Y:S03]  /*dde0*/  LDSM.16.MT88.4 R20, [R205+0x18000] ;  /* 0x01800000cd14783b */ /* 0x000fe60000004200 */
[----:B------:R-:W4:Y:S01]  /*ddf0*/  MUFU.EX2 R14, R8 ;  /* 0x00000008000e7308 */ /* 0x000f220000000800 */
[----:B-1----:R-:W-:Y:S01]  /*de00*/  PRMT R11, R6, 0x5410, R5 ;  /* 0x00005410060b7816 */ /* 0x002fe20000000005 */
[----:B------:R-:W-:Y:S01]  /*de10*/  HSET2.LE.AND R6, R9, R168, PT ;  /* 0x000000a809067233 */ /* 0x000fe20003803000 */
[----:B------:R-:W-:-:S02]  /*de20*/  LOP3.LUT R5, R4, 0xff, RZ, 0xc0, !PT ;  /* 0x000000ff04057812 */ /* 0x000fc400078ec0ff */
[----:B------:R-:W-:Y:S02]  /*de30*/  FSEL R4, R3, RZ, P0 ;  /* 0x000000ff03047208 */ /* 0x000fe40000000000 */
[----:B------:R-:W-:Y:S01]  /*de40*/  LOP3.LUT R6, R6, R0, RZ, 0xc0, !PT ;  /* 0x0000000006067212 */ /* 0x000fe200078ec0ff */
[--C-:B------:R-:W-:Y:S01]  /*de50*/  HSET2.LE.AND R0, R10, R168.reuse, PT ;  /* 0x000000a80a007233 */ /* 0x100fe20003803000 */
[----:B------:R-:W-:Y:S01]  /*de60*/  PRMT R5, R5, 0x5410, R7 ;  /* 0x0000541005057816 */ /* 0x000fe20000000007 */
[----:B------:R-:W-:Y:S01]  /*de70*/  FADD.FTZ R4, R248, -R4 ;  /* 0x80000004f8047221 */ /* 0x000fe20000010000 */
[----:B---3--:R-:W-:Y:S01]  /*de80*/  F2FP.BF16.PACK_AB R7, R176, R243 ;  /* 0x000000f3b007723e */ /* 0x008fe200000010ff */
[----:B------:R-:W-:Y:S02]  /*de90*/  IMAD.MOV.U32 R248, RZ, RZ, R13 ;  /* 0x000000fffff87224 */ /* 0x000fe400078e000d */
[----:B------:R-:W-:Y:S01]  /*dea0*/  FMUL.FTZ R4, R4, c[0x0][0x23c] ;  /* 0x00008f0004047a20 */ /* 0x000fe20000410000 */
[----:B------:R-:W-:Y:S01]  /*deb0*/  LOP3.LUT R7, R0, R7, RZ, 0xc0, !PT ;  /* 0x0000000700077212 */ /* 0x000fe200078ec0ff */
[----:B------:R-:W-:Y:S01]  /*dec0*/  HSET2.LE.AND R0, R11, R168, PT ;  /* 0x000000a80b007233 */ /* 0x000fe20003803000 */
[-C--:B----4-:R-:W-:Y:S01]  /*ded0*/  FMUL.FTZ R144, R144, R14.reuse ;  /* 0x0000000e90907220 */ /* 0x090fe20000410000 */
[----:B------:R1:W3:Y:S01]  /*dee0*/  MUFU.EX2 R13, R4 ;  /* 0x00000004000d7308 */ /* 0x0002e20000000800 */
[----:B------:R-:W4:Y:S01]  /*def0*/  LDSM.16.MT88.4 R8, [R208+0x18000] ;  /* 0x01800000d008783b */ /* 0x000f220000004200 */
[----:B------:R-:W-:-:S02]  /*df00*/  FMUL.FTZ R145, R145, R14 ;  /* 0x0000000e91917220 */ /* 0x000fc40000410000 */
[-C--:B------:R-:W-:Y:S02]  /*df10*/  FMUL.FTZ R148, R148, R14.reuse ;  /* 0x0000000e94947220 */ /* 0x080fe40000410000 */
[-C--:B------:R-:W-:Y:S02]  /*df20*/  FMUL.FTZ R149, R149, R14.reuse ;  /* 0x0000000e95957220 */ /* 0x080fe40000410000 */
[-C--:B------:R-:W-:Y:S02]  /*df30*/  FMUL.FTZ R152, R152, R14.reuse ;  /* 0x0000000e98987220 */ /* 0x080fe40000410000 */
[-C--:B------:R-:W-:Y:S02]  /*df40*/  FMUL.FTZ R153, R153, R14.reuse ;  /* 0x0000000e99997220 */ /* 0x080fe40000410000 */
[-C--:B------:R-:W-:Y:S02]  /*df50*/  FMUL.FTZ R156, R156, R14.reuse ;  /* 0x0000000e9c9c7220 */ /* 0x080fe40000410000 */
[----:B------:R-:W-:Y:S01]  /*df60*/  FMUL.FTZ R157, R157, R14 ;  /* 0x0000000e9d9d7220 */ /* 0x000fe20000410000 */
[----:B-1----:R-:W-:Y:S01]  /*df70*/  F2FP.BF16.PACK_AB R4, R173, R27 ;  /* 0x0000001bad04723e */ /* 0x002fe200000010ff */
[----:B---3--:R-:W-:-:S02]  /*df80*/  FMUL.FTZ R146, R146, R13 ;  /* 0x0000000d92927220 */ /* 0x008fc40000410000 */
[-C--:B------:R-:W-:Y:S01]  /*df90*/  FMUL.FTZ R147, R147, R13.reuse ;  /* 0x0000000d93937220 */ /* 0x080fe20000410000 */
[----:B------:R-:W-:Y:S01]  /*dfa0*/  LOP3.LUT R4, R0, R4, RZ, 0xc0, !PT ;  /* 0x0000000400047212 */ /* 0x000fe200078ec0ff */
[----:B------:R-:W-:Y:S01]  /*dfb0*/  HSET2.LE.AND R0, R5, R168, PT ;  /* 0x000000a805007233 */ /* 0x000fe20003803000 */
[----:B------:R-:W-:Y:S01]  /*dfc0*/  F2FP.BF16.PACK_AB R5, R248, R172 ;  /* 0x000000acf805723e */ /* 0x000fe200000010ff */
[-C--:B------:R-:W-:Y:S02]  /*dfd0*/  FMUL.FTZ R150, R150, R13.reuse ;  /* 0x0000000d96967220 */ /* 0x080fe40000410000 */
[----:B------:R-:W-:Y:S01]  /*dfe0*/  FMUL.FTZ R151, R151, R13 ;  /* 0x0000000d97977220 */ /* 0x000fe20000410000 */
[----:B------:R-:W-:Y:S01]  /*dff0*/  LOP3.LUT R5, R0, R5, RZ, 0xc0, !PT ;  /* 0x0000000500057212 */ /* 0x000fe200078ec0ff */
[-C--:B------:R-:W-:Y:S02]  /*e000*/  FMUL.FTZ R154, R154, R13.reuse ;  /* 0x0000000d9a9a7220 */ /* 0x080fe40000410000 */
[----:B------:R-:W-:-:S02]  /*e010*/  FMUL.FTZ R155, R155, R13 ;  /* 0x0000000d9b9b7220 */ /* 0x000fc40000410000 */
[-C--:B------:R-:W-:Y:S02]  /*e020*/  FMUL.FTZ R158, R158, R13.reuse ;  /* 0x0000000d9e9e7220 */ /* 0x080fe40000410000 */
[C---:B--2---:R-:W-:Y:S01]  /*e030*/  HMMA.16816.F32.BF16 R144, R4.reuse, R16, R144 ;  /* 0x000000100490723c */ /* 0x044fe20000041890 */
[-C--:B------:R-:W-:Y:S02]  /*e040*/  FMUL.FTZ R159, R159, R13.reuse ;  /* 0x0000000d9f9f7220 */ /* 0x080fe40000410000 */
[-C--:B------:R-:W-:Y:S02]  /*e050*/  FMUL.FTZ R136, R136, R14.reuse ;  /* 0x0000000e88887220 */ /* 0x080fe40000410000 */
[----:B------:R-:W-:Y:S02]  /*e060*/  FMUL.FTZ R137, R137, R14 ;  /* 0x0000000e89897220 */ /* 0x000fe40000410000 */
[-C--:B------:R-:W-:Y:S01]  /*e070*/  FMUL.FTZ R138, R138, R13.reuse ;  /* 0x0000000d8a8a7220 */ /* 0x080fe20000410000 */
[----:B------:R-:W-:Y:S01]  /*e080*/  HMMA.16816.F32.BF16 R196, R4, R18, R148 ;  /* 0x0000001204c4723c */ /* 0x000fe20000041894 */
[----:B------:R-:W1:Y:S01]  /*e090*/  LDSM.16.MT88.4 R16, [R207+0x18000] ;  /* 0x01800000cf10783b */ /* 0x000e620000004200 */
[----:B------:R-:W-:-:S02]  /*e0a0*/  FMUL.FTZ R139, R139, R13 ;  /* 0x0000000d8b8b7220 */ /* 0x000fc40000410000 */
[-C--:B------:R-:W-:Y:S02]  /*e0b0*/  FMUL.FTZ R140, R140, R14.reuse ;  /* 0x0000000e8c8c7220 */ /* 0x080fe40000410000 */
[----:B------:R-:W-:Y:S01]  /*e0c0*/  FMUL.FTZ R141, R141, R14 ;  /* 0x0000000e8d8d7220 */ /* 0x000fe20000410000 */
[----:B------:R-:W-:Y:S01]  /*e0d0*/  MOV R150, R180 ;  /* 0x000000b400967202 */ /* 0x000fe20000000f00 */
[C---:B----4-:R-:W-:Y:S01]  /*e0e0*/  HMMA.16816.F32.BF16 R152, R4.reuse, R8, R152 ;  /* 0x000000080498723c */ /* 0x050fe20000041898 */
        /* <DEDUP_REMOVED lines=10> */
[----:B------:R-:W-:Y:S01]  /*e190*/  HMMA.16816.F32.BF16 R136, R4, R20, R136 ;  /* 0x000000140488723c */ /* 0x000fe20000041888 */
[-C--:B------:R-:W-:Y:S02]  /*e1a0*/  FMUL.FTZ R166, R166, R13.reuse ;  /* 0x0000000da6a67220 */ /* 0x080fe40000410000 */
[----:B------:R-:W-:Y:S02]  /*e1b0*/  FMUL.FTZ R167, R167, R13 ;  /* 0x0000000da7a77220 */ /* 0x000fe40000410000 */
[----:B------:R-:W-:-:S02]  /*e1c0*/  FMUL.FTZ R36, R36, R14 ;  /* 0x0000000e24247220 */ /* 0x000fc40000410000 */
[----:B------:R-:W-:Y:S01]  /*e1d0*/  MOV R20, R135 ;  /* 0x0000008700147202 */ /* 0x000fe20000000f00 */
[C---:B------:R-:W-:Y:S01]  /*e1e0*/  HMMA.16816.F32.BF16 R200, R4.reuse, R22, R140 ;  /* 0x0000001604c8723c */ /* 0x040fe2000004188c */
[----:B------:R-:W-:Y:S02]  /*e1f0*/  IMAD.MOV.U32 R135, RZ, RZ, R171 ;  /* 0x000000ffff877224 */ /* 0x000fe400078e00ab */
[----:B------:R-:W-:Y:S02]  /*e200*/  IMAD.MOV.U32 R21, RZ, RZ, R170 ;  /* 0x000000ffff157224 */ /* 0x000fe400078e00aa */
[----:B------:R-:W-:Y:S02]  /*e210*/  FMUL.FTZ R37, R37, R14 ;  /* 0x0000000e25257220 */ /* 0x000fe40000410000 */
[----:B------:R-:W-:Y:S01]  /*e220*/  IMAD.MOV.U32 R23, RZ, RZ, R168 ;  /* 0x000000ffff177224 */ /* 0x000fe200078e00a8 */
        /* <DEDUP_REMOVED lines=19> */
[----:B------:R-:W-:Y:S01]  /*e360*/  FMUL.FTZ R51, R51, R13 ;  /* 0x0000000d33337220 */ /* 0x000fe20000410000 */
[----:B------:R-:W-:Y:S01]  /*e370*/  MOV R42, R174 ;  /* 0x000000ae002a7202 */ /* 0x000fe20000000f00 */
[----:B------:R-:W-:Y:S02]  /*e380*/  IMAD.MOV.U32 R151, RZ, RZ, R181 ;  /* 0x000000ffff977224 */ /* 0x000fe400078e00b5 */
[-C--:B------:R-:W-:Y:S02]  /*e390*/  FMUL.FTZ R52, R52, R14.reuse ;  /* 0x0000000e34347220 */ /* 0x080fe40000410000 */
[----:B------:R-:W-:Y:S01]  /*e3a0*/  FMUL.FTZ R53, R53, R14 ;  /* 0x0000000e35357220 */ /* 0x000fe20000410000 */
[----:B------:R-:W-:Y:S01]  /*e3b0*/  MOV R39, R151 ;  /* 0x0000009700277202 */ /* 0x000fe20000000f00 */
[----:B------:R-:W-:-:S02]  /*e3c0*/  FMUL.FTZ R54, R54, R13 ;  /* 0x0000000d36367220 */ /* 0x000fc40000410000 */
[-C--:B------:R-:W-:Y:S02]  /*e3d0*/  FMUL.FTZ R55, R55, R13.reuse ;  /* 0x0000000d37377220 */ /* 0x080fe40000410000 */
[-C--:B------:R-:W-:Y:S02]  /*e3e0*/  FMUL.FTZ R56, R56, R14.reuse ;  /* 0x0000000e38387220 */ /* 0x080fe40000410000 */
[-C--:B------:R-:W-:Y:S02]  /*e3f0*/  FMUL.FTZ R57, R57, R14.reuse ;  /* 0x0000000e39397220 */ /* 0x080fe40000410000 */
[-C--:B------:R-:W-:Y:S02]  /*e400*/  FMUL.FTZ R58, R58, R13.reuse ;  /* 0x0000000d3a3a7220 */ /* 0x080fe40000410000 */
[----:B------:R-:W-:Y:S01]  /*e410*/  FMUL.FTZ R59, R59, R13 ;  /* 0x0000000d3b3b7220 */ /* 0x000fe20000410000 */
[----:B-1----:R-:W-:Y:S01]  /*e420*/  HMMA.16816.F32.BF16 R180, R4, R16, R44 ;  /* 0x0000001004b4723c */ /* 0x002fe2000004182c */
[----:B------:R-:W-:-:S02]  /*e430*/  FMUL.FTZ R60, R60, R14 ;  /* 0x0000000e3c3c7220 */ /* 0x000fc40000410000 */
[-C--:B------:R-:W-:Y:S02]  /*e440*/  FMUL.FTZ R61, R61, R14.reuse ;  /* 0x0000000e3d3d7220 */ /* 0x080fe40000410000 */
[-C--:B------:R-:W-:Y:S02]  /*e450*/  FMUL.FTZ R62, R62, R13.reuse ;  /* 0x0000000d3e3e7220 */ /* 0x080fe40000410000 */
[-C--:B------:R-:W-:Y:S01]  /*e460*/  FMUL.FTZ R63, R63, R13.reuse ;  /* 0x0000000d3f3f7220 */ /* 0x080fe20000410000 */
[C---:B------:R-:W-:Y:S01]  /*e470*/  HMMA.16816.F32.BF16 R164, R4.reuse, R18, R48 ;  /* 0x0000001204a4723c */ /* 0x040fe20000041830 */
[----:B------:R-:W1:Y:S01]  /*e480*/  LDSM.16.MT88.4 R16, [R207+0x1a000] ;  /* 0x01a00000cf10783b */ /* 0x000e620000004200 */
[-C--:B------:R-:W-:Y:S02]  /*e490*/  FMUL.FTZ R64, R64, R14.reuse ;  /* 0x0000000e40407220 */ /* 0x080fe40000410000 */
[----:B------:R-:W-:Y:S02]  /*e4a0*/  FMUL.FTZ R65, R65, R14 ;  /* 0x0000000e41417220 */ /* 0x000fe40000410000 */
[-C--:B------:R-:W-:Y:S01]  /*e4b0*/  FMUL.FTZ R66, R66, R13.reuse ;  /* 0x0000000d42427220 */ /* 0x080fe20000410000 */
[----:B------:R-:W-:Y:S01]  /*e4c0*/  MOV R51, R252 ;  /* 0x000000fc00337202 */ /* 0x000fe20000000f00 */
[----:B--2---:R-:W-:Y:S01]  /*e4d0*/  HMMA.16816.F32.BF16 R140, R4, R8, R52 ;  /* 0x00000008048c723c */ /* 0x004fe20000041834 */
[----:B------:R-:W-:-:S02]  /*e4e0*/  FMUL.FTZ R67, R67, R13 ;  /* 0x0000000d43437220 */ /* 0x000fc40000410000 */
[----:B------:R-:W-:Y:S02]  /*e4f0*/  IMAD.MOV.U32 R0, RZ, RZ, R176 ;  /* 0x000000ffff007224 */ /* 0x000fe400078e00b0 */
[----:B------:R-:W-:Y:S02]  /*e500*/  IMAD.MOV.U32 R43, RZ, RZ, R175 ;  /* 0x000000ffff2b7224 */ /* 0x000fe400078e00af */
[----:B------:R-:W-:Y:S01]  /*e510*/  IMAD.MOV.U32 R41, RZ, RZ, R173 ;  /* 0x000000ffff297224 */ /* 0x000fe200078e00ad */
[----:B------:R-:W-:Y:S01]  /*e520*/  HMMA.16816.F32.BF16 R192, R4, R10, R56 ;  /* 0x0000000a04c0723c */ /* 0x000fe20000041838 */
[----:B------:R-:W2:Y:S01]  /*e530*/  LDSM.16.MT88.4 R8, [R205+0x1c000] ;  /* 0x01c00000cd08783b */ /* 0x000ea20000004200 */
[----:B------:R-:W-:Y:S02]  /*e540*/  IMAD.MOV.U32 R40, RZ, RZ, R172 ;  /* 0x000000ffff287224 */ /* 0x000fe400078e00ac */
        /* <DEDUP_REMOVED lines=8> */
[----:B------:R-:W-:Y:S02]  /*e5d0*/  IMAD.MOV.U32 R38, RZ, RZ, R150 ;  /* 0x000000ffff267224 */ /* 0x000fe400078e0096 */
        /* <DEDUP_REMOVED lines=9> */
[----:B------:R-:W-:Y:S01]  /*e670*/  FMUL.FTZ R82, R82, R13 ;  /* 0x0000000d52527220 */ /* 0x000fe20000410000 */
[----:B------:R-:W-:Y:S01]  /*e680*/  MOV R60, R241 ;  /* 0x000000f1003c7202 */ /* 0x000fe20000000f00 */
[----:B------:R-:W-:Y:S02]  /*e690*/  FMUL.FTZ R83, R83, R13 ;  /* 0x0000000d53537220 */ /* 0x000fe40000410000 */
[-C--:B------:R-:W-:Y:S01]  /*e6a0*/  FMUL.FTZ R84, R84, R14.reuse ;  /* 0x0000000e54547220 */ /* 0x080fe20000410000 */
[----:B------:R-:W-:Y:S01]  /*e6b0*/  MOV R67, R51 ;  /* 0x0000003300437202 */ /* 0x000fe20000000f00 */
[----:B--2---:R-:W-:Y:S01]  /*e6c0*/  HMMA.16816.F32.BF16 R148, R4, R8, R68 ;  /* 0x000000080494723c */ /* 0x004fe20000041844 */
[----:B------:R-:W-:Y:S01]  /*e6d0*/  FMUL.FTZ R85, R85, R14 ;  /* 0x0000000e55557220 */ /* 0x000fe20000410000 */
[----:B------:R-:W-:Y:S01]  /*e6e0*/  MOV R64, R42 ;  /* 0x0000002a00407202 */ /* 0x000fe20000000f00 */
[----:B------:R-:W-:-:S02]  /*e6f0*/  FMUL.FTZ R86, R86, R13 ;  /* 0x0000000d56567220 */ /* 0x000fc40000410000 */
[----:B------:R-:W-:Y:S02]  /*e700*/  FMUL.FTZ R87, R87, R13 ;  /* 0x0000000d57577220 */ /* 0x000fe40000410000 */
[-C--:B------:R-:W-:Y:S01]  /*e710*/  FMUL.FTZ R88, R88, R14.reuse ;  /* 0x0000000e58587220 */ /* 0x080fe20000410000 */
[----:B------:R-:W-:Y:S01]  /*e720*/  HMMA.16816.F32.BF16 R72, R4, R10, R72 ;  /* 0x0000000a0448723c */ /* 0x000fe20000041848 */
[----:B------:R-:W2:Y:S01]  /*e730*/  LDSM.16.MT88.4 R8, [R208+0x1c000] ;  /* 0x01c00000d008783b */ /* 0x000ea20000004200 */
[-C--:B------:R-:W-:Y:S01]  /*e740*/  FMUL.FTZ R89, R89, R14.reuse ;  /* 0x0000000e59597220 */ /* 0x080fe20000410000 */
[----:B------:R-:W-:Y:S01]  /*e750*/  MOV R69, R247 ;  /* 0x000000f700457202 */ /* 0x000fe20000000f00 */
        /* <DEDUP_REMOVED lines=10> */
[-C--:B------:R-:W-:Y:S01]  /*e800*/  FMUL.FTZ R100, R100, R14.reuse ;  /* 0x0000000e64647220 */ /* 0x080fe20000410000 */
[C---:B-1----:R-:W-:Y:S01]  /*e810*/  HMMA.16816.F32.BF16 R76, R4.reuse, R16, R76 ;  /* 0x00000010044c723c */ /* 0x042fe2000004184c */
        /* <DEDUP_REMOVED lines=28> */
[----:B-1----:R-:W-:Y:S01]  /*e9e0*/  HMMA.16816.F32.BF16 R92, R4, R16, R92 ;  /* 0x00000010045c723c */ /* 0x002fe2000004185c */
[----:B------:R-:W-:Y:S01]  /*e9f0*/  IMAD.MOV.U32 R62, RZ, RZ, R23 ;  /* 0x000000ffff3e7224 */ /* 0x000fe200078e0017 */
[----:B------:R-:W-:Y:S01]  /*ea00*/  MOV R23, R0 ;  /* 0x0000000000177202 */ /* 0x000fe20000000f00 */
[----:B------:R-:W-:-:S02]  /*ea10*/  FFMA.FTZ R0, R28, c[0x0][0x23c], -R2 ;  /* 0x00008f001c007a23 */ /* 0x000fc40000010802 */
[-C--:B------:R-:W-:Y:S02]  /*ea20*/  FMUL.FTZ R124, R124, R14.reuse ;  /* 0x0000000e7c7c7220 */ /* 0x080fe40000410000 */
[----:B------:R-:W-:Y:S01]  /*ea30*/  FMUL.FTZ R125, R125, R14 ;  /* 0x0000000e7d7d7220 */ /* 0x000fe20000410000 */
[C---:B------:R-:W-:Y:S01]  /*ea40*/  HMMA.16816.F32.BF16 R96, R4.reuse, R18, R96 ;  /* 0x000000120460723c */ /* 0x040fe20000041860 */
[----:B------:R-:W1:Y:S01]  /*ea50*/  LDSM.16.MT88.4 R16, [R206+0x1e000] ;  /* 0x01e00000ce10783b */ /* 0x000e620000004200 */
[-C--:B------:R-:W-:Y:S01]  /*ea60*/  FMUL.FTZ R126, R126, R13.reuse ;  /* 0x0000000d7e7e7220 */ /* 0x080fe20000410000 */
[----:B------:R3:W-:Y:S01]  /*ea70*/  MUFU.EX2 R48, R0 ;  /* 0x0000000000307308 */ /* 0x0007e20000000800 */
[----:B------:R-:W-:Y:S02]  /*ea80*/  FMUL.FTZ R127, R127, R13 ;  /* 0x0000000d7f7f7220 */ /* 0x000fe40000410000 */
[----:B------:R-:W-:Y:S02]  /*ea90*/  IMAD.MOV.U32 R50, RZ, RZ, R251 ;  /* 0x000000ffff327224 */ /* 0x000fe400078e00fb */
[----:B--2---:R-:W-:Y:S01]  /*eaa0*/  HMMA.16816.F32.BF16 R100, R4, R8, R100 ;  /* 0x000000080464723c */ /* 0x004fe20000041864 */
[----:B------:R-:W-:-:S02]  /*eab0*/  IMAD.MOV.U32 R22, RZ, RZ, R248 ;  /* 0x000000ffff167224 */ /* 0x000fc400078e00f8 */
[----:B------:R-:W-:Y:S02]  /*eac0*/  IMAD.MOV.U32 R37, RZ, RZ, R249 ;  /* 0x000000ffff257224 */ /* 0x000fe400078e00f9 */
[-C--:B------:R-:W-:Y:S02]  /*ead0*/  FMUL.FTZ R128, R128, R14.reuse ;  /* 0x0000000e80807220 */ /* 0x080fe40000410000 */
[----:B------:R-:W-:Y:S01]  /*eae0*/  FMUL.FTZ R129, R129, R14 ;  /* 0x0000000e81817220 */ /* 0x000fe20000410000 */
[----:B------:R-:W-:Y:S01]  /*eaf0*/  HMMA.16816.F32.BF16 R104, R4, R10, R104 ;  /* 0x0000000a0468723c */ /* 0x000fe20000041868 */
[----:B------:R-:W2:Y:S01]  /*eb00*/  LDSM.16.MT88.4 R8, [R208+0x1e000] ;  /* 0x01e00000d008783b */ /* 0x000ea20000004200 */
[-C--:B------:R-:W-:Y:S02]  /*eb10*/  FMUL.FTZ R130, R130, R13.reuse ;  /* 0x0000000d82827220 */ /* 0x080fe40000410000 */
[----:B------:R-:W-:Y:S02]  /*eb20*/  FMUL.FTZ R131, R131, R13 ;  /* 0x0000000d83837220 */ /* 0x000fe40000410000 */
        /* <DEDUP_REMOVED lines=10> */
[C---:B-1----:R-:W-:Y:S08]  /*ebd0*/  HMMA.16816.F32.BF16 R108, R4.reuse, R16, R108 ;  /* 0x00000010046c723c */ /* 0x042ff0000004186c */
[C---:B------:R-:W-:Y:S01]  /*ebe0*/  HMMA.16816.F32.BF16 R112, R4.reuse, R18, R112 ;  /* 0x000000120470723c */ /* 0x040fe20000041870 */
[----:B------:R-:W1:Y:S07]  /*ebf0*/  LDSM.16.MT88.4 R16, [R207+0x1e000] ;  /* 0x01e00000cf10783b */ /* 0x000e6e0000004200 */
[C---:B--2---:R-:W-:Y:S07]  /*ec00*/  HMMA.16816.F32.BF16 R56, R4.reuse, R8, R116 ;  /* 0x000000080438723c */ /* 0x044fee0000041874 */
[----:B------:R-:W-:Y:S01]  /*ec10*/  IMAD.WIDE.U32 R8, R15, -0x2daee0ad, RZ ;  /* 0xd2511f530f087825 */ /* 0x000fe200078e00ff */
[----:B------:R-:W-:Y:S01]  /*ec20*/  HMMA.16816.F32.BF16 R44, R4, R10, R120 ;  /* 0x0000000a042c723c */ /* 0x000fe20000041878 */
[----:B------:R-:W-:-:S03]  /*ec30*/  MOV R119, R51 ;  /* 0x0000003300777202 */ /* 0x000fc60000000f00 */
[----:B---3--:R-:W-:Y:S02]  /*ec40*/  LOP3.LUT R0, R9, UR17, R24, 0x96, !PT ;  /* 0x0000001109007c12 */ /* 0x008fe4000f8e9618 */
[C---:B------:R-:W-:Y:S01]  /*ec50*/  LOP3.LUT R15, R8.reuse, 0xff, RZ, 0xc0, !PT ;  /* 0x000000ff080f7812 */ /* 0x040fe200078ec0ff */
[----:B------:R-:W-:Y:S01]  /*ec60*/  LDSM.16.MT88.4 R24, [R206+0x18800] ;  /* 0x01880000ce18783b */ /* 0x000fe20000004200 */
[----:B------:R-:W-:Y:S01]  /*ec70*/  LOP3.LUT R10, R8, 0xffff, RZ, 0xc0, !PT ;  /* 0x0000ffff080a7812 */ /* 0x000fe200078ec0ff */
[----:B------:R-:W-:Y:S01]  /*ec80*/  FFMA.FTZ R9, R29, c[0x0][0x23c], -R2 ;  /* 0x00008f001d097a23 */ /* 0x000fe20000010802 */
[----:B------:R-:W-:-:S03]  /*ec90*/  SHF.R.U32.HI R11, RZ, 0x10, R8 ;  /* 0x00000010ff0b7819 */ /* 0x000fc60000011608 */
[----:B------:R2:W-:Y:S01]  /*eca0*/  MUFU.EX2 R252, R9 ;  /* 0x0000000900fc7308 */ /* 0x0005e20000000800 */
[----:B-1----:R-:W-:Y:S01]  /*ecb0*/  HMMA.16816.F32.BF16 R124, R4, R16, R124 ;  /* 0x00000010047c723c */ /* 0x002fe2000004187c */
[----:B--2---:R-:W-:Y:S01]  /*ecc0*/  SHF.R.U32.HI R9, RZ, 0x8, R10 ;  /* 0x00000008ff097819 */ /* 0x004fe2000001160a */
[----:B------:R-:W-:-:S05]  /*ecd0*/  FFMA.FTZ R10, R31, c[0x0][0x23c], -R2 ;  /* 0x00008f001f0a7a23 */ /* 0x000fca0000010802 */
[----:B------:R-:W-:Y:S01]  /*ece0*/  SHF.R.U32.HI R16, RZ, 0x18, R8 ;  /* 0x00000018ff107819 */ /* 0x000fe20000011608 */
[----:B------:R-:W-:Y:S01]  /*ecf0*/  FFMA.FTZ R8, R30, c[0x0][0x23c], -R2 ;  /* 0x00008f001e087a23 */ /* 0x000fe20000010802 */
[----:B------:R-:W-:Y:S01]  /*ed00*/  PRMT R15, R15, 0x5410, R9 ;  /* 0x000054100f0f7816 */ /* 0x000fe20000000009 */
[----:B------:R1:W-:Y:S01]  /*ed10*/  MUFU.EX2 R251, R10 ;  /* 0x0000000a00fb7308 */ /* 0x0003e20000000800 */
[----:B------:R-:W-:Y:S01]  /*ed20*/  LOP3.LUT R9, R11, 0xff, RZ, 0xc0, !PT ;  /* 0x000000ff0b097812 */ /* 0x000fe200078ec0ff */
[----:B------:R-:W2:Y:S01]  /*ed30*/  LDSM.16.MT88.4 R28, [R205+0x18800] ;  /* 0x01880000cd1c783b */ /* 0x000ea20000004200 */
[----:B------:R-:W-:Y:S02]  /*ed40*/  HMMA.16816.F32.BF16 R40, R4, R18, R128 ;  /* 0x000000120428723c */ /* 0x000fe40000041880 */
[----:B------:R-:W-:Y:S02]  /*ed50*/  PRMT R11, R9, 0x5410, R16 ;  /* 0x00005410090b7816 */ /* 0x000fe40000000010 */
[----:B------:R-:W3:Y:S01]  /*ed60*/  LDSM.16.MT88.4 R16, [R207+0x18800] ;  /* 0x01880000cf10783b */ /* 0x000ee20000004200 */
[----:B------:R4:W5:Y:S01]  /*ed70*/  MUFU.EX2 R68, R8 ;  /* 0x0000000800447308 */ /* 0x0009620000000800 */
[----:B-1----:R-:W-:-:S07]  /*ed80*/  FFMA.FTZ R10, R32, c[0x0][0x23c], -R12 ;  /* 0x00008f00200a7a23 */ /* 0x002fce000001080c */
[----:B------:R1:W-:Y:S01]  /*ed90*/  MUFU.EX2 R249, R10 ;  /* 0x0000000a00f97308 */ /* 0x0003e20000000800 */
[----:B----4-:R-:W-:-:S04]  /*eda0*/  LOP3.LUT R8, R0, 0xffff, RZ, 0xc0, !PT ;  /* 0x0000ffff00087812 */ /* 0x010fc800078ec0ff */
[----:B------:R-:W-:Y:S02]  /*edb0*/  SHF.R.U32.HI R9, RZ, 0x8, R8 ;  /* 0x00000008ff097819 */ /* 0x000fe40000011608 */
[----:B------:R-:W-:-:S04]  /*edc0*/  LOP3.LUT R8, R0, 0xff, RZ, 0xc0, !PT ;  /* 0x000000ff00087812 */ /* 0x000fc800078ec0ff */
[----:B------:R-:W-:Y:S02]  /*edd0*/  PRMT R36, R8, 0x5410, R9 ;  /* 0x0000541008247816 */ /* 0x000fe40000000009 */
[--C-:B------:R-:W-:Y:S01]  /*ede0*/  SHF.R.U32.HI R8, RZ, 0x10, R0.reuse ;  /* 0x00000010ff087819 */ /* 0x100fe20000011600 */
[----:B-1----:R-:W-:Y:S01]  /*edf0*/  HSET2.LE.AND R10, R15, R62, PT ;  /* 0x0000003e0f0a7233 */ /* 0x002fe20003803000 */
[----:B------:R-:W-:Y:S01]  /*ee00*/  SHF.R.U32.HI R9, RZ, 0x18, R0 ;  /* 0x00000018ff097819 */ /* 0x000fe20000011600 */
[----:B------:R-:W-:Y:S01]  /*ee10*/  IMAD.MOV.U32 R15, RZ, RZ, R50 ;  /* 0x000000ffff0f7224 */ /* 0x000fe200078e0032 */
[----:B------:R-:W-:Y:S01]  /*ee20*/  LOP3.LUT R0, R8, 0xff, RZ, 0xc0, !PT ;  /* 0x000000ff08007812 */ /* 0x000fe200078ec0ff */
[--C-:B------:R-:W-:Y:S01]  /*ee30*/  FFMA.FTZ R8, R33, c[0x0][0x23c], -R12.reuse ;  /* 0x00008f0021087a23 */ /* 0x100fe2000001080c */
[----:B------:R-:W-:Y:S02]  /*ee40*/  MOV R50, R38 ;  /* 0x0000002600327202 */ /* 0x000fe40000000f00 */
[----:B------:R-:W-:Y:S01]  /*ee50*/  PRMT R9, R0, 0x5410, R9 ;  /* 0x0000541000097816 */ /* 0x000fe20000000009 */
[----:B------:R1:W-:Y:S01]  /*ee60*/  MUFU.EX2 R248, R8 ;  /* 0x0000000800f87308 */ /* 0x0003e20000000800 */
[----:B------:R-:W-:Y:S01]  /*ee70*/  FFMA.FTZ R0, R35, c[0x0][0x23c], -R12 ;  /* 0x00008f0023007a23 */ /* 0x000fe2000001080c */
[----:B------:R-:W-:Y:S01]  /*ee80*/  MOV R38, R23 ;  /* 0x0000001700267202 */ /* 0x000fe20000000f00 */
[----:B------:R-:W-:Y:S01]  /*ee90*/  IMAD.MOV.U32 R118, RZ, RZ, R50 ;  /* 0x000000ffff767224 */ /* 0x000fe200078e0032 */
[----:B------:R-:W4:Y:S04]  /*eea0*/  LDSM.16.MT88.4 R20, [R208+0x18800] ;  /* 0x01880000d014783b */ /* 0x000f280000004200 */
[----:B------:R5:W-:Y:S01]  /*eeb0*/  MUFU.EX2 R247, R0 ;  /* 0x0000000000f77308 */ /* 0x000be20000000800 */
[----:B-1----:R-:W-:-:S02]  /*eec0*/  FFMA.FTZ R8, R34, c[0x0][0x23c], -R12 ;  /* 0x00008f0022087a23 */ /* 0x002fc4000001080c */
[----:B------:R-:W-:Y:S05]  /*eed0*/  LDSM.16.MT88.4 R32, [R205+0x1a800] ;  /* 0x01a80000cd20783b */ /* 0x000fea0000004200 */
[----:B------:R-:W1:Y:S01]  /*eee0*/  MUFU.EX2 R241, R8 ;  /* 0x0000000800f17308 */ /* 0x000e620000000800 */
[----:B-----5:R-:W-:-:S04]  /*eef0*/  F2FP.BF16.PACK_AB R0, R251, R68 ;  /* 0x00000044fb00723e */ /* 0x020fc800000010ff */
[----:B------:R-:W-:Y:S01]  /*ef00*/  LOP3.LUT R10, R10, R0, RZ, 0xc0, !PT ;  /* 0x000000000a0a7212 */ /* 0x000fe200078ec0ff */
[----:B------:R-:W-:Y:S01]  /*ef10*/  HSET2.LE.AND R0, R11, R62, PT ;  /* 0x0000003e0b007233 */ /* 0x000fe20003803000 */
[----:B-1----:R-:W-:-:S04]  /*ef20*/  F2FP.BF16.PACK_AB R4, R241, R247 ;  /* 0x000000f7f104723e */ /* 0x002fc800000010ff */
[----:B------:R-:W-:Y:S01]  /*ef30*/  LOP3.LUT R11, R0, R4, RZ, 0xc0, !PT ;  /* 0x00000004000b7212 */ /* 0x000fe200078ec0ff */
[----:B------:R-:W-:Y:S01]  /*ef40*/  HSET2.LE.AND R0, R36, R62, PT ;  /* 0x0000003e24007233 */ /* 0x000fe20003803000 */
[----:B------:R-:W-:Y:S01]  /*ef50*/  F2FP.BF16.PACK_AB R4, R252, R48 ;  /* 0x00000030fc04723e */ /* 0x000fe200000010ff */
[----:B------:R-:W-:-:S03]  /*ef60*/  IMAD.MOV.U32 R36, RZ, RZ, R49 ;  /* 0x000000ffff247224 */ /* 0x000fc600078e0031 */
[----:B------:R-:W-:Y:S01]  /*ef70*/  LOP3.LUT R8, R0, R4, RZ, 0xc0, !PT ;  /* 0x0000000400087212 */ /* 0x000fe200078ec0ff */
[----:B------:R-:W-:Y:S01]  /*ef80*/  HSET2.LE.AND R0, R9, R62, PT ;  /* 0x0000003e09007233 */ /* 0x000fe20003803000 */
[----:B------:R-:W-:-:S04]  /*ef90*/  F2FP.BF16.PACK_AB R4, R248, R249 ;  /* 0x000000f9f804723e */ /* 0x000fc800000010ff */
[----:B------:R-:W-:Y:S01]  /*efa0*/  LOP3.LUT R9, R0, R4, RZ, 0xc0, !PT ;  /* 0x0000000400097212 */ /* 0x000fe200078ec0ff */
[----:B------:R-:W-:Y:S01]  /*efb0*/  IMAD.MOV.U32 R0, RZ, RZ, R48 ;  /* 0x000000ffff007224 */ /* 0x000fe200078e0030 */
[----:B------:R-:W1:Y:S05]  /*efc0*/  LDSM.16.MT88.4 R4, [R205+0x1c800] ;  /* 0x01c80000cd04783b */ /* 0x000e6a0000004200 */
[C---:B--2---:R-:W-:Y:S07]  /*efd0*/  HMMA.16816.F32.BF16 R48, R8.reuse, R30, R200 ;  /* 0x0000001e0830723c */ /* 0x044fee00000418c8 */
[----:B------:R-:W-:Y:S01]  /*efe0*/  MOV R203, R60 ;  /* 0x0000003c00cb7202 */ /* 0x000fe20000000f00 */
[----:B------:R-:W-:Y:S01]  /*eff0*/  IMAD.MOV.U32 R201, RZ, RZ, R61 ;  /* 0x000000ffffc97224 */ /* 0x000fe200078e003d */
[----:B------:R-:W-:Y:S01]  /*f000*/  MOV R200, R63 ;  /* 0x0000003f00c87202 */ /* 0x000fe20000000f00 */
[----:B------:R-:W-:Y:S01]  /*f010*/  IMAD.MOV.U32 R202, RZ, RZ, R62 ;  /* 0x000000ffffca7224 */ /* 0x000fe200078e003e */
[C---:B---3--:R-:W-:Y:S08]  /*f020*/  HMMA.16816.F32.BF16 R160, R8.reuse, R16, R160 ;  /* 0x0000001008a0723c */ /* 0x048ff000000418a0 */
[C---:B----4-:R-:W-:Y:S07]  /*f030*/  HMMA.16816.F32.BF16 R60, R8.reuse, R22, R188 ;  /* 0x00000016083c723c */ /* 0x050fee00000418bc */
[----:B------:R-:W-:Y:S01]  /*f040*/  IMAD.MOV.U32 R188, RZ, RZ, R64 ;  /* 0x000000ffffbc7224 */ /* 0x000fe200078e0040 */
[----:B------:R-:W-:Y:S01]  /*f050*/  MOV R190, R66 ;  /* 0x0000004200be7202 */ /* 0x000fe20000000f00 */
[----:B------:R-:W-:Y:S01]  /*f060*/  IMAD.MOV.U32 R189, RZ, RZ, R65 ;  /* 0x000000ffffbd7224 */ /* 0x000fe200078e0041 */
[----:B------:R-:W-:Y:S01]  /*f070*/  HMMA.16816.F32.BF16 R144, R8, R24, R144 ;  /* 0x000000180890723c */ /* 0x000fe20000041890 */
[----:B------:R-:W-:-:S07]  /*f080*/  IMAD.MOV.U32 R191, RZ, RZ, R67 ;  /* 0x000000ffffbf7224 */ /* 0x000fce00078e0043 */
[C---:B------:R-:W-:Y:S01]  /*f090*/  HMMA.16816.F32.BF16 R64, R8.reuse, R18, R168 ;  /* 0x000000120840723c */ /* 0x040fe200000418a8 */
[----:B------:R-:W2:Y:S07]  /*f0a0*/  LDSM.16.MT88.4 R16, [R207+0x1a800] ;  /* 0x01a80000cf10783b */ /* 0x000eae0000004200 */
[C---:B------:R-:W-:Y:S01]  /*f0b0*/  HMMA.16816.F32.BF16 R52, R8.reuse, R26, R196 ;  /* 0x0000001a0834723c */ /* 0x040fe200000418c4 */
[----:B------:R-:W3:Y:S06]  /*f0c0*/  LDSM.16.MT88.4 R24, [R206+0x1a800] ;  /* 0x01a80000ce18783b */ /* 0x000eec0000004200 */
[----:B------:R-:W-:Y:S01]  /*f0d0*/  IMAD.MOV.U32 R199, RZ, RZ, R68 ;  /* 0x000000ffffc77224 */ /* 0x000fe200078e0044 */
[----:B------:R-:W-:Y:S01]  /*f0e0*/  HMMA.16816.F32.BF16 R136, R8, R28, R136 ;  /* 0x0000001c0888723c */ /* 0x000fe20000041888 */
[----:B------:R-:W4:Y:S01]  /*f0f0*/  LDSM.16.MT88.4 R28, [R206+0x1c800] ;  /* 0x01c80000ce1c783b */ /* 0x000f220000004200 */
[----:B------:R-:W-:Y:S01]  /*f100*/  MOV R198, R69 ;  /* 0x0000004500c67202 */ /* 0x000fe20000000f00 */
[----:B------:R-:W-:-:S02]  /*f110*/  IMAD.MOV.U32 R197, RZ, RZ, R70 ;  /* 0x000000ffffc57224 */ /* 0x000fc400078e0046 */
[----:B------:R-:W-:-:S03]  /*f120*/  IMAD.MOV.U32 R196, RZ, RZ, R71 ;  /* 0x000000ffffc47224 */ /* 0x000fc600078e0047 */
[C---:B------:R-:W-:Y:S01]  /*f130*/  HMMA.16816.F32.BF16 R152, R8.reuse, R20, R152 ;  /* 0x000000140898723c */ /* 0x040fe20000041898 */
[----:B------:R-:W5:Y:S07]  /*f140*/  LDSM.16.MT88.4 R20, [R208+0x1a800] ;  /* 0x01a80000d014783b */ /* 0x000f6e0000004200 */
[C---:B-1----:R-:W-:Y:S08]  /*f150*/  HMMA.16816.F32.BF16 R168, R8.reuse, R4, R148 ;  /* 0x0000000408a8723c */ /* 0x042ff00000041894 */
[C---:B------:R-:W-:Y:S07]  /*f160*/  HMMA.16816.F32.BF16 R68, R8.reuse, R32, R156 ;  /* 0x000000200844723c */ /* 0x040fee000004189c */
[----:B------:R-:W-:Y:S01]  /*f170*/  IMAD.MOV.U32 R32, RZ, RZ, R118 ;  /* 0x000000ffff207224 */ /* 0x000fe200078e0076 */
[----:B--2---:R-:W-:Y:S01]  /*f180*/  HMMA.16816.F32.BF16 R176, R8, R16, R176 ;  /* 0x0000001008b0723c */ /* 0x004fe200000418b0 */
[----:B------:R-:W-:-:S07]  /*f190*/  MOV R33, R119 ;  /* 0x0000007700217202 */ /* 0x000fce0000000f00 */
[C---:B------:R-:W-:Y:S01]  /*f1a0*/  HMMA.16816.F32.BF16 R172, R8.reuse, R18, R172 ;  /* 0x0000001208ac723c */ /* 0x040fe200000418ac */
[----:B------:R-:W1:Y:S07]  /*f1b0*/  LDSM.16.MT88.4 R16, [R208+0x1c800] ;  /* 0x01c80000d010783b */ /* 0x000e6e0000004200 */
[C---:B---3--:R-:W-:Y:S07]  /*f1c0*/  HMMA.16816.F32.BF16 R128, R8.reuse, R26, R164 ;  /* 0x0000001a0880723c */ /* 0x048fee00000418a4 */
[----:B------:R-:W-:Y:S01]  /*f1d0*/  IMAD.MOV.U32 R26, RZ, RZ, R189 ;  /* 0x000000ffff1a7224 */ /* 0x000fe200078e00bd */
[----:B------:R-:W-:Y:S01]  /*f1e0*/  HMMA.16816.F32.BF16 R164, R8, R6, R72 ;  /* 0x0000000608a4723c */ /* 0x000fe20000041848 */
[----:B------:R-:W2:Y:S01]  /*f1f0*/  LDSM.16.MT88.4 R4, [R207+0x1c800] ;  /* 0x01c80000cf04783b */ /* 0x000ea20000004200 */
[----:B------:R-:W-:-:S06]  /*f200*/  IMAD.MOV.U32 R27, RZ, RZ, R190 ;  /* 0x000000ffff1b7224 */ /* 0x000fcc00078e00be */
[C---:B----4-:R-:W-:Y:S07]  /*f210*/  HMMA.16816.F32.BF16 R156, R8.reuse, R28, R76 ;  /* 0x0000001c089c723c */ /* 0x050fee000004184c */
[----:B------:R-:W-:Y:S01]  /*f220*/  IMAD.MOV.U32 R28, RZ, RZ, R32 ;  /* 0x000000ffff1c7224 */ /* 0x000fe200078e0020 */
[----:B------:R-:W-:Y:S01]  /*f230*/  HMMA.16816.F32.BF16 R116, R8, R34, R184 ;  /* 0x000000220874723c */ /* 0x000fe200000418b8 */
[----:B------:R-:W-:Y:S01]  /*f240*/  IMAD.MOV.U32 R32, RZ, RZ, R199 ;  /* 0x000000ffff207224 */ /* 0x000fe200078e00c7 */
[----:B------:R-:W-:Y:S01]  /*f250*/  MOV R79, R188 ;  /* 0x000000bc004f7202 */ /* 0x000fe20000000f00 */
[----:B------:R-:W-:-:S02]  /*f260*/  IMAD.MOV.U32 R29, RZ, RZ, R33 ;  /* 0x000000ffff1d7224 */ /* 0x000fc400078e0021 */
[----:B------:R-:W-:Y:S01]  /*f270*/  IMAD.MOV.U32 R33, RZ, RZ, R0 ;  /* 0x000000ffff217224 */ /* 0x000fe200078e0000 */
[----:B------:R-:W-:Y:S01]  /*f280*/  MOV R0, UR4 ;  /* 0x0000000400007c02 */ /* 0x000fe20008000f00 */
[----:B------:R-:W-:Y:S01]  /*f290*/  IMAD.MOV.U32 R34, RZ, RZ, R197 ;  /* 0x000000ffff227224 */ /* 0x000fe200078e00c5 */
[C---:B------:R-:W-:Y:S01]  /*f2a0*/  HMMA.16816.F32.BF16 R120, R8.reuse, R24, R180 ;  /* 0x000000180878723c */ /* 0x040fe200000418b4 */
[----:B------:R-:W-:Y:S01]  /*f2b0*/  MOV R35, R198 ;  /* 0x000000c600237202 */ /* 0x000fe20000000f00 */
[----:B------:R-:W-:Y:S01]  /*f2c0*/  IMAD.MOV.U32 R78, RZ, RZ, R27 ;  /* 0x000000ffff4e7224 */ /* 0x000fe200078e001b */
[----:B------:R-:W-:Y:S01]  /*f2d0*/  LOP3.LUT R0, R79, UR27, R0, 0x96, !PT ;  /* 0x0000001b4f007c12 */ /* 0x000fe2000f8e9600 */
[----:B------:R-:W-:Y:S01]  /*f2e0*/  IMAD.MOV.U32 R79, RZ, RZ, R26 ;  /* 0x000000ffff4f7224 */ /* 0x000fe200078e001a */
[----:B------:R-:W-:Y:S01]  /*f2f0*/  MOV R27, R35 ;  /* 0x00000023001b7202 */ /* 0x000fe20000000f00 */
[----:B------:R-:W-:Y:S01]  /*f300*/  IMAD.MOV.U32 R26, RZ, RZ, R34 ;  /* 0x000000ffff1a7224 */ /* 0x000fe200078e0022 */
[----:B------:R-:W-:Y:S01]  /*f310*/  MOV R24, R191 ;  /* 0x000000bf00187202 */ /* 0x000fe20000000f00 */
[----:B-----5:R-:W-:Y:S01]  /*f320*/  HMMA.16816.F32.BF16 R140, R8, R20, R140 ;  /* 0x00000014088c723c */ /* 0x020fe2000004188c */
[----:B------:R-:W-:-:S02]  /*f330*/  IMAD.MOV.U32 R25, RZ, RZ, R196 ;  /* 0x000000ffff197224 */ /* 0x000fc400078e00c4 */
[----:B------:R-:W-:Y:S01]  /*f340*/  MOV R77, R24 ;  /* 0x00000018004d7202 */ /* 0x000fe20000000f00 */
[----:B------:R-:W-:Y:S01]  /*f350*/  IMAD.MOV.U32 R34, RZ, RZ, R32 ;  /* 0x000000ffff227224 */ /* 0x000fe200078e0020 */
[----:B------:R-:W-:Y:S01]  /*f360*/  MOV R32, R36 ;  /* 0x0000002400207202 */ /* 0x000fe20000000f00 */
[----:B------:R-:W-:Y:S02]  /*f370*/  IMAD.MOV.U32 R76, RZ, RZ, R25 ;  /* 0x000000ffff4c7224 */ /* 0x000fe400078e0019 */
[----:B------:R-:W-:Y:S01]  /*f380*/  HMMA.16816.F32.BF16 R192, R8, R22, R192 ;  /* 0x0000001608c0723c */ /* 0x000fe200000418c0 */
[----:B------:R-:W3:Y:S01]  /*f390*/  LDSM.16.MT88.4 R20, [R205+0x1e800] ;  /* 0x01e80000cd14783b */ /* 0x000ee20000004200 */
[----:B------:R-:W-:Y:S02]  /*f3a0*/  IMAD.MOV.U32 R35, RZ, RZ, R33 ;  /* 0x000000ffff237224 */ /* 0x000fe400078e0021 */
[----:B------:R-:W-:Y:S01]  /*f3b0*/  IMAD.MOV.U32 R33, RZ, RZ, R15 ;  /* 0x000000ffff217224 */ /* 0x000fe200078e000f */
[----:B------:R-:W-:Y:S01]  /*f3c0*/  MOV R15, R242 ;  /* 0x000000f2000f7202 */ /* 0x000fe20000000f00 */
[----:B------:R-:W-:-:S02]  /*f3d0*/  IMAD.MOV.U32 R36, RZ, RZ, R243 ;  /* 0x000000ffff247224 */ /* 0x000fc400078e00f3 */
[C---:B-1----:R-:W-:Y:S07]  /*f3e0*/  HMMA.16816.F32.BF16 R196, R8.reuse, R16, R84 ;  /* 0x0000001008c4723c */ /* 0x042fee0000041854 */
[----:B------:R-:W-:Y:S01]  /*f3f0*/  IMAD.MOV.U32 R85, RZ, RZ, R38 ;  /* 0x000000ffff557224 */ /* 0x000fe200078e0026 */
[----:B------:R-:W-:Y:S01]  /*f400*/  HMMA.16816.F32.BF16 R184, R8, R18, R88 ;  /* 0x0000001208b8723c */ /* 0x000fe20000041858 */
[----:B------:R-:W1:Y:S01]  /*f410*/  LDSM.16.MT88.4 R16, [R206+0x1e800] ;  /* 0x01e80000ce10783b */ /* 0x000e620000004200 */
[----:B------:R-:W-:Y:S01]  /*f420*/  IMAD.MOV.U32 R84, RZ, RZ, R39 ;  /* 0x000000ffff547224 */ /* 0x000fe200078e0027 */
[----:B------:R-:W-:Y:S01]  /*f430*/  MOV R87, R37 ;  /* 0x0000002500577202 */ /* 0x000fe20000000f00 */
[----:B------:R-:W-:-:S03]  /*f440*/  IMAD.MOV.U32 R86, RZ, RZ, R35 ;  /* 0x000000ffff567224 */ /* 0x000fc600078e0023 */
[----:B------:R-:W-:Y:S01]  /*f450*/  IMAD.MOV.U32 R90, RZ, RZ, R239 ;  /* 0x000000ffff5a7224 */ /* 0x000fe200078e00ef */
[----:B--2---:R-:W-:Y:S01]  /*f460*/  HMMA.16816.F32.BF16 R148, R8, R6, R96 ;  /* 0x000000060894723c */ /* 0x004fe20000041860 */
[----:B------:R-:W-:Y:S01]  /*f470*/  MOV R91, R135 ;  /* 0x00000087005b7202 */ /* 0x000fe20000000f00 */
[----:B------:R-:W-:Y:S02]  /*f480*/  IMAD.MOV.U32 R88, RZ, RZ, R76 ;  /* 0x000000ffff587224 */ /* 0x000fe400078e004c */
[----:B------:R-:W-:-:S03]  /*f490*/  IMAD.MOV.U32 R89, RZ, RZ, R77 ;  /* 0x000000ffff597224 */ /* 0x000fc600078e004d */
[----:B------:R-:W-:Y:S01]  /*f4a0*/  IMAD.WIDE.U32 R6, R0, -0x326172a9, RZ ;  /* 0xcd9e8d5700067825 */ /* 0x000fe200078e00ff */
[C---:B------:R-:W-:Y:S04]  /*f4b0*/  HMMA.16816.F32.BF16 R180, R8.reuse, R4, R92 ;  /* 0x0000000408b4723c */ /* 0x040fe8000004185c */
[----:B------:R-:W-:Y:S01]  /*f4c0*/  LOP3.LUT R0, R29, UR14, R6, 0x96, !PT ;  /* 0x0000000e1d007c12 */ /* 0x000fe2000f8e9606 */
[----:B------:R-:W-:Y:S02]  /*f4d0*/  IMAD.MOV.U32 R29, RZ, RZ, R26 ;  /* 0x000000ffff1d7224 */ /* 0x000fe400078e001a */
[----:B------:R-:W-:Y:S01]  /*f4e0*/  LOP3.LUT R4, R7, UR16, R240, 0x96, !PT ;  /* 0x0000001007047c12 */ /* 0x000fe2000f8e96f0 */
[----:B------:R-:W-:Y:S01]  /*f4f0*/  HMMA.16816.F32.BF16 R188, R8, R30, R80 ;  /* 0x0000001e08bc723c */ /* 0x000fe20000041850 */
[----:B------:R-:W-:Y:S01]  /*f500*/  IMAD.WIDE.U32 R24, R0, -0x2daee0ad, RZ ;  /* 0xd2511f5300187825 */ /* 0x000fe200078e00ff */
[----:B------:R-:W-:-:S03]  /*f510*/  MOV R95, R29 ;  /* 0x0000001d005f7202 */ /* 0x000fc60000000f00 */
[----:B------:R-:W-:Y:S02]  /*f520*/  IMAD.WIDE.U32 R6, R4, -0x2daee0ad, RZ ;  /* 0xd2511f5304067825 */ /* 0x000fe400078e00ff */
[----:B------:R-:W-:Y:S01]  /*f530*/  MOV R30, R34 ;  /* 0x00000022001e7202 */ /* 0x000fe20000000f00 */
[C---:B---3--:R-:W-:Y:S01]  /*f540*/  HMMA.16816.F32.BF16 R72, R8.reuse, R20, R100 ;  /* 0x000000140848723c */ /* 0x048fe20000041864 */
[----:B------:R-:W-:Y:S01]  /*f550*/  IMAD.MOV.U32 R81, RZ, RZ, R36 ;  /* 0x000000ffff517224 */ /* 0x000fe200078e0024 */
[----:B------:R-:W-:Y:S01]  /*f560*/  LOP3.LUT R4, R7, UR13, R133, 0x96, !PT ;  /* 0x0000000d07047c12 */ /* 0x000fe2000f8e9685 */
[----:B------:R-:W-:Y:S01]  /*f570*/  IMAD.MOV.U32 R80, RZ, RZ, R15 ;  /* 0x000000ffff507224 */ /* 0x000fe200078e000f */
[----:B------:R-:W-:Y:S01]  /*f580*/  LOP3.LUT R0, R25, UR11, R6, 0x96, !PT ;  /* 0x0000000b19007c12 */ /* 0x000fe2000f8e9606 */
[----:B------:R-:W-:Y:S01]  /*f590*/  IMAD.MOV.U32 R31, RZ, RZ, R27 ;  /* 0x000000ffff1f7224 */ /* 0x000fe200078e001b */
[----:B------:R-:W-:Y:S01]  /*f5a0*/  MOV R82, R33 ;  /* 0x0000002100527202 */ /* 0x000fe20000000f00 */
[----:B------:R-:W-:Y:S01]  /*f5b0*/  IMAD.WIDE.U32 R4, R4, -0x326172a9, RZ ;  /* 0xcd9e8d5704047825 */ /* 0x000fe200078e00ff */
[----:B------:R-:W-:Y:S01]  /*f5c0*/  HMMA.16816.F32.BF16 R104, R8, R22, R104 ;  /* 0x000000160868723c */ /* 0x000fe20000041868 */
[----:B------:R-:W2:Y:S02]  /*f5d0*/  LDSM.16.MT88.4 R20, [R208+0x1e800] ;  /* 0x01e80000d014783b */ /* 0x000ea40000004200 */
[----:B------:R-:W-:Y:S01]  /*f5e0*/  IMAD.WIDE.U32 R242, R0, -0x326172a9, RZ ;  /* 0xcd9e8d5700f27825 */ /* 0x000fe200078e00ff */
[----:B------:R-:W-:-:S03]  /*f5f0*/  LOP3.LUT R0, R5, UR12, R28, 0x96, !PT ;  /* 0x0000000c05007c12 */ /* 0x000fc6000f8e961c */
[----:B------:R-:W-:Y:S01]  /*f600*/  IMAD.MOV.U32 R83, RZ, RZ, R32 ;  /* 0x000000ffff537224 */ /* 0x000fe200078e0020 */
[----:B------:R-:W-:Y:S01]  /*f610*/  LOP3.LUT R6, R243, UR10, R4, 0x96, !PT ;  /* 0x0000000af3067c12 */ /* 0x000fe2000f8e9604 */
[C---:B-1----:R-:W-:Y:S01]  /*f620*/  HMMA.16816.F32.BF16 R108, R8.reuse, R16, R108 ;  /* 0x00000010086c723c */ /* 0x042fe2000004186c */
[----:B------:R-:W-:Y:S01]  /*f630*/  IMAD.WIDE.U32 R4, R0, -0x2daee0ad, RZ ;  /* 0xd2511f5300047825 */ /* 0x000fe200078e00ff */
[----:B------:R-:W-:Y:S03]  /*f640*/  LDSM.16.MT88.4 R32, [R205+0x1b000] ;  /* 0x01b00000cd20783b */ /* 0x000fe60000004200 */
[----:B------:R-:W-:Y:S01]  /*f650*/  IMAD.WIDE.U32 R38, R6, -0x2daee0ad, RZ ;  /* 0xd2511f5306267825 */ /* 0x000fe200078e00ff */
[----:B------:R-:W-:Y:S02]  /*f660*/  LOP3.LUT R7, R5, UR9, R24, 0x96, !PT ;  /* 0x0000000905077c12 */ /* 0x000fe4000f8e9618 */
[----:B------:R-:W-:Y:S01]  /*f670*/  HMMA.16816.F32.BF16 R112, R8, R18, R112 ;  /* 0x000000120870723c */ /* 0x000fe20000041870 */
[----:B------:R-:W1:Y:S01]  /*f680*/  LDSM.16.MT88.4 R16, [R207+0x1e800] ;  /* 0x01e80000cf10783b */ /* 0x000e620000004200 */
[----:B------:R-:W-:Y:S01]  /*f690*/  LOP3.LUT R0, R39, UR7, R4, 0x96, !PT ;  /* 0x0000000727007c12 */ /* 0x000fe2000f8e9604 */
[----:B------:R-:W-:-:S02]  /*f6a0*/  FFMA.FTZ R6, R236, c[0x0][0x23c], -R2 ;  /* 0x00008f00ec067a23 */ /* 0x000fc40000010802 */
[----:B------:R-:W-:Y:S01]  /*f6b0*/  IMAD.WIDE.U32 R36, R7, -0x326172a9, RZ ;  /* 0xcd9e8d5707247825 */ /* 0x000fe200078e00ff */
[----:B------:R-:W3:Y:S01]  /*f6c0*/  LDSM.16.MT88.4 R24, [R205+0x19000] ;  /* 0x01900000cd18783b */ /* 0x000ee20000004200 */
[----:B------:R4:W-:Y:S02]  /*f6d0*/  MUFU.EX2 R240, R6 ;  /* 0x0000000600f07308 */ /* 0x0009e40000000800 */
[----:B------:R-:W-:-:S04]  /*f6e0*/  IMAD.WIDE.U32 R4, R0, -0x326172a9, RZ ;  /* 0xcd9e8d5700047825 */ /* 0x000fc800078e00ff */
[----:B------:R-:W-:Y:S01]  /*f6f0*/  FFMA.FTZ R0, R237, c[0x0][0x23c], -R2 ;  /* 0x00008f00ed007a23 */ /* 0x000fe20000010802 */
[C---:B------:R-:W-:Y:S01]  /*f700*/  LOP3.LUT R15, R4.reuse, 0xff, RZ, 0xc0, !PT ;  /* 0x000000ff040f7812 */ /* 0x040fe200078ec0ff */
[----:B------:R-:W-:Y:S01]  /*f710*/  IMAD.MOV.U32 R94, RZ, RZ, R31 ;  /* 0x000000ffff5e7224 */ /* 0x000fe200078e001f */
[----:B------:R-:W-:Y:S01]  /*f720*/  SHF.R.U32.HI R7, RZ, 0x18, R4 ;  /* 0x00000018ff077819 */ /* 0x000fe20000011604 */
[----:B------:R5:W1:Y:S01]  /*f730*/  MUFU.EX2 R239, R0 ;  /* 0x0000000000ef7308 */ /* 0x000a620000000800 */
[----:B----4-:R-:W-:Y:S01]  /*f740*/  LOP3.LUT R6, R4, 0xffff, RZ, 0xc0, !PT ;  /* 0x0000ffff04067812 */ /* 0x010fe200078ec0ff */
[----:B--2---:R-:W-:Y:S03]  /*f750*/  HMMA.16816.F32.BF16 R56, R8, R20, R56 ;  /* 0x000000140838723c */ /* 0x004fe60000041838 */
[----:B------:R-:W-:-:S04]  /*f760*/  SHF.R.U32.HI R6, RZ, 0x8, R6 ;  /* 0x00000008ff067819 */ /* 0x000fc80000011606 */
[----:B------:R-:W-:Y:S01]  /*f770*/  PRMT R28, R15, 0x5410, R6 ;  /* 0x000054100f1c7816 */ /* 0x000fe20000000006 */
[C---:B------:R-:W-:Y:S01]  /*f780*/  HMMA.16816.F32.BF16 R44, R8.reuse, R22, R44 ;  /* 0x00000016082c723c */ /* 0x040fe2000004182c */
[----:B-----5:R-:W-:Y:S01]  /*f790*/  FFMA.FTZ R0, R238, c[0x0][0x23c], -R2 ;  /* 0x00008f00ee007a23 */ /* 0x020fe20000010802 */
[----:B------:R-:W-:Y:S01]  /*f7a0*/  SHF.R.U32.HI R6, RZ, 0x10, R4 ;  /* 0x00000010ff067819 */ /* 0x000fe20000011604 */
[----:B------:R-:W2:Y:S02]  /*f7b0*/  LDSM.16.MT88.4 R20, [R206+0x19000] ;  /* 0x01900000ce14783b */ /* 0x000ea40000004200 */
[----:B------:R4:W-:Y:S01]  /*f7c0*/  MUFU.EX2 R238, R0 ;  /* 0x0000000000ee7308 */ /* 0x0009e20000000800 */
[----:B------:R-:W-:Y:S02]  /*f7d0*/  LOP3.LUT R6, R6, 0xff, RZ, 0xc0, !PT ;  /* 0x000000ff06067812 */ /* 0x000fe400078ec0ff */
[----:B-1----:R-:W-:Y:S02]  /*f7e0*/  HMMA.16816.F32.BF16 R124, R8, R16, R124 ;  /* 0x00000010087c723c */ /* 0x002fe4000004187c */
[----:B------:R-:W-:Y:S01]  /*f7f0*/  PRMT R15, R6, 0x5410, R7 ;  /* 0x00005410060f7816 */ /* 0x000fe20000000007 */
[----:B------:R-:W-:Y:S01]  /*f800*/  FFMA.FTZ R6, R246, c[0x0][0x23c], -R12 ;  /* 0x00008f00f6067a23 */ /* 0x000fe2000001080c */
[----:B------:R-:W-:-:S03]  /*f810*/  MOV R246, R86 ;  /* 0x0000005600f67202 */ /* 0x000fc60000000f00 */
[----:B------:R1:W-:Y:S01]  /*f820*/  MUFU.EX2 R135, R6 ;  /* 0x0000000600877308 */ /* 0x0003e20000000800 */
[----:B------:R-:W-:Y:S01]  /*f830*/  HMMA.16816.F32.BF16 R40, R8, R18, R40 ;  /* 0x000000120828723c */ /* 0x000fe20000041828 */
[----:B------:R-:W5:Y:S01]  /*f840*/  LDSM.16.MT88.4 R16, [R208+0x19000] ;  /* 0x01900000d010783b */ /* 0x000f620000004200 */
[----:B----4-:R-:W-:Y:S01]  /*f850*/  LOP3.LUT R0, R5, UR18, R36, 0x96, !PT ;  /* 0x0000001205007c12 */ /* 0x010fe2000f8e9624 */
[----:B------:R-:W-:Y:S02]  /*f860*/  FFMA.FTZ R5, R250, c[0x0][0x23c], -R2 ;  /* 0x00008f00fa057a23 */ /* 0x000fe40000010802 */
[----:B------:R-:W4:Y:S01]  /*f870*/  LDSM.16.MT88.4 R8, [R207+0x19000] ;  /* 0x01900000cf08783b */ /* 0x000f220000004200 */
[----:B------:R-:W-:Y:S01]  /*f880*/  IMAD.MOV.U32 R250, RZ, RZ, R30 ;  /* 0x000000fffffa7224 */ /* 0x000fe200078e001e */
[----:B------:R-:W-:Y:S01]  /*f890*/  LOP3.LUT R4, R0, 0xffff, RZ, 0xc0, !PT ;  /* 0x0000ffff00047812 */ /* 0x000fe200078ec0ff */
[----:B------:R3:W2:Y:S01]  /*f8a0*/  MUFU.EX2 R237, R5 ;  /* 0x0000000500ed7308 */ /* 0x0006a20000000800 */
[----:B-1----:R-:W-:-:S02]  /*f8b0*/  SHF.R.U32.HI R6, RZ, 0x18, R0 ;  /* 0x00000018ff067819 */ /* 0x002fc40000011600 */
[----:B---3--:R-:W-:Y:S02]  /*f8c0*/  SHF.R.U32.HI R5, RZ, 0x8, R4 ;  /* 0x00000008ff057819 */ /* 0x008fe40000011604 */
[----:B------:R-:W-:-:S04]  /*f8d0*/  LOP3.LUT R4, R0, 0xff, RZ, 0xc0, !PT ;  /* 0x000000ff00047812 */ /* 0x000fc800078ec0ff */
[----:B------:R-:W-:Y:S01]  /*f8e0*/  PRMT R7, R4, 0x5410, R5 ;  /* 0x0000541004077816 */ /* 0x000fe20000000005 */
[----:B------:R-:W-:Y:S01]  /*f8f0*/  FFMA.FTZ R5, R245, c[0x0][0x23c], -R12 ;  /* 0x00008f00f5057a23 */ /* 0x000fe2000001080c */
[----:B------:R-:W-:Y:S01]  /*f900*/  SHF.R.U32.HI R4, RZ, 0x10, R0 ;  /* 0x00000010ff047819 */ /* 0x000fe20000011600 */
[----:B------:R-:W-:Y:S02]  /*f910*/  IMAD.MOV.U32 R245, RZ, RZ, R85 ;  /* 0x000000fffff57224 */ /* 0x000fe400078e0055 */
[----:B------:R1:W3:Y:S01]  /*f920*/  MUFU.EX2 R236, R5 ;  /* 0x0000000500ec7308 */ /* 0x0002e20000000800 */
[----:B------:R-:W-:Y:S01]  /*f930*/  LOP3.LUT R0, R4, 0xff, RZ, 0xc0, !PT ;  /* 0x000000ff04007812 */ /* 0x000fe200078ec0ff */
[----:B------:R-:W-:-:S03]  /*f940*/  FFMA.FTZ R4, R134, c[0x0][0x23c], -R12 ;  /* 0x00008f0086047a23 */ /* 0x000fc6000001080c */
[----:B------:R-:W-:Y:S01]  /*f950*/  PRMT R6, R0, 0x5410, R6 ;  /* 0x0000541000067816 */ /* 0x000fe20000000006 */
[----:B------:R-:W-:Y:S02]  /*f960*/  HSET2.LE.AND R0, R7, R202, PT ;  /* 0x000000ca07007233 */ /* 0x000fe40003803000 */
[----:B------:R2:W-:Y:S01]  /*f970*/  MUFU.EX2 R134, R4 ;  /* 0x0000000400867308 */ /* 0x0005e20000000800 */
[----:B-1----:R-:W-:Y:S02]  /*f980*/  FFMA.FTZ R5, R244, c[0x0][0x23c], -R12 ;  /* 0x00008f00f4057a23 */ /* 0x002fe4000001080c */
[----:B------:R-:W-:-:S05]  /*f990*/  IMAD.MOV.U32 R244, RZ, RZ, R84 ;  /* 0x000000fffff47224 */ /* 0x000fca00078e0054 */
[----:B------:R3:W1:Y:S01]  /*f9a0*/  MUFU.EX2 R133, R5 ;  /* 0x0000000500857308 */ /* 0x0006620000000800 */
[----:B--2---:R-:W-:-:S04]  /*f9b0*/  F2FP.BF16.PACK_AB R4, R239, R240 ;  /* 0x000000f0ef04723e */ /* 0x004fc800000010ff */
[----:B------:R-:W-:Y:S01]  /*f9c0*/  LOP3.LUT R4, R0, R4, RZ, 0xc0, !PT ;  /* 0x0000000400047212 */ /* 0x000fe200078ec0ff */
[--C-:B------:R-:W-:Y:S01]  /*f9d0*/  HSET2.LE.AND R0, R6, R202.reuse, PT ;  /* 0x000000ca06007233 */ /* 0x100fe20003803000 */
[----:B------:R-:W-:Y:S02]  /*f9e0*/  F2FP.BF16.PACK_AB R6, R237, R238 ;  /* 0x000000eeed06723e */ /* 0x000fe400000010ff */
[----:B---3--:R-:W-:Y:S02]  /*f9f0*/  F2FP.BF16.PACK_AB R5, R236, R135 ;  /* 0x00000087ec05723e */ /* 0x008fe400000010ff */
[----:B-1----:R-:W-:Y:S02]  /*fa00*/  F2FP.BF16.PACK_AB R7, R133, R134 ;  /* 0x000000868507723e */ /* 0x002fe400000010ff */
[----:B------:R-:W-:Y:S01]  /*fa10*/  LOP3.LUT R5, R0, R5, RZ, 0xc0, !PT ;  /* 0x0000000500057212 */ /* 0x000fe200078ec0ff */
[--C-:B------:R-:W-:Y:S02]  /*fa20*/  HSET2.LE.AND R0, R28, R202.reuse, PT ;  /* 0x000000ca1c007233 */ /* 0x100fe40003803000 */
[----:B------:R-:W-:Y:S03]  /*fa30*/  LDSM.16.MT88.4 R28, [R206+0x1d000] ;  /* 0x01d00000ce1c783b */ /* 0x000fe60000004200 */
[----:B------:R-:W-:Y:S01]  /*fa40*/  LOP3.LUT R6, R0, R6, RZ, 0xc0, !PT ;  /* 0x0000000600067212 */ /* 0x000fe200078ec0ff */
[----:B------:R-:W-:Y:S01]  /*fa50*/  HSET2.LE.AND R0, R15, R202, PT ;  /* 0x000000ca0f007233 */ /* 0x000fe20003803000 */
[----:B------:R-:W-:Y:S01]  /*fa60*/  IMAD.MOV.U32 R15, RZ, RZ, R90 ;  /* 0x000000ffff0f7224 */ /* 0x000fe200078e005a */
[----:B------:R-:W-:-:S03]  /*fa70*/  MOV R90, R78 ;  /* 0x0000004e005a7202 */ /* 0x000fc60000000f00 */
[----:B------:R-:W-:Y:S02]  /*fa80*/  LOP3.LUT R7, R0, R7, RZ, 0xc0, !PT ;  /* 0x0000000700077212 */ /* 0x000fe400078ec0ff */
[----:B------:R-:W-:Y:S01]  /*fa90*/  MOV R0, R91 ;  /* 0x0000005b00007202 */ /* 0x000fe20000000f00 */
[----:B------:R-:W-:-:S04]  /*faa0*/  IMAD.MOV.U32 R91, RZ, RZ, R79 ;  /* 0x000000ffff5b7224 */ /* 0x000fc800078e004f */
[C---:B------:R-:W-:Y:S08]  /*fab0*/  HMMA.16816.F32.BF16 R136, R4.reuse, R24, R136 ;  /* 0x000000180488723c */ /* 0x040ff00000041888 */
[C---:B------:R-:W-:Y:S01]  /*fac0*/  HMMA.16816.F32.BF16 R48, R4.reuse, R26, R48 ;  /* 0x0000001a0430723c */ /* 0x040fe20000041830 */
[----:B------:R-:W1:Y:S07]  /*fad0*/  LDSM.16.MT88.4 R24, [R206+0x1b000] ;  /* 0x01b00000ce18783b */ /* 0x000e6e0000004200 */
[C---:B------:R-:W-:Y:S08]  /*fae0*/  HMMA.16816.F32.BF16 R144, R4.reuse, R20, R144 ;  /* 0x000000140490723c */ /* 0x040ff00000041890 */
        /* <DEDUP_REMOVED lines=8> */
[C---:B-1----:R-:W-:Y:S07]  /*fb70*/  HMMA.16816.F32.BF16 R76, R4.reuse, R24, R120 ;  /* 0x00000018044c723c */ /* 0x042fee0000041878 */
[----:B------:R-:W-:Y:S01]  /*fb80*/  IMAD.MOV.U32 R25, RZ, RZ, R87 ;  /* 0x000000ffff197224 */ /* 0x000fe200078e0057 */
[----:B------:R-:W-:Y:S01]  /*fb90*/  HMMA.16816.F32.BF16 R68, R4, R32, R68 ;  /* 0x000000200444723c */ /* 0x000fe20000041844 */
[----:B------:R-:W-:Y:S01]  /*fba0*/  MOV R120, R80 ;  /* 0x0000005000787202 */ /* 0x000fe20000000f00 */
[----:B------:R-:W-:Y:S01]  /*fbb0*/  IMAD.MOV.U32 R121, RZ, RZ, R81 ;  /* 0x000000ffff797224 */ /* 0x000fe200078e0051 */
[----:B------:R-:W-:Y:S01]  /*fbc0*/  MOV R123, R83 ;  /* 0x00000053007b7202 */ /* 0x000fe20000000f00 */
[----:B------:R-:W-:-:S04]  /*fbd0*/  IMAD.MOV.U32 R122, RZ, RZ, R82 ;  /* 0x000000ffff7a7224 */ /* 0x000fc800078e0052 */
[C---:B--2---:R-:W-:Y:S07]  /*fbe0*/  HMMA.16816.F32.BF16 R84, R4.reuse, R20, R140 ;  /* 0x000000140454723c */ /* 0x044fee000004188c */
[----:B------:R-:W-:Y:S01]  /*fbf0*/  IMAD.MOV.U32 R142, RZ, RZ, R94 ;  /* 0x000000ffff8e7224 */ /* 0x000fe200078e005e */
[----:B------:R-:W-:Y:S01]  /*fc00*/  HMMA.16816.F32.BF16 R32, R4, R34, R116 ;  /* 0x000000220420723c */ /* 0x000fe20000041874 */
[----:B------:R-:W-:Y:S01]  /*fc10*/  IMAD.MOV.U32 R141, RZ, RZ, R95 ;  /* 0x000000ffff8d7224 */ /* 0x000fe200078e005f */
[----:B------:R-:W-:Y:S01]  /*fc20*/  MOV R140, R91 ;  /* 0x0000005b008c7202 */ /* 0x000fe20000000f00 */
[----:B------:R-:W-:-:S05]  /*fc30*/  IMAD.MOV.U32 R143, RZ, RZ, R203 ;  /* 0x000000ffff8f7224 */ /* 0x000fca00078e00cb */
[C---:B---3--:R-:W-:Y:S08]  /*fc40*/  HMMA.16816.F32.BF16 R92, R4.reuse, R16, R176 ;  /* 0x00000010045c723c */ /* 0x048ff000000418b0 */
[C---:B------:R-:W-:Y:S01]  /*fc50*/  HMMA.16816.F32.BF16 R96, R4.reuse, R18, R172 ;  /* 0x000000120460723c */ /* 0x040fe200000418ac */
[----:B------:R-:W1:Y:S07]  /*fc60*/  LDSM.16.MT88.4 R16, [R208+0x1d000] ;  /* 0x01d00000d010783b */ /* 0x000e6e0000004200 */
[C---:B----4-:R-:W-:Y:S08]  /*fc70*/  HMMA.16816.F32.BF16 R100, R4.reuse, R8, R168 ;  /* 0x000000080464723c */ /* 0x050ff000000418a8 */
[C---:B------:R-:W-:Y:S01]  /*fc80*/  HMMA.16816.F32.BF16 R116, R4.reuse, R10, R164 ;  /* 0x0000000a0474723c */ /* 0x040fe200000418a4 */
[----:B------:R-:W2:Y:S06]  /*fc90*/  LDSM.16.MT88.4 R8, [R207+0x1d000] ;  /* 0x01d00000cf08783b */ /* 0x000eac0000004200 */
[----:B------:R-:W-:Y:S01]  /*fca0*/  IMAD.MOV.U32 R167, RZ, RZ, R25 ;  /* 0x000000ffffa77224 */ /* 0x000fe200078e0019 */
[----:B------:R-:W-:Y:S01]  /*fcb0*/  HMMA.16816.F32.BF16 R80, R4, R26, R128 ;  /* 0x0000001a0450723c */ /* 0x000fe20000041880 */
[----:B------:R-:W3:Y:S01]  /*fcc0*/  LDSM.16.MT88.4 R24, [R206+0x1f000] ;  /* 0x01f00000ce18783b */ /* 0x000ee20000004200 */
[----:B------:R-:W-:Y:S01]  /*fcd0*/  IMAD.MOV.U32 R166, RZ, RZ, R120 ;  /* 0x000000ffffa67224 */ /* 0x000fe200078e0078 */
[----:B------:R-:W-:Y:S01]  /*fce0*/  MOV R165, R121 ;  /* 0x0000007900a57202 */ /* 0x000fe20000000f00 */
[----:B------:R-:W-:-:S03]  /*fcf0*/  IMAD.MOV.U32 R164, RZ, RZ, R123 ;  /* 0x000000ffffa47224 */ /* 0x000fc600078e007b */
[----:B------:R-:W-:Y:S01]  /*fd00*/  MOV R131, R88 ;  /* 0x0000005800837202 */ /* 0x000fe20000000f00 */
[----:B------:R-:W-:Y:S02]  /*fd10*/  IMAD.MOV.U32 R128, RZ, RZ, R89 ;  /* 0x000000ffff807224 */ /* 0x000fe400078e0059 */
[----:B------:R-:W-:Y:S02]  /*fd20*/  IMAD.MOV.U32 R129, RZ, RZ, R90 ;  /* 0x000000ffff817224 */ /* 0x000fe400078e005a */
[----:B------:R-:W-:Y:S01]  /*fd30*/  HMMA.16816.F32.BF16 R88, R4, R22, R192 ;  /* 0x000000160458723c */ /* 0x000fe200000418c0 */
[----:B------:R-:W4:Y:S01]  /*fd40*/  LDSM.16.MT88.4 R20, [R205+0x1f000] ;  /* 0x01f00000cd14783b */ /* 0x000f220000004200 */
[----:B------:R-:W-:-:S06]  /*fd50*/  IMAD.MOV.U32 R130, RZ, RZ, R122 ;  /* 0x000000ffff827224 */ /* 0x000fcc00078e007a */
[C---:B-1----:R-:W-:Y:S08]  /*fd60*/  HMMA.16816.F32.BF16 R168, R4.reuse, R16, R196 ;  /* 0x0000001004a8723c */ /* 0x042ff000000418c4 */
[C---:B------:R-:W-:Y:S07]  /*fd70*/  HMMA.16816.F32.BF16 R120, R4.reuse, R28, R156 ;  /* 0x0000001c0478723c */ /* 0x040fee000004189c */
[----:B------:R-:W-:Y:S01]  /*fd80*/  MOV R157, R0 ;  /* 0x00000000009d7202 */ /* 0x000fe20000000f00 */
[----:B--2---:R-:W-:Y:S01]  /*fd90*/  HMMA.16816.F32.BF16 R196, R4, R8, R180 ;  /* 0x0000000804c4723c */ /* 0x004fe200000418b4 */
[----:B------:R-:W-:-:S02]  /*fda0*/  FFMA.FTZ R0, R201, c[0x0][0x23c], -R2 ;  /* 0x00008f00c9007a23 */ /* 0x000fc40000010802 */
[----:B------:R-:W-:Y:S01]  /*fdb0*/  IMAD.MOV.U32 R158, RZ, RZ, R15 ;  /* 0x000000ffff9e7224 */ /* 0x000fe200078e000f */
[----:B------:R-:W-:Y:S01]  /*fdc0*/  MOV R15, R202 ;  /* 0x000000ca000f7202 */ /* 0x000fe20000000f00 */
[----:B------:R-:W-:-:S03]  /*fdd0*/  IMAD.MOV.U32 R159, RZ, RZ, R200 ;  /* 0x000000ffff9f7224 */ /* 0x000fc600078e00c8 */
[C---:B------:R-:W-:Y:S01]  /*fde0*/  HMMA.16816.F32.BF16 R192, R4.reuse, R10, R148 ;  /* 0x0000000a04c0723c */ /* 0x040fe20000041894 */
[----:B------:R-:W1:Y:S04]  /*fdf0*/  LDSM.16.MT88.4 R8, [R208+0x1f000] ;  /* 0x01f00000d008783b */ /* 0x000e680000004200 */
[----:B------:R-:W-:Y:S03]  /*fe00*/  LDSM.16.MT88.4 R148, [R206+0x19800] ;  /* 0x01980000ce94783b */ /* 0x000fe60000004200 */
[C---:B---3--:R-:W-:Y:S01]  /*fe10*/  HMMA.16816.F32.BF16 R108, R4.reuse, R24, R108 ;  /* 0x00000018046c723c */ /* 0x048fe2000004186c */
[----:B------:R2:W-:Y:S07]  /*fe20*/  MUFU.EX2 R25, R0 ;  /* 0x0000000000197308 */ /* 0x0005ee0000000800 */
[C---:B------:R-:W-:Y:S01]  /*fe30*/  HMMA.16816.F32.BF16 R200, R4.reuse, R26, R112 ;  /* 0x0000001a04c8723c */ /* 0x040fe20000041870 */
[----:B------:R-:W-:Y:S07]  /*fe40*/  LDSM.16.MT88.4 R112, [R206+0x1f800] ;  /* 0x01f80000ce70783b */ /* 0x000fee0000004200 */
[----:B------:R-:W-:Y:S01]  /*fe50*/  HMMA.16816.F32.BF16 R28, R4, R30, R188 ;  /* 0x0000001e041c723c */ /* 0x000fe200000418bc */
[----:B--2---:R-:W-:-:S02]  /*fe60*/  FFMA.FTZ R0, R157, c[0x0][0x23c], -R2 ;  /* 0x00008f009d007a23 */ /* 0x004fc40000010802 */
[----:B------:R-:W-:Y:S01]  /*fe70*/  IMAD.MOV.U32 R157, RZ, RZ, R164 ;  /* 0x000000ffff9d7224 */ /* 0x000fe200078e00a4 */
[----:B------:R-:W-:Y:S01]  /*fe80*/  MOV R164, R165 ;  /* 0x000000a500a47202 */ /* 0x000fe20000000f00 */
[----:B------:R2:W-:Y:S01]  /*fe90*/  MUFU.EX2 R26, R0 ;  /* 0x00000000001a7308 */ /* 0x0005e20000000800 */
[----:B------:R-:W-:Y:S02]  /*fea0*/  IMAD.MOV.U32 R165, RZ, RZ, R166 ;  /* 0x000000ffffa57224 */ /* 0x000fe400078e00a6 */
[----:B----4-:R-:W-:Y:S01]  /*feb0*/  HMMA.16816.F32.BF16 R188, R4, R20, R72 ;  /* 0x0000001404bc723c */ /* 0x010fe20000041848 */
[----:B------:R-:W-:Y:S01]  /*fec0*/  IMAD.MOV.U32 R166, RZ, RZ, R167 ;  /* 0x000000ffffa67224 */ /* 0x000fe200078e00a7 */
[----:B------:R-:W-:Y:S01]  /*fed0*/  MOV R167, R140 ;  /* 0x0000008c00a77202 */ /* 0x000fe20000000f00 */
[----:B------:R-:W-:Y:S01]  /*fee0*/  LDSM.16.MT88.4 R72, [R205+0x1d800] ;  /* 0x01d80000cd48783b */ /* 0x000fe20000004200 */
[----:B------:R-:W-:-:S04]  /*fef0*/  MOV R243, R164 ;  /* 0x000000a400f37202 */ /* 0x000fc80000000f00 */
[----:B------:R-:W-:Y:S01]  /*ff00*/  HMMA.16816.F32.BF16 R172, R4, R22, R104 ;  /* 0x0000001604ac723c */ /* 0x000fe20000041868 */
[----:B------:R-:W3:Y:S01]  /*ff10*/  LDSM.16.MT88.4 R20, [R207+0x1f000] ;  /* 0x01f00000cf14783b */ /* 0x000ee20000004200 */
[----:B--2---:R-:W-:-:S03]  /*ff20*/  FFMA.FTZ R0, R158, c[0x0][0x23c], -R2 ;  /* 0x00008f009e007a23 */ /* 0x004fc60000010802 */
[----:B------:R-:W-:Y:S01]  /*ff30*/  LDSM.16.MT88.4 R104, [R205+0x1f800] ;  /* 0x01f80000cd68783b */ /* 0x000fe20000004200 */
[----:B------:R-:W-:Y:S02]  /*ff40*/  FFMA.FTZ R2, R159, c[0x0][0x23c], -R2 ;  /* 0x00008f009f027a23 */ /* 0x000fe40000010802 */
[----:B------:R-:W-:Y:S01]  /*ff50*/  HMMA.16816.F32.BF16 R176, R4, R18, R184 ;  /* 0x0000001204b0723c */ /* 0x000fe200000418b8 */
[----:B------:R2:W-:Y:S01]  /*ff60*/  MUFU.EX2 R27, R0 ;  /* 0x00000000001b7308 */ /* 0x0005e20000000800 */
[----:B------:R-:W-:Y:S02]  /*ff70*/  IMAD.MOV.U32 R158, RZ, RZ, R141 ;  /* 0x000000ffff9e7224 */ /* 0x000fe400078e008d */
[----:B------:R-:W-:-:S04]  /*ff80*/  IMAD.MOV.U32 R159, RZ, RZ, R15 ;  /* 0x000000ffff9f7224 */ /* 0x000fc800078e000f */
[C---:B-1----:R-:W-:Y:S01]  /*ff90*/  HMMA.16816.F32.BF16 R184, R4.reuse, R8, R56 ;  /* 0x0000000804b8723c */ /* 0x042fe20000041838 */
[----:B------:R1:W4:Y:S01]  /*ffa0*/  MUFU.EX2 R24, R2 ;  /* 0x0000000200187308 */ /* 0x0003220000000800 */
[----:B------:R-:W-:Y:S06]  /*ffb0*/  LDSM.16.MT88.4 R56, [R208+0x1b800] ;  /* 0x01b80000d038783b */ /* 0x000fec0000004200 */
[----:B------:R-:W-:Y:S01]  /*ffc0*/  HMMA.16816.F32.BF16 R180, R4, R10, R44 ;  /* 0x0000000a04b4723c */ /* 0x000fe2000004182c */
[----:B--2---:R-:W-:Y:S01]  /*ffd0*/  LOP3.LUT R0, R37, UR8, R242, 0x96, !PT ;  /* 0x0000000825007c12 */ /* 0x004fe2000f8e96f2 */
[----:B------:R-:W-:-:S04]  /*ffe0*/  IMAD.MOV.U32 R242, RZ, RZ, R165 ;  /* 0x000000fffff27224 */ /* 0x000fc800078e00a5 */
[----:B------:R-:W-:-:S04]  /*fff0*/  IMAD.WIDE.U32 R8, R0, -0x2daee0ad, RZ ;  /* 0xd2511f5300087825 */ /* 0x000fc800078e00ff */
[--C-:B-1----:R-:W-:Y:S01]  /*10000*/  FFMA.FTZ R2, R142, c[0x0][0x23c], -R12.reuse ;  /* 0x00008f008e027a23 */ /* 0x102fe2000001080c */
[C---:B------:R-:W-:Y:S01]  /*10010*/  LOP3.LUT R10, R8.reuse, 0xffff, RZ, 0xc0, !PT ;  /* 0x0000ffff080a7812 */ /* 0x040fe200078ec0ff */
[----:B------:R-:W-:Y:S01]  /*10020*/  FFMA.FTZ R0, R143, c[0x0][0x23c], -R12 ;  /* 0x00008f008f007a23 */ /* 0x000fe2000001080c */
[----:B------:R-:W-:Y:S01]  /*10030*/  LOP3.LUT R11, R8, 0xff, RZ, 0xc0, !PT ;  /* 0x000000ff080b7812 */ /* 0x000fe200078ec0ff */
[----:B------:R-:W1:Y:S01]  /*10040*/  LDSM.16.MT88.4 R140, [R205+0x19800] ;  /* 0x01980000cd8c783b */ /* 0x000e620000004200 */
[----:B------:R2:W-:Y:S01]  /*10050*/  MUFU.EX2 R19, R2 ;  /* 0x0000000200137308 */ /* 0x0005e20000000800 */
[----:B------:R-:W-:Y:S01]  /*10060*/  SHF.R.U32.HI R10, RZ, 0x8, R10 ;  /* 0x00000008ff0a7819 */ /* 0x000fe2000001160a */
[----:B---3--:R-:W-:Y:S01]  /*10070*/  HMMA.16816.F32.BF16 R124, R4, R20, R124 ;  /* 0x00000014047c723c */ /* 0x008fe2000004187c */
[----:B------:R-:W-:Y:S02]  /*10080*/  SHF.R.U32.HI R15, RZ, 0x18, R8 ;  /* 0x00000018ff0f7819 */ /* 0x000fe40000011608 */
[----:B------:R-:W-:Y:S01]  /*10090*/  PRMT R16, R11, 0x5410, R10 ;  /* 0x000054100b107816 */ /* 0x000fe2000000000a */
[----:B------:R-:W-:-:S02]  /*100a0*/  FFMA.FTZ R11, R158, c[0x0][0x23c], -R12 ;  /* 0x00008f009e0b7a23 */ /* 0x000fc4000001080c */
[----:B------:R3:W-:Y:S02]  /*100b0*/  MUFU.EX2 R18, R0 ;  /* 0x0000000000127308 */ /* 0x0007e40000000800 */
[----:B------:R-:W-:Y:S01]  /*100c0*/  HMMA.16816.F32.BF16 R20, R4, R22, R40 ;  /* 0x000000160414723c */ /* 0x000fe20000041828 */
[----:B------:R-:W-:Y:S01]  /*100d0*/  LDSM.16.MT88.4 R40, [R205+0x1b800] ;  /* 0x01b80000cd28783b */ /* 0x000fe20000004200 */
[----:B--2---:R-:W-:-:S05]  /*100e0*/  SHF.R.U32.HI R2, RZ, 0x10, R8 ;  /* 0x00000010ff027819 */ /* 0x004fca0000011608 */
[----:B------:R-:W-:Y:S01]  /*100f0*/  IMAD.MOV.U32 R7, RZ, RZ, R128 ;  /* 0x000000ffff077224 */ /* 0x000fe200078e0080 */
[----:B----4-:R-:W-:Y:S01]  /*10100*/  F2FP.BF16.PACK_AB R4, R24, R27 ;  /* 0x0000001b1804723e */ /* 0x010fe200000010ff */
[----:B------:R-:W-:Y:S01]  /*10110*/  IMAD.MOV.U32 R6, RZ, RZ, R129 ;  /* 0x000000ffff067224 */ /* 0x000fe200078e0081 */
[----:B------:R-:W-:Y:S01]  /*10120*/  LOP3.LUT R8, R2, 0xff, RZ, 0xc0, !PT ;  /* 0x000000ff02087812 */ /* 0x000fe200078ec0ff */
[----:B------:R-:W-:Y:S02]  /*10130*/  FFMA.FTZ R2, R157, c[0x0][0x23c], -R12 ;  /* 0x00008f009d027a23 */ /* 0x000fe4000001080c */
[----:B------:R2:W-:Y:S01]  /*10140*/  MUFU.EX2 R12, R11 ;  /* 0x0000000b000c7308 */ /* 0x0005e20000000800 */
[----:B---3--:R-:W-:Y:S02]  /*10150*/  LOP3.LUT R0, R9, UR17, R38, 0x96, !PT ;  /* 0x0000001109007c12 */ /* 0x008fe4000f8e9626 */
[----:B------:R-:W-:Y:S02]  /*10160*/  PRMT R15, R8, 0x5410, R15 ;  /* 0x00005410080f7816 */ /* 0x000fe4000000000f */
[----:B------:R-:W-:-:S02]  /*10170*/  SHF.R.U32.HI R8, RZ, 0x10, R0 ;  /* 0x00000010ff087819 */ /* 0x000fc40000011600 */
[C---:B------:R-:W-:Y:S01]  /*10180*/  LOP3.LUT R10, R0.reuse, 0xff, RZ, 0xc0, !PT ;  /* 0x000000ff000a7812 */ /* 0x040fe200078ec0ff */
[----:B------:R3:W4:Y:S01]  /*10190*/  MUFU.EX2 R17, R2 ;  /* 0x0000000200117308 */ /* 0x0007220000000800 */
[----:B------:R-:W-:Y:S01]  /*101a0*/  SHF.R.U32.HI R9, RZ, 0x18, R0 ;  /* 0x00000018ff097819 */ /* 0x000fe20000011600 */
[----:B--2---:R-:W-:Y:S01]  /*101b0*/  HSET2.LE.AND R11, R15, R159, PT ;  /* 0x0000009f0f0b7233 */ /* 0x004fe20003803000 */
[----:B------:R-:W-:Y:S02]  /*101c0*/  MOV R15, R167 ;  /* 0x000000a7000f7202 */ /* 0x000fe40000000f00 */
[----:B---3--:R-:W-:Y:S02]  /*101d0*/  LOP3.LUT R2, R0, 0xffff, RZ, 0xc0, !PT ;  /* 0x0000ffff00027812 */ /* 0x008fe400078ec0ff */
[----:B------:R-:W-:Y:S02]  /*101e0*/  LOP3.LUT R0, R8, 0xff, RZ, 0xc0, !PT ;  /* 0x000000ff08007812 */ /* 0x000fe400078ec0ff */
[----:B------:R-:W-:-:S02]  /*101f0*/  SHF.R.U32.HI R2, RZ, 0x8, R2 ;  /* 0x00000008ff027819 */ /* 0x000fc40000011602 */
[----:B------:R-:W-:Y:S02]  /*10200*/  PRMT R0, R0, 0x5410, R9 ;  /* 0x0000541000007816 */ /* 0x000fe40000000009 */
[----:B------:R-:W-:Y:S01]  /*10210*/  PRMT R2, R10, 0x5410, R2 ;  /* 0x000054100a027816 */ /* 0x000fe20000000002 */
[--C-:B------:R-:W-:Y:S01]  /*10220*/  HSET2.LE.AND R10, R16, R159.reuse, PT ;  /* 0x0000009f100a7233 */ /* 0x100fe20003803000 */
[----:B----4-:R-:W-:Y:S01]  /*10230*/  F2FP.BF16.PACK_AB R5, R12, R17 ;  /* 0x000000110c05723e */ /* 0x010fe200000010ff */
[--C-:B------:R-:W-:Y:S01]  /*10240*/  HSET2.LE.AND R9, R0, R159.reuse, PT ;  /* 0x0000009f00097233 */ /* 0x100fe20003803000 */
[----:B------:R-:W-:Y:S01]  /*10250*/  F2FP.BF16.PACK_AB R0, R26, R25 ;  /* 0x000000191a00723e */ /* 0x000fe200000010ff */
[----:B------:R-:W-:Y:S01]  /*10260*/  HSET2.LE.AND R8, R2, R159, PT ;  /* 0x0000009f02087233 */ /* 0x000fe20003803000 */
[----:B------:R-:W-:Y:S01]  /*10270*/  F2FP.BF16.PACK_AB R2, R18, R19 ;  /* 0x000000131202723e */ /* 0x000fe200000010ff */
[----:B------:R-:W-:Y:S01]  /*10280*/  IMAD.MOV.U32 R16, RZ, RZ, R166 ;  /* 0x000000ffff107224 */ /* 0x000fe200078e00a6 */
[----:B------:R-:W2:Y:S02]  /*10290*/  LDSM.16.MT88.4 R156, [R208+0x19800] ;  /* 0x01980000d09c783b */ /* 0x000ea40000004200 */
[----:B------:R-:W-:-:S02]  /*102a0*/  LOP3.LUT R128, R8, R0, RZ, 0xc0, !PT ;  /* 0x0000000008807212 */ /* 0x000fc400078ec0ff */
[----:B------:R-:W-:Y:S01]  /*102b0*/  LOP3.LUT R129, R9, R2, RZ, 0xc0, !PT ;  /* 0x0000000209817212 */ /* 0x000fe200078ec0ff */
[----:B------:R-:W-:Y:S01]  /*102c0*/  IMAD.MOV.U32 R2, RZ, RZ, R131 ;  /* 0x000000ffff027224 */ /* 0x000fe200078e0083 */
[----:B------:R-:W-:Y:S01]  /*102d0*/  MOV R0, R130 ;  /* 0x0000008200007202 */ /* 0x000fe20000000f00 */
[----:B------:R-:W3:Y:S01]  /*102e0*/  LDSM.16.MT88.4 R164, [R207+0x19800] ;  /* 0x01980000cfa4783b */ /* 0x000ee20000004200 */
[----:B------:R-:W-:Y:S02]  /*102f0*/  LOP3.LUT R130, R10, R4, RZ, 0xc0, !PT ;  /* 0x000000040a827212 */ /* 0x000fe400078ec0ff */
[----:B------:R-:W-:Y:S01]  /*10300*/  LOP3.LUT R131, R11, R5, RZ, 0xc0, !PT ;  /* 0x000000050b837212 */ /* 0x000fe200078ec0ff */
[----:B------:R-:W-:Y:S01]  /*10310*/  FFMA.FTZ R0, R0, R14, R2 ;  /* 0x0000000e00007223 */ /* 0x000fe20000010002 */
[----:B------:R-:W-:Y:S01]  /*10320*/  LDSM.16.MT88.4 R8, [R207+0x1f800] ;  /* 0x01f80000cf08783b */ /* 0x000fe20000004200 */
[----:B------:R-:W-:Y:S02]  /*10330*/  FFMA.FTZ R2, R7, R13, R6 ;  /* 0x0000000d07027223 */ /* 0x000fe40000010006 */
[----:B------:R-:W-:-:S02]  /*10340*/  FADD.FTZ R4, R15, R0 ;  /* 0x000000000f047221 */ /* 0x000fc40000010000 */
        /* <DEDUP_REMOVED lines=16> */
[C---:B--2---:R-:W-:Y:S01]  /*10450*/  HMMA.16816.F32.BF16 R152, R128.reuse, R156, R152 ;  /* 0x0000009c8098723c */ /* 0x044fe20000041898 */
        /* <DEDUP_REMOVED lines=8> */
[----:B------:R-:W-:Y:S01]  /*104e0*/  FADD.FTZ R2, R237, R2 ;  /* 0x00000002ed027221 */ /* 0x000fe20000010000 */
[----:B------:R-:W-:Y:S01]  /*104f0*/  HMMA.16816.F32.BF16 R164, R128, R166, R64 ;  /* 0x000000a680a4723c */ /* 0x000fe20000041840 */
[----:B------:R-:W2:Y:S01]  /*10500*/  LDSM.16.MT88.4 R64, [R207+0x1b800] ;  /* 0x01b80000cf40783b */ /* 0x000ea20000004200 */
[----:B------:R-:W-:Y:S02]  /*10510*/  FADD.FTZ R0, R133, R0 ;  /* 0x0000000085007221 */ /* 0x000fe40000010000 */
[----:B------:R-:W-:Y:S02]  /*10520*/  FADD.FTZ R2, R25, R2 ;  /* 0x0000000219027221 */ /* 0x000fe40000010000 */
        /* <DEDUP_REMOVED lines=9> */
[----:B------:R-:W-:-:S04]  /*105c0*/  FADD.FTZ R0, R12, R0 ;  /* 0x000000000c007221 */ /* 0x000fc80000010000 */
[C---:B------:R-:W-:Y:S01]  /*105d0*/  HMMA.16816.F32.BF16 R148, R128.reuse, R150, R52 ;  /* 0x000000968094723c */ /* 0x040fe20000041834 */
[----:B------:R-:W-:Y:S04]  /*105e0*/  STL [R1+0x1c], R0 ;  /* 0x00001c0001007387 */ /* 0x000fe80000100800 */
[----:B------:R-:W-:Y:S03]  /*105f0*/  STL [R1+0x18], R2 ;  /* 0x0000180201007387 */ /* 0x000fe60000100800 */
[C---:B------:R-:W-:Y:S08]  /*10600*/  HMMA.16816.F32.BF16 R156, R128.reuse, R158, R60 ;  /* 0x0000009e809c723c */ /* 0x040ff0000004183c */
[C---:B------:R-:W-:Y:S08]  /*10610*/  HMMA.16816.F32.BF16 R52, R128.reuse, R56, R84 ;  /* 0x000000388034723c */ /* 0x040ff00000041854 */
[C---:B--2---:R-:W-:Y:S08]  /*10620*/  HMMA.16816.F32.BF16 R60, R128.reuse, R64, R92 ;  /* 0x00000040803c723c */ /* 0x044ff0000004185c */
[C---:B------:R-:W-:Y:S01]  /*10630*/  HMMA.16816.F32.BF16 R56, R128.reuse, R58, R88 ;  /* 0x0000003a8038723c */ /* 0x040fe20000041858 */
[----:B------:R-:W2:Y:S07]  /*10640*/  LDSM.16.MT88.4 R88, [R208+0x1d800] ;  /* 0x01d80000d058783b */ /* 0x000eae0000004200 */
[C---:B------:R-:W-:Y:S01]  /*10650*/  HMMA.16816.F32.BF16 R64, R128.reuse, R66, R96 ;  /* 0x000000428040723c */ /* 0x040fe20000041860 */
[----:B------:R-:W3:Y:S07]  /*10660*/  LDSM.16.MT88.4 R96, [R207+0x1d800] ;  /* 0x01d80000cf60783b */ /* 0x000eee0000004200 */
[C---:B-1----:R-:W-:Y:S01]  /*10670*/  HMMA.16816.F32.BF16 R76, R128.reuse, R80, R120 ;  /* 0x00000050804c723c */ /* 0x042fe20000041878 */
[----:B------:R-:W1:Y:S07]  /*10680*/  LDSM.16.MT88.4 R120, [R208+0x1f800] ;  /* 0x01f80000d078783b */ /* 0x000e6e0000004200 */
[C---:B------:R-:W-:Y:S08]  /*10690*/  HMMA.16816.F32.BF16 R36, R128.reuse, R40, R68 ;  /* 0x000000288024723c */ /* 0x040ff00000041844 */
[C---:B------:R-:W-:Y:S08]  /*106a0*/  HMMA.16816.F32.BF16 R68, R128.reuse, R72, R100 ;  /* 0x000000488044723c */ /* 0x040ff00000041864 */
[C---:B------:R-:W-:Y:S08]  /*106b0*/  HMMA.16816.F32.BF16 R72, R128.reuse, R74, R116 ;  /* 0x0000004a8048723c */ /* 0x040ff00000041874 */
[C---:B--2---:R-:W-:Y:S08]  /*106c0*/  HMMA.16816.F32.BF16 R84, R128.reuse, R88, R168 ;  /* 0x000000588054723c */ /* 0x044ff000000418a8 */
[C---:B---3--:R-:W-:Y:S08]  /*106d0*/  HMMA.16816.F32.BF16 R92, R128.reuse, R96, R196 ;  /* 0x00000060805c723c */ /* 0x048ff000000418c4 */
        /* <DEDUP_REMOVED lines=12> */
.L_x_1689:
[----:B-1--4-:R-:W-:-:S06]  /*107a0*/  UISETP.GT.AND UP0, UPT, UR28, UR19, UPT ;  /* 0x000000131c00728c */ /* 0x012fcc000bf04270 */
[----:B------:R-:W-:-:S13]  /*107b0*/  PLOP3.LUT P0, PT, PT, PT, UP0, 0x80, 0x0 ;  /* 0x000000000000781c */ /* 0x000fda0003f0f008 */
[----:B------:R-:W-:Y:S05]  /*107c0*/  @!P0 BRA `(.L_x_1692) ;  /* 0x0000433000008947 */ /* 0x000fea0003800000 */
[----:B------:R-:W2:Y:S01]  /*107d0*/  LDL.LU R9, [R1+0x68] ;  /* 0x0000680001097983 */ /* 0x000ea20000300800 */
[----:B------:R-:W1:Y:S01]  /*107e0*/  LDC.U8 R0, c[0x0][0x2d8] ;  /* 0x0000b600ff007b82 */ /* 0x000e620000000000 */
[----:B------:R-:W-:Y:S01]  /*107f0*/  MOV R134, R3 ;  /* 0x0000000300867202 */ /* 0x000fe20000000f00 */
[----:B------:R-:W-:Y:S01]  /*10800*/  ULDC.64 UR4, c[0x0][0x1a0] ;  /* 0x0000680000047ab9 */ /* 0x000fe20000000a00 */
[----:B------:R-:W3:Y:S01]  /*10810*/  LDL.LU R2, [R1+0x6c] ;  /* 0x00006c0001027983 */ /* 0x000ee20000300800 */
[----:B------:R-:W-:Y:S01]  /*10820*/  USHF.L.U64.HI UR32, UR4, 0x5, UR5 ;  /* 0x0000000504207899 */ /* 0x000fe20008010205 */
[----:B------:R-:W-:Y:S01]  /*10830*/  MOV R133, R132 ;  /* 0x0000008400857202 */ /* 0x000fe20000000f00 */
[----:B------:R-:W-:Y:S01]  /*10840*/  USHF.L.U32 UR33, UR4, 0x5, URZ ;  /* 0x0000000504217899 */ /* 0x000fe2000800063f */
[----:B------:R-:W4:Y:S01]  /*10850*/  LDL.LU.64 R6, [R1+0x60] ;  /* 0x0000600001067983 */ /* 0x000f220000300a00 */
[----:B------:R-:W-:Y:S02]  /*10860*/  USHF.L.U64.HI UR29, UR4, 0x6, UR5 ;  /* 0x00000006041d7899 */ /* 0x000fe40008010205 */
[----:B------:R-:W-:Y:S01]  /*10870*/  USHF.L.U64.HI UR32, UR33, 0x1, UR32 ;  /* 0x0000000121207899 */ /* 0x000fe20008010220 */
[----:B------:R-:W4:Y:S01]  /*10880*/  LDL.LU.64 R4, [R1+0x30] ;  /* 0x0000300001047983 */ /* 0x000f220000300a00 */
[----:B------:R-:W-:-:S02]  /*10890*/  USHF.L.U32 UR31, UR4, 0x6, URZ ;  /* 0x00000006041f7899 */ /* 0x000fc4000800063f */
[----:B------:R-:W-:Y:S01]  /*108a0*/  USHF.L.U32 UR33, UR33, 0x1, URZ ;  /* 0x0000000121217899 */ /* 0x000fe2000800063f */
[----:B------:R-:W5:Y:S01]  /*108b0*/  LDL.LU R8, [R1+0x50] ;  /* 0x0000500001087983 */ /* 0x000f620000300800 */
[----:B-1----:R-:W-:Y:S02]  /*108c0*/  PRMT R0, R0, 0x7054, R0 ;  /* 0x0000705400007816 */ /* 0x002fe40000000000 */
[----:B--2---:R-:W-:Y:S01]  /*108d0*/  MOV R10, R9 ;  /* 0x00000009000a7202 */ /* 0x004fe20000000f00 */
[----:B-----5:R-:W-:Y:S01]  /*108e0*/  IMAD.WIDE.U32 R8, R8, -0x326172a9, RZ ;  /* 0xcd9e8d5708087825 */ /* 0x020fe200078e00ff */
[----:B----4-:R-:W-:-:S04]  /*108f0*/  MOV R4, R6 ;  /* 0x0000000600047202 */ /* 0x010fc80000000f00 */
[----:B------:R-:W-:Y:S01]  /*10900*/  LOP3.LUT R0, R9, R10, RZ, 0x3c, !PT ;  /* 0x0000000a09007212 */ /* 0x000fe200078e3cff */
[----:B------:R3:W-:Y:S02]  /*10910*/  STL.64 [R1+0x10], R8 ;  /* 0x0000100801007387 */ /* 0x0007e40000100a00 */
[----:B---3--:R-:W-:-:S04]  /*10920*/  IMAD.WIDE.U32 R8, R2, -0x2daee0ad, RZ ;  /* 0xd2511f5302087825 */ /* 0x008fc800078e00ff */
[----:B------:R-:W-:Y:S01]  /*10930*/  IMAD.WIDE.U32 R2, R0, -0x2daee0ad, RZ ;  /* 0xd2511f5300027825 */ /* 0x000fe200078e00ff */
[----:B------:R1:W-:Y:S04]  /*10940*/  STL.64 [R1+0x8], R8 ;  /* 0x0000080801007387 */ /* 0x0003e80000100a00 */
[----:B------:R1:W-:Y:S04]  /*10950*/  STL.64 [R1+0x30], R4 ;  /* 0x0000300401007387 */ /* 0x0003e80000100a00 */
[----:B------:R1:W-:Y:S01]  /*10960*/  STL.64 [R1], R2 ;  /* 0x0000000201007387 */ /* 0x0003e20000100a00 */
[----:B------:R-:W-:Y:S05]  /*10970*/  BRA `(.L_x_1693) ;  /* 0x000001f000007947 */ /* 0x000fea0003800000 */
.L_x_1695:
        /* <DEDUP_REMOVED lines=31> */
.L_x_1693:
[----:B------:R-:W2:Y:S01]  /*10b70*/  LDL.64 R6, [R1+0x30] ;  /* 0x0000300001067983 */ /* 0x000ea20000100a00 */
[----:B------:R-:W-:Y:S04]  /*10b80*/  DEPBAR.LE SB0, 0x0 ;  /* 0x000080000000791a */ /* 0x000fe80000000000 */
[----:B------:R-:W-:Y:S01]  /*10b90*/  BAR.SYNC.DEFER_BLOCKING 0x0 ;  /* 0x0000000000007b1d */ /* 0x000fe20000010000 */
[----:B------:R-:W-:Y:S01]  /*10ba0*/  UIADD3 UR30, UR28, -0x1, URZ ;  /* 0xffffffff1c1e7890 */ /* 0x000fe2000fffe03f */
[----:B-1----:R-:W-:Y:S03]  /*10bb0*/  IMAD.U32 R4, RZ, RZ, UR31 ;  /* 0x0000001fff047e24 */ /* 0x002fe6000f8e00ff */
[----:B------:R-:W-:Y:S02]  /*10bc0*/  USHF.R.S32.HI UR5, URZ, 0x1f, UR30 ;  /* 0x0000001f3f057899 */ /* 0x000fe4000801141e */
[----:B------:R-:W-:Y:S02]  /*10bd0*/  UIMAD UR4, UR29, UR30, URZ ;  /* 0x0000001e1d0472a4 */ /* 0x000fe4000f8e023f */
[----:B------:R-:W-:Y:S02]  /*10be0*/  UISETP.GT.AND UP0, UPT, UR30, UR19, UPT ;  /* 0x000000131e00728c */ /* 0x000fe4000bf04270 */
[----:B------:R-:W-:Y:S01]  /*10bf0*/  UIMAD UR4, UR5, UR31, UR4 ;  /* 0x0000001f050472a4 */ /* 0x000fe2000f8e0204 */
[----:B--2---:R-:W-:Y:S05]  /*10c00*/  IMAD.WIDE.U32 R4, R4, UR30, R6 ;  /* 0x0000001e04047c25 */ /* 0x004fea000f8e0006 */
[----:B------:R-:W-:Y:S02]  /*10c10*/  LEA R2, P1, R4, c[0x0][0x170], 0x1 ;  /* 0x00005c0004027a11 */ /* 0x000fe400078208ff */
        /* <DEDUP_REMOVED lines=18> */
[----:B------:R-:W2:Y:S04]  /*10d40*/  LDSM.16.M88.4 R16, [R204+0x10800] ;  /* 0x01080000cc10783b */ /* 0x000ea80000000200 */
[----:B------:R-:W4:Y:S04]  /*10d50*/  LDSM.16.M88.4 R24, [R204+0x11000] ;  /* 0x01100000cc18783b */ /* 0x000f280000000200 */
[----:B------:R-:W0:Y:S04]  /*10d60*/  LDGDEPBAR ;  /* 0x00000000000079af */ /* 0x000e280000000000 */
[----:B------:R-:W5:Y:S04]  /*10d70*/  LDSM.16.M88.4 R168, [R204+0x11800] ;  /* 0x01180000cca8783b */ /* 0x000f680000000200 */
[----:B------:R-:W-:Y:S04]  /*10d80*/  LDSM.16.M88.4 R172, [R212] ;  /* 0x00000000d4ac783b */ /* 0x000fe80000000200 */
[----:B------:R-:W1:Y:S04]  /*10d90*/  LDSM.16.M88.4 R176, [R215] ;  /* 0x00000000d7b0783b */ /* 0x000e680000000200 */
[----:B------:R-:W1:Y:S04]  /*10da0*/  LDSM.16.M88.4 R180, [R230] ;  /* 0x00000000e6b4783b */ /* 0x000e680000000200 */
[----:B------:R-:W1:Y:S04]  /*10db0*/  LDSM.16.M88.4 R184, [R229] ;  /* 0x00000000e5b8783b */ /* 0x000e680000000200 */
[----:B------:R-:W1:Y:S01]  /*10dc0*/  LDSM.16.M88.4 R188, [R228] ;  /* 0x00000000e4bc783b */ /* 0x000e620000000200 */
[C---:B---3--:R-:W-:Y:S03]  /*10dd0*/  HMMA.16816.F32.BF16 R4, R32.reuse, R8, RZ ;  /* 0x000000082004723c */ /* 0x048fe600000418ff */
[----:B------:R-:W-:Y:S04]  /*10de0*/  LDSM.16.M88.4 R192, [R210+0x10000] ;  /* 0x01000000d2c0783b */ /* 0x000fe80000000200 */
[----:B------:R-:W-:Y:S01]  /*10df0*/  LDSM.16.M88.4 R196, [R210+0x10800] ;  /* 0x01080000d2c4783b */ /* 0x000fe20000000200 */
[C---:B------:R-:W-:Y:S03]  /*10e00*/  HMMA.16816.F32.BF16 R8, R32.reuse, R10, RZ ;  /* 0x0000000a2008723c */ /* 0x040fe600000418ff */
[----:B------:R-:W-:Y:S05]  /*10e10*/  LDSM.16.M88.4 R200, [R210+0x11800] ;  /* 0x01180000d2c8783b */ /* 0x000fea0000000200 */
[C---:B--2---:R-:W-:Y:S08]  /*10e20*/  HMMA.16816.F32.BF16 R12, R32.reuse, R16, RZ ;  /* 0x00000010200c723c */ /* 0x044ff000000418ff */
[C---:B------:R-:W-:Y:S08]  /*10e30*/  HMMA.16816.F32.BF16 R16, R32.reuse, R18, RZ ;  /* 0x000000122010723c */ /* 0x040ff000000418ff */
[C---:B----4-:R-:W-:Y:S08]  /*10e40*/  HMMA.16816.F32.BF16 R20, R32.reuse, R24, RZ ;  /* 0x000000182014723c */ /* 0x050ff000000418ff */
[C---:B------:R-:W-:Y:S08]  /*10e50*/  HMMA.16816.F32.BF16 R24, R32.reuse, R26, RZ ;  /* 0x0000001a2018723c */ /* 0x040ff000000418ff */
[C---:B-----5:R-:W-:Y:S08]  /*10e60*/  HMMA.16816.F32.BF16 R28, R32.reuse, R168, RZ ;  /* 0x000000a8201c723c */ /* 0x060ff000000418ff */
[----:B------:R-:W-:Y:S01]  /*10e70*/  HMMA.16816.F32.BF16 R32, R32, R170, RZ ;  /* 0x000000aa2020723c */ /* 0x000fe200000418ff */
[----:B------:R-:W2:Y:S07]  /*10e80*/  LDSM.16.M88.4 R168, [R214] ;  /* 0x00000000d6a8783b */ /* 0x000eae0000000200 */
[C---:B-1----:R-:W-:Y:S08]  /*10e90*/  HMMA.16816.F32.BF16 R4, R172.reuse, R176, R4 ;  /* 0x000000b0ac04723c */ /* 0x042ff00000041804 */
[C---:B------:R-:W-:Y:S01]  /*10ea0*/  HMMA.16816.F32.BF16 R8, R172.reuse, R178, R8 ;  /* 0x000000b2ac08723c */ /* 0x040fe20000041808 */
[----:B------:R-:W1:Y:S07]  /*10eb0*/  LDSM.16.M88.4 R176, [R210+0x11000] ;  /* 0x01100000d2b0783b */ /* 0x000e6e0000000200 */
        /* <DEDUP_REMOVED lines=10> */
[C---:B--2---:R-:W-:Y:S08]  /*10f60*/  HMMA.16816.F32.BF16 R4, R168.reuse, R192, R4 ;  /* 0x000000c0a804723c */ /* 0x044ff00000041804 */
        /* <DEDUP_REMOVED lines=73> */
[C---:B-----5:R-:W-:Y:S08]  /*11400*/  HMMA.16816.F32.BF16 R28, R168.reuse, R196, R28 ;  /* 0x000000c4a81c723c */ /* 0x060ff0000004181c */
[----:B------:R-:W-:Y:S01]  /*11410*/  HMMA.16816.F32.BF16 R32, R168, R198, R32 ;  /* 0x000000c6a820723c */ /* 0x000fe20000041820 */
[----:B------:R-:W3:Y:S04]  /*11420*/  LDSM.16.M88.4 R168, [R204+0x15800] ;  /* 0x01580000cca8783b */ /* 0x000ee80000000200 */
[----:B------:R-:W5:Y:S03]  /*11430*/  LDSM.16.M88.4 R196, [R222] ;  /* 0x00000000dec4783b */ /* 0x000f660000000200 */
        /* <DEDUP_REMOVED lines=31> */
[----:B------:R-:W5:Y:S07]  /*11630*/  LDSM.16.M88.4 R176, [R209+0x5800] ;  /* 0x00580000d1b0783b */ /* 0x000f6e0000000200 */
        /* <DEDUP_REMOVED lines=16> */
[C---:B-----5:R-:W-:Y:S08]  /*11740*/  HMMA.16816.F32.BF16 R28, R188.reuse, R176, R28 ;  /* 0x000000b0bc1c723c */ /* 0x060ff0000004181c */
        /* <DEDUP_REMOVED lines=28> */
[----:B------:R-:W5:Y:S03]  /*11910*/  LDSM.16.M88.4 R188, [R209+0x7000] ;  /* 0x00700000d1bc783b */ /* 0x000f660000000200 */
        /* <DEDUP_REMOVED lines=15> */
[C---:B-----5:R-:W-:Y:S08]  /*11a10*/  HMMA.16816.F32.BF16 R20, R168.reuse, R188, R20 ;  /* 0x000000bca814723c */ /* 0x060ff00000041814 */
[C---:B------:R-:W-:Y:S08]  /*11a20*/  HMMA.16816.F32.BF16 R24, R168.reuse, R190, R24 ;  /* 0x000000bea818723c */ /* 0x040ff00000041818 */
[C---:B----4-:R-:W-:Y:S08]  /*11a30*/  HMMA.16816.F32.BF16 R28, R168.reuse, R200, R28 ;  /* 0x000000c8a81c723c */ /* 0x050ff0000004181c */
[----:B------:R-:W-:Y:S01]  /*11a40*/  HMMA.16816.F32.BF16 R32, R168, R202, R32 ;  /* 0x000000caa820723c */ /* 0x000fe20000041820 */
[----:B------:R-:W-:-:S07]  /*11a50*/  @P0 BRA `(.L_x_1695) ;  /* 0xffffef2000000947 */ /* 0x000fce000383ffff */
.L_x_1694:
[----:B------:R-:W2:Y:S01]  /*11a60*/  LDL.64 R202, [R1+0x8] ;  /* 0x0000080001ca7983 */ /* 0x000ea20000100a00 */
[----:B------:R-:W-:Y:S01]  /*11a70*/  IMAD.U32 R0, RZ, RZ, UR30 ;  /* 0x0000001eff007e24 */ /* 0x000fe2000f8e00ff */
[----:B------:R-:W-:Y:S01]  /*11a80*/  USHF.L.U32 UR4, UR30, 0x1, URZ ;  /* 0x000000011e047899 */ /* 0x000fe2000800063f */
[----:B------:R-:W3:Y:S01]  /*11a90*/  LDC.U8 R240, c[0x0][0x2d8] ;  /* 0x0000b600fff07b82 */ /* 0x000ee20000000000 */
[----:B------:R-:W-:Y:S02]  /*11aa0*/  UISETP.GT.AND UP0, UPT, UR30, UR19, UPT ;  /* 0x000000131e00728c */ /* 0x000fe4000bf04270 */
[----:B------:R-:W4:Y:S01]  /*11ab0*/  LDL.64 R238, [R1] ;  /* 0x0000000001ee7983 */ /* 0x000f220000100a00 */
[----:B------:R-:W-:Y:S04]  /*11ac0*/  UMOV UR28, UR30 ;  /* 0x0000001e001c7c82 */ /* 0x000fe80008000000 */
[----:B------:R-:W3:Y:S01]  /*11ad0*/  LDC.U8 R201, c[0x0][0x2d8] ;  /* 0x0000b600ffc97b82 */ /* 0x000ee20000000000 */
[----:B------:R-:W5:Y:S06]  /*11ae0*/  LDL.64 R236, [R1+0x10] ;  /* 0x0000100001ec7983 */ /* 0x000f6c0000100a00 */
[----:B-1----:R-:W1:Y:S01]  /*11af0*/  S2R R2, SR_TID.X ;  /* 0x0000000000027919 */ /* 0x002e620000002100 */
[----:B---3--:R-:W-:Y:S01]  /*11b00*/  PRMT R201, R201, 0x7054, R240 ;  /* 0x00007054c9c97816 */ /* 0x008fe200000000f0 */
[----:B-1----:R-:W-:Y:S05]  /*11b10*/  IMAD.SHL.U32 R2, R2, 0x2, RZ ;  /* 0x0000000202027824 */ /* 0x002fea00078e00ff */
        /* <DEDUP_REMOVED lines=40> */
[C---:B------:R-:W-:Y:S02]  /*11da0*/  ISETP.GE.OR P4, PT, R3.reuse, R235, !P4 ;  /* 0x000000eb0300720c */ /* 0x040fe40006786670 */
[-C--:B------:R-:W-:Y:S02]  /*11db0*/  ISETP.GE.OR P0, PT, R3, R234.reuse, !P0 ;  /* 0x000000ea0300720c */ /* 0x080fe40004706670 */
[----:B------:R-:W-:Y:S02]  /*11dc0*/  IADD3 R3, R0, 0x19, RZ ;  /* 0x0000001900037810 */ /* 0x000fe40007ffe0ff */
[-C--:B------:R-:W-:Y:S02]  /*11dd0*/  ISETP.GE.OR P3, PT, R132, R234.reuse, !P3 ;  /* 0x000000ea8400720c */ /* 0x080fe40005f66670 */
[----:B------:R-:W-:Y:S02]  /*11de0*/  ISETP.GE.OR P5, PT, R2, R234, !P5 ;  /* 0x000000ea0200720c */ /* 0x000fe40006fa6670 */
[----:B------:R-:W-:Y:S02]  /*11df0*/  FMNMX.FTZ R5, R8, R5, !PT ;  /* 0x0000000508057209 */ /* 0x000fe40007810000 */
[----:B------:R-:W-:Y:S02]  /*11e00*/  ISETP.GE.OR P6, PT, R2, R235, !P6 ;  /* 0x000000eb0200720c */ /* 0x000fe400077c6670 */
[----:B------:R-:W-:Y:S02]  /*11e10*/  IADD3 R2, R0, 0x20, RZ ;  /* 0x0000002000027810 */ /* 0x000fe40007ffe0ff */
        /* <DEDUP_REMOVED lines=17> */
[C---:B------:R-:W-:Y:S01]  /*11f30*/  ISETP.GE.AND P0, PT, R3.reuse, R233, PT ;  /* 0x000000e90300720c */ /* 0x040fe20003f06270 */
[----:B------:R-:W-:Y:S01]  /*11f40*/  LDSM.16.MT88.4 R12, [R205+0x18000] ;  /* 0x01800000cd0c783b */ /* 0x000fe20000004200 */
[----:B------:R-:W-:Y:S02]  /*11f50*/  FSEL R180, R16, -INF , !P6 ;  /* 0xff80000010b47808 */ /* 0x000fe40007000000 */
        /* <DEDUP_REMOVED lines=31> */
[----:B------:R-:W-:Y:S01]  /*12150*/  FSEL R190, R24, -INF , !P2 ;  /* 0xff80000018be7808 */ /* 0x000fe20005000000 */
[----:B------:R-:W-:Y:S01]  /*12160*/  LDSM.16.MT88.4 R20, [R206+0x18000] ;  /* 0x01800000ce14783b */ /* 0x000fe20000004200 */
[----:B------:R-:W-:Y:S02]  /*12170*/  FMNMX.FTZ R132, R198, R132, !PT ;  /* 0x00000084c6847209 */ /* 0x000fe40007810000 */
[C---:B------:R-:W-:Y:S02]  /*12180*/  ISETP.GE.AND P6, PT, R2.reuse, R233, PT ;  /* 0x000000e90200720c */ /* 0x040fe40003fc6270 */
[----:B------:R-:W-:Y:S02]  /*12190*/  ISETP.GE.AND P2, PT, R2, R232, PT ;  /* 0x000000e80200720c */ /* 0x000fe40003f46270 */
        /* <DEDUP_REMOVED lines=47> */
[----:B------:R-:W3:Y:S01]  /*12490*/  SHFL.BFLY PT, R2, R0, 0x2, 0x1f ;  /* 0x0c401f0000027f89 */ /* 0x000ee200000e0000 */
[----:B-1----:R-:W-:Y:S04]  /*124a0*/  FMNMX.FTZ R132, R132, R3, !PT ;  /* 0x0000000384847209 */ /* 0x002fe80007810000 */
[C---:B------:R-:W-:Y:S01]  /*124b0*/  FSETP.NEU.FTZ.AND P1, PT, R132.reuse, -INF , PT ;  /* 0xff8000008400780b */ /* 0x040fe20003f3d000 */
[----:B------:R-:W-:Y:S01]  /*124c0*/  FMUL.FTZ R172, R132, c[0x0][0x23c] ;  /* 0x00008f0084ac7a20 */ /* 0x000fe20000410000 */
[----:B---3--:R-:W-:Y:S04]  /*124d0*/  FMNMX.FTZ R0, R0, R2, !PT ;  /* 0x0000000200007209 */ /* 0x008fe80007810000 */
        /* <DEDUP_REMOVED lines=14> */
[----:B----4-:R-:W-:Y:S02]  /*125c0*/  LOP3.LUT R0, R239, UR15, R202, 0x96, !PT ;  /* 0x0000000fef007c12 */ /* 0x010fe4000f8e96ca */
[----:B------:R-:W-:Y:S03]  /*125d0*/  FSEL R173, R173, RZ, P0 ;  /* 0x000000ffadad7208 */ /* 0x000fe60000000000 */
[----:B------:R-:W-:Y:S04]  /*125e0*/  IMAD.WIDE.U32 R174, R0, -0x326172a9, RZ ;  /* 0xcd9e8d5700ae7825 */ /* 0x000fe800078e00ff */
[----:B---3--:R-:W-:Y:S04]  /*125f0*/  IMAD.WIDE.U32 R8, R2, -0x326172a9, RZ ;  /* 0xcd9e8d5702087825 */ /* 0x008fe800078e00ff */
[--C-:B------:R-:W-:Y:S01]  /*12600*/  FFMA.FTZ R10, R10, c[0x0][0x23c], -R173.reuse ;  /* 0x00008f000a0a7a23 */ /* 0x100fe200000108ad */
[----:B-----5:R-:W-:Y:S01]  /*12610*/  LOP3.LUT R0, R9, UR16, R236, 0x96, !PT ;  /* 0x0000001009007c12 */ /* 0x020fe2000f8e96ec */
        /* <DEDUP_REMOVED lines=19> */
[----:B------:R-:W-:Y:S01]  /*12750*/  LOP3.LUT R8, R11, UR12, R174, 0x96, !PT ;  /* 0x0000000c0b087c12 */ /* 0x000fe2000f8e96ae */
[----:B------:R-:W-:Y:S02]  /*12760*/  IMAD.MOV.U32 R180, RZ, RZ, R238 ;  /* 0x000000ffffb47224 */ /* 0x000fe400078e00ee */
        /* <DEDUP_REMOVED lines=17> */
[----:B------:R-:W-:Y:S01]  /*12880*/  LOP3.LUT R6, R4, 0xffff, RZ, 0xc0, !PT ;  /* 0x0000ffff04067812 */ /* 0x000fe200078ec0ff */
[----:B------:R-:W-:Y:S01]  /*12890*/  IMAD.MOV.U32 R181, RZ, RZ, R239 ;  /* 0x000000ffffb57224 */ /* 0x000fe200078e00ef */
        /* <DEDUP_REMOVED lines=49> */
[----:B------:R1:W2:Y:S01]  /*12bb0*/  MUFU.EX2 R239, R133 ;  /* 0x0000008500ef7308 */ /* 0x0002a20000000800 */
[C---:B------:R-:W-:Y:S02]  /*12bc0*/  FMUL.FTZ R27, R0.reuse, R159 ;  /* 0x0000009f001b7220 */ /* 0x040fe40000410000 */
[----:B------:R-:W-:Y:S01]  /*12bd0*/  FMUL.FTZ R34, R0, R166 ;  /* 0x000000a600227220 */ /* 0x000fe20000410000 */
[C---:B------:R-:W-:Y:S02]  /*12be0*/  HMMA.16816.F32.BF16 R4, R168.reuse, R12, R4 ;  /* 0x0000000ca804723c */ /* 0x040fe40000041804 */
[----:B------:R-:W3:Y:S03]  /*12bf0*/  LDSM.16.MT88.4 R136, [R207+0x18000] ;  /* 0x01800000cf88783b */ /* 0x000ee60000004200 */
[----:B------:R-:W-:Y:S02]  /*12c00*/  IMAD.MOV.U32 R166, RZ, RZ, R201 ;  /* 0x000000ffffa67224 */ /* 0x000fe400078e00c9 */
[C---:B------:R-:W-:Y:S01]  /*12c10*/  FMUL.FTZ R12, R2.reuse, R144 ;  /* 0x00000090020c7220 */ /* 0x040fe20000410000 */
[C---:B------:R-:W-:Y:S02]  /*12c20*/  HMMA.16816.F32.BF16 R8, R168.reuse, R14, R8 ;  /* 0x0000000ea808723c */ /* 0x040fe40000041808 */
[----:B------:R-:W4:Y:S02]  /*12c30*/  LDSM.16.MT88.4 R140, [R205+0x1a000] ;  /* 0x01a00000cd8c783b */ /* 0x000f240000004200 */
[----:B------:R-:W-:Y:S02]  /*12c40*/  FMUL.FTZ R13, R2, R145 ;  /* 0x00000091020d7220 */ /* 0x000fe40000410000 */
[C---:B------:R-:W-:Y:S02]  /*12c50*/  FMUL.FTZ R35, R0.reuse, R167 ;  /* 0x000000a700237220 */ /* 0x040fe40000410000 */
[C---:B------:R-:W-:Y:S02]  /*12c60*/  FMUL.FTZ R14, R0.reuse, R146 ;  /* 0x00000092000e7220 */ /* 0x040fe40000410000 */
[----:B------:R-:W-:Y:S02]  /*12c70*/  LDSM.16.MT88.4 R156, [R207+0x18800] ;  /* 0x01880000cf9c783b */ /* 0x000fe40000004200 */
[C---:B------:R-:W-:Y:S02]  /*12c80*/  FMUL.FTZ R15, R0.reuse, R147 ;  /* 0x00000093000f7220 */ /* 0x040fe40000410000 */
[----:B------:R-:W-:Y:S02]  /*12c90*/  IMAD.MOV.U32 R167, RZ, RZ, R193 ;  /* 0x000000ffffa77224 */ /* 0x000fe400078e00c1 */
[C---:B------:R-:W-:Y:S02]  /*12ca0*/  FMUL.FTZ R38, R0.reuse, R38 ;  /* 0x0000002600267220 */ /* 0x040fe40000410000 */
[----:B------:R-:W5:Y:S01]  /*12cb0*/  LDSM.16.MT88.4 R144, [R206+0x1a000] ;  /* 0x01a00000ce90783b */ /* 0x000f620000004200 */
[C---:B------:R-:W-:Y:S03]  /*12cc0*/  HMMA.16816.F32.BF16 R12, R168.reuse, R20, R12 ;  /* 0x00000014a80c723c */ /* 0x040fe6000004180c */
[----:B------:R-:W-:Y:S02]  /*12cd0*/  FMUL.FTZ R39, R0, R39 ;  /* 0x0000002700277220 */ /* 0x000fe40000410000 */
[C---:B------:R-:W-:Y:S02]  /*12ce0*/  FMUL.FTZ R41, R2.reuse, R41 ;  /* 0x0000002902297220 */ /* 0x040fe40000410000 */
[C---:B------:R-:W-:Y:S01]  /*12cf0*/  FMUL.FTZ R21, R2.reuse, R153 ;  /* 0x0000009902157220 */ /* 0x040fe20000410000 */
[C---:B------:R-:W-:Y:S04]  /*12d00*/  HMMA.16816.F32.BF16 R16, R168.reuse, R22, R16 ;  /* 0x00000016a810723c */ /* 0x040fe80000041810 */
[----:B------:R-:W-:Y:S02]  /*12d10*/  FMUL.FTZ R20, R2, R152 ;  /* 0x0000009802147220 */ /* 0x000fe40000410000 */
[C---:B------:R-:W-:Y:S02]  /*12d20*/  FMUL.FTZ R42, R0.reuse, R42 ;  /* 0x0000002a002a7220 */ /* 0x040fe40000410000 */
[C---:B------:R-:W-:Y:S04]  /*12d30*/  FMUL.FTZ R23, R0.reuse, R155 ;  /* 0x0000009b00177220 */ /* 0x040fe80000410000 */
[C---:B------:R-:W-:Y:S02]  /*12d40*/  FMUL.FTZ R22, R0.reuse, R154 ;  /* 0x0000009a00167220 */ /* 0x040fe40000410000 */
[----:B------:R-:W-:Y:S02]  /*12d50*/  FMUL.FTZ R43, R0, R43 ;  /* 0x0000002b002b7220 */ /* 0x000fe40000410000 */
[C---:B------:R-:W-:Y:S02]  /*12d60*/  FMUL.FTZ R44, R2.reuse, R44 ;  /* 0x0000002c022c7220 */ /* 0x040fe40000410000 */
[----:B------:R-:W-:Y:S01]  /*12d70*/  FMUL.FTZ R45, R2, R45 ;  /* 0x0000002d022d7220 */ /* 0x000fe20000410000 */
        /* <DEDUP_REMOVED lines=9> */
[----:B------:R-:W-:Y:S02]  /*12e10*/  FMUL.FTZ R49, R2, R49 ;  /* 0x0000003102317220 */ /* 0x000fe40000410000 */
[C---:B------:R-:W-:Y:S02]  /*12e20*/  FMUL.FTZ R50, R0.reuse, R50 ;  /* 0x0000003200327220 */ /* 0x040fe40000410000 */
[----:B------:R-:W-:Y:S01]  /*12e30*/  FMUL.FTZ R51, R0, R51 ;  /* 0x0000003300337220 */ /* 0x000fe20000410000 */
[C---:B---3--:R-:W-:Y:S03]  /*12e40*/  HMMA.16816.F32.BF16 R28, R168.reuse, R136, R28 ;  /* 0x00000088a81c723c */ /* 0x048fe6000004181c */
[C---:B------:R-:W-:Y:S02]  /*12e50*/  FMUL.FTZ R52, R2.reuse, R52 ;  /* 0x0000003402347220 */ /* 0x040fe40000410000 */
[----:B------:R-:W-:Y:S02]  /*12e60*/  FMUL.FTZ R53, R2, R53 ;  /* 0x0000003502357220 */ /* 0x000fe40000410000 */
[C---:B------:R-:W-:Y:S01]  /*12e70*/  FMUL.FTZ R54, R0.reuse, R54 ;  /* 0x0000003600367220 */ /* 0x040fe20000410000 */
[C---:B------:R-:W-:Y:S01]  /*12e80*/  HMMA.16816.F32.BF16 R32, R168.reuse, R138, R32 ;  /* 0x0000008aa820723c */ /* 0x040fe20000041820 */
[----:B------:R-:W3:Y:S03]  /*12e90*/  LDSM.16.MT88.4 R136, [R208+0x1a000] ;  /* 0x01a00000d088783b */ /* 0x000ee60000004200 */
        /* <DEDUP_REMOVED lines=17> */
[C---:B---3--:R-:W-:Y:S03]  /*12fb0*/  HMMA.16816.F32.BF16 R52, R168.reuse, R136, R52 ;  /* 0x00000088a834723c */ /* 0x048fe60000041834 */
[C---:B------:R-:W-:Y:S02]  /*12fc0*/  FMUL.FTZ R66, R0.reuse, R66 ;  /* 0x0000004200427220 */ /* 0x040fe40000410000 */
[----:B------:R-:W-:Y:S02]  /*12fd0*/  FMUL.FTZ R67, R0, R67 ;  /* 0x0000004300437220 */ /* 0x000fe40000410000 */
[--C-:B-1----:R-:W-:Y:S01]  /*12fe0*/  FFMA.FTZ R133, R182, c[0x0][0x23c], -R173.reuse ;  /* 0x00008f00b6857a23 */ /* 0x102fe200000108ad */
[C---:B------:R-:W-:Y:S01]  /*12ff0*/  HMMA.16816.F32.BF16 R56, R168.reuse, R138, R56 ;  /* 0x0000008aa838723c */ /* 0x040fe20000041838 */
[----:B------:R-:W1:Y:S02]  /*13000*/  LDSM.16.MT88.4 R136, [R206+0x1c000] ;  /* 0x01c00000ce88783b */ /* 0x000e640000004200 */
[----:B------:R3:W-:Y:S01]  /*13010*/  MUFU.EX2 R238, R133 ;  /* 0x0000008500ee7308 */ /* 0x0007e20000000800 */
[C---:B------:R-:W-:Y:S02]  /*13020*/  FMUL.FTZ R68, R2.reuse, R68 ;  /* 0x0000004402447220 */ /* 0x040fe40000410000 */
[----:B------:R-:W-:Y:S02]  /*13030*/  FMUL.FTZ R69, R2, R69 ;  /* 0x0000004502457220 */ /* 0x000fe40000410000 */
[C---:B----4-:R-:W-:Y:S04]  /*13040*/  HMMA.16816.F32.BF16 R60, R168.reuse, R140, R60 ;  /* 0x0000008ca83c723c */ /* 0x050fe8000004183c */
[C---:B------:R-:W-:Y:S02]  /*13050*/  FMUL.FTZ R70, R0.reuse, R70 ;  /* 0x0000004600467220 */ /* 0x040fe40000410000 */
[----:B------:R-:W-:Y:S02]  /*13060*/  FMUL.FTZ R71, R0, R71 ;  /* 0x0000004700477220 */ /* 0x000fe40000410000 */
[C---:B------:R-:W-:Y:S01]  /*13070*/  HMMA.16816.F32.BF16 R64, R168.reuse, R142, R64 ;  /* 0x0000008ea840723c */ /* 0x040fe20000041840 */
[----:B------:R-:W4:Y:S03]  /*13080*/  LDSM.16.MT88.4 R140, [R208+0x1c000] ;  /* 0x01c00000d08c783b */ /* 0x000f260000004200 */
[C---:B------:R-:W-:Y:S02]  /*13090*/  FMUL.FTZ R72, R2.reuse, R72 ;  /* 0x0000004802487220 */ /* 0x040fe40000410000 */
[----:B------:R-:W-:Y:S02]  /*130a0*/  FMUL.FTZ R73, R2, R73 ;  /* 0x0000004902497220 */ /* 0x000fe40000410000 */
[C---:B-----5:R-:W-:Y:S04]  /*130b0*/  HMMA.16816.F32.BF16 R68, R168.reuse, R144, R68 ;  /* 0x00000090a844723c */ /* 0x060fe80000041844 */
[C---:B------:R-:W-:Y:S02]  /*130c0*/  FMUL.FTZ R74, R0.reuse, R74 ;  /* 0x0000004a004a7220 */ /* 0x040fe40000410000 */
[----:B------:R-:W-:Y:S02]  /*130d0*/  FMUL.FTZ R75, R0, R75 ;  /* 0x0000004b004b7220 */ /* 0x000fe40000410000 */
[C---:B------:R-:W-:Y:S04]  /*130e0*/  FMUL.FTZ R76, R2.reuse, R76 ;  /* 0x0000004c024c7220 */ /* 0x040fe80000410000 */
[----:B------:R-:W-:Y:S01]  /*130f0*/  FMUL.FTZ R77, R2, R77 ;  /* 0x0000004d024d7220 */ /* 0x000fe20000410000 */
[C---:B------:R-:W-:Y:S01]  /*13100*/  HMMA.16816.F32.BF16 R72, R168.reuse, R146, R72 ;  /* 0x00000092a848723c */ /* 0x040fe20000041848 */
[----:B------:R-:W5:Y:S02]  /*13110*/  LDSM.16.MT88.4 R144, [R207+0x1c000] ;  /* 0x01c00000cf90783b */ /* 0x000f640000004200 */
[C---:B------:R-:W-:Y:S02]  /*13120*/  FMUL.FTZ R78, R0.reuse, R78 ;  /* 0x0000004e004e7220 */ /* 0x040fe40000410000 */
[----:B------:R-:W-:Y:S02]  /*13130*/  FMUL.FTZ R79, R0, R79 ;  /* 0x0000004f004f7220 */ /* 0x000fe40000410000 */
[----:B---3--:R-:W-:Y:S02]  /*13140*/  FFMA.FTZ R133, R183, c[0x0][0x23c], -R173 ;  /* 0x00008f00b7857a23 */ /* 0x008fe400000108ad */
[----:B------:R-:W-:Y:S02]  /*13150*/  IMAD.MOV.U32 R183, RZ, RZ, R237 ;  /* 0x000000ffffb77224 */ /* 0x000fe400078e00ed */
[----:B------:R3:W2:Y:S01]  /*13160*/  MUFU.EX2 R237, R133 ;  /* 0x0000008500ed7308 */ /* 0x0006a20000000800 */
        /* <DEDUP_REMOVED lines=25> */
[C---:B-----5:R-:W-:Y:S03]  /*13300*/  HMMA.16816.F32.BF16 R92, R168.reuse, R144, R92 ;  /* 0x00000090a85c723c */ /* 0x060fe6000004185c */
[C---:B------:R-:W-:Y:S02]  /*13310*/  FMUL.FTZ R96, R2.reuse, R96 ;  /* 0x0000006002607220 */ /* 0x040fe40000410000 */
[----:B------:R-:W-:Y:S02]  /*13320*/  FMUL.FTZ R97, R2, R97 ;  /* 0x0000006102617220 */ /* 0x000fe40000410000 */
[C---:B------:R-:W-:Y:S02]  /*13330*/  FMUL.FTZ R98, R0.reuse, R98 ;  /* 0x0000006200627220 */ /* 0x040fe40000410000 */
[----:B------:R-:W-:Y:S03]  /*13340*/  FMUL.FTZ R99, R0, R99 ;  /* 0x0000006300637220 */ /* 0x000fe60000410000 */
[C---:B------:R-:W-:Y:S02]  /*13350*/  FMUL.FTZ R100, R2.reuse, R100 ;  /* 0x0000006402647220 */ /* 0x040fe40000410000 */
[----:B------:R-:W-:Y:S02]  /*13360*/  FMUL.FTZ R101, R2, R101 ;  /* 0x0000006502657220 */ /* 0x000fe40000410000 */
        /* <DEDUP_REMOVED lines=9> */
[----:B---3--:R-:W-:Y:S02]  /*13400*/  FFMA.FTZ R133, R185, c[0x0][0x23c], -R172 ;  /* 0x00008f00b9857a23 */ /* 0x008fe400000108ac */
[----:B------:R-:W-:Y:S02]  /*13410*/  IMAD.MOV.U32 R165, RZ, RZ, R203 ;  /* 0x000000ffffa57224 */ /* 0x000fe400078e00cb */
[----:B------:R1:W3:Y:S01]  /*13420*/  MUFU.EX2 R203, R133 ;  /* 0x0000008500cb7308 */ /* 0x0002e20000000800 */
[C---:B------:R-:W-:Y:S01]  /*13430*/  HMMA.16816.F32.BF16 R104, R168.reuse, R138, R104 ;  /* 0x0000008aa868723c */ /* 0x040fe20000041868 */
[----:B------:R-:W1:Y:S02]  /*13440*/  LDSM.16.MT88.4 R136, [R207+0x1e000] ;  /* 0x01e00000cf88783b */ /* 0x000e640000004200 */
[C---:B------:R-:W-:Y:S02]  /*13450*/  FMUL.FTZ R108, R2.reuse, R108 ;  /* 0x0000006c026c7220 */ /* 0x040fe40000410000 */
[----:B------:R-:W-:Y:S02]  /*13460*/  FMUL.FTZ R109, R2, R109 ;  /* 0x0000006d026d7220 */ /* 0x000fe40000410000 */
[C---:B------:R-:W-:Y:S02]  /*13470*/  FMUL.FTZ R110, R0.reuse, R110 ;  /* 0x0000006e006e7220 */ /* 0x040fe40000410000 */
[----:B------:R-:W-:Y:S03]  /*13480*/  FMUL.FTZ R111, R0, R111 ;  /* 0x0000006f006f7220 */ /* 0x000fe60000410000 */
[C---:B------:R-:W-:Y:S02]  /*13490*/  FMUL.FTZ R116, R2.reuse, R116 ;  /* 0x0000007402747220 */ /* 0x040fe40000410000 */
[C---:B------:R-:W-:Y:S02]  /*134a0*/  FMUL.FTZ R117, R2.reuse, R117 ;  /* 0x0000007502757220 */ /* 0x040fe40000410000 */
[C---:B----4-:R-:W-:Y:S03]  /*134b0*/  HMMA.16816.F32.BF16 R108, R168.reuse, R140, R108 ;  /* 0x0000008ca86c723c */ /* 0x050fe6000004186c */
[C---:B------:R-:W-:Y:S02]  /*134c0*/  FMUL.FTZ R112, R2.reuse, R112 ;  /* 0x0000007002707220 */ /* 0x040fe40000410000 */
[----:B------:R-:W-:Y:S02]  /*134d0*/  FMUL.FTZ R113, R2, R113 ;  /* 0x0000007102717220 */ /* 0x000fe40000410000 */
[C---:B------:R-:W-:Y:S01]  /*134e0*/  FMUL.FTZ R114, R0.reuse, R114 ;  /* 0x0000007200727220 */ /* 0x040fe20000410000 */
[----:B------:R-:W-:Y:S01]  /*134f0*/  LOP3.LUT R140, R189, UR8, R176, 0x96, !PT ;  /* 0x00000008bd8c7c12 */ /* 0x000fe2000f8e96b0 */
[C---:B------:R-:W-:Y:S03]  /*13500*/  FMUL.FTZ R115, R0.reuse, R115 ;  /* 0x0000007300737220 */ /* 0x040fe60000410000 */
[C---:B------:R-:W-:Y:S02]  /*13510*/  FMUL.FTZ R118, R0.reuse, R118 ;  /* 0x0000007600767220 */ /* 0x040fe40000410000 */
[----:B------:R-:W-:Y:S02]  /*13520*/  FMUL.FTZ R119, R0, R119 ;  /* 0x0000007700777220 */ /* 0x000fe40000410000 */
[C---:B------:R-:W-:Y:S03]  /*13530*/  HMMA.16816.F32.BF16 R112, R168.reuse, R142, R112 ;  /* 0x0000008ea870723c */ /* 0x040fe60000041870 */
[----:B------:R-:W-:Y:S04]  /*13540*/  IMAD.WIDE.U32 R140, R140, -0x2daee0ad, RZ ;  /* 0xd2511f538c8c7825 */ /* 0x000fe800078e00ff */
[----:B------:R-:W-:Y:S01]  /*13550*/  IMAD.MOV.U32 R164, RZ, RZ, R202 ;  /* 0x000000ffffa47224 */ /* 0x000fe200078e00ca */
[C---:B-----5:R-:W-:Y:S01]  /*13560*/  HMMA.16816.F32.BF16 R116, R168.reuse, R144, R116 ;  /* 0x00000090a874723c */ /* 0x060fe20000041874 */
[----:B------:R4:W-:Y:S03]  /*13570*/  MUFU.EX2 R202, R134 ;  /* 0x0000008600ca7308 */ /* 0x0009e60000000800 */
[----:B-1----:R-:W-:Y:S01]  /*13580*/  LOP3.LUT R133, R141, UR17, R178, 0x96, !PT ;  /* 0x000000118d857c12 */ /* 0x002fe2000f8e96b2 */
[----:B------:R-:W-:Y:S01]  /*13590*/  FMUL.FTZ R120, R2, R120 ;  /* 0x0000007802787220 */ /* 0x000fe20000410000 */
[----:B------:R-:W-:Y:S01]  /*135a0*/  LOP3.LUT R143, R140, 0xffff, RZ, 0xc0, !PT ;  /* 0x0000ffff8c8f7812 */ /* 0x000fe200078ec0ff */
[----:B------:R-:W-:Y:S01]  /*135b0*/  FFMA.FTZ R141, R187, c[0x0][0x23c], -R173 ;  /* 0x00008f00bb8d7a23 */ /* 0x000fe200000108ad */
[--C-:B------:R-:W-:Y:S01]  /*135c0*/  SHF.R.U32.HI R152, RZ, 0x10, R140.reuse ;  /* 0x00000010ff987819 */ /* 0x100fe2000001168c */
[----:B------:R-:W-:Y:S01]  /*135d0*/  FMUL.FTZ R121, R2, R121 ;  /* 0x0000007902797220 */ /* 0x000fe20000410000 */
[----:B------:R-:W-:Y:S01]  /*135e0*/  LDSM.16.MT88.4 R176, [R206+0x1b800] ;  /* 0x01b80000ceb0783b */ /* 0x000fe20000004200 */
[----:B------:R1:W5:Y:S01]  /*135f0*/  MUFU.EX2 R201, R141 ;  /* 0x0000008d00c97308 */ /* 0x0003620000000800 */
[----:B------:R-:W-:Y:S01]  /*13600*/  FMUL.FTZ R122, R0, R122 ;  /* 0x0000007a007a7220 */ /* 0x000fe20000410000 */
[----:B------:R-:W-:Y:S01]  /*13610*/  LOP3.LUT R154, R140, 0xff, RZ, 0xc0, !PT ;  /* 0x000000ff8c9a7812 */ /* 0x000fe200078ec0ff */
[----:B------:R-:W-:Y:S01]  /*13620*/  FMUL.FTZ R123, R0, R123 ;  /* 0x0000007b007b7220 */ /* 0x000fe20000410000 */
[----:B------:R-:W-:Y:S01]  /*13630*/  SHF.R.U32.HI R153, RZ, 0x18, R140 ;  /* 0x00000018ff997819 */ /* 0x000fe2000001168c */
[----:B------:R-:W-:Y:S01]  /*13640*/  FMUL.FTZ R124, R2, R124 ;  /* 0x0000007c027c7220 */ /* 0x000fe20000410000 */
[----:B------:R-:W-:Y:S01]  /*13650*/  LOP3.LUT R152, R152, 0xff, RZ, 0xc0, !PT ;  /* 0x000000ff98987812 */ /* 0x000fe200078ec0ff */
[----:B------:R-:W-:Y:S01]  /*13660*/  FMUL.FTZ R125, R2, R125 ;  /* 0x0000007d027d7220 */ /* 0x000fe20000410000 */
[----:B------:R-:W-:Y:S01]  /*13670*/  SHF.R.U32.HI R143, RZ, 0x8, R143 ;  /* 0x00000008ff8f7819 */ /* 0x000fe2000001168f */
[C---:B------:R-:W-:Y:S01]  /*13680*/  FMUL.FTZ R126, R0.reuse, R126 ;  /* 0x0000007e007e7220 */ /* 0x040fe20000410000 */
[C---:B------:R-:W-:Y:S01]  /*13690*/  HMMA.16816.F32.BF16 R120, R168.reuse, R146, R120 ;  /* 0x00000092a878723c */ /* 0x040fe20000041878 */
[----:B------:R-:W5:Y:S02]  /*136a0*/  LDSM.16.MT88.4 R144, [R205+0x18800] ;  /* 0x01880000cd90783b */ /* 0x000f640000004200 */
[--C-:B------:R-:W-:Y:S01]  /*136b0*/  SHF.R.U32.HI R140, RZ, 0x10, R133.reuse ;  /* 0x00000010ff8c7819 */ /* 0x100fe20000011685 */
[----:B------:R-:W-:Y:S01]  /*136c0*/  FMUL.FTZ R127, R0, R127 ;  /* 0x0000007f007f7220 */ /* 0x000fe20000410000 */
[C---:B----4-:R-:W-:Y:S01]  /*136d0*/  LOP3.LUT R134, R133.reuse, 0xffff, RZ, 0xc0, !PT ;  /* 0x0000ffff85867812 */ /* 0x050fe200078ec0ff */
[C---:B------:R-:W-:Y:S01]  /*136e0*/  FMUL.FTZ R128, R2.reuse, R128 ;  /* 0x0000008002807220 */ /* 0x040fe20000410000 */
[----:B------:R-:W-:Y:S01]  /*136f0*/  LOP3.LUT R142, R133, 0xff, RZ, 0xc0, !PT ;  /* 0x000000ff858e7812 */ /* 0x000fe200078ec0ff */
[----:B------:R-:W-:Y:S01]  /*13700*/  FMUL.FTZ R129, R2, R129 ;  /* 0x0000008102817220 */ /* 0x000fe20000410000 */
[----:B------:R-:W-:Y:S02]  /*13710*/  SHF.R.U32.HI R133, RZ, 0x18, R133 ;  /* 0x00000018ff857819 */ /* 0x000fe40000011685 */
[C---:B------:R-:W-:Y:S03]  /*13720*/  HMMA.16816.F32.BF16 R124, R168.reuse, R136, R124 ;  /* 0x00000088a87c723c */ /* 0x040fe6000004187c */
[----:B-1----:R-:W-:Y:S01]  /*13730*/  PRMT R141, R154, 0x5410, R143 ;  /* 0x000054109a8d7816 */ /* 0x002fe2000000008f */
[----:B------:R-:W-:Y:S01]  /*13740*/  FMUL.FTZ R130, R0, R130 ;  /* 0x0000008200827220 */ /* 0x000fe20000410000 */
[----:B------:R-:W-:Y:S01]  /*13750*/  PRMT R143, R152, 0x5410, R153 ;  /* 0x00005410988f7816 */ /* 0x000fe20000000099 */
[----:B------:R-:W-:Y:S01]  /*13760*/  FMUL.FTZ R131, R0, R131 ;  /* 0x0000008300837220 */ /* 0x000fe20000410000 */
[----:B------:R-:W-:Y:S01]  /*13770*/  SHF.R.U32.HI R134, RZ, 0x8, R134 ;  /* 0x00000008ff867819 */ /* 0x000fe20000011686 */
[----:B------:R-:W1:Y:S01]  /*13780*/  LDSM.16.MT88.4 R152, [R208+0x18800] ;  /* 0x01880000d098783b */ /* 0x000e620000004200 */
[----:B------:R-:W-:Y:S03]  /*13790*/  LOP3.LUT R140, R140, 0xff, RZ, 0xc0, !PT ;  /* 0x000000ff8c8c7812 */ /* 0x000fe600078ec0ff */
[----:B------:R-:W-:Y:S01]  /*137a0*/  PRMT R161, R142, 0x5410, R134 ;  /* 0x000054108ea17816 */ /* 0x000fe20000000086 */
[----:B------:R-:W-:Y:S03]  /*137b0*/  HMMA.16816.F32.BF16 R128, R168, R138, R128 ;  /* 0x0000008aa880723c */ /* 0x000fe60000041880 */
[----:B------:R-:W-:Y:S01]  /*137c0*/  PRMT R160, R140, 0x5410, R133 ;  /* 0x000054108ca07816 */ /* 0x000fe20000000085 */
[--C-:B------:R-:W-:Y:S01]  /*137d0*/  HSET2.LE.AND R142, R141, R166.reuse, PT ;  /* 0x000000a68d8e7233 */ /* 0x100fe20003803000 */
[----:B--2---:R-:W-:Y:S01]  /*137e0*/  F2FP.BF16.PACK_AB R133, R239, R240 ;  /* 0x000000f0ef85723e */ /* 0x004fe200000010ff */
[--C-:B------:R-:W-:Y:S01]  /*137f0*/  HSET2.LE.AND R143, R143, R166.reuse, PT ;  /* 0x000000a68f8f7233 */ /* 0x100fe20003803000 */
[----:B------:R-:W-:Y:S01]  /*13800*/  F2FP.BF16.PACK_AB R134, R237, R238 ;  /* 0x000000eeed86723e */ /* 0x000fe200000010ff */
[--C-:B------:R-:W-:Y:S01]  /*13810*/  HSET2.LE.AND R140, R161, R166.reuse, PT ;  /* 0x000000a6a18c7233 */ /* 0x100fe20003803000 */
[----:B------:R-:W-:Y:S01]  /*13820*/  LOP3.LUT R142, R142, R133, RZ, 0xc0, !PT ;  /* 0x000000858e8e7212 */ /* 0x000fe200078ec0ff */
[----:B------:R-:W2:Y:S02]  /*13830*/  LDSM.16.MT88.4 R136, [R205+0x1a800] ;  /* 0x01a80000cd88783b */ /* 0x000ea40000004200 */
[----:B------:R-:W-:Y:S01]  /*13840*/  HSET2.LE.AND R141, R160, R166, PT ;  /* 0x000000a6a08d7233 */ /* 0x000fe20003803000 */
[----:B------:R-:W-:Y:S01]  /*13850*/  LOP3.LUT R143, R143, R134, RZ, 0xc0, !PT ;  /* 0x000000868f8f7212 */ /* 0x000fe200078ec0ff */
[----:B------:R-:W-:Y:S01]  /*13860*/  IMAD.MOV.U32 R169, RZ, RZ, R166 ;  /* 0x000000ffffa97224 */ /* 0x000fe200078e00a6 */
[----:B---3--:R-:W-:Y:S01]  /*13870*/  F2FP.BF16.PACK_AB R133, R203, R236 ;  /* 0x000000eccb85723e */ /* 0x008fe200000010ff */
[----:B------:R-:W-:Y:S01]  /*13880*/  IMAD.MOV.U32 R164, RZ, RZ, R195 ;  /* 0x000000ffffa47224 */ /* 0x000fe200078e00c3 */
[----:B-----5:R-:W-:Y:S01]  /*13890*/  F2FP.BF16.PACK_AB R134, R201, R202 ;  /* 0x000000cac986723e */ /* 0x020fe200000010ff */
[----:B------:R-:W-:Y:S01]  /*138a0*/  LDSM.16.MT88.4 R160, [R205+0x1c800] ;  /* 0x01c80000cda0783b */ /* 0x000fe20000004200 */
[----:B------:R-:W-:Y:S01]  /*138b0*/  LOP3.LUT R140, R140, R133, RZ, 0xc0, !PT ;  /* 0x000000858c8c7212 */ /* 0x000fe200078ec0ff */
[----:B------:R-:W-:Y:S01]  /*138c0*/  IMAD.U32 R133, RZ, RZ, UR4 ;  /* 0x00000004ff857e24 */ /* 0x000fe2000f8e00ff */
[----:B------:R-:W-:Y:S01]  /*138d0*/  LOP3.LUT R141, R141, R134, RZ, 0xc0, !PT ;  /* 0x000000868d8d7212 */ /* 0x000fe200078ec0ff */
[----:B------:R-:W-:Y:S03]  /*138e0*/  FFMA.FTZ R134, R190, c[0x0][0x23c], -R172 ;  /* 0x00008f00be867a23 */ /* 0x000fe600000108ac */
[----:B------:R-:W-:Y:S01]  /*138f0*/  LOP3.LUT R133, R165, UR27, R133, 0x96, !PT ;  /* 0x0000001ba5857c12 */ /* 0x000fe2000f8e9685 */
[----:B------:R-:W-:Y:S01]  /*13900*/  IMAD.MOV.U32 R165, RZ, RZ, R194 ;  /* 0x000000ffffa57224 */ /* 0x000fe200078e00c2 */
[----:B------:R3:W-:Y:S01]  /*13910*/  MUFU.EX2 R195, R134 ;  /* 0x0000008600c37308 */ /* 0x0007e20000000800 */
        /* <DEDUP_REMOVED lines=31> */
[----:B---3--:R-:W-:Y:S01]  /*13b10*/  LOP3.LUT R134, R157, UR16, R182, 0x96, !PT ;  /* 0x000000109d867c12 */ /* 0x008fe2000f8e96b6 */
[C---:B--2---:R-:W-:Y:S01]  /*13b20*/  HMMA.16816.F32.BF16 R84, R140.reuse, R136, R84 ;  /* 0x000000888c54723c */ /* 0x044fe20000041854 */
[----:B------:R1:W2:Y:S03]  /*13b30*/  MUFU.EX2 R194, R133 ;  /* 0x0000008500c27308 */ /* 0x0002a60000000800 */
[----:B------:R-:W-:Y:S04]  /*13b40*/  IMAD.WIDE.U32 R156, R156, -0x2daee0ad, RZ ;  /* 0xd2511f539c9c7825 */ /* 0x000fe800078e00ff */
[C---:B------:R-:W-:Y:S01]  /*13b50*/  HMMA.16816.F32.BF16 R88, R140.reuse, R138, R88 ;  /* 0x0000008a8c58723c */ /* 0x040fe20000041858 */
[----:B------:R-:W3:Y:S07]  /*13b60*/  LDSM.16.MT88.4 R136, [R206+0x1e800] ;  /* 0x01e80000ce88783b */ /* 0x000eee0000004200 */
[C---:B----4-:R-:W-:Y:S08]  /*13b70*/  HMMA.16816.F32.BF16 R92, R140.reuse, R144, R92 ;  /* 0x000000908c5c723c */ /* 0x050ff0000004185c */
        /* <DEDUP_REMOVED lines=10> */
[C---:B---3--:R-:W-:Y:S03]  /*13c20*/  HMMA.16816.F32.BF16 R108, R140.reuse, R136, R108 ;  /* 0x000000888c6c723c */ /* 0x048fe6000004186c */
        /* <DEDUP_REMOVED lines=9> */
[----:B------:R-:W-:Y:S01]  /*13cc0*/  FFMA.FTZ R138, R200, c[0x0][0x23c], -R173 ;  /* 0x00008f00c88a7a23 */ /* 0x000fe200000108ad */
[----:B------:R-:W-:Y:S01]  /*13cd0*/  LOP3.LUT R156, R149, UR9, R156, 0x96, !PT ;  /* 0x00000009959c7c12 */ /* 0x000fe2000f8e969c */
[----:B------:R-:W-:Y:S01]  /*13ce0*/  IMAD.MOV.U32 R196, RZ, RZ, R164 ;  /* 0x000000ffffc47224 */ /* 0x000fe200078e00a4 */
[----:B------:R-:W4:Y:S01]  /*13cf0*/  LDL.LU R200, [R1+0x18] ;  /* 0x0000180001c87983 */ /* 0x000f220000300800 */
        /* <DEDUP_REMOVED lines=11> */
[----:B------:R2:W1:Y:S02]  /*13db0*/  MUFU.EX2 R190, R133 ;  /* 0x0000008500be7308 */ /* 0x0004640000000800 */
[----:B------:R-:W-:Y:S05]  /*13dc0*/  IMAD.WIDE.U32 R136, R136, -0x326172a9, RZ ;  /* 0xcd9e8d5788887825 */ /* 0x000fea00078e00ff */
[--C-:B------:R-:W-:Y:S02]  /*13dd0*/  SHF.R.U32.HI R156, RZ, 0x10, R136.reuse ;  /* 0x00000010ff9c7819 */ /* 0x100fe40000011688 */
[C---:B------:R-:W-:Y:S02]  /*13de0*/  LOP3.LUT R139, R136.reuse, 0xff, RZ, 0xc0, !PT ;  /* 0x000000ff888b7812 */ /* 0x040fe400078ec0ff */
[----:B------:R-:W-:Y:S01]  /*13df0*/  SHF.R.U32.HI R158, RZ, 0x18, R136 ;  /* 0x00000018ff9e7819 */ /* 0x000fe20000011688 */
[----:B--2---:R-:W-:Y:S02]  /*13e00*/  FFMA.FTZ R133, R199, c[0x0][0x23c], -R173 ;  /* 0x00008f00c7857a23 */ /* 0x004fe400000108ad */
        /* <DEDUP_REMOVED lines=151> */
[----:B------:R-:W-:Y:S01]  /*14780*/  STL [R1+0x18], R2 ;  /* 0x0000180201007387 */ /* 0x000fe20000100800 */
        /* <DEDUP_REMOVED lines=55> */
.L_x_1692:
[----:B------:R-:W2:Y:S04]  /*14b00*/  LDL.LU R5, [R1+0x18] ;  /* 0x0000180001057983 */ /* 0x000ea80000300800 */
[----:B------:R-:W1:Y:S01]  /*14b10*/  S2R R174, SR_TID.X ;  /* 0x0000000000ae7919 */ /* 0x000e620000002100 */
[----:B------:R-:W3:Y:S01]  /*14b20*/  S2UR UR7, SR_CTAID.Y ;  /* 0x00000000000779c3 */ /* 0x000ee20000002600 */
[----:B------:R-:W-:-:S02]  /*14b30*/  UISETP.NE.AND UP4, UPT, UR22, -0x1, UPT ;  /* 0xffffffff1600788c */ /* 0x000fc4000bf85270 */
[----:B------:R-:W4:Y:S01]  /*14b40*/  LDL.LU R4, [R1+0x1c] ;  /* 0x00001c0001047983 */ /* 0x000f220000300800 */
[----:B------:R-:W-:-:S03]  /*14b50*/  ULDC.64 UR4, c[0x0][0x1e8] ;  /* 0x00007a0000047ab9 */ /* 0x000fc60000000a00 */
[----:B------:R-:W5:Y:S01]  /*14b60*/  LDL.LU R176, [R1+0x74] ;  /* 0x0000740001b07983 */ /* 0x000f620000300800 */
        /* <DEDUP_REMOVED lines=379> */
[----:B-----5:R-:W-:Y:S01]  /*16320*/  LEA R0, R0, R176, 0x4 ;  /* 0x000000b000007211 */ /* 0x020fe200078e20ff */
        /* <DEDUP_REMOVED lines=17> */
.L_x_1697:
[----:B---3--:R-:W-:Y:S05]  /*16440*/  BSYNC B0 ;  /* 0x0000000000007941 */ /* 0x008fea0003800000 */
.L_x_1696:
        /* <DEDUP_REMOVED lines=29> */
.L_x_1699:
[----:B--2---:R-:W-:Y:S05]  /*16620*/  BSYNC B0 ;  /* 0x0000000000007941 */ /* 0x004fea0003800000 */
.L_x_1698:
        /* <DEDUP_REMOVED lines=18> */
.L_x_1701:
[----:B------:R-:W-:Y:S05]  /*16750*/  BSYNC B0 ;  /* 0x0000000000007941 */ /* 0x000fea0003800000 */
.L_x_1700:
        /* <DEDUP_REMOVED lines=18> */
.L_x_1703:
[----:B------:R-:W-:Y:S05]  /*16880*/  BSYNC B0 ;  /* 0x0000000000007941 */ /* 0x000fea0003800000 */
.L_x_1702:
        /* <DEDUP_REMOVED lines=18> */
.L_x_1704:
        /* <DEDUP_REMOVED lines=13> */
.L_x_2059:


//--------------------- .text._ZN5flash16flash_fwd_kernelI23Flash_fwd_kernel_traitsILi256ELi128ELi64ELi8ELb0ELb0EN7cutlass10bfloat16_tE19Flash_kernel_traitsILi256ELi128ELi64ELi8ES3_EELb0ELb0ELb1ELb0ELb0ELb1ELb1ELb0EEEvNS_16Flash_fwd_paramsE --------------------------
	.section	.text._ZN5flash16flash_fwd_kernelI23Flash_fwd_kernel_traitsILi256ELi128ELi64ELi8ELb0ELb0EN7cutlass10bfloat16_tE19Flash_kernel_traitsILi256ELi128ELi64ELi8ES3_EELb0ELb0ELb1ELb0ELb0ELb1ELb1ELb0EEEvNS_16Flash_fwd_paramsE,"ax",@progbits
	.sectioninfo	@"SHI_REGISTERS=255"
	.align	128
        .global         _ZN5flash16flash_fwd_kernelI23Flash_fwd_kernel_traitsILi256ELi128ELi64ELi8ELb0ELb0EN7cutlass10bfloat16_tE19Flash_kernel_traitsILi256ELi128ELi64ELi8ES3_EELb0ELb0ELb1ELb0ELb0ELb1ELb1ELb0EEEvNS_16Flash_fwd_paramsE
        .type           _ZN5flash16flash_fwd_kernelI23Flash_fwd_kernel_traitsILi256ELi128ELi64ELi8ELb0ELb0EN7cutlass10bfloat16_tE19Flash_kernel_traitsILi256ELi128ELi64ELi8ES3_EELb0ELb0ELb1ELb0ELb0ELb1ELb1ELb0EEEvNS_16Flash_fwd_paramsE,@function
        .size           _ZN5flash16flash_fwd_kernelI23Flash_fwd_kernel_traitsILi256ELi128ELi64ELi8ELb0ELb0EN7cutlass10bfloat16_tE19Flash_kernel_traitsILi256ELi128ELi64ELi8ES3_EELb0ELb0ELb1ELb0ELb0ELb1ELb1ELb0EEEvNS_16Flash_fwd_paramsE,(.L_x_2060 - _ZN5flash16flash_fwd_kernelI23Flash_fwd_kernel_traitsILi256ELi128ELi64ELi8ELb0ELb0EN7cutlass10bfloat16_tE19Flash_kernel_traitsILi256ELi128ELi64ELi8ES3_EELb0ELb0ELb1ELb0ELb0ELb1ELb1ELb0EEEvNS_16Flash_fwd_paramsE)
        .other          _ZN5flash16flash_fwd_kernelI23Flash_fwd_kernel_traitsILi256ELi128ELi64ELi8ELb0ELb0EN7cutlass10bfloat16_tE19Flash_kernel_traitsILi256ELi128ELi64ELi8ES3_EELb0ELb0ELb1ELb0ELb0ELb1ELb1ELb0EEEvNS_16Flash_fwd_paramsE,@"STO_CUDA_ENTRY STV_DEFAULT"
_ZN5flash16flash_fwd_kernelI23Flash_fwd_kernel_traitsILi256ELi128ELi64ELi8ELb0ELb0EN7cutlass10bfloat16_tE19Flash_kernel_traitsILi256ELi128ELi64ELi8ES3_EELb0ELb0ELb1ELb0ELb0ELb1ELb1ELb0EEEvNS_16Flash_fwd_paramsE:
.text._ZN5flash16flash_fwd_kernelI23Flash_fwd_kernel_traitsILi256ELi128ELi64ELi8ELb0ELb0EN7cutlass10bfloat16_tE19Flash_kernel_traitsILi256ELi128ELi64ELi8ES3_EELb0ELb0ELb1ELb0ELb0ELb1ELb1ELb0EEEvNS_16Flash_fwd_paramsE:
        /* <DEDUP_REMOVED lines=57> */
.L_x_1705:
[----:B------:R-:W-:Y:S02]  /*0390*/  ULDC UR6, c[0x0][0x218] ;  /* 0x0000860000067ab9 */ /* 0x000fe40000000800 */
.L_x_1706:
        /* <DEDUP_REMOVED lines=117> */
.L_x_1709:
[----:B------:R-:W-:Y:S05]  /*0af0*/  BSYNC B0 ;  /* 0x0000000000007941 */ /* 0x000fea0003800000 */
.L_x_1708:
        /* <DEDUP_REMOVED lines=18> */
.L_x_1711:
[----:B------:R-:W-:Y:S05]  /*0c20*/  BSYNC B0 ;  /* 0x0000000000007941 */ /* 0x000fea0003800000 */
.L_x_1710:
        /* <DEDUP_REMOVED lines=18> */
.L_x_1713:
[----:B------:R-:W-:Y:S05]  /*0d50*/  BSYNC B0 ;  /* 0x0000000000007941 */ /* 0x000fea0003800000 */
.L_x_1712:
        /* <DEDUP_REMOVED lines=17> */
.L_x_1715:
[----:B------:R-:W-:Y:S05]  /*0e70*/  BSYNC B0 ;  /* 0x0000000000007941 */ /* 0x000fea0003800000 */
.L_x_1714:
        /* <DEDUP_REMOVED lines=35> */
.L_x_1707:
        /* <DEDUP_REMOVED lines=32> */
.L_x_1716:
        /* <DEDUP_REMOVED lines=44> */
.L_x_1717:
        /* <DEDUP_REMOVED lines=10> */
[----:B------:R-:W-:Y:S01]  /*1610*/  UIADD3 UR15, UR8, -0x1, URZ ;  /* 0xffffffff080f7890 */ /* 0x000fe2000fffe03f */
[----:B------:R-:W-:Y:S01]  /*1620*/  LOP3.LUT R3, R3, 0xfffffff8, RZ, 0xc0, !PT ;  /* 0xfffffff803037812 */ /* 0x000fe200078ec0ff */
[----:B------:R-:W-:Y:S01]  /*1630*/  UIMAD UR4, UR12, UR5, UR4 ;  /* 0x000000050c0472a4 */ /* 0x000fe2000f8e0204 */
[C---:B------:R-:W-:Y:S01]  /*1640*/  IADD3 R2, R12.reuse, 0x20, RZ ;  /* 0x000000200c027810 */ /* 0x040fe20007ffe0ff */
[----:B------:R-:W-:Y:S01]  /*1650*/  IMAD.SHL.U32 R7, R12, 0x40, RZ ;  /* 0x000000400c077824 */ /* 0x000fe200078e00ff */
[----:B------:R-:W-:Y:S01]  /*1660*/  SHF.R.S32.HI R13, RZ, 0x1f, R12 ;  /* 0x0000001fff0d7819 */ /* 0x000fe2000001140c */
[----:B------:R-:W-:Y:S01]  /*1670*/  IMAD.IADD R0, R4, 0x1, -R3 ;  /* 0x0000000104007824 */ /* 0x000fe200078e0a03 */
[----:B------:R-:W-:Y:S01]  /*1680*/  ISETP.GE.AND P2, PT, R2, UR11, PT ;  /* 0x0000000b02007c0c */ /* 0x000fe2000bf46270 */
[----:B------:R-:W-:Y:S01]  /*1690*/  UIMAD UR12, UR15, -0x40, UR14 ;  /* 0xffffffc00f0c78a4 */ /* 0x000fe2000f8e020e */
[----:B------:R-:W-:Y:S01]  /*16a0*/  IADD3 R3, R12, 0x40, RZ ;  /* 0x000000400c037810 */ /* 0x000fe20007ffe0ff */
[----:B------:R-:W-:Y:S01]  /*16b0*/  IMAD.SHL.U32 R250, R0, 0x8, RZ ;  /* 0x0000000800fa7824 */ /* 0x000fe200078e00ff */
[----:B------:R-:W-:Y:S01]  /*16c0*/  ISETP.GE.AND P3, PT, R12, UR11, PT ;  /* 0x0000000b0c007c0c */ /* 0x000fe2000bf66270 */
[----:B------:R-:W-:Y:S01]  /*16d0*/  IMAD R249, R8, c[0x0][0x1b4], R249 ;  /* 0x00006d0008f97a24 */ /* 0x000fe200078e02f9 */
[----:B------:R-:W-:Y:S01]  /*16e0*/  ISETP.GE.AND P1, PT, R3, UR11, PT ;  /* 0x0000000b03007c0c */ /* 0x000fe2000bf26270 */
[----:B------:R-:W-:Y:S01]  /*16f0*/  UMOV UR20, 0x5 ;  /* 0x0000000500147882 */ /* 0x000fe20000000000 */
[----:B------:R-:W-:Y:S01]  /*1700*/  SHF.R.S32.HI R251, RZ, 0x1f, R250 ;  /* 0x0000001ffffb7819 */ /* 0x000fe200000114fa */
[----:B-1----:R-:W-:Y:S01]  /*1710*/  IMAD.WIDE R236, R237, 0x80, R12 ;  /* 0x00000080edec7825 */ /* 0x002fe200078e020c */
[----:B------:R-:W-:Y:S01]  /*1720*/  IADD3 R14, P0, R250, UR6, RZ ;  /* 0x00000006fa0e7c10 */ /* 0x000fe2000ff1e0ff */
[----:B------:R-:W-:Y:S01]  /*1730*/  UMOV UR6, 0x6 ;  /* 0x0000000600067882 */ /* 0x000fe20000000000 */
[----:B------:R-:W-:Y:S01]  /*1740*/  IADD3 R3, R12, 0x60, RZ ;  /* 0x000000600c037810 */ /* 0x000fe20007ffe0ff */
[----:B------:R-:W-:Y:S01]  /*1750*/  IMAD R245, R245, c[0x0][0x1b8], RZ ;  /* 0x00006e00f5f57a24 */ /* 0x000fe200078e02ff */
[----:B------:R-:W-:Y:S01]  /*1760*/  IADD3.X R15, R251, UR17, RZ, P0, !PT ;  /* 0x00000011fb0f7c10 */ /* 0x000fe200087fe4ff */
[----:B------:R-:W-:Y:S01]  /*1770*/  USHF.R.S32.HI UR17, URZ, 0x1f, UR15 ;  /* 0x0000001f3f117899 */ /* 0x000fe2000801140f */
[----:B------:R-:W-:Y:S01]  /*1780*/  @!P2 IADD3 R25, P0, R236, 0x20, RZ ;  /* 0x00000020ec19a810 */ /* 0x000fe20007f1e0ff */
[----:B------:R-:W-:Y:S01]  /*1790*/  @!P3 IMAD R5, R237, c[0x0][0x190], RZ ;  /* 0x00006400ed05ba24 */ /* 0x000fe200078e02ff */
[----:B------:R-:W-:Y:S01]  /*17a0*/  LOP3.LUT R7, R7, 0x1c0, RZ, 0xc0, !PT ;  /* 0x000001c007077812 */ /* 0x000fe200078ec0ff */
[----:B--2---:R-:W-:Y:S01]  /*17b0*/  IMAD.WIDE.U32 R18, R18, c[0x0][0x1a8], R14 ;  /* 0x00006a0012127a25 */ /* 0x004fe200078e000e */
[----:B------:R-:W-:Y:S01]  /*17c0*/  @!P1 IADD3 R16, P4, R236, 0x40, RZ ;  /* 0x00000040ec109810 */ /* 0x000fe20007f9e0ff */
[----:B------:R-:W-:Y:S01]  /*17d0*/  UISETP.GT.AND UP0, UPT, UR15, UR9, UPT ;  /* 0x000000090f00728c */ /* 0x000fe2000bf04270 */
[----:B------:R-:W-:Y:S01]  /*17e0*/  LOP3.LUT R10, R7, 0x38, R250, 0xf8, !PT ;  /* 0x00000038070a7812 */ /* 0x000fe200078ef8fa */
[----:B------:R-:W-:Y:S01]  /*17f0*/  @!P2 IMAD.X R6, RZ, RZ, R237, P0 ;  /* 0x000000ffff06a224 */ /* 0x000fe200000e06ed */
[----:B------:R-:W-:Y:S01]  /*1800*/  IADD3 R19, R19, UR4, RZ ;  /* 0x0000000413137c10 */ /* 0x000fe2000fffe0ff */
[----:B------:R-:W-:Y:S01]  /*1810*/  @!P3 IMAD.MOV.U32 R26, RZ, RZ, R18 ;  /* 0x000000ffff1ab224 */ /* 0x000fe200078e0012 */
[----:B------:R-:W-:Y:S01]  /*1820*/  ISETP.GE.AND P0, PT, R3, UR11, PT ;  /* 0x0000000b03007c0c */ /* 0x000fe2000bf06270 */
[----:B------:R-:W-:Y:S01]  /*1830*/  @!P2 IMAD R6, R6, c[0x0][0x190], RZ ;  /* 0x000064000606aa24 */ /* 0x000fe200078e02ff */
[----:B------:R-:W-:Y:S01]  /*1840*/  ULDC.64 UR4, c[0x0][0x198] ;  /* 0x0000660000047ab9 */ /* 0x000fe20000000a00 */
[----:B------:R-:W-:Y:S01]  /*1850*/  @!P3 IMAD.MOV.U32 R27, RZ, RZ, R19 ;  /* 0x000000ffff1bb224 */ /* 0x000fe200078e0013 */
[----:B------:R-:W-:Y:S01]  /*1860*/  USHF.L.U64.HI UR6, UR4, UR6, UR5 ;  /* 0x0000000604067299 */ /* 0x000fe20008010205 */
[----:B------:R-:W-:Y:S01]  /*1870*/  @!P1 IMAD.X R3, RZ, RZ, R237, P4 ;  /* 0x000000ffff039224 */ /* 0x000fe200020e06ed */
[----:B------:R-:W-:Y:S01]  /*1880*/  USHF.L.U64.HI UR20, UR4, UR20, UR5 ;  /* 0x0000001404147299 */ /* 0x000fe20008010205 */
[C---:B------:R-:W-:Y:S01]  /*1890*/  @!P3 IMAD R5, R236.reuse, c[0x0][0x194], R5 ;  /* 0x00006500ec05ba24 */ /* 0x040fe200078e0205 */
[----:B------:R-:W-:Y:S01]  /*18a0*/  LEA.HI R233, R11, R4, RZ, 0x4 ;  /* 0x000000040be97211 */ /* 0x000fe200078f20ff */
[----:B------:R-:W-:-:S04]  /*18b0*/  @!P3 IMAD.WIDE.U32 R26, R236, c[0x0][0x190], R26 ;  /* 0x00006400ec1aba25 */ /* 0x000fc800078e001a */
[C---:B------:R-:W-:Y:S01]  /*18c0*/  @!P2 IMAD R6, R25.reuse, c[0x0][0x194], R6 ;  /* 0x000065001906aa24 */ /* 0x040fe200078e0206 */
[----:B------:R-:W-:Y:S01]  /*18d0*/  @!P0 IADD3 R22, P4, R236, 0x60, RZ ;  /* 0x00000060ec168810 */ /* 0x000fe20007f9e0ff */
[----:B------:R-:W-:Y:S01]  /*18e0*/  @!P2 IMAD.WIDE.U32 R24, R25, c[0x0][0x190], R18 ;  /* 0x000064001918aa25 */ /* 0x000fe200078e0012 */
[----:B------:R-:W-:-:S03]  /*18f0*/  @!P3 LEA R14, P6, R26, c[0x0][0x160], 0x1 ;  /* 0x000058001a0eba11 */ /* 0x000fc600078c08ff */
[----:B------:R-:W-:Y:S01]  /*1900*/  @!P1 IMAD R3, R3, c[0x0][0x190], RZ ;  /* 0x0000640003039a24 */ /* 0x000fe200078e02ff */
[----:B------:R-:W-:Y:S01]  /*1910*/  @!P2 LEA R20, P5, R24, c[0x0][0x160], 0x1 ;  /* 0x000058001814aa11 */ /* 0x000fe200078a08ff */
[----:B------:R-:W-:Y:S02]  /*1920*/  @!P3 IMAD.IADD R5, R27, 0x1, R5 ;  /* 0x000000011b05b824 */ /* 0x000fe400078e0205 */
[----:B------:R-:W-:Y:S02]  /*1930*/  @!P2 IMAD.IADD R6, R25, 0x1, R6 ;  /* 0x000000011906a824 */ /* 0x000fe400078e0206 */
[----:B------:R-:W-:Y:S01]  /*1940*/  @!P1 IMAD R3, R16, c[0x0][0x194], R3 ;  /* 0x0000650010039a24 */ /* 0x000fe200078e0203 */
[----:B------:R-:W-:Y:S01]  /*1950*/  @!P3 LEA.HI.X R15, R26, c[0x0][0x164], R5, 0x1, P6 ;  /* 0x000059001a0fba11 */ /* 0x000fe200030f0c05 */
[----:B------:R-:W-:Y:S01]  /*1960*/  @!P1 IMAD.WIDE.U32 R16, R16, c[0x0][0x190], R18 ;  /* 0x0000640010109a25 */ /* 0x000fe200078e0012 */
[----:B------:R-:W-:Y:S02]  /*1970*/  @!P2 LEA.HI.X R21, R24, c[0x0][0x164], R6, 0x1, P5 ;  /* 0x000059001815aa11 */ /* 0x000fe400028f0c06 */
[C---:B------:R-:W-:Y:S01]  /*1980*/  ISETP.GE.AND P5, PT, R2.reuse, UR12, PT ;  /* 0x0000000c02007c0c */ /* 0x040fe2000bfa6270 */
[----:B------:R-:W-:Y:S01]  /*1990*/  @!P0 IMAD.X R5, RZ, RZ, R237, P4 ;  /* 0x000000ffff058224 */ /* 0x000fe200020e06ed */
[----:B------:R-:W-:Y:S01]  /*19a0*/  ISETP.GE.AND P4, PT, R2, UR12, PT ;  /* 0x0000000c02007c0c */ /* 0x000fe2000bf86270 */
[----:B------:R-:W-:Y:S01]  /*19b0*/  @!P0 IMAD.MOV.U32 R24, RZ, RZ, R18 ;  /* 0x000000ffff188224 */ /* 0x000fe200078e0012 */
[C---:B------:R-:W-:Y:S01]  /*19c0*/  @!P1 LEA R18, P6, R16.reuse, c[0x0][0x160], 0x1 ;  /* 0x0000580010129a11 */ /* 0x040fe200078c08ff */
[----:B------:R-:W-:Y:S01]  /*19d0*/  @!P1 IMAD.IADD R3, R17, 0x1, R3 ;  /* 0x0000000111039824 */ /* 0x000fe200078e0203 */
[-C--:B------:R-:W-:Y:S01]  /*19e0*/  LEA.HI R6, R11, R4.reuse, RZ, 0x6 ;  /* 0x000000040b067211 */ /* 0x080fe200078f30ff */
[----:B------:R-:W-:Y:S01]  /*19f0*/  @!P0 IMAD R5, R5, c[0x0][0x190], RZ ;  /* 0x0000640005058a24 */ /* 0x000fe200078e02ff */
[----:B------:R-:W-:Y:S01]  /*1a00*/  LEA.HI R11, R11, R4, RZ, 0x5 ;  /* 0x000000040b0b7211 */ /* 0x000fe200078f28ff */
[----:B------:R-:W-:Y:S01]  /*1a10*/  @!P0 IMAD.MOV.U32 R25, RZ, RZ, R19 ;  /* 0x000000ffff198224 */ /* 0x000fe200078e0013 */
[----:B------:R-:W-:Y:S01]  /*1a20*/  @!P1 LEA.HI.X R19, R16, c[0x0][0x164], R3, 0x1, P6 ;  /* 0x0000590010139a11 */ /* 0x000fe200030f0c03 */
[C---:B------:R-:W-:Y:S01]  /*1a30*/  @!P0 IMAD R2, R22.reuse, c[0x0][0x194], R5 ;  /* 0x0000650016028a24 */ /* 0x040fe200078e0205 */
[----:B------:R-:W-:Y:S01]  /*1a40*/  SHF.R.U32.HI R3, RZ, 0x3, R7 ;  /* 0x00000003ff037819 */ /* 0x000fe20000011607 */
[----:B------:R-:W-:Y:S01]  /*1a50*/  @!P0 IMAD.WIDE.U32 R22, R22, c[0x0][0x190], R24 ;  /* 0x0000640016168a25 */ /* 0x000fe200078e0018 */
[----:B------:R-:W-:-:S02]  /*1a60*/  LOP3.LUT R7, R233, 0xfffffff0, RZ, 0xc0, !PT ;  /* 0xfffffff0e9077812 */ /* 0x000fc400078ec0ff */
[----:B------:R-:W-:Y:S01]  /*1a70*/  LOP3.LUT R3, R10, R3, RZ, 0x3c, !PT ;  /* 0x000000030a037212 */ /* 0x000fe200078e3cff */
[----:B------:R-:W-:Y:S01]  /*1a80*/  IMAD.SHL.U32 R6, R6, 0x8, RZ ;  /* 0x0000000806067824 */ /* 0x000fe200078e00ff */
[----:B------:R-:W-:Y:S01]  /*1a90*/  @!P0 LEA R16, P6, R22, c[0x0][0x160], 0x1 ;  /* 0x0000580016108a11 */ /* 0x000fe200078c08ff */
[----:B------:R-:W-:Y:S01]  /*1aa0*/  @!P0 IMAD.IADD R2, R23, 0x1, R2 ;  /* 0x0000000117028824 */ /* 0x000fe200078e0202 */
[----:B------:R-:W-:Y:S01]  /*1ab0*/  SHF.R.S32.HI R10, RZ, 0x4, R233 ;  /* 0x00000004ff0a7819 */ /* 0x000fe200000114e9 */
[----:B------:R-:W-:Y:S01]  /*1ac0*/  IMAD R5, R13, c[0x0][0x198], RZ ;  /* 0x000066000d057a24 */ /* 0x000fe200078e02ff */
[----:B------:R-:W-:Y:S01]  /*1ad0*/  LOP3.LUT R3, R3, 0xfffffe00, R6, 0xf8, !PT ;  /* 0xfffffe0003037812 */ /* 0x000fe200078ef806 */
[----:B------:R-:W-:Y:S01]  /*1ae0*/  IMAD.WIDE.U32 R24, R12, c[0x0][0x198], R250 ;  /* 0x000066000c187a25 */ /* 0x000fe200078e00fa */
[----:B------:R-:W-:Y:S02]  /*1af0*/  @!P0 LEA.HI.X R17, R22, c[0x0][0x164], R2, 0x1, P6 ;  /* 0x0000590016118a11 */ /* 0x000fe400030f0c02 */
[----:B------:R-:W-:Y:S01]  /*1b00*/  LEA.HI R233, R233, R10, RZ, 0x1 ;  /* 0x0000000ae9e97211 */ /* 0x000fe200078f08ff */
[----:B------:R-:W-:Y:S01]  /*1b10*/  IMAD R2, R12, c[0x0][0x19c], R5 ;  /* 0x000067000c027a24 */ /* 0x000fe200078e0205 */
[----:B------:R-:W-:Y:S01]  /*1b20*/  IADD3 R238, P6, R24, UR22, RZ ;  /* 0x0000001618ee7c10 */ /* 0x000fe2000ffde0ff */
[----:B------:R-:W-:Y:S01]  /*1b30*/  IMAD.SHL.U32 R235, R3, 0x2, RZ ;  /* 0x0000000203eb7824 */ /* 0x000fe200078e00ff */
[----:B------:R-:W-:Y:S01]  /*1b40*/  UIMAD UR22, UR6, UR15, URZ ;  /* 0x0000000f061672a4 */ /* 0x000fe2000f8e023f */
[----:B------:R-:W-:Y:S01]  /*1b50*/  IMAD R5, R13, c[0x0][0x1a0], RZ ;  /* 0x000068000d057a24 */ /* 0x000fe200078e02ff */
[----:B------:R-:W-:Y:S01]  /*1b60*/  IADD3.X R239, R25, UR7, R2, P6, !PT ;  /* 0x0000000719ef7c10 */ /* 0x000fe2000b7fe402 */
[----:B------:R-:W-:Y:S01]  /*1b70*/  USHF.L.U32 UR7, UR4, 0x6, URZ ;  /* 0x0000000604077899 */ /* 0x000fe2000800063f */
        /* <DEDUP_REMOVED lines=9> */
[----:B------:R-:W-:-:S02]  /*1c10*/  LOP3.LUT R233, R233, 0xfffffffe, RZ, 0xc0, !PT ;  /* 0xfffffffee9e97812 */ /* 0x000fc400078ec0ff */
[----:B------:R1:W-:Y:S01]  /*1c20*/  @!P3 LDGSTS.E.BYPASS.LTC128B.128 [R235+0x8000], [R14.64+0x100] ;  /* 0x080001000eebbfae */ /* 0x0003e2000b901d52 */
[----:B------:R-:W-:Y:S01]  /*1c30*/  IMAD.IADD R249, R239, 0x1, R249 ;  /* 0x00000001eff97824 */ /* 0x000fe200078e02f9 */
[----:B------:R-:W-:Y:S01]  /*1c40*/  LOP3.LUT R247, R11, 0xffffffe0, RZ, 0xc0, !PT ;  /* 0xffffffe00bf77812 */ /* 0x000fe200078ec0ff */
[----:B------:R-:W-:Y:S01]  /*1c50*/  IMAD.MOV.U32 R248, RZ, RZ, R238 ;  /* 0x000000fffff87224 */ /* 0x000fe200078e00ee */
[----:B------:R1:W-:Y:S01]  /*1c60*/  @!P3 LDGSTS.E.BYPASS.LTC128B.128 [R235+0xc000], [R14.64+0x180] ;  /* 0x0c0001800eebbfae */ /* 0x0003e2000b901d52 */
[----:B------:R-:W-:Y:S02]  /*1c70*/  IMAD R5, R12, c[0x0][0x1a4], R5 ;  /* 0x000069000c057a24 */ /* 0x000fe400078e0205 */
[----:B------:R-:W-:Y:S01]  /*1c80*/  IMAD.WIDE.U32 R24, R3, UR7, R248 ;  /* 0x0000000703187c25 */ /* 0x000fe2000f8e00f8 */
[----:B------:R2:W-:Y:S03]  /*1c90*/  @!P2 LDGSTS.E.BYPASS.LTC128B.128 [R235+0x1000], [R20.64] ;  /* 0x0100000014ebafae */ /* 0x0005e6000b901d52 */
[----:B------:R-:W-:Y:S01]  /*1ca0*/  IMAD.IADD R7, R4, 0x1, -R7 ;  /* 0x0000000104077824 */ /* 0x000fe200078e0a07 */
[----:B------:R2:W-:Y:S01]  /*1cb0*/  @!P2 LDGSTS.E.BYPASS.LTC128B.128 [R235+0x5000], [R20.64+0x80] ;  /* 0x0500008014ebafae */ /* 0x0005e2000b901d52 */
[----:B------:R-:W-:-:S02]  /*1cc0*/  IMAD.IADD R233, R10, 0x1, -R233 ;  /* 0x000000010ae97824 */ /* 0x000fc400078e0ae9 */
[----:B------:R-:W-:Y:S01]  /*1cd0*/  IMAD R245, R8, c[0x0][0x1bc], R245 ;  /* 0x00006f0008f57a24 */ /* 0x000fe200078e02f5 */
[----:B------:R2:W-:Y:S01]  /*1ce0*/  @!P2 LDGSTS.E.BYPASS.LTC128B.128 [R235+0x9000], [R20.64+0x100] ;  /* 0x0900010014ebafae */ /* 0x0005e2000b901d52 */
[----:B------:R-:W-:Y:S01]  /*1cf0*/  SHF.R.S32.HI R2, RZ, 0x1f, R7 ;  /* 0x0000001fff027819 */ /* 0x000fe20000011407 */
[----:B------:R-:W-:Y:S02]  /*1d00*/  IMAD.SHL.U32 R13, R233, 0x8, RZ ;  /* 0x00000008e90d7824 */ /* 0x000fe400078e00ff */
[----:B------:R2:W-:Y:S01]  /*1d10*/  @!P2 LDGSTS.E.BYPASS.LTC128B.128 [R235+0xd000], [R20.64+0x180] ;  /* 0x0d00018014ebafae */ /* 0x0005e2000b901d52 */
[----:B------:R-:W-:Y:S01]  /*1d20*/  LEA.HI R3, R2, R7, RZ, 0x3 ;  /* 0x0000000702037211 */ /* 0x000fe200078f18ff */
[----:B------:R-:W-:Y:S01]  /*1d30*/  IMAD.IADD R247, R4, 0x1, -R247 ;  /* 0x0000000104f77824 */ /* 0x000fe200078e0af7 */
[----:B------:R-:W-:Y:S01]  /*1d40*/  ISETP.GE.AND P2, PT, R12, UR12, PT ;  /* 0x0000000c0c007c0c */ /* 0x000fe2000bf46270 */
[----:B------:R3:W-:Y:S01]  /*1d50*/  @!P1 LDGSTS.E.BYPASS.LTC128B.128 [R235+0x2000], [R18.64] ;  /* 0x0200000012eb9fae */ /* 0x0007e2000b901d52 */
[C---:B------:R-:W-:Y:S01]  /*1d60*/  LOP3.LUT R2, R3.reuse, 0xfffffff8, RZ, 0xc0, !PT ;  /* 0xfffffff803027812 */ /* 0x040fe200078ec0ff */
[----:B------:R-:W-:Y:S01]  /*1d70*/  IMAD.SHL.U32 R10, R3, 0x40, RZ ;  /* 0x00000040030a7824 */ /* 0x000fe200078e00ff */
[----:B------:R-:W-:Y:S01]  /*1d80*/  SHF.R.S32.HI R3, RZ, 0x5, R11 ;  /* 0x00000005ff037819 */ /* 0x000fe2000001140b */
[----:B------:R3:W-:Y:S01]  /*1d90*/  @!P1 LDGSTS.E.BYPASS.LTC128B.128 [R235+0x6000], [R18.64+0x80] ;  /* 0x0600008012eb9fae */ /* 0x0007e2000b901d52 */
[----:B------:R-:W-:Y:S01]  /*1da0*/  IMAD.SHL.U32 R246, R4, 0x2, RZ ;  /* 0x0000000204f67824 */ /* 0x000fe200078e00ff */
[----:B------:R-:W-:Y:S01]  /*1db0*/  UIADD3 UR12, UR14, 0x1, -UR16 ;  /* 0x000000010e0c7890 */ /* 0x000fe2000fffe810 */
[----:B-1----:R-:W-:Y:S01]  /*1dc0*/  IMAD.WIDE.U32 R14, R12, c[0x0][0x1a0], R250 ;  /* 0x000068000c0e7a25 */ /* 0x002fe200078e00fa */
[----:B------:R3:W-:Y:S01]  /*1dd0*/  @!P1 LDGSTS.E.BYPASS.LTC128B.128 [R235+0xa000], [R18.64+0x100] ;  /* 0x0a00010012eb9fae */ /* 0x0007e2000b901d52 */
[----:B------:R-:W-:-:S02]  /*1de0*/  LOP3.LUT R10, R10, 0xfffffe00, RZ, 0xc0, !PT ;  /* 0xfffffe000a0a7812 */ /* 0x000fc400078ec0ff */
[----:B------:R-:W-:Y:S01]  /*1df0*/  IMAD.IADD R2, R7, 0x1, -R2 ;  /* 0x0000000107027824 */ /* 0x000fe200078e0a02 */
[----:B------:R-:W-:Y:S01]  /*1e00*/  IADD3 R22, P3, R14, UR24, RZ ;  /* 0x000000180e167c10 */ /* 0x000fe2000ff7e0ff */
[----:B------:R3:W-:Y:S01]  /*1e10*/  @!P1 LDGSTS.E.BYPASS.LTC128B.128 [R235+0xe000], [R18.64+0x180] ;  /* 0x0e00018012eb9fae */ /* 0x0007e2000b901d52 */
[----:B------:R-:W-:Y:S01]  /*1e20*/  IMAD.SHL.U32 R7, R0, 0x40, RZ ;  /* 0x0000004000077824 */ /* 0x000fe200078e00ff */
[----:B------:R-:W-:Y:S02]  /*1e30*/  LEA R242, R3, UR13, 0x4 ;  /* 0x0000000d03f27c11 */ /* 0x000fe4000f8e20ff */
[----:B------:R-:W-:Y:S01]  /*1e40*/  IADD3.X R23, R15, UR21, R5, P3, !PT ;  /* 0x000000150f177c10 */ /* 0x000fe20009ffe405 */
[----:B------:R-:W-:Y:S01]  /*1e50*/  USHF.L.U32 UR21, UR4, 0x5, URZ ;  /* 0x0000000504157899 */ /* 0x000fe2000800063f */
[----:B------:R-:W-:Y:S01]  /*1e60*/  IADD3 R5, R25, UR22, RZ ;  /* 0x0000001619057c10 */ /* 0x000fe2000fffe0ff */
[----:B------:R1:W-:Y:S01]  /*1e70*/  @!P0 LDGSTS.E.BYPASS.LTC128B.128 [R235+0x3000], [R16.64] ;  /* 0x0300000010eb8fae */ /* 0x0003e2000b901d52 */
[----:B------:R-:W-:Y:S01]  /*1e80*/  @!P6 LEA R14, P3, R24, c[0x0][0x168], 0x1 ;  /* 0x00005a00180eea11 */ /* 0x000fe200078608ff */
[----:B------:R-:W-:Y:S01]  /*1e90*/  ULDC.64 UR4, c[0x0][0x1a0] ;  /* 0x0000680000047ab9 */ /* 0x000fe20000000a00 */
[----:B------:R-:W-:Y:S01]  /*1ea0*/  IMAD.WIDE.U32 R8, R8, c[0x0][0x1b8], R22 ;  /* 0x00006e0008087a25 */ /* 0x000fe200078e0016 */
[----:B------:R1:W-:Y:S01]  /*1eb0*/  @!P0 LDGSTS.E.BYPASS.LTC128B.128 [R235+0x7000], [R16.64+0x80] ;  /* 0x0700008010eb8fae */ /* 0x0003e2000b901d52 */
[C---:B------:R-:W-:Y:S01]  /*1ec0*/  @!P6 LEA.HI.X R15, R24.reuse, c[0x0][0x16c], R5, 0x1, P3 ;  /* 0x00005b00180fea11 */ /* 0x040fe200018f0c05 */
[----:B------:R-:W-:Y:S01]  /*1ed0*/  UIMAD.WIDE.U32 UR22, UR15, UR4, URZ ;  /* 0x000000040f1672a5 */ /* 0x000fe2000f8e003f */
[----:B------:R-:W-:Y:S01]  /*1ee0*/  @!P5 IADD3 R6, P3, R24, UR21, RZ ;  /* 0x000000151806dc10 */ /* 0x000fe2000ff7e0ff */
[----:B------:R1:W-:Y:S01]  /*1ef0*/  @!P0 LDGSTS.E.BYPASS.LTC128B.128 [R235+0xb000], [R16.64+0x100] ;  /* 0x0b00010010eb8fae */ /* 0x0003e2000b901d52 */
[----:B------:R-:W-:Y:S01]  /*1f00*/  UIMAD UR4, UR17, UR4, URZ ;  /* 0x00000004110472a4 */ /* 0x000fe2000f8e023f */
[----:B------:R-:W-:Y:S01]  /*1f10*/  IMAD.IADD R245, R9, 0x1, R245 ;  /* 0x0000000109f57824 */ /* 0x000fe200078e02f5 */
[----:B------:R-:W-:Y:S01]  /*1f20*/  @!P5 IADD3.X R5, R5, UR20, RZ, P3, !PT ;  /* 0x000000140505dc10 */ /* 0x000fe20009ffe4ff */
[----:B------:R1:W-:Y:S01]  /*1f30*/  @!P0 LDGSTS.E.BYPASS.LTC128B.128 [R235+0xf000], [R16.64+0x180] ;  /* 0x0f00018010eb8fae */ /* 0x0003e2000b901d52 */
[----:B------:R-:W-:Y:S01]  /*1f40*/  @!P5 LEA R24, P3, R6, c[0x0][0x168], 0x1 ;  /* 0x00005a000618da11 */ /* 0x000fe200078608ff */
[----:B------:R-:W-:Y:S01]  /*1f50*/  UIMAD UR4, UR15, UR5, UR4 ;  /* 0x000000050f0472a4 */ /* 0x000fe2000f8e0204 */
[----:B------:R-:W-:Y:S01]  /*1f60*/  LOP3.LUT R246, R246, 0x6, RZ, 0xc0, !PT ;  /* 0x00000006f6f67812 */ /* 0x000fe200078ec0ff */
[----:B------:R4:W-:Y:S01]  /*1f70*/  @!P6 LDGSTS.E.BYPASS.LTC128B.128 [R235+0x10000], [R14.64] ;  /* 0x100000000eebefae */ /* 0x0009e2000b901d52 */
[----:B------:R-:W-:Y:S01]  /*1f80*/  @!P5 LEA.HI.X R25, R6, c[0x0][0x16c], R5, 0x1, P3 ;  /* 0x00005b000619da11 */ /* 0x000fe200018f0c05 */
[----:B------:R-:W-:Y:S01]  /*1f90*/  IMAD.SHL.U32 R6, R2, 0x40, RZ ;  /* 0x0000004002067824 */ /* 0x000fe200078e00ff */
[----:B------:R-:W-:Y:S01]  /*1fa0*/  UIADD3 UR4, UR23, UR4, URZ ;  /* 0x0000000417047290 */ /* 0x000fe2000fffe03f */
[----:B------:R4:W-:Y:S01]  /*1fb0*/  @!P6 LDGSTS.E.BYPASS.LTC128B.128 [R235+0x12000], [R14.64+0x80] ;  /* 0x120000800eebefae */ /* 0x0009e2000b901d52 */
[----:B------:R-:W-:Y:S01]  /*1fc0*/  IMAD.MOV.U32 R5, RZ, RZ, 0x20 ;  /* 0x00000020ff057424 */ /* 0x000fe200078e00ff */
[----:B------:R-:W-:Y:S01]  /*1fd0*/  ULDC UR5, c[0x0][0x2e4] ;  /* 0x0000b90000057ab9 */ /* 0x000fe20000000800 */
[----:B------:R-:W-:Y:S01]  /*1fe0*/  LOP3.LUT R6, R6, 0x1c0, RZ, 0xc0, !PT ;  /* 0x000001c006067812 */ /* 0x000fe200078ec0ff */
[----:B------:R4:W-:Y:S01]  /*1ff0*/  @!P6 LDGSTS.E.BYPASS.LTC128B.128 [R235+0x14000], [R14.64+0x100] ;  /* 0x140001000eebefae */ /* 0x0009e2000b901d52 */
[----:B---3--:R-:W-:Y:S01]  /*2000*/  IMAD.WIDE.U32 R18, R5, c[0x0][0x1a0], RZ ;  /* 0x0000680005127a25 */ /* 0x008fe200078e00ff */
[----:B------:R-:W-:Y:S01]  /*2010*/  UIADD3 UR5, UR14, -UR5, -UR16 ;  /* 0x800000050e057290 */ /* 0x000fe2000fffe810 */
[----:B------:R-:W-:Y:S01]  /*2020*/  LOP3.LUT R13, R6, 0x8, R13, 0xf8, !PT ;  /* 0x00000008060d7812 */ /* 0x000fe200078ef80d */
[----:B------:R4:W-:Y:S01]  /*2030*/  @!P6 LDGSTS.E.BYPASS.LTC128B.128 [R235+0x16000], [R14.64+0x180] ;  /* 0x160001800eebefae */ /* 0x0009e2000b901d52 */
[----:B------:R-:W-:-:S03]  /*2040*/  SHF.R.U32.HI R6, RZ, 0x3, R6 ;  /* 0x00000003ff067819 */ /* 0x000fc60000011606 */
[----:B------:R3:W-:Y:S01]  /*2050*/  @!P5 LDGSTS.E.BYPASS.LTC128B.128 [R235+0x11000], [R24.64] ;  /* 0x1100000018ebdfae */ /* 0x0007e2000b901d52 */
[----:B------:R-:W-:-:S03]  /*2060*/  LOP3.LUT R6, R13, R6, RZ, 0x3c, !PT ;  /* 0x000000060d067212 */ /* 0x000fc600078e3cff */
[----:B------:R3:W-:Y:S01]  /*2070*/  @!P5 LDGSTS.E.BYPASS.LTC128B.128 [R235+0x13000], [R24.64+0x80] ;  /* 0x1300008018ebdfae */ /* 0x0007e2000b901d52 */
[----:B-1----:R-:W-:-:S03]  /*2080*/  IMAD.U32 R16, RZ, RZ, UR22 ;  /* 0x00000016ff107e24 */ /* 0x002fc6000f8e00ff */
[----:B------:R3:W-:Y:S01]  /*2090*/  @!P5 LDGSTS.E.BYPASS.LTC128B.128 [R235+0x15000], [R24.64+0x100] ;  /* 0x1500010018ebdfae */ /* 0x0007e2000b901d52 */
[----:B------:R-:W-:-:S03]  /*20a0*/  IMAD.U32 R17, RZ, RZ, UR23 ;  /* 0x00000017ff117e24 */ /* 0x000fc6000f8e00ff */
[----:B------:R3:W-:Y:S04]  /*20b0*/  @!P5 LDGSTS.E.BYPASS.LTC128B.128 [R235+0x17000], [R24.64+0x180] ;  /* 0x1700018018ebdfae */ /* 0x0007e8000b901d52 */
[----:B------:R-:W0:Y:S01]  /*20c0*/  LDGDEPBAR ;  /* 0x00000000000079af */ /* 0x000e220000000000 */
[----:B----4-:R-:W-:Y:S01]  /*20d0*/  LOP3.LUT R14, R7, 0x1c0, RZ, 0xc0, !PT ;  /* 0x000001c0070e7812 */ /* 0x010fe200078ec0ff */
[----:B------:R-:W-:Y:S01]  /*20e0*/  IMAD.SHL.U32 R15, R12, 0x8, RZ ;  /* 0x000000080c0f7824 */ /* 0x000fe200078e00ff */
[----:B------:R-:W-:Y:S01]  /*20f0*/  LEA R12, P0, R16, R8, 0x6 ;  /* 0x00000008100c7211 */ /* 0x000fe200078030ff */
[----:B------:R-:W-:Y:S01]  /*2100*/  IMAD.U32 R7, RZ, RZ, UR4 ;  /* 0x00000004ff077e24 */ /* 0x000fe2000f8e00ff */
[----:B------:R-:W-:Y:S02]  /*2110*/  ULDC UR4, c[0x0][0x2e8] ;  /* 0x0000ba0000047ab9 */ /* 0x000fe40000000800 */
[----:B------:R-:W-:Y:S01]  /*2120*/  LOP3.LUT R15, R14, 0x8, R15, 0xf8, !PT ;  /* 0x000000080e0f7812 */ /* 0x000fe200078ef80f */
[----:B------:R-:W-:Y:S01]  /*2130*/  UIADD3 UR4, UR12, UR4, URZ ;  /* 0x000000040c047290 */ /* 0x000fe2000fffe03f */
[----:B------:R-:W-:Y:S01]  /*2140*/  LEA.HI.X R7, R16, R245, R7, 0x6, P0 ;  /* 0x000000f510077211 */ /* 0x000fe200000f3407 */
[----:B------:R-:W-:Y:S01]  /*2150*/  IMAD R16, R5, c[0x0][0x1a4], RZ ;  /* 0x0000690005107a24 */ /* 0x000fe200078e02ff */
[----:B------:R-:W-:-:S02]  /*2160*/  @!P4 IADD3 R13, P0, R12, R18, RZ ;  /* 0x000000120c0dc210 */ /* 0x000fc40007f1e0ff */
[----:B------:R-:W-:Y:S02]  /*2170*/  SHF.R.U32.HI R14, RZ, 0x3, R14 ;  /* 0x00000003ff0e7819 */ /* 0x000fe4000001160e */
[----:B------:R-:W-:Y:S02]  /*2180*/  @!P2 LEA R18, P1, R12, c[0x0][0x170], 0x1 ;  /* 0x00005c000c12aa11 */ /* 0x000fe400078208ff */
[----:B------:R-:W-:Y:S01]  /*2190*/  @!P4 IADD3.X R16, R7, R19, R16, P0, !PT ;  /* 0x000000130710c210 */ /* 0x000fe200007fe410 */
[----:B------:R-:W-:-:S04]  /*21a0*/  DEPBAR.LE SB0, 0x0 ;  /* 0x000080000000791a */ /* 0x000fc80000000000 */
[----:B------:R-:W-:Y:S01]  /*21b0*/  BAR.SYNC.DEFER_BLOCKING 0x0 ;  /* 0x0000000000007b1d */ /* 0x000fe20000010000 */
[----:B------:R-:W-:Y:S02]  /*21c0*/  LOP3.LUT R14, R15, R14, RZ, 0x3c, !PT ;  /* 0x0000000e0f0e7212 */ /* 0x000fe400078e3cff */
[----:B------:R-:W-:Y:S01]  /*21d0*/  @!P2 LEA.HI.X R19, R12, c[0x0][0x174], R7, 0x1, P1 ;  /* 0x00005d000c13aa11 */ /* 0x000fe200008f0c07 */
[----:B------:R-:W-:Y:S01]  /*21e0*/  IMAD R7, R3, 0x400, R10 ;  /* 0x0000040003077824 */ /* 0x000fe200078e020a */
[----:B------:R-:W-:Y:S01]  /*21f0*/  @!P4 LEA R12, P0, R13, c[0x0][0x170], 0x1 ;  /* 0x00005c000d0cca11 */ /* 0x000fe200078008ff */
[----:B------:R-:W-:Y:S02]  /*2200*/  IMAD R233, R233, 0x200, R14 ;  /* 0x00000200e9e97824 */ /* 0x000fe400078e020e */
[----:B------:R-:W-:Y:S01]  /*2210*/  IMAD.IADD R234, R6, 0x1, R7 ;  /* 0x0000000106ea7824 */ /* 0x000fe200078e0207 */
[----:B------:R-:W-:Y:S01]  /*2220*/  @!P4 LEA.HI.X R13, R13, c[0x0][0x174], R16, 0x1, P0 ;  /* 0x00005d000d0dca11 */ /* 0x000fe200000f0c10 */
[----:B------:R-:W-:-:S02]  /*2230*/  IMAD.SHL.U32 R233, R233, 0x2, RZ ;  /* 0x00000002e9e97824 */ /* 0x000fc400078e00ff */
[----:B------:R-:W-:Y:S02]  /*2240*/  IMAD.SHL.U32 R234, R234, 0x2, RZ ;  /* 0x00000002eaea7824 */ /* 0x000fe400078e00ff */
        /* <DEDUP_REMOVED lines=31> */
[----:B------:R-:W-:Y:S02]  /*2440*/  @P1 IADD3 R231, R0, -0x20, RZ ;  /* 0xffffffe000e71810 */ /* 0x000fe40007ffe0ff */
[----:B------:R-:W-:Y:S01]  /*2450*/  SEL R0, R2, 0xffffffc0, !P2 ;  /* 0xffffffc002007807 */ /* 0x000fe20005000000 */
[----:B------:R4:W-:Y:S01]  /*2460*/  @!P4 LDGSTS.E.BYPASS.LTC128B.128 [R235+0x1d000], [R12.64+0x100] ;  /* 0x1d0001000cebcfae */ /* 0x0009e2000b901d52 */
[----:B------:R-:W-:-:S02]  /*2470*/  IADD3 R223, R231, 0x800, RZ ;  /* 0x00000800e7df7810 */ /* 0x000fc40007ffe0ff */
[----:B------:R-:W-:Y:S01]  /*2480*/  IADD3 R222, R231, 0x1000, RZ ;  /* 0x00001000e7de7810 */ /* 0x000fe20007ffe0ff */
[----:B------:R4:W-:Y:S01]  /*2490*/  @!P4 LDGSTS.E.BYPASS.LTC128B.128 [R235+0x1f000], [R12.64+0x180] ;  /* 0x1f0001800cebcfae */ /* 0x0009e2000b901d52 */
[----:B------:R-:W-:Y:S01]  /*24a0*/  IMAD.IADD R227, R233, 0x1, R0 ;  /* 0x00000001e9e37824 */ /* 0x000fe200078e0200 */
[C---:B------:R-:W-:Y:S01]  /*24b0*/  IADD3 R221, R231.reuse, 0x1800, RZ ;  /* 0x00001800e7dd7810 */ /* 0x040fe20007ffe0ff */
[----:B------:R-:W-:Y:S01]  /*24c0*/  IMAD.IADD R220, R0, 0x1, R231 ;  /* 0x0000000100dc7824 */ /* 0x000fe200078e02e7 */
[----:B---3--:R-:W-:Y:S01]  /*24d0*/  LDSM.16.M88.4 R24, [R234] ;  /* 0x00000000ea18783b */ /* 0x008fe20000000200 */
[----:B------:R-:W-:Y:S02]  /*24e0*/  SHF.R.S32.HI R0, RZ, 0x1f, R247 ;  /* 0x0000001fff007819 */ /* 0x000fe400000114f7 */
[C---:B------:R-:W-:Y:S01]  /*24f0*/  IADD3 R219, R231.reuse, 0x2000, RZ ;  /* 0x00002000e7db7810 */ /* 0x040fe20007ffe0ff */
[----:B------:R-:W2:Y:S01]  /*2500*/  LDSM.16.M88.4 R32, [R233+0x10000] ;  /* 0x01000000e920783b */ /* 0x000ea20000000200 */
[----:B------:R-:W-:Y:S01]  /*2510*/  LEA.HI R247, R0, R247, RZ, 0x2 ;  /* 0x000000f700f77211 */ /* 0x000fe200078f10ff */
[----:B------:R-:W-:Y:S01]  /*2520*/  IMAD.IADD R0, R10, 0x1, R6 ;  /* 0x000000010a007824 */ /* 0x000fe200078e0206 */
[----:B------:R-:W-:Y:S01]  /*2530*/  IADD3 R218, R231, 0x2800, RZ ;  /* 0x00002800e7da7810 */ /* 0x000fe20007ffe0ff */
[----:B------:R-:W-:Y:S01]  /*2540*/  LDSM.16.M88.4 R36, [R232] ;  /* 0x00000000e824783b */ /* 0x000fe20000000200 */
[----:B------:R-:W-:-:S02]  /*2550*/  SHF.R.S32.HI R247, RZ, 0x2, R247 ;  /* 0x00000002fff77819 */ /* 0x000fc400000114f7 */
[C---:B------:R-:W-:Y:S01]  /*2560*/  IADD3 R217, R231.reuse, 0x3000, RZ ;  /* 0x00003000e7d97810 */ /* 0x040fe20007ffe0ff */
[----:B------:R-:W3:Y:S01]  /*2570*/  LDSM.16.M88.4 R44, [R233+0x10800] ;  /* 0x01080000e92c783b */ /* 0x000ee20000000200 */
[----:B------:R-:W-:Y:S01]  /*2580*/  IADD3 R216, R231, 0x3800, RZ ;  /* 0x00003800e7d87810 */ /* 0x000fe20007ffe0ff */
[----:B------:R-:W-:Y:S01]  /*2590*/  IMAD.IADD R242, R247, 0x1, R242 ;  /* 0x00000001f7f27824 */ /* 0x000fe200078e02f2 */
[C---:B------:R-:W-:Y:S01]  /*25a0*/  IADD3 R215, R231.reuse, 0x4000, RZ ;  /* 0x00004000e7d77810 */ /* 0x040fe20007ffe0ff */
[----:B------:R-:W-:Y:S01]  /*25b0*/  LDSM.16.M88.4 R76, [R233+0x11000] ;  /* 0x01100000e94c783b */ /* 0x000fe20000000200 */
[----:B------:R-:W-:Y:S02]  /*25c0*/  IADD3 R214, R231, 0x4800, RZ ;  /* 0x00004800e7d67810 */ /* 0x000fe40007ffe0ff */
[C---:B------:R-:W-:Y:S01]  /*25d0*/  IADD3 R240, R242.reuse, 0x8, RZ ;  /* 0x00000008f2f07810 */ /* 0x040fe20007ffe0ff */
[----:B------:R-:W-:Y:S01]  /*25e0*/  LDSM.16.M88.4 R28, [R233+0x11800] ;  /* 0x01180000e91c783b */ /* 0x000fe20000000200 */
[----:B------:R-:W-:-:S02]  /*25f0*/  IADD3 R243, R242, UR5, RZ ;  /* 0x00000005f2f37c10 */ /* 0x000fc4000fffe0ff */
[----:B------:R-:W-:Y:S01]  /*2600*/  IADD3 R241, R240, UR5, RZ ;  /* 0x00000005f0f17c10 */ /* 0x000fe2000fffe0ff */
[----:B----4-:R-:W4:Y:S01]  /*2610*/  LDSM.16.M88.4 R12, [R231] ;  /* 0x00000000e70c783b */ /* 0x010f220000000200 */
[----:B------:R-:W-:Y:S02]  /*2620*/  IADD3 R242, R242, UR4, RZ ;  /* 0x00000004f2f27c10 */ /* 0x000fe4000fffe0ff */
[----:B------:R-:W-:Y:S01]  /*2630*/  IADD3 R240, R240, UR4, RZ ;  /* 0x00000004f0f07c10 */ /* 0x000fe2000fffe0ff */
[----:B------:R-:W-:Y:S01]  /*2640*/  LDSM.16.M88.4 R68, [R230] ;  /* 0x00000000e644783b */ /* 0x000fe20000000200 */
[----:B------:R-:W-:Y:S02]  /*2650*/  IMNMX R242, R242, UR14, PT ;  /* 0x0000000ef2f27c17 */ /* 0x000fe4000b800200 */
[----:B------:R-:W-:Y:S01]  /*2660*/  IMNMX R240, R240, UR14, PT ;  /* 0x0000000ef0f07c17 */ /* 0x000fe2000b800200 */
[----:B-1----:R-:W1:Y:S01]  /*2670*/  LDSM.16.M88.4 R16, [R227+0x10000] ;  /* 0x01000000e310783b */ /* 0x002e620000000200 */
[----:B------:R-:W-:-:S02]  /*2680*/  IMNMX R243, RZ, R243, !PT ;  /* 0x000000f3fff37217 */ /* 0x000fc40007800200 */
[----:B------:R-:W-:Y:S01]  /*2690*/  IMNMX R241, RZ, R241, !PT ;  /* 0x000000f1fff17217 */ /* 0x000fe20007800200 */
[----:B------:R-:W5:Y:S01]  /*26a0*/  LDSM.16.M88.4 R84, [R231+0x800] ;  /* 0x00080000e754783b */ /* 0x000f620000000200 */
[C---:B------:R-:W-:Y:S02]  /*26b0*/  IADD3 R213, R231.reuse, 0x5000, RZ ;  /* 0x00005000e7d57810 */ /* 0x040fe40007ffe0ff */
[C---:B------:R-:W-:Y:S01]  /*26c0*/  IADD3 R212, R231.reuse, 0x5800, RZ ;  /* 0x00005800e7d47810 */ /* 0x040fe20007ffe0ff */
[----:B------:R-:W1:Y:S01]  /*26d0*/  LDSM.16.M88.4 R52, [R231+0x1000] ;  /* 0x00100000e734783b */ /* 0x000e620000000200 */
[C---:B------:R-:W-:Y:S02]  /*26e0*/  IADD3 R211, R231.reuse, 0x6000, RZ ;  /* 0x00006000e7d37810 */ /* 0x040fe40007ffe0ff */
[C---:B------:R-:W-:Y:S01]  /*26f0*/  IADD3 R210, R231.reuse, 0x6800, RZ ;  /* 0x00006800e7d27810 */ /* 0x040fe20007ffe0ff */
[----:B--2---:R-:W-:Y:S01]  /*2700*/  HMMA.16816.F32.BF16 R20, R24, R32, RZ ;  /* 0x000000201814723c */ /* 0x004fe200000418ff */
[----:B------:R-:W2:Y:S01]  /*2710*/  LDSM.16.M88.4 R40, [R231+0x1800] ;  /* 0x00180000e728783b */ /* 0x000ea20000000200 */
[----:B------:R-:W-:-:S02]  /*2720*/  IADD3 R209, R231, 0x7000, RZ ;  /* 0x00007000e7d17810 */ /* 0x000fc40007ffe0ff */
[----:B------:R-:W-:Y:S01]  /*2730*/  IADD3 R208, R231, 0x7800, RZ ;  /* 0x00007800e7d07810 */ /* 0x000fe20007ffe0ff */
[----:B------:R-:W-:Y:S03]  /*2740*/  LDSM.16.M88.4 R64, [R227+0x10800] ;  /* 0x01080000e340783b */ /* 0x000fe60000000200 */
[C---:B------:R-:W-:Y:S01]  /*2750*/  HMMA.16816.F32.BF16 R32, R24.reuse, R34, RZ ;  /* 0x000000221820723c */ /* 0x040fe200000418ff */
[----:B------:R-:W-:Y:S04]  /*2760*/  LDSM.16.M88.4 R60, [R227+0x11000] ;  /* 0x01100000e33c783b */ /* 0x000fe80000000200 */
[----:B------:R-:W-:Y:S03]  /*2770*/  LDSM.16.M88.4 R56, [R227+0x11800] ;  /* 0x01180000e338783b */ /* 0x000fe60000000200 */
[----:B---3--:R-:W-:Y:S01]  /*2780*/  HMMA.16816.F32.BF16 R48, R24, R44, RZ ;  /* 0x0000002c1830723c */ /* 0x008fe200000418ff */
[----:B------:R-:W-:Y:S04]  /*2790*/  LDSM.16.M88.4 R92, [R230+0x8000] ;  /* 0x00800000e65c783b */ /* 0x000fe80000000200 */
[----:B------:R-:W-:Y:S03]  /*27a0*/  LDSM.16.M88.4 R88, [R227+0x15000] ;  /* 0x01500000e358783b */ /* 0x000fe60000000200 */
[C---:B----4-:R-:W-:Y:S01]  /*27b0*/  HMMA.16816.F32.BF16 R20, R36.reuse, R12, R20 ;  /* 0x0000000c2414723c */ /* 0x050fe20000041814 */
[----:B------:R-:W-:Y:S04]  /*27c0*/  LDSM.16.M88.4 R96, [R233+0x16000] ;  /* 0x01600000e960783b */ /* 0x000fe80000000200 */
[----:B------:R-:W0:Y:S03]  /*27d0*/  LDGDEPBAR ;  /* 0x00000000000079af */ /* 0x000e260000000000 */
[----:B------:R-:W-:Y:S01]  /*27e0*/  HMMA.16816.F32.BF16 R32, R36, R14, R32 ;  /* 0x0000000e2420723c */ /* 0x000fe20000041820 */
[----:B------:R-:W-:Y:S07]  /*27f0*/  LDSM.16.M88.4 R12, [R220] ;  /* 0x00000000dc0c783b */ /* 0x000fee0000000200 */
[C---:B------:R-:W-:Y:S08]  /*2800*/  HMMA.16816.F32.BF16 R80, R24.reuse, R76, RZ ;  /* 0x0000004c1850723c */ /* 0x040ff000000418ff */
[C---:B------:R-:W-:Y:S08]  /*2810*/  HMMA.16816.F32.BF16 R44, R24.reuse, R46, RZ ;  /* 0x0000002e182c723c */ /* 0x040ff000000418ff */
[C---:B------:R-:W-:Y:S08]  /*2820*/  HMMA.16816.F32.BF16 R76, R24.reuse, R78, RZ ;  /* 0x0000004e184c723c */ /* 0x040ff000000418ff */
[C---:B------:R-:W-:Y:S08]  /*2830*/  HMMA.16816.F32.BF16 R72, R24.reuse, R28, RZ ;  /* 0x0000001c1848723c */ /* 0x040ff000000418ff */
[----:B------:R-:W-:Y:S01]  /*2840*/  HMMA.16816.F32.BF16 R24, R24, R30, RZ ;  /* 0x0000001e1818723c */ /* 0x000fe200000418ff */
[----:B------:R-:W3:Y:S07]  /*2850*/  LDSM.16.M88.4 R28, [R229] ;  /* 0x00000000e51c783b */ /* 0x000eee0000000200 */
[C---:B-1----:R-:W-:Y:S08]  /*2860*/  HMMA.16816.F32.BF16 R20, R68.reuse, R16, R20 ;  /* 0x000000104414723c */ /* 0x042ff00000041814 */
[----:B------:R-:W-:Y:S01]  /*2870*/  HMMA.16816.F32.BF16 R32, R68, R18, R32 ;  /* 0x000000124420723c */ /* 0x000fe20000041820 */
[----:B------:R-:W-:Y:S07]  /*2880*/  LDSM.16.M88.4 R16, [R233+0x12000] ;  /* 0x01200000e910783b */ /* 0x000fee0000000200 */
[C---:B-----5:R-:W-:Y:S08]  /*2890*/  HMMA.16816.F32.BF16 R48, R36.reuse, R84, R48 ;  /* 0x000000542430723c */ /* 0x060ff00000041830 */
[C---:B------:R-:W-:Y:S01]  /*28a0*/  HMMA.16816.F32.BF16 R44, R36.reuse, R86, R44 ;  /* 0x00000056242c723c */ /* 0x040fe2000004182c */
[----:B------:R-:W-:Y:S07]  /*28b0*/  LDSM.16.M88.4 R84, [R220+0x800] ;  /* 0x00080000dc54783b */ /* 0x000fee0000000200 */
[C---:B------:R-:W-:Y:S08]  /*28c0*/  HMMA.16816.F32.BF16 R80, R36.reuse, R52, R80 ;  /* 0x000000342450723c */ /* 0x040ff00000041850 */
[C---:B------:R-:W-:Y:S01]  /*28d0*/  HMMA.16816.F32.BF16 R76, R36.reuse, R54, R76 ;  /* 0x00000036244c723c */ /* 0x040fe2000004184c */
[----:B------:R-:W-:Y:S07]  /*28e0*/  LDSM.16.M88.4 R52, [R220+0x1000] ;  /* 0x00100000dc34783b */ /* 0x000fee0000000200 */
[C---:B--2---:R-:W-:Y:S08]  /*28f0*/  HMMA.16816.F32.BF16 R72, R36.reuse, R40, R72 ;  /* 0x000000282448723c */ /* 0x044ff00000041848 */
[----:B------:R-:W-:Y:S01]  /*2900*/  HMMA.16816.F32.BF16 R24, R36, R42, R24 ;  /* 0x0000002a2418723c */ /* 0x000fe20000041818 */
[----:B------:R-:W1:Y:S04]  /*2910*/  LDSM.16.M88.4 R36, [R234+0x4000] ;  /* 0x00400000ea24783b */ /* 0x000e680000000200 */
[----:B------:R-:W2:Y:S03]  /*2920*/  LDSM.16.M88.4 R40, [R220+0x1800] ;  /* 0x00180000dc28783b */ /* 0x000ea60000000200 */
[C---:B---3--:R-:W-:Y:S08]  /*2930*/  HMMA.16816.F32.BF16 R20, R28.reuse, R12, R20 ;  /* 0x0000000c1c14723c */ /* 0x048ff00000041814 */
        /* <DEDUP_REMOVED lines=10> */
[----:B------:R-:W3:Y:S04]  /*29e0*/  LDSM.16.M88.4 R24, [R232+0x4000] ;  /* 0x00400000e818783b */ /* 0x000ee80000000200 */
[----:B------:R-:W4:Y:S03]  /*29f0*/  LDSM.16.M88.4 R56, [R233+0x13800] ;  /* 0x01380000e938783b */ /* 0x000f260000000200 */
        /* <DEDUP_REMOVED lines=54> */
[----:B------:R-:W1:Y:S07]  /*2d60*/  LDSM.16.M88.4 R24, [R227+0x14000] ;  /* 0x01400000e318783b */ /* 0x000e6e0000000200 */
        /* <DEDUP_REMOVED lines=8> */
[----:B------:R-:W2:Y:S04]  /*2df0*/  LDSM.16.M88.4 R40, [R231+0x5000] ;  /* 0x00500000e728783b */ /* 0x000ea80000000200 */
[----:B------:R-:W5:Y:S03]  /*2e00*/  LDSM.16.M88.4 R36, [R231+0x5800] ;  /* 0x00580000e724783b */ /* 0x000f660000000200 */
[C---:B---3--:R-:W-:Y:S08]  /*2e10*/  HMMA.16816.F32.BF16 R20, R28.reuse, R12, R20 ;  /* 0x0000000c1c14723c */ /* 0x048ff00000041814 */
[----:B------:R-:W-:Y:S01]  /*2e20*/  HMMA.16816.F32.BF16 R32, R28, R14, R32 ;  /* 0x0000000e1c20723c */ /* 0x000fe20000041820 */
[----:B------:R-:W-:Y:S07]  /*2e30*/  LDSM.16.M88.4 R12, [R220+0x4000] ;  /* 0x00400000dc0c783b */ /* 0x000fee0000000200 */
        /* <DEDUP_REMOVED lines=9> */
[----:B------:R-:W-:Y:S03]  /*2ed0*/  LDSM.16.M88.4 R56, [R220+0x5000] ;  /* 0x00500000dc38783b */ /* 0x000fe60000000200 */
[C---:B-1----:R-:W-:Y:S08]  /*2ee0*/  HMMA.16816.F32.BF16 R20, R92.reuse, R24, R20 ;  /* 0x000000185c14723c */ /* 0x042ff00000041814 */
[----:B------:R-:W-:Y:S01]  /*2ef0*/  HMMA.16816.F32.BF16 R32, R92, R26, R32 ;  /* 0x0000001a5c20723c */ /* 0x000fe20000041820 */
[----:B------:R-:W-:Y:S07]  /*2f00*/  LDSM.16.M88.4 R24, [R231+0x6000] ;  /* 0x00600000e718783b */ /* 0x000fee0000000200 */
[C---:B--2---:R-:W-:Y:S08]  /*2f10*/  HMMA.16816.F32.BF16 R80, R28.reuse, R40, R80 ;  /* 0x000000281c50723c */ /* 0x044ff00000041850 */
[C---:B------:R-:W-:Y:S01]  /*2f20*/  HMMA.16816.F32.BF16 R76, R28.reuse, R42, R76 ;  /* 0x0000002a1c4c723c */ /* 0x040fe2000004184c */
[----:B------:R-:W1:Y:S07]  /*2f30*/  LDSM.16.M88.4 R40, [R234+0xc000] ;  /* 0x00c00000ea28783b */ /* 0x000e6e0000000200 */
[C---:B------:R-:W-:Y:S08]  /*2f40*/  HMMA.16816.F32.BF16 R48, R28.reuse, R52, R48 ;  /* 0x000000341c30723c */ /* 0x040ff00000041830 */
[C---:B------:R-:W-:Y:S01]  /*2f50*/  HMMA.16816.F32.BF16 R44, R28.reuse, R54, R44 ;  /* 0x000000361c2c723c */ /* 0x040fe2000004182c */
[----:B------:R-:W-:Y:S07]  /*2f60*/  LDSM.16.M88.4 R52, [R220+0x5800] ;  /* 0x00580000dc34783b */ /* 0x000fee0000000200 */
[C---:B-----5:R-:W-:Y:S08]  /*2f70*/  HMMA.16816.F32.BF16 R72, R28.reuse, R36, R72 ;  /* 0x000000241c48723c */ /* 0x060ff00000041848 */
[----:B------:R-:W-:Y:S01]  /*2f80*/  HMMA.16816.F32.BF16 R68, R28, R38, R68 ;  /* 0x000000261c44723c */ /* 0x000fe20000041844 */
[----:B------:R-:W2:Y:S04]  /*2f90*/  LDSM.16.M88.4 R28, [R232+0xc000] ;  /* 0x00c00000e81c783b */ /* 0x000ea80000000200 */
[----:B------:R-:W-:Y:S03]  /*2fa0*/  LDSM.16.M88.4 R36, [R233+0x16800] ;  /* 0x01680000e924783b */ /* 0x000fe60000000200 */
[C---:B---3--:R-:W-:Y:S08]  /*2fb0*/  HMMA.16816.F32.BF16 R20, R64.reuse, R12, R20 ;  /* 0x0000000c4014723c */ /* 0x048ff00000041814 */
[----:B------:R-:W-:Y:S01]  /*2fc0*/  HMMA.16816.F32.BF16 R32, R64, R14, R32 ;  /* 0x0000000e4020723c */ /* 0x000fe20000041820 */
[----:B------:R-:W-:Y:S07]  /*2fd0*/  LDSM.16.M88.4 R12, [R230+0xc000] ;  /* 0x00c00000e60c783b */ /* 0x000fee0000000200 */
[C---:B------:R-:W-:Y:S08]  /*2fe0*/  HMMA.16816.F32.BF16 R80, R92.reuse, R88, R80 ;  /* 0x000000585c50723c */ /* 0x040ff00000041850 */
[C---:B----4-:R-:W-:Y:S08]  /*2ff0*/  HMMA.16816.F32.BF16 R48, R92.reuse, R16, R48 ;  /* 0x000000105c30723c */ /* 0x050ff00000041830 */
[----:B------:R-:W-:Y:S01]  /*3000*/  HMMA.16816.F32.BF16 R44, R92, R18, R44 ;  /* 0x000000125c2c723c */ /* 0x000fe2000004182c */
[----:B------:R-:W-:Y:S07]  /*3010*/  LDSM.16.M88.4 R16, [R227+0x16000] ;  /* 0x01600000e310783b */ /* 0x000fee0000000200 */
[----:B-1----:R-:W-:Y:S08]  /*3020*/  HMMA.16816.F32.BF16 R20, R40, R96, R20 ;  /* 0x000000602814723c */ /* 0x002ff00000041814 */
[C---:B------:R-:W-:Y:S01]  /*3030*/  HMMA.16816.F32.BF16 R76, R92.reuse, R90, R76 ;  /* 0x0000005a5c4c723c */ /* 0x040fe2000004184c */
[----:B------:R-:W-:Y:S07]  /*3040*/  LDSM.16.M88.4 R88, [R233+0x17800] ;  /* 0x01780000e958783b */ /* 0x000fee0000000200 */
        /* <DEDUP_REMOVED lines=8> */
[----:B------:R-:W-:Y:S08]  /*30d0*/  HMMA.16816.F32.BF16 R44, R64, R62, R44 ;  /* 0x0000003e402c723c */ /* 0x000ff0000004182c */
[----:B--2---:R-:W-:Y:S01]  /*30e0*/  HMMA.16816.F32.BF16 R60, R28, R24, R20 ;  /* 0x000000181c3c723c */ /* 0x004fe20000041814 */
[----:B------:R-:W-:Y:S07]  /*30f0*/  LDSM.16.M88.4 R20, [R229+0xc000] ;  /* 0x00c00000e514783b */ /* 0x000fee0000000200 */
[----:B------:R-:W-:Y:S08]  /*3100*/  HMMA.16816.F32.BF16 R76, R64, R58, R76 ;  /* 0x0000003a404c723c */ /* 0x000ff0000004184c */
[----:B------:R-:W-:Y:S01]  /*3110*/  HMMA.16816.F32.BF16 R32, R28, R26, R32 ;  /* 0x0000001a1c20723c */ /* 0x000fe20000041820 */
[----:B------:R-:W2:Y:S07]  /*3120*/  LDSM.16.M88.4 R24, [R231+0x7000] ;  /* 0x00700000e718783b */ /* 0x000eae0000000200 */
[----:B-1----:R-:W-:Y:S08]  /*3130*/  HMMA.16816.F32.BF16 R96, R40, R92, R96 ;  /* 0x0000005c2860723c */ /* 0x002ff00000041860 */
[----:B------:R-:W-:Y:S08]  /*3140*/  HMMA.16816.F32.BF16 R60, R12, R16, R60 ;  /* 0x000000100c3c723c */ /* 0x000ff0000004183c */
[----:B------:R-:W-:Y:S08]  /*3150*/  HMMA.16816.F32.BF16 R76, R40, R94, R76 ;  /* 0x0000005e284c723c */ /* 0x000ff0000004184c */
[----:B------:R-:W-:Y:S01]  /*3160*/  HMMA.16816.F32.BF16 R32, R12, R18, R32 ;  /* 0x000000120c20723c */ /* 0x000fe20000041820 */
[----:B------:R-:W1:Y:S07]  /*3170*/  LDSM.16.M88.4 R16, [R227+0x17000] ;  /* 0x01700000e310783b */ /* 0x000e6e0000000200 */
[----:B------:R-:W-:Y:S08]  /*3180*/  HMMA.16816.F32.BF16 R48, R40, R36, R48 ;  /* 0x000000242830723c */ /* 0x000ff00000041830 */
[C---:B--2---:R-:W-:Y:S08]  /*3190*/  HMMA.16816.F32.BF16 R96, R28.reuse, R24, R96 ;  /* 0x000000181c60723c */ /* 0x044ff00000041860 */
[----:B------:R-:W-:Y:S01]  /*31a0*/  HMMA.16816.F32.BF16 R76, R28, R26, R76 ;  /* 0x0000001a1c4c723c */ /* 0x000fe2000004184c */
[----:B------:R-:W2:Y:S07]  /*31b0*/  LDSM.16.M88.4 R24, [R220+0x7000] ;  /* 0x00700000dc18783b */ /* 0x000eae0000000200 */
[----:B------:R-:W-:Y:S08]  /*31c0*/  HMMA.16816.F32.BF16 R72, R64, R52, R72 ;  /* 0x000000344048723c */ /* 0x000ff00000041848 */
[----:B------:R-:W-:Y:S01]  /*31d0*/  HMMA.16816.F32.BF16 R44, R40, R38, R44 ;  /* 0x00000026282c723c */ /* 0x000fe2000004182c */
[----:B------:R-:W3:Y:S07]  /*31e0*/  LDSM.16.M88.4 R36, [R227+0x16800] ;  /* 0x01680000e324783b */ /* 0x000eee0000000200 */
[----:B------:R-:W-:Y:S01]  /*31f0*/  HMMA.16816.F32.BF16 R68, R64, R54, R68 ;  /* 0x000000364044723c */ /* 0x000fe20000041844 */
[----:B------:R-:W4:Y:S07]  /*3200*/  LDSM.16.M88.4 R52, [R231+0x7800] ;  /* 0x00780000e734783b */ /* 0x000f2e0000000200 */
[----:B-1----:R-:W-:Y:S08]  /*3210*/  HMMA.16816.F32.BF16 R96, R12, R16, R96 ;  /* 0x000000100c60723c */ /* 0x002ff00000041860 */
[----:B------:R-:W-:Y:S08]  /*3220*/  HMMA.16816.F32.BF16 R48, R28, R84, R48 ;  /* 0x000000541c30723c */ /* 0x000ff00000041830 */
[C---:B------:R-:W-:Y:S08]  /*3230*/  HMMA.16816.F32.BF16 R72, R40.reuse, R88, R72 ;  /* 0x000000582848723c */ /* 0x040ff00000041848 */
[----:B------:R-:W-:Y:S01]  /*3240*/  HMMA.16816.F32.BF16 R68, R40, R90, R68 ;  /* 0x0000005a2844723c */ /* 0x000fe20000041844 */
[----:B------:R-:W1:Y:S07]  /*3250*/  LDSM.16.M88.4 R40, [R220+0x6800] ;  /* 0x00680000dc28783b */ /* 0x000e6e0000000200 */
[----:B------:R-:W-:Y:S08]  /*3260*/  HMMA.16816.F32.BF16 R44, R28, R86, R44 ;  /* 0x000000561c2c723c */ /* 0x000ff0000004182c */
[----:B------:R-:W-:Y:S01]  /*3270*/  HMMA.16816.F32.BF16 R76, R12, R18, R76 ;  /* 0x000000120c4c723c */ /* 0x000fe2000004184c */
[----:B------:R-:W5:Y:S07]  /*3280*/  LDSM.16.M88.4 R16, [R227+0x17800] ;  /* 0x01780000e310783b */ /* 0x000f6e0000000200 */
[----:B--2---:R-:W-:Y:S07]  /*3290*/  HMMA.16816.F32.BF16 R96, R20, R24, R96 ;  /* 0x000000181460723c */ /* 0x004fee0000041860 */
[----:B------:R-:W-:Y:S01]  /*32a0*/  IMAD.U32 R25, RZ, RZ, UR15 ;  /* 0x0000000fff197e24 */ /* 0x000fe2000f8e00ff */
[----:B---3--:R-:W-:Y:S03]  /*32b0*/  HMMA.16816.F32.BF16 R48, R12, R36, R48 ;  /* 0x000000240c30723c */ /* 0x008fe60000041830 */
[----:B------:R-:W-:-:S05]  /*32c0*/  IMAD R3, R25, 0x40, R246 ;  /* 0x0000004019037824 */ /* 0x000fca00078e02f6 */
[C---:B------:R-:W-:Y:S01]  /*32d0*/  IADD3 R25, R3.reuse, 0x1, RZ ;  /* 0x0000000103197810 */ /* 0x040fe20007ffe0ff */
[----:B----4-:R-:W-:Y:S01]  /*32e0*/  HMMA.16816.F32.BF16 R72, R28, R52, R72 ;  /* 0x000000341c48723c */ /* 0x010fe20000041848 */
[----:B------:R-:W-:Y:S02]  /*32f0*/  IADD3 R24, R3, 0x8, RZ ;  /* 0x0000000803187810 */ /* 0x000fe40007ffe0ff */
[CC--:B------:R-:W-:Y:S02]  /*3300*/  ISETP.GE.AND P2, PT, R25.reuse, R242.reuse, PT ;  /* 0x000000f21900720c */ /* 0x0c0fe40003f46270 */
[C---:B------:R-:W-:Y:S02]  /*3310*/  ISETP.GE.AND P5, PT, R24.reuse, R242, PT ;  /* 0x000000f21800720c */ /* 0x040fe40003fa6270 */
[-C--:B------:R-:W-:Y:S01]  /*3320*/  ISETP.GE.AND P4, PT, R25, R240.reuse, PT ;  /* 0x000000f01900720c */ /* 0x080fe20003f86270 */
[----:B------:R-:W-:Y:S01]  /*3330*/  HMMA.16816.F32.BF16 R44, R12, R38, R44 ;  /* 0x000000260c2c723c */ /* 0x000fe2000004182c */
[-C--:B------:R-:W-:Y:S01]  /*3340*/  ISETP.GE.AND P0, PT, R24, R240.reuse, PT ;  /* 0x000000f01800720c */ /* 0x080fe20003f06270 */
[----:B------:R-:W-:Y:S01]  /*3350*/  FMUL.FTZ R97, R97, c[0x0][0x2ec] ;  /* 0x0000bb0061617a20 */ /* 0x000fe20000410000 */
[C---:B------:R-:W-:Y:S01]  /*3360*/  ISETP.LT.OR P2, PT, R25.reuse, R243, P2 ;  /* 0x000000f31900720c */ /* 0x040fe20001741670 */
[----:B------:R-:W-:Y:S01]  /*3370*/  FMUL.FTZ R96, R96, c[0x0][0x2ec] ;  /* 0x0000bb0060607a20 */ /* 0x000fe20000410000 */
[----:B------:R-:W-:Y:S01]  /*3380*/  ISETP.LT.OR P4, PT, R25, R241, P4 ;  /* 0x000000f11900720c */ /* 0x000fe20002781670 */
[----:B------:R-:W-:Y:S01]  /*3390*/  MUFU.TANH R188, R97 ;  /* 0x0000006100bc7308 */ /* 0x000fe20000002400 */
[C---:B------:R-:W-:Y:S01]  /*33a0*/  ISETP.LT.OR P5, PT, R24.reuse, R243, P5 ;  /* 0x000000f31800720c */ /* 0x040fe20002fa1670 */
[C---:B------:R-:W-:Y:S01]  /*33b0*/  HMMA.16816.F32.BF16 R60, R20.reuse, R80, R60 ;  /* 0x00000050143c723c */ /* 0x040fe2000004183c */
[-C--:B------:R-:W-:Y:S01]  /*33c0*/  ISETP.LT.OR P0, PT, R24, R241.reuse, P0 ;  /* 0x000000f11800720c */ /* 0x080fe20000701670 */
[----:B------:R-:W-:Y:S01]  /*33d0*/  FMUL.FTZ R98, R98, c[0x0][0x2ec] ;  /* 0x0000bb0062627a20 */ /* 0x000fe20000410000 */
[----:B------:R-:W-:Y:S01]  /*33e0*/  ISETP.GE.AND P3, PT, R3, R240, PT ;  /* 0x000000f00300720c */ /* 0x000fe20003f66270 */
[----:B------:R-:W-:Y:S01]  /*33f0*/  FMUL.FTZ R99, R99, c[0x0][0x2ec] ;  /* 0x0000bb0063637a20 */ /* 0x000fe20000410000 */
[C---:B------:R-:W-:Y:S01]  /*3400*/  ISETP.GE.AND P1, PT, R3.reuse, R242, PT ;  /* 0x000000f20300720c */ /* 0x040fe20003f26270 */
[----:B------:R-:W-:Y:S01]  /*3410*/  MUFU.TANH R182, R96 ;  /* 0x0000006000b67308 */ /* 0x000fe20000002400 */
[C---:B------:R-:W-:Y:S01]  /*3420*/  ISETP.LT.OR P3, PT, R3.reuse, R241, P3 ;  /* 0x000000f10300720c */ /* 0x040fe20001f61670 */
[----:B------:R-:W-:Y:S01]  /*3430*/  HMMA.16816.F32.BF16 R76, R20, R26, R76 ;  /* 0x0000001a144c723c */ /* 0x000fe2000004184c */
[----:B------:R-:W2:Y:S01]  /*3440*/  LDSM.16.M88.4 R24, [R220+0x7800] ;  /* 0x00780000dc18783b */ /* 0x000ea20000000200 */
[----:B------:R-:W-:Y:S01]  /*3450*/  ISETP.LT.OR P1, PT, R3, R243, P1 ;  /* 0x000000f30300720c */ /* 0x000fe20000f21670 */
[----:B------:R-:W-:-:S04]  /*3460*/  DEPBAR.LE SB0, 0x0 ;  /* 0x000080000000791a */ /* 0x000fc80000000000 */
[----:B------:R-:W-:Y:S01]  /*3470*/  MUFU.TANH R197, R98 ;  /* 0x0000006200c57308 */ /* 0x000fe20000002400 */
[----:B------:R-:W-:Y:S07]  /*3480*/  HMMA.16816.F32.BF16 R68, R28, R54, R68 ;  /* 0x000000361c44723c */ /* 0x000fee0000041844 */
[----:B------:R-:W-:Y:S01]  /*3490*/  MUFU.TANH R187, R99 ;  /* 0x0000006300bb7308 */ /* 0x000fe20000002400 */
[----:B------:R-:W-:Y:S01]  /*34a0*/  HMMA.16816.F32.BF16 R32, R20, R82, R32 ;  /* 0x000000521420723c */ /* 0x000fe20000041820 */
[----:B------:R-:W-:-:S02]  /*34b0*/  FMUL.FTZ R39, R62, c[0x0][0x2ec] ;  /* 0x0000bb003e277a20 */ /* 0x000fc40000410000 */
[----:B------:R-:W-:Y:S02]  /*34c0*/  FMUL.FTZ R36, R60, c[0x0][0x2ec] ;  /* 0x0000bb003c247a20 */ /* 0x000fe40000410000 */
[----:B------:R-:W-:Y:S02]  /*34d0*/  FMUL.FTZ R37, R63, c[0x0][0x2ec] ;  /* 0x0000bb003f257a20 */ /* 0x000fe40000410000 */
[----:B------:R-:W3:Y:S01]  /*34e0*/  MUFU.TANH R39, R39 ;  /* 0x0000002700277308 */ /* 0x000ee20000002400 */
[----:B-1----:R-:W-:Y:S01]  /*34f0*/  HMMA.16816.F32.BF16 R48, R20, R40, R48 ;  /* 0x000000281430723c */ /* 0x002fe20000041830 */
[----:B------:R-:W-:Y:S02]  /*3500*/  FMUL.FTZ R38, R61, c[0x0][0x2ec] ;  /* 0x0000bb003d267a20 */ /* 0x000fe40000410000 */
[----:B------:R-:W-:Y:S02]  /*3510*/  FMUL.FTZ R76, R76, c[0x0][0x2ec] ;  /* 0x0000bb004c4c7a20 */ /* 0x000fe40000410000 */
[----:B------:R-:W-:-:S02]  /*3520*/  FMUL.FTZ R77, R77, c[0x0][0x2ec] ;  /* 0x0000bb004d4d7a20 */ /* 0x000fc40000410000 */
[----:B------:R-:W1:Y:S01]  /*3530*/  MUFU.TANH R36, R36 ;  /* 0x0000002400247308 */ /* 0x000e620000002400 */
[----:B-----5:R-:W-:Y:S01]  /*3540*/  HMMA.16816.F32.BF16 R72, R12, R16, R72 ;  /* 0x000000100c48723c */ /* 0x020fe20000041848 */
[----:B------:R-:W-:Y:S02]  /*3550*/  FMUL.FTZ R78, R78, c[0x0][0x2ec] ;  /* 0x0000bb004e4e7a20 */ /* 0x000fe40000410000 */
[----:B------:R-:W-:-:S04]  /*3560*/  FMUL.FTZ R79, R79, c[0x0][0x2ec] ;  /* 0x0000bb004f4f7a20 */ /* 0x000fc80000410000 */
[----:B------:R-:W4:Y:S01]  /*3570*/  MUFU.TANH R37, R37 ;  /* 0x0000002500257308 */ /* 0x000f220000002400 */
[----:B------:R-:W-:Y:S01]  /*3580*/  HMMA.16816.F32.BF16 R44, R20, R42, R44 ;  /* 0x0000002a142c723c */ /* 0x000fe2000004182c */
[----:B------:R-:W-:Y:S01]  /*3590*/  FMUL.FTZ R29, R34, c[0x0][0x2ec] ;  /* 0x0000bb00221d7a20 */ /* 0x000fe20000410000 */
[----:B---3--:R-:W-:Y:S01]  /*35a0*/  FSEL R31, R39, -INF , !P3 ;  /* 0xff800000271f7808 */ /* 0x008fe20005800000 */
[----:B------:R-:W-:Y:S01]  /*35b0*/  FMUL.FTZ R33, R33, c[0x0][0x2ec] ;  /* 0x0000bb0021217a20 */ /* 0x000fe20000410000 */
[C---:B------:R-:W-:Y:S01]  /*35c0*/  IADD3 R17, R3.reuse, 0x9, RZ ;  /* 0x0000000903117810 */ /* 0x040fe20007ffe0ff */
[----:B------:R-:W-:Y:S01]  /*35d0*/  FMUL.FTZ R32, R32, c[0x0][0x2ec] ;  /* 0x0000bb0020207a20 */ /* 0x000fe20000410000 */
[C---:B------:R-:W-:Y:S01]  /*35e0*/  IADD3 R16, R3.reuse, 0x10, RZ ;  /* 0x0000001003107810 */ /* 0x040fe20007ffe0ff */
[----:B------:R-:W3:Y:S01]  /*35f0*/  MUFU.TANH R38, R38 ;  /* 0x0000002600267308 */ /* 0x000ee20000002400 */
[----:B------:R-:W-:Y:S01]  /*3600*/  HMMA.16816.F32.BF16 R68, R12, R18, R68 ;  /* 0x000000120c44723c */ /* 0x000fe20000041844 */
[----:B------:R-:W-:Y:S01]  /*3610*/  FMUL.FTZ R30, R48, c[0x0][0x2ec] ;  /* 0x0000bb00301e7a20 */ /* 0x000fe20000410000 */
[----:B------:R-:W-:Y:S01]  /*3620*/  IADD3 R39, R3, 0x11, RZ ;  /* 0x0000001103277810 */ /* 0x000fe20007ffe0ff */
[----:B------:R-:W-:Y:S01]  /*3630*/  FMUL.FTZ R6, R49, c[0x0][0x2ec] ;  /* 0x0000bb0031067a20 */ /* 0x000fe20000410000 */
[----:B-1----:R-:W-:Y:S01]  /*3640*/  FSEL R36, R36, -INF , !P1 ;  /* 0xff80000024247808 */ /* 0x002fe20004800000 */
[----:B------:R-:W-:Y:S01]  /*3650*/  FMUL.FTZ R11, R35, c[0x0][0x2ec] ;  /* 0x0000bb00230b7a20 */ /* 0x000fe20000410000 */
[-C--:B------:R-:W-:Y:S01]  /*3660*/  ISETP.GE.AND P6, PT, R17, R242.reuse, PT ;  /* 0x000000f21100720c */ /* 0x080fe20003fc6270 */
[----:B------:R1:W-:Y:S01]  /*3670*/  MUFU.TANH R28, R33 ;  /* 0x00000021001c7308 */ /* 0x0003e20000002400 */
[----:B--2---:R-:W-:Y:S01]  /*3680*/  HMMA.16816.F32.BF16 R72, R20, R24, R72 ;  /* 0x000000181448723c */ /* 0x004fe20000041848 */
[----:B------:R-:W-:Y:S01]  /*3690*/  FMUL.FTZ R34, R50, c[0x0][0x2ec] ;  /* 0x0000bb0032227a20 */ /* 0x000fe20000410000 */
[----:B----4-:R-:W-:Y:S01]  /*36a0*/  FSEL R37, R37, -INF , !P4 ;  /* 0xff80000025257808 */ /* 0x010fe20006000000 */
[----:B------:R-:W-:Y:S01]  /*36b0*/  FMUL.FTZ R10, R51, c[0x0][0x2ec] ;  /* 0x0000bb00330a7a20 */ /* 0x000fe20000410000 */
[----:B------:R-:W-:-:S02]  /*36c0*/  ISETP.GE.AND P1, PT, R16, R242, PT ;  /* 0x000000f21000720c */ /* 0x000fc40003f26270 */
[----:B------:R-:W-:Y:S01]  /*36d0*/  ISETP.GE.AND P3, PT, R17, R240, PT ;  /* 0x000000f01100720c */ /* 0x000fe20003f66270 */
[----:B------:R-:W2:Y:S01]  /*36e0*/  MUFU.TANH R29, R29 ;  /* 0x0000001d001d7308 */ /* 0x000ea20000002400 */
[----:B------:R-:W-:Y:S01]  /*36f0*/  FMUL.FTZ R40, R46, c[0x0][0x2ec] ;  /* 0x0000bb002e287a20 */ /* 0x000fe20000410000 */
[----:B------:R-:W-:Y:S01]  /*3700*/  ISETP.GE.AND P4, PT, R39, R242, PT ;  /* 0x000000f22700720c */ /* 0x000fe20003f86270 */
[----:B------:R-:W-:Y:S01]  /*3710*/  FMUL.FTZ R4, R44, c[0x0][0x2ec] ;  /* 0x0000bb002c047a20 */ /* 0x000fe20000410000 */
[----:B---3--:R-:W-:Y:S01]  /*3720*/  FSEL R38, R38, -INF , !P2 ;  /* 0xff80000026267808 */ /* 0x008fe20005000000 */
[----:B------:R-:W-:Y:S01]  /*3730*/  FMUL.FTZ R35, R45, c[0x0][0x2ec] ;  /* 0x0000bb002d237a20 */ /* 0x000fe20000410000 */
[C---:B------:R-:W-:Y:S02]  /*3740*/  ISETP.GE.AND P2, PT, R16.reuse, R240, PT ;  /* 0x000000f01000720c */ /* 0x040fe40003f46270 */
[----:B------:R-:W3:Y:S01]  /*3750*/  MUFU.TANH R30, R30 ;  /* 0x0000001e001e7308 */ /* 0x000ee20000002400 */
[C---:B------:R-:W-:Y:S01]  /*3760*/  ISETP.LT.OR P6, PT, R17.reuse, R243, P6 ;  /* 0x000000f31100720c */ /* 0x040fe200037c1670 */
[----:B------:R-:W-:Y:S01]  /*3770*/  HMMA.16816.F32.BF16 R68, R20, R26, R68 ;  /* 0x0000001a1444723c */ /* 0x000fe20000041844 */
[----:B------:R-:W-:Y:S01]  /*3780*/  ISETP.LT.OR P3, PT, R17, R241, P3 ;  /* 0x000000f11100720c */ /* 0x000fe20001f61670 */
[----:B-1----:R-:W-:Y:S01]  /*3790*/  FMUL.FTZ R33, R47, c[0x0][0x2ec] ;  /* 0x0000bb002f217a20 */ /* 0x002fe20000410000 */
[----:B------:R-:W-:-:S02]  /*37a0*/  ISETP.LT.OR P1, PT, R16, R243, P1 ;  /* 0x000000f31000720c */ /* 0x000fc40000f21670 */
[----:B------:R-:W-:Y:S01]  /*37b0*/  ISETP.LT.OR P4, PT, R39, R243, P4 ;  /* 0x000000f32700720c */ /* 0x000fe20002781670 */
[----:B------:R-:W1:Y:S01]  /*37c0*/  MUFU.TANH R6, R6 ;  /* 0x0000000600067308 */ /* 0x000e620000002400 */
[C---:B------:R-:W-:Y:S01]  /*37d0*/  IADD3 R17, R3.reuse, 0x18, RZ ;  /* 0x0000001803117810 */ /* 0x040fe20007ffe0ff */
[----:B------:R-:W-:Y:S01]  /*37e0*/  FMUL.FTZ R74, R74, c[0x0][0x2ec] ;  /* 0x0000bb004a4a7a20 */ /* 0x000fe20000410000 */
[----:B------:R-:W-:Y:S01]  /*37f0*/  IADD3 R14, R3, 0x20, RZ ;  /* 0x00000020030e7810 */ /* 0x000fe20007ffe0ff */
[----:B------:R-:W-:Y:S01]  /*3800*/  FMUL.FTZ R72, R72, c[0x0][0x2ec] ;  /* 0x0000bb0048487a20 */ /* 0x000fe20000410000 */
[----:B------:R-:W-:Y:S01]  /*3810*/  ISETP.LT.OR P2, PT, R16, R241, P2 ;  /* 0x000000f11000720c */ /* 0x000fe20001741670 */
[----:B------:R-:W-:Y:S01]  /*3820*/  FMUL.FTZ R73, R73, c[0x0][0x2ec] ;  /* 0x0000bb0049497a20 */ /* 0x000fe20000410000 */
[----:B--2---:R-:W-:Y:S01]  /*3830*/  FSEL R29, R29, -INF , !P0 ;  /* 0xff8000001d1d7808 */ /* 0x004fe20004000000 */
[----:B------:R-:W2:Y:S01]  /*3840*/  MUFU.TANH R32, R32 ;  /* 0x0000002000207308 */ /* 0x000ea20000002400 */
[----:B------:R-:W-:Y:S01]  /*3850*/  FSEL R16, R28, -INF , !P6 ;  /* 0xff8000001c107808 */ /* 0x000fe20007000000 */
[----:B------:R-:W-:Y:S01]  /*3860*/  FMUL.FTZ R75, R75, c[0x0][0x2ec] ;  /* 0x0000bb004b4b7a20 */ /* 0x000fe20000410000 */
[----:B---3--:R-:W-:-:S02]  /*3870*/  FSEL R12, R30, -INF , !P1 ;  /* 0xff8000001e0c7808 */ /* 0x008fc40004800000 */
[-C--:B------:R-:W-:Y:S02]  /*3880*/  ISETP.GE.AND P0, PT, R39, R240.reuse, PT ;  /* 0x000000f02700720c */ /* 0x080fe40003f06270 */
[----:B------:R-:W-:Y:S01]  /*3890*/  ISETP.GE.AND P6, PT, R17, R240, PT ;  /* 0x000000f01100720c */ /* 0x000fe20003fc6270 */
[----:B------:R-:W3:Y:S01]  /*38a0*/  MUFU.TANH R11, R11 ;  /* 0x0000000b000b7308 */ /* 0x000ee20000002400 */
[----:B-1----:R-:W-:Y:S01]  /*38b0*/  FSEL R6, R6, -INF , !P4 ;  /* 0xff80000006067808 */ /* 0x002fe20006000000 */
[----:B------:R-:W-:Y:S01]  /*38c0*/  FMUL.FTZ R68, R68, c[0x0][0x2ec] ;  /* 0x0000bb0044447a20 */ /* 0x000fe20000410000 */
[C---:B------:R-:W-:Y:S01]  /*38d0*/  ISETP.GE.AND P1, PT, R14.reuse, R242, PT ;  /* 0x000000f20e00720c */ /* 0x040fe20003f26270 */
[----:B------:R-:W-:Y:S01]  /*38e0*/  FMUL.FTZ R69, R69, c[0x0][0x2ec] ;  /* 0x0000bb0045457a20 */ /* 0x000fe20000410000 */
[----:B------:R-:W-:Y:S01]  /*38f0*/  ISETP.GE.AND P4, PT, R14, R240, PT ;  /* 0x000000f00e00720c */ /* 0x000fe20003f86270 */
[----:B------:R-:W-:Y:S01]  /*3900*/  FMUL.FTZ R70, R70, c[0x0][0x2ec] ;  /* 0x0000bb0046467a20 */ /* 0x000fe20000410000 */
[----:B------:R-:W-:Y:S01]  /*3910*/  ISETP.LT.OR P0, PT, R39, R241, P0 ;  /* 0x000000f12700720c */ /* 0x000fe20000701670 */
[----:B------:R-:W1:Y:S01]  /*3920*/  MUFU.TANH R34, R34 ;  /* 0x0000002200227308 */ /* 0x000e620000002400 */
[----:B--2---:R-:W-:Y:S01]  /*3930*/  FSEL R32, R32, -INF , !P5 ;  /* 0xff80000020207808 */ /* 0x004fe20006800000 */
[----:B------:R-:W-:Y:S01]  /*3940*/  FMUL.FTZ R71, R71, c[0x0][0x2ec] ;  /* 0x0000bb0047477a20 */ /* 0x000fe20000410000 */
[----:B------:R-:W-:-:S02]  /*3950*/  ISETP.GE.AND P5, PT, R17, R242, PT ;  /* 0x000000f21100720c */ /* 0x000fc40003fa6270 */
[----:B------:R-:W-:Y:S02]  /*3960*/  ISETP.LT.OR P6, PT, R17, R241, P6 ;  /* 0x000000f11100720c */ /* 0x000fe400037c1670 */
[C---:B------:R-:W-:Y:S01]  /*3970*/  ISETP.LT.OR P1, PT, R14.reuse, R243, P1 ;  /* 0x000000f30e00720c */ /* 0x040fe20000f21670 */
[----:B------:R-:W2:Y:S01]  /*3980*/  MUFU.TANH R10, R10 ;  /* 0x0000000a000a7308 */ /* 0x000ea20000002400 */
[----:B------:R-:W-:Y:S02]  /*3990*/  ISETP.LT.OR P4, PT, R14, R241, P4 ;  /* 0x000000f10e00720c */ /* 0x000fe40002781670 */
[C---:B------:R-:W-:Y:S02]  /*39a0*/  IADD3 R13, R3.reuse, 0x19, RZ ;  /* 0x00000019030d7810 */ /* 0x040fe40007ffe0ff */
[----:B------:R-:W-:Y:S02]  /*39b0*/  IADD3 R14, R3, 0x21, RZ ;  /* 0x00000021030e7810 */ /* 0x000fe40007ffe0ff */
[----:B------:R-:W-:Y:S01]  /*39c0*/  ISETP.LT.OR P5, PT, R17, R243, P5 ;  /* 0x000000f31100720c */ /* 0x000fe20002fa1670 */
[----:B------:R-:W4:Y:S01]  /*39d0*/  MUFU.TANH R40, R40 ;  /* 0x0000002800287308 */ /* 0x000f220000002400 */
[----:B---3--:R-:W-:-:S02]  /*39e0*/  FSEL R19, R11, -INF , !P3 ;  /* 0xff8000000b137808 */ /* 0x008fc40005800000 */
[----:B-1----:R-:W-:Y:S02]  /*39f0*/  FSEL R17, R34, -INF , !P2 ;  /* 0xff80000022117808 */ /* 0x002fe40005000000 */
[C---:B------:R-:W-:Y:S02]  /*3a00*/  ISETP.GE.AND P3, PT, R13.reuse, R242, PT ;  /* 0x000000f20d00720c */ /* 0x040fe40003f66270 */
[C---:B------:R-:W-:Y:S01]  /*3a10*/  ISETP.GE.AND P2, PT, R13.reuse, R240, PT ;  /* 0x000000f00d00720c */ /* 0x040fe20003f46270 */
[----:B------:R-:W1:Y:S01]  /*3a20*/  MUFU.TANH R4, R4 ;  /* 0x0000000400047308 */ /* 0x000e620000002400 */
[----:B--2---:R-:W-:Y:S02]  /*3a30*/  FSEL R15, R10, -INF , !P0 ;  /* 0xff8000000a0f7808 */ /* 0x004fe40004000000 */
[----:B------:R-:W-:Y:S02]  /*3a40*/  ISETP.GE.AND P0, PT, R14, R242, PT ;  /* 0x000000f20e00720c */ /* 0x000fe40003f06270 */
[----:B------:R-:W-:-:S02]  /*3a50*/  ISETP.LT.OR P3, PT, R13, R243, P3 ;  /* 0x000000f30d00720c */ /* 0x000fc40001f61670 */
[----:B------:R-:W-:Y:S01]  /*3a60*/  ISETP.LT.OR P2, PT, R13, R241, P2 ;  /* 0x000000f10d00720c */ /* 0x000fe20001741670 */
[----:B------:R-:W2:Y:S01]  /*3a70*/  MUFU.TANH R35, R35 ;  /* 0x0000002300237308 */ /* 0x000ea20000002400 */
[----:B----4-:R-:W-:Y:S02]  /*3a80*/  FSEL R11, R40, -INF , !P6 ;  /* 0xff800000280b7808 */ /* 0x010fe40007000000 */
[C---:B------:R-:W-:Y:S02]  /*3a90*/  ISETP.GE.AND P6, PT, R14.reuse, R240, PT ;  /* 0x000000f00e00720c */ /* 0x040fe40003fc6270 */
[C---:B------:R-:W-:Y:S02]  /*3aa0*/  ISETP.LT.OR P0, PT, R14.reuse, R243, P0 ;  /* 0x000000f30e00720c */ /* 0x040fe40000701670 */
[----:B------:R-:W-:Y:S01]  /*3ab0*/  ISETP.LT.OR P6, PT, R14, R241, P6 ;  /* 0x000000f10e00720c */ /* 0x000fe200037c1670 */
[----:B------:R-:W3:Y:S01]  /*3ac0*/  MUFU.TANH R33, R33 ;  /* 0x0000002100217308 */ /* 0x000ee20000002400 */
[----:B------:R-:W-:-:S02]  /*3ad0*/  IADD3 R13, R3, 0x28, RZ ;  /* 0x00000028030d7810 */ /* 0x000fc40007ffe0ff */
[----:B------:R-:W-:Y:S02]  /*3ae0*/  IADD3 R14, R3, 0x30, RZ ;  /* 0x00000030030e7810 */ /* 0x000fe40007ffe0ff */
[----:B-1----:R-:W-:Y:S02]  /*3af0*/  FSEL R4, R4, -INF , !P5 ;  /* 0xff80000004047808 */ /* 0x002fe40006800000 */
[----:B------:R-:W-:Y:S01]  /*3b00*/  FSEL R188, R188, -INF , !P0 ;  /* 0xff800000bcbc7808 */ /* 0x000fe20004000000 */
[----:B------:R-:W1:Y:S01]  /*3b10*/  MUFU.TANH R191, R74 ;  /* 0x0000004a00bf7308 */ /* 0x000e620000002400 */
[----:B--2---:R-:W-:Y:S02]  /*3b20*/  FSEL R10, R35, -INF , !P3 ;  /* 0xff800000230a7808 */ /* 0x004fe40005800000 */
[C---:B------:R-:W-:Y:S02]  /*3b30*/  ISETP.GE.AND P5, PT, R13.reuse, R242, PT ;  /* 0x000000f20d00720c */ /* 0x040fe40003fa6270 */
[----:B------:R-:W-:-:S02]  /*3b40*/  ISETP.GE.AND P3, PT, R13, R240, PT ;  /* 0x000000f00d00720c */ /* 0x000fc40003f66270 */
[C---:B------:R-:W-:Y:S01]  /*3b50*/  ISETP.GE.AND P0, PT, R14.reuse, R240, PT ;  /* 0x000000f00e00720c */ /* 0x040fe20003f06270 */
[----:B------:R-:W2:Y:S01]  /*3b60*/  MUFU.TANH R184, R76 ;  /* 0x0000004c00b87308 */ /* 0x000ea20000002400 */
[----:B------:R-:W-:Y:S02]  /*3b70*/  IADD3 R18, R3, 0x29, RZ ;  /* 0x0000002903127810 */ /* 0x000fe40007ffe0ff */
[C---:B------:R-:W-:Y:S02]  /*3b80*/  ISETP.LT.OR P5, PT, R13.reuse, R243, P5 ;  /* 0x000000f30d00720c */ /* 0x040fe40002fa1670 */
[-C--:B------:R-:W-:Y:S02]  /*3b90*/  ISETP.LT.OR P3, PT, R13, R241.reuse, P3 ;  /* 0x000000f10d00720c */ /* 0x080fe40001f61670 */
[----:B------:R-:W-:Y:S01]  /*3ba0*/  ISETP.LT.OR P0, PT, R14, R241, P0 ;  /* 0x000000f10e00720c */ /* 0x000fe20000701670 */
[----:B------:R-:W-:Y:S01]  /*3bb0*/  MUFU.TANH R186, R77 ;  /* 0x0000004d00ba7308 */ /* 0x000fe20000002400 */
[----:B---3--:R-:W-:-:S02]  /*3bc0*/  FSEL R13, R33, -INF , !P2 ;  /* 0xff800000210d7808 */ /* 0x008fc40005000000 */
[----:B------:R-:W-:Y:S02]  /*3bd0*/  FSEL R182, R182, -INF , !P1 ;  /* 0xff800000b6b67808 */ /* 0x000fe40004800000 */
[----:B------:R-:W-:Y:S02]  /*3be0*/  FSEL R197, R197, -INF , !P4 ;  /* 0xff800000c5c57808 */ /* 0x000fe40006000000 */
[-C--:B------:R-:W-:Y:S01]  /*3bf0*/  ISETP.GE.AND P2, PT, R18, R242.reuse, PT ;  /* 0x000000f21200720c */ /* 0x080fe20003f46270 */
[----:B------:R-:W3:Y:S01]  /*3c00*/  MUFU.TANH R195, R78 ;  /* 0x0000004e00c37308 */ /* 0x000ee20000002400 */
[----:B------:R-:W-:Y:S02]  /*3c10*/  ISETP.GE.AND P1, PT, R14, R242, PT ;  /* 0x000000f20e00720c */ /* 0x000fe40003f26270 */
[----:B------:R-:W-:Y:S02]  /*3c20*/  ISETP.GE.AND P4, PT, R18, R240, PT ;  /* 0x000000f01200720c */ /* 0x000fe40003f86270 */
[----:B-1----:R-:W-:-:S02]  /*3c30*/  FSEL R191, R191, -INF , !P0 ;  /* 0xff800000bfbf7808 */ /* 0x002fc40004000000 */
[----:B------:R-:W-:Y:S01]  /*3c40*/  PLOP3.LUT P0, PT, PT, PT, UP0, 0x80, 0x0 ;  /* 0x000000000000781c */ /* 0x000fe20003f0f008 */
[----:B------:R-:W1:Y:S01]  /*3c50*/  MUFU.TANH R189, R79 ;  /* 0x0000004f00bd7308 */ /* 0x000e620000002400 */
[C---:B------:R-:W-:Y:S02]  /*3c60*/  ISETP.LT.OR P2, PT, R18.reuse, R243, P2 ;  /* 0x000000f31200720c */ /* 0x040fe40001741670 */
[----:B------:R-:W-:Y:S02]  /*3c70*/  ISETP.LT.OR P4, PT, R18, R241, P4 ;  /* 0x000000f11200720c */ /* 0x000fe40002781670 */
[----:B------:R-:W-:Y:S02]  /*3c80*/  ISETP.LT.OR P1, PT, R14, R243, P1 ;  /* 0x000000f30e00720c */ /* 0x000fe40000f21670 */
[C---:B------:R-:W-:Y:S01]  /*3c90*/  IADD3 R14, R3.reuse, 0x31, RZ ;  /* 0x00000031030e7810 */ /* 0x040fe20007ffe0ff */
[----:B------:R-:W4:Y:S01]  /*3ca0*/  MUFU.TANH R196, R72 ;  /* 0x0000004800c47308 */ /* 0x000f220000002400 */
[----:B------:R-:W-:-:S02]  /*3cb0*/  IADD3 R18, R3, 0x38, RZ ;  /* 0x0000003803127810 */ /* 0x000fc40007ffe0ff */
[----:B------:R-:W-:Y:S02]  /*3cc0*/  IADD3 R3, R3, 0x39, RZ ;  /* 0x0000003903037810 */ /* 0x000fe40007ffe0ff */
[----:B------:R-:W-:Y:S02]  /*3cd0*/  FSEL R187, R187, -INF , !P6 ;  /* 0xff800000bbbb7808 */ /* 0x000fe40007000000 */
[----:B--2---:R-:W-:Y:S01]  /*3ce0*/  FSEL R184, R184, -INF , !P5 ;  /* 0xff800000b8b87808 */ /* 0x004fe20006800000 */
[----:B------:R-:W2:Y:S01]  /*3cf0*/  MUFU.TANH R194, R73 ;  /* 0x0000004900c27308 */ /* 0x000ea20000002400 */
[----:B---3--:R-:W-:Y:S02]  /*3d00*/  FSEL R195, R195, -INF , !P3 ;  /* 0xff800000c3c37808 */ /* 0x008fe40005800000 */
[----:B------:R-:W-:Y:S02]  /*3d10*/  FSEL R186, R186, -INF , !P2 ;  /* 0xff800000baba7808 */ /* 0x000fe40005000000 */
[----:B-1----:R-:W-:-:S02]  /*3d20*/  FSEL R189, R189, -INF , !P4 ;  /* 0xff800000bdbd7808 */ /* 0x002fc40006000000 */
[-C--:B------:R-:W-:Y:S01]  /*3d30*/  ISETP.GE.AND P6, PT, R14, R242.reuse, PT ;  /* 0x000000f20e00720c */ /* 0x080fe20003fc6270 */
[----:B------:R-:W1:Y:S01]  /*3d40*/  MUFU.TANH R171, R75 ;  /* 0x0000004b00ab7308 */ /* 0x000e620000002400 */
[----:B----4-:R-:W-:Y:S02]  /*3d50*/  FSEL R196, R196, -INF , !P1 ;  /* 0xff800000c4c47808 */ /* 0x010fe40004800000 */
[----:B------:R-:W-:Y:S02]  /*3d60*/  ISETP.GE.AND P5, PT, R18, R242, PT ;  /* 0x000000f21200720c */ /* 0x000fe40003fa6270 */
[-C--:B------:R-:W-:Y:S02]  /*3d70*/  ISETP.GE.AND P3, PT, R14, R240.reuse, PT ;  /* 0x000000f00e00720c */ /* 0x080fe40003f66270 */
[----:B------:R-:W-:Y:S01]  /*3d80*/  ISETP.GE.AND P2, PT, R18, R240, PT ;  /* 0x000000f01200720c */ /* 0x000fe20003f46270 */
[----:B------:R-:W3:Y:S01]  /*3d90*/  MUFU.TANH R192, R68 ;  /* 0x0000004400c07308 */ /* 0x000ee20000002400 */
[----:B------:R-:W-:-:S02]  /*3da0*/  ISETP.GE.AND P4, PT, R3, R242, PT ;  /* 0x000000f20300720c */ /* 0x000fc40003f86270 */
[C---:B------:R-:W-:Y:S02]  /*3db0*/  ISETP.GE.AND P1, PT, R3.reuse, R240, PT ;  /* 0x000000f00300720c */ /* 0x040fe40003f26270 */
[C---:B------:R-:W-:Y:S02]  /*3dc0*/  ISETP.LT.OR P6, PT, R14.reuse, R243, P6 ;  /* 0x000000f30e00720c */ /* 0x040fe400037c1670 */
[----:B------:R-:W-:Y:S01]  /*3dd0*/  ISETP.LT.OR P3, PT, R14, R241, P3 ;  /* 0x000000f10e00720c */ /* 0x000fe20001f61670 */
[----:B------:R-:W4:Y:S01]  /*3de0*/  MUFU.TANH R190, R69 ;  /* 0x0000004500be7308 */ /* 0x000f220000002400 */
[C---:B------:R-:W-:Y:S02]  /*3df0*/  ISETP.LT.OR P5, PT, R18.reuse, R243, P5 ;  /* 0x000000f31200720c */ /* 0x040fe40002fa1670 */
[----:B------:R-:W-:Y:S01]  /*3e00*/  ISETP.LT.OR P2, PT, R18, R241, P2 ;  /* 0x000000f11200720c */ /* 0x000fe20001741670 */
[----:B------:R-:W-:Y:S01]  /*3e10*/  BAR.SYNC.DEFER_BLOCKING 0x0 ;  /* 0x0000000000007b1d */ /* 0x000fe20000010000 */
[----:B------:R-:W-:-:S02]  /*3e20*/  ISETP.LT.OR P4, PT, R3, R243, P4 ;  /* 0x000000f30300720c */ /* 0x000fc40002781670 */
[----:B------:R-:W-:Y:S02]  /*3e30*/  ISETP.LT.OR P1, PT, R3, R241, P1 ;  /* 0x000000f10300720c */ /* 0x000fe40000f21670 */
[----:B--2---:R-:W-:Y:S01]  /*3e40*/  FSEL R194, R194, -INF , !P6 ;  /* 0xff800000c2c27808 */ /* 0x004fe20007000000 */
[----:B------:R-:W2:Y:S01]  /*3e50*/  MUFU.TANH R169, R70 ;  /* 0x0000004600a97308 */ /* 0x000ea20000002400 */
[----:B-1----:R-:W-:Y:S02]  /*3e60*/  FSEL R171, R171, -INF , !P3 ;  /* 0xff800000abab7808 */ /* 0x002fe40005800000 */
[----:B---3--:R-:W-:Y:S02]  /*3e70*/  FSEL R192, R192, -INF , !P5 ;  /* 0xff800000c0c07808 */ /* 0x008fe40006800000 */
[----:B----4-:R-:W-:-:S03]  /*3e80*/  FSEL R190, R190, -INF , !P4 ;  /* 0xff800000bebe7808 */ /* 0x010fc60006000000 */
[----:B------:R-:W1:Y:S01]  /*3e90*/  MUFU.TANH R168, R71 ;  /* 0x0000004700a87308 */ /* 0x000e620000002400 */
[----:B--2---:R-:W-:Y:S02]  /*3ea0*/  FSEL R169, R169, -INF , !P2 ;  /* 0xff800000a9a97808 */ /* 0x004fe40005000000 */
[----:B-1----:R-:W-:Y:S01]  /*3eb0*/  FSEL R168, R168, -INF , !P1 ;  /* 0xff800000a8a87808 */ /* 0x002fe20004800000 */
[----:B------:R-:W-:Y:S05]  /*3ec0*/  @!P0 BRA `(.L_x_1718) ;  /* 0x0000019000008947 */ /* 0x000fea0003800000 */
[----:B------:R-:W-:Y:S01]  /*3ed0*/  UIADD3 UR12, UR8, -0x2, URZ ;  /* 0xfffffffe080c7890 */ /* 0x000fe2000fffe03f */
        /* <DEDUP_REMOVED lines=24> */
.L_x_1718:
        /* <DEDUP_REMOVED lines=27> */
[----:B-1----:R-:W-:Y:S02]  /*4210*/  FMNMX.FTZ R23, R169, R14, !PT ;  /* 0x0000000ea9177209 */ /* 0x002fe40007810000 */
[----:B------:R-:W-:Y:S02]  /*4220*/  FMNMX.FTZ R18, R190, R3, !PT ;  /* 0x00000003be127209 */ /* 0x000fe40007810000 */
[----:B------:R-:W-:Y:S02]  /*4230*/  FMNMX.FTZ R23, R168, R23, !PT ;  /* 0x00000017a8177209 */ /* 0x000fe40007810000 */
[----:B------:R-:W-:Y:S01]  /*4240*/  SHF.L.U32 R228, R0, 0x1, RZ ;  /* 0x0000000100e47819 */ /* 0x000fe200000006ff */
[----:B------:R-:W1:Y:S03]  /*4250*/  SHFL.BFLY PT, R21, R18, 0x2, 0x1f ;  /* 0x0c401f0012157f89 */ /* 0x000e6600000e0000 */
[-C--:B------:R-:W-:Y:S01]  /*4260*/  LEA R225, R5, R228.reuse, 0x1 ;  /* 0x000000e405e17211 */ /* 0x080fe200078e08ff */
[----:B------:R-:W2:Y:S01]  /*4270*/  SHFL.BFLY PT, R14, R23, 0x2, 0x1f ;  /* 0x0c401f00170e7f89 */ /* 0x000ea200000e0000 */
[----:B------:R-:W-:-:S03]  /*4280*/  LEA R226, R7, R228, 0x1 ;  /* 0x000000e407e27211 */ /* 0x000fc600078e08ff */
[----:B------:R-:W-:Y:S01]  /*4290*/  LDSM.16.MT88.4 R156, [R228+0x18000] ;  /* 0x01800000e49c783b */ /* 0x000fe20000004200 */
[----:B------:R-:W-:-:S03]  /*42a0*/  LEA R224, R5, R226, 0x1 ;  /* 0x000000e205e07211 */ /* 0x000fc600078e08ff */
        /* <DEDUP_REMOVED lines=41> */
[--C-:B------:R-:W-:Y:S01]  /*4540*/  FFMA.FTZ R175, R12, c[0x0][0x23c], -R193.reuse ;  /* 0x00008f000caf7a23 */ /* 0x100fe200000108c1 */
[----:B------:R-:W1:Y:S01]  /*4550*/  LDSM.16.MT88.4 R4, [R224+0x1e000] ;  /* 0x01e00000e004783b */ /* 0x000e620000004200 */
[----:B------:R-:W-:Y:S01]  /*4560*/  FFMA.FTZ R10, R10, c[0x0][0x23c], -R193 ;  /* 0x00008f000a0a7a23 */ /* 0x000fe200000108c1 */
        /* <DEDUP_REMOVED lines=148> */
[C---:B------:R-:W-:Y:S01]  /*4eb0*/  HMMA.16816.F32.BF16 R96, R4.reuse, R26, R96 ;  /* 0x0000001a0460723c */ /* 0x040fe20000041860 */
[----:B------:R-:W4:Y:S07]  /*4ec0*/  LDSM.16.MT88.4 R24, [R225+0x19000] ;  /* 0x01900000e118783b */ /* 0x000f2e0000004200 */
        /* <DEDUP_REMOVED lines=53> */
[----:B------:R-:W2:Y:S07]  /*5220*/  LDSM.16.MT88.4 R32, [R225+0x19800] ;  /* 0x01980000e120783b */ /* 0x000eae0000004200 */
[C---:B-----5:R-:W-:Y:S08]  /*5230*/  HMMA.16816.F32.BF16 R100, R4.reuse, R28, R100 ;  /* 0x0000001c0464723c */ /* 0x060ff00000041864 */
[C---:B------:R-:W-:Y:S01]  /*5240*/  HMMA.16816.F32.BF16 R104, R4.reuse, R30, R104 ;  /* 0x0000001e0468723c */ /* 0x040fe20000041868 */
[----:B------:R-:W-:Y:S07]  /*5250*/  LDSM.16.MT88.4 R28, [R224+0x19800] ;  /* 0x01980000e01c783b */ /* 0x000fee0000004200 */
[C---:B----4-:R-:W-:Y:S08]  /*5260*/  HMMA.16816.F32.BF16 R108, R4.reuse, R24, R108 ;  /* 0x00000018046c723c */ /* 0x050ff0000004186c */
[C---:B------:R-:W-:Y:S01]  /*5270*/  HMMA.16816.F32.BF16 R112, R4.reuse, R26, R112 ;  /* 0x0000001a0470723c */ /* 0x040fe20000041870 */
[----:B------:R-:W-:Y:S07]  /*5280*/  LDSM.16.MT88.4 R24, [R226+0x1b800] ;  /* 0x01b80000e218783b */ /* 0x000fee0000004200 */
[C---:B-1----:R-:W-:Y:S08]  /*5290*/  HMMA.16816.F32.BF16 R116, R4.reuse, R20, R116 ;  /* 0x000000140474723c */ /* 0x042ff00000041874 */
[C---:B------:R-:W-:Y:S01]  /*52a0*/  HMMA.16816.F32.BF16 R120, R4.reuse, R22, R120 ;  /* 0x000000160478723c */ /* 0x040fe20000041878 */
[----:B------:R-:W-:Y:S07]  /*52b0*/  LDSM.16.MT88.4 R20, [R224+0x1b800] ;  /* 0x01b80000e014783b */ /* 0x000fee0000004200 */
[C---:B---3--:R-:W-:Y:S08]  /*52c0*/  HMMA.16816.F32.BF16 R124, R4.reuse, R16, R124 ;  /* 0x00000010047c723c */ /* 0x048ff0000004187c */
        /* <DEDUP_REMOVED lines=15> */
[----:B------:R-:W-:Y:S02]  /*53c0*/  STL [R1], R204 ;  /* 0x000000cc01007387 */ /* 0x000fe40000100800 */
[C---:B------:R-:W-:Y:S02]  /*53d0*/  HMMA.16816.F32.BF16 R156, R4.reuse, R14, R156 ;  /* 0x0000000e049c723c */ /* 0x040fe4000004189c */
[----:B------:R-:W2:Y:S06]  /*53e0*/  LDSM.16.MT88.4 R12, [R225+0x1b800] ;  /* 0x01b80000e10c783b */ /* 0x000eac0000004200 */
[C---:B------:R-:W-:Y:S08]  /*53f0*/  HMMA.16816.F32.BF16 R144, R4.reuse, R32, R144 ;  /* 0x000000200490723c */ /* 0x040ff00000041890 */
[C---:B-1----:R-:W-:Y:S08]  /*5400*/  HMMA.16816.F32.BF16 R36, R4.reuse, R16, R36 ;  /* 0x000000100424723c */ /* 0x042ff00000041824 */
[C---:B------:R-:W-:Y:S01]  /*5410*/  HMMA.16816.F32.BF16 R40, R4.reuse, R18, R40 ;  /* 0x000000120428723c */ /* 0x040fe20000041828 */
[----:B------:R-:W1:Y:S07]  /*5420*/  LDSM.16.MT88.4 R16, [R228+0x1d800] ;  /* 0x01d80000e410783b */ /* 0x000e6e0000004200 */
[C---:B------:R-:W-:Y:S01]  /*5430*/  HMMA.16816.F32.BF16 R140, R4.reuse, R34, R140 ;  /* 0x00000022048c723c */ /* 0x040fe2000004188c */
[----:B------:R-:W-:Y:S07]  /*5440*/  LDSM.16.MT88.4 R32, [R226+0x1d800] ;  /* 0x01d80000e220783b */ /* 0x000fee0000004200 */
[C---:B------:R-:W-:Y:S08]  /*5450*/  HMMA.16816.F32.BF16 R136, R4.reuse, R28, R136 ;  /* 0x0000001c0488723c */ /* 0x040ff00000041888 */
[C---:B--2---:R-:W-:Y:S08]  /*5460*/  HMMA.16816.F32.BF16 R52, R4.reuse, R12, R52 ;  /* 0x0000000c0434723c */ /* 0x044ff00000041834 */
[C---:B------:R-:W-:Y:S01]  /*5470*/  HMMA.16816.F32.BF16 R56, R4.reuse, R14, R56 ;  /* 0x0000000e0438723c */ /* 0x040fe20000041838 */
        /* <DEDUP_REMOVED lines=19> */
[C---:B---3--:R-:W-:Y:S08]  /*55b0*/  HMMA.16816.F32.BF16 R84, R4.reuse, R28, R84 ;  /* 0x0000001c0454723c */ /* 0x048ff00000041854 */
        /* <DEDUP_REMOVED lines=13> */
[C---:B------:R-:W-:Y:S01]  /*5690*/  IMAD.WIDE.U32 R6, R2.reuse, c[0x0][0x1a0], RZ ;  /* 0x0000680002067a25 */ /* 0x040fe200078e00ff */
[----:B------:R-:W-:Y:S02]  /*56a0*/  ULDC.64 UR4, c[0x0][0x1a0] ;  /* 0x0000680000047ab9 */ /* 0x000fe40000000a00 */
[----:B------:R-:W-:Y:S01]  /*56b0*/  UIMAD UR12, UR12, UR4, URZ ;  /* 0x000000040c0c72a4 */ /* 0x000fe2000f8e023f */
[----:B------:R-:W-:Y:S01]  /*56c0*/  IMAD R2, R2, c[0x0][0x1a4], RZ ;  /* 0x0000690002027a24 */ /* 0x000fe200078e02ff */
[----:B------:R-:W-:Y:S02]  /*56d0*/  UIMAD.WIDE.U32 UR20, UR15, UR4, URZ ;  /* 0x000000040f1472a5 */ /* 0x000fe4000f8e003f */
[----:B------:R-:W-:Y:S02]  /*56e0*/  UIMAD UR5, UR15, UR5, UR12 ;  /* 0x000000050f0572a4 */ /* 0x000fe4000f8e020c */
[----:B------:R-:W-:-:S02]  /*56f0*/  UISETP.GT.AND UP0, UPT, UR15, UR9, UPT ;  /* 0x000000090f00728c */ /* 0x000fc4000bf04270 */
[----:B------:R-:W-:Y:S01]  /*5700*/  UIADD3 UR5, UR21, UR5, URZ ;  /* 0x0000000515057290 */ /* 0x000fe2000fffe03f */
[----:B------:R-:W-:Y:S02]  /*5710*/  IMAD.U32 R10, RZ, RZ, UR20 ;  /* 0x00000014ff0a7e24 */ /* 0x000fe4000f8e00ff */
[----:B------:R-:W-:-:S03]  /*5720*/  IMAD.U32 R11, RZ, RZ, UR21 ;  /* 0x00000015ff0b7e24 */ /* 0x000fc6000f8e00ff */
[----:B------:R-:W-:Y:S01]  /*5730*/  IMAD.U32 R5, RZ, RZ, UR5 ;  /* 0x00000005ff057e24 */ /* 0x000fe2000f8e00ff */
[----:B------:R-:W-:Y:S01]  /*5740*/  BAR.SYNC.DEFER_BLOCKING 0x0 ;  /* 0x0000000000007b1d */ /* 0x000fe20000010000 */
[----:B------:R-:W-:-:S04]  /*5750*/  LEA R0, P0, R10, R8, 0x6 ;  /* 0x000000080a007211 */ /* 0x000fc800078030ff */
[----:B------:R-:W-:Y:S02]  /*5760*/  LEA R4, P1, R0, c[0x0][0x170], 0x1 ;  /* 0x00005c0000047a11 */ /* 0x000fe400078208ff */
[----:B------:R-:W-:Y:S02]  /*5770*/  LEA.HI.X R5, R10, R245, R5, 0x6, P0 ;  /* 0x000000f50a057211 */ /* 0x000fe400000f3405 */
[----:B------:R-:W-:Y:S02]  /*5780*/  IADD3 R10, P0, R6, R4, RZ ;  /* 0x00000004060a7210 */ /* 0x000fe40007f1e0ff */
[----:B------:R-:W-:-:S04]  /*5790*/  LEA.HI.X R5, R0, c[0x0][0x174], R5, 0x1, P1 ;  /* 0x00005d0000057a11 */ /* 0x000fc800008f0c05 */
[----:B------:R-:W-:Y:S01]  /*57a0*/  IADD3.X R11, R5, R7, R2, P0, !PT ;  /* 0x00000007050b7210 */ /* 0x000fe200007fe402 */
        /* <DEDUP_REMOVED lines=13> */
[----:B------:R-:W1:Y:S04]  /*5880*/  LDSM.16.M88.4 R12, [R233+0x10000] ;  /* 0x01000000e90c783b */ /* 0x000e680000000200 */
[----:B------:R-:W4:Y:S04]  /*5890*/  LDSM.16.M88.4 R176, [R233+0x11000] ;  /* 0x01100000e9b0783b */ /* 0x000f280000000200 */
[----:B------:R-:W5:Y:S04]  /*58a0*/  LDSM.16.M88.4 R192, [R233+0x11800] ;  /* 0x01180000e9c0783b */ /* 0x000f680000000200 */
[----:B------:R-:W-:Y:S04]  /*58b0*/  LDSM.16.M88.4 R28, [R232] ;  /* 0x00000000e81c783b */ /* 0x000fe80000000200 */
[----:B------:R-:W2:Y:S04]  /*58c0*/  LDSM.16.M88.4 R16, [R223] ;  /* 0x00000000df10783b */ /* 0x000ea80000000200 */
[----:B------:R-:W2:Y:S04]  /*58d0*/  LDSM.16.M88.4 R32, [R231] ;  /* 0x00000000e720783b */ /* 0x000ea80000000200 */
[----:B------:R-:W2:Y:S04]  /*58e0*/  LDSM.16.M88.4 R20, [R222] ;  /* 0x00000000de14783b */ /* 0x000ea80000000200 */
[----:B------:R-:W2:Y:S04]  /*58f0*/  LDSM.16.M88.4 R188, [R221] ;  /* 0x00000000ddbc783b */ /* 0x000ea80000000200 */
[----:B------:R-:W-:Y:S01]  /*5900*/  LDSM.16.M88.4 R196, [R227+0x10000] ;  /* 0x01000000e3c4783b */ /* 0x000fe20000000200 */
[C---:B---3--:R-:W-:Y:S03]  /*5910*/  HMMA.16816.F32.BF16 R24, R168.reuse, R184, RZ ;  /* 0x000000b8a818723c */ /* 0x048fe600000418ff */
[----:B------:R-:W-:Y:S04]  /*5920*/  LDSM.16.M88.4 R200, [R210] ;  /* 0x00000000d2c8783b */ /* 0x000fe80000000200 */
[----:B------:R-:W0:Y:S01]  /*5930*/  LDGDEPBAR ;  /* 0x00000000000079af */ /* 0x000e220000000000 */
[C---:B------:R-:W-:Y:S08]  /*5940*/  HMMA.16816.F32.BF16 R184, R168.reuse, R186, RZ ;  /* 0x000000baa8b8723c */ /* 0x040ff000000418ff */
[C---:B-1----:R-:W-:Y:S08]  /*5950*/  HMMA.16816.F32.BF16 R4, R168.reuse, R12, RZ ;  /* 0x0000000ca804723c */ /* 0x042ff000000418ff */
[C---:B----4-:R-:W-:Y:S08]  /*5960*/  HMMA.16816.F32.BF16 R180, R168.reuse, R176, RZ ;  /* 0x000000b0a8b4723c */ /* 0x050ff000000418ff */
[C---:B------:R-:W-:Y:S08]  /*5970*/  HMMA.16816.F32.BF16 R12, R168.reuse, R14, RZ ;  /* 0x0000000ea80c723c */ /* 0x040ff000000418ff */
[C---:B------:R-:W-:Y:S08]  /*5980*/  HMMA.16816.F32.BF16 R176, R168.reuse, R178, RZ ;  /* 0x000000b2a8b0723c */ /* 0x040ff000000418ff */
[C---:B-----5:R-:W-:Y:S08]  /*5990*/  HMMA.16816.F32.BF16 R172, R168.reuse, R192, RZ ;  /* 0x000000c0a8ac723c */ /* 0x060ff000000418ff */
        /* <DEDUP_REMOVED lines=169> */
[C---:B---3--:R-:W-:Y:S08]  /*6430*/  HMMA.16816.F32.BF16 R24, R32.reuse, R28, R24 ;  /* 0x0000001c2018723c */ /* 0x048ff00000041818 */
[----:B------:R-:W-:Y:S01]  /*6440*/  FMUL.FTZ R2, R4, c[0x0][0x2ec] ;  /* 0x0000bb0004027a20 */ /* 0x000fe20000410000 */
[----:B------:R-:W-:Y:S01]  /*6450*/  HMMA.16816.F32.BF16 R184, R32, R30, R184 ;  /* 0x0000001e20b8723c */ /* 0x000fe200000418b8 */
[----:B------:R-:W-:Y:S01]  /*6460*/  FMUL.FTZ R0, R5, c[0x0][0x2ec] ;  /* 0x0000bb0005007a20 */ /* 0x000fe20000410000 */
[----:B------:R-:W-:Y:S01]  /*6470*/  LDSM.16.M88.4 R28, [R220+0x7000] ;  /* 0x00700000dc1c783b */ /* 0x000fe20000000200 */
[----:B------:R-:W-:-:S02]  /*6480*/  FMUL.FTZ R10, R6, c[0x0][0x2ec] ;  /* 0x0000bb00060a7a20 */ /* 0x000fc40000410000 */
[----:B------:R-:W-:Y:S01]  /*6490*/  FMUL.FTZ R11, R7, c[0x0][0x2ec] ;  /* 0x0000bb00070b7a20 */ /* 0x000fe20000410000 */
[----:B------:R-:W3:Y:S01]  /*64a0*/  MUFU.TANH R2, R2 ;  /* 0x0000000200027308 */ /* 0x000ee20000002400 */
[----:B------:R-:W4:Y:S01]  /*64b0*/  LDSM.16.M88.4 R4, [R208] ;  /* 0x00000000d004783b */ /* 0x000f220000000200 */
[----:B------:R-:W-:Y:S01]  /*64c0*/  FMUL.FTZ R12, R12, c[0x0][0x2ec] ;  /* 0x0000bb000c0c7a20 */ /* 0x000fe20000410000 */
[----:B------:R-:W-:Y:S01]  /*64d0*/  HMMA.16816.F32.BF16 R180, R192, R188, R180 ;  /* 0x000000bcc0b4723c */ /* 0x000fe200000418b4 */
[----:B------:R-:W-:Y:S02]  /*64e0*/  FMUL.FTZ R165, R14, c[0x0][0x2ec] ;  /* 0x0000bb000ea57a20 */ /* 0x000fe40000410000 */
[----:B------:R-:W-:Y:S02]  /*64f0*/  FMUL.FTZ R166, R15, c[0x0][0x2ec] ;  /* 0x0000bb000fa67a20 */ /* 0x000fe40000410000 */
[----:B------:R-:W-:Y:S03]  /*6500*/  MUFU.TANH R0, R0 ;  /* 0x0000000000007308 */ /* 0x000fe60000002400 */
[----:B-1----:R-:W-:Y:S05]  /*6510*/  HMMA.16816.F32.BF16 R24, R20, R16, R24 ;  /* 0x000000101418723c */ /* 0x002fea0000041818 */
[----:B------:R1:W-:Y:S02]  /*6520*/  MUFU.TANH R16, R12 ;  /* 0x0000000c00107308 */ /* 0x0003e40000002400 */
[----:B------:R-:W-:Y:S01]  /*6530*/  FMUL.FTZ R17, R13, c[0x0][0x2ec] ;  /* 0x0000bb000d117a20 */ /* 0x000fe20000410000 */
[----:B------:R-:W-:Y:S05]  /*6540*/  HMMA.16816.F32.BF16 R176, R192, R190, R176 ;  /* 0x000000bec0b0723c */ /* 0x000fea00000418b0 */
[----:B------:R-:W5:Y:S03]  /*6550*/  MUFU.TANH R10, R10 ;  /* 0x0000000a000a7308 */ /* 0x000f660000002400 */
[----:B------:R-:W-:Y:S01]  /*6560*/  HMMA.16816.F32.BF16 R184, R20, R18, R184 ;  /* 0x0000001214b8723c */ /* 0x000fe200000418b8 */
[----:B-1----:R-:W1:Y:S04]  /*6570*/  LDSM.16.M88.4 R12, [R227+0x17800] ;  /* 0x01780000e30c783b */ /* 0x002e680000000200 */
[----:B------:R-:W1:Y:S03]  /*6580*/  MUFU.TANH R11, R11 ;  /* 0x0000000b000b7308 */ /* 0x000e660000002400 */
[----:B------:R-:W-:Y:S01]  /*6590*/  FMUL.FTZ R18, R25, c[0x0][0x2ec] ;  /* 0x0000bb0019127a20 */ /* 0x000fe20000410000 */
[----:B--2---:R-:W-:Y:S01]  /*65a0*/  HMMA.16816.F32.BF16 R180, R32, R196, R180 ;  /* 0x000000c420b4723c */ /* 0x004fe200000418b4 */
[----:B------:R-:W-:-:S02]  /*65b0*/  FMUL.FTZ R25, R26, c[0x0][0x2ec] ;  /* 0x0000bb001a197a20 */ /* 0x000fc40000410000 */
[----:B------:R-:W-:Y:S01]  /*65c0*/  FMUL.FTZ R24, R24, c[0x0][0x2ec] ;  /* 0x0000bb0018187a20 */ /* 0x000fe20000410000 */
[----:B------:R-:W-:Y:S01]  /*65d0*/  MUFU.TANH R17, R17 ;  /* 0x0000001100117308 */ /* 0x000fe20000002400 */
[----:B------:R-:W-:-:S03]  /*65e0*/  FMUL.FTZ R27, R27, c[0x0][0x2ec] ;  /* 0x0000bb001b1b7a20 */ /* 0x000fc60000410000 */
[C---:B----4-:R-:W-:Y:S04]  /*65f0*/  HMMA.16816.F32.BF16 R172, R192.reuse, R4, R172 ;  /* 0x00000004c0ac723c */ /* 0x050fe800000418ac */
[----:B------:R-:W2:Y:S03]  /*6600*/  MUFU.TANH R165, R165 ;  /* 0x000000a500a57308 */ /* 0x000ea60000002400 */
[----:B------:R-:W-:Y:S01]  /*6610*/  IMAD.U32 R5, RZ, RZ, UR15 ;  /* 0x0000000fff057e24 */ /* 0x000fe2000f8e00ff */
[----:B------:R-:W-:Y:S01]  /*6620*/  HMMA.16816.F32.BF16 R168, R192, R6, R168 ;  /* 0x00000006c0a8723c */ /* 0x000fe200000418a8 */
[----:B------:R-:W-:Y:S02]  /*6630*/  FMUL.FTZ R187, R187, c[0x0][0x2ec] ;  /* 0x0000bb00bbbb7a20 */ /* 0x000fe40000410000 */
[----:B------:R-:W-:-:S02]  /*6640*/  IMAD R26, R5, 0x40, R246 ;  /* 0x00000040051a7824 */ /* 0x000fc400078e02f6 */
[----:B------:R-:W4:Y:S01]  /*6650*/  LDSM.16.M88.4 R4, [R220+0x7800] ;  /* 0x00780000dc04783b */ /* 0x000f220000000200 */
[----:B------:R1:W1:Y:S01]  /*6660*/  MUFU.TANH R19, R166 ;  /* 0x000000a600137308 */ /* 0x0002620000002400 */
[----:B------:R-:W-:Y:S01]  /*6670*/  FMUL.FTZ R167, R185, c[0x0][0x2ec] ;  /* 0x0000bb00b9a77a20 */ /* 0x000fe20000410000 */
[----:B------:R-:W-:Y:S01]  /*6680*/  HMMA.16816.F32.BF16 R176, R32, R198, R176 ;  /* 0x000000c620b0723c */ /* 0x000fe200000418b0 */
[----:B------:R-:W-:Y:S01]  /*6690*/  ISETP.GE.AND P2, PT, R26, R242, PT ;  /* 0x000000f21a00720c */ /* 0x000fe20003f46270 */
[----:B------:R-:W-:Y:S01]  /*66a0*/  FMUL.FTZ R186, R186, c[0x0][0x2ec] ;  /* 0x0000bb00baba7a20 */ /* 0x000fe20000410000 */
[----:B------:R-:W-:-:S04]  /*66b0*/  DEPBAR.LE SB0, 0x0 ;  /* 0x000080000000791a */ /* 0x000fc80000000000 */
[----:B------:R-:W-:Y:S01]  /*66c0*/  ISETP.LT.OR P2, PT, R26, R243, P2 ;  /* 0x000000f31a00720c */ /* 0x000fe20001741670 */
[----:B------:R-:W-:Y:S01]  /*66d0*/  HMMA.16816.F32.BF16 R180, R20, R28, R180 ;  /* 0x0000001c14b4723c */ /* 0x000fe200000418b4 */
[----:B------:R-:W2:Y:S01]  /*66e0*/  MUFU.TANH R24, R24 ;  /* 0x0000001800187308 */ /* 0x000ea20000002400 */
[----:B-1----:R-:W-:-:S06]  /*66f0*/  FMUL.FTZ R166, R184, c[0x0][0x2ec] ;  /* 0x0000bb00b8a67a20 */ /* 0x002fcc0000410000 */
[C---:B------:R-:W-:Y:S01]  /*6700*/  HMMA.16816.F32.BF16 R172, R32.reuse, R12, R172 ;  /* 0x0000000c20ac723c */ /* 0x040fe200000418ac */
[----:B------:R-:W-:Y:S06]  /*6710*/  MUFU.TANH R18, R18 ;  /* 0x0000001200127308 */ /* 0x000fec0000002400 */
[C---:B------:R-:W-:Y:S01]  /*6720*/  IADD3 R13, R26.reuse, 0x8, RZ ;  /* 0x000000081a0d7810 */ /* 0x040fe20007ffe0ff */
[----:B------:R-:W-:Y:S01]  /*6730*/  HMMA.16816.F32.BF16 R168, R32, R14, R168 ;  /* 0x0000000e20a8723c */ /* 0x000fe200000418a8 */
[----:B------:R-:W-:Y:S01]  /*6740*/  IADD3 R12, R26, 0x1, RZ ;  /* 0x000000011a0c7810 */ /* 0x000fe20007ffe0ff */
[----:B------:R-:W1:Y:S01]  /*6750*/  MUFU.TANH R25, R25 ;  /* 0x0000001900197308 */ /* 0x000e620000002400 */
[----:B------:R-:W-:-:S02]  /*6760*/  ISETP.GE.AND P0, PT, R13, R242, PT ;  /* 0x000000f20d00720c */ /* 0x000fc40003f06270 */
[C---:B------:R-:W-:Y:S02]  /*6770*/  ISETP.GE.AND P6, PT, R13.reuse, R240, PT ;  /* 0x000000f00d00720c */ /* 0x040fe40003fc6270 */
[C---:B------:R-:W-:Y:S01]  /*6780*/  ISETP.GE.AND P4, PT, R12.reuse, R242, PT ;  /* 0x000000f20c00720c */ /* 0x040fe20003f86270 */
[C---:B------:R-:W-:Y:S01]  /*6790*/  HMMA.16816.F32.BF16 R176, R20.reuse, R30, R176 ;  /* 0x0000001e14b0723c */ /* 0x040fe200000418b0 */
[-C--:B------:R-:W-:Y:S01]  /*67a0*/  ISETP.GE.AND P1, PT, R12, R240.reuse, PT ;  /* 0x000000f00c00720c */ /* 0x080fe20003f26270 */
[----:B------:R-:W-:Y:S01]  /*67b0*/  FMUL.FTZ R180, R180, c[0x0][0x2ec] ;  /* 0x0000bb00b4b47a20 */ /* 0x000fe20000410000 */
[C---:B------:R-:W-:Y:S01]  /*67c0*/  ISETP.LT.OR P0, PT, R13.reuse, R243, P0 ;  /* 0x000000f30d00720c */ /* 0x040fe20000701670 */
[----:B------:R-:W1:Y:S01]  /*67d0*/  MUFU.TANH R27, R27 ;  /* 0x0000001b001b7308 */ /* 0x000e620000002400 */
[----:B------:R-:W-:Y:S01]  /*67e0*/  ISETP.LT.OR P6, PT, R13, R241, P6 ;  /* 0x000000f10d00720c */ /* 0x000fe200037c1670 */
[----:B------:R-:W-:Y:S01]  /*67f0*/  FMUL.FTZ R181, R181, c[0x0][0x2ec] ;  /* 0x0000bb00b5b57a20 */ /* 0x000fe20000410000 */
[----:B---3--:R-:W-:Y:S01]  /*6800*/  FSEL R13, R2, -INF , !P2 ;  /* 0xff800000020d7808 */ /* 0x008fe20005000000 */
[C---:B----4-:R-:W-:Y:S01]  /*6810*/  HMMA.16816.F32.BF16 R172, R20.reuse, R4, R172 ;  /* 0x0000000414ac723c */ /* 0x050fe200000418ac */
[C---:B------:R-:W-:Y:S01]  /*6820*/  ISETP.LT.OR P4, PT, R12.reuse, R243, P4 ;  /* 0x000000f30c00720c */ /* 0x040fe20002781670 */
[----:B------:R-:W-:Y:S01]  /*6830*/  FMUL.FTZ R183, R183, c[0x0][0x2ec] ;  /* 0x0000bb00b7b77a20 */ /* 0x000fe20000410000 */
[-C--:B------:R-:W-:Y:S01]  /*6840*/  ISETP.LT.OR P1, PT, R12, R241.reuse, P1 ;  /* 0x000000f10c00720c */ /* 0x080fe20000f21670 */
[----:B------:R-:W3:Y:S01]  /*6850*/  MUFU.TANH R166, R166 ;  /* 0x000000a600a67308 */ /* 0x000ee20000002400 */
[----:B------:R-:W-:Y:S01]  /*6860*/  ISETP.GE.AND P2, PT, R26, R240, PT ;  /* 0x000000f01a00720c */ /* 0x000fe20003f46270 */
[----:B------:R-:W-:Y:S01]  /*6870*/  FMUL.FTZ R182, R182, c[0x0][0x2ec] ;  /* 0x0000bb00b6b67a20 */ /* 0x000fe20000410000 */
[C---:B------:R-:W-:Y:S01]  /*6880*/  IADD3 R12, R26.reuse, 0x9, RZ ;  /* 0x000000091a0c7810 */ /* 0x040fe20007ffe0ff */
[----:B------:R-:W-:Y:S01]  /*6890*/  HMMA.16816.F32.BF16 R168, R20, R6, R168 ;  /* 0x0000000614a8723c */ /* 0x000fe200000418a8 */
[----:B------:R-:W-:-:S02]  /*68a0*/  ISETP.LT.OR P2, PT, R26, R241, P2 ;  /* 0x000000f11a00720c */ /* 0x000fc40001741670 */
[C---:B------:R-:W-:Y:S01]  /*68b0*/  ISETP.GE.AND P3, PT, R12.reuse, R242, PT ;  /* 0x000000f20c00720c */ /* 0x040fe20003f66270 */
[----:B------:R-:W4:Y:S01]  /*68c0*/  MUFU.TANH R192, R187 ;  /* 0x000000bb00c07308 */ /* 0x000f220000002400 */
[----:B------:R-:W-:Y:S02]  /*68d0*/  ISETP.GE.AND P5, PT, R12, R240, PT ;  /* 0x000000f00c00720c */ /* 0x000fe40003fa6270 */
[----:B------:R-:W-:Y:S01]  /*68e0*/  IADD3 R2, R26, 0x10, RZ ;  /* 0x000000101a027810 */ /* 0x000fe20007ffe0ff */
[----:B------:R-:W-:Y:S01]  /*68f0*/  FMUL.FTZ R35, R176, c[0x0][0x2ec] ;  /* 0x0000bb00b0237a20 */ /* 0x000fe20000410000 */
[----:B------:R-:W-:Y:S01]  /*6900*/  IADD3 R14, R26, 0x11, RZ ;  /* 0x000000111a0e7810 */ /* 0x000fe20007ffe0ff */
[----:B------:R-:W-:Y:S01]  /*6910*/  FMUL.FTZ R33, R177, c[0x0][0x2ec] ;  /* 0x0000bb00b1217a20 */ /* 0x000fe20000410000 */
[----:B-----5:R-:W-:Y:S01]  /*6920*/  FSEL R10, R10, -INF , !P2 ;  /* 0xff8000000a0a7808 */ /* 0x020fe20005000000 */
[----:B------:R-:W5:Y:S01]  /*6930*/  MUFU.TANH R193, R180 ;  /* 0x000000b400c17308 */ /* 0x000f620000002400 */
[----:B------:R-:W-:Y:S01]  /*6940*/  FSEL R15, R0, -INF , !P4 ;  /* 0xff800000000f7808 */ /* 0x000fe20006000000 */
[----:B------:R-:W-:Y:S01]  /*6950*/  FMUL.FTZ R34, R178, c[0x0][0x2ec] ;  /* 0x0000bb00b2227a20 */ /* 0x000fe20000410000 */
[----:B------:R-:W-:Y:S01]  /*6960*/  ISETP.LT.OR P3, PT, R12, R243, P3 ;  /* 0x000000f30c00720c */ /* 0x000fe20001f61670 */
[----:B------:R-:W-:Y:S01]  /*6970*/  FMUL.FTZ R176, R174, c[0x0][0x2ec] ;  /* 0x0000bb00aeb07a20 */ /* 0x000fe20000410000 */
[----:B------:R-:W-:Y:S01]  /*6980*/  ISETP.LT.OR P5, PT, R12, R241, P5 ;  /* 0x000000f10c00720c */ /* 0x000fe20002fa1670 */
[----:B------:R-:W-:Y:S01]  /*6990*/  FMUL.FTZ R32, R179, c[0x0][0x2ec] ;  /* 0x0000bb00b3207a20 */ /* 0x000fe20000410000 */
[C---:B------:R-:W-:Y:S01]  /*69a0*/  ISETP.GE.AND P2, PT, R2.reuse, R242, PT ;  /* 0x000000f20200720c */ /* 0x040fe20003f46270 */
[----:B------:R-:W-:Y:S01]  /*69b0*/  MUFU.TANH R167, R167 ;  /* 0x000000a700a77308 */ /* 0x000fe20000002400 */
[----:B------:R-:W-:Y:S01]  /*69c0*/  ISETP.GE.AND P4, PT, R2, R240, PT ;  /* 0x000000f00200720c */ /* 0x000fe20003f86270 */
[----:B------:R-:W-:Y:S01]  /*69d0*/  FMUL.FTZ R172, R172, c[0x0][0x2ec] ;  /* 0x0000bb00acac7a20 */ /* 0x000fe20000410000 */
[----:B------:R-:W-:Y:S01]  /*69e0*/  FSEL R12, R11, -INF , !P1 ;  /* 0xff8000000b0c7808 */ /* 0x000fe20004800000 */
[----:B------:R-:W-:Y:S01]  /*69f0*/  FMUL.FTZ R174, R175, c[0x0][0x2ec] ;  /* 0x0000bb00afae7a20 */ /* 0x000fe20000410000 */
[----:B------:R-:W-:Y:S01]  /*6a00*/  FSEL R11, R16, -INF , !P0 ;  /* 0xff800000100b7808 */ /* 0x000fe20004000000 */
[----:B------:R-:W-:Y:S01]  /*6a10*/  FMUL.FTZ R173, R173, c[0x0][0x2ec] ;  /* 0x0000bb00adad7a20 */ /* 0x000fe20000410000 */
[C---:B------:R-:W-:Y:S01]  /*6a20*/  ISETP.GE.AND P1, PT, R14.reuse, R242, PT ;  /* 0x000000f20e00720c */ /* 0x040fe20003f26270 */
[----:B------:R-:W1:Y:S01]  /*6a30*/  MUFU.TANH R186, R186 ;  /* 0x000000ba00ba7308 */ /* 0x000e620000002400 */
[----:B------:R-:W-:Y:S01]  /*6a40*/  ISETP.GE.AND P0, PT, R14, R240, PT ;  /* 0x000000f00e00720c */ /* 0x000fe20003f06270 */
[----:B------:R-:W-:Y:S01]  /*6a50*/  FMUL.FTZ R168, R168, c[0x0][0x2ec] ;  /* 0x0000bb00a8a87a20 */ /* 0x000fe20000410000 */
[C---:B------:R-:W-:Y:S01]  /*6a60*/  ISETP.LT.OR P2, PT, R2.reuse, R243, P2 ;  /* 0x000000f30200720c */ /* 0x040fe20001741670 */
[----:B------:R-:W-:Y:S01]  /*6a70*/  FMUL.FTZ R169, R169, c[0x0][0x2ec] ;  /* 0x0000bb00a9a97a20 */ /* 0x000fe20000410000 */
[----:B------:R-:W-:-:S02]  /*6a80*/  ISETP.LT.OR P4, PT, R2, R241, P4 ;  /* 0x000000f10200720c */ /* 0x000fc40002781670 */
[----:B------:R-:W-:Y:S01]  /*6a90*/  IADD3 R2, R26, 0x18, RZ ;  /* 0x000000181a027810 */ /* 0x000fe20007ffe0ff */
[----:B------:R-:W1:Y:S01]  /*6aa0*/  MUFU.TANH R191, R181 ;  /* 0x000000b500bf7308 */ /* 0x000e620000002400 */
[C---:B------:R-:W-:Y:S02]  /*6ab0*/  ISETP.LT.OR P1, PT, R14.reuse, R243, P1 ;  /* 0x000000f30e00720c */ /* 0x040fe40000f21670 */
[----:B------:R-:W-:Y:S02]  /*6ac0*/  ISETP.LT.OR P0, PT, R14, R241, P0 ;  /* 0x000000f10e00720c */ /* 0x000fe40000701670 */
[----:B--2---:R-:W-:Y:S02]  /*6ad0*/  FSEL R14, R165, -INF , !P6 ;  /* 0xff800000a50e7808 */ /* 0x004fe40007000000 */
[----:B------:R-:W-:Y:S01]  /*6ae0*/  FSEL R17, R17, -INF , !P3 ;  /* 0xff80000011117808 */ /* 0x000fe20005800000 */
[----:B------:R-:W2:Y:S01]  /*6af0*/  MUFU.TANH R188, R183 ;  /* 0x000000b700bc7308 */ /* 0x000ea20000002400 */
[----:B------:R-:W-:-:S02]  /*6b00*/  ISETP.GE.AND P6, PT, R2, R242, PT ;  /* 0x000000f20200720c */ /* 0x000fc40003fc6270 */
[----:B------:R-:W-:Y:S02]  /*6b10*/  ISETP.GE.AND P3, PT, R2, R240, PT ;  /* 0x000000f00200720c */ /* 0x000fe40003f66270 */
[----:B------:R-:W-:Y:S02]  /*6b20*/  IADD3 R0, R26, 0x19, RZ ;  /* 0x000000191a007810 */ /* 0x000fe40007ffe0ff */
[C---:B------:R-:W-:Y:S01]  /*6b30*/  ISETP.LT.OR P6, PT, R2.reuse, R243, P6 ;  /* 0x000000f30200720c */ /* 0x040fe200037c1670 */
[----:B------:R-:W2:Y:S01]  /*6b40*/  MUFU.TANH R35, R35 ;  /* 0x0000002300237308 */ /* 0x000ea20000002400 */
[----:B------:R-:W-:Y:S02]  /*6b50*/  ISETP.LT.OR P3, PT, R2, R241, P3 ;  /* 0x000000f10200720c */ /* 0x000fe40001f61670 */
[----:B------:R-:W-:Y:S02]  /*6b60*/  FSEL R4, R19, -INF , !P5 ;  /* 0xff80000013047808 */ /* 0x000fe40006800000 */
[----:B------:R-:W-:-:S02]  /*6b70*/  FSEL R31, R24, -INF , !P2 ;  /* 0xff800000181f7808 */ /* 0x000fc40005000000 */
[----:B------:R-:W-:Y:S01]  /*6b80*/  IADD3 R2, R26, 0x20, RZ ;  /* 0x000000201a027810 */ /* 0x000fe20007ffe0ff */
[----:B------:R-:W2:Y:S01]  /*6b90*/  MUFU.TANH R190, R182 ;  /* 0x000000b600be7308 */ /* 0x000ea20000002400 */
[C---:B------:R-:W-:Y:S02]  /*6ba0*/  ISETP.GE.AND P5, PT, R0.reuse, R242, PT ;  /* 0x000000f20000720c */ /* 0x040fe40003fa6270 */
[----:B------:R-:W-:Y:S02]  /*6bb0*/  ISETP.GE.AND P2, PT, R0, R240, PT ;  /* 0x000000f00000720c */ /* 0x000fe40003f46270 */
[----:B-1----:R-:W-:Y:S02]  /*6bc0*/  FSEL R30, R25, -INF , !P4 ;  /* 0xff800000191e7808 */ /* 0x002fe40006000000 */
[----:B------:R-:W-:Y:S01]  /*6bd0*/  FSEL R29, R18, -INF , !P1 ;  /* 0xff800000121d7808 */ /* 0x000fe20004800000 */
[----:B------:R-:W1:Y:S01]  /*6be0*/  MUFU.TANH R176, R176 ;  /* 0x000000b000b07308 */ /* 0x000e620000002400 */
[----:B------:R-:W-:-:S02]  /*6bf0*/  ISETP.GE.AND P4, PT, R2, R242, PT ;  /* 0x000000f20200720c */ /* 0x000fc40003f86270 */
[----:B------:R-:W-:Y:S02]  /*6c00*/  ISETP.GE.AND P1, PT, R2, R240, PT ;  /* 0x000000f00200720c */ /* 0x000fe40003f26270 */
[C---:B------:R-:W-:Y:S02]  /*6c10*/  ISETP.LT.OR P5, PT, R0.reuse, R243, P5 ;  /* 0x000000f30000720c */ /* 0x040fe40002fa1670 */
[----:B------:R-:W-:Y:S01]  /*6c20*/  ISETP.LT.OR P2, PT, R0, R241, P2 ;  /* 0x000000f10000720c */ /* 0x000fe20001741670 */
[----:B------:R-:W-:Y:S01]  /*6c30*/  MUFU.TANH R33, R33 ;  /* 0x0000002100217308 */ /* 0x000fe20000002400 */
[----:B------:R-:W-:Y:S02]  /*6c40*/  IADD3 R0, R26, 0x21, RZ ;  /* 0x000000211a007810 */ /* 0x000fe40007ffe0ff */
[C---:B------:R-:W-:Y:S02]  /*6c50*/  ISETP.LT.OR P4, PT, R2.reuse, R243, P4 ;  /* 0x000000f30200720c */ /* 0x040fe40002781670 */
[----:B------:R-:W-:-:S02]  /*6c60*/  ISETP.LT.OR P1, PT, R2, R241, P1 ;  /* 0x000000f10200720c */ /* 0x000fc40000f21670 */
[----:B------:R-:W-:Y:S01]  /*6c70*/  FSEL R28, R27, -INF , !P0 ;  /* 0xff8000001b1c7808 */ /* 0x000fe20004000000 */
[----:B------:R-:W1:Y:S01]  /*6c80*/  MUFU.TANH R34, R34 ;  /* 0x0000002200227308 */ /* 0x000e620000002400 */
[----:B---3--:R-:W-:Y:S02]  /*6c90*/  FSEL R25, R166, -INF , !P6 ;  /* 0xff800000a6197808 */ /* 0x008fe40007000000 */
[----:B------:R-:W-:Y:S02]  /*6ca0*/  IADD3 R2, R26, 0x29, RZ ;  /* 0x000000291a027810 */ /* 0x000fe40007ffe0ff */
[C---:B------:R-:W-:Y:S02]  /*6cb0*/  ISETP.GE.AND P0, PT, R0.reuse, R242, PT ;  /* 0x000000f20000720c */ /* 0x040fe40003f06270 */
[----:B------:R-:W-:Y:S01]  /*6cc0*/  ISETP.GE.AND P6, PT, R0, R240, PT ;  /* 0x000000f00000720c */ /* 0x000fe20003fc6270 */
[----:B------:R-:W3:Y:S01]  /*6cd0*/  MUFU.TANH R32, R32 ;  /* 0x0000002000207308 */ /* 0x000ee20000002400 */
[----:B----4-:R-:W-:-:S02]  /*6ce0*/  FSEL R192, R192, -INF , !P2 ;  /* 0xff800000c0c07808 */ /* 0x010fc40005000000 */
[----:B-----5:R-:W-:Y:S02]  /*6cf0*/  FSEL R193, R193, -INF , !P4 ;  /* 0xff800000c1c17808 */ /* 0x020fe40006000000 */
[C---:B------:R-:W-:Y:S02]  /*6d00*/  ISETP.GE.AND P2, PT, R2.reuse, R242, PT ;  /* 0x000000f20200720c */ /* 0x040fe40003f46270 */
[----:B------:R-:W-:Y:S01]  /*6d10*/  ISETP.GE.AND P4, PT, R2, R240, PT ;  /* 0x000000f00200720c */ /* 0x000fe20003f86270 */
[----:B------:R4:W5:Y:S01]  /*6d20*/  MUFU.TANH R181, R172 ;  /* 0x000000ac00b57308 */ /* 0x0009620000002400 */
[C---:B------:R-:W-:Y:S02]  /*6d30*/  ISETP.LT.OR P0, PT, R0.reuse, R243, P0 ;  /* 0x000000f30000720c */ /* 0x040fe40000701670 */
[----:B------:R-:W-:Y:S02]  /*6d40*/  ISETP.LT.OR P6, PT, R0, R241, P6 ;  /* 0x000000f10000720c */ /* 0x000fe400037c1670 */
[----:B------:R-:W-:-:S02]  /*6d50*/  IADD3 R0, R26, 0x28, RZ ;  /* 0x000000281a007810 */ /* 0x000fc40007ffe0ff */
[C---:B------:R-:W-:Y:S01]  /*6d60*/  ISETP.LT.OR P2, PT, R2.reuse, R243, P2 ;  /* 0x000000f30200720c */ /* 0x040fe20001741670 */
[----:B------:R-:W1:Y:S01]  /*6d70*/  MUFU.TANH R179, R173 ;  /* 0x000000ad00b37308 */ /* 0x000e620000002400 */
[----:B------:R-:W-:Y:S02]  /*6d80*/  ISETP.LT.OR P4, PT, R2, R241, P4 ;  /* 0x000000f10200720c */ /* 0x000fe40002781670 */
[----:B------:R-:W-:Y:S02]  /*6d90*/  FSEL R186, R186, -INF , !P3 ;  /* 0xff800000baba7808 */ /* 0x000fe40005800000 */
[----:B------:R-:W-:Y:S02]  /*6da0*/  FSEL R27, R167, -INF , !P5 ;  /* 0xff800000a71b7808 */ /* 0x000fe40006800000 */
[----:B------:R-:W-:Y:S01]  /*6db0*/  IADD3 R2, R26, 0x30, RZ ;  /* 0x000000301a027810 */ /* 0x000fe20007ffe0ff */
[----:B----4-:R-:W-:Y:S01]  /*6dc0*/  FMUL.FTZ R172, R170, c[0x0][0x2ec] ;  /* 0x0000bb00aaac7a20 */ /* 0x010fe20000410000 */
[C---:B------:R-:W-:Y:S01]  /*6dd0*/  ISETP.GE.AND P3, PT, R0.reuse, R242, PT ;  /* 0x000000f20000720c */ /* 0x040fe20003f66270 */
[----:B------:R-:W-:Y:S01]  /*6de0*/  FMUL.FTZ R170, R171, c[0x0][0x2ec] ;  /* 0x0000bb00abaa7a20 */ /* 0x000fe20000410000 */
[----:B------:R-:W-:Y:S01]  /*6df0*/  ISETP.GE.AND P5, PT, R0, R240, PT ;  /* 0x000000f00000720c */ /* 0x000fe20003fa6270 */
[----:B------:R-:W4:Y:S01]  /*6e00*/  MUFU.TANH R174, R174 ;  /* 0x000000ae00ae7308 */ /* 0x000f220000002400 */
[----:B------:R-:W-:-:S02]  /*6e10*/  FSEL R191, R191, -INF , !P0 ;  /* 0xff800000bfbf7808 */ /* 0x000fc40004000000 */
[----:B------:R-:W-:Y:S02]  /*6e20*/  ISETP.GE.AND P0, PT, R2, R240, PT ;  /* 0x000000f00200720c */ /* 0x000fe40003f06270 */
[C---:B------:R-:W-:Y:S02]  /*6e30*/  ISETP.LT.OR P3, PT, R0.reuse, R243, P3 ;  /* 0x000000f30000720c */ /* 0x040fe40001f61670 */
[-C--:B------:R-:W-:Y:S01]  /*6e40*/  ISETP.LT.OR P5, PT, R0, R241.reuse, P5 ;  /* 0x000000f10000720c */ /* 0x080fe20002fa1670 */
[----:B------:R-:W1:Y:S01]  /*6e50*/  MUFU.TANH R177, R168 ;  /* 0x000000a800b17308 */ /* 0x000e620000002400 */
[----:B------:R-:W-:Y:S02]  /*6e60*/  IADD3 R0, R26, 0x31, RZ ;  /* 0x000000311a007810 */ /* 0x000fe40007ffe0ff */
[----:B------:R-:W-:Y:S02]  /*6e70*/  ISETP.LT.OR P0, PT, R2, R241, P0 ;  /* 0x000000f10200720c */ /* 0x000fe40000701670 */
[----:B--2---:R-:W-:-:S02]  /*6e80*/  FSEL R188, R188, -INF , !P6 ;  /* 0xff800000bcbc7808 */ /* 0x004fc40007000000 */
[----:B------:R-:W-:Y:S01]  /*6e90*/  FSEL R35, R35, -INF , !P3 ;  /* 0xff80000023237808 */ /* 0x000fe20005800000 */
[----:B------:R-:W-:Y:S01]  /*6ea0*/  MUFU.TANH R175, R169 ;  /* 0x000000a900af7308 */ /* 0x000fe20000002400 */
[----:B------:R-:W-:Y:S02]  /*6eb0*/  FSEL R190, R190, -INF , !P1 ;  /* 0xff800000bebe7808 */ /* 0x000fe40004800000 */
[C---:B------:R-:W-:Y:S02]  /*6ec0*/  ISETP.GE.AND P6, PT, R0.reuse, R242, PT ;  /* 0x000000f20000720c */ /* 0x040fe40003fc6270 */
[----:B------:R-:W-:Y:S02]  /*6ed0*/  ISETP.GE.AND P3, PT, R0, R240, PT ;  /* 0x000000f00000720c */ /* 0x000fe40003f66270 */
[----:B------:R-:W-:Y:S01]  /*6ee0*/  ISETP.GE.AND P1, PT, R2, R242, PT ;  /* 0x000000f20200720c */ /* 0x000fe20003f26270 */
[----:B------:R-:W2:Y:S01]  /*6ef0*/  MUFU.TANH R172, R172 ;  /* 0x000000ac00ac7308 */ /* 0x000ea20000002400 */
[----:B-1----:R-:W-:-:S02]  /*6f00*/  FSEL R176, R176, -INF , !P0 ;  /* 0xff800000b0b07808 */ /* 0x002fc40004000000 */
[----:B------:R-:W-:Y:S01]  /*6f10*/  PLOP3.LUT P0, PT, PT, PT, UP0, 0x80, 0x0 ;  /* 0x000000000000781c */ /* 0x000fe20003f0f008 */
[----:B------:R-:W-:Y:S01]  /*6f20*/  BAR.SYNC.DEFER_BLOCKING 0x0 ;  /* 0x0000000000007b1d */ /* 0x000fe20000010000 */
[C---:B------:R-:W-:Y:S02]  /*6f30*/  ISETP.LT.OR P6, PT, R0.reuse, R243, P6 ;  /* 0x000000f30000720c */ /* 0x040fe400037c1670 */
[----:B------:R-:W-:Y:S02]  /*6f40*/  ISETP.LT.OR P3, PT, R0, R241, P3 ;  /* 0x000000f10000720c */ /* 0x000fe40001f61670 */
[----:B------:R-:W-:Y:S01]  /*6f50*/  ISETP.LT.OR P1, PT, R2, R243, P1 ;  /* 0x000000f30200720c */ /* 0x000fe20000f21670 */
[----:B------:R-:W1:Y:S01]  /*6f60*/  MUFU.TANH R170, R170 ;  /* 0x000000aa00aa7308 */ /* 0x000e620000002400 */
[C---:B------:R-:W-:Y:S02]  /*6f70*/  IADD3 R0, R26.reuse, 0x38, RZ ;  /* 0x000000381a007810 */ /* 0x040fe40007ffe0ff */
[----:B------:R-:W-:-:S02]  /*6f80*/  IADD3 R26, R26, 0x39, RZ ;  /* 0x000000391a1a7810 */ /* 0x000fc40007ffe0ff */
[----:B------:R-:W-:Y:S02]  /*6f90*/  FSEL R34, R34, -INF , !P5 ;  /* 0xff80000022227808 */ /* 0x000fe40006800000 */
[----:B------:R-:W-:Y:S02]  /*6fa0*/  FSEL R33, R33, -INF , !P2 ;  /* 0xff80000021217808 */ /* 0x000fe40005000000 */
[----:B---3--:R-:W-:Y:S02]  /*6fb0*/  FSEL R32, R32, -INF , !P4 ;  /* 0xff80000020207808 */ /* 0x008fe40006000000 */
[----:B-----5:R-:W-:Y:S02]  /*6fc0*/  FSEL R181, R181, -INF , !P1 ;  /* 0xff800000b5b57808 */ /* 0x020fe40004800000 */
[C---:B------:R-:W-:Y:S02]  /*6fd0*/  ISETP.GE.AND P5, PT, R0.reuse, R242, PT ;  /* 0x000000f20000720c */ /* 0x040fe40003fa6270 */
[----:B------:R-:W-:-:S02]  /*6fe0*/  ISETP.GE.AND P2, PT, R0, R240, PT ;  /* 0x000000f00000720c */ /* 0x000fc40003f46270 */
[C---:B------:R-:W-:Y:S02]  /*6ff0*/  ISETP.GE.AND P4, PT, R26.reuse, R242, PT ;  /* 0x000000f21a00720c */ /* 0x040fe40003f86270 */
[----:B------:R-:W-:Y:S02]  /*7000*/  ISETP.GE.AND P1, PT, R26, R240, PT ;  /* 0x000000f01a00720c */ /* 0x000fe40003f26270 */
[C---:B------:R-:W-:Y:S02]  /*7010*/  ISETP.LT.OR P5, PT, R0.reuse, R243, P5 ;  /* 0x000000f30000720c */ /* 0x040fe40002fa1670 */
[----:B------:R-:W-:Y:S02]  /*7020*/  ISETP.LT.OR P2, PT, R0, R241, P2 ;  /* 0x000000f10000720c */ /* 0x000fe40001741670 */
[C---:B------:R-:W-:Y:S02]  /*7030*/  ISETP.LT.OR P4, PT, R26.reuse, R243, P4 ;  /* 0x000000f31a00720c */ /* 0x040fe40002781670 */
[----:B------:R-:W-:-:S02]  /*7040*/  ISETP.LT.OR P1, PT, R26, R241, P1 ;  /* 0x000000f11a00720c */ /* 0x000fc40000f21670 */
[----:B------:R-:W-:Y:S02]  /*7050*/  FSEL R179, R179, -INF , !P6 ;  /* 0xff800000b3b37808 */ /* 0x000fe40007000000 */
[----:B----4-:R-:W-:Y:S02]  /*7060*/  FSEL R174, R174, -INF , !P3 ;  /* 0xff800000aeae7808 */ /* 0x010fe40005800000 */
[----:B------:R-:W-:Y:S02]  /*7070*/  FSEL R177, R177, -INF , !P5 ;  /* 0xff800000b1b17808 */ /* 0x000fe40006800000 */
[----:B--2---:R-:W-:Y:S02]  /*7080*/  FSEL R172, R172, -INF , !P2 ;  /* 0xff800000acac7808 */ /* 0x004fe40005000000 */
[----:B------:R-:W-:Y:S02]  /*7090*/  FSEL R175, R175, -INF , !P4 ;  /* 0xff800000afaf7808 */ /* 0x000fe40006000000 */
[----:B-1----:R-:W-:Y:S01]  /*70a0*/  FSEL R170, R170, -INF , !P1 ;  /* 0xff800000aaaa7808 */ /* 0x002fe20004800000 */
[----:B------:R-:W-:Y:S05]  /*70b0*/  @!P0 BRA `(.L_x_1720) ;  /* 0x000001c000008947 */ /* 0x000fea0003800000 */
        /* <DEDUP_REMOVED lines=11> */
[----:B------:R-:W-:-:S04]  /*7170*/  LEA R6, P2, R0, c[0x0][0x168], 0x1 ;  /* 0x00005a0000067a11 */ /* 0x000fc800078408ff */
[----:B------:R-:W-:Y:S02]  /*7180*/  LEA.HI.X R5, R18, R249, R5, 0x6, P1 ;  /* 0x000000f912057211 */ /* 0x000fe400008f3405 */
        /* <DEDUP_REMOVED lines=15> */
.L_x_1720:
        /* <DEDUP_REMOVED lines=31> */
[----:B-1----:R-:W-:Y:S02]  /*7470*/  FMNMX.FTZ R6, R170, R5, !PT ;  /* 0x00000005aa067209 */ /* 0x002fe40007810000 */
        /* <DEDUP_REMOVED lines=24> */
[----:B------:R-:W-:Y:S02]  /*7600*/  FFMA.FTZ R165, R10, c[0x0][0x23c], -R173 ;  /* 0x00008f000aa57a23 */ /* 0x000fe400000108ad */
[--C-:B------:R-:W-:Y:S02]  /*7610*/  FFMA.FTZ R169, R13, c[0x0][0x23c], -R178.reuse ;  /* 0x00008f000da97a23 */ /* 0x100fe400000108b2 */
[----:B------:R-:W-:-:S02]  /*7620*/  FFMA.FTZ R168, R15, c[0x0][0x23c], -R178 ;  /* 0x00008f000fa87a23 */ /* 0x000fc400000108b2 */
[--C-:B------:R-:W-:Y:S01]  /*7630*/  FFMA.FTZ R11, R12, c[0x0][0x23c], -R173.reuse ;  /* 0x00008f000c0b7a23 */ /* 0x100fe200000108ad */
[----:B------:R-:W-:Y:S01]  /*7640*/  MUFU.EX2 R167, R167 ;  /* 0x000000a700a77308 */ /* 0x000fe20000000800 */
[----:B------:R-:W-:Y:S02]  /*7650*/  FFMA.FTZ R10, R14, c[0x0][0x23c], -R173 ;  /* 0x00008f000e0a7a23 */ /* 0x000fe400000108ad */
[----:B------:R-:W-:Y:S01]  /*7660*/  FMUL.FTZ R164, R5, c[0x0][0x23c] ;  /* 0x00008f0005a47a20 */ /* 0x000fe20000410000 */
[----:B------:R-:W2:Y:S01]  /*7670*/  LDSM.16.MT88.4 R12, [R225+0x18000] ;  /* 0x01800000e10c783b */ /* 0x000ea20000004200 */
[----:B------:R-:W-:Y:S02]  /*7680*/  FMUL.FTZ R3, R4, c[0x0][0x23c] ;  /* 0x00008f0004037a20 */ /* 0x000fe40000410000 */
[--C-:B------:R-:W-:Y:S01]  /*7690*/  FFMA.FTZ R182, R25, c[0x0][0x23c], -R178.reuse ;  /* 0x00008f0019b67a23 */ /* 0x100fe200000108b2 */
[----:B------:R-:W-:Y:S01]  /*76a0*/  MUFU.EX2 R169, R169 ;  /* 0x000000a900a97308 */ /* 0x000fe20000000800 */
[----:B------:R-:W-:-:S02]  /*76b0*/  FFMA.FTZ R185, R27, c[0x0][0x23c], -R178 ;  /* 0x00008f001bb97a23 */ /* 0x000fc400000108b2 */
[----:B------:R-:W-:Y:S01]  /*76c0*/  LDSM.16.MT88.4 R24, [R224+0x1e000] ;  /* 0x01e00000e018783b */ /* 0x000fe20000004200 */
[--C-:B------:R-:W-:Y:S02]  /*76d0*/  FFMA.FTZ R180, R31, c[0x0][0x23c], -R178.reuse ;  /* 0x00008f001fb47a23 */ /* 0x100fe400000108b2 */
[--C-:B------:R-:W-:Y:S02]  /*76e0*/  FFMA.FTZ R183, R29, c[0x0][0x23c], -R178.reuse ;  /* 0x00008f001db77a23 */ /* 0x100fe400000108b2 */
[----:B------:R-:W3:Y:S01]  /*76f0*/  MUFU.EX2 R168, R168 ;  /* 0x000000a800a87308 */ /* 0x000ee20000000800 */
[--C-:B------:R-:W-:Y:S02]  /*7700*/  FFMA.FTZ R184, R30, c[0x0][0x23c], -R173.reuse ;  /* 0x00008f001eb87a23 */ /* 0x100fe400000108ad */
[--C-:B------:R-:W-:Y:S02]  /*7710*/  FFMA.FTZ R187, R28, c[0x0][0x23c], -R173.reuse ;  /* 0x00008f001cbb7a23 */ /* 0x100fe400000108ad */
[--C-:B------:R-:W-:Y:S01]  /*7720*/  FFMA.FTZ R186, R186, c[0x0][0x23c], -R173.reuse ;  /* 0x00008f00baba7a23 */ /* 0x100fe200000108ad */
[----:B------:R-:W-:Y:S01]  /*7730*/  LDSM.16.MT88.4 R28, [R228+0x18800] ;  /* 0x01880000e41c783b */ /* 0x000fe20000004200 */
[----:B------:R-:W-:Y:S01]  /*7740*/  FFMA.FTZ R189, R192, c[0x0][0x23c], -R173 ;  /* 0x00008f00c0bd7a23 */ /* 0x000fe200000108ad */
[----:B------:R-:W4:Y:S01]  /*7750*/  MUFU.EX2 R166, R166 ;  /* 0x000000a600a67308 */ /* 0x000f220000000800 */
[----:B------:R-:W-:-:S02]  /*7760*/  FFMA.FTZ R192, R193, c[0x0][0x23c], -R178 ;  /* 0x00008f00c1c07a23 */ /* 0x000fc400000108b2 */
[--C-:B------:R-:W-:Y:S02]  /*7770*/  FFMA.FTZ R195, R188, c[0x0][0x23c], -R173.reuse ;  /* 0x00008f00bcc37a23 */ /* 0x100fe400000108ad */
[--C-:B------:R-:W-:Y:S02]  /*7780*/  FFMA.FTZ R191, R191, c[0x0][0x23c], -R178.reuse ;  /* 0x00008f00bfbf7a23 */ /* 0x100fe400000108b2 */
[--C-:B------:R-:W-:Y:S01]  /*7790*/  FFMA.FTZ R193, R35, c[0x0][0x23c], -R178.reuse ;  /* 0x00008f0023c17a23 */ /* 0x100fe200000108b2 */
[----:B------:R-:W-:Y:S01]  /*77a0*/  MUFU.EX2 R165, R165 ;  /* 0x000000a500a57308 */ /* 0x000fe20000000800 */
[----:B---3--:R-:W-:Y:S01]  /*77b0*/  F2FP.BF16.PACK_AB R4, R168, R169 ;  /* 0x000000a9a804723e */ /* 0x008fe200000010ff */
[----:B------:R-:W-:Y:S02]  /*77c0*/  FFMA.FTZ R194, R33, c[0x0][0x23c], -R178 ;  /* 0x00008f0021c27a23 */ /* 0x000fe400000108b2 */
[--C-:B------:R-:W-:Y:S02]  /*77d0*/  FFMA.FTZ R190, R190, c[0x0][0x23c], -R173.reuse ;  /* 0x00008f00bebe7a23 */ /* 0x100fe400000108ad */
[----:B------:R-:W-:-:S02]  /*77e0*/  FFMA.FTZ R188, R34, c[0x0][0x23c], -R173 ;  /* 0x00008f0022bc7a23 */ /* 0x000fc400000108ad */
[----:B------:R-:W3:Y:S01]  /*77f0*/  MUFU.EX2 R11, R11 ;  /* 0x0000000b000b7308 */ /* 0x000ee20000000800 */
[----:B----4-:R-:W-:Y:S01]  /*7800*/  F2FP.BF16.PACK_AB R6, R166, R167 ;  /* 0x000000a7a606723e */ /* 0x010fe200000010ff */
[----:B------:R-:W-:Y:S02]  /*7810*/  FFMA.FTZ R197, R32, c[0x0][0x23c], -R173 ;  /* 0x00008f0020c57a23 */ /* 0x000fe400000108ad */
[----:B------:R-:W-:Y:S01]  /*7820*/  LDSM.16.MT88.4 R32, [R224+0x19000] ;  /* 0x01900000e020783b */ /* 0x000fe20000004200 */
[--C-:B------:R-:W-:Y:S02]  /*7830*/  FFMA.FTZ R181, R181, c[0x0][0x23c], -R178.reuse ;  /* 0x00008f00b5b57a23 */ /* 0x100fe400000108b2 */
[--C-:B------:R-:W-:Y:S01]  /*7840*/  FFMA.FTZ R196, R179, c[0x0][0x23c], -R178.reuse ;  /* 0x00008f00b3c47a23 */ /* 0x100fe200000108b2 */
[----:B------:R-:W4:Y:S01]  /*7850*/  MUFU.EX2 R10, R10 ;  /* 0x0000000a000a7308 */ /* 0x000f220000000800 */
[--C-:B------:R-:W-:Y:S02]  /*7860*/  FFMA.FTZ R177, R177, c[0x0][0x23c], -R178.reuse ;  /* 0x00008f00b1b17a23 */ /* 0x100fe400000108b2 */
[----:B------:R-:W-:-:S02]  /*7870*/  FFMA.FTZ R178, R175, c[0x0][0x23c], -R178 ;  /* 0x00008f00afb27a23 */ /* 0x000fc400000108b2 */
[--C-:B------:R-:W-:Y:S02]  /*7880*/  FFMA.FTZ R175, R176, c[0x0][0x23c], -R173.reuse ;  /* 0x00008f00b0af7a23 */ /* 0x100fe400000108ad */
[--C-:B------:R-:W-:Y:S01]  /*7890*/  FFMA.FTZ R174, R174, c[0x0][0x23c], -R173.reuse ;  /* 0x00008f00aeae7a23 */ /* 0x100fe200000108ad */
[----:B------:R-:W5:Y:S01]  /*78a0*/  MUFU.EX2 R164, R164 ;  /* 0x000000a400a47308 */ /* 0x000f620000000800 */
[----:B---3--:R-:W-:Y:S01]  /*78b0*/  F2FP.BF16.PACK_AB R5, R11, R165 ;  /* 0x000000a50b05723e */ /* 0x008fe200000010ff */
[--C-:B------:R-:W-:Y:S02]  /*78c0*/  FFMA.FTZ R172, R172, c[0x0][0x23c], -R173.reuse ;  /* 0x00008f00acac7a23 */ /* 0x100fe400000108ad */
        /* <DEDUP_REMOVED lines=199> */
[-C--:B------:R-:W-:Y:S01]  /*8540*/  FMUL.FTZ R131, R131, R3.reuse ;  /* 0x0000000383837220 */ /* 0x080fe20000410000 */
        /* <DEDUP_REMOVED lines=187> */
[----:B------:R-:W-:Y:S01]  /*9100*/  HMMA.16816.F32.BF16 R128, R4, R22, R128 ;  /* 0x000000160480723c */ /* 0x000fe20000041880 */
[----:B------:R-:W-:Y:S07]  /*9110*/  @!P0 BRA `(.L_x_1719) ;  /* 0x00003a9000008947 */ /* 0x000fee0003800000 */
[----:B------:R-:W-:Y:S01]  /*9120*/  UIADD3 UR15, UR8, -0x3, URZ ;  /* 0xfffffffd080f7890 */ /* 0x000fe2000fffe03f */
[----:B------:R-:W-:-:S04]  /*9130*/  DEPBAR.LE SB0, 0x0 ;  /* 0x000080000000791a */ /* 0x000fc80000000000 */
[----:B------:R-:W-:Y:S01]  /*9140*/  USHF.R.S32.HI UR12, URZ, 0x1f, UR15 ;  /* 0x0000001f3f0c7899 */ /* 0x000fe2000801140f */
[----:B------:R-:W-:Y:S01]  /*9150*/  MOV R4, c[0x0][0x1a0] ;  /* 0x0000680000047a02 */ /* 0x000fe20000000f00 */
[----:B------:R-:W-:Y:S01]  /*9160*/  ULDC.64 UR4, c[0x0][0x1a0] ;  /* 0x0000680000047ab9 */ /* 0x000fe20000000a00 */
[----:B------:R-:W-:Y:S01]  /*9170*/  MOV R3, c[0x0][0x1a4] ;  /* 0x0000690000037a02 */ /* 0x000fe20000000f00 */
[----:B------:R-:W-:Y:S02]  /*9180*/  UIMAD UR12, UR12, UR4, URZ ;  /* 0x000000040c0c72a4 */ /* 0x000fe4000f8e023f */
[----:B------:R-:W-:Y:S02]  /*9190*/  UIMAD.WIDE.U32 UR20, UR15, UR4, URZ ;  /* 0x000000040f1472a5 */ /* 0x000fe4000f8e003f */
[----:B------:R-:W-:Y:S02]  /*91a0*/  UIMAD UR5, UR15, UR5, UR12 ;  /* 0x000000050f0572a4 */ /* 0x000fe4000f8e020c */
[----:B------:R-:W-:-:S02]  /*91b0*/  UISETP.GT.AND UP0, UPT, UR15, UR9, UPT ;  /* 0x000000090f00728c */ /* 0x000fc4000bf04270 */
[----:B------:R-:W-:Y:S01]  /*91c0*/  UIADD3 UR5, UR21, UR5, URZ ;  /* 0x0000000515057290 */ /* 0x000fe2000fffe03f */
[----:B------:R-:W-:Y:S02]  /*91d0*/  MOV R12, UR20 ;  /* 0x00000014000c7c02 */ /* 0x000fe40008000f00 */
[----:B------:R-:W-:Y:S01]  /*91e0*/  MOV R13, UR21 ;  /* 0x00000015000d7c02 */ /* 0x000fe20008000f00 */
[----:B------:R-:W-:Y:S01]  /*91f0*/  BAR.SYNC.DEFER_BLOCKING 0x0 ;  /* 0x0000000000007b1d */ /* 0x000fe20000010000 */
[----:B------:R-:W-:Y:S02]  /*9200*/  LEA R6, P0, R12, R8, 0x6 ;  /* 0x000000080c067211 */ /* 0x000fe400078030ff */
[----:B------:R-:W-:Y:S02]  /*9210*/  MOV R5, UR5 ;  /* 0x0000000500057c02 */ /* 0x000fe40008000f00 */
[----:B------:R-:W-:Y:S02]  /*9220*/  LEA R10, P1, R6, c[0x0][0x170], 0x1 ;  /* 0x00005c00060a7a11 */ /* 0x000fe400078208ff */
[----:B------:R-:W-:-:S02]  /*9230*/  LEA.HI.X R5, R12, R245, R5, 0x6, P0 ;  /* 0x000000f50c057211 */ /* 0x000fc400000f3405 */
[----:B------:R-:W-:Y:S02]  /*9240*/  LEA R24, P0, R4, R10, 0x6 ;  /* 0x0000000a04187211 */ /* 0x000fe400078030ff */
[----:B------:R-:W-:-:S04]  /*9250*/  LEA.HI.X R11, R6, c[0x0][0x174], R5, 0x1, P1 ;  /* 0x00005d00060b7a11 */ /* 0x000fc800008f0c05 */
[----:B------:R-:W-:Y:S02]  /*9260*/  LEA.HI.X R25, R4, R11, R3, 0x6, P0 ;  /* 0x0000000b04197211 */ /* 0x000fe400000f3403 */
[----:B------:R-:W-:Y:S01]  /*9270*/  PLOP3.LUT P0, PT, PT, PT, UP0, 0x80, 0x0 ;  /* 0x000000000000781c */ /* 0x000fe20003f0f008 */
        /* <DEDUP_REMOVED lines=15> */
[----:B------:R-:W5:Y:S04]  /*9370*/  LDSM.16.M88.4 R20, [R233+0x11800] ;  /* 0x01180000e914783b */ /* 0x000f680000000200 */
[----:B------:R-:W-:Y:S04]  /*9380*/  LDSM.16.M88.4 R16, [R232] ;  /* 0x00000000e810783b */ /* 0x000fe80000000200 */
[----:B------:R-:W1:Y:S04]  /*9390*/  LDSM.16.M88.4 R184, [R231] ;  /* 0x00000000e7b8783b */ /* 0x000e680000000200 */
[----:B------:R-:W1:Y:S04]  /*93a0*/  LDSM.16.M88.4 R32, [R223] ;  /* 0x00000000df20783b */ /* 0x000e680000000200 */
[----:B------:R-:W1:Y:S04]  /*93b0*/  LDSM.16.M88.4 R28, [R221] ;  /* 0x00000000dd1c783b */ /* 0x000e680000000200 */
[----:B------:R-:W1:Y:S04]  /*93c0*/  LDSM.16.M88.4 R192, [R222] ;  /* 0x00000000dec0783b */ /* 0x000e680000000200 */
[----:B------:R-:W-:Y:S01]  /*93d0*/  LDSM.16.M88.4 R188, [R227+0x10000] ;  /* 0x01000000e3bc783b */ /* 0x000fe20000000200 */
[C---:B---3--:R-:W-:Y:S03]  /*93e0*/  HMMA.16816.F32.BF16 R4, R164.reuse, R12, RZ ;  /* 0x0000000ca404723c */ /* 0x048fe600000418ff */
[----:B------:R-:W-:Y:S04]  /*93f0*/  LDSM.16.M88.4 R196, [R210] ;  /* 0x00000000d2c4783b */ /* 0x000fe80000000200 */
[----:B------:R-:W0:Y:S01]  /*9400*/  LDGDEPBAR ;  /* 0x00000000000079af */ /* 0x000e220000000000 */
[C---:B------:R-:W-:Y:S08]  /*9410*/  HMMA.16816.F32.BF16 R12, R164.reuse, R14, RZ ;  /* 0x0000000ea40c723c */ /* 0x040ff000000418ff */
[C---:B--2---:R-:W-:Y:S08]  /*9420*/  HMMA.16816.F32.BF16 R24, R164.reuse, R180, RZ ;  /* 0x000000b4a418723c */ /* 0x044ff000000418ff */
[C---:B------:R-:W-:Y:S08]  /*9430*/  HMMA.16816.F32.BF16 R180, R164.reuse, R182, RZ ;  /* 0x000000b6a4b4723c */ /* 0x040ff000000418ff */
[C---:B----4-:R-:W-:Y:S08]  /*9440*/  HMMA.16816.F32.BF16 R176, R164.reuse, R172, RZ ;  /* 0x000000aca4b0723c */ /* 0x050ff000000418ff */
[C---:B------:R-:W-:Y:S08]  /*9450*/  HMMA.16816.F32.BF16 R172, R164.reuse, R174, RZ ;  /* 0x000000aea4ac723c */ /* 0x040ff000000418ff */
[C---:B-----5:R-:W-:Y:S08]  /*9460*/  HMMA.16816.F32.BF16 R168, R164.reuse, R20, RZ ;  /* 0x00000014a4a8723c */ /* 0x060ff000000418ff */
[----:B------:R-:W-:Y:S01]  /*9470*/  HMMA.16816.F32.BF16 R164, R164, R22, RZ ;  /* 0x00000016a4a4723c */ /* 0x000fe200000418ff */
[----:B------:R-:W-:Y:S07]  /*9480*/  LDSM.16.M88.4 R20, [R230] ;  /* 0x00000000e614783b */ /* 0x000fee0000000200 */
[C---:B-1----:R-:W-:Y:S08]  /*9490*/  HMMA.16816.F32.BF16 R4, R16.reuse, R184, R4 ;  /* 0x000000b81004723c */ /* 0x042ff00000041804 */
        /* <DEDUP_REMOVED lines=33> */
[----:B------:R-:W5:Y:S07]  /*96b0*/  LDSM.16.M88.4 R188, [R233+0x13000] ;  /* 0x01300000e9bc783b */ /* 0x000f6e0000000200 */
[C---:B--2---:R-:W-:Y:S08]  /*96c0*/  HMMA.16816.F32.BF16 R168, R16.reuse, R32, R168 ;  /* 0x0000002010a8723c */ /* 0x044ff000000418a8 */
[----:B------:R-:W-:Y:S01]  /*96d0*/  HMMA.16816.F32.BF16 R164, R16, R34, R164 ;  /* 0x0000002210a4723c */ /* 0x000fe200000418a4 */
[----:B------:R-:W-:Y:S04]  /*96e0*/  LDSM.16.M88.4 R16, [R232+0x4000] ;  /* 0x00400000e810783b */ /* 0x000fe80000000200 */
[----:B------:R-:W2:Y:S03]  /*96f0*/  LDSM.16.M88.4 R32, [R219] ;  /* 0x00000000db20783b */ /* 0x000ea60000000200 */
        /* <DEDUP_REMOVED lines=9> */
[C---:B-----5:R-:W-:Y:S08]  /*9790*/  HMMA.16816.F32.BF16 R176, R20.reuse, R188, R176 ;  /* 0x000000bc14b0723c */ /* 0x060ff000000418b0 */
        /* <DEDUP_REMOVED lines=11> */
[----:B------:R-:W-:Y:S07]  /*9850*/  LDSM.16.M88.4 R192, [R220+0x2000] ;  /* 0x00200000dcc0783b */ /* 0x000fee0000000200 */
        /* <DEDUP_REMOVED lines=13> */
[C---:B-1----:R-:W-:Y:S08]  /*9930*/  HMMA.16816.F32.BF16 R168, R20.reuse, R184, R168 ;  /* 0x000000b814a8723c */ /* 0x042ff000000418a8 */
[----:B------:R-:W-:Y:S01]  /*9940*/  HMMA.16816.F32.BF16 R164, R20, R186, R164 ;  /* 0x000000ba14a4723c */ /* 0x000fe200000418a4 */
[----:B------:R-:W-:Y:S04]  /*9950*/  LDSM.16.M88.4 R20, [R234+0x8000] ;  /* 0x00800000ea14783b */ /* 0x000fe80000000200 */
[----:B------:R-:W1:Y:S03]  /*9960*/  LDSM.16.M88.4 R184, [R233+0x14000] ;  /* 0x01400000e9b8783b */ /* 0x000e660000000200 */
[C---:B----4-:R-:W-:Y:S08]  /*9970*/  HMMA.16816.F32.BF16 R4, R16.reuse, R192, R4 ;  /* 0x000000c01004723c */ /* 0x050ff00000041804 */
[C---:B------:R-:W-:Y:S01]  /*9980*/  HMMA.16816.F32.BF16 R12, R16.reuse, R194, R12 ;  /* 0x000000c2100c723c */ /* 0x040fe2000004180c */
[----:B------:R-:W4:Y:S07]  /*9990*/  LDSM.16.M88.4 R192, [R233+0x14800] ;  /* 0x01480000e9c0783b */ /* 0x000f2e0000000200 */
[C---:B--2---:R-:W-:Y:S08]  /*99a0*/  HMMA.16816.F32.BF16 R176, R16.reuse, R32, R176 ;  /* 0x0000002010b0723c */ /* 0x044ff000000418b0 */
[C---:B------:R-:W-:Y:S01]  /*99b0*/  HMMA.16816.F32.BF16 R172, R16.reuse, R34, R172 ;  /* 0x0000002210ac723c */ /* 0x040fe200000418ac */
[----:B------:R-:W2:Y:S07]  /*99c0*/  LDSM.16.M88.4 R32, [R233+0x15800] ;  /* 0x01580000e920783b */ /* 0x000eae0000000200 */
[C---:B-----5:R-:W-:Y:S08]  /*99d0*/  HMMA.16816.F32.BF16 R24, R16.reuse, R188, R24 ;  /* 0x000000bc1018723c */ /* 0x060ff00000041818 */
[C---:B------:R-:W-:Y:S01]  /*99e0*/  HMMA.16816.F32.BF16 R180, R16.reuse, R190, R180 ;  /* 0x000000be10b4723c */ /* 0x040fe200000418b4 */
[----:B------:R-:W5:Y:S07]  /*99f0*/  LDSM.16.M88.4 R188, [R233+0x15000] ;  /* 0x01500000e9bc783b */ /* 0x000f6e0000000200 */
[C---:B---3--:R-:W-:Y:S08]  /*9a00*/  HMMA.16816.F32.BF16 R168, R16.reuse, R28, R168 ;  /* 0x0000001c10a8723c */ /* 0x048ff000000418a8 */
[----:B------:R-:W-:Y:S01]  /*9a10*/  HMMA.16816.F32.BF16 R164, R16, R30, R164 ;  /* 0x0000001e10a4723c */ /* 0x000fe200000418a4 */
[----:B------:R-:W-:Y:S04]  /*9a20*/  LDSM.16.M88.4 R28, [R232+0x8000] ;  /* 0x00800000e81c783b */ /* 0x000fe80000000200 */
[----:B------:R-:W3:Y:S03]  /*9a30*/  LDSM.16.M88.4 R16, [R215] ;  /* 0x00000000d710783b */ /* 0x000ee60000000200 */
[C---:B-1----:R-:W-:Y:S08]  /*9a40*/  HMMA.16816.F32.BF16 R4, R20.reuse, R184, R4 ;  /* 0x000000b81404723c */ /* 0x042ff00000041804 */
[C---:B------:R-:W-:Y:S01]  /*9a50*/  HMMA.16816.F32.BF16 R12, R20.reuse, R186, R12 ;  /* 0x000000ba140c723c */ /* 0x040fe2000004180c */
[----:B------:R-:W1:Y:S07]  /*9a60*/  LDSM.16.M88.4 R184, [R214] ;  /* 0x00000000d6b8783b */ /* 0x000e6e0000000200 */
[C---:B----4-:R-:W-:Y:S08]  /*9a70*/  HMMA.16816.F32.BF16 R24, R20.reuse, R192, R24 ;  /* 0x000000c01418723c */ /* 0x050ff00000041818 */
[C---:B------:R-:W-:Y:S01]  /*9a80*/  HMMA.16816.F32.BF16 R180, R20.reuse, R194, R180 ;  /* 0x000000c214b4723c */ /* 0x040fe200000418b4 */
[----:B------:R-:W4:Y:S07]  /*9a90*/  LDSM.16.M88.4 R192, [R213] ;  /* 0x00000000d5c0783b */ /* 0x000f2e0000000200 */
[C---:B--2---:R-:W-:Y:S08]  /*9aa0*/  HMMA.16816.F32.BF16 R168, R20.reuse, R32, R168 ;  /* 0x0000002014a8723c */ /* 0x044ff000000418a8 */
[C---:B------:R-:W-:Y:S01]  /*9ab0*/  HMMA.16816.F32.BF16 R164, R20.reuse, R34, R164 ;  /* 0x0000002214a4723c */ /* 0x040fe200000418a4 */
[----:B------:R-:W2:Y:S07]  /*9ac0*/  LDSM.16.M88.4 R32, [R212] ;  /* 0x00000000d420783b */ /* 0x000eae0000000200 */
[C---:B-----5:R-:W-:Y:S08]  /*9ad0*/  HMMA.16816.F32.BF16 R176, R20.reuse, R188, R176 ;  /* 0x000000bc14b0723c */ /* 0x060ff000000418b0 */
        /* <DEDUP_REMOVED lines=37> */
[----:B------:R-:W-:Y:S07]  /*9d30*/  LDSM.16.M88.4 R188, [R232+0xc000] ;  /* 0x00c00000e8bc783b */ /* 0x000fee0000000200 */
[C---:B-1----:R-:W-:Y:S08]  /*9d40*/  HMMA.16816.F32.BF16 R168, R28.reuse, R184, R168 ;  /* 0x000000b81ca8723c */ /* 0x042ff000000418a8 */
[----:B------:R-:W-:Y:S01]  /*9d50*/  HMMA.16816.F32.BF16 R164, R28, R186, R164 ;  /* 0x000000ba1ca4723c */ /* 0x000fe200000418a4 */
[----:B------:R-:W1:Y:S04]  /*9d60*/  LDSM.16.M88.4 R28, [R211] ;  /* 0x00000000d31c783b */ /* 0x000e680000000200 */
[----:B------:R-:W4:Y:S03]  /*9d70*/  LDSM.16.M88.4 R184, [R233+0x17800] ;  /* 0x01780000e9b8783b */ /* 0x000f260000000200 */
[C---:B--2---:R-:W-:Y:S08]  /*9d80*/  HMMA.16816.F32.BF16 R4, R20.reuse, R32, R4 ;  /* 0x000000201404723c */ /* 0x044ff00000041804 */
[C---:B------:R-:W-:Y:S01]  /*9d90*/  HMMA.16816.F32.BF16 R12, R20.reuse, R34, R12 ;  /* 0x00000022140c723c */ /* 0x040fe2000004180c */
[----:B------:R-:W-:Y:S07]  /*9da0*/  LDSM.16.M88.4 R32, [R230+0xc000] ;  /* 0x00c00000e620783b */ /* 0x000fee0000000200 */
[C---:B---3--:R-:W-:Y:S08]  /*9db0*/  HMMA.16816.F32.BF16 R24, R20.reuse, R16, R24 ;  /* 0x000000101418723c */ /* 0x048ff00000041818 */
[C---:B------:R-:W-:Y:S01]  /*9dc0*/  HMMA.16816.F32.BF16 R180, R20.reuse, R18, R180 ;  /* 0x0000001214b4723c */ /* 0x040fe200000418b4 */
[----:B------:R-:W2:Y:S07]  /*9dd0*/  LDSM.16.M88.4 R16, [R227+0x16000] ;  /* 0x01600000e310783b */ /* 0x000eae0000000200 */
[----:B-----5:R-:W-:Y:S08]  /*9de0*/  HMMA.16816.F32.BF16 R176, R20, R192, R176 ;  /* 0x000000c014b0723c */ /* 0x020ff000000418b0 */
[C---:B-1----:R-:W-:Y:S08]  /*9df0*/  HMMA.16816.F32.BF16 R4, R188.reuse, R28, R4 ;  /* 0x0000001cbc04723c */ /* 0x042ff00000041804 */
[----:B------:R-:W-:Y:S01]  /*9e00*/  HMMA.16816.F32.BF16 R12, R188, R30, R12 ;  /* 0x0000001ebc0c723c */ /* 0x000fe2000004180c */
[----:B------:R-:W-:Y:S07]  /*9e10*/  LDSM.16.M88.4 R28, [R227+0x16800] ;  /* 0x01680000e31c783b */ /* 0x000fee0000000200 */
[C---:B------:R-:W-:Y:S01]  /*9e20*/  HMMA.16816.F32.BF16 R172, R20.reuse, R194, R172 ;  /* 0x000000c214ac723c */ /* 0x040fe200000418ac */
[----:B------:R-:W-:Y:S07]  /*9e30*/  LDSM.16.M88.4 R192, [R220+0x6000] ;  /* 0x00600000dcc0783b */ /* 0x000fee0000000200 */
[C---:B----4-:R-:W-:Y:S08]  /*9e40*/  HMMA.16816.F32.BF16 R168, R20.reuse, R184, R168 ;  /* 0x000000b814a8723c */ /* 0x050ff000000418a8 */
[----:B------:R-:W-:Y:S01]  /*9e50*/  HMMA.16816.F32.BF16 R164, R20, R186, R164 ;  /* 0x000000ba14a4723c */ /* 0x000fe200000418a4 */
[----:B------:R-:W1:Y:S04]  /*9e60*/  LDSM.16.M88.4 R20, [R229+0xc000] ;  /* 0x00c00000e514783b */ /* 0x000e680000000200 */
[----:B------:R-:W3:Y:S03]  /*9e70*/  LDSM.16.M88.4 R184, [R209] ;  /* 0x00000000d1b8783b */ /* 0x000ee60000000200 */
[C---:B--2---:R-:W-:Y:S08]  /*9e80*/  HMMA.16816.F32.BF16 R4, R32.reuse, R16, R4 ;  /* 0x000000102004723c */ /* 0x044ff00000041804 */
[----:B------:R-:W-:Y:S01]  /*9e90*/  HMMA.16816.F32.BF16 R12, R32, R18, R12 ;  /* 0x00000012200c723c */ /* 0x000fe2000004180c */
[----:B------:R-:W2:Y:S07]  /*9ea0*/  LDSM.16.M88.4 R16, [R220+0x6800] ;  /* 0x00680000dc10783b */ /* 0x000eae0000000200 */
[C---:B------:R-:W-:Y:S08]  /*9eb0*/  HMMA.16816.F32.BF16 R24, R188.reuse, R196, R24 ;  /* 0x000000c4bc18723c */ /* 0x040ff00000041818 */
[----:B------:R-:W-:Y:S08]  /*9ec0*/  HMMA.16816.F32.BF16 R180, R188, R198, R180 ;  /* 0x000000c6bcb4723c */ /* 0x000ff000000418b4 */
[C---:B-1----:R-:W-:Y:S08]  /*9ed0*/  HMMA.16816.F32.BF16 R4, R20.reuse, R192, R4 ;  /* 0x000000c01404723c */ /* 0x042ff00000041804 */
[----:B------:R-:W-:Y:S01]  /*9ee0*/  HMMA.16816.F32.BF16 R12, R20, R194, R12 ;  /* 0x000000c2140c723c */ /* 0x000fe2000004180c */
[----:B------:R-:W1:Y:S07]  /*9ef0*/  LDSM.16.M88.4 R192, [R227+0x17000] ;  /* 0x01700000e3c0783b */ /* 0x000e6e0000000200 */
[----:B------:R-:W-:Y:S08]  /*9f00*/  HMMA.16816.F32.BF16 R24, R32, R28, R24 ;  /* 0x0000001c2018723c */ /* 0x000ff00000041818 */
[----:B---3--:R-:W-:Y:S01]  /*9f10*/  HMMA.16816.F32.BF16 R176, R188, R184, R176 ;  /* 0x000000b8bcb0723c */ /* 0x008fe200000418b0 */
[----:B------:R-:W-:-:S02]  /*9f20*/  FMUL.FTZ R3, R4, c[0x0][0x2ec] ;  /* 0x0000bb0004037a20 */ /* 0x000fc40000410000 */
[----:B------:R-:W-:Y:S02]  /*9f30*/  FMUL.FTZ R10, R5, c[0x0][0x2ec] ;  /* 0x0000bb00050a7a20 */ /* 0x000fe40000410000 */
[----:B------:R-:W-:Y:S02]  /*9f40*/  FMUL.FTZ R11, R6, c[0x0][0x2ec] ;  /* 0x0000bb00060b7a20 */ /* 0x000fe40000410000 */
[----:B------:R-:W-:Y:S01]  /*9f50*/  FMUL.FTZ R184, R7, c[0x0][0x2ec] ;  /* 0x0000bb0007b87a20 */ /* 0x000fe20000410000 */
[----:B------:R-:W-:Y:S01]  /*9f60*/  HMMA.16816.F32.BF16 R172, R188, R186, R172 ;  /* 0x000000babcac723c */ /* 0x000fe200000418ac */
[----:B------:R-:W3:Y:S01]  /*9f70*/  LDSM.16.M88.4 R4, [R208] ;  /* 0x00000000d004783b */ /* 0x000ee20000000200 */
[----:B------:R-:W-:Y:S01]  /*9f80*/  FMUL.FTZ R12, R12, c[0x0][0x2ec] ;  /* 0x0000bb000c0c7a20 */ /* 0x000fe20000410000 */
[----:B------:R-:W4:Y:S04]  /*9f90*/  MUFU.TANH R3, R3 ;  /* 0x0000000300037308 */ /* 0x000f280000002400 */
[----:B------:R-:W-:Y:S01]  /*9fa0*/  FMUL.FTZ R187, R14, c[0x0][0x2ec] ;  /* 0x0000bb000ebb7a20 */ /* 0x000fe20000410000 */
[----:B--2---:R-:W-:Y:S03]  /*9fb0*/  HMMA.16816.F32.BF16 R24, R20, R16, R24 ;  /* 0x000000101418723c */ /* 0x004fe60000041818 */
[----:B------:R2:W2:Y:S04]  /*9fc0*/  MUFU.TANH R185, R12 ;  /* 0x0000000c00b97308 */ /* 0x0004a80000002400 */
[----:B------:R-:W-:Y:S01]  /*9fd0*/  FMUL.FTZ R16, R13, c[0x0][0x2ec] ;  /* 0x0000bb000d107a20 */ /* 0x000fe20000410000 */
[C---:B------:R-:W-:Y:S01]  /*9fe0*/  HMMA.16816.F32.BF16 R180, R32.reuse, R30, R180 ;  /* 0x0000001e20b4723c */ /* 0x040fe200000418b4 */
[----:B------:R-:W5:Y:S02]  /*9ff0*/  LDSM.16.M88.4 R28, [R220+0x7000] ;  /* 0x00700000dc1c783b */ /* 0x000f640000000200 */
[----:B------:R3:W3:Y:S05]  /*a000*/  MUFU.TANH R186, R16 ;  /* 0x0000001000ba7308 */ /* 0x0006ea0000002400 */
[C---:B-1----:R-:W-:Y:S03]  /*a010*/  HMMA.16816.F32.BF16 R176, R32.reuse, R192, R176 ;  /* 0x000000c020b0723c */ /* 0x042fe600000418b0 */
[----:B------:R-:W1:Y:S04]  /*a020*/  MUFU.TANH R10, R10 ;  /* 0x0000000a000a7308 */ /* 0x000e680000002400 */
[----:B------:R-:W-:Y:S01]  /*a030*/  FMUL.FTZ R192, R15, c[0x0][0x2ec] ;  /* 0x0000bb000fc07a20 */ /* 0x000fe20000410000 */
[----:B------:R-:W-:Y:S01]  /*a040*/  HMMA.16816.F32.BF16 R172, R32, R194, R172 ;  /* 0x000000c220ac723c */ /* 0x000fe200000418ac */
[----:B--2---:R-:W2:Y:S01]  /*a050*/  LDSM.16.M88.4 R12, [R227+0x17800] ;  /* 0x01780000e30c783b */ /* 0x004ea20000000200 */
[----:B------:R-:W-:Y:S01]  /*a060*/  FMUL.FTZ R193, R24, c[0x0][0x2ec] ;  /* 0x0000bb0018c17a20 */ /* 0x000fe20000410000 */
[----:B------:R-:W1:Y:S01]  /*a070*/  MUFU.TANH R11, R11 ;  /* 0x0000000b000b7308 */ /* 0x000e620000002400 */
[----:B------:R-:W-:-:S04]  /*a080*/  FMUL.FTZ R24, R25, c[0x0][0x2ec] ;  /* 0x0000bb0019187a20 */ /* 0x000fc80000410000 */
[----:B------:R-:W-:Y:S01]  /*a090*/  HMMA.16816.F32.BF16 R180, R20, R18, R180 ;  /* 0x0000001214b4723c */ /* 0x000fe200000418b4 */
[----:B---3--:R-:W3:Y:S01]  /*a0a0*/  LDSM.16.M88.4 R16, [R220+0x7800] ;  /* 0x00780000dc10783b */ /* 0x008ee20000000200 */
[----:B------:R-:W-:-:S04]  /*a0b0*/  DEPBAR.LE SB0, 0x0 ;  /* 0x000080000000791a */ /* 0x000fc80000000000 */
[----:B------:R-:W1:Y:S02]  /*a0c0*/  MUFU.TANH R184, R184 ;  /* 0x000000b800b87308 */ /* 0x000e640000002400 */
[C---:B------:R-:W-:Y:S06]  /*a0d0*/  HMMA.16816.F32.BF16 R168, R188.reuse, R4, R168 ;  /* 0x00000004bca8723c */ /* 0x040fec00000418a8 */
[----:B------:R-:W1:Y:S01]  /*a0e0*/  MUFU.TANH R187, R187 ;  /* 0x000000bb00bb7308 */ /* 0x000e620000002400 */
[----:B------:R-:W-:Y:S01]  /*a0f0*/  FMUL.FTZ R5, R27, c[0x0][0x2ec] ;  /* 0x0000bb001b057a20 */ /* 0x000fe20000410000 */
[----:B------:R-:W-:Y:S01]  /*a100*/  HMMA.16816.F32.BF16 R164, R188, R6, R164 ;  /* 0x00000006bca4723c */ /* 0x000fe200000418a4 */
[----:B------:R-:W-:-:S05]  /*a110*/  FMUL.FTZ R4, R26, c[0x0][0x2ec] ;  /* 0x0000bb001a047a20 */ /* 0x000fca0000410000 */
[----:B------:R-:W1:Y:S02]  /*a120*/  MUFU.TANH R192, R192 ;  /* 0x000000c000c07308 */ /* 0x000e640000002400 */
[C---:B-----5:R-:W-:Y:S01]  /*a130*/  HMMA.16816.F32.BF16 R176, R20.reuse, R28, R176 ;  /* 0x0000001c14b0723c */ /* 0x060fe200000418b0 */
[----:B------:R-:W-:Y:S02]  /*a140*/  FMUL.FTZ R27, R180, c[0x0][0x2ec] ;  /* 0x0000bb00b41b7a20 */ /* 0x000fe40000410000 */
[----:B------:R-:W-:Y:S02]  /*a150*/  FMUL.FTZ R25, R181, c[0x0][0x2ec] ;  /* 0x0000bb00b5197a20 */ /* 0x000fe40000410000 */
[----:B------:R-:W-:Y:S01]  /*a160*/  FMUL.FTZ R6, R183, c[0x0][0x2ec] ;  /* 0x0000bb00b7067a20 */ /* 0x000fe20000410000 */
[----:B------:R-:W1:Y:S01]  /*a170*/  MUFU.TANH R193, R193 ;  /* 0x000000c100c17308 */ /* 0x000e620000002400 */
[----:B------:R-:W-:Y:S01]  /*a180*/  FMUL.FTZ R182, R182, c[0x0][0x2ec] ;  /* 0x0000bb00b6b67a20 */ /* 0x000fe20000410000 */
[----:B------:R-:W-:Y:S06]  /*a190*/  HMMA.16816.F32.BF16 R172, R20, R30, R172 ;  /* 0x0000001e14ac723c */ /* 0x000fec00000418ac */
[----:B------:R-:W1:Y:S02]  /*a1a0*/  MUFU.TANH R24, R24 ;  /* 0x0000001800187308 */ /* 0x000e640000002400 */
[C---:B--2---:R-:W-:Y:S06]  /*a1b0*/  HMMA.16816.F32.BF16 R168, R32.reuse, R12, R168 ;  /* 0x0000000c20a8723c */ /* 0x044fec00000418a8 */
[----:B------:R-:W2:Y:S02]  /*a1c0*/  MUFU.TANH R4, R4 ;  /* 0x0000000400047308 */ /* 0x000ea40000002400 */
[----:B------:R-:W-:Y:S01]  /*a1d0*/  HMMA.16816.F32.BF16 R164, R32, R14, R164 ;  /* 0x0000000e20a4723c */ /* 0x000fe200000418a4 */
        /* <DEDUP_REMOVED lines=8> */
[----:B------:R1:W1:Y:S01]  /*a260*/  MUFU.TANH R197, R179 ;  /* 0x000000b300c57308 */ /* 0x0002620000002400 */
[----:B------:R-:W-:Y:S01]  /*a270*/  FMUL.FTZ R172, R172, c[0x0][0x2ec] ;  /* 0x0000bb00acac7a20 */ /* 0x000fe20000410000 */
[C---:B---3--:R-:W-:Y:S06]  /*a280*/  HMMA.16816.F32.BF16 R168, R20.reuse, R16, R168 ;  /* 0x0000001014a8723c */ /* 0x048fec00000418a8 */
[----:B------:R3:W1:Y:S02]  /*a290*/  MUFU.TANH R201, R173 ;  /* 0x000000ad00c97308 */ /* 0x0006640000002400 */
[----:B------:R-:W-:Y:S06]  /*a2a0*/  HMMA.16816.F32.BF16 R164, R20, R18, R164 ;  /* 0x0000001214a4723c */ /* 0x000fec00000418a4 */
[----:B------:R-:W1:Y:S08]  /*a2b0*/  MUFU.TANH R5, R5 ;  /* 0x0000000500057308 */ /* 0x000e700000002400 */
[----:B------:R-:W1:Y:S02]  /*a2c0*/  MUFU.TANH R27, R27 ;  /* 0x0000001b001b7308 */ /* 0x000e640000002400 */
[----:B------:R-:W-:-:S02]  /*a2d0*/  FMUL.FTZ R14, R168, c[0x0][0x2ec] ;  /* 0x0000bb00a80e7a20 */ /* 0x000fc40000410000 */
[----:B------:R-:W-:Y:S02]  /*a2e0*/  FMUL.FTZ R12, R169, c[0x0][0x2ec] ;  /* 0x0000bb00a90c7a20 */ /* 0x000fe40000410000 */
[----:B------:R-:W-:Y:S02]  /*a2f0*/  FMUL.FTZ R170, R170, c[0x0][0x2ec] ;  /* 0x0000bb00aaaa7a20 */ /* 0x000fe40000410000 */
[----:B------:R-:W-:Y:S01]  /*a300*/  FMUL.FTZ R171, R171, c[0x0][0x2ec] ;  /* 0x0000bb00abab7a20 */ /* 0x000fe20000410000 */
[----:B------:R-:W1:Y:S01]  /*a310*/  MUFU.TANH R25, R25 ;  /* 0x0000001900197308 */ /* 0x000e620000002400 */
[----:B------:R-:W-:Y:S02]  /*a320*/  FMUL.FTZ R164, R164, c[0x0][0x2ec] ;  /* 0x0000bb00a4a47a20 */ /* 0x000fe40000410000 */
[----:B------:R-:W-:Y:S02]  /*a330*/  FMUL.FTZ R165, R165, c[0x0][0x2ec] ;  /* 0x0000bb00a5a57a20 */ /* 0x000fe40000410000 */
[----:B------:R-:W-:-:S02]  /*a340*/  FMUL.FTZ R166, R166, c[0x0][0x2ec] ;  /* 0x0000bb00a6a67a20 */ /* 0x000fc40000410000 */
[----:B------:R-:W-:Y:S01]  /*a350*/  FMUL.FTZ R167, R167, c[0x0][0x2ec] ;  /* 0x0000bb00a7a77a20 */ /* 0x000fe20000410000 */
[----:B------:R3:W1:Y:S08]  /*a360*/  MUFU.TANH R195, R182 ;  /* 0x000000b600c37308 */ /* 0x0006700000002400 */
[----:B------:R-:W1:Y:S08]  /*a370*/  MUFU.TANH R6, R6 ;  /* 0x0000000600067308 */ /* 0x000e700000002400 */
[----:B------:R3:W1:Y:S08]  /*a380*/  MUFU.TANH R207, R176 ;  /* 0x000000b000cf7308 */ /* 0x0006700000002400 */
[----:B------:R3:W1:Y:S08]  /*a390*/  MUFU.TANH R199, R178 ;  /* 0x000000b200c77308 */ /* 0x0006700000002400 */
[----:B------:R3:W1:Y:S08]  /*a3a0*/  MUFU.TANH R203, R172 ;  /* 0x000000ac00cb7308 */ /* 0x0006700000002400 */
[----:B------:R-:W1:Y:S08]  /*a3b0*/  MUFU.TANH R35, R35 ;  /* 0x0000002300237308 */ /* 0x000e700000002400 */
        /* <DEDUP_REMOVED lines=8> */
[----:B------:R3:W1:Y:S01]  /*a440*/  MUFU.TANH R173, R167 ;  /* 0x000000a700ad7308 */ /* 0x0006620000002400 */
[----:B------:R-:W-:Y:S06]  /*a450*/  BAR.SYNC.DEFER_BLOCKING 0x0 ;  /* 0x0000000000007b1d */ /* 0x000fec0000010000 */
[----:B------:R-:W-:Y:S05]  /*a460*/  @!P0 BRA `(.L_x_1721) ;  /* 0x000001c000008947 */ /* 0x000fea0003800000 */
[----:B--2-4-:R-:W-:Y:S02]  /*a470*/  UIADD3 UR12, UR8, -0x4, URZ ;  /* 0xfffffffc080c7890 */ /* 0x014fe4000fffe03f */
        /* <DEDUP_REMOVED lines=27> */
.L_x_1721:
[----:B--2-4-:R-:W-:-:S04]  /*a630*/  MOV R7, UR15 ;  /* 0x0000000f00077c02 */ /* 0x014fc80008000f00 */
[----:B------:R-:W-:-:S04]  /*a640*/  LEA R16, R7, R246, 0x6 ;  /* 0x000000f607107211 */ /* 0x000fc800078e30ff */
[C---:B------:R-:W-:Y:S02]  /*a650*/  IADD3 R13, R16.reuse, 0x1, RZ ;  /* 0x00000001100d7810 */ /* 0x040fe40007ffe0ff */
[----:B------:R-:W-:Y:S02]  /*a660*/  IADD3 R7, R16, 0x8, RZ ;  /* 0x0000000810077810 */ /* 0x000fe40007ffe0ff */
[C---:B------:R-:W-:Y:S02]  /*a670*/  ISETP.GE.AND P2, PT, R13.reuse, R242, PT ;  /* 0x000000f20d00720c */ /* 0x040fe40003f46270 */
[----:B------:R-:W-:Y:S02]  /*a680*/  ISETP.GE.AND P5, PT, R13, R240, PT ;  /* 0x000000f00d00720c */ /* 0x000fe40003fa6270 */
        /* <DEDUP_REMOVED lines=8> */
[C---:B------:R-:W-:Y:S02]  /*a710*/  ISETP.LT.OR P3, PT, R16.reuse, R243, P3 ;  /* 0x000000f31000720c */ /* 0x040fe40001f61670 */
[C---:B------:R-:W-:Y:S02]  /*a720*/  ISETP.LT.OR P6, PT, R16.reuse, R241, P6 ;  /* 0x000000f11000720c */ /* 0x040fe400037c1670 */
[C---:B------:R-:W-:Y:S02]  /*a730*/  IADD3 R13, R16.reuse, 0x9, RZ ;  /* 0x00000009100d7810 */ /* 0x040fe40007ffe0ff */
[----:B------:R-:W-:Y:S02]  /*a740*/  IADD3 R7, R16, 0x10, RZ ;  /* 0x0000001010077810 */ /* 0x000fe40007ffe0ff */
[----:B------:R-:W-:Y:S02]  /*a750*/  FSEL R3, R3, -INF , !P3 ;  /* 0xff80000003037808 */ /* 0x000fe40005800000 */
[----:B-1----:R-:W-:-:S02]  /*a760*/  FSEL R11, R11, -INF , !P6 ;  /* 0xff8000000b0b7808 */ /* 0x002fc40007000000 */
[----:B------:R-:W-:Y:S02]  /*a770*/  FSEL R17, R10, -INF , !P2 ;  /* 0xff8000000a117808 */ /* 0x000fe40005000000 */
[C---:B------:R-:W-:Y:S02]  /*a780*/  ISETP.GE.AND P0, PT, R13.reuse, R242, PT ;  /* 0x000000f20d00720c */ /* 0x040fe40003f06270 */
[----:B------:R-:W-:Y:S02]  /*a790*/  ISETP.GE.AND P3, PT, R13, R240, PT ;  /* 0x000000f00d00720c */ /* 0x000fe40003f66270 */
[C---:B------:R-:W-:Y:S02]  /*a7a0*/  ISETP.GE.AND P6, PT, R7.reuse, R242, PT ;  /* 0x000000f20700720c */ /* 0x040fe40003fc6270 */
[----:B------:R-:W-:Y:S02]  /*a7b0*/  ISETP.GE.AND P2, PT, R7, R240, PT ;  /* 0x000000f00700720c */ /* 0x000fe40003f46270 */
[----:B------:R-:W-:-:S02]  /*a7c0*/  IADD3 R10, R16, 0x11, RZ ;  /* 0x00000011100a7810 */ /* 0x000fc40007ffe0ff */
[C---:B------:R-:W-:Y:S02]  /*a7d0*/  ISETP.LT.OR P0, PT, R13.reuse, R243, P0 ;  /* 0x000000f30d00720c */ /* 0x040fe40000701670 */
[----:B------:R-:W-:Y:S02]  /*a7e0*/  ISETP.LT.OR P3, PT, R13, R241, P3 ;  /* 0x000000f10d00720c */ /* 0x000fe40001f61670 */
[C---:B------:R-:W-:Y:S02]  /*a7f0*/  ISETP.LT.OR P6, PT, R7.reuse, R243, P6 ;  /* 0x000000f30700720c */ /* 0x040fe400037c1670 */
[----:B------:R-:W-:Y:S02]  /*a800*/  ISETP.LT.OR P2, PT, R7, R241, P2 ;  /* 0x000000f10700720c */ /* 0x000fe40001741670 */
[----:B------:R-:W-:Y:S02]  /*a810*/  IADD3 R7, R16, 0x18, RZ ;  /* 0x0000001810077810 */ /* 0x000fe40007ffe0ff */
[----:B------:R-:W-:-:S02]  /*a820*/  FSEL R13, R184, -INF , !P5 ;  /* 0xff800000b80d7808 */ /* 0x000fc40006800000 */
[----:B------:R-:W-:Y:S02]  /*a830*/  FSEL R21, R185, -INF , !P1 ;  /* 0xff800000b9157808 */ /* 0x000fe40004800000 */
[C---:B------:R-:W-:Y:S02]  /*a840*/  ISETP.GE.AND P5, PT, R10.reuse, R242, PT ;  /* 0x000000f20a00720c */ /* 0x040fe40003fa6270 */
[----:B------:R-:W-:Y:S02]  /*a850*/  ISETP.GE.AND P1, PT, R10, R240, PT ;  /* 0x000000f00a00720c */ /* 0x000fe40003f26270 */
[----:B------:R-:W-:Y:S02]  /*a860*/  FSEL R15, R187, -INF , !P4 ;  /* 0xff800000bb0f7808 */ /* 0x000fe40006000000 */
[----:B------:R-:W-:Y:S02]  /*a870*/  FSEL R19, R186, -INF , !P0 ;  /* 0xff800000ba137808 */ /* 0x000fe40004000000 */
[----:B------:R-:W-:-:S02]  /*a880*/  ISETP.GE.AND P4, PT, R7, R242, PT ;  /* 0x000000f20700720c */ /* 0x000fc40003f86270 */
[C---:B------:R-:W-:Y:S02]  /*a890*/  ISETP.GE.AND P0, PT, R7.reuse, R240, PT ;  /* 0x000000f00700720c */ /* 0x040fe40003f06270 */
[C---:B------:R-:W-:Y:S02]  /*a8a0*/  ISETP.LT.OR P5, PT, R10.reuse, R243, P5 ;  /* 0x000000f30a00720c */ /* 0x040fe40002fa1670 */
[----:B------:R-:W-:Y:S02]  /*a8b0*/  ISETP.LT.OR P1, PT, R10, R241, P1 ;  /* 0x000000f10a00720c */ /* 0x000fe40000f21670 */
[----:B------:R-:W-:Y:S02]  /*a8c0*/  IADD3 R10, R16, 0x19, RZ ;  /* 0x00000019100a7810 */ /* 0x000fe40007ffe0ff */
[C---:B------:R-:W-:Y:S02]  /*a8d0*/  ISETP.LT.OR P4, PT, R7.reuse, R243, P4 ;  /* 0x000000f30700720c */ /* 0x040fe40002781670 */
[----:B------:R-:W-:-:S02]  /*a8e0*/  ISETP.LT.OR P0, PT, R7, R241, P0 ;  /* 0x000000f10700720c */ /* 0x000fc40000701670 */
[----:B------:R-:W-:Y:S02]  /*a8f0*/  FSEL R7, R192, -INF , !P3 ;  /* 0xff800000c0077808 */ /* 0x000fe40005800000 */
[----:B------:R-:W-:Y:S02]  /*a900*/  FSEL R191, R193, -INF , !P6 ;  /* 0xff800000c1bf7808 */ /* 0x000fe40007000000 */
[C---:B------:R-:W-:Y:S02]  /*a910*/  ISETP.GE.AND P3, PT, R10.reuse, R242, PT ;  /* 0x000000f20a00720c */ /* 0x040fe40003f66270 */
[C---:B------:R-:W-:Y:S02]  /*a920*/  ISETP.GE.AND P6, PT, R10.reuse, R240, PT ;  /* 0x000000f00a00720c */ /* 0x040fe40003fc6270 */
[C---:B------:R-:W-:Y:S02]  /*a930*/  ISETP.LT.OR P3, PT, R10.reuse, R243, P3 ;  /* 0x000000f30a00720c */ /* 0x040fe40001f61670 */
[----:B------:R-:W-:-:S02]  /*a940*/  ISETP.LT.OR P6, PT, R10, R241, P6 ;  /* 0x000000f10a00720c */ /* 0x000fc400037c1670 */
[----:B------:R-:W-:Y:S02]  /*a950*/  IADD3 R10, R16, 0x21, RZ ;  /* 0x00000021100a7810 */ /* 0x000fe40007ffe0ff */
[----:B------:R-:W-:Y:S02]  /*a960*/  FSEL R29, R5, -INF , !P1 ;  /* 0xff800000051d7808 */ /* 0x000fe40004800000 */
[----:B------:R-:W-:Y:S02]  /*a970*/  FSEL R27, R27, -INF , !P4 ;  /* 0xff8000001b1b7808 */ /* 0x000fe40006000000 */
[C---:B------:R-:W-:Y:S02]  /*a980*/  ISETP.GE.AND P1, PT, R10.reuse, R242, PT ;  /* 0x000000f20a00720c */ /* 0x040fe40003f26270 */
[C---:B------:R-:W-:Y:S02]  /*a990*/  ISETP.GE.AND P4, PT, R10.reuse, R240, PT ;  /* 0x000000f00a00720c */ /* 0x040fe40003f86270 */
[----:B------:R-:W-:-:S02]  /*a9a0*/  ISETP.LT.OR P1, PT, R10, R243, P1 ;  /* 0x000000f30a00720c */ /* 0x000fc40000f21670 */
[----:B------:R-:W-:Y:S02]  /*a9b0*/  ISETP.LT.OR P4, PT, R10, R241, P4 ;  /* 0x000000f10a00720c */ /* 0x000fe40002781670 */
[----:B------:R-:W-:Y:S02]  /*a9c0*/  FMNMX.FTZ R10, R2, R3, !PT ;  /* 0x00000003020a7209 */ /* 0x000fe40007810000 */
[----:B------:R-:W-:Y:S02]  /*a9d0*/  FSEL R32, R6, -INF , !P6 ;  /* 0xff80000006207808 */ /* 0x000fe40007000000 */
        /* <DEDUP_REMOVED lines=8> */
[----:B------:R-:W-:-:S02]  /*aa60*/  ISETP.GE.AND P2, PT, R18, R242, PT ;  /* 0x000000f21200720c */ /* 0x000fc40003f46270 */
[----:B------:R-:W-:Y:S02]  /*aa70*/  FMNMX.FTZ R10, R189, R10, !PT ;  /* 0x0000000abd0a7209 */ /* 0x000fe40007810000 */
[----:B------:R-:W-:Y:S02]  /*aa80*/  FMNMX.FTZ R6, R13, R6, !PT ;  /* 0x000000060d067209 */ /* 0x000fe40007810000 */
[----:B------:R-:W-:Y:S02]  /*aa90*/  IADD3 R4, R16, 0x28, RZ ;  /* 0x0000002810047810 */ /* 0x000fe40007ffe0ff */
[----:B------:R-:W-:Y:S02]  /*aaa0*/  ISETP.LT.OR P2, PT, R18, R243, P2 ;  /* 0x000000f31200720c */ /* 0x000fe40001741670 */
[----:B------:R-:W-:Y:S02]  /*aab0*/  FSEL R25, R25, -INF , !P3 ;  /* 0xff80000019197808 */ /* 0x000fe40005800000 */
[----:B------:R-:W-:-:S02]  /*aac0*/  FMNMX.FTZ R10, R27, R10, !PT ;  /* 0x0000000a1b0a7209 */ /* 0x000fc40007810000 */
[----:B------:R-:W-:Y:S02]  /*aad0*/  FSEL R195, R195, -INF , !P0 ;  /* 0xff800000c3c37808 */ /* 0x000fe40004000000 */
[----:B------:R-:W-:Y:S02]  /*aae0*/  FMNMX.FTZ R6, R15, R6, !PT ;  /* 0x000000060f067209 */ /* 0x000fe40007810000 */
[----:B------:R-:W-:Y:S02]  /*aaf0*/  ISETP.GE.AND P5, PT, R18, R240, PT ;  /* 0x000000f01200720c */ /* 0x000fe40003fa6270 */
[C---:B------:R-:W-:Y:S02]  /*ab00*/  ISETP.GE.AND P0, PT, R4.reuse, R242, PT ;  /* 0x000000f20400720c */ /* 0x040fe40003f06270 */
[----:B------:R-:W-:Y:S02]  /*ab10*/  ISETP.GE.AND P3, PT, R4, R240, PT ;  /* 0x000000f00400720c */ /* 0x000fe40003f66270 */
[----:B------:R-:W-:-:S02]  /*ab20*/  IADD3 R5, R16, 0x29, RZ ;  /* 0x0000002910057810 */ /* 0x000fc40007ffe0ff */
[----:B------:R-:W-:Y:S02]  /*ab30*/  FSEL R207, R207, -INF , !P2 ;  /* 0xff800000cfcf7808 */ /* 0x000fe40005000000 */
[----:B------:R-:W-:Y:S02]  /*ab40*/  FMNMX.FTZ R10, R25, R10, !PT ;  /* 0x0000000a190a7209 */ /* 0x000fe40007810000 */
[----:B------:R-:W-:Y:S02]  /*ab50*/  FMNMX.FTZ R6, R7, R6, !PT ;  /* 0x0000000607067209 */ /* 0x000fe40007810000 */
[----:B------:R-:W-:Y:S02]  /*ab60*/  ISETP.LT.OR P5, PT, R18, R241, P5 ;  /* 0x000000f11200720c */ /* 0x000fe40002fa1670 */
[C---:B------:R-:W-:Y:S02]  /*ab70*/  ISETP.LT.OR P0, PT, R4.reuse, R243, P0 ;  /* 0x000000f30400720c */ /* 0x040fe40000701670 */
[----:B------:R-:W-:-:S02]  /*ab80*/  ISETP.LT.OR P3, PT, R4, R241, P3 ;  /* 0x000000f10400720c */ /* 0x000fc40001f61670 */
[----:B------:R-:W-:Y:S02]  /*ab90*/  IADD3 R4, R16, 0x30, RZ ;  /* 0x0000003010047810 */ /* 0x000fe40007ffe0ff */
[C---:B------:R-:W-:Y:S02]  /*aba0*/  ISETP.GE.AND P6, PT, R5.reuse, R242, PT ;  /* 0x000000f20500720c */ /* 0x040fe40003fc6270 */
[----:B------:R-:W-:Y:S02]  /*abb0*/  ISETP.GE.AND P2, PT, R5, R240, PT ;  /* 0x000000f00500720c */ /* 0x000fe40003f46270 */
[----:B------:R-:W-:Y:S02]  /*abc0*/  FSEL R205, R205, -INF , !P1 ;  /* 0xff800000cdcd7808 */ /* 0x000fe40004800000 */
[----:B------:R-:W-:Y:S02]  /*abd0*/  FMNMX.FTZ R10, R207, R10, !PT ;  /* 0x0000000acf0a7209 */ /* 0x000fe40007810000 */
[----:B------:R-:W-:-:S02]  /*abe0*/  FMNMX.FTZ R6, R31, R6, !PT ;  /* 0x000000061f067209 */ /* 0x000fc40007810000 */
[----:B------:R-:W-:Y:S02]  /*abf0*/  FSEL R199, R199, -INF , !P5 ;  /* 0xff800000c7c77808 */ /* 0x000fe40006800000 */
[C---:B------:R-:W-:Y:S02]  /*ac00*/  ISETP.GE.AND P5, PT, R4.reuse, R242, PT ;  /* 0x000000f20400720c */ /* 0x040fe40003fa6270 */
[----:B------:R-:W-:Y:S02]  /*ac10*/  ISETP.GE.AND P1, PT, R4, R240, PT ;  /* 0x000000f00400720c */ /* 0x000fe40003f26270 */
[C---:B------:R-:W-:Y:S02]  /*ac20*/  ISETP.LT.OR P6, PT, R5.reuse, R243, P6 ;  /* 0x000000f30500720c */ /* 0x040fe400037c1670 */
[----:B------:R-:W-:Y:S02]  /*ac30*/  ISETP.LT.OR P2, PT, R5, R241, P2 ;  /* 0x000000f10500720c */ /* 0x000fe40001741670 */
[----:B------:R-:W-:-:S02]  /*ac40*/  IADD3 R5, R16, 0x31, RZ ;  /* 0x0000003110057810 */ /* 0x000fc40007ffe0ff */
[----:B------:R-:W-:Y:S02]  /*ac50*/  FSEL R203, R203, -INF , !P0 ;  /* 0xff800000cbcb7808 */ /* 0x000fe40004000000 */
[----:B------:R-:W-:Y:S02]  /*ac60*/  FMNMX.FTZ R10, R205, R10, !PT ;  /* 0x0000000acd0a7209 */ /* 0x000fe40007810000 */
[----:B------:R-:W-:Y:S02]  /*ac70*/  FMNMX.FTZ R6, R29, R6, !PT ;  /* 0x000000061d067209 */ /* 0x000fe40007810000 */
[C---:B------:R-:W-:Y:S02]  /*ac80*/  ISETP.LT.OR P5, PT, R4.reuse, R243, P5 ;  /* 0x000000f30400720c */ /* 0x040fe40002fa1670 */
[----:B------:R-:W-:Y:S02]  /*ac90*/  ISETP.LT.OR P1, PT, R4, R241, P1 ;  /* 0x000000f10400720c */ /* 0x000fe40000f21670 */
[----:B------:R-:W-:-:S02]  /*aca0*/  FSEL R197, R197, -INF , !P4 ;  /* 0xff800000c5c57808 */ /* 0x000fc40006000000 */
[----:B------:R-:W-:Y:S02]  /*acb0*/  IADD3 R4, R16, 0x38, RZ ;  /* 0x0000003810047810 */ /* 0x000fe40007ffe0ff */
[----:B------:R-:W-:Y:S02]  /*acc0*/  ISETP.GE.AND P4, PT, R5, R242, PT ;  /* 0x000000f20500720c */ /* 0x000fe40003f86270 */
[----:B------:R-:W-:Y:S02]  /*acd0*/  FSEL R201, R201, -INF , !P6 ;  /* 0xff800000c9c97808 */ /* 0x000fe40007000000 */
[----:B------:R-:W-:Y:S02]  /*ace0*/  FMNMX.FTZ R10, R203, R10, !PT ;  /* 0x0000000acb0a7209 */ /* 0x000fe40007810000 */
[----:B------:R-:W-:Y:S02]  /*acf0*/  FMNMX.FTZ R23, R195, R6, !PT ;  /* 0x00000006c3177209 */ /* 0x000fe40007810000 */
[----:B------:R-:W-:-:S02]  /*ad00*/  ISETP.GE.AND P6, PT, R4, R242, PT ;  /* 0x000000f20400720c */ /* 0x000fc40003fc6270 */
[----:B------:R-:W-:Y:S02]  /*ad10*/  FSEL R187, R14, -INF , !P5 ;  /* 0xff8000000ebb7808 */ /* 0x000fe40006800000 */
[----:B------:R-:W-:Y:S02]  /*ad20*/  ISETP.LT.OR P4, PT, R5, R243, P4 ;  /* 0x000000f30500720c */ /* 0x000fe40002781670 */
[----:B------:R-:W-:Y:S02]  /*ad30*/  FMNMX.FTZ R10, R201, R10, !PT ;  /* 0x0000000ac90a7209 */ /* 0x000fe40007810000 */
[----:B------:R-:W-:Y:S02]  /*ad40*/  IADD3 R16, R16, 0x39, RZ ;  /* 0x0000003910107810 */ /* 0x000fe40007ffe0ff */
[----:B------:R-:W-:Y:S02]  /*ad50*/  FMNMX.FTZ R6, R32, R23, !PT ;  /* 0x0000001720067209 */ /* 0x000fe40007810000 */
[----:B------:R-:W-:-:S02]  /*ad60*/  ISETP.LT.OR P6, PT, R4, R243, P6 ;  /* 0x000000f30400720c */ /* 0x000fc400037c1670 */
[----:B------:R-:W-:Y:S02]  /*ad70*/  FSEL R185, R12, -INF , !P4 ;  /* 0xff8000000cb97808 */ /* 0x000fe40006000000 */
[----:B------:R-:W-:Y:S02]  /*ad80*/  FMNMX.FTZ R10, R187, R10, !PT ;  /* 0x0000000abb0a7209 */ /* 0x000fe40007810000 */
[----:B------:R-:W-:Y:S02]  /*ad90*/  ISETP.GE.AND P5, PT, R16, R242, PT ;  /* 0x000000f21000720c */ /* 0x000fe40003fa6270 */
[----:B------:R-:W-:Y:S02]  /*ada0*/  FMNMX.FTZ R6, R199, R6, !PT ;  /* 0x00000006c7067209 */ /* 0x000fe40007810000 */
[----:B------:R-:W-:Y:S02]  /*adb0*/  FSEL R183, R183, -INF , !P6 ;  /* 0xff800000b7b77808 */ /* 0x000fe40007000000 */
[----:B------:R-:W-:-:S02]  /*adc0*/  FMNMX.FTZ R10, R185, R10, !PT ;  /* 0x0000000ab90a7209 */ /* 0x000fc40007810000 */
[----:B------:R-:W-:Y:S02]  /*add0*/  ISETP.LT.OR P5, PT, R16, R243, P5 ;  /* 0x000000f31000720c */ /* 0x000fe40002fa1670 */
[----:B------:R-:W-:Y:S02]  /*ade0*/  FSEL R35, R35, -INF , !P3 ;  /* 0xff80000023237808 */ /* 0x000fe40005800000 */
[----:B------:R-:W-:Y:S02]  /*adf0*/  FMNMX.FTZ R6, R197, R6, !PT ;  /* 0x00000006c5067209 */ /* 0x000fe40007810000 */
[----:B------:R-:W-:Y:S02]  /*ae00*/  FMNMX.FTZ R12, R183, R10, !PT ;  /* 0x0000000ab70c7209 */ /* 0x000fe40007810000 */
[-C--:B------:R-:W-:Y:S02]  /*ae10*/  ISETP.GE.AND P3, PT, R4, R240.reuse, PT ;  /* 0x000000f00400720c */ /* 0x080fe40003f66270 */
[----:B------:R-:W-:-:S02]  /*ae20*/  ISETP.GE.AND P0, PT, R5, R240, PT ;  /* 0x000000f00500720c */ /* 0x000fc40003f06270 */
[----:B------:R-:W-:Y:S02]  /*ae30*/  FSEL R181, R181, -INF , !P5 ;  /* 0xff800000b5b57808 */ /* 0x000fe40006800000 */
[----:B------:R-:W-:Y:S02]  /*ae40*/  FSEL R33, R33, -INF , !P2 ;  /* 0xff80000021217808 */ /* 0x000fe40005000000 */
[----:B------:R-:W-:Y:S02]  /*ae50*/  FMNMX.FTZ R10, R35, R6, !PT ;  /* 0x00000006230a7209 */ /* 0x000fe40007810000 */
[-C--:B------:R-:W-:Y:S02]  /*ae60*/  ISETP.LT.OR P3, PT, R4, R241.reuse, P3 ;  /* 0x000000f10400720c */ /* 0x080fe40001f61670 */
[----:B------:R-:W-:Y:S02]  /*ae70*/  FMNMX.FTZ R6, R181, R12, !PT ;  /* 0x0000000cb5067209 */ /* 0x000fe40007810000 */
[----:B------:R-:W-:-:S02]  /*ae80*/  ISETP.LT.OR P0, PT, R5, R241, P0 ;  /* 0x000000f10500720c */ /* 0x000fc40000701670 */
[----:B------:R-:W-:Y:S01]  /*ae90*/  FSEL R179, R179, -INF , !P1 ;  /* 0xff800000b3b37808 */ /* 0x000fe20004800000 */
[----:B------:R-:W1:Y:S01]  /*aea0*/  SHFL.BFLY PT, R5, R6, 0x2, 0x1f ;  /* 0x0c401f0006057f89 */ /* 0x000e6200000e0000 */
[----:B------:R-:W-:Y:S02]  /*aeb0*/  FMNMX.FTZ R4, R33, R10, !PT ;  /* 0x0000000a21047209 */ /* 0x000fe40007810000 */
[C---:B------:R-:W-:Y:S02]  /*aec0*/  ISETP.GE.AND P1, PT, R16.reuse, R240, PT ;  /* 0x000000f01000720c */ /* 0x040fe40003f26270 */
[----:B------:R-:W-:Y:S02]  /*aed0*/  FSEL R177, R177, -INF , !P0 ;  /* 0xff800000b1b17808 */ /* 0x000fe40004000000 */
[----:B------:R-:W-:Y:S02]  /*aee0*/  FMNMX.FTZ R4, R179, R4, !PT ;  /* 0x00000004b3047209 */ /* 0x000fe40007810000 */
[----:B------:R-:W-:-:S02]  /*aef0*/  ISETP.LT.OR P1, PT, R16, R241, P1 ;  /* 0x000000f11000720c */ /* 0x000fc40000f21670 */
[----:B------:R-:W-:Y:S02]  /*af00*/  FSEL R175, R175, -INF , !P3 ;  /* 0xff800000afaf7808 */ /* 0x000fe40005800000 */
[----:B------:R-:W-:Y:S02]  /*af10*/  FMNMX.FTZ R4, R177, R4, !PT ;  /* 0x00000004b1047209 */ /* 0x000fe40007810000 */
[----:B---3--:R-:W-:Y:S02]  /*af20*/  FSEL R173, R173, -INF , !P1 ;  /* 0xff800000adad7808 */ /* 0x008fe40004800000 */
[----:B------:R-:W-:-:S04]  /*af30*/  FMNMX.FTZ R4, R175, R4, !PT ;  /* 0x00000004af047209 */ /* 0x000fc80007810000 */
[----:B------:R-:W-:Y:S02]  /*af40*/  FMNMX.FTZ R165, R173, R4, !PT ;  /* 0x00000004ada57209 */ /* 0x000fe40007810000 */
[----:B-1----:R-:W-:-:S03]  /*af50*/  FMNMX.FTZ R23, R6, R5, !PT ;  /* 0x0000000506177209 */ /* 0x002fc60007810000 */
[----:B------:R-:W1:Y:S04]  /*af60*/  SHFL.BFLY PT, R4, R165, 0x2, 0x1f ;  /* 0x0c401f00a5047f89 */ /* 0x000e6800000e0000 */
[----:B------:R-:W2:Y:S01]  /*af70*/  SHFL.BFLY PT, R164, R23, 0x1, 0x1f ;  /* 0x0c201f0017a47f89 */ /* 0x000ea200000e0000 */
[----:B-1----:R-:W-:Y:S02]  /*af80*/  FMNMX.FTZ R5, R165, R4, !PT ;  /* 0x00000004a5057209 */ /* 0x002fe40007810000 */
[----:B--2---:R-:W-:-:S03]  /*af90*/  FMNMX.FTZ R164, R23, R164, !PT ;  /* 0x000000a417a47209 */ /* 0x004fc60007810000 */
[----:B------:R-:W1:Y:S01]  /*afa0*/  SHFL.BFLY PT, R4, R5, 0x1, 0x1f ;  /* 0x0c201f0005047f89 */ /* 0x000e6200000e0000 */
[C---:B------:R-:W-:Y:S01]  /*afb0*/  FSETP.NEU.FTZ.AND P1, PT, R164.reuse, -INF , PT ;  /* 0xff800000a400780b */ /* 0x040fe20003f3d000 */
[----:B------:R-:W-:-:S05]  /*afc0*/  FMUL.FTZ R172, R164, c[0x0][0x23c] ;  /* 0x00008f00a4ac7a20 */ /* 0x000fca0000410000 */
[----:B------:R-:W-:-:S05]  /*afd0*/  FSEL R172, R172, RZ, P1 ;  /* 0x000000ffacac7208 */ /* 0x000fca0000800000 */
[--C-:B------:R-:W-:Y:S02]  /*afe0*/  FFMA.FTZ R169, R3, c[0x0][0x23c], -R172.reuse ;  /* 0x00008f0003a97a23 */ /* 0x100fe400000108ac */
[--C-:B------:R-:W-:Y:S02]  /*aff0*/  FFMA.FTZ R167, R21, c[0x0][0x23c], -R172.reuse ;  /* 0x00008f0015a77a23 */ /* 0x100fe400000108ac */
[----:B------:R-:W2:Y:S01]  /*b000*/  LDSM.16.MT88.4 R20, [R228+0x18000] ;  /* 0x01800000e414783b */ /* 0x000ea20000004200 */
[--C-:B------:R-:W-:Y:S01]  /*b010*/  FFMA.FTZ R168, R17, c[0x0][0x23c], -R172.reuse ;  /* 0x00008f0011a87a23 */ /* 0x100fe200000108ac */
[----:B------:R-:W-:Y:S01]  /*b020*/  MUFU.EX2 R169, R169 ;  /* 0x000000a900a97308 */ /* 0x000fe20000000800 */
[--C-:B------:R-:W-:Y:S02]  /*b030*/  FFMA.FTZ R166, R19, c[0x0][0x23c], -R172.reuse ;  /* 0x00008f0013a67a23 */ /* 0x100fe400000108ac */
[----:B------:R-:W3:Y:S01]  /*b040*/  LDSM.16.MT88.4 R16, [R226+0x18000] ;  /* 0x01800000e210783b */ /* 0x000ee20000004200 */
[----:B-1----:R-:W-:Y:S01]  /*b050*/  FMNMX.FTZ R3, R5, R4, !PT ;  /* 0x0000000405037209 */ /* 0x002fe20007810000 */
[--C-:B------:R-:W-:Y:S01]  /*b060*/  FFMA.FTZ R174, R191, c[0x0][0x23c], -R172.reuse ;  /* 0x00008f00bfae7a23 */ /* 0x100fe200000108ac */
[----:B------:R-:W-:Y:S01]  /*b070*/  FSEL R5, R164, RZ, P1 ;  /* 0x000000ffa4057208 */ /* 0x000fe20000800000 */
[--C-:B------:R-:W-:Y:S01]  /*b080*/  FFMA.FTZ R176, R27, c[0x0][0x23c], -R172.reuse ;  /* 0x00008f001bb07a23 */ /* 0x100fe200000108ac */
[C---:B------:R-:W-:Y:S01]  /*b090*/  FSETP.NEU.FTZ.AND P0, PT, R3.reuse, -INF , PT ;  /* 0xff8000000300780b */ /* 0x040fe20003f1d000 */
[C---:B------:R-:W-:Y:S01]  /*b0a0*/  FMUL.FTZ R170, R3.reuse, c[0x0][0x23c] ;  /* 0x00008f0003aa7a20 */ /* 0x040fe20000410000 */
[----:B------:R-:W1:Y:S01]  /*b0b0*/  MUFU.EX2 R168, R168 ;  /* 0x000000a800a87308 */ /* 0x000e620000000800 */
[----:B------:R-:W-:Y:S01]  /*b0c0*/  FADD.FTZ R2, R2, -R5 ;  /* 0x8000000502027221 */ /* 0x000fe20000010000 */
[----:B------:R-:W-:Y:S01]  /*b0d0*/  FSEL R5, R3, RZ, P0 ;  /* 0x000000ff03057208 */ /* 0x000fe20000000000 */
[----:B------:R-:W-:Y:S01]  /*b0e0*/  FFMA.FTZ R191, R25, c[0x0][0x23c], -R172 ;  /* 0x00008f0019bf7a23 */ /* 0x000fe200000108ac */
[----:B------:R-:W-:Y:S01]  /*b0f0*/  FSEL R170, R170, RZ, P0 ;  /* 0x000000ffaaaa7208 */ /* 0x000fe20000000000 */
[----:B------:R-:W-:Y:S01]  /*b100*/  FMUL.FTZ R2, R2, c[0x0][0x23c] ;  /* 0x00008f0002027a20 */ /* 0x000fe20000410000 */
[----:B------:R-:W-:Y:S01]  /*b110*/  LDSM.16.MT88.4 R24, [R224+0x1e000] ;  /* 0x01e00000e018783b */ /* 0x000fe20000004200 */
[----:B------:R-:W-:Y:S01]  /*b120*/  FADD.FTZ R5, R0, -R5 ;  /* 0x8000000500057221 */ /* 0x000fe20000010000 */
[----:B------:R-:W-:Y:S01]  /*b130*/  MUFU.EX2 R167, R167 ;  /* 0x000000a700a77308 */ /* 0x000fe20000000800 */
[----:B------:R-:W-:-:S02]  /*b140*/  FFMA.FTZ R165, R11, c[0x0][0x23c], -R170 ;  /* 0x00008f000ba57a23 */ /* 0x000fc400000108aa */
[--C-:B------:R-:W-:Y:S02]  /*b150*/  FFMA.FTZ R11, R13, c[0x0][0x23c], -R170.reuse ;  /* 0x00008f000d0b7a23 */ /* 0x100fe400000108aa */
[--C-:B------:R-:W-:Y:S02]  /*b160*/  FFMA.FTZ R10, R15, c[0x0][0x23c], -R170.reuse ;  /* 0x00008f000f0a7a23 */ /* 0x100fe400000108aa */
[----:B------:R-:W-:Y:S01]  /*b170*/  FFMA.FTZ R171, R7, c[0x0][0x23c], -R170 ;  /* 0x00008f0007ab7a23 */ /* 0x000fe200000108aa */
[----:B------:R-:W4:Y:S01]  /*b180*/  MUFU.EX2 R166, R166 ;  /* 0x000000a600a67308 */ /* 0x000f220000000800 */
[----:B------:R-:W-:Y:S01]  /*b190*/  FMUL.FTZ R0, R5, c[0x0][0x23c] ;  /* 0x00008f0005007a20 */ /* 0x000fe20000410000 */
[----:B-1----:R-:W-:Y:S01]  /*b1a0*/  F2FP.BF16.PACK_AB R4, R168, R169 ;  /* 0x000000a9a804723e */ /* 0x002fe200000010ff */
[----:B------:R-:W1:Y:S01]  /*b1b0*/  LDSM.16.MT88.4 R12, [R225+0x18000] ;  /* 0x01800000e10c783b */ /* 0x000e620000004200 */
[----:B------:R-:W-:Y:S02]  /*b1c0*/  FFMA.FTZ R189, R189, c[0x0][0x23c], -R172 ;  /* 0x00008f00bdbd7a23 */ /* 0x000fe400000108ac */
[----:B------:R-:W-:-:S02]  /*b1d0*/  FFMA.FTZ R178, R31, c[0x0][0x23c], -R170 ;  /* 0x00008f001fb27a23 */ /* 0x000fc400000108aa */
[----:B------:R-:W-:Y:S01]  /*b1e0*/  MUFU.EX2 R165, R165 ;  /* 0x000000a500a57308 */ /* 0x000fe20000000800 */
[--C-:B------:R-:W-:Y:S02]  /*b1f0*/  FFMA.FTZ R193, R29, c[0x0][0x23c], -R170.reuse ;  /* 0x00008f001dc17a23 */ /* 0x100fe400000108aa */
[--C-:B------:R-:W-:Y:S01]  /*b200*/  FFMA.FTZ R195, R195, c[0x0][0x23c], -R170.reuse ;  /* 0x00008f00c3c37a23 */ /* 0x100fe200000108aa */
[----:B------:R-:W-:Y:S01]  /*b210*/  LDSM.16.MT88.4 R28, [R228+0x18800] ;  /* 0x01880000e41c783b */ /* 0x000fe20000004200 */
[--C-:B------:R-:W-:Y:S02]  /*b220*/  FFMA.FTZ R180, R32, c[0x0][0x23c], -R170.reuse ;  /* 0x00008f0020b47a23 */ /* 0x100fe400000108aa */
[----:B------:R-:W-:Y:S01]  /*b230*/  FFMA.FTZ R186, R199, c[0x0][0x23c], -R170 ;  /* 0x00008f00c7ba7a23 */ /* 0x000fe200000108aa */
[----:B------:R-:W5:Y:S01]  /*b240*/  MUFU.EX2 R11, R11 ;  /* 0x0000000b000b7308 */ /* 0x000f620000000800 */
[----:B----4-:R-:W-:Y:S01]  /*b250*/  F2FP.BF16.PACK_AB R6, R166, R167 ;  /* 0x000000a7a606723e */ /* 0x010fe200000010ff */
[----:B------:R-:W-:-:S02]  /*b260*/  FFMA.FTZ R182, R207, c[0x0][0x23c], -R172 ;  /* 0x00008f00cfb67a23 */ /* 0x000fc400000108ac */
[--C-:B------:R-:W-:Y:S02]  /*b270*/  FFMA.FTZ R205, R205, c[0x0][0x23c], -R172.reuse ;  /* 0x00008f00cdcd7a23 */ /* 0x100fe400000108ac */
[--C-:B------:R-:W-:Y:S02]  /*b280*/  FFMA.FTZ R184, R203, c[0x0][0x23c], -R172.reuse ;  /* 0x00008f00cbb87a23 */ /* 0x100fe400000108ac */
[----:B------:R-:W-:Y:S01]  /*b290*/  MUFU.EX2 R10, R10 ;  /* 0x0000000a000a7308 */ /* 0x000fe20000000800 */
[----:B------:R-:W-:Y:S02]  /*b2a0*/  FFMA.FTZ R201, R201, c[0x0][0x23c], -R172 ;  /* 0x00008f00c9c97a23 */ /* 0x000fe400000108ac */
[--C-:B------:R-:W-:Y:S02]  /*b2b0*/  FFMA.FTZ R197, R197, c[0x0][0x23c], -R170.reuse ;  /* 0x00008f00c5c57a23 */ /* 0x100fe400000108aa */
[--C-:B------:R-:W-:Y:S02]  /*b2c0*/  FFMA.FTZ R188, R35, c[0x0][0x23c], -R170.reuse ;  /* 0x00008f0023bc7a23 */ /* 0x100fe400000108aa */
[----:B------:R-:W-:Y:S01]  /*b2d0*/  FFMA.FTZ R199, R33, c[0x0][0x23c], -R170 ;  /* 0x00008f0021c77a23 */ /* 0x000fe200000108aa */
[----:B------:R-:W4:Y:S01]  /*b2e0*/  MUFU.EX2 R171, R171 ;  /* 0x000000ab00ab7308 */ /* 0x000f220000000800 */
[----:B-----5:R-:W-:Y:S01]  /*b2f0*/  F2FP.BF16.PACK_AB R5, R11, R165 ;  /* 0x000000a50b05723e */ /* 0x020fe200000010ff */
[----:B------:R-:W-:Y:S01]  /*b300*/  LDSM.16.MT88.4 R32, [R224+0x19000] ;  /* 0x01900000e020783b */ /* 0x000fe20000004200 */
[----:B------:R-:W-:-:S02]  /*b310*/  FFMA.FTZ R187, R187, c[0x0][0x23c], -R172 ;  /* 0x00008f00bbbb7a23 */ /* 0x000fc400000108ac */
[--C-:B------:R-:W-:Y:S02]  /*b320*/  FFMA.FTZ R190, R185, c[0x0][0x23c], -R172.reuse ;  /* 0x00008f00b9be7a23 */ /* 0x100fe400000108ac */
[----:B------:R-:W-:Y:S01]  /*b330*/  FFMA.FTZ R183, R183, c[0x0][0x23c], -R172 ;  /* 0x00008f00b7b77a23 */ /* 0x000fe200000108ac */
[----:B------:R-:W5:Y:S01]  /*b340*/  MUFU.EX2 R2, R2 ;  /* 0x0000000200027308 */ /* 0x000f620000000800 */
[--C-:B------:R-:W-:Y:S02]  /*b350*/  FFMA.FTZ R179, R179, c[0x0][0x23c], -R170.reuse ;  /* 0x00008f00b3b37a23 */ /* 0x100fe400000108aa */
[--C-:B------:R-:W-:Y:S02]  /*b360*/  FFMA.FTZ R192, R177, c[0x0][0x23c], -R170.reuse ;  /* 0x00008f00b1c07a23 */ /* 0x100fe400000108aa */
[----:B------:R-:W-:Y:S02]  /*b370*/  FFMA.FTZ R175, R175, c[0x0][0x23c], -R170 ;  /* 0x00008f00afaf7a23 */ /* 0x000fe400000108aa */
[----:B------:R-:W-:Y:S01]  /*b380*/  FFMA.FTZ R172, R181, c[0x0][0x23c], -R172 ;  /* 0x00008f00b5ac7a23 */ /* 0x000fe200000108ac */
[----:B------:R-:W1:Y:S01]  /*b390*/  MUFU.EX2 R0, R0 ;  /* 0x0000000000007308 */ /* 0x000e620000000800 */
[----:B----4-:R-:W-:Y:S01]  /*b3a0*/  F2FP.BF16.PACK_AB R7, R171, R10 ;  /* 0x0000000aab07723e */ /* 0x010fe200000010ff */
[----:B------:R-:W-:-:S02]  /*b3b0*/  FFMA.FTZ R170, R173, c[0x0][0x23c], -R170 ;  /* 0x00008f00adaa7a23 */ /* 0x000fc400000108aa */
[----:B-----5:R-:W-:-:S04]  /*b3c0*/  FMUL.FTZ R160, R160, R2 ;  /* 0x00000002a0a07220 */ /* 0x020fc80000410000 */
[----:B------:R-:W-:Y:S01]  /*b3d0*/  MUFU.EX2 R174, R174 ;  /* 0x000000ae00ae7308 */ /* 0x000fe20000000800 */
[-C--:B------:R-:W-:Y:S02]  /*b3e0*/  FMUL.FTZ R161, R161, R2.reuse ;  /* 0x00000002a1a17220 */ /* 0x080fe40000410000 */
[-C--:B------:R-:W-:Y:S02]  /*b3f0*/  FMUL.FTZ R156, R156, R2.reuse ;  /* 0x000000029c9c7220 */ /* 0x080fe40000410000 */
[----:B------:R-:W-:Y:S02]  /*b400*/  FMUL.FTZ R157, R157, R2 ;  /* 0x000000029d9d7220 */ /* 0x000fe40000410000 */
[-C--:B-1----:R-:W-:Y:S01]  /*b410*/  FMUL.FTZ R162, R162, R0.reuse ;  /* 0x00000000a2a27220 */ /* 0x082fe20000410000 */
[----:B------:R-:W1:Y:S01]  /*b420*/  MUFU.EX2 R189, R189 ;  /* 0x000000bd00bd7308 */ /* 0x000e620000000800 */
[-C--:B------:R-:W-:Y:S02]  /*b430*/  FMUL.FTZ R163, R163, R0.reuse ;  /* 0x00000000a3a37220 */ /* 0x080fe40000410000 */
[----:B------:R-:W-:-:S02]  /*b440*/  FMUL.FTZ R158, R158, R0 ;  /* 0x000000009e9e7220 */ /* 0x000fc40000410000 */
[----:B------:R-:W-:Y:S02]  /*b450*/  FMUL.FTZ R159, R159, R0 ;  /* 0x000000009f9f7220 */ /* 0x000fe40000410000 */
[-C--:B------:R-:W-:Y:S01]  /*b460*/  FMUL.FTZ R152, R152, R2.reuse ;  /* 0x0000000298987220 */ /* 0x080fe20000410000 */
[C---:B--2---:R-:W-:Y:S01]  /*b470*/  HMMA.16816.F32.BF16 R160, R4.reuse, R20, R160 ;  /* 0x0000001404a0723c */ /* 0x044fe200000418a0 */
[----:B------:R-:W-:Y:S01]  /*b480*/  FMUL.FTZ R153, R153, R2 ;  /* 0x0000000299997220 */ /* 0x000fe20000410000 */
[----:B------:R-:W-:Y:S01]  /*b490*/  MUFU.EX2 R176, R176 ;  /* 0x000000b000b07308 */ /* 0x000fe20000000800 */
[-C--:B------:R-:W-:Y:S02]  /*b4a0*/  FMUL.FTZ R154, R154, R0.reuse ;  /* 0x000000009a9a7220 */ /* 0x080fe40000410000 */
[----:B------:R-:W-:Y:S02]  /*b4b0*/  FMUL.FTZ R155, R155, R0 ;  /* 0x000000009b9b7220 */ /* 0x000fe40000410000 */
[-C--:B------:R-:W-:Y:S01]  /*b4c0*/  FMUL.FTZ R148, R148, R2.reuse ;  /* 0x0000000294947220 */ /* 0x080fe20000410000 */
[----:B------:R-:W-:Y:S01]  /*b4d0*/  HMMA.16816.F32.BF16 R156, R4, R22, R156 ;  /* 0x00000016049c723c */ /* 0x000fe2000004189c */
[----:B------:R-:W2:Y:S01]  /*b4e0*/  LDSM.16.MT88.4 R20, [R224+0x18000] ;  /* 0x01800000e014783b */ /* 0x000ea20000004200 */
[----:B------:R-:W-:Y:S01]  /*b4f0*/  FMUL.FTZ R149, R149, R2 ;  /* 0x0000000295957220 */ /* 0x000fe20000410000 */
[----:B------:R-:W4:Y:S01]  /*b500*/  MUFU.EX2 R191, R191 ;  /* 0x000000bf00bf7308 */ /* 0x000f220000000800 */
[----:B------:R-:W-:-:S02]  /*b510*/  FMUL.FTZ R150, R150, R0 ;  /* 0x0000000096967220 */ /* 0x000fc40000410000 */
[----:B------:R-:W-:Y:S02]  /*b520*/  FMUL.FTZ R151, R151, R0 ;  /* 0x0000000097977220 */ /* 0x000fe40000410000 */
[C---:B---3--:R-:W-:Y:S01]  /*b530*/  HMMA.16816.F32.BF16 R152, R4.reuse, R16, R152 ;  /* 0x000000100498723c */ /* 0x048fe20000041898 */
[-C--:B------:R-:W-:Y:S02]  /*b540*/  FMUL.FTZ R144, R144, R2.reuse ;  /* 0x0000000290907220 */ /* 0x080fe40000410000 */
[----:B------:R-:W-:Y:S01]  /*b550*/  FMUL.FTZ R145, R145, R2 ;  /* 0x0000000291917220 */ /* 0x000fe20000410000 */
[----:B------:R-:W-:Y:S01]  /*b560*/  MUFU.EX2 R178, R178 ;  /* 0x000000b200b27308 */ /* 0x000fe20000000800 */
[-C--:B------:R-:W-:Y:S02]  /*b570*/  FMUL.FTZ R146, R146, R0.reuse ;  /* 0x0000000092927220 */ /* 0x080fe40000410000 */
[----:B------:R-:W-:Y:S01]  /*b580*/  FMUL.FTZ R147, R147, R0 ;  /* 0x0000000093937220 */ /* 0x000fe20000410000 */
[----:B------:R-:W-:Y:S01]  /*b590*/  HMMA.16816.F32.BF16 R148, R4, R18, R148 ;  /* 0x000000120494723c */ /* 0x000fe20000041894 */
[----:B------:R-:W3:Y:S01]  /*b5a0*/  LDSM.16.MT88.4 R16, [R228+0x1a000] ;  /* 0x01a00000e410783b */ /* 0x000ee20000004200 */
[----:B------:R-:W-:-:S02]  /*b5b0*/  FMUL.FTZ R140, R140, R2 ;  /* 0x000000028c8c7220 */ /* 0x000fc40000410000 */
[----:B------:R-:W-:Y:S01]  /*b5c0*/  FMUL.FTZ R141, R141, R2 ;  /* 0x000000028d8d7220 */ /* 0x000fe20000410000 */
[----:B------:R-:W5:Y:S01]  /*b5d0*/  MUFU.EX2 R193, R193 ;  /* 0x000000c100c17308 */ /* 0x000f620000000800 */
[-C--:B------:R-:W-:Y:S02]  /*b5e0*/  FMUL.FTZ R142, R142, R0.reuse ;  /* 0x000000008e8e7220 */ /* 0x080fe40000410000 */
[----:B------:R-:W-:Y:S01]  /*b5f0*/  FMUL.FTZ R143, R143, R0 ;  /* 0x000000008f8f7220 */ /* 0x000fe20000410000 */
[----:B------:R-:W-:Y:S01]  /*b600*/  HMMA.16816.F32.BF16 R144, R4, R12, R144 ;  /* 0x0000000c0490723c */ /* 0x000fe20000041890 */
[-C--:B------:R-:W-:Y:S02]  /*b610*/  FMUL.FTZ R136, R136, R2.reuse ;  /* 0x0000000288887220 */ /* 0x080fe40000410000 */
[----:B------:R-:W-:Y:S01]  /*b620*/  FMUL.FTZ R137, R137, R2 ;  /* 0x0000000289897220 */ /* 0x000fe20000410000 */
[----:B------:R-:W-:Y:S01]  /*b630*/  MUFU.EX2 R195, R195 ;  /* 0x000000c300c37308 */ /* 0x000fe20000000800 */
[----:B------:R-:W-:-:S02]  /*b640*/  FMUL.FTZ R138, R138, R0 ;  /* 0x000000008a8a7220 */ /* 0x000fc40000410000 */
[----:B------:R-:W-:Y:S01]  /*b650*/  FMUL.FTZ R139, R139, R0 ;  /* 0x000000008b8b7220 */ /* 0x000fe20000410000 */
[C---:B------:R-:W-:Y:S01]  /*b660*/  HMMA.16816.F32.BF16 R140, R4.reuse, R14, R140 ;  /* 0x0000000e048c723c */ /* 0x040fe2000004188c */
[----:B------:R-:W1:Y:S01]  /*b670*/  LDSM.16.MT88.4 R12, [R226+0x1a000] ;  /* 0x01a00000e20c783b */ /* 0x000e620000004200 */
[-C--:B------:R-:W-:Y:S02]  /*b680*/  FMUL.FTZ R132, R132, R2.reuse ;  /* 0x0000000284847220 */ /* 0x080fe40000410000 */
[----:B------:R-:W-:Y:S01]  /*b690*/  FMUL.FTZ R133, R133, R2 ;  /* 0x0000000285857220 */ /* 0x000fe20000410000 */
[----:B------:R-:W1:Y:S01]  /*b6a0*/  MUFU.EX2 R180, R180 ;  /* 0x000000b400b47308 */ /* 0x000e620000000800 */
[-C--:B------:R-:W-:Y:S02]  /*b6b0*/  FMUL.FTZ R134, R134, R0.reuse ;  /* 0x0000000086867220 */ /* 0x080fe40000410000 */
[----:B------:R-:W-:Y:S01]  /*b6c0*/  FMUL.FTZ R135, R135, R0 ;  /* 0x0000000087877220 */ /* 0x000fe20000410000 */
[----:B--2---:R-:W-:Y:S01]  /*b6d0*/  HMMA.16816.F32.BF16 R136, R4, R20, R136 ;  /* 0x000000140488723c */ /* 0x004fe20000041888 */
[----:B------:R-:W-:-:S02]  /*b6e0*/  FMUL.FTZ R36, R36, R2 ;  /* 0x0000000224247220 */ /* 0x000fc40000410000 */
[----:B------:R-:W-:Y:S01]  /*b6f0*/  FMUL.FTZ R37, R37, R2 ;  /* 0x0000000225257220 */ /* 0x000fe20000410000 */
[----:B------:R-:W-:Y:S01]  /*b700*/  MUFU.EX2 R182, R182 ;  /* 0x000000b600b67308 */ /* 0x000fe20000000800 */
[-C--:B------:R-:W-:Y:S02]  /*b710*/  FMUL.FTZ R38, R38, R0.reuse ;  /* 0x0000000026267220 */ /* 0x080fe40000410000 */
[----:B------:R-:W-:Y:S01]  /*b720*/  FMUL.FTZ R39, R39, R0 ;  /* 0x0000000027277220 */ /* 0x000fe20000410000 */
[----:B------:R-:W-:Y:S01]  /*b730*/  HMMA.16816.F32.BF16 R132, R4, R22, R132 ;  /* 0x000000160484723c */ /* 0x000fe20000041884 */
[-C--:B------:R-:W-:Y:S01]  /*b740*/  FMUL.FTZ R40, R40, R2.reuse ;  /* 0x0000000228287220 */ /* 0x080fe20000410000 */
[----:B------:R-:W2:Y:S01]  /*b750*/  LDSM.16.MT88.4 R20, [R225+0x1a000] ;  /* 0x01a00000e114783b */ /* 0x000ea20000004200 */
[----:B------:R-:W-:Y:S01]  /*b760*/  FMUL.FTZ R41, R41, R2 ;  /* 0x0000000229297220 */ /* 0x000fe20000410000 */
[----:B------:R-:W1:Y:S01]  /*b770*/  MUFU.EX2 R205, R205 ;  /* 0x000000cd00cd7308 */ /* 0x000e620000000800 */
[----:B------:R-:W-:-:S02]  /*b780*/  FMUL.FTZ R42, R42, R0 ;  /* 0x000000002a2a7220 */ /* 0x000fc40000410000 */
[----:B------:R-:W-:Y:S01]  /*b790*/  FMUL.FTZ R43, R43, R0 ;  /* 0x000000002b2b7220 */ /* 0x000fe20000410000 */
        /* <DEDUP_REMOVED lines=10> */
[----:B------:R-:W2:Y:S01]  /*b840*/  MUFU.EX2 R201, R201 ;  /* 0x000000c900c97308 */ /* 0x000ea20000000800 */
[-C--:B------:R-:W-:Y:S02]  /*b850*/  FMUL.FTZ R50, R50, R0.reuse ;  /* 0x0000000032327220 */ /* 0x080fe40000410000 */
[----:B------:R-:W-:Y:S01]  /*b860*/  FMUL.FTZ R51, R51, R0 ;  /* 0x0000000033337220 */ /* 0x000fe20000410000 */
[----:B-1----:R-:W-:Y:S01]  /*b870*/  HMMA.16816.F32.BF16 R44, R4, R12, R44 ;  /* 0x0000000c042c723c */ /* 0x002fe2000004182c */
[-C--:B------:R-:W-:Y:S02]  /*b880*/  FMUL.FTZ R52, R52, R2.reuse ;  /* 0x0000000234347220 */ /* 0x080fe40000410000 */
[----:B------:R-:W-:Y:S01]  /*b890*/  FMUL.FTZ R53, R53, R2 ;  /* 0x0000000235357220 */ /* 0x000fe20000410000 */
[----:B------:R-:W-:Y:S01]  /*b8a0*/  MUFU.EX2 R186, R186 ;  /* 0x000000ba00ba7308 */ /* 0x000fe20000000800 */
[----:B------:R-:W-:-:S02]  /*b8b0*/  FMUL.FTZ R54, R54, R0 ;  /* 0x0000000036367220 */ /* 0x000fc40000410000 */
[----:B------:R-:W-:Y:S01]  /*b8c0*/  FMUL.FTZ R55, R55, R0 ;  /* 0x0000000037377220 */ /* 0x000fe20000410000 */
[C---:B------:R-:W-:Y:S01]  /*b8d0*/  HMMA.16816.F32.BF16 R48, R4.reuse, R14, R48 ;  /* 0x0000000e0430723c */ /* 0x040fe20000041830 */
[-C--:B------:R-:W-:Y:S01]  /*b8e0*/  FMUL.FTZ R56, R56, R2.reuse ;  /* 0x0000000238387220 */ /* 0x080fe20000410000 */
[----:B------:R-:W1:Y:S01]  /*b8f0*/  LDSM.16.MT88.4 R12, [R228+0x1c000] ;  /* 0x01c00000e40c783b */ /* 0x000e620000004200 */
        /* <DEDUP_REMOVED lines=11> */
[----:B------:R-:W2:Y:S01]  /*b9b0*/  LDSM.16.MT88.4 R20, [R226+0x1c000] ;  /* 0x01c00000e214783b */ /* 0x000ea20000004200 */
[-C--:B------:R-:W-:Y:S02]  /*b9c0*/  FMUL.FTZ R64, R64, R2.reuse ;  /* 0x0000000240407220 */ /* 0x080fe40000410000 */
        /* <DEDUP_REMOVED lines=58> */
[----:B------:R-:W-:Y:S02]  /*bd70*/  FMUL.FTZ R101, R101, R2 ;  /* 0x0000000265657220 */ /* 0x000fe40000410000 */
[----:B------:R-:W-:-:S02]  /*bd80*/  FMUL.FTZ R102, R102, R0 ;  /* 0x0000000066667220 */ /* 0x000fc40000410000 */
[----:B------:R-:W-:Y:S01]  /*bd90*/  FMUL.FTZ R103, R103, R0 ;  /* 0x0000000067677220 */ /* 0x000fe20000410000 */
[C---:B------:R-:W-:Y:S01]  /*bda0*/  HMMA.16816.F32.BF16 R96, R4.reuse, R14, R96 ;  /* 0x0000000e0460723c */ /* 0x040fe20000041860 */
[-C--:B------:R-:W-:Y:S01]  /*bdb0*/  FMUL.FTZ R104, R104, R2.reuse ;  /* 0x0000000268687220 */ /* 0x080fe20000410000 */
[----:B------:R-:W1:Y:S01]  /*bdc0*/  LDSM.16.MT88.4 R12, [R225+0x1e000] ;  /* 0x01e00000e10c783b */ /* 0x000e620000004200 */
[----:B------:R-:W-:Y:S02]  /*bdd0*/  FMUL.FTZ R105, R105, R2 ;  /* 0x0000000269697220 */ /* 0x000fe40000410000 */
[-C--:B------:R-:W-:Y:S02]  /*bde0*/  FMUL.FTZ R106, R106, R0.reuse ;  /* 0x000000006a6a7220 */ /* 0x080fe40000410000 */
[----:B------:R-:W-:Y:S01]  /*bdf0*/  FMUL.FTZ R107, R107, R0 ;  /* 0x000000006b6b7220 */ /* 0x000fe20000410000 */
[----:B--2---:R-:W-:Y:S01]  /*be00*/  HMMA.16816.F32.BF16 R100, R4, R20, R100 ;  /* 0x000000140464723c */ /* 0x004fe20000041864 */
[----:B------:R-:W-:-:S02]  /*be10*/  FMUL.FTZ R108, R108, R2 ;  /* 0x000000026c6c7220 */ /* 0x000fc40000410000 */
[----:B------:R-:W-:Y:S02]  /*be20*/  FMUL.FTZ R109, R109, R2 ;  /* 0x000000026d6d7220 */ /* 0x000fe40000410000 */
[-C--:B------:R-:W-:Y:S02]  /*be30*/  FMUL.FTZ R110, R110, R0.reuse ;  /* 0x000000006e6e7220 */ /* 0x080fe40000410000 */
[----:B------:R-:W-:Y:S01]  /*be40*/  FMUL.FTZ R111, R111, R0 ;  /* 0x000000006f6f7220 */ /* 0x000fe20000410000 */
[----:B------:R-:W-:Y:S01]  /*be50*/  HMMA.16816.F32.BF16 R104, R4, R22, R104 ;  /* 0x000000160468723c */ /* 0x000fe20000041868 */
[-C--:B------:R-:W-:Y:S01]  /*be60*/  FMUL.FTZ R112, R112, R2.reuse ;  /* 0x0000000270707220 */ /* 0x080fe20000410000 */
[----:B------:R-:W2:Y:S01]  /*be70*/  LDSM.16.MT88.4 R20, [R226+0x18800] ;  /* 0x01880000e214783b */ /* 0x000ea20000004200 */
        /* <DEDUP_REMOVED lines=25> */
[----:B------:R-:W-:Y:S01]  /*c010*/  HMMA.16816.F32.BF16 R124, R4, R24, R124 ;  /* 0x00000018047c723c */ /* 0x000fe2000004187c */
[----:B------:R-:W-:-:S02]  /*c020*/  FFMA.FTZ R169, R200, R2, R169 ;  /* 0x00000002c8a97223 */ /* 0x000fc400000100a9 */
[----:B------:R-:W-:Y:S02]  /*c030*/  FFMA.FTZ R0, R252, R0, R165 ;  /* 0x00000000fc007223 */ /* 0x000fe400000100a5 */
[----:B------:R-:W-:Y:S02]  /*c040*/  FADD.FTZ R168, R168, R169 ;  /* 0x000000a9a8a87221 */ /* 0x000fe40000010000 */
[----:B------:R-:W-:Y:S01]  /*c050*/  FADD.FTZ R11, R11, R0 ;  /* 0x000000000b0b7221 */ /* 0x000fe20000010000 */
[----:B------:R-:W-:Y:S01]  /*c060*/  HMMA.16816.F32.BF16 R128, R4, R26, R128 ;  /* 0x0000001a0480723c */ /* 0x000fe20000041880 */
[----:B------:R-:W1:Y:S01]  /*c070*/  LDSM.16.MT88.4 R24, [R228+0x1a800] ;  /* 0x01a80000e418783b */ /* 0x000e620000004200 */
[----:B------:R-:W-:Y:S02]  /*c080*/  FADD.FTZ R167, R167, R168 ;  /* 0x000000a8a7a77221 */ /* 0x000fe40000010000 */
[----:B------:R-:W-:Y:S02]  /*c090*/  FADD.FTZ R10, R10, R11 ;  /* 0x0000000b0a0a7221 */ /* 0x000fe40000010000 */
[----:B------:R-:W-:Y:S01]  /*c0a0*/  FADD.FTZ R167, R166, R167 ;  /* 0x000000a7a6a77221 */ /* 0x000fe20000010000 */
[----:B------:R-:W-:Y:S01]  /*c0b0*/  F2FP.BF16.PACK_AB R4, R189, R174 ;  /* 0x000000aebd04723e */ /* 0x000fe200000010ff */
[----:B------:R-:W-:Y:S01]  /*c0c0*/  FADD.FTZ R171, R171, R10 ;  /* 0x0000000aabab7221 */ /* 0x000fe20000010000 */
[----:B----4-:R-:W-:Y:S01]  /*c0d0*/  F2FP.BF16.PACK_AB R6, R191, R176 ;  /* 0x000000b0bf06723e */ /* 0x010fe200000010ff */
[----:B------:R-:W-:Y:S01]  /*c0e0*/  FADD.FTZ R174, R174, R167 ;  /* 0x000000a7aeae7221 */ /* 0x000fe20000010000 */
[----:B-----5:R-:W-:Y:S01]  /*c0f0*/  F2FP.BF16.PACK_AB R5, R193, R178 ;  /* 0x000000b2c105723e */ /* 0x020fe200000010ff */
        /* <DEDUP_REMOVED lines=50> */
[C---:B-----5:R-:W-:Y:S08]  /*c420*/  HMMA.16816.F32.BF16 R116, R4.reuse, R24, R116 ;  /* 0x000000180474723c */ /* 0x060ff00000041874 */
[C---:B------:R-:W-:Y:S01]  /*c430*/  HMMA.16816.F32.BF16 R120, R4.reuse, R26, R120 ;  /* 0x0000001a0478723c */ /* 0x040fe20000041878 */
[----:B------:R-:W-:Y:S07]  /*c440*/  LDSM.16.MT88.4 R24, [R225+0x19000] ;  /* 0x01900000e118783b */ /* 0x000fee0000004200 */
[C---:B--2---:R-:W-:Y:S08]  /*c450*/  HMMA.16816.F32.BF16 R124, R4.reuse, R20, R124 ;  /* 0x00000014047c723c */ /* 0x044ff0000004187c */
[----:B------:R-:W-:Y:S01]  /*c460*/  HMMA.16816.F32.BF16 R128, R4, R22, R128 ;  /* 0x000000160480723c */ /* 0x000fe20000041880 */
[----:B------:R-:W2:Y:S06]  /*c470*/  LDSM.16.MT88.4 R20, [R225+0x1b000] ;  /* 0x01b00000e114783b */ /* 0x000eac0000004200 */
        /* <DEDUP_REMOVED lines=11> */
[----:B------:R-:W-:-:S04]  /*c530*/  FADD.FTZ R188, R188, R197 ;  /* 0x000000c5bcbc7221 */ /* 0x000fc80000010000 */
[----:B------:R-:W-:Y:S01]  /*c540*/  FADD.FTZ R188, R199, R188 ;  /* 0x000000bcc7bc7221 */ /* 0x000fe20000010000 */
        /* <DEDUP_REMOVED lines=9> */
[C---:B---3--:R-:W-:Y:S08]  /*c5e0*/  HMMA.16816.F32.BF16 R44, R4.reuse, R16, R44 ;  /* 0x00000010042c723c */ /* 0x048ff0000004182c */
[C---:B------:R-:W-:Y:S01]  /*c5f0*/  HMMA.16816.F32.BF16 R48, R4.reuse, R18, R48 ;  /* 0x000000120430723c */ /* 0x040fe20000041830 */
[----:B------:R-:W2:Y:S07]  /*c600*/  LDSM.16.MT88.4 R16, [R225+0x1d000] ;  /* 0x01d00000e110783b */ /* 0x000eae0000004200 */
        /* <DEDUP_REMOVED lines=29> */
[C---:B--2---:R-:W-:Y:S08]  /*c7e0*/  HMMA.16816.F32.BF16 R116, R4.reuse, R16, R116 ;  /* 0x000000100474723c */ /* 0x044ff00000041874 */
[C---:B------:R-:W-:Y:S01]  /*c7f0*/  HMMA.16816.F32.BF16 R120, R4.reuse, R18, R120 ;  /* 0x000000120478723c */ /* 0x040fe20000041878 */
[----:B------:R-:W2:Y:S07]  /*c800*/  LDSM.16.MT88.4 R16, [R224+0x19800] ;  /* 0x01980000e010783b */ /* 0x000eae0000004200 */
        /* <DEDUP_REMOVED lines=14> */
[----:B------:R-:W-:-:S03]  /*c8f0*/  FADD.FTZ R175, R175, R192 ;  /* 0x000000c0afaf7221 */ /* 0x000fc60000010000 */
[----:B------:R-:W-:Y:S01]  /*c900*/  STL [R1], R0 ;  /* 0x0000000001007387 */ /* 0x000fe20000100800 */
[----:B------:R-:W-:Y:S01]  /*c910*/  FADD.FTZ R252, R170, R175 ;  /* 0x000000afaafc7221 */ /* 0x000fe20000010000 */
[C---:B------:R-:W-:Y:S02]  /*c920*/  HMMA.16816.F32.BF16 R156, R4.reuse, R22, R156 ;  /* 0x00000016049c723c */ /* 0x040fe4000004189c */
[----:B------:R-:W3:Y:S06]  /*c930*/  LDSM.16.MT88.4 R20, [R226+0x1b800] ;  /* 0x01b80000e214783b */ /* 0x000eec0000004200 */
        /* <DEDUP_REMOVED lines=33> */
[C---:B-1----:R-:W-:Y:S08]  /*cb50*/  HMMA.16816.F32.BF16 R108, R4.reuse, R12, R108 ;  /* 0x0000000c046c723c */ /* 0x042ff0000004186c */
[C---:B------:R-:W-:Y:S08]  /*cb60*/  HMMA.16816.F32.BF16 R112, R4.reuse, R14, R112 ;  /* 0x0000000e0470723c */ /* 0x040ff00000041870 */
[C---:B--2---:R-:W-:Y:S08]  /*cb70*/  HMMA.16816.F32.BF16 R116, R4.reuse, R16, R116 ;  /* 0x000000100474723c */ /* 0x044ff00000041874 */
[C---:B------:R-:W-:Y:S08]  /*cb80*/  HMMA.16816.F32.BF16 R120, R4.reuse, R18, R120 ;  /* 0x000000120478723c */ /* 0x040ff00000041878 */
[C---:B---3--:R-:W-:Y:S08]  /*cb90*/  HMMA.16816.F32.BF16 R124, R4.reuse, R20, R124 ;  /* 0x00000014047c723c */ /* 0x048ff0000004187c */
[----:B------:R-:W-:Y:S08]  /*cba0*/  HMMA.16816.F32.BF16 R128, R4, R22, R128 ;  /* 0x000000160480723c */ /* 0x000ff00000041880 */
.L_x_1719:
[----:B------:R-:W-:-:S06]  /*cbb0*/  UISETP.GT.AND UP0, UPT, UR15, UR9, UPT ;  /* 0x000000090f00728c */ /* 0x000fcc000bf04270 */
[----:B------:R-:W-:-:S13]  /*cbc0*/  PLOP3.LUT P0, PT, PT, PT, UP0, 0x80, 0x0 ;  /* 0x000000000000781c */ /* 0x000fda0003f0f008 */
[----:B------:R-:W-:Y:S05]  /*cbd0*/  @!P0 BRA `(.L_x_1722) ;  /* 0x00003b7000008947 */ /* 0x000fea0003800000 */
[----:B------:R-:W-:Y:S01]  /*cbe0*/  ULDC.64 UR4, c[0x0][0x1a0] ;  /* 0x0000680000047ab9 */ /* 0x000fe20000000a00 */
[----:B------:R-:W-:Y:S01]  /*cbf0*/  MOV R0, R3 ;  /* 0x0000000300007202 */ /* 0x000fe20000000f00 */
[----:B------:R-:W-:Y:S01]  /*cc00*/  USHF.L.U64.HI UR14, UR4, 0x5, UR5 ;  /* 0x00000005040e7899 */ /* 0x000fe20008010205 */
[----:B------:R-:W-:Y:S01]  /*cc10*/  MOV R2, R164 ;  /* 0x000000a400027202 */ /* 0x000fe20000000f00 */
[----:B------:R-:W-:Y:S01]  /*cc20*/  USHF.L.U32 UR17, UR4, 0x5, URZ ;  /* 0x0000000504117899 */ /* 0x000fe2000800063f */
[----:B------:R-:W-:Y:S01]  /*cc30*/  MOV R244, R8 ;  /* 0x0000000800f47202 */ /* 0x000fe20000000f00 */
[----:B------:R-:W-:Y:S02]  /*cc40*/  USHF.L.U64.HI UR8, UR4, 0x6, UR5 ;  /* 0x0000000604087899 */ /* 0x000fe40008010205 */
[----:B------:R-:W-:Y:S02]  /*cc50*/  USHF.L.U64.HI UR14, UR17, 0x1, UR14 ;  /* 0x00000001110e7899 */ /* 0x000fe4000801020e */
[----:B------:R-:W-:-:S02]  /*cc60*/  USHF.L.U32 UR13, UR4, 0x6, URZ ;  /* 0x00000006040d7899 */ /* 0x000fc4000800063f */
[----:B------:R-:W-:Y:S01]  /*cc70*/  USHF.L.U32 UR17, UR17, 0x1, URZ ;  /* 0x0000000111117899 */ /* 0x000fe2000800063f */
[----:B------:R-:W-:Y:S05]  /*cc80*/  BRA `(.L_x_1723) ;  /* 0x000001d000007947 */ /* 0x000fea0003800000 */
.L_x_1725:
        /* <DEDUP_REMOVED lines=29> */
.L_x_1723:
[----:B------:R-:W-:Y:S04]  /*ce60*/  DEPBAR.LE SB0, 0x0 ;  /* 0x000080000000791a */ /* 0x000fe80000000000 */
[----:B------:R-:W-:Y:S01]  /*ce70*/  BAR.SYNC.DEFER_BLOCKING 0x0 ;  /* 0x0000000000007b1d */ /* 0x000fe20000010000 */
[----:B------:R-:W-:Y:S01]  /*ce80*/  UIADD3 UR12, UR15, -0x1, URZ ;  /* 0xffffffff0f0c7890 */ /* 0x000fe2000fffe03f */
[----:B------:R-:W-:Y:S03]  /*ce90*/  MOV R3, UR13 ;  /* 0x0000000d00037c02 */ /* 0x000fe60008000f00 */
[----:B------:R-:W-:Y:S02]  /*cea0*/  USHF.R.S32.HI UR5, URZ, 0x1f, UR12 ;  /* 0x0000001f3f057899 */ /* 0x000fe4000801140c */
[----:B------:R-:W-:Y:S01]  /*ceb0*/  UIMAD UR4, UR8, UR12, URZ ;  /* 0x0000000c080472a4 */ /* 0x000fe2000f8e023f */
[----:B------:R-:W-:Y:S01]  /*cec0*/  IMAD.WIDE.U32 R14, R3, UR12, R244 ;  /* 0x0000000c030e7c25 */ /* 0x000fe2000f8e00f4 */
[----:B------:R-:W-:Y:S02]  /*ced0*/  UISETP.GT.AND UP0, UPT, UR12, UR9, UPT ;  /* 0x000000090c00728c */ /* 0x000fe4000bf04270 */
[----:B------:R-:W-:Y:S02]  /*cee0*/  UIMAD UR4, UR5, UR13, UR4 ;  /* 0x0000000d050472a4 */ /* 0x000fe4000f8e0204 */
[----:B------:R-:W-:Y:S04]  /*cef0*/  LEA R22, P1, R14, c[0x0][0x170], 0x1 ;  /* 0x00005c000e167a11 */ /* 0x000fe800078208ff */
        /* <DEDUP_REMOVED lines=8> */
[----:B------:R-:W-:Y:S05]  /*cf80*/  PLOP3.LUT P0, PT, PT, PT, UP0, 0x80, 0x0 ;  /* 0x000000000000781c */ /* 0x000fea0003f0f008 */
        /* <DEDUP_REMOVED lines=8> */
[----:B------:R-:W3:Y:S06]  /*d010*/  LDSM.16.M88.4 R168, [R233+0x10000] ;  /* 0x01000000e9a8783b */ /* 0x000eec0000000200 */
[----:B------:R-:W4:Y:S06]  /*d020*/  LDSM.16.M88.4 R172, [R233+0x10800] ;  /* 0x01080000e9ac783b */ /* 0x000f2c0000000200 */
[----:B------:R-:W1:Y:S06]  /*d030*/  LDSM.16.M88.4 R176, [R233+0x11000] ;  /* 0x01100000e9b0783b */ /* 0x000e6c0000000200 */
[----:B------:R-:W0:Y:S06]  /*d040*/  LDGDEPBAR ;  /* 0x00000000000079af */ /* 0x000e2c0000000000 */
[----:B------:R-:W5:Y:S06]  /*d050*/  LDSM.16.M88.4 R180, [R233+0x11800] ;  /* 0x01180000e9b4783b */ /* 0x000f6c0000000200 */
[----:B------:R-:W-:Y:S06]  /*d060*/  LDSM.16.M88.4 R184, [R232] ;  /* 0x00000000e8b8783b */ /* 0x000fec0000000200 */
[----:B------:R-:W5:Y:S01]  /*d070*/  LDSM.16.M88.4 R188, [R231] ;  /* 0x00000000e7bc783b */ /* 0x000f620000000200 */
[C---:B---3--:R-:W-:Y:S05]  /*d080*/  HMMA.16816.F32.BF16 R4, R164.reuse, R168, RZ ;  /* 0x000000a8a404723c */ /* 0x048fea00000418ff */
[----:B------:R-:W3:Y:S03]  /*d090*/  LDSM.16.M88.4 R192, [R223] ;  /* 0x00000000dfc0783b */ /* 0x000ee60000000200 */
[C---:B------:R-:W-:Y:S03]  /*d0a0*/  HMMA.16816.F32.BF16 R8, R164.reuse, R170, RZ ;  /* 0x000000aaa408723c */ /* 0x040fe600000418ff */
[----:B------:R-:W3:Y:S06]  /*d0b0*/  LDSM.16.M88.4 R168, [R222] ;  /* 0x00000000dea8783b */ /* 0x000eec0000000200 */
[----:B------:R-:W3:Y:S01]  /*d0c0*/  LDSM.16.M88.4 R196, [R221] ;  /* 0x00000000ddc4783b */ /* 0x000ee20000000200 */
[C---:B----4-:R-:W-:Y:S05]  /*d0d0*/  HMMA.16816.F32.BF16 R12, R164.reuse, R172, RZ ;  /* 0x000000aca40c723c */ /* 0x050fea00000418ff */
[----:B------:R-:W-:Y:S03]  /*d0e0*/  LDSM.16.M88.4 R200, [R230] ;  /* 0x00000000e6c8783b */ /* 0x000fe60000000200 */
[C---:B--2---:R-:W-:Y:S03]  /*d0f0*/  HMMA.16816.F32.BF16 R16, R164.reuse, R174, RZ ;  /* 0x000000aea410723c */ /* 0x044fe600000418ff */
[----:B------:R-:W2:Y:S05]  /*d100*/  LDSM.16.M88.4 R204, [R227+0x10000] ;  /* 0x01000000e3cc783b */ /* 0x000eaa0000000200 */
[C---:B-1----:R-:W-:Y:S01]  /*d110*/  HMMA.16816.F32.BF16 R20, R164.reuse, R176, RZ ;  /* 0x000000b0a414723c */ /* 0x042fe200000418ff */
[----:B------:R-:W-:Y:S07]  /*d120*/  LDSM.16.M88.4 R172, [R227+0x11000] ;  /* 0x01100000e3ac783b */ /* 0x000fee0000000200 */
[C---:B------:R-:W-:Y:S01]  /*d130*/  HMMA.16816.F32.BF16 R24, R164.reuse, R178, RZ ;  /* 0x000000b2a418723c */ /* 0x040fe200000418ff */
[----:B------:R-:W-:Y:S07]  /*d140*/  LDSM.16.M88.4 R176, [R227+0x11800] ;  /* 0x01180000e3b0783b */ /* 0x000fee0000000200 */
[C---:B-----5:R-:W-:Y:S08]  /*d150*/  HMMA.16816.F32.BF16 R28, R164.reuse, R180, RZ ;  /* 0x000000b4a41c723c */ /* 0x060ff000000418ff */
[----:B------:R-:W-:Y:S01]  /*d160*/  HMMA.16816.F32.BF16 R32, R164, R182, RZ ;  /* 0x000000b6a420723c */ /* 0x000fe200000418ff */
[----:B------:R-:W1:Y:S06]  /*d170*/  LDSM.16.M88.4 R164, [R227+0x10800] ;  /* 0x01080000e3a4783b */ /* 0x000e6c0000000200 */
[----:B------:R-:W-:Y:S01]  /*d180*/  LDSM.16.M88.4 R180, [R220] ;  /* 0x00000000dcb4783b */ /* 0x000fe20000000200 */
        /* <DEDUP_REMOVED lines=13> */
[C---:B--2---:R-:W-:Y:S08]  /*d260*/  HMMA.16816.F32.BF16 R4, R200.reuse, R204, R4 ;  /* 0x000000ccc804723c */ /* 0x044ff00000041804 */
[C---:B------:R-:W-:Y:S01]  /*d270*/  HMMA.16816.F32.BF16 R8, R200.reuse, R206, R8 ;  /* 0x000000cec808723c */ /* 0x040fe20000041808 */
[----:B------:R-:W-:Y:S07]  /*d280*/  LDSM.16.M88.4 R204, [R233+0x14000] ;  /* 0x01400000e9cc783b */ /* 0x000fee0000000200 */
[C---:B-1----:R-:W-:Y:S08]  /*d290*/  HMMA.16816.F32.BF16 R12, R200.reuse, R164, R12 ;  /* 0x000000a4c80c723c */ /* 0x042ff0000004180c */
        /* <DEDUP_REMOVED lines=234> */
.L_x_1724:
[----:B------:R-:W-:Y:S01]  /*e140*/  MOV R5, UR12 ;  /* 0x0000000c00057c02 */ /* 0x000fe20008000f00 */
[----:B------:R-:W-:Y:S02]  /*e150*/  UISETP.GT.AND UP0, UPT, UR12, UR9, UPT ;  /* 0x000000090c00728c */ /* 0x000fe4000bf04270 */
[----:B------:R-:W-:Y:S01]  /*e160*/  UMOV UR15, UR12 ;  /* 0x0000000c000f7c82 */ /* 0x000fe20008000000 */
[----:B------:R-:W-:Y:S04]  /*e170*/  LEA R4, R5, R246, 0x6 ;  /* 0x000000f605047211 */ /* 0x000fe800078e30ff */
[C---:B-1----:R-:W-:Y:S02]  /*e180*/  IADD3 R6, R4.reuse, 0x1, RZ ;  /* 0x0000000104067810 */ /* 0x042fe40007ffe0ff */
        /* <DEDUP_REMOVED lines=604> */
.L_x_1722:
        /* <DEDUP_REMOVED lines=399> */
.L_x_1727:
[----:B---34-:R-:W-:Y:S05]  /*12040*/  BSYNC B0 ;  /* 0x0000000000007941 */ /* 0x018fea0003800000 */
.L_x_1726:
        /* <DEDUP_REMOVED lines=27> */
.L_x_1729:
[----:B------:R-:W-:Y:S05]  /*12200*/  BSYNC B0 ;  /* 0x0000000000007941 */ /* 0x000fea0003800000 */
.L_x_1728:
        /* <DEDUP_REMOVED lines=18> */
.L_x_1731:
[----:B------:R-:W-:Y:S05]  /*12330*/  BSYNC B0 ;  /* 0x0000000000007941 */ /* 0x000fea0003800000 */
.L_x_1730:
        /* <DEDUP_REMOVED lines=18> */
.L_x_1733:
[----:B------:R-:W-:Y:S05]  /*12460*/  BSYNC B0 ;  /* 0x0000000000007941 */ /* 0x000fea0003800000 */
.L_x_1732:
        /* <DEDUP_REMOVED lines=17> */
.L_x_1734:
        /* <DEDUP_REMOVED lines=16> */
.L_x_2060:


//--------------------- .text._ZN5flash16flash_fwd_kernelI23Flash_fwd_kernel_traitsILi256ELi128ELi64ELi8ELb0ELb0EN7cutlass10bfloat16_tE19Flash_kernel_traitsILi256ELi128ELi64ELi8ES3_EELb1ELb0ELb1ELb1ELb0ELb0ELb0ELb0EEEvNS_16Flash_fwd_paramsE --------------------------
	.section	.text._ZN5flash16flash_fwd_kernelI23Flash_fwd_kernel_traitsILi256ELi128ELi64ELi8ELb0ELb0EN7cutlass10bfloat16_tE19Flash_kernel_traitsILi256ELi128ELi64ELi8ES3_EELb1ELb0ELb1ELb1ELb0ELb0ELb0ELb0EEEvNS_16Flash_fwd_paramsE,"ax",@progbits
	.sectioninfo	@"SHI_REGISTERS=255"
	.align	128
        .global         _ZN5flash16flash_fwd_kernelI23Flash_fwd_kernel_traitsILi256ELi128ELi64ELi8ELb0ELb0EN7cutlass10bfloat16_tE19Flash_kernel_traitsILi256ELi128ELi64ELi8ES3_EELb1ELb0ELb1ELb1ELb0ELb0ELb0ELb0EEEvNS_16Flash_fwd_paramsE
        .type           _ZN5flash16flash_fwd_kernelI23Flash_fwd_kernel_traitsILi256ELi128ELi64ELi8ELb0ELb0EN7cutlass10bfloat16_tE19Flash_kernel_traitsILi256ELi128ELi64ELi8ES3_EELb1ELb0ELb1ELb1ELb0ELb0ELb0ELb0EEEvNS_16Flash_fwd_paramsE,@function
        .size           _ZN5flash16flash_fwd_kernelI23Flash_fwd_kernel_traitsILi256ELi128ELi64ELi8ELb0ELb0EN7cutlass10bfloat16_tE19Flash_kernel_traitsILi256ELi128ELi64ELi8ES3_EELb1ELb0ELb1ELb1ELb0ELb0ELb0ELb0EEEvNS_16Flash_fwd_paramsE,(.L_x_2061 - _ZN5flash16flash_fwd_kernelI23Flash_fwd_kernel_traitsILi256ELi128ELi64ELi8ELb0ELb0EN7cutlass10bfloat16_tE19Flash_kernel_traitsILi256ELi128ELi64ELi8ES3_EELb1ELb0ELb1ELb1ELb0ELb0ELb0ELb0EEEvNS_16Flash_fwd_paramsE)
        .other          _ZN5flash16flash_fwd_kernelI23Flash_fwd_kernel_traitsILi256ELi128ELi64ELi8ELb0ELb0EN7cutlass10bfloat16_tE19Flash_kernel_traitsILi256ELi128ELi64ELi8ES3_EELb1ELb0ELb1ELb1ELb0ELb0ELb0ELb0EEEvNS_16Flash_fwd_paramsE,@"STO_CUDA_ENTRY STV_DEFAULT"
_ZN5flash16flash_fwd_kernelI23Flash_fwd_kernel_traitsILi256ELi128ELi64ELi8ELb0ELb0EN7cutlass10bfloat16_tE19Flash_kernel_traitsILi256ELi128ELi64ELi8ES3_EELb1ELb0ELb1ELb1ELb0ELb0ELb0ELb0EEEvNS_16Flash_fwd_paramsE:
.text._ZN5flash16flash_fwd_kernelI23Flash_fwd_kernel_traitsILi256ELi128ELi64ELi8ELb0ELb0EN7cutlass10bfloat16_tE19Flash_kernel_traitsILi256ELi128ELi64ELi8ES3_EELb1ELb0ELb1ELb1ELb0ELb0ELb0ELb0EEEvNS_16Flash_fwd_paramsE:
        /* <DEDUP_REMOVED lines=20> */
[----:B------:R-:W-:Y:S01]  /*0140*/  ULDC.64 UR10, c[0x0][0x240] ;  /* 0x00009000000a7ab9 */ /* 0x000fe20000000a00 */
        /* <DEDUP_REMOVED lines=10> */
[----:B------:R-:W-:Y:S02]  /*01f0*/  UMOV UR8, 0x4 ;  /* 0x0000000400087882 */ /* 0x000fe40000000000 */
        /* <DEDUP_REMOVED lines=22> */
[----:B------:R-:W-:-:S13]  /*0360*/  PLOP3.LUT P1, PT, PT, PT, UP1, 0x80, 0x0 ;  /* 0x000000000000781c */ /* 0x000fda0003f2f018 */
        /* <DEDUP_REMOVED lines=9> */
[----:B------:R-:W-:Y:S01]  /*0400*/  UIMAD UR4, UR13, UR4, UR12 ;  /* 0x000000040d0472a4 */ /* 0x000fe2000f8e020c */
[----:B------:R-:W-:Y:S01]  /*0410*/  LOP3.LUT R11, R89, 0xffffffe0, RZ, 0xc0, !PT ;  /* 0xffffffe0590b7812 */ /* 0x000fe200078ec0ff */
[----:B------:R-:W-:Y:S02]  /*0420*/  UMOV UR7, URZ ;  /* 0x0000003f00077c82 */ /* 0x000fe40008000000 */
[----:B------:R-:W-:-:S04]  /*0430*/  USHF.L.U32 UR5, UR4, 0x5, URZ ;  /* 0x0000000504057899 */ /* 0x000fc8000800063f */
[----:B------:R-:W-:Y:S01]  /*0440*/  USHF.R.S32.HI UR4, URZ, 0x1f, UR5 ;  /* 0x0000001f3f047899 */ /* 0x000fe20008011405 */
[----:B--2---:R-:W1:Y:S08]  /*0450*/  @P0 R2UR UR26, R10 ;  /* 0x000000000a1a03c2 */ /* 0x004e7000000e0000 */
[----:B---3--:R2:W1:Y:S08]  /*0460*/  @P0 R2UR UR29, R9 ;  /* 0x00000000091d03c2 */ /* 0x00847000000e0000 */
[----:B----4-:R3:W4:Y:S08]  /*0470*/  @P1 R2UR UR7, R8 ;  /* 0x00000000080713c2 */ /* 0x01073000000e0000 */
[----:B-----5:R3:W3:Y:S01]  /*0480*/  @!P2 R2UR UR14, R0 ;  /* 0x00000000000ea3c2 */ /* 0x0206e200000e0000 */
        /* <DEDUP_REMOVED lines=16> */
.L_x_1735:
[----:B------:R-:W-:Y:S02]  /*0590*/  ULDC UR6, c[0x0][0x218] ;  /* 0x0000860000067ab9 */ /* 0x000fe40000000800 */
.L_x_1736:
        /* <DEDUP_REMOVED lines=56> */
[----:B------:R-:W-:Y:S01]  /*0920*/  @UP0 UIMAD.WIDE.U32 UR10, UR26, UR6, URZ ;  /* 0x000000061a0a02a5 */ /* 0x000fe2000f8e003f */
[--C-:B------:R-:W-:Y:S01]  /*0930*/  SHF.R.S32.HI R17, RZ, 0x1f, R16.reuse ;  /* 0x0000001fff117819 */ /* 0x100fe20000011410 */
[----:B------:R-:W-:Y:S01]  /*0940*/  @!UP0 USHF.R.S32.HI UR16, URZ, 0x1f, UR13 ;  /* 0x0000001f3f108899 */ /* 0x000fe2000801140d */
[----:B------:R-:W-:Y:S01]  /*0950*/  IMAD.SHL.U32 R9, R10, 0x8, RZ ;  /* 0x000000080a097824 */ /* 0x000fe200078e00ff */
[----:B------:R-:W-:Y:S01]  /*0960*/  ULDC.64 UR4, c[0x0][0x1e0] ;  /* 0x0000780000047ab9 */ /* 0x000fe20000000a00 */
[----:B------:R-:W-:Y:S01]  /*0970*/  BSSY B0, `(.L_x_1738) ;  /* 0x000003f000007945 */ /* 0x000fe20003800000 */
[----:B------:R-:W-:Y:S01]  /*0980*/  @!UP0 UIMAD UR16, UR16, UR4, URZ ;  /* 0x00000004101082a4 */ /* 0x000fe2000f8e023f */
[----:B------:R-:W-:Y:S01]  /*0990*/  IMAD.WIDE R18, R19, 0x80, R16 ;  /* 0x0000008013127825 */ /* 0x000fe200078e0210 */
[----:B------:R-:W-:Y:S01]  /*09a0*/  @UP0 UIMAD UR7, UR26, UR7, UR11 ;  /* 0x000000071a0702a4 */ /* 0x000fe2000f8e020b */
[C---:B------:R-:W-:Y:S01]  /*09b0*/  IADD3 R8, R9.reuse, 0x40, RZ ;  /* 0x0000004009087810 */ /* 0x040fe20007ffe0ff */
[----:B------:R-:W-:Y:S01]  /*09c0*/  USHF.R.S32.HI UR17, URZ, 0x1f, UR12 ;  /* 0x0000001f3f117899 */ /* 0x000fe2000801140c */
[C---:B------:R-:W-:Y:S01]  /*09d0*/  IADD3 R7, R9.reuse, 0x80, RZ ;  /* 0x0000008009077810 */ /* 0x040fe20007ffe0ff */
[----:B------:R-:W-:Y:S01]  /*09e0*/  UISETP.EQ.AND UP3, UPT, UR14, URZ, UP3 ;  /* 0x0000003f0e00728c */ /* 0x000fe20009f62270 */
[----:B------:R-:W-:Y:S01]  /*09f0*/  IADD3 R6, R9, 0xc0, RZ ;  /* 0x000000c009067810 */ /* 0x000fe20007ffe0ff */
[----:B------:R-:W-:-:S02]  /*0a00*/  @!UP2 UISETP.NE.AND UP1, UPT, UR15, URZ, UPT ;  /* 0x0000003f0f00a28c */ /* 0x000fc4000bf25270 */
        /* <DEDUP_REMOVED lines=53> */
.L_x_1739:
[----:B------:R-:W-:Y:S05]  /*0d60*/  BSYNC B0 ;  /* 0x0000000000007941 */ /* 0x000fea0003800000 */
.L_x_1738:
        /* <DEDUP_REMOVED lines=22> */
.L_x_1741:
[----:B------:R-:W-:Y:S05]  /*0ed0*/  BSYNC B0 ;  /* 0x0000000000007941 */ /* 0x000fea0003800000 */
.L_x_1740:
        /* <DEDUP_REMOVED lines=22> */
.L_x_1743:
[----:B------:R-:W-:Y:S05]  /*1040*/  BSYNC B0 ;  /* 0x0000000000007941 */ /* 0x000fea0003800000 */
.L_x_1742:
        /* <DEDUP_REMOVED lines=21> */
.L_x_1745:
[----:B------:R-:W-:Y:S05]  /*11a0*/  BSYNC B0 ;  /* 0x0000000000007941 */ /* 0x000fea0003800000 */
.L_x_1744:
        /* <DEDUP_REMOVED lines=35> */
.L_x_1737:
        /* <DEDUP_REMOVED lines=14> */
[----:B------:R-:W-:Y:S02]  /*14c0*/  @UP0 UIMAD UR33, UR11, UR33, UR35 ;  /* 0x000000210b2102a4 */ /* 0x000fe4000f8e0223 */
[----:B------:R-:W-:Y:S02]  /*14d0*/  @UP1 UMOV UR10, UR16 ;  /* 0x00000010000a1c82 */ /* 0x000fe40008000000 */
[----:B------:R-:W-:Y:S02]  /*14e0*/  USHF.R.S32.HI UR11, URZ, 0x1f, UR12 ;  /* 0x0000001f3f0b7899 */ /* 0x000fe4000801140c */
        /* <DEDUP_REMOVED lines=16> */
.L_x_1746:
        /* <DEDUP_REMOVED lines=50> */
.L_x_1747:
        /* <DEDUP_REMOVED lines=12> */
[----:B------:R-:W-:Y:S01]  /*19d0*/  LOP3.LUT R5, R229, 0xfffffff0, RZ, 0xc0, !PT ;  /* 0xfffffff0e5057812 */ /* 0x000fe200078ec0ff */
[----:B------:R-:W-:Y:S01]  /*19e0*/  IMAD.U32 R174, RZ, RZ, UR32 ;  /* 0x00000020ffae7e24 */ /* 0x000fe2000f8e00ff */
[----:B------:R-:W-:Y:S01]  /*19f0*/  LOP3.LUT R3, R3, 0x1c0, RZ, 0xc0, !PT ;  /* 0x000001c003037812 */ /* 0x000fe200078ec0ff */
[----:B------:R-:W-:Y:S01]  /*1a00*/  IMAD.SHL.U32 R250, R0, 0x8, RZ ;  /* 0x0000000800fa7824 */ /* 0x000fe200078e00ff */
[----:B------:R-:W-:Y:S01]  /*1a10*/  LEA.HI R7, R7, R6, RZ, 0x6 ;  /* 0x0000000607077211 */ /* 0x000fe200078f30ff */
[----:B------:R-:W-:Y:S01]  /*1a20*/  IMAD.IADD R4, R6, 0x1, -R5 ;  /* 0x0000000106047824 */ /* 0x000fe200078e0a05 */
[----:B------:R-:W-:Y:S01]  /*1a30*/  SHF.R.U32.HI R236, RZ, 0x3, R3 ;  /* 0x00000003ffec7819 */ /* 0x000fe20000011603 */
[----:B------:R-:W-:Y:S01]  /*1a40*/  IMAD R13, R239, c[0x0][0x198], RZ ;  /* 0x00006600ef0d7a24 */ /* 0x000fe200078e02ff */
[----:B------:R-:W-:Y:S01]  /*1a50*/  LOP3.LUT R5, R3, 0x38, R250, 0xf8, !PT ;  /* 0x0000003803057812 */ /* 0x000fe200078ef8fa */
[----:B------:R-:W-:Y:S01]  /*1a60*/  IMAD.SHL.U32 R7, R7, 0x8, RZ ;  /* 0x0000000807077824 */ /* 0x000fe200078e00ff */
[----:B------:R-:W-:Y:S01]  /*1a70*/  SHF.R.S32.HI R3, RZ, 0x1f, R4 ;  /* 0x0000001fff037819 */ /* 0x000fe20000011404 */
[----:B------:R-:W-:Y:S01]  /*1a80*/  BSSY B0, `(.L_x_1748) ;  /* 0x0000060000007945 */ /* 0x000fe20003800000 */
[----:B------:R-:W-:-:S02]  /*1a90*/  LOP3.LUT R236, R5, R236, RZ, 0x3c, !PT ;  /* 0x000000ec05ec7212 */ /* 0x000fc400078e3cff */
[----:B------:R-:W-:Y:S02]  /*1aa0*/  LEA.HI R3, R3, R4, RZ, 0x3 ;  /* 0x0000000403037211 */ /* 0x000fe400078f18ff */
[--C-:B------:R-:W-:Y:S02]  /*1ab0*/  SHF.R.S32.HI R251, RZ, 0x1f, R250.reuse ;  /* 0x0000001ffffb7819 */ /* 0x100fe400000114fa */
[----:B------:R-:W-:Y:S01]  /*1ac0*/  IADD3 R10, P0, R250, UR10, RZ ;  /* 0x0000000afa0a7c10 */ /* 0x000fe2000ff1e0ff */
[----:B------:R-:W-:Y:S01]  /*1ad0*/  UIMAD UR10, UR32, UR5, UR4 ;  /* 0x00000005200a72a4 */ /* 0x000fe2000f8e0204 */
[----:B------:R-:W-:Y:S01]  /*1ae0*/  LOP3.LUT R5, R3, 0xfffffff8, RZ, 0xc0, !PT ;  /* 0xfffffff803057812 */ /* 0x000fe200078ec0ff */
[----:B------:R-:W-:Y:S01]  /*1af0*/  IMAD.WIDE.U32 R16, R238, c[0x0][0x198], R250 ;  /* 0x00006600ee107a25 */ /* 0x000fe200078e00fa */
[----:B------:R-:W-:Y:S01]  /*1b00*/  LEA.HI R229, R229, R8, RZ, 0x1 ;  /* 0x00000008e5e57211 */ /* 0x000fe200078f08ff */
[----:B------:R-:W-:Y:S01]  /*1b10*/  ULDC.64 UR4, c[0x0][0x1a8] ;  /* 0x00006a0000047ab9 */ /* 0x000fe20000000a00 */
[----:B------:R-:W-:Y:S01]  /*1b20*/  IADD3.X R11, R251, UR6, RZ, P0, !PT ;  /* 0x00000006fb0b7c10 */ /* 0x000fe200087fe4ff */
[----:B------:R-:W-:Y:S01]  /*1b30*/  IMAD.IADD R5, R4, 0x1, -R5 ;  /* 0x0000000104057824 */ /* 0x000fe200078e0a05 */
[----:B------:R-:W-:Y:S01]  /*1b40*/  LOP3.LUT R229, R229, 0xfffffffe, RZ, 0xc0, !PT ;  /* 0xfffffffee5e57812 */ /* 0x000fe200078ec0ff */
[----:B------:R-:W-:Y:S01]  /*1b50*/  ULDC.64 UR6, c[0x0][0x1b0] ;  /* 0x00006c0000067ab9 */ /* 0x000fe20000000a00 */
[----:B------:R-:W-:Y:S01]  /*1b60*/  IMAD R4, R238, c[0x0][0x19c], R13 ;  /* 0x00006700ee047a24 */ /* 0x000fe200078e020d */
[----:B------:R-:W-:Y:S01]  /*1b70*/  IADD3 R12, P0, R16, UR34, RZ ;  /* 0x00000022100c7c10 */ /* 0x000fe2000ff1e0ff */
[----:B-1----:R-:W-:Y:S01]  /*1b80*/  IMAD.WIDE.U32 R14, R14, c[0x0][0x1a8], R10 ;  /* 0x00006a000e0e7a25 */ /* 0x002fe200078e000a */
[----:B------:R-:W-:Y:S01]  /*1b90*/  LOP3.LUT R236, R236, 0xfffffe00, R7, 0xf8, !PT ;  /* 0xfffffe00ecec7812 */ /* 0x000fe200078ef807 */
[----:B------:R-:W-:Y:S01]  /*1ba0*/  UIMAD UR6, UR14, UR6, URZ ;  /* 0x000000060e0672a4 */ /* 0x000fe2000f8e023f */
[----:B------:R-:W-:Y:S01]  /*1bb0*/  LOP3.LUT P2, RZ, R5, 0x4, RZ, 0xc0, !PT ;  /* 0x0000000405ff7812 */ /* 0x000fe2000784c0ff */
[----:B------:R-:W-:Y:S01]  /*1bc0*/  IMAD R7, R239, c[0x0][0x1a0], RZ ;  /* 0x00006800ef077a24 */ /* 0x000fe200078e02ff */
[----:B------:R-:W-:Y:S01]  /*1bd0*/  LOP3.LUT P1, RZ, R5, 0x2, RZ, 0xc0, !PT ;  /* 0x0000000205ff7812 */ /* 0x000fe2000782c0ff */
[----:B------:R-:W-:Y:S01]  /*1be0*/  IMAD.WIDE.U32 R10, R238, c[0x0][0x1a0], R250 ;  /* 0x00006800ee0a7a25 */ /* 0x000fe200078e00fa */
[----:B------:R-:W-:Y:S01]  /*1bf0*/  IADD3.X R13, R17, UR33, R4, P0, !PT ;  /* 0x00000021110d7c10 */ /* 0x000fe200087fe404 */
[----:B------:R-:W-:Y:S01]  /*1c00*/  UIMAD UR7, UR32, UR7, UR6 ;  /* 0x00000007200772a4 */ /* 0x000fe2000f8e0206 */
[----:B------:R-:W-:Y:S01]  /*1c10*/  SHF.R.S32.HI R89, RZ, 0x5, R89 ;  /* 0x00000005ff597819 */ /* 0x000fe20000011459 */
[----:B------:R-:W-:Y:S01]  /*1c20*/  IMAD.IADD R229, R8, 0x1, -R229 ;  /* 0x0000000108e57824 */ /* 0x000fe200078e0ae5 */
[----:B------:R-:W-:Y:S01]  /*1c30*/  UIADD3 UR6, -UR8, UR29, URZ ;  /* 0x0000001d08067290 */ /* 0x000fe2000fffe13f */
[----:B------:R-:W-:Y:S01]  /*1c40*/  IMAD.SHL.U32 R5, R5, 0x40, RZ ;  /* 0x0000004005057824 */ /* 0x000fe200078e00ff */
[----:B------:R-:W-:Y:S01]  /*1c50*/  IADD3 R10, P0, R10, UR36, RZ ;  /* 0x000000240a0a7c10 */ /* 0x000fe2000ff1e0ff */
[----:B------:R-:W-:Y:S01]  /*1c60*/  IMAD R4, R238, c[0x0][0x1a4], R7 ;  /* 0x00006900ee047a24 */ /* 0x000fe200078e0207 */
[----:B------:R-:W-:Y:S01]  /*1c70*/  UIMAD UR4, UR11, UR4, URZ ;  /* 0x000000040b0472a4 */ /* 0x000fe2000f8e023f */
[----:B------:R-:W-:Y:S01]  /*1c80*/  IMAD.SHL.U32 R8, R229, 0x8, RZ ;  /* 0x00000008e5087824 */ /* 0x000fe200078e00ff */
[----:B------:R-:W-:Y:S01]  /*1c90*/  LOP3.LUT R5, R5, 0x1c0, RZ, 0xc0, !PT ;  /* 0x000001c005057812 */ /* 0x000fe200078ec0ff */
[----:B------:R-:W-:Y:S01]  /*1ca0*/  IMAD.SHL.U32 R3, R3, 0x40, RZ ;  /* 0x0000004003037824 */ /* 0x000fe200078e00ff */
[----:B------:R-:W-:Y:S01]  /*1cb0*/  IADD3.X R11, R11, UR35, R4, P0, !PT ;  /* 0x000000230b0b7c10 */ /* 0x000fe200087fe404 */
[----:B------:R-:W-:Y:S01]  /*1cc0*/  UIMAD UR4, UR12, UR5, UR4 ;  /* 0x000000050c0472a4 */ /* 0x000fe2000f8e0204 */
[----:B------:R-:W-:Y:S01]  /*1cd0*/  LOP3.LUT R8, R5, 0x8, R8, 0xf8, !PT ;  /* 0x0000000805087812 */ /* 0x000fe200078ef808 */
[----:B------:R-:W-:Y:S01]  /*1ce0*/  IMAD.WIDE.U32 R240, R240, c[0x0][0x1b0], R12 ;  /* 0x00006c00f0f07a25 */ /* 0x000fe200078e000c */
[----:B------:R-:W-:-:S02]  /*1cf0*/  ISETP.GE.AND P0, PT, R238, UR6, PT ;  /* 0x00000006ee007c0c */ /* 0x000fc4000bf06270 */
[----:B------:R-:W-:Y:S01]  /*1d00*/  SHF.R.U32.HI R5, RZ, 0x3, R5 ;  /* 0x00000003ff057819 */ /* 0x000fe20000011605 */
[----:B------:R-:W-:Y:S01]  /*1d10*/  IMAD.WIDE.U32 R174, R174, c[0x0][0x1b8], R10 ;  /* 0x00006e00aeae7a25 */ /* 0x000fe200078e000a */
[----:B------:R-:W-:Y:S02]  /*1d20*/  IADD3 R17, R15, UR4, RZ ;  /* 0x000000040f117c10 */ /* 0x000fe4000fffe0ff */
[----:B------:R-:W-:Y:S01]  /*1d30*/  LOP3.LUT R4, R8, R5, RZ, 0x3c, !PT ;  /* 0x0000000508047212 */ /* 0x000fe200078e3cff */
[----:B------:R-:W-:Y:S01]  /*1d40*/  IMAD.MOV.U32 R5, RZ, RZ, 0x10 ;  /* 0x00000010ff057424 */ /* 0x000fe200078e00ff */
[----:B------:R-:W-:Y:S01]  /*1d50*/  IADD3 R249, R241, UR7, RZ ;  /* 0x00000007f1f97c10 */ /* 0x000fe2000fffe0ff */
[----:B------:R-:W-:Y:S01]  /*1d60*/  IMAD.U32 R13, RZ, RZ, UR27 ;  /* 0x0000001bff0d7e24 */ /* 0x000fe2000f8e00ff */
[----:B------:R-:W-:Y:S01]  /*1d70*/  LOP3.LUT R4, R4, 0xfffffe00, R3, 0xf8, !PT ;  /* 0xfffffe0004047812 */ /* 0x000fe200078ef803 */
[----:B------:R-:W-:Y:S01]  /*1d80*/  IMAD.MOV.U32 R3, RZ, RZ, 0x20 ;  /* 0x00000020ff037424 */ /* 0x000fe200078e00ff */
[----:B------:R-:W-:Y:S01]  /*1d90*/  IADD3 R177, R175, UR10, RZ ;  /* 0x0000000aafb17c10 */ /* 0x000fe2000fffe0ff */
[----:B------:R-:W-:Y:S01]  /*1da0*/  IMAD.WIDE R12, R13, 0x80, R238 ;  /* 0x000000800d0c7825 */ /* 0x000fe200078e02ee */
[----:B------:R-:W-:-:S02]  /*1db0*/  IADD3 R234, R250, 0x40, RZ ;  /* 0x00000040faea7810 */ /* 0x000fc40007ffe0ff */
[----:B------:R-:W-:Y:S01]  /*1dc0*/  IADD3 R233, R250, 0x80, RZ ;  /* 0x00000080fae97810 */ /* 0x000fe20007ffe0ff */
[----:B------:R-:W-:Y:S01]  /*1dd0*/  IMAD.SHL.U32 R236, R236, 0x2, RZ ;  /* 0x00000002ecec7824 */ /* 0x000fe200078e00ff */
        /* <DEDUP_REMOVED lines=42> */
.L_x_1749:
[----:B------:R-:W-:Y:S05]  /*2080*/  BSYNC B0 ;  /* 0x0000000000007941 */ /* 0x000fea0003800000 */
.L_x_1748:
        /* <DEDUP_REMOVED lines=45> */
.L_x_1751:
[----:B------:R-:W-:Y:S05]  /*2360*/  BSYNC B0 ;  /* 0x0000000000007941 */ /* 0x000fea0003800000 */
.L_x_1750:
        /* <DEDUP_REMOVED lines=45> */
.L_x_1753:
[----:B------:R-:W-:Y:S05]  /*2640*/  BSYNC B0 ;  /* 0x0000000000007941 */ /* 0x000fea0003800000 */
.L_x_1752:
        /* <DEDUP_REMOVED lines=49> */
.L_x_1755:
[----:B------:R-:W-:Y:S05]  /*2960*/  BSYNC B0 ;  /* 0x0000000000007941 */ /* 0x000fea0003800000 */
.L_x_1754:
        /* <DEDUP_REMOVED lines=45> */
.L_x_1757:
[----:B------:R-:W-:Y:S05]  /*2c40*/  BSYNC B0 ;  /* 0x0000000000007941 */ /* 0x000fea0003800000 */
.L_x_1756:
        /* <DEDUP_REMOVED lines=42> */
.L_x_1759:
[----:B------:R-:W-:Y:S05]  /*2ef0*/  BSYNC B0 ;  /* 0x0000000000007941 */ /* 0x000fea0003800000 */
.L_x_1758:
        /* <DEDUP_REMOVED lines=24> */
[----:B------:R-:W-:Y:S01]  /*3080*/  USHF.L.U32 UR23, UR24, 0x6, URZ ;  /* 0x0000000618177899 */ /* 0x000fe2000800063f */
[----:B------:R-:W-:Y:S01]  /*3090*/  IMAD.MOV.U32 R176, RZ, RZ, R174 ;  /* 0x000000ffffb07224 */ /* 0x000fe200078e00ae */
[----:B------:R-:W-:Y:S01]  /*30a0*/  USHF.L.U64.HI UR22, UR24, UR22, UR25 ;  /* 0x0000001618167299 */ /* 0x000fe20008010219 */
[----:B------:R-:W-:Y:S01]  /*30b0*/  BAR.SYNC.DEFER_BLOCKING 0x0 ;  /* 0x0000000000007b1d */ /* 0x000fe20000010000 */
[----:B------:R-:W-:Y:S01]  /*30c0*/  SHF.L.U32 R235, R6, 0x1, RZ ;  /* 0x0000000106eb7819 */ /* 0x000fe200000006ff */
[----:B------:R-:W-:Y:S01]  /*30d0*/  IMAD.U32 R172, RZ, RZ, UR27 ;  /* 0x0000001bffac7e24 */ /* 0x000fe2000f8e00ff */
[----:B------:R-:W-:Y:S01]  /*30e0*/  UIMAD UR5, UR22, UR40, URZ ;  /* 0x00000028160572a4 */ /* 0x000fe2000f8e023f */
[----:B------:R-:W-:Y:S01]  /*30f0*/  IMAD.U32 R231, RZ, RZ, UR23 ;  /* 0x00000017ffe77e24 */ /* 0x000fe2000f8e00ff */
[----:B------:R-:W-:Y:S01]  /*3100*/  LOP3.LUT R235, R235, 0x6, RZ, 0xc0, !PT ;  /* 0x00000006ebeb7812 */ /* 0x000fe200078ec0ff */
[----:B------:R-:W-:Y:S01]  /*3110*/  UMOV UR28, URZ ;  /* 0x0000003f001c7c82 */ /* 0x000fe20008000000 */
[----:B------:R-:W-:Y:S01]  /*3120*/  BSSY B0, `(.L_x_1760) ;  /* 0x0000031000007945 */ /* 0x000fe20003800000 */
[----:B------:R-:W-:Y:S01]  /*3130*/  UIMAD UR16, UR16, UR23, UR5 ;  /* 0x00000017101072a4 */ /* 0x000fe2000f8e0205 */
[----:B------:R-:W-:-:S02]  /*3140*/  LEA R172, R172, R89, 0x3 ;  /* 0x00000059acac7211 */ /* 0x000fc400078e18ff */
[----:B--2---:R-:W-:Y:S01]  /*3150*/  SHF.R.S32.HI R12, RZ, 0x1f, R9 ;  /* 0x0000001fff0c7819 */ /* 0x004fe20000011409 */
[----:B------:R2:W-:Y:S03]  /*3160*/  @P1 STS.128 [R236+0x18000], RZ ;  /* 0x018000ffec001388 */ /* 0x0005e60000000c00 */
[----:B------:R-:W-:Y:S01]  /*3170*/  LEA.HI R9, R12, R9, RZ, 0x2 ;  /* 0x000000090c097211 */ /* 0x000fe200078f10ff */
[----:B------:R2:W-:Y:S03]  /*3180*/  @P1 STS.128 [R236+0x1a000], RZ ;  /* 0x01a000ffec001388 */ /* 0x0005e60000000c00 */
[----:B------:R-:W-:Y:S01]  /*3190*/  SHF.R.S32.HI R6, RZ, 0x2, R9 ;  /* 0x00000002ff067819 */ /* 0x000fe20000011409 */
[----:B------:R2:W-:Y:S04]  /*31a0*/  @P1 STS.128 [R236+0x1c000], RZ ;  /* 0x01c000ffec001388 */ /* 0x0005e80000000c00 */
[----:B------:R2:W-:Y:S01]  /*31b0*/  @P1 STS.128 [R236+0x1e000], RZ ;  /* 0x01e000ffec001388 */ /* 0x0005e20000000c00 */
[----:B-1----:R-:W-:-:S04]  /*31c0*/  @P0 FMUL.FTZ R10, R11, R10 ;  /* 0x0000000a0b0a0220 */ /* 0x002fc80000410000 */
[----:B------:R1:W3:Y:S02]  /*31d0*/  @P0 R2UR UR4, R10 ;  /* 0x000000000a0403c2 */ /* 0x0002e400000e0000 */
        /* <DEDUP_REMOVED lines=37> */
.L_x_1761:
[----:B--2---:R-:W-:Y:S05]  /*3430*/  BSYNC B0 ;  /* 0x0000000000007941 */ /* 0x004fea0003800000 */
.L_x_1760:
[----:B------:R-:W-:Y:S01]  /*3440*/  ISETP.GE.AND P0, PT, R8, UR15, PT ;  /* 0x0000000f08007c0c */ /* 0x000fe2000bf06270 */
[----:B------:R-:W-:Y:S01]  /*3450*/  ULDC UR4, c[0x0][0x1a4] ;  /* 0x0000690000047ab9 */ /* 0x000fe20000000800 */
[----:B------:R-:W-:Y:S01]  /*3460*/  BSSY B0, `(.L_x_1762) ;  /* 0x000002e000007945 */ /* 0x000fe20003800000 */
[----:B------:R-:W-:Y:S02]  /*3470*/  USHF.L.U32 UR25, UR24, 0x5, URZ ;  /* 0x0000000518197899 */ /* 0x000fe4000800063f */
[----:B------:R-:W-:Y:S02]  /*3480*/  UIADD3 UR5, UR9, 0x1, -UR29 ;  /* 0x0000000109057890 */ /* 0x000fe4000fffe81d */
[----:B------:R-:W-:-:S03]  /*3490*/  USHF.L.U64.HI UR24, UR24, UR14, UR4 ;  /* 0x0000000e18187299 */ /* 0x000fc60008010204 */
[----:B------:R-:W-:Y:S02]  /*34a0*/  ULDC UR4, c[0x0][0x2e8] ;  /* 0x0000ba0000047ab9 */ /* 0x000fe40000000800 */
[----:B------:R-:W-:Y:S01]  /*34b0*/  UIADD3 UR4, UR5, UR4, URZ ;  /* 0x0000000405047290 */ /* 0x000fe2000fffe03f */
        /* <DEDUP_REMOVED lines=40> */
.L_x_1763:
[----:B------:R-:W-:Y:S05]  /*3740*/  BSYNC B0 ;  /* 0x0000000000007941 */ /* 0x000fea0003800000 */
.L_x_1762:
[C---:B------:R-:W-:Y:S01]  /*3750*/  IMAD.SHL.U32 R9, R0.reuse, 0x40, RZ ;  /* 0x0000004000097824 */ /* 0x040fe200078e00ff */
[----:B------:R-:W-:Y:S01]  /*3760*/  R2P PR, R0, 0x6 ;  /* 0x0000000600007804 */ /* 0x000fe20000000000 */
[----:B------:R-:W-:Y:S01]  /*3770*/  IMAD.SHL.U32 R8, R238, 0x8, RZ ;  /* 0x00000008ee087824 */ /* 0x000fe200078e00ff */
[----:B------:R-:W0:Y:S01]  /*3780*/  LDGDEPBAR ;  /* 0x00000000000079af */ /* 0x000e220000000000 */
[----:B------:R-:W-:Y:S01]  /*3790*/  IMAD R230, R89, 0x400, R4 ;  /* 0x0000040059e67824 */ /* 0x000fe200078e0204 */
[----:B------:R-:W-:Y:S01]  /*37a0*/  LOP3.LUT R9, R9, 0x1c0, RZ, 0xc0, !PT ;  /* 0x000001c009097812 */ /* 0x000fe200078ec0ff */
[----:B------:R-:W-:Y:S01]  /*37b0*/  UISETP.GT.AND UP0, UPT, UR40, UR19, UPT ;  /* 0x000000132800728c */ /* 0x000fe2000bf04270 */
[----:B------:R-:W-:Y:S01]  /*37c0*/  LEA R89, R89, UR8, 0x4 ;  /* 0x0000000859597c11 */ /* 0x000fe2000f8e20ff */
[----:B------:R-:W-:Y:S01]  /*37d0*/  IMAD.SHL.U32 R230, R230, 0x2, RZ ;  /* 0x00000002e6e67824 */ /* 0x000fe200078e00ff */
[----:B------:R-:W-:Y:S01]  /*37e0*/  LOP3.LUT R8, R9, 0x8, R8, 0xf8, !PT ;  /* 0x0000000809087812 */ /* 0x000fe200078ef808 */
[----:B------:R-:W4:Y:S01]  /*37f0*/  LDC.U8 R247, c[0x0][0x2d8] ;  /* 0x0000b600fff77b82 */ /* 0x000f220000000000 */
[----:B------:R-:W-:Y:S01]  /*3800*/  SHF.R.U32.HI R9, RZ, 0x3, R9 ;  /* 0x00000003ff097819 */ /* 0x000fe20000011609 */
[--C-:B------:R-:W-:Y:S01]  /*3810*/  IMAD R228, R5, 0x2, R230.reuse ;  /* 0x0000000205e47824 */ /* 0x100fe200078e02e6 */
[----:B------:R-:W-:Y:S01]  /*3820*/  LDSM.16.M88.4 R80, [R230] ;  /* 0x00000000e650783b */ /* 0x000fe20000000200 */
[C---:B------:R-:W-:Y:S01]  /*3830*/  IMAD R226, R3.reuse, 0x2, R230 ;  /* 0x0000000203e27824 */ /* 0x040fe200078e02e6 */
[----:B------:R-:W-:Y:S01]  /*3840*/  LOP3.LUT R8, R8, R9, RZ, 0x3c, !PT ;  /* 0x0000000908087212 */ /* 0x000fe200078e3cff */
[----:B------:R-:W-:Y:S01]  /*3850*/  IMAD R225, R3, 0x2, R228 ;  /* 0x0000000203e17824 */ /* 0x000fe200078e02e4 */
[----:B------:R-:W-:Y:S01]  /*3860*/  LDSM.16.M88.4 R60, [R228] ;  /* 0x00000000e43c783b */ /* 0x000fe20000000200 */
[----:B------:R-:W-:Y:S01]  /*3870*/  IMAD.IADD R6, R6, 0x1, R89 ;  /* 0x0000000106067824 */ /* 0x000fe200078e0259 */
[----:B------:R-:W-:Y:S01]  /*3880*/  PLOP3.LUT P0, PT, PT, PT, UP0, 0x80, 0x0 ;  /* 0x000000000000781c */ /* 0x000fe20003f0f008 */
[----:B------:R-:W-:Y:S01]  /*3890*/  IMAD R229, R229, 0x200, R8 ;  /* 0x00000200e5e57824 */ /* 0x000fe200078e0208 */
[----:B------:R-:W-:Y:S01]  /*38a0*/  LDSM.16.M88.4 R76, [R226] ;  /* 0x00000000e24c783b */ /* 0x000fe20000000200 */
[----:B------:R-:W-:Y:S01]  /*38b0*/  UIADD3 UR5, UR9, -UR29, URZ ;  /* 0x8000001d09057290 */ /* 0x000fe2000fffe03f */
[C---:B------:R-:W-:Y:S01]  /*38c0*/  IADD3 R243, R6.reuse, 0x8, RZ ;  /* 0x0000000806f37810 */ /* 0x040fe20007ffe0ff */
[----:B------:R-:W-:Y:S01]  /*38d0*/  IMAD.SHL.U32 R229, R229, 0x2, RZ ;  /* 0x00000002e5e57824 */ /* 0x000fe200078e00ff */
[----:B------:R-:W-:Y:S01]  /*38e0*/  LDSM.16.M88.4 R68, [R225] ;  /* 0x00000000e144783b */ /* 0x000fe20000000200 */
[----:B------:R-:W-:-:S02]  /*38f0*/  IADD3 R244, R6, UR4, RZ ;  /* 0x0000000406f47c10 */ /* 0x000fc4000fffe0ff */
[----:B------:R-:W-:Y:S01]  /*3900*/  IADD3 R237, R243, UR4, RZ ;  /* 0x00000004f3ed7c10 */ /* 0x000fe2000fffe0ff */
[----:B------:R-:W5:Y:S01]  /*3910*/  LDSM.16.M88.4 R48, [R229+0x10000] ;  /* 0x01000000e530783b */ /* 0x000f620000000200 */
[C---:B------:R-:W-:Y:S02]  /*3920*/  IADD3 R0, R229.reuse, 0x10000, RZ ;  /* 0x00010000e5007810 */ /* 0x040fe40007ffe0ff */
        /* <DEDUP_REMOVED lines=8> */
[----:B------:R-:W3:Y:S01]  /*39b0*/  LDSM.16.M88.4 R20, [R229+0x11800] ;  /* 0x01180000e514783b */ /* 0x000ee20000000200 */
[----:B------:R-:W-:Y:S02]  /*39c0*/  IADD3 R245, R246, -c[0x0][0x2e4], RZ ;  /* 0x8000b900f6f57a10 */ /* 0x000fe40007ffe0ff */
[----:B------:R-:W-:Y:S01]  /*39d0*/  IADD3 R242, R243, -c[0x0][0x2e4], RZ ;  /* 0x8000b900f3f27a10 */ /* 0x000fe20007ffe0ff */
[----:B-1----:R-:W1:Y:S01]  /*39e0*/  LDSM.16.M88.4 R16, [R227] ;  /* 0x00000000e310783b */ /* 0x002e620000000200 */
[----:B------:R-:W-:Y:S01]  /*39f0*/  IMAD.IADD R223, R229, 0x1, R0 ;  /* 0x00000001e5df7824 */ /* 0x000fe200078e0200 */
[----:B------:R-:W-:Y:S01]  /*3a00*/  IMNMX R244, R244, UR9, PT ;  /* 0x00000009f4f47c17 */ /* 0x000fe2000b800200 */
[----:B------:R-:W-:Y:S01]  /*3a10*/  IMAD.IADD R216, R0, 0x1, R227 ;  /* 0x0000000100d87824 */ /* 0x000fe200078e02e3 */
[----:B---3--:R-:W3:Y:S01]  /*3a20*/  LDSM.16.M88.4 R12, [R227+0x800] ;  /* 0x00080000e30c783b */ /* 0x008ee20000000200 */
[----:B------:R-:W-:-:S02]  /*3a30*/  IMNMX R237, R237, UR9, PT ;  /* 0x00000009eded7c17 */ /* 0x000fc4000b800200 */
[----:B------:R-:W-:Y:S01]  /*3a40*/  IMNMX R245, RZ, R245, !PT ;  /* 0x000000f5fff57217 */ /* 0x000fe20007800200 */
[----:B------:R-:W1:Y:S01]  /*3a50*/  LDSM.16.M88.4 R8, [R227+0x1000] ;  /* 0x00100000e308783b */ /* 0x000e620000000200 */
[----:B------:R-:W-:Y:S02]  /*3a60*/  IMNMX R242, RZ, R242, !PT ;  /* 0x000000f2fff27217 */ /* 0x000fe40007800200 */
[C---:B------:R-:W-:Y:S01]  /*3a70*/  IADD3 R219, R227.reuse, 0x800, RZ ;  /* 0x00000800e3db7810 */ /* 0x040fe20007ffe0ff */
[----:B------:R-:W1:Y:S01]  /*3a80*/  LDSM.16.M88.4 R64, [R227+0x1800] ;  /* 0x00180000e340783b */ /* 0x000e620000000200 */
[C---:B------:R-:W-:Y:S02]  /*3a90*/  IADD3 R218, R227.reuse, 0x1000, RZ ;  /* 0x00001000e3da7810 */ /* 0x040fe40007ffe0ff */
[C---:B------:R-:W-:Y:S01]  /*3aa0*/  IADD3 R217, R227.reuse, 0x1800, RZ ;  /* 0x00001800e3d97810 */ /* 0x040fe20007ffe0ff */
[----:B------:R-:W1:Y:S01]  /*3ab0*/  LDSM.16.M88.4 R56, [R223+0x10000] ;  /* 0x01000000df38783b */ /* 0x000e620000000200 */
[----:B------:R-:W-:-:S02]  /*3ac0*/  IADD3 R215, R227, 0x2000, RZ ;  /* 0x00002000e3d77810 */ /* 0x000fc40007ffe0ff */
[C---:B------:R-:W-:Y:S01]  /*3ad0*/  IADD3 R214, R227.reuse, 0x2800, RZ ;  /* 0x00002800e3d67810 */ /* 0x040fe20007ffe0ff */
[----:B------:R-:W1:Y:S01]  /*3ae0*/  LDSM.16.M88.4 R24, [R223+0x10800] ;  /* 0x01080000df18783b */ /* 0x000e620000000200 */
[C---:B------:R-:W-:Y:S02]  /*3af0*/  IADD3 R213, R227.reuse, 0x3000, RZ ;  /* 0x00003000e3d57810 */ /* 0x040fe40007ffe0ff */
[C---:B------:R-:W-:Y:S01]  /*3b00*/  IADD3 R212, R227.reuse, 0x3800, RZ ;  /* 0x00003800e3d47810 */ /* 0x040fe20007ffe0ff */
[----:B-----5:R-:W-:Y:S01]  /*3b10*/  HMMA.16816.F32.BF16 R52, R80, R48, RZ ;  /* 0x000000305034723c */ /* 0x020fe200000418ff */
[----:B------:R-:W-:Y:S01]  /*3b20*/  LDSM.16.M88.4 R84, [R223+0x11800] ;  /* 0x01180000df54783b */ /* 0x000fe20000000200 */
[C---:B------:R-:W-:Y:S02]  /*3b30*/  IADD3 R211, R227.reuse, 0x4000, RZ ;  /* 0x00004000e3d37810 */ /* 0x040fe40007ffe0ff */
[C---:B------:R-:W-:Y:S01]  /*3b40*/  IADD3 R210, R227.reuse, 0x4800, RZ ;  /* 0x00004800e3d27810 */ /* 0x040fe20007ffe0ff */
[----:B------:R-:W-:Y:S01]  /*3b50*/  LDSM.16.M88.4 R72, [R216+0x1800] ;  /* 0x00180000d848783b */ /* 0x000fe20000000200 */
[----:B------:R-:W-:-:S02]  /*3b60*/  IADD3 R209, R227, 0x5000, RZ ;  /* 0x00005000e3d17810 */ /* 0x000fc40007ffe0ff */
[C---:B------:R-:W-:Y:S01]  /*3b70*/  HMMA.16816.F32.BF16 R44, R80.reuse, R40, RZ ;  /* 0x00000028502c723c */ /* 0x040fe200000418ff */
[C---:B------:R-:W-:Y:S02]  /*3b80*/  IADD3 R208, R227.reuse, 0x5800, RZ ;  /* 0x00005800e3d07810 */ /* 0x040fe40007ffe0ff */
[C---:B------:R-:W-:Y:S02]  /*3b90*/  IADD3 R207, R227.reuse, 0x6000, RZ ;  /* 0x00006000e3cf7810 */ /* 0x040fe40007ffe0ff */
[C---:B------:R-:W-:Y:S02]  /*3ba0*/  IADD3 R206, R227.reuse, 0x6800, RZ ;  /* 0x00006800e3ce7810 */ /* 0x040fe40007ffe0ff */
[C---:B------:R-:W-:Y:S01]  /*3bb0*/  IADD3 R205, R227.reuse, 0x7000, RZ ;  /* 0x00007000e3cd7810 */ /* 0x040fe20007ffe0ff */
[----:B--2---:R-:W-:Y:S01]  /*3bc0*/  HMMA.16816.F32.BF16 R36, R80, R32, RZ ;  /* 0x000000205024723c */ /* 0x004fe200000418ff */
[----:B------:R-:W-:-:S07]  /*3bd0*/  IADD3 R204, R227, 0x7800, RZ ;  /* 0x00007800e3cc7810 */ /* 0x000fce0007ffe0ff */
[C---:B------:R-:W-:Y:S08]  /*3be0*/  HMMA.16816.F32.BF16 R48, R80.reuse, R50, RZ ;  /* 0x000000325030723c */ /* 0x040ff000000418ff */
[C---:B------:R-:W-:Y:S08]  /*3bf0*/  HMMA.16816.F32.BF16 R40, R80.reuse, R42, RZ ;  /* 0x0000002a5028723c */ /* 0x040ff000000418ff */
[C---:B------:R-:W-:Y:S08]  /*3c00*/  HMMA.16816.F32.BF16 R32, R80.reuse, R34, RZ ;  /* 0x000000225020723c */ /* 0x040ff000000418ff */
[C---:B------:R-:W-:Y:S08]  /*3c10*/  HMMA.16816.F32.BF16 R28, R80.reuse, R20, RZ ;  /* 0x00000014501c723c */ /* 0x040ff000000418ff */
[----:B------:R-:W-:Y:S01]  /*3c20*/  HMMA.16816.F32.BF16 R80, R80, R22, RZ ;  /* 0x000000165050723c */ /* 0x000fe200000418ff */
[----:B------:R-:W2:Y:S07]  /*3c30*/  LDSM.16.M88.4 R20, [R223+0x11000] ;  /* 0x01100000df14783b */ /* 0x000eae0000000200 */
[C---:B-1----:R-:W-:Y:S08]  /*3c40*/  HMMA.16816.F32.BF16 R52, R60.reuse, R16, R52 ;  /* 0x000000103c34723c */ /* 0x042ff00000041834 */
[C---:B------:R-:W-:Y:S01]  /*3c50*/  HMMA.16816.F32.BF16 R48, R60.reuse, R18, R48 ;  /* 0x000000123c30723c */ /* 0x040fe20000041830 */
[----:B------:R-:W1:Y:S07]  /*3c60*/  LDSM.16.M88.4 R16, [R216] ;  /* 0x00000000d810783b */ /* 0x000e6e0000000200 */
[C---:B---3--:R-:W-:Y:S08]  /*3c70*/  HMMA.16816.F32.BF16 R44, R60.reuse, R12, R44 ;  /* 0x0000000c3c2c723c */ /* 0x048ff0000004182c */
[C---:B------:R-:W-:Y:S01]  /*3c80*/  HMMA.16816.F32.BF16 R40, R60.reuse, R14, R40 ;  /* 0x0000000e3c28723c */ /* 0x040fe20000041828 */
[----:B------:R-:W3:Y:S07]  /*3c90*/  LDSM.16.M88.4 R12, [R216+0x800] ;  /* 0x00080000d80c783b */ /* 0x000eee0000000200 */
[C---:B------:R-:W-:Y:S08]  /*3ca0*/  HMMA.16816.F32.BF16 R36, R60.reuse, R8, R36 ;  /* 0x000000083c24723c */ /* 0x040ff00000041824 */
[C---:B------:R-:W-:Y:S01]  /*3cb0*/  HMMA.16816.F32.BF16 R32, R60.reuse, R10, R32 ;  /* 0x0000000a3c20723c */ /* 0x040fe20000041820 */
[----:B------:R-:W5:Y:S07]  /*3cc0*/  LDSM.16.M88.4 R8, [R216+0x1000] ;  /* 0x00100000d808783b */ /* 0x000f6e0000000200 */
[C---:B------:R-:W-:Y:S08]  /*3cd0*/  HMMA.16816.F32.BF16 R28, R60.reuse, R64, R28 ;  /* 0x000000403c1c723c */ /* 0x040ff0000004181c */
[----:B------:R-:W-:Y:S01]  /*3ce0*/  HMMA.16816.F32.BF16 R80, R60, R66, R80 ;  /* 0x000000423c50723c */ /* 0x000fe20000041850 */
[----:B------:R-:W-:Y:S04]  /*3cf0*/  LDSM.16.M88.4 R60, [R230+0x4000] ;  /* 0x00400000e63c783b */ /* 0x000fe80000000200 */
[----:B------:R-:W-:Y:S03]  /*3d00*/  LDSM.16.M88.4 R64, [R229+0x13800] ;  /* 0x01380000e540783b */ /* 0x000fe60000000200 */
[C---:B------:R-:W-:Y:S08]  /*3d10*/  HMMA.16816.F32.BF16 R52, R76.reuse, R56, R52 ;  /* 0x000000384c34723c */ /* 0x040ff00000041834 */
        /* <DEDUP_REMOVED lines=18> */
[C---:B-----5:R-:W-:Y:S08]  /*3e40*/  HMMA.16816.F32.BF16 R36, R68.reuse, R8, R36 ;  /* 0x000000084424723c */ /* 0x060ff00000041824 */
        /* <DEDUP_REMOVED lines=93> */
[C---:B------:R-:W-:Y:S08]  /*4420*/  HMMA.16816.F32.BF16 R28, R20.reuse, R24, R28 ;  /* 0x00000018141c723c */ /* 0x040ff0000004181c */
[----:B------:R-:W-:Y:S01]  /*4430*/  HMMA.16816.F32.BF16 R76, R20, R26, R76 ;  /* 0x0000001a144c723c */ /* 0x000fe2000004184c */
[----:B------:R-:W-:Y:S04]  /*4440*/  LDSM.16.M88.4 R24, [R228+0xc000] ;  /* 0x00c00000e418783b */ /* 0x000fe80000000200 */
[----:B------:R-:W2:Y:S03]  /*4450*/  LDSM.16.M88.4 R20, [R227+0x6000] ;  /* 0x00600000e314783b */ /* 0x000ea60000000200 */
        /* <DEDUP_REMOVED lines=10> */
[----:B------:R-:W-:Y:S08]  /*4500*/  HMMA.16816.F32.BF16 R76, R80, R86, R76 ;  /* 0x00000056504c723c */ /* 0x000ff0000004184c */
        /* <DEDUP_REMOVED lines=8> */
[----:B------:R-:W2:Y:S07]  /*4590*/  LDSM.16.M88.4 R60, [R223+0x16800] ;  /* 0x01680000df3c783b */ /* 0x000eae0000000200 */
[C---:B------:R-:W-:Y:S01]  /*45a0*/  HMMA.16816.F32.BF16 R80, R72.reuse, R56, R28 ;  /* 0x000000384850723c */ /* 0x040fe2000004181c */
[----:B------:R-:W2:Y:S07]  /*45b0*/  LDSM.16.M88.4 R28, [R223+0x17000] ;  /* 0x01700000df1c783b */ /* 0x000eae0000000200 */
[----:B------:R-:W-:Y:S01]  /*45c0*/  HMMA.16816.F32.BF16 R76, R72, R58, R76 ;  /* 0x0000003a484c723c */ /* 0x000fe2000004184c */
[----:B------:R-:W2:Y:S04]  /*45d0*/  LDSM.16.M88.4 R56, [R223+0x17800] ;  /* 0x01780000df38783b */ /* 0x000ea80000000200 */
[----:B------:R-:W-:Y:S03]  /*45e0*/  LDSM.16.M88.4 R72, [R225+0xc000] ;  /* 0x00c00000e148783b */ /* 0x000fe60000000200 */
        /* <DEDUP_REMOVED lines=9> */
[C---:B-----5:R-:W-:Y:S08]  /*4680*/  HMMA.16816.F32.BF16 R80, R24.reuse, R8, R80 ;  /* 0x000000081850723c */ /* 0x060ff00000041850 */
[----:B------:R-:W-:Y:S01]  /*4690*/  HMMA.16816.F32.BF16 R76, R24, R10, R76 ;  /* 0x0000000a184c723c */ /* 0x000fe2000004184c */
[----:B------:R-:W5:Y:S01]  /*46a0*/  LDSM.16.M88.4 R8, [R216+0x7800] ;  /* 0x00780000d808783b */ /* 0x000f620000000200 */
[----:B------:R-:W-:-:S06]  /*46b0*/  DEPBAR.LE SB0, 0x0 ;  /* 0x000080000000791a */ /* 0x000fcc0000000000 */
[C---:B--2---:R-:W-:Y:S08]  /*46c0*/  HMMA.16816.F32.BF16 R52, R68.reuse, R64, R52 ;  /* 0x000000404434723c */ /* 0x044ff00000041834 */
[C---:B------:R-:W-:Y:S08]  /*46d0*/  HMMA.16816.F32.BF16 R48, R68.reuse, R66, R48 ;  /* 0x000000424430723c */ /* 0x040ff00000041830 */
[C---:B------:R-:W-:Y:S08]  /*46e0*/  HMMA.16816.F32.BF16 R44, R68.reuse, R60, R44 ;  /* 0x0000003c442c723c */ /* 0x040ff0000004182c */
[C---:B------:R-:W-:Y:S08]  /*46f0*/  HMMA.16816.F32.BF16 R40, R68.reuse, R62, R40 ;  /* 0x0000003e4428723c */ /* 0x040ff00000041828 */
[C---:B------:R-:W-:Y:S08]  /*4700*/  HMMA.16816.F32.BF16 R36, R68.reuse, R28, R36 ;  /* 0x0000001c4424723c */ /* 0x040ff00000041824 */
[C---:B------:R-:W-:Y:S08]  /*4710*/  HMMA.16816.F32.BF16 R32, R68.reuse, R30, R32 ;  /* 0x0000001e4420723c */ /* 0x040ff00000041820 */
[C---:B------:R-:W-:Y:S08]  /*4720*/  HMMA.16816.F32.BF16 R80, R68.reuse, R56, R80 ;  /* 0x000000384450723c */ /* 0x040ff00000041850 */
[----:B------:R-:W-:Y:S08]  /*4730*/  HMMA.16816.F32.BF16 R76, R68, R58, R76 ;  /* 0x0000003a444c723c */ /* 0x000ff0000004184c */
[C---:B------:R-:W-:Y:S08]  /*4740*/  HMMA.16816.F32.BF16 R52, R72.reuse, R20, R52 ;  /* 0x000000144834723c */ /* 0x040ff00000041834 */
[C---:B------:R-:W-:Y:S08]  /*4750*/  HMMA.16816.F32.BF16 R48, R72.reuse, R22, R48 ;  /* 0x000000164830723c */ /* 0x040ff00000041830 */
[C---:B-1----:R-:W-:Y:S08]  /*4760*/  HMMA.16816.F32.BF16 R44, R72.reuse, R16, R44 ;  /* 0x00000010482c723c */ /* 0x042ff0000004182c */
[C---:B------:R-:W-:Y:S08]  /*4770*/  HMMA.16816.F32.BF16 R40, R72.reuse, R18, R40 ;  /* 0x000000124828723c */ /* 0x040ff00000041828 */
[C---:B---3--:R-:W-:Y:S08]  /*4780*/  HMMA.16816.F32.BF16 R36, R72.reuse, R12, R36 ;  /* 0x0000000c4824723c */ /* 0x048ff00000041824 */
[C---:B------:R-:W-:Y:S08]  /*4790*/  HMMA.16816.F32.BF16 R32, R72.reuse, R14, R32 ;  /* 0x0000000e4820723c */ /* 0x040ff00000041820 */
[C---:B-----5:R-:W-:Y:S08]  /*47a0*/  HMMA.16816.F32.BF16 R80, R72.reuse, R8, R80 ;  /* 0x000000084850723c */ /* 0x060ff00000041850 */
[----:B------:R-:W-:Y:S01]  /*47b0*/  HMMA.16816.F32.BF16 R76, R72, R10, R76 ;  /* 0x0000000a484c723c */ /* 0x000fe2000004184c */
[----:B------:R-:W-:Y:S06]  /*47c0*/  BAR.SYNC.DEFER_BLOCKING 0x0 ;  /* 0x0000000000007b1d */ /* 0x000fec0000010000 */
[----:B------:R-:W-:Y:S05]  /*47d0*/  @!P0 BRA `(.L_x_1764) ;  /* 0x0000048000008947 */ /* 0x000fea0003800000 */
[----:B----4-:R-:W-:Y:S01]  /*47e0*/  UIADD3 UR5, UR37, -0x2, URZ ;  /* 0xfffffffe25057890 */ /* 0x010fe2000fffe03f */
        /* <DEDUP_REMOVED lines=69> */
.L_x_1766:
[----:B------:R-:W-:Y:S05]  /*4c40*/  BSYNC B0 ;  /* 0x0000000000007941 */ /* 0x000fea0003800000 */
.L_x_1765:
[----:B------:R-:W0:Y:S02]  /*4c50*/  LDGDEPBAR ;  /* 0x00000000000079af */ /* 0x000e240000000000 */
.L_x_1764:
[----:B----4-:R-:W-:Y:S01]  /*4c60*/  IMAD.U32 R0, RZ, RZ, UR40 ;  /* 0x00000028ff007e24 */ /* 0x010fe2000f8e00ff */
[----:B------:R-:W-:Y:S01]  /*4c70*/  STL.64 [R1+0x48], R204 ;  /* 0x000048cc01007387 */ /* 0x000fe20000100a00 */
[----:B------:R-:W-:Y:S01]  /*4c80*/  USHF.L.U32 UR4, UR40, 0x1, URZ ;  /* 0x0000000128047899 */ /* 0x000fe2000800063f */
[----:B------:R-:W-:Y:S01]  /*4c90*/  LOP3.LUT R173, R2, UR38, RZ, 0x3c, !PT ;  /* 0x0000002602ad7c12 */ /* 0x000fe2000f8e3cff */
[----:B--2---:R-:W-:Y:S01]  /*4ca0*/  IMAD R7, R0, 0x40, R235 ;  /* 0x0000004000077824 */ /* 0x004fe200078e02eb */
[----:B------:R2:W-:Y:S01]  /*4cb0*/  STL.64 [R1+0x40], R176 ;  /* 0x000040b001007387 */ /* 0x0005e20000100a00 */
[----:B------:R-:W-:Y:S01]  /*4cc0*/  UIADD3 UR15, UR39, -0x4498517b, URZ ;  /* 0xbb67ae85270f7890 */ /* 0x000fe2000fffe03f */
[----:B------:R-:W-:Y:S01]  /*4cd0*/  IMAD.SHL.U32 R224, R4, 0x2, RZ ;  /* 0x0000000204e07824 */ /* 0x000fe200078e00ff */
[----:B------:R-:W-:Y:S01]  /*4ce0*/  UIADD3 UR16, UR38, -0x61c88647, URZ ;  /* 0x9e3779b926107890 */ /* 0x000fe2000fffe03f */
[C-C-:B------:R-:W-:Y:S01]  /*4cf0*/  IMAD.IADD R25, R246.reuse, 0x1, -R7.reuse ;  /* 0x00000001f6197824 */ /* 0x140fe200078e0a07 */
[----:B-1----:R-:W-:Y:S01]  /*4d00*/  IADD3 R10, R7, 0x1, RZ ;  /* 0x00000001070a7810 */ /* 0x002fe20007ffe0ff */
[----:B------:R-:W-:Y:S01]  /*4d10*/  IMAD.IADD R9, R243, 0x1, -R7 ;  /* 0x00000001f3097824 */ /* 0x000fe200078e0a07 */
[----:B------:R-:W-:Y:S01]  /*4d20*/  IADD3 R6, R7, 0x8, RZ ;  /* 0x0000000807067810 */ /* 0x000fe20007ffe0ff */
[----:B------:R1:W-:Y:S01]  /*4d30*/  STL.64 [R1+0x38], R174 ;  /* 0x000038ae01007387 */ /* 0x0003e20000100a00 */
[----:B------:R-:W-:Y:S01]  /*4d40*/  IABS R25, R25 ;  /* 0x0000001900197213 */ /* 0x000fe20000000000 */
[--C-:B------:R-:W-:Y:S01]  /*4d50*/  IMAD.IADD R24, R246, 0x1, -R10.reuse ;  /* 0x00000001f6187824 */ /* 0x100fe200078e0a0a */
[----:B------:R-:W-:Y:S01]  /*4d60*/  IABS R9, R9 ;  /* 0x0000000900097213 */ /* 0x000fe20000000000 */
[C---:B------:R-:W-:Y:S01]  /*4d70*/  IMAD.IADD R18, R243.reuse, 0x1, -R10 ;  /* 0x00000001f3127824 */ /* 0x040fe200078e0a0a */
[----:B------:R-:W-:Y:S01]  /*4d80*/  ISETP.GE.AND P6, PT, R6, R244, PT ;  /* 0x000000f40600720c */ /* 0x000fe20003fc6270 */
[--C-:B------:R-:W-:Y:S01]  /*4d90*/  IMAD.IADD R19, R243, 0x1, -R6.reuse ;  /* 0x00000001f3137824 */ /* 0x100fe200078e0a06 */
[----:B------:R-:W3:Y:S01]  /*4da0*/  I2F R25, R25 ;  /* 0x0000001900197306 */ /* 0x000ee20000201400 */
[----:B------:R-:W-:Y:S01]  /*4db0*/  IABS R24, R24 ;  /* 0x0000001800187213 */ /* 0x000fe20000000000 */
[----:B------:R-:W-:Y:S01]  /*4dc0*/  IMAD.IADD R27, R246, 0x1, -R6 ;  /* 0x00000001f61b7824 */ /* 0x000fe200078e0a06 */
[----:B------:R-:W-:Y:S01]  /*4dd0*/  IABS R18, R18 ;  /* 0x0000001200127213 */ /* 0x000fe20000000000 */
[----:B------:R-:W-:Y:S01]  /*4de0*/  IMAD.U32 R2, RZ, RZ, UR4 ;  /* 0x00000004ff027e24 */ /* 0x000fe2000f8e00ff */
[-C--:B------:R-:W-:Y:S01]  /*4df0*/  ISETP.GE.AND P3, PT, R6, R237.reuse, PT ;  /* 0x000000ed0600720c */ /* 0x080fe20003f66270 */
[----:B------:R-:W-:Y:S01]  /*4e00*/  UIADD3 UR14, UR38, 0x3c6ef372, URZ ;  /* 0x3c6ef372260e7890 */ /* 0x000fe2000fffe03f */
[C---:B------:R-:W-:Y:S01]  /*4e10*/  ISETP.GE.AND P1, PT, R7.reuse, R244, PT ;  /* 0x000000f40700720c */ /* 0x040fe20003f26270 */
[----:B------:R-:W4:Y:S01]  /*4e20*/  I2F R9, R9 ;  /* 0x0000000900097306 */ /* 0x000f220000201400 */
[C---:B------:R-:W-:Y:S01]  /*4e30*/  ISETP.GE.AND P5, PT, R7.reuse, R237, PT ;  /* 0x000000ed0700720c */ /* 0x040fe20003fa6270 */
[----:B------:R-:W-:Y:S01]  /*4e40*/  UIADD3 UR13, UR39, 0x76cf5d0a, URZ ;  /* 0x76cf5d0a270d7890 */ /* 0x000fe2000fffe03f */
[----:B------:R-:W-:Y:S01]  /*4e50*/  IADD3 R0, R7, 0x9, RZ ;  /* 0x0000000907007810 */ /* 0x000fe20007ffe0ff */
[----:B--2---:R-:W-:Y:S01]  /*4e60*/  IMAD.WIDE.U32 R176, R172, -0x326172a9, RZ ;  /* 0xcd9e8d57acb07825 */ /* 0x004fe200078e00ff */
[CC--:B------:R-:W-:Y:S01]  /*4e70*/  ISETP.LT.OR P6, PT, R6.reuse, R245.reuse, P6 ;  /* 0x000000f50600720c */ /* 0x0c0fe200037c1670 */
[----:B------:R-:W-:Y:S01]  /*4e80*/  UIADD3 UR11, UR39, 0x32370b8f, URZ ;  /* 0x32370b8f270b7890 */ /* 0x000fe2000fffe03f */
[-C--:B------:R-:W-:Y:S01]  /*4e90*/  ISETP.LT.OR P3, PT, R6, R242.reuse, P3 ;  /* 0x000000f20600720c */ /* 0x080fe20001f61670 */
[----:B------:R-:W-:Y:S01]  /*4ea0*/  I2F R24, R24 ;  /* 0x0000001800187306 */ /* 0x000fe20000201400 */
[----:B---3--:R-:W-:Y:S01]  /*4eb0*/  FFMA.FTZ R25, R25, -UR28, R52 ;  /* 0x8000001c19197c23 */ /* 0x008fe20008010034 */
[C---:B------:R-:W-:Y:S01]  /*4ec0*/  ISETP.LT.OR P1, PT, R7.reuse, R245, P1 ;  /* 0x000000f50700720c */ /* 0x040fe20000f21670 */
[--C-:B------:R-:W-:Y:S01]  /*4ed0*/  IMAD.IADD R16, R246, 0x1, -R0.reuse ;  /* 0x00000001f6107824 */ /* 0x100fe200078e0a00 */
[----:B------:R-:W-:Y:S01]  /*4ee0*/  ISETP.LT.OR P5, PT, R7, R242, P5 ;  /* 0x000000f20700720c */ /* 0x000fe20002fa1670 */
[----:B------:R-:W-:Y:S01]  /*4ef0*/  IMAD.IADD R12, R243, 0x1, -R0 ;  /* 0x00000001f30c7824 */ /* 0x000fe200078e0a00 */
[----:B------:R-:W-:Y:S01]  /*4f00*/  IABS R19, R19 ;  /* 0x0000001300137213 */ /* 0x000fe20000000000 */
[----:B-1----:R-:W-:Y:S01]  /*4f10*/  IMAD.WIDE.U32 R174, R165, -0x2daee0ad, RZ ;  /* 0xd2511f53a5ae7825 */ /* 0x002fe200078e00ff */
[----:B------:R-:W1:Y:S01]  /*4f20*/  I2F R18, R18 ;  /* 0x0000001200127306 */ /* 0x000e620000201400 */
[----:B------:R-:W-:Y:S01]  /*4f30*/  FSEL R25, R25, -INF , !P1 ;  /* 0xff80000019197808 */ /* 0x000fe20004800000 */
[----:B------:R-:W-:Y:S01]  /*4f40*/  UIADD3 UR12, UR38, -0x255992d5, URZ ;  /* 0xdaa66d2b260c7890 */ /* 0x000fe2000fffe03f */
[----:B----4-:R-:W-:Y:S01]  /*4f50*/  FFMA.FTZ R6, R9, -UR28, R54 ;  /* 0x8000001c09067c23 */ /* 0x010fe20008010036 */
[-C--:B------:R-:W-:Y:S01]  /*4f60*/  ISETP.GE.AND P1, PT, R0, R244.reuse, PT ;  /* 0x000000f40000720c */ /* 0x080fe20003f26270 */
[----:B------:R-:W-:Y:S01]  /*4f70*/  UIADD3 UR10, UR38, 0x78dde6e4, URZ ;  /* 0x78dde6e4260a7890 */ /* 0x000fe2000fffe03f */
[----:B------:R-:W-:Y:S01]  /*4f80*/  IABS R27, R27 ;  /* 0x0000001b001b7213 */ /* 0x000fe20000000000 */
[----:B------:R-:W-:Y:S01]  /*4f90*/  UIADD3 UR7, UR39, -0x56f99767, URZ ;  /* 0xa906689927077890 */ /* 0x000fe2000fffe03f */
[----:B------:R-:W-:Y:S01]  /*4fa0*/  FSEL R6, R6, -INF , !P5 ;  /* 0xff80000006067808 */ /* 0x000fe20006800000 */
[----:B------:R-:W2:Y:S01]  /*4fb0*/  I2F R19, R19 ;  /* 0x0000001300137306 */ /* 0x000ea20000201400 */
[-C--:B------:R-:W-:Y:S01]  /*4fc0*/  ISETP.GE.AND P5, PT, R0, R237.reuse, PT ;  /* 0x000000ed0000720c */ /* 0x080fe20003fa6270 */
[----:B------:R-:W-:Y:S01]  /*4fd0*/  UIADD3 UR9, UR39, -0x126145ec, URZ ;  /* 0xed9eba1427097890 */ /* 0x000fe2000fffe03f */
[C---:B------:R-:W-:Y:S01]  /*4fe0*/  ISETP.GE.AND P2, PT, R10.reuse, R244, PT ;  /* 0x000000f40a00720c */ /* 0x040fe20003f46270 */
[--C-:B------:R-:W-:Y:S01]  /*4ff0*/  IMAD R221, R3, 0x2, R224.reuse ;  /* 0x0000000203dd7824 */ /* 0x100fe200078e02e0 */
[----:B------:R-:W-:Y:S01]  /*5000*/  ISETP.GE.AND P4, PT, R10, R237, PT ;  /* 0x000000ed0a00720c */ /* 0x000fe20003f86270 */
[----:B------:R-:W-:Y:S01]  /*5010*/  IMAD R222, R5, 0x2, R224 ;  /* 0x0000000205de7824 */ /* 0x000fe200078e02e0 */
[----:B------:R-:W-:Y:S01]  /*5020*/  IABS R16, R16 ;  /* 0x0000001000107213 */ /* 0x000fe20000000000 */
[----:B-1----:R-:W-:Y:S01]  /*5030*/  FFMA.FTZ R17, R18, -UR28, R55 ;  /* 0x8000001c12117c23 */ /* 0x002fe20008010037 */
[----:B------:R-:W-:Y:S01]  /*5040*/  IABS R12, R12 ;  /* 0x0000000c000c7213 */ /* 0x000fe20000000000 */
[----:B------:R-:W1:Y:S01]  /*5050*/  I2F R27, R27 ;  /* 0x0000001b001b7306 */ /* 0x000e620000201400 */
[----:B------:R-:W-:Y:S01]  /*5060*/  IADD3 R20, R7, 0x10, RZ ;  /* 0x0000001007147810 */ /* 0x000fe20007ffe0ff */
[----:B------:R-:W-:Y:S01]  /*5070*/  LDSM.16.MT88.4 R140, [R221+0x18000] ;  /* 0x01800000dd8c783b */ /* 0x000fe20000004200 */
[CC--:B------:R-:W-:Y:S01]  /*5080*/  ISETP.LT.OR P1, PT, R0.reuse, R245.reuse, P1 ;  /* 0x000000f50000720c */ /* 0x0c0fe20000f21670 */
[----:B------:R-:W-:Y:S01]  /*5090*/  IMAD R220, R3, 0x2, R222 ;  /* 0x0000000203dc7824 */ /* 0x000fe200078e02de */
[-C--:B------:R-:W-:Y:S01]  /*50a0*/  ISETP.LT.OR P5, PT, R0, R242.reuse, P5 ;  /* 0x000000f20000720c */ /* 0x080fe20002fa1670 */
[----:B------:R-:W-:Y:S01]  /*50b0*/  FFMA.FTZ R0, R24, -UR28, R53 ;  /* 0x8000001c18007c23 */ /* 0x000fe20008010035 */
[C---:B------:R-:W-:Y:S01]  /*50c0*/  ISETP.LT.OR P2, PT, R10.reuse, R245, P2 ;  /* 0x000000f50a00720c */ /* 0x040fe20001741670 */
[----:B------:R-:W3:Y:S01]  /*50d0*/  I2F R16, R16 ;  /* 0x0000001000107306 */ /* 0x000ee20000201400 */
[----:B------:R-:W-:Y:S01]  /*50e0*/  ISETP.LT.OR P4, PT, R10, R242, P4 ;  /* 0x000000f20a00720c */ /* 0x000fe20002781670 */
[--C-:B------:R-:W-:Y:S01]  /*50f0*/  IMAD.IADD R23, R246, 0x1, -R20.reuse ;  /* 0x00000001f6177824 */ /* 0x100fe200078e0a14 */
[----:B------:R-:W-:Y:S01]  /*5100*/  FSEL R0, R0, -INF , !P2 ;  /* 0xff80000000007808 */ /* 0x000fe20005000000 */
[----:B------:R-:W-:Y:S01]  /*5110*/  IMAD.IADD R11, R243, 0x1, -R20 ;  /* 0x00000001f30b7824 */ /* 0x000fe200078e0a14 */
[----:B------:R-:W-:Y:S01]  /*5120*/  FSEL R17, R17, -INF , !P4 ;  /* 0xff80000011117808 */ /* 0x000fe20006000000 */
[----:B--2---:R-:W-:Y:S01]  /*5130*/  FFMA.FTZ R19, R19, -UR28, R50 ;  /* 0x8000001c13137c23 */ /* 0x004fe20008010032 */
[----:B------:R-:W-:Y:S01]  /*5140*/  IADD3 R13, R7, 0x20, RZ ;  /* 0x00000020070d7810 */ /* 0x000fe20007ffe0ff */
[----:B------:R-:W2:Y:S01]  /*5150*/  I2F R12, R12 ;  /* 0x0000000c000c7306 */ /* 0x000ea20000201400 */
[C---:B------:R-:W-:Y:S01]  /*5160*/  ISETP.GE.AND P2, PT, R20.reuse, R244, PT ;  /* 0x000000f41400720c */ /* 0x040fe20003f46270 */
[----:B-1----:R-:W-:Y:S01]  /*5170*/  FFMA.FTZ R27, R27, -UR28, R48 ;  /* 0x8000001c1b1b7c23 */ /* 0x002fe20008010030 */
[----:B------:R-:W-:Y:S01]  /*5180*/  ISETP.GE.AND P4, PT, R20, R237, PT ;  /* 0x000000ed1400720c */ /* 0x000fe20003f86270 */
[----:B------:R-:W-:Y:S01]  /*5190*/  UIADD3 UR17, UR38, -0x4ab325aa, URZ ;  /* 0xb54cda5626117890 */ /* 0x000fe2000fffe03f */
[----:B------:R-:W-:Y:S01]  /*51a0*/  IADD3 R21, R7, 0x19, RZ ;  /* 0x0000001907157810 */ /* 0x000fe20007ffe0ff */
[----:B------:R-:W-:Y:S01]  /*51b0*/  LDSM.16.MT88.4 R132, [R220+0x18000] ;  /* 0x01800000dc84783b */ /* 0x000fe20000004200 */
[----:B------:R-:W-:Y:S01]  /*51c0*/  IABS R23, R23 ;  /* 0x0000001700177213 */ /* 0x000fe20000000000 */
[----:B---3--:R-:W-:Y:S01]  /*51d0*/  FFMA.FTZ R31, R16, -UR28, R49 ;  /* 0x8000001c101f7c23 */ /* 0x008fe20008010031 */
[----:B------:R-:W-:Y:S01]  /*51e0*/  IABS R11, R11 ;  /* 0x0000000b000b7213 */ /* 0x000fe20000000000 */
[C-C-:B------:R-:W-:Y:S01]  /*51f0*/  IMAD.IADD R24, R243.reuse, 0x1, -R21.reuse ;  /* 0x00000001f3187824 */ /* 0x140fe200078e0a15 */
[----:B------:R-:W-:Y:S01]  /*5200*/  ISETP.LT.OR P2, PT, R20, R245, P2 ;  /* 0x000000f51400720c */ /* 0x000fe20001741670 */
[----:B------:R-:W-:Y:S01]  /*5210*/  IMAD.IADD R22, R246, 0x1, -R21 ;  /* 0x00000001f6167824 */ /* 0x000fe200078e0a15 */
[----:B------:R-:W-:Y:S01]  /*5220*/  ISETP.LT.OR P4, PT, R20, R242, P4 ;  /* 0x000000f21400720c */ /* 0x000fe20002781670 */
[----:B------:R-:W-:Y:S01]  /*5230*/  IMAD.IADD R20, R243, 0x1, -R13 ;  /* 0x00000001f3147824 */ /* 0x000fe200078e0a0d */
[----:B------:R-:W1:Y:S01]  /*5240*/  I2F R23, R23 ;  /* 0x0000001700177306 */ /* 0x000e620000201400 */
[C---:B------:R-:W-:Y:S01]  /*5250*/  IADD3 R14, R7.reuse, 0x11, RZ ;  /* 0x00000011070e7810 */ /* 0x040fe20007ffe0ff */
[----:B--2---:R-:W-:Y:S01]  /*5260*/  FFMA.FTZ R12, R12, -UR28, R51 ;  /* 0x8000001c0c0c7c23 */ /* 0x004fe20008010033 */
[----:B------:R-:W-:Y:S01]  /*5270*/  IABS R18, R24 ;  /* 0x0000001800127213 */ /* 0x000fe20000000000 */
[C---:B------:R-:W-:Y:S01]  /*5280*/  IMAD.IADD R24, R246.reuse, 0x1, -R13 ;  /* 0x00000001f6187824 */ /* 0x040fe200078e0a0d */
[----:B------:R-:W-:Y:S01]  /*5290*/  IABS R20, R20 ;  /* 0x0000001400147213 */ /* 0x000fe20000000000 */
[C-C-:B------:R-:W-:Y:S01]  /*52a0*/  IMAD.IADD R8, R246.reuse, 0x1, -R14.reuse ;  /* 0x00000001f6087824 */ /* 0x140fe200078e0a0e */
[----:B------:R-:W-:Y:S01]  /*52b0*/  IADD3 R10, R7, 0x18, RZ ;  /* 0x00000018070a7810 */ /* 0x000fe20007ffe0ff */
[----:B------:R-:W2:Y:S01]  /*52c0*/  I2F R11, R11 ;  /* 0x0000000b000b7306 */ /* 0x000ea20000201400 */
[----:B------:R-:W-:Y:S01]  /*52d0*/  FSEL R29, R19, -INF , !P3 ;  /* 0xff800000131d7808 */ /* 0x000fe20005800000 */
[C---:B------:R-:W-:Y:S01]  /*52e0*/  IMAD.IADD R26, R243.reuse, 0x1, -R14 ;  /* 0x00000001f31a7824 */ /* 0x040fe200078e0a0e */
[----:B------:R-:W-:Y:S01]  /*52f0*/  IABS R24, R24 ;  /* 0x0000001800187213 */ /* 0x000fe20000000000 */
[--C-:B------:R-:W-:Y:S01]  /*5300*/  IMAD.IADD R9, R243, 0x1, -R10.reuse ;  /* 0x00000001f3097824 */ /* 0x100fe200078e0a0a */
[----:B------:R-:W-:Y:S01]  /*5310*/  FSEL R53, R27, -INF , !P6 ;  /* 0xff8000001b357808 */ /* 0x000fe20007000000 */
[----:B------:R-:W-:Y:S01]  /*5320*/  IMAD.IADD R15, R246, 0x1, -R10 ;  /* 0x00000001f60f7824 */ /* 0x000fe200078e0a0a */
[----:B------:R-:W-:Y:S01]  /*5330*/  FSEL R31, R31, -INF , !P1 ;  /* 0xff8000001f1f7808 */ /* 0x000fe20004800000 */
[----:B------:R-:W3:Y:S01]  /*5340*/  I2F R19, R20 ;  /* 0x0000001400137306 */ /* 0x000ee20000201400 */
[----:B------:R-:W-:Y:S01]  /*5350*/  FSEL R27, R12, -INF , !P5 ;  /* 0xff8000000c1b7808 */ /* 0x000fe20006800000 */
[----:B------:R-:W-:Y:S01]  /*5360*/  IMAD.MOV.U32 R55, RZ, RZ, R24 ;  /* 0x000000ffff377224 */ /* 0x000fe200078e0018 */
[----:B------:R-:W-:Y:S01]  /*5370*/  IABS R8, R8 ;  /* 0x0000000800087213 */ /* 0x000fe20000000000 */
[----:B-1----:R-:W-:Y:S01]  /*5380*/  FFMA.FTZ R23, R23, -UR28, R44 ;  /* 0x8000001c17177c23 */ /* 0x002fe2000801002c */
[----:B------:R-:W-:Y:S01]  /*5390*/  IABS R26, R26 ;  /* 0x0000001a001a7213 */ /* 0x000fe20000000000 */
[----:B------:R-:W-:Y:S01]  /*53a0*/  UIADD3 UR8, UR38, 0x1715609d, URZ ;  /* 0x1715609d26087890 */ /* 0x000fe2000fffe03f */
[C---:B------:R-:W-:Y:S01]  /*53b0*/  ISETP.GE.AND P1, PT, R10.reuse, R244, PT ;  /* 0x000000f40a00720c */ /* 0x040fe20003f26270 */
[----:B--2---:R-:W-:Y:S01]  /*53c0*/  FFMA.FTZ R11, R11, -UR28, R46 ;  /* 0x8000001c0b0b7c23 */ /* 0x004fe2000801002e */
[----:B------:R-:W-:Y:S01]  /*53d0*/  ISETP.GE.AND P5, PT, R10, R237, PT ;  /* 0x000000ed0a00720c */ /* 0x000fe20003fa6270 */
[----:B------:R-:W1:Y:S01]  /*53e0*/  I2F R8, R8 ;  /* 0x0000000800087306 */ /* 0x000e620000201400 */
[----:B------:R-:W-:Y:S01]  /*53f0*/  IABS R9, R9 ;  /* 0x0000000900097213 */ /* 0x000fe20000000000 */
[----:B------:R-:W-:Y:S01]  /*5400*/  LDSM.16.MT88.4 R148, [R222+0x18000] ;  /* 0x01800000de94783b */ /* 0x000fe20000004200 */
[C---:B------:R-:W-:Y:S01]  /*5410*/  IADD3 R24, R7.reuse, 0x21, RZ ;  /* 0x0000002107187810 */ /* 0x040fe20007ffe0ff */
[----:B------:R-:W-:Y:S01]  /*5420*/  UIADD3 UR18, UR39, 0x646e171e, URZ ;  /* 0x646e171e27127890 */ /* 0x000fe2000fffe03f */
[----:B------:R-:W-:Y:S01]  /*5430*/  IADD3 R16, R7, 0x28, RZ ;  /* 0x0000002807107810 */ /* 0x000fe20007ffe0ff */
[----:B---3--:R-:W-:Y:S01]  /*5440*/  FFMA.FTZ R38, R19, -UR28, R38 ;  /* 0x8000001c13267c23 */ /* 0x008fe20008010026 */
[----:B------:R-:W-:Y:S01]  /*5450*/  IADD3 R20, R7, 0x29, RZ ;  /* 0x0000002907147810 */ /* 0x000fe20007ffe0ff */
[----:B------:R-:W2:Y:S01]  /*5460*/  I2F R26, R26 ;  /* 0x0000001a001a7306 */ /* 0x000ea20000201400 */
[----:B------:R-:W-:Y:S01]  /*5470*/  IABS R15, R15 ;  /* 0x0000000f000f7213 */ /* 0x000fe20000000000 */
[C---:B------:R-:W-:Y:S01]  /*5480*/  IMAD.IADD R28, R246.reuse, 0x1, -R24 ;  /* 0x00000001f61c7824 */ /* 0x040fe200078e0a18 */
[----:B------:R-:W-:Y:S01]  /*5490*/  IABS R22, R22 ;  /* 0x0000001600167213 */ /* 0x000fe20000000000 */
[----:B------:R-:W-:Y:S01]  /*54a0*/  IMAD.IADD R12, R246, 0x1, -R20 ;  /* 0x00000001f60c7824 */ /* 0x000fe200078e0a14 */
[----:B------:R-:W-:Y:S01]  /*54b0*/  ISETP.LT.OR P1, PT, R10, R245, P1 ;  /* 0x000000f50a00720c */ /* 0x000fe20000f21670 */
[----:B------:R-:W-:Y:S01]  /*54c0*/  IMAD.IADD R49, R246, 0x1, -R16 ;  /* 0x00000001f6317824 */ /* 0x000fe200078e0a10 */
[----:B------:R-:W-:Y:S01]  /*54d0*/  ISETP.LT.OR P5, PT, R10, R242, P5 ;  /* 0x000000f20a00720c */ /* 0x000fe20002fa1670 */
[----:B------:R-:W3:Y:S01]  /*54e0*/  I2F R9, R9 ;  /* 0x0000000900097306 */ /* 0x000ee20000201400 */
[----:B------:R-:W-:Y:S01]  /*54f0*/  IABS R10, R12 ;  /* 0x0000000c000a7213 */ /* 0x000fe20000000000 */
[----:B-1----:R-:W-:Y:S01]  /*5500*/  FFMA.FTZ R45, R8, -UR28, R45 ;  /* 0x8000001c082d7c23 */ /* 0x002fe2000801002d */
[----:B------:R-:W-:Y:S01]  /*5510*/  FSEL R23, R23, -INF , !P2 ;  /* 0xff80000017177808 */ /* 0x000fe20005000000 */
[----:B------:R-:W-:Y:S01]  /*5520*/  LDSM.16.MT88.4 R72, [R224+0x1c000] ;  /* 0x01c00000e048783b */ /* 0x000fe20000004200 */
[----:B------:R-:W-:Y:S01]  /*5530*/  FSEL R11, R11, -INF , !P4 ;  /* 0xff8000000b0b7808 */ /* 0x000fe20006000000 */
[----:B------:R-:W-:Y:S01]  /*5540*/  IMAD.MOV.U32 R44, RZ, RZ, R10 ;  /* 0x000000ffff2c7224 */ /* 0x000fe200078e000a */
[CC--:B------:R-:W-:Y:S01]  /*5550*/  ISETP.GE.AND P6, PT, R14.reuse, R244.reuse, PT ;  /* 0x000000f40e00720c */ /* 0x0c0fe20003fc6270 */
[----:B------:R-:W1:Y:S01]  /*5560*/  I2F R15, R15 ;  /* 0x0000000f000f7306 */ /* 0x000e620000201400 */
[-C--:B------:R-:W-:Y:S01]  /*5570*/  ISETP.GE.AND P3, PT, R14, R237.reuse, PT ;  /* 0x000000ed0e00720c */ /* 0x080fe20003f66270 */
[----:B--2---:R-:W-:Y:S01]  /*5580*/  FFMA.FTZ R26, R26, -UR28, R47 ;  /* 0x8000001c1a1a7c23 */ /* 0x004fe2000801002f */
[----:B------:R-:W-:Y:S01]  /*5590*/  IADD3 R10, R7, 0x38, RZ ;  /* 0x00000038070a7810 */ /* 0x000fe20007ffe0ff */
[----:B------:R-:W-:Y:S01]  /*55a0*/  LDSM.16.MT88.4 R64, [R220+0x1a000] ;  /* 0x01a00000dc40783b */ /* 0x000fe20000004200 */
[C---:B------:R-:W-:Y:S01]  /*55b0*/  ISETP.GE.AND P2, PT, R21.reuse, R244, PT ;  /* 0x000000f41500720c */ /* 0x040fe20003f46270 */
[----:B------:R-:W-:Y:S01]  /*55c0*/  UIADD3 UR4, UR4, 0x1, URZ ;  /* 0x0000000104047890 */ /* 0x000fe2000fffe03f */
[----:B------:R-:W-:Y:S01]  /*55d0*/  ISETP.GE.AND P4, PT, R21, R237, PT ;  /* 0x000000ed1500720c */ /* 0x000fe20003f86270 */
[----:B------:R-:W2:Y:S01]  /*55e0*/  I2F R22, R22 ;  /* 0x0000001600167306 */ /* 0x000ea20000201400 */
[----:B------:R-:W-:Y:S01]  /*55f0*/  IABS R28, R28 ;  /* 0x0000001c001c7213 */ /* 0x000fe20000000000 */
[----:B---3--:R-:W-:Y:S01]  /*5600*/  FFMA.FTZ R9, R9, -UR28, R42 ;  /* 0x8000001c09097c23 */ /* 0x008fe2000801002a */
[----:B------:R-:W-:Y:S01]  /*5610*/  IABS R49, R49 ;  /* 0x0000003100317213 */ /* 0x000fe20000000000 */
[----:B------:R-:W-:Y:S01]  /*5620*/  LDSM.16.MT88.4 R156, [R224+0x18000] ;  /* 0x01800000e09c783b */ /* 0x000fe20000004200 */
[----:B------:R-:W-:-:S02]  /*5630*/  ISETP.LT.OR P6, PT, R14, R245, P6 ;  /* 0x000000f50e00720c */ /* 0x000fc400037c1670 */
[-C--:B------:R-:W-:Y:S01]  /*5640*/  ISETP.LT.OR P3, PT, R14, R242.reuse, P3 ;  /* 0x000000f20e00720c */ /* 0x080fe20001f61670 */
[----:B------:R-:W-:Y:S01]  /*5650*/  IMAD.IADD R14, R243, 0x1, -R24 ;  /* 0x00000001f30e7824 */ /* 0x000fe200078e0a18 */
[C---:B------:R-:W-:Y:S01]  /*5660*/  ISETP.LT.OR P2, PT, R21.reuse, R245, P2 ;  /* 0x000000f51500720c */ /* 0x040fe20001741670 */
[----:B------:R-:W-:Y:S01]  /*5670*/  I2F R18, R18 ;  /* 0x0000001200127306 */ /* 0x000fe20000201400 */
[----:B------:R-:W-:Y:S01]  /*5680*/  ISETP.LT.OR P4, PT, R21, R242, P4 ;  /* 0x000000f21500720c */ /* 0x000fe20002781670 */
[----:B------:R-:W-:Y:S01]  /*5690*/  IMAD.IADD R21, R246, 0x1, -R10 ;  /* 0x00000001f6157824 */ /* 0x000fe200078e0a0a */
[----:B------:R-:W-:Y:S01]  /*56a0*/  IABS R14, R14 ;  /* 0x0000000e000e7213 */ /* 0x000fe20000000000 */
[----:B-1----:R-:W-:Y:S01]  /*56b0*/  FFMA.FTZ R15, R15, -UR28, R40 ;  /* 0x8000001c0f0f7c23 */ /* 0x002fe20008010028 */
[C---:B------:R-:W-:Y:S01]  /*56c0*/  IADD3 R12, R7.reuse, 0x31, RZ ;  /* 0x00000031070c7810 */ /* 0x040fe20007ffe0ff */
[----:B--2---:R-:W-:Y:S01]  /*56d0*/  FFMA.FTZ R22, R22, -UR28, R41 ;  /* 0x8000001c16167c23 */ /* 0x004fe20008010029 */
[----:B------:R-:W-:Y:S01]  /*56e0*/  IABS R21, R21 ;  /* 0x0000001500157213 */ /* 0x000fe20000000000 */
[----:B------:R-:W1:Y:S01]  /*56f0*/  I2F R55, R55 ;  /* 0x0000003700377306 */ /* 0x000e620000201400 */
[----:B------:R-:W-:Y:S01]  /*5700*/  IADD3 R8, R7, 0x39, RZ ;  /* 0x0000003907087810 */ /* 0x000fe20007ffe0ff */
[C---:B------:R-:W-:Y:S01]  /*5710*/  IMAD.IADD R46, R246.reuse, 0x1, -R12 ;  /* 0x00000001f62e7824 */ /* 0x040fe200078e0a0c */
[----:B------:R-:W-:Y:S01]  /*5720*/  FSEL R15, R15, -INF , !P1 ;  /* 0xff8000000f0f7808 */ /* 0x000fe20004800000 */
[----:B------:R-:W-:Y:S01]  /*5730*/  IMAD.MOV.U32 R42, RZ, RZ, R21 ;  /* 0x000000ffff2a7224 */ /* 0x000fe200078e0015 */
[----:B------:R-:W-:Y:S01]  /*5740*/  FSEL R21, R45, -INF , !P6 ;  /* 0xff8000002d157808 */ /* 0x000fe20007000000 */
[----:B------:R-:W-:Y:S01]  /*5750*/  IMAD.IADD R40, R246, 0x1, -R8 ;  /* 0x00000001f6287824 */ /* 0x000fe200078e0a08 */
[-C--:B------:R-:W-:Y:S01]  /*5760*/  ISETP.GE.AND P6, PT, R13, R244.reuse, PT ;  /* 0x000000f40d00720c */ /* 0x080fe20003fc6270 */
[----:B------:R-:W2:Y:S01]  /*5770*/  I2F R28, R28 ;  /* 0x0000001c001c7306 */ /* 0x000ea20000201400 */
[----:B------:R-:W-:Y:S01]  /*5780*/  FSEL R19, R22, -INF , !P2 ;  /* 0xff80000016137808 */ /* 0x000fe20005000000 */
[----:B------:R-:W-:Y:S01]  /*5790*/  LDSM.16.MT88.4 R104, [R224+0x1e000] ;  /* 0x01e00000e068783b */ /* 0x000fe20000004200 */
[----:B------:R-:W-:-:S02]  /*57a0*/  ISETP.GE.AND P1, PT, R24, R244, PT ;  /* 0x000000f41800720c */ /* 0x000fc40003f26270 */
[-C--:B------:R-:W-:Y:S01]  /*57b0*/  ISETP.LT.OR P6, PT, R13, R245.reuse, P6 ;  /* 0x000000f50d00720c */ /* 0x080fe200037c1670 */
[----:B------:R-:W-:Y:S01]  /*57c0*/  LDSM.16.MT88.4 R96, [R220+0x1c000] ;  /* 0x01c00000dc60783b */ /* 0x000fe20000004200 */
[-C--:B------:R-:W-:Y:S01]  /*57d0*/  ISETP.GE.AND P2, PT, R16, R244.reuse, PT ;  /* 0x000000f41000720c */ /* 0x080fe20003f46270 */
[----:B------:R-:W3:Y:S01]  /*57e0*/  I2F R49, R49 ;  /* 0x0000003100317306 */ /* 0x000ee20000201400 */
[----:B-1----:R-:W-:Y:S01]  /*57f0*/  FFMA.FTZ R36, R55, -UR28, R36 ;  /* 0x8000001c37247c23 */ /* 0x002fe20008010024 */
[-C--:B------:R-:W-:Y:S01]  /*5800*/  ISETP.LT.OR P1, PT, R24, R245.reuse, P1 ;  /* 0x000000f51800720c */ /* 0x080fe20000f21670 */
[----:B------:R-:W-:Y:S01]  /*5810*/  LDSM.16.MT88.4 R56, [R221+0x1a000] ;  /* 0x01a00000dd38783b */ /* 0x000fe20000004200 */
[----:B------:R-:W-:Y:S02]  /*5820*/  ISETP.LT.OR P2, PT, R16, R245, P2 ;  /* 0x000000f51000720c */ /* 0x000fe40001741670 */
[----:B------:R-:W-:Y:S01]  /*5830*/  FSEL R198, R36, -INF , !P6 ;  /* 0xff80000024c67808 */ /* 0x000fe20007000000 */
[----:B------:R-:W-:Y:S01]  /*5840*/  LDSM.16.MT88.4 R112, [R222+0x1e000] ;  /* 0x01e00000de70783b */ /* 0x000fe20000004200 */
[----:B------:R1:W4:Y:S01]  /*5850*/  I2F R30, R14 ;  /* 0x0000000e001e7306 */ /* 0x0003220000201400 */
[----:B--2---:R-:W-:Y:S01]  /*5860*/  FFMA.FTZ R28, R28, -UR28, R37 ;  /* 0x8000001c1c1c7c23 */ /* 0x004fe20008010025 */
[----:B------:R-:W-:Y:S01]  /*5870*/  ISETP.GE.AND P6, PT, R20, R244, PT ;  /* 0x000000f41400720c */ /* 0x000fe20003fc6270 */
[----:B------:R-:W-:Y:S01]  /*5880*/  IMAD.IADD R37, R243, 0x1, -R10 ;  /* 0x00000001f3257824 */ /* 0x000fe200078e0a0a */
[----:B------:R-:W-:Y:S01]  /*5890*/  FMNMX.FTZ R22, R25, R0, !PT ;  /* 0x0000000019167209 */ /* 0x000fe20007810000 */
[----:B------:R-:W-:Y:S01]  /*58a0*/  LDSM.16.MT88.4 R120, [R221+0x1e000] ;  /* 0x01e00000dd78783b */ /* 0x000fe20000004200 */
[----:B------:R-:W-:-:S02]  /*58b0*/  FSEL R196, R28, -INF , !P1 ;  /* 0xff8000001cc47808 */ /* 0x000fc40004800000 */
[----:B------:R-:W2:Y:S01]  /*58c0*/  I2F R44, R44 ;  /* 0x0000002c002c7306 */ /* 0x000ea20000201400 */
[----:B---3--:R-:W-:Y:S01]  /*58d0*/  FFMA.FTZ R32, R49, -UR28, R32 ;  /* 0x8000001c31207c23 */ /* 0x008fe20008010020 */
[----:B------:R-:W-:Y:S01]  /*58e0*/  ISETP.LT.OR P6, PT, R20, R245, P6 ;  /* 0x000000f51400720c */ /* 0x000fe200037c1670 */
[----:B------:R-:W-:Y:S01]  /*58f0*/  LDSM.16.MT88.4 R88, [R221+0x1c000] ;  /* 0x01c00000dd58783b */ /* 0x000fe20000004200 */
[----:B------:R-:W-:Y:S02]  /*5900*/  IABS R46, R46 ;  /* 0x0000002e002e7213 */ /* 0x000fe40000000000 */
[----:B------:R-:W-:Y:S02]  /*5910*/  FSEL R194, R32, -INF , !P2 ;  /* 0xff80000020c27808 */ /* 0x000fe40005000000 */
[----:B-1----:R-:W-:Y:S01]  /*5920*/  IADD3 R14, R7, 0x30, RZ ;  /* 0x00000030070e7810 */ /* 0x002fe20007ffe0ff */
[----:B------:R-:W1:Y:S01]  /*5930*/  I2F R45, R42 ;  /* 0x0000002a002d7306 */ /* 0x000e620000201400 */
[----:B------:R-:W-:Y:S01]  /*5940*/  FSEL R7, R26, -INF , !P3 ;  /* 0xff8000001a077808 */ /* 0x000fe20005800000 */
[----:B----4-:R-:W-:Y:S01]  /*5950*/  FFMA.FTZ R30, R30, -UR28, R39 ;  /* 0x8000001c1e1e7c23 */ /* 0x010fe20008010027 */
[----:B------:R-:W-:Y:S01]  /*5960*/  ISETP.GE.AND P3, PT, R13, R237, PT ;  /* 0x000000ed0d00720c */ /* 0x000fe20003f66270 */
[----:B------:R-:W-:Y:S01]  /*5970*/  IMAD.IADD R51, R246, 0x1, -R14 ;  /* 0x00000001f6337824 */ /* 0x000fe200078e0a0e */
[----:B------:R-:W-:-:S02]  /*5980*/  ISETP.GE.AND P1, PT, R14, R244, PT ;  /* 0x000000f40e00720c */ /* 0x000fc40003f26270 */
[----:B------:R-:W-:Y:S01]  /*5990*/  ISETP.LT.OR P3, PT, R13, R242, P3 ;  /* 0x000000f20d00720c */ /* 0x000fe20001f61670 */
[----:B------:R-:W-:Y:S01]  /*59a0*/  FFMA.FTZ R13, R18, -UR28, R43 ;  /* 0x8000001c120d7c23 */ /* 0x000fe2000801002b */
[----:B------:R-:W-:Y:S01]  /*59b0*/  ISETP.GE.AND P2, PT, R14, R237, PT ;  /* 0x000000ed0e00720c */ /* 0x000fe20003f46270 */
[----:B--2---:R-:W-:Y:S01]  /*59c0*/  FFMA.FTZ R33, R44, -UR28, R33 ;  /* 0x8000001c2c217c23 */ /* 0x004fe20008010021 */
[----:B------:R-:W-:Y:S01]  /*59d0*/  IABS R51, R51 ;  /* 0x0000003300337213 */ /* 0x000fe20000000000 */
[----:B------:R-:W-:Y:S01]  /*59e0*/  IMAD.IADD R18, R243, 0x1, -R14 ;  /* 0x00000001f3127824 */ /* 0x000fe200078e0a0e */
[----:B------:R-:W-:Y:S01]  /*59f0*/  FSEL R13, R13, -INF , !P4 ;  /* 0xff8000000d0d7808 */ /* 0x000fe20006000000 */
[----:B------:R-:W2:Y:S01]  /*5a00*/  I2F R46, R46 ;  /* 0x0000002e002e7306 */ /* 0x000ea20000201400 */
[----:B------:R-:W-:Y:S01]  /*5a10*/  ISETP.GE.AND P4, PT, R16, R237, PT ;  /* 0x000000ed1000720c */ /* 0x000fe20003f86270 */
[----:B-1----:R-:W-:Y:S01]  /*5a20*/  FFMA.FTZ R45, R45, -UR28, R76 ;  /* 0x8000001c2d2d7c23 */ /* 0x002fe2000801004c */
[----:B------:R-:W-:-:S02]  /*5a30*/  ISETP.LT.OR P1, PT, R14, R245, P1 ;  /* 0x000000f50e00720c */ /* 0x000fc40000f21670 */
[-C--:B------:R-:W-:Y:S01]  /*5a40*/  ISETP.LT.OR P4, PT, R16, R242.reuse, P4 ;  /* 0x000000f21000720c */ /* 0x080fe20002781670 */
[----:B------:R-:W-:Y:S01]  /*5a50*/  IMAD.IADD R16, R243, 0x1, -R16 ;  /* 0x00000001f3107824 */ /* 0x000fe200078e0a10 */
[----:B------:R-:W-:Y:S01]  /*5a60*/  ISETP.LT.OR P2, PT, R14, R242, P2 ;  /* 0x000000f20e00720c */ /* 0x000fe20001741670 */
[----:B------:R-:W1:Y:S01]  /*5a70*/  I2F R51, R51 ;  /* 0x0000003300337306 */ /* 0x000e620000201400 */
[----:B------:R-:W-:Y:S02]  /*5a80*/  FMNMX.FTZ R14, R53, R22, !PT ;  /* 0x00000016350e7209 */ /* 0x000fe40007810000 */
[----:B------:R-:W-:Y:S02]  /*5a90*/  FSEL R192, R33, -INF , !P6 ;  /* 0xff80000021c07808 */ /* 0x000fe40007000000 */
[----:B------:R-:W-:Y:S02]  /*5aa0*/  IABS R33, R16 ;  /* 0x0000001000217213 */ /* 0x000fe40000000000 */
[----:B------:R-:W-:Y:S01]  /*5ab0*/  FMNMX.FTZ R16, R31, R14, !PT ;  /* 0x0000000e1f107209 */ /* 0x000fe20007810000 */
[----:B--2---:R-:W-:Y:S01]  /*5ac0*/  FFMA.FTZ R46, R46, -UR28, R81 ;  /* 0x8000001c2e2e7c23 */ /* 0x004fe20008010051 */
[----:B------:R-:W-:Y:S01]  /*5ad0*/  FSEL R186, R38, -INF , !P3 ;  /* 0xff80000026ba7808 */ /* 0x000fe20005800000 */
[----:B------:R-:W-:Y:S01]  /*5ae0*/  IMAD.IADD R14, R243, 0x1, -R12 ;  /* 0x00000001f30e7824 */ /* 0x000fe200078e0a0c */
[----:B------:R-:W-:Y:S01]  /*5af0*/  FMNMX.FTZ R16, R23, R16, !PT ;  /* 0x0000001017107209 */ /* 0x000fe20007810000 */
[----:B------:R-:W2:Y:S01]  /*5b00*/  I2F R33, R33 ;  /* 0x0000002100217306 */ /* 0x000ea20000201400 */
[----:B------:R-:W-:-:S02]  /*5b10*/  IABS R40, R40 ;  /* 0x0000002800287213 */ /* 0x000fc40000000000 */
[----:B------:R-:W-:Y:S01]  /*5b20*/  FMNMX.FTZ R16, R21, R16, !PT ;  /* 0x0000001015107209 */ /* 0x000fe20007810000 */
[----:B-1----:R-:W-:Y:S01]  /*5b30*/  FFMA.FTZ R51, R51, -UR28, R80 ;  /* 0x8000001c33337c23 */ /* 0x002fe20008010050 */
[C---:B------:R-:W-:Y:S01]  /*5b40*/  ISETP.GE.AND P3, PT, R20.reuse, R237, PT ;  /* 0x000000ed1400720c */ /* 0x040fe20003f66270 */
[----:B------:R-:W-:Y:S01]  /*5b50*/  IMAD.MOV.U32 R26, RZ, RZ, R40 ;  /* 0x000000ffff1a7224 */ /* 0x000fe200078e0028 */
[----:B------:R-:W-:Y:S02]  /*5b60*/  FMNMX.FTZ R16, R15, R16, !PT ;  /* 0x000000100f107209 */ /* 0x000fe40007810000 */
[----:B------:R-:W-:Y:S01]  /*5b70*/  ISETP.LT.OR P3, PT, R20, R242, P3 ;  /* 0x000000f21400720c */ /* 0x000fe20001f61670 */
[----:B------:R-:W-:Y:S01]  /*5b80*/  IMAD.IADD R20, R243, 0x1, -R20 ;  /* 0x00000001f3147824 */ /* 0x000fe200078e0a14 */
[----:B------:R-:W-:Y:S01]  /*5b90*/  FMNMX.FTZ R41, R19, R16, !PT ;  /* 0x0000001013297209 */ /* 0x000fe20007810000 */
[----:B------:R-:W1:Y:S01]  /*5ba0*/  I2F R26, R26 ;  /* 0x0000001a001a7306 */ /* 0x000e620000201400 */
[----:B------:R-:W-:Y:S01]  /*5bb0*/  ISETP.GE.AND P6, PT, R12, R244, PT ;  /* 0x000000f40c00720c */ /* 0x000fe20003fc6270 */
[----:B------:R-:W-:Y:S01]  /*5bc0*/  IMAD.IADD R16, R243, 0x1, -R8 ;  /* 0x00000001f3107824 */ /* 0x000fe200078e0a08 */
[----:B------:R-:W-:Y:S01]  /*5bd0*/  IABS R39, R18 ;  /* 0x0000001200277213 */ /* 0x000fe20000000000 */
[----:B--2---:R-:W-:Y:S01]  /*5be0*/  FFMA.FTZ R34, R33, -UR28, R34 ;  /* 0x8000001c21227c23 */ /* 0x004fe20008010022 */
[----:B------:R-:W-:-:S02]  /*5bf0*/  FMNMX.FTZ R18, R6, R17, !PT ;  /* 0x0000001106127209 */ /* 0x000fc40007810000 */
[----:B------:R-:W-:Y:S02]  /*5c00*/  FMNMX.FTZ R41, R198, R41, !PT ;  /* 0x00000029c6297209 */ /* 0x000fe40007810000 */
[----:B------:R-:W-:Y:S01]  /*5c10*/  FSEL R203, R51, -INF , !P1 ;  /* 0xff80000033cb7808 */ /* 0x000fe20004800000 */
[----:B------:R-:W2:Y:S01]  /*5c20*/  I2F R39, R39 ;  /* 0x0000002700277306 */ /* 0x000ea20000201400 */
[C---:B------:R-:W-:Y:S01]  /*5c30*/  ISETP.LT.OR P6, PT, R12.reuse, R245, P6 ;  /* 0x000000f50c00720c */ /* 0x040fe200037c1670 */
[----:B------:R-:W-:Y:S01]  /*5c40*/  LDSM.16.MT88.4 R48, [R222+0x1a000] ;  /* 0x01a00000de30783b */ /* 0x000fe20000004200 */
[----:B------:R-:W-:Y:S02]  /*5c50*/  ISETP.GE.AND P1, PT, R12, R237, PT ;  /* 0x000000ed0c00720c */ /* 0x000fe40003f26270 */
[----:B------:R-:W-:Y:S01]  /*5c60*/  IABS R20, R20 ;  /* 0x0000001400147213 */ /* 0x000fe20000000000 */
[----:B-1----:R-:W-:Y:S01]  /*5c70*/  FFMA.FTZ R26, R26, -UR28, R77 ;  /* 0x8000001c1a1a7c23 */ /* 0x002fe2000801004d */
[----:B------:R-:W-:-:S02]  /*5c80*/  FMNMX.FTZ R18, R29, R18, !PT ;  /* 0x000000121d127209 */ /* 0x000fc40007810000 */
[----:B------:R-:W-:Y:S02]  /*5c90*/  FMNMX.FTZ R41, R196, R41, !PT ;  /* 0x00000029c4297209 */ /* 0x000fe40007810000 */
[----:B------:R-:W-:Y:S02]  /*5ca0*/  FSEL R201, R46, -INF , !P6 ;  /* 0xff8000002ec97808 */ /* 0x000fe40007000000 */
[----:B------:R-:W-:Y:S01]  /*5cb0*/  ISETP.LT.OR P1, PT, R12, R242, P1 ;  /* 0x000000f20c00720c */ /* 0x000fe20000f21670 */
[----:B------:R-:W-:Y:S01]  /*5cc0*/  IMAD.MOV.U32 R12, RZ, RZ, R20 ;  /* 0x000000ffff0c7224 */ /* 0x000fe200078e0014 */
[----:B------:R-:W-:Y:S01]  /*5cd0*/  ISETP.GE.AND P6, PT, R10, R244, PT ;  /* 0x000000f40a00720c */ /* 0x000fe20003fc6270 */
[----:B--2---:R-:W-:Y:S01]  /*5ce0*/  FFMA.FTZ R39, R39, -UR28, R82 ;  /* 0x8000001c27277c23 */ /* 0x004fe20008010052 */
[----:B------:R-:W-:Y:S02]  /*5cf0*/  FMNMX.FTZ R18, R27, R18, !PT ;  /* 0x000000121b127209 */ /* 0x000fe40007810000 */
[----:B------:R-:W-:Y:S01]  /*5d00*/  FMNMX.FTZ R41, R194, R41, !PT ;  /* 0x00000029c2297209 */ /* 0x000fe20007810000 */
[----:B------:R-:W1:Y:S01]  /*5d10*/  I2F R12, R12 ;  /* 0x0000000c000c7306 */ /* 0x000e620000201400 */
[----:B------:R-:W-:-:S02]  /*5d20*/  ISETP.LT.OR P6, PT, R10, R245, P6 ;  /* 0x000000f50a00720c */ /* 0x000fc400037c1670 */
[----:B------:R-:W-:Y:S02]  /*5d30*/  FMNMX.FTZ R18, R11, R18, !PT ;  /* 0x000000120b127209 */ /* 0x000fe40007810000 */
[----:B------:R-:W-:Y:S02]  /*5d40*/  FMNMX.FTZ R20, R192, R41, !PT ;  /* 0x00000029c0147209 */ /* 0x000fe40007810000 */
[----:B------:R-:W-:Y:S02]  /*5d50*/  FSEL R9, R9, -INF , !P5 ;  /* 0xff80000009097808 */ /* 0x000fe40006800000 */
[----:B------:R-:W-:Y:S02]  /*5d60*/  FSEL R199, R45, -INF , !P6 ;  /* 0xff8000002dc77808 */ /* 0x000fe40007000000 */
[----:B------:R-:W-:Y:S02]  /*5d70*/  FMNMX.FTZ R18, R7, R18, !PT ;  /* 0x0000001207127209 */ /* 0x000fe40007810000 */
[----:B------:R-:W-:-:S02]  /*5d80*/  ISETP.GE.AND P6, PT, R8, R244, PT ;  /* 0x000000f40800720c */ /* 0x000fc40003fc6270 */
[----:B------:R-:W-:Y:S01]  /*5d90*/  IABS R14, R14 ;  /* 0x0000000e000e7213 */ /* 0x000fe20000000000 */
[----:B-1----:R-:W-:Y:S01]  /*5da0*/  FFMA.FTZ R35, R12, -UR28, R35 ;  /* 0x8000001c0c237c23 */ /* 0x002fe20008010023 */
[----:B------:R-:W-:Y:S02]  /*5db0*/  FMNMX.FTZ R20, R203, R20, !PT ;  /* 0x00000014cb147209 */ /* 0x000fe40007810000 */
[----:B------:R-:W-:Y:S02]  /*5dc0*/  ISETP.GE.AND P5, PT, R24, R237, PT ;  /* 0x000000ed1800720c */ /* 0x000fe40003fa6270 */
[----:B------:R-:W-:Y:S01]  /*5dd0*/  FMNMX.FTZ R18, R9, R18, !PT ;  /* 0x0000001209127209 */ /* 0x000fe20007810000 */
[----:B------:R-:W1:Y:S01]  /*5de0*/  I2F R14, R14 ;  /* 0x0000000e000e7306 */ /* 0x000e620000201400 */
[----:B------:R-:W-:Y:S02]  /*5df0*/  IABS R37, R37 ;  /* 0x0000002500257213 */ /* 0x000fe40000000000 */
[----:B------:R-:W-:-:S02]  /*5e00*/  ISETP.LT.OR P6, PT, R8, R245, P6 ;  /* 0x000000f50800720c */ /* 0x000fc400037c1670 */
[----:B------:R-:W-:Y:S02]  /*5e10*/  FMNMX.FTZ R20, R201, R20, !PT ;  /* 0x00000014c9147209 */ /* 0x000fe40007810000 */
[----:B------:R-:W-:Y:S01]  /*5e20*/  ISETP.LT.OR P5, PT, R24, R242, P5 ;  /* 0x000000f21800720c */ /* 0x000fe20002fa1670 */
[----:B------:R-:W2:Y:S01]  /*5e30*/  I2F R37, R37 ;  /* 0x0000002500257306 */ /* 0x000ea20000201400 */
[----:B------:R-:W-:Y:S02]  /*5e40*/  FMNMX.FTZ R41, R13, R18, !PT ;  /* 0x000000120d297209 */ /* 0x000fe40007810000 */
[----:B------:R-:W-:Y:S02]  /*5e50*/  IABS R16, R16 ;  /* 0x0000001000107213 */ /* 0x000fe40000000000 */
[----:B------:R-:W-:Y:S02]  /*5e60*/  FSEL R197, R26, -INF , !P6 ;  /* 0xff8000001ac57808 */ /* 0x000fe40007000000 */
[----:B------:R-:W-:Y:S01]  /*5e70*/  FMNMX.FTZ R20, R199, R20, !PT ;  /* 0x00000014c7147209 */ /* 0x000fe20007810000 */
[----:B-1----:R-:W-:Y:S01]  /*5e80*/  FFMA.FTZ R14, R14, -UR28, R83 ;  /* 0x8000001c0e0e7c23 */ /* 0x002fe20008010053 */
[----:B------:R-:W-:Y:S01]  /*5e90*/  FSEL R193, R30, -INF , !P5 ;  /* 0xff8000001ec17808 */ /* 0x000fe20006800000 */
[----:B------:R-:W1:Y:S01]  /*5ea0*/  I2F R16, R16 ;  /* 0x0000001000107306 */ /* 0x000e620000201400 */
[----:B------:R-:W-:Y:S01]  /*5eb0*/  FMNMX.FTZ R18, R186, R41, !PT ;  /* 0x00000029ba127209 */ /* 0x000fe20007810000 */
[----:B------:R-:W-:Y:S01]  /*5ec0*/  LDSM.16.MT88.4 R80, [R222+0x1c000] ;  /* 0x01c00000de50783b */ /* 0x000fe20000004200 */
[----:B------:R-:W-:-:S02]  /*5ed0*/  FMNMX.FTZ R33, R197, R20, !PT ;  /* 0x00000014c5217209 */ /* 0x000fc40007810000 */
[----:B------:R-:W-:Y:S01]  /*5ee0*/  FSEL R191, R34, -INF , !P4 ;  /* 0xff80000022bf7808 */ /* 0x000fe20006000000 */
[----:B--2---:R-:W-:Y:S01]  /*5ef0*/  FFMA.FTZ R37, R37, -UR28, R78 ;  /* 0x8000001c25257c23 */ /* 0x004fe2000801004e */
[----:B------:R-:W-:Y:S01]  /*5f00*/  FMNMX.FTZ R18, R193, R18, !PT ;  /* 0x00000012c1127209 */ /* 0x000fe20007810000 */
[----:B------:R-:W2:Y:S01]  /*5f10*/  SHFL.BFLY PT, R12, R33, 0x2, 0x1f ;  /* 0x0c401f00210c7f89 */ /* 0x000ea200000e0000 */
[C---:B------:R-:W-:Y:S02]  /*5f20*/  ISETP.GE.AND P4, PT, R10.reuse, R237, PT ;  /* 0x000000ed0a00720c */ /* 0x040fe40003f86270 */
[----:B------:R-:W-:Y:S01]  /*5f30*/  FSEL R188, R35, -INF , !P3 ;  /* 0xff80000023bc7808 */ /* 0x000fe20005800000 */
[----:B------:R-:W-:Y:S01]  /*5f40*/  LDSM.16.MT88.4 R40, [R224+0x1a000] ;  /* 0x01a00000e028783b */ /* 0x000fe20000004200 */
[----:B------:R-:W-:Y:S02]  /*5f50*/  FMNMX.FTZ R35, R191, R18, !PT ;  /* 0x00000012bf237209 */ /* 0x000fe40007810000 */
[----:B------:R-:W-:Y:S01]  /*5f60*/  ISETP.LT.OR P4, PT, R10, R242, P4 ;  /* 0x000000f20a00720c */ /* 0x000fe20002781670 */
[----:B-1----:R-:W-:Y:S01]  /*5f70*/  FFMA.FTZ R16, R16, -UR28, R79 ;  /* 0x8000001c10107c23 */ /* 0x002fe2000801004f */
[----:B------:R-:W-:-:S02]  /*5f80*/  FSEL R195, R39, -INF , !P2 ;  /* 0xff80000027c37808 */ /* 0x000fc40005000000 */
[----:B------:R-:W-:Y:S02]  /*5f90*/  FMNMX.FTZ R10, R188, R35, !PT ;  /* 0x00000023bc0a7209 */ /* 0x000fe40007810000 */
        /* <DEDUP_REMOVED lines=8> */
[----:B--2---:R-:W-:Y:S02]  /*6020*/  FMNMX.FTZ R33, R33, R12, !PT ;  /* 0x0000000c21217209 */ /* 0x004fe40007810000 */
[----:B------:R-:W-:Y:S02]  /*6030*/  FMNMX.FTZ R8, R185, R8, !PT ;  /* 0x00000008b9087209 */ /* 0x000fe40007810000 */
[----:B------:R-:W-:Y:S01]  /*6040*/  LOP3.LUT R12, R177, R173, RZ, 0x3c, !PT ;  /* 0x000000adb10c7212 */ /* 0x000fe200078e3cff */
[----:B------:R-:W1:Y:S01]  /*6050*/  SHFL.BFLY PT, R10, R33, 0x1, 0x1f ;  /* 0x0c201f00210a7f89 */ /* 0x000e6200000e0000 */
[----:B------:R-:W-:-:S02]  /*6060*/  LOP3.LUT R2, R175, UR39, R2, 0x96, !PT ;  /* 0x00000027af027c12 */ /* 0x000fc4000f8e9602 */
[----:B------:R-:W-:Y:S01]  /*6070*/  PRMT R247, R247, 0x7054, R247 ;  /* 0x00007054f7f77816 */ /* 0x000fe200000000f7 */
[----:B------:R-:W2:Y:S01]  /*6080*/  SHFL.BFLY PT, R35, R8, 0x2, 0x1f ;  /* 0x0c401f0008237f89 */ /* 0x000ea200000e0000 */
[----:B------:R-:W-:-:S04]  /*6090*/  IMAD.WIDE.U32 R204, R12, -0x2daee0ad, RZ ;  /* 0xd2511f530ccc7825 */ /* 0x000fc800078e00ff */
[----:B------:R-:W-:Y:S01]  /*60a0*/  IMAD.WIDE.U32 R36, R2, -0x326172a9, RZ ;  /* 0xcd9e8d5702247825 */ /* 0x000fe200078e00ff */
[----:B------:R-:W-:-:S05]  /*60b0*/  LOP3.LUT R178, R205, UR15, R174, 0x96, !PT ;  /* 0x0000000fcdb27c12 */ /* 0x000fca000f8e96ae */
[----:B------:R-:W-:-:S05]  /*60c0*/  IMAD.WIDE.U32 R178, R178, -0x326172a9, RZ ;  /* 0xcd9e8d57b2b27825 */ /* 0x000fca00078e00ff */
[----:B------:R-:W-:Y:S02]  /*60d0*/  LOP3.LUT R36, R179, UR14, R36, 0x96, !PT ;  /* 0x0000000eb3247c12 */ /* 0x000fe4000f8e9624 */
[----:B-1----:R-:W-:Y:S02]  /*60e0*/  FMNMX.FTZ R2, R33, R10, !PT ;  /* 0x0000000a21027209 */ /* 0x002fe40007810000 */
[----:B------:R-:W-:Y:S01]  /*60f0*/  LOP3.LUT R10, R37, UR16, R176, 0x96, !PT ;  /* 0x00000010250a7c12 */ /* 0x000fe2000f8e96b0 */
[----:B------:R-:W-:Y:S01]  /*6100*/  IMAD.WIDE.U32 R36, R36, -0x2daee0ad, RZ ;  /* 0xd2511f5324247825 */ /* 0x000fe200078e00ff */
[----:B--2---:R-:W-:Y:S02]  /*6110*/  FMNMX.FTZ R35, R8, R35, !PT ;  /* 0x0000002308237209 */ /* 0x004fe40007810000 */
[C---:B------:R-:W-:Y:S01]  /*6120*/  FSETP.NEU.FTZ.AND P1, PT, R2.reuse, -INF , PT ;  /* 0xff8000000200780b */ /* 0x040fe20003f3d000 */
[----:B------:R-:W-:Y:S02]  /*6130*/  FMUL.FTZ R190, R2, c[0x0][0x23c] ;  /* 0x00008f0002be7a20 */ /* 0x000fe40000410000 */
[----:B------:R-:W1:Y:S01]  /*6140*/  SHFL.BFLY PT, R8, R35, 0x1, 0x1f ;  /* 0x0c201f0023087f89 */ /* 0x000e6200000e0000 */
[----:B------:R-:W-:-:S02]  /*6150*/  IMAD.WIDE.U32 R32, R10, -0x2daee0ad, RZ ;  /* 0xd2511f530a207825 */ /* 0x000fc400078e00ff */
[----:B------:R-:W-:-:S03]  /*6160*/  FSEL R190, R190, RZ, P1 ;  /* 0x000000ffbebe7208 */ /* 0x000fc60000800000 */
[----:B------:R-:W-:Y:S02]  /*6170*/  LOP3.LUT R10, R33, UR13, R204, 0x96, !PT ;  /* 0x0000000d210a7c12 */ /* 0x000fe4000f8e96cc */
[----:B------:R-:W-:Y:S01]  /*6180*/  FFMA.FTZ R181, R25, c[0x0][0x23c], -R190 ;  /* 0x00008f0019b57a23 */ /* 0x000fe200000108be */
[----:B------:R-:W-:Y:S01]  /*6190*/  LOP3.LUT R32, R37, UR11, R32, 0x96, !PT ;  /* 0x0000000b25207c12 */ /* 0x000fe2000f8e9620 */
[----:B------:R-:W-:Y:S02]  /*61a0*/  FFMA.FTZ R170, R0, c[0x0][0x23c], -R190 ;  /* 0x00008f0000aa7a23 */ /* 0x000fe400000108be */
[----:B------:R-:W-:Y:S02]  /*61b0*/  IMAD.WIDE.U32 R24, R10, -0x326172a9, RZ ;  /* 0xcd9e8d570a187825 */ /* 0x000fe400078e00ff */
[----:B------:R-:W-:Y:S02]  /*61c0*/  MUFU.EX2 R181, R181 ;  /* 0x000000b500b57308 */ /* 0x000fe40000000800 */
[----:B------:R-:W-:Y:S01]  /*61d0*/  IMAD.WIDE.U32 R32, R32, -0x326172a9, RZ ;  /* 0xcd9e8d5720207825 */ /* 0x000fe200078e00ff */
[----:B------:R-:W-:-:S03]  /*61e0*/  LOP3.LUT R0, R25, UR12, R178, 0x96, !PT ;  /* 0x0000000c19007c12 */ /* 0x000fc6000f8e96b2 */
[----:B------:R-:W-:Y:S01]  /*61f0*/  FFMA.FTZ R171, R53, c[0x0][0x23c], -R190 ;  /* 0x00008f0035ab7a23 */ /* 0x000fe200000108be */
[----:B------:R-:W-:Y:S01]  /*6200*/  LOP3.LUT R24, R33, UR10, R24, 0x96, !PT ;  /* 0x0000000a21187c12 */ /* 0x000fe2000f8e9618 */
[----:B------:R-:W-:Y:S01]  /*6210*/  IMAD.WIDE.U32 R38, R0, -0x2daee0ad, RZ ;  /* 0xd2511f5300267825 */ /* 0x000fe200078e00ff */
[----:B------:R-:W-:Y:S01]  /*6220*/  MUFU.EX2 R170, R170 ;  /* 0x000000aa00aa7308 */ /* 0x000fe20000000800 */
[----:B-1----:R-:W-:Y:S02]  /*6230*/  FMNMX.FTZ R0, R35, R8, !PT ;  /* 0x0000000823007209 */ /* 0x002fe40007810000 */
[----:B------:R-:W-:Y:S01]  /*6240*/  IMAD.WIDE.U32 R24, R24, -0x2daee0ad, RZ ;  /* 0xd2511f5318187825 */ /* 0x000fe200078e00ff */
[----:B------:R-:W-:Y:S02]  /*6250*/  LOP3.LUT R30, R39, UR9, R36, 0x96, !PT ;  /* 0x00000009271e7c12 */ /* 0x000fe4000f8e9624 */
[C---:B------:R-:W-:Y:S01]  /*6260*/  FSETP.NEU.FTZ.AND P1, PT, R0.reuse, -INF , PT ;  /* 0xff8000000000780b */ /* 0x040fe20003f3d000 */
[----:B------:R-:W-:Y:S01]  /*6270*/  FMUL.FTZ R184, R0, c[0x0][0x23c] ;  /* 0x00008f0000b87a20 */ /* 0x000fe20000410000 */
[----:B------:R-:W-:Y:S01]  /*6280*/  LOP3.LUT R8, R25, UR7, R38, 0x96, !PT ;  /* 0x0000000719087c12 */ /* 0x000fe2000f8e9626 */
[----:B------:R-:W-:Y:S01]  /*6290*/  FFMA.FTZ R166, R31, c[0x0][0x23c], -R190 ;  /* 0x00008f001fa67a23 */ /* 0x000fe200000108be */
[----:B------:R-:W-:Y:S01]  /*62a0*/  MUFU.EX2 R171, R171 ;  /* 0x000000ab00ab7308 */ /* 0x000fe20000000800 */
[----:B------:R-:W-:Y:S01]  /*62b0*/  IMAD.WIDE.U32 R30, R30, -0x326172a9, RZ ;  /* 0xcd9e8d571e1e7825 */ /* 0x000fe200078e00ff */
[----:B------:R-:W-:-:S03]  /*62c0*/  FSEL R184, R184, RZ, P1 ;  /* 0x000000ffb8b87208 */ /* 0x000fc60000800000 */
[----:B------:R-:W-:Y:S01]  /*62d0*/  IMAD.WIDE.U32 R34, R8, -0x326172a9, RZ ;  /* 0xcd9e8d5708227825 */ /* 0x000fe200078e00ff */
[----:B------:R-:W-:Y:S02]  /*62e0*/  LOP3.LUT R26, R31, UR8, R32, 0x96, !PT ;  /* 0x000000081f1a7c12 */ /* 0x000fe4000f8e9620 */
[----:B------:R-:W1:Y:S01]  /*62f0*/  MUFU.EX2 R166, R166 ;  /* 0x000000a600a67308 */ /* 0x000e620000000800 */
[--C-:B------:R-:W-:Y:S01]  /*6300*/  FFMA.FTZ R180, R29, c[0x0][0x23c], -R184.reuse ;  /* 0x00008f001db47a23 */ /* 0x100fe200000108b8 */
[----:B------:R-:W-:Y:S01]  /*6310*/  LOP3.LUT R29, R34, 0xffff, RZ, 0xc0, !PT ;  /* 0x0000ffff221d7812 */ /* 0x000fe200078ec0ff */
[----:B------:R-:W-:Y:S01]  /*6320*/  FFMA.FTZ R167, R27, c[0x0][0x23c], -R184 ;  /* 0x00008f001ba77a23 */ /* 0x000fe200000108b8 */
[----:B------:R-:W-:Y:S01]  /*6330*/  LOP3.LUT R4, R35, UR17, R30, 0x96, !PT ;  /* 0x0000001123047c12 */ /* 0x000fe2000f8e961e */
[--C-:B------:R-:W-:Y:S01]  /*6340*/  FFMA.FTZ R182, R6, c[0x0][0x23c], -R184.reuse ;  /* 0x00008f0006b67a23 */ /* 0x100fe200000108b8 */
[----:B------:R-:W-:Y:S01]  /*6350*/  LOP3.LUT R130, R34, 0xff, RZ, 0xc0, !PT ;  /* 0x000000ff22827812 */ /* 0x000fe200078ec0ff */
[--C-:B------:R-:W-:Y:S01]  /*6360*/  FFMA.FTZ R183, R17, c[0x0][0x23c], -R184.reuse ;  /* 0x00008f0011b77a23 */ /* 0x100fe200000108b8 */
[----:B------:R-:W-:Y:S01]  /*6370*/  MUFU.EX2 R180, R180 ;  /* 0x000000b400b47308 */ /* 0x000fe20000000800 */
[----:B------:R-:W-:Y:S01]  /*6380*/  SHF.R.U32.HI R29, RZ, 0x8, R29 ;  /* 0x00000008ff1d7819 */ /* 0x000fe2000001161d */
[----:B------:R-:W-:Y:S01]  /*6390*/  FFMA.FTZ R168, R11, c[0x0][0x23c], -R184 ;  /* 0x00008f000ba87a23 */ /* 0x000fe200000108b8 */
[----:B------:R-:W-:Y:S01]  /*63a0*/  SHF.R.U32.HI R8, RZ, 0x10, R34 ;  /* 0x00000010ff087819 */ /* 0x000fe20000011622 */
[----:B------:R-:W-:Y:S01]  /*63b0*/  FFMA.FTZ R164, R9, c[0x0][0x23c], -R184 ;  /* 0x00008f0009a47a23 */ /* 0x000fe200000108b8 */
[C---:B------:R-:W-:Y:S01]  /*63c0*/  LOP3.LUT R25, R4.reuse, 0xffff, RZ, 0xc0, !PT ;  /* 0x0000ffff04197812 */ /* 0x040fe200078ec0ff */
[----:B------:R-:W-:Y:S01]  /*63d0*/  FFMA.FTZ R169, R23, c[0x0][0x23c], -R190 ;  /* 0x00008f0017a97a23 */ /* 0x000fe200000108be */
[----:B------:R-:W-:Y:S01]  /*63e0*/  SHF.R.U32.HI R5, RZ, 0x10, R4 ;  /* 0x00000010ff057819 */ /* 0x000fe20000011604 */
[----:B------:R-:W2:Y:S01]  /*63f0*/  MUFU.EX2 R167, R167 ;  /* 0x000000a700a77308 */ /* 0x000ea20000000800 */
[----:B------:R-:W-:Y:S01]  /*6400*/  LOP3.LUT R128, R4, 0xff, RZ, 0xc0, !PT ;  /* 0x000000ff04807812 */ /* 0x000fe200078ec0ff */
[----:B------:R-:W-:Y:S01]  /*6410*/  FFMA.FTZ R33, R15, c[0x0][0x23c], -R190 ;  /* 0x00008f000f217a23 */ /* 0x000fe200000108be */
[----:B------:R-:W-:Y:S01]  /*6420*/  PRMT R130, R130, 0x5410, R29 ;  /* 0x0000541082827816 */ /* 0x000fe2000000001d */
[----:B------:R-:W-:Y:S01]  /*6430*/  FFMA.FTZ R3, R13, c[0x0][0x23c], -R184 ;  /* 0x00008f000d037a23 */ /* 0x000fe200000108b8 */
[----:B------:R-:W-:Y:S01]  /*6440*/  SHF.R.U32.HI R17, RZ, 0x18, R4 ;  /* 0x00000018ff117819 */ /* 0x000fe20000011604 */
[----:B------:R-:W-:Y:S01]  /*6450*/  FFMA.FTZ R35, R7, c[0x0][0x23c], -R184 ;  /* 0x00008f0007237a23 */ /* 0x000fe200000108b8 */
[----:B------:R-:W-:Y:S01]  /*6460*/  SHF.R.U32.HI R27, RZ, 0x18, R34 ;  /* 0x00000018ff1b7819 */ /* 0x000fe20000011622 */
[----:B------:R-:W-:Y:S01]  /*6470*/  MUFU.EX2 R182, R182 ;  /* 0x000000b600b67308 */ /* 0x000fe20000000800 */
[----:B------:R-:W-:Y:S01]  /*6480*/  LOP3.LUT R8, R8, 0xff, RZ, 0xc0, !PT ;  /* 0x000000ff08087812 */ /* 0x000fe200078ec0ff */
[--C-:B------:R-:W-:Y:S01]  /*6490*/  HSET2.LE.AND R130, R130, R247.reuse, PT ;  /* 0x000000f782827233 */ /* 0x100fe20003803000 */
[----:B------:R-:W-:Y:S01]  /*64a0*/  SHF.R.U32.HI R25, RZ, 0x8, R25 ;  /* 0x00000008ff197819 */ /* 0x000fe20000011619 */
[--C-:B------:R-:W-:Y:S01]  /*64b0*/  FFMA.FTZ R34, R21, c[0x0][0x23c], -R190.reuse ;  /* 0x00008f0015227a23 */ /* 0x100fe200000108be */
[----:B------:R-:W-:Y:S01]  /*64c0*/  LOP3.LUT R4, R5, 0xff, RZ, 0xc0, !PT ;  /* 0x000000ff05047812 */ /* 0x000fe200078ec0ff */
[----:B------:R-:W-:Y:S01]  /*64d0*/  LDSM.16.MT88.4 R12, [R220+0x18800] ;  /* 0x01880000dc0c783b */ /* 0x000fe20000004200 */
[----:B------:R-:W-:Y:S01]  /*64e0*/  PRMT R6, R8, 0x5410, R27 ;  /* 0x0000541008067816 */ /* 0x000fe2000000001b */
[----:B------:R-:W3:Y:S01]  /*64f0*/  MUFU.EX2 R183, R183 ;  /* 0x000000b700b77308 */ /* 0x000ee20000000800 */
[----:B------:R-:W-:Y:S01]  /*6500*/  PRMT R128, R128, 0x5410, R25 ;  /* 0x0000541080807816 */ /* 0x000fe20000000019 */
[----:B------:R-:W4:Y:S01]  /*6510*/  LDSM.16.MT88.4 R8, [R221+0x18800] ;  /* 0x01880000dd08783b */ /* 0x000f220000004200 */
[----:B------:R-:W-:Y:S01]  /*6520*/  PRMT R4, R4, 0x5410, R17 ;  /* 0x0000541004047816 */ /* 0x000fe20000000011 */
[--C-:B------:R-:W-:Y:S01]  /*6530*/  HSET2.LE.AND R131, R6, R247.reuse, PT ;  /* 0x000000f706837233 */ /* 0x100fe20003803000 */
[----:B-1----:R-:W-:Y:S01]  /*6540*/  F2FP.BF16.PACK_AB R5, R166, R171 ;  /* 0x000000aba605723e */ /* 0x002fe200000010ff */
[--C-:B------:R-:W-:Y:S01]  /*6550*/  HSET2.LE.AND R128, R128, R247.reuse, PT ;  /* 0x000000f780807233 */ /* 0x100fe20003803000 */
[----:B--2---:R-:W-:Y:S01]  /*6560*/  F2FP.BF16.PACK_AB R6, R167, R180 ;  /* 0x000000b4a706723e */ /* 0x004fe200000010ff */
[----:B------:R-:W-:Y:S01]  /*6570*/  HSET2.LE.AND R129, R4, R247, PT ;  /* 0x000000f704817233 */ /* 0x000fe20003803000 */
[----:B------:R-:W-:Y:S01]  /*6580*/  LOP3.LUT R130, R130, R5, RZ, 0xc0, !PT ;  /* 0x0000000582827212 */ /* 0x000fe200078ec0ff */
[----:B------:R-:W-:Y:S01]  /*6590*/  IMAD.WIDE.U32 R26, R26, -0x2daee0ad, RZ ;  /* 0xd2511f531a1a7825 */ /* 0x000fe200078e00ff */
[----:B------:R-:W-:Y:S01]  /*65a0*/  F2FP.BF16.PACK_AB R5, R170, R181 ;  /* 0x000000b5aa05723e */ /* 0x000fe200000010ff */
[----:B------:R-:W-:Y:S01]  /*65b0*/  MUFU.EX2 R169, R169 ;  /* 0x000000a900a97308 */ /* 0x000fe20000000800 */
[----:B------:R-:W-:Y:S01]  /*65c0*/  LOP3.LUT R131, R131, R6, RZ, 0xc0, !PT ;  /* 0x0000000683837212 */ /* 0x000fe200078ec0ff */
[----:B------:R-:W-:Y:S01]  /*65d0*/  FFMA.FTZ R19, R19, c[0x0][0x23c], -R190 ;  /* 0x00008f0013137a23 */ /* 0x000fe200000108be */
[----:B------:R-:W-:Y:S01]  /*65e0*/  LOP3.LUT R128, R128, R5, RZ, 0xc0, !PT ;  /* 0x0000000580807212 */ /* 0x000fe200078ec0ff */
[----:B------:R-:W-:Y:S01]  /*65f0*/  LDSM.16.MT88.4 R20, [R224+0x18800] ;  /* 0x01880000e014783b */ /* 0x000fe20000004200 */
[----:B---3--:R-:W-:Y:S01]  /*6600*/  F2FP.BF16.PACK_AB R4, R183, R182 ;  /* 0x000000b6b704723e */ /* 0x008fe200000010ff */
[----:B------:R-:W-:Y:S01]  /*6610*/  FFMA.FTZ R186, R186, c[0x0][0x23c], -R184 ;  /* 0x00008f00baba7a23 */ /* 0x000fe200000108b8 */
[----:B------:R-:W-:Y:S01]  /*6620*/  LOP3.LUT R24, R27, UR18, R24, 0x96, !PT ;  /* 0x000000121b187c12 */ /* 0x000fe2000f8e9618 */
[----:B------:R-:W-:Y:S01]  /*6630*/  MUFU.EX2 R34, R34 ;  /* 0x0000002200227308 */ /* 0x000fe20000000800 */
[----:B------:R-:W-:Y:S01]  /*6640*/  LOP3.LUT R129, R129, R4, RZ, 0xc0, !PT ;  /* 0x0000000481817212 */ /* 0x000fe200078ec0ff */
[--C-:B------:R-:W-:Y:S01]  /*6650*/  FFMA.FTZ R191, R191, c[0x0][0x23c], -R184.reuse ;  /* 0x00008f00bfbf7a23 */ /* 0x100fe200000108b8 */
[----:B------:R-:W-:Y:S01]  /*6660*/  LOP3.LUT R25, R26, 0xffff, RZ, 0xc0, !PT ;  /* 0x0000ffff1a197812 */ /* 0x000fe200078ec0ff */
[----:B------:R-:W-:Y:S01]  /*6670*/  FFMA.FTZ R188, R188, c[0x0][0x23c], -R184 ;  /* 0x00008f00bcbc7a23 */ /* 0x000fe200000108b8 */
[----:B------:R-:W-:Y:S01]  /*6680*/  SHF.R.U32.HI R5, RZ, 0x10, R26 ;  /* 0x00000010ff057819 */ /* 0x000fe2000001161a */
[----:B------:R-:W-:Y:S01]  /*6690*/  FFMA.FTZ R193, R193, c[0x0][0x23c], -R184 ;  /* 0x00008f00c1c17a23 */ /* 0x000fe200000108b8 */
[----:B------:R-:W-:Y:S01]  /*66a0*/  LOP3.LUT R27, R24, 0xffff, RZ, 0xc0, !PT ;  /* 0x0000ffff181b7812 */ /* 0x000fe200078ec0ff */
[----:B------:R-:W-:Y:S01]  /*66b0*/  MUFU.EX2 R33, R33 ;  /* 0x0000002100217308 */ /* 0x000fe20000000800 */
[----:B------:R-:W-:Y:S01]  /*66c0*/  HMMA.16816.F32.BF16 R144, R128, R140, RZ ;  /* 0x0000008c8090723c */ /* 0x000fe200000418ff */
[----:B------:R-:W-:-:S02]  /*66d0*/  SHF.R.U32.HI R28, RZ, 0x10, R24 ;  /* 0x00000010ff1c7819 */ /* 0x000fc40000011618 */
[----:B------:R-:W-:Y:S02]  /*66e0*/  LOP3.LUT R6, R26, 0xff, RZ, 0xc0, !PT ;  /* 0x000000ff1a067812 */ /* 0x000fe400078ec0ff */
[----:B------:R-:W-:Y:S02]  /*66f0*/  LOP3.LUT R4, R24, 0xff, RZ, 0xc0, !PT ;  /* 0x000000ff18047812 */ /* 0x000fe400078ec0ff */
[----:B------:R1:W2:Y:S01]  /*6700*/  MUFU.EX2 R32, R19 ;  /* 0x0000001300207308 */ /* 0x0002a20000000800 */
[----:B------:R-:W-:Y:S01]  /*6710*/  HMMA.16816.F32.BF16 R140, R128, R142, RZ ;  /* 0x0000008e808c723c */ /* 0x000fe200000418ff */
[----:B------:R-:W-:Y:S02]  /*6720*/  SHF.R.U32.HI R7, RZ, 0x18, R24 ;  /* 0x00000018ff077819 */ /* 0x000fe40000011618 */
[----:B------:R-:W-:Y:S02]  /*6730*/  SHF.R.U32.HI R26, RZ, 0x18, R26 ;  /* 0x00000018ff1a7819 */ /* 0x000fe4000001161a */
[----:B------:R-:W-:-:S02]  /*6740*/  SHF.R.U32.HI R25, RZ, 0x8, R25 ;  /* 0x00000008ff197819 */ /* 0x000fc40000011619 */
[----:B------:R-:W-:Y:S01]  /*6750*/  MUFU.EX2 R168, R168 ;  /* 0x000000a800a87308 */ /* 0x000fe20000000800 */
[----:B------:R-:W-:Y:S01]  /*6760*/  LOP3.LUT R5, R5, 0xff, RZ, 0xc0, !PT ;  /* 0x000000ff05057812 */ /* 0x000fe200078ec0ff */
[C---:B------:R-:W-:Y:S01]  /*6770*/  HMMA.16816.F32.BF16 R136, R128.reuse, R132, RZ ;  /* 0x000000848088723c */ /* 0x040fe200000418ff */
[----:B------:R-:W-:Y:S02]  /*6780*/  SHF.R.U32.HI R27, RZ, 0x8, R27 ;  /* 0x00000008ff1b7819 */ /* 0x000fe4000001161b */
[----:B------:R-:W-:Y:S02]  /*6790*/  LOP3.LUT R24, R28, 0xff, RZ, 0xc0, !PT ;  /* 0x000000ff1c187812 */ /* 0x000fe400078ec0ff */
[----:B------:R-:W-:Y:S01]  /*67a0*/  PRMT R6, R6, 0x5410, R25 ;  /* 0x0000541006067816 */ /* 0x000fe20000000019 */
[----:B------:R-:W-:Y:S01]  /*67b0*/  MUFU.EX2 R164, R164 ;  /* 0x000000a400a47308 */ /* 0x000fe20000000800 */
[----:B------:R-:W-:Y:S01]  /*67c0*/  PRMT R26, R5, 0x5410, R26 ;  /* 0x00005410051a7816 */ /* 0x000fe2000000001a */
[C---:B------:R-:W-:Y:S01]  /*67d0*/  HMMA.16816.F32.BF16 R132, R128.reuse, R134, RZ ;  /* 0x000000868084723c */ /* 0x040fe200000418ff */
[----:B------:R-:W-:Y:S01]  /*67e0*/  PRMT R4, R4, 0x5410, R27 ;  /* 0x0000541004047816 */ /* 0x000fe2000000001b */
[--C-:B------:R-:W-:Y:S01]  /*67f0*/  HSET2.LE.AND R6, R6, R247.reuse, PT ;  /* 0x000000f706067233 */ /* 0x100fe20003803000 */
[----:B------:R-:W-:Y:S01]  /*6800*/  PRMT R24, R24, 0x5410, R7 ;  /* 0x0000541018187816 */ /* 0x000fe20000000007 */
[--C-:B------:R-:W-:Y:S01]  /*6810*/  HSET2.LE.AND R7, R26, R247.reuse, PT ;  /* 0x000000f71a077233 */ /* 0x100fe20003803000 */
[----:B-1----:R-:W1:Y:S01]  /*6820*/  LDSM.16.MT88.4 R16, [R222+0x18800] ;  /* 0x01880000de10783b */ /* 0x002e620000004200 */
[----:B------:R-:W3:Y:S01]  /*6830*/  MUFU.EX2 R3, R3 ;  /* 0x0000000300037308 */ /* 0x000ee20000000800 */
[--C-:B------:R-:W-:Y:S01]  /*6840*/  HSET2.LE.AND R4, R4, R247.reuse, PT ;  /* 0x000000f704047233 */ /* 0x100fe20003803000 */
[----:B--2---:R-:W-:Y:S01]  /*6850*/  F2FP.BF16.PACK_AB R27, R32, R33 ;  /* 0x00000021201b723e */ /* 0x004fe200000010ff */
[----:B------:R-:W-:Y:S01]  /*6860*/  HSET2.LE.AND R5, R24, R247, PT ;  /* 0x000000f718057233 */ /* 0x000fe20003803000 */
[----:B------:R-:W-:Y:S01]  /*6870*/  F2FP.BF16.PACK_AB R25, R34, R169 ;  /* 0x000000a92219723e */ /* 0x000fe200000010ff */
[----:B------:R-:W-:Y:S01]  /*6880*/  HMMA.16816.F32.BF16 R152, R128, R148, RZ ;  /* 0x000000948098723c */ /* 0x000fe200000418ff */
[----:B------:R-:W-:Y:S01]  /*6890*/  LOP3.LUT R6, R6, R27, RZ, 0xc0, !PT ;  /* 0x0000001b06067212 */ /* 0x000fe200078ec0ff */
[----:B------:R-:W-:Y:S01]  /*68a0*/  LDSM.16.MT88.4 R28, [R220+0x1e000] ;  /* 0x01e00000dc1c783b */ /* 0x000fe20000004200 */
        /* <DEDUP_REMOVED lines=10> */
[----:B------:R-:W-:Y:S01]  /*6950*/  HMMA.16816.F32.BF16 R40, R128, R42, RZ ;  /* 0x0000002a8028723c */ /* 0x000fe200000418ff */
[----:B------:R-:W-:Y:S02]  /*6960*/  LDSM.16.MT88.4 R24, [R222+0x1a800] ;  /* 0x01a80000de18783b */ /* 0x000fe40000004200 */
[----:B------:R-:W2:Y:S05]  /*6970*/  MUFU.EX2 R188, R188 ;  /* 0x000000bc00bc7308 */ /* 0x000eaa0000000800 */
[C---:B----4-:R-:W-:Y:S03]  /*6980*/  HMMA.16816.F32.BF16 R144, R4.reuse, R8, R144 ;  /* 0x000000080490723c */ /* 0x050fe60000041890 */
[----:B------:R-:W-:Y:S05]  /*6990*/  MUFU.EX2 R193, R193 ;  /* 0x000000c100c17308 */ /* 0x000fea0000000800 */
[C---:B------:R-:W-:Y:S01]  /*69a0*/  HMMA.16816.F32.BF16 R140, R4.reuse, R10, R140 ;  /* 0x0000000a048c723c */ /* 0x040fe2000004188c */
[----:B------:R-:W3:Y:S07]  /*69b0*/  LDSM.16.MT88.4 R8, [R224+0x1a800] ;  /* 0x01a80000e008783b */ /* 0x000eee0000004200 */
[C---:B------:R-:W-:Y:S08]  /*69c0*/  HMMA.16816.F32.BF16 R136, R4.reuse, R12, R136 ;  /* 0x0000000c0488723c */ /* 0x040ff00000041888 */
[----:B------:R-:W-:Y:S01]  /*69d0*/  HMMA.16816.F32.BF16 R132, R4, R14, R132 ;  /* 0x0000000e0484723c */ /* 0x000fe20000041884 */
[----:B------:R-:W4:Y:S07]  /*69e0*/  LDSM.16.MT88.4 R12, [R224+0x1c800] ;  /* 0x01c80000e00c783b */ /* 0x000f2e0000004200 */
[C---:B------:R-:W-:Y:S08]  /*69f0*/  HMMA.16816.F32.BF16 R68, R128.reuse, R72, RZ ;  /* 0x000000488044723c */ /* 0x040ff000000418ff */
[----:B------:R-:W-:Y:S08]  /*6a00*/  HMMA.16816.F32.BF16 R72, R128, R74, RZ ;  /* 0x0000004a8048723c */ /* 0x000ff000000418ff */
[C---:B-1----:R-:W-:Y:S08]  /*6a10*/  HMMA.16816.F32.BF16 R152, R4.reuse, R16, R152 ;  /* 0x000000100498723c */ /* 0x042ff00000041898 */
[C---:B------:R-:W-:Y:S01]  /*6a20*/  HMMA.16816.F32.BF16 R148, R4.reuse, R18, R148 ;  /* 0x000000120494723c */ /* 0x040fe20000041894 */
[----:B------:R-:W1:Y:S07]  /*6a30*/  LDSM.16.MT88.4 R16, [R220+0x1a800] ;  /* 0x01a80000dc10783b */ /* 0x000e6e0000004200 */
[C---:B---3--:R-:W-:Y:S08]  /*6a40*/  HMMA.16816.F32.BF16 R36, R4.reuse, R8, R36 ;  /* 0x000000080424723c */ /* 0x048ff00000041824 */
[----:B------:R-:W-:Y:S01]  /*6a50*/  HMMA.16816.F32.BF16 R40, R4, R10, R40 ;  /* 0x0000000a0428723c */ /* 0x000fe20000041828 */
[----:B------:R-:W3:Y:S07]  /*6a60*/  LDSM.16.MT88.4 R8, [R222+0x1c800] ;  /* 0x01c80000de08783b */ /* 0x000eee0000004200 */
[C---:B------:R-:W-:Y:S08]  /*6a70*/  HMMA.16816.F32.BF16 R60, R128.reuse, R64, RZ ;  /* 0x00000040803c723c */ /* 0x040ff000000418ff */
[----:B------:R-:W-:Y:S08]  /*6a80*/  HMMA.16816.F32.BF16 R64, R128, R66, RZ ;  /* 0x000000428040723c */ /* 0x000ff000000418ff */
[C---:B----4-:R-:W-:Y:S08]  /*6a90*/  HMMA.16816.F32.BF16 R68, R4.reuse, R12, R68 ;  /* 0x0000000c0444723c */ /* 0x050ff00000041844 */
[----:B------:R-:W-:Y:S01]  /*6aa0*/  HMMA.16816.F32.BF16 R72, R4, R14, R72 ;  /* 0x0000000e0448723c */ /* 0x000fe20000041848 */
[----:B------:R-:W4:Y:S07]  /*6ab0*/  LDSM.16.MT88.4 R12, [R224+0x1e800] ;  /* 0x01e80000e00c783b */ /* 0x000f2e0000004200 */
        /* <DEDUP_REMOVED lines=11> */
[----:B------:R-:W1:Y:S07]  /*6b70*/  LDSM.16.MT88.4 R20, [R221+0x1a800] ;  /* 0x01a80000dd14783b */ /* 0x000e6e0000004200 */
[C---:B---3--:R-:W-:Y:S08]  /*6b80*/  HMMA.16816.F32.BF16 R76, R4.reuse, R8, R76 ;  /* 0x00000008044c723c */ /* 0x048ff0000004184c */
[----:B------:R-:W-:Y:S01]  /*6b90*/  HMMA.16816.F32.BF16 R80, R4, R10, R80 ;  /* 0x0000000a0450723c */ /* 0x000fe20000041850 */
[----:B------:R-:W3:Y:S07]  /*6ba0*/  LDSM.16.MT88.4 R8, [R222+0x1e800] ;  /* 0x01e80000de08783b */ /* 0x000eee0000004200 */
        /* <DEDUP_REMOVED lines=13> */
[----:B------:R-:W-:Y:S01]  /*6c80*/  HMMA.16816.F32.BF16 R52, R4, R20, R52 ;  /* 0x000000140434723c */ /* 0x000fe20000041834 */
[----:B------:R-:W-:-:S05]  /*6c90*/  IMAD.WIDE.U32 R16, R16, -0x326172a9, RZ ;  /* 0xcd9e8d5710107825 */ /* 0x000fca00078e00ff */
[----:B------:R-:W-:Y:S02]  /*6ca0*/  LOP3.LUT R17, R17, UR16, R176, 0x96, !PT ;  /* 0x0000001011117c12 */ /* 0x000fe4000f8e96b0 */
[----:B------:R-:W-:Y:S01]  /*6cb0*/  HMMA.16816.F32.BF16 R56, R4, R22, R56 ;  /* 0x000000160438723c */ /* 0x000fe20000041838 */
[----:B------:R-:W1:Y:S01]  /*6cc0*/  LDSM.16.MT88.4 R20, [R221+0x1c800] ;  /* 0x01c80000dd14783b */ /* 0x000e620000004200 */
[----:B------:R-:W-:-:S06]  /*6cd0*/  LOP3.LUT R16, R179, UR14, R16, 0x96, !PT ;  /* 0x0000000eb3107c12 */ /* 0x000fcc000f8e9610 */
[C---:B---3--:R-:W-:Y:S08]  /*6ce0*/  HMMA.16816.F32.BF16 R108, R4.reuse, R8, R108 ;  /* 0x00000008046c723c */ /* 0x048ff0000004186c */
[----:B------:R-:W-:Y:S01]  /*6cf0*/  HMMA.16816.F32.BF16 R112, R4, R10, R112 ;  /* 0x0000000a0470723c */ /* 0x000fe20000041870 */
[----:B------:R-:W3:Y:S07]  /*6d00*/  LDSM.16.MT88.4 R8, [R220+0x1e800] ;  /* 0x01e80000dc08783b */ /* 0x000eee0000004200 */
[----:B------:R-:W-:Y:S08]  /*6d10*/  HMMA.16816.F32.BF16 R120, R128, R122, RZ ;  /* 0x0000007a8078723c */ /* 0x000ff000000418ff */
[----:B----4-:R-:W-:Y:S07]  /*6d20*/  HMMA.16816.F32.BF16 R116, R4, R12, R116 ;  /* 0x0000000c0474723c */ /* 0x010fee0000041874 */
[----:B------:R-:W-:Y:S01]  /*6d30*/  IMAD.WIDE.U32 R12, R17, -0x2daee0ad, RZ ;  /* 0xd2511f53110c7825 */ /* 0x000fe200078e00ff */
[----:B------:R-:W-:Y:S03]  /*6d40*/  HMMA.16816.F32.BF16 R44, R128, R48, RZ ;  /* 0x00000030802c723c */ /* 0x000fe600000418ff */
[----:B------:R-:W-:Y:S01]  /*6d50*/  IMAD.WIDE.U32 R16, R16, -0x2daee0ad, RZ ;  /* 0xd2511f5310107825 */ /* 0x000fe200078e00ff */
[----:B------:R-:W-:-:S04]  /*6d60*/  LOP3.LUT R13, R13, UR13, R204, 0x96, !PT ;  /* 0x0000000d0d0d7c12 */ /* 0x000fc8000f8e96cc */
[----:B------:R-:W-:Y:S01]  /*6d70*/  HMMA.16816.F32.BF16 R48, R128, R50, RZ ;  /* 0x000000328030723c */ /* 0x000fe200000418ff */
[----:B------:R-:W-:-:S05]  /*6d80*/  LOP3.LUT R12, R17, UR11, R12, 0x96, !PT ;  /* 0x0000000b110c7c12 */ /* 0x000fca000f8e960c */
[----:B------:R-:W-:Y:S02]  /*6d90*/  IMAD.WIDE.U32 R174, R12, -0x326172a9, RZ ;  /* 0xcd9e8d570cae7825 */ /* 0x000fe400078e00ff */
[C---:B------:R-:W-:Y:S08]  /*6da0*/  HMMA.16816.F32.BF16 R84, R128.reuse, R88, RZ ;  /* 0x000000588054723c */ /* 0x040ff000000418ff */
[C---:B------:R-:W-:Y:S08]  /*6db0*/  HMMA.16816.F32.BF16 R88, R128.reuse, R90, RZ ;  /* 0x0000005a8058723c */ /* 0x040ff000000418ff */
[C---:B------:R-:W-:Y:S07]  /*6dc0*/  HMMA.16816.F32.BF16 R124, R128.reuse, R28, RZ ;  /* 0x0000001c807c723c */ /* 0x040fee00000418ff */
[--C-:B------:R-:W-:Y:S01]  /*6dd0*/  FFMA.FTZ R29, R194, c[0x0][0x23c], -R190.reuse ;  /* 0x00008f00c21d7a23 */ /* 0x100fe200000108be */
[----:B------:R-:W-:Y:S01]  /*6de0*/  HMMA.16816.F32.BF16 R128, R128, R30, RZ ;  /* 0x0000001e8080723c */ /* 0x000fe200000418ff */
[----:B------:R-:W-:-:S04]  /*6df0*/  FFMA.FTZ R28, R198, c[0x0][0x23c], -R190 ;  /* 0x00008f00c61c7a23 */ /* 0x000fc800000108be */
[----:B------:R-:W-:Y:S02]  /*6e00*/  MUFU.EX2 R29, R29 ;  /* 0x0000001d001d7308 */ /* 0x000fe40000000800 */
[--C-:B------:R-:W-:Y:S01]  /*6e10*/  FFMA.FTZ R30, R192, c[0x0][0x23c], -R190.reuse ;  /* 0x00008f00c01e7a23 */ /* 0x100fe200000108be */
[----:B------:R-:W-:Y:S01]  /*6e20*/  HMMA.16816.F32.BF16 R96, R4, R18, R96 ;  /* 0x000000120460723c */ /* 0x000fe20000041860 */
[----:B------:R-:W-:-:S04]  /*6e30*/  FFMA.FTZ R31, R196, c[0x0][0x23c], -R190 ;  /* 0x00008f00c41f7a23 */ /* 0x000fc800000108be */
[----:B------:R-:W-:Y:S02]  /*6e40*/  MUFU.EX2 R30, R30 ;  /* 0x0000001e001e7308 */ /* 0x000fe40000000800 */
[----:B------:R-:W-:Y:S01]  /*6e50*/  IMAD.WIDE.U32 R18, R13, -0x326172a9, RZ ;  /* 0xcd9e8d570d127825 */ /* 0x000fe200078e00ff */
[C---:B------:R-:W-:Y:S04]  /*6e60*/  HMMA.16816.F32.BF16 R120, R4.reuse, R14, R120 ;  /* 0x0000000e0478723c */ /* 0x040fe80000041878 */
[----:B------:R-:W-:Y:S01]  /*6e70*/  LOP3.LUT R13, R19, UR12, R178, 0x96, !PT ;  /* 0x0000000c130d7c12 */ /* 0x000fe2000f8e96b2 */
[----:B------:R-:W-:Y:S01]  /*6e80*/  MUFU.EX2 R28, R28 ;  /* 0x0000001c001c7308 */ /* 0x000fe20000000800 */
[----:B------:R-:W-:Y:S02]  /*6e90*/  LOP3.LUT R12, R175, UR10, R18, 0x96, !PT ;  /* 0x0000000aaf0c7c12 */ /* 0x000fe4000f8e9612 */
[----:B------:R-:W-:Y:S01]  /*6ea0*/  HMMA.16816.F32.BF16 R44, R4, R24, R44 ;  /* 0x00000018042c723c */ /* 0x000fe2000004182c */
[----:B------:R-:W-:-:S04]  /*6eb0*/  IMAD.WIDE.U32 R14, R13, -0x2daee0ad, RZ ;  /* 0xd2511f530d0e7825 */ /* 0x000fc800078e00ff */
[----:B------:R-:W-:Y:S01]  /*6ec0*/  IMAD.WIDE.U32 R204, R12, -0x2daee0ad, RZ ;  /* 0xd2511f530ccc7825 */ /* 0x000fe200078e00ff */
[----:B------:R-:W-:Y:S01]  /*6ed0*/  LOP3.LUT R16, R15, UR9, R16, 0x96, !PT ;  /* 0x000000090f107c12 */ /* 0x000fe2000f8e9610 */
[----:B------:R-:W4:Y:S01]  /*6ee0*/  MUFU.EX2 R31, R31 ;  /* 0x0000001f001f7308 */ /* 0x000f220000000800 */
[----:B------:R-:W-:Y:S01]  /*6ef0*/  HMMA.16816.F32.BF16 R48, R4, R26, R48 ;  /* 0x0000001a0430723c */ /* 0x000fe20000041830 */
[----:B------:R-:W3:Y:S01]  /*6f00*/  LDSM.16.MT88.4 R24, [R222+0x19000] ;  /* 0x01900000de18783b */ /* 0x000ee20000004200 */
[----:B------:R-:W-:Y:S01]  /*6f10*/  LOP3.LUT R14, R205, UR7, R14, 0x96, !PT ;  /* 0x00000007cd0e7c12 */ /* 0x000fe2000f8e960e */
[----:B------:R-:W-:Y:S01]  /*6f20*/  IMAD.WIDE.U32 R176, R16, -0x326172a9, RZ ;  /* 0xcd9e8d5710b07825 */ /* 0x000fe200078e00ff */
[----:B--2---:R-:W-:-:S03]  /*6f30*/  F2FP.BF16.PACK_AB R16, R188, R191 ;  /* 0x000000bfbc10723e */ /* 0x004fc600000010ff */
[----:B------:R-:W-:Y:S01]  /*6f40*/  IMAD.WIDE.U32 R14, R14, -0x326172a9, RZ ;  /* 0xcd9e8d570e0e7825 */ /* 0x000fe200078e00ff */
[C---:B-1----:R-:W-:Y:S04]  /*6f50*/  HMMA.16816.F32.BF16 R84, R4.reuse, R20, R84 ;  /* 0x000000140454723c */ /* 0x042fe80000041854 */
[----:B------:R-:W-:Y:S02]  /*6f60*/  LOP3.LUT R12, R14, 0xff, RZ, 0xc0, !PT ;  /* 0x000000ff0e0c7812 */ /* 0x000fe400078ec0ff */
[----:B----4-:R-:W-:Y:S02]  /*6f70*/  F2FP.BF16.PACK_AB R13, R31, R28 ;  /* 0x0000001c1f0d723e */ /* 0x010fe400000010ff */
[C---:B------:R-:W-:Y:S01]  /*6f80*/  HMMA.16816.F32.BF16 R88, R4.reuse, R22, R88 ;  /* 0x000000160458723c */ /* 0x040fe20000041858 */
[----:B------:R-:W-:Y:S07]  /*6f90*/  LDSM.16.MT88.4 R20, [R221+0x19000] ;  /* 0x01900000dd14783b */ /* 0x000fee0000004200 */
[C---:B---3--:R-:W-:Y:S07]  /*6fa0*/  HMMA.16816.F32.BF16 R124, R4.reuse, R8, R124 ;  /* 0x00000008047c723c */ /* 0x048fee000004187c */
[--C-:B------:R-:W-:Y:S01]  /*6fb0*/  SHF.R.U32.HI R9, RZ, 0x18, R14.reuse ;  /* 0x00000018ff097819 */ /* 0x100fe2000001160e */
[----:B------:R-:W-:Y:S01]  /*6fc0*/  HMMA.16816.F32.BF16 R128, R4, R10, R128 ;  /* 0x0000000a0480723c */ /* 0x000fe20000041880 */
[----:B------:R-:W1:Y:S06]  /*6fd0*/  LDSM.16.MT88.4 R4, [R224+0x19000] ;  /* 0x01900000e004783b */ /* 0x000e6c0000004200 */
[----:B------:R-:W-:-:S02]  /*6fe0*/  SHF.R.U32.HI R10, RZ, 0x10, R14 ;  /* 0x00000010ff0a7819 */ /* 0x000fc4000001160e */
[----:B------:R-:W-:Y:S02]  /*6ff0*/  LOP3.LUT R11, R14, 0xffff, RZ, 0xc0, !PT ;  /* 0x0000ffff0e0b7812 */ /* 0x000fe400078ec0ff */
[----:B------:R-:W-:Y:S02]  /*7000*/  LOP3.LUT R10, R10, 0xff, RZ, 0xc0, !PT ;  /* 0x000000ff0a0a7812 */ /* 0x000fe400078ec0ff */
[----:B------:R-:W-:Y:S02]  /*7010*/  SHF.R.U32.HI R11, RZ, 0x8, R11 ;  /* 0x00000008ff0b7819 */ /* 0x000fe4000001160b */
[----:B------:R-:W-:Y:S02]  /*7020*/  LOP3.LUT R14, R15, UR17, R176, 0x96, !PT ;  /* 0x000000110f0e7c12 */ /* 0x000fe4000f8e96b0 */
[----:B------:R-:W-:Y:S02]  /*7030*/  PRMT R10, R10, 0x5410, R9 ;  /* 0x000054100a0a7816 */ /* 0x000fe40000000009 */
[----:B------:R-:W-:-:S02]  /*7040*/  PRMT R12, R12, 0x5410, R11 ;  /* 0x000054100c0c7816 */ /* 0x000fc4000000000b */
[--C-:B------:R-:W-:Y:S02]  /*7050*/  SHF.R.U32.HI R9, RZ, 0x10, R14.reuse ;  /* 0x00000010ff097819 */ /* 0x100fe4000001160e */
[C---:B------:R-:W-:Y:S01]  /*7060*/  LOP3.LUT R11, R14.reuse, 0xffff, RZ, 0xc0, !PT ;  /* 0x0000ffff0e0b7812 */ /* 0x040fe200078ec0ff */
[----:B------:R-:W-:Y:S01]  /*7070*/  HSET2.LE.AND R12, R12, R247, PT ;  /* 0x000000f70c0c7233 */ /* 0x000fe20003803000 */
[----:B------:R-:W-:Y:S02]  /*7080*/  LOP3.LUT R8, R14, 0xff, RZ, 0xc0, !PT ;  /* 0x000000ff0e087812 */ /* 0x000fe400078ec0ff */
[----:B------:R-:W-:Y:S02]  /*7090*/  SHF.R.U32.HI R14, RZ, 0x18, R14 ;  /* 0x00000018ff0e7819 */ /* 0x000fe4000001160e */
[----:B------:R-:W-:Y:S02]  /*70a0*/  LOP3.LUT R9, R9, 0xff, RZ, 0xc0, !PT ;  /* 0x000000ff09097812 */ /* 0x000fe400078ec0ff */
[----:B------:R-:W-:-:S02]  /*70b0*/  SHF.R.U32.HI R11, RZ, 0x8, R11 ;  /* 0x00000008ff0b7819 */ /* 0x000fc4000001160b */
[----:B------:R-:W-:Y:S02]  /*70c0*/  PRMT R14, R9, 0x5410, R14 ;  /* 0x00005410090e7816 */ /* 0x000fe4000000000e */
[----:B------:R-:W-:Y:S01]  /*70d0*/  PRMT R8, R8, 0x5410, R11 ;  /* 0x0000541008087816 */ /* 0x000fe2000000000b */
[----:B------:R-:W-:Y:S01]  /*70e0*/  HSET2.LE.AND R11, R10, R247, PT ;  /* 0x000000f70a0b7233 */ /* 0x000fe20003803000 */
[----:B------:R-:W-:-:S03]  /*70f0*/  F2FP.BF16.PACK_AB R9, R30, R29 ;  /* 0x0000001d1e09723e */ /* 0x000fc600000010ff */
[--C-:B------:R-:W-:Y:S01]  /*7100*/  HSET2.LE.AND R8, R8, R247.reuse, PT ;  /* 0x000000f708087233 */ /* 0x100fe20003803000 */
[----:B------:R-:W-:Y:S01]  /*7110*/  LOP3.LUT R10, R12, R9, RZ, 0xc0, !PT ;  /* 0x000000090c0a7212 */ /* 0x000fe200078ec0ff */
[----:B------:R-:W-:Y:S01]  /*7120*/  HSET2.LE.AND R9, R14, R247, PT ;  /* 0x000000f70e097233 */ /* 0x000fe20003803000 */
[----:B------:R-:W-:Y:S02]  /*7130*/  F2FP.BF16.PACK_AB R12, R193, R186 ;  /* 0x000000bac10c723e */ /* 0x000fe400000010ff */
[----:B------:R-:W-:Y:S02]  /*7140*/  LOP3.LUT R11, R11, R16, RZ, 0xc0, !PT ;  /* 0x000000100b0b7212 */ /* 0x000fe400078ec0ff */
[----:B------:R-:W-:Y:S01]  /*7150*/  LOP3.LUT R8, R8, R13, RZ, 0xc0, !PT ;  /* 0x0000000d08087212 */ /* 0x000fe200078ec0ff */
[----:B------:R-:W-:Y:S01]  /*7160*/  LDSM.16.MT88.4 R16, [R220+0x19000] ;  /* 0x01900000dc10783b */ /* 0x000fe20000004200 */
[----:B------:R-:W-:-:S03]  /*7170*/  LOP3.LUT R9, R9, R12, RZ, 0xc0, !PT ;  /* 0x0000000c09097212 */ /* 0x000fc600078ec0ff */
[----:B------:R-:W2:Y:S04]  /*7180*/  LDSM.16.MT88.4 R12, [R224+0x1b000] ;  /* 0x01b00000e00c783b */ /* 0x000ea80000004200 */
        /* <DEDUP_REMOVED lines=10> */
[C---:B---3--:R-:W-:Y:S07]  /*7230*/  HMMA.16816.F32.BF16 R52, R8.reuse, R24, R52 ;  /* 0x000000180834723c */ /* 0x048fee0000041834 */
[----:B------:R-:W-:Y:S01]  /*7240*/  IMAD.MOV.U32 R24, RZ, RZ, R204 ;  /* 0x000000ffff187224 */ /* 0x000fe200078e00cc */
[----:B------:R-:W-:Y:S01]  /*7250*/  HMMA.16816.F32.BF16 R56, R8, R26, R56 ;  /* 0x0000001a0838723c */ /* 0x000fe20000041838 */
[----:B------:R-:W-:-:S02]  /*7260*/  IMAD.MOV.U32 R25, RZ, RZ, R205 ;  /* 0x000000ffff197224 */ /* 0x000fc400078e00cd */
[----:B------:R2:W5:Y:S04]  /*7270*/  LDL.LU.64 R204, [R1+0x48] ;  /* 0x0000480001cc7983 */ /* 0x0005680000300a00 */
[----:B------:R-:W-:Y:S01]  /*7280*/  IMAD.MOV.U32 R26, RZ, RZ, R176 ;  /* 0x000000ffff1a7224 */ /* 0x000fe200078e00b0 */
[C---:B-1----:R-:W-:Y:S01]  /*7290*/  HMMA.16816.F32.BF16 R44, R8.reuse, R4, R44 ;  /* 0x00000004082c723c */ /* 0x042fe2000004182c */
[----:B------:R-:W-:Y:S02]  /*72a0*/  IMAD.MOV.U32 R27, RZ, RZ, R177 ;  /* 0x000000ffff1b7224 */ /* 0x000fe400078e00b1 */
[----:B------:R2:W5:Y:S05]  /*72b0*/  LDL.LU.64 R176, [R1+0x40] ;  /* 0x0000400001b07983 */ /* 0x00056a0000300a00 */
[C---:B------:R-:W-:Y:S01]  /*72c0*/  HMMA.16816.F32.BF16 R48, R8.reuse, R6, R48 ;  /* 0x000000060830723c */ /* 0x040fe20000041830 */
[----:B------:R-:W1:Y:S07]  /*72d0*/  LDSM.16.MT88.4 R4, [R221+0x1d000] ;  /* 0x01d00000dd04783b */ /* 0x000e6e0000004200 */
[C---:B----4-:R-:W-:Y:S07]  /*72e0*/  HMMA.16816.F32.BF16 R60, R8.reuse, R20, R60 ;  /* 0x00000014083c723c */ /* 0x050fee000004183c */
[----:B------:R-:W-:Y:S01]  /*72f0*/  IMAD.MOV.U32 R20, RZ, RZ, R174 ;  /* 0x000000ffff147224 */ /* 0x000fe200078e00ae */
[C---:B------:R-:W-:Y:S01]  /*7300*/  HMMA.16816.F32.BF16 R40, R8.reuse, R14, R40 ;  /* 0x0000000e0828723c */ /* 0x040fe20000041828 */
[----:B------:R-:W-:Y:S01]  /*7310*/  IMAD.MOV.U32 R21, RZ, RZ, R175 ;  /* 0x000000ffff157224 */ /* 0x000fe200078e00af */
[----:B------:R-:W3:Y:S04]  /*7320*/  LDSM.16.MT88.4 R12, [R222+0x1d000] ;  /* 0x01d00000de0c783b */ /* 0x000ee80000004200 */
[----:B------:R2:W5:Y:S02]  /*7330*/  LDL.LU.64 R174, [R1+0x38] ;  /* 0x0000380001ae7983 */ /* 0x0005640000300a00 */
[C---:B------:R-:W-:Y:S08]  /*7340*/  HMMA.16816.F32.BF16 R136, R8.reuse, R16, R136 ;  /* 0x000000100888723c */ /* 0x040ff00000041888 */
[C---:B------:R-:W-:Y:S01]  /*7350*/  HMMA.16816.F32.BF16 R132, R8.reuse, R18, R132 ;  /* 0x000000120884723c */ /* 0x040fe20000041884 */
[----:B------:R-:W4:Y:S07]  /*7360*/  LDSM.16.MT88.4 R16, [R224+0x1d000] ;  /* 0x01d00000e010783b */ /* 0x000f2e0000004200 */
[C---:B------:R-:W-:Y:S08]  /*7370*/  HMMA.16816.F32.BF16 R64, R8.reuse, R22, R64 ;  /* 0x000000160840723c */ /* 0x040ff00000041840 */
[----:B-1----:R-:W-:Y:S07]  /*7380*/  HMMA.16816.F32.BF16 R84, R8, R4, R84 ;  /* 0x000000040854723c */ /* 0x002fee0000041854 */
[----:B------:R-:W-:-:S02]  /*7390*/  IMAD.MOV.U32 R4, RZ, RZ, R20 ;  /* 0x000000ffff047224 */ /* 0x000fc400078e0014 */
[----:B------:R-:W-:Y:S02]  /*73a0*/  IMAD.MOV.U32 R5, RZ, RZ, R21 ;  /* 0x000000ffff057224 */ /* 0x000fe400078e0015 */
[----:B------:R-:W1:Y:S01]  /*73b0*/  LDSM.16.MT88.4 R20, [R220+0x1d000] ;  /* 0x01d00000dc14783b */ /* 0x000e620000004200 */
[C---:B---3--:R-:W-:Y:S08]  /*73c0*/  HMMA.16816.F32.BF16 R76, R8.reuse, R12, R76 ;  /* 0x0000000c084c723c */ /* 0x048ff0000004184c */
[C---:B------:R-:W-:Y:S01]  /*73d0*/  HMMA.16816.F32.BF16 R80, R8.reuse, R14, R80 ;  /* 0x0000000e0850723c */ /* 0x040fe20000041850 */
[----:B------:R-:W3:Y:S07]  /*73e0*/  LDSM.16.MT88.4 R12, [R222+0x1f000] ;  /* 0x01f00000de0c783b */ /* 0x000eee0000004200 */
[C---:B----4-:R-:W-:Y:S08]  /*73f0*/  HMMA.16816.F32.BF16 R68, R8.reuse, R16, R68 ;  /* 0x000000100844723c */ /* 0x050ff00000041844 */
        /* <DEDUP_REMOVED lines=8> */
[----:B------:R-:W-:Y:S01]  /*7480*/  HMMA.16816.F32.BF16 R112, R8, R14, R112 ;  /* 0x0000000e0870723c */ /* 0x000fe20000041870 */
[----:B------:R-:W3:Y:S01]  /*7490*/  LDSM.16.MT88.4 R12, [R220+0x1f000] ;  /* 0x01f00000dc0c783b */ /* 0x000ee20000004200 */
[----:B------:R-:W-:-:S06]  /*74a0*/  FFMA.FTZ R194, R199, c[0x0][0x23c], -R190 ;  /* 0x00008f00c7c27a23 */ /* 0x000fcc00000108be */
[----:B----4-:R-:W-:Y:S07]  /*74b0*/  HMMA.16816.F32.BF16 R100, R8, R16, R100 ;  /* 0x000000100864723c */ /* 0x010fee0000041864 */
[----:B------:R-:W-:-:S05]  /*74c0*/  LOP3.LUT R16, R27, UR8, R20, 0x96, !PT ;  /* 0x000000081b107c12 */ /* 0x000fca000f8e9614 */
[----:B------:R-:W-:-:S04]  /*74d0*/  IMAD.WIDE.U32 R198, R16, -0x2daee0ad, RZ ;  /* 0xd2511f5310c67825 */ /* 0x000fc800078e00ff */
[--C-:B------:R-:W-:Y:S01]  /*74e0*/  FFMA.FTZ R192, R203, c[0x0][0x23c], -R190.reuse ;  /* 0x00008f00cbc07a23 */ /* 0x100fe200000108be */
[C---:B------:R-:W-:Y:S01]  /*74f0*/  LOP3.LUT R16, R198.reuse, 0xffff, RZ, 0xc0, !PT ;  /* 0x0000ffffc6107812 */ /* 0x040fe200078ec0ff */
[--C-:B------:R-:W-:Y:S02]  /*7500*/  FFMA.FTZ R201, R201, c[0x0][0x23c], -R190.reuse ;  /* 0x00008f00c9c97a23 */ /* 0x100fe400000108be */
[----:B------:R-:W-:Y:S01]  /*7510*/  FFMA.FTZ R197, R197, c[0x0][0x23c], -R190 ;  /* 0x00008f00c5c57a23 */ /* 0x000fe200000108be */
[----:B-1----:R-:W-:Y:S01]  /*7520*/  HMMA.16816.F32.BF16 R116, R8, R4, R116 ;  /* 0x000000040874723c */ /* 0x002fe20000041874 */
[--C-:B------:R-:W-:Y:S02]  /*7530*/  FFMA.FTZ R190, R195, c[0x0][0x23c], -R184.reuse ;  /* 0x00008f00c3be7a23 */ /* 0x100fe400000108b8 */
[----:B------:R-:W-:Y:S01]  /*7540*/  FFMA.FTZ R189, R189, c[0x0][0x23c], -R184 ;  /* 0x00008f00bdbd7a23 */ /* 0x000fe200000108b8 */
[----:B------:R-:W-:-:S03]  /*7550*/  LOP3.LUT R196, R198, 0xff, RZ, 0xc0, !PT ;  /* 0x000000ffc6c47812 */ /* 0x000fc600078ec0ff */
[----:B------:R-:W-:Y:S02]  /*7560*/  LOP3.LUT R4, R199, UR18, R24, 0x96, !PT ;  /* 0x00000012c7047c12 */ /* 0x000fe4000f8e9618 */
[----:B------:R-:W-:Y:S01]  /*7570*/  SHF.R.U32.HI R5, RZ, 0x8, R16 ;  /* 0x00000008ff057819 */ /* 0x000fe20000011610 */
[C---:B------:R-:W-:Y:S01]  /*7580*/  HMMA.16816.F32.BF16 R96, R8.reuse, R22, R96 ;  /* 0x000000160860723c */ /* 0x040fe20000041860 */
[----:B------:R-:W-:Y:S01]  /*7590*/  LOP3.LUT R16, R4, 0xffff, RZ, 0xc0, !PT ;  /* 0x0000ffff04107812 */ /* 0x000fe200078ec0ff */
[----:B------:R-:W-:Y:S01]  /*75a0*/  MUFU.EX2 R190, R190 ;  /* 0x000000be00be7308 */ /* 0x000fe20000000800 */
[----:B------:R-:W-:Y:S01]  /*75b0*/  PRMT R196, R196, 0x5410, R5 ;  /* 0x00005410c4c47816 */ /* 0x000fe20000000005 */
[----:B------:R-:W-:Y:S01]  /*75c0*/  FFMA.FTZ R187, R187, c[0x0][0x23c], -R184 ;  /* 0x00008f00bbbb7a23 */ /* 0x000fe200000108b8 */
[----:B------:R-:W-:Y:S01]  /*75d0*/  LOP3.LUT R5, R4, 0xff, RZ, 0xc0, !PT ;  /* 0x000000ff04057812 */ /* 0x000fe200078ec0ff */
[----:B------:R-:W-:Y:S02]  /*75e0*/  LDSM.16.MT88.4 R20, [R222+0x19800] ;  /* 0x01980000de14783b */ /* 0x000fe40000004200 */
[C---:B------:R-:W-:Y:S01]  /*75f0*/  HMMA.16816.F32.BF16 R104, R8.reuse, R18, R104 ;  /* 0x000000120868723c */ /* 0x040fe20000041868 */
[----:B------:R-:W-:Y:S01]  /*7600*/  SHF.R.U32.HI R16, RZ, 0x8, R16 ;  /* 0x00000008ff107819 */ /* 0x000fe20000011610 */
[----:B------:R-:W1:Y:S06]  /*7610*/  MUFU.EX2 R189, R189 ;  /* 0x000000bd00bd7308 */ /* 0x000e6c0000000800 */
[C---:B------:R-:W-:Y:S02]  /*7620*/  HMMA.16816.F32.BF16 R120, R8.reuse, R6, R120 ;  /* 0x000000060878723c */ /* 0x040fe40000041878 */
[----:B------:R-:W-:Y:S06]  /*7630*/  MUFU.EX2 R192, R192 ;  /* 0x000000c000c07308 */ /* 0x000fec0000000800 */
[C---:B---3--:R-:W-:Y:S01]  /*7640*/  HMMA.16816.F32.BF16 R124, R8.reuse, R12, R124 ;  /* 0x0000000c087c723c */ /* 0x048fe2000004187c */
[----:B------:R-:W-:Y:S01]  /*7650*/  SHF.R.U32.HI R6, RZ, 0x10, R4 ;  /* 0x00000010ff067819 */ /* 0x000fe20000011604 */
[----:B------:R-:W3:Y:S06]  /*7660*/  MUFU.EX2 R201, R201 ;  /* 0x000000c900c97308 */ /* 0x000eec0000000800 */
[----:B------:R-:W-:Y:S01]  /*7670*/  HMMA.16816.F32.BF16 R128, R8, R14, R128 ;  /* 0x0000000e0880723c */ /* 0x000fe20000041880 */
[----:B------:R-:W4:Y:S04]  /*7680*/  LDSM.16.MT88.4 R12, [R220+0x19800] ;  /* 0x01980000dc0c783b */ /* 0x000f280000004200 */
[----:B------:R-:W2:Y:S01]  /*7690*/  LDSM.16.MT88.4 R8, [R224+0x1b800] ;  /* 0x01b80000e008783b */ /* 0x000ea20000004200 */
[----:B------:R-:W-:Y:S01]  /*76a0*/  PRMT R16, R5, 0x5410, R16 ;  /* 0x0000541005107816 */ /* 0x000fe20000000010 */
[----:B------:R-:W-:Y:S01]  /*76b0*/  MUFU.EX2 R194, R194 ;  /* 0x000000c200c27308 */ /* 0x000fe20000000800 */
[----:B------:R-:W-:Y:S01]  /*76c0*/  SHF.R.U32.HI R5, RZ, 0x18, R4 ;  /* 0x00000018ff057819 */ /* 0x000fe20000011604 */
[----:B------:R-:W-:Y:S01]  /*76d0*/  FFMA.FTZ R184, R185, c[0x0][0x23c], -R184 ;  /* 0x00008f00b9b87a23 */ /* 0x000fe200000108b8 */
[----:B------:R-:W-:Y:S01]  /*76e0*/  LOP3.LUT R6, R6, 0xff, RZ, 0xc0, !PT ;  /* 0x000000ff06067812 */ /* 0x000fe200078ec0ff */
[----:B------:R-:W-:Y:S04]  /*76f0*/  LDSM.16.MT88.4 R24, [R224+0x19800] ;  /* 0x01980000e018783b */ /* 0x000fe80000004200 */
[----:B------:R-:W3:Y:S01]  /*7700*/  MUFU.EX2 R197, R197 ;  /* 0x000000c500c57308 */ /* 0x000ee20000000800 */
[----:B------:R-:W-:-:S02]  /*7710*/  PRMT R6, R6, 0x5410, R5 ;  /* 0x0000541006067816 */ /* 0x000fc40000000005 */
[----:B------:R-:W-:Y:S01]  /*7720*/  SHF.R.U32.HI R17, RZ, 0x10, R198 ;  /* 0x00000010ff117819 */ /* 0x000fe200000116c6 */
[----:B------:R-:W-:-:S04]  /*7730*/  HSET2.LE.AND R4, R16, R247, PT ;  /* 0x000000f710047233 */ /* 0x000fc80003803000 */
[----:B------:R-:W-:Y:S01]  /*7740*/  MUFU.EX2 R187, R187 ;  /* 0x000000bb00bb7308 */ /* 0x000fe20000000800 */
[----:B------:R-:W-:Y:S01]  /*7750*/  HSET2.LE.AND R5, R6, R247, PT ;  /* 0x000000f706057233 */ /* 0x000fe20003803000 */
[----:B-1----:R-:W-:-:S06]  /*7760*/  F2FP.BF16.PACK_AB R6, R189, R190 ;  /* 0x000000bebd06723e */ /* 0x002fcc00000010ff */
[----:B------:R-:W1:Y:S01]  /*7770*/  MUFU.EX2 R184, R184 ;  /* 0x000000b800b87308 */ /* 0x000e620000000800 */
[----:B---3--:R-:W-:Y:S02]  /*7780*/  F2FP.BF16.PACK_AB R7, R201, R192 ;  /* 0x000000c0c907723e */ /* 0x008fe400000010ff */
[----:B------:R-:W-:Y:S02]  /*7790*/  SHF.R.U32.HI R198, RZ, 0x18, R198 ;  /* 0x00000018ffc67819 */ /* 0x000fe400000116c6 */
[----:B------:R-:W-:Y:S02]  /*77a0*/  LOP3.LUT R17, R17, 0xff, RZ, 0xc0, !PT ;  /* 0x000000ff11117812 */ /* 0x000fe400078ec0ff */
[----:B------:R-:W-:Y:S01]  /*77b0*/  LOP3.LUT R5, R5, R6, RZ, 0xc0, !PT ;  /* 0x0000000605057212 */ /* 0x000fe200078ec0ff */
[----:B------:R-:W-:Y:S01]  /*77c0*/  HSET2.LE.AND R6, R196, R247, PT ;  /* 0x000000f7c4067233 */ /* 0x000fe20003803000 */
[----:B------:R-:W-:Y:S02]  /*77d0*/  LOP3.LUT R4, R4, R7, RZ, 0xc0, !PT ;  /* 0x0000000704047212 */ /* 0x000fe400078ec0ff */
[----:B------:R-:W-:-:S02]  /*77e0*/  PRMT R198, R17, 0x5410, R198 ;  /* 0x0000541011c67816 */ /* 0x000fc400000000c6 */
[----:B------:R-:W-:Y:S01]  /*77f0*/  F2FP.BF16.PACK_AB R7, R197, R194 ;  /* 0x000000c2c507723e */ /* 0x000fe200000010ff */
[----:B------:R-:W3:Y:S03]  /*7800*/  LDSM.16.MT88.4 R16, [R221+0x19800] ;  /* 0x01980000dd10783b */ /* 0x000ee60000004200 */
[----:B------:R-:W-:Y:S01]  /*7810*/  LOP3.LUT R6, R6, R7, RZ, 0xc0, !PT ;  /* 0x0000000706067212 */ /* 0x000fe200078ec0ff */
[----:B------:R-:W-:Y:S01]  /*7820*/  HSET2.LE.AND R7, R198, R247, PT ;  /* 0x000000f7c6077233 */ /* 0x000fe20003803000 */
[----:B-1----:R-:W-:-:S04]  /*7830*/  F2FP.BF16.PACK_AB R196, R184, R187 ;  /* 0x000000bbb8c4723e */ /* 0x002fc800000010ff */
[----:B------:R-:W-:-:S07]  /*7840*/  LOP3.LUT R7, R7, R196, RZ, 0xc0, !PT ;  /* 0x000000c407077212 */ /* 0x000fce00078ec0ff */
[C---:B----4-:R-:W-:Y:S08]  /*7850*/  HMMA.16816.F32.BF16 R136, R4.reuse, R12, R136 ;  /* 0x0000000c0488723c */ /* 0x050ff00000041888 */
        /* <DEDUP_REMOVED lines=23> */
[----:B------:R-:W-:Y:S01]  /*79d0*/  HMMA.16816.F32.BF16 R160, R4, R24, R160 ;  /* 0x0000001804a0723c */ /* 0x000fe200000418a0 */
[----:B------:R-:W-:-:S02]  /*79e0*/  FADD.FTZ R169, R169, R166 ;  /* 0x000000a6a9a97221 */ /* 0x000fc40000010000 */
[----:B------:R-:W-:-:S05]  /*79f0*/  FADD.FTZ R168, R168, R167 ;  /* 0x000000a7a8a87221 */ /* 0x000fca0000010000 */
[----:B------:R-:W-:Y:S01]  /*7a00*/  HMMA.16816.F32.BF16 R156, R4, R26, R156 ;  /* 0x0000001a049c723c */ /* 0x000fe2000004189c */
[----:B------:R-:W2:Y:S01]  /*7a10*/  LDSM.16.MT88.4 R24, [R222+0x1b800] ;  /* 0x01b80000de18783b */ /* 0x000ea20000004200 */
[----:B------:R-:W-:Y:S02]  /*7a20*/  FADD.FTZ R34, R34, R169 ;  /* 0x000000a922227221 */ /* 0x000fe40000010000 */
[----:B------:R-:W-:-:S04]  /*7a30*/  FADD.FTZ R35, R35, R168 ;  /* 0x000000a823237221 */ /* 0x000fc80000010000 */
        /* <DEDUP_REMOVED lines=30> */
[----:B------:R-:W-:Y:S02]  /*7c20*/  FADD.FTZ R187, R187, R190 ;  /* 0x000000bebbbb7221 */ /* 0x000fe40000010000 */
[----:B------:R-:W-:-:S03]  /*7c30*/  FADD.FTZ R167, R197, R194 ;  /* 0x000000c2c5a77221 */ /* 0x000fc60000010000 */
[----:B------:R-:W-:Y:S01]  /*7c40*/  HMMA.16816.F32.BF16 R48, R4, R26, R48 ;  /* 0x0000001a0430723c */ /* 0x000fe20000041830 */
[----:B------:R-:W-:-:S07]  /*7c50*/  FADD.FTZ R166, R184, R187 ;  /* 0x000000bbb8a67221 */ /* 0x000fce0000010000 */
        /* <DEDUP_REMOVED lines=20> */
[----:B------:R-:W-:-:S02]  /*7da0*/  UIMAD UR4, UR5, UR23, UR4 ;  /* 0x00000017050472a4 */ /* 0x000fc4000f8e0204 */
[----:B------:R-:W-:Y:S01]  /*7db0*/  UISETP.GT.AND UP0, UPT, UR40, UR19, UPT ;  /* 0x000000132800728c */ /* 0x000fe2000bf04270 */
[----:B------:R-:W-:-:S05]  /*7dc0*/  IMAD.WIDE.U32 R14, R231, UR40, R14 ;  /* 0x00000028e70e7c25 */ /* 0x000fca000f8e000e */
        /* <DEDUP_REMOVED lines=60> */
[----:B-1----:R-:W4:Y:S04]  /*8190*/  LDSM.16.M88.4 R12, [R229+0x10000] ;  /* 0x01000000e50c783b */ /* 0x002f280000000200 */
[----:B---3--:R-:W1:Y:S04]  /*81a0*/  LDSM.16.M88.4 R4, [R229+0x10800] ;  /* 0x01080000e504783b */ /* 0x008e680000000200 */
[----:B------:R-:W3:Y:S04]  /*81b0*/  LDSM.16.M88.4 R184, [R229+0x11000] ;  /* 0x01100000e5b8783b */ /* 0x000ee80000000200 */
[----:B------:R-:W1:Y:S04]  /*81c0*/  LDSM.16.M88.4 R28, [R229+0x11800] ;  /* 0x01180000e51c783b */ /* 0x000e680000000200 */
[----:B------:R-:W-:Y:S04]  /*81d0*/  LDSM.16.M88.4 R24, [R228] ;  /* 0x00000000e418783b */ /* 0x000fe80000000200 */
[----:B------:R-:W3:Y:S04]  /*81e0*/  LDSM.16.M88.4 R20, [R227] ;  /* 0x00000000e314783b */ /* 0x000ee80000000200 */
[----:B--2---:R-:W2:Y:S04]  /*81f0*/  LDSM.16.M88.4 R32, [R217] ;  /* 0x00000000d920783b */ /* 0x004ea80000000200 */
[----:B------:R-:W2:Y:S04]  /*8200*/  LDSM.16.M88.4 R192, [R218] ;  /* 0x00000000dac0783b */ /* 0x000ea80000000200 */
[----:B------:R-:W2:Y:S04]  /*8210*/  LDSM.16.M88.4 R196, [R219] ;  /* 0x00000000dbc4783b */ /* 0x000ea80000000200 */
[----:B------:R-:W-:Y:S01]  /*8220*/  LDSM.16.M88.4 R200, [R223+0x10800] ;  /* 0x01080000dfc8783b */ /* 0x000fe20000000200 */
[C---:B----4-:R-:W-:Y:S03]  /*8230*/  HMMA.16816.F32.BF16 R16, R168.reuse, R12, RZ ;  /* 0x0000000ca810723c */ /* 0x050fe600000418ff */
[----:B------:R-:W0:Y:S05]  /*8240*/  LDGDEPBAR ;  /* 0x00000000000079af */ /* 0x000e2a0000000000 */
[C---:B------:R-:W-:Y:S08]  /*8250*/  HMMA.16816.F32.BF16 R12, R168.reuse, R14, RZ ;  /* 0x0000000ea80c723c */ /* 0x040ff000000418ff */
[C---:B-1----:R-:W-:Y:S08]  /*8260*/  HMMA.16816.F32.BF16 R8, R168.reuse, R4, RZ ;  /* 0x00000004a808723c */ /* 0x042ff000000418ff */
[C---:B---3--:R-:W-:Y:S08]  /*8270*/  HMMA.16816.F32.BF16 R188, R168.reuse, R184, RZ ;  /* 0x000000b8a8bc723c */ /* 0x048ff000000418ff */
[C---:B------:R-:W-:Y:S08]  /*8280*/  HMMA.16816.F32.BF16 R4, R168.reuse, R6, RZ ;  /* 0x00000006a804723c */ /* 0x040ff000000418ff */
[C---:B------:R-:W-:Y:S08]  /*8290*/  HMMA.16816.F32.BF16 R184, R168.reuse, R186, RZ ;  /* 0x000000baa8b8723c */ /* 0x040ff000000418ff */
[C---:B------:R-:W-:Y:S08]  /*82a0*/  HMMA.16816.F32.BF16 R180, R168.reuse, R28, RZ ;  /* 0x0000001ca8b4723c */ /* 0x040ff000000418ff */
[----:B------:R-:W-:Y:S01]  /*82b0*/  HMMA.16816.F32.BF16 R168, R168, R30, RZ ;  /* 0x0000001ea8a8723c */ /* 0x000fe200000418ff */
[----:B------:R-:W-:Y:S07]  /*82c0*/  LDSM.16.M88.4 R28, [R226] ;  /* 0x00000000e21c783b */ /* 0x000fee0000000200 */
[C---:B------:R-:W-:Y:S08]  /*82d0*/  HMMA.16816.F32.BF16 R16, R24.reuse, R20, R16 ;  /* 0x000000141810723c */ /* 0x040ff00000041810 */
[C---:B------:R-:W-:Y:S01]  /*82e0*/  HMMA.16816.F32.BF16 R12, R24.reuse, R22, R12 ;  /* 0x00000016180c723c */ /* 0x040fe2000004180c */
[----:B------:R-:W1:Y:S07]  /*82f0*/  LDSM.16.M88.4 R20, [R223+0x10000] ;  /* 0x01000000df14783b */ /* 0x000e6e0000000200 */
[C---:B--2---:R-:W-:Y:S08]  /*8300*/  HMMA.16816.F32.BF16 R180, R24.reuse, R32, R180 ;  /* 0x0000002018b4723c */ /* 0x044ff000000418b4 */
        /* <DEDUP_REMOVED lines=40> */
[----:B------:R-:W1:Y:S07]  /*8590*/  LDSM.16.M88.4 R200, [R213] ;  /* 0x00000000d5c8783b */ /* 0x000e6e0000000200 */
[C---:B----4-:R-:W-:Y:S08]  /*85a0*/  HMMA.16816.F32.BF16 R188, R28.reuse, R196, R188 ;  /* 0x000000c41cbc723c */ /* 0x050ff000000418bc */
[C---:B------:R-:W-:Y:S01]  /*85b0*/  HMMA.16816.F32.BF16 R184, R28.reuse, R198, R184 ;  /* 0x000000c61cb8723c */ /* 0x040fe200000418b8 */
[----:B------:R-:W-:Y:S07]  /*85c0*/  LDSM.16.M88.4 R196, [R212] ;  /* 0x00000000d4c4783b */ /* 0x000fee0000000200 */
[C---:B--2---:R-:W-:Y:S08]  /*85d0*/  HMMA.16816.F32.BF16 R180, R28.reuse, R32, R180 ;  /* 0x000000201cb4723c */ /* 0x044ff000000418b4 */
[----:B------:R-:W-:Y:S01]  /*85e0*/  HMMA.16816.F32.BF16 R168, R28, R34, R168 ;  /* 0x000000221ca8723c */ /* 0x000fe200000418a8 */
[----:B------:R-:W-:Y:S04]  /*85f0*/  LDSM.16.M88.4 R28, [R226+0x4000] ;  /* 0x00400000e21c783b */ /* 0x000fe80000000200 */
[----:B------:R-:W2:Y:S03]  /*8600*/  LDSM.16.M88.4 R32, [R223+0x12000] ;  /* 0x01200000df20783b */ /* 0x000ea60000000200 */
        /* <DEDUP_REMOVED lines=8> */
[----:B------:R-:W-:Y:S07]  /*8690*/  LDSM.16.M88.4 R200, [R229+0x14000] ;  /* 0x01400000e5c8783b */ /* 0x000fee0000000200 */
[C---:B--2---:R-:W-:Y:S08]  /*86a0*/  HMMA.16816.F32.BF16 R16, R28.reuse, R32, R16 ;  /* 0x000000201c10723c */ /* 0x044ff00000041810 */
[----:B------:R-:W-:Y:S01]  /*86b0*/  HMMA.16816.F32.BF16 R12, R28, R34, R12 ;  /* 0x000000221c0c723c */ /* 0x000fe2000004180c */
        /* <DEDUP_REMOVED lines=12> */
[----:B------:R-:W-:Y:S01]  /*8780*/  HMMA.16816.F32.BF16 R168, R28, R34, R168 ;  /* 0x000000221ca8723c */ /* 0x000fe200000418a8 */
[----:B------:R-:W2:Y:S04]  /*8790*/  LDSM.16.M88.4 R32, [R216+0x3000] ;  /* 0x00300000d820783b */ /* 0x000ea80000000200 */
[----:B------:R-:W4:Y:S03]  /*87a0*/  LDSM.16.M88.4 R28, [R216+0x3800] ;  /* 0x00380000d81c783b */ /* 0x000f260000000200 */
[C---:B-1----:R-:W-:Y:S08]  /*87b0*/  HMMA.16816.F32.BF16 R16, R20.reuse, R192, R16 ;  /* 0x000000c01410723c */ /* 0x042ff00000041810 */
[C---:B------:R-:W-:Y:S01]  /*87c0*/  HMMA.16816.F32.BF16 R12, R20.reuse, R194, R12 ;  /* 0x000000c2140c723c */ /* 0x040fe2000004180c */
[----:B------:R-:W-:Y:S07]  /*87d0*/  LDSM.16.M88.4 R192, [R229+0x15000] ;  /* 0x01500000e5c0783b */ /* 0x000fee0000000200 */
[C---:B---3--:R-:W-:Y:S08]  /*87e0*/  HMMA.16816.F32.BF16 R8, R20.reuse, R24, R8 ;  /* 0x000000181408723c */ /* 0x048ff00000041808 */
[C---:B------:R-:W-:Y:S01]  /*87f0*/  HMMA.16816.F32.BF16 R4, R20.reuse, R26, R4 ;  /* 0x0000001a1404723c */ /* 0x040fe20000041804 */
[----:B------:R-:W1:Y:S07]  /*8800*/  LDSM.16.M88.4 R24, [R230+0x8000] ;  /* 0x00800000e618783b */ /* 0x000e6e0000000200 */
[C---:B--2---:R-:W-:Y:S08]  /*8810*/  HMMA.16816.F32.BF16 R188, R20.reuse, R32, R188 ;  /* 0x0000002014bc723c */ /* 0x044ff000000418bc */
[C---:B------:R-:W-:Y:S01]  /*8820*/  HMMA.16816.F32.BF16 R184, R20.reuse, R34, R184 ;  /* 0x0000002214b8723c */ /* 0x040fe200000418b8 */
[----:B------:R-:W2:Y:S07]  /*8830*/  LDSM.16.M88.4 R32, [R229+0x15800] ;  /* 0x01580000e520783b */ /* 0x000eae0000000200 */
[C---:B----4-:R-:W-:Y:S08]  /*8840*/  HMMA.16816.F32.BF16 R180, R20.reuse, R28, R180 ;  /* 0x0000001c14b4723c */ /* 0x050ff000000418b4 */
        /* <DEDUP_REMOVED lines=8> */
[----:B------:R-:W4:Y:S07]  /*88d0*/  LDSM.16.M88.4 R192, [R208] ;  /* 0x00000000d0c0783b */ /* 0x000f2e0000000200 */
[C---:B------:R-:W-:Y:S08]  /*88e0*/  HMMA.16816.F32.BF16 R16, R24.reuse, R200, R16 ;  /* 0x000000c81810723c */ /* 0x040ff00000041810 */
        /* <DEDUP_REMOVED lines=31> */
[----:B------:R-:W4:Y:S03]  /*8ae0*/  LDSM.16.M88.4 R32, [R216+0x5800] ;  /* 0x00580000d820783b */ /* 0x000f260000000200 */
[C---:B--2---:R-:W-:Y:S08]  /*8af0*/  HMMA.16816.F32.BF16 R16, R24.reuse, R28, R16 ;  /* 0x0000001c1810723c */ /* 0x044ff00000041810 */
[C---:B------:R-:W-:Y:S01]  /*8b00*/  HMMA.16816.F32.BF16 R12, R24.reuse, R30, R12 ;  /* 0x0000001e180c723c */ /* 0x040fe2000004180c */
[----:B------:R-:W-:Y:S07]  /*8b10*/  LDSM.16.M88.4 R28, [R230+0xc000] ;  /* 0x00c00000e61c783b */ /* 0x000fee0000000200 */
[C---:B---3--:R-:W-:Y:S08]  /*8b20*/  HMMA.16816.F32.BF16 R8, R24.reuse, R20, R8 ;  /* 0x000000141808723c */ /* 0x048ff00000041808 */
[C---:B------:R-:W-:Y:S01]  /*8b30*/  HMMA.16816.F32.BF16 R4, R24.reuse, R22, R4 ;  /* 0x000000161804723c */ /* 0x040fe20000041804 */
[----:B------:R-:W2:Y:S07]  /*8b40*/  LDSM.16.M88.4 R20, [R229+0x16000] ;  /* 0x01600000e514783b */ /* 0x000eae0000000200 */
[C---:B-1----:R-:W-:Y:S08]  /*8b50*/  HMMA.16816.F32.BF16 R188, R24.reuse, R192, R188 ;  /* 0x000000c018bc723c */ /* 0x042ff000000418bc */
[C---:B------:R-:W-:Y:S01]  /*8b60*/  HMMA.16816.F32.BF16 R184, R24.reuse, R194, R184 ;  /* 0x000000c218b8723c */ /* 0x040fe200000418b8 */
[----:B------:R-:W1:Y:S07]  /*8b70*/  LDSM.16.M88.4 R192, [R229+0x17000] ;  /* 0x01700000e5c0783b */ /* 0x000e6e0000000200 */
[C---:B----4-:R-:W-:Y:S08]  /*8b80*/  HMMA.16816.F32.BF16 R180, R24.reuse, R32, R180 ;  /* 0x0000002018b4723c */ /* 0x050ff000000418b4 */
[----:B------:R-:W-:Y:S01]  /*8b90*/  HMMA.16816.F32.BF16 R168, R24, R34, R168 ;  /* 0x0000002218a8723c */ /* 0x000fe200000418a8 */
[----:B------:R-:W3:Y:S04]  /*8ba0*/  LDSM.16.M88.4 R32, [R229+0x17800] ;  /* 0x01780000e520783b */ /* 0x000ee80000000200 */
[----:B------:R-:W4:Y:S03]  /*8bb0*/  LDSM.16.M88.4 R24, [R207] ;  /* 0x00000000cf18783b */ /* 0x000f260000000200 */
[C---:B--2---:R-:W-:Y:S08]  /*8bc0*/  HMMA.16816.F32.BF16 R16, R28.reuse, R20, R16 ;  /* 0x000000141c10723c */ /* 0x044ff00000041810 */
[C---:B------:R-:W-:Y:S01]  /*8bd0*/  HMMA.16816.F32.BF16 R12, R28.reuse, R22, R12 ;  /* 0x000000161c0c723c */ /* 0x040fe2000004180c */
[----:B------:R-:W2:Y:S07]  /*8be0*/  LDSM.16.M88.4 R20, [R206] ;  /* 0x00000000ce14783b */ /* 0x000eae0000000200 */
[C---:B------:R-:W-:Y:S08]  /*8bf0*/  HMMA.16816.F32.BF16 R8, R28.reuse, R196, R8 ;  /* 0x000000c41c08723c */ /* 0x040ff00000041808 */
[C---:B------:R-:W-:Y:S01]  /*8c00*/  HMMA.16816.F32.BF16 R4, R28.reuse, R198, R4 ;  /* 0x000000c61c04723c */ /* 0x040fe20000041804 */
[----:B------:R-:W2:Y:S07]  /*8c10*/  LDSM.16.M88.4 R196, [R205] ;  /* 0x00000000cdc4783b */ /* 0x000eae0000000200 */
[C---:B-1----:R-:W-:Y:S08]  /*8c20*/  HMMA.16816.F32.BF16 R188, R28.reuse, R192, R188 ;  /* 0x000000c01cbc723c */ /* 0x042ff000000418bc */
[C---:B------:R-:W-:Y:S01]  /*8c30*/  HMMA.16816.F32.BF16 R184, R28.reuse, R194, R184 ;  /* 0x000000c21cb8723c */ /* 0x040fe200000418b8 */
[----:B------:R-:W-:Y:S07]  /*8c40*/  LDSM.16.M88.4 R192, [R204] ;  /* 0x00000000ccc0783b */ /* 0x000fee0000000200 */
[C---:B---3--:R-:W-:Y:S08]  /*8c50*/  HMMA.16816.F32.BF16 R180, R28.reuse, R32, R180 ;  /* 0x000000201cb4723c */ /* 0x048ff000000418b4 */
[----:B------:R-:W-:Y:S01]  /*8c60*/  HMMA.16816.F32.BF16 R168, R28, R34, R168 ;  /* 0x000000221ca8723c */ /* 0x000fe200000418a8 */
[----:B------:R-:W-:Y:S04]  /*8c70*/  LDSM.16.M88.4 R32, [R226+0xc000] ;  /* 0x00c00000e220783b */ /* 0x000fe80000000200 */
[----:B------:R-:W1:Y:S03]  /*8c80*/  LDSM.16.M88.4 R28, [R223+0x16000] ;  /* 0x01600000df1c783b */ /* 0x000e660000000200 */
[C---:B----4-:R-:W-:Y:S08]  /*8c90*/  HMMA.16816.F32.BF16 R16, R200.reuse, R24, R16 ;  /* 0x00000018c810723c */ /* 0x050ff00000041810 */
[C---:B------:R-:W-:Y:S01]  /*8ca0*/  HMMA.16816.F32.BF16 R12, R200.reuse, R26, R12 ;  /* 0x0000001ac80c723c */ /* 0x040fe2000004180c */
[----:B------:R-:W3:Y:S07]  /*8cb0*/  LDSM.16.M88.4 R24, [R223+0x16800] ;  /* 0x01680000df18783b */ /* 0x000eee0000000200 */
[C---:B--2---:R-:W-:Y:S08]  /*8cc0*/  HMMA.16816.F32.BF16 R8, R200.reuse, R20, R8 ;  /* 0x00000014c808723c */ /* 0x044ff00000041808 */
[C---:B------:R-:W-:Y:S01]  /*8cd0*/  HMMA.16816.F32.BF16 R4, R200.reuse, R22, R4 ;  /* 0x00000016c804723c */ /* 0x040fe20000041804 */
[----:B------:R-:W2:Y:S07]  /*8ce0*/  LDSM.16.M88.4 R20, [R223+0x17000] ;  /* 0x01700000df14783b */ /* 0x000eae0000000200 */
[----:B------:R-:W-:Y:S08]  /*8cf0*/  HMMA.16816.F32.BF16 R188, R200, R196, R188 ;  /* 0x000000c4c8bc723c */ /* 0x000ff000000418bc */
[C---:B-1----:R-:W-:Y:S08]  /*8d00*/  HMMA.16816.F32.BF16 R16, R32.reuse, R28, R16 ;  /* 0x0000001c2010723c */ /* 0x042ff00000041810 */
[----:B------:R-:W-:Y:S01]  /*8d10*/  HMMA.16816.F32.BF16 R12, R32, R30, R12 ;  /* 0x0000001e200c723c */ /* 0x000fe2000004180c */
[----:B------:R-:W1:Y:S07]  /*8d20*/  LDSM.16.M88.4 R28, [R223+0x17800] ;  /* 0x01780000df1c783b */ /* 0x000e6e0000000200 */
[C---:B------:R-:W-:Y:S08]  /*8d30*/  HMMA.16816.F32.BF16 R184, R200.reuse, R198, R184 ;  /* 0x000000c6c8b8723c */ /* 0x040ff000000418b8 */
[C---:B------:R-:W-:Y:S08]  /*8d40*/  HMMA.16816.F32.BF16 R180, R200.reuse, R192, R180 ;  /* 0x000000c0c8b4723c */ /* 0x040ff000000418b4 */
[----:B------:R-:W-:Y:S01]  /*8d50*/  HMMA.16816.F32.BF16 R168, R200, R194, R168 ;  /* 0x000000c2c8a8723c */ /* 0x000fe200000418a8 */
[----:B------:R-:W-:Y:S07]  /*8d60*/  LDSM.16.M88.4 R192, [R225+0xc000] ;  /* 0x00c00000e1c0783b */ /* 0x000fee0000000200 */
[C---:B---3--:R-:W-:Y:S08]  /*8d70*/  HMMA.16816.F32.BF16 R8, R32.reuse, R24, R8 ;  /* 0x000000182008723c */ /* 0x048ff00000041808 */
[C---:B------:R-:W-:Y:S01]  /*8d80*/  HMMA.16816.F32.BF16 R4, R32.reuse, R26, R4 ;  /* 0x0000001a2004723c */ /* 0x040fe20000041804 */
[----:B------:R-:W3:Y:S07]  /*8d90*/  LDSM.16.M88.4 R24, [R216+0x6000] ;  /* 0x00600000d818783b */ /* 0x000eee0000000200 */
[C---:B--2---:R-:W-:Y:S08]  /*8da0*/  HMMA.16816.F32.BF16 R188, R32.reuse, R20, R188 ;  /* 0x0000001420bc723c */ /* 0x044ff000000418bc */
[C---:B------:R-:W-:Y:S01]  /*8db0*/  HMMA.16816.F32.BF16 R184, R32.reuse, R22, R184 ;  /* 0x0000001620b8723c */ /* 0x040fe200000418b8 */
[----:B------:R-:W2:Y:S07]  /*8dc0*/  LDSM.16.M88.4 R20, [R216+0x6800] ;  /* 0x00680000d814783b */ /* 0x000eae0000000200 */
[C---:B-1----:R-:W-:Y:S08]  /*8dd0*/  HMMA.16816.F32.BF16 R180, R32.reuse, R28, R180 ;  /* 0x0000001c20b4723c */ /* 0x042ff000000418b4 */
[----:B------:R-:W-:Y:S01]  /*8de0*/  HMMA.16816.F32.BF16 R168, R32, R30, R168 ;  /* 0x0000001e20a8723c */ /* 0x000fe200000418a8 */
[----:B------:R-:W1:Y:S06]  /*8df0*/  LDSM.16.M88.4 R28, [R216+0x7000] ;  /* 0x00700000d81c783b */ /* 0x000e6c0000000200 */
[----:B------:R-:W-:Y:S01]  /*8e00*/  IMAD.U32 R32, RZ, RZ, UR40 ;  /* 0x00000028ff207e24 */ /* 0x000fe2000f8e00ff */
[----:B---3--:R-:W-:Y:S03]  /*8e10*/  HMMA.16816.F32.BF16 R16, R192, R24, R16 ;  /* 0x00000018c010723c */ /* 0x008fe60000041810 */
[----:B------:R-:W-:-:S05]  /*8e20*/  IMAD R3, R32, 0x40, R235 ;  /* 0x0000004020037824 */ /* 0x000fca00078e02eb */
[----:B------:R-:W-:Y:S01]  /*8e30*/  ISETP.GE.AND P1, PT, R3, R244, PT ;  /* 0x000000f40300720c */ /* 0x000fe20003f26270 */
[----:B------:R-:W-:Y:S01]  /*8e40*/  HMMA.16816.F32.BF16 R12, R192, R26, R12 ;  /* 0x0000001ac00c723c */ /* 0x000fe2000004180c */
[----:B------:R-:W3:Y:S01]  /*8e50*/  LDSM.16.M88.4 R24, [R216+0x7800] ;  /* 0x00780000d818783b */ /* 0x000ee20000000200 */
[----:B------:R-:W-:-:S04]  /*8e60*/  DEPBAR.LE SB0, 0x0 ;  /* 0x000080000000791a */ /* 0x000fc80000000000 */
[----:B------:R-:W-:Y:S01]  /*8e70*/  BAR.SYNC.DEFER_BLOCKING 0x0 ;  /* 0x0000000000007b1d */ /* 0x000fe20000010000 */
[----:B------:R-:W-:Y:S01]  /*8e80*/  ISETP.LT.OR P1, PT, R3, R245, P1 ;  /* 0x000000f50300720c */ /* 0x000fe20000f21670 */
[C---:B--2---:R-:W-:Y:S07]  /*8e90*/  HMMA.16816.F32.BF16 R8, R192.reuse, R20, R8 ;  /* 0x00000014c008723c */ /* 0x044fee0000041808 */
[----:B------:R-:W-:Y:S01]  /*8ea0*/  IMAD.IADD R20, R246, 0x1, -R3 ;  /* 0x00000001f6147824 */ /* 0x000fe200078e0a03 */
[----:B------:R-:W-:Y:S04]  /*8eb0*/  HMMA.16816.F32.BF16 R4, R192, R22, R4 ;  /* 0x00000016c004723c */ /* 0x000fe80000041804 */
[----:B------:R-:W-:-:S02]  /*8ec0*/  IABS R21, R20 ;  /* 0x0000001400157213 */ /* 0x000fc40000000000 */
[----:B------:R-:W-:Y:S01]  /*8ed0*/  IADD3 R20, R3, 0x1, RZ ;  /* 0x0000000103147810 */ /* 0x000fe20007ffe0ff */
[----:B------:R-:W-:Y:S01]  /*8ee0*/  IMAD.IADD R22, R243, 0x1, -R3 ;  /* 0x00000001f3167824 */ /* 0x000fe200078e0a03 */
[C---:B-1----:R-:W-:Y:S02]  /*8ef0*/  HMMA.16816.F32.BF16 R188, R192.reuse, R28, R188 ;  /* 0x0000001cc0bc723c */ /* 0x042fe400000418bc */
[----:B------:R-:W-:Y:S01]  /*8f00*/  I2F R21, R21 ;  /* 0x0000001500157306 */ /* 0x000fe20000201400 */
[----:B------:R-:W-:Y:S02]  /*8f10*/  ISETP.GE.AND P0, PT, R20, R244, PT ;  /* 0x000000f41400720c */ /* 0x000fe40003f06270 */
[----:B------:R-:W-:Y:S02]  /*8f20*/  IABS R22, R22 ;  /* 0x0000001600167213 */ /* 0x000fe40000000000 */
[----:B------:R-:W-:Y:S01]  /*8f30*/  IMAD.IADD R28, R246, 0x1, -R20 ;  /* 0x00000001f61c7824 */ /* 0x000fe200078e0a14 */
[----:B------:R-:W-:Y:S01]  /*8f40*/  HMMA.16816.F32.BF16 R184, R192, R30, R184 ;  /* 0x0000001ec0b8723c */ /* 0x000fe200000418b8 */
[C---:B------:R-:W-:Y:S01]  /*8f50*/  ISETP.GE.AND P6, PT, R20.reuse, R237, PT ;  /* 0x000000ed1400720c */ /* 0x040fe20003fc6270 */
[----:B------:R-:W-:Y:S01]  /*8f60*/  IMAD.MOV.U32 R23, RZ, RZ, R22 ;  /* 0x000000ffff177224 */ /* 0x000fe200078e0016 */
[----:B------:R-:W-:-:S02]  /*8f70*/  ISETP.LT.OR P0, PT, R20, R245, P0 ;  /* 0x000000f51400720c */ /* 0x000fc40000701670 */
[----:B------:R-:W-:Y:S01]  /*8f80*/  IABS R22, R28 ;  /* 0x0000001c00167213 */ /* 0x000fe20000000000 */
[----:B------:R-:W-:Y:S01]  /*8f90*/  IMAD.IADD R28, R243, 0x1, -R20 ;  /* 0x00000001f31c7824 */ /* 0x000fe200078e0a14 */
[----:B------:R-:W-:Y:S01]  /*8fa0*/  ISETP.LT.OR P6, PT, R20, R242, P6 ;  /* 0x000000f21400720c */ /* 0x000fe200037c1670 */
[----:B------:R-:W1:Y:S01]  /*8fb0*/  I2F R23, R23 ;  /* 0x0000001700177306 */ /* 0x000e620000201400 */
[----:B---3--:R-:W-:Y:S01]  /*8fc0*/  HMMA.16816.F32.BF16 R180, R192, R24, R180 ;  /* 0x00000018c0b4723c */ /* 0x008fe200000418b4 */
[----:B------:R-:W-:Y:S01]  /*8fd0*/  IMAD.MOV.U32 R30, RZ, RZ, R22 ;  /* 0x000000ffff1e7224 */ /* 0x000fe200078e0016 */
[----:B------:R-:W-:Y:S02]  /*8fe0*/  IABS R28, R28 ;  /* 0x0000001c001c7213 */ /* 0x000fe40000000000 */
[----:B------:R-:W-:-:S03]  /*8ff0*/  IADD3 R22, R3, 0x8, RZ ;  /* 0x0000000803167810 */ /* 0x000fc60007ffe0ff */
[----:B------:R-:W-:Y:S01]  /*9000*/  IMAD.MOV.U32 R24, RZ, RZ, R28 ;  /* 0x000000ffff187224 */ /* 0x000fe200078e001c */
[----:B------:R-:W2:Y:S01]  /*9010*/  I2F R30, R30 ;  /* 0x0000001e001e7306 */ /* 0x000ea20000201400 */
[--C-:B------:R-:W-:Y:S01]  /*9020*/  IMAD.IADD R28, R243, 0x1, -R22.reuse ;  /* 0x00000001f31c7824 */ /* 0x100fe200078e0a16 */
[----:B------:R-:W-:Y:S01]  /*9030*/  HMMA.16816.F32.BF16 R168, R192, R26, R168 ;  /* 0x0000001ac0a8723c */ /* 0x000fe200000418a8 */
[----:B------:R-:W-:-:S03]  /*9040*/  IMAD.IADD R29, R246, 0x1, -R22 ;  /* 0x00000001f61d7824 */ /* 0x000fc600078e0a16 */
[----:B------:R-:W-:Y:S01]  /*9050*/  IABS R28, R28 ;  /* 0x0000001c001c7213 */ /* 0x000fe20000000000 */
[----:B-1----:R-:W-:Y:S01]  /*9060*/  FFMA.FTZ R23, R23, -UR28, R18 ;  /* 0x8000001c17177c23 */ /* 0x002fe20008010012 */
[----:B------:R-:W-:Y:S01]  /*9070*/  IABS R25, R29 ;  /* 0x0000001d00197213 */ /* 0x000fe20000000000 */
[----:B------:R-:W1:Y:S01]  /*9080*/  I2F R24, R24 ;  /* 0x0000001800187306 */ /* 0x000e620000201400 */
[----:B------:R-:W-:Y:S01]  /*9090*/  IADD3 R26, R3, 0x9, RZ ;  /* 0x00000009031a7810 */ /* 0x000fe20007ffe0ff */
[----:B------:R-:W-:Y:S02]  /*90a0*/  IMAD.MOV.U32 R27, RZ, RZ, R28 ;  /* 0x000000ffff1b7224 */ /* 0x000fe400078e001c */
[----:B------:R-:W-:Y:S01]  /*90b0*/  FFMA.FTZ R28, R21, -UR28, R16 ;  /* 0x8000001c151c7c23 */ /* 0x000fe20008010010 */
[C---:B------:R-:W-:Y:S01]  /*90c0*/  IADD3 R16, R3.reuse, 0x10, RZ ;  /* 0x0000001003107810 */ /* 0x040fe20007ffe0ff */
[--C-:B------:R-:W-:Y:S02]  /*90d0*/  IMAD.IADD R29, R246, 0x1, -R26.reuse ;  /* 0x00000001f61d7824 */ /* 0x100fe400078e0a1a */
[----:B------:R-:W3:Y:S01]  /*90e0*/  I2F R25, R25 ;  /* 0x0000001900197306 */ /* 0x000ee20000201400 */
[----:B------:R-:W-:Y:S01]  /*90f0*/  FSEL R28, R28, -INF , !P1 ;  /* 0xff8000001c1c7808 */ /* 0x000fe20004800000 */
[----:B--2---:R-:W-:Y:S01]  /*9100*/  FFMA.FTZ R30, R30, -UR28, R17 ;  /* 0x8000001c1e1e7c23 */ /* 0x004fe20008010011 */
[----:B------:R-:W-:Y:S01]  /*9110*/  ISETP.GE.AND P1, PT, R3, R237, PT ;  /* 0x000000ed0300720c */ /* 0x000fe20003f26270 */
[----:B------:R-:W-:Y:S01]  /*9120*/  IMAD.IADD R21, R243, 0x1, -R26 ;  /* 0x00000001f3157824 */ /* 0x000fe200078e0a1a */
[----:B------:R-:W-:Y:S01]  /*9130*/  IABS R20, R29 ;  /* 0x0000001d00147213 */ /* 0x000fe20000000000 */
[--C-:B------:R-:W-:Y:S01]  /*9140*/  IMAD.IADD R18, R246, 0x1, -R16.reuse ;  /* 0x00000001f6127824 */ /* 0x100fe200078e0a10 */
[----:B------:R-:W-:Y:S01]  /*9150*/  ISETP.LT.OR P1, PT, R3, R242, P1 ;  /* 0x000000f20300720c */ /* 0x000fe20000f21670 */
[----:B------:R-:W2:Y:S01]  /*9160*/  I2F R27, R27 ;  /* 0x0000001b001b7306 */ /* 0x000ea20000201400 */
[----:B------:R-:W-:Y:S01]  /*9170*/  FSEL R32, R30, -INF , !P0 ;  /* 0xff8000001e207808 */ /* 0x000fe20004000000 */
[----:B------:R-:W-:Y:S01]  /*9180*/  IMAD.IADD R29, R243, 0x1, -R16 ;  /* 0x00000001f31d7824 */ /* 0x000fe200078e0a10 */
[----:B------:R-:W-:Y:S01]  /*9190*/  FSEL R33, R23, -INF , !P1 ;  /* 0xff80000017217808 */ /* 0x000fe20004800000 */
[----:B-1----:R-:W-:Y:S01]  /*91a0*/  FFMA.FTZ R35, R24, -UR28, R19 ;  /* 0x8000001c18237c23 */ /* 0x002fe20008010013 */
[----:B------:R-:W-:-:S02]  /*91b0*/  ISETP.GE.AND P1, PT, R22, R244, PT ;  /* 0x000000f41600720c */ /* 0x000fc40003f26270 */
[C---:B------:R-:W-:Y:S01]  /*91c0*/  ISETP.GE.AND P0, PT, R22.reuse, R237, PT ;  /* 0x000000ed1600720c */ /* 0x040fe20003f06270 */
[----:B------:R-:W1:Y:S01]  /*91d0*/  I2F R20, R20 ;  /* 0x0000001400147306 */ /* 0x000e620000201400 */
[C---:B------:R-:W-:Y:S01]  /*91e0*/  ISETP.LT.OR P1, PT, R22.reuse, R245, P1 ;  /* 0x000000f51600720c */ /* 0x040fe20000f21670 */
[----:B---3--:R-:W-:Y:S01]  /*91f0*/  FFMA.FTZ R12, R25, -UR28, R12 ;  /* 0x8000001c190c7c23 */ /* 0x008fe2000801000c */
[----:B------:R-:W-:Y:S02]  /*9200*/  ISETP.LT.OR P0, PT, R22, R242, P0 ;  /* 0x000000f21600720c */ /* 0x000fe40000701670 */
[----:B------:R-:W-:Y:S02]  /*9210*/  IABS R21, R21 ;  /* 0x0000001500157213 */ /* 0x000fe40000000000 */
[----:B------:R-:W-:Y:S01]  /*9220*/  IADD3 R22, R3, 0x18, RZ ;  /* 0x0000001803167810 */ /* 0x000fe20007ffe0ff */
[----:B--2---:R-:W-:Y:S01]  /*9230*/  FFMA.FTZ R27, R27, -UR28, R14 ;  /* 0x8000001c1b1b7c23 */ /* 0x004fe2000801000e */
[----:B------:R-:W-:-:S02]  /*9240*/  IABS R31, R18 ;  /* 0x00000012001f7213 */ /* 0x000fc40000000000 */
[----:B------:R-:W-:Y:S01]  /*9250*/  IADD3 R17, R3, 0x11, RZ ;  /* 0x0000001103117810 */ /* 0x000fe20007ffe0ff */
[----:B------:R-:W2:Y:S01]  /*9260*/  I2F R18, R21 ;  /* 0x0000001500127306 */ /* 0x000ea20000201400 */
[----:B------:R-:W-:Y:S01]  /*9270*/  FSEL R30, R12, -INF , !P1 ;  /* 0xff8000000c1e7808 */ /* 0x000fe20004800000 */
[C-C-:B------:R-:W-:Y:S01]  /*9280*/  IMAD.IADD R12, R246.reuse, 0x1, -R22.reuse ;  /* 0x00000001f60c7824 */ /* 0x140fe200078e0a16 */
[----:B------:R-:W-:Y:S01]  /*9290*/  IABS R23, R29 ;  /* 0x0000001d00177213 */ /* 0x000fe20000000000 */
[----:B------:R-:W-:Y:S01]  /*92a0*/  IMAD.IADD R29, R246, 0x1, -R17 ;  /* 0x00000001f61d7824 */ /* 0x000fe200078e0a11 */
[----:B------:R-:W-:Y:S01]  /*92b0*/  FSEL R35, R35, -INF , !P6 ;  /* 0xff80000023237808 */ /* 0x000fe20007000000 */
[----:B------:R-:W-:Y:S01]  /*92c0*/  IMAD.IADD R25, R243, 0x1, -R22 ;  /* 0x00000001f3197824 */ /* 0x000fe200078e0a16 */
[----:B------:R-:W-:Y:S01]  /*92d0*/  ISETP.GE.AND P6, PT, R26, R244, PT ;  /* 0x000000f41a00720c */ /* 0x000fe20003fc6270 */
[----:B------:R-:W-:Y:S01]  /*92e0*/  I2F R21, R31 ;  /* 0x0000001f00157306 */ /* 0x000fe20000201400 */
[----:B------:R-:W-:Y:S01]  /*92f0*/  IABS R12, R12 ;  /* 0x0000000c000c7213 */ /* 0x000fe20000000000 */
[----:B-1----:R-:W-:Y:S01]  /*9300*/  FFMA.FTZ R20, R20, -UR28, R13 ;  /* 0x8000001c14147c23 */ /* 0x002fe2000801000d */
[----:B------:R-:W-:-:S02]  /*9310*/  ISETP.LT.OR P6, PT, R26, R245, P6 ;  /* 0x000000f51a00720c */ /* 0x000fc400037c1670 */
[----:B------:R-:W-:Y:S01]  /*9320*/  IABS R24, R29 ;  /* 0x0000001d00187213 */ /* 0x000fe20000000000 */
[----:B------:R-:W-:Y:S01]  /*9330*/  IMAD.IADD R29, R243, 0x1, -R17 ;  /* 0x00000001f31d7824 */ /* 0x000fe200078e0a11 */
[----:B------:R-:W-:Y:S01]  /*9340*/  FSEL R13, R27, -INF , !P0 ;  /* 0xff8000001b0d7808 */ /* 0x000fe20004000000 */
[----:B------:R1:W3:Y:S01]  /*9350*/  I2F R19, R23 ;  /* 0x0000001700137306 */ /* 0x0002e20000201400 */
[----:B------:R-:W-:Y:S01]  /*9360*/  IABS R27, R25 ;  /* 0x00000019001b7213 */ /* 0x000fe20000000000 */
[----:B--2---:R-:W-:Y:S01]  /*9370*/  FFMA.FTZ R18, R18, -UR28, R15 ;  /* 0x8000001c12127c23 */ /* 0x004fe2000801000f */
[----:B------:R-:W-:Y:S02]  /*9380*/  ISETP.GE.AND P0, PT, R16, R244, PT ;  /* 0x000000f41000720c */ /* 0x000fe40003f06270 */
[----:B------:R-:W-:Y:S02]  /*9390*/  ISETP.GE.AND P1, PT, R26, R237, PT ;  /* 0x000000ed1a00720c */ /* 0x000fe40003f26270 */
[----:B------:R-:W-:Y:S01]  /*93a0*/  ISETP.LT.OR P0, PT, R16, R245, P0 ;  /* 0x000000f51000720c */ /* 0x000fe20000701670 */
[----:B------:R2:W-:Y:S01]  /*93b0*/  I2F R25, R12 ;  /* 0x0000000c00197306 */ /* 0x0005e20000201400 */
[----:B------:R-:W-:-:S02]  /*93c0*/  ISETP.LT.OR P1, PT, R26, R242, P1 ;  /* 0x000000f21a00720c */ /* 0x000fc40000f21670 */
[----:B------:R-:W-:Y:S02]  /*93d0*/  IABS R29, R29 ;  /* 0x0000001d001d7213 */ /* 0x000fe40000000000 */
[----:B-1----:R-:W-:-:S03]  /*93e0*/  IADD3 R23, R3, 0x19, RZ ;  /* 0x0000001903177810 */ /* 0x002fc60007ffe0ff */
[----:B------:R-:W1:Y:S01]  /*93f0*/  I2F R24, R24 ;  /* 0x0000001800187306 */ /* 0x000e620000201400 */
[----:B---3--:R-:W-:Y:S01]  /*9400*/  FFMA.FTZ R19, R19, -UR28, R10 ;  /* 0x8000001c13137c23 */ /* 0x008fe2000801000a */
[----:B--2---:R-:W-:Y:S01]  /*9410*/  FSEL R12, R20, -INF , !P6 ;  /* 0xff800000140c7808 */ /* 0x004fe20007000000 */
[----:B------:R-:W-:Y:S01]  /*9420*/  IMAD.IADD R20, R246, 0x1, -R23 ;  /* 0x00000001f6147824 */ /* 0x000fe200078e0a17 */
[----:B------:R-:W-:-:S04]  /*9430*/  ISETP.GE.AND P6, PT, R16, R237, PT ;  /* 0x000000ed1000720c */ /* 0x000fc80003fc6270 */
[----:B------:R-:W-:Y:S01]  /*9440*/  I2F R14, R29 ;  /* 0x0000001d000e7306 */ /* 0x000fe20000201400 */
[----:B------:R-:W-:Y:S01]  /*9450*/  ISETP.LT.OR P6, PT, R16, R242, P6 ;  /* 0x000000f21000720c */ /* 0x000fe200037c1670 */
[----:B------:R-:W-:Y:S01]  /*9460*/  FFMA.FTZ R16, R21, -UR28, R8 ;  /* 0x8000001c15107c23 */ /* 0x000fe20008010008 */
[----:B------:R-:W-:Y:S01]  /*9470*/  IABS R15, R20 ;  /* 0x00000014000f7213 */ /* 0x000fe20000000000 */
[----:B------:R-:W-:Y:S01]  /*9480*/  IMAD.IADD R20, R243, 0x1, -R23 ;  /* 0x00000001f3147824 */ /* 0x000fe200078e0a17 */
[----:B------:R-:W-:-:S03]  /*9490*/  IADD3 R8, R3, 0x20, RZ ;  /* 0x0000002003087810 */ /* 0x000fc60007ffe0ff */
[----:B------:R-:W2:Y:S01]  /*94a0*/  I2F R27, R27 ;  /* 0x0000001b001b7306 */ /* 0x000ea20000201400 */
[----:B------:R-:W-:Y:S01]  /*94b0*/  FSEL R16, R16, -INF , !P0 ;  /* 0xff80000010107808 */ /* 0x000fe20004000000 */
[----:B------:R-:W-:Y:S01]  /*94c0*/  IMAD.MOV.U32 R26, RZ, RZ, R15 ;  /* 0x000000ffff1a7224 */ /* 0x000fe200078e000f */
[----:B------:R-:W-:Y:S01]  /*94d0*/  FSEL R15, R18, -INF , !P1 ;  /* 0xff800000120f7808 */ /* 0x000fe20004800000 */
[--C-:B------:R-:W-:Y:S01]  /*94e0*/  IMAD.IADD R18, R246, 0x1, -R8.reuse ;  /* 0x00000001f6127824 */ /* 0x100fe200078e0a08 */
[----:B------:R-:W-:Y:S01]  /*94f0*/  ISETP.GE.AND P1, PT, R17, R244, PT ;  /* 0x000000f41100720c */ /* 0x000fe20003f26270 */
[----:B------:R-:W-:Y:S01]  /*9500*/  IMAD.IADD R21, R243, 0x1, -R8 ;  /* 0x00000001f3157824 */ /* 0x000fe200078e0a08 */
[C---:B------:R-:W-:Y:S01]  /*9510*/  ISETP.GE.AND P0, PT, R17.reuse, R237, PT ;  /* 0x000000ed1100720c */ /* 0x040fe20003f06270 */
[----:B------:R-:W3:Y:S01]  /*9520*/  I2F R26, R26 ;  /* 0x0000001a001a7306 */ /* 0x000ee20000201400 */
[C---:B------:R-:W-:Y:S02]  /*9530*/  ISETP.LT.OR P1, PT, R17.reuse, R245, P1 ;  /* 0x000000f51100720c */ /* 0x040fe40000f21670 */
[----:B------:R-:W-:-:S02]  /*9540*/  ISETP.LT.OR P0, PT, R17, R242, P0 ;  /* 0x000000f21100720c */ /* 0x000fc40000701670 */
[----:B------:R-:W-:Y:S01]  /*9550*/  IABS R17, R18 ;  /* 0x0000001200117213 */ /* 0x000fe20000000000 */
[----:B-1----:R-:W-:Y:S01]  /*9560*/  FFMA.FTZ R18, R24, -UR28, R9 ;  /* 0x8000001c18127c23 */ /* 0x002fe20008010009 */
[----:B------:R-:W-:Y:S01]  /*9570*/  IABS R20, R20 ;  /* 0x0000001400147213 */ /* 0x000fe20000000000 */
[----:B--2---:R-:W-:Y:S01]  /*9580*/  FFMA.FTZ R27, R27, -UR28, R6 ;  /* 0x8000001c1b1b7c23 */ /* 0x004fe20008010006 */
[----:B------:R-:W-:Y:S01]  /*9590*/  IADD3 R9, R3, 0x21, RZ ;  /* 0x0000002103097810 */ /* 0x000fe20007ffe0ff */
[----:B------:R-:W-:Y:S01]  /*95a0*/  IMAD.MOV.U32 R29, RZ, RZ, R17 ;  /* 0x000000ffff1d7224 */ /* 0x000fe200078e0011 */
[----:B------:R1:W2:Y:S01]  /*95b0*/  I2F R10, R20 ;  /* 0x00000014000a7306 */ /* 0x0002a20000201400 */
[----:B------:R-:W-:Y:S01]  /*95c0*/  FSEL R17, R19, -INF , !P6 ;  /* 0xff80000013117808 */ /* 0x000fe20007000000 */
[----:B------:R-:W-:Y:S01]  /*95d0*/  FFMA.FTZ R19, R14, -UR28, R11 ;  /* 0x8000001c0e137c23 */ /* 0x000fe2000801000b */
[----:B------:R-:W-:Y:S01]  /*95e0*/  IABS R21, R21 ;  /* 0x0000001500157213 */ /* 0x000fe20000000000 */
[----:B------:R-:W-:Y:S01]  /*95f0*/  IMAD.IADD R24, R243, 0x1, -R9 ;  /* 0x00000001f3187824 */ /* 0x000fe200078e0a09 */
[----:B------:R-:W-:-:S02]  /*9600*/  ISETP.GE.AND P6, PT, R22, R244, PT ;  /* 0x000000f41600720c */ /* 0x000fc40003fc6270 */
[----:B------:R-:W-:Y:S01]  /*9610*/  FSEL R18, R18, -INF , !P1 ;  /* 0xff80000012127808 */ /* 0x000fe20004800000 */
[----:B------:R-:W4:Y:S01]  /*9620*/  I2F R11, R21 ;  /* 0x00000015000b7306 */ /* 0x000f220000201400 */
[C---:B------:R-:W-:Y:S02]  /*9630*/  ISETP.LT.OR P6, PT, R22.reuse, R245, P6 ;  /* 0x000000f51600720c */ /* 0x040fe400037c1670 */
[----:B------:R-:W-:Y:S02]  /*9640*/  FSEL R19, R19, -INF , !P0 ;  /* 0xff80000013137808 */ /* 0x000fe40004000000 */
[----:B------:R-:W-:Y:S02]  /*9650*/  ISETP.GE.AND P1, PT, R22, R237, PT ;  /* 0x000000ed1600720c */ /* 0x000fe40003f26270 */
[C---:B------:R-:W-:Y:S01]  /*9660*/  ISETP.GE.AND P0, PT, R23.reuse, R244, PT ;  /* 0x000000f41700720c */ /* 0x040fe20003f06270 */
[----:B-1----:R-:W-:Y:S01]  /*9670*/  IMAD.IADD R20, R246, 0x1, -R9 ;  /* 0x00000001f6147824 */ /* 0x002fe200078e0a09 */
[----:B------:R-:W1:Y:S01]  /*9680*/  I2F R29, R29 ;  /* 0x0000001d001d7306 */ /* 0x000e620000201400 */
[----:B------:R-:W-:Y:S01]  /*9690*/  ISETP.LT.OR P1, PT, R22, R242, P1 ;  /* 0x000000f21600720c */ /* 0x000fe20000f21670 */
[----:B---3--:R-:W-:Y:S01]  /*96a0*/  FFMA.FTZ R22, R26, -UR28, R5 ;  /* 0x8000001c1a167c23 */ /* 0x008fe20008010005 */
[----:B------:R-:W-:Y:S01]  /*96b0*/  ISETP.LT.OR P0, PT, R23, R245, P0 ;  /* 0x000000f51700720c */ /* 0x000fe20000701670 */
[----:B--2---:R-:W-:Y:S01]  /*96c0*/  FFMA.FTZ R10, R10, -UR28, R7 ;  /* 0x8000001c0a0a7c23 */ /* 0x004fe20008010007 */
[----:B------:R-:W-:Y:S01]  /*96d0*/  IABS R14, R20 ;  /* 0x00000014000e7213 */ /* 0x000fe20000000000 */
[----:B------:R-:W-:Y:S01]  /*96e0*/  FFMA.FTZ R20, R25, -UR28, R4 ;  /* 0x8000001c19147c23 */ /* 0x000fe20008010004 */
[----:B------:R-:W-:Y:S01]  /*96f0*/  IADD3 R4, R3, 0x28, RZ ;  /* 0x0000002803047810 */ /* 0x000fe20007ffe0ff */
[----:B----4-:R-:W-:Y:S01]  /*9700*/  FFMA.FTZ R190, R11, -UR28, R190 ;  /* 0x8000001c0bbe7c23 */ /* 0x010fe200080100be */
[----:B------:R-:W-:-:S02]  /*9710*/  IABS R24, R24 ;  /* 0x0000001800187213 */ /* 0x000fc40000000000 */
[----:B------:R-:W-:Y:S01]  /*9720*/  FSEL R20, R20, -INF , !P6 ;  /* 0xff80000014147808 */ /* 0x000fe20007000000 */
[----:B------:R-:W-:Y:S01]  /*9730*/  IMAD.IADD R21, R246, 0x1, -R4 ;  /* 0x00000001f6157824 */ /* 0x000fe200078e0a04 */
[----:B------:R-:W-:Y:S01]  /*9740*/  ISETP.GE.AND P6, PT, R23, R237, PT ;  /* 0x000000ed1700720c */ /* 0x000fe20003fc6270 */
[----:B------:R-:W2:Y:S01]  /*9750*/  I2F R14, R14 ;  /* 0x0000000e000e7306 */ /* 0x000ea20000201400 */
[----:B------:R-:W-:Y:S01]  /*9760*/  IADD3 R5, R3, 0x29, RZ ;  /* 0x0000002903057810 */ /* 0x000fe20007ffe0ff */
[----:B-1----:R-:W-:Y:S01]  /*9770*/  FFMA.FTZ R29, R29, -UR28, R188 ;  /* 0x8000001c1d1d7c23 */ /* 0x002fe200080100bc */
[----:B------:R-:W-:Y:S02]  /*9780*/  IABS R21, R21 ;  /* 0x0000001500157213 */ /* 0x000fe40000000000 */
[----:B------:R-:W-:Y:S01]  /*9790*/  ISETP.LT.OR P6, PT, R23, R242, P6 ;  /* 0x000000f21700720c */ /* 0x000fe200037c1670 */
[----:B------:R-:W-:Y:S01]  /*97a0*/  IMAD.IADD R23, R243, 0x1, -R4 ;  /* 0x00000001f3177824 */ /* 0x000fe200078e0a04 */
[----:B------:R-:W-:Y:S01]  /*97b0*/  FSEL R22, R22, -INF , !P0 ;  /* 0xff80000016167808 */ /* 0x000fe20004000000 */
[----:B------:R-:W-:Y:S01]  /*97c0*/  IMAD.MOV.U32 R25, RZ, RZ, R21 ;  /* 0x000000ffff197224 */ /* 0x000fe200078e0015 */
[----:B------:R-:W-:Y:S01]  /*97d0*/  FSEL R21, R27, -INF , !P1 ;  /* 0xff8000001b157808 */ /* 0x000fe20004800000 */
[----:B------:R1:W3:Y:S01]  /*97e0*/  I2F R6, R24 ;  /* 0x0000001800067306 */ /* 0x0002e20000201400 */
[----:B------:R-:W-:-:S02]  /*97f0*/  ISETP.GE.AND P1, PT, R8, R244, PT ;  /* 0x000000f40800720c */ /* 0x000fc40003f26270 */
[----:B------:R-:W-:Y:S01]  /*9800*/  IABS R27, R23 ;  /* 0x00000017001b7213 */ /* 0x000fe20000000000 */
[----:B------:R-:W-:Y:S01]  /*9810*/  IMAD.IADD R23, R246, 0x1, -R5 ;  /* 0x00000001f6177824 */ /* 0x000fe200078e0a05 */
[----:B------:R-:W-:Y:S01]  /*9820*/  ISETP.GE.AND P0, PT, R8, R237, PT ;  /* 0x000000ed0800720c */ /* 0x000fe20003f06270 */
[----:B--2---:R-:W-:Y:S01]  /*9830*/  FFMA.FTZ R14, R14, -UR28, R189 ;  /* 0x8000001c0e0e7c23 */ /* 0x004fe200080100bd */
[C---:B------:R-:W-:Y:S01]  /*9840*/  ISETP.LT.OR P1, PT, R8.reuse, R245, P1 ;  /* 0x000000f50800720c */ /* 0x040fe20000f21670 */
[----:B------:R-:W2:Y:S01]  /*9850*/  I2F R25, R25 ;  /* 0x0000001900197306 */ /* 0x000ea20000201400 */
[----:B------:R-:W-:Y:S02]  /*9860*/  ISETP.LT.OR P0, PT, R8, R242, P0 ;  /* 0x000000f20800720c */ /* 0x000fe40000701670 */
[----:B------:R-:W-:Y:S02]  /*9870*/  IABS R8, R23 ;  /* 0x0000001700087213 */ /* 0x000fe40000000000 */
[----:B------:R-:W-:-:S02]  /*9880*/  FSEL R23, R10, -INF , !P6 ;  /* 0xff8000000a177808 */ /* 0x000fc40007000000 */
[----:B------:R-:W-:Y:S01]  /*9890*/  FSEL R200, R29, -INF , !P1 ;  /* 0xff8000001dc87808 */ /* 0x000fe20004800000 */
[----:B-1----:R-:W-:Y:S01]  /*98a0*/  IMAD.IADD R24, R243, 0x1, -R5 ;  /* 0x00000001f3187824 */ /* 0x002fe200078e0a05 */
[C---:B------:R-:W-:Y:S01]  /*98b0*/  ISETP.GE.AND P6, PT, R9.reuse, R244, PT ;  /* 0x000000f40900720c */ /* 0x040fe20003fc6270 */
[----:B---3--:R-:W-:Y:S01]  /*98c0*/  FFMA.FTZ R191, R6, -UR28, R191 ;  /* 0x8000001c06bf7c23 */ /* 0x008fe200080100bf */
[C---:B------:R-:W-:Y:S01]  /*98d0*/  ISETP.GE.AND P1, PT, R9.reuse, R237, PT ;  /* 0x000000ed0900720c */ /* 0x040fe20003f26270 */
[----:B------:R-:W1:Y:S01]  /*98e0*/  I2F R27, R27 ;  /* 0x0000001b001b7306 */ /* 0x000e620000201400 */
[C---:B------:R-:W-:Y:S02]  /*98f0*/  ISETP.LT.OR P6, PT, R9.reuse, R245, P6 ;  /* 0x000000f50900720c */ /* 0x040fe400037c1670 */
[----:B------:R-:W-:Y:S01]  /*9900*/  ISETP.LT.OR P1, PT, R9, R242, P1 ;  /* 0x000000f20900720c */ /* 0x000fe20000f21670 */
[----:B--2---:R-:W-:Y:S01]  /*9910*/  FFMA.FTZ R25, R25, -UR28, R184 ;  /* 0x8000001c19197c23 */ /* 0x004fe200080100b8 */
[----:B------:R-:W-:-:S02]  /*9920*/  FSEL R195, R190, -INF , !P0 ;  /* 0xff800000bec37808 */ /* 0x000fc40004000000 */
[C---:B------:R-:W-:Y:S01]  /*9930*/  IADD3 R9, R3.reuse, 0x31, RZ ;  /* 0x0000003103097810 */ /* 0x040fe20007ffe0ff */
[----:B------:R-:W2:Y:S01]  /*9940*/  I2F R8, R8 ;  /* 0x0000000800087306 */ /* 0x000ea20000201400 */
[----:B------:R-:W-:Y:S02]  /*9950*/  ISETP.GE.AND P0, PT, R4, R244, PT ;  /* 0x000000f40400720c */ /* 0x000fe40003f06270 */
[----:B------:R-:W-:Y:S02]  /*9960*/  IADD3 R7, R3, 0x30, RZ ;  /* 0x0000003003077810 */ /* 0x000fe40007ffe0ff */
[----:B------:R-:W-:Y:S02]  /*9970*/  IABS R10, R24 ;  /* 0x00000018000a7213 */ /* 0x000fe40000000000 */
[----:B------:R-:W-:Y:S01]  /*9980*/  FSEL R194, R14, -INF , !P6 ;  /* 0xff8000000ec27808 */ /* 0x000fe20007000000 */
[----:B------:R-:W-:Y:S01]  /*9990*/  IMAD.IADD R14, R246, 0x1, -R9 ;  /* 0x00000001f60e7824 */ /* 0x000fe200078e0a09 */
[----:B------:R-:W-:Y:S01]  /*99a0*/  ISETP.GE.AND P6, PT, R4, R237, PT ;  /* 0x000000ed0400720c */ /* 0x000fe20003fc6270 */
[----:B------:R-:W-:Y:S01]  /*99b0*/  IMAD.IADD R24, R246, 0x1, -R7 ;  /* 0x00000001f6187824 */ /* 0x000fe200078e0a07 */
[C---:B------:R-:W-:Y:S01]  /*99c0*/  ISETP.LT.OR P0, PT, R4.reuse, R245, P0 ;  /* 0x000000f50400720c */ /* 0x040fe20000701670 */
[----:B------:R-:W3:Y:S01]  /*99d0*/  I2F R10, R10 ;  /* 0x0000000a000a7306 */ /* 0x000ee20000201400 */
[----:B------:R-:W-:Y:S01]  /*99e0*/  ISETP.LT.OR P6, PT, R4, R242, P6 ;  /* 0x000000f20400720c */ /* 0x000fe200037c1670 */
[----:B-1----:R-:W-:Y:S01]  /*99f0*/  FFMA.FTZ R27, R27, -UR28, R186 ;  /* 0x8000001c1b1b7c23 */ /* 0x002fe200080100ba */
[----:B------:R-:W-:Y:S01]  /*9a00*/  FSEL R197, R191, -INF , !P1 ;  /* 0xff800000bfc57808 */ /* 0x000fe20004800000 */
[----:B--2---:R-:W-:Y:S01]  /*9a10*/  FFMA.FTZ R8, R8, -UR28, R185 ;  /* 0x8000001c08087c23 */ /* 0x004fe200080100b9 */
[----:B------:R-:W-:-:S02]  /*9a20*/  FSEL R198, R25, -INF , !P0 ;  /* 0xff80000019c67808 */ /* 0x000fc40004000000 */
[----:B------:R-:W-:Y:S02]  /*9a30*/  IADD3 R4, R3, 0x38, RZ ;  /* 0x0000003803047810 */ /* 0x000fe40007ffe0ff */
[C---:B------:R-:W-:Y:S02]  /*9a40*/  ISETP.GE.AND P1, PT, R5.reuse, R244, PT ;  /* 0x000000f40500720c */ /* 0x040fe40003f26270 */
[----:B------:R-:W-:Y:S02]  /*9a50*/  ISETP.GE.AND P0, PT, R5, R237, PT ;  /* 0x000000ed0500720c */ /* 0x000fe40003f06270 */
[----:B------:R-:W-:Y:S01]  /*9a60*/  IABS R6, R14 ;  /* 0x0000000e00067213 */ /* 0x000fe20000000000 */
[C---:B------:R-:W-:Y:S01]  /*9a70*/  IMAD.IADD R14, R243.reuse, 0x1, -R9 ;  /* 0x00000001f30e7824 */ /* 0x040fe200078e0a09 */
[----:B------:R-:W-:Y:S01]  /*9a80*/  IABS R11, R24 ;  /* 0x00000018000b7213 */ /* 0x000fe20000000000 */
[----:B------:R-:W-:Y:S01]  /*9a90*/  IMAD.IADD R24, R243, 0x1, -R7 ;  /* 0x00000001f3187824 */ /* 0x000fe200078e0a07 */
[C---:B------:R-:W-:Y:S01]  /*9aa0*/  ISETP.LT.OR P1, PT, R5.reuse, R245, P1 ;  /* 0x000000f50500720c */ /* 0x040fe20000f21670 */
[----:B---3--:R-:W-:Y:S01]  /*9ab0*/  FFMA.FTZ R10, R10, -UR28, R187 ;  /* 0x8000001c0a0a7c23 */ /* 0x008fe200080100bb */
[----:B------:R-:W-:Y:S01]  /*9ac0*/  ISETP.LT.OR P0, PT, R5, R242, P0 ;  /* 0x000000f20500720c */ /* 0x000fe20000701670 */
[--C-:B------:R-:W-:Y:S01]  /*9ad0*/  IMAD.IADD R5, R243, 0x1, -R4.reuse ;  /* 0x00000001f3057824 */ /* 0x100fe200078e0a04 */
[----:B------:R-:W1:Y:S01]  /*9ae0*/  I2F R6, R6 ;  /* 0x0000000600067306 */ /* 0x000e620000201400 */
[----:B------:R-:W-:Y:S01]  /*9af0*/  IMAD.MOV.U32 R29, RZ, RZ, R11 ;  /* 0x000000ffff1d7224 */ /* 0x000fe200078e000b */
[----:B------:R-:W-:Y:S01]  /*9b00*/  IABS R11, R24 ;  /* 0x00000018000b7213 */ /* 0x000fe20000000000 */
[----:B------:R-:W-:Y:S01]  /*9b10*/  IMAD.IADD R24, R246, 0x1, -R4 ;  /* 0x00000001f6187824 */ /* 0x000fe200078e0a04 */
[----:B------:R-:W-:-:S02]  /*9b20*/  IABS R25, R5 ;  /* 0x0000000500197213 */ /* 0x000fc40000000000 */
[----:B------:R-:W-:Y:S02]  /*9b30*/  IABS R14, R14 ;  /* 0x0000000e000e7213 */ /* 0x000fe40000000000 */
[----:B------:R-:W2:Y:S01]  /*9b40*/  I2F R29, R29 ;  /* 0x0000001d001d7306 */ /* 0x000ea20000201400 */
[----:B------:R-:W-:Y:S02]  /*9b50*/  IABS R24, R24 ;  /* 0x0000001800187213 */ /* 0x000fe40000000000 */
[----:B------:R-:W-:Y:S02]  /*9b60*/  IADD3 R3, R3, 0x39, RZ ;  /* 0x0000003903037810 */ /* 0x000fe40007ffe0ff */
[----:B------:R-:W-:Y:S02]  /*9b70*/  FSEL R201, R27, -INF , !P6 ;  /* 0xff8000001bc97808 */ /* 0x000fe40007000000 */
[----:B------:R-:W-:Y:S01]  /*9b80*/  FSEL R196, R8, -INF , !P1 ;  /* 0xff80000008c47808 */ /* 0x000fe20004800000 */
[----:B------:R-:W3:Y:S01]  /*9b90*/  I2F R11, R11 ;  /* 0x0000000b000b7306 */ /* 0x000ee20000201400 */
[C---:B------:R-:W-:Y:S01]  /*9ba0*/  ISETP.GE.AND P6, PT, R7.reuse, R244, PT ;  /* 0x000000f40700720c */ /* 0x040fe20003fc6270 */
[----:B------:R-:W-:Y:S01]  /*9bb0*/  IMAD.IADD R8, R246, 0x1, -R3 ;  /* 0x00000001f6087824 */ /* 0x000fe200078e0a03 */
[----:B------:R-:W-:Y:S01]  /*9bc0*/  ISETP.GE.AND P1, PT, R7, R237, PT ;  /* 0x000000ed0700720c */ /* 0x000fe20003f26270 */
[----:B-1----:R-:W-:Y:S01]  /*9bd0*/  FFMA.FTZ R6, R6, -UR28, R181 ;  /* 0x8000001c06067c23 */ /* 0x002fe200080100b5 */
[----:B------:R-:W-:-:S02]  /*9be0*/  FSEL R199, R10, -INF , !P0 ;  /* 0xff8000000ac77808 */ /* 0x000fc40004000000 */
[----:B------:R-:W-:Y:S01]  /*9bf0*/  ISETP.GE.AND P0, PT, R9, R244, PT ;  /* 0x000000f40900720c */ /* 0x000fe20003f06270 */
[----:B------:R-:W1:Y:S01]  /*9c00*/  I2F R25, R25 ;  /* 0x0000001900197306 */ /* 0x000e620000201400 */
[-C--:B------:R-:W-:Y:S01]  /*9c10*/  ISETP.LT.OR P6, PT, R7, R245.reuse, P6 ;  /* 0x000000f50700720c */ /* 0x080fe200037c1670 */
[----:B--2---:R-:W-:Y:S01]  /*9c20*/  FFMA.FTZ R180, R29, -UR28, R180 ;  /* 0x8000001c1db47c23 */ /* 0x004fe200080100b4 */
[----:B------:R-:W-:Y:S01]  /*9c30*/  ISETP.LT.OR P1, PT, R7, R242, P1 ;  /* 0x000000f20700720c */ /* 0x000fe20000f21670 */
[----:B------:R-:W-:Y:S01]  /*9c40*/  IMAD.IADD R7, R243, 0x1, -R3 ;  /* 0x00000001f3077824 */ /* 0x000fe200078e0a03 */
[----:B------:R-:W-:Y:S02]  /*9c50*/  ISETP.LT.OR P0, PT, R9, R245, P0 ;  /* 0x000000f50900720c */ /* 0x000fe40000701670 */
[----:B------:R-:W-:Y:S01]  /*9c60*/  IABS R8, R8 ;  /* 0x0000000800087213 */ /* 0x000fe20000000000 */
[----:B------:R-:W2:Y:S01]  /*9c70*/  I2F R14, R14 ;  /* 0x0000000e000e7306 */ /* 0x000ea20000201400 */
[----:B------:R-:W-:Y:S01]  /*9c80*/  IABS R7, R7 ;  /* 0x0000000700077213 */ /* 0x000fe20000000000 */
[----:B---3--:R-:W-:Y:S01]  /*9c90*/  FFMA.FTZ R11, R11, -UR28, R182 ;  /* 0x8000001c0b0b7c23 */ /* 0x008fe200080100b6 */
[----:B------:R-:W-:-:S02]  /*9ca0*/  FSEL R184, R6, -INF , !P0 ;  /* 0xff80000006b87808 */ /* 0x000fc40004000000 */
[-C--:B------:R-:W-:Y:S02]  /*9cb0*/  ISETP.GE.AND P0, PT, R4, R237.reuse, PT ;  /* 0x000000ed0400720c */ /* 0x080fe40003f06270 */
[----:B------:R-:W-:Y:S01]  /*9cc0*/  FSEL R180, R180, -INF , !P6 ;  /* 0xff800000b4b47808 */ /* 0x000fe20007000000 */
[----:B------:R-:W3:Y:S01]  /*9cd0*/  I2F R5, R24 ;  /* 0x0000001800057306 */ /* 0x000ee20000201400 */
[----:B-1----:R-:W-:Y:S01]  /*9ce0*/  FFMA.FTZ R25, R25, -UR28, R170 ;  /* 0x8000001c19197c23 */ /* 0x002fe200080100aa */
[----:B------:R-:W-:Y:S02]  /*9cf0*/  ISETP.LT.OR P0, PT, R4, R242, P0 ;  /* 0x000000f20400720c */ /* 0x000fe40000701670 */
[----:B------:R-:W-:-:S04]  /*9d00*/  ISETP.GE.AND P6, PT, R9, R237, PT ;  /* 0x000000ed0900720c */ /* 0x000fc80003fc6270 */
[----:B------:R-:W1:Y:S01]  /*9d10*/  I2F R8, R8 ;  /* 0x0000000800087306 */ /* 0x000e620000201400 */
[----:B--2---:R-:W-:Y:S01]  /*9d20*/  FFMA.FTZ R14, R14, -UR28, R183 ;  /* 0x8000001c0e0e7c23 */ /* 0x004fe200080100b7 */
[----:B------:R-:W-:Y:S02]  /*9d30*/  FSEL R183, R11, -INF , !P1 ;  /* 0xff8000000bb77808 */ /* 0x000fe40004800000 */
[----:B------:R-:W-:Y:S02]  /*9d40*/  ISETP.GE.AND P1, PT, R4, R244, PT ;  /* 0x000000f40400720c */ /* 0x000fe40003f26270 */
[----:B------:R-:W-:Y:S02]  /*9d50*/  ISETP.LT.OR P6, PT, R9, R242, P6 ;  /* 0x000000f20900720c */ /* 0x000fe400037c1670 */
[----:B------:R-:W2:Y:S01]  /*9d60*/  I2F R6, R7 ;  /* 0x0000000700067306 */ /* 0x000ea20000201400 */
[----:B---3--:R-:W-:Y:S01]  /*9d70*/  FFMA.FTZ R5, R5, -UR28, R168 ;  /* 0x8000001c05057c23 */ /* 0x008fe200080100a8 */
[----:B------:R-:W-:-:S02]  /*9d80*/  FSEL R168, R25, -INF , !P0 ;  /* 0xff80000019a87808 */ /* 0x000fc40004000000 */
[----:B------:R-:W-:Y:S02]  /*9d90*/  PLOP3.LUT P0, PT, PT, PT, UP0, 0x80, 0x0 ;  /* 0x000000000000781c */ /* 0x000fe40003f0f008 */
[----:B------:R-:W-:Y:S02]  /*9da0*/  ISETP.LT.OR P1, PT, R4, R245, P1 ;  /* 0x000000f50400720c */ /* 0x000fe40000f21670 */
[----:B------:R-:W-:Y:S01]  /*9db0*/  FSEL R181, R14, -INF , !P6 ;  /* 0xff8000000eb57808 */ /* 0x000fe20007000000 */
[----:B-1----:R-:W-:Y:S01]  /*9dc0*/  FFMA.FTZ R8, R8, -UR28, R169 ;  /* 0x8000001c08087c23 */ /* 0x002fe200080100a9 */
[----:B------:R-:W-:Y:S02]  /*9dd0*/  FSEL R182, R5, -INF , !P1 ;  /* 0xff80000005b67808 */ /* 0x000fe40004800000 */
[C---:B------:R-:W-:Y:S02]  /*9de0*/  ISETP.GE.AND P6, PT, R3.reuse, R244, PT ;  /* 0x000000f40300720c */ /* 0x040fe40003fc6270 */
[C---:B------:R-:W-:Y:S01]  /*9df0*/  ISETP.GE.AND P1, PT, R3.reuse, R237, PT ;  /* 0x000000ed0300720c */ /* 0x040fe20003f26270 */
[----:B--2---:R-:W-:Y:S01]  /*9e00*/  FFMA.FTZ R6, R6, -UR28, R171 ;  /* 0x8000001c06067c23 */ /* 0x004fe200080100ab */
[----:B------:R-:W-:-:S02]  /*9e10*/  ISETP.LT.OR P6, PT, R3, R245, P6 ;  /* 0x000000f50300720c */ /* 0x000fc400037c1670 */
        /* <DEDUP_REMOVED lines=8> */
[----:B------:R-:W-:Y:S02]  /*9ea0*/  USHF.R.S32.HI UR41, URZ, 0x1f, UR42 ;  /* 0x0000001f3f297899 */ /* 0x000fe4000801142a */
[----:B------:R-:W-:-:S02]  /*9eb0*/  UIMAD.WIDE.U32 UR44, UR42, UR4, URZ ;  /* 0x000000042a2c72a5 */ /* 0x000fc4000f8e003f */
        /* <DEDUP_REMOVED lines=66> */
.L_x_1770:
[----:B------:R-:W-:Y:S05]  /*a2e0*/  BSYNC B0 ;  /* 0x0000000000007941 */ /* 0x000fea0003800000 */
.L_x_1769:
[----:B------:R-:W0:Y:S02]  /*a2f0*/  LDGDEPBAR ;  /* 0x00000000000079af */ /* 0x000e240000000000 */
.L_x_1768:
[----:B------:R-:W-:Y:S01]  /*a300*/  FMNMX.FTZ R3, R2, R28, !PT ;  /* 0x0000001c02037209 */ /* 0x000fe20007810000 */
[----:B------:R-:W-:Y:S01]  /*a310*/  USHF.L.U32 UR4, UR40, 0x1, URZ ;  /* 0x0000000128047899 */ /* 0x000fe2000800063f */
[----:B------:R-:W-:Y:S01]  /*a320*/  FMNMX.FTZ R4, R0, R33, !PT ;  /* 0x0000002100047209 */ /* 0x000fe20007810000 */
[----:B------:R-:W-:Y:S01]  /*a330*/  IMAD.WIDE.U32 R202, R165, -0x2daee0ad, RZ ;  /* 0xd2511f53a5ca7825 */ /* 0x000fe200078e00ff */
        /* <DEDUP_REMOVED lines=28> */
[----:B------:R-:W-:Y:S01]  /*a500*/  MOV R3, UR4 ;  /* 0x0000000400037c02 */ /* 0x000fe20008000f00 */
[----:B------:R-:W-:Y:S01]  /*a510*/  UIADD3 UR4, UR4, 0x1, URZ ;  /* 0x0000000104047890 */ /* 0x000fe2000fffe03f */
[----:B------:R-:W-:-:S02]  /*a520*/  FMNMX.FTZ R8, R171, R8, !PT ;  /* 0x00000008ab087209 */ /* 0x000fc40007810000 */
[----:B------:R-:W-:Y:S02]  /*a530*/  LOP3.LUT R3, R203, UR39, R3, 0x96, !PT ;  /* 0x00000027cb037c12 */ /* 0x000fe4000f8e9603 */
[----:B------:R-:W-:Y:S01]  /*a540*/  FMNMX.FTZ R4, R168, R5, !PT ;  /* 0x00000005a8047209 */ /* 0x000fe20007810000 */
[----:B------:R-:W1:Y:S01]  /*a550*/  SHFL.BFLY PT, R7, R8, 0x2, 0x1f ;  /* 0x0c401f0008077f89 */ /* 0x000e6200000e0000 */
[----:B------:R-:W-:Y:S01]  /*a560*/  LOP3.LUT R202, R25, R173, RZ, 0x3c, !PT ;  /* 0x000000ad19ca7212 */ /* 0x000fe200078e3cff */
[----:B------:R-:W-:Y:S01]  /*a570*/  IMAD.WIDE.U32 R10, R3, -0x326172a9, RZ ;  /* 0xcd9e8d57030a7825 */ /* 0x000fe200078e00ff */
[----:B------:R-:W-:-:S03]  /*a580*/  FMNMX.FTZ R5, R169, R4, !PT ;  /* 0x00000004a9057209 */ /* 0x000fc60007810000 */
[----:B------:R-:W-:Y:S01]  /*a590*/  IMAD R202, R202, -0x2daee0ad, RZ ;  /* 0xd2511f53caca7824 */ /* 0x000fe200078e02ff */
[----:B------:R-:W-:Y:S01]  /*a5a0*/  LOP3.LUT R6, R11, UR16, R24, 0x96, !PT ;  /* 0x000000100b067c12 */ /* 0x000fe2000f8e9618 */
[----:B------:R-:W2:Y:S01]  /*a5b0*/  SHFL.BFLY PT, R4, R5, 0x2, 0x1f ;  /* 0x0c401f0005047f89 */ /* 0x000ea200000e0000 */
[----:B------:R-:W-:-:S03]  /*a5c0*/  LOP3.LUT R3, R179, UR14, R10, 0x96, !PT ;  /* 0x0000000eb3037c12 */ /* 0x000fc6000f8e960a */
[----:B------:R-:W-:-:S04]  /*a5d0*/  IMAD.WIDE.U32 R186, R6, -0x2daee0ad, RZ ;  /* 0xd2511f5306ba7825 */ /* 0x000fc800078e00ff */
[----:B------:R-:W-:Y:S01]  /*a5e0*/  IMAD.WIDE.U32 R26, R3, -0x2daee0ad, RZ ;  /* 0xd2511f53031a7825 */ /* 0x000fe200078e00ff */
[----:B------:R-:W-:-:S04]  /*a5f0*/  LOP3.LUT R3, R187, UR13, R202, 0x96, !PT ;  /* 0x0000000dbb037c12 */ /* 0x000fc8000f8e96ca */
[----:B------:R-:W-:Y:S01]  /*a600*/  LOP3.LUT R186, R27, UR11, R186, 0x96, !PT ;  /* 0x0000000b1bba7c12 */ /* 0x000fe2000f8e96ba */
[----:B------:R-:W-:Y:S01]  /*a610*/  IMAD.WIDE.U32 R24, R3, -0x326172a9, RZ ;  /* 0xcd9e8d5703187825 */ /* 0x000fe200078e00ff */
[----:B-1----:R-:W-:-:S03]  /*a620*/  FMNMX.FTZ R7, R8, R7, !PT ;  /* 0x0000000708077209 */ /* 0x002fc60007810000 */
[----:B------:R-:W-:Y:S01]  /*a630*/  IMAD.WIDE.U32 R186, R186, -0x326172a9, RZ ;  /* 0xcd9e8d57baba7825 */ /* 0x000fe200078e00ff */
[----:B------:R-:W-:Y:S01]  /*a640*/  LOP3.LUT R3, R25, UR12, R178, 0x96, !PT ;  /* 0x0000000c19037c12 */ /* 0x000fe2000f8e96b2 */
[----:B------:R-:W1:Y:S03]  /*a650*/  SHFL.BFLY PT, R164, R7, 0x1, 0x1f ;  /* 0x0c201f0007a47f89 */ /* 0x000e6600000e0000 */
[----:B------:R-:W-:Y:S01]  /*a660*/  LOP3.LUT R24, R187, UR10, R24, 0x96, !PT ;  /* 0x0000000abb187c12 */ /* 0x000fe2000f8e9618 */
[----:B------:R-:W-:Y:S01]  /*a670*/  IMAD.WIDE.U32 R8, R3, -0x2daee0ad, RZ ;  /* 0xd2511f5303087825 */ /* 0x000fe200078e00ff */
[----:B--2---:R-:W-:-:S03]  /*a680*/  FMNMX.FTZ R4, R5, R4, !PT ;  /* 0x0000000405047209 */ /* 0x004fc60007810000 */
[----:B------:R-:W-:Y:S01]  /*a690*/  IMAD.WIDE.U32 R24, R24, -0x2daee0ad, RZ ;  /* 0xd2511f5318187825 */ /* 0x000fe200078e00ff */
[----:B------:R-:W-:Y:S01]  /*a6a0*/  LOP3.LUT R26, R9, UR9, R26, 0x96, !PT ;  /* 0x00000009091a7c12 */ /* 0x000fe2000f8e961a */
[----:B------:R-:W2:Y:S03]  /*a6b0*/  SHFL.BFLY PT, R3, R4, 0x1, 0x1f ;  /* 0x0c201f0004037f89 */ /* 0x000ea600000e0000 */
[----:B------:R-:W-:Y:S01]  /*a6c0*/  LOP3.LUT R8, R25, UR7, R8, 0x96, !PT ;  /* 0x0000000719087c12 */ /* 0x000fe2000f8e9608 */
[----:B------:R-:W-:-:S04]  /*a6d0*/  IMAD.WIDE.U32 R26, R26, -0x326172a9, RZ ;  /* 0xcd9e8d571a1a7825 */ /* 0x000fc800078e00ff */
[----:B------:R-:W-:-:S05]  /*a6e0*/  IMAD.WIDE.U32 R8, R8, -0x326172a9, RZ ;  /* 0xcd9e8d5708087825 */ /* 0x000fca00078e00ff */
[C---:B------:R-:W-:Y:S02]  /*a6f0*/  LOP3.LUT R5, R8.reuse, 0xffff, RZ, 0xc0, !PT ;  /* 0x0000ffff08057812 */ /* 0x040fe400078ec0ff */
[----:B------:R-:W-:Y:S02]  /*a700*/  LOP3.LUT R6, R8, 0xff, RZ, 0xc0, !PT ;  /* 0x000000ff08067812 */ /* 0x000fe400078ec0ff */
[----:B------:R-:W-:Y:S02]  /*a710*/  SHF.R.U32.HI R5, RZ, 0x8, R5 ;  /* 0x00000008ff057819 */ /* 0x000fe40000011605 */
[----:B------:R-:W-:Y:S02]  /*a720*/  SHF.R.U32.HI R10, RZ, 0x10, R8 ;  /* 0x00000010ff0a7819 */ /* 0x000fe40000011608 */
[----:B------:R-:W-:Y:S02]  /*a730*/  PRMT R6, R6, 0x5410, R5 ;  /* 0x0000541006067816 */ /* 0x000fe40000000005 */
[----:B------:R-:W-:-:S02]  /*a740*/  LOP3.LUT R10, R10, 0xff, RZ, 0xc0, !PT ;  /* 0x000000ff0a0a7812 */ /* 0x000fc400078ec0ff */
[----:B------:R-:W-:Y:S01]  /*a750*/  SHF.R.U32.HI R5, RZ, 0x18, R8 ;  /* 0x00000018ff057819 */ /* 0x000fe20000011608 */
[----:B------:R-:W-:Y:S01]  /*a760*/  HSET2.LE.AND R6, R6, R247, PT ;  /* 0x000000f706067233 */ /* 0x000fe20003803000 */
[----:B-1----:R-:W-:Y:S02]  /*a770*/  FMNMX.FTZ R164, R7, R164, !PT ;  /* 0x000000a407a47209 */ /* 0x002fe40007810000 */
[----:B------:R-:W-:Y:S02]  /*a780*/  PRMT R10, R10, 0x5410, R5 ;  /* 0x000054100a0a7816 */ /* 0x000fe40000000005 */
[----:B------:R-:W-:Y:S01]  /*a790*/  LOP3.LUT R5, R9, UR17, R26, 0x96, !PT ;  /* 0x0000001109057c12 */ /* 0x000fe2000f8e961a */
[----:B------:R-:W-:Y:S01]  /*a7a0*/  FMUL.FTZ R185, R164, c[0x0][0x23c] ;  /* 0x00008f00a4b97a20 */ /* 0x000fe20000410000 */
[----:B--2---:R-:W-:Y:S02]  /*a7b0*/  FMNMX.FTZ R3, R4, R3, !PT ;  /* 0x0000000304037209 */ /* 0x004fe40007810000 */
[----:B------:R-:W-:-:S02]  /*a7c0*/  FSETP.NEU.FTZ.AND P6, PT, R164, -INF , PT ;  /* 0xff800000a400780b */ /* 0x000fc40003fdd000 */
[----:B------:R-:W-:Y:S01]  /*a7d0*/  LOP3.LUT R4, R5, 0xffff, RZ, 0xc0, !PT ;  /* 0x0000ffff05047812 */ /* 0x000fe200078ec0ff */
[----:B------:R-:W-:Y:S01]  /*a7e0*/  FMUL.FTZ R170, R3, c[0x0][0x23c] ;  /* 0x00008f0003aa7a20 */ /* 0x000fe20000410000 */
[----:B------:R-:W-:Y:S02]  /*a7f0*/  FSEL R185, R185, RZ, P6 ;  /* 0x000000ffb9b97208 */ /* 0x000fe40003000000 */
[----:B------:R-:W-:Y:S02]  /*a800*/  SHF.R.U32.HI R4, RZ, 0x8, R4 ;  /* 0x00000008ff047819 */ /* 0x000fe40000011604 */
        /* <DEDUP_REMOVED lines=9> */
[--C-:B------:R-:W-:Y:S01]  /*a8a0*/  FFMA.FTZ R32, R32, c[0x0][0x23c], -R185.reuse ;  /* 0x00008f0020207a23 */ /* 0x100fe200000108b9 */
[----:B------:R-:W-:Y:S01]  /*a8b0*/  FSEL R5, R3, RZ, P1 ;  /* 0x000000ff03057208 */ /* 0x000fe20000800000 */
[----:B------:R-:W-:Y:S01]  /*a8c0*/  HSET2.LE.AND R4, R4, R247, PT ;  /* 0x000000f704047233 */ /* 0x000fe20003803000 */
[----:B------:R-:W-:Y:S01]  /*a8d0*/  FSEL R170, R170, RZ, P1 ;  /* 0x000000ffaaaa7208 */ /* 0x000fe20000800000 */
[----:B------:R-:W-:Y:S01]  /*a8e0*/  FFMA.FTZ R193, R16, c[0x0][0x23c], -R185 ;  /* 0x00008f0010c17a23 */ /* 0x000fe200000108b9 */
[----:B------:R-:W-:Y:S01]  /*a8f0*/  FSEL R9, R164, RZ, P6 ;  /* 0x000000ffa4097208 */ /* 0x000fe20003000000 */
[----:B------:R-:W-:Y:S01]  /*a900*/  FADD.FTZ R5, R0, -R5 ;  /* 0x8000000500057221 */ /* 0x000fe20000010000 */
[----:B------:R-:W1:Y:S01]  /*a910*/  MUFU.EX2 R30, R30 ;  /* 0x0000001e001e7308 */ /* 0x000e620000000800 */
[--C-:B------:R-:W-:Y:S01]  /*a920*/  FFMA.FTZ R29, R13, c[0x0][0x23c], -R170.reuse ;  /* 0x00008f000d1d7a23 */ /* 0x100fe200000108aa */
[----:B------:R-:W-:Y:S01]  /*a930*/  LOP3.LUT R7, R7, 0xff, RZ, 0xc0, !PT ;  /* 0x000000ff07077812 */ /* 0x000fe200078ec0ff */
[----:B------:R-:W-:Y:S01]  /*a940*/  FFMA.FTZ R28, R15, c[0x0][0x23c], -R170 ;  /* 0x00008f000f1c7a23 */ /* 0x000fe200000108aa */
[----:B------:R-:W-:Y:S01]  /*a950*/  LOP3.LUT R26, R27, UR8, R186, 0x96, !PT ;  /* 0x000000081b1a7c12 */ /* 0x000fe2000f8e96ba */
[----:B------:R-:W-:Y:S01]  /*a960*/  FFMA.FTZ R33, R33, c[0x0][0x23c], -R170 ;  /* 0x00008f0021217a23 */ /* 0x000fe200000108aa */
[----:B------:R-:W-:Y:S01]  /*a970*/  PRMT R8, R7, 0x5410, R8 ;  /* 0x0000541007087816 */ /* 0x000fe20000000008 */
[----:B------:R-:W-:Y:S01]  /*a980*/  FFMA.FTZ R0, R35, c[0x0][0x23c], -R170 ;  /* 0x00008f0023007a23 */ /* 0x000fe200000108aa */
[----:B------:R-:W-:Y:S01]  /*a990*/  MUFU.EX2 R34, R34 ;  /* 0x0000002200227308 */ /* 0x000fe20000000800 */
[----:B------:R-:W-:Y:S01]  /*a9a0*/  FADD.FTZ R9, R2, -R9 ;  /* 0x8000000902097221 */ /* 0x000fe20000010000 */
[----:B------:R-:W2:Y:S01]  /*a9b0*/  LDSM.16.MT88.4 R12, [R224+0x18000] ;  /* 0x01800000e00c783b */ /* 0x000ea20000004200 */
[----:B------:R-:W-:-:S04]  /*a9c0*/  IMAD.WIDE.U32 R26, R26, -0x2daee0ad, RZ ;  /* 0xd2511f531a1a7825 */ /* 0x000fc800078e00ff */
[----:B------:R-:W-:Y:S01]  /*a9d0*/  FMUL.FTZ R35, R9, c[0x0][0x23c] ;  /* 0x00008f0009237a20 */ /* 0x000fe20000410000 */
[----:B------:R-:W-:Y:S01]  /*a9e0*/  MUFU.EX2 R29, R29 ;  /* 0x0000001d001d7308 */ /* 0x000fe20000000800 */
[----:B-1----:R-:W-:Y:S01]  /*a9f0*/  F2FP.BF16.PACK_AB R7, R30, R31 ;  /* 0x0000001f1e07723e */ /* 0x002fe200000010ff */
[--C-:B------:R-:W-:Y:S02]  /*aa00*/  FFMA.FTZ R192, R18, c[0x0][0x23c], -R185.reuse ;  /* 0x00008f0012c07a23 */ /* 0x100fe400000108b9 */
[--C-:B------:R-:W-:Y:S01]  /*aa10*/  FFMA.FTZ R191, R17, c[0x0][0x23c], -R170.reuse ;  /* 0x00008f0011bf7a23 */ /* 0x100fe200000108aa */
[----:B------:R-:W-:Y:S01]  /*aa20*/  LOP3.LUT R6, R6, R7, RZ, 0xc0, !PT ;  /* 0x0000000706067212 */ /* 0x000fe200078ec0ff */
[----:B------:R-:W-:Y:S01]  /*aa30*/  HSET2.LE.AND R7, R10, R247, PT ;  /* 0x000000f70a077233 */ /* 0x000fe20003803000 */
[----:B------:R-:W-:Y:S01]  /*aa40*/  FFMA.FTZ R190, R19, c[0x0][0x23c], -R170 ;  /* 0x00008f0013be7a23 */ /* 0x000fe200000108aa */
[----:B------:R-:W1:Y:S01]  /*aa50*/  MUFU.EX2 R28, R28 ;  /* 0x0000001c001c7308 */ /* 0x000e620000000800 */
[----:B------:R-:W-:Y:S01]  /*aa60*/  LDSM.16.MT88.4 R16, [R222+0x18800] ;  /* 0x01880000de10783b */ /* 0x000fe20000004200 */
[----:B------:R-:W-:-:S02]  /*aa70*/  FFMA.FTZ R189, R20, c[0x0][0x23c], -R185 ;  /* 0x00008f0014bd7a23 */ /* 0x000fc400000108b9 */
[----:B------:R-:W-:Y:S02]  /*aa80*/  FFMA.FTZ R188, R22, c[0x0][0x23c], -R185 ;  /* 0x00008f0016bc7a23 */ /* 0x000fe400000108b9 */
[--C-:B------:R-:W-:Y:S02]  /*aa90*/  FFMA.FTZ R187, R21, c[0x0][0x23c], -R170.reuse ;  /* 0x00008f0015bb7a23 */ /* 0x100fe400000108aa */
[----:B------:R3:W4:Y:S01]  /*aaa0*/  MUFU.EX2 R2, R32 ;  /* 0x0000002000027308 */ /* 0x0007220000000800 */
[--C-:B------:R-:W-:Y:S02]  /*aab0*/  FFMA.FTZ R186, R23, c[0x0][0x23c], -R170.reuse ;  /* 0x00008f0017ba7a23 */ /* 0x100fe400000108aa */
[----:B------:R-:W-:Y:S01]  /*aac0*/  LDSM.16.MT88.4 R20, [R224+0x18800] ;  /* 0x01880000e014783b */ /* 0x000fe20000004200 */
[----:B------:R-:W-:-:S04]  /*aad0*/  FFMA.FTZ R197, R197, c[0x0][0x23c], -R170 ;  /* 0x00008f00c5c57a23 */ /* 0x000fc800000108aa */
[----:B------:R-:W-:Y:S01]  /*aae0*/  MUFU.EX2 R33, R33 ;  /* 0x0000002100217308 */ /* 0x000fe20000000800 */
[----:B-1----:R-:W-:-:S04]  /*aaf0*/  F2FP.BF16.PACK_AB R10, R28, R29 ;  /* 0x0000001d1c0a723e */ /* 0x002fc800000010ff */
[----:B------:R-:W-:-:S03]  /*ab00*/  LOP3.LUT R7, R7, R10, RZ, 0xc0, !PT ;  /* 0x0000000a07077212 */ /* 0x000fc600078ec0ff */
[----:B------:R-:W1:Y:S01]  /*ab10*/  MUFU.EX2 R0, R0 ;  /* 0x0000000000007308 */ /* 0x000e620000000800 */
[----:B---3--:R-:W-:Y:S01]  /*ab20*/  FMUL.FTZ R32, R5, c[0x0][0x23c] ;  /* 0x00008f0005207a20 */ /* 0x008fe20000410000 */
[----:B------:R-:W-:Y:S01]  /*ab30*/  HSET2.LE.AND R5, R8, R247, PT ;  /* 0x000000f708057233 */ /* 0x000fe20003803000 */
[----:B----4-:R-:W-:-:S04]  /*ab40*/  F2FP.BF16.PACK_AB R9, R2, R34 ;  /* 0x000000220209723e */ /* 0x010fc800000010ff */
[----:B------:R-:W-:Y:S01]  /*ab50*/  LOP3.LUT R4, R4, R9, RZ, 0xc0, !PT ;  /* 0x0000000904047212 */ /* 0x000fe200078ec0ff */
[----:B------:R-:W3:Y:S01]  /*ab60*/  MUFU.EX2 R35, R35 ;  /* 0x0000002300237308 */ /* 0x000ee20000000800 */
[----:B-1----:R-:W-:-:S07]  /*ab70*/  F2FP.BF16.PACK_AB R8, R0, R33 ;  /* 0x000000210008723e */ /* 0x002fce00000010ff */
[----:B------:R-:W1:Y:S01]  /*ab80*/  MUFU.EX2 R32, R32 ;  /* 0x0000002000207308 */ /* 0x000e620000000800 */
        /* <DEDUP_REMOVED lines=9> */
[-C--:B-1----:R-:W-:Y:S02]  /*ac20*/  FMUL.FTZ R162, R162, R32.reuse ;  /* 0x00000020a2a27220 */ /* 0x082fe40000410000 */
[----:B------:R-:W-:-:S02]  /*ac30*/  FMUL.FTZ R163, R163, R32 ;  /* 0x00000020a3a37220 */ /* 0x000fc40000410000 */
[-C--:B------:R-:W-:Y:S02]  /*ac40*/  FMUL.FTZ R158, R158, R32.reuse ;  /* 0x000000209e9e7220 */ /* 0x080fe40000410000 */
[-C--:B------:R-:W-:Y:S01]  /*ac50*/  FMUL.FTZ R159, R159, R32.reuse ;  /* 0x000000209f9f7220 */ /* 0x080fe20000410000 */
[----:B------:R-:W-:Y:S01]  /*ac60*/  MUFU.EX2 R189, R189 ;  /* 0x000000bd00bd7308 */ /* 0x000fe20000000800 */
[-C--:B------:R-:W-:Y:S01]  /*ac70*/  FMUL.FTZ R153, R153, R35.reuse ;  /* 0x0000002399997220 */ /* 0x080fe20000410000 */
[C---:B--2---:R-:W-:Y:S01]  /*ac80*/  HMMA.16816.F32.BF16 R160, R4.reuse, R12, R160 ;  /* 0x0000000c04a0723c */ /* 0x044fe200000418a0 */
[-C--:B------:R-:W-:Y:S02]  /*ac90*/  FMUL.FTZ R154, R154, R32.reuse ;  /* 0x000000209a9a7220 */ /* 0x080fe40000410000 */
[-C--:B------:R-:W-:Y:S02]  /*aca0*/  FMUL.FTZ R155, R155, R32.reuse ;  /* 0x000000209b9b7220 */ /* 0x080fe40000410000 */
[-C--:B------:R-:W-:Y:S01]  /*acb0*/  FMUL.FTZ R148, R148, R35.reuse ;  /* 0x0000002394947220 */ /* 0x080fe20000410000 */
[----:B------:R-:W1:Y:S01]  /*acc0*/  MUFU.EX2 R188, R188 ;  /* 0x000000bc00bc7308 */ /* 0x000e620000000800 */
[----:B------:R-:W-:Y:S01]  /*acd0*/  FMUL.FTZ R149, R149, R35 ;  /* 0x0000002395957220 */ /* 0x000fe20000410000 */
[----:B------:R-:W-:Y:S01]  /*ace0*/  HMMA.16816.F32.BF16 R156, R4, R14, R156 ;  /* 0x0000000e049c723c */ /* 0x000fe2000004189c */
[-C--:B------:R-:W-:Y:S01]  /*acf0*/  FMUL.FTZ R150, R150, R32.reuse ;  /* 0x0000002096967220 */ /* 0x080fe20000410000 */
[----:B------:R-:W2:Y:S01]  /*ad00*/  LDSM.16.MT88.4 R12, [R221+0x18000] ;  /* 0x01800000dd0c783b */ /* 0x000ea20000004200 */
[----:B------:R-:W-:-:S02]  /*ad10*/  FMUL.FTZ R151, R151, R32 ;  /* 0x0000002097977220 */ /* 0x000fc40000410000 */
[-C--:B------:R-:W-:Y:S01]  /*ad20*/  FMUL.FTZ R144, R144, R35.reuse ;  /* 0x0000002390907220 */ /* 0x080fe20000410000 */
[----:B------:R-:W-:Y:S01]  /*ad30*/  MUFU.EX2 R191, R191 ;  /* 0x000000bf00bf7308 */ /* 0x000fe20000000800 */
[-C--:B------:R-:W-:Y:S02]  /*ad40*/  FMUL.FTZ R145, R145, R35.reuse ;  /* 0x0000002391917220 */ /* 0x080fe40000410000 */
[-C--:B------:R-:W-:Y:S01]  /*ad50*/  FMUL.FTZ R146, R146, R32.reuse ;  /* 0x0000002092927220 */ /* 0x080fe20000410000 */
[----:B----4-:R-:W-:Y:S01]  /*ad60*/  HMMA.16816.F32.BF16 R152, R4, R8, R152 ;  /* 0x000000080498723c */ /* 0x010fe20000041898 */
[----:B------:R-:W-:Y:S02]  /*ad70*/  FMUL.FTZ R147, R147, R32 ;  /* 0x0000002093937220 */ /* 0x000fe40000410000 */
[-C--:B------:R-:W-:Y:S01]  /*ad80*/  FMUL.FTZ R140, R140, R35.reuse ;  /* 0x000000238c8c7220 */ /* 0x080fe20000410000 */
[----:B------:R-:W4:Y:S01]  /*ad90*/  MUFU.EX2 R190, R190 ;  /* 0x000000be00be7308 */ /* 0x000f220000000800 */
[----:B------:R-:W-:-:S02]  /*ada0*/  FMUL.FTZ R141, R141, R35 ;  /* 0x000000238d8d7220 */ /* 0x000fc40000410000 */
[-C--:B------:R-:W-:Y:S01]  /*adb0*/  FMUL.FTZ R142, R142, R32.reuse ;  /* 0x000000208e8e7220 */ /* 0x080fe20000410000 */
[----:B------:R-:W-:Y:S01]  /*adc0*/  HMMA.16816.F32.BF16 R148, R4, R10, R148 ;  /* 0x0000000a0494723c */ /* 0x000fe20000041894 */
[----:B------:R-:W5:Y:S01]  /*add0*/  LDSM.16.MT88.4 R8, [R220+0x18000] ;  /* 0x01800000dc08783b */ /* 0x000f620000004200 */
[-C--:B------:R-:W-:Y:S02]  /*ade0*/  FMUL.FTZ R143, R143, R32.reuse ;  /* 0x000000208f8f7220 */ /* 0x080fe40000410000 */
[-C--:B------:R-:W-:Y:S01]  /*adf0*/  FMUL.FTZ R136, R136, R35.reuse ;  /* 0x0000002388887220 */ /* 0x080fe20000410000 */
[----:B------:R-:W-:Y:S01]  /*ae00*/  MUFU.EX2 R187, R187 ;  /* 0x000000bb00bb7308 */ /* 0x000fe20000000800 */
[----:B------:R-:W-:Y:S02]  /*ae10*/  FMUL.FTZ R137, R137, R35 ;  /* 0x0000002389897220 */ /* 0x000fe40000410000 */
        /* <DEDUP_REMOVED lines=21> */
[C---:B-----5:R-:W-:Y:S01]  /*af70*/  HMMA.16816.F32.BF16 R136, R4.reuse, R8, R136 ;  /* 0x000000080488723c */ /* 0x060fe20000041888 */
[-C--:B------:R-:W-:Y:S02]  /*af80*/  FMUL.FTZ R46, R46, R32.reuse ;  /* 0x000000202e2e7220 */ /* 0x080fe40000410000 */
[-C--:B------:R-:W-:Y:S02]  /*af90*/  FMUL.FTZ R47, R47, R32.reuse ;  /* 0x000000202f2f7220 */ /* 0x080fe40000410000 */
[-C--:B------:R-:W-:Y:S02]  /*afa0*/  FMUL.FTZ R48, R48, R35.reuse ;  /* 0x0000002330307220 */ /* 0x080fe40000410000 */
[----:B------:R-:W-:Y:S01]  /*afb0*/  FMUL.FTZ R49, R49, R35 ;  /* 0x0000002331317220 */ /* 0x000fe20000410000 */
[----:B------:R-:W-:Y:S01]  /*afc0*/  HMMA.16816.F32.BF16 R132, R4, R10, R132 ;  /* 0x0000000a0484723c */ /* 0x000fe20000041884 */
[----:B------:R-:W5:Y:S01]  /*afd0*/  LDSM.16.MT88.4 R8, [R222+0x1a000] ;  /* 0x01a00000de08783b */ /* 0x000f620000004200 */
        /* <DEDUP_REMOVED lines=11> */
[----:B--2---:R-:W-:Y:S01]  /*b090*/  HMMA.16816.F32.BF16 R36, R4, R12, R36 ;  /* 0x0000000c0424723c */ /* 0x004fe20000041824 */
[----:B------:R-:W-:Y:S02]  /*b0a0*/  FMUL.FTZ R61, R61, R35 ;  /* 0x000000233d3d7220 */ /* 0x000fe40000410000 */
[----:B------:R-:W-:-:S02]  /*b0b0*/  FMUL.FTZ R62, R62, R32 ;  /* 0x000000203e3e7220 */ /* 0x000fc40000410000 */
[-C--:B------:R-:W-:Y:S02]  /*b0c0*/  FMUL.FTZ R63, R63, R32.reuse ;  /* 0x000000203f3f7220 */ /* 0x080fe40000410000 */
[-C--:B------:R-:W-:Y:S01]  /*b0d0*/  FMUL.FTZ R64, R64, R35.reuse ;  /* 0x0000002340407220 */ /* 0x080fe20000410000 */
[C---:B------:R-:W-:Y:S01]  /*b0e0*/  HMMA.16816.F32.BF16 R40, R4.reuse, R14, R40 ;  /* 0x0000000e0428723c */ /* 0x040fe20000041828 */
[----:B------:R-:W2:Y:S01]  /*b0f0*/  LDSM.16.MT88.4 R12, [R221+0x1a000] ;  /* 0x01a00000dd0c783b */ /* 0x000ea20000004200 */
[-C--:B------:R-:W-:Y:S02]  /*b100*/  FMUL.FTZ R65, R65, R35.reuse ;  /* 0x0000002341417220 */ /* 0x080fe40000410000 */
[-C--:B------:R-:W-:Y:S02]  /*b110*/  FMUL.FTZ R66, R66, R32.reuse ;  /* 0x0000002042427220 */ /* 0x080fe40000410000 */
[----:B------:R-:W-:Y:S02]  /*b120*/  FMUL.FTZ R67, R67, R32 ;  /* 0x0000002043437220 */ /* 0x000fe40000410000 */
[-C--:B------:R-:W-:Y:S01]  /*b130*/  FMUL.FTZ R68, R68, R35.reuse ;  /* 0x0000002344447220 */ /* 0x080fe20000410000 */
[----:B-----5:R-:W-:Y:S01]  /*b140*/  HMMA.16816.F32.BF16 R44, R4, R8, R44 ;  /* 0x00000008042c723c */ /* 0x020fe2000004182c */
[----:B------:R-:W-:-:S02]  /*b150*/  FMUL.FTZ R69, R69, R35 ;  /* 0x0000002345457220 */ /* 0x000fc40000410000 */
[-C--:B------:R-:W-:Y:S02]  /*b160*/  FMUL.FTZ R70, R70, R32.reuse ;  /* 0x0000002046467220 */ /* 0x080fe40000410000 */
[-C--:B------:R-:W-:Y:S02]  /*b170*/  FMUL.FTZ R71, R71, R32.reuse ;  /* 0x0000002047477220 */ /* 0x080fe40000410000 */
[-C--:B------:R-:W-:Y:S01]  /*b180*/  FMUL.FTZ R72, R72, R35.reuse ;  /* 0x0000002348487220 */ /* 0x080fe20000410000 */
[----:B------:R-:W-:Y:S01]  /*b190*/  HMMA.16816.F32.BF16 R48, R4, R10, R48 ;  /* 0x0000000a0430723c */ /* 0x000fe20000041830 */
[----:B------:R-:W5:Y:S01]  /*b1a0*/  LDSM.16.MT88.4 R8, [R220+0x1a000] ;  /* 0x01a00000dc08783b */ /* 0x000f620000004200 */
        /* <DEDUP_REMOVED lines=27> */
[----:B------:R-:W-:Y:S01]  /*b360*/  HMMA.16816.F32.BF16 R64, R4, R10, R64 ;  /* 0x0000000a0440723c */ /* 0x000fe20000041840 */
[----:B------:R-:W5:Y:S01]  /*b370*/  LDSM.16.MT88.4 R8, [R222+0x1c000] ;  /* 0x01c00000de08783b */ /* 0x000f620000004200 */
        /* <DEDUP_REMOVED lines=22> */
[C---:B-----5:R-:W-:Y:S01]  /*b4e0*/  HMMA.16816.F32.BF16 R76, R4.reuse, R8, R76 ;  /* 0x00000008044c723c */ /* 0x060fe2000004184c */
[-C--:B------:R-:W-:Y:S02]  /*b4f0*/  FMUL.FTZ R115, R115, R32.reuse ;  /* 0x0000002073737220 */ /* 0x080fe40000410000 */
[-C--:B------:R-:W-:Y:S02]  /*b500*/  FMUL.FTZ R116, R116, R35.reuse ;  /* 0x0000002374747220 */ /* 0x080fe40000410000 */
[----:B------:R-:W-:Y:S02]  /*b510*/  FMUL.FTZ R117, R117, R35 ;  /* 0x0000002375757220 */ /* 0x000fe40000410000 */
[-C--:B------:R-:W-:Y:S01]  /*b520*/  FMUL.FTZ R118, R118, R32.reuse ;  /* 0x0000002076767220 */ /* 0x080fe20000410000 */
[----:B------:R-:W-:Y:S01]  /*b530*/  HMMA.16816.F32.BF16 R80, R4, R10, R80 ;  /* 0x0000000a0450723c */ /* 0x000fe20000041850 */
[----:B------:R-:W5:Y:S01]  /*b540*/  LDSM.16.MT88.4 R8, [R220+0x1c000] ;  /* 0x01c00000dc08783b */ /* 0x000f620000004200 */
        /* <DEDUP_REMOVED lines=11> */
[----:B--2---:R-:W-:Y:S01]  /*b600*/  HMMA.16816.F32.BF16 R84, R4, R12, R84 ;  /* 0x0000000c0454723c */ /* 0x004fe20000041854 */
[-C--:B------:R-:W-:Y:S02]  /*b610*/  FMUL.FTZ R130, R130, R32.reuse ;  /* 0x0000002082827220 */ /* 0x080fe40000410000 */
[----:B------:R-:W-:-:S02]  /*b620*/  FMUL.FTZ R131, R131, R32 ;  /* 0x0000002083837220 */ /* 0x000fc40000410000 */
[----:B------:R-:W-:Y:S02]  /*b630*/  FFMA.FTZ R35, R167, R35, R34 ;  /* 0x00000023a7237223 */ /* 0x000fe40000010022 */
[----:B------:R-:W-:Y:S01]  /*b640*/  FFMA.FTZ R33, R166, R32, R33 ;  /* 0x00000020a6217223 */ /* 0x000fe20000010021 */
[C---:B------:R-:W-:Y:S01]  /*b650*/  HMMA.16816.F32.BF16 R88, R4.reuse, R14, R88 ;  /* 0x0000000e0458723c */ /* 0x040fe20000041858 */
[----:B------:R-:W2:Y:S01]  /*b660*/  LDSM.16.MT88.4 R12, [R224+0x1e000] ;  /* 0x01e00000e00c783b */ /* 0x000ea20000004200 */
[----:B------:R-:W-:Y:S02]  /*b670*/  FADD.FTZ R2, R2, R35 ;  /* 0x0000002302027221 */ /* 0x000fe40000010000 */
[----:B------:R-:W-:Y:S02]  /*b680*/  FADD.FTZ R0, R0, R33 ;  /* 0x0000002100007221 */ /* 0x000fe40000010000 */
[----:B------:R-:W-:Y:S01]  /*b690*/  FADD.FTZ R31, R31, R2 ;  /* 0x000000021f1f7221 */ /* 0x000fe20000010000 */
[----:B------:R-:W-:Y:S01]  /*b6a0*/  MOV R2, R164 ;  /* 0x000000a400027202 */ /* 0x000fe20000000f00 */
[----:B------:R-:W-:Y:S01]  /*b6b0*/  FADD.FTZ R29, R29, R0 ;  /* 0x000000001d1d7221 */ /* 0x000fe20000010000 */
[----:B-----5:R-:W-:Y:S01]  /*b6c0*/  HMMA.16816.F32.BF16 R92, R4, R8, R92 ;  /* 0x00000008045c723c */ /* 0x020fe2000004185c */
[----:B------:R-:W-:-:S02]  /*b6d0*/  FADD.FTZ R30, R30, R31 ;  /* 0x0000001f1e1e7221 */ /* 0x000fc40000010000 */
[----:B------:R-:W-:-:S05]  /*b6e0*/  FADD.FTZ R28, R28, R29 ;  /* 0x0000001d1c1c7221 */ /* 0x000fca0000010000 */
[C---:B------:R-:W-:Y:S01]  /*b6f0*/  HMMA.16816.F32.BF16 R96, R4.reuse, R10, R96 ;  /* 0x0000000a0460723c */ /* 0x040fe20000041860 */
[----:B------:R-:W5:Y:S07]  /*b700*/  LDSM.16.MT88.4 R8, [R222+0x1e000] ;  /* 0x01e00000de08783b */ /* 0x000f6e0000004200 */
[C---:B--2---:R-:W-:Y:S08]  /*b710*/  HMMA.16816.F32.BF16 R100, R4.reuse, R12, R100 ;  /* 0x0000000c0464723c */ /* 0x044ff00000041864 */
[C---:B------:R-:W-:Y:S01]  /*b720*/  HMMA.16816.F32.BF16 R104, R4.reuse, R14, R104 ;  /* 0x0000000e0468723c */ /* 0x040fe20000041868 */
[----:B------:R-:W2:Y:S07]  /*b730*/  LDSM.16.MT88.4 R12, [R221+0x1e000] ;  /* 0x01e00000dd0c783b */ /* 0x000eae0000004200 */
[C---:B-----5:R-:W-:Y:S08]  /*b740*/  HMMA.16816.F32.BF16 R108, R4.reuse, R8, R108 ;  /* 0x00000008046c723c */ /* 0x060ff0000004186c */
[C---:B------:R-:W-:Y:S01]  /*b750*/  HMMA.16816.F32.BF16 R112, R4.reuse, R10, R112 ;  /* 0x0000000a0470723c */ /* 0x040fe20000041870 */
[----:B------:R-:W5:Y:S07]  /*b760*/  LDSM.16.MT88.4 R8, [R220+0x1e000] ;  /* 0x01e00000dc08783b */ /* 0x000f6e0000004200 */
[C---:B--2---:R-:W-:Y:S08]  /*b770*/  HMMA.16816.F32.BF16 R116, R4.reuse, R12, R116 ;  /* 0x0000000c0474723c */ /* 0x044ff00000041874 */
[C---:B------:R-:W-:Y:S01]  /*b780*/  HMMA.16816.F32.BF16 R120, R4.reuse, R14, R120 ;  /* 0x0000000e0478723c */ /* 0x040fe20000041878 */
[----:B------:R-:W2:Y:S07]  /*b790*/  LDSM.16.MT88.4 R12, [R220+0x18800] ;  /* 0x01880000dc0c783b */ /* 0x000eae0000004200 */
[C---:B-----5:R-:W-:Y:S07]  /*b7a0*/  HMMA.16816.F32.BF16 R124, R4.reuse, R8, R124 ;  /* 0x00000008047c723c */ /* 0x060fee000004187c */
[----:B------:R-:W-:Y:S01]  /*b7b0*/  SHF.R.U32.HI R9, RZ, 0x10, R26 ;  /* 0x00000010ff097819 */ /* 0x000fe2000001161a */
[----:B------:R-:W-:Y:S03]  /*b7c0*/  HMMA.16816.F32.BF16 R128, R4, R10, R128 ;  /* 0x0000000a0480723c */ /* 0x000fe60000041880 */
[----:B------:R-:W-:-:S04]  /*b7d0*/  LOP3.LUT R9, R9, 0xff, RZ, 0xc0, !PT ;  /* 0x000000ff09097812 */ /* 0x000fc800078ec0ff */
[C---:B------:R-:W-:Y:S02]  /*b7e0*/  LOP3.LUT R5, R26.reuse, 0xffff, RZ, 0xc0, !PT ;  /* 0x0000ffff1a057812 */ /* 0x040fe400078ec0ff */
[----:B------:R-:W-:Y:S02]  /*b7f0*/  LOP3.LUT R6, R26, 0xff, RZ, 0xc0, !PT ;  /* 0x000000ff1a067812 */ /* 0x000fe400078ec0ff */
[----:B------:R-:W-:Y:S02]  /*b800*/  SHF.R.U32.HI R5, RZ, 0x8, R5 ;  /* 0x00000008ff057819 */ /* 0x000fe40000011605 */
[----:B------:R-:W-:Y:S02]  /*b810*/  LOP3.LUT R7, R27, UR18, R24, 0x96, !PT ;  /* 0x000000121b077c12 */ /* 0x000fe4000f8e9618 */
[----:B------:R-:W-:Y:S02]  /*b820*/  PRMT R6, R6, 0x5410, R5 ;  /* 0x0000541006067816 */ /* 0x000fe40000000005 */
[----:B------:R-:W-:-:S02]  /*b830*/  LOP3.LUT R5, R7, 0xffff, RZ, 0xc0, !PT ;  /* 0x0000ffff07057812 */ /* 0x000fc400078ec0ff */
[----:B------:R-:W-:Y:S01]  /*b840*/  SHF.R.U32.HI R24, RZ, 0x18, R26 ;  /* 0x00000018ff187819 */ /* 0x000fe2000001161a */
[----:B------:R-:W-:Y:S01]  /*b850*/  HSET2.LE.AND R6, R6, R247, PT ;  /* 0x000000f706067233 */ /* 0x000fe20003803000 */
[----:B------:R-:W-:Y:S02]  /*b860*/  LOP3.LUT R4, R7, 0xff, RZ, 0xc0, !PT ;  /* 0x000000ff07047812 */ /* 0x000fe400078ec0ff */
[----:B------:R-:W-:Y:S02]  /*b870*/  SHF.R.U32.HI R5, RZ, 0x8, R5 ;  /* 0x00000008ff057819 */ /* 0x000fe40000011605 */
[----:B------:R-:W-:Y:S02]  /*b880*/  SHF.R.U32.HI R26, RZ, 0x10, R7 ;  /* 0x00000010ff1a7819 */ /* 0x000fe40000011607 */
[----:B------:R-:W-:Y:S02]  /*b890*/  PRMT R4, R4, 0x5410, R5 ;  /* 0x0000541004047816 */ /* 0x000fe40000000005 */
[----:B------:R-:W-:-:S02]  /*b8a0*/  SHF.R.U32.HI R7, RZ, 0x18, R7 ;  /* 0x00000018ff077819 */ /* 0x000fc40000011607 */
[----:B------:R-:W-:Y:S01]  /*b8b0*/  LOP3.LUT R26, R26, 0xff, RZ, 0xc0, !PT ;  /* 0x000000ff1a1a7812 */ /* 0x000fe200078ec0ff */
[--C-:B------:R-:W-:Y:S01]  /*b8c0*/  HSET2.LE.AND R4, R4, R247.reuse, PT ;  /* 0x000000f704047233 */ /* 0x100fe20003803000 */
[----:B------:R-:W-:Y:S02]  /*b8d0*/  PRMT R24, R9, 0x5410, R24 ;  /* 0x0000541009187816 */ /* 0x000fe40000000018 */
[----:B------:R-:W-:Y:S01]  /*b8e0*/  PRMT R26, R26, 0x5410, R7 ;  /* 0x000054101a1a7816 */ /* 0x000fe20000000007 */
[----:B------:R-:W5:Y:S01]  /*b8f0*/  LDSM.16.MT88.4 R8, [R221+0x18800] ;  /* 0x01880000dd08783b */ /* 0x000f620000004200 */
[----:B---3--:R-:W-:Y:S01]  /*b900*/  F2FP.BF16.PACK_AB R5, R192, R193 ;  /* 0x000000c1c005723e */ /* 0x008fe200000010ff */
[----:B------:R-:W-:Y:S01]  /*b910*/  FADD.FTZ R193, R193, R30 ;  /* 0x0000001ec1c17221 */ /* 0x000fe20000010000 */
[----:B-1----:R-:W-:Y:S02]  /*b920*/  F2FP.BF16.PACK_AB R7, R188, R189 ;  /* 0x000000bdbc07723e */ /* 0x002fe400000010ff */
[----:B------:R-:W-:Y:S01]  /*b930*/  LOP3.LUT R4, R4, R5, RZ, 0xc0, !PT ;  /* 0x0000000504047212 */ /* 0x000fe200078ec0ff */
[--C-:B------:R-:W-:Y:S01]  /*b940*/  HSET2.LE.AND R5, R26, R247.reuse, PT ;  /* 0x000000f71a057233 */ /* 0x100fe20003803000 */
[----:B------:R-:W-:Y:S01]  /*b950*/  LOP3.LUT R6, R6, R7, RZ, 0xc0, !PT ;  /* 0x0000000706067212 */ /* 0x000fe200078ec0ff */
[----:B------:R-:W-:Y:S01]  /*b960*/  HSET2.LE.AND R7, R24, R247, PT ;  /* 0x000000f718077233 */ /* 0x000fe20003803000 */
[----:B----4-:R-:W-:Y:S01]  /*b970*/  F2FP.BF16.PACK_AB R26, R190, R191 ;  /* 0x000000bfbe1a723e */ /* 0x010fe200000010ff */
[----:B------:R-:W-:Y:S01]  /*b980*/  FADD.FTZ R191, R191, R28 ;  /* 0x0000001cbfbf7221 */ /* 0x000fe20000010000 */
[----:B------:R-:W-:Y:S01]  /*b990*/  F2FP.BF16.PACK_AB R24, R186, R187 ;  /* 0x000000bbba18723e */ /* 0x000fe200000010ff */
[----:B------:R-:W-:Y:S01]  /*b9a0*/  FADD.FTZ R192, R192, R193 ;  /* 0x000000c1c0c07221 */ /* 0x000fe20000010000 */
[----:B------:R-:W-:Y:S01]  /*b9b0*/  LOP3.LUT R5, R5, R26, RZ, 0xc0, !PT ;  /* 0x0000001a05057212 */ /* 0x000fe200078ec0ff */
[----:B------:R-:W-:Y:S01]  /*b9c0*/  FADD.FTZ R190, R190, R191 ;  /* 0x000000bfbebe7221 */ /* 0x000fe20000010000 */
[----:B------:R-:W-:-:S02]  /*b9d0*/  LOP3.LUT R7, R7, R24, RZ, 0xc0, !PT ;  /* 0x0000001807077212 */ /* 0x000fc400078ec0ff */
[----:B------:R-:W-:Y:S05]  /*b9e0*/  LDSM.16.MT88.4 R24, [R224+0x1a800] ;  /* 0x01a80000e018783b */ /* 0x000fea0000004200 */
        /* <DEDUP_REMOVED lines=27> */
[C---:B--2---:R-:W-:Y:S07]  /*bba0*/  HMMA.16816.F32.BF16 R108, R4.reuse, R12, R108 ;  /* 0x0000000c046c723c */ /* 0x044fee000004186c */
[----:B------:R-:W-:Y:S01]  /*bbb0*/  MOV R13, UR4 ;  /* 0x00000004000d7c02 */ /* 0x000fe20008000f00 */
[----:B------:R-:W-:Y:S03]  /*bbc0*/  HMMA.16816.F32.BF16 R36, R4, R24, R36 ;  /* 0x000000180424723c */ /* 0x000fe60000041824 */
[----:B------:R-:W-:-:S05]  /*bbd0*/  LOP3.LUT R203, R203, UR39, R13, 0x96, !PT ;  /* 0x00000027cbcb7c12 */ /* 0x000fca000f8e960d */
[C---:B------:R-:W-:Y:S01]  /*bbe0*/  HMMA.16816.F32.BF16 R40, R4.reuse, R26, R40 ;  /* 0x0000001a0428723c */ /* 0x040fe20000041828 */
[----:B------:R-:W2:Y:S07]  /*bbf0*/  LDSM.16.MT88.4 R24, [R220+0x1c800] ;  /* 0x01c80000dc18783b */ /* 0x000eae0000004200 */
[C---:B---3--:R-:W-:Y:S07]  /*bc00*/  HMMA.16816.F32.BF16 R84, R4.reuse, R20, R84 ;  /* 0x000000140454723c */ /* 0x048fee0000041854 */
[----:B------:R-:W-:Y:S01]  /*bc10*/  IMAD.WIDE.U32 R20, R172, -0x326172a9, RZ ;  /* 0xcd9e8d57ac147825 */ /* 0x000fe200078e00ff */
[C---:B-1----:R-:W-:Y:S07]  /*bc20*/  HMMA.16816.F32.BF16 R100, R4.reuse, R16, R100 ;  /* 0x000000100464723c */ /* 0x042fee0000041864 */
[----:B------:R-:W-:Y:S01]  /*bc30*/  IMAD.WIDE.U32 R16, R203, -0x326172a9, RZ ;  /* 0xcd9e8d57cb107825 */ /* 0x000fe200078e00ff */
[C---:B------:R-:W-:Y:S01]  /*bc40*/  HMMA.16816.F32.BF16 R112, R4.reuse, R14, R112 ;  /* 0x0000000e0470723c */ /* 0x040fe20000041870 */
[----:B------:R-:W1:Y:S07]  /*bc50*/  LDSM.16.MT88.4 R12, [R220+0x1e800] ;  /* 0x01e80000dc0c783b */ /* 0x000e6e0000004200 */
[C---:B----4-:R-:W-:Y:S07]  /*bc60*/  HMMA.16816.F32.BF16 R116, R4.reuse, R8, R116 ;  /* 0x000000080474723c */ /* 0x050fee0000041874 */
[----:B------:R-:W-:Y:S01]  /*bc70*/  LOP3.LUT R8, R17, UR16, R20, 0x96, !PT ;  /* 0x0000001011087c12 */ /* 0x000fe2000f8e9614 */
[C---:B------:R-:W-:Y:S07]  /*bc80*/  HMMA.16816.F32.BF16 R120, R4.reuse, R10, R120 ;  /* 0x0000000a0478723c */ /* 0x040fee0000041878 */
[----:B------:R-:W-:Y:S01]  /*bc90*/  LOP3.LUT R10, R179, UR14, R16, 0x96, !PT ;  /* 0x0000000eb30a7c12 */ /* 0x000fe2000f8e9610 */
[----:B------:R-:W-:Y:S01]  /*bca0*/  IMAD.WIDE.U32 R16, R8, -0x2daee0ad, RZ ;  /* 0xd2511f5308107825 */ /* 0x000fe200078e00ff */
[----:B--2---:R-:W-:Y:S03]  /*bcb0*/  HMMA.16816.F32.BF16 R92, R4, R24, R92 ;  /* 0x00000018045c723c */ /* 0x004fe6000004185c */
[----:B------:R-:W-:Y:S01]  /*bcc0*/  IMAD.WIDE.U32 R10, R10, -0x2daee0ad, RZ ;  /* 0xd2511f530a0a7825 */ /* 0x000fe200078e00ff */
[----:B------:R-:W-:-:S04]  /*bcd0*/  LOP3.LUT R8, R17, UR13, R202, 0x96, !PT ;  /* 0x0000000d11087c12 */ /* 0x000fc8000f8e96ca */
[----:B------:R-:W-:Y:S01]  /*bce0*/  LOP3.LUT R202, R11, UR11, R16, 0x96, !PT ;  /* 0x0000000b0bca7c12 */ /* 0x000fe2000f8e9610 */
[----:B------:R-:W-:Y:S01]  /*bcf0*/  IMAD.WIDE.U32 R8, R8, -0x326172a9, RZ ;  /* 0xcd9e8d5708087825 */ /* 0x000fe200078e00ff */
[----:B------:R-:W-:Y:S03]  /*bd00*/  HMMA.16816.F32.BF16 R88, R4, R22, R88 ;  /* 0x000000160458723c */ /* 0x000fe60000041858 */
[----:B------:R-:W-:Y:S01]  /*bd10*/  IMAD.WIDE.U32 R202, R202, -0x326172a9, RZ ;  /* 0xcd9e8d57caca7825 */ /* 0x000fe200078e00ff */
[----:B------:R-:W-:-:S03]  /*bd20*/  LOP3.LUT R179, R9, UR12, R178, 0x96, !PT ;  /* 0x0000000c09b37c12 */ /* 0x000fc6000f8e96b2 */
[--C-:B------:R-:W-:Y:S01]  /*bd30*/  FFMA.FTZ R178, R200, c[0x0][0x23c], -R185.reuse ;  /* 0x00008f00c8b27a23 */ /* 0x100fe200000108b9 */
[----:B------:R-:W-:Y:S01]  /*bd40*/  LOP3.LUT R8, R203, UR10, R8, 0x96, !PT ;  /* 0x0000000acb087c12 */ /* 0x000fe2000f8e9608 */
[----:B------:R-:W-:Y:S01]  /*bd50*/  IMAD.WIDE.U32 R16, R179, -0x2daee0ad, RZ ;  /* 0xd2511f53b3107825 */ /* 0x000fe200078e00ff */
[C---:B-1----:R-:W-:Y:S03]  /*bd60*/  HMMA.16816.F32.BF16 R124, R4.reuse, R12, R124 ;  /* 0x0000000c047c723c */ /* 0x042fe6000004187c */
[----:B------:R-:W-:Y:S01]  /*bd70*/  IMAD.WIDE.U32 R20, R8, -0x2daee0ad, RZ ;  /* 0xd2511f5308147825 */ /* 0x000fe200078e00ff */
[----:B------:R-:W-:Y:S01]  /*bd80*/  LOP3.LUT R8, R17, UR9, R10, 0x96, !PT ;  /* 0x0000000911087c12 */ /* 0x000fe2000f8e960a */
[----:B------:R-:W-:Y:S02]  /*bd90*/  MUFU.EX2 R178, R178 ;  /* 0x000000b200b27308 */ /* 0x000fe40000000800 */
[----:B------:R-:W-:Y:S01]  /*bda0*/  FFMA.FTZ R203, R194, c[0x0][0x23c], -R185 ;  /* 0x00008f00c2cb7a23 */ /* 0x000fe200000108b9 */
[----:B------:R-:W-:Y:S01]  /*bdb0*/  LOP3.LUT R16, R21, UR7, R16, 0x96, !PT ;  /* 0x0000000715107c12 */ /* 0x000fe2000f8e9610 */
[----:B------:R-:W-:Y:S01]  /*bdc0*/  HMMA.16816.F32.BF16 R128, R4, R14, R128 ;  /* 0x0000000e0480723c */ /* 0x000fe20000041880 */
[----:B------:R-:W-:Y:S01]  /*bdd0*/  IMAD.WIDE.U32 R24, R8, -0x326172a9, RZ ;  /* 0xcd9e8d5708187825 */ /* 0x000fe200078e00ff */
[----:B------:R-:W1:Y:S01]  /*bde0*/  LDSM.16.MT88.4 R12, [R224+0x19000] ;  /* 0x01900000e00c783b */ /* 0x000e620000004200 */
[----:B------:R-:W-:Y:S01]  /*bdf0*/  MOV R200, R20 ;  /* 0x0000001400c87202 */ /* 0x000fe20000000f00 */
[----:B------:R-:W2:Y:S01]  /*be00*/  MUFU.EX2 R203, R203 ;  /* 0x000000cb00cb7308 */ /* 0x000ea20000000800 */
[----:B------:R-:W-:-:S03]  /*be10*/  IMAD.WIDE.U32 R16, R16, -0x326172a9, RZ ;  /* 0xcd9e8d5710107825 */ /* 0x000fc600078e00ff */
[C---:B------:R-:W-:Y:S01]  /*be20*/  HMMA.16816.F32.BF16 R96, R4.reuse, R26, R96 ;  /* 0x0000001a0460723c */ /* 0x040fe20000041860 */
[--C-:B------:R-:W-:Y:S02]  /*be30*/  FFMA.FTZ R179, R198, c[0x0][0x23c], -R185.reuse ;  /* 0x00008f00c6b37a23 */ /* 0x100fe400000108b9 */
[----:B------:R-:W-:Y:S02]  /*be40*/  FFMA.FTZ R194, R196, c[0x0][0x23c], -R185 ;  /* 0x00008f00c4c27a23 */ /* 0x000fe400000108b9 */
[--C-:B------:R-:W-:Y:S02]  /*be50*/  FFMA.FTZ R198, R195, c[0x0][0x23c], -R170.reuse ;  /* 0x00008f00c3c67a23 */ /* 0x100fe400000108aa */
[----:B------:R-:W-:Y:S01]  /*be60*/  MUFU.EX2 R179, R179 ;  /* 0x000000b300b37308 */ /* 0x000fe20000000800 */
[----:B------:R-:W-:Y:S01]  /*be70*/  HMMA.16816.F32.BF16 R104, R4, R18, R104 ;  /* 0x000000120468723c */ /* 0x000fe20000041868 */
[--C-:B------:R-:W-:Y:S01]  /*be80*/  FFMA.FTZ R196, R201, c[0x0][0x23c], -R170.reuse ;  /* 0x00008f00c9c47a23 */ /* 0x100fe200000108aa */
[----:B------:R-:W-:Y:S01]  /*be90*/  MOV R201, R21 ;  /* 0x0000001500c97202 */ /* 0x000fe20000000f00 */
[----:B------:R-:W-:Y:S01]  /*bea0*/  FFMA.FTZ R195, R199, c[0x0][0x23c], -R170 ;  /* 0x00008f00c7c37a23 */ /* 0x000fe200000108aa */
[----:B------:R-:W-:Y:S03]  /*beb0*/  LDSM.16.MT88.4 R20, [R221+0x19000] ;  /* 0x01900000dd14783b */ /* 0x000fe60000004200 */
[----:B------:R-:W-:Y:S01]  /*bec0*/  LOP3.LUT R7, R16, 0xffff, RZ, 0xc0, !PT ;  /* 0x0000ffff10077812 */ /* 0x000fe200078ec0ff */
[----:B------:R-:W3:Y:S01]  /*bed0*/  MUFU.EX2 R194, R194 ;  /* 0x000000c200c27308 */ /* 0x000ee20000000800 */
[----:B------:R-:W-:-:S02]  /*bee0*/  LOP3.LUT R18, R17, UR17, R24, 0x96, !PT ;  /* 0x0000001111127c12 */ /* 0x000fc4000f8e9618 */
[----:B------:R-:W-:Y:S02]  /*bef0*/  LOP3.LUT R6, R16, 0xff, RZ, 0xc0, !PT ;  /* 0x000000ff10067812 */ /* 0x000fe400078ec0ff */
[----:B------:R-:W-:Y:S02]  /*bf00*/  SHF.R.U32.HI R7, RZ, 0x8, R7 ;  /* 0x00000008ff077819 */ /* 0x000fe40000011607 */
[----:B------:R-:W-:Y:S01]  /*bf10*/  LOP3.LUT R9, R18, 0xffff, RZ, 0xc0, !PT ;  /* 0x0000ffff12097812 */ /* 0x000fe200078ec0ff */
[----:B------:R-:W4:Y:S01]  /*bf20*/  MUFU.EX2 R198, R198 ;  /* 0x000000c600c67308 */ /* 0x000f220000000800 */
[----:B------:R-:W-:Y:S02]  /*bf30*/  PRMT R6, R6, 0x5410, R7 ;  /* 0x0000541006067816 */ /* 0x000fe40000000007 */
[----:B------:R-:W-:Y:S02]  /*bf40*/  LOP3.LUT R4, R18, 0xff, RZ, 0xc0, !PT ;  /* 0x000000ff12047812 */ /* 0x000fe400078ec0ff */
[----:B------:R-:W-:Y:S01]  /*bf50*/  SHF.R.U32.HI R9, RZ, 0x8, R9 ;  /* 0x00000008ff097819 */ /* 0x000fe20000011609 */
[----:B------:R-:W-:Y:S01]  /*bf60*/  HSET2.LE.AND R6, R6, R247, PT ;  /* 0x000000f706067233 */ /* 0x000fe20003803000 */
[----:B------:R-:W-:Y:S01]  /*bf70*/  SHF.R.U32.HI R5, RZ, 0x10, R16 ;  /* 0x00000010ff057819 */ /* 0x000fe20000011610 */
[----:B------:R-:W-:Y:S01]  /*bf80*/  MUFU.EX2 R196, R196 ;  /* 0x000000c400c47308 */ /* 0x000fe20000000800 */
[----:B------:R-:W-:-:S02]  /*bf90*/  SHF.R.U32.HI R7, RZ, 0x10, R18 ;  /* 0x00000010ff077819 */ /* 0x000fc40000011612 */
[----:B------:R-:W-:Y:S02]  /*bfa0*/  PRMT R4, R4, 0x5410, R9 ;  /* 0x0000541004047816 */ /* 0x000fe40000000009 */
[----:B------:R-:W-:Y:S01]  /*bfb0*/  SHF.R.U32.HI R16, RZ, 0x18, R16 ;  /* 0x00000018ff107819 */ /* 0x000fe20000011610 */
[----:B------:R-:W5:Y:S01]  /*bfc0*/  LDSM.16.MT88.4 R8, [R222+0x19000] ;  /* 0x01900000de08783b */ /* 0x000f620000004200 */
[----:B------:R-:W-:Y:S01]  /*bfd0*/  SHF.R.U32.HI R18, RZ, 0x18, R18 ;  /* 0x00000018ff127819 */ /* 0x000fe20000011612 */
[----:B------:R-:W1:Y:S01]  /*bfe0*/  MUFU.EX2 R195, R195 ;  /* 0x000000c300c37308 */ /* 0x000e620000000800 */
[----:B------:R-:W-:Y:S01]  /*bff0*/  LOP3.LUT R5, R5, 0xff, RZ, 0xc0, !PT ;  /* 0x000000ff05057812 */ /* 0x000fe200078ec0ff */
[----:B------:R-:W-:Y:S01]  /*c000*/  HSET2.LE.AND R4, R4, R247, PT ;  /* 0x000000f704047233 */ /* 0x000fe20003803000 */
[----:B------:R-:W-:Y:S02]  /*c010*/  LOP3.LUT R7, R7, 0xff, RZ, 0xc0, !PT ;  /* 0x000000ff07077812 */ /* 0x000fe400078ec0ff */
[----:B------:R-:W-:-:S02]  /*c020*/  PRMT R16, R5, 0x5410, R16 ;  /* 0x0000541005107816 */ /* 0x000fc40000000010 */
[----:B------:R-:W-:Y:S02]  /*c030*/  PRMT R18, R7, 0x5410, R18 ;  /* 0x0000541007127816 */ /* 0x000fe40000000012 */
[----:B--2---:R-:W-:Y:S02]  /*c040*/  F2FP.BF16.PACK_AB R5, R203, R178 ;  /* 0x000000b2cb05723e */ /* 0x004fe400000010ff */
[----:B---3--:R-:W-:Y:S02]  /*c050*/  F2FP.BF16.PACK_AB R7, R194, R179 ;  /* 0x000000b3c207723e */ /* 0x008fe400000010ff */
[----:B------:R-:W-:Y:S01]  /*c060*/  LOP3.LUT R4, R4, R5, RZ, 0xc0, !PT ;  /* 0x0000000504047212 */ /* 0x000fe200078ec0ff */
[--C-:B------:R-:W-:Y:S01]  /*c070*/  HSET2.LE.AND R5, R18, R247.reuse, PT ;  /* 0x000000f712057233 */ /* 0x100fe20003803000 */
[----:B------:R-:W-:Y:S01]  /*c080*/  LOP3.LUT R6, R6, R7, RZ, 0xc0, !PT ;  /* 0x0000000706067212 */ /* 0x000fe200078ec0ff */
[----:B------:R-:W-:Y:S01]  /*c090*/  HSET2.LE.AND R7, R16, R247, PT ;  /* 0x000000f710077233 */ /* 0x000fe20003803000 */
[----:B----4-:R-:W-:-:S02]  /*c0a0*/  F2FP.BF16.PACK_AB R18, R197, R198 ;  /* 0x000000c6c512723e */ /* 0x010fc400000010ff */
[----:B-1----:R-:W-:Y:S02]  /*c0b0*/  F2FP.BF16.PACK_AB R16, R195, R196 ;  /* 0x000000c4c310723e */ /* 0x002fe400000010ff */
[----:B------:R-:W-:Y:S02]  /*c0c0*/  LOP3.LUT R5, R5, R18, RZ, 0xc0, !PT ;  /* 0x0000001205057212 */ /* 0x000fe400078ec0ff */
[----:B------:R-:W-:Y:S02]  /*c0d0*/  LOP3.LUT R7, R7, R16, RZ, 0xc0, !PT ;  /* 0x0000001007077212 */ /* 0x000fe400078ec0ff */
[----:B------:R-:W1:Y:S05]  /*c0e0*/  LDSM.16.MT88.4 R16, [R224+0x1b000] ;  /* 0x01b00000e010783b */ /* 0x000e6a0000004200 */
[C---:B------:R-:W-:Y:S08]  /*c0f0*/  HMMA.16816.F32.BF16 R160, R4.reuse, R12, R160 ;  /* 0x0000000c04a0723c */ /* 0x040ff000000418a0 */
[C---:B------:R-:W-:Y:S01]  /*c100*/  HMMA.16816.F32.BF16 R156, R4.reuse, R14, R156 ;  /* 0x0000000e049c723c */ /* 0x040fe2000004189c */
[----:B------:R-:W2:Y:S07]  /*c110*/  LDSM.16.MT88.4 R12, [R222+0x1b000] ;  /* 0x01b00000de0c783b */ /* 0x000eae0000004200 */
[C---:B-----5:R-:W-:Y:S08]  /*c120*/  HMMA.16816.F32.BF16 R152, R4.reuse, R8, R152 ;  /* 0x000000080498723c */ /* 0x060ff00000041898 */
[C---:B------:R-:W-:Y:S01]  /*c130*/  HMMA.16816.F32.BF16 R148, R4.reuse, R10, R148 ;  /* 0x0000000a0494723c */ /* 0x040fe20000041894 */
[----:B------:R-:W3:Y:S07]  /*c140*/  LDSM.16.MT88.4 R8, [R221+0x1b000] ;  /* 0x01b00000dd08783b */ /* 0x000eee0000004200 */
[C---:B------:R-:W-:Y:S07]  /*c150*/  HMMA.16816.F32.BF16 R144, R4.reuse, R20, R144 ;  /* 0x000000140490723c */ /* 0x040fee0000041890 */
[----:B------:R-:W-:Y:S01]  /*c160*/  MOV R20, R24 ;  /* 0x0000001800147202 */ /* 0x000fe20000000f00 */
[----:B-1----:R-:W-:Y:S01]  /*c170*/  HMMA.16816.F32.BF16 R36, R4, R16, R36 ;  /* 0x000000100424723c */ /* 0x002fe20000041824 */
[----:B------:R-:W-:-:S02]  /*c180*/  MOV R21, R25 ;  /* 0x0000001900157202 */ /* 0x000fc40000000f00 */
[----:B------:R-:W-:Y:S05]  /*c190*/  LDSM.16.MT88.4 R24, [R220+0x19000] ;  /* 0x01900000dc18783b */ /* 0x000fea0000004200 */
[C---:B------:R-:W-:Y:S01]  /*c1a0*/  HMMA.16816.F32.BF16 R40, R4.reuse, R18, R40 ;  /* 0x000000120428723c */ /* 0x040fe20000041828 */
[----:B------:R-:W1:Y:S07]  /*c1b0*/  LDSM.16.MT88.4 R16, [R220+0x1b000] ;  /* 0x01b00000dc10783b */ /* 0x000e6e0000004200 */
[C---:B--2---:R-:W-:Y:S08]  /*c1c0*/  HMMA.16816.F32.BF16 R44, R4.reuse, R12, R44 ;  /* 0x0000000c042c723c */ /* 0x044ff0000004182c */
[C---:B------:R-:W-:Y:S01]  /*c1d0*/  HMMA.16816.F32.BF16 R48, R4.reuse, R14, R48 ;  /* 0x0000000e0430723c */ /* 0x040fe20000041830 */
[----:B------:R-:W2:Y:S07]  /*c1e0*/  LDSM.16.MT88.4 R12, [R224+0x1d000] ;  /* 0x01d00000e00c783b */ /* 0x000eae0000004200 */
[C---:B---3--:R-:W-:Y:S07]  /*c1f0*/  HMMA.16816.F32.BF16 R52, R4.reuse, R8, R52 ;  /* 0x000000080434723c */ /* 0x048fee0000041834 */
[----:B------:R-:W-:Y:S01]  /*c200*/  MOV R8, R20 ;  /* 0x0000001400087202 */ /* 0x000fe20000000f00 */
[----:B------:R-:W-:Y:S01]  /*c210*/  HMMA.16816.F32.BF16 R140, R4, R22, R140 ;  /* 0x00000016048c723c */ /* 0x000fe2000004188c */
[----:B------:R-:W-:-:S02]  /*c220*/  MOV R9, R21 ;  /* 0x0000001500097202 */ /* 0x000fc40000000f00 */
[----:B------:R-:W3:Y:S05]  /*c230*/  LDSM.16.MT88.4 R20, [R222+0x1d000] ;  /* 0x01d00000de14783b */ /* 0x000eea0000004200 */
[C---:B------:R-:W-:Y:S08]  /*c240*/  HMMA.16816.F32.BF16 R56, R4.reuse, R10, R56 ;  /* 0x0000000a0438723c */ /* 0x040ff00000041838 */
[C---:B-1----:R-:W-:Y:S08]  /*c250*/  HMMA.16816.F32.BF16 R60, R4.reuse, R16, R60 ;  /* 0x00000010043c723c */ /* 0x042ff0000004183c */
[C---:B------:R-:W-:Y:S01]  /*c260*/  HMMA.16816.F32.BF16 R64, R4.reuse, R18, R64 ;  /* 0x000000120440723c */ /* 0x040fe20000041840 */
[----:B------:R-:W1:Y:S07]  /*c270*/  LDSM.16.MT88.4 R16, [R220+0x1d000] ;  /* 0x01d00000dc10783b */ /* 0x000e6e0000004200 */
[C---:B--2---:R-:W-:Y:S08]  /*c280*/  HMMA.16816.F32.BF16 R68, R4.reuse, R12, R68 ;  /* 0x0000000c0444723c */ /* 0x044ff00000041844 */
[C---:B------:R-:W-:Y:S01]  /*c290*/  HMMA.16816.F32.BF16 R72, R4.reuse, R14, R72 ;  /* 0x0000000e0448723c */ /* 0x040fe20000041848 */
[----:B------:R-:W2:Y:S07]  /*c2a0*/  LDSM.16.MT88.4 R12, [R224+0x1f000] ;  /* 0x01f00000e00c783b */ /* 0x000eae0000004200 */
[C---:B---3--:R-:W-:Y:S07]  /*c2b0*/  HMMA.16816.F32.BF16 R76, R4.reuse, R20, R76 ;  /* 0x00000014044c723c */ /* 0x048fee000004184c */
[----:B------:R-:W-:Y:S01]  /*c2c0*/  MOV R20, R8 ;  /* 0x0000000800147202 */ /* 0x000fe20000000f00 */
[C---:B------:R-:W-:Y:S01]  /*c2d0*/  HMMA.16816.F32.BF16 R136, R4.reuse, R24, R136 ;  /* 0x000000180488723c */ /* 0x040fe20000041888 */
[----:B------:R-:W-:Y:S01]  /*c2e0*/  MOV R21, R9 ;  /* 0x0000000900157202 */ /* 0x000fe20000000f00 */
[--C-:B------:R-:W-:Y:S01]  /*c2f0*/  FFMA.FTZ R20, R168, c[0x0][0x23c], -R170.reuse ;  /* 0x00008f00a8147a23 */ /* 0x100fe200000108aa */
[----:B------:R-:W3:Y:S01]  /*c300*/  LDSM.16.MT88.4 R8, [R222+0x1f000] ;  /* 0x01f00000de08783b */ /* 0x000ee20000004200 */
[----:B------:R-:W-:Y:S01]  /*c310*/  FFMA.FTZ R168, R169, c[0x0][0x23c], -R170 ;  /* 0x00008f00a9a87a23 */ /* 0x000fe200000108aa */
[----:B------:R-:W-:Y:S01]  /*c320*/  LOP3.LUT R202, R21, UR8, R202, 0x96, !PT ;  /* 0x0000000815ca7c12 */ /* 0x000fe2000f8e96ca */
[----:B------:R4:W-:Y:S02]  /*c330*/  MUFU.EX2 R169, R20 ;  /* 0x0000001400a97308 */ /* 0x0009e40000000800 */
[C---:B------:R-:W-:Y:S01]  /*c340*/  HMMA.16816.F32.BF16 R132, R4.reuse, R26, R132 ;  /* 0x0000001a0484723c */ /* 0x040fe20000041884 */
[----:B------:R-:W5:Y:S05]  /*c350*/  LDSM.16.MT88.4 R24, [R221+0x1d000] ;  /* 0x01d00000dd18783b */ /* 0x000f6a0000004200 */
[----:B------:R-:W-:Y:S02]  /*c360*/  MUFU.EX2 R168, R168 ;  /* 0x000000a800a87308 */ /* 0x000fe40000000800 */
[C---:B-1----:R-:W-:Y:S08]  /*c370*/  HMMA.16816.F32.BF16 R92, R4.reuse, R16, R92 ;  /* 0x00000010045c723c */ /* 0x042ff0000004185c */
[C---:B------:R-:W-:Y:S01]  /*c380*/  HMMA.16816.F32.BF16 R96, R4.reuse, R18, R96 ;  /* 0x000000120460723c */ /* 0x040fe20000041860 */
[----:B------:R-:W1:Y:S07]  /*c390*/  LDSM.16.MT88.4 R16, [R221+0x1f000] ;  /* 0x01f00000dd10783b */ /* 0x000e6e0000004200 */
[C---:B--2---:R-:W-:Y:S08]  /*c3a0*/  HMMA.16816.F32.BF16 R100, R4.reuse, R12, R100 ;  /* 0x0000000c0464723c */ /* 0x044ff00000041864 */
[C---:B------:R-:W-:Y:S01]  /*c3b0*/  HMMA.16816.F32.BF16 R104, R4.reuse, R14, R104 ;  /* 0x0000000e0468723c */ /* 0x040fe20000041868 */
[----:B------:R-:W2:Y:S07]  /*c3c0*/  LDSM.16.MT88.4 R12, [R220+0x1f000] ;  /* 0x01f00000dc0c783b */ /* 0x000eae0000004200 */
[C---:B---3--:R-:W-:Y:S07]  /*c3d0*/  HMMA.16816.F32.BF16 R112, R4.reuse, R10, R112 ;  /* 0x0000000a0470723c */ /* 0x048fee0000041870 */
[----:B------:R-:W-:Y:S01]  /*c3e0*/  IMAD.WIDE.U32 R10, R202, -0x2daee0ad, RZ ;  /* 0xd2511f53ca0a7825 */ /* 0x000fe200078e00ff */
[C---:B------:R-:W-:Y:S07]  /*c3f0*/  HMMA.16816.F32.BF16 R108, R4.reuse, R8, R108 ;  /* 0x00000008046c723c */ /* 0x040fee000004186c */
[C---:B------:R-:W-:Y:S01]  /*c400*/  LOP3.LUT R9, R10.reuse, 0xffff, RZ, 0xc0, !PT ;  /* 0x0000ffff0a097812 */ /* 0x040fe200078ec0ff */
[----:B-----5:R-:W-:Y:S01]  /*c410*/  HMMA.16816.F32.BF16 R88, R4, R26, R88 ;  /* 0x0000001a0458723c */ /* 0x020fe20000041858 */
[----:B------:R-:W-:-:S02]  /*c420*/  LOP3.LUT R8, R10, 0xff, RZ, 0xc0, !PT ;  /* 0x000000ff0a087812 */ /* 0x000fc400078ec0ff */
[----:B------:R-:W-:-:S04]  /*c430*/  SHF.R.U32.HI R9, RZ, 0x8, R9 ;  /* 0x00000008ff097819 */ /* 0x000fc80000011609 */
[--C-:B------:R-:W-:Y:S01]  /*c440*/  FFMA.FTZ R26, R182, c[0x0][0x23c], -R185.reuse ;  /* 0x00008f00b61a7a23 */ /* 0x100fe200000108b9 */
[C---:B-1----:R-:W-:Y:S01]  /*c450*/  HMMA.16816.F32.BF16 R116, R4.reuse, R16, R116 ;  /* 0x000000100474723c */ /* 0x042fe20000041874 */
[----:B------:R-:W-:Y:S02]  /*c460*/  FFMA.FTZ R27, R171, c[0x0][0x23c], -R185 ;  /* 0x00008f00ab1b7a23 */ /* 0x000fe400000108b9 */
[----:B------:R-:W-:Y:S02]  /*c470*/  FFMA.FTZ R171, R183, c[0x0][0x23c], -R170 ;  /* 0x00008f00b7ab7a23 */ /* 0x000fe400000108aa */
[----:B------:R-:W-:Y:S02]  /*c480*/  MUFU.EX2 R26, R26 ;  /* 0x0000001a001a7308 */ /* 0x000fe40000000800 */
[----:B------:R-:W-:Y:S01]  /*c490*/  LOP3.LUT R16, R11, UR18, R200, 0x96, !PT ;  /* 0x000000120b107c12 */ /* 0x000fe2000f8e96c8 */
[----:B------:R-:W-:Y:S01]  /*c4a0*/  HMMA.16816.F32.BF16 R84, R4, R24, R84 ;  /* 0x000000180454723c */ /* 0x000fe20000041854 */
[----:B------:R-:W-:-:S04]  /*c4b0*/  SHF.R.U32.HI R17, RZ, 0x10, R10 ;  /* 0x00000010ff117819 */ /* 0x000fc8000001160a */
[----:B------:R-:W1:Y:S02]  /*c4c0*/  MUFU.EX2 R27, R27 ;  /* 0x0000001b001b7308 */ /* 0x000e640000000800 */
[--C-:B------:R-:W-:Y:S01]  /*c4d0*/  FFMA.FTZ R24, R180, c[0x0][0x23c], -R185.reuse ;  /* 0x00008f00b4187a23 */ /* 0x100fe200000108b9 */
[C---:B--2---:R-:W-:Y:S01]  /*c4e0*/  HMMA.16816.F32.BF16 R124, R4.reuse, R12, R124 ;  /* 0x0000000c047c723c */ /* 0x044fe2000004187c */
[----:B------:R-:W-:Y:S02]  /*c4f0*/  FFMA.FTZ R25, R184, c[0x0][0x23c], -R185 ;  /* 0x00008f00b8197a23 */ /* 0x000fe400000108b9 */
[----:B------:R-:W-:Y:S02]  /*c500*/  FFMA.FTZ R180, R181, c[0x0][0x23c], -R170 ;  /* 0x00008f00b5b47a23 */ /* 0x000fe400000108aa */
[----:B------:R-:W-:Y:S02]  /*c510*/  MUFU.EX2 R24, R24 ;  /* 0x0000001800187308 */ /* 0x000fe40000000800 */
[----:B------:R-:W-:Y:S01]  /*c520*/  SHF.R.U32.HI R13, RZ, 0x18, R10 ;  /* 0x00000018ff0d7819 */ /* 0x000fe2000001160a */
[----:B------:R-:W-:Y:S01]  /*c530*/  HMMA.16816.F32.BF16 R80, R4, R22, R80 ;  /* 0x000000160450723c */ /* 0x000fe20000041850 */
[----:B------:R-:W-:-:S02]  /*c540*/  PRMT R12, R8, 0x5410, R9 ;  /* 0x00005410080c7816 */ /* 0x000fc40000000009 */
[----:B------:R-:W2:Y:S02]  /*c550*/  LDSM.16.MT88.4 R8, [R224+0x19800] ;  /* 0x01980000e008783b */ /* 0x000ea40000004200 */
[----:B------:R-:W3:Y:S03]  /*c560*/  MUFU.EX2 R25, R25 ;  /* 0x0000001900197308 */ /* 0x000ee60000000800 */
[C---:B------:R-:W-:Y:S05]  /*c570*/  HMMA.16816.F32.BF16 R120, R4.reuse, R18, R120 ;  /* 0x000000120478723c */ /* 0x040fea0000041878 */
[----:B------:R-:W-:Y:S03]  /*c580*/  MUFU.EX2 R171, R171 ;  /* 0x000000ab00ab7308 */ /* 0x000fe60000000800 */
[----:B------:R-:W-:Y:S05]  /*c590*/  HMMA.16816.F32.BF16 R128, R4, R14, R128 ;  /* 0x0000000e0480723c */ /* 0x000fea0000041880 */
[----:B------:R-:W5:Y:S02]  /*c5a0*/  MUFU.EX2 R180, R180 ;  /* 0x000000b400b47308 */ /* 0x000f640000000800 */
[----:B------:R-:W-:-:S02]  /*c5b0*/  SHF.R.U32.HI R6, RZ, 0x10, R16 ;  /* 0x00000010ff067819 */ /* 0x000fc40000011610 */
[----:B------:R-:W-:Y:S02]  /*c5c0*/  LOP3.LUT R7, R16, 0xffff, RZ, 0xc0, !PT ;  /* 0x0000ffff10077812 */ /* 0x000fe400078ec0ff */
[----:B------:R-:W-:Y:S02]  /*c5d0*/  LOP3.LUT R14, R17, 0xff, RZ, 0xc0, !PT ;  /* 0x000000ff110e7812 */ /* 0x000fe400078ec0ff */
[----:B------:R-:W-:Y:S02]  /*c5e0*/  SHF.R.U32.HI R5, RZ, 0x18, R16 ;  /* 0x00000018ff057819 */ /* 0x000fe40000011610 */
[----:B------:R-:W-:Y:S02]  /*c5f0*/  LOP3.LUT R6, R6, 0xff, RZ, 0xc0, !PT ;  /* 0x000000ff06067812 */ /* 0x000fe400078ec0ff */
[----:B------:R-:W-:Y:S02]  /*c600*/  LOP3.LUT R4, R16, 0xff, RZ, 0xc0, !PT ;  /* 0x000000ff10047812 */ /* 0x000fe400078ec0ff */
[----:B------:R-:W-:Y:S01]  /*c610*/  SHF.R.U32.HI R7, RZ, 0x8, R7 ;  /* 0x00000008ff077819 */ /* 0x000fe20000011607 */
[----:B------:R-:W2:Y:S01]  /*c620*/  LDSM.16.MT88.4 R16, [R222+0x19800] ;  /* 0x01980000de10783b */ /* 0x000ea20000004200 */
[----:B----4-:R-:W-:-:S02]  /*c630*/  PRMT R20, R14, 0x5410, R13 ;  /* 0x000054100e147816 */ /* 0x010fc4000000000d */
[----:B------:R-:W-:Y:S01]  /*c640*/  PRMT R14, R6, 0x5410, R5 ;  /* 0x00005410060e7816 */ /* 0x000fe20000000005 */
[--C-:B------:R-:W-:Y:S01]  /*c650*/  HSET2.LE.AND R6, R12, R247.reuse, PT ;  /* 0x000000f70c067233 */ /* 0x100fe20003803000 */
[----:B------:R-:W-:Y:S02]  /*c660*/  PRMT R4, R4, 0x5410, R7 ;  /* 0x0000541004047816 */ /* 0x000fe40000000007 */
[----:B-1----:R-:W-:Y:S01]  /*c670*/  F2FP.BF16.PACK_AB R7, R27, R26 ;  /* 0x0000001a1b07723e */ /* 0x002fe200000010ff */
[--C-:B------:R-:W-:Y:S01]  /*c680*/  HSET2.LE.AND R5, R14, R247.reuse, PT ;  /* 0x000000f70e057233 */ /* 0x100fe20003803000 */
[----:B---3--:R-:W-:Y:S01]  /*c690*/  F2FP.BF16.PACK_AB R13, R25, R24 ;  /* 0x00000018190d723e */ /* 0x008fe200000010ff */
[--C-:B------:R-:W-:Y:S01]  /*c6a0*/  HSET2.LE.AND R4, R4, R247.reuse, PT ;  /* 0x000000f704047233 */ /* 0x100fe20003803000 */
[----:B------:R-:W-:Y:S01]  /*c6b0*/  LOP3.LUT R6, R6, R7, RZ, 0xc0, !PT ;  /* 0x0000000706067212 */ /* 0x000fe200078ec0ff */
[----:B------:R-:W-:Y:S01]  /*c6c0*/  HSET2.LE.AND R7, R20, R247, PT ;  /* 0x000000f714077233 */ /* 0x000fe20003803000 */
[----:B-----5:R-:W-:-:S02]  /*c6d0*/  F2FP.BF16.PACK_AB R12, R180, R171 ;  /* 0x000000abb40c723e */ /* 0x020fc400000010ff */
[----:B------:R-:W-:Y:S02]  /*c6e0*/  F2FP.BF16.PACK_AB R20, R168, R169 ;  /* 0x000000a9a814723e */ /* 0x000fe400000010ff */
[----:B------:R-:W-:Y:S02]  /*c6f0*/  LOP3.LUT R4, R4, R13, RZ, 0xc0, !PT ;  /* 0x0000000d04047212 */ /* 0x000fe400078ec0ff */
[----:B------:R-:W-:Y:S02]  /*c700*/  LOP3.LUT R5, R5, R12, RZ, 0xc0, !PT ;  /* 0x0000000c05057212 */ /* 0x000fe400078ec0ff */
[----:B------:R-:W-:Y:S01]  /*c710*/  LOP3.LUT R7, R7, R20, RZ, 0xc0, !PT ;  /* 0x0000001407077212 */ /* 0x000fe200078ec0ff */
[----:B------:R-:W1:Y:S04]  /*c720*/  LDSM.16.MT88.4 R12, [R221+0x19800] ;  /* 0x01980000dd0c783b */ /* 0x000e680000004200 */
[----:B------:R-:W-:Y:S02]  /*c730*/  LDSM.16.MT88.4 R20, [R221+0x1d800] ;  /* 0x01d80000dd14783b */ /* 0x000fe40000004200 */
[C---:B--2---:R-:W-:Y:S08]  /*c740*/  HMMA.16816.F32.BF16 R160, R4.reuse, R8, R160 ;  /* 0x0000000804a0723c */ /* 0x044ff000000418a0 */
[C---:B------:R-:W-:Y:S01]  /*c750*/  HMMA.16816.F32.BF16 R156, R4.reuse, R10, R156 ;  /* 0x0000000a049c723c */ /* 0x040fe2000004189c */
[----:B------:R-:W2:Y:S07]  /*c760*/  LDSM.16.MT88.4 R8, [R220+0x19800] ;  /* 0x01980000dc08783b */ /* 0x000eae0000004200 */
        /* <DEDUP_REMOVED lines=36> */
[----:B------:R-:W-:Y:S01]  /*c9b0*/  FADD.FTZ R9, R189, R192 ;  /* 0x000000c0bd097221 */ /* 0x000fe20000010000 */
[----:B------:R-:W-:Y:S03]  /*c9c0*/  HMMA.16816.F32.BF16 R112, R4, R10, R112 ;  /* 0x0000000a0470723c */ /* 0x000fe60000041870 */
[----:B------:R-:W-:-:S04]  /*c9d0*/  FADD.FTZ R9, R188, R9 ;  /* 0x00000009bc097221 */ /* 0x000fc80000010000 */
        /* <DEDUP_REMOVED lines=10> */
[----:B------:R-:W-:Y:S02]  /*ca80*/  FADD.FTZ R0, R196, R197 ;  /* 0x000000c5c4007221 */ /* 0x000fe40000010000 */
[----:B------:R-:W-:Y:S01]  /*ca90*/  FADD.FTZ R24, R24, R9 ;  /* 0x0000000918187221 */ /* 0x000fe20000010000 */
[----:B-1----:R-:W-:Y:S01]  /*caa0*/  HMMA.16816.F32.BF16 R124, R4, R12, R124 ;  /* 0x0000000c047c723c */ /* 0x002fe2000004187c */
[----:B------:R-:W-:Y:S02]  /*cab0*/  FADD.FTZ R0, R195, R0 ;  /* 0x00000000c3007221 */ /* 0x000fe40000010000 */
[----:B------:R-:W-:-:S02]  /*cac0*/  FADD.FTZ R25, R25, R24 ;  /* 0x0000001819197221 */ /* 0x000fc40000010000 */
[----:B------:R-:W-:Y:S01]  /*cad0*/  FADD.FTZ R171, R171, R0 ;  /* 0x00000000abab7221 */ /* 0x000fe20000010000 */
[----:B------:R-:W-:Y:S01]  /*cae0*/  MOV R0, R3 ;  /* 0x0000000300007202 */ /* 0x000fe20000000f00 */
[----:B------:R-:W-:Y:S01]  /*caf0*/  FADD.FTZ R26, R26, R25 ;  /* 0x000000191a1a7221 */ /* 0x000fe20000010000 */
[----:B------:R-:W-:Y:S01]  /*cb00*/  HMMA.16816.F32.BF16 R128, R4, R14, R128 ;  /* 0x0000000e0480723c */ /* 0x000fe20000041880 */
[----:B------:R-:W-:Y:S02]  /*cb10*/  FADD.FTZ R180, R180, R171 ;  /* 0x000000abb4b47221 */ /* 0x000fe40000010000 */
[----:B------:R-:W-:Y:S02]  /*cb20*/  FADD.FTZ R167, R27, R26 ;  /* 0x0000001a1ba77221 */ /* 0x000fe40000010000 */
[----:B------:R-:W-:-:S04]  /*cb30*/  FADD.FTZ R169, R169, R180 ;  /* 0x000000b4a9a97221 */ /* 0x000fc80000010000 */
[----:B------:R-:W-:Y:S01]  /*cb40*/  FADD.FTZ R166, R168, R169 ;  /* 0x000000a9a8a67221 */ /* 0x000fe20000010000 */
[----:B------:R-:W-:Y:S05]  /*cb50*/  @!P0 BRA `(.L_x_1767) ;  /* 0x000050a000008947 */ /* 0x000fea0003800000 */
        /* <DEDUP_REMOVED lines=13> */
[C---:B------:R-:W-:Y:S01]  /*cc30*/  LEA R7, P0, R4.reuse, R174, 0x6 ;  /* 0x000000ae04077211 */ /* 0x040fe200078030ff */
        /* <DEDUP_REMOVED lines=39> */
[----:B------:R-:W-:-:S03]  /*ceb0*/  IMAD.U32 R0, RZ, RZ, UR40 ;  /* 0x00000028ff007e24 */ /* 0x000fc6000f8e00ff */
[----:B------:R-:W-:Y:S01]  /*cec0*/  @P5 STS.128 [R236+0x19000], RZ ;  /* 0x019000ffec005388 */ /* 0x000fe20000000c00 */
[----:B------:R-:W-:-:S03]  /*ced0*/  IMAD R0, R0, 0x40, R235 ;  /* 0x0000004000007824 */ /* 0x000fc600078e02eb */
[----:B------:R-:W-:Y:S01]  /*cee0*/  @!PT LDS RZ, [RZ] ;  /* 0x00000000fffff984 */ /* 0x000fe20000000800 */
[----:B------:R-:W-:Y:S01]  /*cef0*/  @!PT LDS RZ, [RZ] ;  /* 0x00000000fffff984 */ /* 0x000fe20000000800 */
[----:B------:R-:W-:Y:S01]  /*cf00*/  @!PT LDS RZ, [RZ] ;  /* 0x00000000fffff984 */ /* 0x000fe20000000800 */
[----:B------:R4:W-:Y:S01]  /*cf10*/  @!P5 LDGSTS.E.BYPASS.LTC128B.128 [R236+0x19000], [R16.64] ;  /* 0x1900000010ecdfae */ /* 0x0009e2000b901d5e */
[--C-:B------:R-:W-:Y:S01]  /*cf20*/  IMAD.IADD R2, R243, 0x1, -R0.reuse ;  /* 0x00000001f3027824 */ /* 0x100fe200078e0a00 */
[C---:B------:R-:W-:Y:S02]  /*cf30*/  ISETP.GE.AND P1, PT, R0.reuse, R244, PT ;  /* 0x000000f40000720c */ /* 0x040fe40003f26270 */
[----:B------:R-:W-:Y:S02]  /*cf40*/  @P4 STS.128 [R236+0x1b000], RZ ;  /* 0x01b000ffec004388 */ /* 0x000fe40000000c00 */
[----:B------:R-:W-:Y:S02]  /*cf50*/  ISETP.LT.OR P1, PT, R0, R245, P1 ;  /* 0x000000f50000720c */ /* 0x000fe40000f21670 */
        /* <DEDUP_REMOVED lines=16> */
[----:B---3--:R-:W1:Y:S04]  /*d060*/  LDSM.16.M88.4 R4, [R229+0x10800] ;  /* 0x01080000e504783b */ /* 0x008e680000000200 */
[----:B------:R-:W2:Y:S04]  /*d070*/  LDSM.16.M88.4 R184, [R229+0x11000] ;  /* 0x01100000e5b8783b */ /* 0x000ea80000000200 */
[----:B------:R-:W3:Y:S04]  /*d080*/  LDSM.16.M88.4 R28, [R229+0x11800] ;  /* 0x01180000e51c783b */ /* 0x000ee80000000200 */
[----:B------:R-:W-:Y:S04]  /*d090*/  LDSM.16.M88.4 R20, [R228] ;  /* 0x00000000e414783b */ /* 0x000fe80000000200 */
[----:B------:R-:W2:Y:S04]  /*d0a0*/  LDSM.16.M88.4 R24, [R227] ;  /* 0x00000000e318783b */ /* 0x000ea80000000200 */
[----:B------:R-:W2:Y:S04]  /*d0b0*/  LDSM.16.M88.4 R192, [R219] ;  /* 0x00000000dbc0783b */ /* 0x000ea80000000200 */
[----:B-----5:R-:W5:Y:S04]  /*d0c0*/  LDSM.16.M88.4 R32, [R218] ;  /* 0x00000000da20783b */ /* 0x020f680000000200 */
[----:B------:R-:W-:Y:S04]  /*d0d0*/  LDSM.16.M88.4 R200, [R223+0x10000] ;  /* 0x01000000dfc8783b */ /* 0x000fe80000000200 */
[----:B------:R-:W-:Y:S01]  /*d0e0*/  LDSM.16.M88.4 R196, [R223+0x10800] ;  /* 0x01080000dfc4783b */ /* 0x000fe20000000200 */
[C---:B----4-:R-:W-:Y:S03]  /*d0f0*/  HMMA.16816.F32.BF16 R16, R168.reuse, R12, RZ ;  /* 0x0000000ca810723c */ /* 0x050fe600000418ff */
[----:B------:R-:W0:Y:S05]  /*d100*/  LDGDEPBAR ;  /* 0x00000000000079af */ /* 0x000e2a0000000000 */
[C---:B------:R-:W-:Y:S08]  /*d110*/  HMMA.16816.F32.BF16 R12, R168.reuse, R14, RZ ;  /* 0x0000000ea80c723c */ /* 0x040ff000000418ff */
[C---:B-1----:R-:W-:Y:S08]  /*d120*/  HMMA.16816.F32.BF16 R8, R168.reuse, R4, RZ ;  /* 0x00000004a808723c */ /* 0x042ff000000418ff */
[C---:B--2---:R-:W-:Y:S08]  /*d130*/  HMMA.16816.F32.BF16 R188, R168.reuse, R184, RZ ;  /* 0x000000b8a8bc723c */ /* 0x044ff000000418ff */
[C---:B------:R-:W-:Y:S08]  /*d140*/  HMMA.16816.F32.BF16 R4, R168.reuse, R6, RZ ;  /* 0x00000006a804723c */ /* 0x040ff000000418ff */
[C---:B------:R-:W-:Y:S08]  /*d150*/  HMMA.16816.F32.BF16 R184, R168.reuse, R186, RZ ;  /* 0x000000baa8b8723c */ /* 0x040ff000000418ff */
[C---:B---3--:R-:W-:Y:S08]  /*d160*/  HMMA.16816.F32.BF16 R180, R168.reuse, R28, RZ ;  /* 0x0000001ca8b4723c */ /* 0x048ff000000418ff */
        /* <DEDUP_REMOVED lines=8> */
[C---:B-----5:R-:W-:Y:S08]  /*d1f0*/  HMMA.16816.F32.BF16 R188, R20.reuse, R32, R188 ;  /* 0x0000002014bc723c */ /* 0x060ff000000418bc */
[C---:B------:R-:W-:Y:S01]  /*d200*/  HMMA.16816.F32.BF16 R184, R20.reuse, R34, R184 ;  /* 0x0000002214b8723c */ /* 0x040fe200000418b8 */
[----:B------:R-:W-:Y:S07]  /*d210*/  LDSM.16.M88.4 R32, [R225] ;  /* 0x00000000e120783b */ /* 0x000fee0000000200 */
[C---:B-1----:R-:W-:Y:S08]  /*d220*/  HMMA.16816.F32.BF16 R180, R20.reuse, R28, R180 ;  /* 0x0000001c14b4723c */ /* 0x042ff000000418b4 */
[----:B------:R-:W-:Y:S01]  /*d230*/  HMMA.16816.F32.BF16 R168, R20, R30, R168 ;  /* 0x0000001e14a8723c */ /* 0x000fe200000418a8 */
[----:B------:R-:W1:Y:S04]  /*d240*/  LDSM.16.M88.4 R28, [R223+0x11800] ;  /* 0x01180000df1c783b */ /* 0x000e680000000200 */
[----:B------:R-:W4:Y:S03]  /*d250*/  LDSM.16.M88.4 R20, [R216] ;  /* 0x00000000d814783b */ /* 0x000f260000000200 */
        /* <DEDUP_REMOVED lines=18> */
[----:B------:R-:W-:Y:S07]  /*d380*/  LDSM.16.M88.4 R200, [R213] ;  /* 0x00000000d5c8783b */ /* 0x000fee0000000200 */
[C---:B-----5:R-:W-:Y:S08]  /*d390*/  HMMA.16816.F32.BF16 R188, R32.reuse, R196, R188 ;  /* 0x000000c420bc723c */ /* 0x060ff000000418bc */
[C---:B------:R-:W-:Y:S01]  /*d3a0*/  HMMA.16816.F32.BF16 R184, R32.reuse, R198, R184 ;  /* 0x000000c620b8723c */ /* 0x040fe200000418b8 */
[----:B------:R-:W2:Y:S07]  /*d3b0*/  LDSM.16.M88.4 R196, [R229+0x13000] ;  /* 0x01300000e5c4783b */ /* 0x000eae0000000200 */
[C---:B---3--:R-:W-:Y:S08]  /*d3c0*/  HMMA.16816.F32.BF16 R180, R32.reuse, R192, R180 ;  /* 0x000000c020b4723c */ /* 0x048ff000000418b4 */
[----:B------:R-:W-:Y:S01]  /*d3d0*/  HMMA.16816.F32.BF16 R168, R32, R194, R168 ;  /* 0x000000c220a8723c */ /* 0x000fe200000418a8 */
[----:B------:R-:W3:Y:S04]  /*d3e0*/  LDSM.16.M88.4 R192, [R229+0x13800] ;  /* 0x01380000e5c0783b */ /* 0x000ee80000000200 */
[----:B------:R-:W-:Y:S03]  /*d3f0*/  LDSM.16.M88.4 R32, [R228+0x4000] ;  /* 0x00400000e420783b */ /* 0x000fe60000000200 */
        /* <DEDUP_REMOVED lines=21> */
[----:B------:R-:W-:Y:S07]  /*d550*/  LDSM.16.M88.4 R200, [R211] ;  /* 0x00000000d3c8783b */ /* 0x000fee0000000200 */
[C---:B--2---:R-:W-:Y:S08]  /*d560*/  HMMA.16816.F32.BF16 R180, R32.reuse, R196, R180 ;  /* 0x000000c420b4723c */ /* 0x044ff000000418b4 */
[----:B------:R-:W-:Y:S01]  /*d570*/  HMMA.16816.F32.BF16 R168, R32, R198, R168 ;  /* 0x000000c620a8723c */ /* 0x000fe200000418a8 */
[----:B------:R-:W2:Y:S04]  /*d580*/  LDSM.16.M88.4 R32, [R223+0x13800] ;  /* 0x01380000df20783b */ /* 0x000ea80000000200 */
        /* <DEDUP_REMOVED lines=9> */
[----:B------:R-:W4:Y:S07]  /*d620*/  LDSM.16.M88.4 R192, [R216+0x3000] ;  /* 0x00300000d8c0783b */ /* 0x000f2e0000000200 */
[C---:B--2---:R-:W-:Y:S08]  /*d630*/  HMMA.16816.F32.BF16 R180, R24.reuse, R32, R180 ;  /* 0x0000002018b4723c */ /* 0x044ff000000418b4 */
[----:B------:R-:W-:Y:S01]  /*d640*/  HMMA.16816.F32.BF16 R168, R24, R34, R168 ;  /* 0x0000002218a8723c */ /* 0x000fe200000418a8 */
[----:B------:R-:W2:Y:S04]  /*d650*/  LDSM.16.M88.4 R32, [R216+0x3800] ;  /* 0x00380000d820783b */ /* 0x000ea80000000200 */
[----:B------:R-:W-:Y:S03]  /*d660*/  LDSM.16.M88.4 R24, [R229+0x14000] ;  /* 0x01400000e518783b */ /* 0x000fe60000000200 */
[C---:B-1----:R-:W-:Y:S08]  /*d670*/  HMMA.16816.F32.BF16 R8, R28.reuse, R196, R8 ;  /* 0x000000c41c08723c */ /* 0x042ff00000041808 */
[C---:B---3--:R-:W-:Y:S08]  /*d680*/  HMMA.16816.F32.BF16 R16, R28.reuse, R20, R16 ;  /* 0x000000141c10723c */ /* 0x048ff00000041810 */
[C---:B------:R-:W-:Y:S01]  /*d690*/  HMMA.16816.F32.BF16 R12, R28.reuse, R22, R12 ;  /* 0x000000161c0c723c */ /* 0x040fe2000004180c */
[----:B------:R-:W1:Y:S07]  /*d6a0*/  LDSM.16.M88.4 R20, [R230+0x8000] ;  /* 0x00800000e614783b */ /* 0x000e6e0000000200 */
[C---:B----4-:R-:W-:Y:S08]  /*d6b0*/  HMMA.16816.F32.BF16 R188, R28.reuse, R192, R188 ;  /* 0x000000c01cbc723c */ /* 0x050ff000000418bc */
[C---:B------:R-:W-:Y:S01]  /*d6c0*/  HMMA.16816.F32.BF16 R184, R28.reuse, R194, R184 ;  /* 0x000000c21cb8723c */ /* 0x040fe200000418b8 */
[----:B------:R-:W3:Y:S07]  /*d6d0*/  LDSM.16.M88.4 R192, [R229+0x14800] ;  /* 0x01480000e5c0783b */ /* 0x000eee0000000200 */
[C---:B------:R-:W-:Y:S01]  /*d6e0*/  HMMA.16816.F32.BF16 R4, R28.reuse, R198, R4 ;  /* 0x000000c61c04723c */ /* 0x040fe20000041804 */
[----:B------:R-:W-:Y:S07]  /*d6f0*/  LDSM.16.M88.4 R196, [R210] ;  /* 0x00000000d2c4783b */ /* 0x000fee0000000200 */
[C---:B--2---:R-:W-:Y:S08]  /*d700*/  HMMA.16816.F32.BF16 R180, R28.reuse, R32, R180 ;  /* 0x000000201cb4723c */ /* 0x044ff000000418b4 */
[----:B------:R-:W-:Y:S01]  /*d710*/  HMMA.16816.F32.BF16 R168, R28, R34, R168 ;  /* 0x000000221ca8723c */ /* 0x000fe200000418a8 */
[----:B------:R-:W2:Y:S04]  /*d720*/  LDSM.16.M88.4 R32, [R229+0x15000] ;  /* 0x01500000e520783b */ /* 0x000ea80000000200 */
[----:B------:R-:W4:Y:S03]  /*d730*/  LDSM.16.M88.4 R28, [R229+0x15800] ;  /* 0x01580000e51c783b */ /* 0x000f260000000200 */
[C---:B-1----:R-:W-:Y:S08]  /*d740*/  HMMA.16816.F32.BF16 R16, R20.reuse, R24, R16 ;  /* 0x000000181410723c */ /* 0x042ff00000041810 */
[C---:B------:R-:W-:Y:S01]  /*d750*/  HMMA.16816.F32.BF16 R12, R20.reuse, R26, R12 ;  /* 0x0000001a140c723c */ /* 0x040fe2000004180c */
[----:B------:R-:W1:Y:S07]  /*d760*/  LDSM.16.M88.4 R24, [R228+0x8000] ;  /* 0x00800000e418783b */ /* 0x000e6e0000000200 */
[C---:B---3--:R-:W-:Y:S08]  /*d770*/  HMMA.16816.F32.BF16 R8, R20.reuse, R192, R8 ;  /* 0x000000c01408723c */ /* 0x048ff00000041808 */
[C---:B------:R-:W-:Y:S01]  /*d780*/  HMMA.16816.F32.BF16 R4, R20.reuse, R194, R4 ;  /* 0x000000c21404723c */ /* 0x040fe20000041804 */
[----:B------:R-:W3:Y:S07]  /*d790*/  LDSM.16.M88.4 R192, [R209] ;  /* 0x00000000d1c0783b */ /* 0x000eee0000000200 */
[C---:B--2---:R-:W-:Y:S08]  /*d7a0*/  HMMA.16816.F32.BF16 R188, R20.reuse, R32, R188 ;  /* 0x0000002014bc723c */ /* 0x044ff000000418bc */
[C---:B------:R-:W-:Y:S01]  /*d7b0*/  HMMA.16816.F32.BF16 R184, R20.reuse, R34, R184 ;  /* 0x0000002214b8723c */ /* 0x040fe200000418b8 */
[----:B------:R-:W-:Y:S07]  /*d7c0*/  LDSM.16.M88.4 R32, [R226+0x8000] ;  /* 0x00800000e220783b */ /* 0x000fee0000000200 */
[C---:B----4-:R-:W-:Y:S08]  /*d7d0*/  HMMA.16816.F32.BF16 R180, R20.reuse, R28, R180 ;  /* 0x0000001c14b4723c */ /* 0x050ff000000418b4 */
[----:B------:R-:W-:Y:S01]  /*d7e0*/  HMMA.16816.F32.BF16 R168, R20, R30, R168 ;  /* 0x0000001e14a8723c */ /* 0x000fe200000418a8 */
[----:B------:R-:W2:Y:S04]  /*d7f0*/  LDSM.16.M88.4 R28, [R208] ;  /* 0x00000000d01c783b */ /* 0x000ea80000000200 */
[----:B------:R-:W4:Y:S03]  /*d800*/  LDSM.16.M88.4 R20, [R223+0x14000] ;  /* 0x01400000df14783b */ /* 0x000f260000000200 */
        /* <DEDUP_REMOVED lines=11> */
[----:B------:R-:W-:Y:S04]  /*d8c0*/  LDSM.16.M88.4 R28, [R225+0x8000] ;  /* 0x00800000e11c783b */ /* 0x000fe80000000200 */
[----:B------:R-:W2:Y:S03]  /*d8d0*/  LDSM.16.M88.4 R24, [R216+0x4000] ;  /* 0x00400000d818783b */ /* 0x000ea60000000200 */
[C---:B----4-:R-:W-:Y:S08]  /*d8e0*/  HMMA.16816.F32.BF16 R16, R32.reuse, R20, R16 ;  /* 0x000000142010723c */ /* 0x050ff00000041810 */
[C---:B------:R-:W-:Y:S01]  /*d8f0*/  HMMA.16816.F32.BF16 R12, R32.reuse, R22, R12 ;  /* 0x00000016200c723c */ /* 0x040fe2000004180c */
[----:B------:R-:W4:Y:S07]  /*d900*/  LDSM.16.M88.4 R20, [R216+0x4800] ;  /* 0x00480000d814783b */ /* 0x000f2e0000000200 */
[C---:B-1----:R-:W-:Y:S08]  /*d910*/  HMMA.16816.F32.BF16 R8, R32.reuse, R200, R8 ;  /* 0x000000c82008723c */ /* 0x042ff00000041808 */
[C---:B------:R-:W-:Y:S01]  /*d920*/  HMMA.16816.F32.BF16 R4, R32.reuse, R202, R4 ;  /* 0x000000ca2004723c */ /* 0x040fe20000041804 */
[----:B------:R-:W-:Y:S07]  /*d930*/  LDSM.16.M88.4 R200, [R230+0xc000] ;  /* 0x00c00000e6c8783b */ /* 0x000fee0000000200 */
[C---:B---3--:R-:W-:Y:S08]  /*d940*/  HMMA.16816.F32.BF16 R180, R32.reuse, R192, R180 ;  /* 0x000000c020b4723c */ /* 0x048ff000000418b4 */
[C---:B------:R-:W-:Y:S01]  /*d950*/  HMMA.16816.F32.BF16 R168, R32.reuse, R194, R168 ;  /* 0x000000c220a8723c */ /* 0x040fe200000418a8 */
[----:B------:R-:W1:Y:S07]  /*d960*/  LDSM.16.M88.4 R192, [R216+0x5000] ;  /* 0x00500000d8c0783b */ /* 0x000e6e0000000200 */
[C---:B-----5:R-:W-:Y:S08]  /*d970*/  HMMA.16816.F32.BF16 R188, R32.reuse, R196, R188 ;  /* 0x000000c420bc723c */ /* 0x060ff000000418bc */
[----:B------:R-:W-:Y:S01]  /*d980*/  HMMA.16816.F32.BF16 R184, R32, R198, R184 ;  /* 0x000000c620b8723c */ /* 0x000fe200000418b8 */
[----:B------:R-:W3:Y:S04]  /*d990*/  LDSM.16.M88.4 R32, [R216+0x5800] ;  /* 0x00580000d820783b */ /* 0x000ee80000000200 */
[----:B------:R-:W-:Y:S03]  /*d9a0*/  LDSM.16.M88.4 R196, [R229+0x17000] ;  /* 0x01700000e5c4783b */ /* 0x000fe60000000200 */
        /* <DEDUP_REMOVED lines=16> */
[C---:B----4-:R-:W-:Y:S08]  /*dab0*/  HMMA.16816.F32.BF16 R8, R200.reuse, R20, R8 ;  /* 0x00000014c808723c */ /* 0x050ff00000041808 */
[C---:B------:R-:W-:Y:S01]  /*dac0*/  HMMA.16816.F32.BF16 R4, R200.reuse, R22, R4 ;  /* 0x00000016c804723c */ /* 0x040fe20000041804 */
[----:B------:R-:W4:Y:S07]  /*dad0*/  LDSM.16.M88.4 R20, [R205] ;  /* 0x00000000cd14783b */ /* 0x000f2e0000000200 */
[C---:B------:R-:W-:Y:S08]  /*dae0*/  HMMA.16816.F32.BF16 R188, R200.reuse, R196, R188 ;  /* 0x000000c4c8bc723c */ /* 0x040ff000000418bc */
[C---:B------:R-:W-:Y:S01]  /*daf0*/  HMMA.16816.F32.BF16 R184, R200.reuse, R198, R184 ;  /* 0x000000c6c8b8723c */ /* 0x040fe200000418b8 */
[----:B------:R-:W-:Y:S07]  /*db00*/  LDSM.16.M88.4 R196, [R223+0x17000] ;  /* 0x01700000dfc4783b */ /* 0x000fee0000000200 */
[C---:B-1----:R-:W-:Y:S08]  /*db10*/  HMMA.16816.F32.BF16 R180, R200.reuse, R192, R180 ;  /* 0x000000c0c8b4723c */ /* 0x042ff000000418b4 */
[----:B------:R-:W-:Y:S01]  /*db20*/  HMMA.16816.F32.BF16 R168, R200, R194, R168 ;  /* 0x000000c2c8a8723c */ /* 0x000fe200000418a8 */
[----:B------:R-:W1:Y:S07]  /*db30*/  LDSM.16.M88.4 R192, [R204] ;  /* 0x00000000ccc0783b */ /* 0x000e6e0000000200 */
[C---:B---3--:R-:W-:Y:S08]  /*db40*/  HMMA.16816.F32.BF16 R16, R32.reuse, R28, R16 ;  /* 0x0000001c2010723c */ /* 0x048ff00000041810 */
[C---:B------:R-:W-:Y:S01]  /*db50*/  HMMA.16816.F32.BF16 R12, R32.reuse, R30, R12 ;  /* 0x0000001e200c723c */ /* 0x040fe2000004180c */
[----:B------:R-:W3:Y:S07]  /*db60*/  LDSM.16.M88.4 R28, [R226+0xc000] ;  /* 0x00c00000e21c783b */ /* 0x000eee0000000200 */
[C---:B--2---:R-:W-:Y:S08]  /*db70*/  HMMA.16816.F32.BF16 R8, R32.reuse, R24, R8 ;  /* 0x000000182008723c */ /* 0x044ff00000041808 */
[C---:B------:R-:W-:Y:S01]  /*db80*/  HMMA.16816.F32.BF16 R4, R32.reuse, R26, R4 ;  /* 0x0000001a2004723c */ /* 0x040fe20000041804 */
[----:B------:R-:W2:Y:S07]  /*db90*/  LDSM.16.M88.4 R24, [R223+0x16000] ;  /* 0x01600000df18783b */ /* 0x000eae0000000200 */
[C---:B----4-:R-:W-:Y:S08]  /*dba0*/  HMMA.16816.F32.BF16 R188, R32.reuse, R20, R188 ;  /* 0x0000001420bc723c */ /* 0x050ff000000418bc */
[C---:B------:R-:W-:Y:S01]  /*dbb0*/  HMMA.16816.F32.BF16 R184, R32.reuse, R22, R184 ;  /* 0x0000001620b8723c */ /* 0x040fe200000418b8 */
[----:B------:R-:W4:Y:S07]  /*dbc0*/  LDSM.16.M88.4 R20, [R223+0x16800] ;  /* 0x01680000df14783b */ /* 0x000f2e0000000200 */
[C---:B-1----:R-:W-:Y:S08]  /*dbd0*/  HMMA.16816.F32.BF16 R180, R32.reuse, R192, R180 ;  /* 0x000000c020b4723c */ /* 0x042ff000000418b4 */
[----:B------:R-:W-:Y:S01]  /*dbe0*/  HMMA.16816.F32.BF16 R168, R32, R194, R168 ;  /* 0x000000c220a8723c */ /* 0x000fe200000418a8 */
[----:B------:R-:W1:Y:S04]  /*dbf0*/  LDSM.16.M88.4 R32, [R223+0x17800] ;  /* 0x01780000df20783b */ /* 0x000e680000000200 */
[----:B------:R-:W-:Y:S03]  /*dc00*/  LDSM.16.M88.4 R192, [R216+0x6800] ;  /* 0x00680000d8c0783b */ /* 0x000fe60000000200 */
[C---:B---3--:R-:W-:Y:S08]  /*dc10*/  HMMA.16816.F32.BF16 R188, R28.reuse, R196, R188 ;  /* 0x000000c41cbc723c */ /* 0x048ff000000418bc */
[C---:B--2---:R-:W-:Y:S08]  /*dc20*/  HMMA.16816.F32.BF16 R16, R28.reuse, R24, R16 ;  /* 0x000000181c10723c */ /* 0x044ff00000041810 */
[C---:B------:R-:W-:Y:S01]  /*dc30*/  HMMA.16816.F32.BF16 R12, R28.reuse, R26, R12 ;  /* 0x0000001a1c0c723c */ /* 0x040fe2000004180c */
[----:B------:R-:W2:Y:S07]  /*dc40*/  LDSM.16.M88.4 R24, [R225+0xc000] ;  /* 0x00c00000e118783b */ /* 0x000eae0000000200 */
[C---:B----4-:R-:W-:Y:S08]  /*dc50*/  HMMA.16816.F32.BF16 R8, R28.reuse, R20, R8 ;  /* 0x000000141c08723c */ /* 0x050ff00000041808 */
[C---:B------:R-:W-:Y:S01]  /*dc60*/  HMMA.16816.F32.BF16 R4, R28.reuse, R22, R4 ;  /* 0x000000161c04723c */ /* 0x040fe20000041804 */
[----:B------:R-:W3:Y:S07]  /*dc70*/  LDSM.16.M88.4 R20, [R216+0x6000] ;  /* 0x00600000d814783b */ /* 0x000eee0000000200 */
[C---:B------:R-:W-:Y:S08]  /*dc80*/  HMMA.16816.F32.BF16 R184, R28.reuse, R198, R184 ;  /* 0x000000c61cb8723c */ /* 0x040ff000000418b8 */
[C---:B-1----:R-:W-:Y:S07]  /*dc90*/  HMMA.16816.F32.BF16 R180, R28.reuse, R32, R180 ;  /* 0x000000201cb4723c */ /* 0x042fee00000418b4 */
[----:B------:R-:W-:Y:S01]  /*dca0*/  IMAD.IADD R32, R246, 0x1, -R0 ;  /* 0x00000001f6207824 */ /* 0x000fe200078e0a00 */
[----:B------:R-:W-:Y:S01]  /*dcb0*/  HMMA.16816.F32.BF16 R168, R28, R34, R168 ;  /* 0x000000221ca8723c */ /* 0x000fe200000418a8 */
[----:B------:R-:W1:Y:S01]  /*dcc0*/  LDSM.16.M88.4 R28, [R216+0x7000] ;  /* 0x00700000d81c783b */ /* 0x000e620000000200 */
[----:B------:R-:W-:-:S02]  /*dcd0*/  IABS R33, R2 ;  /* 0x0000000200217213 */ /* 0x000fc40000000000 */
[----:B------:R-:W-:-:S04]  /*dce0*/  IABS R32, R32 ;  /* 0x0000002000207213 */ /* 0x000fc80000000000 */
[----:B------:R-:W-:Y:S01]  /*dcf0*/  I2F R33, R33 ;  /* 0x0000002100217306 */ /* 0x000fe20000201400 */
[----:B------:R-:W-:Y:S01]  /*dd00*/  IMAD.MOV.U32 R35, RZ, RZ, R32 ;  /* 0x000000ffff237224 */ /* 0x000fe200078e0020 */
[----:B------:R-:W-:Y:S01]  /*dd10*/  IADD3 R32, R0, 0x1, RZ ;  /* 0x0000000100207810 */ /* 0x000fe20007ffe0ff */
[C---:B--2---:R-:W-:Y:S03]  /*dd20*/  HMMA.16816.F32.BF16 R8, R24.reuse, R192, R8 ;  /* 0x000000c01808723c */ /* 0x044fe60000041808 */
[----:B------:R-:W-:Y:S01]  /*dd30*/  ISETP.GE.AND P0, PT, R32, R244, PT ;  /* 0x000000f42000720c */ /* 0x000fe20003f06270 */
[----:B------:R-:W-:Y:S01]  /*dd40*/  IMAD.IADD R2, R246, 0x1, -R32 ;  /* 0x00000001f6027824 */ /* 0x000fe200078e0a20 */
[----:B------:R-:W2:Y:S01]  /*dd50*/  I2F R35, R35 ;  /* 0x0000002300237306 */ /* 0x000ea20000201400 */
[----:B------:R-:W-:Y:S02]  /*dd60*/  ISETP.GE.AND P6, PT, R32, R237, PT ;  /* 0x000000ed2000720c */ /* 0x000fe40003fc6270 */
[----:B---3--:R-:W-:Y:S01]  /*dd70*/  HMMA.16816.F32.BF16 R16, R24, R20, R16 ;  /* 0x000000141810723c */ /* 0x008fe20000041810 */
[----:B------:R-:W-:-:S02]  /*dd80*/  IABS R2, R2 ;  /* 0x0000000200027213 */ /* 0x000fc40000000000 */
[C---:B------:R-:W-:Y:S02]  /*dd90*/  ISETP.LT.OR P0, PT, R32.reuse, R245, P0 ;  /* 0x000000f52000720c */ /* 0x040fe40000701670 */
[----:B------:R-:W-:-:S03]  /*dda0*/  ISETP.LT.OR P6, PT, R32, R242, P6 ;  /* 0x000000f22000720c */ /* 0x000fc600037c1670 */
[----:B------:R-:W-:Y:S01]  /*ddb0*/  HMMA.16816.F32.BF16 R12, R24, R22, R12 ;  /* 0x00000016180c723c */ /* 0x000fe2000004180c */
[----:B------:R-:W3:Y:S01]  /*ddc0*/  LDSM.16.M88.4 R20, [R216+0x7800] ;  /* 0x00780000d814783b */ /* 0x000ee20000000200 */
[----:B------:R-:W-:-:S06]  /*ddd0*/  DEPBAR.LE SB0, 0x0 ;  /* 0x000080000000791a */ /* 0x000fcc0000000000 */
[C---:B------:R-:W-:Y:S08]  /*dde0*/  HMMA.16816.F32.BF16 R4, R24.reuse, R194, R4 ;  /* 0x000000c21804723c */ /* 0x040ff00000041804 */
[----:B-1----:R-:W-:Y:S01]  /*ddf0*/  HMMA.16816.F32.BF16 R188, R24, R28, R188 ;  /* 0x0000001c18bc723c */ /* 0x002fe200000418bc */
[----:B--2---:R-:W-:-:S06]  /*de00*/  FFMA.FTZ R35, R35, -UR28, R16 ;  /* 0x8000001c23237c23 */ /* 0x004fcc0008010010 */
[----:B------:R-:W-:Y:S01]  /*de10*/  IMAD.IADD R29, R243, 0x1, -R32 ;  /* 0x00000001f31d7824 */ /* 0x000fe200078e0a20 */
[----:B------:R-:W-:Y:S01]  /*de20*/  HMMA.16816.F32.BF16 R184, R24, R30, R184 ;  /* 0x0000001e18b8723c */ /* 0x000fe200000418b8 */
[----:B------:R-:W-:Y:S01]  /*de30*/  IMAD.MOV.U32 R28, RZ, RZ, R2 ;  /* 0x000000ffff1c7224 */ /* 0x000fe200078e0002 */
[----:B------:R-:W-:Y:S02]  /*de40*/  IADD3 R2, R0, 0x8, RZ ;  /* 0x0000000800027810 */ /* 0x000fe40007ffe0ff */
[----:B------:R-:W-:-:S03]  /*de50*/  IABS R29, R29 ;  /* 0x0000001d001d7213 */ /* 0x000fc60000000000 */
[----:B------:R-:W-:Y:S01]  /*de60*/  IMAD.IADD R31, R246, 0x1, -R2 ;  /* 0x00000001f61f7824 */ /* 0x000fe200078e0a02 */
[----:B------:R-:W1:Y:S01]  /*de70*/  I2F R28, R28 ;  /* 0x0000001c001c7306 */ /* 0x000e620000201400 */
[----:B------:R-:W-:-:S03]  /*de80*/  IMAD.MOV.U32 R30, RZ, RZ, R29 ;  /* 0x000000ffff1e7224 */ /* 0x000fc600078e001d */
[----:B------:R-:W-:-:S04]  /*de90*/  IABS R29, R31 ;  /* 0x0000001f001d7213 */ /* 0x000fc80000000000 */
[----:B------:R-:W2:Y:S01]  /*dea0*/  I2F R30, R30 ;  /* 0x0000001e001e7306 */ /* 0x000ea20000201400 */
[----:B------:R-:W-:Y:S01]  /*deb0*/  IMAD.MOV.U32 R31, RZ, RZ, R29 ;  /* 0x000000ffff1f7224 */ /* 0x000fe200078e001d */
[----:B------:R-:W-:Y:S01]  /*dec0*/  IADD3 R29, R0, 0x9, RZ ;  /* 0x00000009001d7810 */ /* 0x000fe20007ffe0ff */
[C---:B---3--:R-:W-:Y:S04]  /*ded0*/  HMMA.16816.F32.BF16 R180, R24.reuse, R20, R180 ;  /* 0x0000001418b4723c */ /* 0x048fe800000418b4 */
[C---:B------:R-:W-:Y:S01]  /*dee0*/  IMAD.IADD R16, R243.reuse, 0x1, -R29 ;  /* 0x00000001f3107824 */ /* 0x040fe200078e0a1d */
[----:B------:R-:W3:Y:S01]  /*def0*/  I2F R31, R31 ;  /* 0x0000001f001f7306 */ /* 0x000ee20000201400 */
[----:B-1----:R-:W-:Y:S02]  /*df00*/  FFMA.FTZ R17, R28, -UR28, R17 ;  /* 0x8000001c1c117c23 */ /* 0x002fe40008010011 */
[----:B------:R-:W-:Y:S01]  /*df10*/  IMAD.IADD R21, R246, 0x1, -R29 ;  /* 0x00000001f6157824 */ /* 0x000fe200078e0a1d */
[----:B------:R-:W-:Y:S01]  /*df20*/  HMMA.16816.F32.BF16 R168, R24, R22, R168 ;  /* 0x0000001618a8723c */ /* 0x000fe200000418a8 */
[----:B------:R-:W-:-:S03]  /*df30*/  IMAD.IADD R20, R243, 0x1, -R2 ;  /* 0x00000001f3147824 */ /* 0x000fc600078e0a02 */
[----:B------:R-:W-:Y:S01]  /*df40*/  IABS R21, R21 ;  /* 0x0000001500157213 */ /* 0x000fe20000000000 */
[----:B--2---:R-:W-:Y:S01]  /*df50*/  FFMA.FTZ R19, R30, -UR28, R19 ;  /* 0x8000001c1e137c23 */ /* 0x004fe20008010013 */
[----:B------:R-:W-:Y:S02]  /*df60*/  IABS R20, R20 ;  /* 0x0000001400147213 */ /* 0x000fe40000000000 */
[----:B------:R-:W-:Y:S01]  /*df70*/  IADD3 R22, R0, 0x10, RZ ;  /* 0x0000001000167810 */ /* 0x000fe20007ffe0ff */
[----:B------:R-:W-:Y:S01]  /*df80*/  IMAD.MOV.U32 R26, RZ, RZ, R21 ;  /* 0x000000ffff1a7224 */ /* 0x000fe200078e0015 */
[----:B------:R-:W-:Y:S01]  /*df90*/  IABS R21, R16 ;  /* 0x0000001000157213 */ /* 0x000fe20000000000 */
[----:B------:R-:W-:Y:S01]  /*dfa0*/  FFMA.FTZ R16, R33, -UR28, R18 ;  /* 0x8000001c21107c23 */ /* 0x000fe20008010012 */
[----:B------:R1:W-:Y:S01]  /*dfb0*/  I2F R23, R20 ;  /* 0x0000001400177306 */ /* 0x0003e20000201400 */
[----:B------:R-:W-:Y:S01]  /*dfc0*/  IMAD.IADD R18, R246, 0x1, -R22 ;  /* 0x00000001f6127824 */ /* 0x000fe200078e0a16 */
[C---:B------:R-:W-:Y:S01]  /*dfd0*/  IADD3 R24, R0.reuse, 0x11, RZ ;  /* 0x0000001100187810 */ /* 0x040fe20007ffe0ff */
[----:B------:R-:W-:Y:S01]  /*dfe0*/  IMAD.MOV.U32 R32, RZ, RZ, R21 ;  /* 0x000000ffff207224 */ /* 0x000fe200078e0015 */
[----:B------:R-:W-:Y:S01]  /*dff0*/  FSEL R21, R35, -INF , !P1 ;  /* 0xff80000023157808 */ /* 0x000fe20004800000 */
[----:B---3--:R-:W-:Y:S01]  /*e000*/  FFMA.FTZ R12, R31, -UR28, R12 ;  /* 0x8000001c1f0c7c23 */ /* 0x008fe2000801000c */
[----:B------:R-:W-:Y:S01]  /*e010*/  BAR.SYNC.DEFER_BLOCKING 0x0 ;  /* 0x0000000000007b1d */ /* 0x000fe20000010000 */
[----:B------:R-:W-:Y:S01]  /*e020*/  ISETP.GE.AND P1, PT, R0, R237, PT ;  /* 0x000000ed0000720c */ /* 0x000fe20003f26270 */
[----:B------:R-:W-:Y:S01]  /*e030*/  IMAD.IADD R27, R243, 0x1, -R22 ;  /* 0x00000001f31b7824 */ /* 0x000fe200078e0a16 */
[----:B------:R-:W-:-:S02]  /*e040*/  IABS R25, R18 ;  /* 0x0000001200197213 */ /* 0x000fc40000000000 */
[----:B------:R-:W-:Y:S01]  /*e050*/  ISETP.LT.OR P1, PT, R0, R242, P1 ;  /* 0x000000f20000720c */ /* 0x000fe20000f21670 */
[----:B------:R-:W2:Y:S01]  /*e060*/  I2F R26, R26 ;  /* 0x0000001a001a7306 */ /* 0x000ea20000201400 */
[----:B------:R-:W-:Y:S02]  /*e070*/  IABS R27, R27 ;  /* 0x0000001b001b7213 */ /* 0x000fe40000000000 */
[----:B------:R-:W-:Y:S02]  /*e080*/  FSEL R16, R16, -INF , !P1 ;  /* 0xff80000010107808 */ /* 0x000fe40004800000 */
[----:B-1----:R-:W-:Y:S01]  /*e090*/  FSEL R20, R17, -INF , !P0 ;  /* 0xff80000011147808 */ /* 0x002fe20004000000 */
[----:B------:R-:W-:Y:S01]  /*e0a0*/  IMAD.IADD R17, R246, 0x1, -R24 ;  /* 0x00000001f6117824 */ /* 0x000fe200078e0a18 */
[C---:B------:R-:W-:Y:S01]  /*e0b0*/  ISETP.GE.AND P1, PT, R2.reuse, R244, PT ;  /* 0x000000f40200720c */ /* 0x040fe20003f26270 */
[----:B------:R1:W3:Y:S01]  /*e0c0*/  I2F R28, R32 ;  /* 0x00000020001c7306 */ /* 0x0002e20000201400 */
[----:B------:R-:W-:-:S02]  /*e0d0*/  ISETP.GE.AND P0, PT, R2, R237, PT ;  /* 0x000000ed0200720c */ /* 0x000fc40003f06270 */
[C---:B------:R-:W-:Y:S02]  /*e0e0*/  ISETP.LT.OR P1, PT, R2.reuse, R245, P1 ;  /* 0x000000f50200720c */ /* 0x040fe40000f21670 */
[----:B------:R-:W-:Y:S02]  /*e0f0*/  ISETP.LT.OR P0, PT, R2, R242, P0 ;  /* 0x000000f20200720c */ /* 0x000fe40000701670 */
[----:B------:R-:W-:Y:S01]  /*e100*/  IADD3 R2, R0, 0x18, RZ ;  /* 0x0000001800027810 */ /* 0x000fe20007ffe0ff */
[----:B------:R-:W4:Y:S01]  /*e110*/  I2F R25, R25 ;  /* 0x0000001900197306 */ /* 0x000f220000201400 */
[----:B------:R-:W-:Y:S01]  /*e120*/  FSEL R18, R12, -INF , !P1 ;  /* 0xff8000000c127808 */ /* 0x000fe20004800000 */
[----:B--2---:R-:W-:Y:S01]  /*e130*/  FFMA.FTZ R13, R26, -UR28, R13 ;  /* 0x8000001c1a0d7c23 */ /* 0x004fe2000801000d */
[----:B------:R-:W-:Y:S01]  /*e140*/  IABS R17, R17 ;  /* 0x0000001100117213 */ /* 0x000fe20000000000 */
[--C-:B------:R-:W-:Y:S01]  /*e150*/  IMAD.IADD R12, R246, 0x1, -R2.reuse ;  /* 0x00000001f60c7824 */ /* 0x100fe200078e0a02 */
[----:B------:R-:W-:Y:S01]  /*e160*/  FSEL R19, R19, -INF , !P6 ;  /* 0xff80000013137808 */ /* 0x000fe20007000000 */
[----:B------:R-:W-:Y:S01]  /*e170*/  IMAD.IADD R31, R243, 0x1, -R2 ;  /* 0x00000001f31f7824 */ /* 0x000fe200078e0a02 */
[C---:B------:R-:W-:Y:S01]  /*e180*/  ISETP.GE.AND P6, PT, R29.reuse, R244, PT ;  /* 0x000000f41d00720c */ /* 0x040fe20003fc6270 */
[----:B------:R2:W5:Y:S01]  /*e190*/  I2F R30, R17 ;  /* 0x00000011001e7306 */ /* 0x0005620000201400 */
[----:B------:R-:W-:Y:S01]  /*e1a0*/  ISETP.GE.AND P1, PT, R29, R237, PT ;  /* 0x000000ed1d00720c */ /* 0x000fe20003f26270 */
[----:B-1----:R-:W-:Y:S01]  /*e1b0*/  IMAD.IADD R32, R243, 0x1, -R24 ;  /* 0x00000001f3207824 */ /* 0x002fe200078e0a18 */
[----:B------:R-:W-:Y:S01]  /*e1c0*/  IABS R12, R12 ;  /* 0x0000000c000c7213 */ /* 0x000fe20000000000 */
[----:B---3--:R-:W-:Y:S01]  /*e1d0*/  FFMA.FTZ R28, R28, -UR28, R15 ;  /* 0x8000001c1c1c7c23 */ /* 0x008fe2000801000f */
[----:B------:R-:W-:-:S02]  /*e1e0*/  ISETP.LT.OR P6, PT, R29, R245, P6 ;  /* 0x000000f51d00720c */ /* 0x000fc400037c1670 */
[----:B------:R-:W-:Y:S01]  /*e1f0*/  ISETP.LT.OR P1, PT, R29, R242, P1 ;  /* 0x000000f21d00720c */ /* 0x000fe20000f21670 */
[----:B------:R-:W1:Y:S01]  /*e200*/  I2F R27, R27 ;  /* 0x0000001b001b7306 */ /* 0x000e620000201400 */
[----:B------:R-:W-:Y:S01]  /*e210*/  IABS R32, R32 ;  /* 0x0000002000207213 */ /* 0x000fe20000000000 */
[----:B----4-:R-:W-:Y:S01]  /*e220*/  FFMA.FTZ R25, R25, -UR28, R8 ;  /* 0x8000001c19197c23 */ /* 0x010fe20008010008 */
[C---:B------:R-:W-:Y:S02]  /*e230*/  IADD3 R8, R0.reuse, 0x20, RZ ;  /* 0x0000002000087810 */ /* 0x040fe40007ffe0ff */
[----:B------:R-:W-:Y:S01]  /*e240*/  IABS R31, R31 ;  /* 0x0000001f001f7213 */ /* 0x000fe20000000000 */
[----:B--2---:R-:W-:Y:S01]  /*e250*/  FFMA.FTZ R17, R23, -UR28, R14 ;  /* 0x8000001c17117c23 */ /* 0x004fe2000801000e */
[----:B------:R-:W-:Y:S01]  /*e260*/  IADD3 R23, R0, 0x19, RZ ;  /* 0x0000001900177810 */ /* 0x000fe20007ffe0ff */
[----:B------:R2:W3:Y:S01]  /*e270*/  I2F R29, R12 ;  /* 0x0000000c001d7306 */ /* 0x0004e20000201400 */
[----:B-----5:R-:W-:Y:S01]  /*e280*/  FFMA.FTZ R30, R30, -UR28, R9 ;  /* 0x8000001c1e1e7c23 */ /* 0x020fe20008010009 */
[----:B------:R-:W-:-:S02]  /*e290*/  IADD3 R9, R0, 0x21, RZ ;  /* 0x0000002100097810 */ /* 0x000fc40007ffe0ff */
[----:B------:R-:W-:Y:S01]  /*e2a0*/  FSEL R17, R17, -INF , !P0 ;  /* 0xff80000011117808 */ /* 0x000fe20004000000 */
[--C-:B------:R-:W-:Y:S01]  /*e2b0*/  IMAD.IADD R26, R243, 0x1, -R23.reuse ;  /* 0x00000001f31a7824 */ /* 0x100fe200078e0a17 */
[C---:B------:R-:W-:Y:S01]  /*e2c0*/  ISETP.GE.AND P0, PT, R22.reuse, R244, PT ;  /* 0x000000f41600720c */ /* 0x040fe20003f06270 */
[----:B-1----:R-:W-:Y:S01]  /*e2d0*/  FFMA.FTZ R27, R27, -UR28, R10 ;  /* 0x8000001c1b1b7c23 */ /* 0x002fe2000801000a */
[----:B------:R-:W1:Y:S02]  /*e2e0*/  I2F R14, R32 ;  /* 0x00000020000e7306 */ /* 0x000e640000201400 */
[----:B------:R-:W-:Y:S02]  /*e2f0*/  ISETP.LT.OR P0, PT, R22, R245, P0 ;  /* 0x000000f51600720c */ /* 0x000fe40000701670 */
[----:B------:R-:W-:Y:S02]  /*e300*/  IABS R26, R26 ;  /* 0x0000001a001a7213 */ /* 0x000fe40000000000 */
[----:B------:R-:W-:Y:S01]  /*e310*/  FSEL R196, R25, -INF , !P0 ;  /* 0xff80000019c47808 */ /* 0x000fe20004000000 */
[C---:B------:R-:W-:Y:S01]  /*e320*/  IMAD.IADD R25, R246.reuse, 0x1, -R8 ;  /* 0x00000001f6197824 */ /* 0x040fe200078e0a08 */
[----:B--2---:R-:W-:Y:S01]  /*e330*/  FSEL R12, R13, -INF , !P6 ;  /* 0xff8000000d0c7808 */ /* 0x004fe20007000000 */
[----:B------:R-:W-:Y:S01]  /*e340*/  IMAD.IADD R13, R246, 0x1, -R23 ;  /* 0x00000001f60d7824 */ /* 0x000fe200078e0a17 */
[-C--:B------:R-:W-:Y:S01]  /*e350*/  ISETP.GE.AND P6, PT, R22, R237.reuse, PT ;  /* 0x000000ed1600720c */ /* 0x080fe20003fc6270 */
[----:B------:R-:W-:Y:S01]  /*e360*/  I2F R15, R31 ;  /* 0x0000001f000f7306 */ /* 0x000fe20000201400 */
[----:B------:R-:W-:Y:S01]  /*e370*/  ISETP.GE.AND P0, PT, R24, R237, PT ;  /* 0x000000ed1800720c */ /* 0x000fe20003f06270 */
[----:B---3--:R-:W-:Y:S01]  /*e380*/  FFMA.FTZ R29, R29, -UR28, R4 ;  /* 0x8000001c1d1d7c23 */ /* 0x008fe20008010004 */
[----:B------:R-:W-:-:S02]  /*e390*/  IABS R13, R13 ;  /* 0x0000000d000d7213 */ /* 0x000fc40000000000 */
[-C--:B------:R-:W-:Y:S01]  /*e3a0*/  ISETP.LT.OR P6, PT, R22, R242.reuse, P6 ;  /* 0x000000f21600720c */ /* 0x080fe200037c1670 */
[----:B-1----:R-:W-:Y:S01]  /*e3b0*/  FFMA.FTZ R194, R14, -UR28, R11 ;  /* 0x8000001c0ec27c23 */ /* 0x002fe2000801000b */
[----:B------:R-:W-:Y:S01]  /*e3c0*/  ISETP.LT.OR P0, PT, R24, R242, P0 ;  /* 0x000000f21800720c */ /* 0x000fe20000701670 */
[----:B------:R-:W-:Y:S01]  /*e3d0*/  IMAD.MOV.U32 R22, RZ, RZ, R13 ;  /* 0x000000ffff167224 */ /* 0x000fe200078e000d */
[----:B------:R-:W-:Y:S01]  /*e3e0*/  FSEL R13, R28, -INF , !P1 ;  /* 0xff8000001c0d7808 */ /* 0x000fe20004800000 */
[----:B------:R1:W2:Y:S01]  /*e3f0*/  I2F R10, R26 ;  /* 0x0000001a000a7306 */ /* 0x0002a20000201400 */
[C---:B------:R-:W-:Y:S01]  /*e400*/  ISETP.GE.AND P1, PT, R24.reuse, R244, PT ;  /* 0x000000f41800720c */ /* 0x040fe20003f26270 */
[----:B------:R-:W-:Y:S01]  /*e410*/  IMAD.IADD R28, R243, 0x1, -R8 ;  /* 0x00000001f31c7824 */ /* 0x000fe200078e0a08 */
[----:B------:R-:W-:Y:S02]  /*e420*/  FSEL R195, R27, -INF , !P6 ;  /* 0xff8000001bc37808 */ /* 0x000fe40007000000 */
[----:B------:R-:W-:-:S02]  /*e430*/  ISETP.LT.OR P1, PT, R24, R245, P1 ;  /* 0x000000f51800720c */ /* 0x000fc40000f21670 */
[----:B------:R-:W-:Y:S01]  /*e440*/  IABS R24, R25 ;  /* 0x0000001900187213 */ /* 0x000fe20000000000 */
[----:B------:R-:W3:Y:S01]  /*e450*/  I2F R22, R22 ;  /* 0x0000001600167306 */ /* 0x000ee20000201400 */
[----:B------:R-:W-:Y:S02]  /*e460*/  ISETP.GE.AND P6, PT, R2, R244, PT ;  /* 0x000000f40200720c */ /* 0x000fe40003fc6270 */
[----:B------:R-:W-:Y:S01]  /*e470*/  FSEL R198, R30, -INF , !P1 ;  /* 0xff8000001ec67808 */ /* 0x000fe20004800000 */
[----:B------:R-:W-:Y:S01]  /*e480*/  IMAD.MOV.U32 R25, RZ, RZ, R24 ;  /* 0x000000ffff197224 */ /* 0x000fe200078e0018 */
[----:B------:R-:W-:Y:S02]  /*e490*/  ISETP.LT.OR P6, PT, R2, R245, P6 ;  /* 0x000000f50200720c */ /* 0x000fe400037c1670 */
[----:B------:R-:W-:Y:S01]  /*e4a0*/  FSEL R194, R194, -INF , !P0 ;  /* 0xff800000c2c27808 */ /* 0x000fe20004000000 */
[----:B-1----:R-:W-:Y:S01]  /*e4b0*/  IMAD.IADD R26, R246, 0x1, -R9 ;  /* 0x00000001f61a7824 */ /* 0x002fe200078e0a09 */
[----:B------:R-:W-:Y:S01]  /*e4c0*/  FSEL R193, R29, -INF , !P6 ;  /* 0xff8000001dc17808 */ /* 0x000fe20007000000 */
[----:B------:R-:W1:Y:S01]  /*e4d0*/  I2F R25, R25 ;  /* 0x0000001900197306 */ /* 0x000e620000201400 */
[-C--:B------:R-:W-:Y:S01]  /*e4e0*/  ISETP.GE.AND P1, PT, R2, R237.reuse, PT ;  /* 0x000000ed0200720c */ /* 0x080fe20003f26270 */
[----:B--2---:R-:W-:Y:S01]  /*e4f0*/  FFMA.FTZ R10, R10, -UR28, R7 ;  /* 0x8000001c0a0a7c23 */ /* 0x004fe20008010007 */
[----:B------:R-:W-:Y:S01]  /*e500*/  IABS R14, R26 ;  /* 0x0000001a000e7213 */ /* 0x000fe20000000000 */
[----:B------:R-:W-:Y:S01]  /*e510*/  IMAD.IADD R26, R243, 0x1, -R9 ;  /* 0x00000001f31a7824 */ /* 0x000fe200078e0a09 */
[C---:B------:R-:W-:Y:S01]  /*e520*/  ISETP.GE.AND P0, PT, R23.reuse, R244, PT ;  /* 0x000000f41700720c */ /* 0x040fe20003f06270 */
[----:B---3--:R-:W-:Y:S01]  /*e530*/  FFMA.FTZ R22, R22, -UR28, R5 ;  /* 0x8000001c16167c23 */ /* 0x008fe20008010005 */
[----:B------:R-:W-:Y:S01]  /*e540*/  ISETP.GE.AND P6, PT, R23, R237, PT ;  /* 0x000000ed1700720c */ /* 0x000fe20003fc6270 */
[----:B------:R-:W-:Y:S01]  /*e550*/  IMAD.MOV.U32 R4, RZ, RZ, R14 ;  /* 0x000000ffff047224 */ /* 0x000fe200078e000e */
[----:B------:R-:W-:-:S02]  /*e560*/  ISETP.LT.OR P1, PT, R2, R242, P1 ;  /* 0x000000f20200720c */ /* 0x000fc40000f21670 */
[C---:B------:R-:W-:Y:S02]  /*e570*/  ISETP.LT.OR P0, PT, R23.reuse, R245, P0 ;  /* 0x000000f51700720c */ /* 0x040fe40000701670 */
[----:B------:R-:W-:Y:S01]  /*e580*/  ISETP.LT.OR P6, PT, R23, R242, P6 ;  /* 0x000000f21700720c */ /* 0x000fe200037c1670 */
[----:B------:R-:W-:Y:S01]  /*e590*/  FFMA.FTZ R23, R15, -UR28, R6 ;  /* 0x8000001c0f177c23 */ /* 0x000fe20008010006 */
[----:B------:R-:W-:Y:S01]  /*e5a0*/  IABS R24, R28 ;  /* 0x0000001c00187213 */ /* 0x000fe20000000000 */
[----:B------:R-:W2:Y:S01]  /*e5b0*/  I2F R4, R4 ;  /* 0x0000000400047306 */ /* 0x000ea20000201400 */
[C---:B------:R-:W-:Y:S01]  /*e5c0*/  IADD3 R2, R0.reuse, 0x28, RZ ;  /* 0x0000002800027810 */ /* 0x040fe20007ffe0ff */
[----:B-1----:R-:W-:Y:S01]  /*e5d0*/  FFMA.FTZ R25, R25, -UR28, R188 ;  /* 0x8000001c19197c23 */ /* 0x002fe200080100bc */
[----:B------:R-:W-:Y:S02]  /*e5e0*/  IABS R14, R26 ;  /* 0x0000001a000e7213 */ /* 0x000fe40000000000 */
[----:B------:R-:W-:-:S02]  /*e5f0*/  IADD3 R5, R0, 0x29, RZ ;  /* 0x0000002900057810 */ /* 0x000fc40007ffe0ff */
[----:B------:R-:W-:Y:S01]  /*e600*/  FSEL R34, R23, -INF , !P1 ;  /* 0xff80000017227808 */ /* 0x000fe20004800000 */
[----:B------:R1:W3:Y:S01]  /*e610*/  I2F R11, R24 ;  /* 0x00000018000b7306 */ /* 0x0002e20000201400 */
[----:B------:R-:W-:Y:S02]  /*e620*/  FSEL R35, R22, -INF , !P0 ;  /* 0xff80000016237808 */ /* 0x000fe40004000000 */
[C---:B------:R-:W-:Y:S02]  /*e630*/  ISETP.GE.AND P1, PT, R8.reuse, R244, PT ;  /* 0x000000f40800720c */ /* 0x040fe40003f26270 */
[C---:B------:R-:W-:Y:S02]  /*e640*/  ISETP.GE.AND P0, PT, R8.reuse, R237, PT ;  /* 0x000000ed0800720c */ /* 0x040fe40003f06270 */
[C---:B------:R-:W-:Y:S01]  /*e650*/  ISETP.LT.OR P1, PT, R8.reuse, R245, P1 ;  /* 0x000000f50800720c */ /* 0x040fe20000f21670 */
[----:B------:R4:W5:Y:S01]  /*e660*/  I2F R6, R14 ;  /* 0x0000000e00067306 */ /* 0x0009620000201400 */
[----:B------:R-:W-:Y:S01]  /*e670*/  ISETP.LT.OR P0, PT, R8, R242, P0 ;  /* 0x000000f20800720c */ /* 0x000fe20000701670 */
[----:B--2---:R-:W-:Y:S01]  /*e680*/  FFMA.FTZ R189, R4, -UR28, R189 ;  /* 0x8000001c04bd7c23 */ /* 0x004fe200080100bd */
[----:B------:R-:W-:-:S02]  /*e690*/  IADD3 R7, R0, 0x30, RZ ;  /* 0x0000003000077810 */ /* 0x000fc40007ffe0ff */
[----:B------:R-:W-:Y:S02]  /*e6a0*/  FSEL R178, R10, -INF , !P6 ;  /* 0xff8000000ab27808 */ /* 0x000fe40007000000 */
[----:B------:R-:W-:Y:S01]  /*e6b0*/  FSEL R200, R25, -INF , !P1 ;  /* 0xff80000019c87808 */ /* 0x000fe20004800000 */
[C---:B-1----:R-:W-:Y:S01]  /*e6c0*/  IMAD.IADD R24, R246.reuse, 0x1, -R2 ;  /* 0x00000001f6187824 */ /* 0x042fe200078e0a02 */
[----:B------:R-:W-:Y:S01]  /*e6d0*/  ISETP.GE.AND P6, PT, R9, R244, PT ;  /* 0x000000f40900720c */ /* 0x000fe20003fc6270 */
[----:B---3--:R-:W-:Y:S01]  /*e6e0*/  FFMA.FTZ R11, R11, -UR28, R190 ;  /* 0x8000001c0b0b7c23 */ /* 0x008fe200080100be */
[----:B------:R-:W-:Y:S02]  /*e6f0*/  ISETP.GE.AND P1, PT, R9, R237, PT ;  /* 0x000000ed0900720c */ /* 0x000fe40003f26270 */
[----:B------:R-:W-:Y:S01]  /*e700*/  IABS R15, R24 ;  /* 0x00000018000f7213 */ /* 0x000fe20000000000 */
[----:B------:R-:W-:Y:S01]  /*e710*/  IMAD.IADD R24, R243, 0x1, -R2 ;  /* 0x00000001f3187824 */ /* 0x000fe200078e0a02 */
[C---:B------:R-:W-:Y:S01]  /*e720*/  ISETP.LT.OR P6, PT, R9.reuse, R245, P6 ;  /* 0x000000f50900720c */ /* 0x040fe200037c1670 */
[----:B----4-:R-:W-:Y:S01]  /*e730*/  IMAD.IADD R14, R246, 0x1, -R5 ;  /* 0x00000001f60e7824 */ /* 0x010fe200078e0a05 */
[----:B------:R-:W-:Y:S01]  /*e740*/  ISETP.LT.OR P1, PT, R9, R242, P1 ;  /* 0x000000f20900720c */ /* 0x000fe20000f21670 */
[----:B-----5:R-:W-:Y:S01]  /*e750*/  FFMA.FTZ R191, R6, -UR28, R191 ;  /* 0x8000001c06bf7c23 */ /* 0x020fe200080100bf */
[----:B------:R-:W1:Y:S01]  /*e760*/  I2F R15, R15 ;  /* 0x0000000f000f7306 */ /* 0x000e620000201400 */
[----:B------:R-:W-:-:S02]  /*e770*/  IABS R23, R24 ;  /* 0x0000001800177213 */ /* 0x000fc40000000000 */
[----:B------:R-:W-:Y:S01]  /*e780*/  IABS R8, R14 ;  /* 0x0000000e00087213 */ /* 0x000fe20000000000 */
[----:B------:R-:W-:Y:S01]  /*e790*/  IMAD.IADD R14, R243, 0x1, -R5 ;  /* 0x00000001f30e7824 */ /* 0x000fe200078e0a05 */
[----:B------:R-:W-:Y:S02]  /*e7a0*/  FSEL R199, R11, -INF , !P0 ;  /* 0xff8000000bc77808 */ /* 0x000fe40004000000 */
[----:B------:R-:W-:Y:S01]  /*e7b0*/  IADD3 R4, R0, 0x31, RZ ;  /* 0x0000003100047810 */ /* 0x000fe20007ffe0ff */
[----:B------:R-:W2:Y:S01]  /*e7c0*/  I2F R23, R23 ;  /* 0x0000001700177306 */ /* 0x000ea20000201400 */
[----:B------:R-:W-:Y:S01]  /*e7d0*/  IABS R10, R14 ;  /* 0x0000000e000a7213 */ /* 0x000fe20000000000 */
[----:B------:R-:W-:Y:S01]  /*e7e0*/  IMAD.IADD R14, R246, 0x1, -R7 ;  /* 0x00000001f60e7824 */ /* 0x000fe200078e0a07 */
[----:B------:R-:W-:Y:S02]  /*e7f0*/  ISETP.GE.AND P0, PT, R2, R244, PT ;  /* 0x000000f40200720c */ /* 0x000fe40003f06270 */
[----:B------:R-:W-:-:S02]  /*e800*/  FSEL R33, R189, -INF , !P6 ;  /* 0xff800000bd217808 */ /* 0x000fc40007000000 */
[----:B------:R-:W-:Y:S01]  /*e810*/  IABS R9, R14 ;  /* 0x0000000e00097213 */ /* 0x000fe20000000000 */
[----:B------:R-:W-:Y:S01]  /*e820*/  IMAD.IADD R14, R243, 0x1, -R7 ;  /* 0x00000001f30e7824 */ /* 0x000fe200078e0a07 */
[----:B------:R-:W3:Y:S01]  /*e830*/  I2F R10, R10 ;  /* 0x0000000a000a7306 */ /* 0x000ee20000201400 */
[----:B-1----:R-:W-:Y:S01]  /*e840*/  FFMA.FTZ R15, R15, -UR28, R184 ;  /* 0x8000001c0f0f7c23 */ /* 0x002fe200080100b8 */
[----:B------:R-:W-:Y:S01]  /*e850*/  ISETP.GE.AND P6, PT, R2, R237, PT ;  /* 0x000000ed0200720c */ /* 0x000fe20003fc6270 */
[----:B------:R-:W-:Y:S01]  /*e860*/  IMAD.MOV.U32 R22, RZ, RZ, R9 ;  /* 0x000000ffff167224 */ /* 0x000fe200078e0009 */
[----:B------:R-:W-:Y:S01]  /*e870*/  IABS R9, R14 ;  /* 0x0000000e00097213 */ /* 0x000fe20000000000 */
[----:B------:R-:W-:Y:S01]  /*e880*/  IMAD.IADD R14, R246, 0x1, -R4 ;  /* 0x00000001f60e7824 */ /* 0x000fe200078e0a04 */
[C---:B------:R-:W-:Y:S01]  /*e890*/  ISETP.LT.OR P0, PT, R2.reuse, R245, P0 ;  /* 0x000000f50200720c */ /* 0x040fe20000701670 */
[----:B--2---:R-:W-:Y:S01]  /*e8a0*/  FFMA.FTZ R23, R23, -UR28, R186 ;  /* 0x8000001c17177c23 */ /* 0x004fe200080100ba */
[----:B------:R-:W1:Y:S01]  /*e8b0*/  I2F R11, R22 ;  /* 0x00000016000b7306 */ /* 0x000e620000201400 */
[----:B------:R-:W-:-:S02]  /*e8c0*/  ISETP.LT.OR P6, PT, R2, R242, P6 ;  /* 0x000000f20200720c */ /* 0x000fc400037c1670 */
[----:B------:R-:W-:Y:S02]  /*e8d0*/  FSEL R201, R191, -INF , !P1 ;  /* 0xff800000bfc97808 */ /* 0x000fe40004800000 */
[----:B------:R-:W-:Y:S02]  /*e8e0*/  FSEL R252, R15, -INF , !P0 ;  /* 0xff8000000ffc7808 */ /* 0x000fe40004000000 */
[----:B------:R-:W-:Y:S01]  /*e8f0*/  IADD3 R2, R0, 0x38, RZ ;  /* 0x0000003800027810 */ /* 0x000fe20007ffe0ff */
[----:B------:R-:W2:Y:S01]  /*e900*/  I2F R8, R8 ;  /* 0x0000000800087306 */ /* 0x000ea20000201400 */
[C---:B------:R-:W-:Y:S01]  /*e910*/  ISETP.GE.AND P1, PT, R5.reuse, R244, PT ;  /* 0x000000f40500720c */ /* 0x040fe20003f26270 */
[----:B---3--:R-:W-:Y:S01]  /*e920*/  FFMA.FTZ R10, R10, -UR28, R187 ;  /* 0x8000001c0a0a7c23 */ /* 0x008fe200080100bb */
[----:B------:R-:W-:Y:S01]  /*e930*/  ISETP.GE.AND P0, PT, R5, R237, PT ;  /* 0x000000ed0500720c */ /* 0x000fe20003f06270 */
[----:B------:R-:W-:Y:S01]  /*e940*/  IMAD.IADD R15, R246, 0x1, -R2 ;  /* 0x00000001f60f7824 */ /* 0x000fe200078e0a02 */
[----:B------:R-:W-:Y:S01]  /*e950*/  IABS R6, R14 ;  /* 0x0000000e00067213 */ /* 0x000fe20000000000 */
[----:B------:R-:W-:Y:S01]  /*e960*/  IMAD.IADD R14, R243, 0x1, -R4 ;  /* 0x00000001f30e7824 */ /* 0x000fe200078e0a04 */
[----:B------:R-:W-:Y:S01]  /*e970*/  ISETP.LT.OR P1, PT, R5, R245, P1 ;  /* 0x000000f50500720c */ /* 0x000fe20000f21670 */
[----:B-1----:R-:W-:Y:S01]  /*e980*/  FFMA.FTZ R11, R11, -UR28, R180 ;  /* 0x8000001c0b0b7c23 */ /* 0x002fe200080100b4 */
[----:B------:R-:W-:Y:S01]  /*e990*/  ISETP.LT.OR P0, PT, R5, R242, P0 ;  /* 0x000000f20500720c */ /* 0x000fe20000701670 */
[----:B------:R-:W-:Y:S01]  /*e9a0*/  IMAD.IADD R5, R243, 0x1, -R2 ;  /* 0x00000001f3057824 */ /* 0x000fe200078e0a02 */
[----:B------:R-:W-:Y:S01]  /*e9b0*/  FSEL R202, R23, -INF , !P6 ;  /* 0xff80000017ca7808 */ /* 0x000fe20007000000 */
[----:B------:R-:W1:Y:S01]  /*e9c0*/  I2F R6, R6 ;  /* 0x0000000600067306 */ /* 0x000e620000201400 */
[----:B------:R-:W-:-:S02]  /*e9d0*/  ISETP.GE.AND P6, PT, R7, R244, PT ;  /* 0x000000f40700720c */ /* 0x000fc40003fc6270 */
[----:B------:R-:W-:Y:S01]  /*e9e0*/  IABS R5, R5 ;  /* 0x0000000500057213 */ /* 0x000fe20000000000 */
[----:B--2---:R-:W-:Y:S01]  /*e9f0*/  FFMA.FTZ R8, R8, -UR28, R185 ;  /* 0x8000001c08087c23 */ /* 0x004fe200080100b9 */
[----:B------:R-:W-:Y:S02]  /*ea00*/  ISETP.LT.OR P6, PT, R7, R245, P6 ;  /* 0x000000f50700720c */ /* 0x000fe400037c1670 */
[----:B------:R-:W-:Y:S01]  /*ea10*/  IABS R14, R14 ;  /* 0x0000000e000e7213 */ /* 0x000fe20000000000 */
[----:B------:R-:W2:Y:S01]  /*ea20*/  I2F R9, R9 ;  /* 0x0000000900097306 */ /* 0x000ea20000201400 */
[----:B------:R-:W-:Y:S02]  /*ea30*/  IABS R15, R15 ;  /* 0x0000000f000f7213 */ /* 0x000fe40000000000 */
[----:B------:R-:W-:Y:S02]  /*ea40*/  FSEL R203, R10, -INF , !P0 ;  /* 0xff8000000acb7808 */ /* 0x000fe40004000000 */
[----:B------:R-:W-:-:S02]  /*ea50*/  FSEL R190, R11, -INF , !P6 ;  /* 0xff8000000bbe7808 */ /* 0x000fc40007000000 */
[----:B------:R-:W-:Y:S01]  /*ea60*/  IADD3 R0, R0, 0x39, RZ ;  /* 0x0000003900007810 */ /* 0x000fe20007ffe0ff */
[----:B------:R-:W3:Y:S01]  /*ea70*/  I2F R5, R5 ;  /* 0x0000000500057306 */ /* 0x000ee20000201400 */
[----:B------:R-:W-:Y:S01]  /*ea80*/  ISETP.GE.AND P0, PT, R4, R244, PT ;  /* 0x000000f40400720c */ /* 0x000fe20003f06270 */
[----:B-1----:R-:W-:Y:S01]  /*ea90*/  FFMA.FTZ R6, R6, -UR28, R181 ;  /* 0x8000001c06067c23 */ /* 0x002fe200080100b5 */
[----:B------:R-:W-:Y:S02]  /*eaa0*/  ISETP.GE.AND P6, PT, R4, R237, PT ;  /* 0x000000ed0400720c */ /* 0x000fe40003fc6270 */
[----:B------:R-:W-:Y:S01]  /*eab0*/  FSEL R197, R8, -INF , !P1 ;  /* 0xff80000008c57808 */ /* 0x000fe20004800000 */
[--C-:B------:R-:W-:Y:S01]  /*eac0*/  IMAD.IADD R8, R246, 0x1, -R0.reuse ;  /* 0x00000001f6087824 */ /* 0x100fe200078e0a00 */
[C---:B------:R-:W-:Y:S01]  /*ead0*/  ISETP.LT.OR P0, PT, R4.reuse, R245, P0 ;  /* 0x000000f50400720c */ /* 0x040fe20000701670 */
[----:B------:R-:W1:Y:S01]  /*eae0*/  I2F R14, R14 ;  /* 0x0000000e000e7306 */ /* 0x000e620000201400 */
[----:B------:R-:W-:Y:S01]  /*eaf0*/  ISETP.LT.OR P6, PT, R4, R242, P6 ;  /* 0x000000f20400720c */ /* 0x000fe200037c1670 */
[----:B------:R-:W-:Y:S01]  /*eb00*/  IMAD.IADD R4, R243, 0x1, -R0 ;  /* 0x00000001f3047824 */ /* 0x000fe200078e0a00 */
[----:B------:R-:W-:Y:S01]  /*eb10*/  IABS R8, R8 ;  /* 0x0000000800087213 */ /* 0x000fe20000000000 */
[----:B--2---:R-:W-:Y:S01]  /*eb20*/  FFMA.FTZ R9, R9, -UR28, R182 ;  /* 0x8000001c09097c23 */ /* 0x004fe200080100b6 */
[----:B------:R-:W-:-:S02]  /*eb30*/  ISETP.GE.AND P1, PT, R7, R237, PT ;  /* 0x000000ed0700720c */ /* 0x000fc40003f26270 */
[----:B------:R-:W-:Y:S01]  /*eb40*/  IABS R4, R4 ;  /* 0x0000000400047213 */ /* 0x000fe20000000000 */
[----:B------:R-:W2:Y:S01]  /*eb50*/  I2F R15, R15 ;  /* 0x0000000f000f7306 */ /* 0x000ea20000201400 */
[----:B------:R-:W-:Y:S01]  /*eb60*/  FSEL R192, R6, -INF , !P0 ;  /* 0xff80000006c07808 */ /* 0x000fe20004000000 */
[----:B---3--:R-:W-:Y:S01]  /*eb70*/  FFMA.FTZ R5, R5, -UR28, R170 ;  /* 0x8000001c05057c23 */ /* 0x008fe200080100aa */
[C---:B------:R-:W-:Y:S02]  /*eb80*/  ISETP.GE.AND P0, PT, R2.reuse, R237, PT ;  /* 0x000000ed0200720c */ /* 0x040fe40003f06270 */
[-C--:B------:R-:W-:Y:S02]  /*eb90*/  ISETP.LT.OR P1, PT, R7, R242.reuse, P1 ;  /* 0x000000f20700720c */ /* 0x080fe40000f21670 */
[----:B------:R-:W-:Y:S01]  /*eba0*/  ISETP.LT.OR P0, PT, R2, R242, P0 ;  /* 0x000000f20200720c */ /* 0x000fe20000701670 */
[----:B------:R-:W3:Y:S01]  /*ebb0*/  I2F R8, R8 ;  /* 0x0000000800087306 */ /* 0x000ee20000201400 */
[----:B-1----:R-:W-:Y:S01]  /*ebc0*/  FFMA.FTZ R14, R14, -UR28, R183 ;  /* 0x8000001c0e0e7c23 */ /* 0x002fe200080100b7 */
[----:B------:R-:W-:-:S02]  /*ebd0*/  FSEL R183, R9, -INF , !P1 ;  /* 0xff80000009b77808 */ /* 0x000fc40004800000 */
[----:B------:R-:W-:Y:S02]  /*ebe0*/  ISETP.GE.AND P1, PT, R2, R244, PT ;  /* 0x000000f40200720c */ /* 0x000fe40003f26270 */
[----:B------:R-:W-:Y:S02]  /*ebf0*/  FSEL R181, R14, -INF , !P6 ;  /* 0xff8000000eb57808 */ /* 0x000fe40007000000 */
[----:B------:R-:W1:Y:S01]  /*ec00*/  I2F R4, R4 ;  /* 0x0000000400047306 */ /* 0x000e620000201400 */
[----:B--2---:R-:W-:Y:S01]  /*ec10*/  FFMA.FTZ R15, R15, -UR28, R168 ;  /* 0x8000001c0f0f7c23 */ /* 0x004fe200080100a8 */
[----:B------:R-:W-:Y:S02]  /*ec20*/  FSEL R168, R5, -INF , !P0 ;  /* 0xff80000005a87808 */ /* 0x000fe40004000000 */
[----:B------:R-:W-:Y:S02]  /*ec30*/  PLOP3.LUT P0, PT, PT, PT, UP0, 0x80, 0x0 ;  /* 0x000000000000781c */ /* 0x000fe40003f0f008 */
[----:B------:R-:W-:-:S02]  /*ec40*/  ISETP.LT.OR P1, PT, R2, R245, P1 ;  /* 0x000000f50200720c */ /* 0x000fc40000f21670 */
[----:B------:R-:W-:Y:S01]  /*ec50*/  ISETP.GE.AND P6, PT, R0, R244, PT ;  /* 0x000000f40000720c */ /* 0x000fe20003fc6270 */
[----:B---3--:R-:W-:Y:S01]  /*ec60*/  FFMA.FTZ R8, R8, -UR28, R169 ;  /* 0x8000001c08087c23 */ /* 0x008fe200080100a9 */
[----:B------:R-:W-:Y:S02]  /*ec70*/  FSEL R182, R15, -INF , !P1 ;  /* 0xff8000000fb67808 */ /* 0x000fe40004800000 */
[C---:B------:R-:W-:Y:S02]  /*ec80*/  ISETP.GE.AND P1, PT, R0.reuse, R237, PT ;  /* 0x000000ed0000720c */ /* 0x040fe40003f26270 */
[----:B------:R-:W-:Y:S01]  /*ec90*/  ISETP.LT.OR P6, PT, R0, R245, P6 ;  /* 0x000000f50000720c */ /* 0x000fe200037c1670 */
[----:B-1----:R-:W-:Y:S01]  /*eca0*/  FFMA.FTZ R4, R4, -UR28, R171 ;  /* 0x8000001c04047c23 */ /* 0x002fe200080100ab */
        /* <DEDUP_REMOVED lines=18> */
[C---:B------:R-:W-:Y:S02]  /*edd0*/  @!P3 LEA R22, P6, R5.reuse, c[0x0][0x168], 0x1 ;  /* 0x00005a000516ba11 */ /* 0x040fe400078c08ff */
        /* <DEDUP_REMOVED lines=57> */
.L_x_1773:
[----:B------:R-:W-:Y:S05]  /*f170*/  BSYNC B0 ;  /* 0x0000000000007941 */ /* 0x000fea0003800000 */
.L_x_1772:
[----:B------:R-:W0:Y:S02]  /*f180*/  LDGDEPBAR ;  /* 0x00000000000079af */ /* 0x000e240000000000 */
.L_x_1771:
[----:B--2---:R-:W-:Y:S01]  /*f190*/  FMNMX.FTZ R5, R164, R21, !PT ;  /* 0x00000015a4057209 */ /* 0x004fe20007810000 */
[----:B-1----:R-:W-:Y:S01]  /*f1a0*/  IMAD.WIDE.U32 R14, R172, -0x326172a9, RZ ;  /* 0xcd9e8d57ac0e7825 */ /* 0x002fe200078e00ff */
[----:B------:R-:W-:Y:S01]  /*f1b0*/  FMNMX.FTZ R0, R3, R16, !PT ;  /* 0x0000001003007209 */ /* 0x000fe20007810000 */
[----:B------:R-:W-:Y:S01]  /*f1c0*/  USHF.L.U32 UR4, UR40, 0x1, URZ ;  /* 0x0000000128047899 */ /* 0x000fe2000800063f */
        /* <DEDUP_REMOVED lines=8> */
[----:B------:R-:W-:Y:S02]  /*f250*/  MOV R191, R178 ;  /* 0x000000b200bf7202 */ /* 0x000fe40000000f00 */
        /* <DEDUP_REMOVED lines=14> */
[----:B------:R-:W-:Y:S02]  /*f340*/  LOP3.LUT R5, R15, R173, RZ, 0x3c, !PT ;  /* 0x000000ad0f057212 */ /* 0x000fe400078e3cff */
[----:B------:R-:W-:Y:S02]  /*f350*/  FMNMX.FTZ R0, R203, R0, !PT ;  /* 0x00000000cb007209 */ /* 0x000fe40007810000 */
[----:B------:R-:W-:Y:S01]  /*f360*/  FMNMX.FTZ R7, R190, R7, !PT ;  /* 0x00000007be077209 */ /* 0x000fe20007810000 */
[----:B------:R-:W-:Y:S01]  /*f370*/  IMAD.WIDE.U32 R22, R5, -0x2daee0ad, RZ ;  /* 0xd2511f5305167825 */ /* 0x000fe200078e00ff */
[----:B------:R-:W-:Y:S02]  /*f380*/  FMNMX.FTZ R0, R183, R0, !PT ;  /* 0x00000000b7007209 */ /* 0x000fe40007810000 */
[----:B------:R-:W-:Y:S01]  /*f390*/  MOV R2, UR4 ;  /* 0x0000000400027c02 */ /* 0x000fe20008000f00 */
[----:B------:R-:W-:Y:S01]  /*f3a0*/  UIADD3 UR4, UR4, 0x1, URZ ;  /* 0x0000000104047890 */ /* 0x000fe2000fffe03f */
[----:B------:R-:W-:-:S02]  /*f3b0*/  FMNMX.FTZ R5, R181, R0, !PT ;  /* 0x00000000b5057209 */ /* 0x000fc40007810000 */
[----:B------:R-:W-:Y:S02]  /*f3c0*/  FMNMX.FTZ R7, R192, R7, !PT ;  /* 0x00000007c0077209 */ /* 0x000fe40007810000 */
[----:B------:R-:W-:Y:S02]  /*f3d0*/  FMNMX.FTZ R6, R168, R5, !PT ;  /* 0x00000005a8067209 */ /* 0x000fe40007810000 */
[----:B------:R-:W-:Y:S02]  /*f3e0*/  LOP3.LUT R2, R11, UR39, R2, 0x96, !PT ;  /* 0x000000270b027c12 */ /* 0x000fe4000f8e9602 */
[----:B------:R-:W-:Y:S02]  /*f3f0*/  LOP3.LUT R0, R23, UR15, R10, 0x96, !PT ;  /* 0x0000000f17007c12 */ /* 0x000fe4000f8e960a */
[----:B------:R-:W-:Y:S01]  /*f400*/  FMNMX.FTZ R7, R182, R7, !PT ;  /* 0x00000007b6077209 */ /* 0x000fe20007810000 */
[----:B------:R-:W-:Y:S01]  /*f410*/  IMAD.WIDE.U32 R10, R2, -0x326172a9, RZ ;  /* 0xcd9e8d57020a7825 */ /* 0x000fe200078e00ff */
[----:B------:R-:W-:-:S02]  /*f420*/  FMNMX.FTZ R6, R169, R6, !PT ;  /* 0x00000006a9067209 */ /* 0x000fc40007810000 */
[----:B------:R-:W-:Y:S01]  /*f430*/  FMNMX.FTZ R4, R188, R7, !PT ;  /* 0x00000007bc047209 */ /* 0x000fe20007810000 */
[----:B------:R-:W-:Y:S01]  /*f440*/  IMAD.WIDE.U32 R28, R0, -0x326172a9, RZ ;  /* 0xcd9e8d57001c7825 */ /* 0x000fe200078e00ff */
[----:B------:R-:W-:Y:S01]  /*f450*/  LOP3.LUT R2, R11, UR16, R14, 0x96, !PT ;  /* 0x000000100b027c12 */ /* 0x000fe2000f8e960e */
[----:B------:R-:W1:Y:S03]  /*f460*/  SHFL.BFLY PT, R5, R6, 0x2, 0x1f ;  /* 0x0c401f0006057f89 */ /* 0x000e6600000e0000 */
[----:B------:R-:W-:Y:S01]  /*f470*/  LOP3.LUT R0, R29, UR14, R10, 0x96, !PT ;  /* 0x0000000e1d007c12 */ /* 0x000fe2000f8e960a */
[----:B------:R-:W2:Y:S01]  /*f480*/  SHFL.BFLY PT, R9, R4, 0x2, 0x1f ;  /* 0x0c401f0004097f89 */ /* 0x000ea200000e0000 */
[----:B------:R-:W-:-:S04]  /*f490*/  IMAD.WIDE.U32 R14, R2, -0x2daee0ad, RZ ;  /* 0xd2511f53020e7825 */ /* 0x000fc800078e00ff */
[----:B------:R-:W-:Y:S01]  /*f4a0*/  IMAD.WIDE.U32 R10, R0, -0x2daee0ad, RZ ;  /* 0xd2511f53000a7825 */ /* 0x000fe200078e00ff */
[----:B------:R-:W-:-:S04]  /*f4b0*/  LOP3.LUT R2, R15, UR13, R22, 0x96, !PT ;  /* 0x0000000d0f027c12 */ /* 0x000fc8000f8e9616 */
[----:B------:R-:W-:Y:S01]  /*f4c0*/  LOP3.LUT R0, R11, UR11, R14, 0x96, !PT ;  /* 0x0000000b0b007c12 */ /* 0x000fe2000f8e960e */
[----:B------:R-:W-:-:S04]  /*f4d0*/  IMAD.WIDE.U32 R14, R2, -0x326172a9, RZ ;  /* 0xcd9e8d57020e7825 */ /* 0x000fc800078e00ff */
[----:B------:R-:W-:-:S05]  /*f4e0*/  IMAD.WIDE.U32 R26, R0, -0x326172a9, RZ ;  /* 0xcd9e8d57001a7825 */ /* 0x000fca00078e00ff */
[----:B------:R-:W-:Y:S02]  /*f4f0*/  LOP3.LUT R0, R27, UR10, R14, 0x96, !PT ;  /* 0x0000000a1b007c12 */ /* 0x000fe4000f8e960e */
[----:B-1----:R-:W-:Y:S02]  /*f500*/  FMNMX.FTZ R5, R6, R5, !PT ;  /* 0x0000000506057209 */ /* 0x002fe40007810000 */
[----:B--2---:R-:W-:Y:S01]  /*f510*/  FMNMX.FTZ R9, R4, R9, !PT ;  /* 0x0000000904097209 */ /* 0x004fe20007810000 */
[----:B------:R-:W-:Y:S01]  /*f520*/  IMAD.WIDE.U32 R30, R0, -0x2daee0ad, RZ ;  /* 0xd2511f53001e7825 */ /* 0x000fe200078e00ff */
[----:B------:R-:W-:Y:S01]  /*f530*/  LOP3.LUT R4, R15, UR12, R28, 0x96, !PT ;  /* 0x0000000c0f047c12 */ /* 0x000fe2000f8e961c */
[----:B------:R-:W1:Y:S04]  /*f540*/  SHFL.BFLY PT, R0, R5, 0x1, 0x1f ;  /* 0x0c201f0005007f89 */ /* 0x000e6800000e0000 */
[----:B------:R-:W-:Y:S01]  /*f550*/  IMAD.WIDE.U32 R14, R4, -0x2daee0ad, RZ ;  /* 0xd2511f53040e7825 */ /* 0x000fe200078e00ff */
[----:B------:R-:W2:Y:S04]  /*f560*/  SHFL.BFLY PT, R2, R9, 0x1, 0x1f ;  /* 0x0c201f0009027f89 */ /* 0x000ea800000e0000 */
[----:B------:R-:W-:-:S02]  /*f570*/  LOP3.LUT R4, R15, UR9, R10, 0x96, !PT ;  /* 0x000000090f047c12 */ /* 0x000fc4000f8e960a */
[----:B------:R-:W-:-:S03]  /*f580*/  LOP3.LUT R10, R31, UR7, R14, 0x96, !PT ;  /* 0x000000071f0a7c12 */ /* 0x000fc6000f8e960e */
[----:B------:R-:W-:-:S04]  /*f590*/  IMAD.WIDE.U32 R24, R4, -0x326172a9, RZ ;  /* 0xcd9e8d5704187825 */ /* 0x000fc800078e00ff */
[----:B------:R-:W-:-:S05]  /*f5a0*/  IMAD.WIDE.U32 R10, R10, -0x326172a9, RZ ;  /* 0xcd9e8d570a0a7825 */ /* 0x000fca00078e00ff */
[--C-:B------:R-:W-:Y:S02]  /*f5b0*/  SHF.R.U32.HI R8, RZ, 0x10, R10.reuse ;  /* 0x00000010ff087819 */ /* 0x100fe4000001160a */
[----:B-1----:R-:W-:Y:S02]  /*f5c0*/  FMNMX.FTZ R0, R5, R0, !PT ;  /* 0x0000000005007209 */ /* 0x002fe40007810000 */
[----:B------:R-:W-:Y:S02]  /*f5d0*/  LOP3.LUT R8, R8, 0xff, RZ, 0xc0, !PT ;  /* 0x000000ff08087812 */ /* 0x000fe400078ec0ff */
[----:B------:R-:W-:Y:S01]  /*f5e0*/  SHF.R.U32.HI R5, RZ, 0x18, R10 ;  /* 0x00000018ff057819 */ /* 0x000fe2000001160a */
[----:B------:R-:W-:Y:S01]  /*f5f0*/  FMUL.FTZ R170, R0, c[0x0][0x23c] ;  /* 0x00008f0000aa7a20 */ /* 0x000fe20000410000 */
[----:B------:R-:W-:Y:S02]  /*f600*/  LOP3.LUT R7, R10, 0xffff, RZ, 0xc0, !PT ;  /* 0x0000ffff0a077812 */ /* 0x000fe400078ec0ff */
[----:B------:R-:W-:-:S02]  /*f610*/  PRMT R8, R8, 0x5410, R5 ;  /* 0x0000541008087816 */ /* 0x000fc40000000005 */
[----:B------:R-:W-:Y:S02]  /*f620*/  LOP3.LUT R5, R11, UR17, R24, 0x96, !PT ;  /* 0x000000110b057c12 */ /* 0x000fe4000f8e9618 */
[----:B------:R-:W-:Y:S02]  /*f630*/  SHF.R.U32.HI R7, RZ, 0x8, R7 ;  /* 0x00000008ff077819 */ /* 0x000fe40000011607 */
[----:B------:R-:W-:Y:S02]  /*f640*/  LOP3.LUT R6, R10, 0xff, RZ, 0xc0, !PT ;  /* 0x000000ff0a067812 */ /* 0x000fe400078ec0ff */
[----:B------:R-:W-:Y:S02]  /*f650*/  LOP3.LUT R4, R5, 0xffff, RZ, 0xc0, !PT ;  /* 0x0000ffff05047812 */ /* 0x000fe400078ec0ff */
[----:B--2---:R-:W-:Y:S02]  /*f660*/  FMNMX.FTZ R2, R9, R2, !PT ;  /* 0x0000000209027209 */ /* 0x004fe40007810000 */
[----:B------:R-:W-:-:S02]  /*f670*/  PRMT R6, R6, 0x5410, R7 ;  /* 0x0000541006067816 */ /* 0x000fc40000000007 */
[----:B------:R-:W-:Y:S01]  /*f680*/  SHF.R.U32.HI R4, RZ, 0x8, R4 ;  /* 0x00000008ff047819 */ /* 0x000fe20000011604 */
[C---:B------:R-:W-:Y:S01]  /*f690*/  FMUL.FTZ R189, R2.reuse, c[0x0][0x23c] ;  /* 0x00008f0002bd7a20 */ /* 0x040fe20000410000 */
[----:B------:R-:W-:Y:S01]  /*f6a0*/  LOP3.LUT R7, R5, 0xff, RZ, 0xc0, !PT ;  /* 0x000000ff05077812 */ /* 0x000fe200078ec0ff */
[----:B------:R-:W-:Y:S01]  /*f6b0*/  HSET2.LE.AND R6, R6, R247, PT ;  /* 0x000000f706067233 */ /* 0x000fe20003803000 */
[----:B------:R-:W-:Y:S02]  /*f6c0*/  FSETP.NEU.FTZ.AND P1, PT, R2, -INF , PT ;  /* 0xff8000000200780b */ /* 0x000fe40003f3d000 */
[----:B------:R-:W-:Y:S02]  /*f6d0*/  FSETP.NEU.FTZ.AND P0, PT, R0, -INF , PT ;  /* 0xff8000000000780b */ /* 0x000fe40003f1d000 */
[----:B------:R-:W-:Y:S02]  /*f6e0*/  PRMT R4, R7, 0x5410, R4 ;  /* 0x0000541007047816 */ /* 0x000fe40000000004 */
[----:B------:R-:W-:-:S02]  /*f6f0*/  SHF.R.U32.HI R7, RZ, 0x10, R5 ;  /* 0x00000010ff077819 */ /* 0x000fc40000011605 */
[----:B------:R-:W-:Y:S01]  /*f700*/  FSEL R189, R189, RZ, P1 ;  /* 0x000000ffbdbd7208 */ /* 0x000fe20000800000 */
[--C-:B------:R-:W-:Y:S01]  /*f710*/  HSET2.LE.AND R4, R4, R247.reuse, PT ;  /* 0x000000f704047233 */ /* 0x100fe20003803000 */
[----:B------:R-:W-:Y:S02]  /*f720*/  FSEL R170, R170, RZ, P0 ;  /* 0x000000ffaaaa7208 */ /* 0x000fe40000000000 */
[----:B------:R-:W-:Y:S01]  /*f730*/  SHF.R.U32.HI R10, RZ, 0x18, R5 ;  /* 0x00000018ff0a7819 */ /* 0x000fe20000011605 */
[--C-:B------:R-:W-:Y:S01]  /*f740*/  FFMA.FTZ R180, R21, c[0x0][0x23c], -R189.reuse ;  /* 0x00008f0015b47a23 */ /* 0x100fe200000108bd */
[----:B------:R-:W-:Y:S01]  /*f750*/  LOP3.LUT R7, R7, 0xff, RZ, 0xc0, !PT ;  /* 0x000000ff07077812 */ /* 0x000fe200078ec0ff */
[----:B------:R-:W-:Y:S01]  /*f760*/  FFMA.FTZ R185, R20, c[0x0][0x23c], -R189 ;  /* 0x00008f0014b97a23 */ /* 0x000fe200000108bd */
[----:B------:R-:W-:Y:S01]  /*f770*/  FSEL R171, R2, RZ, P1 ;  /* 0x000000ff02ab7208 */ /* 0x000fe20000800000 */
[--C-:B------:R-:W-:Y:S01]  /*f780*/  FFMA.FTZ R179, R16, c[0x0][0x23c], -R170.reuse ;  /* 0x00008f0010b37a23 */ /* 0x100fe200000108aa */
[----:B------:R-:W-:Y:S01]  /*f790*/  FSEL R14, R0, RZ, P0 ;  /* 0x000000ff000e7208 */ /* 0x000fe20000000000 */
[----:B------:R-:W-:Y:S01]  /*f7a0*/  FFMA.FTZ R178, R19, c[0x0][0x23c], -R170 ;  /* 0x00008f0013b27a23 */ /* 0x000fe200000108aa */
[----:B------:R-:W-:Y:S01]  /*f7b0*/  PRMT R10, R7, 0x5410, R10 ;  /* 0x00005410070a7816 */ /* 0x000fe2000000000a */
[----:B------:R-:W-:Y:S01]  /*f7c0*/  FADD.FTZ R171, R164, -R171 ;  /* 0x800000aba4ab7221 */ /* 0x000fe20000010000 */
[----:B------:R-:W-:Y:S01]  /*f7d0*/  MUFU.EX2 R180, R180 ;  /* 0x000000b400b47308 */ /* 0x000fe20000000800 */
[----:B------:R-:W-:Y:S01]  /*f7e0*/  FADD.FTZ R7, R3, -R14 ;  /* 0x8000000e03077221 */ /* 0x000fe20000010000 */
[----:B------:R-:W-:Y:S01]  /*f7f0*/  LDSM.16.MT88.4 R20, [R222+0x18000] ;  /* 0x01800000de14783b */ /* 0x000fe20000004200 */
[----:B------:R-:W-:Y:S01]  /*f800*/  FMUL.FTZ R171, R171, c[0x0][0x23c] ;  /* 0x00008f00abab7a20 */ /* 0x000fe20000410000 */
[--C-:B------:R-:W-:Y:S01]  /*f810*/  HSET2.LE.AND R5, R10, R247.reuse, PT ;  /* 0x000000f70a057233 */ /* 0x100fe20003803000 */
[----:B------:R-:W-:Y:S01]  /*f820*/  FMUL.FTZ R186, R7, c[0x0][0x23c] ;  /* 0x00008f0007ba7a20 */ /* 0x000fe20000410000 */
[----:B------:R-:W-:Y:S01]  /*f830*/  HSET2.LE.AND R7, R8, R247, PT ;  /* 0x000000f708077233 */ /* 0x000fe20003803000 */
[----:B------:R-:W-:Y:S01]  /*f840*/  FFMA.FTZ R187, R12, c[0x0][0x23c], -R189 ;  /* 0x00008f000cbb7a23 */ /* 0x000fe200000108bd */
[----:B------:R-:W1:Y:S01]  /*f850*/  MUFU.EX2 R185, R185 ;  /* 0x000000b900b97308 */ /* 0x000e620000000800 */
        /* <DEDUP_REMOVED lines=8> */
[----:B------:R-:W-:Y:S01]  /*f8e0*/  FFMA.FTZ R181, R181, c[0x0][0x23c], -R170 ;  /* 0x00008f00b5b57a23 */ /* 0x000fe200000108aa */
[----:B------:R-:W2:Y:S01]  /*f8f0*/  MUFU.EX2 R178, R178 ;  /* 0x000000b200b27308 */ /* 0x000ea20000000800 */
[----:B-1----:R-:W-:-:S04]  /*f900*/  F2FP.BF16.PACK_AB R3, R185, R180 ;  /* 0x000000b4b903723e */ /* 0x002fc800000010ff */
[----:B------:R-:W-:Y:S01]  /*f910*/  LOP3.LUT R4, R4, R3, RZ, 0xc0, !PT ;  /* 0x0000000304047212 */ /* 0x000fe200078ec0ff */
[----:B------:R-:W-:Y:S02]  /*f920*/  FFMA.FTZ R3, R13, c[0x0][0x23c], -R170 ;  /* 0x00008f000d037a23 */ /* 0x000fe400000108aa */
[----:B------:R-:W1:Y:S01]  /*f930*/  MUFU.EX2 R171, R171 ;  /* 0x000000ab00ab7308 */ /* 0x000e620000000800 */
[----:B------:R-:W-:Y:S07]  /*f940*/  LDSM.16.MT88.4 R12, [R224+0x18000] ;  /* 0x01800000e00c783b */ /* 0x000fee0000004200 */
[----:B------:R-:W3:Y:S01]  /*f950*/  MUFU.EX2 R186, R186 ;  /* 0x000000ba00ba7308 */ /* 0x000ee20000000800 */
[----:B--2---:R-:W-:-:S04]  /*f960*/  F2FP.BF16.PACK_AB R10, R178, R179 ;  /* 0x000000b3b20a723e */ /* 0x004fc800000010ff */
[----:B------:R-:W-:Y:S01]  /*f970*/  LOP3.LUT R5, R5, R10, RZ, 0xc0, !PT ;  /* 0x0000000a05057212 */ /* 0x000fe200078ec0ff */
[-C--:B-1----:R-:W-:Y:S01]  /*f980*/  FMUL.FTZ R16, R152, R171.reuse ;  /* 0x000000ab98107220 */ /* 0x082fe20000410000 */
[----:B------:R-:W-:Y:S01]  /*f990*/  MOV R152, R30 ;  /* 0x0000001e00987202 */ /* 0x000fe20000000f00 */
[----:B------:R-:W-:Y:S01]  /*f9a0*/  FMUL.FTZ R17, R153, R171 ;  /* 0x000000ab99117220 */ /* 0x000fe20000410000 */
[----:B------:R-:W-:Y:S01]  /*f9b0*/  MOV R153, R31 ;  /* 0x0000001f00997202 */ /* 0x000fe20000000f00 */
[----:B------:R-:W-:Y:S01]  /*f9c0*/  MUFU.EX2 R184, R184 ;  /* 0x000000b800b87308 */ /* 0x000fe20000000800 */
[-C--:B------:R-:W-:Y:S02]  /*f9d0*/  FMUL.FTZ R156, R156, R171.reuse ;  /* 0x000000ab9c9c7220 */ /* 0x080fe40000410000 */
[----:B------:R-:W-:Y:S02]  /*f9e0*/  FMUL.FTZ R157, R157, R171 ;  /* 0x000000ab9d9d7220 */ /* 0x000fe40000410000 */
[----:B---3--:R-:W-:Y:S01]  /*f9f0*/  FMUL.FTZ R10, R162, R186 ;  /* 0x000000baa20a7220 */ /* 0x008fe20000410000 */
[----:B------:R-:W-:Y:S01]  /*fa00*/  MOV R162, R28 ;  /* 0x0000001c00a27202 */ /* 0x000fe20000000f00 */
[-C--:B------:R-:W-:Y:S01]  /*fa10*/  FMUL.FTZ R11, R163, R186.reuse ;  /* 0x000000baa30b7220 */ /* 0x080fe20000410000 */
[----:B------:R-:W-:Y:S01]  /*fa20*/  MOV R163, R29 ;  /* 0x0000001d00a37202 */ /* 0x000fe20000000f00 */
[----:B------:R-:W1:Y:S01]  /*fa30*/  MUFU.EX2 R187, R187 ;  /* 0x000000bb00bb7308 */ /* 0x000e620000000800 */
[----:B------:R-:W2:Y:S01]  /*fa40*/  LDSM.16.MT88.4 R28, [R221+0x18000] ;  /* 0x01800000dd1c783b */ /* 0x000ea20000004200 */
[----:B------:R-:W-:Y:S01]  /*fa50*/  FMUL.FTZ R18, R154, R186 ;  /* 0x000000ba9a127220 */ /* 0x000fe20000410000 */
[----:B------:R-:W-:Y:S01]  /*fa60*/  MOV R154, R24 ;  /* 0x00000018009a7202 */ /* 0x000fe20000000f00 */
[----:B------:R-:W-:Y:S01]  /*fa70*/  FMUL.FTZ R19, R155, R186 ;  /* 0x000000ba9b137220 */ /* 0x000fe20000410000 */
[----:B------:R-:W-:Y:S01]  /*fa80*/  MOV R155, R25 ;  /* 0x00000019009b7202 */ /* 0x000fe20000000f00 */
[-C--:B------:R-:W-:Y:S01]  /*fa90*/  FMUL.FTZ R24, R144, R171.reuse ;  /* 0x000000ab90187220 */ /* 0x080fe20000410000 */
[----:B------:R-:W-:Y:S01]  /*faa0*/  MOV R144, R26 ;  /* 0x0000001a00907202 */ /* 0x000fe20000000f00 */
[----:B------:R-:W-:Y:S01]  /*fab0*/  MUFU.EX2 R164, R164 ;  /* 0x000000a400a47308 */ /* 0x000fe20000000800 */
[----:B------:R-:W-:Y:S01]  /*fac0*/  FMUL.FTZ R25, R145, R171 ;  /* 0x000000ab91197220 */ /* 0x000fe20000410000 */
[----:B------:R-:W-:Y:S01]  /*fad0*/  MOV R145, R27 ;  /* 0x0000001b00917202 */ /* 0x000fe20000000f00 */
[----:B------:R-:W-:-:S02]  /*fae0*/  FMUL.FTZ R158, R158, R186 ;  /* 0x000000ba9e9e7220 */ /* 0x000fc40000410000 */
[-C--:B------:R-:W-:Y:S02]  /*faf0*/  FMUL.FTZ R159, R159, R186.reuse ;  /* 0x000000ba9f9f7220 */ /* 0x080fe40000410000 */
[----:B------:R-:W-:Y:S01]  /*fb00*/  FMUL.FTZ R26, R146, R186 ;  /* 0x000000ba921a7220 */ /* 0x000fe20000410000 */
[----:B------:R-:W3:Y:S01]  /*fb10*/  MUFU.EX2 R3, R3 ;  /* 0x0000000300037308 */ /* 0x000ee20000000800 */
[----:B-1----:R-:W-:Y:S01]  /*fb20*/  F2FP.BF16.PACK_AB R9, R187, R184 ;  /* 0x000000b8bb09723e */ /* 0x002fe200000010ff */
[----:B------:R-:W-:Y:S02]  /*fb30*/  FMUL.FTZ R27, R147, R186 ;  /* 0x000000ba931b7220 */ /* 0x000fe40000410000 */
[----:B------:R-:W-:Y:S01]  /*fb40*/  FMUL.FTZ R140, R140, R171 ;  /* 0x000000ab8c8c7220 */ /* 0x000fe20000410000 */
[----:B------:R-:W-:Y:S01]  /*fb50*/  LOP3.LUT R6, R6, R9, RZ, 0xc0, !PT ;  /* 0x0000000906067212 */ /* 0x000fe200078ec0ff */
[-C--:B------:R-:W-:Y:S01]  /*fb60*/  FMUL.FTZ R9, R161, R171.reuse ;  /* 0x000000aba1097220 */ /* 0x080fe20000410000 */
[----:B------:R-:W-:Y:S01]  /*fb70*/  MOV R161, R34 ;  /* 0x0000002200a17202 */ /* 0x000fe20000000f00 */
[----:B------:R-:W-:Y:S01]  /*fb80*/  FMUL.FTZ R141, R141, R171 ;  /* 0x000000ab8d8d7220 */ /* 0x000fe20000410000 */
[----:B------:R-:W-:Y:S01]  /*fb90*/  MUFU.EX2 R191, R191 ;  /* 0x000000bf00bf7308 */ /* 0x000fe20000000800 */
[----:B------:R-:W-:-:S02]  /*fba0*/  FMUL.FTZ R142, R142, R186 ;  /* 0x000000ba8e8e7220 */ /* 0x000fc40000410000 */
[----:B------:R-:W-:Y:S02]  /*fbb0*/  FMUL.FTZ R143, R143, R186 ;  /* 0x000000ba8f8f7220 */ /* 0x000fe40000410000 */
[-C--:B------:R-:W-:Y:S01]  /*fbc0*/  FMUL.FTZ R32, R136, R171.reuse ;  /* 0x000000ab88207220 */ /* 0x080fe20000410000 */
[----:B---3--:R-:W-:Y:S01]  /*fbd0*/  F2FP.BF16.PACK_AB R8, R3, R164 ;  /* 0x000000a40308723e */ /* 0x008fe200000010ff */
[----:B------:R-:W-:Y:S01]  /*fbe0*/  FMUL.FTZ R34, R138, R186 ;  /* 0x000000ba8a227220 */ /* 0x000fe20000410000 */
[----:B------:R-:W-:Y:S01]  /*fbf0*/  MUFU.EX2 R202, R202 ;  /* 0x000000ca00ca7308 */ /* 0x000fe20000000800 */
[-C--:B------:R-:W-:Y:S01]  /*fc00*/  FMUL.FTZ R36, R36, R171.reuse ;  /* 0x000000ab24247220 */ /* 0x080fe20000410000 */
[----:B------:R-:W-:Y:S01]  /*fc10*/  LOP3.LUT R7, R7, R8, RZ, 0xc0, !PT ;  /* 0x0000000807077212 */ /* 0x000fe200078ec0ff */
[----:B------:R-:W-:Y:S01]  /*fc20*/  FMUL.FTZ R8, R160, R171 ;  /* 0x000000aba0087220 */ /* 0x000fe20000410000 */
[----:B------:R-:W-:Y:S01]  /*fc30*/  MOV R160, R33 ;  /* 0x0000002100a07202 */ /* 0x000fe20000000f00 */
[----:B------:R-:W-:-:S02]  /*fc40*/  FMUL.FTZ R33, R137, R171 ;  /* 0x000000ab89217220 */ /* 0x000fc40000410000 */
[-C--:B------:R-:W-:Y:S01]  /*fc50*/  FMUL.FTZ R37, R37, R171.reuse ;  /* 0x000000ab25257220 */ /* 0x080fe20000410000 */
[----:B------:R-:W-:Y:S01]  /*fc60*/  MUFU.EX2 R201, R201 ;  /* 0x000000c900c97308 */ /* 0x000fe20000000800 */
[C---:B--2---:R-:W-:Y:S01]  /*fc70*/  HMMA.16816.F32.BF16 R24, R4.reuse, R28, R24 ;  /* 0x0000001c0418723c */ /* 0x044fe20000041818 */
[-C--:B------:R-:W-:Y:S02]  /*fc80*/  FMUL.FTZ R38, R38, R186.reuse ;  /* 0x000000ba26267220 */ /* 0x080fe40000410000 */
[-C--:B------:R-:W-:Y:S02]  /*fc90*/  FMUL.FTZ R39, R39, R186.reuse ;  /* 0x000000ba27277220 */ /* 0x080fe40000410000 */
[-C--:B------:R-:W-:Y:S02]  /*fca0*/  FMUL.FTZ R40, R40, R171.reuse ;  /* 0x000000ab28287220 */ /* 0x080fe40000410000 */
[----:B------:R-:W-:Y:S01]  /*fcb0*/  FMUL.FTZ R41, R41, R171 ;  /* 0x000000ab29297220 */ /* 0x000fe20000410000 */
[----:B------:R-:W-:Y:S01]  /*fcc0*/  HMMA.16816.F32.BF16 R8, R4, R12, R8 ;  /* 0x0000000c0408723c */ /* 0x000fe20000041808 */
[-C--:B------:R-:W-:Y:S01]  /*fcd0*/  FMUL.FTZ R42, R42, R186.reuse ;  /* 0x000000ba2a2a7220 */ /* 0x080fe20000410000 */
[----:B------:R-:W-:Y:S01]  /*fce0*/  MUFU.EX2 R190, R190 ;  /* 0x000000be00be7308 */ /* 0x000fe20000000800 */
[----:B------:R-:W-:-:S02]  /*fcf0*/  FMUL.FTZ R43, R43, R186 ;  /* 0x000000ba2b2b7220 */ /* 0x000fc40000410000 */
[-C--:B------:R-:W-:Y:S02]  /*fd00*/  FMUL.FTZ R44, R44, R171.reuse ;  /* 0x000000ab2c2c7220 */ /* 0x080fe40000410000 */
[-C--:B------:R-:W-:Y:S01]  /*fd10*/  FMUL.FTZ R45, R45, R171.reuse ;  /* 0x000000ab2d2d7220 */ /* 0x080fe20000410000 */
[C---:B------:R-:W-:Y:S01]  /*fd20*/  HMMA.16816.F32.BF16 R12, R4.reuse, R14, R156 ;  /* 0x0000000e040c723c */ /* 0x040fe2000004189c */
[-C--:B------:R-:W-:Y:S02]  /*fd30*/  FMUL.FTZ R46, R46, R186.reuse ;  /* 0x000000ba2e2e7220 */ /* 0x080fe40000410000 */
[-C--:B------:R-:W-:Y:S02]  /*fd40*/  FMUL.FTZ R47, R47, R186.reuse ;  /* 0x000000ba2f2f7220 */ /* 0x080fe40000410000 */
[----:B------:R-:W-:Y:S02]  /*fd50*/  FMUL.FTZ R48, R48, R171 ;  /* 0x000000ab30307220 */ /* 0x000fe40000410000 */
[----:B------:R-:W-:Y:S01]  /*fd60*/  MOV R157, R35 ;  /* 0x00000023009d7202 */ /* 0x000fe20000000f00 */
[C---:B------:R-:W-:Y:S01]  /*fd70*/  HMMA.16816.F32.BF16 R28, R4.reuse, R30, R140 ;  /* 0x0000001e041c723c */ /* 0x040fe2000004188c */
[----:B------:R-:W-:Y:S01]  /*fd80*/  FMUL.FTZ R35, R139, R186 ;  /* 0x000000ba8b237220 */ /* 0x000fe20000410000 */
[----:B------:R-:W1:Y:S01]  /*fd90*/  LDSM.16.MT88.4 R140, [R224+0x1a000] ;  /* 0x01a00000e08c783b */ /* 0x000e620000004200 */
[-C--:B------:R-:W-:Y:S01]  /*fda0*/  FMUL.FTZ R49, R49, R171.reuse ;  /* 0x000000ab31317220 */ /* 0x080fe20000410000 */
[----:B------:R-:W-:Y:S01]  /*fdb0*/  MOV R159, R200 ;  /* 0x000000c8009f7202 */ /* 0x000fe20000000f00 */
[-C--:B------:R-:W-:Y:S01]  /*fdc0*/  FMUL.FTZ R50, R50, R186.reuse ;  /* 0x000000ba32327220 */ /* 0x080fe20000410000 */
[----:B------:R-:W2:Y:S01]  /*fdd0*/  LDSM.16.MT88.4 R136, [R222+0x1a000] ;  /* 0x01a00000de88783b */ /* 0x000ea20000004200 */
[-C--:B------:R-:W-:Y:S01]  /*fde0*/  FMUL.FTZ R51, R51, R186.reuse ;  /* 0x000000ba33337220 */ /* 0x080fe20000410000 */
[----:B------:R-:W-:Y:S01]  /*fdf0*/  HMMA.16816.F32.BF16 R16, R4, R20, R16 ;  /* 0x000000140410723c */ /* 0x000fe20000041810 */
        /* <DEDUP_REMOVED lines=68> */
[-C--:B------:R-:W-:Y:S01]  /*10240*/  FMUL.FTZ R102, R102, R186.reuse ;  /* 0x000000ba66667220 */ /* 0x080fe20000410000 */
[----:B------:R-:W-:Y:S01]  /*10250*/  HMMA.16816.F32.BF16 R20, R4, R22, R148 ;  /* 0x000000160414723c */ /* 0x000fe20000041894 */
[----:B------:R-:W-:Y:S01]  /*10260*/  FMUL.FTZ R103, R103, R186 ;  /* 0x000000ba67677220 */ /* 0x000fe20000410000 */
[----:B------:R-:W3:Y:S01]  /*10270*/  LDSM.16.MT88.4 R148, [R220+0x18000] ;  /* 0x01800000dc94783b */ /* 0x000ee20000004200 */
        /* <DEDUP_REMOVED lines=28> */
[----:B---3--:R-:W-:Y:S01]  /*10440*/  HMMA.16816.F32.BF16 R32, R4, R148, R32 ;  /* 0x000000940420723c */ /* 0x008fe20000041820 */
[-C--:B------:R-:W-:Y:S02]  /*10450*/  FMUL.FTZ R122, R122, R186.reuse ;  /* 0x000000ba7a7a7220 */ /* 0x080fe40000410000 */
[----:B------:R-:W-:Y:S02]  /*10460*/  FMUL.FTZ R123, R123, R186 ;  /* 0x000000ba7b7b7220 */ /* 0x000fe40000410000 */
[----:B------:R-:W-:-:S02]  /*10470*/  FMUL.FTZ R124, R124, R171 ;  /* 0x000000ab7c7c7220 */ /* 0x000fc40000410000 */
[-C--:B------:R-:W-:Y:S01]  /*10480*/  FMUL.FTZ R125, R125, R171.reuse ;  /* 0x000000ab7d7d7220 */ /* 0x080fe20000410000 */
[C---:B------:R-:W-:Y:S01]  /*10490*/  HMMA.16816.F32.BF16 R132, R4.reuse, R150, R132 ;  /* 0x000000960484723c */ /* 0x040fe20000041884 */
[-C--:B------:R-:W-:Y:S02]  /*104a0*/  FMUL.FTZ R126, R126, R186.reuse ;  /* 0x000000ba7e7e7220 */ /* 0x080fe40000410000 */
[-C--:B------:R-:W-:Y:S02]  /*104b0*/  FMUL.FTZ R127, R127, R186.reuse ;  /* 0x000000ba7f7f7220 */ /* 0x080fe40000410000 */
[-C--:B------:R-:W-:Y:S02]  /*104c0*/  FMUL.FTZ R128, R128, R171.reuse ;  /* 0x000000ab80807220 */ /* 0x080fe40000410000 */
[----:B------:R-:W-:Y:S01]  /*104d0*/  FMUL.FTZ R129, R129, R171 ;  /* 0x000000ab81817220 */ /* 0x000fe20000410000 */
[----:B-1----:R-:W-:Y:S01]  /*104e0*/  HMMA.16816.F32.BF16 R84, R4, R140, R84 ;  /* 0x0000008c0454723c */ /* 0x002fe20000041854 */
[----:B------:R-:W-:-:S02]  /*104f0*/  FMUL.FTZ R130, R130, R186 ;  /* 0x000000ba82827220 */ /* 0x000fc40000410000 */
[----:B------:R-:W-:Y:S02]  /*10500*/  FMUL.FTZ R131, R131, R186 ;  /* 0x000000ba83837220 */ /* 0x000fe40000410000 */
[--C-:B------:R-:W-:Y:S02]  /*10510*/  FFMA.FTZ R200, R196, c[0x0][0x23c], -R189.reuse ;  /* 0x00008f00c4c87a23 */ /* 0x100fe400000108bd */
[--C-:B------:R-:W-:Y:S01]  /*10520*/  FFMA.FTZ R196, R193, c[0x0][0x23c], -R189.reuse ;  /* 0x00008f00c1c47a23 */ /* 0x100fe200000108bd */
[----:B------:R-:W-:Y:S01]  /*10530*/  HMMA.16816.F32.BF16 R88, R4, R142, R88 ;  /* 0x0000008e0458723c */ /* 0x000fe20000041858 */
[----:B------:R-:W1:Y:S01]  /*10540*/  LDSM.16.MT88.4 R140, [R224+0x1e000] ;  /* 0x01e00000e08c783b */ /* 0x000e620000004200 */
[--C-:B------:R-:W-:Y:S01]  /*10550*/  FFMA.FTZ R197, R198, c[0x0][0x23c], -R189.reuse ;  /* 0x00008f00c6c57a23 */ /* 0x100fe200000108bd */
[----:B------:R-:W-:Y:S01]  /*10560*/  MUFU.EX2 R200, R200 ;  /* 0x000000c800c87308 */ /* 0x000fe20000000800 */
[----:B------:R-:W-:Y:S02]  /*10570*/  FFMA.FTZ R193, R157, c[0x0][0x23c], -R189 ;  /* 0x00008f009dc17a23 */ /* 0x000fe400000108bd */
[----:B------:R-:W-:-:S02]  /*10580*/  FFMA.FTZ R198, R195, c[0x0][0x23c], -R170 ;  /* 0x00008f00c3c67a23 */ /* 0x000fc400000108aa */
[C---:B--2---:R-:W-:Y:S01]  /*10590*/  HMMA.16816.F32.BF16 R92, R4.reuse, R136, R92 ;  /* 0x00000088045c723c */ /* 0x044fe2000004185c */
[--C-:B------:R-:W-:Y:S02]  /*105a0*/  FFMA.FTZ R195, R194, c[0x0][0x23c], -R170.reuse ;  /* 0x00008f00c2c37a23 */ /* 0x100fe400000108aa */
[----:B------:R-:W2:Y:S01]  /*105b0*/  MUFU.EX2 R197, R197 ;  /* 0x000000c500c57308 */ /* 0x000ea20000000800 */
[----:B------:R-:W-:Y:S02]  /*105c0*/  FFMA.FTZ R194, R158, c[0x0][0x23c], -R170 ;  /* 0x00008f009ec27a23 */ /* 0x000fe400000108aa */
[----:B------:R-:W-:Y:S02]  /*105d0*/  IMAD.WIDE.U32 R156, R172, -0x326172a9, RZ ;  /* 0xcd9e8d57ac9c7825 */ /* 0x000fe400078e00ff */
[----:B------:R-:W-:Y:S01]  /*105e0*/  HMMA.16816.F32.BF16 R96, R4, R138, R96 ;  /* 0x0000008a0460723c */ /* 0x000fe20000041860 */
[----:B------:R-:W3:Y:S01]  /*105f0*/  LDSM.16.MT88.4 R136, [R222+0x1e000] ;  /* 0x01e00000de88783b */ /* 0x000ee20000004200 */
[----:B------:R-:W-:Y:S01]  /*10600*/  FFMA.FTZ R167, R167, R171, R180 ;  /* 0x000000aba7a77223 */ /* 0x000fe200000100b4 */
[----:B------:R-:W-:Y:S01]  /*10610*/  MUFU.EX2 R196, R196 ;  /* 0x000000c400c47308 */ /* 0x000fe20000000800 */
[----:B------:R-:W-:Y:S01]  /*10620*/  LOP3.LUT R156, R157, R173, RZ, 0x3c, !PT ;  /* 0x000000ad9d9c7212 */ /* 0x000fe200078e3cff */
[----:B------:R-:W-:-:S02]  /*10630*/  FFMA.FTZ R179, R166, R186, R179 ;  /* 0x000000baa6b37223 */ /* 0x000fc400000100b3 */
[----:B------:R-:W-:Y:S02]  /*10640*/  FADD.FTZ R167, R185, R167 ;  /* 0x000000a7b9a77221 */ /* 0x000fe40000010000 */
[----:B------:R-:W-:Y:S02]  /*10650*/  IMAD.WIDE.U32 R156, R156, -0x2daee0ad, RZ ;  /* 0xd2511f539c9c7825 */ /* 0x000fe400078e00ff */
[----:B------:R-:W4:Y:S02]  /*10660*/  MUFU.EX2 R193, R193 ;  /* 0x000000c100c17308 */ /* 0x000f240000000800 */
[----:B------:R-:W-:Y:S02]  /*10670*/  FADD.FTZ R179, R178, R179 ;  /* 0x000000b3b2b37221 */ /* 0x000fe40000010000 */
[----:B------:R-:W-:Y:S02]  /*10680*/  FADD.FTZ R184, R184, R167 ;  /* 0x000000a7b8b87221 */ /* 0x000fe40000010000 */
[----:B------:R-:W-:-:S02]  /*10690*/  FADD.FTZ R164, R164, R179 ;  /* 0x000000b3a4a47221 */ /* 0x000fc40000010000 */
[----:B------:R-:W-:Y:S01]  /*106a0*/  MUFU.EX2 R198, R198 ;  /* 0x000000c600c67308 */ /* 0x000fe20000000800 */
[----:B------:R-:W-:Y:S02]  /*106b0*/  FADD.FTZ R187, R187, R184 ;  /* 0x000000b8bbbb7221 */ /* 0x000fe40000010000 */
[----:B------:R-:W-:Y:S01]  /*106c0*/  FADD.FTZ R3, R3, R164 ;  /* 0x000000a403037221 */ /* 0x000fe20000010000 */
[C---:B-1----:R-:W-:Y:S04]  /*106d0*/  HMMA.16816.F32.BF16 R100, R4.reuse, R140, R100 ;  /* 0x0000008c0464723c */ /* 0x042fe80000041864 */
[----:B------:R-:W1:Y:S04]  /*106e0*/  MUFU.EX2 R195, R195 ;  /* 0x000000c300c37308 */ /* 0x000e680000000800 */
[C---:B------:R-:W-:Y:S01]  /*106f0*/  HMMA.16816.F32.BF16 R104, R4.reuse, R142, R104 ;  /* 0x0000008e0468723c */ /* 0x040fe20000041868 */
[----:B------:R-:W5:Y:S03]  /*10700*/  LDSM.16.MT88.4 R140, [R221+0x1e000] ;  /* 0x01e00000dd8c783b */ /* 0x000f660000004200 */
[----:B------:R-:W1:Y:S04]  /*10710*/  MUFU.EX2 R194, R194 ;  /* 0x000000c200c27308 */ /* 0x000e680000000800 */
[C---:B---3--:R-:W-:Y:S08]  /*10720*/  HMMA.16816.F32.BF16 R108, R4.reuse, R136, R108 ;  /* 0x00000088046c723c */ /* 0x048ff0000004186c */
[C---:B------:R-:W-:Y:S01]  /*10730*/  HMMA.16816.F32.BF16 R112, R4.reuse, R138, R112 ;  /* 0x0000008a0470723c */ /* 0x040fe20000041870 */
[----:B------:R-:W3:Y:S07]  /*10740*/  LDSM.16.MT88.4 R136, [R220+0x1e000] ;  /* 0x01e00000dc88783b */ /* 0x000eee0000004200 */
[C---:B-----5:R-:W-:Y:S08]  /*10750*/  HMMA.16816.F32.BF16 R116, R4.reuse, R140, R116 ;  /* 0x0000008c0474723c */ /* 0x060ff00000041874 */
[C---:B------:R-:W-:Y:S01]  /*10760*/  HMMA.16816.F32.BF16 R120, R4.reuse, R142, R120 ;  /* 0x0000008e0478723c */ /* 0x040fe20000041878 */
[----:B------:R-:W5:Y:S07]  /*10770*/  LDSM.16.MT88.4 R140, [R222+0x18800] ;  /* 0x01880000de8c783b */ /* 0x000f6e0000004200 */
[C---:B---3--:R-:W-:Y:S08]  /*10780*/  HMMA.16816.F32.BF16 R124, R4.reuse, R136, R124 ;  /* 0x00000088047c723c */ /* 0x048ff0000004187c */
[----:B------:R-:W-:Y:S07]  /*10790*/  HMMA.16816.F32.BF16 R4, R4, R138, R128 ;  /* 0x0000008a0404723c */ /* 0x000fee0000041880 */
[----:B------:R-:W-:-:S02]  /*107a0*/  LOP3.LUT R128, R155, UR8, R144, 0x96, !PT ;  /* 0x000000089b807c12 */ /* 0x000fc4000f8e9690 */
[----:B------:R-:W3:Y:S03]  /*107b0*/  LDSM.16.MT88.4 R144, [R224+0x18800] ;  /* 0x01880000e090783b */ /* 0x000ee60000004200 */
[----:B------:R-:W-:-:S05]  /*107c0*/  IMAD.WIDE.U32 R136, R128, -0x2daee0ad, RZ ;  /* 0xd2511f5380887825 */ /* 0x000fca00078e00ff */
[C---:B------:R-:W-:Y:S02]  /*107d0*/  LOP3.LUT R129, R136.reuse, 0xffff, RZ, 0xc0, !PT ;  /* 0x0000ffff88817812 */ /* 0x040fe400078ec0ff */
[----:B------:R-:W-:Y:S02]  /*107e0*/  LOP3.LUT R130, R136, 0xff, RZ, 0xc0, !PT ;  /* 0x000000ff88827812 */ /* 0x000fe400078ec0ff */
[----:B------:R-:W-:Y:S02]  /*107f0*/  SHF.R.U32.HI R129, RZ, 0x8, R129 ;  /* 0x00000008ff817819 */ /* 0x000fe40000011681 */
[----:B------:R-:W-:Y:S02]  /*10800*/  LOP3.LUT R128, R137, UR18, R152, 0x96, !PT ;  /* 0x0000001289807c12 */ /* 0x000fe4000f8e9698 */
[----:B------:R-:W-:Y:S02]  /*10810*/  SHF.R.U32.HI R148, RZ, 0x10, R136 ;  /* 0x00000010ff947819 */ /* 0x000fe40000011688 */
[----:B------:R-:W-:-:S02]  /*10820*/  PRMT R130, R130, 0x5410, R129 ;  /* 0x0000541082827816 */ /* 0x000fc40000000081 */
[----:B------:R-:W-:Y:S02]  /*10830*/  LOP3.LUT R129, R128, 0xffff, RZ, 0xc0, !PT ;  /* 0x0000ffff80817812 */ /* 0x000fe400078ec0ff */
[----:B------:R-:W-:Y:S01]  /*10840*/  SHF.R.U32.HI R131, RZ, 0x18, R136 ;  /* 0x00000018ff837819 */ /* 0x000fe20000011688 */
[----:B------:R-:W-:Y:S01]  /*10850*/  HSET2.LE.AND R130, R130, R247, PT ;  /* 0x000000f782827233 */ /* 0x000fe20003803000 */
[----:B------:R-:W-:Y:S02]  /*10860*/  LOP3.LUT R148, R148, 0xff, RZ, 0xc0, !PT ;  /* 0x000000ff94947812 */ /* 0x000fe400078ec0ff */
[----:B------:R-:W-:Y:S02]  /*10870*/  LOP3.LUT R136, R128, 0xff, RZ, 0xc0, !PT ;  /* 0x000000ff80887812 */ /* 0x000fe400078ec0ff */
[----:B------:R-:W-:Y:S02]  /*10880*/  SHF.R.U32.HI R129, RZ, 0x8, R129 ;  /* 0x00000008ff817819 */ /* 0x000fe40000011681 */
[----:B------:R-:W-:-:S02]  /*10890*/  PRMT R148, R148, 0x5410, R131 ;  /* 0x0000541094947816 */ /* 0x000fc40000000083 */
[--C-:B------:R-:W-:Y:S02]  /*108a0*/  SHF.R.U32.HI R131, RZ, 0x10, R128.reuse ;  /* 0x00000010ff837819 */ /* 0x100fe40000011680 */
[----:B------:R-:W-:Y:S02]  /*108b0*/  SHF.R.U32.HI R150, RZ, 0x18, R128 ;  /* 0x00000018ff967819 */ /* 0x000fe40000011680 */
[----:B------:R-:W-:Y:S02]  /*108c0*/  PRMT R128, R136, 0x5410, R129 ;  /* 0x0000541088807816 */ /* 0x000fe40000000081 */
[----:B------:R-:W3:Y:S01]  /*108d0*/  LDSM.16.MT88.4 R136, [R221+0x18800] ;  /* 0x01880000dd88783b */ /* 0x000ee20000004200 */
[----:B------:R-:W-:Y:S02]  /*108e0*/  LOP3.LUT R131, R131, 0xff, RZ, 0xc0, !PT ;  /* 0x000000ff83837812 */ /* 0x000fe400078ec0ff */
[----:B------:R-:W-:Y:S01]  /*108f0*/  HSET2.LE.AND R128, R128, R247, PT ;  /* 0x000000f780807233 */ /* 0x000fe20003803000 */
[----:B--2---:R-:W-:Y:S01]  /*10900*/  F2FP.BF16.PACK_AB R129, R197, R200 ;  /* 0x000000c8c581723e */ /* 0x004fe200000010ff */
[----:B------:R-:W-:Y:S01]  /*10910*/  FADD.FTZ R200, R200, R187 ;  /* 0x000000bbc8c87221 */ /* 0x000fe20000010000 */
[----:B------:R-:W-:-:S02]  /*10920*/  PRMT R150, R131, 0x5410, R150 ;  /* 0x0000541083967816 */ /* 0x000fc40000000096 */
[----:B----4-:R-:W-:Y:S01]  /*10930*/  F2FP.BF16.PACK_AB R131, R193, R196 ;  /* 0x000000c4c183723e */ /* 0x010fe200000010ff */
[----:B------:R-:W-:Y:S01]  /*10940*/  FADD.FTZ R197, R197, R200 ;  /* 0x000000c8c5c57221 */ /* 0x000fe20000010000 */
[----:B------:R-:W-:Y:S01]  /*10950*/  LOP3.LUT R128, R128, R129, RZ, 0xc0, !PT ;  /* 0x0000008180807212 */ /* 0x000fe200078ec0ff */
[--C-:B------:R-:W-:Y:S01]  /*10960*/  HSET2.LE.AND R129, R150, R247.reuse, PT ;  /* 0x000000f796817233 */ /* 0x100fe20003803000 */
[----:B------:R-:W-:Y:S01]  /*10970*/  LOP3.LUT R130, R130, R131, RZ, 0xc0, !PT ;  /* 0x0000008382827212 */ /* 0x000fe200078ec0ff */
[----:B------:R-:W-:Y:S01]  /*10980*/  HSET2.LE.AND R131, R148, R247, PT ;  /* 0x000000f794837233 */ /* 0x000fe20003803000 */
[----:B-1----:R-:W-:Y:S01]  /*10990*/  F2FP.BF16.PACK_AB R150, R195, R198 ;  /* 0x000000c6c396723e */ /* 0x002fe200000010ff */
[----:B------:R-:W-:Y:S01]  /*109a0*/  FADD.FTZ R198, R198, R3 ;  /* 0x00000003c6c67221 */ /* 0x000fe20000010000 */
[----:B------:R-:W-:Y:S01]  /*109b0*/  F2FP.BF16.PACK_AB R148, R191, R194 ;  /* 0x000000c2bf94723e */ /* 0x000fe200000010ff */
[----:B------:R-:W-:Y:S01]  /*109c0*/  FADD.FTZ R196, R196, R197 ;  /* 0x000000c5c4c47221 */ /* 0x000fe20000010000 */
[----:B------:R-:W-:Y:S01]  /*109d0*/  LOP3.LUT R129, R129, R150, RZ, 0xc0, !PT ;  /* 0x0000009681817212 */ /* 0x000fe200078ec0ff */
[----:B------:R-:W-:Y:S01]  /*109e0*/  FADD.FTZ R195, R195, R198 ;  /* 0x000000c6c3c37221 */ /* 0x000fe20000010000 */
[----:B------:R-:W-:Y:S01]  /*109f0*/  LOP3.LUT R131, R131, R148, RZ, 0xc0, !PT ;  /* 0x0000009483837212 */ /* 0x000fe200078ec0ff */
[----:B------:R-:W-:Y:S01]  /*10a00*/  FADD.FTZ R3, R193, R196 ;  /* 0x000000c4c1037221 */ /* 0x000fe20000010000 */
[----:B------:R-:W1:Y:S01]  /*10a10*/  LDSM.16.MT88.4 R148, [R220+0x18800] ;  /* 0x01880000dc94783b */ /* 0x000e620000004200 */
[----:B------:R-:W-:Y:S01]  /*10a20*/  MOV R152, R159 ;  /* 0x0000009f00987202 */ /* 0x000fe20000000f00 */
[----:B------:R-:W-:-:S03]  /*10a30*/  IMAD.WIDE.U32 R158, R165, -0x2daee0ad, RZ ;  /* 0xd2511f53a59e7825 */ /* 0x000fc600078e00ff */
[----:B-----5:R-:W-:Y:S01]  /*10a40*/  HMMA.16816.F32.BF16 R16, R128, R140, R16 ;  /* 0x0000008c8010723c */ /* 0x020fe20000041810 */
        /* <DEDUP_REMOVED lines=31> */
[C---:B-1----:R-:W-:Y:S07]  /*10c40*/  HMMA.16816.F32.BF16 R108, R128.reuse, R140, R108 ;  /* 0x0000008c806c723c */ /* 0x042fee000004186c */
[----:B------:R-:W-:Y:S01]  /*10c50*/  MOV R140, UR4 ;  /* 0x00000004008c7c02 */ /* 0x000fe20008000f00 */
[----:B------:R-:W-:Y:S01]  /*10c60*/  HMMA.16816.F32.BF16 R64, R128, R150, R64 ;  /* 0x000000968040723c */ /* 0x000fe20000041840 */
[----:B------:R-:W1:Y:S02]  /*10c70*/  LDSM.16.MT88.4 R148, [R220+0x1c800] ;  /* 0x01c80000dc94783b */ /* 0x000e640000004200 */
[----:B------:R-:W-:Y:S01]  /*10c80*/  LOP3.LUT R140, R159, UR39, R140, 0x96, !PT ;  /* 0x000000279f8c7c12 */ /* 0x000fe2000f8e968c */
[----:B------:R-:W-:-:S04]  /*10c90*/  IMAD.WIDE.U32 R158, R172, -0x326172a9, RZ ;  /* 0xcd9e8d57ac9e7825 */ /* 0x000fc800078e00ff */
[C---:B--2---:R-:W-:Y:S07]  /*10ca0*/  HMMA.16816.F32.BF16 R100, R128.reuse, R144, R100 ;  /* 0x000000908064723c */ /* 0x044fee0000041864 */
[----:B------:R-:W-:Y:S01]  /*10cb0*/  IMAD.WIDE.U32 R144, R140, -0x326172a9, RZ ;  /* 0xcd9e8d578c907825 */ /* 0x000fe200078e00ff */
[C---:B------:R-:W-:Y:S01]  /*10cc0*/  HMMA.16816.F32.BF16 R112, R128.reuse, R142, R112 ;  /* 0x0000008e8070723c */ /* 0x040fe20000041870 */
[----:B------:R-:W2:Y:S07]  /*10cd0*/  LDSM.16.MT88.4 R140, [R220+0x1e800] ;  /* 0x01e80000dc8c783b */ /* 0x000eae0000004200 */
[C---:B---3--:R-:W-:Y:S07]  /*10ce0*/  HMMA.16816.F32.BF16 R116, R128.reuse, R136, R116 ;  /* 0x000000888074723c */ /* 0x048fee0000041874 */
[----:B------:R-:W-:Y:S01]  /*10cf0*/  LOP3.LUT R136, R145, UR16, R158, 0x96, !PT ;  /* 0x0000001091887c12 */ /* 0x000fe2000f8e969e */
[----:B------:R-:W-:Y:S01]  /*10d00*/  HMMA.16816.F32.BF16 R120, R128, R138, R120 ;  /* 0x0000008a8078723c */ /* 0x000fe20000041878 */
[----:B------:R-:W-:-:S03]  /*10d10*/  FFMA.FTZ R137, R160, c[0x0][0x23c], -R189 ;  /* 0x00008f00a0897a23 */ /* 0x000fc600000108bd */
[----:B------:R-:W-:-:S03]  /*10d20*/  IMAD.WIDE.U32 R158, R136, -0x2daee0ad, RZ ;  /* 0xd2511f53889e7825 */ /* 0x000fc600078e00ff */
[----:B------:R-:W-:Y:S01]  /*10d30*/  LOP3.LUT R138, R163, UR14, R144, 0x96, !PT ;  /* 0x0000000ea38a7c12 */ /* 0x000fe2000f8e9690 */
[----:B------:R-:W-:Y:S01]  /*10d40*/  HMMA.16816.F32.BF16 R104, R128, R146, R104 ;  /* 0x000000928068723c */ /* 0x000fe20000041868 */
[----:B------:R-:W-:Y:S01]  /*10d50*/  LOP3.LUT R136, R159, UR13, R156, 0x96, !PT ;  /* 0x0000000d9f887c12 */ /* 0x000fe2000f8e969c */
[----:B------:R3:W-:Y:S01]  /*10d60*/  MUFU.EX2 R163, R137 ;  /* 0x0000008900a37308 */ /* 0x0007e20000000800 */
[----:B------:R-:W4:Y:S01]  /*10d70*/  LDSM.16.MT88.4 R144, [R222+0x19000] ;  /* 0x01900000de90783b */ /* 0x000f220000004200 */
[----:B------:R-:W-:-:S04]  /*10d80*/  IMAD.WIDE.U32 R138, R138, -0x2daee0ad, RZ ;  /* 0xd2511f538a8a7825 */ /* 0x000fc800078e00ff */
[----:B------:R-:W-:Y:S01]  /*10d90*/  IMAD.WIDE.U32 R156, R136, -0x326172a9, RZ ;  /* 0xcd9e8d57889c7825 */ /* 0x000fe200078e00ff */
[----:B------:R-:W-:Y:S01]  /*10da0*/  LOP3.LUT R158, R139, UR11, R158, 0x96, !PT ;  /* 0x0000000b8b9e7c12 */ /* 0x000fe2000f8e969e */
[C---:B-1----:R-:W-:Y:S02]  /*10db0*/  HMMA.16816.F32.BF16 R92, R128.reuse, R148, R92 ;  /* 0x00000094805c723c */ /* 0x042fe4000004185c */
[--C-:B------:R-:W-:Y:S01]  /*10dc0*/  FFMA.FTZ R139, R152, c[0x0][0x23c], -R189.reuse ;  /* 0x00008f00988b7a23 */ /* 0x100fe200000108bd */
[----:B------:R-:W-:Y:S01]  /*10dd0*/  LOP3.LUT R136, R157, UR12, R162, 0x96, !PT ;  /* 0x0000000c9d887c12 */ /* 0x000fe2000f8e96a2 */
[----:B------:R-:W-:Y:S02]  /*10de0*/  IMAD.WIDE.U32 R158, R158, -0x326172a9, RZ ;  /* 0xcd9e8d579e9e7825 */ /* 0x000fe400078e00ff */
[----:B------:R1:W-:Y:S02]  /*10df0*/  MUFU.EX2 R155, R139 ;  /* 0x0000008b009b7308 */ /* 0x0003e40000000800 */
[----:B------:R-:W-:Y:S01]  /*10e00*/  IMAD.WIDE.U32 R152, R136, -0x2daee0ad, RZ ;  /* 0xd2511f5388987825 */ /* 0x000fe200078e00ff */
[----:B------:R-:W-:Y:S01]  /*10e10*/  LOP3.LUT R156, R159, UR10, R156, 0x96, !PT ;  /* 0x0000000a9f9c7c12 */ /* 0x000fe2000f8e969c */
[----:B------:R-:W-:Y:S01]  /*10e20*/  HMMA.16816.F32.BF16 R96, R128, R150, R96 ;  /* 0x000000968060723c */ /* 0x000fe20000041860 */
[----:B------:R-:W-:Y:S01]  /*10e30*/  LDSM.16.MT88.4 R148, [R224+0x19000] ;  /* 0x01900000e094783b */ /* 0x000fe20000004200 */
[----:B------:R-:W-:Y:S01]  /*10e40*/  FFMA.FTZ R136, R252, c[0x0][0x23c], -R189 ;  /* 0x00008f00fc887a23 */ /* 0x000fe200000108bd */
[----:B------:R-:W-:Y:S01]  /*10e50*/  LOP3.LUT R160, R153, UR9, R138, 0x96, !PT ;  /* 0x0000000999a07c12 */ /* 0x000fe2000f8e968a */
[----:B------:R-:W-:-:S02]  /*10e60*/  IMAD.WIDE.U32 R156, R156, -0x2daee0ad, RZ ;  /* 0xd2511f539c9c7825 */ /* 0x000fc400078e00ff */
[----:B------:R-:W-:Y:S02]  /*10e70*/  MUFU.EX2 R162, R136 ;  /* 0x0000008800a27308 */ /* 0x000fe40000000800 */
[----:B------:R-:W-:Y:S01]  /*10e80*/  FFMA.FTZ R252, R161, c[0x0][0x23c], -R189 ;  /* 0x00008f00a1fc7a23 */ /* 0x000fe200000108bd */
[----:B------:R-:W-:Y:S01]  /*10e90*/  LOP3.LUT R152, R157, UR7, R152, 0x96, !PT ;  /* 0x000000079d987c12 */ /* 0x000fe2000f8e9698 */
[----:B------:R-:W-:Y:S01]  /*10ea0*/  IMAD.WIDE.U32 R160, R160, -0x326172a9, RZ ;  /* 0xcd9e8d57a0a07825 */ /* 0x000fe200078e00ff */
[----:B--2---:R-:W-:Y:S03]  /*10eb0*/  HMMA.16816.F32.BF16 R124, R128, R140, R124 ;  /* 0x0000008c807c723c */ /* 0x004fe6000004187c */
[----:B------:R-:W-:Y:S01]  /*10ec0*/  IMAD.WIDE.U32 R152, R152, -0x326172a9, RZ ;  /* 0xcd9e8d5798987825 */ /* 0x000fe200078e00ff */
[----:B------:R2:W5:Y:S01]  /*10ed0*/  MUFU.EX2 R136, R199 ;  /* 0x000000c700887308 */ /* 0x0005620000000800 */
[----:B------:R-:W-:-:S03]  /*10ee0*/  LOP3.LUT R158, R161, UR8, R158, 0x96, !PT ;  /* 0x00000008a19e7c12 */ /* 0x000fc6000f8e969e */
[----:B------:R-:W-:Y:S01]  /*10ef0*/  HMMA.16816.F32.BF16 R4, R128, R142, R4 ;  /* 0x0000008e8004723c */ /* 0x000fe20000041804 */
[----:B---3--:R-:W-:Y:S01]  /*10f00*/  SHF.R.U32.HI R137, RZ, 0x10, R152 ;  /* 0x00000010ff897819 */ /* 0x008fe20000011698 */
[----:B------:R-:W-:Y:S01]  /*10f10*/  LDSM.16.MT88.4 R140, [R220+0x19000] ;  /* 0x01900000dc8c783b */ /* 0x000fe20000004200 */
[----:B------:R-:W-:Y:S01]  /*10f20*/  IMAD.WIDE.U32 R158, R158, -0x2daee0ad, RZ ;  /* 0xd2511f539e9e7825 */ /* 0x000fe200078e00ff */
[----:B------:R-:W3:Y:S01]  /*10f30*/  MUFU.EX2 R252, R252 ;  /* 0x000000fc00fc7308 */ /* 0x000ee20000000800 */
[----:B------:R-:W-:Y:S02]  /*10f40*/  LOP3.LUT R137, R137, 0xff, RZ, 0xc0, !PT ;  /* 0x000000ff89897812 */ /* 0x000fe400078ec0ff */
[----:B------:R-:W-:Y:S02]  /*10f50*/  LOP3.LUT R131, R153, UR17, R160, 0x96, !PT ;  /* 0x0000001199837c12 */ /* 0x000fe4000f8e96a0 */
[C---:B------:R-:W-:Y:S02]  /*10f60*/  LOP3.LUT R129, R152.reuse, 0xffff, RZ, 0xc0, !PT ;  /* 0x0000ffff98817812 */ /* 0x040fe400078ec0ff */
[----:B-1----:R-:W-:Y:S01]  /*10f70*/  LOP3.LUT R139, R131, 0xffff, RZ, 0xc0, !PT ;  /* 0x0000ffff838b7812 */ /* 0x002fe200078ec0ff */
[----:B--2---:R-:W-:Y:S01]  /*10f80*/  FFMA.FTZ R199, R203, c[0x0][0x23c], -R170 ;  /* 0x00008f00cbc77a23 */ /* 0x004fe200000108aa */
[----:B------:R-:W-:-:S02]  /*10f90*/  LOP3.LUT R130, R152, 0xff, RZ, 0xc0, !PT ;  /* 0x000000ff98827812 */ /* 0x000fc400078ec0ff */
[----:B------:R-:W-:Y:S02]  /*10fa0*/  SHF.R.U32.HI R139, RZ, 0x8, R139 ;  /* 0x00000008ff8b7819 */ /* 0x000fe4000001168b */
[----:B------:R-:W-:Y:S01]  /*10fb0*/  LOP3.LUT R128, R131, 0xff, RZ, 0xc0, !PT ;  /* 0x000000ff83807812 */ /* 0x000fe200078ec0ff */
[----:B------:R-:W1:Y:S01]  /*10fc0*/  MUFU.EX2 R199, R199 ;  /* 0x000000c700c77308 */ /* 0x000e620000000800 */
[----:B------:R-:W-:Y:S02]  /*10fd0*/  SHF.R.U32.HI R152, RZ, 0x18, R152 ;  /* 0x00000018ff987819 */ /* 0x000fe40000011698 */
[----:B------:R-:W-:Y:S02]  /*10fe0*/  PRMT R128, R128, 0x5410, R139 ;  /* 0x0000541080807816 */ /* 0x000fe4000000008b */
[----:B------:R-:W-:Y:S02]  /*10ff0*/  PRMT R152, R137, 0x5410, R152 ;  /* 0x0000541089987816 */ /* 0x000fe40000000098 */
[----:B-----5:R-:W-:Y:S01]  /*11000*/  MOV R203, R136 ;  /* 0x0000008800cb7202 */ /* 0x020fe20000000f00 */
[----:B------:R-:W-:Y:S01]  /*11010*/  HSET2.LE.AND R128, R128, R247, PT ;  /* 0x000000f780807233 */ /* 0x000fe20003803000 */
[----:B------:R-:W2:Y:S01]  /*11020*/  LDSM.16.MT88.4 R136, [R221+0x19000] ;  /* 0x01900000dd88783b */ /* 0x000ea20000004200 */
[----:B------:R-:W-:-:S02]  /*11030*/  SHF.R.U32.HI R129, RZ, 0x8, R129 ;  /* 0x00000008ff817819 */ /* 0x000fc40000011681 */
[----:B------:R-:W-:Y:S02]  /*11040*/  SHF.R.U32.HI R154, RZ, 0x10, R131 ;  /* 0x00000010ff9a7819 */ /* 0x000fe40000011683 */
[----:B------:R-:W-:Y:S02]  /*11050*/  PRMT R130, R130, 0x5410, R129 ;  /* 0x0000541082827816 */ /* 0x000fe40000000081 */
[----:B------:R-:W-:Y:S02]  /*11060*/  SHF.R.U32.HI R131, RZ, 0x18, R131 ;  /* 0x00000018ff837819 */ /* 0x000fe40000011683 */
[----:B------:R-:W-:Y:S01]  /*11070*/  LOP3.LUT R154, R154, 0xff, RZ, 0xc0, !PT ;  /* 0x000000ff9a9a7812 */ /* 0x000fe200078ec0ff */
[--C-:B------:R-:W-:Y:S01]  /*11080*/  HSET2.LE.AND R130, R130, R247.reuse, PT ;  /* 0x000000f782827233 */ /* 0x100fe20003803000 */
[----:B------:R-:W-:Y:S02]  /*11090*/  F2FP.BF16.PACK_AB R129, R163, R155 ;  /* 0x0000009ba381723e */ /* 0x000fe400000010ff */
[----:B------:R-:W-:Y:S01]  /*110a0*/  PRMT R154, R154, 0x5410, R131 ;  /* 0x000054109a9a7816 */ /* 0x000fe20000000083 */
[----:B------:R-:W-:Y:S01]  /*110b0*/  HSET2.LE.AND R131, R152, R247, PT ;  /* 0x000000f798837233 */ /* 0x000fe20003803000 */
[----:B------:R-:W-:-:S02]  /*110c0*/  LOP3.LUT R128, R128, R129, RZ, 0xc0, !PT ;  /* 0x0000008180807212 */ /* 0x000fc400078ec0ff */
[----:B---3--:R-:W-:Y:S02]  /*110d0*/  F2FP.BF16.PACK_AB R129, R252, R162 ;  /* 0x000000a2fc81723e */ /* 0x008fe400000010ff */
[----:B-1----:R-:W-:Y:S02]  /*110e0*/  F2FP.BF16.PACK_AB R152, R199, R202 ;  /* 0x000000cac798723e */ /* 0x002fe400000010ff */
[----:B------:R-:W-:Y:S01]  /*110f0*/  LOP3.LUT R130, R130, R129, RZ, 0xc0, !PT ;  /* 0x0000008182827212 */ /* 0x000fe200078ec0ff */
[----:B------:R-:W-:Y:S01]  /*11100*/  HSET2.LE.AND R129, R154, R247, PT ;  /* 0x000000f79a817233 */ /* 0x000fe20003803000 */
[----:B------:R-:W-:Y:S02]  /*11110*/  LOP3.LUT R131, R131, R152, RZ, 0xc0, !PT ;  /* 0x0000009883837212 */ /* 0x000fe400078ec0ff */
[----:B------:R-:W-:Y:S02]  /*11120*/  F2FP.BF16.PACK_AB R152, R201, R203 ;  /* 0x000000cbc998723e */ /* 0x000fe400000010ff */
[----:B------:R-:W-:-:S02]  /*11130*/  LOP3.LUT R156, R159, UR18, R156, 0x96, !PT ;  /* 0x000000129f9c7c12 */ /* 0x000fc4000f8e969c */
[----:B------:R-:W-:-:S07]  /*11140*/  LOP3.LUT R129, R129, R152, RZ, 0xc0, !PT ;  /* 0x0000009881817212 */ /* 0x000fce00078ec0ff */
[C---:B----4-:R-:W-:Y:S08]  /*11150*/  HMMA.16816.F32.BF16 R16, R128.reuse, R144, R16 ;  /* 0x000000908010723c */ /* 0x050ff00000041810 */
[C---:B--2---:R-:W-:Y:S08]  /*11160*/  HMMA.16816.F32.BF16 R24, R128.reuse, R136, R24 ;  /* 0x000000888018723c */ /* 0x044ff00000041818 */
[C---:B------:R-:W-:Y:S01]  /*11170*/  HMMA.16816.F32.BF16 R28, R128.reuse, R138, R28 ;  /* 0x0000008a801c723c */ /* 0x040fe2000004181c */
[----:B------:R-:W1:Y:S07]  /*11180*/  LDSM.16.MT88.4 R136, [R220+0x1b000] ;  /* 0x01b00000dc88783b */ /* 0x000e6e0000004200 */
[C---:B------:R-:W-:Y:S01]  /*11190*/  HMMA.16816.F32.BF16 R20, R128.reuse, R146, R20 ;  /* 0x000000928014723c */ /* 0x040fe20000041814 */
[----:B------:R-:W2:Y:S07]  /*111a0*/  LDSM.16.MT88.4 R144, [R221+0x1b000] ;  /* 0x01b00000dd90783b */ /* 0x000eae0000004200 */
[C---:B------:R-:W-:Y:S08]  /*111b0*/  HMMA.16816.F32.BF16 R8, R128.reuse, R148, R8 ;  /* 0x000000948008723c */ /* 0x040ff00000041808 */
[C---:B------:R-:W-:Y:S01]  /*111c0*/  HMMA.16816.F32.BF16 R12, R128.reuse, R150, R12 ;  /* 0x00000096800c723c */ /* 0x040fe2000004180c */
[----:B------:R-:W3:Y:S07]  /*111d0*/  LDSM.16.MT88.4 R148, [R222+0x1b000] ;  /* 0x01b00000de94783b */ /* 0x000eee0000004200 */
[C---:B------:R-:W-:Y:S07]  /*111e0*/  HMMA.16816.F32.BF16 R32, R128.reuse, R140, R32 ;  /* 0x0000008c8020723c */ /* 0x040fee0000041820 */
[----:B------:R-:W-:Y:S01]  /*111f0*/  MOV R141, R155 ;  /* 0x0000009b008d7202 */ /* 0x000fe20000000f00 */
[C---:B------:R-:W-:Y:S01]  /*11200*/  HMMA.16816.F32.BF16 R132, R128.reuse, R142, R132 ;  /* 0x0000008e8084723c */ /* 0x040fe20000041884 */
[----:B------:R-:W4:Y:S07]  /*11210*/  LDSM.16.MT88.4 R152, [R224+0x1b000] ;  /* 0x01b00000e098783b */ /* 0x000f2e0000004200 */
[C---:B-1----:R-:W-:Y:S07]  /*11220*/  HMMA.16816.F32.BF16 R60, R128.reuse, R136, R60 ;  /* 0x00000088803c723c */ /* 0x042fee000004183c */
[----:B------:R-:W-:Y:S01]  /*11230*/  MOV R137, R141 ;  /* 0x0000008d00897202 */ /* 0x000fe20000000f00 */
[C---:B--2---:R-:W-:Y:S01]  /*11240*/  HMMA.16816.F32.BF16 R52, R128.reuse, R144, R52 ;  /* 0x000000908034723c */ /* 0x044fe20000041834 */
[----:B------:R-:W1:Y:S07]  /*11250*/  LDSM.16.MT88.4 R140, [R222+0x1d000] ;  /* 0x01d00000de8c783b */ /* 0x000e6e0000004200 */
[C---:B------:R-:W-:Y:S01]  /*11260*/  HMMA.16816.F32.BF16 R56, R128.reuse, R146, R56 ;  /* 0x000000928038723c */ /* 0x040fe20000041838 */
[----:B------:R-:W2:Y:S07]  /*11270*/  LDSM.16.MT88.4 R144, [R224+0x1d000] ;  /* 0x01d00000e090783b */ /* 0x000eae0000004200 */
[C---:B---3--:R-:W-:Y:S08]  /*11280*/  HMMA.16816.F32.BF16 R44, R128.reuse, R148, R44 ;  /* 0x00000094802c723c */ /* 0x048ff0000004182c */
[C---:B------:R-:W-:Y:S01]  /*11290*/  HMMA.16816.F32.BF16 R48, R128.reuse, R150, R48 ;  /* 0x000000968030723c */ /* 0x040fe20000041830 */
[----:B------:R-:W3:Y:S07]  /*112a0*/  LDSM.16.MT88.4 R148, [R221+0x1d000] ;  /* 0x01d00000dd94783b */ /* 0x000eee0000004200 */
[C---:B------:R-:W-:Y:S08]  /*112b0*/  HMMA.16816.F32.BF16 R64, R128.reuse, R138, R64 ;  /* 0x0000008a8040723c */ /* 0x040ff00000041840 */
[C---:B----4-:R-:W-:Y:S08]  /*112c0*/  HMMA.16816.F32.BF16 R36, R128.reuse, R152, R36 ;  /* 0x000000988024723c */ /* 0x050ff00000041824 */
        /* <DEDUP_REMOVED lines=9> */
[----:B------:R-:W3:Y:S04]  /*11360*/  LDSM.16.MT88.4 R136, [R221+0x1f000] ;  /* 0x01f00000dd88783b */ /* 0x000ee80000004200 */
[----:B------:R-:W4:Y:S03]  /*11370*/  LDSM.16.MT88.4 R152, [R220+0x1d000] ;  /* 0x01d00000dc98783b */ /* 0x000f260000004200 */
[C---:B------:R-:W-:Y:S08]  /*11380*/  HMMA.16816.F32.BF16 R88, R128.reuse, R150, R88 ;  /* 0x000000968058723c */ /* 0x040ff00000041858 */
        /* <DEDUP_REMOVED lines=9> */
[C---:B------:R-:W-:Y:S01]  /*11420*/  LOP3.LUT R146, R156.reuse, 0xff, RZ, 0xc0, !PT ;  /* 0x000000ff9c927812 */ /* 0x040fe200078ec0ff */
[C---:B---3--:R-:W-:Y:S01]  /*11430*/  HMMA.16816.F32.BF16 R120, R128.reuse, R138, R120 ;  /* 0x0000008a8078723c */ /* 0x048fe20000041878 */
[----:B------:R-:W-:Y:S02]  /*11440*/  MOV R147, R162 ;  /* 0x000000a200937202 */ /* 0x000fe40000000f00 */
[----:B------:R2:W-:Y:S04]  /*11450*/  MUFU.EX2 R162, R181 ;  /* 0x000000b500a27308 */ /* 0x0005e80000000800 */
[----:B------:R-:W-:Y:S01]  /*11460*/  SHF.R.U32.HI R139, RZ, 0x10, R156 ;  /* 0x00000010ff8b7819 */ /* 0x000fe2000001169c */
[----:B----4-:R-:W-:Y:S01]  /*11470*/  HMMA.16816.F32.BF16 R92, R128, R152, R92 ;  /* 0x00000098805c723c */ /* 0x010fe2000004185c */
[----:B------:R-:W-:-:S02]  /*11480*/  LOP3.LUT R138, R156, 0xffff, RZ, 0xc0, !PT ;  /* 0x0000ffff9c8a7812 */ /* 0x000fc400078ec0ff */
[----:B------:R-:W-:Y:S02]  /*11490*/  SHF.R.U32.HI R156, RZ, 0x18, R156 ;  /* 0x00000018ff9c7819 */ /* 0x000fe4000001169c */
[----:B------:R-:W-:Y:S02]  /*114a0*/  LOP3.LUT R139, R139, 0xff, RZ, 0xc0, !PT ;  /* 0x000000ff8b8b7812 */ /* 0x000fe400078ec0ff */
[----:B------:R-:W-:Y:S01]  /*114b0*/  MOV R152, R203 ;  /* 0x000000cb00987202 */ /* 0x000fe20000000f00 */
[----:B------:R-:W-:Y:S01]  /*114c0*/  HMMA.16816.F32.BF16 R116, R128, R136, R116 ;  /* 0x000000888074723c */ /* 0x000fe20000041874 */
[--C-:B------:R-:W-:Y:S01]  /*114d0*/  FFMA.FTZ R203, R192, c[0x0][0x23c], -R189.reuse ;  /* 0x00008f00c0cb7a23 */ /* 0x100fe200000108bd */
[----:B------:R-:W-:Y:S01]  /*114e0*/  MOV R153, R149 ;  /* 0x0000009500997202 */ /* 0x000fe20000000f00 */
[--C-:B------:R-:W-:Y:S01]  /*114f0*/  FFMA.FTZ R192, R182, c[0x0][0x23c], -R189.reuse ;  /* 0x00008f00b6c07a23 */ /* 0x100fe200000108bd */
[----:B------:R-:W-:Y:S01]  /*11500*/  LDSM.16.MT88.4 R148, [R222+0x19800] ;  /* 0x01980000de94783b */ /* 0x000fe20000004200 */
[----:B------:R-:W-:-:S02]  /*11510*/  FFMA.FTZ R189, R188, c[0x0][0x23c], -R189 ;  /* 0x00008f00bcbd7a23 */ /* 0x000fc400000108bd */
[----:B------:R-:W-:Y:S01]  /*11520*/  LOP3.LUT R136, R158, 0xff, RZ, 0xc0, !PT ;  /* 0x000000ff9e887812 */ /* 0x000fe200078ec0ff */
[----:B------:R-:W3:Y:S01]  /*11530*/  MUFU.EX2 R203, R203 ;  /* 0x000000cb00cb7308 */ /* 0x000ee20000000800 */
[----:B------:R-:W-:Y:S01]  /*11540*/  SHF.R.U32.HI R137, RZ, 0x18, R158 ;  /* 0x00000018ff897819 */ /* 0x000fe2000001169e */
[C---:B-1----:R-:W-:Y:S01]  /*11550*/  HMMA.16816.F32.BF16 R124, R128.reuse, R140, R124 ;  /* 0x0000008c807c723c */ /* 0x042fe2000004187c */
[----:B------:R-:W-:Y:S01]  /*11560*/  PRMT R136, R136, 0x5410, R145 ;  /* 0x0000541088887816 */ /* 0x000fe20000000091 */
[----:B------:R-:W-:Y:S01]  /*11570*/  FFMA.FTZ R188, R183, c[0x0][0x23c], -R170 ;  /* 0x00008f00b7bc7a23 */ /* 0x000fe200000108aa */
[----:B------:R-:W-:Y:S01]  /*11580*/  SHF.R.U32.HI R145, RZ, 0x8, R138 ;  /* 0x00000008ff917819 */ /* 0x000fe2000001168a */
[----:B--2---:R-:W-:Y:S01]  /*11590*/  LDSM.16.MT88.4 R180, [R220+0x19800] ;  /* 0x01980000dcb4783b */ /* 0x004fe20000004200 */
[----:B------:R-:W-:Y:S01]  /*115a0*/  PRMT R138, R144, 0x5410, R137 ;  /* 0x00005410908a7816 */ /* 0x000fe20000000089 */
[----:B------:R-:W-:Y:S01]  /*115b0*/  MUFU.EX2 R192, R192 ;  /* 0x000000c000c07308 */ /* 0x000fe20000000800 */
[----:B------:R-:W-:Y:S01]  /*115c0*/  PRMT R144, R139, 0x5410, R156 ;  /* 0x000054108b907816 */ /* 0x000fe2000000009c */
[C---:B------:R-:W-:Y:S01]  /*115d0*/  HMMA.16816.F32.BF16 R4, R128.reuse, R142, R4 ;  /* 0x0000008e8004723c */ /* 0x040fe20000041804 */
[----:B------:R-:W1:Y:S01]  /*115e0*/  LDSM.16.MT88.4 R156, [R224+0x19800] ;  /* 0x01980000e09c783b */ /* 0x000e620000004200 */
[----:B------:R-:W-:Y:S01]  /*115f0*/  PRMT R146, R146, 0x5410, R145 ;  /* 0x0000541092927816 */ /* 0x000fe20000000091 */
[--C-:B------:R-:W-:Y:S01]  /*11600*/  FFMA.FTZ R145, R168, c[0x0][0x23c], -R170.reuse ;  /* 0x00008f00a8917a23 */ /* 0x100fe200000108aa */
[--C-:B------:R-:W-:Y:S01]  /*11610*/  HSET2.LE.AND R136, R136, R247.reuse, PT ;  /* 0x000000f788887233 */ /* 0x100fe20003803000 */
[----:B------:R-:W2:Y:S01]  /*11620*/  LDSM.16.MT88.4 R140, [R221+0x19800] ;  /* 0x01980000dd8c783b */ /* 0x000ea20000004200 */
[----:B------:R-:W4:Y:S01]  /*11630*/  MUFU.EX2 R189, R189 ;  /* 0x000000bd00bd7308 */ /* 0x000f220000000800 */
[----:B------:R-:W-:Y:S01]  /*11640*/  FFMA.FTZ R137, R169, c[0x0][0x23c], -R170 ;  /* 0x00008f00a9897a23 */ /* 0x000fe200000108aa */
[----:B------:R-:W-:Y:S01]  /*11650*/  HMMA.16816.F32.BF16 R96, R128, R154, R96 ;  /* 0x0000009a8060723c */ /* 0x000fe20000041860 */
[--C-:B------:R-:W-:Y:S01]  /*11660*/  HSET2.LE.AND R146, R146, R247.reuse, PT ;  /* 0x000000f792927233 */ /* 0x100fe20003803000 */
[----:B---3--:R-:W-:Y:S01]  /*11670*/  F2FP.BF16.PACK_AB R139, R203, R190 ;  /* 0x000000becb8b723e */ /* 0x008fe200000010ff */
[--C-:B------:R-:W-:Y:S01]  /*11680*/  HSET2.LE.AND R144, R144, R247.reuse, PT ;  /* 0x000000f790907233 */ /* 0x100fe20003803000 */
[----:B------:R-:W3:Y:S01]  /*11690*/  LDSM.16.MT88.4 R128, [R224+0x1b800] ;  /* 0x01b80000e080783b */ /* 0x000ee20000004200 */
[----:B------:R-:W-:Y:S01]  /*116a0*/  HSET2.LE.AND R138, R138, R247, PT ;  /* 0x000000f78a8a7233 */ /* 0x000fe20003803000 */
[----:B------:R-:W5:Y:S01]  /*116b0*/  MUFU.EX2 R188, R188 ;  /* 0x000000bc00bc7308 */ /* 0x000f620000000800 */
[----:B------:R-:W-:-:S02]  /*116c0*/  MOV R155, R163 ;  /* 0x000000a3009b7202 */ /* 0x000fc40000000f00 */
[----:B------:R-:W-:-:S05]  /*116d0*/  LOP3.LUT R168, R146, R139, RZ, 0xc0, !PT ;  /* 0x0000008b92a87212 */ /* 0x000fca00078ec0ff */
[----:B------:R-:W1:Y:S01]  /*116e0*/  MUFU.EX2 R163, R145 ;  /* 0x0000009100a37308 */ /* 0x000e620000000800 */
[----:B----4-:R-:W-:-:S04]  /*116f0*/  F2FP.BF16.PACK_AB R139, R189, R192 ;  /* 0x000000c0bd8b723e */ /* 0x010fc800000010ff */
[----:B------:R-:W-:Y:S02]  /*11700*/  LOP3.LUT R170, R136, R139, RZ, 0xc0, !PT ;  /* 0x0000008b88aa7212 */ /* 0x000fe400078ec0ff */
[----:B------:R-:W-:Y:S01]  /*11710*/  MOV R139, R162 ;  /* 0x000000a2008b7202 */ /* 0x000fe20000000f00 */
[----:B------:R-:W4:Y:S01]  /*11720*/  MUFU.EX2 R154, R137 ;  /* 0x00000089009a7308 */ /* 0x000f220000000800 */
[----:B-----5:R-:W-:-:S04]  /*11730*/  F2FP.BF16.PACK_AB R169, R162, R188 ;  /* 0x000000bca2a9723e */ /* 0x020fc800000010ff */
[----:B------:R-:W-:Y:S02]  /*11740*/  LOP3.LUT R169, R144, R169, RZ, 0xc0, !PT ;  /* 0x000000a990a97212 */ /* 0x000fe400078ec0ff */
[----:B-1----:R-:W-:-:S04]  /*11750*/  MOV R136, R163 ;  /* 0x000000a300887202 */ /* 0x002fc80000000f00 */
[----:B----4-:R-:W-:Y:S02]  /*11760*/  F2FP.BF16.PACK_AB R171, R154, R136 ;  /* 0x000000889aab723e */ /* 0x010fe400000010ff */
[----:B------:R-:W-:Y:S02]  /*11770*/  MOV R137, R147 ;  /* 0x0000009300897202 */ /* 0x000fe40000000f00 */
[----:B------:R-:W-:Y:S02]  /*11780*/  LOP3.LUT R171, R138, R171, RZ, 0xc0, !PT ;  /* 0x000000ab8aab7212 */ /* 0x000fe400078ec0ff */
[----:B------:R-:W-:-:S05]  /*11790*/  MOV R138, R154 ;  /* 0x0000009a008a7202 */ /* 0x000fca0000000f00 */
[C---:B------:R-:W-:Y:S07]  /*117a0*/  HMMA.16816.F32.BF16 R160, R168.reuse, R156, R8 ;  /* 0x0000009ca8a0723c */ /* 0x040fee0000041808 */
[----:B------:R-:W-:Y:S01]  /*117b0*/  MOV R9, R155 ;  /* 0x0000009b00097202 */ /* 0x000fe20000000f00 */
[----:B--2---:R-:W-:Y:S01]  /*117c0*/  HMMA.16816.F32.BF16 R144, R168, R140, R24 ;  /* 0x0000008ca890723c */ /* 0x004fe20000041818 */
[----:B------:R-:W-:Y:S01]  /*117d0*/  MOV R10, R152 ;  /* 0x00000098000a7202 */ /* 0x000fe20000000f00 */
[----:B------:R-:W1:Y:S01]  /*117e0*/  LDSM.16.MT88.4 R24, [R222+0x1b800] ;  /* 0x01b80000de18783b */ /* 0x000e620000004200 */
[----:B------:R-:W-:-:S05]  /*117f0*/  MOV R11, R153 ;  /* 0x00000099000b7202 */ /* 0x000fca0000000f00 */
[C---:B------:R-:W-:Y:S07]  /*11800*/  HMMA.16816.F32.BF16 R140, R168.reuse, R142, R28 ;  /* 0x0000008ea88c723c */ /* 0x040fee000004181c */
[----:B------:R-:W-:Y:S01]  /*11810*/  MOV R31, R138 ;  /* 0x0000008a001f7202 */ /* 0x000fe20000000f00 */
[----:B------:R-:W-:Y:S01]  /*11820*/  HMMA.16816.F32.BF16 R152, R168, R148, R16 ;  /* 0x00000094a898723c */ /* 0x000fe20000041810 */
[----:B------:R-:W-:Y:S01]  /*11830*/  MOV R30, R136 ;  /* 0x00000088001e7202 */ /* 0x000fe20000000f00 */
[----:B------:R-:W-:Y:S01]  /*11840*/  LDSM.16.MT88.4 R16, [R220+0x1b800] ;  /* 0x01b80000dc10783b */ /* 0x000fe20000004200 */
[----:B------:R-:W-:-:S02]  /*11850*/  MOV R29, R139 ;  /* 0x0000008b001d7202 */ /* 0x000fc40000000f00 */
[----:B------:R-:W-:-:S03]  /*11860*/  MOV R28, R137 ;  /* 0x00000089001c7202 */ /* 0x000fc60000000f00 */
[C---:B------:R-:W-:Y:S07]  /*11870*/  HMMA.16816.F32.BF16 R136, R168.reuse, R180, R32 ;  /* 0x000000b4a888723c */ /* 0x040fee0000041820 */
[----:B------:R-:W-:Y:S01]  /*11880*/  MOV R35, R9 ;  /* 0x0000000900237202 */ /* 0x000fe20000000f00 */
[----:B------:R-:W-:Y:S01]  /*11890*/  HMMA.16816.F32.BF16 R156, R168, R158, R12 ;  /* 0x0000009ea89c723c */ /* 0x000fe2000004180c */
[----:B------:R-:W-:Y:S01]  /*118a0*/  MOV R34, R10 ;  /* 0x0000000a00227202 */ /* 0x000fe20000000f00 */
[----:B------:R-:W-:Y:S01]  /*118b0*/  LDSM.16.MT88.4 R12, [R224+0x1d800] ;  /* 0x01d80000e00c783b */ /* 0x000fe20000004200 */
[----:B------:R-:W-:-:S03]  /*118c0*/  MOV R33, R11 ;  /* 0x0000000b00217202 */ /* 0x000fc60000000f00 */
[----:B------:R-:W2:Y:S02]  /*118d0*/  LDSM.16.MT88.4 R8, [R222+0x1d800] ;  /* 0x01d80000de08783b */ /* 0x000ea40000004200 */
[----:B------:R-:W-:Y:S01]  /*118e0*/  HMMA.16816.F32.BF16 R148, R168, R150, R20 ;  /* 0x00000096a894723c */ /* 0x000fe20000041814 */
[----:B------:R-:W-:Y:S01]  /*118f0*/  FADD.FTZ R3, R33, R3 ;  /* 0x0000000321037221 */ /* 0x000fe20000010000 */
[----:B------:R-:W4:Y:S03]  /*11900*/  LDSM.16.MT88.4 R20, [R221+0x1b800] ;  /* 0x01b80000dd14783b */ /* 0x000f260000004200 */
[----:B------:R-:W-:-:S03]  /*11910*/  FADD.FTZ R3, R35, R3 ;  /* 0x0000000323037221 */ /* 0x000fc60000010000 */
[----:B---3--:R-:W-:Y:S01]  /*11920*/  HMMA.16816.F32.BF16 R36, R168, R128, R36 ;  /* 0x00000080a824723c */ /* 0x008fe20000041824 */
[----:B------:R-:W-:-:S04]  /*11930*/  FADD.FTZ R3, R28, R3 ;  /* 0x000000031c037221 */ /* 0x000fc80000010000 */
[----:B------:R-:W-:-:S03]  /*11940*/  FADD.FTZ R3, R252, R3 ;  /* 0x00000003fc037221 */ /* 0x000fc60000010000 */
[----:B------:R-:W-:Y:S01]  /*11950*/  HMMA.16816.F32.BF16 R40, R168, R130, R40 ;  /* 0x00000082a828723c */ /* 0x000fe20000041828 */
[----:B------:R-:W-:Y:S01]  /*11960*/  LDSM.16.MT88.4 R128, [R220+0x1f800] ;  /* 0x01f80000dc80783b */ /* 0x000fe20000004200 */
[----:B------:R-:W-:-:S04]  /*11970*/  FADD.FTZ R190, R190, R3 ;  /* 0x00000003bebe7221 */ /* 0x000fc80000010000 */
[----:B------:R-:W-:Y:S02]  /*11980*/  FADD.FTZ R203, R203, R190 ;  /* 0x000000becbcb7221 */ /* 0x000fe40000010000 */
[----:B-1----:R-:W-:Y:S02]  /*11990*/  HMMA.16816.F32.BF16 R44, R168, R24, R44 ;  /* 0x00000018a82c723c */ /* 0x002fe4000004182c */
[----:B------:R-:W-:-:S04]  /*119a0*/  FADD.FTZ R192, R192, R203 ;  /* 0x000000cbc0c07221 */ /* 0x000fc80000010000 */
[----:B------:R-:W-:Y:S02]  /*119b0*/  FADD.FTZ R167, R189, R192 ;  /* 0x000000c0bda77221 */ /* 0x000fe40000010000 */
        /* <DEDUP_REMOVED lines=14> */
[C---:B-1----:R-:W-:Y:S07]  /*11aa0*/  HMMA.16816.F32.BF16 R116, R168.reuse, R8, R116 ;  /* 0x00000008a874723c */ /* 0x042fee0000041874 */
[----:B------:R-:W-:Y:S01]  /*11ab0*/  FADD.FTZ R8, R191, R194 ;  /* 0x000000c2bf087221 */ /* 0x000fe20000010000 */
[----:B------:R-:W-:Y:S03]  /*11ac0*/  HMMA.16816.F32.BF16 R124, R168, R128, R124 ;  /* 0x00000080a87c723c */ /* 0x000fe6000004187c */
[----:B------:R-:W-:-:S04]  /*11ad0*/  FADD.FTZ R8, R34, R8 ;  /* 0x0000000822087221 */ /* 0x000fc80000010000 */
        /* <DEDUP_REMOVED lines=10> */
[C---:B--2---:R-:W-:Y:S08]  /*11b80*/  HMMA.16816.F32.BF16 R92, R168.reuse, R20, R92 ;  /* 0x00000014a85c723c */ /* 0x044ff0000004185c */
[C---:B------:R-:W-:Y:S08]  /*11b90*/  HMMA.16816.F32.BF16 R96, R168.reuse, R22, R96 ;  /* 0x00000016a860723c */ /* 0x040ff00000041860 */
[C---:B---3--:R-:W-:Y:S08]  /*11ba0*/  HMMA.16816.F32.BF16 R100, R168.reuse, R16, R100 ;  /* 0x00000010a864723c */ /* 0x048ff00000041864 */
[C---:B------:R-:W-:Y:S08]  /*11bb0*/  HMMA.16816.F32.BF16 R104, R168.reuse, R18, R104 ;  /* 0x00000012a868723c */ /* 0x040ff00000041868 */
[C---:B----4-:R-:W-:Y:S08]  /*11bc0*/  HMMA.16816.F32.BF16 R108, R168.reuse, R12, R108 ;  /* 0x0000000ca86c723c */ /* 0x050ff0000004186c */
[C---:B------:R-:W-:Y:S08]  /*11bd0*/  HMMA.16816.F32.BF16 R112, R168.reuse, R14, R112 ;  /* 0x0000000ea870723c */ /* 0x040ff00000041870 */
[C---:B------:R-:W-:Y:S08]  /*11be0*/  HMMA.16816.F32.BF16 R120, R168.reuse, R10, R120 ;  /* 0x0000000aa878723c */ /* 0x040ff00000041878 */
[----:B------:R-:W-:Y:S08]  /*11bf0*/  HMMA.16816.F32.BF16 R128, R168, R130, R4 ;  /* 0x00000082a880723c */ /* 0x000ff00000041804 */
.L_x_1767:
        /* <DEDUP_REMOVED lines=18> */
[----:B------:R-:W-:Y:S01]  /*11d20*/  IMAD.U32 R5, RZ, RZ, UR41 ;  /* 0x00000029ff057e24 */ /* 0x000fe2000f8e00ff */
[----:B------:R-:W-:Y:S01]  /*11d30*/  IADD3 R6, P1, R6, UR34, RZ ;  /* 0x0000002206067c10 */ /* 0x000fe2000ff3e0ff */
[----:B------:R-:W-:Y:S01]  /*11d40*/  IMAD.WIDE.U32 R8, R8, c[0x0][0x1b8], R10 ;  /* 0x00006e0008087a25 */ /* 0x000fe200078e000a */
[----:B------:R-:W-:Y:S01]  /*11d50*/  UIMAD UR4, UR32, UR5, UR4 ;  /* 0x00000005200472a4 */ /* 0x000fe2000f8e0204 */
[----:B------:R-:W-:Y:S01]  /*11d60*/  ISETP.GE.AND P2, PT, R232, c[0x0][0x220], PT ;  /* 0x00008800e8007a0c */ /* 0x000fe20003f46270 */
[----:B------:R-:W-:Y:S01]  /*11d70*/  UIADD3 UR34, UR40, -0x2, URZ ;  /* 0xfffffffe28227890 */ /* 0x000fe2000fffe03f */
[----:B------:R-:W-:Y:S01]  /*11d80*/  IADD3.X R5, R5, UR33, R7, P1, !PT ;  /* 0x0000002105057c10 */ /* 0x000fe20008ffe407 */
[----:B------:R-:W-:Y:S01]  /*11d90*/  IMAD.MOV.U32 R164, RZ, RZ, R0 ;  /* 0x000000ffffa47224 */ /* 0x000fe200078e0000 */
[C---:B------:R-:W-:Y:S01]  /*11da0*/  LEA R7, P1, R6.reuse, c[0x0][0x168], 0x1 ;  /* 0x00005a0006077a11 */ /* 0x040fe200078208ff */
[----:B------:R-:W-:Y:S01]  /*11db0*/  IMAD.U32 R252, RZ, RZ, UR4 ;  /* 0x00000004fffc7e24 */ /* 0x000fe2000f8e00ff */
[----:B-1----:R-:W-:Y:S01]  /*11dc0*/  SHF.R.S32.HI R4, RZ, 0x1f, R3 ;  /* 0x0000001fff047819 */ /* 0x002fe20000011403 */
[----:B------:R-:W-:Y:S01]  /*11dd0*/  UIADD3 UR33, UR40, -0x1, URZ ;  /* 0xffffffff28217890 */ /* 0x000fe2000fffe03f */
[----:B------:R-:W-:Y:S01]  /*11de0*/  LEA.HI.X R6, R6, c[0x0][0x16c], R5, 0x1, P1 ;  /* 0x00005b0006067a11 */ /* 0x000fe200008f0c05 */
[----:B------:R-:W-:Y:S01]  /*11df0*/  STL [R1+0x8], R7 ;  /* 0x0000080701007387 */ /* 0x000fe20000100800 */
[----:B------:R-:W-:-:S02]  /*11e00*/  LEA.HI R4, R4, R3, RZ, 0x3 ;  /* 0x0000000304047211 */ /* 0x000fc400078f18ff */
[----:B------:R-:W-:Y:S01]  /*11e10*/  IADD3 R3, P0, R8, UR36, RZ ;  /* 0x0000002408037c10 */ /* 0x000fe2000ff1e0ff */
[----:B------:R1:W-:Y:S01]  /*11e20*/  STL [R1+0x4], R6 ;  /* 0x0000040601007387 */ /* 0x0003e20000100800 */
[----:B------:R-:W-:Y:S02]  /*11e30*/  SHF.R.S32.HI R4, RZ, 0x3, R4 ;  /* 0x00000003ff047819 */ /* 0x000fe40000011404 */
[----:B------:R-:W-:Y:S01]  /*11e40*/  IADD3.X R252, R252, UR35, R9, P0, !PT ;  /* 0x00000023fcfc7c10 */ /* 0x000fe200087fe409 */
[----:B------:R-:W-:Y:S01]  /*11e50*/  IMAD.WIDE.U32 R8, R165, -0x2daee0ad, RZ ;  /* 0xd2511f53a5087825 */ /* 0x000fe200078e00ff */
[----:B------:R-:W-:Y:S01]  /*11e60*/  LEA R5, P0, R3, c[0x0][0x170], 0x1 ;  /* 0x00005c0003057a11 */ /* 0x000fe200078008ff */
[----:B------:R-:W-:-:S03]  /*11e70*/  UMOV UR35, URZ ;  /* 0x0000003f00237c82 */ /* 0x000fc60008000000 */
[----:B------:R-:W-:Y:S01]  /*11e80*/  LEA.HI.X R252, R3, c[0x0][0x174], R252, 0x1, P0 ;  /* 0x00005d0003fc7a11 */ /* 0x000fe200000f0cfc */
[----:B------:R2:W-:Y:S01]  /*11e90*/  STL [R1], R5 ;  /* 0x0000000501007387 */ /* 0x0005e20000100800 */
[----:B------:R-:W-:Y:S01]  /*11ea0*/  IMAD.MOV.U32 R3, RZ, RZ, R2 ;  /* 0x000000ffff037224 */ /* 0x000fe200078e0002 */
[----:B-1----:R-:W-:Y:S02]  /*11eb0*/  IADD3 R6, P1, R4, 0x20, RZ ;  /* 0x0000002004067810 */ /* 0x002fe40007f3e0ff */
[----:B------:R-:W-:-:S05]  /*11ec0*/  SHF.R.S32.HI R4, RZ, 0x1f, R4 ;  /* 0x0000001fff047819 */ /* 0x000fca0000011404 */
[----:B------:R-:W-:Y:S02]  /*11ed0*/  IMAD.X R7, RZ, RZ, R4, P1 ;  /* 0x000000ffff077224 */ /* 0x000fe400008e0604 */
[----:B--2---:R-:W-:-:S03]  /*11ee0*/  IMAD.WIDE.U32 R4, R172, -0x326172a9, RZ ;  /* 0xcd9e8d57ac047825 */ /* 0x004fc600078e00ff */
[----:B------:R1:W-:Y:S02]  /*11ef0*/  STL.64 [R1+0x30], R6 ;  /* 0x0000300601007387 */ /* 0x0003e40000100a00 */
[----:B------:R-:W-:Y:S02]  /*11f00*/  LOP3.LUT R173, R5, R173, RZ, 0x3c, !PT ;  /* 0x000000ad05ad7212 */ /* 0x000fe400078e3cff */
[----:B------:R2:W-:Y:S04]  /*11f10*/  STL.64 [R1+0x18], R4 ;  /* 0x0000180401007387 */ /* 0x0005e80000100a00 */
[----:B------:R3:W-:Y:S01]  /*11f20*/  STL.64 [R1+0x20], R8 ;  /* 0x0000200801007387 */ /* 0x0007e20000100a00 */
[----:B-1----:R-:W-:-:S04]  /*11f30*/  IMAD.WIDE.U32 R6, R173, -0x2daee0ad, RZ ;  /* 0xd2511f53ad067825 */ /* 0x002fc800078e00ff */
[----:B--2--5:R-:W-:Y:S02]  /*11f40*/  IMAD.MOV.U32 R4, RZ, RZ, R174 ;  /* 0x000000ffff047224 */ /* 0x024fe400078e00ae */
[----:B------:R-:W-:-:S05]  /*11f50*/  IMAD.MOV.U32 R5, RZ, RZ, R177 ;  /* 0x000000ffff057224 */ /* 0x000fca00078e00b1 */
[----:B------:R3:W-:Y:S04]  /*11f60*/  STL.64 [R1+0x28], R4 ;  /* 0x0000280401007387 */ /* 0x0007e80000100a00 */
[----:B------:R3:W-:Y:S01]  /*11f70*/  STL.64 [R1+0x10], R6 ;  /* 0x0000100601007387 */ /* 0x0007e20000100a00 */
[----:B------:R-:W-:Y:S05]  /*11f80*/  BRA `(.L_x_1775) ;  /* 0x000003c000007947 */ /* 0x000fea0003800000 */
.L_x_1777:
        /* <DEDUP_REMOVED lines=60> */
.L_x_1775:
[----:B---3--:R-:W2:Y:S01]  /*12350*/  LDL.64 R6, [R1+0x28] ;  /* 0x0000280001067983 */ /* 0x008ea20000100a00 */
[----:B------:R-:W-:Y:S01]  /*12360*/  UIADD3 UR4, UR33, -UR35, URZ ;  /* 0x8000002321047290 */ /* 0x000fe2000fffe03f */
[----:B------:R-:W-:Y:S04]  /*12370*/  DEPBAR.LE SB0, 0x0 ;  /* 0x000080000000791a */ /* 0x000fe80000000000 */
[----:B------:R-:W3:Y:S01]  /*12380*/  LDL.64 R8, [R1+0x30] ;  /* 0x0000300001087983 */ /* 0x000ee20000100a00 */
[----:B------:R-:W-:Y:S01]  /*12390*/  IMAD.U32 R165, RZ, RZ, UR4 ;  /* 0x00000004ffa57e24 */ /* 0x000fe2000f8e00ff */
[----:B------:R-:W-:Y:S02]  /*123a0*/  UIADD3 UR32, UR40, -0x1, URZ ;  /* 0xffffffff28207890 */ /* 0x000fe4000fffe03f */
[----:B------:R-:W4:Y:S04]  /*123b0*/  LDL R4, [R1] ;  /* 0x0000000001047983 */ /* 0x000f280000100800 */
[----:B------:R-:W-:Y:S01]  /*123c0*/  BAR.SYNC.DEFER_BLOCKING 0x0 ;  /* 0x0000000000007b1d */ /* 0x000fe20000010000 */
[C---:B------:R-:W-:Y:S01]  /*123d0*/  LEA R34, P0, R165.reuse, R238, 0x6 ;  /* 0x000000eea5227211 */ /* 0x040fe200078030ff */
[----:B------:R-:W-:Y:S02]  /*123e0*/  USHF.R.S32.HI UR5, URZ, 0x1f, UR32 ;  /* 0x0000001f3f057899 */ /* 0x000fe40008011420 */
[----:B------:R-:W-:Y:S01]  /*123f0*/  UIMAD UR4, UR22, UR32, URZ ;  /* 0x00000020160472a4 */ /* 0x000fe2000f8e023f */
[----:B------:R-:W-:Y:S01]  /*12400*/  LEA.HI.X.SX32 R35, R165, R239, 0x6, P0 ;  /* 0x000000efa5237211 */ /* 0x000fe200000f36ff */
[----:B------:R-:W-:Y:S02]  /*12410*/  UISETP.GT.AND UP0, UPT, UR32, UR19, UPT ;  /* 0x000000132000728c */ /* 0x000fe4000bf04270 */
[----:B------:R-:W-:Y:S01]  /*12420*/  UIMAD UR4, UR5, UR23, UR4 ;  /* 0x00000017050472a4 */ /* 0x000fe2000f8e0204 */
[----:B------:R-:W-:Y:S01]  /*12430*/  @P5 STS.128 [R236+0x18000], RZ ;  /* 0x018000ffec005388 */ /* 0x000fe20000000c00 */
[----:B--2---:R-:W-:Y:S05]  /*12440*/  IMAD.WIDE.U32 R30, R231, UR32, R6 ;  /* 0x00000020e71e7c25 */ /* 0x004fea000f8e0006 */
[C---:B------:R-:W-:Y:S02]  /*12450*/  @!P5 LEA R26, P0, R30.reuse, c[0x0][0x170], 0x1 ;  /* 0x00005c001e1ada11 */ /* 0x040fe400078008ff */
[----:B---3--:R-:W-:Y:S02]  /*12460*/  LEA R202, P1, R165, R8, 0x6 ;  /* 0x00000008a5ca7211 */ /* 0x008fe400078230ff */
[----:B------:R-:W-:Y:S01]  /*12470*/  IADD3 R0, R31, UR4, RZ ;  /* 0x000000041f007c10 */ /* 0x000fe2000fffe0ff */
[----:B------:R-:W-:Y:S01]  /*12480*/  UIADD3 UR4, UR34, -UR35, URZ ;  /* 0x8000002322047290 */ /* 0x000fe2000fffe03f */
[----:B------:R-:W-:Y:S01]  /*12490*/  LEA.HI.X.SX32 R203, R165, R9, 0x6, P1 ;  /* 0x00000009a5cb7211 */ /* 0x000fe200008f36ff */
[----:B------:R-:W-:Y:S01]  /*124a0*/  IMAD R165, R35, c[0x0][0x1a0], RZ ;  /* 0x0000680023a57a24 */ /* 0x000fe200078e02ff */
[C---:B------:R-:W-:Y:S02]  /*124b0*/  @!P5 LEA.HI.X R27, R30.reuse, c[0x0][0x174], R0, 0x1, P0 ;  /* 0x00005d001e1bda11 */ /* 0x040fe400000f0c00 */
[----:B------:R-:W-:Y:S01]  /*124c0*/  @!P5 IADD3 R25, P1, R30, UR25, RZ ;  /* 0x000000191e19dc10 */ /* 0x000fe2000ff3e0ff */
[C---:B------:R-:W-:Y:S02]  /*124d0*/  IMAD R165, R34.reuse, c[0x0][0x1a4], R165 ;  /* 0x0000690022a57a24 */ /* 0x040fe400078e02a5 */
[----:B------:R-:W-:Y:S01]  /*124e0*/  IMAD.WIDE.U32 R34, R34, c[0x0][0x1a0], RZ ;  /* 0x0000680022227a25 */ /* 0x000fe200078e00ff */
[----:B------:R-:W-:Y:S01]  /*124f0*/  @!PT LDS RZ, [RZ] ;  /* 0x00000000fffff984 */ /* 0x000fe20000000800 */
[----:B------:R-:W-:Y:S01]  /*12500*/  @!PT LDS RZ, [RZ] ;  /* 0x00000000fffff984 */ /* 0x000fe20000000800 */
[----:B------:R-:W-:Y:S01]  /*12510*/  @!PT LDS RZ, [RZ] ;  /* 0x00000000fffff984 */ /* 0x000fe20000000800 */
[----:B------:R1:W-:Y:S01]  /*12520*/  @!P5 LDGSTS.E.BYPASS.LTC128B.128 [R236+0x18000], [R26.64] ;  /* 0x180000001aecdfae */ /* 0x0003e2000b901d5e */
[----:B------:R-:W-:Y:S02]  /*12530*/  @!P5 IADD3.X R0, R0, UR24, RZ, P1, !PT ;  /* 0x000000180000dc10 */ /* 0x000fe40008ffe4ff */
[----:B------:R-:W-:Y:S01]  /*12540*/  IMAD.IADD R165, R35, 0x1, R165 ;  /* 0x0000000123a57824 */ /* 0x000fe200078e02a5 */
[C---:B----4-:R-:W-:Y:S01]  /*12550*/  LEA R182, P6, R34.reuse, R4, 0x1 ;  /* 0x0000000422b67211 */ /* 0x050fe200078c08ff */
[----:B------:R-:W-:Y:S01]  /*12560*/  @P4 STS.128 [R236+0x1a000], RZ ;  /* 0x01a000ffec004388 */ /* 0x000fe20000000c00 */
[----:B------:R-:W-:Y:S02]  /*12570*/  IMAD R2, R203, c[0x0][0x1a0], RZ ;  /* 0x00006800cb027a24 */ /* 0x000fe400078e02ff */
[----:B------:R-:W-:Y:S01]  /*12580*/  LEA.HI.X R183, R34, R252, R165, 0x1, P6 ;  /* 0x000000fc22b77211 */ /* 0x000fe200030f0ca5 */
[C---:B------:R-:W-:Y:S04]  /*12590*/  IMAD.WIDE.U32 R30, R202.reuse, c[0x0][0x1a0], RZ ;  /* 0x00006800ca1e7a25 */ /* 0x040fe800078e00ff */
[----:B------:R-:W-:Y:S01]  /*125a0*/  @!PT LDS RZ, [RZ] ;  /* 0x00000000fffff984 */ /* 0x000fe20000000800 */
[----:B------:R-:W-:Y:S01]  /*125b0*/  @!PT LDS RZ, [RZ] ;  /* 0x00000000fffff984 */ /* 0x000fe20000000800 */
[----:B------:R-:W-:Y:S01]  /*125c0*/  @!PT LDS RZ, [RZ] ;  /* 0x00000000fffff984 */ /* 0x000fe20000000800 */
[----:B------:R2:W-:Y:S01]  /*125d0*/  @!P4 LDGSTS.E.BYPASS.LTC128B.128 [R236+0x1a000], [R182.64+0x80] ;  /* 0x1a000080b6eccfae */ /* 0x0005e2000b901d5e */
[----:B------:R-:W-:Y:S01]  /*125e0*/  IMAD R2, R202, c[0x0][0x1a4], R2 ;  /* 0x00006900ca027a24 */ /* 0x000fe200078e0202 */
[----:B------:R-:W-:Y:S01]  /*125f0*/  @!P5 LEA R202, P0, R25, c[0x0][0x170], 0x1 ;  /* 0x00005c0019cada11 */ /* 0x000fe200078008ff */
[----:B------:R-:W-:Y:S01]  /*12600*/  IMAD.U32 R165, RZ, RZ, UR4 ;  /* 0x00000004ffa57e24 */ /* 0x000fe2000f8e00ff */
[----:B------:R-:W-:Y:S01]  /*12610*/  @P3 STS.128 [R236+0x1c000], RZ ;  /* 0x01c000ffec003388 */ /* 0x000fe20000000c00 */
[----:B------:R-:W-:Y:S01]  /*12620*/  IMAD.IADD R2, R31, 0x1, R2 ;  /* 0x000000011f027824 */ /* 0x000fe200078e0202 */
[----:B------:R-:W-:Y:S02]  /*12630*/  @!P5 LEA.HI.X R203, R25, c[0x0][0x174], R0, 0x1, P0 ;  /* 0x00005d0019cbda11 */ /* 0x000fe400000f0c00 */
[----:B------:R-:W-:Y:S01]  /*12640*/  @!PT LDS RZ, [RZ] ;  /* 0x00000000fffff984 */ /* 0x000fe20000000800 */
[----:B------:R-:W-:Y:S01]  /*12650*/  @!PT LDS RZ, [RZ] ;  /* 0x00000000fffff984 */ /* 0x000fe20000000800 */
[----:B------:R-:W-:Y:S01]  /*12660*/  @!PT LDS RZ, [RZ] ;  /* 0x00000000fffff984 */ /* 0x000fe20000000800 */
[----:B------:R2:W-:Y:S01]  /*12670*/  @!P3 LDGSTS.E.BYPASS.LTC128B.128 [R236+0x1c000], [R182.64+0x100] ;  /* 0x1c000100b6ecbfae */ /* 0x0005e2000b901d5e */
[C---:B------:R-:W-:Y:S03]  /*12680*/  LEA R24, P1, R30.reuse, R4, 0x1 ;  /* 0x000000041e187211 */ /* 0x040fe600078208ff */
[----:B------:R-:W-:Y:S01]  /*12690*/  @P2 STS.128 [R236+0x1e000], RZ ;  /* 0x01e000ffec002388 */ /* 0x000fe20000000c00 */
[----:B------:R-:W-:Y:S03]  /*126a0*/  LEA.HI.X R25, R30, R252, R2, 0x1, P1 ;  /* 0x000000fc1e197211 */ /* 0x000fe600008f0c02 */
        /* <DEDUP_REMOVED lines=27> */
[----:B--2---:R-:W2:Y:S04]  /*12860*/  LDSM.16.M88.4 R180, [R229+0x11000] ;  /* 0x01100000e5b4783b */ /* 0x004ea80000000200 */
[----:B------:R-:W0:Y:S04]  /*12870*/  LDGDEPBAR ;  /* 0x00000000000079af */ /* 0x000e280000000000 */
[----:B------:R-:W1:Y:S04]  /*12880*/  LDSM.16.M88.4 R184, [R229+0x11800] ;  /* 0x01180000e5b8783b */ /* 0x000e680000000200 */
[----:B------:R-:W-:Y:S04]  /*12890*/  LDSM.16.M88.4 R188, [R228] ;  /* 0x00000000e4bc783b */ /* 0x000fe80000000200 */
[----:B------:R-:W1:Y:S04]  /*128a0*/  LDSM.16.M88.4 R192, [R227] ;  /* 0x00000000e3c0783b */ /* 0x000e680000000200 */
[----:B------:R-:W1:Y:S04]  /*128b0*/  LDSM.16.M88.4 R196, [R219] ;  /* 0x00000000dbc4783b */ /* 0x000e680000000200 */
[----:B---3--:R-:W3:Y:S01]  /*128c0*/  LDSM.16.M88.4 R200, [R218] ;  /* 0x00000000dac8783b */ /* 0x008ee20000000200 */
[C---:B----4-:R-:W-:Y:S07]  /*128d0*/  HMMA.16816.F32.BF16 R4, R168.reuse, R172, RZ ;  /* 0x000000aca804723c */ /* 0x050fee00000418ff */
[----:B------:R-:W-:Y:S02]  /*128e0*/  IMAD.MOV.U32 R172, RZ, RZ, R8 ;  /* 0x000000ffffac7224 */ /* 0x000fe400078e0008 */
[----:B------:R-:W-:Y:S02]  /*128f0*/  IMAD.MOV.U32 R173, RZ, RZ, R9 ;  /* 0x000000ffffad7224 */ /* 0x000fe400078e0009 */
[C---:B------:R-:W-:Y:S08]  /*12900*/  HMMA.16816.F32.BF16 R8, R168.reuse, R174, RZ ;  /* 0x000000aea808723c */ /* 0x040ff000000418ff */
[C---:B-----5:R-:W-:Y:S08]  /*12910*/  HMMA.16816.F32.BF16 R12, R168.reuse, R176, RZ ;  /* 0x000000b0a80c723c */ /* 0x060ff000000418ff */
[C---:B------:R-:W-:Y:S01]  /*12920*/  HMMA.16816.F32.BF16 R16, R168.reuse, R178, RZ ;  /* 0x000000b2a810723c */ /* 0x040fe200000418ff */
[----:B------:R-:W-:Y:S07]  /*12930*/  LDSM.16.M88.4 R176, [R223+0x10000] ;  /* 0x01000000dfb0783b */ /* 0x000fee0000000200 */
[C---:B--2---:R-:W-:Y:S08]  /*12940*/  HMMA.16816.F32.BF16 R20, R168.reuse, R180, RZ ;  /* 0x000000b4a814723c */ /* 0x044ff000000418ff */
[C---:B-1----:R-:W-:Y:S01]  /*12950*/  HMMA.16816.F32.BF16 R24, R168.reuse, R182, RZ ;  /* 0x000000b6a818723c */ /* 0x042fe200000418ff */
[----:B------:R-:W-:Y:S07]  /*12960*/  LDSM.16.M88.4 R180, [R223+0x10800] ;  /* 0x01080000dfb4783b */ /* 0x000fee0000000200 */
[C---:B------:R-:W-:Y:S08]  /*12970*/  HMMA.16816.F32.BF16 R28, R168.reuse, R184, RZ ;  /* 0x000000b8a81c723c */ /* 0x040ff000000418ff */
[----:B------:R-:W-:Y:S01]  /*12980*/  HMMA.16816.F32.BF16 R32, R168, R186, RZ ;  /* 0x000000baa820723c */ /* 0x000fe200000418ff */
[----:B------:R-:W1:Y:S04]  /*12990*/  LDSM.16.M88.4 R168, [R217] ;  /* 0x00000000d9a8783b */ /* 0x000e680000000200 */
[----:B------:R-:W-:Y:S03]  /*129a0*/  LDSM.16.M88.4 R184, [R223+0x11000] ;  /* 0x01100000dfb8783b */ /* 0x000fe60000000200 */
[C---:B------:R-:W-:Y:S01]  /*129b0*/  HMMA.16816.F32.BF16 R4, R188.reuse, R192, R4 ;  /* 0x000000c0bc04723c */ /* 0x040fe20000041804 */
[----:B------:R-:W2:Y:S04]  /*129c0*/  LDL R192, [R1+0x8] ;  /* 0x0000080001c07983 */ /* 0x000ea80000100800 */
[----:B------:R-:W4:Y:S03]  /*129d0*/  LDL R193, [R1+0x4] ;  /* 0x0000040001c17983 */ /* 0x000f260000100800 */
[C---:B------:R-:W-:Y:S07]  /*129e0*/  HMMA.16816.F32.BF16 R8, R188.reuse, R194, R8 ;  /* 0x000000c2bc08723c */ /* 0x040fee0000041808 */
[----:B------:R-:W-:Y:S01]  /*129f0*/  IMAD.MOV.U32 R194, RZ, RZ, R172 ;  /* 0x000000ffffc27224 */ /* 0x000fe200078e00ac */
[C---:B------:R-:W-:Y:S04]  /*12a00*/  HMMA.16816.F32.BF16 R12, R188.reuse, R196, R12 ;  /* 0x000000c4bc0c723c */ /* 0x040fe8000004180c */
[----:B------:R-:W-:Y:S02]  /*12a10*/  IMAD.MOV.U32 R195, RZ, RZ, R173 ;  /* 0x000000ffffc37224 */ /* 0x000fe400078e00ad */
[----:B------:R-:W5:Y:S02]  /*12a20*/  LDSM.16.M88.4 R172, [R226] ;  /* 0x00000000e2ac783b */ /* 0x000f640000000200 */
[C---:B------:R-:W-:Y:S08]  /*12a30*/  HMMA.16816.F32.BF16 R16, R188.reuse, R198, R16 ;  /* 0x000000c6bc10723c */ /* 0x040ff00000041810 */
[C---:B---3--:R-:W-:Y:S08]  /*12a40*/  HMMA.16816.F32.BF16 R20, R188.reuse, R200, R20 ;  /* 0x000000c8bc14723c */ /* 0x048ff00000041814 */
[C---:B------:R-:W-:Y:S07]  /*12a50*/  HMMA.16816.F32.BF16 R24, R188.reuse, R202, R24 ;  /* 0x000000cabc18723c */ /* 0x040fee0000041818 */
[C---:B------:R-:W-:Y:S01]  /*12a60*/  LEA R202, P1, R165.reuse, R238, 0x6 ;  /* 0x000000eea5ca7211 */ /* 0x040fe200078230ff */
[C---:B-1----:R-:W-:Y:S04]  /*12a70*/  HMMA.16816.F32.BF16 R28, R188.reuse, R168, R28 ;  /* 0x000000a8bc1c723c */ /* 0x042fe8000004181c */
[----:B------:R-:W-:Y:S04]  /*12a80*/  LEA.HI.X.SX32 R203, R165, R239, 0x6, P1 ;  /* 0x000000efa5cb7211 */ /* 0x000fe800008f36ff */
[----:B------:R-:W-:Y:S01]  /*12a90*/  HMMA.16816.F32.BF16 R32, R188, R170, R32 ;  /* 0x000000aabc20723c */ /* 0x000fe20000041820 */
[----:B------:R-:W1:Y:S03]  /*12aa0*/  LDSM.16.M88.4 R168, [R223+0x11800] ;  /* 0x01180000dfa8783b */ /* 0x000e660000000200 */
[----:B------:R-:W-:Y:S01]  /*12ab0*/  IMAD R2, R203, c[0x0][0x198], RZ ;  /* 0x00006600cb027a24 */ /* 0x000fe200078e02ff */
[----:B------:R-:W-:Y:S03]  /*12ac0*/  LDSM.16.M88.4 R188, [R216+0x800] ;  /* 0x00080000d8bc783b */ /* 0x000fe60000000200 */
[C---:B-----5:R-:W-:Y:S05]  /*12ad0*/  HMMA.16816.F32.BF16 R4, R172.reuse, R176, R4 ;  /* 0x000000b0ac04723c */ /* 0x060fea0000041804 */
[C---:B------:R-:W-:Y:S03]  /*12ae0*/  IMAD R2, R202.reuse, c[0x0][0x19c], R2 ;  /* 0x00006700ca027a24 */ /* 0x040fe600078e0202 */
[C---:B------:R-:W-:Y:S01]  /*12af0*/  HMMA.16816.F32.BF16 R8, R172.reuse, R178, R8 ;  /* 0x000000b2ac08723c */ /* 0x040fe20000041808 */
[----:B------:R-:W-:Y:S07]  /*12b00*/  LDSM.16.M88.4 R176, [R225] ;  /* 0x00000000e1b0783b */ /* 0x000fee0000000200 */
[C---:B------:R-:W-:Y:S08]  /*12b10*/  HMMA.16816.F32.BF16 R12, R172.reuse, R180, R12 ;  /* 0x000000b4ac0c723c */ /* 0x040ff0000004180c */
[C---:B------:R-:W-:Y:S01]  /*12b20*/  HMMA.16816.F32.BF16 R16, R172.reuse, R182, R16 ;  /* 0x000000b6ac10723c */ /* 0x040fe20000041810 */
[----:B------:R-:W3:Y:S07]  /*12b30*/  LDSM.16.M88.4 R180, [R216] ;  /* 0x00000000d8b4783b */ /* 0x000eee0000000200 */
[C---:B------:R-:W-:Y:S08]  /*12b40*/  HMMA.16816.F32.BF16 R20, R172.reuse, R184, R20 ;  /* 0x000000b8ac14723c */ /* 0x040ff00000041814 */
[C---:B------:R-:W-:Y:S01]  /*12b50*/  HMMA.16816.F32.BF16 R24, R172.reuse, R186, R24 ;  /* 0x000000baac18723c */ /* 0x040fe20000041818 */
[----:B------:R-:W5:Y:S07]  /*12b60*/  LDSM.16.M88.4 R184, [R216+0x1000] ;  /* 0x00100000d8b8783b */ /* 0x000f6e0000000200 */
[C---:B-1----:R-:W-:Y:S08]  /*12b70*/  HMMA.16816.F32.BF16 R28, R172.reuse, R168, R28 ;  /* 0x000000a8ac1c723c */ /* 0x042ff0000004181c */
[----:B------:R-:W-:Y:S01]  /*12b80*/  HMMA.16816.F32.BF16 R32, R172, R170, R32 ;  /* 0x000000aaac20723c */ /* 0x000fe20000041820 */
[----:B------:R-:W1:Y:S04]  /*12b90*/  LDSM.16.M88.4 R168, [R216+0x1800] ;  /* 0x00180000d8a8783b */ /* 0x000e680000000200 */
[----:B------:R-:W-:Y:S03]  /*12ba0*/  LDSM.16.M88.4 R172, [R230+0x4000] ;  /* 0x00400000e6ac783b */ /* 0x000fe60000000200 */
[C---:B---3--:R-:W-:Y:S08]  /*12bb0*/  HMMA.16816.F32.BF16 R4, R176.reuse, R180, R4 ;  /* 0x000000b4b004723c */ /* 0x048ff00000041804 */
[C---:B------:R-:W-:Y:S01]  /*12bc0*/  HMMA.16816.F32.BF16 R8, R176.reuse, R182, R8 ;  /* 0x000000b6b008723c */ /* 0x040fe20000041808 */
[----:B------:R-:W3:Y:S07]  /*12bd0*/  LDSM.16.M88.4 R180, [R229+0x12000] ;  /* 0x01200000e5b4783b */ /* 0x000eee0000000200 */
[C---:B------:R-:W-:Y:S08]  /*12be0*/  HMMA.16816.F32.BF16 R12, R176.reuse, R188, R12 ;  /* 0x000000bcb00c723c */ /* 0x040ff0000004180c */
[C---:B------:R-:W-:Y:S01]  /*12bf0*/  HMMA.16816.F32.BF16 R16, R176.reuse, R190, R16 ;  /* 0x000000beb010723c */ /* 0x040fe20000041810 */
[----:B------:R-:W3:Y:S07]  /*12c00*/  LDSM.16.M88.4 R188, [R229+0x12800] ;  /* 0x01280000e5bc783b */ /* 0x000eee0000000200 */
[C---:B-----5:R-:W-:Y:S08]  /*12c10*/  HMMA.16816.F32.BF16 R20, R176.reuse, R184, R20 ;  /* 0x000000b8b014723c */ /* 0x060ff00000041814 */
        /* <DEDUP_REMOVED lines=8> */
[----:B------:R-:W3:Y:S07]  /*12ca0*/  LDSM.16.M88.4 R180, [R215] ;  /* 0x00000000d7b4783b */ /* 0x000eee0000000200 */
[C---:B------:R-:W-:Y:S08]  /*12cb0*/  HMMA.16816.F32.BF16 R12, R172.reuse, R188, R12 ;  /* 0x000000bcac0c723c */ /* 0x040ff0000004180c */
[C---:B------:R-:W-:Y:S01]  /*12cc0*/  HMMA.16816.F32.BF16 R16, R172.reuse, R190, R16 ;  /* 0x000000beac10723c */ /* 0x040fe20000041810 */
[----:B------:R-:W3:Y:S07]  /*12cd0*/  LDSM.16.M88.4 R188, [R214] ;  /* 0x00000000d6bc783b */ /* 0x000eee0000000200 */
[C---:B-----5:R-:W-:Y:S08]  /*12ce0*/  HMMA.16816.F32.BF16 R20, R172.reuse, R184, R20 ;  /* 0x000000b8ac14723c */ /* 0x060ff00000041814 */
[C---:B------:R-:W-:Y:S01]  /*12cf0*/  HMMA.16816.F32.BF16 R24, R172.reuse, R186, R24 ;  /* 0x000000baac18723c */ /* 0x040fe20000041818 */
[----:B------:R-:W5:Y:S07]  /*12d00*/  LDSM.16.M88.4 R184, [R213] ;  /* 0x00000000d5b8783b */ /* 0x000f6e0000000200 */
[C---:B-1----:R-:W-:Y:S08]  /*12d10*/  HMMA.16816.F32.BF16 R28, R172.reuse, R168, R28 ;  /* 0x000000a8ac1c723c */ /* 0x042ff0000004181c */
[----:B------:R-:W-:Y:S01]  /*12d20*/  HMMA.16816.F32.BF16 R32, R172, R170, R32 ;  /* 0x000000aaac20723c */ /* 0x000fe20000041820 */
[----:B------:R-:W1:Y:S04]  /*12d30*/  LDSM.16.M88.4 R168, [R212] ;  /* 0x00000000d4a8783b */ /* 0x000e680000000200 */
[----:B------:R-:W-:Y:S03]  /*12d40*/  LDSM.16.M88.4 R172, [R226+0x4000] ;  /* 0x00400000e2ac783b */ /* 0x000fe60000000200 */
[C---:B---3--:R-:W-:Y:S08]  /*12d50*/  HMMA.16816.F32.BF16 R4, R176.reuse, R180, R4 ;  /* 0x000000b4b004723c */ /* 0x048ff00000041804 */
[C---:B------:R-:W-:Y:S01]  /*12d60*/  HMMA.16816.F32.BF16 R8, R176.reuse, R182, R8 ;  /* 0x000000b6b008723c */ /* 0x040fe20000041808 */
[----:B------:R-:W3:Y:S07]  /*12d70*/  LDSM.16.M88.4 R180, [R223+0x12000] ;  /* 0x01200000dfb4783b */ /* 0x000eee0000000200 */
[C---:B------:R-:W-:Y:S08]  /*12d80*/  HMMA.16816.F32.BF16 R12, R176.reuse, R188, R12 ;  /* 0x000000bcb00c723c */ /* 0x040ff0000004180c */
[C---:B------:R-:W-:Y:S01]  /*12d90*/  HMMA.16816.F32.BF16 R16, R176.reuse, R190, R16 ;  /* 0x000000beb010723c */ /* 0x040fe20000041810 */
[----:B------:R-:W2:Y:S07]  /*12da0*/  LDSM.16.M88.4 R188, [R223+0x12800] ;  /* 0x01280000dfbc783b */ /* 0x000eae0000000200 */
        /* <DEDUP_REMOVED lines=10> */
[C---:B--2---:R-:W-:Y:S08]  /*12e50*/  HMMA.16816.F32.BF16 R12, R172.reuse, R188, R12 ;  /* 0x000000bcac0c723c */ /* 0x044ff0000004180c */
        /* <DEDUP_REMOVED lines=25> */
[C---:B--2---:R-:W-:Y:S08]  /*12ff0*/  HMMA.16816.F32.BF16 R12, R172.reuse, R188, R12 ;  /* 0x000000bcac0c723c */ /* 0x044ff0000004180c */
[C---:B------:R-:W-:Y:S01]  /*13000*/  HMMA.16816.F32.BF16 R16, R172.reuse, R190, R16 ;  /* 0x000000beac10723c */ /* 0x040fe20000041810 */
[----:B------:R-:W2:Y:S07]  /*13010*/  LDSM.16.M88.4 R188, [R210] ;  /* 0x00000000d2bc783b */ /* 0x000eae0000000200 */
        /* <DEDUP_REMOVED lines=83> */
[----:B------:R-:W1:Y:S01]  /*13550*/  LDSM.16.M88.4 R168, [R216+0x7800] ;  /* 0x00780000d8a8783b */ /* 0x000e620000000200 */
[----:B------:R-:W-:Y:S04]  /*13560*/  DEPBAR.LE SB0, 0x0 ;  /* 0x000080000000791a */ /* 0x000fe80000000000 */
[----:B------:R-:W-:Y:S02]  /*13570*/  BAR.SYNC.DEFER_BLOCKING 0x0 ;  /* 0x0000000000007b1d */ /* 0x000fe40000010000 */
[C---:B---3--:R-:W-:Y:S08]  /*13580*/  HMMA.16816.F32.BF16 R4, R176.reuse, R180, R4 ;  /* 0x000000b4b004723c */ /* 0x048ff00000041804 */
[C---:B------:R-:W-:Y:S07]  /*13590*/  HMMA.16816.F32.BF16 R8, R176.reuse, R182, R8 ;  /* 0x000000b6b008723c */ /* 0x040fee0000041808 */
[C---:B------:R-:W-:Y:S01]  /*135a0*/  LEA R182, P0, R165.reuse, R194, 0x6 ;  /* 0x000000c2a5b67211 */ /* 0x040fe200078030ff */
[C---:B--2---:R-:W-:Y:S04]  /*135b0*/  HMMA.16816.F32.BF16 R12, R176.reuse, R188, R12 ;  /* 0x000000bcb00c723c */ /* 0x044fe8000004180c */
[----:B------:R-:W-:Y:S01]  /*135c0*/  LEA.HI.X.SX32 R183, R165, R195, 0x6, P0 ;  /* 0x000000c3a5b77211 */ /* 0x000fe200000f36ff */
[----:B------:R-:W-:Y:S01]  /*135d0*/  IMAD.WIDE.U32 R194, R202, c[0x0][0x198], RZ ;  /* 0x00006600cac27a25 */ /* 0x000fe200078e00ff */
[----:B------:R-:W-:Y:S02]  /*135e0*/  PLOP3.LUT P0, PT, PT, PT, UP0, 0x80, 0x0 ;  /* 0x000000000000781c */ /* 0x000fe40003f0f008 */
[C---:B------:R-:W-:Y:S04]  /*135f0*/  HMMA.16816.F32.BF16 R16, R176.reuse, R190, R16 ;  /* 0x000000beb010723c */ /* 0x040fe80000041810 */
[----:B------:R-:W-:Y:S02]  /*13600*/  IMAD R0, R183, c[0x0][0x198], RZ ;  /* 0x00006600b7007a24 */ /* 0x000fe400078e02ff */
[----:B------:R-:W-:Y:S02]  /*13610*/  IMAD.IADD R2, R195, 0x1, R2 ;  /* 0x00000001c3027824 */ /* 0x000fe400078e0202 */
[C---:B-----5:R-:W-:Y:S04]  /*13620*/  HMMA.16816.F32.BF16 R20, R176.reuse, R184, R20 ;  /* 0x000000b8b014723c */ /* 0x060fe80000041814 */
[C---:B------:R-:W-:Y:S04]  /*13630*/  IMAD R0, R182.reuse, c[0x0][0x19c], R0 ;  /* 0x00006700b6007a24 */ /* 0x040fe800078e0200 */
[C---:B------:R-:W-:Y:S07]  /*13640*/  HMMA.16816.F32.BF16 R24, R176.reuse, R186, R24 ;  /* 0x000000bab018723c */ /* 0x040fee0000041818 */
[----:B------:R-:W-:Y:S01]  /*13650*/  IMAD.WIDE.U32 R186, R182, c[0x0][0x198], RZ ;  /* 0x00006600b6ba7a25 */ /* 0x000fe200078e00ff */
[C---:B-1----:R-:W-:Y:S04]  /*13660*/  HMMA.16816.F32.BF16 R28, R176.reuse, R168, R28 ;  /* 0x000000a8b01c723c */ /* 0x042fe8000004181c */
[----:B------:R-:W-:Y:S01]  /*13670*/  IMAD.IADD R0, R187, 0x1, R0 ;  /* 0x00000001bb007824 */ /* 0x000fe200078e0200 */
[-C--:B------:R-:W-:Y:S02]  /*13680*/  LEA R182, P6, R194, R192.reuse, 0x1 ;  /* 0x000000c0c2b67211 */ /* 0x080fe400078c08ff */
[----:B------:R-:W-:Y:S01]  /*13690*/  LEA R202, P1, R186, R192, 0x1 ;  /* 0x000000c0baca7211 */ /* 0x000fe200078208ff */
[----:B------:R-:W-:Y:S04]  /*136a0*/  HMMA.16816.F32.BF16 R32, R176, R170, R32 ;  /* 0x000000aab020723c */ /* 0x000fe80000041820 */
[-C--:B----4-:R-:W-:Y:S02]  /*136b0*/  LEA.HI.X R183, R194, R193.reuse, R2, 0x1, P6 ;  /* 0x000000c1c2b77211 */ /* 0x090fe400030f0c02 */
[----:B------:R-:W-:Y:S02]  /*136c0*/  LEA.HI.X R203, R186, R193, R0, 0x1, P1 ;  /* 0x000000c1bacb7211 */ /* 0x000fe400008f0c00 */
[----:B------:R-:W-:-:S05]  /*136d0*/  @P0 BRA `(.L_x_1777) ;  /* 0xffffe8b000000947 */ /* 0x000fca000383ffff */
.L_x_1776:
[----:B------:R-:W-:Y:S01]  /*136e0*/  IMAD.U32 R170, RZ, RZ, UR32 ;  /* 0x00000020ffaa7e24 */ /* 0x000fe2000f8e00ff */
[----:B------:R-:W-:Y:S02]  /*136f0*/  USHF.L.U32 UR4, UR32, 0x1, URZ ;  /* 0x0000000120047899 */ /* 0x000fe4000800063f */
[----:B------:R-:W-:Y:S01]  /*13700*/  UISETP.GT.AND UP0, UPT, UR32, UR19, UPT ;  /* 0x000000132000728c */ /* 0x000fe2000bf04270 */
[----:B------:R-:W-:Y:S01]  /*13710*/  IMAD R170, R170, 0x40, R235 ;  /* 0x00000040aaaa7824 */ /* 0x000fe200078e02eb */
[----:B------:R-:W-:Y:S02]  /*13720*/  UIADD3 UR35, UR35, 0x1, URZ ;  /* 0x0000000123237890 */ /* 0x000fe4000fffe03f */
[----:B------:R-:W-:Y:S01]  /*13730*/  UMOV UR40, UR32 ;  /* 0x0000002000287c82 */ /* 0x000fe20008000000 */
[--C-:B------:R-:W-:Y:S01]  /*13740*/  IMAD.IADD R0, R246, 0x1, -R170.reuse ;  /* 0x00000001f6007824 */ /* 0x100fe200078e0aaa */
[C---:B------:R-:W-:Y:S02]  /*13750*/  IADD3 R178, R170.reuse, 0x1, RZ ;  /* 0x00000001aab27810 */ /* 0x040fe40007ffe0ff */
[C---:B------:R-:W-:Y:S02]  /*13760*/  IADD3 R181, R170.reuse, 0x8, RZ ;  /* 0x00000008aab57810 */ /* 0x040fe40007ffe0ff */
[----:B------:R-:W-:Y:S01]  /*13770*/  IABS R179, R0 ;  /* 0x0000000000b37213 */ /* 0x000fe20000000000 */
[C---:B------:R-:W-:Y:S01]  /*13780*/  IMAD.IADD R0, R243.reuse, 0x1, -R170 ;  /* 0x00000001f3007824 */ /* 0x040fe200078e0aaa */
[----:B------:R-:W-:Y:S01]  /*13790*/  IADD3 R187, R170, 0x9, RZ ;  /* 0x00000009aabb7810 */ /* 0x000fe20007ffe0ff */
[--C-:B------:R-:W-:Y:S01]  /*137a0*/  IMAD.IADD R2, R246, 0x1, -R178.reuse ;  /* 0x00000001f6027824 */ /* 0x100fe200078e0ab2 */
[----:B------:R-:W-:Y:S02]  /*137b0*/  IADD3 R185, R170, 0x10, RZ ;  /* 0x00000010aab97810 */ /* 0x000fe40007ffe0ff */
[----:B-1----:R-:W-:Y:S01]  /*137c0*/  IABS R169, R0 ;  /* 0x0000000000a97213 */ /* 0x002fe20000000000 */
[----:B------:R-:W-:Y:S01]  /*137d0*/  I2F R179, R179 ;  /* 0x000000b300b37306 */ /* 0x000fe20000201400 */
[----:B------:R-:W-:Y:S01]  /*137e0*/  IABS R0, R2 ;  /* 0x0000000200007213 */ /* 0x000fe20000000000 */
[----:B------:R-:W-:Y:S01]  /*137f0*/  IMAD.IADD R2, R246, 0x1, -R181 ;  /* 0x00000001f6027824 */ /* 0x000fe200078e0ab5 */
[C---:B------:R-:W-:Y:S02]  /*13800*/  IADD3 R183, R170.reuse, 0x11, RZ ;  /* 0x00000011aab77810 */ /* 0x040fe40007ffe0ff */
[----:B------:R-:W-:Y:S02]  /*13810*/  IADD3 R174, R170, 0x18, RZ ;  /* 0x00000018aaae7810 */ /* 0x000fe40007ffe0ff */
[----:B------:R-:W-:Y:S01]  /*13820*/  IABS R175, R2 ;  /* 0x0000000200af7213 */ /* 0x000fe20000000000 */
[----:B------:R-:W-:Y:S01]  /*13830*/  IMAD.IADD R2, R246, 0x1, -R187 ;  /* 0x00000001f6027824 */ /* 0x000fe200078e0abb */
[C---:B------:R-:W-:Y:S01]  /*13840*/  IADD3 R173, R170.reuse, 0x19, RZ ;  /* 0x00000019aaad7810 */ /* 0x040fe20007ffe0ff */
[----:B------:R-:W-:Y:S01]  /*13850*/  I2F R0, R0 ;  /* 0x0000000000007306 */ /* 0x000fe20000201400 */
[----:B------:R-:W-:Y:S02]  /*13860*/  IADD3 R165, R170, 0x20, RZ ;  /* 0x00000020aaa57810 */ /* 0x000fe40007ffe0ff */
[----:B------:R-:W-:Y:S01]  /*13870*/  IABS R182, R2 ;  /* 0x0000000200b67213 */ /* 0x000fe20000000000 */
[C---:B------:R-:W-:Y:S01]  /*13880*/  IMAD.IADD R2, R246.reuse, 0x1, -R185 ;  /* 0x00000001f6027824 */ /* 0x040fe200078e0ab9 */
[----:B------:R-:W-:Y:S02]  /*13890*/  IADD3 R176, R246, -R165, RZ ;  /* 0x800000a5f6b07210 */ /* 0x000fe40007ffe0ff */
[CC--:B------:R-:W-:Y:S02]  /*138a0*/  ISETP.GE.AND P6, PT, R170.reuse, R245.reuse, PT ;  /* 0x000000f5aa00720c */ /* 0x0c0fe40003fc6270 */
[----:B------:R-:W-:Y:S01]  /*138b0*/  IABS R171, R2 ;  /* 0x0000000200ab7213 */ /* 0x000fe20000000000 */
[C---:B------:R-:W-:Y:S01]  /*138c0*/  IMAD.IADD R2, R243.reuse, 0x1, -R178 ;  /* 0x00000001f3027824 */ /* 0x040fe200078e0ab2 */
[----:B------:R-:W-:Y:S01]  /*138d0*/  ISETP.GE.OR P6, PT, R170, R244, !P6 ;  /* 0x000000f4aa00720c */ /* 0x000fe200077c6670 */
[----:B------:R-:W-:Y:S01]  /*138e0*/  I2F R169, R169 ;  /* 0x000000a900a97306 */ /* 0x000fe20000201400 */
[----:B------:R-:W-:Y:S02]  /*138f0*/  ISETP.GE.AND P0, PT, R178, R245, PT ;  /* 0x000000f5b200720c */ /* 0x000fe40003f06270 */
[----:B------:R-:W-:Y:S01]  /*13900*/  IABS R172, R2 ;  /* 0x0000000200ac7213 */ /* 0x000fe20000000000 */
[----:B------:R-:W-:Y:S01]  /*13910*/  IMAD.IADD R2, R246, 0x1, -R183 ;  /* 0x00000001f6027824 */ /* 0x000fe200078e0ab7 */
[----:B------:R-:W-:Y:S02]  /*13920*/  ISETP.GE.OR P0, PT, R178, R244, !P0 ;  /* 0x000000f4b200720c */ /* 0x000fe40004706670 */
[C---:B------:R-:W-:Y:S02]  /*13930*/  ISETP.GE.AND P1, PT, R170.reuse, R242, PT ;  /* 0x000000f2aa00720c */ /* 0x040fe40003f26270 */
[----:B------:R-:W-:Y:S01]  /*13940*/  IABS R168, R2 ;  /* 0x0000000200a87213 */ /* 0x000fe20000000000 */
[C---:B------:R-:W-:Y:S01]  /*13950*/  IMAD.IADD R2, R243.reuse, 0x1, -R181 ;  /* 0x00000001f3027824 */ /* 0x040fe200078e0ab5 */
[----:B------:R-:W-:Y:S01]  /*13960*/  I2F R175, R175 ;  /* 0x000000af00af7306 */ /* 0x000fe20000201400 */
[-C--:B------:R-:W-:Y:S03]  /*13970*/  ISETP.GE.OR P1, PT, R170, R237.reuse, !P1 ;  /* 0x000000edaa00720c */ /* 0x080fe60004f26670 */
[----:B------:R-:W-:Y:S01]  /*13980*/  IABS R191, R2 ;  /* 0x0000000200bf7213 */ /* 0x000fe20000000000 */
[C---:B------:R-:W-:Y:S05]  /*13990*/  IMAD.IADD R2, R246.reuse, 0x1, -R174 ;  /* 0x00000001f6027824 */ /* 0x040fea00078e0aae */
[----:B------:R-:W-:Y:S01]  /*139a0*/  IABS R189, R2 ;  /* 0x0000000200bd7213 */ /* 0x000fe20000000000 */
[C---:B------:R-:W-:Y:S01]  /*139b0*/  IMAD.IADD R2, R243.reuse, 0x1, -R187 ;  /* 0x00000001f3027824 */ /* 0x040fe200078e0abb */
[----:B------:R-:W-:Y:S04]  /*139c0*/  I2F R171, R171 ;  /* 0x000000ab00ab7306 */ /* 0x000fe80000201400 */
[----:B------:R-:W-:Y:S01]  /*139d0*/  IABS R186, R2 ;  /* 0x0000000200ba7213 */ /* 0x000fe20000000000 */
[----:B------:R-:W-:Y:S05]  /*139e0*/  IMAD.IADD R2, R246, 0x1, -R173 ;  /* 0x00000001f6027824 */ /* 0x000fea00078e0aad */
[----:B------:R-:W-:Y:S01]  /*139f0*/  IABS R180, R2 ;  /* 0x0000000200b47213 */ /* 0x000fe20000000000 */
[C---:B------:R-:W-:Y:S01]  /*13a00*/  IMAD.IADD R2, R243.reuse, 0x1, -R185 ;  /* 0x00000001f3027824 */ /* 0x040fe200078e0ab9 */
[----:B------:R-:W-:Y:S04]  /*13a10*/  I2F R182, R182 ;  /* 0x000000b600b67306 */ /* 0x000fe80000201400 */
[----:B------:R-:W-:Y:S02]  /*13a20*/  IABS R177, R2 ;  /* 0x0000000200b17213 */ /* 0x000fe40000000000 */
[----:B------:R-:W-:Y:S01]  /*13a30*/  IABS R2, R176 ;  /* 0x000000b000027213 */ /* 0x000fe20000000000 */
[----:B------:R-:W-:Y:S03]  /*13a40*/  IMAD.IADD R176, R243, 0x1, -R183 ;  /* 0x00000001f3b07824 */ /* 0x000fe600078e0ab7 */
[----:B------:R-:W-:Y:S02]  /*13a50*/  I2F R168, R168 ;  /* 0x000000a800a87306 */ /* 0x000fe40000201400 */
[----:B------:R-:W-:Y:S08]  /*13a60*/  IABS R176, R176 ;  /* 0x000000b000b07213 */ /* 0x000ff00000000000 */
        /* <DEDUP_REMOVED lines=8> */
[----:B------:R-:W-:Y:S06]  /*13af0*/  FFMA.FTZ R4, R179, -UR28, R4 ;  /* 0x8000001cb3047c23 */ /* 0x000fec0008010004 */
[----:B------:R1:W2:Y:S01]  /*13b00*/  I2F R179, R2 ;  /* 0x0000000200b37306 */ /* 0x0002a20000201400 */
[----:B------:R-:W-:Y:S01]  /*13b10*/  FFMA.FTZ R5, R0, -UR28, R5 ;  /* 0x8000001c00057c23 */ /* 0x000fe20008010005 */
[----:B------:R-:W-:Y:S01]  /*13b20*/  FSEL R4, R4, -INF , !P6 ;  /* 0xff80000004047808 */ /* 0x000fe20007000000 */
[----:B------:R-:W-:Y:S01]  /*13b30*/  IMAD.IADD R0, R243, 0x1, -R174 ;  /* 0x00000001f3007824 */ /* 0x000fe200078e0aae */
[CC--:B------:R-:W-:Y:S01]  /*13b40*/  ISETP.GE.AND P6, PT, R178.reuse, R242.reuse, PT ;  /* 0x000000f2b200720c */ /* 0x0c0fe20003fc6270 */
[----:B------:R-:W-:Y:S01]  /*13b50*/  FFMA.FTZ R6, R169, -UR28, R6 ;  /* 0x8000001ca9067c23 */ /* 0x000fe20008010006 */
[----:B------:R-:W-:Y:S01]  /*13b60*/  FSEL R169, R5, -INF , !P0 ;  /* 0xff80000005a97808 */ /* 0x000fe20004000000 */
[----:B------:R-:W-:Y:S01]  /*13b70*/  FFMA.FTZ R8, R175, -UR28, R8 ;  /* 0x8000001caf087c23 */ /* 0x000fe20008010008 */
[----:B------:R-:W-:Y:S01]  /*13b80*/  ISETP.GE.OR P6, PT, R178, R237, !P6 ;  /* 0x000000edb200720c */ /* 0x000fe200077c6670 */
[----:B------:R-:W-:Y:S01]  /*13b90*/  FFMA.FTZ R12, R171, -UR28, R12 ;  /* 0x8000001cab0c7c23 */ /* 0x000fe2000801000c */
[----:B------:R-:W-:Y:S01]  /*13ba0*/  FSEL R6, R6, -INF , !P1 ;  /* 0xff80000006067808 */ /* 0x000fe20004800000 */
[----:B------:R-:W-:Y:S01]  /*13bb0*/  FFMA.FTZ R9, R182, -UR28, R9 ;  /* 0x8000001cb6097c23 */ /* 0x000fe20008010009 */
[C---:B------:R-:W-:Y:S01]  /*13bc0*/  ISETP.GE.AND P1, PT, R181.reuse, R245, PT ;  /* 0x000000f5b500720c */ /* 0x040fe20003f26270 */
[----:B------:R-:W-:Y:S01]  /*13bd0*/  FFMA.FTZ R13, R168, -UR28, R13 ;  /* 0x8000001ca80d7c23 */ /* 0x000fe2000801000d */
[C---:B------:R-:W-:Y:S01]  /*13be0*/  ISETP.GE.AND P0, PT, R181.reuse, R242, PT ;  /* 0x000000f2b500720c */ /* 0x040fe20003f06270 */
[----:B------:R-:W-:Y:S01]  /*13bf0*/  FFMA.FTZ R7, R172, -UR28, R7 ;  /* 0x8000001cac077c23 */ /* 0x000fe20008010007 */
[-C--:B------:R-:W-:Y:S01]  /*13c00*/  ISETP.GE.OR P1, PT, R181, R244.reuse, !P1 ;  /* 0x000000f4b500720c */ /* 0x080fe20004f26670 */
[----:B------:R-:W-:Y:S01]  /*13c10*/  FFMA.FTZ R10, R191, -UR28, R10 ;  /* 0x8000001cbf0a7c23 */ /* 0x000fe2000801000a */
[----:B------:R-:W-:Y:S01]  /*13c20*/  ISETP.GE.OR P0, PT, R181, R237, !P0 ;  /* 0x000000edb500720c */ /* 0x000fe20004706670 */
[----:B------:R-:W-:Y:S01]  /*13c30*/  FFMA.FTZ R16, R189, -UR28, R16 ;  /* 0x8000001cbd107c23 */ /* 0x000fe20008010010 */
[----:B------:R-:W-:Y:S01]  /*13c40*/  FSEL R171, R8, -INF , !P1 ;  /* 0xff80000008ab7808 */ /* 0x000fe20004800000 */
[----:B------:R-:W-:Y:S01]  /*13c50*/  IMAD.IADD R8, R243, 0x1, -R173 ;  /* 0x00000001f3087824 */ /* 0x000fe200078e0aad */
[-C--:B------:R-:W-:Y:S01]  /*13c60*/  ISETP.GE.AND P1, PT, R187, R245.reuse, PT ;  /* 0x000000f5bb00720c */ /* 0x080fe20003f26270 */
[----:B------:R-:W-:Y:S01]  /*13c70*/  FFMA.FTZ R11, R186, -UR28, R11 ;  /* 0x8000001cba0b7c23 */ /* 0x000fe2000801000b */
[----:B-1----:R-:W-:Y:S01]  /*13c80*/  IADD3 R2, R170, 0x21, RZ ;  /* 0x00000021aa027810 */ /* 0x002fe20007ffe0ff */
[----:B------:R-:W-:Y:S01]  /*13c90*/  FFMA.FTZ R14, R177, -UR28, R14 ;  /* 0x8000001cb10e7c23 */ /* 0x000fe2000801000e */
[----:B------:R-:W-:Y:S01]  /*13ca0*/  ISETP.GE.OR P1, PT, R187, R244, !P1 ;  /* 0x000000f4bb00720c */ /* 0x000fe20004f26670 */
[----:B------:R-:W-:Y:S01]  /*13cb0*/  FFMA.FTZ R17, R180, -UR28, R17 ;  /* 0x8000001cb4117c23 */ /* 0x000fe20008010011 */
[----:B------:R-:W-:Y:S01]  /*13cc0*/  IADD3 R168, R170, 0x29, RZ ;  /* 0x00000029aaa87810 */ /* 0x000fe20007ffe0ff */
[----:B------:R-:W-:Y:S01]  /*13cd0*/  IMAD.IADD R184, R246, 0x1, -R2 ;  /* 0x00000001f6b87824 */ /* 0x000fe200078e0a02 */
[----:B------:R-:W-:Y:S01]  /*13ce0*/  FSEL R9, R9, -INF , !P1 ;  /* 0xff80000009097808 */ /* 0x000fe20004800000 */
[----:B--2---:R-:W-:Y:S01]  /*13cf0*/  FFMA.FTZ R20, R179, -UR28, R20 ;  /* 0x8000001cb3147c23 */ /* 0x004fe20008010014 */
[CC--:B------:R-:W-:Y:S02]  /*13d00*/  ISETP.GE.AND P1, PT, R185.reuse, R245.reuse, PT ;  /* 0x000000f5b900720c */ /* 0x0c0fe40003f26270 */
[----:B------:R-:W-:Y:S02]  /*13d10*/  IABS R184, R184 ;  /* 0x000000b800b87213 */ /* 0x000fe40000000000 */
[-C--:B------:R-:W-:Y:S02]  /*13d20*/  ISETP.GE.OR P1, PT, R185, R244.reuse, !P1 ;  /* 0x000000f4b900720c */ /* 0x080fe40004f26670 */
[----:B------:R-:W1:Y:S01]  /*13d30*/  I2F R178, R184 ;  /* 0x000000b800b27306 */ /* 0x000e620000201400 */
[----:B------:R-:W-:Y:S02]  /*13d40*/  IADD3 R172, R170, 0x30, RZ ;  /* 0x00000030aaac7810 */ /* 0x000fe40007ffe0ff */
[----:B------:R-:W-:Y:S02]  /*13d50*/  FSEL R195, R12, -INF , !P1 ;  /* 0xff8000000cc37808 */ /* 0x000fe40004800000 */
[----:B------:R-:W-:Y:S02]  /*13d60*/  ISETP.GE.AND P1, PT, R183, R245, PT ;  /* 0x000000f5b700720c */ /* 0x000fe40003f26270 */
[----:B------:R-:W-:Y:S01]  /*13d70*/  FSEL R12, R10, -INF , !P0 ;  /* 0xff8000000a0c7808 */ /* 0x000fe20004000000 */
[----:B------:R-:W-:Y:S01]  /*13d80*/  IMAD.IADD R10, R243, 0x1, -R2 ;  /* 0x00000001f30a7824 */ /* 0x000fe200078e0a02 */
[----:B------:R-:W-:Y:S02]  /*13d90*/  ISETP.GE.OR P1, PT, R183, R244, !P1 ;  /* 0x000000f4b700720c */ /* 0x000fe40004f26670 */
[-C--:B------:R-:W-:Y:S02]  /*13da0*/  ISETP.GE.AND P0, PT, R185, R242.reuse, PT ;  /* 0x000000f2b900720c */ /* 0x080fe40003f06270 */
[----:B------:R-:W-:Y:S02]  /*13db0*/  FSEL R193, R13, -INF , !P1 ;  /* 0xff8000000dc17808 */ /* 0x000fe40004800000 */
[-C--:B------:R-:W-:Y:S02]  /*13dc0*/  ISETP.GE.AND P1, PT, R187, R242.reuse, PT ;  /* 0x000000f2bb00720c */ /* 0x080fe40003f26270 */
[-C--:B------:R-:W-:Y:S02]  /*13dd0*/  ISETP.GE.OR P0, PT, R185, R237.reuse, !P0 ;  /* 0x000000edb900720c */ /* 0x080fe40004706670 */
[-C--:B------:R-:W-:Y:S02]  /*13de0*/  ISETP.GE.OR P1, PT, R187, R237.reuse, !P1 ;  /* 0x000000edbb00720c */ /* 0x080fe40004f26670 */
[----:B------:R-:W-:Y:S02]  /*13df0*/  FSEL R196, R14, -INF , !P0 ;  /* 0xff8000000ec47808 */ /* 0x000fe40004000000 */
[----:B------:R-:W-:Y:S01]  /*13e00*/  ISETP.GE.AND P0, PT, R174, R242, PT ;  /* 0x000000f2ae00720c */ /* 0x000fe20003f06270 */
[----:B-1----:R-:W-:Y:S01]  /*13e10*/  FFMA.FTZ R21, R178, -UR28, R21 ;  /* 0x8000001cb2157c23 */ /* 0x002fe20008010015 */
[----:B------:R-:W-:Y:S02]  /*13e20*/  IABS R184, R0 ;  /* 0x0000000000b87213 */ /* 0x000fe40000000000 */
[----:B------:R-:W-:Y:S02]  /*13e30*/  IADD3 R0, R170, 0x28, RZ ;  /* 0x00000028aa007810 */ /* 0x000fe40007ffe0ff */
[----:B------:R1:W2:Y:S01]  /*13e40*/  I2F R175, R184 ;  /* 0x000000b800af7306 */ /* 0x0002a20000201400 */
[----:B------:R-:W-:Y:S02]  /*13e50*/  ISETP.GE.OR P0, PT, R174, R237, !P0 ;  /* 0x000000edae00720c */ /* 0x000fe40004706670 */
[C---:B------:R-:W-:Y:S05]  /*13e60*/  IMAD.IADD R5, R246.reuse, 0x1, -R0 ;  /* 0x00000001f6057824 */ /* 0x040fea00078e0a00 */
[----:B------:R-:W-:Y:S04]  /*13e70*/  IABS R5, R5 ;  /* 0x0000000500057213 */ /* 0x000fe80000000000 */
[----:B------:R3:W4:Y:S01]  /*13e80*/  I2F R181, R5 ;  /* 0x0000000500b57306 */ /* 0x0007220000201400 */
[----:B-1----:R-:W-:Y:S01]  /*13e90*/  IABS R184, R8 ;  /* 0x0000000800b87213 */ /* 0x002fe20000000000 */
[C---:B------:R-:W-:Y:S02]  /*13ea0*/  IMAD.IADD R8, R246.reuse, 0x1, -R168 ;  /* 0x00000001f6087824 */ /* 0x040fe400078e0aa8 */
[----:B--2---:R-:W-:Y:S03]  /*13eb0*/  FFMA.FTZ R18, R175, -UR28, R18 ;  /* 0x8000001caf127c23 */ /* 0x004fe60008010012 */
[----:B------:R-:W-:Y:S03]  /*13ec0*/  IABS R182, R8 ;  /* 0x0000000800b67213 */ /* 0x000fe60000000000 */
[----:B------:R-:W1:Y:S01]  /*13ed0*/  I2F R184, R184 ;  /* 0x000000b800b87306 */ /* 0x000e620000201400 */
[----:B------:R-:W-:Y:S01]  /*13ee0*/  FSEL R8, R7, -INF , !P6 ;  /* 0xff80000007087808 */ /* 0x000fe20007000000 */
[----:B------:R-:W-:Y:S01]  /*13ef0*/  IMAD.IADD R7, R246, 0x1, -R172 ;  /* 0x00000001f6077824 */ /* 0x000fe200078e0aac */
[----:B------:R-:W-:Y:S01]  /*13f00*/  ISETP.GE.AND P6, PT, R174, R245, PT ;  /* 0x000000f5ae00720c */ /* 0x000fe20003fc6270 */
[----:B---3--:R-:W-:Y:S01]  /*13f10*/  IMAD.IADD R5, R243, 0x1, -R165 ;  /* 0x00000001f3057824 */ /* 0x008fe200078e0aa5 */
[----:B------:R-:W-:Y:S01]  /*13f20*/  FSEL R194, R18, -INF , !P0 ;  /* 0xff80000012c27808 */ /* 0x000fe20004000000 */
[----:B----4-:R-:W-:Y:S01]  /*13f30*/  FFMA.FTZ R24, R181, -UR28, R24 ;  /* 0x8000001cb5187c23 */ /* 0x010fe20008010018 */
[----:B------:R-:W-:Y:S02]  /*13f40*/  ISETP.GE.OR P6, PT, R174, R244, !P6 ;  /* 0x000000f4ae00720c */ /* 0x000fe400077c6670 */
[----:B------:R-:W-:Y:S01]  /*13f50*/  IABS R5, R5 ;  /* 0x0000000500057213 */ /* 0x000fe20000000000 */
[----:B------:R-:W2:Y:S01]  /*13f60*/  I2F R182, R182 ;  /* 0x000000b600b67306 */ /* 0x000ea20000201400 */
[----:B------:R-:W-:Y:S02]  /*13f70*/  FSEL R189, R16, -INF , !P6 ;  /* 0xff80000010bd7808 */ /* 0x000fe40007000000 */
[----:B------:R-:W-:Y:S02]  /*13f80*/  ISETP.GE.AND P6, PT, R183, R242, PT ;  /* 0x000000f2b700720c */ /* 0x000fe40003fc6270 */
[----:B------:R-:W-:Y:S02]  /*13f90*/  IABS R7, R7 ;  /* 0x0000000700077213 */ /* 0x000fe40000000000 */
[----:B------:R-:W-:Y:S02]  /*13fa0*/  IABS R16, R10 ;  /* 0x0000000a00107213 */ /* 0x000fe40000000000 */
[----:B------:R-:W-:Y:S01]  /*13fb0*/  FSEL R10, R11, -INF , !P1 ;  /* 0xff8000000b0a7808 */ /* 0x000fe20004800000 */
[----:B------:R-:W3:Y:S01]  /*13fc0*/  I2F R13, R5 ;  /* 0x00000005000d7306 */ /* 0x000ee20000201400 */
[----:B------:R-:W-:Y:S02]  /*13fd0*/  ISETP.GE.OR P6, PT, R183, R237, !P6 ;  /* 0x000000edb700720c */ /* 0x000fe400077c6670 */
[-C--:B------:R-:W-:Y:S01]  /*13fe0*/  ISETP.GE.AND P1, PT, R173, R245.reuse, PT ;  /* 0x000000f5ad00720c */ /* 0x080fe20003f26270 */
[----:B-1----:R-:W-:Y:S01]  /*13ff0*/  FFMA.FTZ R19, R184, -UR28, R19 ;  /* 0x8000001cb8137c23 */ /* 0x002fe20008010013 */
[----:B------:R-:W-:Y:S02]  /*14000*/  FSEL R188, R15, -INF , !P6 ;  /* 0xff8000000fbc7808 */ /* 0x000fe40007000000 */
[-C--:B------:R-:W-:Y:S02]  /*14010*/  ISETP.GE.OR P1, PT, R173, R244.reuse, !P1 ;  /* 0x000000f4ad00720c */ /* 0x080fe40004f26670 */
[-C--:B------:R-:W-:Y:S01]  /*14020*/  ISETP.GE.AND P6, PT, R2, R245.reuse, PT ;  /* 0x000000f50200720c */ /* 0x080fe20003fc6270 */
[----:B------:R1:W4:Y:S01]  /*14030*/  I2F R183, R7 ;  /* 0x0000000700b77306 */ /* 0x0003220000201400 */
[----:B------:R-:W-:Y:S02]  /*14040*/  FSEL R191, R17, -INF , !P1 ;  /* 0xff80000011bf7808 */ /* 0x000fe40004800000 */
[C---:B------:R-:W-:Y:S01]  /*14050*/  ISETP.GE.AND P1, PT, R165.reuse, R245, PT ;  /* 0x000000f5a500720c */ /* 0x040fe20003f26270 */
[----:B--2---:R-:W-:Y:S01]  /*14060*/  FFMA.FTZ R25, R182, -UR28, R25 ;  /* 0x8000001cb6197c23 */ /* 0x004fe20008010019 */
[-C--:B------:R-:W-:Y:S02]  /*14070*/  ISETP.GE.OR P6, PT, R2, R244.reuse, !P6 ;  /* 0x000000f40200720c */ /* 0x080fe400077c6670 */
[----:B------:R-:W-:Y:S02]  /*14080*/  ISETP.GE.OR P1, PT, R165, R244, !P1 ;  /* 0x000000f4a500720c */ /* 0x000fe40004f26670 */
[----:B------:R-:W-:Y:S01]  /*14090*/  FSEL R199, R21, -INF , !P6 ;  /* 0xff80000015c77808 */ /* 0x000fe20007000000 */
[----:B------:R-:W2:Y:S01]  /*140a0*/  I2F R16, R16 ;  /* 0x0000001000107306 */ /* 0x000ea20000201400 */
[----:B------:R-:W-:Y:S01]  /*140b0*/  FSEL R197, R20, -INF , !P1 ;  /* 0xff80000014c57808 */ /* 0x000fe20004800000 */
[----:B------:R-:W-:Y:S01]  /*140c0*/  IMAD.IADD R20, R243, 0x1, -R168 ;  /* 0x00000001f3147824 */ /* 0x000fe200078e0aa8 */
[----:B------:R-:W-:Y:S01]  /*140d0*/  ISETP.GE.AND P1, PT, R173, R242, PT ;  /* 0x000000f2ad00720c */ /* 0x000fe20003f26270 */
[----:B---3--:R-:W-:Y:S01]  /*140e0*/  FFMA.FTZ R22, R13, -UR28, R22 ;  /* 0x8000001c0d167c23 */ /* 0x008fe20008010016 */
[----:B------:R-:W-:Y:S02]  /*140f0*/  IADD3 R5, R170, 0x31, RZ ;  /* 0x00000031aa057810 */ /* 0x000fe40007ffe0ff */
[----:B------:R-:W-:Y:S02]  /*14100*/  ISETP.GE.OR P1, PT, R173, R237, !P1 ;  /* 0x000000edad00720c */ /* 0x000fe40004f26670 */
[-C--:B------:R-:W-:Y:S01]  /*14110*/  ISETP.GE.AND P6, PT, R0, R245.reuse, PT ;  /* 0x000000f50000720c */ /* 0x080fe20003fc6270 */
[----:B------:R-:W-:Y:S01]  /*14120*/  IMAD.IADD R11, R246, 0x1, -R5 ;  /* 0x00000001f60b7824 */ /* 0x000fe200078e0a05 */
[----:B------:R-:W-:Y:S02]  /*14130*/  FSEL R192, R19, -INF , !P1 ;  /* 0xff80000013c07808 */ /* 0x000fe40004800000 */
[C---:B------:R-:W-:Y:S01]  /*14140*/  ISETP.GE.AND P1, PT, R168.reuse, R245, PT ;  /* 0x000000f5a800720c */ /* 0x040fe20003f26270 */
[----:B-1----:R-:W-:Y:S01]  /*14150*/  IMAD.IADD R7, R243, 0x1, -R0 ;  /* 0x00000001f3077824 */ /* 0x002fe200078e0a00 */
[----:B------:R-:W-:Y:S01]  /*14160*/  IABS R11, R11 ;  /* 0x0000000b000b7213 */ /* 0x000fe20000000000 */
[----:B----4-:R-:W-:Y:S01]  /*14170*/  FFMA.FTZ R28, R183, -UR28, R28 ;  /* 0x8000001cb71c7c23 */ /* 0x010fe2000801001c */
[-C--:B------:R-:W-:Y:S02]  /*14180*/  ISETP.GE.OR P1, PT, R168, R244.reuse, !P1 ;  /* 0x000000f4a800720c */ /* 0x080fe40004f26670 */
[----:B------:R1:W3:Y:S01]  /*14190*/  I2F R14, R11 ;  /* 0x0000000b000e7306 */ /* 0x0002e20000201400 */
[----:B------:R-:W-:Y:S02]  /*141a0*/  ISETP.GE.OR P6, PT, R0, R244, !P6 ;  /* 0x000000f40000720c */ /* 0x000fe400077c6670 */
[----:B------:R-:W-:Y:S02]  /*141b0*/  FSEL R203, R25, -INF , !P1 ;  /* 0xff80000019cb7808 */ /* 0x000fe40004800000 */
[----:B------:R-:W-:Y:S01]  /*141c0*/  ISETP.GE.AND P1, PT, R172, R245, PT ;  /* 0x000000f5ac00720c */ /* 0x000fe20003f26270 */
[----:B--2---:R-:W-:Y:S01]  /*141d0*/  FFMA.FTZ R23, R16, -UR28, R23 ;  /* 0x8000001c10177c23 */ /* 0x004fe20008010017 */
[----:B------:R-:W-:Y:S02]  /*141e0*/  IABS R20, R20 ;  /* 0x0000001400147213 */ /* 0x000fe40000000000 */
[----:B------:R-:W-:Y:S02]  /*141f0*/  ISETP.GE.OR P1, PT, R172, R244, !P1 ;  /* 0x000000f4ac00720c */ /* 0x000fe40004f26670 */
[----:B------:R-:W2:Y:S01]  /*14200*/  I2F R18, R20 ;  /* 0x0000001400127306 */ /* 0x000ea20000201400 */
[CC--:B------:R-:W-:Y:S02]  /*14210*/  ISETP.GE.AND P0, PT, R165.reuse, R242.reuse, PT ;  /* 0x000000f2a500720c */ /* 0x0c0fe40003f06270 */
[----:B------:R-:W-:Y:S02]  /*14220*/  FSEL R187, R28, -INF , !P1 ;  /* 0xff8000001cbb7808 */ /* 0x000fe40004800000 */
[C---:B------:R-:W-:Y:S02]  /*14230*/  ISETP.GE.AND P1, PT, R0.reuse, R242, PT ;  /* 0x000000f20000720c */ /* 0x040fe40003f26270 */
[-C--:B------:R-:W-:Y:S02]  /*14240*/  ISETP.GE.OR P0, PT, R165, R237.reuse, !P0 ;  /* 0x000000eda500720c */ /* 0x080fe40004706670 */
[----:B------:R-:W-:Y:S02]  /*14250*/  ISETP.GE.OR P1, PT, R0, R237, !P1 ;  /* 0x000000ed0000720c */ /* 0x000fe40004f26670 */
[----:B------:R-:W-:Y:S02]  /*14260*/  FMNMX.FTZ R0, R4, R3, !PT ;  /* 0x0000000304007209 */ /* 0x000fe40007810000 */
[----:B-1----:R-:W-:Y:S01]  /*14270*/  IABS R11, R7 ;  /* 0x00000007000b7213 */ /* 0x002fe20000000000 */
[----:B---3--:R-:W-:Y:S01]  /*14280*/  FFMA.FTZ R29, R14, -UR28, R29 ;  /* 0x8000001c0e1d7c23 */ /* 0x008fe2000801001d */
[C---:B------:R-:W-:Y:S02]  /*14290*/  IADD3 R7, R170.reuse, 0x38, RZ ;  /* 0x00000038aa077810 */ /* 0x040fe40007ffe0ff */
[----:B------:R-:W-:Y:S02]  /*142a0*/  IADD3 R170, R170, 0x39, RZ ;  /* 0x00000039aaaa7810 */ /* 0x000fe40007ffe0ff */
[C---:B------:R-:W-:Y:S01]  /*142b0*/  IADD3 R17, R246.reuse, -R7, RZ ;  /* 0x80000007f6117210 */ /* 0x040fe20007ffe0ff */
[----:B------:R-:W1:Y:S01]  /*142c0*/  I2F R11, R11 ;  /* 0x0000000b000b7306 */ /* 0x000e620000201400 */
[----:B------:R-:W-:Y:S01]  /*142d0*/  FMNMX.FTZ R0, R169, R0, !PT ;  /* 0x00000000a9007209 */ /* 0x000fe20007810000 */
[--C-:B------:R-:W-:Y:S01]  /*142e0*/  IMAD.IADD R21, R246, 0x1, -R170.reuse ;  /* 0x00000001f6157824 */ /* 0x100fe200078e0aaa */
[----:B------:R-:W-:Y:S01]  /*142f0*/  IABS R17, R17 ;  /* 0x0000001100117213 */ /* 0x000fe20000000000 */
[----:B--2---:R-:W-:Y:S01]  /*14300*/  FFMA.FTZ R27, R18, -UR28, R27 ;  /* 0x8000001c121b7c23 */ /* 0x004fe2000801001b */
[----:B------:R-:W-:Y:S01]  /*14310*/  FMNMX.FTZ R0, R171, R0, !PT ;  /* 0x00000000ab007209 */ /* 0x000fe20007810000 */
[----:B------:R-:W2:Y:S01]  /*14320*/  LDL.64 R18, [R1+0x10] ;  /* 0x0000100001127983 */ /* 0x000ea20000100a00 */
[----:B------:R-:W-:Y:S02]  /*14330*/  IABS R21, R21 ;  /* 0x0000001500157213 */ /* 0x000fe40000000000 */
[----:B------:R-:W-:Y:S01]  /*14340*/  FMNMX.FTZ R14, R9, R0, !PT ;  /* 0x00000000090e7209 */ /* 0x000fe20007810000 */
[----:B------:R3:W4:Y:S01]  /*14350*/  I2F R15, R17 ;  /* 0x00000011000f7306 */ /* 0x0007220000201400 */
[----:B------:R-:W-:Y:S01]  /*14360*/  IMAD.IADD R0, R243, 0x1, -R170 ;  /* 0x00000001f3007824 */ /* 0x000fe200078e0aaa */
[----:B------:R-:W-:Y:S02]  /*14370*/  FSEL R200, R22, -INF , !P0 ;  /* 0xff80000016c87808 */ /* 0x000fe40004000000 */
[C---:B------:R-:W-:Y:S02]  /*14380*/  ISETP.GE.AND P0, PT, R5.reuse, R245, PT ;  /* 0x000000f50500720c */ /* 0x040fe40003f06270 */
[----:B------:R-:W-:Y:S02]  /*14390*/  IABS R0, R0 ;  /* 0x0000000000007213 */ /* 0x000fe40000000000 */
[----:B------:R-:W-:Y:S02]  /*143a0*/  ISETP.GE.OR P0, PT, R5, R244, !P0 ;  /* 0x000000f40500720c */ /* 0x000fe40004706670 */
[----:B------:R-:W5:Y:S01]  /*143b0*/  I2F R20, R21 ;  /* 0x0000001500147306 */ /* 0x000f620000201400 */
[----:B------:R-:W-:Y:S02]  /*143c0*/  FMNMX.FTZ R13, R6, R164, !PT ;  /* 0x000000a4060d7209 */ /* 0x000fe40007810000 */
[----:B------:R-:W-:Y:S01]  /*143d0*/  FSEL R185, R29, -INF , !P0 ;  /* 0xff8000001db97808 */ /* 0x000fe20004000000 */
[----:B-1----:R-:W-:Y:S01]  /*143e0*/  FFMA.FTZ R26, R11, -UR28, R26 ;  /* 0x8000001c0b1a7c23 */ /* 0x002fe2000801001a */
[----:B------:R-:W-:Y:S01]  /*143f0*/  ISETP.GE.AND P0, PT, R172, R242, PT ;  /* 0x000000f2ac00720c */ /* 0x000fe20003f06270 */
[----:B------:R-:W-:Y:S01]  /*14400*/  IMAD.IADD R11, R243, 0x1, -R7 ;  /* 0x00000001f30b7824 */ /* 0x000fe200078e0a07 */
[----:B------:R-:W-:Y:S02]  /*14410*/  FSEL R201, R24, -INF , !P6 ;  /* 0xff80000018c97808 */ /* 0x000fe40007000000 */
[----:B------:R-:W-:Y:S01]  /*14420*/  FSEL R190, R26, -INF , !P1 ;  /* 0xff8000001abe7808 */ /* 0x000fe20004800000 */
[----:B------:R-:W1:Y:S01]  /*14430*/  I2F R0, R0 ;  /* 0x0000000000007306 */ /* 0x000e620000201400 */
[----:B------:R-:W-:Y:S02]  /*14440*/  IABS R11, R11 ;  /* 0x0000000b000b7213 */ /* 0x000fe40000000000 */
[----:B------:R-:W-:Y:S01]  /*14450*/  ISETP.GE.AND P1, PT, R7, R245, PT ;  /* 0x000000f50700720c */ /* 0x000fe20003f26270 */
[----:B---3--:R-:W-:Y:S01]  /*14460*/  IMAD.IADD R17, R243, 0x1, -R172 ;  /* 0x00000001f3117824 */ /* 0x008fe200078e0aac */
[----:B------:R-:W-:Y:S01]  /*14470*/  ISETP.GE.OR P0, PT, R172, R237, !P0 ;  /* 0x000000edac00720c */ /* 0x000fe20004706670 */
[----:B----4-:R-:W-:Y:S01]  /*14480*/  FFMA.FTZ R32, R15, -UR28, R32 ;  /* 0x8000001c0f207c23 */ /* 0x010fe20008010020 */
[----:B------:R-:W-:Y:S02]  /*14490*/  ISETP.GE.OR P1, PT, R7, R244, !P1 ;  /* 0x000000f40700720c */ /* 0x000fe40004f26670 */
[----:B------:R-:W-:Y:S01]  /*144a0*/  IABS R17, R17 ;  /* 0x0000001100117213 */ /* 0x000fe20000000000 */
[----:B------:R-:W3:Y:S01]  /*144b0*/  I2F R11, R11 ;  /* 0x0000000b000b7306 */ /* 0x000ee20000201400 */
[----:B------:R-:W-:Y:S02]  /*144c0*/  FSEL R183, R32, -INF , !P1 ;  /* 0xff80000020b77808 */ /* 0x000fe40004800000 */
[----:B------:R-:W-:Y:S01]  /*144d0*/  ISETP.GE.AND P1, PT, R170, R245, PT ;  /* 0x000000f5aa00720c */ /* 0x000fe20003f26270 */
[----:B-----5:R-:W-:Y:S01]  /*144e0*/  FFMA.FTZ R33, R20, -UR28, R33 ;  /* 0x8000001c14217c23 */ /* 0x020fe20008010021 */
[----:B------:R-:W-:Y:S02]  /*144f0*/  ISETP.GE.AND P6, PT, R2, R242, PT ;  /* 0x000000f20200720c */ /* 0x000fe40003fc6270 */
[----:B------:R-:W-:Y:S02]  /*14500*/  ISETP.GE.OR P1, PT, R170, R244, !P1 ;  /* 0x000000f4aa00720c */ /* 0x000fe40004f26670 */
[----:B------:R-:W-:Y:S01]  /*14510*/  FMNMX.FTZ R13, R8, R13, !PT ;  /* 0x0000000d080d7209 */ /* 0x000fe20007810000 */
[----:B------:R-:W4:Y:S01]  /*14520*/  I2F R17, R17 ;  /* 0x0000001100117306 */ /* 0x000f220000201400 */
[----:B------:R-:W-:Y:S02]  /*14530*/  FSEL R182, R33, -INF , !P1 ;  /* 0xff80000021b67808 */ /* 0x000fe40004800000 */
[----:B------:R-:W5:Y:S01]  /*14540*/  LDL.64 R32, [R1+0x20] ;  /* 0x0000200001207983 */ /* 0x000f620000100a00 */
[----:B------:R-:W-:Y:S01]  /*14550*/  ISETP.GE.AND P1, PT, R7, R242, PT ;  /* 0x000000f20700720c */ /* 0x000fe20003f26270 */
[----:B-1----:R-:W-:Y:S01]  /*14560*/  FFMA.FTZ R35, R0, -UR28, R35 ;  /* 0x8000001c00237c23 */ /* 0x002fe20008010023 */
[-C--:B------:R-:W-:Y:S01]  /*14570*/  ISETP.GE.OR P6, PT, R2, R237.reuse, !P6 ;  /* 0x000000ed0200720c */ /* 0x080fe200077c6670 */
[----:B------:R-:W-:Y:S01]  /*14580*/  IMAD.IADD R2, R243, 0x1, -R5 ;  /* 0x00000001f3027824 */ /* 0x000fe200078e0a05 */
[----:B------:R-:W-:Y:S02]  /*14590*/  ISETP.GE.OR P1, PT, R7, R237, !P1 ;  /* 0x000000ed0700720c */ /* 0x000fe40004f26670 */
[----:B------:R-:W-:Y:S02]  /*145a0*/  FMNMX.FTZ R13, R12, R13, !PT ;  /* 0x0000000d0c0d7209 */ /* 0x000fe40007810000 */
[----:B------:R-:W-:Y:S01]  /*145b0*/  IABS R2, R2 ;  /* 0x0000000200027213 */ /* 0x000fe20000000000 */
[----:B---3--:R-:W-:Y:S01]  /*145c0*/  FFMA.FTZ R34, R11, -UR28, R34 ;  /* 0x8000001c0b227c23 */ /* 0x008fe20008010022 */
[----:B------:R-:W-:Y:S02]  /*145d0*/  FMNMX.FTZ R13, R10, R13, !PT ;  /* 0x0000000d0a0d7209 */ /* 0x000fe40007810000 */
[----:B------:R-:W-:Y:S02]  /*145e0*/  FMNMX.FTZ R14, R195, R14, !PT ;  /* 0x0000000ec30e7209 */ /* 0x000fe40007810000 */
[----:B------:R-:W1:Y:S01]  /*145f0*/  I2F R2, R2 ;  /* 0x0000000200027306 */ /* 0x000e620000201400 */
[----:B------:R-:W-:Y:S02]  /*14600*/  FSEL R180, R34, -INF , !P1 ;  /* 0xff80000022b47808 */ /* 0x000fe40004800000 */
[----:B------:R-:W-:Y:S02]  /*14610*/  FMNMX.FTZ R13, R196, R13, !PT ;  /* 0x0000000dc40d7209 */ /* 0x000fe40007810000 */
[----:B------:R-:W-:Y:S01]  /*14620*/  FMNMX.FTZ R14, R193, R14, !PT ;  /* 0x0000000ec10e7209 */ /* 0x000fe20007810000 */
[----:B----4-:R-:W-:Y:S01]  /*14630*/  FFMA.FTZ R30, R17, -UR28, R30 ;  /* 0x8000001c111e7c23 */ /* 0x010fe2000801001e */
[----:B------:R-:W-:Y:S02]  /*14640*/  FMNMX.FTZ R13, R188, R13, !PT ;  /* 0x0000000dbc0d7209 */ /* 0x000fe40007810000 */
[----:B------:R-:W-:Y:S02]  /*14650*/  FMNMX.FTZ R14, R189, R14, !PT ;  /* 0x0000000ebd0e7209 */ /* 0x000fe40007810000 */
[----:B------:R-:W-:Y:S01]  /*14660*/  FSEL R186, R30, -INF , !P0 ;  /* 0xff8000001eba7808 */ /* 0x000fe20004000000 */
[----:B------:R-:W-:Y:S01]  /*14670*/  IMAD.MOV.U32 R30, RZ, RZ, R188 ;  /* 0x000000ffff1e7224 */ /* 0x000fe200078e00bc */
[----:B------:R-:W-:Y:S02]  /*14680*/  ISETP.GE.AND P0, PT, R170, R242, PT ;  /* 0x000000f2aa00720c */ /* 0x000fe40003f06270 */
[----:B------:R-:W-:Y:S02]  /*14690*/  FMNMX.FTZ R13, R194, R13, !PT ;  /* 0x0000000dc20d7209 */ /* 0x000fe40007810000 */
[----:B------:R-:W-:Y:S02]  /*146a0*/  ISETP.GE.OR P0, PT, R170, R237, !P0 ;  /* 0x000000edaa00720c */ /* 0x000fe40004706670 */
[----:B------:R-:W-:Y:S02]  /*146b0*/  FMNMX.FTZ R14, R191, R14, !PT ;  /* 0x0000000ebf0e7209 */ /* 0x000fe40007810000 */
[----:B------:R-:W-:Y:S02]  /*146c0*/  FSEL R165, R35, -INF , !P0 ;  /* 0xff80000023a57808 */ /* 0x000fe40004000000 */
[----:B------:R-:W3:Y:S01]  /*146d0*/  LDL.64 R34, [R1+0x18] ;  /* 0x0000180001227983 */ /* 0x000ee20000100a00 */
[----:B------:R-:W-:Y:S01]  /*146e0*/  FMNMX.FTZ R13, R192, R13, !PT ;  /* 0x0000000dc00d7209 */ /* 0x000fe20007810000 */
[----:B-1----:R-:W-:Y:S01]  /*146f0*/  FFMA.FTZ R31, R2, -UR28, R31 ;  /* 0x8000001c021f7c23 */ /* 0x002fe2000801001f */
[----:B------:R-:W-:Y:S02]  /*14700*/  FSEL R198, R23, -INF , !P6 ;  /* 0xff80000017c67808 */ /* 0x000fe40007000000 */
[----:B------:R-:W-:Y:S01]  /*14710*/  FMNMX.FTZ R14, R197, R14, !PT ;  /* 0x0000000ec50e7209 */ /* 0x000fe20007810000 */
[----:B------:R-:W-:Y:S01]  /*14720*/  LDSM.16.MT88.4 R20, [R222+0x18000] ;  /* 0x01800000de14783b */ /* 0x000fe20000004200 */
[----:B------:R-:W-:Y:S02]  /*14730*/  ISETP.GE.AND P6, PT, R168, R242, PT ;  /* 0x000000f2a800720c */ /* 0x000fe40003fc6270 */
[----:B------:R-:W-:Y:S02]  /*14740*/  FMNMX.FTZ R13, R200, R13, !PT ;  /* 0x0000000dc80d7209 */ /* 0x000fe40007810000 */
[----:B------:R-:W-:Y:S02]  /*14750*/  ISETP.GE.OR P6, PT, R168, R237, !P6 ;  /* 0x000000eda800720c */ /* 0x000fe400077c6670 */
[----:B------:R-:W-:Y:S02]  /*14760*/  FMNMX.FTZ R14, R199, R14, !PT ;  /* 0x0000000ec70e7209 */ /* 0x000fe40007810000 */
[----:B------:R-:W-:Y:S02]  /*14770*/  FMNMX.FTZ R13, R198, R13, !PT ;  /* 0x0000000dc60d7209 */ /* 0x000fe40007810000 */
[----:B------:R-:W-:Y:S02]  /*14780*/  FSEL R202, R27, -INF , !P6 ;  /* 0xff8000001bca7808 */ /* 0x000fe40007000000 */
[----:B------:R-:W-:Y:S02]  /*14790*/  ISETP.GE.AND P6, PT, R5, R242, PT ;  /* 0x000000f20500720c */ /* 0x000fe40003fc6270 */
[----:B------:R-:W-:Y:S02]  /*147a0*/  FMNMX.FTZ R14, R201, R14, !PT ;  /* 0x0000000ec90e7209 */ /* 0x000fe40007810000 */
[----:B------:R-:W-:Y:S02]  /*147b0*/  FMNMX.FTZ R13, R190, R13, !PT ;  /* 0x0000000dbe0d7209 */ /* 0x000fe40007810000 */
[----:B------:R-:W-:Y:S02]  /*147c0*/  ISETP.GE.OR P6, PT, R5, R237, !P6 ;  /* 0x000000ed0500720c */ /* 0x000fe400077c6670 */
[----:B------:R-:W-:Y:S02]  /*147d0*/  FMNMX.FTZ R14, R203, R14, !PT ;  /* 0x0000000ecb0e7209 */ /* 0x000fe40007810000 */
[----:B------:R-:W-:Y:S02]  /*147e0*/  FMNMX.FTZ R5, R202, R13, !PT ;  /* 0x0000000dca057209 */ /* 0x000fe40007810000 */
[----:B------:R-:W-:Y:S02]  /*147f0*/  FSEL R188, R31, -INF , !P6 ;  /* 0xff8000001fbc7808 */ /* 0x000fe40007000000 */
        /* <DEDUP_REMOVED lines=9> */
[----:B------:R-:W4:Y:S01]  /*14890*/  SHFL.BFLY PT, R0, R7, 0x2, 0x1f ;  /* 0x0c401f0007007f89 */ /* 0x000f2200000e0000 */
[----:B-1----:R-:W-:Y:S07]  /*148a0*/  FMNMX.FTZ R11, R13, R2, !PT ;  /* 0x000000020d0b7209 */ /* 0x002fee0007810000 */
[----:B------:R-:W1:Y:S01]  /*148b0*/  SHFL.BFLY PT, R2, R11, 0x1, 0x1f ;  /* 0x0c201f000b027f89 */ /* 0x000e6200000e0000 */
[----:B----4-:R-:W-:Y:S07]  /*148c0*/  FMNMX.FTZ R5, R7, R0, !PT ;  /* 0x0000000007057209 */ /* 0x010fee0007810000 */
[----:B------:R-:W4:Y:S01]  /*148d0*/  SHFL.BFLY PT, R0, R5, 0x1, 0x1f ;  /* 0x0c201f0005007f89 */ /* 0x000f2200000e0000 */
[----:B-1----:R-:W-:Y:S04]  /*148e0*/  FMNMX.FTZ R2, R11, R2, !PT ;  /* 0x000000020b027209 */ /* 0x002fe80007810000 */
[C---:B------:R-:W-:Y:S01]  /*148f0*/  FSETP.NEU.FTZ.AND P1, PT, R2.reuse, -INF , PT ;  /* 0xff8000000200780b */ /* 0x040fe20003f3d000 */
[----:B------:R-:W-:Y:S01]  /*14900*/  FMUL.FTZ R184, R2, c[0x0][0x23c] ;  /* 0x00008f0002b87a20 */ /* 0x000fe20000410000 */
[----:B----4-:R-:W-:Y:S01]  /*14910*/  FMNMX.FTZ R0, R5, R0, !PT ;  /* 0x0000000005007209 */ /* 0x010fe20007810000 */
        /* <DEDUP_REMOVED lines=22> */
[----:B------:R-:W-:Y:S02]  /*14a80*/  FFMA.FTZ R183, R183, c[0x0][0x23c], -R184 ;  /* 0x00008f00b7b77a23 */ /* 0x000fe400000108b8 */
[----:B------:R-:W-:Y:S07]  /*14a90*/  FFMA.FTZ R180, R180, c[0x0][0x23c], -R181 ;  /* 0x00008f00b4b47a23 */ /* 0x000fee00000108b5 */
        /* <DEDUP_REMOVED lines=11> */
[----:B-----5:R-:W-:Y:S01]  /*14b50*/  LOP3.LUT R5, R33, UR4, R5, 0x96, !PT ;  /* 0x0000000421057c12 */ /* 0x020fe2000f8e9605 */
[----:B------:R-:W-:Y:S01]  /*14b60*/  UIADD3 UR4, UR4, 0x1, URZ ;  /* 0x0000000104047890 */ /* 0x000fe2000fffe03f */
[----:B--2---:R-:W-:Y:S07]  /*14b70*/  LOP3.LUT R7, R19, UR15, R32, 0x96, !PT ;  /* 0x0000000f13077c12 */ /* 0x004fee000f8e9620 */
[----:B------:R-:W-:Y:S01]  /*14b80*/  MUFU.EX2 R183, R183 ;  /* 0x000000b700b77308 */ /* 0x000fe20000000800 */
[----:B------:R-:W-:Y:S04]  /*14b90*/  IMAD.WIDE.U32 R12, R5, -0x326172a9, RZ ;  /* 0xcd9e8d57050c7825 */ /* 0x000fe800078e00ff */
[----:B------:R-:W-:Y:S05]  /*14ba0*/  IMAD.WIDE.U32 R16, R7, -0x326172a9, RZ ;  /* 0xcd9e8d5707107825 */ /* 0x000fea00078e00ff */
[----:B------:R-:W-:Y:S01]  /*14bb0*/  MUFU.EX2 R180, R180 ;  /* 0x000000b400b47308 */ /* 0x000fe20000000800 */
[----:B------:R-:W-:Y:S05]  /*14bc0*/  LOP3.LUT R10, R17, UR14, R12, 0x96, !PT ;  /* 0x0000000e110a7c12 */ /* 0x000fea000f8e960c */
[----:B------:R-:W-:Y:S01]  /*14bd0*/  IMAD.WIDE.U32 R10, R10, -0x2daee0ad, RZ ;  /* 0xd2511f530a0a7825 */ /* 0x000fe200078e00ff */
[----:B---3--:R-:W-:Y:S05]  /*14be0*/  LOP3.LUT R5, R13, UR16, R34, 0x96, !PT ;  /* 0x000000100d057c12 */ /* 0x008fea000f8e9622 */
[----:B------:R-:W-:Y:S05]  /*14bf0*/  IMAD.WIDE.U32 R12, R5, -0x2daee0ad, RZ ;  /* 0xd2511f53050c7825 */ /* 0x000fea00078e00ff */
[----:B------:R-:W-:Y:S02]  /*14c00*/  LOP3.LUT R5, R13, UR13, R18, 0x96, !PT ;  /* 0x0000000d0d057c12 */ /* 0x000fe4000f8e9612 */
[----:B------:R-:W-:Y:S03]  /*14c10*/  LOP3.LUT R4, R11, UR11, R12, 0x96, !PT ;  /* 0x0000000b0b047c12 */ /* 0x000fe6000f8e960c */
[----:B------:R-:W-:Y:S04]  /*14c20*/  IMAD.WIDE.U32 R12, R5, -0x326172a9, RZ ;  /* 0xcd9e8d57050c7825 */ /* 0x000fe800078e00ff */
[----:B------:R-:W-:Y:S01]  /*14c30*/  IMAD.WIDE.U32 R24, R4, -0x326172a9, RZ ;  /* 0xcd9e8d5704187825 */ /* 0x000fe200078e00ff */
[----:B------:R-:W-:Y:S04]  /*14c40*/  LOP3.LUT R4, R13, UR12, R16, 0x96, !PT ;  /* 0x0000000c0d047c12 */ /* 0x000fe8000f8e9610 */
[----:B------:R-:W-:Y:S01]  /*14c50*/  LOP3.LUT R5, R25, UR10, R12, 0x96, !PT ;  /* 0x0000000a19057c12 */ /* 0x000fe2000f8e960c */
[----:B------:R-:W-:Y:S01]  /*14c60*/  IMAD.WIDE.U32 R12, R4, -0x2daee0ad, RZ ;  /* 0xd2511f53040c7825 */ /* 0x000fe200078e00ff */
[----:B------:R-:W-:Y:S03]  /*14c70*/  FSEL R4, R2, RZ, P1 ;  /* 0x000000ff02047208 */ /* 0x000fe60000800000 */
[----:B------:R-:W-:Y:S01]  /*14c80*/  IMAD.WIDE.U32 R28, R5, -0x2daee0ad, RZ ;  /* 0xd2511f53051c7825 */ /* 0x000fe200078e00ff */
[----:B------:R-:W-:Y:S02]  /*14c90*/  FSEL R5, R0, RZ, P0 ;  /* 0x000000ff00057208 */ /* 0x000fe40000000000 */
[----:B------:R-:W-:Y:S01]  /*14ca0*/  LOP3.LUT R6, R13, UR9, R10, 0x96, !PT ;  /* 0x000000090d067c12 */ /* 0x000fe2000f8e960a */
[----:B------:R-:W-:Y:S01]  /*14cb0*/  FADD.FTZ R4, -R4, R3 ;  /* 0x0000000304047221 */ /* 0x000fe20000010100 */
[----:B------:R-:W-:Y:S01]  /*14cc0*/  LOP3.LUT R7, R29, UR7, R12, 0x96, !PT ;  /* 0x000000071d077c12 */ /* 0x000fe2000f8e960c */
[----:B------:R-:W-:Y:S01]  /*14cd0*/  FADD.FTZ R3, -R5, R164 ;  /* 0x000000a405037221 */ /* 0x000fe20000010100 */
[----:B------:R-:W1:Y:S01]  /*14ce0*/  LDSM.16.MT88.4 R12, [R224+0x18000] ;  /* 0x01800000e00c783b */ /* 0x000e620000004200 */
[----:B------:R-:W-:Y:S01]  /*14cf0*/  FMUL.FTZ R5, R4, c[0x0][0x23c] ;  /* 0x00008f0004057a20 */ /* 0x000fe20000410000 */
[----:B------:R-:W-:Y:S01]  /*14d00*/  PLOP3.LUT P0, PT, PT, PT, UP0, 0x80, 0x0 ;  /* 0x000000000000781c */ /* 0x000fe20003f0f008 */
[----:B------:R-:W-:Y:S02]  /*14d10*/  FMUL.FTZ R3, R3, c[0x0][0x23c] ;  /* 0x00008f0003037a20 */ /* 0x000fe40000410000 */
[----:B------:R-:W2:Y:S01]  /*14d20*/  MUFU.EX2 R164, R5 ;  /* 0x0000000500a47308 */ /* 0x000ea20000000800 */
[----:B------:R-:W-:Y:S04]  /*14d30*/  IMAD.WIDE.U32 R26, R6, -0x326172a9, RZ ;  /* 0xcd9e8d57061a7825 */ /* 0x000fe800078e00ff */
[----:B------:R-:W-:Y:S05]  /*14d40*/  IMAD.WIDE.U32 R8, R7, -0x326172a9, RZ ;  /* 0xcd9e8d5707087825 */ /* 0x000fea00078e00ff */
[----:B------:R-:W3:Y:S01]  /*14d50*/  MUFU.EX2 R3, R3 ;  /* 0x0000000300037308 */ /* 0x000ee20000000800 */
[----:B------:R-:W-:Y:S02]  /*14d60*/  LOP3.LUT R7, R9, UR17, R26, 0x96, !PT ;  /* 0x0000001109077c12 */ /* 0x000fe4000f8e961a */
[C---:B------:R-:W-:Y:S02]  /*14d70*/  LOP3.LUT R11, R8.reuse, 0xffff, RZ, 0xc0, !PT ;  /* 0x0000ffff080b7812 */ /* 0x040fe400078ec0ff */
[--C-:B------:R-:W-:Y:S02]  /*14d80*/  SHF.R.U32.HI R4, RZ, 0x10, R8.reuse ;  /* 0x00000010ff047819 */ /* 0x100fe40000011608 */
[----:B------:R-:W-:Y:S02]  /*14d90*/  SHF.R.U32.HI R9, RZ, 0x18, R8 ;  /* 0x00000018ff097819 */ /* 0x000fe40000011608 */
[----:B------:R-:W-:Y:S02]  /*14da0*/  SHF.R.U32.HI R11, RZ, 0x8, R11 ;  /* 0x00000008ff0b7819 */ /* 0x000fe4000001160b */
[----:B------:R-:W-:Y:S02]  /*14db0*/  LOP3.LUT R170, R8, 0xff, RZ, 0xc0, !PT ;  /* 0x000000ff08aa7812 */ /* 0x000fe400078ec0ff */
[C---:B------:R-:W-:Y:S01]  /*14dc0*/  LOP3.LUT R8, R7.reuse, 0xffff, RZ, 0xc0, !PT ;  /* 0x0000ffff07087812 */ /* 0x040fe200078ec0ff */
[----:B--2---:R-:W-:Y:S01]  /*14dd0*/  FMUL.FTZ R36, R164, R36 ;  /* 0x00000024a4247220 */ /* 0x004fe20000410000 */
[----:B------:R-:W-:Y:S01]  /*14de0*/  LOP3.LUT R4, R4, 0xff, RZ, 0xc0, !PT ;  /* 0x000000ff04047812 */ /* 0x000fe200078ec0ff */
[C---:B------:R-:W-:Y:S01]  /*14df0*/  FMUL.FTZ R37, R164.reuse, R37 ;  /* 0x00000025a4257220 */ /* 0x040fe20000410000 */
[----:B------:R-:W-:Y:S01]  /*14e00*/  SHF.R.U32.HI R6, RZ, 0x10, R7 ;  /* 0x00000010ff067819 */ /* 0x000fe20000011607 */
[C---:B------:R-:W-:Y:S01]  /*14e10*/  FMUL.FTZ R40, R164.reuse, R40 ;  /* 0x00000028a4287220 */ /* 0x040fe20000410000 */
[----:B------:R-:W-:Y:S01]  /*14e20*/  SHF.R.U32.HI R5, RZ, 0x8, R8 ;  /* 0x00000008ff057819 */ /* 0x000fe20000011608 */
[----:B------:R-:W-:Y:S01]  /*14e30*/  FMUL.FTZ R8, R164, R156 ;  /* 0x0000009ca4087220 */ /* 0x000fe20000410000 */
[----:B------:R-:W-:Y:S01]  /*14e40*/  PRMT R170, R170, 0x5410, R11 ;  /* 0x00005410aaaa7816 */ /* 0x000fe2000000000b */
[----:B------:R-:W-:Y:S01]  /*14e50*/  FMUL.FTZ R41, R164, R41 ;  /* 0x00000029a4297220 */ /* 0x000fe20000410000 */
[----:B------:R-:W-:Y:S01]  /*14e60*/  PRMT R4, R4, 0x5410, R9 ;  /* 0x0000541004047816 */ /* 0x000fe20000000009 */
[----:B------:R-:W-:Y:S01]  /*14e70*/  FMUL.FTZ R9, R164, R157 ;  /* 0x0000009da4097220 */ /* 0x000fe20000410000 */
[----:B------:R-:W-:Y:S01]  /*14e80*/  LOP3.LUT R168, R7, 0xff, RZ, 0xc0, !PT ;  /* 0x000000ff07a87812 */ /* 0x000fe200078ec0ff */
[--C-:B------:R-:W-:Y:S01]  /*14e90*/  HSET2.LE.AND R170, R170, R247.reuse, PT ;  /* 0x000000f7aaaa7233 */ /* 0x100fe20003803000 */
[----:B------:R-:W-:Y:S01]  /*14ea0*/  SHF.R.U32.HI R7, RZ, 0x18, R7 ;  /* 0x00000018ff077819 */ /* 0x000fe20000011607 */
[--C-:B------:R-:W-:Y:S01]  /*14eb0*/  HSET2.LE.AND R171, R4, R247.reuse, PT ;  /* 0x000000f704ab7233 */ /* 0x100fe20003803000 */
[----:B------:R-:W-:Y:S01]  /*14ec0*/  LOP3.LUT R6, R6, 0xff, RZ, 0xc0, !PT ;  /* 0x000000ff06067812 */ /* 0x000fe200078ec0ff */
[C---:B---3--:R-:W-:Y:S01]  /*14ed0*/  FMUL.FTZ R10, R3.reuse, R158 ;  /* 0x0000009e030a7220 */ /* 0x048fe20000410000 */
[----:B------:R-:W-:Y:S01]  /*14ee0*/  PRMT R168, R168, 0x5410, R5 ;  /* 0x00005410a8a87816 */ /* 0x000fe20000000005 */
[C---:B------:R-:W-:Y:S01]  /*14ef0*/  FMUL.FTZ R11, R3.reuse, R159 ;  /* 0x0000009f030b7220 */ /* 0x040fe20000410000 */
[----:B------:R-:W-:Y:S01]  /*14f00*/  PRMT R6, R6, 0x5410, R7 ;  /* 0x0000541006067816 */ /* 0x000fe20000000007 */
[----:B------:R-:W-:Y:S01]  /*14f10*/  FMUL.FTZ R7, R3, R163 ;  /* 0x000000a303077220 */ /* 0x000fe20000410000 */
[----:B------:R-:W-:Y:S01]  /*14f20*/  F2FP.BF16.PACK_AB R5, R175, R176 ;  /* 0x000000b0af05723e */ /* 0x000fe200000010ff */
[--C-:B------:R-:W-:Y:S01]  /*14f30*/  HSET2.LE.AND R168, R168, R247.reuse, PT ;  /* 0x000000f7a8a87233 */ /* 0x100fe20003803000 */
[----:B------:R-:W-:Y:S01]  /*14f40*/  F2FP.BF16.PACK_AB R4, R172, R173 ;  /* 0x000000adac04723e */ /* 0x000fe200000010ff */
[--C-:B------:R-:W-:Y:S01]  /*14f50*/  HSET2.LE.AND R169, R6, R247.reuse, PT ;  /* 0x000000f706a97233 */ /* 0x100fe20003803000 */
[----:B------:R-:W-:Y:S01]  /*14f60*/  LOP3.LUT R170, R170, R5, RZ, 0xc0, !PT ;  /* 0x00000005aaaa7212 */ /* 0x000fe200078ec0ff */
[----:B------:R-:W-:Y:S01]  /*14f70*/  FMUL.FTZ R6, R3, R162 ;  /* 0x000000a203067220 */ /* 0x000fe20000410000 */
[----:B------:R-:W-:Y:S01]  /*14f80*/  LOP3.LUT R171, R171, R4, RZ, 0xc0, !PT ;  /* 0x00000004abab7212 */ /* 0x000fe200078ec0ff */
[----:B------:R-:W-:Y:S01]  /*14f90*/  IMAD.MOV.U32 R158, RZ, RZ, R28 ;  /* 0x000000ffff9e7224 */ /* 0x000fe200078e001c */
[----:B------:R-:W-:Y:S01]  /*14fa0*/  F2FP.BF16.PACK_AB R5, R177, R178 ;  /* 0x000000b2b105723e */ /* 0x000fe200000010ff */
[----:B------:R-:W-:Y:S01]  /*14fb0*/  IMAD.MOV.U32 R159, RZ, RZ, R29 ;  /* 0x000000ffff9f7224 */ /* 0x000fe200078e001d */
[----:B------:R-:W-:Y:S01]  /*14fc0*/  F2FP.BF16.PACK_AB R4, R174, R179 ;  /* 0x000000b3ae04723e */ /* 0x000fe200000010ff */
[----:B------:R-:W-:Y:S01]  /*14fd0*/  IMAD.MOV.U32 R162, RZ, RZ, R16 ;  /* 0x000000ffffa27224 */ /* 0x000fe200078e0010 */
[----:B------:R-:W-:Y:S01]  /*14fe0*/  LOP3.LUT R168, R168, R5, RZ, 0xc0, !PT ;  /* 0x00000005a8a87212 */ /* 0x000fe200078ec0ff */
[C---:B------:R-:W-:Y:S01]  /*14ff0*/  FMUL.FTZ R5, R164.reuse, R161 ;  /* 0x000000a1a4057220 */ /* 0x040fe20000410000 */
[----:B------:R-:W-:Y:S01]  /*15000*/  LOP3.LUT R169, R169, R4, RZ, 0xc0, !PT ;  /* 0x00000004a9a97212 */ /* 0x000fe200078ec0ff */
[C---:B------:R-:W-:Y:S01]  /*15010*/  FMUL.FTZ R4, R164.reuse, R160 ;  /* 0x000000a0a4047220 */ /* 0x040fe20000410000 */
[----:B------:R-:W-:Y:S01]  /*15020*/  MOV R156, R18 ;  /* 0x00000012009c7202 */ /* 0x000fe20000000f00 */
[----:B------:R-:W-:Y:S02]  /*15030*/  IMAD.MOV.U32 R160, RZ, RZ, R30 ;  /* 0x000000ffffa07224 */ /* 0x000fe400078e001e */
[----:B------:R-:W2:Y:S01]  /*15040*/  LDSM.16.MT88.4 R28, [R221+0x18000] ;  /* 0x01800000dd1c783b */ /* 0x000ea20000004200 */
[C---:B------:R-:W-:Y:S02]  /*15050*/  FMUL.FTZ R16, R164.reuse, R148 ;  /* 0x00000094a4107220 */ /* 0x040fe40000410000 */
[C---:B-1----:R-:W-:Y:S01]  /*15060*/  HMMA.16816.F32.BF16 R4, R168.reuse, R12, R4 ;  /* 0x0000000ca804723c */ /* 0x042fe20000041804 */
[C---:B------:R-:W-:Y:S02]  /*15070*/  FMUL.FTZ R18, R3.reuse, R150 ;  /* 0x0000009603127220 */ /* 0x040fe40000410000 */
[----:B------:R-:W-:Y:S02]  /*15080*/  IMAD.MOV.U32 R163, RZ, RZ, R17 ;  /* 0x000000ffffa37224 */ /* 0x000fe400078e0011 */
[C---:B------:R-:W-:Y:S02]  /*15090*/  FMUL.FTZ R17, R164.reuse, R149 ;  /* 0x00000095a4117220 */ /* 0x040fe40000410000 */
[C---:B------:R-:W-:Y:S01]  /*150a0*/  FMUL.FTZ R12, R164.reuse, R152 ;  /* 0x00000098a40c7220 */ /* 0x040fe20000410000 */
[C---:B------:R-:W-:Y:S01]  /*150b0*/  HMMA.16816.F32.BF16 R8, R168.reuse, R14, R8 ;  /* 0x0000000ea808723c */ /* 0x040fe20000041808 */
[C---:B------:R-:W-:Y:S03]  /*150c0*/  FMUL.FTZ R13, R164.reuse, R153 ;  /* 0x00000099a40d7220 */ /* 0x040fe60000410000 */
[----:B------:R-:W-:Y:S02]  /*150d0*/  IMAD.MOV.U32 R157, RZ, RZ, R19 ;  /* 0x000000ffff9d7224 */ /* 0x000fe400078e0013 */
[C---:B------:R-:W-:Y:S02]  /*150e0*/  FMUL.FTZ R19, R3.reuse, R151 ;  /* 0x0000009703137220 */ /* 0x040fe40000410000 */
[C---:B------:R-:W-:Y:S01]  /*150f0*/  FMUL.FTZ R14, R3.reuse, R154 ;  /* 0x0000009a030e7220 */ /* 0x040fe20000410000 */
[----:B------:R-:W1:Y:S03]  /*15100*/  LDSM.16.MT88.4 R148, [R220+0x18000] ;  /* 0x01800000dc94783b */ /* 0x000e660000004200 */
[C---:B------:R-:W-:Y:S01]  /*15110*/  FMUL.FTZ R15, R3.reuse, R155 ;  /* 0x0000009b030f7220 */ /* 0x040fe20000410000 */
[----:B------:R-:W-:Y:S01]  /*15120*/  MOV R154, R26 ;  /* 0x0000001a009a7202 */ /* 0x000fe20000000f00 */
[C---:B------:R-:W-:Y:S02]  /*15130*/  FMUL.FTZ R26, R3.reuse, R142 ;  /* 0x0000008e031a7220 */ /* 0x040fe40000410000 */
[----:B------:R-:W-:Y:S02]  /*15140*/  IMAD.MOV.U32 R155, RZ, RZ, R27 ;  /* 0x000000ffff9b7224 */ /* 0x000fe400078e001b */
[C---:B------:R-:W-:Y:S01]  /*15150*/  FMUL.FTZ R27, R3.reuse, R143 ;  /* 0x0000008f031b7220 */ /* 0x040fe20000410000 */
[C---:B------:R-:W-:Y:S01]  /*15160*/  HMMA.16816.F32.BF16 R12, R168.reuse, R20, R12 ;  /* 0x00000014a80c723c */ /* 0x040fe2000004180c */
[----:B------:R-:W-:Y:S02]  /*15170*/  IMAD.MOV.U32 R152, RZ, RZ, R32 ;  /* 0x000000ffff987224 */ /* 0x000fe400078e0020 */
[C---:B------:R-:W-:Y:S02]  /*15180*/  FMUL.FTZ R32, R164.reuse, R132 ;  /* 0x00000084a4207220 */ /* 0x040fe40000410000 */
[----:B------:R-:W-:Y:S02]  /*15190*/  IMAD.MOV.U32 R153, RZ, RZ, R33 ;  /* 0x000000ffff997224 */ /* 0x000fe400078e0021 */
[C---:B------:R-:W-:Y:S01]  /*151a0*/  FMUL.FTZ R33, R164.reuse, R133 ;  /* 0x00000085a4217220 */ /* 0x040fe20000410000 */
[C---:B------:R-:W-:Y:S01]  /*151b0*/  HMMA.16816.F32.BF16 R16, R168.reuse, R22, R16 ;  /* 0x00000016a810723c */ /* 0x040fe20000041810 */
[C---:B------:R-:W-:Y:S03]  /*151c0*/  FMUL.FTZ R20, R164.reuse, R144 ;  /* 0x00000090a4147220 */ /* 0x040fe60000410000 */
[C---:B------:R-:W-:Y:S02]  /*151d0*/  FMUL.FTZ R21, R164.reuse, R145 ;  /* 0x00000091a4157220 */ /* 0x040fe40000410000 */
[----:B------:R-:W-:Y:S02]  /*151e0*/  IMAD.MOV.U32 R144, RZ, RZ, R158 ;  /* 0x000000ffff907224 */ /* 0x000fe400078e009e */
[C---:B------:R-:W-:Y:S04]  /*151f0*/  FMUL.FTZ R22, R3.reuse, R146 ;  /* 0x0000009203167220 */ /* 0x040fe80000410000 */
[C---:B------:R-:W-:Y:S02]  /*15200*/  FMUL.FTZ R23, R3.reuse, R147 ;  /* 0x0000009303177220 */ /* 0x040fe40000410000 */
[----:B------:R-:W-:Y:S02]  /*15210*/  IMAD.MOV.U32 R146, RZ, RZ, R24 ;  /* 0x000000ffff927224 */ /* 0x000fe400078e0018 */
[----:B------:R-:W-:Y:S02]  /*15220*/  IMAD.MOV.U32 R147, RZ, RZ, R25 ;  /* 0x000000ffff937224 */ /* 0x000fe400078e0019 */
[C---:B------:R-:W-:Y:S01]  /*15230*/  FMUL.FTZ R24, R164.reuse, R140 ;  /* 0x0000008ca4187220 */ /* 0x040fe20000410000 */
[C---:B--2---:R-:W-:Y:S01]  /*15240*/  HMMA.16816.F32.BF16 R20, R168.reuse, R28, R20 ;  /* 0x0000001ca814723c */ /* 0x044fe20000041814 */
[C---:B------:R-:W-:Y:S02]  /*15250*/  FMUL.FTZ R25, R164.reuse, R141 ;  /* 0x0000008da4197220 */ /* 0x040fe40000410000 */
[----:B------:R-:W2:Y:S01]  /*15260*/  LDSM.16.MT88.4 R140, [R224+0x1a000] ;  /* 0x01a00000e08c783b */ /* 0x000ea20000004200 */
[----:B------:R-:W-:Y:S02]  /*15270*/  IMAD.MOV.U32 R158, RZ, RZ, R34 ;  /* 0x000000ffff9e7224 */ /* 0x000fe400078e0022 */
[C---:B------:R-:W-:Y:S02]  /*15280*/  FMUL.FTZ R34, R3.reuse, R134 ;  /* 0x0000008603227220 */ /* 0x040fe40000410000 */
[C---:B------:R-:W-:Y:S01]  /*15290*/  HMMA.16816.F32.BF16 R24, R168.reuse, R30, R24 ;  /* 0x0000001ea818723c */ /* 0x040fe20000041818 */
[----:B------:R-:W-:Y:S03]  /*152a0*/  IMAD.MOV.U32 R145, RZ, RZ, R159 ;  /* 0x000000ffff917224 */ /* 0x000fe600078e009f */
[----:B------:R-:W-:Y:S02]  /*152b0*/  IMAD.MOV.U32 R159, RZ, RZ, R35 ;  /* 0x000000ffff9f7224 */ /* 0x000fe400078e0023 */
[C---:B------:R-:W-:Y:S02]  /*152c0*/  FMUL.FTZ R35, R3.reuse, R135 ;  /* 0x0000008703237220 */ /* 0x040fe40000410000 */
[----:B------:R-:W3:Y:S01]  /*152d0*/  LDSM.16.MT88.4 R132, [R222+0x1a000] ;  /* 0x01a00000de84783b */ /* 0x000ee20000004200 */
[C---:B------:R-:W-:Y:S03]  /*152e0*/  FMUL.FTZ R28, R164.reuse, R136 ;  /* 0x00000088a41c7220 */ /* 0x040fe60000410000 */
[C---:B------:R-:W-:Y:S02]  /*152f0*/  FMUL.FTZ R29, R164.reuse, R137 ;  /* 0x00000089a41d7220 */ /* 0x040fe40000410000 */
[C---:B------:R-:W-:Y:S02]  /*15300*/  FMUL.FTZ R30, R3.reuse, R138 ;  /* 0x0000008a031e7220 */ /* 0x040fe40000410000 */
[C---:B------:R-:W-:Y:S02]  /*15310*/  FMUL.FTZ R31, R3.reuse, R139 ;  /* 0x0000008b031f7220 */ /* 0x040fe40000410000 */
[----:B------:R-:W4:Y:S01]  /*15320*/  LDSM.16.MT88.4 R136, [R221+0x1a000] ;  /* 0x01a00000dd88783b */ /* 0x000f220000004200 */
[C---:B------:R-:W-:Y:S02]  /*15330*/  FMUL.FTZ R38, R3.reuse, R38 ;  /* 0x0000002603267220 */ /* 0x040fe40000410000 */
[C---:B------:R-:W-:Y:S02]  /*15340*/  FMUL.FTZ R39, R3.reuse, R39 ;  /* 0x0000002703277220 */ /* 0x040fe40000410000 */
[C---:B-1----:R-:W-:Y:S01]  /*15350*/  HMMA.16816.F32.BF16 R28, R168.reuse, R148, R28 ;  /* 0x00000094a81c723c */ /* 0x042fe2000004181c */
[C---:B------:R-:W-:Y:S02]  /*15360*/  FMUL.FTZ R42, R3.reuse, R42 ;  /* 0x0000002a032a7220 */ /* 0x040fe40000410000 */
[C---:B------:R-:W-:Y:S02]  /*15370*/  FMUL.FTZ R43, R3.reuse, R43 ;  /* 0x0000002b032b7220 */ /* 0x040fe40000410000 */
[C---:B------:R-:W-:Y:S02]  /*15380*/  FMUL.FTZ R44, R164.reuse, R44 ;  /* 0x0000002ca42c7220 */ /* 0x040fe40000410000 */
[C---:B------:R-:W-:Y:S01]  /*15390*/  FMUL.FTZ R45, R164.reuse, R45 ;  /* 0x0000002da42d7220 */ /* 0x040fe20000410000 */
[C---:B------:R-:W-:Y:S01]  /*153a0*/  HMMA.16816.F32.BF16 R32, R168.reuse, R150, R32 ;  /* 0x00000096a820723c */ /* 0x040fe20000041820 */
[C---:B------:R-:W-:Y:S03]  /*153b0*/  FMUL.FTZ R46, R3.reuse, R46 ;  /* 0x0000002e032e7220 */ /* 0x040fe60000410000 */
[C---:B------:R-:W-:Y:S02]  /*153c0*/  FMUL.FTZ R47, R3.reuse, R47 ;  /* 0x0000002f032f7220 */ /* 0x040fe40000410000 */
[C---:B------:R-:W-:Y:S02]  /*153d0*/  FMUL.FTZ R48, R164.reuse, R48 ;  /* 0x00000030a4307220 */ /* 0x040fe40000410000 */
[C---:B--2---:R-:W-:Y:S01]  /*153e0*/  HMMA.16816.F32.BF16 R36, R168.reuse, R140, R36 ;  /* 0x0000008ca824723c */ /* 0x044fe20000041824 */
[C---:B------:R-:W-:Y:S03]  /*153f0*/  FMUL.FTZ R49, R164.reuse, R49 ;  /* 0x00000031a4317220 */ /* 0x040fe60000410000 */
[C---:B------:R-:W-:Y:S02]  /*15400*/  FMUL.FTZ R50, R3.reuse, R50 ;  /* 0x0000003203327220 */ /* 0x040fe40000410000 */
[----:B------:R-:W-:Y:S01]  /*15410*/  FMUL.FTZ R51, R3, R51 ;  /* 0x0000003303337220 */ /* 0x000fe20000410000 */
[----:B------:R-:W-:Y:S01]  /*15420*/  LOP3.LUT R140, R155, UR8, R146, 0x96, !PT ;  /* 0x000000089b8c7c12 */ /* 0x000fe2000f8e9692 */
[C---:B------:R-:W-:Y:S01]  /*15430*/  HMMA.16816.F32.BF16 R40, R168.reuse, R142, R40 ;  /* 0x0000008ea828723c */ /* 0x040fe20000041828 */
[C---:B------:R-:W-:Y:S03]  /*15440*/  FMUL.FTZ R52, R164.reuse, R52 ;  /* 0x00000034a4347220 */ /* 0x040fe60000410000 */
[C---:B------:R-:W-:Y:S02]  /*15450*/  FMUL.FTZ R53, R164.reuse, R53 ;  /* 0x00000035a4357220 */ /* 0x040fe40000410000 */
[C---:B------:R-:W-:Y:S02]  /*15460*/  FMUL.FTZ R54, R3.reuse, R54 ;  /* 0x0000003603367220 */ /* 0x040fe40000410000 */
[C---:B---3--:R-:W-:Y:S01]  /*15470*/  HMMA.16816.F32.BF16 R44, R168.reuse, R132, R44 ;  /* 0x00000084a82c723c */ /* 0x048fe2000004182c */
[C---:B------:R-:W-:Y:S03]  /*15480*/  FMUL.FTZ R55, R3.reuse, R55 ;  /* 0x0000003703377220 */ /* 0x040fe60000410000 */
[C---:B------:R-:W-:Y:S02]  /*15490*/  FMUL.FTZ R56, R164.reuse, R56 ;  /* 0x00000038a4387220 */ /* 0x040fe40000410000 */
[C---:B------:R-:W-:Y:S02]  /*154a0*/  FMUL.FTZ R57, R164.reuse, R57 ;  /* 0x00000039a4397220 */ /* 0x040fe40000410000 */
[C---:B------:R-:W-:Y:S01]  /*154b0*/  HMMA.16816.F32.BF16 R48, R168.reuse, R134, R48 ;  /* 0x00000086a830723c */ /* 0x040fe20000041830 */
[----:B------:R-:W1:Y:S03]  /*154c0*/  LDSM.16.MT88.4 R132, [R220+0x1a000] ;  /* 0x01a00000dc84783b */ /* 0x000e660000004200 */
[C---:B------:R-:W-:Y:S02]  /*154d0*/  FMUL.FTZ R58, R3.reuse, R58 ;  /* 0x0000003a033a7220 */ /* 0x040fe40000410000 */
[C---:B------:R-:W-:Y:S02]  /*154e0*/  FMUL.FTZ R59, R3.reuse, R59 ;  /* 0x0000003b033b7220 */ /* 0x040fe40000410000 */
[C---:B----4-:R-:W-:Y:S01]  /*154f0*/  HMMA.16816.F32.BF16 R52, R168.reuse, R136, R52 ;  /* 0x00000088a834723c */ /* 0x050fe20000041834 */
        /* <DEDUP_REMOVED lines=80> */
[----:B------:R-:W-:Y:S02]  /*15a00*/  IMAD.MOV.U32 R154, RZ, RZ, R152 ;  /* 0x000000ffff9a7224 */ /* 0x000fe400078e0098 */
[----:B------:R-:W-:Y:S02]  /*15a10*/  IMAD.MOV.U32 R155, RZ, RZ, R153 ;  /* 0x000000ffff9b7224 */ /* 0x000fe400078e0099 */
[----:B------:R-:W-:Y:S04]  /*15a20*/  IMAD.WIDE.U32 R152, R140, -0x2daee0ad, RZ ;  /* 0xd2511f538c987825 */ /* 0x000fe800078e00ff */
[C---:B------:R-:W-:Y:S01]  /*15a30*/  FMUL.FTZ R120, R164.reuse, R120 ;  /* 0x00000078a4787220 */ /* 0x040fe20000410000 */
[----:B------:R-:W-:Y:S01]  /*15a40*/  LOP3.LUT R148, R153, UR18, R144, 0x96, !PT ;  /* 0x0000001299947c12 */ /* 0x000fe2000f8e9690 */
[----:B------:R-:W-:Y:S02]  /*15a50*/  FMUL.FTZ R121, R164, R121 ;  /* 0x00000079a4797220 */ /* 0x000fe40000410000 */
[C---:B------:R-:W-:Y:S01]  /*15a60*/  FMUL.FTZ R122, R3.reuse, R122 ;  /* 0x0000007a037a7220 */ /* 0x040fe20000410000 */
[----:B------:R-:W-:Y:S01]  /*15a70*/  LOP3.LUT R150, R148, 0xff, RZ, 0xc0, !PT ;  /* 0x000000ff94967812 */ /* 0x000fe200078ec0ff */
[C---:B------:R-:W-:Y:S02]  /*15a80*/  FMUL.FTZ R123, R3.reuse, R123 ;  /* 0x0000007b037b7220 */ /* 0x040fe40000410000 */
[----:B------:R-:W-:Y:S02]  /*15a90*/  IMAD.MOV.U32 R161, RZ, RZ, R160 ;  /* 0x000000ffffa17224 */ /* 0x000fe400078e00a0 */
[----:B------:R-:W-:Y:S02]  /*15aa0*/  IMAD.MOV.U32 R160, RZ, RZ, R190 ;  /* 0x000000ffffa07224 */ /* 0x000fe400078e00be */
        /* <DEDUP_REMOVED lines=8> */
[----:B------:R-:W-:Y:S02]  /*15b30*/  FMUL.FTZ R129, R164, R129 ;  /* 0x00000081a4817220 */ /* 0x000fe40000410000 */
[----:B------:R-:W-:Y:S02]  /*15b40*/  FMUL.FTZ R130, R3, R130 ;  /* 0x0000008203827220 */ /* 0x000fe40000410000 */
[C---:B--2---:R-:W-:Y:S01]  /*15b50*/  HMMA.16816.F32.BF16 R116, R168.reuse, R136, R116 ;  /* 0x00000088a874723c */ /* 0x044fe20000041874 */
[--C-:B------:R-:W-:Y:S03]  /*15b60*/  FFMA.FTZ R190, R191, c[0x0][0x23c], -R184.reuse ;  /* 0x00008f00bfbe7a23 */ /* 0x100fe600000108b8 */
[----:B------:R-:W-:Y:S02]  /*15b70*/  FMUL.FTZ R131, R3, R131 ;  /* 0x0000008303837220 */ /* 0x000fe40000410000 */
[----:B------:R-:W-:Y:S01]  /*15b80*/  FFMA.FTZ R191, R194, c[0x0][0x23c], -R181 ;  /* 0x00008f00c2bf7a23 */ /* 0x000fe200000108b5 */
[C---:B------:R-:W-:Y:S01]  /*15b90*/  LOP3.LUT R137, R152.reuse, 0xffff, RZ, 0xc0, !PT ;  /* 0x0000ffff98897812 */ /* 0x040fe200078ec0ff */
[C---:B------:R-:W-:Y:S01]  /*15ba0*/  HMMA.16816.F32.BF16 R120, R168.reuse, R138, R120 ;  /* 0x0000008aa878723c */ /* 0x040fe20000041878 */
[----:B------:R-:W-:Y:S01]  /*15bb0*/  LOP3.LUT R136, R152, 0xff, RZ, 0xc0, !PT ;  /* 0x000000ff98887812 */ /* 0x000fe200078ec0ff */
[----:B------:R-:W2:Y:S02]  /*15bc0*/  MUFU.EX2 R190, R190 ;  /* 0x000000be00be7308 */ /* 0x000ea40000000800 */
[----:B------:R-:W-:Y:S01]  /*15bd0*/  SHF.R.U32.HI R141, RZ, 0x8, R137 ;  /* 0x00000008ff8d7819 */ /* 0x000fe20000011689 */
[----:B------:R-:W-:Y:S01]  /*15be0*/  FFMA.FTZ R194, R195, c[0x0][0x23c], -R184 ;  /* 0x00008f00c3c27a23 */ /* 0x000fe200000108b8 */
[----:B------:R-:W-:Y:S01]  /*15bf0*/  SHF.R.U32.HI R137, RZ, 0x10, R152 ;  /* 0x00000010ff897819 */ /* 0x000fe20000011698 */
[----:B------:R-:W-:Y:S01]  /*15c00*/  FFMA.FTZ R195, R196, c[0x0][0x23c], -R181 ;  /* 0x00008f00c4c37a23 */ /* 0x000fe200000108b5 */
[----:B------:R-:W-:Y:S01]  /*15c10*/  PRMT R136, R136, 0x5410, R141 ;  /* 0x0000541088887816 */ /* 0x000fe2000000008d */
[----:B------:R-:W-:Y:S01]  /*15c20*/  FFMA.FTZ R196, R161, c[0x0][0x23c], -R181 ;  /* 0x00008f00a1c47a23 */ /* 0x000fe200000108b5 */
[----:B------:R-:W3:Y:S02]  /*15c30*/  LDSM.16.MT88.4 R140, [R224+0x18800] ;  /* 0x01880000e08c783b */ /* 0x000ee40000004200 */
[----:B------:R-:W4:Y:S01]  /*15c40*/  MUFU.EX2 R191, R191 ;  /* 0x000000bf00bf7308 */ /* 0x000f220000000800 */
[----:B------:R-:W-:Y:S01]  /*15c50*/  SHF.R.U32.HI R138, RZ, 0x10, R148 ;  /* 0x00000010ff8a7819 */ /* 0x000fe20000011694 */
[----:B------:R-:W-:Y:S01]  /*15c60*/  FFMA.FTZ R178, R164, R167, R178 ;  /* 0x000000a7a4b27223 */ /* 0x000fe200000100b2 */
[----:B------:R-:W-:Y:S01]  /*15c70*/  LOP3.LUT R139, R137, 0xff, RZ, 0xc0, !PT ;  /* 0x000000ff898b7812 */ /* 0x000fe200078ec0ff */
[----:B------:R-:W-:Y:S01]  /*15c80*/  FFMA.FTZ R179, R3, R166, R179 ;  /* 0x000000a603b37223 */ /* 0x000fe200000100b3 */
[----:B------:R-:W-:Y:S01]  /*15c90*/  LOP3.LUT R145, R138, 0xff, RZ, 0xc0, !PT ;  /* 0x000000ff8a917812 */ /* 0x000fe200078ec0ff */
[--C-:B------:R-:W-:Y:S01]  /*15ca0*/  HSET2.LE.AND R138, R136, R247.reuse, PT ;  /* 0x000000f7888a7233 */ /* 0x100fe20003803000 */
[----:B------:R-:W-:Y:S01]  /*15cb0*/  LOP3.LUT R137, R148, 0xffff, RZ, 0xc0, !PT ;  /* 0x0000ffff94897812 */ /* 0x000fe200078ec0ff */
[----:B------:R-:W-:Y:S01]  /*15cc0*/  FADD.FTZ R177, R177, R178 ;  /* 0x000000b2b1b17221 */ /* 0x000fe20000010000 */
[----:B------:R-:W-:Y:S01]  /*15cd0*/  SHF.R.U32.HI R148, RZ, 0x18, R148 ;  /* 0x00000018ff947819 */ /* 0x000fe20000011694 */
[----:B------:R-:W5:Y:S01]  /*15ce0*/  MUFU.EX2 R194, R194 ;  /* 0x000000c200c27308 */ /* 0x000f620000000800 */
[----:B------:R-:W-:Y:S01]  /*15cf0*/  SHF.R.U32.HI R152, RZ, 0x18, R152 ;  /* 0x00000018ff987819 */ /* 0x000fe20000011698 */
[----:B------:R-:W-:Y:S01]  /*15d00*/  FADD.FTZ R174, R174, R179 ;  /* 0x000000b3aeae7221 */ /* 0x000fe20000010000 */
[C---:B-1----:R-:W-:Y:S01]  /*15d10*/  HMMA.16816.F32.BF16 R124, R168.reuse, R132, R124 ;  /* 0x00000084a87c723c */ /* 0x042fe2000004187c */
[----:B------:R-:W-:Y:S01]  /*15d20*/  PRMT R148, R145, 0x5410, R148 ;  /* 0x0000541091947816 */ /* 0x000fe20000000094 */
[----:B------:R-:W-:Y:S01]  /*15d30*/  FADD.FTZ R176, R176, R177 ;  /* 0x000000b1b0b07221 */ /* 0x000fe20000010000 */
[----:B------:R-:W1:Y:S01]  /*15d40*/  LDSM.16.MT88.4 R144, [R222+0x18800] ;  /* 0x01880000de90783b */ /* 0x000e620000004200 */
[----:B------:R-:W-:Y:S01]  /*15d50*/  SHF.R.U32.HI R137, RZ, 0x8, R137 ;  /* 0x00000008ff897819 */ /* 0x000fe20000011689 */
[----:B------:R-:W-:Y:S01]  /*15d60*/  FADD.FTZ R173, R173, R174 ;  /* 0x000000aeadad7221 */ /* 0x000fe20000010000 */
[----:B------:R-:W-:Y:S01]  /*15d70*/  PRMT R152, R139, 0x5410, R152 ;  /* 0x000054108b987816 */ /* 0x000fe20000000098 */
[----:B------:R-:W-:Y:S01]  /*15d80*/  MUFU.EX2 R195, R195 ;  /* 0x000000c300c37308 */ /* 0x000fe20000000800 */
[----:B------:R-:W-:Y:S01]  /*15d90*/  HMMA.16816.F32.BF16 R128, R168, R134, R128 ;  /* 0x00000086a880723c */ /* 0x000fe20000041880 */
[----:B------:R-:W-:Y:S02]  /*15da0*/  PRMT R150, R150, 0x5410, R137 ;  /* 0x0000541096967816 */ /* 0x000fe40000000089 */
[----:B------:R-:W-:Y:S01]  /*15db0*/  LDSM.16.MT88.4 R168, [R220+0x19800] ;  /* 0x01980000dca8783b */ /* 0x000fe20000004200 */
[----:B--2---:R-:W-:Y:S01]  /*15dc0*/  F2FP.BF16.PACK_AB R133, R190, R189 ;  /* 0x000000bdbe85723e */ /* 0x004fe200000010ff */
[--C-:B------:R-:W-:Y:S01]  /*15dd0*/  HSET2.LE.AND R139, R152, R247.reuse, PT ;  /* 0x000000f7988b7233 */ /* 0x100fe20003803000 */
[----:B------:R-:W-:Y:S01]  /*15de0*/  FADD.FTZ R175, R175, R176 ;  /* 0x000000b0afaf7221 */ /* 0x000fe20000010000 */
[--C-:B------:R-:W-:Y:S01]  /*15df0*/  HSET2.LE.AND R136, R150, R247.reuse, PT ;  /* 0x000000f796887233 */ /* 0x100fe20003803000 */
[----:B----4-:R-:W-:Y:S01]  /*15e00*/  F2FP.BF16.PACK_AB R150, R192, R191 ;  /* 0x000000bfc096723e */ /* 0x010fe200000010ff */
[----:B------:R-:W2:Y:S03]  /*15e10*/  MUFU.EX2 R196, R196 ;  /* 0x000000c400c47308 */ /* 0x000ea60000000800 */
[--C-:B------:R-:W-:Y:S01]  /*15e20*/  HSET2.LE.AND R137, R148, R247.reuse, PT ;  /* 0x000000f794897233 */ /* 0x100fe20003803000 */
[----:B-----5:R-:W-:Y:S01]  /*15e30*/  F2FP.BF16.PACK_AB R149, R193, R194 ;  /* 0x000000c2c195723e */ /* 0x020fe200000010ff */
[----:B------:R-:W-:Y:S01]  /*15e40*/  FADD.FTZ R172, R172, R173 ;  /* 0x000000adacac7221 */ /* 0x000fe20000010000 */
[----:B------:R-:W-:Y:S01]  /*15e50*/  LOP3.LUT R138, R138, R133, RZ, 0xc0, !PT ;  /* 0x000000858a8a7212 */ /* 0x000fe200078ec0ff */
[----:B------:R-:W-:Y:S01]  /*15e60*/  FADD.FTZ R194, R194, R175 ;  /* 0x000000afc2c27221 */ /* 0x000fe20000010000 */
[----:B------:R-:W4:Y:S01]  /*15e70*/  LDSM.16.MT88.4 R132, [R221+0x18800] ;  /* 0x01880000dd84783b */ /* 0x000f220000004200 */
[----:B------:R-:W-:Y:S02]  /*15e80*/  LOP3.LUT R139, R139, R150, RZ, 0xc0, !PT ;  /* 0x000000968b8b7212 */ /* 0x000fe400078ec0ff */
[----:B------:R-:W-:Y:S01]  /*15e90*/  LOP3.LUT R136, R136, R149, RZ, 0xc0, !PT ;  /* 0x0000009588887212 */ /* 0x000fe200078ec0ff */
[----:B------:R-:W-:Y:S04]  /*15ea0*/  FADD.FTZ R194, R193, R194 ;  /* 0x000000c2c1c27221 */ /* 0x000fe80000010000 */
[----:B------:R-:W-:Y:S01]  /*15eb0*/  FADD.FTZ R189, R189, R194 ;  /* 0x000000c2bdbd7221 */ /* 0x000fe20000010000 */
[C---:B--2---:R-:W-:Y:S01]  /*15ec0*/  F2FP.BF16.PACK_AB R148, R196.reuse, R195 ;  /* 0x000000c3c494723e */ /* 0x044fe200000010ff */
[----:B------:R-:W-:Y:S03]  /*15ed0*/  FADD.FTZ R195, R195, R172 ;  /* 0x000000acc3c37221 */ /* 0x000fe60000010000 */
[----:B------:R-:W-:Y:S01]  /*15ee0*/  LOP3.LUT R137, R137, R148, RZ, 0xc0, !PT ;  /* 0x0000009489897212 */ /* 0x000fe200078ec0ff */
[----:B------:R-:W-:Y:S01]  /*15ef0*/  FADD.FTZ R196, R196, R195 ;  /* 0x000000c3c4c47221 */ /* 0x000fe20000010000 */
[----:B------:R-:W2:Y:S03]  /*15f00*/  LDSM.16.MT88.4 R148, [R220+0x18800] ;  /* 0x01880000dc94783b */ /* 0x000ea60000004200 */
[----:B------:R-:W-:Y:S02]  /*15f10*/  FADD.FTZ R191, R191, R196 ;  /* 0x000000c4bfbf7221 */ /* 0x000fe40000010000 */
[C---:B---3--:R-:W-:Y:S02]  /*15f20*/  HMMA.16816.F32.BF16 R4, R136.reuse, R140, R4 ;  /* 0x0000008c8804723c */ /* 0x048fe40000041804 */
[----:B------:R-:W-:Y:S06]  /*15f30*/  FADD.FTZ R192, R192, R191 ;  /* 0x000000bfc0c07221 */ /* 0x000fec0000010000 */
        /* <DEDUP_REMOVED lines=26> */
[C---:B-1----:R-:W-:Y:S07]  /*160e0*/  HMMA.16816.F32.BF16 R76, R136.reuse, R144, R76 ;  /* 0x00000090884c723c */ /* 0x042fee000004184c */
[----:B------:R-:W-:Y:S01]  /*160f0*/  IMAD.U32 R144, RZ, RZ, UR4 ;  /* 0x00000004ff907e24 */ /* 0x000fe2000f8e00ff */
[C---:B------:R-:W-:Y:S04]  /*16100*/  HMMA.16816.F32.BF16 R80, R136.reuse, R146, R80 ;  /* 0x000000928850723c */ /* 0x040fe80000041850 */
[----:B------:R-:W-:Y:S04]  /*16110*/  LOP3.LUT R144, R155, UR39, R144, 0x96, !PT ;  /* 0x000000279b907c12 */ /* 0x000fe8000f8e9690 */
[C---:B----4-:R-:W-:Y:S01]  /*16120*/  HMMA.16816.F32.BF16 R84, R136.reuse, R132, R84 ;  /* 0x000000848854723c */ /* 0x050fe20000041854 */
[----:B------:R-:W-:Y:S05]  /*16130*/  IMAD.WIDE.U32 R144, R144, -0x326172a9, RZ ;  /* 0xcd9e8d5790907825 */ /* 0x000fea00078e00ff */
[----:B------:R-:W-:Y:S02]  /*16140*/  LOP3.LUT R152, R163, UR14, R144, 0x96, !PT ;  /* 0x0000000ea3987c12 */ /* 0x000fe4000f8e9690 */
[C---:B------:R-:W-:Y:S01]  /*16150*/  HMMA.16816.F32.BF16 R88, R136.reuse, R134, R88 ;  /* 0x000000868858723c */ /* 0x040fe20000041858 */
[----:B------:R-:W1:Y:S03]  /*16160*/  LDSM.16.MT88.4 R132, [R222+0x1e800] ;  /* 0x01e80000de84783b */ /* 0x000e660000004200 */
[----:B------:R-:W-:Y:S04]  /*16170*/  IMAD.WIDE.U32 R152, R152, -0x2daee0ad, RZ ;  /* 0xd2511f5398987825 */ /* 0x000fe800078e00ff */
[C---:B--2---:R-:W-:Y:S08]  /*16180*/  HMMA.16816.F32.BF16 R92, R136.reuse, R148, R92 ;  /* 0x00000094885c723c */ /* 0x044ff0000004185c */
[C---:B------:R-:W-:Y:S07]  /*16190*/  HMMA.16816.F32.BF16 R96, R136.reuse, R150, R96 ;  /* 0x000000968860723c */ /* 0x040fee0000041860 */
[----:B------:R-:W-:Y:S01]  /*161a0*/  LOP3.LUT R150, R145, UR16, R158, 0x96, !PT ;  /* 0x0000001091967c12 */ /* 0x000fe2000f8e969e */
[C---:B---3--:R-:W-:Y:S01]  /*161b0*/  HMMA.16816.F32.BF16 R100, R136.reuse, R140, R100 ;  /* 0x0000008c8864723c */ /* 0x048fe20000041864 */
[----:B------:R-:W2:Y:S03]  /*161c0*/  LDSM.16.MT88.4 R144, [R221+0x1e800] ;  /* 0x01e80000dd90783b */ /* 0x000ea60000004200 */
[----:B------:R-:W-:Y:S04]  /*161d0*/  IMAD.WIDE.U32 R150, R150, -0x2daee0ad, RZ ;  /* 0xd2511f5396967825 */ /* 0x000fe800078e00ff */
[C---:B------:R-:W-:Y:S01]  /*161e0*/  HMMA.16816.F32.BF16 R104, R136.reuse, R142, R104 ;  /* 0x0000008e8868723c */ /* 0x040fe20000041868 */
[----:B------:R-:W-:Y:S03]  /*161f0*/  LOP3.LUT R140, R151, UR13, R156, 0x96, !PT ;  /* 0x0000000d978c7c12 */ /* 0x000fe6000f8e969c */
[----:B------:R-:W-:Y:S02]  /*16200*/  LOP3.LUT R150, R153, UR11, R150, 0x96, !PT ;  /* 0x0000000b99967c12 */ /* 0x000fe4000f8e9696 */
[----:B------:R-:W-:Y:S02]  /*16210*/  IMAD.WIDE.U32 R148, R140, -0x326172a9, RZ ;  /* 0xcd9e8d578c947825 */ /* 0x000fe400078e00ff */
[C---:B-1----:R-:W-:Y:S04]  /*16220*/  HMMA.16816.F32.BF16 R108, R136.reuse, R132, R108 ;  /* 0x00000084886c723c */ /* 0x042fe8000004186c */
[----:B------:R-:W-:Y:S01]  /*16230*/  IMAD.WIDE.U32 R150, R150, -0x326172a9, RZ ;  /* 0xcd9e8d5796967825 */ /* 0x000fe200078e00ff */
[----:B------:R-:W-:Y:S03]  /*16240*/  LOP3.LUT R140, R149, UR12, R162, 0x96, !PT ;  /* 0x0000000c958c7c12 */ /* 0x000fe6000f8e96a2 */
[C---:B------:R-:W-:Y:S01]  /*16250*/  HMMA.16816.F32.BF16 R112, R136.reuse, R134, R112 ;  /* 0x000000868870723c */ /* 0x040fe20000041870 */
[----:B------:R-:W-:Y:S03]  /*16260*/  LOP3.LUT R148, R151, UR10, R148, 0x96, !PT ;  /* 0x0000000a97947c12 */ /* 0x000fe6000f8e9694 */
[----:B------:R-:W-:Y:S04]  /*16270*/  IMAD.WIDE.U32 R140, R140, -0x2daee0ad, RZ ;  /* 0xd2511f538c8c7825 */ /* 0x000fe800078e00ff */
[----:B------:R-:W-:Y:S01]  /*16280*/  IMAD.WIDE.U32 R148, R148, -0x2daee0ad, RZ ;  /* 0xd2511f5394947825 */ /* 0x000fe200078e00ff */
[----:B------:R-:W-:Y:S04]  /*16290*/  LOP3.LUT R152, R141, UR9, R152, 0x96, !PT ;  /* 0x000000098d987c12 */ /* 0x000fe8000f8e9698 */
[----:B------:R-:W-:Y:S01]  /*162a0*/  LOP3.LUT R132, R149, UR7, R140, 0x96, !PT ;  /* 0x0000000795847c12 */ /* 0x000fe2000f8e968c */
[----:B------:R-:W-:Y:S01]  /*162b0*/  IMAD.WIDE.U32 R152, R152, -0x326172a9, RZ ;  /* 0xcd9e8d5798987825 */ /* 0x000fe200078e00ff */
[C---:B--2---:R-:W-:Y:S03]  /*162c0*/  HMMA.16816.F32.BF16 R116, R136.reuse, R144, R116 ;  /* 0x000000908874723c */ /* 0x044fe60000041874 */
[----:B------:R-:W-:Y:S01]  /*162d0*/  IMAD.WIDE.U32 R132, R132, -0x326172a9, RZ ;  /* 0xcd9e8d5784847825 */ /* 0x000fe200078e00ff */
[----:B------:R-:W-:Y:S03]  /*162e0*/  LOP3.LUT R150, R153, UR8, R150, 0x96, !PT ;  /* 0x0000000899967c12 */ /* 0x000fe6000f8e9696 */
[----:B------:R-:W-:Y:S01]  /*162f0*/  FFMA.FTZ R149, R197, c[0x0][0x23c], -R184 ;  /* 0x00008f00c5957a23 */ /* 0x000fe200000108b8 */
[C---:B------:R-:W-:Y:S01]  /*16300*/  LOP3.LUT R143, R132.reuse, 0xffff, RZ, 0xc0, !PT ;  /* 0x0000ffff848f7812 */ /* 0x040fe200078ec0ff */
[C---:B------:R-:W-:Y:S03]  /*16310*/  HMMA.16816.F32.BF16 R120, R136.reuse, R146, R120 ;  /* 0x000000928878723c */ /* 0x040fe60000041878 */
[----:B------:R-:W-:Y:S01]  /*16320*/  SHF.R.U32.HI R141, RZ, 0x10, R132 ;  /* 0x00000010ff8d7819 */ /* 0x000fe20000011684 */
[----:B------:R-:W1:Y:S01]  /*16330*/  MUFU.EX2 R155, R149 ;  /* 0x00000095009b7308 */ /* 0x000e620000000800 */
[----:B------:R-:W-:Y:S01]  /*16340*/  LOP3.LUT R142, R132, 0xff, RZ, 0xc0, !PT ;  /* 0x000000ff848e7812 */ /* 0x000fe200078ec0ff */
[----:B------:R-:W-:Y:S01]  /*16350*/  FFMA.FTZ R144, R201, c[0x0][0x23c], -R184 ;  /* 0x00008f00c9907a23 */ /* 0x000fe200000108b8 */
[----:B------:R-:W-:Y:S01]  /*16360*/  LOP3.LUT R140, R133, UR17, R152, 0x96, !PT ;  /* 0x00000011858c7c12 */ /* 0x000fe2000f8e9698 */
[----:B------:R-:W-:Y:S01]  /*16370*/  FFMA.FTZ R201, R203, c[0x0][0x23c], -R184 ;  /* 0x00008f00cbc97a23 */ /* 0x000fe200000108b8 */
[----:B------:R-:W-:Y:S03]  /*16380*/  SHF.R.U32.HI R152, RZ, 0x18, R132 ;  /* 0x00000018ff987819 */ /* 0x000fe60000011684 */
[--C-:B------:R-:W-:Y:S01]  /*16390*/  FFMA.FTZ R203, R160, c[0x0][0x23c], -R181.reuse ;  /* 0x00008f00a0cb7a23 */ /* 0x100fe200000108b5 */
[----:B------:R-:W2:Y:S01]  /*163a0*/  LDSM.16.MT88.4 R132, [R220+0x1e800] ;  /* 0x01e80000dc84783b */ /* 0x000ea20000004200 */
[----:B------:R3:W4:Y:S01]  /*163b0*/  MUFU.EX2 R157, R144 ;  /* 0x00000090009d7308 */ /* 0x0007220000000800 */
[----:B------:R-:W-:Y:S01]  /*163c0*/  LOP3.LUT R145, R141, 0xff, RZ, 0xc0, !PT ;  /* 0x000000ff8d917812 */ /* 0x000fe200078ec0ff */
[----:B------:R-:W-:Y:S01]  /*163d0*/  IMAD.WIDE.U32 R150, R150, -0x2daee0ad, RZ ;  /* 0xd2511f5396967825 */ /* 0x000fe200078e00ff */
[----:B------:R-:W-:Y:S02]  /*163e0*/  SHF.R.U32.HI R154, RZ, 0x18, R140 ;  /* 0x00000018ff9a7819 */ /* 0x000fe4000001168c */
[----:B------:R-:W-:Y:S01]  /*163f0*/  PRMT R152, R145, 0x5410, R152 ;  /* 0x0000541091987816 */ /* 0x000fe20000000098 */
[----:B------:R-:W-:Y:S01]  /*16400*/  FFMA.FTZ R197, R199, c[0x0][0x23c], -R184 ;  /* 0x00008f00c7c57a23 */ /* 0x000fe200000108b8 */
[----:B------:R-:W-:Y:S01]  /*16410*/  LOP3.LUT R148, R151, UR18, R148, 0x96, !PT ;  /* 0x0000001297947c12 */ /* 0x000fe2000f8e9694 */
[--C-:B------:R-:W-:Y:S01]  /*16420*/  FFMA.FTZ R199, R200, c[0x0][0x23c], -R181.reuse ;  /* 0x00008f00c8c77a23 */ /* 0x100fe200000108b5 */
[----:B------:R-:W-:Y:S01]  /*16430*/  LOP3.LUT R160, R150, 0xff, RZ, 0xc0, !PT ;  /* 0x000000ff96a07812 */ /* 0x000fe200078ec0ff */
[----:B------:R-:W-:Y:S01]  /*16440*/  MUFU.EX2 R201, R201 ;  /* 0x000000c900c97308 */ /* 0x000fe20000000800 */
[C---:B------:R-:W-:Y:S01]  /*16450*/  LOP3.LUT R141, R140.reuse, 0xffff, RZ, 0xc0, !PT ;  /* 0x0000ffff8c8d7812 */ /* 0x040fe200078ec0ff */
[--C-:B------:R-:W-:Y:S01]  /*16460*/  FFMA.FTZ R200, R185, c[0x0][0x23c], -R184.reuse ;  /* 0x00008f00b9c87a23 */ /* 0x100fe200000108b8 */
[----:B------:R-:W-:Y:S01]  /*16470*/  LOP3.LUT R156, R140, 0xff, RZ, 0xc0, !PT ;  /* 0x000000ff8c9c7812 */ /* 0x000fe200078ec0ff */
[----:B------:R-:W-:Y:S01]  /*16480*/  FFMA.FTZ R185, R186, c[0x0][0x23c], -R181 ;  /* 0x00008f00bab97a23 */ /* 0x000fe200000108b5 */
[----:B------:R-:W-:Y:S01]  /*16490*/  SHF.R.U32.HI R141, RZ, 0x8, R141 ;  /* 0x00000008ff8d7819 */ /* 0x000fe2000001168d */
[----:B------:R-:W-:Y:S01]  /*164a0*/  FFMA.FTZ R186, R188, c[0x0][0x23c], -R181 ;  /* 0x00008f00bcba7a23 */ /* 0x000fe200000108b5 */
[----:B------:R-:W-:Y:S01]  /*164b0*/  SHF.R.U32.HI R143, RZ, 0x8, R143 ;  /* 0x00000008ff8f7819 */ /* 0x000fe2000001168f */
[----:B------:R-:W-:Y:S01]  /*164c0*/  FFMA.FTZ R184, R182, c[0x0][0x23c], -R184 ;  /* 0x00008f00b6b87a23 */ /* 0x000fe200000108b8 */
[----:B------:R-:W-:Y:S01]  /*164d0*/  PRMT R156, R156, 0x5410, R141 ;  /* 0x000054109c9c7816 */ /* 0x000fe2000000008d */
[----:B------:R-:W5:Y:S01]  /*164e0*/  MUFU.EX2 R203, R203 ;  /* 0x000000cb00cb7308 */ /* 0x000f620000000800 */
[----:B-1----:R-:W-:Y:S01]  /*164f0*/  IMAD.MOV.U32 R182, RZ, RZ, R155 ;  /* 0x000000ffffb67224 */ /* 0x002fe200078e009b */
[----:B------:R-:W-:Y:S01]  /*16500*/  PRMT R142, R142, 0x5410, R143 ;  /* 0x000054108e8e7816 */ /* 0x000fe2000000008f */
[--C-:B------:R-:W-:Y:S01]  /*16510*/  HSET2.LE.AND R143, R152, R247.reuse, PT ;  /* 0x000000f7988f7233 */ /* 0x100fe20003803000 */
[----:B---3--:R-:W1:Y:S01]  /*16520*/  LDSM.16.MT88.4 R144, [R224+0x19000] ;  /* 0x01900000e090783b */ /* 0x008e620000004200 */
[----:B----4-:R-:W-:Y:S01]  /*16530*/  IMAD.MOV.U32 R188, RZ, RZ, R157 ;  /* 0x000000ffffbc7224 */ /* 0x010fe200078e009d */
[----:B------:R-:W-:Y:S01]  /*16540*/  SHF.R.U32.HI R152, RZ, 0x18, R150 ;  /* 0x00000018ff987819 */ /* 0x000fe20000011696 */
[--C-:B------:R-:W-:Y:S01]  /*16550*/  HSET2.LE.AND R142, R142, R247.reuse, PT ;  /* 0x000000f78e8e7233 */ /* 0x100fe20003803000 */
[----:B------:R-:W-:Y:S02]  /*16560*/  FFMA.FTZ R181, R165, c[0x0][0x23c], -R181 ;  /* 0x00008f00a5b57a23 */ /* 0x000fe400000108b5 */
[----:B------:R-:W3:Y:S01]  /*16570*/  MUFU.EX2 R197, R197 ;  /* 0x000000c500c57308 */ /* 0x000ee20000000800 */
[C---:B--2---:R-:W-:Y:S09]  /*16580*/  HMMA.16816.F32.BF16 R124, R136.reuse, R132, R124 ;  /* 0x00000084887c723c */ /* 0x044ff2000004187c */
[----:B------:R-:W2:Y:S03]  /*16590*/  MUFU.EX2 R199, R199 ;  /* 0x000000c700c77308 */ /* 0x000ea60000000800 */
[----:B------:R-:W-:Y:S01]  /*165a0*/  SHF.R.U32.HI R132, RZ, 0x10, R140 ;  /* 0x00000010ff847819 */ /* 0x000fe2000001168c */
[----:B------:R-:W-:Y:S01]  /*165b0*/  HMMA.16816.F32.BF16 R128, R136, R134, R128 ;  /* 0x000000868880723c */ /* 0x000fe20000041880 */
[--C-:B------:R-:W-:Y:S02]  /*165c0*/  HSET2.LE.AND R140, R156, R247.reuse, PT ;  /* 0x000000f79c8c7233 */ /* 0x100fe40003803000 */
[----:B------:R-:W-:Y:S03]  /*165d0*/  LOP3.LUT R133, R132, 0xff, RZ, 0xc0, !PT ;  /* 0x000000ff84857812 */ /* 0x000fe600078ec0ff */
[----:B------:R-:W-:Y:S01]  /*165e0*/  MUFU.EX2 R185, R185 ;  /* 0x000000b900b97308 */ /* 0x000fe20000000800 */
[----:B-----5:R-:W-:Y:S02]  /*165f0*/  F2FP.BF16.PACK_AB R138, R202, R203 ;  /* 0x000000cbca8a723e */ /* 0x020fe400000010ff */
[----:B------:R-:W-:Y:S03]  /*16600*/  PRMT R154, R133, 0x5410, R154 ;  /* 0x00005410859a7816 */ /* 0x000fe6000000009a */
[----:B------:R-:W-:Y:S02]  /*16610*/  F2FP.BF16.PACK_AB R133, R201, R157 ;  /* 0x0000009dc985723e */ /* 0x000fe400000010ff */
[--C-:B------:R-:W-:Y:S01]  /*16620*/  HSET2.LE.AND R141, R154, R247.reuse, PT ;  /* 0x000000f79a8d7233 */ /* 0x100fe20003803000 */
[----:B---3--:R-:W-:Y:S01]  /*16630*/  F2FP.BF16.PACK_AB R137, R197, R155 ;  /* 0x0000009bc589723e */ /* 0x008fe200000010ff */
[----:B------:R-:W-:Y:S01]  /*16640*/  LDSM.16.MT88.4 R156, [R224+0x19800] ;  /* 0x01980000e09c783b */ /* 0x000fe20000004200 */
[----:B------:R-:W-:Y:S01]  /*16650*/  LOP3.LUT R142, R142, R133, RZ, 0xc0, !PT ;  /* 0x000000858e8e7212 */ /* 0x000fe200078ec0ff */
[----:B------:R-:W-:Y:S01]  /*16660*/  MUFU.EX2 R186, R186 ;  /* 0x000000ba00ba7308 */ /* 0x000fe20000000800 */
[----:B--2---:R-:W-:Y:S01]  /*16670*/  F2FP.BF16.PACK_AB R136, R198, R199 ;  /* 0x000000c7c688723e */ /* 0x004fe200000010ff */
[----:B------:R-:W-:Y:S01]  /*16680*/  FADD.FTZ R199, R199, R192 ;  /* 0x000000c0c7c77221 */ /* 0x000fe20000010000 */
[----:B------:R-:W-:Y:S02]  /*16690*/  LOP3.LUT R143, R143, R138, RZ, 0xc0, !PT ;  /* 0x0000008a8f8f7212 */ /* 0x000fe400078ec0ff */
[----:B------:R-:W-:Y:S01]  /*166a0*/  LOP3.LUT R140, R140, R137, RZ, 0xc0, !PT ;  /* 0x000000898c8c7212 */ /* 0x000fe200078ec0ff */
[----:B------:R-:W2:Y:S01]  /*166b0*/  LDSM.16.MT88.4 R132, [R222+0x19000] ;  /* 0x01900000de84783b */ /* 0x000ea20000004200 */
[----:B------:R-:W-:Y:S01]  /*166c0*/  LOP3.LUT R141, R141, R136, RZ, 0xc0, !PT ;  /* 0x000000888d8d7212 */ /* 0x000fe200078ec0ff */
[----:B------:R-:W-:Y:S01]  /*166d0*/  FADD.FTZ R198, R198, R199 ;  /* 0x000000c7c6c67221 */ /* 0x000fe20000010000 */
[----:B------:R-:W-:Y:S01]  /*166e0*/  LOP3.LUT R154, R148, 0xff, RZ, 0xc0, !PT ;  /* 0x000000ff949a7812 */ /* 0x000fe200078ec0ff */
[----:B------:R-:W-:Y:S02]  /*166f0*/  MUFU.EX2 R200, R200 ;  /* 0x000000c800c87308 */ /* 0x000fe40000000800 */
[----:B------:R-:W-:Y:S02]  /*16700*/  FADD.FTZ R203, R203, R198 ;  /* 0x000000c6cbcb7221 */ /* 0x000fe40000010000 */
[C---:B-1----:R-:W-:Y:S01]  /*16710*/  HMMA.16816.F32.BF16 R4, R140.reuse, R144, R4 ;  /* 0x000000908c04723c */ /* 0x042fe20000041804 */
[----:B------:R-:W1:Y:S01]  /*16720*/  LDSM.16.MT88.4 R136, [R221+0x19000] ;  /* 0x01900000dd88783b */ /* 0x000e620000004200 */
[----:B------:R-:W-:Y:S04]  /*16730*/  FADD.FTZ R202, R202, R203 ;  /* 0x000000cbcaca7221 */ /* 0x000fe80000010000 */
[----:B------:R-:W3:Y:S02]  /*16740*/  MUFU.EX2 R184, R184 ;  /* 0x000000b800b87308 */ /* 0x000ee40000000800 */
[C---:B------:R-:W-:Y:S01]  /*16750*/  HMMA.16816.F32.BF16 R8, R140.reuse, R146, R8 ;  /* 0x000000928c08723c */ /* 0x040fe20000041808 */
[----:B------:R-:W4:Y:S07]  /*16760*/  LDSM.16.MT88.4 R144, [R220+0x19000] ;  /* 0x01900000dc90783b */ /* 0x000f2e0000004200 */
[----:B------:R-:W5:Y:S01]  /*16770*/  MUFU.EX2 R181, R181 ;  /* 0x000000b500b57308 */ /* 0x000f620000000800 */
[----:B---3--:R-:W-:Y:S01]  /*16780*/  F2FP.BF16.PACK_AB R3, R184, R183 ;  /* 0x000000b7b803723e */ /* 0x008fe200000010ff */
        /* <DEDUP_REMOVED lines=37> */
[----:B------:R-:W-:Y:S01]  /*169e0*/  LOP3.LUT R132, R150, 0xffff, RZ, 0xc0, !PT ;  /* 0x0000ffff96847812 */ /* 0x000fe200078ec0ff */
[C---:B------:R-:W-:Y:S01]  /*169f0*/  HMMA.16816.F32.BF16 R112, R140.reuse, R134, R112 ;  /* 0x000000868c70723c */ /* 0x040fe20000041870 */
[----:B------:R-:W-:Y:S03]  /*16a00*/  SHF.R.U32.HI R133, RZ, 0x10, R150 ;  /* 0x00000010ff857819 */ /* 0x000fe60000011696 */
[----:B------:R-:W-:Y:S03]  /*16a10*/  SHF.R.U32.HI R149, RZ, 0x8, R132 ;  /* 0x00000008ff957819 */ /* 0x000fe60000011684 */
[----:B------:R-:W-:Y:S01]  /*16a20*/  LOP3.LUT R135, R148, 0xffff, RZ, 0xc0, !PT ;  /* 0x0000ffff94877812 */ /* 0x000fe200078ec0ff */
[C---:B-1----:R-:W-:Y:S01]  /*16a30*/  HMMA.16816.F32.BF16 R116, R140.reuse, R136, R116 ;  /* 0x000000888c74723c */ /* 0x042fe20000041874 */
[----:B------:R-:W-:Y:S03]  /*16a40*/  PRMT R160, R160, 0x5410, R149 ;  /* 0x00005410a0a07816 */ /* 0x000fe60000000095 */
[----:B------:R-:W-:Y:S02]  /*16a50*/  SHF.R.U32.HI R135, RZ, 0x8, R135 ;  /* 0x00000008ff877819 */ /* 0x000fe40000011687 */
[--C-:B------:R-:W-:Y:S01]  /*16a60*/  HSET2.LE.AND R166, R160, R247.reuse, PT ;  /* 0x000000f7a0a67233 */ /* 0x100fe20003803000 */
[--C-:B------:R-:W-:Y:S01]  /*16a70*/  SHF.R.U32.HI R136, RZ, 0x10, R148.reuse ;  /* 0x00000010ff887819 */ /* 0x100fe20000011694 */
[C---:B------:R-:W-:Y:S01]  /*16a80*/  HMMA.16816.F32.BF16 R120, R140.reuse, R138, R120 ;  /* 0x0000008a8c78723c */ /* 0x040fe20000041878 */
[----:B------:R-:W-:Y:S03]  /*16a90*/  LOP3.LUT R137, R133, 0xff, RZ, 0xc0, !PT ;  /* 0x000000ff85897812 */ /* 0x000fe600078ec0ff */
[----:B------:R-:W-:Y:S02]  /*16aa0*/  SHF.R.U32.HI R133, RZ, 0x18, R148 ;  /* 0x00000018ff857819 */ /* 0x000fe40000011694 */
[----:B------:R-:W-:Y:S01]  /*16ab0*/  LOP3.LUT R136, R136, 0xff, RZ, 0xc0, !PT ;  /* 0x000000ff88887812 */ /* 0x000fe200078ec0ff */
[----:B------:R-:W1:Y:S01]  /*16ac0*/  LDSM.16.MT88.4 R148, [R222+0x19800] ;  /* 0x01980000de94783b */ /* 0x000e620000004200 */
[C---:B---3--:R-:W-:Y:S01]  /*16ad0*/  HMMA.16816.F32.BF16 R124, R140.reuse, R144, R124 ;  /* 0x000000908c7c723c */ /* 0x048fe2000004187c */
[----:B------:R-:W-:Y:S03]  /*16ae0*/  PRMT R154, R154, 0x5410, R135 ;  /* 0x000054109a9a7816 */ /* 0x000fe60000000087 */
[----:B------:R-:W-:Y:S02]  /*16af0*/  PRMT R136, R136, 0x5410, R133 ;  /* 0x0000541088887816 */ /* 0x000fe40000000085 */
[----:B------:R-:W-:Y:S01]  /*16b00*/  PRMT R152, R137, 0x5410, R152 ;  /* 0x0000541089987816 */ /* 0x000fe20000000098 */
[--C-:B------:R-:W-:Y:S01]  /*16b10*/  HSET2.LE.AND R164, R154, R247.reuse, PT ;  /* 0x000000f79aa47233 */ /* 0x100fe20003803000 */
[----:B------:R-:W-:Y:S01]  /*16b20*/  HMMA.16816.F32.BF16 R128, R140, R146, R128 ;  /* 0x000000928c80723c */ /* 0x000fe20000041880 */
[--C-:B------:R-:W-:Y:S01]  /*16b30*/  HSET2.LE.AND R165, R136, R247.reuse, PT ;  /* 0x000000f788a57233 */ /* 0x100fe20003803000 */
[----:B------:R-:W2:Y:S02]  /*16b40*/  LDSM.16.MT88.4 R132, [R221+0x19800] ;  /* 0x01980000dd84783b */ /* 0x000ea40000004200 */
[----:B------:R-:W-:Y:S01]  /*16b50*/  F2FP.BF16.PACK_AB R136, R186, R185 ;  /* 0x000000b9ba88723e */ /* 0x000fe200000010ff */
[----:B------:R-:W-:Y:S01]  /*16b60*/  HSET2.LE.AND R167, R152, R247, PT ;  /* 0x000000f798a77233 */ /* 0x000fe20003803000 */
[----:B------:R-:W-:Y:S01]  /*16b70*/  F2FP.BF16.PACK_AB R137, R200, R187 ;  /* 0x000000bbc889723e */ /* 0x000fe200000010ff */
[----:B------:R-:W-:Y:S01]  /*16b80*/  FADD.FTZ R185, R185, R202 ;  /* 0x000000cab9b97221 */ /* 0x000fe20000010000 */
[----:B------:R-:W-:Y:S04]  /*16b90*/  LOP3.LUT R165, R165, R136, RZ, 0xc0, !PT ;  /* 0x00000088a5a57212 */ /* 0x000fe800078ec0ff */
[----:B-----5:R-:W-:Y:S01]  /*16ba0*/  F2FP.BF16.PACK_AB R136, R181, R180 ;  /* 0x000000b4b588723e */ /* 0x020fe200000010ff */
[----:B------:R-:W-:Y:S01]  /*16bb0*/  FADD.FTZ R185, R186, R185 ;  /* 0x000000b9bab97221 */ /* 0x000fe20000010000 */
[----:B------:R-:W-:Y:S02]  /*16bc0*/  LOP3.LUT R164, R164, R137, RZ, 0xc0, !PT ;  /* 0x00000089a4a47212 */ /* 0x000fe400078ec0ff */
[----:B------:R-:W-:Y:S01]  /*16bd0*/  LOP3.LUT R166, R166, R3, RZ, 0xc0, !PT ;  /* 0x00000003a6a67212 */ /* 0x000fe200078ec0ff */
[----:B------:R-:W-:Y:S01]  /*16be0*/  IMAD.MOV.U32 R3, RZ, RZ, R2 ;  /* 0x000000ffff037224 */ /* 0x000fe200078e0002 */
        /* <DEDUP_REMOVED lines=37> */
[C---:B-1----:R-:W-:Y:S01]  /*16e40*/  HMMA.16816.F32.BF16 R92, R164.reuse, R12, R92 ;  /* 0x0000000ca45c723c */ /* 0x042fe2000004185c */
[----:B------:R-:W-:Y:S04]  /*16e50*/  FADD.FTZ R8, R197, R8 ;  /* 0x00000008c5087221 */ /* 0x000fe80000010000 */
[----:B------:R-:W-:Y:S03]  /*16e60*/  FADD.FTZ R8, R188, R8 ;  /* 0x00000008bc087221 */ /* 0x000fe60000010000 */
[C---:B------:R-:W-:Y:S01]  /*16e70*/  HMMA.16816.F32.BF16 R96, R164.reuse, R14, R96 ;  /* 0x0000000ea460723c */ /* 0x040fe20000041860 */
[----:B------:R-:W-:Y:S04]  /*16e80*/  FADD.FTZ R8, R201, R8 ;  /* 0x00000008c9087221 */ /* 0x000fe80000010000 */
[----:B------:R-:W-:Y:S03]  /*16e90*/  FADD.FTZ R187, R187, R8 ;  /* 0x00000008bbbb7221 */ /* 0x000fe60000010000 */
[C---:B------:R-:W-:Y:S01]  /*16ea0*/  HMMA.16816.F32.BF16 R100, R164.reuse, R24, R100 ;  /* 0x00000018a464723c */ /* 0x040fe20000041864 */
[----:B------:R-:W-:Y:S07]  /*16eb0*/  FADD.FTZ R200, R200, R187 ;  /* 0x000000bbc8c87221 */ /* 0x000fee0000010000 */
[C---:B------:R-:W-:Y:S08]  /*16ec0*/  HMMA.16816.F32.BF16 R104, R164.reuse, R26, R104 ;  /* 0x0000001aa468723c */ /* 0x040ff00000041868 */
[C---:B-----5:R-:W-:Y:S08]  /*16ed0*/  HMMA.16816.F32.BF16 R108, R164.reuse, R16, R108 ;  /* 0x00000010a46c723c */ /* 0x060ff0000004186c */
[C---:B------:R-:W-:Y:S08]  /*16ee0*/  HMMA.16816.F32.BF16 R112, R164.reuse, R18, R112 ;  /* 0x00000012a470723c */ /* 0x040ff00000041870 */
[C---:B--2---:R-:W-:Y:S08]  /*16ef0*/  HMMA.16816.F32.BF16 R116, R164.reuse, R20, R116 ;  /* 0x00000014a474723c */ /* 0x044ff00000041874 */
[C---:B------:R-:W-:Y:S08]  /*16f00*/  HMMA.16816.F32.BF16 R120, R164.reuse, R22, R120 ;  /* 0x00000016a478723c */ /* 0x040ff00000041878 */
[C---:B---3--:R-:W-:Y:S08]  /*16f10*/  HMMA.16816.F32.BF16 R124, R164.reuse, R4, R124 ;  /* 0x00000004a47c723c */ /* 0x048ff0000004187c */
[----:B------:R-:W-:Y:S07]  /*16f20*/  HMMA.16816.F32.BF16 R128, R164, R6, R128 ;  /* 0x00000006a480723c */ /* 0x000fee0000041880 */
[----:B------:R-:W-:Y:S02]  /*16f30*/  FADD.FTZ R167, R183, R200 ;  /* 0x000000c8b7a77221 */ /* 0x000fe40000010000 */
[----:B------:R-:W-:Y:S03]  /*16f40*/  FADD.FTZ R166, R180, R185 ;  /* 0x000000b9b4a67221 */ /* 0x000fe60000010000 */
[----:B------:R-:W-:Y:S02]  /*16f50*/  FADD.FTZ R167, R184, R167 ;  /* 0x000000a7b8a77221 */ /* 0x000fe40000010000 */
[----:B------:R-:W-:Y:S02]  /*16f60*/  FADD.FTZ R166, R181, R166 ;  /* 0x000000a6b5a67221 */ /* 0x000fe40000010000 */
[----:B------:R-:W-:Y:S01]  /*16f70*/  IMAD.MOV.U32 R164, RZ, RZ, R0 ;  /* 0x000000ffffa47224 */ /* 0x000fe200078e0000 */
[----:B------:R-:W-:-:S05]  /*16f80*/  @P0 BRA `(.L_x_1775) ;  /* 0xffffb3c000000947 */ /* 0x000fca000383ffff */
.L_x_1774:
        /* <DEDUP_REMOVED lines=409> */
.L_x_1779:
[----:B--234-:R-:W-:Y:S05]  /*18920*/  BSYNC B0 ;  /* 0x0000000000007941 */ /* 0x01cfea0003800000 */
.L_x_1778:
[----:B------:R-:W2:Y:S01]  /*18930*/  S2R R0, SR_CTAID.Z ;  /* 0x0000000000007919 */ /* 0x000ea20000002700 */
        /* <DEDUP_REMOVED lines=16> */
[----:B--2---:R-:W-:-:S04]  /*18a40*/  IMAD.WIDE.U32 R8, R0, c[0x0][0x1f0], R8 ;  /* 0x00007c0000087a25 */ /* 0x004fc800078e0008 */
        /* <DEDUP_REMOVED lines=18> */
.L_x_1781:
[----:B------:R-:W-:Y:S05]  /*18b70*/  BSYNC B0 ;  /* 0x0000000000007941 */ /* 0x000fea0003800000 */
.L_x_1780:
        /* <DEDUP_REMOVED lines=20> */
[----:B-1----:R3:W-:Y:S04]  /*18cc0*/  @!P1 STG.E.128 [R2.64+0x100], R32 ;  /* 0x0001002002009986 */ /* 0x0027e8000c101d1e */
[----:B------:R3:W-:Y:S02]  /*18cd0*/  @!P0 STG.E.128 [R2.64+0x180], R16 ;  /* 0x0001801002008986 */ /* 0x0007e4000c101d1e */
.L_x_1783:
[----:B------:R-:W-:Y:S05]  /*18ce0*/  BSYNC B0 ;  /* 0x0000000000007941 */ /* 0x000fea0003800000 */
.L_x_1782:
[----:B------:R-:W-:Y:S01]  /*18cf0*/  IADD3 R0, R6, 0x40, RZ ;  /* 0x0000004006007810 */ /* 0x000fe20007ffe0ff */
[----:B------:R-:W-:Y:S03]  /*18d00*/  BSSY B0, `(.L_x_1784) ;  /* 0x0000015000007945 */ /* 0x000fe60003800000 */
[----:B------:R-:W-:-:S13]  /*18d10*/  ISETP.GE.AND P0, PT, R0, UR6, PT ;  /* 0x0000000600007c0c */ /* 0x000fda000bf06270 */
[----:B------:R-:W-:Y:S05]  /*18d20*/  @P0 BRA `(.L_x_1785) ;  /* 0x0000012000000947 */ /* 0x000fea0003800000 */
[----:B---3--:R-:W-:Y:S01]  /*18d30*/  IADD3 R3, P0, R10, 0x40, RZ ;  /* 0x000000400a037810 */ /* 0x008fe20007f1e0ff */
        /* <DEDUP_REMOVED lines=17> */
.L_x_1785:
[----:B------:R-:W-:Y:S05]  /*18e50*/  BSYNC B0 ;  /* 0x0000000000007941 */ /* 0x000fea0003800000 */
.L_x_1784:
        /* <DEDUP_REMOVED lines=8> */
[----:B---3--:R-:W-:Y:S01]  /*18ee0*/  IMAD.X R3, RZ, RZ, R11, P0 ;  /* 0x000000ffff037224 */ /* 0x008fe200000e060b */
        /* <DEDUP_REMOVED lines=14> */
.L_x_1786:
        /* <DEDUP_REMOVED lines=11> */
.L_x_2061:


//--------------------- .text._ZN5flash16flash_fwd_kernelI23Flash_fwd_kernel_traitsILi256ELi128ELi64ELi8ELb0ELb0EN7cutlass10bfloat16_tE19Flash_kernel_traitsILi256ELi128ELi64ELi8ES3_EELb1ELb0ELb1ELb0ELb0ELb0ELb0ELb1EEEvNS_16Flash_fwd_paramsE --------------------------
	.section	.text._ZN5flash16flash_fwd_kernelI23Flash_fwd_kernel_traitsILi256ELi128ELi64ELi8ELb0ELb0EN7cutlass10bfloat16_tE19Flash_kernel_traitsILi256ELi128ELi64ELi8ES3_EELb1ELb0ELb1ELb0ELb0ELb0ELb0ELb1EEEvNS_16Flash_fwd_paramsE,"ax",@progbits
	.sectioninfo	@"SHI_REGISTERS=255"
	.align	128
        .global         _ZN5flash16flash_fwd_kernelI23Flash_fwd_kernel_traitsILi256ELi128ELi64ELi8ELb0ELb0EN7cutlass10bfloat16_tE19Flash_kernel_traitsILi256ELi128ELi64ELi8ES3_EELb1ELb0ELb1ELb0ELb0ELb0ELb0ELb1EEEvNS_16Flash_fwd_paramsE
        .type           _ZN5flash16flash_fwd_kernelI23Flash_fwd_kernel_traitsILi256ELi128ELi64ELi8ELb0ELb0EN7cutlass10bfloat16_tE19Flash_kernel_traitsILi256ELi128ELi64ELi8ES3_EELb1ELb0ELb1ELb0ELb0ELb0ELb0ELb1EEEvNS_16Flash_fwd_paramsE,@function
        .size           _ZN5flash16flash_fwd_kernelI23Flash_fwd_kernel_traitsILi256ELi128ELi64ELi8ELb0ELb0EN7cutlass10bfloat16_tE19Flash_kernel_traitsILi256ELi128ELi64ELi8ES3_EELb1ELb0ELb1ELb0ELb0ELb0ELb0ELb1EEEvNS_16Flash_fwd_paramsE,(.L_x_2062 - _ZN5flash16flash_fwd_kernelI23Flash_fwd_kernel_traitsILi256ELi128ELi64ELi8ELb0ELb0EN7cutlass10bfloat16_tE19Flash_kernel_traitsILi256ELi128ELi64ELi8ES3_EELb1ELb0ELb1ELb0ELb0ELb0ELb0ELb1EEEvNS_16Flash_fwd_paramsE)
        .other          _ZN5flash16flash_fwd_kernelI23Flash_fwd_kernel_traitsILi256ELi128ELi64ELi8ELb0ELb0EN7cutlass10bfloat16_tE19Flash_kernel_traitsILi256ELi128ELi64ELi8ES3_EELb1ELb0ELb1ELb0ELb0ELb0ELb0ELb1EEEvNS_16Flash_fwd_paramsE,@"STO_CUDA_ENTRY STV_DEFAULT"
_ZN5flash16flash_fwd_kernelI23Flash_fwd_kernel_traitsILi256ELi128ELi64ELi8ELb0ELb0EN7cutlass10bfloat16_tE19Flash_kernel_traitsILi256ELi128ELi64ELi8ES3_EELb1ELb0ELb1ELb0ELb0ELb0ELb0ELb1EEEvNS_16Flash_fwd_paramsE:
.text._ZN5flash16flash_fwd_kernelI23Flash_fwd_kernel_traitsILi256ELi128ELi64ELi8ELb0ELb0EN7cutlass10bfloat16_tE19Flash_kernel_traitsILi256ELi128ELi64ELi8ES3_EELb1ELb0ELb1ELb0ELb0ELb0ELb0ELb1EEEvNS_16Flash_fwd_paramsE:
        /* <DEDUP_REMOVED lines=85> */
.L_x_1787:
[----:B------:R-:W-:Y:S02]  /*0550*/  ULDC UR6, c[0x0][0x218] ;  /* 0x0000860000067ab9 */ /* 0x000fe40000000800 */
.L_x_1788:
        /* <DEDUP_REMOVED lines=70> */
[----:B------:R-:W-:Y:S01]  /*09c0*/  UISETP.EQ.AND UP3, UPT, UR13, URZ, UP3 ;  /* 0x0000003f0d00728c */ /* 0x000fe20009f62270 */
[----:B------:R-:W-:Y:S01]  /*09d0*/  IADD3 R17, R0, 0xc0, RZ ;  /* 0x000000c000117810 */ /* 0x000fe20007ffe0ff */
[----:B------:R-:W-:-:S02]  /*09e0*/  ULDC UR10, c[0x0][0x214] ;  /* 0x00008500000a7ab9 */ /* 0x000fc40000000800 */
[----:B------:R-:W-:Y:S02]  /*09f0*/  @!UP0 UIMAD.WIDE.U32 UR18, UR14, UR4, URZ ;  /* 0x000000040e1282a5 */ /* 0x000fe4000f8e003f */
[----:B------:R-:W-:Y:S02]  /*0a00*/  ULDC UR8, c[0x0][0x234] ;  /* 0x00008d0000087ab9 */ /* 0x000fe40000000800 */
[----:B------:R-:W-:Y:S02]  /*0a10*/  @!UP0 UIMAD UR16, UR14, UR5, UR16 ;  /* 0x000000050e1082a4 */ /* 0x000fe4000f8e0210 */
[----:B------:R-:W-:Y:S02]  /*0a20*/  @!UP2 UISETP.NE.AND UP1, UPT, UR15, URZ, UPT ;  /* 0x0000003f0f00a28c */ /* 0x000fe4000bf25270 */
[----:B------:R-:W-:Y:S02]  /*0a30*/  @UP2 ULDC UR13, c[0x0][0x210] ;  /* 0x00008400000d2ab9 */ /* 0x000fe40000000800 */
        /* <DEDUP_REMOVED lines=48> */
.L_x_1791:
[----:B------:R-:W-:Y:S05]  /*0d40*/  BSYNC B0 ;  /* 0x0000000000007941 */ /* 0x000fea0003800000 */
.L_x_1790:
        /* <DEDUP_REMOVED lines=22> */
.L_x_1793:
[----:B------:R-:W-:Y:S05]  /*0eb0*/  BSYNC B0 ;  /* 0x0000000000007941 */ /* 0x000fea0003800000 */
.L_x_1792:
        /* <DEDUP_REMOVED lines=22> */
.L_x_1795:
[----:B------:R-:W-:Y:S05]  /*1020*/  BSYNC B0 ;  /* 0x0000000000007941 */ /* 0x000fea0003800000 */
.L_x_1794:
        /* <DEDUP_REMOVED lines=21> */
.L_x_1797:
[----:B------:R-:W-:Y:S05]  /*1180*/  BSYNC B0 ;  /* 0x0000000000007941 */ /* 0x000fea0003800000 */
.L_x_1796:
        /* <DEDUP_REMOVED lines=35> */
.L_x_1789:
        /* <DEDUP_REMOVED lines=9> */
[----:B------:R-:W-:Y:S02]  /*1450*/  @UP1 UIMAD.WIDE.U32 UR18, UR20, UR12, URZ ;  /* 0x0000000c141212a5 */ /* 0x000fe4000f8e003f */
[----:B------:R-:W-:Y:S02]  /*1460*/  @UP0 UIMAD UR26, UR26, UR5, UR29 ;  /* 0x000000051a1a02a4 */ /* 0x000fe4000f8e021d */
[----:B------:R-:W-:Y:S02]  /*1470*/  ULDC UR4, c[0x0][0x224] ;  /* 0x0000890000047ab9 */ /* 0x000fe40000000800 */
[----:B------:R-:W-:Y:S02]  /*1480*/  ULDC UR5, c[0x0][0x1c0] ;  /* 0x0000700000057ab9 */ /* 0x000fe40000000800 */
[----:B------:R-:W-:-:S02]  /*1490*/  UIMAD UR5, UR14, UR5, UR11 ;  /* 0x000000050e0572a4 */ /* 0x000fc4000f8e020b */
[----:B------:R-:W-:Y:S02]  /*14a0*/  @!UP1 USHF.R.S32.HI UR12, URZ, 0x1f, UR14 ;  /* 0x0000001f3f0c9899 */ /* 0x000fe4000801140e */
[----:B------:R-:W-:Y:S02]  /*14b0*/  UIMAD UR4, UR5, UR4, UR7 ;  /* 0x00000004050472a4 */ /* 0x000fe4000f8e0207 */
[----:B------:R-:W-:Y:S02]  /*14c0*/  USHF.L.U32 UR5, UR5, 0x5, URZ ;  /* 0x0000000505057899 */ /* 0x000fe4000800063f */
[----:B------:R-:W-:Y:S02]  /*14d0*/  @!UP1 UIMAD UR12, UR12, UR8, URZ ;  /* 0x000000080c0c92a4 */ /* 0x000fe4000f8e023f */
[----:B------:R-:W-:Y:S02]  /*14e0*/  @!UP1 UIMAD.WIDE.U32 UR30, UR14, UR8, URZ ;  /* 0x000000080e1e92a5 */ /* 0x000fe4000f8e003f */
[----:B------:R-:W-:Y:S01]  /*14f0*/  IADD3 R119, P2, P1, R7, UR5, R20 ;  /* 0x0000000507777c10 */ /* 0x000fe2000f95e014 */
[----:B------:R-:W-:-:S02]  /*1500*/  @!UP1 UIMAD UR9, UR14, UR9, UR12 ;  /* 0x000000090e0992a4 */ /* 0x000fc4000f8e020c */
[----:B------:R-:W-:Y:S02]  /*1510*/  @UP1 UIMAD UR13, UR20, UR13, UR19 ;  /* 0x0000000d140d12a4 */ /* 0x000fe4000f8e0213 */
[----:B------:R1:W-:Y:S01]  /*1520*/  STL [R1+0xe0], R119 ;  /* 0x0000e07701007387 */ /* 0x0003e20000100800 */
[----:B------:R-:W-:Y:S02]  /*1530*/  ULDC UR12, c[0x0][0x228] ;  /* 0x00008a00000c7ab9 */ /* 0x000fe40000000800 */
[----:B------:R-:W-:Y:S02]  /*1540*/  UIMAD UR12, UR4, UR12, URZ ;  /* 0x0000000c040c72a4 */ /* 0x000fe4000f8e023f */
[----:B------:R-:W-:Y:S02]  /*1550*/  USHF.R.S32.HI UR4, URZ, 0x1f, UR5 ;  /* 0x0000001f3f047899 */ /* 0x000fe40008011405 */
[----:B------:R-:W-:Y:S02]  /*1560*/  @UP1 UMOV UR8, UR18 ;  /* 0x0000001200081c82 */ /* 0x000fe40008000000 */
[----:B------:R-:W-:-:S02]  /*1570*/  @!UP1 UIADD3 UR13, UR31, UR9, URZ ;  /* 0x000000091f0d9290 */ /* 0x000fc4000fffe03f */
[----:B------:R-:W-:Y:S01]  /*1580*/  IADD3.X R105, R8, UR4, R0, P2, P1 ;  /* 0x0000000408697c10 */ /* 0x000fe200097e2400 */
[----:B------:R-:W-:Y:S01]  /*1590*/  @!UP1 UMOV UR8, UR30 ;  /* 0x0000001e00089c82 */ /* 0x000fe20008000000 */
        /* <DEDUP_REMOVED lines=14> */
.L_x_1798:
[----:B------:R-:W-:Y:S01]  /*1680*/  IABS R0, c[0x0][0x1c8] ;  /* 0x0000720000007a13 */ /* 0x000fe20000000000 */
[----:B------:R-:W2:Y:S01]  /*1690*/  S2R R2, SR_CTAID.Z ;  /* 0x0000000000027919 */ /* 0x000ea20000002700 */
[----:B------:R-:W-:Y:S02]  /*16a0*/  UMOV UR18, URZ ;  /* 0x0000003f00127c82 */ /* 0x000fe40008000000 */
[----:B------:R-:W3:Y:S01]  /*16b0*/  R2UR UR5, R0 ;  /* 0x00000000000573c2 */ /* 0x000ee200000e0000 */
[----:B------:R-:W-:Y:S02]  /*16c0*/  @UP0 UIADD3 UR27, UR16, UR17, URZ ;  /* 0x00000011101b0290 */ /* 0x000fe4000fffe03f */
[----:B------:R-:W-:Y:S01]  /*16d0*/  USHF.R.S32.HI UR17, URZ, 0x1f, UR11 ;  /* 0x0000001f3f117899 */ /* 0x000fe2000801140b */
        /* <DEDUP_REMOVED lines=43> */
.L_x_1799:
[CC--:B------:R-:W-:Y:S01]  /*1990*/  LEA.HI R3, R9.reuse, R26.reuse, RZ, 0x4 ;  /* 0x0000001a09037211 */ /* 0x0c0fe200078f20ff */
[----:B------:R-:W2:Y:S01]  /*19a0*/  S2R R18, SR_CTAID.Z ;  /* 0x0000000000127919 */ /* 0x000ea20000002700 */
[----:B------:R-:W-:Y:S01]  /*19b0*/  LEA.HI R0, R9, R26, RZ, 0x3 ;  /* 0x0000001a09007211 */ /* 0x000fe200078f18ff */
[----:B------:R-:W-:Y:S01]  /*19c0*/  ULDC.64 UR4, c[0x0][0x1b8] ;  /* 0x00006e0000047ab9 */ /* 0x000fe20000000a00 */
[----:B------:R-:W-:Y:S01]  /*19d0*/  SHF.R.S32.HI R5, RZ, 0x4, R3 ;  /* 0x00000004ff057819 */ /* 0x000fe20000011403 */
[----:B------:R-:W-:Y:S01]  /*19e0*/  UIMAD UR4, UR18, UR4, URZ ;  /* 0x00000004120472a4 */ /* 0x000fe2000f8e023f */
[----:B------:R-:W-:Y:S01]  /*19f0*/  SHF.R.S32.HI R30, RZ, 0x3, R0 ;  /* 0x00000003ff1e7819 */ /* 0x000fe20000011400 */
[----:B------:R-:W-:Y:S01]  /*1a00*/  IMAD.MOV.U32 R27, RZ, RZ, 0x20 ;  /* 0x00000020ff1b7424 */ /* 0x000fe200078e00ff */
[----:B------:R-:W-:Y:S01]  /*1a10*/  LOP3.LUT R0, R0, 0xfffffff8, RZ, 0xc0, !PT ;  /* 0xfffffff800007812 */ /* 0x000fe200078ec0ff */
[----:B------:R-:W-:Y:S01]  /*1a20*/  BSSY B0, `(.L_x_1800) ;  /* 0x000007f000007945 */ /* 0x000fe20003800000 */
[C---:B------:R-:W-:Y:S01]  /*1a30*/  LEA.HI R2, R3.reuse, R5, RZ, 0x1 ;  /* 0x0000000503027211 */ /* 0x040fe200078f08ff */
[----:B------:R-:W-:Y:S01]  /*1a40*/  IMAD.SHL.U32 R4, R30, 0x40, RZ ;  /* 0x000000401e047824 */ /* 0x000fe200078e00ff */
[----:B------:R-:W-:Y:S01]  /*1a50*/  LOP3.LUT R3, R3, 0xfffffff0, RZ, 0xc0, !PT ;  /* 0xfffffff003037812 */ /* 0x000fe200078ec0ff */
[----:B------:R-:W-:Y:S01]  /*1a60*/  IMAD.IADD R23, R26, 0x1, -R0 ;  /* 0x000000011a177824 */ /* 0x000fe200078e0a00 */
[----:B------:R-:W-:-:S02]  /*1a70*/  LOP3.LUT R0, R2, 0xfffffffe, RZ, 0xc0, !PT ;  /* 0xfffffffe02007812 */ /* 0x000fc400078ec0ff */
[----:B------:R-:W-:Y:S01]  /*1a80*/  LOP3.LUT R4, R4, 0x1c0, RZ, 0xc0, !PT ;  /* 0x000001c004047812 */ /* 0x000fe200078ec0ff */
[----:B------:R-:W-:Y:S01]  /*1a90*/  IMAD.IADD R6, R26, 0x1, -R3 ;  /* 0x000000011a067824 */ /* 0x000fe200078e0a03 */
[----:B------:R-:W-:Y:S01]  /*1aa0*/  LEA.HI R8, R9, R26, RZ, 0x6 ;  /* 0x0000001a09087211 */ /* 0x000fe200078f30ff */
[----:B------:R-:W-:Y:S01]  /*1ab0*/  IMAD.SHL.U32 R124, R23, 0x8, RZ ;  /* 0x00000008177c7824 */ /* 0x000fe200078e00ff */
[----:B------:R-:W-:Y:S01]  /*1ac0*/  SHF.R.S32.HI R31, RZ, 0x1f, R30 ;  /* 0x0000001fff1f7819 */ /* 0x000fe2000001141e */
[----:B------:R-:W-:Y:S01]  /*1ad0*/  IMAD.IADD R25, R5, 0x1, -R0 ;  /* 0x0000000105197824 */ /* 0x000fe200078e0a00 */
[----:B------:R-:W-:Y:S01]  /*1ae0*/  SHF.R.S32.HI R3, RZ, 0x1f, R6 ;  /* 0x0000001fff037819 */ /* 0x000fe20000011406 */
[----:B------:R-:W-:Y:S01]  /*1af0*/  IMAD.SHL.U32 R8, R8, 0x8, RZ ;  /* 0x0000000808087824 */ /* 0x000fe200078e00ff */
[----:B------:R-:W-:Y:S01]  /*1b00*/  LOP3.LUT R2, R4, 0x38, R124, 0xf8, !PT ;  /* 0x0000003804027812 */ /* 0x000fe200078ef87c */
[----:B------:R-:W-:Y:S01]  /*1b10*/  IMAD R7, R31, c[0x0][0x198], RZ ;  /* 0x000066001f077a24 */ /* 0x000fe200078e02ff */
[----:B------:R-:W-:Y:S01]  /*1b20*/  SHF.R.U32.HI R0, RZ, 0x3, R4 ;  /* 0x00000003ff007819 */ /* 0x000fe20000011604 */
[----:B------:R3:W-:Y:S01]  /*1b30*/  STL.64 [R1+0x70], R30 ;  /* 0x0000701e01007387 */ /* 0x0007e20000100a00 */
[----:B------:R-:W-:Y:S01]  /*1b40*/  LEA.HI R10, R3, R6, RZ, 0x3 ;  /* 0x00000006030a7211 */ /* 0x000fe200078f18ff */
[----:B------:R-:W-:Y:S01]  /*1b50*/  IMAD R7, R30, c[0x0][0x19c], R7 ;  /* 0x000067001e077a24 */ /* 0x000fe200078e0207 */
[----:B------:R-:W-:-:S02]  /*1b60*/  LOP3.LUT R9, R2, R0, RZ, 0x3c, !PT ;  /* 0x0000000002097212 */ /* 0x000fc400078e3cff */
[--C-:B------:R-:W-:Y:S02]  /*1b70*/  SHF.R.S32.HI R125, RZ, 0x1f, R124.reuse ;  /* 0x0000001fff7d7819 */ /* 0x100fe4000001147c */
[----:B------:R-:W-:Y:S02]  /*1b80*/  LOP3.LUT R0, R10, 0xfffffff8, RZ, 0xc0, !PT ;  /* 0xfffffff80a007812 */ /* 0x000fe400078ec0ff */
[----:B------:R-:W-:Y:S01]  /*1b90*/  IADD3 R2, P0, R124, UR8, RZ ;  /* 0x000000087c027c10 */ /* 0x000fe2000ff1e0ff */
[----:B------:R-:W-:Y:S01]  /*1ba0*/  IMAD.WIDE.U32 R4, R30, c[0x0][0x198], R124 ;  /* 0x000066001e047a25 */ /* 0x000fe200078e007c */
[----:B------:R-:W-:Y:S01]  /*1bb0*/  ULDC.64 UR8, c[0x0][0x1b0] ;  /* 0x00006c0000087ab9 */ /* 0x000fe20000000a00 */
[----:B------:R-:W-:Y:S01]  /*1bc0*/  IADD3 R109, R124, 0x40, RZ ;  /* 0x000000407c6d7810 */ /* 0x000fe20007ffe0ff */
[----:B------:R-:W-:Y:S01]  /*1bd0*/  UIMAD UR8, UR18, UR8, URZ ;  /* 0x00000008120872a4 */ /* 0x000fe2000f8e023f */
[----:B------:R-:W-:Y:S01]  /*1be0*/  IMAD.IADD R0, R6, 0x1, -R0 ;  /* 0x0000000106007824 */ /* 0x000fe200078e0a00 */
[----:B------:R-:W-:Y:S01]  /*1bf0*/  IADD3.X R3, R125, UR13, RZ, P0, !PT ;  /* 0x0000000d7d037c10 */ /* 0x000fe200087fe4ff */
[----:B------:R3:W-:Y:S01]  /*1c00*/  STL.64 [R1+0x98], R124 ;  /* 0x0000987c01007387 */ /* 0x0007e20000100a00 */
[----:B------:R-:W-:Y:S01]  /*1c10*/  IADD3 R6, P0, R4, UR28, RZ ;  /* 0x0000001c04067c10 */ /* 0x000fe2000ff1e0ff */
[----:B------:R-:W-:Y:S01]  /*1c20*/  IMAD R4, R31, c[0x0][0x1a0], RZ ;  /* 0x000068001f047a24 */ /* 0x000fe200078e02ff */
[----:B------:R-:W-:Y:S01]  /*1c30*/  LOP3.LUT P2, RZ, R0, 0x4, RZ, 0xc0, !PT ;  /* 0x0000000400ff7812 */ /* 0x000fe2000784c0ff */
[----:B--2---:R-:W-:Y:S01]  /*1c40*/  IMAD.WIDE.U32 R18, R18, c[0x0][0x1a8], R2 ;  /* 0x00006a0012127a25 */ /* 0x004fe200078e0002 */
[C---:B------:R-:W-:Y:S01]  /*1c50*/  LOP3.LUT P1, RZ, R0.reuse, 0x2, RZ, 0xc0, !PT ;  /* 0x0000000200ff7812 */ /* 0x040fe2000782c0ff */
[----:B------:R-:W-:Y:S01]  /*1c60*/  UIMAD UR9, UR23, UR9, UR8 ;  /* 0x00000009170972a4 */ /* 0x000fe2000f8e0208 */
[----:B------:R-:W-:Y:S01]  /*1c70*/  IADD3.X R7, R5, UR26, R7, P0, !PT ;  /* 0x0000001a05077c10 */ /* 0x000fe200087fe407 */
[----:B------:R-:W-:Y:S01]  /*1c80*/  IMAD.SHL.U32 R0, R0, 0x40, RZ ;  /* 0x0000004000007824 */ /* 0x000fe200078e00ff */
[----:B------:R-:W-:Y:S01]  /*1c90*/  UIMAD UR8, UR23, UR5, UR4 ;  /* 0x00000005170872a4 */ /* 0x000fe2000f8e0204 */
[----:B------:R-:W-:Y:S01]  /*1ca0*/  IMAD.SHL.U32 R5, R25, 0x8, RZ ;  /* 0x0000000819057824 */ /* 0x000fe200078e00ff */
[----:B------:R-:W-:Y:S01]  /*1cb0*/  IADD3 R108, R124, 0x80, RZ ;  /* 0x000000807c6c7810 */ /* 0x000fe20007ffe0ff */
[----:B------:R-:W-:Y:S01]  /*1cc0*/  IMAD.WIDE.U32 R2, R30, c[0x0][0x1a0], R124 ;  /* 0x000068001e027a25 */ /* 0x000fe200078e007c */
[----:B------:R-:W-:Y:S01]  /*1cd0*/  LOP3.LUT R0, R0, 0x1c0, RZ, 0xc0, !PT ;  /* 0x000001c000007812 */ /* 0x000fe200078ec0ff */
[----:B------:R-:W-:Y:S01]  /*1ce0*/  ULDC.64 UR4, c[0x0][0x1a8] ;  /* 0x00006a0000047ab9 */ /* 0x000fe20000000a00 */
[----:B------:R-:W-:Y:S01]  /*1cf0*/  IADD3 R107, R124, 0xc0, RZ ;  /* 0x000000c07c6b7810 */ /* 0x000fe20007ffe0ff */
[----:B------:R-:W-:Y:S01]  /*1d00*/  IMAD R4, R30, c[0x0][0x1a4], R4 ;  /* 0x000069001e047a24 */ /* 0x000fe200078e0204 */
[----:B------:R-:W-:Y:S01]  /*1d10*/  LOP3.LUT R5, R0, 0x8, R5, 0xf8, !PT ;  /* 0x0000000800057812 */ /* 0x000fe200078ef805 */
[----:B------:R-:W-:Y:S01]  /*1d20*/  UIMAD UR4, UR17, UR4, URZ ;  /* 0x00000004110472a4 */ /* 0x000fe2000f8e023f */
[----:B------:R-:W-:-:S02]  /*1d30*/  IADD3 R2, P0, R2, UR30, RZ ;  /* 0x0000001e02027c10 */ /* 0x000fc4000ff1e0ff */
[----:B------:R-:W-:Y:S01]  /*1d40*/  SHF.R.U32.HI R0, RZ, 0x3, R0 ;  /* 0x00000003ff007819 */ /* 0x000fe20000011600 */
[----:B------:R-:W-:Y:S01]  /*1d50*/  UIMAD UR4, UR11, UR5, UR4 ;  /* 0x000000050b0472a4 */ /* 0x000fe2000f8e0204 */
[----:B------:R-:W-:Y:S01]  /*1d60*/  IADD3.X R3, R3, UR27, R4, P0, !PT ;  /* 0x0000001b03037c10 */ /* 0x000fe200087fe404 */
[----:B------:R-:W-:Y:S01]  /*1d70*/  IMAD.U32 R4, RZ, RZ, UR23 ;  /* 0x00000017ff047e24 */ /* 0x000fe2000f8e00ff */
[----:B------:R-:W-:Y:S01]  /*1d80*/  LOP3.LUT R5, R5, R0, RZ, 0x3c, !PT ;  /* 0x0000000005057212 */ /* 0x000fe200078e3cff */
[----:B------:R-:W-:Y:S01]  /*1d90*/  IMAD.U32 R0, RZ, RZ, UR23 ;  /* 0x00000017ff007e24 */ /* 0x000fe2000f8e00ff */
[----:B------:R-:W-:Y:S01]  /*1da0*/  UIADD3 UR5, -UR7, UR22, URZ ;  /* 0x0000001607057290 */ /* 0x000fe2000fffe13f */
[----:B------:R-:W-:Y:S01]  /*1db0*/  IMAD.WIDE.U32 R34, R4, c[0x0][0x1b0], R6 ;  /* 0x00006c0004227a25 */ /* 0x000fe200078e0006 */
[----:B------:R-:W-:Y:S02]  /*1dc0*/  SHF.R.S32.HI R22, RZ, 0x5, R11 ;  /* 0x00000005ff167819 */ /* 0x000fe4000001140b */
[----:B------:R-:W-:Y:S01]  /*1dd0*/  LOP3.LUT R207, R9, 0xfffffe00, R8, 0xf8, !PT ;  /* 0xfffffe0009cf7812 */ /* 0x000fe200078ef808 */
[----:B------:R-:W-:Y:S01]  /*1de0*/  IMAD.WIDE.U32 R28, R0, c[0x0][0x1b8], R2 ;  /* 0x00006e00001c7a25 */ /* 0x000fe200078e0002 */
[----:B------:R3:W-:Y:S01]  /*1df0*/  STL.64 [R1+0xb8], R34 ;  /* 0x0000b82201007387 */ /* 0x0007e20000100a00 */
[----:B------:R-:W-:-:S02]  /*1e00*/  IADD3 R37, R35, UR9, RZ ;  /* 0x0000000923257c10 */ /* 0x000fc4000fffe0ff */
[----:B------:R-:W-:Y:S01]  /*1e10*/  SHF.R.S32.HI R0, RZ, 0x1f, R11 ;  /* 0x0000001fff007819 */ /* 0x000fe2000001140b */
[----:B------:R3:W-:Y:S01]  /*1e20*/  STL.64 [R1+0xe8], R28 ;  /* 0x0000e81c01007387 */ /* 0x0007e20000100a00 */
[----:B------:R-:W-:Y:S01]  /*1e30*/  IADD3 R33, R29, UR8, RZ ;  /* 0x000000081d217c10 */ /* 0x000fe2000fffe0ff */
[----:B------:R-:W-:Y:S01]  /*1e40*/  IMAD.SHL.U32 R4, R10, 0x40, RZ ;  /* 0x000000400a047824 */ /* 0x000fe200078e00ff */
[----:B------:R-:W-:Y:S01]  /*1e50*/  ISETP.GE.AND P0, PT, R30, UR5, PT ;  /* 0x000000051e007c0c */ /* 0x000fe2000bf06270 */
[----:B------:R3:W-:Y:S01]  /*1e60*/  STL [R1+0xcc], R109 ;  /* 0x0000cc6d01007387 */ /* 0x0007e20000100800 */
[----:B------:R-:W-:Y:S01]  /*1e70*/  SHF.R.S32.HI R2, RZ, 0x1f, R20 ;  /* 0x0000001fff027819 */ /* 0x000fe20000011414 */
[----:B------:R-:W-:Y:S01]  /*1e80*/  IMAD.MOV.U32 R3, RZ, RZ, 0x10 ;  /* 0x00000010ff037424 */ /* 0x000fe200078e00ff */
[----:B------:R-:W-:Y:S01]  /*1e90*/  LEA.HI R0, R0, R22, RZ, 0x3 ;  /* 0x0000001600007211 */ /* 0x000fe200078f18ff */
[----:B------:R3:W-:Y:S01]  /*1ea0*/  STL [R1+0xc8], R108 ;  /* 0x0000c86c01007387 */ /* 0x0007e20000100800 */
[----:B------:R-:W-:Y:S01]  /*1eb0*/  LOP3.LUT R4, R5, 0xfffffe00, R4, 0xf8, !PT ;  /* 0xfffffe0005047812 */ /* 0x000fe200078ef804 */
[----:B------:R-:W-:Y:S01]  /*1ec0*/  IMAD.U32 R8, RZ, RZ, UR21 ;  /* 0x00000015ff087e24 */ /* 0x000fe2000f8e00ff */
[----:B------:R-:W-:Y:S01]  /*1ed0*/  LEA.HI R5, R2, R20, RZ, 0x2 ;  /* 0x0000001402057211 */ /* 0x000fe200078f10ff */
[----:B------:R3:W-:Y:S01]  /*1ee0*/  STL [R1+0xd0], R107 ;  /* 0x0000d06b01007387 */ /* 0x0007e20000100800 */
[----:B------:R-:W-:Y:S01]  /*1ef0*/  LOP3.LUT R0, R0, 0xffffff8, RZ, 0xc0, !PT ;  /* 0x0ffffff800007812 */ /* 0x000fe200078ec0ff */
[----:B------:R-:W-:Y:S01]  /*1f00*/  IMAD.WIDE R8, R8, 0x80, R30 ;  /* 0x0000008008087825 */ /* 0x000fe200078e021e */
[----:B------:R-:W-:Y:S01]  /*1f10*/  SHF.R.S32.HI R24, RZ, 0x2, R5 ;  /* 0x00000002ff187819 */ /* 0x000fe20000011405 */
[----:B------:R3:W-:Y:S01]  /*1f20*/  STL [R1+0xdc], R33 ;  /* 0x0000dc2101007387 */ /* 0x0007e20000100800 */
[----:B------:R-:W-:Y:S01]  /*1f30*/  IADD3 R17, R19, UR4, RZ ;  /* 0x0000000413117c10 */ /* 0x000fe2000fffe0ff */
[----:B------:R-:W-:Y:S01]  /*1f40*/  IMAD.IADD R0, R22, 0x1, -R0 ;  /* 0x0000000116007824 */ /* 0x000fe200078e0a00 */
[----:B------:R-:W-:Y:S01]  /*1f50*/  SEL R3, R3, 0xfffffff0, !P1 ;  /* 0xfffffff003037807 */ /* 0x000fe20004800000 */
[----:B------:R3:W-:Y:S01]  /*1f60*/  STL [R1+0xb4], R37 ;  /* 0x0000b42501007387 */ /* 0x0007e20000100800 */
[----:B------:R-:W-:Y:S01]  /*1f70*/  IMAD.SHL.U32 R207, R207, 0x2, RZ ;  /* 0x00000002cfcf7824 */ /* 0x000fe200078e00ff */
[----:B------:R-:W-:Y:S01]  /*1f80*/  SEL R2, R27, 0xffffffe0, !P2 ;  /* 0xffffffe01b027807 */ /* 0x000fe20005000000 */
[----:B------:R-:W-:Y:S01]  /*1f90*/  IMAD R21, R0, 0x10, R24 ;  /* 0x0000001000157824 */ /* 0x000fe200078e0218 */
        /* <DEDUP_REMOVED lines=39> */
.L_x_1801:
[----:B------:R-:W-:Y:S05]  /*2210*/  BSYNC B0 ;  /* 0x0000000000007941 */ /* 0x000fea0003800000 */
.L_x_1800:
        /* <DEDUP_REMOVED lines=9> */
[----:B------:R-:W-:-:S03]  /*22b0*/  IMAD.U32 R5, RZ, RZ, UR4 ;  /* 0x00000004ff057e24 */ /* 0x000fc6000f8e00ff */
[----:B------:R-:W-:Y:S02]  /*22c0*/  IADD3 R118, P0, R0, UR4, RZ ;  /* 0x0000000400767c10 */ /* 0x000fe4000ff1e0ff */
[----:B------:R-:W-:-:S04]  /*22d0*/  SHF.R.S32.HI R0, RZ, 0x1f, R0 ;  /* 0x0000001fff007819 */ /* 0x000fc80000011400 */
[----:B------:R-:W-:Y:S01]  /*22e0*/  LEA.HI.X.SX32 R154, R5, R0, 0x1, P0 ;  /* 0x00000000059a7211 */ /* 0x000fe200000f0eff */
        /* <DEDUP_REMOVED lines=42> */
.L_x_1803:
[----:B------:R-:W-:Y:S05]  /*2590*/  BSYNC B0 ;  /* 0x0000000000007941 */ /* 0x000fea0003800000 */
.L_x_1802:
        /* <DEDUP_REMOVED lines=45> */
.L_x_1805:
[----:B------:R-:W-:Y:S05]  /*2870*/  BSYNC B0 ;  /* 0x0000000000007941 */ /* 0x000fea0003800000 */
.L_x_1804:
        /* <DEDUP_REMOVED lines=49> */
.L_x_1807:
[----:B------:R-:W-:Y:S05]  /*2b90*/  BSYNC B0 ;  /* 0x0000000000007941 */ /* 0x000fea0003800000 */
.L_x_1806:
        /* <DEDUP_REMOVED lines=48> */
.L_x_1809:
[----:B------:R-:W-:Y:S05]  /*2ea0*/  BSYNC B0 ;  /* 0x0000000000007941 */ /* 0x000fea0003800000 */
.L_x_1808:
[----:B------:R-:W-:Y:S01]  /*2eb0*/  ISETP.GE.AND P0, PT, R20, UR9, PT ;  /* 0x0000000914007c0c */ /* 0x000fe2000bf06270 */
[----:B------:R-:W-:Y:S01]  /*2ec0*/  ULDC.64 UR18, c[0x0][0x1a0] ;  /* 0x0000680000127ab9 */ /* 0x000fe20000000a00 */
[----:B------:R-:W-:Y:S01]  /*2ed0*/  BSSY B0, `(.L_x_1810) ;  /* 0x000002b000007945 */ /* 0x000fe20003800000 */
[----:B------:R-:W-:Y:S02]  /*2ee0*/  UMOV UR8, 0x5 ;  /* 0x0000000500087882 */ /* 0x000fe40000000000 */
[----:B------:R-:W-:Y:S02]  /*2ef0*/  ULDC UR13, c[0x0][0x19c] ;  /* 0x00006700000d7ab9 */ /* 0x000fe40000000800 */
        /* <DEDUP_REMOVED lines=40> */
.L_x_1811:
[----:B------:R-:W-:Y:S05]  /*3180*/  BSYNC B0 ;  /* 0x0000000000007941 */ /* 0x000fea0003800000 */
.L_x_1810:
[----:B------:R-:W0:Y:S01]  /*3190*/  LDGDEPBAR ;  /* 0x00000000000079af */ /* 0x000e220000000000 */
[----:B------:R-:W-:Y:S01]  /*31a0*/  LEA R0, R22, UR7, 0x4 ;  /* 0x0000000716007c11 */ /* 0x000fe2000f8e20ff */
[----:B------:R-:W-:Y:S01]  /*31b0*/  IMAD.SHL.U32 R6, R23, 0x40, RZ ;  /* 0x0000004017067824 */ /* 0x000fe200078e00ff */
[C---:B------:R-:W-:Y:S01]  /*31c0*/  SHF.L.U32 R5, R30.reuse, 0x3, RZ ;  /* 0x000000031e057819 */ /* 0x040fe200000006ff */
[----:B-12---:R-:W-:Y:S01]  /*31d0*/  IMAD.MOV.U32 R10, RZ, RZ, R32 ;  /* 0x000000ffff0a7224 */ /* 0x006fe200078e0020 */
[----:B------:R-:W-:Y:S01]  /*31e0*/  ISETP.GE.AND P0, PT, R30, UR9, PT ;  /* 0x000000091e007c0c */ /* 0x000fe2000bf06270 */
        /* <DEDUP_REMOVED lines=8> */
[----:B------:R-:W-:Y:S01]  /*3270*/  UIMAD UR13, UR11, UR12, UR13 ;  /* 0x0000000c0b0d72a4 */ /* 0x000fe2000f8e020d */
[----:B------:R1:W-:Y:S01]  /*3280*/  STL.64 [R1+0xd8], R10 ;  /* 0x0000d80a01007387 */ /* 0x0003e20000100a00 */
[----:B------:R-:W-:Y:S01]  /*3290*/  IMAD.WIDE.U32 R8, R8, UR29, R10 ;  /* 0x0000001d08087c25 */ /* 0x000fe2000f8e000a */
[----:B------:R-:W-:Y:S01]  /*32a0*/  LOP3.LUT R0, R5, R0, RZ, 0x3c, !PT ;  /* 0x0000000005007212 */ /* 0x000fe200078e3cff */
[----:B------:R-:W-:Y:S01]  /*32b0*/  UIADD3 UR31, UR32, -0x4ab325aa, URZ ;  /* 0xb54cda56201f7890 */ /* 0x000fe2000fffe03f */
[----:B------:R-:W-:Y:S01]  /*32c0*/  LOP3.LUT P1, RZ, R23, 0x4, RZ, 0xc0, !PT ;  /* 0x0000000417ff7812 */ /* 0x000fe2000782c0ff */
[----:B------:R-:W-:Y:S01]  /*32d0*/  IMAD.U32 R5, RZ, RZ, UR21 ;  /* 0x00000015ff057e24 */ /* 0x000fe2000f8e00ff */
[----:B------:R-:W-:Y:S01]  /*32e0*/  SHF.L.U32 R26, R26, 0x1, RZ ;  /* 0x000000011a1a7819 */ /* 0x000fe200000006ff */
[----:B------:R-:W-:Y:S01]  /*32f0*/  IMAD R6, R22, 0x400, R4 ;  /* 0x0000040016067824 */ /* 0x000fe200078e0204 */
[----:B------:R-:W-:Y:S01]  /*3300*/  UIADD3 UR7, UR33, 0x646e171e, URZ ;  /* 0x646e171e21077890 */ /* 0x000fe2000fffe03f */
[----:B------:R-:W-:-:S04]  /*3310*/  DEPBAR.LE SB0, 0x0 ;  /* 0x000080000000791a */ /* 0x000fc80000000000 */
[----:B------:R-:W-:Y:S01]  /*3320*/  BAR.SYNC.DEFER_BLOCKING 0x0 ;  /* 0x0000000000007b1d */ /* 0x000fe20000010000 */
[----:B------:R-:W-:Y:S01]  /*3330*/  IMAD R116, R5, 0x8, R22 ;  /* 0x0000000805747824 */ /* 0x000fe200078e0216 */
[----:B------:R-:W-:Y:S01]  /*3340*/  LEA R5, R25, R0, 0x9 ;  /* 0x0000000019057211 */ /* 0x000fe200078e48ff */
[----:B------:R-:W-:Y:S01]  /*3350*/  IMAD.SHL.U32 R187, R6, 0x2, RZ ;  /* 0x0000000206bb7824 */ /* 0x000fe200078e00ff */
[----:B------:R-:W-:Y:S02]  /*3360*/  IADD3 R6, R9, UR13, RZ ;  /* 0x0000000d09067c10 */ /* 0x000fe4000fffe0ff */
        /* <DEDUP_REMOVED lines=42> */
.L_x_1813:
[----:B------:R-:W-:Y:S05]  /*3610*/  BSYNC B0 ;  /* 0x0000000000007941 */ /* 0x000fea0003800000 */
.L_x_1812:
        /* <DEDUP_REMOVED lines=50> */
.L_x_1815:
[----:B------:R-:W-:Y:S05]  /*3940*/  BSYNC B0 ;  /* 0x0000000000007941 */ /* 0x000fea0003800000 */
.L_x_1814:
[----:B------:R-:W-:Y:S01]  /*3950*/  IMAD.SHL.U32 R179, R5, 0x2, RZ ;  /* 0x0000000205b37824 */ /* 0x000fe200078e00ff */
[----:B-12---:R-:W-:Y:S01]  /*3960*/  LDSM.16.M88.4 R12, [R187] ;  /* 0x00000000bb0c783b */ /* 0x006fe20000000200 */
[----:B------:R-:W-:Y:S01]  /*3970*/  LOP3.LUT P0, RZ, R23, 0x2, RZ, 0xc0, !PT ;  /* 0x0000000217ff7812 */ /* 0x000fe2000780c0ff */
[--C-:B------:R-:W-:Y:S01]  /*3980*/  IMAD R188, R3, 0x2, R187.reuse ;  /* 0x0000000203bc7824 */ /* 0x100fe200078e02bb */
[----:B------:R-:W-:Y:S01]  /*3990*/  IADD3 R6, R104, UR8, RZ ;  /* 0x0000000868067c10 */ /* 0x000fe2000fffe0ff */
[----:B------:R-:W1:Y:S01]  /*39a0*/  LDSM.16.M88.4 R16, [R179+0x10000] ;  /* 0x01000000b310783b */ /* 0x000e620000000200 */
[C---:B------:R-:W-:Y:S01]  /*39b0*/  IADD3 R5, R179.reuse, 0x10000, RZ ;  /* 0x00010000b3057810 */ /* 0x040fe20007ffe0ff */
[----:B------:R-:W-:Y:S01]  /*39c0*/  IMAD R190, R2, 0x2, R187 ;  /* 0x0000000202be7824 */ /* 0x000fe200078e02bb */
[----:B------:R-:W-:Y:S01]  /*39d0*/  IADD3 R191, R179, 0x10020, RZ ;  /* 0x00010020b3bf7810 */ /* 0x000fe20007ffe0ff */
[----:B------:R-:W2:Y:S01]  /*39e0*/  LDSM.16.M88.4 R24, [R179+0x10800] ;  /* 0x01080000b318783b */ /* 0x000ea20000000200 */
[----:B------:R-:W-:Y:S01]  /*39f0*/  IMAD R185, R0, 0x2, R179 ;  /* 0x0000000200b97824 */ /* 0x000fe200078e02b3 */
[----:B------:R-:W-:Y:S01]  /*3a00*/  IMNMX R217, R6, UR10, PT ;  /* 0x0000000a06d97c17 */ /* 0x000fe2000b800200 */
[----:B------:R-:W-:Y:S01]  /*3a10*/  IMAD R189, R2, 0x2, R188 ;  /* 0x0000000202bd7824 */ /* 0x000fe200078e02bc */
[----:B---3--:R-:W3:Y:S01]  /*3a20*/  LDSM.16.M88.4 R32, [R179+0x11000] ;  /* 0x01100000b320783b */ /* 0x008ee20000000200 */
        /* <DEDUP_REMOVED lines=29> */
[----:B--2---:R-:W-:Y:S01]  /*3c00*/  HMMA.16816.F32.BF16 R44, R12, R24, RZ ;  /* 0x000000180c2c723c */ /* 0x004fe200000418ff */
[----:B------:R-:W2:Y:S01]  /*3c10*/  LDSM.16.M88.4 R80, [R185+0x10000] ;  /* 0x01000000b950783b */ /* 0x000ea20000000200 */
[----:B------:R-:W-:-:S02]  /*3c20*/  ISETP.GE.AND P1, PT, R6, R217, PT ;  /* 0x000000d90600720c */ /* 0x000fc40003f26270 */
[C---:B------:R-:W-:Y:S01]  /*3c30*/  ISETP.GE.AND P4, PT, R6.reuse, R216, PT ;  /* 0x000000d80600720c */ /* 0x040fe20003f86270 */
[----:B------:R-:W-:Y:S01]  /*3c40*/  LDSM.16.M88.4 R96, [R184+0x2000] ;  /* 0x00200000b860783b */ /* 0x000fe20000000200 */
[C---:B------:R-:W-:Y:S02]  /*3c50*/  IADD3 R205, R191.reuse, 0x1000, RZ ;  /* 0x00001000bfcd7810 */ /* 0x040fe40007ffe0ff */
[----:B---3--:R-:W-:Y:S01]  /*3c60*/  HMMA.16816.F32.BF16 R56, R12, R32, RZ ;  /* 0x000000200c38723c */ /* 0x008fe200000418ff */
        /* <DEDUP_REMOVED lines=38> */
[C---:B--2---:R-:W-:Y:S01]  /*3ed0*/  HMMA.16816.F32.BF16 R56, R20.reuse, R80, R16 ;  /* 0x000000501438723c */ /* 0x044fe20000041810 */
[----:B------:R-:W-:Y:S07]  /*3ee0*/  LDSM.16.M88.4 R16, [R187+0x4000] ;  /* 0x00400000bb10783b */ /* 0x000fee0000000200 */
[C---:B------:R-:W-:Y:S01]  /*3ef0*/  HMMA.16816.F32.BF16 R52, R20.reuse, R82, R32 ;  /* 0x000000521434723c */ /* 0x040fe20000041820 */
[----:B------:R-:W-:Y:S07]  /*3f00*/  LDSM.16.M88.4 R80, [R179+0x13000] ;  /* 0x01300000b350783b */ /* 0x000fee0000000200 */
[C---:B------:R-:W-:Y:S01]  /*3f10*/  HMMA.16816.F32.BF16 R32, R20.reuse, R86, R24 ;  /* 0x000000561420723c */ /* 0x040fe20000041818 */
[----:B------:R-:W-:Y:S07]  /*3f20*/  LDSM.16.M88.4 R84, [R185+0x12800] ;  /* 0x01280000b954783b */ /* 0x000fee0000000200 */
[C---:B------:R-:W-:Y:S01]  /*3f30*/  HMMA.16816.F32.BF16 R24, R20.reuse, R90, R64 ;  /* 0x0000005a1418723c */ /* 0x040fe20000041840 */
[----:B------:R-:W2:Y:S04]  /*3f40*/  LDSM.16.M88.4 R64, [R179+0x12000] ;  /* 0x01200000b340783b */ /* 0x000ea80000000200 */
[----:B------:R-:W-:Y:S03]  /*3f50*/  LDSM.16.M88.4 R88, [R185+0x12000] ;  /* 0x01200000b958783b */ /* 0x000fe60000000200 */
[C---:B---3--:R-:W-:Y:S01]  /*3f60*/  HMMA.16816.F32.BF16 R12, R20.reuse, R48, R72 ;  /* 0x00000030140c723c */ /* 0x048fe20000041848 */
[----:B------:R-:W3:Y:S07]  /*3f70*/  LDSM.16.M88.4 R72, [R179+0x12800] ;  /* 0x01280000b348783b */ /* 0x000eee0000000200 */
        /* <DEDUP_REMOVED lines=332> */
.L_x_1818:
[----:B------:R-:W-:Y:S05]  /*5440*/  BSYNC B0 ;  /* 0x0000000000007941 */ /* 0x000fea0003800000 */
.L_x_1817:
[----:B------:R-:W0:Y:S02]  /*5450*/  LDGDEPBAR ;  /* 0x00000000000079af */ /* 0x000e240000000000 */
.L_x_1816:
        /* <DEDUP_REMOVED lines=9> */
[----:B------:R-:W-:Y:S01]  /*54f0*/  UIADD3 UR5, UR33, -0x4498517b, URZ ;  /* 0xbb67ae8521057890 */ /* 0x000fe2000fffe03f */
[----:B------:R-:W-:Y:S01]  /*5500*/  FMNMX.FTZ R0, R37, R0, !PT ;  /* 0x0000000025007209 */ /* 0x000fe20007810000 */
[----:B------:R-:W-:Y:S01]  /*5510*/  ULOP3.LUT UR8, UR4, UR33, URZ, 0x3c, !UPT ;  /* 0x0000002104087292 */ /* 0x000fe2000f8e3c3f */
        /* <DEDUP_REMOVED lines=19> */
[----:B------:R-:W-:Y:S01]  /*5650*/  IMAD.SHL.U32 R180, R4, 0x2, RZ ;  /* 0x0000000204b47824 */ /* 0x000fe200078e00ff */
[----:B------:R-:W-:Y:S01]  /*5660*/  FMNMX.FTZ R132, R94, R132, !PT ;  /* 0x000000845e847209 */ /* 0x000fe20007810000 */
[----:B------:R-:W-:Y:S01]  /*5670*/  UIADD3 UR4, UR4, 0x1, URZ ;  /* 0x0000000104047890 */ /* 0x000fe2000fffe03f */
        /* <DEDUP_REMOVED lines=23> */
[----:B------:R-:W2:Y:S04]  /*57f0*/  SHFL.BFLY PT, R5, R132, 0x2, 0x1f ;  /* 0x0c401f0084057f89 */ /* 0x000ea800000e0000 */
[----:B------:R-:W3:Y:S04]  /*5800*/  SHFL.BFLY PT, R133, R0, 0x2, 0x1f ;  /* 0x0c401f0000857f89 */ /* 0x000ee800000e0000 */
[----:B------:R-:W-:Y:S01]  /*5810*/  LDSM.16.MT88.4 R52, [R180+0x18800] ;  /* 0x01880000b434783b */ /* 0x000fe20000004200 */
[----:B--2---:R-:W-:Y:S02]  /*5820*/  FMNMX.FTZ R132, R132, R5, !PT ;  /* 0x0000000584847209 */ /* 0x004fe40007810000 */
[----:B------:R-:W-:-:S02]  /*5830*/  LOP3.LUT R5, R105, UR32, RZ, 0x3c, !PT ;  /* 0x0000002069057c12 */ /* 0x000fc4000f8e3cff */
[----:B---3--:R-:W-:Y:S01]  /*5840*/  FMNMX.FTZ R133, R0, R133, !PT ;  /* 0x0000008500857209 */ /* 0x008fe20007810000 */
[----:B-1----:R-:W1:Y:S04]  /*5850*/  SHFL.BFLY PT, R6, R132, 0x1, 0x1f ;  /* 0x0c201f0084067f89 */ /* 0x002e6800000e0000 */
[----:B------:R2:W-:Y:S04]  /*5860*/  STL [R1+0xf0], R5 ;  /* 0x0000f00501007387 */ /* 0x0005e80000100800 */
[----:B------:R-:W3:Y:S01]  /*5870*/  SHFL.BFLY PT, R9, R133, 0x1, 0x1f ;  /* 0x0c201f0085097f89 */ /* 0x000ee200000e0000 */
[----:B-1----:R-:W-:-:S02]  /*5880*/  FMNMX.FTZ R132, R132, R6, !PT ;  /* 0x0000000684847209 */ /* 0x002fc40007810000 */
[----:B------:R-:W-:Y:S01]  /*5890*/  LOP3.LUT R6, R87, UR8, RZ, 0x3c, !PT ;  /* 0x0000000857067c12 */ /* 0x000fe2000f8e3cff */
[----:B------:R-:W-:Y:S01]  /*58a0*/  UIADD3 UR8, UR33, -0x56f99767, URZ ;  /* 0xa906689921087890 */ /* 0x000fe2000fffe03f */
[----:B------:R-:W-:Y:S02]  /*58b0*/  FSETP.NEU.FTZ.AND P1, PT, R132, -INF , PT ;  /* 0xff8000008400780b */ /* 0x000fe40003f3d000 */
[----:B--2---:R-:W-:Y:S01]  /*58c0*/  LOP3.LUT R5, R117, R5, RZ, 0x3c, !PT ;  /* 0x0000000575057212 */ /* 0x004fe200078e3cff */
[----:B------:R-:W-:Y:S01]  /*58d0*/  IMAD.WIDE.U32 R6, R6, -0x326172a9, RZ ;  /* 0xcd9e8d5706067825 */ /* 0x000fe200078e00ff */
[----:B---3--:R-:W-:-:S03]  /*58e0*/  FMNMX.FTZ R133, R133, R9, !PT ;  /* 0x0000000985857209 */ /* 0x008fc60007810000 */
[----:B------:R-:W-:Y:S01]  /*58f0*/  IMAD.WIDE.U32 R160, R5, -0x2daee0ad, RZ ;  /* 0xd2511f5305a07825 */ /* 0x000fe200078e00ff */
[----:B------:R-:W-:-:S04]  /*5900*/  LOP3.LUT R7, R7, UR36, R116, 0x96, !PT ;  /* 0x0000002407077c12 */ /* 0x000fc8000f8e9674 */
[----:B------:R-:W-:Y:S01]  /*5910*/  LOP3.LUT R0, R161, UR5, R86, 0x96, !PT ;  /* 0x00000005a1007c12 */ /* 0x000fe2000f8e9656 */
[----:B------:R-:W-:Y:S04]  /*5920*/  STL.64 [R1+0xc0], R160 ;  /* 0x0000c0a001007387 */ /* 0x000fe80000100a00 */
[----:B------:R-:W-:-:S04]  /*5930*/  IMAD.WIDE.U32 R162, R0, -0x326172a9, RZ ;  /* 0xcd9e8d5700a27825 */ /* 0x000fc800078e00ff */
[----:B------:R-:W-:Y:S01]  /*5940*/  FMUL.FTZ R0, R132, c[0x0][0x23c] ;  /* 0x00008f0084007a20 */ /* 0x000fe20000410000 */
[----:B------:R-:W-:Y:S01]  /*5950*/  LOP3.LUT R5, R163, UR35, R6, 0x96, !PT ;  /* 0x00000023a3057c12 */ /* 0x000fe2000f8e9606 */
[----:B------:R-:W-:Y:S01]  /*5960*/  IMAD.WIDE.U32 R6, R7, -0x2daee0ad, RZ ;  /* 0xd2511f5307067825 */ /* 0x000fe200078e00ff */
[----:B------:R-:W-:Y:S02]  /*5970*/  STL.64 [R1+0x38], R162 ;  /* 0x000038a201007387 */ /* 0x000fe40000100a00 */
[----:B------:R-:W-:Y:S01]  /*5980*/  FSEL R0, R0, RZ, P1 ;  /* 0x000000ff00007208 */ /* 0x000fe20000800000 */
[----:B------:R-:W-:Y:S01]  /*5990*/  IMAD.WIDE.U32 R10, R5, -0x2daee0ad, RZ ;  /* 0xd2511f53050a7825 */ /* 0x000fe200078e00ff */
[----:B------:R-:W-:Y:S02]  /*59a0*/  LOP3.LUT R7, R7, UR14, R160, 0x96, !PT ;  /* 0x0000000e07077c12 */ /* 0x000fe4000f8e96a0 */
[----:B------:R-:W-:Y:S01]  /*59b0*/  FSETP.NEU.FTZ.AND P1, PT, R133, -INF , PT ;  /* 0xff8000008500780b */ /* 0x000fe20003f3d000 */
[----:B------:R-:W-:Y:S01]  /*59c0*/  FFMA.FTZ R8, R40, c[0x0][0x23c], -R0 ;  /* 0x00008f0028087a23 */ /* 0x000fe20000010800 */
[----:B------:R-:W-:Y:S01]  /*59d0*/  LOP3.LUT R5, R11, UR12, R6, 0x96, !PT ;  /* 0x0000000c0b057c12 */ /* 0x000fe2000f8e9606 */
[----:B------:R-:W-:-:S02]  /*59e0*/  IMAD.WIDE.U32 R6, R7, -0x326172a9, RZ ;  /* 0xcd9e8d5707067825 */ /* 0x000fc400078e00ff */
[----:B------:R1:W-:Y:S02]  /*59f0*/  MUFU.EX2 R122, R8 ;  /* 0x00000008007a7308 */ /* 0x0003e40000000800 */
[----:B------:R-:W-:Y:S01]  /*5a00*/  IMAD.WIDE.U32 R12, R5, -0x326172a9, RZ ;  /* 0xcd9e8d57050c7825 */ /* 0x000fe200078e00ff */
[----:B------:R-:W-:-:S03]  /*5a10*/  LOP3.LUT R7, R7, UR13, R162, 0x96, !PT ;  /* 0x0000000d07077c12 */ /* 0x000fc6000f8e96a2 */
[----:B------:R-:W-:Y:S02]  /*5a20*/  FMUL.FTZ R5, R133, c[0x0][0x23c] ;  /* 0x00008f0085057a20 */ /* 0x000fe40000410000 */
[----:B------:R-:W-:-:S03]  /*5a30*/  FFMA.FTZ R9, R36, c[0x0][0x23c], -R0 ;  /* 0x00008f0024097a23 */ /* 0x000fc60000010800 */
[----:B------:R-:W-:Y:S01]  /*5a40*/  FSEL R5, R5, RZ, P1 ;  /* 0x000000ff05057208 */ /* 0x000fe20000800000 */
[----:B------:R-:W-:Y:S01]  /*5a50*/  MUFU.EX2 R252, R9 ;  /* 0x0000000900fc7308 */ /* 0x000fe20000000800 */
[----:B-1----:R-:W-:-:S07]  /*5a60*/  FFMA.FTZ R8, R41, c[0x0][0x23c], -R0 ;  /* 0x00008f0029087a23 */ /* 0x002fce0000010800 */
[----:B------:R1:W-:Y:S02]  /*5a70*/  MUFU.EX2 R120, R8 ;  /* 0x0000000800787308 */ /* 0x0003e40000000800 */
[----:B-1----:R-:W-:Y:S01]  /*5a80*/  LOP3.LUT R8, R13, UR11, R6, 0x96, !PT ;  /* 0x0000000b0d087c12 */ /* 0x002fe2000f8e9606 */
[----:B------:R-:W-:-:S04]  /*5a90*/  IMAD.WIDE.U32 R6, R7, -0x2daee0ad, RZ ;  /* 0xd2511f5307067825 */ /* 0x000fc800078e00ff */
[----:B------:R-:W-:-:S04]  /*5aa0*/  IMAD.WIDE.U32 R92, R8, -0x2daee0ad, RZ ;  /* 0xd2511f53085c7825 */ /* 0x000fc800078e00ff */
[----:B------:R-:W-:Y:S01]  /*5ab0*/  FFMA.FTZ R8, R44, c[0x0][0x23c], -R5 ;  /* 0x00008f002c087a23 */ /* 0x000fe20000010805 */
[----:B------:R-:W-:Y:S01]  /*5ac0*/  LOP3.LUT R16, R93, UR8, R6, 0x96, !PT ;  /* 0x000000085d107c12 */ /* 0x000fe2000f8e9606 */
[----:B------:R-:W-:Y:S01]  /*5ad0*/  IMAD R93, R121, 0x10000, R121 ;  /* 0x00010000795d7824 */ /* 0x000fe200078e0279 */
[----:B------:R-:W-:Y:S01]  /*5ae0*/  LOP3.LUT R6, R7, UR10, R10, 0x96, !PT ;  /* 0x0000000a07067c12 */ /* 0x000fe2000f8e960a */
[----:B------:R1:W-:Y:S02]  /*5af0*/  MUFU.EX2 R242, R8 ;  /* 0x0000000800f27308 */ /* 0x0003e40000000800 */
[----:B------:R-:W-:-:S04]  /*5b00*/  IMAD.WIDE.U32 R16, R16, -0x326172a9, RZ ;  /* 0xcd9e8d5710107825 */ /* 0x000fc800078e00ff */
[----:B------:R-:W-:Y:S01]  /*5b10*/  IMAD.WIDE.U32 R76, R6, -0x326172a9, RZ ;  /* 0xcd9e8d57064c7825 */ /* 0x000fe200078e00ff */
[C---:B------:R-:W-:Y:S02]  /*5b20*/  LOP3.LUT R7, R16.reuse, 0xffff, RZ, 0xc0, !PT ;  /* 0x0000ffff10077812 */ /* 0x040fe400078ec0ff */
[----:B------:R-:W-:Y:S01]  /*5b30*/  LOP3.LUT R11, R16, 0xff, RZ, 0xc0, !PT ;  /* 0x000000ff100b7812 */ /* 0x000fe200078ec0ff */
[----:B------:R-:W-:Y:S01]  /*5b40*/  FFMA.FTZ R6, R43, c[0x0][0x23c], -R5 ;  /* 0x00008f002b067a23 */ /* 0x000fe20000010805 */
[----:B------:R-:W-:Y:S01]  /*5b50*/  SHF.R.U32.HI R9, RZ, 0x8, R7 ;  /* 0x00000008ff097819 */ /* 0x000fe20000011607 */
[----:B------:R-:W-:Y:S01]  /*5b60*/  FFMA.FTZ R7, R37, c[0x0][0x23c], -R5 ;  /* 0x00008f0025077a23 */ /* 0x000fe20000010805 */
[----:B------:R-:W-:Y:S01]  /*5b70*/  SHF.R.U32.HI R10, RZ, 0x18, R16 ;  /* 0x00000018ff0a7819 */ /* 0x000fe20000011610 */
[----:B------:R2:W-:Y:S01]  /*5b80*/  MUFU.EX2 R243, R6 ;  /* 0x0000000600f37308 */ /* 0x0005e20000000800 */
[----:B------:R-:W-:Y:S01]  /*5b90*/  PRMT R13, R11, 0x5410, R9 ;  /* 0x000054100b0d7816 */ /* 0x000fe20000000009 */
[----:B-1----:R-:W-:Y:S01]  /*5ba0*/  FFMA.FTZ R8, R42, c[0x0][0x23c], -R5 ;  /* 0x00008f002a087a23 */ /* 0x002fe20000010805 */
[----:B------:R-:W-:Y:S01]  /*5bb0*/  LOP3.LUT R18, R77, UR9, R12, 0x96, !PT ;  /* 0x000000094d127c12 */ /* 0x000fe2000f8e960c */
[----:B------:R-:W-:-:S04]  /*5bc0*/  FFMA.FTZ R9, R38, c[0x0][0x23c], -R0 ;  /* 0x00008f0026097a23 */ /* 0x000fc80000010800 */
[----:B------:R1:W3:Y:S01]  /*5bd0*/  MUFU.EX2 R168, R8 ;  /* 0x0000000800a87308 */ /* 0x0002e20000000800 */
[----:B--2---:R-:W-:-:S07]  /*5be0*/  LOP3.LUT R6, R17, UR31, R76, 0x96, !PT ;  /* 0x0000001f11067c12 */ /* 0x004fce000f8e964c */
[----:B------:R2:W4:Y:S01]  /*5bf0*/  MUFU.EX2 R169, R7 ;  /* 0x0000000700a97308 */ /* 0x0005220000000800 */
[----:B------:R-:W-:Y:S02]  /*5c00*/  LOP3.LUT R11, R6, 0xff, RZ, 0xc0, !PT ;  /* 0x000000ff060b7812 */ /* 0x000fe400078ec0ff */
[----:B-1----:R-:W-:-:S05]  /*5c10*/  SHF.R.U32.HI R8, RZ, 0x10, R16 ;  /* 0x00000010ff087819 */ /* 0x002fca0000011610 */
[----:B------:R-:W1:Y:S01]  /*5c20*/  MUFU.EX2 R135, R9 ;  /* 0x0000000900877308 */ /* 0x000e620000000800 */
[----:B------:R-:W-:-:S04]  /*5c30*/  LOP3.LUT R8, R8, 0xff, RZ, 0xc0, !PT ;  /* 0x000000ff08087812 */ /* 0x000fc800078ec0ff */
[----:B------:R-:W-:Y:S02]  /*5c40*/  PRMT R15, R8, 0x5410, R10 ;  /* 0x00005410080f7816 */ /* 0x000fe4000000000a */
[----:B--2---:R-:W-:Y:S02]  /*5c50*/  LOP3.LUT R7, R6, 0xffff, RZ, 0xc0, !PT ;  /* 0x0000ffff06077812 */ /* 0x004fe400078ec0ff */
[--C-:B------:R-:W-:Y:S02]  /*5c60*/  SHF.R.U32.HI R8, RZ, 0x10, R6.reuse ;  /* 0x00000010ff087819 */ /* 0x100fe40000011606 */
[----:B------:R-:W-:Y:S02]  /*5c70*/  SHF.R.U32.HI R10, RZ, 0x8, R7 ;  /* 0x00000008ff0a7819 */ /* 0x000fe40000011607 */
[----:B------:R-:W-:Y:S02]  /*5c80*/  SHF.R.U32.HI R7, RZ, 0x18, R6 ;  /* 0x00000018ff077819 */ /* 0x000fe40000011606 */
[----:B---3--:R-:W-:-:S02]  /*5c90*/  F2FP.BF16.PACK_AB R6, R168, R242 ;  /* 0x000000f2a806723e */ /* 0x008fc400000010ff */
[----:B------:R-:W-:Y:S02]  /*5ca0*/  PRMT R10, R11, 0x5410, R10 ;  /* 0x000054100b0a7816 */ /* 0x000fe4000000000a */
[C---:B------:R-:W-:Y:S02]  /*5cb0*/  PRMT R77, R6.reuse, 0x7610, R77 ;  /* 0x00007610064d7816 */ /* 0x040fe4000000004d */
[----:B------:R-:W-:Y:S01]  /*5cc0*/  PRMT R78, R6, 0x7632, R78 ;  /* 0x00007632064e7816 */ /* 0x000fe2000000004e */
[----:B------:R-:W-:Y:S01]  /*5cd0*/  HSET2.LE.AND R3, R10, R93, PT ;  /* 0x0000005d0a037233 */ /* 0x000fe20003803000 */
[----:B------:R-:W-:Y:S02]  /*5ce0*/  F2FP.BF16.PACK_AB R6, R120, R122 ;  /* 0x0000007a7806723e */ /* 0x000fe400000010ff */
[----:B----4-:R-:W-:Y:S02]  /*5cf0*/  F2FP.BF16.PACK_AB R4, R169, R243 ;  /* 0x000000f3a904723e */ /* 0x010fe400000010ff */
[----:B------:R-:W-:-:S02]  /*5d00*/  PRMT R84, R6, 0x7610, R84 ;  /* 0x0000761006547816 */ /* 0x000fc40000000054 */
[----:B------:R-:W-:Y:S01]  /*5d10*/  PRMT R79, R6, 0x7632, R79 ;  /* 0x00007632064f7816 */ /* 0x000fe2000000004f */
[----:B------:R-:W-:Y:S01]  /*5d20*/  FFMA.FTZ R6, R39, c[0x0][0x23c], -R0 ;  /* 0x00008f0027067a23 */ /* 0x000fe20000010800 */
[----:B------:R-:W-:Y:S02]  /*5d30*/  LOP3.LUT R8, R8, 0xff, RZ, 0xc0, !PT ;  /* 0x000000ff08087812 */ /* 0x000fe400078ec0ff */
[C---:B------:R-:W-:Y:S01]  /*5d40*/  PRMT R86, R4.reuse, 0x7610, R86 ;  /* 0x0000761004567816 */ /* 0x040fe20000000056 */
[----:B------:R2:W-:Y:S01]  /*5d50*/  MUFU.EX2 R241, R6 ;  /* 0x0000000600f17308 */ /* 0x0005e20000000800 */
[----:B------:R-:W-:Y:S02]  /*5d60*/  PRMT R85, R4, 0x7632, R85 ;  /* 0x0000763204557816 */ /* 0x000fe40000000055 */
[----:B------:R-:W-:Y:S01]  /*5d70*/  PRMT R8, R8, 0x5410, R7 ;  /* 0x0000541008087816 */ /* 0x000fe20000000007 */
[----:B------:R-:W-:Y:S01]  /*5d80*/  FFMA.FTZ R7, R28, c[0x0][0x23c], -R0 ;  /* 0x00008f001c077a23 */ /* 0x000fe20000010800 */
[----:B-1----:R-:W-:-:S03]  /*5d90*/  F2FP.BF16.PACK_AB R4, R135, R252 ;  /* 0x000000fc8704723e */ /* 0x002fc600000010ff */
[----:B------:R1:W-:Y:S01]  /*5da0*/  MUFU.EX2 R134, R7 ;  /* 0x0000000700867308 */ /* 0x0003e20000000800 */
[C---:B------:R-:W-:Y:S02]  /*5db0*/  PRMT R239, R4.reuse, 0x7610, R239 ;  /* 0x0000761004ef7816 */ /* 0x040fe400000000ef */
[----:B------:R-:W-:Y:S01]  /*5dc0*/  PRMT R238, R4, 0x7632, R238 ;  /* 0x0000763204ee7816 */ /* 0x000fe200000000ee */
[----:B------:R-:W-:Y:S01]  /*5dd0*/  HSET2.LE.AND R4, R8, R93, PT ;  /* 0x0000005d08047233 */ /* 0x000fe20003803000 */
[----:B------:R-:W-:Y:S01]  /*5de0*/  FFMA.FTZ R8, R48, c[0x0][0x23c], -R5 ;  /* 0x00008f0030087a23 */ /* 0x000fe20000010805 */
[----:B--2---:R-:W-:-:S03]  /*5df0*/  PRMT R6, R77, 0x5410, R78 ;  /* 0x000054104d067816 */ /* 0x004fc6000000004e */
[----:B------:R2:W-:Y:S01]  /*5e00*/  MUFU.EX2 R184, R8 ;  /* 0x0000000800b87308 */ /* 0x0005e20000000800 */
[----:B------:R-:W-:Y:S01]  /*5e10*/  LOP3.LUT R12, R3, R6, RZ, 0xc0, !PT ;  /* 0x00000006030c7212 */ /* 0x000fe200078ec0ff */
[----:B------:R-:W-:Y:S01]  /*5e20*/  HSET2.LE.AND R3, R13, R93, PT ;  /* 0x0000005d0d037233 */ /* 0x000fe20003803000 */
[----:B------:R-:W-:Y:S01]  /*5e30*/  PRMT R6, R84, 0x5410, R79 ;  /* 0x0000541054067816 */ /* 0x000fe2000000004f */
[----:B-1----:R-:W-:-:S03]  /*5e40*/  FFMA.FTZ R7, R29, c[0x0][0x23c], -R0 ;  /* 0x00008f001d077a23 */ /* 0x002fc60000010800 */
[----:B------:R-:W-:Y:S01]  /*5e50*/  LOP3.LUT R13, R4, R6, RZ, 0xc0, !PT ;  /* 0x00000006040d7212 */ /* 0x000fe200078ec0ff */
[----:B------:R-:W1:Y:S01]  /*5e60*/  LDSM.16.MT88.4 R28, [R183+0x18000] ;  /* 0x01800000b71c783b */ /* 0x000e620000004200 */
[----:B------:R-:W-:Y:S01]  /*5e70*/  PRMT R4, R86, 0x5410, R85 ;  /* 0x0000541056047816 */ /* 0x000fe20000000055 */
[----:B------:R-:W-:Y:S01]  /*5e80*/  MUFU.EX2 R153, R7 ;  /* 0x0000000700997308 */ /* 0x000fe20000000800 */
[----:B------:R-:W-:Y:S02]  /*5e90*/  PRMT R6, R239, 0x5410, R238 ;  /* 0x00005410ef067816 */ /* 0x000fe400000000ee */
[----:B------:R-:W-:Y:S01]  /*5ea0*/  LOP3.LUT R14, R3, R4, RZ, 0xc0, !PT ;  /* 0x00000004030e7212 */ /* 0x000fe200078ec0ff */
[----:B------:R-:W-:Y:S01]  /*5eb0*/  HSET2.LE.AND R4, R15, R93, PT ;  /* 0x0000005d0f047233 */ /* 0x000fe20003803000 */
[--C-:B------:R-:W-:Y:S02]  /*5ec0*/  FFMA.FTZ R3, R45, c[0x0][0x23c], -R5.reuse ;  /* 0x00008f002d037a23 */ /* 0x100fe40000010805 */
[----:B--2---:R-:W-:-:S02]  /*5ed0*/  FFMA.FTZ R8, R47, c[0x0][0x23c], -R5 ;  /* 0x00008f002f087a23 */ /* 0x004fc40000010805 */
[----:B------:R-:W-:Y:S01]  /*5ee0*/  LOP3.LUT R15, R4, R6, RZ, 0xc0, !PT ;  /* 0x00000006040f7212 */ /* 0x000fe200078ec0ff */
[----:B------:R-:W-:Y:S01]  /*5ef0*/  FFMA.FTZ R6, R46, c[0x0][0x23c], -R5 ;  /* 0x00008f002e067a23 */ /* 0x000fe20000010805 */
[----:B------:R2:W-:Y:S01]  /*5f00*/  MUFU.EX2 R130, R3 ;  /* 0x0000000300827308 */ /* 0x0005e20000000800 */
[----:B------:R-:W-:Y:S04]  /*5f10*/  LDSM.16.MT88.4 R44, [R183+0x18800] ;  /* 0x01880000b72c783b */ /* 0x000fe80000004200 */
[C---:B------:R-:W-:Y:S03]  /*5f20*/  HMMA.16816.F32.BF16 R80, R12.reuse, R20, RZ ;  /* 0x000000140c50723c */ /* 0x040fe600000418ff */
[----:B------:R3:W4:Y:S05]  /*5f30*/  MUFU.EX2 R131, R6 ;  /* 0x0000000600837308 */ /* 0x00072a0000000800 */
[----:B------:R-:W-:Y:S01]  /*5f40*/  HMMA.16816.F32.BF16 R40, R12, R26, RZ ;  /* 0x0000001a0c28723c */ /* 0x000fe200000418ff */
[----:B--2---:R-:W-:-:S02]  /*5f50*/  IMAD.WIDE.U32 R2, R18, -0x2daee0ad, RZ ;  /* 0xd2511f5312027825 */ /* 0x004fc400078e00ff */
[----:B------:R2:W-:Y:S03]  /*5f60*/  MUFU.EX2 R223, R8 ;  /* 0x0000000800df7308 */ /* 0x0005e60000000800 */
[----:B------:R-:W-:Y:S02]  /*5f70*/  LOP3.LUT R4, R3, UR7, R92, 0x96, !PT ;  /* 0x0000000703047c12 */ /* 0x000fe4000f8e965c */
[----:B------:R-:W-:Y:S01]  /*5f80*/  HMMA.16816.F32.BF16 R72, R12, R22, RZ ;  /* 0x000000160c48723c */ /* 0x000fe200000418ff */
[C---:B------:R-:W-:Y:S02]  /*5f90*/  LOP3.LUT R21, R2.reuse, 0xff, RZ, 0xc0, !PT ;  /* 0x000000ff02157812 */ /* 0x040fe400078ec0ff */
[----:B---3--:R-:W-:Y:S02]  /*5fa0*/  LOP3.LUT R6, R2, 0xffff, RZ, 0xc0, !PT ;  /* 0x0000ffff02067812 */ /* 0x008fe400078ec0ff */
[----:B------:R-:W-:-:S02]  /*5fb0*/  SHF.R.U32.HI R11, RZ, 0x10, R4 ;  /* 0x00000010ff0b7819 */ /* 0x000fc40000011604 */
[----:B------:R-:W-:Y:S01]  /*5fc0*/  SHF.R.U32.HI R10, RZ, 0x8, R6 ;  /* 0x00000008ff0a7819 */ /* 0x000fe20000011606 */
[C---:B-1----:R-:W-:Y:S01]  /*5fd0*/  HMMA.16816.F32.BF16 R36, R12.reuse, R28, RZ ;  /* 0x0000001c0c24723c */ /* 0x042fe200000418ff */
[----:B------:R-:W-:Y:S01]  /*5fe0*/  SHF.R.U32.HI R7, RZ, 0x10, R2 ;  /* 0x00000010ff077819 */ /* 0x000fe20000011602 */
[----:B--2---:R-:W-:Y:S01]  /*5ff0*/  FFMA.FTZ R8, R49, c[0x0][0x23c], -R0 ;  /* 0x00008f0031087a23 */ /* 0x004fe20000010800 */
[----:B------:R-:W-:Y:S01]  /*6000*/  SHF.R.U32.HI R18, RZ, 0x18, R4 ;  /* 0x00000018ff127819 */ /* 0x000fe20000011604 */
[----:B------:R-:W1:Y:S01]  /*6010*/  LDSM.16.MT88.4 R48, [R181+0x18800] ;  /* 0x01880000b530783b */ /* 0x000e620000004200 */
[----:B------:R-:W-:Y:S01]  /*6020*/  LOP3.LUT R6, R11, 0xff, RZ, 0xc0, !PT ;  /* 0x000000ff0b067812 */ /* 0x000fe200078ec0ff */
[----:B------:R-:W2:Y:S01]  /*6030*/  MUFU.EX2 R240, R8 ;  /* 0x0000000800f07308 */ /* 0x000ea20000000800 */
[C---:B------:R-:W-:Y:S01]  /*6040*/  LOP3.LUT R9, R4.reuse, 0xffff, RZ, 0xc0, !PT ;  /* 0x0000ffff04097812 */ /* 0x040fe200078ec0ff */
[----:B------:R-:W-:Y:S01]  /*6050*/  HMMA.16816.F32.BF16 R64, R12, R24, RZ ;  /* 0x000000180c40723c */ /* 0x000fe200000418ff */
[----:B------:R-:W-:-:S02]  /*6060*/  LOP3.LUT R19, R4, 0xff, RZ, 0xc0, !PT ;  /* 0x000000ff04137812 */ /* 0x000fc400078ec0ff */
[----:B------:R-:W-:Y:S02]  /*6070*/  PRMT R11, R21, 0x5410, R10 ;  /* 0x00005410150b7816 */ /* 0x000fe4000000000a */
[----:B------:R-:W-:Y:S02]  /*6080*/  SHF.R.U32.HI R20, RZ, 0x18, R2 ;  /* 0x00000018ff147819 */ /* 0x000fe40000011602 */
[----:B------:R-:W-:Y:S01]  /*6090*/  LOP3.LUT R4, R7, 0xff, RZ, 0xc0, !PT ;  /* 0x000000ff07047812 */ /* 0x000fe200078ec0ff */
[----:B------:R-:W-:Y:S01]  /*60a0*/  HMMA.16816.F32.BF16 R28, R12, R30, RZ ;  /* 0x0000001e0c1c723c */ /* 0x000fe200000418ff */
[----:B------:R-:W-:Y:S02]  /*60b0*/  PRMT R10, R6, 0x5410, R18 ;  /* 0x00005410060a7816 */ /* 0x000fe40000000012 */
[----:B------:R-:W-:Y:S02]  /*60c0*/  SHF.R.U32.HI R7, RZ, 0x8, R9 ;  /* 0x00000008ff077819 */ /* 0x000fe40000011609 */
[----:B----4-:R-:W-:-:S02]  /*60d0*/  F2FP.BF16.PACK_AB R6, R131, R130 ;  /* 0x000000828306723e */ /* 0x010fc400000010ff */
[----:B------:R-:W-:Y:S01]  /*60e0*/  PRMT R20, R4, 0x5410, R20 ;  /* 0x0000541004147816 */ /* 0x000fe20000000014 */
[----:B------:R-:W-:Y:S01]  /*60f0*/  HMMA.16816.F32.BF16 R24, R12, R68, RZ ;  /* 0x000000440c18723c */ /* 0x000fe200000418ff */
[----:B------:R-:W-:Y:S02]  /*6100*/  PRMT R9, R19, 0x5410, R7 ;  /* 0x0000541013097816 */ /* 0x000fe40000000007 */
[----:B------:R-:W-:Y:S02]  /*6110*/  F2FP.BF16.PACK_AB R4, R241, R134 ;  /* 0x00000086f104723e */ /* 0x000fe400000010ff */
[C---:B------:R-:W-:Y:S02]  /*6120*/  PRMT R237, R6.reuse, 0x7610, R237 ;  /* 0x0000761006ed7816 */ /* 0x040fe400000000ed */
[----:B------:R-:W-:Y:S02]  /*6130*/  PRMT R236, R6, 0x7632, R236 ;  /* 0x0000763206ec7816 */ /* 0x000fe400000000ec */
[----:B--2---:R-:W-:-:S02]  /*6140*/  F2FP.BF16.PACK_AB R6, R240, R153 ;  /* 0x00000099f006723e */ /* 0x004fc400000010ff */
[C---:B------:R-:W-:Y:S02]  /*6150*/  PRMT R219, R4.reuse, 0x7610, R219 ;  /* 0x0000761004db7816 */ /* 0x040fe400000000db */
[----:B------:R-:W-:Y:S01]  /*6160*/  PRMT R218, R4, 0x7632, R218 ;  /* 0x0000763204da7816 */ /* 0x000fe200000000da */
[----:B------:R-:W-:Y:S01]  /*6170*/  HSET2.LE.AND R4, R9, R93, PT ;  /* 0x0000005d09047233 */ /* 0x000fe20003803000 */
[C---:B------:R-:W-:Y:S02]  /*6180*/  PRMT R211, R6.reuse, 0x7610, R211 ;  /* 0x0000761006d37816 */ /* 0x040fe400000000d3 */
[----:B------:R-:W-:Y:S02]  /*6190*/  PRMT R210, R6, 0x7632, R210 ;  /* 0x0000763206d27816 */ /* 0x000fe400000000d2 */
[----:B------:R-:W-:Y:S02]  /*61a0*/  PRMT R6, R237, 0x5410, R236 ;  /* 0x00005410ed067816 */ /* 0x000fe400000000ec */
[----:B------:R-:W-:-:S02]  /*61b0*/  F2FP.BF16.PACK_AB R7, R223, R184 ;  /* 0x000000b8df07723e */ /* 0x000fc400000010ff */
[----:B------:R-:W-:Y:S01]  /*61c0*/  LOP3.LUT R8, R4, R6, RZ, 0xc0, !PT ;  /* 0x0000000604087212 */ /* 0x000fe200078ec0ff */
[--C-:B------:R-:W-:Y:S01]  /*61d0*/  HSET2.LE.AND R4, R10, R93.reuse, PT ;  /* 0x0000005d0a047233 */ /* 0x100fe20003803000 */
[C---:B------:R-:W-:Y:S01]  /*61e0*/  PRMT R213, R7.reuse, 0x7610, R213 ;  /* 0x0000761007d57816 */ /* 0x040fe200000000d5 */
[----:B------:R-:W-:Y:S01]  /*61f0*/  HSET2.LE.AND R6, R11, R93, PT ;  /* 0x0000005d0b067233 */ /* 0x000fe20003803000 */
[----:B------:R-:W-:Y:S02]  /*6200*/  PRMT R212, R7, 0x7632, R212 ;  /* 0x0000763207d47816 */ /* 0x000fe400000000d4 */
[----:B------:R-:W-:-:S04]  /*6210*/  PRMT R7, R219, 0x5410, R218 ;  /* 0x00005410db077816 */ /* 0x000fc800000000da */
[----:B------:R-:W-:Y:S01]  /*6220*/  LOP3.LUT R9, R4, R7, RZ, 0xc0, !PT ;  /* 0x0000000704097212 */ /* 0x000fe200078ec0ff */
[----:B------:R-:W-:Y:S01]  /*6230*/  HSET2.LE.AND R4, R20, R93, PT ;  /* 0x0000005d14047233 */ /* 0x000fe20003803000 */
[----:B------:R-:W-:Y:S01]  /*6240*/  PRMT R7, R213, 0x5410, R212 ;  /* 0x00005410d5077816 */ /* 0x000fe200000000d4 */
[----:B------:R-:W-:Y:S03]  /*6250*/  HMMA.16816.F32.BF16 R20, R12, R70, RZ ;  /* 0x000000460c14723c */ /* 0x000fe600000418ff */
[----:B------:R-:W-:Y:S02]  /*6260*/  LOP3.LUT R10, R6, R7, RZ, 0xc0, !PT ;  /* 0x00000007060a7212 */ /* 0x000fe400078ec0ff */
[----:B------:R-:W-:-:S04]  /*6270*/  PRMT R6, R211, 0x5410, R210 ;  /* 0x00005410d3067816 */ /* 0x000fc800000000d2 */
[----:B------:R-:W-:Y:S02]  /*6280*/  LOP3.LUT R11, R4, R6, RZ, 0xc0, !PT ;  /* 0x00000006040b7212 */ /* 0x000fe400078ec0ff */
[----:B------:R-:W-:-:S05]  /*6290*/  LOP3.LUT R6, R87, UR4, RZ, 0x3c, !PT ;  /* 0x0000000457067c12 */ /* 0x000fca000f8e3cff */
[----:B-1----:R-:W-:Y:S01]  /*62a0*/  HMMA.16816.F32.BF16 R136, R8, R50, R40 ;  /* 0x000000320888723c */ /* 0x002fe20000041828 */
[----:B------:R-:W-:Y:S01]  /*62b0*/  LDSM.16.MT88.4 R40, [R182+0x1a000] ;  /* 0x01a00000b628783b */ /* 0x000fe20000004200 */
[----:B------:R-:W-:-:S05]  /*62c0*/  IMAD.WIDE.U32 R6, R6, -0x326172a9, RZ ;  /* 0xcd9e8d5706067825 */ /* 0x000fca00078e00ff */
[----:B------:R-:W-:Y:S01]  /*62d0*/  LOP3.LUT R7, R7, UR36, R116, 0x96, !PT ;  /* 0x0000002407077c12 */ /* 0x000fe2000f8e9674 */
[C---:B------:R-:W-:Y:S08]  /*62e0*/  HMMA.16816.F32.BF16 R36, R8.reuse, R44, R36 ;  /* 0x0000002c0824723c */ /* 0x040ff00000041824 */
[C---:B------:R-:W-:Y:S08]  /*62f0*/  HMMA.16816.F32.BF16 R20, R8.reuse, R34, R20 ;  /* 0x000000220814723c */ /* 0x040ff00000041814 */
[----:B------:R-:W-:Y:S01]  /*6300*/  IMAD.MOV.U32 R152, RZ, RZ, R138 ;  /* 0x000000ffff987224 */ /* 0x000fe200078e008a */
[----:B------:R-:W-:Y:S01]  /*6310*/  HMMA.16816.F32.BF16 R156, R8, R48, R64 ;  /* 0x00000030089c723c */ /* 0x000fe20000041840 */
[----:B------:R-:W-:Y:S01]  /*6320*/  IMAD.MOV.U32 R147, RZ, RZ, R139 ;  /* 0x000000ffff937224 */ /* 0x000fe200078e008b */
[----:B------:R-:W-:Y:S01]  /*6330*/  LDSM.16.MT88.4 R48, [R180+0x1a800] ;  /* 0x01a80000b430783b */ /* 0x000fe20000004200 */
[----:B------:R-:W-:-:S02]  /*6340*/  IMAD.MOV.U32 R146, RZ, RZ, R136 ;  /* 0x000000ffff927224 */ /* 0x000fc400078e0088 */
[----:B------:R-:W-:Y:S02]  /*6350*/  IMAD.MOV.U32 R145, RZ, RZ, R137 ;  /* 0x000000ffff917224 */ /* 0x000fe400078e0089 */
[----:B------:R-:W-:Y:S01]  /*6360*/  IMAD.MOV.U32 R144, RZ, RZ, R37 ;  /* 0x000000ffff907224 */ /* 0x000fe200078e0025 */
[----:B------:R-:W-:Y:S01]  /*6370*/  HMMA.16816.F32.BF16 R140, R8, R46, R28 ;  /* 0x0000002e088c723c */ /* 0x000fe2000004181c */
[----:B------:R-:W-:Y:S02]  /*6380*/  IMAD.MOV.U32 R19, RZ, RZ, R38 ;  /* 0x000000ffff137224 */ /* 0x000fe400078e0026 */
[----:B------:R-:W-:Y:S02]  /*6390*/  IMAD.MOV.U32 R139, RZ, RZ, R39 ;  /* 0x000000ffff8b7224 */ /* 0x000fe400078e0027 */
[----:B------:R-:W-:Y:S02]  /*63a0*/  IMAD.MOV.U32 R138, RZ, RZ, R36 ;  /* 0x000000ffff8a7224 */ /* 0x000fe400078e0024 */
[----:B------:R-:W1:Y:S01]  /*63b0*/  LDSM.16.MT88.4 R36, [R181+0x1a800] ;  /* 0x01a80000b524783b */ /* 0x000e620000004200 */
[----:B------:R-:W-:Y:S01]  /*63c0*/  IMAD.MOV.U32 R137, RZ, RZ, R21 ;  /* 0x000000ffff897224 */ /* 0x000fe200078e0015 */
[----:B------:R-:W-:Y:S01]  /*63d0*/  HMMA.16816.F32.BF16 R28, R12, R56, RZ ;  /* 0x000000380c1c723c */ /* 0x000fe200000418ff */
[----:B------:R-:W-:-:S02]  /*63e0*/  IMAD.MOV.U32 R136, RZ, RZ, R22 ;  /* 0x000000ffff887224 */ /* 0x000fc400078e0016 */
[----:B------:R-:W-:Y:S02]  /*63f0*/  IMAD.MOV.U32 R119, RZ, RZ, R20 ;  /* 0x000000ffff777224 */ /* 0x000fe400078e0014 */
[----:B------:R-:W-:-:S03]  /*6400*/  IMAD.MOV.U32 R179, RZ, RZ, R23 ;  /* 0x000000ffffb37224 */ /* 0x000fc600078e0017 */
[----:B------:R-:W-:Y:S08]  /*6410*/  HMMA.16816.F32.BF16 R20, R12, R60, RZ ;  /* 0x0000003c0c14723c */ /* 0x000ff000000418ff */
[C---:B------:R-:W-:Y:S01]  /*6420*/  HMMA.16816.F32.BF16 R24, R8.reuse, R32, R24 ;  /* 0x000000200818723c */ /* 0x040fe20000041818 */
[----:B------:R-:W2:Y:S07]  /*6430*/  LDSM.16.MT88.4 R32, [R183+0x1a000] ;  /* 0x01a00000b720783b */ /* 0x000eae0000004200 */
[C---:B------:R-:W-:Y:S08]  /*6440*/  HMMA.16816.F32.BF16 R164, R8.reuse, R52, R80 ;  /* 0x0000003408a4723c */ /* 0x040ff00000041850 */
[C---:B------:R-:W-:Y:S08]  /*6450*/  HMMA.16816.F32.BF16 R148, R8.reuse, R54, R72 ;  /* 0x000000360894723c */ /* 0x040ff00000041848 */
[----:B-1----:R-:W-:Y:S01]  /*6460*/  HMMA.16816.F32.BF16 R20, R8, R36, R20 ;  /* 0x000000240814723c */ /* 0x002fe20000041814 */
[----:B------:R-:W-:-:S02]  /*6470*/  IMAD.MOV.U32 R227, RZ, RZ, R27 ;  /* 0x000000ffffe37224 */ /* 0x000fc400078e001b */
[----:B------:R-:W-:Y:S02]  /*6480*/  IMAD.MOV.U32 R226, RZ, RZ, R24 ;  /* 0x000000ffffe27224 */ /* 0x000fe400078e0018 */
[----:B------:R-:W-:Y:S02]  /*6490*/  IMAD.MOV.U32 R225, RZ, RZ, R25 ;  /* 0x000000ffffe17224 */ /* 0x000fe400078e0019 */
[----:B------:R-:W-:Y:S01]  /*64a0*/  IMAD.MOV.U32 R224, RZ, RZ, R26 ;  /* 0x000000ffffe07224 */ /* 0x000fe200078e001a */
[----:B------:R-:W-:Y:S07]  /*64b0*/  HMMA.16816.F32.BF16 R52, R8, R48, R28 ;  /* 0x000000300834723c */ /* 0x000fee000004181c */
[----:B------:R-:W-:Y:S01]  /*64c0*/  IMAD.MOV.U32 R49, RZ, RZ, R163 ;  /* 0x000000ffff317224 */ /* 0x000fe200078e00a3 */
[----:B------:R-:W-:Y:S01]  /*64d0*/  HMMA.16816.F32.BF16 R24, R12, R58, RZ ;  /* 0x0000003a0c18723c */ /* 0x000fe200000418ff */
[----:B------:R-:W1:Y:S01]  /*64e0*/  LDSM.16.MT88.4 R56, [R183+0x1a800] ;  /* 0x01a80000b738783b */ /* 0x000e620000004200 */
[----:B------:R-:W-:-:S02]  /*64f0*/  IMAD.MOV.U32 R48, RZ, RZ, R162 ;  /* 0x000000ffff307224 */ /* 0x000fc400078e00a2 */
[----:B------:R-:W-:Y:S01]  /*6500*/  LOP3.LUT R4, R49, UR35, R6, 0x96, !PT ;  /* 0x0000002331047c12 */ /* 0x000fe2000f8e9606 */
[----:B------:R-:W-:-:S03]  /*6510*/  IMAD.WIDE.U32 R6, R7, -0x2daee0ad, RZ ;  /* 0xd2511f5307067825 */ /* 0x000fc600078e00ff */
[C---:B------:R-:W-:Y:S01]  /*6520*/  HMMA.16816.F32.BF16 R44, R12.reuse, R62, RZ ;  /* 0x0000003e0c2c723c */ /* 0x040fe200000418ff */
[----:B------:R-:W3:Y:S01]  /*6530*/  LDSM.16.MT88.4 R60, [R180+0x1c000] ;  /* 0x01c00000b43c783b */ /* 0x000ee20000004200 */
[----:B------:R-:W-:Y:S01]  /*6540*/  IMAD.MOV.U32 R222, RZ, RZ, R23 ;  /* 0x000000ffffde7224 */ /* 0x000fe200078e0017 */
[----:B------:R-:W-:Y:S01]  /*6550*/  LOP3.LUT R7, R7, UR14, R160, 0x96, !PT ;  /* 0x0000000e07077c12 */ /* 0x000fe2000f8e96a0 */
[----:B------:R-:W-:Y:S02]  /*6560*/  IMAD.MOV.U32 R221, RZ, RZ, R20 ;  /* 0x000000ffffdd7224 */ /* 0x000fe400078e0014 */
[----:B------:R-:W-:Y:S02]  /*6570*/  IMAD.MOV.U32 R220, RZ, RZ, R21 ;  /* 0x000000ffffdc7224 */ /* 0x000fe400078e0015 */
[----:B------:R-:W-:Y:S01]  /*6580*/  IMAD.MOV.U32 R123, RZ, RZ, R22 ;  /* 0x000000ffff7b7224 */ /* 0x000fe200078e0016 */
[----:B------:R-:W-:Y:S01]  /*6590*/  HMMA.16816.F32.BF16 R28, R12, R40, RZ ;  /* 0x000000280c1c723c */ /* 0x000fe200000418ff */
[----:B------:R-:W-:-:S02]  /*65a0*/  IMAD.MOV.U32 R83, RZ, RZ, R53 ;  /* 0x000000ffff537224 */ /* 0x000fc400078e0035 */
[----:B------:R-:W-:Y:S02]  /*65b0*/  IMAD.MOV.U32 R82, RZ, RZ, R54 ;  /* 0x000000ffff527224 */ /* 0x000fe400078e0036 */
[----:B------:R-:W-:Y:S02]  /*65c0*/  IMAD.MOV.U32 R81, RZ, RZ, R55 ;  /* 0x000000ffff517224 */ /* 0x000fe400078e0037 */
[----:B------:R-:W-:Y:S01]  /*65d0*/  IMAD.MOV.U32 R80, RZ, RZ, R52 ;  /* 0x000000ffff507224 */ /* 0x000fe200078e0034 */
[----:B--2---:R-:W-:Y:S01]  /*65e0*/  HMMA.16816.F32.BF16 R20, R12, R34, RZ ;  /* 0x000000220c14723c */ /* 0x004fe200000418ff */
[----:B------:R-:W2:Y:S01]  /*65f0*/  LDSM.16.MT88.4 R52, [R182+0x1a800] ;  /* 0x01a80000b634783b */ /* 0x000ea20000004200 */
[----:B------:R-:W-:-:S06]  /*6600*/  IMAD.MOV.U32 R49, RZ, RZ, R153 ;  /* 0x000000ffff317224 */ /* 0x000fcc00078e0099 */
[C---:B------:R-:W-:Y:S01]  /*6610*/  HMMA.16816.F32.BF16 R68, R8.reuse, R38, R44 ;  /* 0x000000260844723c */ /* 0x040fe2000004182c */
[----:B------:R-:W4:Y:S04]  /*6620*/  LDSM.16.MT88.4 R44, [R180+0x1c800] ;  /* 0x01c80000b42c783b */ /* 0x000f280000004200 */
[----:B------:R-:W2:Y:S03]  /*6630*/  LDSM.16.MT88.4 R36, [R181+0x1c000] ;  /* 0x01c00000b524783b */ /* 0x000ea60000004200 */
[----:B------:R-:W-:Y:S07]  /*6640*/  HMMA.16816.F32.BF16 R64, R8, R50, R24 ;  /* 0x000000320840723c */ /* 0x000fee0000041818 */
[----:B------:R-:W-:Y:S01]  /*6650*/  IMAD.MOV.U32 R50, RZ, RZ, R147 ;  /* 0x000000ffff327224 */ /* 0x000fe200078e0093 */
[----:B------:R-:W-:Y:S01]  /*6660*/  HMMA.16816.F32.BF16 R24, R12, R32, RZ ;  /* 0x000000200c18723c */ /* 0x000fe200000418ff */
[----:B------:R-:W-:-:S07]  /*6670*/  IMAD.MOV.U32 R51, RZ, RZ, R146 ;  /* 0x000000ffff337224 */ /* 0x000fce00078e0092 */
[----:B------:R-:W-:Y:S01]  /*6680*/  HMMA.16816.F32.BF16 R32, R12, R42, RZ ;  /* 0x0000002a0c20723c */ /* 0x000fe200000418ff */
[----:B------:R-:W4:Y:S07]  /*6690*/  LDSM.16.MT88.4 R40, [R181+0x1c800] ;  /* 0x01c80000b528783b */ /* 0x000f2e0000004200 */
[----:B-1----:R-:W-:Y:S07]  /*66a0*/  HMMA.16816.F32.BF16 R244, R8, R58, R20 ;  /* 0x0000003a08f4723c */ /* 0x002fee0000041814 */
[----:B------:R-:W-:Y:S01]  /*66b0*/  IMAD.MOV.U32 R59, RZ, RZ, R152 ;  /* 0x000000ffff3b7224 */ /* 0x000fe200078e0098 */
[----:B---3--:R-:W-:Y:S01]  /*66c0*/  HMMA.16816.F32.BF16 R20, R12, R60, RZ ;  /* 0x0000003c0c14723c */ /* 0x008fe200000418ff */
[----:B------:R-:W-:-:S06]  /*66d0*/  IMAD.MOV.U32 R58, RZ, RZ, R145 ;  /* 0x000000ffff3a7224 */ /* 0x000fcc00078e0091 */
[----:B------:R-:W-:Y:S01]  /*66e0*/  IMAD.MOV.U32 R61, RZ, RZ, R58 ;  /* 0x000000ffff3d7224 */ /* 0x000fe200078e003a */
[----:B--2---:R-:W-:Y:S01]  /*66f0*/  HMMA.16816.F32.BF16 R232, R8, R54, R32 ;  /* 0x0000003608e8723c */ /* 0x004fe20000041820 */
[----:B------:R-:W-:Y:S02]  /*6700*/  IMAD.MOV.U32 R58, RZ, RZ, R59 ;  /* 0x000000ffff3a7224 */ /* 0x000fe400078e003b */
[----:B------:R-:W-:-:S04]  /*6710*/  IMAD.MOV.U32 R59, RZ, RZ, R50 ;  /* 0x000000ffff3b7224 */ /* 0x000fc800078e0032 */
[----:B------:R-:W-:Y:S01]  /*6720*/  IMAD.MOV.U32 R55, RZ, RZ, R51 ;  /* 0x000000ffff377224 */ /* 0x000fe200078e0033 */
[----:B------:R-:W-:Y:S07]  /*6730*/  HMMA.16816.F32.BF16 R32, R12, R62, RZ ;  /* 0x0000003e0c20723c */ /* 0x000fee00000418ff */
[----:B------:R-:W-:Y:S01]  /*6740*/  IMAD.MOV.U32 R63, RZ, RZ, R61 ;  /* 0x000000ffff3f7224 */ /* 0x000fe200078e003d */
[----:B----4-:R-:W-:Y:S01]  /*6750*/  HMMA.16816.F32.BF16 R228, R8, R44, R20 ;  /* 0x0000002c08e4723c */ /* 0x010fe20000041814 */
[----:B------:R-:W-:-:S02]  /*6760*/  IMAD.MOV.U32 R62, RZ, RZ, R55 ;  /* 0x000000ffff3e7224 */ /* 0x000fc400078e0037 */
[----:B------:R-:W-:Y:S02]  /*6770*/  IMAD.MOV.U32 R61, RZ, RZ, R58 ;  /* 0x000000ffff3d7224 */ /* 0x000fe400078e003a */
[----:B------:R-:W-:Y:S02]  /*6780*/  IMAD.MOV.U32 R55, RZ, RZ, R139 ;  /* 0x000000ffff377224 */ /* 0x000fe400078e008b */
[----:B------:R-:W-:Y:S01]  /*6790*/  IMAD.WIDE.U32 R44, R4, -0x2daee0ad, RZ ;  /* 0xd2511f53042c7825 */ /* 0x000fe200078e00ff */
[----:B------:R-:W-:Y:S03]  /*67a0*/  HMMA.16816.F32.BF16 R72, R8, R56, R24 ;  /* 0x000000380848723c */ /* 0x000fe60000041818 */
[----:B------:R-:W-:Y:S01]  /*67b0*/  IMAD.MOV.U32 R58, RZ, RZ, R138 ;  /* 0x000000ffff3a7224 */ /* 0x000fe200078e008a */
[----:B------:R-:W-:Y:S01]  /*67c0*/  LOP3.LUT R4, R45, UR12, R6, 0x96, !PT ;  /* 0x0000000c2d047c12 */ /* 0x000fe2000f8e9606 */
[----:B------:R-:W-:-:S03]  /*67d0*/  IMAD.WIDE.U32 R6, R7, -0x326172a9, RZ ;  /* 0xcd9e8d5707067825 */ /* 0x000fc600078e00ff */
[----:B------:R-:W-:Y:S01]  /*67e0*/  HMMA.16816.F32.BF16 R24, R12, R36, RZ ;  /* 0x000000240c18723c */ /* 0x000fe200000418ff */
[----:B------:R-:W-:Y:S01]  /*67f0*/  IMAD.WIDE.U32 R20, R4, -0x326172a9, RZ ;  /* 0xcd9e8d5704147825 */ /* 0x000fe200078e00ff */
[C-C-:B------:R-:W-:Y:S02]  /*6800*/  LOP3.LUT R4, R7.reuse, UR13, R48.reuse, 0x96, !PT ;  /* 0x0000000d07047c12 */ /* 0x140fe4000f8e9630 */
[----:B------:R-:W-:Y:S01]  /*6810*/  LOP3.LUT R22, R7, UR13, R48, 0x96, !PT ;  /* 0x0000000d07167c12 */ /* 0x000fe2000f8e9630 */
[----:B------:R-:W-:Y:S01]  /*6820*/  IMAD.MOV.U32 R57, RZ, RZ, R19 ;  /* 0x000000ffff397224 */ /* 0x000fe200078e0013 */
[C---:B------:R-:W-:Y:S01]  /*6830*/  LOP3.LUT R18, R21.reuse, UR11, R6, 0x96, !PT ;  /* 0x0000000b15127c12 */ /* 0x040fe2000f8e9606 */
[----:B------:R-:W-:Y:S01]  /*6840*/  IMAD.MOV.U32 R48, RZ, RZ, R154 ;  /* 0x000000ffff307224 */ /* 0x000fe200078e009a */
[----:B------:R-:W-:Y:S01]  /*6850*/  HMMA.16816.F32.BF16 R248, R8, R52, R28 ;  /* 0x0000003408f8723c */ /* 0x000fe2000004181c */
[----:B------:R-:W-:Y:S01]  /*6860*/  LOP3.LUT R19, R21, UR11, R6, 0x96, !PT ;  /* 0x0000000b15137c12 */ /* 0x000fe2000f8e9606 */
[----:B------:R-:W-:Y:S01]  /*6870*/  IMAD.WIDE.U32 R6, R4, -0x2daee0ad, RZ ;  /* 0xd2511f5304067825 */ /* 0x000fe200078e00ff */
[----:B------:R-:W-:-:S03]  /*6880*/  SHF.R.U32.HI R36, RZ, 0x10, R16 ;  /* 0x00000010ff247819 */ /* 0x000fc60000011610 */
[----:B------:R-:W-:Y:S01]  /*6890*/  IMAD R4, R22, -0x2daee0ad, RZ ;  /* 0xd2511f5316047824 */ /* 0x000fe200078e02ff */
[----:B------:R-:W-:Y:S01]  /*68a0*/  LOP3.LUT R7, R7, UR10, R44, 0x96, !PT ;  /* 0x0000000a07077c12 */ /* 0x000fe2000f8e962c */
[----:B------:R-:W-:Y:S01]  /*68b0*/  HMMA.16816.F32.BF16 R28, R12, R38, RZ ;  /* 0x000000260c1c723c */ /* 0x000fe200000418ff */
[----:B------:R-:W-:Y:S01]  /*68c0*/  LOP3.LUT R44, R16, 0xffff, RZ, 0xc0, !PT ;  /* 0x0000ffff102c7812 */ /* 0x000fe200078ec0ff */
[----:B------:R-:W-:Y:S02]  /*68d0*/  IMAD.MOV.U32 R56, RZ, RZ, R144 ;  /* 0x000000ffff387224 */ /* 0x000fe400078e0090 */
[----:B------:R-:W-:-:S04]  /*68e0*/  IMAD.MOV.U32 R54, RZ, RZ, R48 ;  /* 0x000000ffff367224 */ /* 0x000fc800078e0030 */
[C---:B------:R-:W-:Y:S07]  /*68f0*/  HMMA.16816.F32.BF16 R160, R8.reuse, R46, R32 ;  /* 0x0000002e08a0723c */ /* 0x040fee0000041820 */
[----:B------:R-:W-:Y:S01]  /*6900*/  IMAD.WIDE.U32 R32, R18, -0x2daee0ad, RZ ;  /* 0xd2511f5312207825 */ /* 0x000fe200078e00ff */
[----:B------:R-:W-:Y:S01]  /*6910*/  HMMA.16816.F32.BF16 R152, R8, R40, R24 ;  /* 0x000000280898723c */ /* 0x000fe20000041818 */
[----:B------:R-:W-:Y:S02]  /*6920*/  LOP3.LUT R18, R17, UR31, R76, 0x96, !PT ;  /* 0x0000001f11127c12 */ /* 0x000fe4000f8e964c */
[----:B------:R-:W-:Y:S01]  /*6930*/  IMAD.MOV.U32 R76, RZ, RZ, R56 ;  /* 0x000000ffff4c7224 */ /* 0x000fe200078e0038 */
[----:B------:R-:W-:Y:S01]  /*6940*/  LOP3.LUT R6, R33, UR8, R6, 0x96, !PT ;  /* 0x0000000821067c12 */ /* 0x000fe2000f8e9606 */
[----:B------:R-:W-:-:S02]  /*6950*/  IMAD.MOV.U32 R56, RZ, RZ, R137 ;  /* 0x000000ffff387224 */ /* 0x000fc400078e0089 */
[----:B------:R-:W-:Y:S01]  /*6960*/  IMAD.WIDE.U32 R40, R19, -0x2daee0ad, RZ ;  /* 0xd2511f5313287825 */ /* 0x000fe200078e00ff */
[----:B------:R-:W-:Y:S01]  /*6970*/  LOP3.LUT R24, R16, 0xff, RZ, 0xc0, !PT ;  /* 0x000000ff10187812 */ /* 0x000fe200078ec0ff */
[----:B------:R-:W-:Y:S01]  /*6980*/  HMMA.16816.F32.BF16 R144, R8, R42, R28 ;  /* 0x0000002a0890723c */ /* 0x000fe2000004181c */
[----:B------:R-:W-:Y:S01]  /*6990*/  SHF.R.U32.HI R25, RZ, 0x18, R16 ;  /* 0x00000018ff197819 */ /* 0x000fe20000011610 */
[----:B------:R-:W-:Y:S01]  /*69a0*/  IMAD.WIDE.U32 R16, R6, -0x326172a9, RZ ;  /* 0xcd9e8d5706107825 */ /* 0x000fe200078e00ff */
[----:B------:R-:W-:Y:S02]  /*69b0*/  LOP3.LUT R19, R41, UR8, R4, 0x96, !PT ;  /* 0x0000000829137c12 */ /* 0x000fe4000f8e9604 */
[----:B------:R-:W-:Y:S01]  /*69c0*/  ISETP.GE.U32.AND P6, PT, R121, R24, PT ;  /* 0x000000187900720c */ /* 0x000fe20003fc6070 */
[----:B------:R-:W-:Y:S01]  /*69d0*/  IMAD.WIDE.U32 R6, R7, -0x326172a9, RZ ;  /* 0xcd9e8d5707067825 */ /* 0x000fe200078e00ff */
[C---:B------:R-:W-:Y:S02]  /*69e0*/  LOP3.LUT R22, R16.reuse, 0xff, RZ, 0xc0, !PT ;  /* 0x000000ff10167812 */ /* 0x040fe400078ec0ff */
[----:B------:R-:W-:-:S02]  /*69f0*/  LOP3.LUT R26, R16, 0xffff, RZ, 0xc0, !PT ;  /* 0x0000ffff101a7812 */ /* 0x000fc400078ec0ff */
[--C-:B------:R-:W-:Y:S02]  /*6a00*/  SHF.R.U32.HI R27, RZ, 0x10, R16.reuse ;  /* 0x00000010ff1b7819 */ /* 0x100fe40000011610 */
[----:B------:R-:W-:Y:S02]  /*6a10*/  SHF.R.U32.HI R21, RZ, 0x18, R16 ;  /* 0x00000018ff157819 */ /* 0x000fe40000011610 */
[----:B------:R-:W-:Y:S01]  /*6a20*/  LOP3.LUT R4, R17, UR31, R6, 0x96, !PT ;  /* 0x0000001f11047c12 */ /* 0x000fe2000f8e9606 */
[----:B------:R-:W-:Y:S01]  /*6a30*/  IMAD.WIDE.U32 R16, R19, -0x326172a9, RZ ;  /* 0xcd9e8d5713107825 */ /* 0x000fe200078e00ff */
[C-C-:B------:R-:W-:Y:S01]  /*6a40*/  LOP3.LUT R23, R7.reuse, UR9, R20.reuse, 0x96, !PT ;  /* 0x0000000907177c12 */ /* 0x140fe2000f8e9614 */
[----:B------:R-:W-:Y:S01]  /*6a50*/  @!P6 HFMA2.BF16_V2 R110, -RZ.H0_H0, RZ.H0_H0, -R86.H0_H0 ;  /* 0x200000ffff6ee231 */ /* 0x000fe20000340956 */
[----:B------:R-:W-:Y:S01]  /*6a60*/  LOP3.LUT R38, R7, UR9, R20, 0x96, !PT ;  /* 0x0000000907267c12 */ /* 0x000fe2000f8e9614 */
[--C-:B------:R-:W-:Y:S01]  /*6a70*/  FFMA.FTZ R7, R90, c[0x0][0x23c], -R5.reuse ;  /* 0x00008f005a077a23 */ /* 0x100fe20000010805 */
[----:B------:R-:W-:Y:S01]  /*6a80*/  LOP3.LUT R28, R17, UR31, R6, 0x96, !PT ;  /* 0x0000001f111c7c12 */ /* 0x000fe2000f8e9606 */
[----:B------:R-:W-:Y:S01]  /*6a90*/  FFMA.FTZ R6, R88, c[0x0][0x23c], -R5 ;  /* 0x00008f0058067a23 */ /* 0x000fe20000010805 */
[C---:B------:R-:W-:Y:S01]  /*6aa0*/  LOP3.LUT R29, R16.reuse, 0xffff, RZ, 0xc0, !PT ;  /* 0x0000ffff101d7812 */ /* 0x040fe200078ec0ff */
[----:B------:R1:W-:Y:S01]  /*6ab0*/  MUFU.EX2 R60, R7 ;  /* 0x00000007003c7308 */ /* 0x0003e20000000800 */
[----:B------:R-:W-:-:S02]  /*6ac0*/  LOP3.LUT R41, R16, 0xff, RZ, 0xc0, !PT ;  /* 0x000000ff10297812 */ /* 0x000fc400078ec0ff */
[--C-:B------:R-:W-:Y:S02]  /*6ad0*/  SHF.R.U32.HI R30, RZ, 0x10, R16.reuse ;  /* 0x00000010ff1e7819 */ /* 0x100fe40000011610 */
[----:B------:R-:W-:Y:S02]  /*6ae0*/  SHF.R.U32.HI R39, RZ, 0x18, R16 ;  /* 0x00000018ff277819 */ /* 0x000fe40000011610 */
[----:B------:R-:W-:Y:S01]  /*6af0*/  LOP3.LUT R16, R3, UR7, R92, 0x96, !PT ;  /* 0x0000000703107c12 */ /* 0x000fe2000f8e965c */
[----:B------:R2:W3:Y:S01]  /*6b00*/  MUFU.EX2 R37, R6 ;  /* 0x0000000600257308 */ /* 0x0004e20000000800 */
[C---:B------:R-:W-:Y:S02]  /*6b10*/  ISETP.GE.U32.AND P3, PT, R121.reuse, R22, PT ;  /* 0x000000167900720c */ /* 0x040fe40003f66070 */
[C---:B------:R-:W-:Y:S02]  /*6b20*/  ISETP.GE.U32.AND P5, PT, R121.reuse, R21, PT ;  /* 0x000000157900720c */ /* 0x040fe40003fa6070 */
[----:B------:R-:W-:-:S02]  /*6b30*/  ISETP.GE.U32.AND P1, PT, R121, R25, PT ;  /* 0x000000197900720c */ /* 0x000fc40003f26070 */
[----:B------:R-:W-:Y:S02]  /*6b40*/  LOP3.LUT R31, R2, 0xffff, RZ, 0xc0, !PT ;  /* 0x0000ffff021f7812 */ /* 0x000fe400078ec0ff */
[----:B-1----:R-:W-:Y:S02]  /*6b50*/  LOP3.LUT R7, R4, 0xff, RZ, 0xc0, !PT ;  /* 0x000000ff04077812 */ /* 0x002fe400078ec0ff */
[----:B------:R-:W-:Y:S02]  /*6b60*/  SHF.R.U32.HI R3, RZ, 0x18, R2 ;  /* 0x00000018ff037819 */ /* 0x000fe40000011602 */
[----:B------:R-:W-:Y:S01]  /*6b70*/  ISETP.GE.U32.AND P2, PT, R121, R7, PT ;  /* 0x000000077900720c */ /* 0x000fe20003f46070 */
[----:B------:R-:W-:Y:S01]  /*6b80*/  FFMA.FTZ R7, R91, c[0x0][0x23c], -R0 ;  /* 0x00008f005b077a23 */ /* 0x000fe20000010800 */
[----:B------:R-:W-:Y:S02]  /*6b90*/  @!P6 PRMT R86, R110, 0x5410, RZ ;  /* 0x000054106e56e816 */ /* 0x000fe400000000ff */
[----:B--2---:R-:W-:Y:S01]  /*6ba0*/  LOP3.LUT R6, R4, 0xffff, RZ, 0xc0, !PT ;  /* 0x0000ffff04067812 */ /* 0x004fe200078ec0ff */
[----:B------:R-:W-:Y:S01]  /*6bb0*/  MUFU.EX2 R92, R7 ;  /* 0x00000007005c7308 */ /* 0x000fe20000000800 */
[----:B---3--:R-:W-:Y:S01]  /*6bc0*/  F2FP.BF16.PACK_AB R17, R37, R60 ;  /* 0x0000003c2511723e */ /* 0x008fe200000010ff */
[----:B------:R-:W-:Y:S01]  /*6bd0*/  @!P1 HFMA2.BF16_V2 R124, -RZ.H0_H0, RZ.H0_H0, -R238.H0_H0 ;  /* 0x200000ffff7c9231 */ /* 0x000fe200003409ee */
[----:B------:R-:W-:-:S02]  /*6be0*/  SHF.R.U32.HI R6, RZ, 0x8, R6 ;  /* 0x00000008ff067819 */ /* 0x000fc40000011606 */
[C---:B------:R-:W-:Y:S02]  /*6bf0*/  PRMT R208, R17.reuse, 0x7632, R208 ;  /* 0x0000763211d07816 */ /* 0x040fe400000000d0 */
[----:B------:R-:W-:Y:S02]  /*6c00*/  LOP3.LUT R6, R6, 0xffff, RZ, 0xc0, !PT ;  /* 0x0000ffff06067812 */ /* 0x000fe400078ec0ff */
[----:B------:R-:W-:Y:S01]  /*6c10*/  PRMT R209, R17, 0x7610, R209 ;  /* 0x0000761011d17816 */ /* 0x000fe200000000d1 */
[----:B------:R-:W-:Y:S01]  /*6c20*/  FFMA.FTZ R17, R98, c[0x0][0x23c], -R5 ;  /* 0x00008f0062117a23 */ /* 0x000fe20000010805 */
[----:B------:R-:W-:Y:S01]  /*6c30*/  ISETP.GE.U32.AND P4, PT, R121, R6, PT ;  /* 0x000000067900720c */ /* 0x000fe20003f86070 */
[----:B------:R-:W-:Y:S01]  /*6c40*/  FFMA.FTZ R6, R94, c[0x0][0x23c], -R0 ;  /* 0x00008f005e067a23 */ /* 0x000fe20000010800 */
[----:B------:R-:W-:Y:S01]  /*6c50*/  PRMT R46, R209, 0x5410, R208 ;  /* 0x00005410d12e7816 */ /* 0x000fe200000000d0 */
[----:B------:R-:W-:Y:S01]  /*6c60*/  @!P2 HFMA2.BF16_V2 R88, -RZ.H0_H0, RZ.H0_H0, -R209.H0_H0 ;  /* 0x200000ffff58a231 */ /* 0x000fe200003409d1 */
[----:B------:R-:W-:Y:S01]  /*6c70*/  MUFU.EX2 R87, R17 ;  /* 0x0000001100577308 */ /* 0x000fe20000000800 */
[----:B------:R-:W-:-:S03]  /*6c80*/  @!P1 PRMT R238, R124, 0x5410, RZ ;  /* 0x000054107cee9816 */ /* 0x000fc600000000ff */
[----:B------:R-:W-:Y:S01]  /*6c90*/  @!P2 PRMT R209, R88, 0x5410, RZ ;  /* 0x0000541058d1a816 */ /* 0x000fe200000000ff */
[----:B------:R-:W-:Y:S02]  /*6ca0*/  IMAD.MOV.U32 R88, RZ, RZ, R59 ;  /* 0x000000ffff587224 */ /* 0x000fe400078e003b */
[----:B------:R-:W-:Y:S01]  /*6cb0*/  IMAD.MOV.U32 R59, RZ, RZ, R119 ;  /* 0x000000ffff3b7224 */ /* 0x000fe200078e0077 */
[----:B------:R1:W2:Y:S01]  /*6cc0*/  MUFU.EX2 R34, R6 ;  /* 0x0000000600227308 */ /* 0x0002a20000000800 */
[----:B------:R-:W-:-:S05]  /*6cd0*/  @!P4 HFMA2.BF16_V2 R90, -RZ.H0_H0, RZ.H0_H0, -R208.H0_H0 ;  /* 0x200000ffff5ac231 */ /* 0x000fca00003409d0 */
[----:B------:R-:W-:Y:S02]  /*6ce0*/  @!P4 PRMT R208, R90, 0x5410, RZ ;  /* 0x000054105ad0c816 */ /* 0x000fe400000000ff */
[----:B-1----:R-:W-:Y:S01]  /*6cf0*/  SHF.R.U32.HI R6, RZ, 0x18, R4 ;  /* 0x00000018ff067819 */ /* 0x002fe20000011604 */
[----:B--2---:R-:W-:Y:S01]  /*6d00*/  IMAD.MOV.U32 R90, RZ, RZ, R34 ;  /* 0x000000ffff5a7224 */ /* 0x004fe200078e0022 */
[----:B------:R-:W-:Y:S02]  /*6d10*/  SHF.R.U32.HI R4, RZ, 0x10, R4 ;  /* 0x00000010ff047819 */ /* 0x000fe40000011604 */
[----:B------:R-:W-:Y:S02]  /*6d20*/  ISETP.GE.U32.AND P2, PT, R121, R6, PT ;  /* 0x000000067900720c */ /* 0x000fe40003f46070 */
[----:B------:R-:W-:Y:S02]  /*6d30*/  LOP3.LUT R4, R4, 0xff, RZ, 0xc0, !PT ;  /* 0x000000ff04047812 */ /* 0x000fe400078ec0ff */
[----:B------:R-:W-:-:S02]  /*6d40*/  F2FP.BF16.PACK_AB R6, R90, R92 ;  /* 0x0000005c5a06723e */ /* 0x000fc400000010ff */
[----:B------:R-:W-:Y:S01]  /*6d50*/  ISETP.GE.U32.AND P4, PT, R121, R4, PT ;  /* 0x000000047900720c */ /* 0x000fe20003f86070 */
[----:B------:R-:W-:Y:S01]  /*6d60*/  FFMA.FTZ R4, R97, c[0x0][0x23c], -R5 ;  /* 0x00008f0061047a23 */ /* 0x000fe20000010805 */
[C---:B------:R-:W-:Y:S02]  /*6d70*/  PRMT R186, R6.reuse, 0x7632, R186 ;  /* 0x0000763206ba7816 */ /* 0x040fe400000000ba */
[----:B------:R-:W-:Y:S01]  /*6d80*/  PRMT R178, R6, 0x7610, R178 ;  /* 0x0000761006b27816 */ /* 0x000fe200000000b2 */
[----:B------:R1:W-:Y:S01]  /*6d90*/  MUFU.EX2 R50, R4 ;  /* 0x0000000400327308 */ /* 0x0003e20000000800 */
[----:B------:R-:W-:Y:S02]  /*6da0*/  SHF.R.U32.HI R6, RZ, 0x8, R26 ;  /* 0x00000008ff067819 */ /* 0x000fe4000001161a */
[----:B------:R-:W-:-:S05]  /*6db0*/  PRMT R53, R178, 0x5410, R186 ;  /* 0x00005410b2357816 */ /* 0x000fca00000000ba */
[----:B------:R-:W-:-:S05]  /*6dc0*/  @!P4 HFMA2.BF16_V2 R91, -RZ.H0_H0, RZ.H0_H0, -R178.H0_H0 ;  /* 0x200000ffff5bc231 */ /* 0x000fca00003409b2 */
[----:B------:R-:W-:Y:S01]  /*6dd0*/  @!P4 PRMT R178, R91, 0x5410, RZ ;  /* 0x000054105bb2c816 */ /* 0x000fe200000000ff */
[----:B-1----:R-:W-:Y:S01]  /*6de0*/  FFMA.FTZ R4, R89, c[0x0][0x23c], -R5 ;  /* 0x00008f0059047a23 */ /* 0x002fe20000010805 */
[----:B------:R-:W-:-:S03]  /*6df0*/  @!P2 HFMA2.BF16_V2 R89, -RZ.H0_H0, RZ.H0_H0, -R186.H0_H0 ;  /* 0x200000ffff59a231 */ /* 0x000fc600003409ba */
[----:B------:R1:W2:Y:S02]  /*6e00*/  MUFU.EX2 R42, R4 ;  /* 0x00000004002a7308 */ /* 0x0002a40000000800 */
[----:B------:R-:W-:Y:S01]  /*6e10*/  @!P2 PRMT R186, R89, 0x5410, RZ ;  /* 0x0000541059baa816 */ /* 0x000fe200000000ff */
[----:B------:R-:W-:Y:S01]  /*6e20*/  IMAD.MOV.U32 R89, RZ, RZ, R118 ;  /* 0x000000ffff597224 */ /* 0x000fe200078e0076 */
[----:B-1----:R-:W-:Y:S01]  /*6e30*/  LOP3.LUT R4, R6, 0xffff, RZ, 0xc0, !PT ;  /* 0x0000ffff06047812 */ /* 0x002fe200078ec0ff */
[----:B------:R-:W-:-:S03]  /*6e40*/  FFMA.FTZ R6, R95, c[0x0][0x23c], -R0 ;  /* 0x00008f005f067a23 */ /* 0x000fc60000010800 */
[----:B------:R-:W-:Y:S01]  /*6e50*/  ISETP.GE.U32.AND P2, PT, R121, R4, PT ;  /* 0x000000047900720c */ /* 0x000fe20003f46070 */
[----:B------:R1:W-:Y:S01]  /*6e60*/  MUFU.EX2 R48, R6 ;  /* 0x0000000600307308 */ /* 0x0003e20000000800 */
[----:B------:R-:W-:Y:S02]  /*6e70*/  LOP3.LUT R4, R27, 0xff, RZ, 0xc0, !PT ;  /* 0x000000ff1b047812 */ /* 0x000fe400078ec0ff */
[----:B------:R-:W-:Y:S02]  /*6e80*/  LDSM.16.MT88.4 R24, [R183+0x1c800] ;  /* 0x01c80000b718783b */ /* 0x000fe40000004200 */
[----:B------:R-:W-:Y:S02]  /*6e90*/  ISETP.GE.U32.AND P4, PT, R121, R4, PT ;  /* 0x000000047900720c */ /* 0x000fe40003f86070 */
[----:B--2---:R-:W-:-:S04]  /*6ea0*/  F2FP.BF16.PACK_AB R4, R42, R50 ;  /* 0x000000322a04723e */ /* 0x004fc800000010ff */
[C---:B------:R-:W-:Y:S02]  /*6eb0*/  PRMT R177, R4.reuse, 0x7610, R177 ;  /* 0x0000761004b17816 */ /* 0x040fe400000000b1 */
[----:B------:R-:W-:Y:S02]  /*6ec0*/  PRMT R176, R4, 0x7632, R176 ;  /* 0x0000763204b07816 */ /* 0x000fe400000000b0 */
[----:B------:R-:W-:Y:S01]  /*6ed0*/  SHF.R.U32.HI R4, RZ, 0x10, R16 ;  /* 0x00000010ff047819 */ /* 0x000fe20000011610 */
[----:B-1----:R-:W-:Y:S01]  /*6ee0*/  FFMA.FTZ R6, R96, c[0x0][0x23c], -R0 ;  /* 0x00008f0060067a23 */ /* 0x002fe20000010800 */
[----:B------:R-:W-:Y:S01]  /*6ef0*/  @!P3 HFMA2.BF16_V2 R95, -RZ.H0_H0, RZ.H0_H0, -R177.H0_H0 ;  /* 0x200000ffff5fb231 */ /* 0x000fe200003409b1 */
[----:B------:R-:W-:Y:S01]  /*6f00*/  PRMT R52, R177, 0x5410, R176 ;  /* 0x00005410b1347816 */ /* 0x000fe200000000b0 */
[----:B------:R-:W-:Y:S01]  /*6f10*/  @!P2 HFMA2.BF16_V2 R94, -RZ.H0_H0, RZ.H0_H0, -R176.H0_H0 ;  /* 0x200000ffff5ea231 */ /* 0x000fe200003409b0 */
[----:B------:R1:W2:Y:S01]  /*6f20*/  MUFU.EX2 R51, R6 ;  /* 0x0000000600337308 */ /* 0x0002a20000000800 */
[----:B------:R-:W-:-:S02]  /*6f30*/  LOP3.LUT R4, R4, 0xff, RZ, 0xc0, !PT ;  /* 0x000000ff04047812 */ /* 0x000fc400078ec0ff */
[----:B------:R-:W-:Y:S02]  /*6f40*/  @!P3 PRMT R177, R95, 0x5410, RZ ;  /* 0x000054105fb1b816 */ /* 0x000fe400000000ff */
[----:B------:R-:W-:Y:S01]  /*6f50*/  ISETP.GE.U32.AND P3, PT, R121, R4, PT ;  /* 0x000000047900720c */ /* 0x000fe20003f66070 */
[----:B------:R-:W-:Y:S01]  /*6f60*/  FFMA.FTZ R4, R99, c[0x0][0x23c], -R5 ;  /* 0x00008f0063047a23 */ /* 0x000fe20000010805 */
[----:B------:R-:W-:-:S03]  /*6f70*/  @!P2 PRMT R176, R94, 0x5410, RZ ;  /* 0x000054105eb0a816 */ /* 0x000fc600000000ff */
[----:B------:R3:W4:Y:S01]  /*6f80*/  MUFU.EX2 R94, R4 ;  /* 0x00000004005e7308 */ /* 0x0007220000000800 */
[----:B-1----:R-:W-:Y:S01]  /*6f90*/  IMAD.WIDE.U32 R6, R23, -0x2daee0ad, RZ ;  /* 0xd2511f5317067825 */ /* 0x002fe200078e00ff */
[----:B--2---:R-:W-:-:S06]  /*6fa0*/  F2FP.BF16.PACK_AB R20, R51, R48 ;  /* 0x000000303314723e */ /* 0x004fcc00000010ff */
[----:B------:R-:W-:Y:S01]  /*6fb0*/  @!P3 HFMA2.BF16_V2 R104, -RZ.H0_H0, RZ.H0_H0, -R219.H0_H0 ;  /* 0x200000ffff68b231 */ /* 0x000fe200003409db */
[C---:B------:R-:W-:Y:S02]  /*6fc0*/  PRMT R175, R20.reuse, 0x7632, R175 ;  /* 0x0000763214af7816 */ /* 0x040fe400000000af */
[----:B------:R-:W-:Y:S02]  /*6fd0*/  PRMT R174, R20, 0x7610, R174 ;  /* 0x0000761014ae7816 */ /* 0x000fe400000000ae */
[----:B------:R-:W-:Y:S01]  /*6fe0*/  @!P3 PRMT R219, R104, 0x5410, RZ ;  /* 0x0000541068dbb816 */ /* 0x000fe200000000ff */
[----:B------:R-:W-:Y:S01]  /*6ff0*/  @!P5 HFMA2.BF16_V2 R96, -RZ.H0_H0, RZ.H0_H0, -R175.H0_H0 ;  /* 0x200000ffff60d231 */ /* 0x000fe200003409af */
[----:B---3--:R-:W-:Y:S01]  /*7000*/  LOP3.LUT R4, R7, UR7, R32, 0x96, !PT ;  /* 0x0000000707047c12 */ /* 0x008fe2000f8e9620 */
[----:B------:R-:W-:Y:S01]  /*7010*/  @!P4 HFMA2.BF16_V2 R97, -RZ.H0_H0, RZ.H0_H0, -R174.H0_H0 ;  /* 0x200000ffff61c231 */ /* 0x000fe200003409ae */
[----:B------:R-:W1:Y:S01]  /*7020*/  LDSM.16.MT88.4 R32, [R183+0x1c000] ;  /* 0x01c00000b720783b */ /* 0x000e620000004200 */
[----:B------:R-:W-:Y:S01]  /*7030*/  PRMT R47, R174, 0x5410, R175 ;  /* 0x00005410ae2f7816 */ /* 0x000fe200000000af */
[----:B------:R-:W-:Y:S01]  /*7040*/  IMAD.MOV.U32 R104, RZ, RZ, R223 ;  /* 0x000000ffff687224 */ /* 0x000fe200078e00df */
[----:B------:R-:W-:-:S02]  /*7050*/  LOP3.LUT R19, R4, 0xff, RZ, 0xc0, !PT ;  /* 0x000000ff04137812 */ /* 0x000fc400078ec0ff */
[----:B------:R-:W-:Y:S02]  /*7060*/  LOP3.LUT R17, R4, 0xffff, RZ, 0xc0, !PT ;  /* 0x0000ffff04117812 */ /* 0x000fe400078ec0ff */
[----:B------:R-:W-:Y:S01]  /*7070*/  ISETP.GE.U32.AND P2, PT, R121, R19, PT ;  /* 0x000000137900720c */ /* 0x000fe20003f46070 */
[----:B------:R-:W-:Y:S01]  /*7080*/  FFMA.FTZ R19, R101, c[0x0][0x23c], -R0 ;  /* 0x00008f0065137a23 */ /* 0x000fe20000010800 */
[----:B------:R-:W-:Y:S02]  /*7090*/  SHF.R.U32.HI R17, RZ, 0x8, R17 ;  /* 0x00000008ff117819 */ /* 0x000fe40000011611 */
[----:B------:R-:W-:Y:S01]  /*70a0*/  @!P5 PRMT R175, R96, 0x5410, RZ ;  /* 0x0000541060afd816 */ /* 0x000fe200000000ff */
[----:B------:R2:W-:Y:S01]  /*70b0*/  MUFU.EX2 R95, R19 ;  /* 0x00000013005f7308 */ /* 0x0005e20000000800 */
[----:B------:R-:W-:Y:S01]  /*70c0*/  LOP3.LUT R17, R17, 0xffff, RZ, 0xc0, !PT ;  /* 0x0000ffff11117812 */ /* 0x000fe200078ec0ff */
[----:B------:R-:W-:Y:S01]  /*70d0*/  IMAD.MOV.U32 R96, RZ, RZ, R48 ;  /* 0x000000ffff607224 */ /* 0x000fe200078e0030 */
[----:B------:R-:W-:Y:S01]  /*70e0*/  @!P4 PRMT R174, R97, 0x5410, RZ ;  /* 0x0000541061aec816 */ /* 0x000fe200000000ff */
[----:B------:R-:W-:Y:S01]  /*70f0*/  IMAD.MOV.U32 R97, RZ, RZ, R50 ;  /* 0x000000ffff617224 */ /* 0x000fe200078e0032 */
[----:B------:R-:W-:Y:S01]  /*7100*/  ISETP.GE.U32.AND P5, PT, R121, R17, PT ;  /* 0x000000117900720c */ /* 0x000fe20003fa6070 */
[----:B------:R-:W-:Y:S01]  /*7110*/  IMAD.MOV.U32 R50, RZ, RZ, R226 ;  /* 0x000000ffff327224 */ /* 0x000fe200078e00e2 */
[----:B----4-:R-:W-:Y:S01]  /*7120*/  F2FP.BF16.PACK_AB R17, R87, R94 ;  /* 0x0000005e5711723e */ /* 0x010fe200000010ff */
[----:B------:R-:W-:-:S03]  /*7130*/  IMAD.MOV.U32 R48, RZ, RZ, R224 ;  /* 0x000000ffff307224 */ /* 0x000fc600078e00e0 */
[C---:B------:R-:W-:Y:S02]  /*7140*/  PRMT R173, R17.reuse, 0x7610, R173 ;  /* 0x0000761011ad7816 */ /* 0x040fe400000000ad */
[----:B------:R-:W-:Y:S02]  /*7150*/  PRMT R172, R17, 0x7632, R172 ;  /* 0x0000763211ac7816 */ /* 0x000fe400000000ac */
[----:B------:R-:W-:Y:S01]  /*7160*/  SHF.R.U32.HI R17, RZ, 0x18, R4 ;  /* 0x00000018ff117819 */ /* 0x000fe20000011604 */
[----:B--2---:R-:W-:Y:S01]  /*7170*/  FFMA.FTZ R19, R100, c[0x0][0x23c], -R0 ;  /* 0x00008f0064137a23 */ /* 0x004fe20000010800 */
[----:B------:R-:W-:Y:S01]  /*7180*/  SHF.R.U32.HI R4, RZ, 0x10, R4 ;  /* 0x00000010ff047819 */ /* 0x000fe20000011604 */
[----:B------:R-:W-:Y:S01]  /*7190*/  @!P2 HFMA2.BF16_V2 R98, -RZ.H0_H0, RZ.H0_H0, -R173.H0_H0 ;  /* 0x200000ffff62a231 */ /* 0x000fe200003409ad */
[----:B------:R-:W-:Y:S01]  /*71a0*/  ISETP.GE.U32.AND P4, PT, R121, R17, PT ;  /* 0x000000117900720c */ /* 0x000fe20003f86070 */
[----:B------:R-:W2:Y:S01]  /*71b0*/  MUFU.EX2 R91, R19 ;  /* 0x00000013005b7308 */ /* 0x000ea20000000800 */
[----:B------:R-:W-:Y:S01]  /*71c0*/  LOP3.LUT R4, R4, 0xff, RZ, 0xc0, !PT ;  /* 0x000000ff04047812 */ /* 0x000fe200078ec0ff */
[----:B------:R-:W-:Y:S01]  /*71d0*/  @!P5 HFMA2.BF16_V2 R99, -RZ.H0_H0, RZ.H0_H0, -R172.H0_H0 ;  /* 0x200000ffff63d231 */ /* 0x000fe200003409ac */
[----:B------:R-:W-:-:S02]  /*71e0*/  PRMT R45, R173, 0x5410, R172 ;  /* 0x00005410ad2d7816 */ /* 0x000fc400000000ac */
[----:B------:R-:W-:Y:S01]  /*71f0*/  @!P2 PRMT R173, R98, 0x5410, RZ ;  /* 0x0000541062ada816 */ /* 0x000fe200000000ff */
[----:B------:R-:W-:Y:S01]  /*7200*/  IMAD.MOV.U32 R98, RZ, RZ, R54 ;  /* 0x000000ffff627224 */ /* 0x000fe200078e0036 */
[----:B------:R-:W-:Y:S01]  /*7210*/  ISETP.GE.U32.AND P2, PT, R121, R4, PT ;  /* 0x000000047900720c */ /* 0x000fe20003f46070 */
[----:B-1----:R-:W-:Y:S01]  /*7220*/  HMMA.16816.F32.BF16 R20, R12, R32, RZ ;  /* 0x000000200c14723c */ /* 0x002fe200000418ff */
[----:B------:R-:W-:Y:S01]  /*7230*/  LOP3.LUT R4, R16, 0xff, RZ, 0xc0, !PT ;  /* 0x000000ff10047812 */ /* 0x000fe200078ec0ff */
[----:B------:R-:W-:Y:S01]  /*7240*/  IMAD.MOV.U32 R54, RZ, RZ, R57 ;  /* 0x000000ffff367224 */ /* 0x000fe200078e0039 */
[----:B------:R-:W-:Y:S01]  /*7250*/  @!P5 PRMT R172, R99, 0x5410, RZ ;  /* 0x0000541063acd816 */ /* 0x000fe200000000ff */
[----:B------:R-:W-:Y:S01]  /*7260*/  IMAD.MOV.U32 R57, RZ, RZ, R136 ;  /* 0x000000ffff397224 */ /* 0x000fe200078e0088 */
[----:B------:R-:W-:Y:S01]  /*7270*/  ISETP.GE.U32.AND P5, PT, R121, R4, PT ;  /* 0x000000047900720c */ /* 0x000fe20003fa6070 */
[----:B------:R-:W-:Y:S01]  /*7280*/  IMAD.MOV.U32 R99, RZ, RZ, R51 ;  /* 0x000000ffff637224 */ /* 0x000fe200078e0033 */
[----:B------:R-:W-:Y:S01]  /*7290*/  SHF.R.U32.HI R4, RZ, 0x18, R16 ;  /* 0x00000018ff047819 */ /* 0x000fe20000011610 */
[----:B------:R-:W-:Y:S01]  /*72a0*/  IMAD.MOV.U32 R51, RZ, RZ, R225 ;  /* 0x000000ffff337224 */ /* 0x000fe200078e00e1 */
[----:B--2---:R-:W-:-:S04]  /*72b0*/  F2FP.BF16.PACK_AB R17, R91, R95 ;  /* 0x0000005f5b11723e */ /* 0x004fc800000010ff */
[C---:B------:R-:W-:Y:S02]  /*72c0*/  PRMT R171, R17.reuse, 0x7632, R171 ;  /* 0x0000763211ab7816 */ /* 0x040fe400000000ab */
[----:B------:R-:W-:-:S03]  /*72d0*/  PRMT R170, R17, 0x7610, R170 ;  /* 0x0000761011aa7816 */ /* 0x000fc600000000aa */
[----:B------:R-:W-:Y:S01]  /*72e0*/  @!P4 HFMA2.BF16_V2 R100, -RZ.H0_H0, RZ.H0_H0, -R171.H0_H0 ;  /* 0x200000ffff64c231 */ /* 0x000fe200003409ab */
[----:B------:R-:W-:Y:S01]  /*72f0*/  PRMT R43, R170, 0x5410, R171 ;  /* 0x00005410aa2b7816 */ /* 0x000fe200000000ab */
[----:B------:R-:W-:Y:S02]  /*7300*/  @!P2 HFMA2.BF16_V2 R101, -RZ.H0_H0, RZ.H0_H0, -R170.H0_H0 ;  /* 0x200000ffff65a231 */ /* 0x000fe400003409aa */
[----:B------:R-:W-:Y:S01]  /*7310*/  @!P5 HFMA2.BF16_V2 R102, -RZ.H0_H0, RZ.H0_H0, -R237.H0_H0 ;  /* 0x200000ffff66d231 */ /* 0x000fe200003409ed */
[----:B------:R-:W-:Y:S01]  /*7320*/  @!P4 PRMT R171, R100, 0x5410, RZ ;  /* 0x0000541064abc816 */ /* 0x000fe200000000ff */
[----:B------:R-:W-:Y:S01]  /*7330*/  HMMA.16816.F32.BF16 R136, R8, R24, R20 ;  /* 0x000000180888723c */ /* 0x000fe20000041814 */
[----:B------:R-:W-:Y:S01]  /*7340*/  ISETP.GE.U32.AND P4, PT, R121, R4, PT ;  /* 0x000000047900720c */ /* 0x000fe20003f86070 */
[----:B------:R-:W-:Y:S01]  /*7350*/  IMAD.MOV.U32 R100, RZ, RZ, R42 ;  /* 0x000000ffff647224 */ /* 0x000fe200078e002a */
[----:B------:R-:W-:Y:S02]  /*7360*/  LOP3.LUT R4, R16, 0xffff, RZ, 0xc0, !PT ;  /* 0x0000ffff10047812 */ /* 0x000fe400078ec0ff */
[----:B------:R-:W-:Y:S01]  /*7370*/  @!P2 PRMT R170, R101, 0x5410, RZ ;  /* 0x0000541065aaa816 */ /* 0x000fe200000000ff */
[----:B------:R-:W-:Y:S01]  /*7380*/  IMAD.MOV.U32 R101, RZ, RZ, R88 ;  /* 0x000000ffff657224 */ /* 0x000fe200078e0058 */
[----:B------:R-:W-:Y:S01]  /*7390*/  SHF.R.U32.HI R4, RZ, 0x8, R4 ;  /* 0x00000008ff047819 */ /* 0x000fe20000011604 */
[----:B------:R-:W-:Y:S01]  /*73a0*/  HMMA.16816.F32.BF16 R20, R12, R34, RZ ;  /* 0x000000220c14723c */ /* 0x000fe200000418ff */
[----:B------:R-:W-:Y:S01]  /*73b0*/  @!P5 PRMT R237, R102, 0x5410, RZ ;  /* 0x0000541066edd816 */ /* 0x000fe200000000ff */
[----:B------:R-:W-:Y:S01]  /*73c0*/  IMAD.MOV.U32 R102, RZ, RZ, R61 ;  /* 0x000000ffff667224 */ /* 0x000fe200078e003d */
[----:B------:R-:W-:Y:S01]  /*73d0*/  LOP3.LUT R4, R4, 0xffff, RZ, 0xc0, !PT ;  /* 0x0000ffff04047812 */ /* 0x000fe200078ec0ff */
[----:B------:R-:W-:Y:S01]  /*73e0*/  IMAD.MOV.U32 R88, RZ, RZ, R60 ;  /* 0x000000ffff587224 */ /* 0x000fe200078e003c */
[----:B------:R-:W-:Y:S01]  /*73f0*/  SHF.R.U32.HI R16, RZ, 0x10, R2 ;  /* 0x00000010ff107819 */ /* 0x000fe20000011602 */
[----:B------:R-:W-:Y:S01]  /*7400*/  @!P4 HFMA2.BF16_V2 R105, -RZ.H0_H0, RZ.H0_H0, -R218.H0_H0 ;  /* 0x200000ffff69c231 */ /* 0x000fe200003409da */
[----:B------:R-:W-:Y:S01]  /*7410*/  ISETP.GE.U32.AND P2, PT, R121, R4, PT ;  /* 0x000000047900720c */ /* 0x000fe20003f46070 */
[----:B------:R-:W-:Y:S01]  /*7420*/  IMAD.MOV.U32 R60, RZ, RZ, R222 ;  /* 0x000000ffff3c7224 */ /* 0x000fe200078e00de */
[----:B------:R-:W-:Y:S01]  /*7430*/  SHF.R.U32.HI R4, RZ, 0x10, R18 ;  /* 0x00000010ff047819 */ /* 0x000fe20000011612 */
[----:B------:R-:W-:Y:S01]  /*7440*/  IMAD.MOV.U32 R61, RZ, RZ, R221 ;  /* 0x000000ffff3d7224 */ /* 0x000fe200078e00dd */
[----:B------:R-:W-:Y:S01]  /*7450*/  @!P4 PRMT R218, R105, 0x5410, RZ ;  /* 0x0000541069dac816 */ /* 0x000fe200000000ff */
[----:B------:R-:W-:Y:S01]  /*7460*/  IMAD.MOV.U32 R105, RZ, RZ, R49 ;  /* 0x000000ffff697224 */ /* 0x000fe200078e0031 */
[----:B------:R-:W-:Y:S01]  /*7470*/  LOP3.LUT R4, R4, 0xff, RZ, 0xc0, !PT ;  /* 0x000000ff04047812 */ /* 0x000fe200078ec0ff */
[----:B------:R-:W-:-:S03]  /*7480*/  IMAD.MOV.U32 R49, RZ, RZ, R227 ;  /* 0x000000ffff317224 */ /* 0x000fc600078e00e3 */
[----:B------:R-:W-:Y:S02]  /*7490*/  ISETP.GE.U32.AND P5, PT, R121, R4, PT ;  /* 0x000000047900720c */ /* 0x000fe40003fa6070 */
[----:B------:R-:W-:Y:S01]  /*74a0*/  LOP3.LUT R4, R18, 0xffff, RZ, 0xc0, !PT ;  /* 0x0000ffff12047812 */ /* 0x000fe200078ec0ff */
[----:B------:R-:W-:-:S03]  /*74b0*/  @!P2 HFMA2.BF16_V2 R103, -RZ.H0_H0, RZ.H0_H0, -R236.H0_H0 ;  /* 0x200000ffff67a231 */ /* 0x000fc600003409ec */
[----:B------:R-:W-:Y:S01]  /*74c0*/  SHF.R.U32.HI R4, RZ, 0x8, R4 ;  /* 0x00000008ff047819 */ /* 0x000fe20000011604 */
[----:B------:R-:W-:Y:S01]  /*74d0*/  HMMA.16816.F32.BF16 R116, R8, R26, R20 ;  /* 0x0000001a0874723c */ /* 0x000fe20000041814 */
[----:B------:R-:W-:Y:S01]  /*74e0*/  @!P2 PRMT R236, R103, 0x5410, RZ ;  /* 0x0000541067eca816 */ /* 0x000fe200000000ff */
[----:B------:R-:W1:Y:S01]  /*74f0*/  LDSM.16.MT88.4 R20, [R182+0x1c000] ;  /* 0x01c00000b614783b */ /* 0x000e620000004200 */
[----:B------:R-:W-:Y:S01]  /*7500*/  LOP3.LUT R4, R4, 0xffff, RZ, 0xc0, !PT ;  /* 0x0000ffff04047812 */ /* 0x000fe200078ec0ff */
[----:B------:R-:W-:Y:S02]  /*7510*/  IMAD.MOV.U32 R103, RZ, RZ, R63 ;  /* 0x000000ffff677224 */ /* 0x000fe400078e003f */
[----:B------:R-:W-:Y:S01]  /*7520*/  @!P5 HFMA2.BF16_V2 R106, -RZ.H0_H0, RZ.H0_H0, -R84.H0_H0 ;  /* 0x200000ffff6ad231 */ /* 0x000fe20000340954 */
[C---:B------:R-:W-:Y:S01]  /*7530*/  ISETP.GE.U32.AND P2, PT, R121.reuse, R4, PT ;  /* 0x000000047900720c */ /* 0x040fe20003f46070 */
[----:B------:R-:W2:Y:S01]  /*7540*/  LDSM.16.MT88.4 R24, [R182+0x1c800] ;  /* 0x01c80000b618783b */ /* 0x000ea20000004200 */
[----:B------:R-:W-:Y:S01]  /*7550*/  LOP3.LUT R4, R18, 0xff, RZ, 0xc0, !PT ;  /* 0x000000ff12047812 */ /* 0x000fe200078ec0ff */
[----:B------:R-:W-:Y:S01]  /*7560*/  IMAD.MOV.U32 R63, RZ, RZ, R123 ;  /* 0x000000ffff3f7224 */ /* 0x000fe200078e007b */
[----:B------:R-:W-:Y:S01]  /*7570*/  @!P5 PRMT R84, R106, 0x5410, RZ ;  /* 0x000054106a54d816 */ /* 0x000fe200000000ff */
[----:B------:R-:W-:Y:S01]  /*7580*/  IMAD.MOV.U32 R106, RZ, RZ, R122 ;  /* 0x000000ffff6a7224 */ /* 0x000fe200078e007a */
[----:B------:R-:W-:-:S02]  /*7590*/  ISETP.GE.U32.AND P3, PT, R121, R4, PT ;  /* 0x000000047900720c */ /* 0x000fc40003f66070 */
[----:B------:R-:W-:Y:S02]  /*75a0*/  LOP3.LUT R4, R2, 0xff, RZ, 0xc0, !PT ;  /* 0x000000ff02047812 */ /* 0x000fe400078ec0ff */
[----:B------:R-:W-:Y:S02]  /*75b0*/  SHF.R.U32.HI R2, RZ, 0x18, R18 ;  /* 0x00000018ff027819 */ /* 0x000fe40000011612 */
[C---:B------:R-:W-:Y:S01]  /*75c0*/  ISETP.GE.U32.AND P5, PT, R121.reuse, R3, PT ;  /* 0x000000037900720c */ /* 0x040fe20003fa6070 */
[----:B------:R-:W-:Y:S01]  /*75d0*/  @!P2 HFMA2.BF16_V2 R107, -RZ.H0_H0, RZ.H0_H0, -R78.H0_H0 ;  /* 0x200000ffff6ba231 */ /* 0x000fe2000034094e */
[----:B------:R-:W-:Y:S02]  /*75e0*/  ISETP.GE.U32.AND P4, PT, R121, R2, PT ;  /* 0x000000027900720c */ /* 0x000fe40003f86070 */
[----:B------:R-:W-:Y:S02]  /*75f0*/  LOP3.LUT R2, R36, 0xff, RZ, 0xc0, !PT ;  /* 0x000000ff24027812 */ /* 0x000fe400078ec0ff */
[----:B------:R-:W-:Y:S01]  /*7600*/  SHF.R.U32.HI R3, RZ, 0x8, R29 ;  /* 0x00000008ff037819 */ /* 0x000fe2000001161d */
[----:B------:R-:W-:Y:S01]  /*7610*/  @!P3 HFMA2.BF16_V2 R108, -RZ.H0_H0, RZ.H0_H0, -R77.H0_H0 ;  /* 0x200000ffff6cb231 */ /* 0x000fe2000034094d */
[----:B------:R-:W-:Y:S01]  /*7620*/  @!P2 PRMT R78, R107, 0x5410, RZ ;  /* 0x000054106b4ea816 */ /* 0x000fe200000000ff */
[----:B------:R-:W-:Y:S01]  /*7630*/  IMAD.MOV.U32 R107, RZ, RZ, R89 ;  /* 0x000000ffff6b7224 */ /* 0x000fe200078e0059 */
[----:B------:R-:W-:Y:S01]  /*7640*/  PRMT R42, R41, 0x5410, R3 ;  /* 0x00005410292a7816 */ /* 0x000fe20000000003 */
[----:B------:R-:W-:Y:S01]  /*7650*/  IMAD.MOV.U32 R89, RZ, RZ, R37 ;  /* 0x000000ffff597224 */ /* 0x000fe200078e0025 */
[----:B------:R-:W-:Y:S01]  /*7660*/  @!P3 PRMT R77, R108, 0x5410, RZ ;  /* 0x000054106c4db816 */ /* 0x000fe200000000ff */
[----:B------:R-:W-:Y:S01]  /*7670*/  IMAD.MOV.U32 R108, RZ, RZ, R62 ;  /* 0x000000ffff6c7224 */ /* 0x000fe200078e003e */
[C---:B------:R-:W-:Y:S01]  /*7680*/  ISETP.GE.U32.AND P3, PT, R121.reuse, R2, PT ;  /* 0x000000027900720c */ /* 0x040fe20003f66070 */
[----:B------:R-:W-:Y:S01]  /*7690*/  @!P4 HFMA2.BF16_V2 R109, -RZ.H0_H0, RZ.H0_H0, -R79.H0_H0 ;  /* 0x200000ffff6dc231 */ /* 0x000fe2000034094f */
[----:B------:R-:W-:Y:S01]  /*76a0*/  LOP3.LUT R2, R30, 0xff, RZ, 0xc0, !PT ;  /* 0x000000ff1e027812 */ /* 0x000fe200078ec0ff */
[----:B------:R-:W-:Y:S01]  /*76b0*/  IMAD.MOV.U32 R62, RZ, RZ, R220 ;  /* 0x000000ffff3e7224 */ /* 0x000fe200078e00dc */
[----:B------:R-:W-:-:S02]  /*76c0*/  ISETP.GE.U32.AND P2, PT, R121, R4, PT ;  /* 0x000000047900720c */ /* 0x000fc40003f46070 */
[----:B------:R-:W-:Y:S02]  /*76d0*/  @!P4 PRMT R79, R109, 0x5410, RZ ;  /* 0x000054106d4fc816 */ /* 0x000fe400000000ff */
[----:B------:R-:W3:Y:S01]  /*76e0*/  LDC.U8 R109, c[0x0][0x2d8] ;  /* 0x0000b600ff6d7b82 */ /* 0x000ee20000000000 */
[----:B------:R-:W-:Y:S01]  /*76f0*/  PRMT R41, R2, 0x5410, R39 ;  /* 0x0000541002297816 */ /* 0x000fe20000000027 */
[----:B------:R-:W-:Y:S01]  /*7700*/  IMAD.WIDE.U32 R2, R38, -0x2daee0ad, RZ ;  /* 0xd2511f5326027825 */ /* 0x000fe200078e00ff */
[C---:B------:R-:W-:Y:S02]  /*7710*/  LOP3.LUT R29, R6.reuse, 0xff, RZ, 0xc0, !PT ;  /* 0x000000ff061d7812 */ /* 0x040fe400078ec0ff */
[----:B------:R-:W-:Y:S01]  /*7720*/  @!P3 HFMA2.BF16_V2 R125, -RZ.H0_H0, RZ.H0_H0, -R239.H0_H0 ;  /* 0x200000ffff7db231 */ /* 0x000fe200003409ef */
[----:B------:R-:W-:Y:S02]  /*7730*/  LOP3.LUT R37, R6, 0xffff, RZ, 0xc0, !PT ;  /* 0x0000ffff06257812 */ /* 0x000fe400078ec0ff */
[C---:B------:R-:W-:Y:S01]  /*7740*/  LOP3.LUT R32, R2.reuse, 0xffff, RZ, 0xc0, !PT ;  /* 0x0000ffff02207812 */ /* 0x040fe200078ec0ff */
[----:B------:R-:W-:Y:S01]  /*7750*/  @!P2 HFMA2.BF16_V2 R126, -RZ.H0_H0, RZ.H0_H0, -R213.H0_H0 ;  /* 0x200000ffff7ea231 */ /* 0x000fe200003409d5 */
[----:B------:R-:W-:-:S02]  /*7760*/  LOP3.LUT R35, R2, 0xff, RZ, 0xc0, !PT ;  /* 0x000000ff02237812 */ /* 0x000fc400078ec0ff */
[--C-:B------:R-:W-:Y:S02]  /*7770*/  SHF.R.U32.HI R34, RZ, 0x10, R2.reuse ;  /* 0x00000010ff227819 */ /* 0x100fe40000011602 */
[----:B------:R-:W-:Y:S02]  /*7780*/  SHF.R.U32.HI R33, RZ, 0x18, R2 ;  /* 0x00000018ff217819 */ /* 0x000fe40000011602 */
[----:B------:R-:W-:Y:S01]  /*7790*/  SHF.R.U32.HI R2, RZ, 0x8, R44 ;  /* 0x00000008ff027819 */ /* 0x000fe2000001162c */
[----:B------:R-:W-:Y:S01]  /*77a0*/  IMAD.MOV.U32 R44, RZ, RZ, R120 ;  /* 0x000000ffff2c7224 */ /* 0x000fe200078e0078 */
[----:B------:R-:W-:Y:S02]  /*77b0*/  @!P3 PRMT R239, R125, 0x5410, RZ ;  /* 0x000054107defb816 */ /* 0x000fe400000000ff */
[----:B------:R-:W-:Y:S02]  /*77c0*/  LOP3.LUT R2, R2, 0xffff, RZ, 0xc0, !PT ;  /* 0x0000ffff02027812 */ /* 0x000fe400078ec0ff */
[----:B------:R-:W-:-:S02]  /*77d0*/  SHF.R.U32.HI R36, RZ, 0x10, R6 ;  /* 0x00000010ff247819 */ /* 0x000fc40000011606 */
[C---:B---3--:R-:W-:Y:S02]  /*77e0*/  ISETP.GE.U32.AND P4, PT, R109.reuse, R2, PT ;  /* 0x000000026d00720c */ /* 0x048fe40003f86070 */
[----:B------:R-:W-:Y:S02]  /*77f0*/  LOP3.LUT R2, R16, 0xff, RZ, 0xc0, !PT ;  /* 0x000000ff10027812 */ /* 0x000fe400078ec0ff */
[----:B-1----:R-:W-:Y:S01]  /*7800*/  HMMA.16816.F32.BF16 R16, R12, R20, RZ ;  /* 0x000000140c10723c */ /* 0x002fe200000418ff */
[----:B------:R-:W-:Y:S02]  /*7810*/  SHF.R.U32.HI R30, RZ, 0x18, R6 ;  /* 0x00000018ff1e7819 */ /* 0x000fe40000011606 */
[----:B------:R-:W-:Y:S02]  /*7820*/  ISETP.GE.U32.AND P6, PT, R109, R2, PT ;  /* 0x000000026d00720c */ /* 0x000fe40003fc6070 */
[----:B------:R-:W-:Y:S02]  /*7830*/  SHF.R.U32.HI R2, RZ, 0x8, R31 ;  /* 0x00000008ff027819 */ /* 0x000fe4000001161f */
[----:B------:R-:W-:-:S02]  /*7840*/  LOP3.LUT R4, R3, UR7, R40, 0x96, !PT ;  /* 0x0000000703047c12 */ /* 0x000fc4000f8e9628 */
[----:B------:R-:W-:Y:S01]  /*7850*/  LOP3.LUT R2, R2, 0xffff, RZ, 0xc0, !PT ;  /* 0x0000ffff02027812 */ /* 0x000fe200078ec0ff */
[----:B------:R-:W-:Y:S01]  /*7860*/  @!P4 HFMA2.BF16_V2 R115, -RZ.H0_H0, RZ.H0_H0, -R85.H0_H0 ;  /* 0x200000ffff73c231 */ /* 0x000fe20000340955 */
[--C-:B------:R-:W-:Y:S02]  /*7870*/  SHF.R.U32.HI R3, RZ, 0x10, R28.reuse ;  /* 0x00000010ff037819 */ /* 0x100fe4000001161c */
[----:B------:R-:W-:Y:S02]  /*7880*/  ISETP.GE.U32.AND P3, PT, R109, R2, PT ;  /* 0x000000026d00720c */ /* 0x000fe40003f66070 */
[----:B------:R-:W-:Y:S02]  /*7890*/  LOP3.LUT R2, R28, 0xffff, RZ, 0xc0, !PT ;  /* 0x0000ffff1c027812 */ /* 0x000fe400078ec0ff */
[----:B------:R-:W-:Y:S02]  /*78a0*/  SHF.R.U32.HI R7, RZ, 0x18, R28 ;  /* 0x00000018ff077819 */ /* 0x000fe4000001161c */
[----:B------:R-:W-:-:S02]  /*78b0*/  SHF.R.U32.HI R6, RZ, 0x8, R2 ;  /* 0x00000008ff067819 */ /* 0x000fc40000011602 */
[----:B------:R-:W-:Y:S02]  /*78c0*/  LOP3.LUT R2, R3, 0xff, RZ, 0xc0, !PT ;  /* 0x000000ff03027812 */ /* 0x000fe400078ec0ff */
[----:B------:R-:W-:Y:S01]  /*78d0*/  @!P2 PRMT R213, R126, 0x5410, RZ ;  /* 0x000054107ed5a816 */ /* 0x000fe200000000ff */
[----:B--2---:R-:W-:Y:S01]  /*78e0*/  HMMA.16816.F32.BF16 R120, R8, R24, R16 ;  /* 0x000000180878723c */ /* 0x004fe20000041810 */
[----:B------:R-:W-:Y:S01]  /*78f0*/  PRMT R40, R2, 0x5410, R7 ;  /* 0x0000541002287816 */ /* 0x000fe20000000007 */
[----:B------:R-:W-:Y:S01]  /*7900*/  @!P3 HFMA2.BF16_V2 R127, -RZ.H0_H0, RZ.H0_H0, -R212.H0_H0 ;  /* 0x200000ffff7fb231 */ /* 0x000fe200003409d4 */
[----:B------:R-:W-:Y:S01]  /*7910*/  LOP3.LUT R2, R34, 0xff, RZ, 0xc0, !PT ;  /* 0x000000ff22027812 */ /* 0x000fe200078ec0ff */
[----:B------:R-:W-:Y:S01]  /*7920*/  FADD.FTZ R7, R242, R168 ;  /* 0x000000a8f2077221 */ /* 0x000fe20000010000 */
[----:B------:R-:W-:Y:S01]  /*7930*/  SHF.R.U32.HI R3, RZ, 0x8, R32 ;  /* 0x00000008ff037819 */ /* 0x000fe20000011620 */
[----:B------:R-:W-:Y:S01]  /*7940*/  IMAD.MOV.U32 R34, RZ, RZ, c[0x0][0x228] ;  /* 0x00008a00ff227624 */ /* 0x000fe200078e00ff */
[----:B------:R-:W-:Y:S01]  /*7950*/  @!P3 PRMT R212, R127, 0x5410, RZ ;  /* 0x000054107fd4b816 */ /* 0x000fe200000000ff */
[----:B------:R-:W-:Y:S01]  /*7960*/  HMMA.16816.F32.BF16 R16, R12, R22, RZ ;  /* 0x000000160c10723c */ /* 0x000fe200000418ff */
[----:B------:R-:W1:Y:S01]  /*7970*/  LDSM.16.MT88.4 R20, [R180+0x1e000] ;  /* 0x01e00000b414783b */ /* 0x000e620000004200 */
[----:B------:R-:W-:Y:S01]  /*7980*/  PRMT R39, R35, 0x5410, R3 ;  /* 0x0000541023277816 */ /* 0x000fe20000000003 */
[--C-:B------:R-:W-:Y:S01]  /*7990*/  FFMA.FTZ R3, R112, c[0x0][0x23c], -R5.reuse ;  /* 0x00008f0070037a23 */ /* 0x100fe20000010805 */
[----:B------:R-:W-:Y:S01]  /*79a0*/  ISETP.GE.U32.AND P1, PT, R109, R30, PT ;  /* 0x0000001e6d00720c */ /* 0x000fe20003f26070 */
[----:B------:R-:W-:Y:S01]  /*79b0*/  FFMA.FTZ R5, R111, c[0x0][0x23c], -R5 ;  /* 0x00008f006f057a23 */ /* 0x000fe20000010805 */
[----:B------:R-:W-:Y:S01]  /*79c0*/  @!P6 HFMA2.BF16_V2 R111, -RZ.H0_H0, RZ.H0_H0, -R211.H0_H0 ;  /* 0x200000ffff6fe231 */ /* 0x000fe200003409d3 */
[----:B------:R-:W-:Y:S01]  /*79d0*/  @!P4 PRMT R85, R115, 0x5410, RZ ;  /* 0x000054107355c816 */ /* 0x000fe200000000ff */
[----:B------:R-:W-:Y:S01]  /*79e0*/  IMAD.MOV.U32 R35, RZ, RZ, R105 ;  /* 0x000000ffff237224 */ /* 0x000fe200078e0069 */
[----:B------:R-:W-:Y:S01]  /*79f0*/  ISETP.GE.U32.AND P4, PT, R109, R29, PT ;  /* 0x0000001d6d00720c */ /* 0x000fe20003f86070 */
[----:B------:R-:W-:Y:S01]  /*7a00*/  IMAD.MOV.U32 R115, RZ, RZ, R104 ;  /* 0x000000ffff737224 */ /* 0x000fe200078e0068 */
[----:B------:R-:W-:Y:S01]  /*7a10*/  @!P6 PRMT R211, R111, 0x5410, RZ ;  /* 0x000054106fd3e816 */ /* 0x000fe200000000ff */
[----:B------:R-:W-:Y:S01]  /*7a20*/  IMAD.MOV.U32 R105, RZ, RZ, R62 ;  /* 0x000000ffff697224 */ /* 0x000fe200078e003e */
[----:B------:R-:W-:Y:S01]  /*7a30*/  @!P5 HFMA2.BF16_V2 R112, -RZ.H0_H0, RZ.H0_H0, -R210.H0_H0 ;  /* 0x200000ffff70d231 */ /* 0x000fe200003409d2 */
[----:B------:R-:W-:-:S02]  /*7a40*/  IMAD.MOV.U32 R104, RZ, RZ, R61 ;  /* 0x000000ffff687224 */ /* 0x000fc400078e003d */
[----:B------:R-:W-:Y:S02]  /*7a50*/  IMAD.MOV.U32 R61, RZ, RZ, R83 ;  /* 0x000000ffff3d7224 */ /* 0x000fe400078e0053 */
[----:B------:R-:W-:Y:S01]  /*7a60*/  IMAD.MOV.U32 R62, RZ, RZ, R82 ;  /* 0x000000ffff3e7224 */ /* 0x000fe200078e0052 */
[----:B------:R-:W-:Y:S01]  /*7a70*/  @!P5 PRMT R210, R112, 0x5410, RZ ;  /* 0x0000541070d2d816 */ /* 0x000fe200000000ff */
[----:B------:R-:W-:-:S04]  /*7a80*/  IMAD.SHL.U32 R34, R34, 0x8, RZ ;  /* 0x0000000822227824 */ /* 0x000fc800078e00ff */
[----:B------:R-:W-:Y:S01]  /*7a90*/  HMMA.16816.F32.BF16 R224, R8, R26, R16 ;  /* 0x0000001a08e0723c */ /* 0x000fe20000041810 */
[----:B------:R-:W2:Y:S06]  /*7aa0*/  LDSM.16.MT88.4 R24, [R180+0x1e800] ;  /* 0x01e80000b418783b */ /* 0x000eac0000004200 */
[----:B------:R-:W-:-:S04]  /*7ab0*/  LOP3.LUT R16, R28, 0xff, RZ, 0xc0, !PT ;  /* 0x000000ff1c107812 */ /* 0x000fc800078ec0ff */
[----:B------:R-:W-:Y:S02]  /*7ac0*/  PRMT R38, R16, 0x5410, R6 ;  /* 0x0000541010267816 */ /* 0x000fe40000000006 */
[----:B------:R-:W-:Y:S02]  /*7ad0*/  LOP3.LUT R6, R36, 0xff, RZ, 0xc0, !PT ;  /* 0x000000ff24067812 */ /* 0x000fe400078ec0ff */
[----:B------:R-:W-:Y:S01]  /*7ae0*/  PRMT R36, R2, 0x5410, R33 ;  /* 0x0000541002247816 */ /* 0x000fe20000000021 */
[----:B-1----:R-:W-:Y:S01]  /*7af0*/  HMMA.16816.F32.BF16 R16, R12, R20, RZ ;  /* 0x000000140c10723c */ /* 0x002fe200000418ff */
[----:B------:R-:W-:Y:S02]  /*7b00*/  SHF.R.U32.HI R2, RZ, 0x8, R37 ;  /* 0x00000008ff027819 */ /* 0x000fe40000011625 */
[----:B------:R-:W-:Y:S02]  /*7b10*/  ISETP.GE.U32.AND P2, PT, R109, R6, PT ;  /* 0x000000066d00720c */ /* 0x000fe40003f46070 */
[----:B------:R-:W-:-:S04]  /*7b20*/  LOP3.LUT R2, R2, 0xffff, RZ, 0xc0, !PT ;  /* 0x0000ffff02027812 */ /* 0x000fc800078ec0ff */
[----:B------:R-:W-:Y:S01]  /*7b30*/  ISETP.GE.U32.AND P3, PT, R109, R2, PT ;  /* 0x000000026d00720c */ /* 0x000fe20003f66070 */
[----:B------:R-:W-:Y:S02]  /*7b40*/  FADD.FTZ R2, R106, R44 ;  /* 0x0000002c6a027221 */ /* 0x000fe40000010000 */
[----:B------:R-:W-:Y:S02]  /*7b50*/  IMAD.MOV.U32 R106, RZ, RZ, R98 ;  /* 0x000000ffff6a7224 */ /* 0x000fe400078e0062 */
[----:B------:R-:W-:Y:S01]  /*7b60*/  FADD.FTZ R6, R252, R2 ;  /* 0x00000002fc067221 */ /* 0x000fe20000010000 */
[----:B------:R-:W-:Y:S01]  /*7b70*/  LOP3.LUT R2, R4, 0xffff, RZ, 0xc0, !PT ;  /* 0x0000ffff04027812 */ /* 0x000fe200078ec0ff */
[----:B------:R1:W-:Y:S01]  /*7b80*/  MUFU.EX2 R98, R3 ;  /* 0x0000000300627308 */ /* 0x0003e20000000800 */
[----:B------:R-:W-:-:S07]  /*7b90*/  IMAD.MOV.U32 R44, RZ, RZ, R108 ;  /* 0x000000ffff2c7224 */ /* 0x000fce00078e006c */
[----:B--2---:R-:W-:Y:S01]  /*7ba0*/  HMMA.16816.F32.BF16 R220, R8, R24, R16 ;  /* 0x0000001808dc723c */ /* 0x004fe20000041810 */
[----:B------:R2:W3:Y:S07]  /*7bb0*/  MUFU.EX2 R252, R5 ;  /* 0x0000000500fc7308 */ /* 0x0004ee0000000800 */
[----:B------:R-:W-:Y:S01]  /*7bc0*/  HMMA.16816.F32.BF16 R16, R12, R22, RZ ;  /* 0x000000160c10723c */ /* 0x000fe200000418ff */
[----:B-1----:R-:W-:Y:S01]  /*7bd0*/  SHF.R.U32.HI R3, RZ, 0x8, R2 ;  /* 0x00000008ff037819 */ /* 0x002fe20000011602 */
[----:B------:R-:W-:Y:S01]  /*7be0*/  LDSM.16.MT88.4 R20, [R181+0x1e800] ;  /* 0x01e80000b514783b */ /* 0x000fe20000004200 */
[----:B------:R-:W-:-:S04]  /*7bf0*/  LOP3.LUT R2, R4, 0xff, RZ, 0xc0, !PT ;  /* 0x000000ff04027812 */ /* 0x000fc800078ec0ff */
[----:B------:R-:W-:Y:S01]  /*7c00*/  PRMT R31, R2, 0x5410, R3 ;  /* 0x00005410021f7816 */ /* 0x000fe20000000003 */
[----:B------:R-:W-:Y:S01]  /*7c10*/  FFMA.FTZ R3, R113, c[0x0][0x23c], -R0 ;  /* 0x00008f0071037a23 */ /* 0x000fe20000010800 */
[--C-:B------:R-:W-:Y:S01]  /*7c20*/  SHF.R.U32.HI R2, RZ, 0x10, R4.reuse ;  /* 0x00000010ff027819 */ /* 0x100fe20000011604 */
[----:B--2---:R-:W-:Y:S01]  /*7c30*/  FADD.FTZ R5, R243, R7 ;  /* 0x00000007f3057221 */ /* 0x004fe20000010000 */
[----:B------:R-:W-:Y:S01]  /*7c40*/  SHF.R.U32.HI R4, RZ, 0x18, R4 ;  /* 0x00000018ff047819 */ /* 0x000fe20000011604 */
[----:B------:R1:W-:Y:S01]  /*7c50*/  MUFU.EX2 R243, R3 ;  /* 0x0000000300f37308 */ /* 0x0003e20000000800 */
[----:B------:R-:W-:Y:S01]  /*7c60*/  LOP3.LUT R2, R2, 0xff, RZ, 0xc0, !PT ;  /* 0x000000ff02027812 */ /* 0x000fe200078ec0ff */
[----:B------:R-:W-:-:S03]  /*7c70*/  FFMA.FTZ R0, R114, c[0x0][0x23c], -R0 ;  /* 0x00008f0072007a23 */ /* 0x000fc60000010800 */
[----:B------:R-:W-:Y:S01]  /*7c80*/  PRMT R30, R2, 0x5410, R4 ;  /* 0x00005410021e7816 */ /* 0x000fe20000000004 */
[----:B------:R-:W-:Y:S02]  /*7c90*/  FADD.FTZ R2, R135, R6 ;  /* 0x0000000687027221 */ /* 0x000fe40000010000 */
[----:B------:R3:W2:Y:S02]  /*7ca0*/  MUFU.EX2 R242, R0 ;  /* 0x0000000000f27308 */ /* 0x0006a40000000800 */
[----:B------:R-:W-:Y:S02]  /*7cb0*/  FADD.FTZ R2, R134, R2 ;  /* 0x0000000286027221 */ /* 0x000fe40000010000 */
[----:B------:R-:W-:Y:S01]  /*7cc0*/  HMMA.16816.F32.BF16 R124, R8, R26, R16 ;  /* 0x0000001a087c723c */ /* 0x000fe20000041810 */
[----:B------:R-:W4:Y:S01]  /*7cd0*/  LDSM.16.MT88.4 R16, [R181+0x1e000] ;  /* 0x01e00000b510783b */ /* 0x000f220000004200 */
[----:B-1----:R-:W-:-:S04]  /*7ce0*/  FADD.FTZ R3, R169, R5 ;  /* 0x00000005a9037221 */ /* 0x002fc80000010000 */
[----:B------:R-:W-:Y:S01]  /*7cf0*/  FADD.FTZ R3, R130, R3 ;  /* 0x0000000382037221 */ /* 0x000fe20000010000 */
[----:B---3--:R-:W-:-:S04]  /*7d00*/  F2FP.BF16.PACK_AB R0, R252, R98 ;  /* 0x00000062fc00723e */ /* 0x008fc800000010ff */
[C---:B------:R-:W-:Y:S02]  /*7d10*/  PRMT R168, R0.reuse, 0x7632, R168 ;  /* 0x0000763200a87816 */ /* 0x040fe400000000a8 */
[----:B------:R-:W-:Y:S02]  /*7d20*/  PRMT R169, R0, 0x7610, R169 ;  /* 0x0000761000a97816 */ /* 0x000fe400000000a9 */
[----:B--2---:R-:W-:Y:S01]  /*7d30*/  F2FP.BF16.PACK_AB R0, R242, R243 ;  /* 0x000000f3f200723e */ /* 0x004fe200000010ff */
[----:B------:R-:W-:Y:S01]  /*7d40*/  @!P3 HFMA2.BF16_V2 R113, -RZ.H0_H0, RZ.H0_H0, -R168.H0_H0 ;  /* 0x200000ffff71b231 */ /* 0x000fe200003409a8 */
[----:B------:R-:W-:Y:S01]  /*7d50*/  PRMT R33, R169, 0x5410, R168 ;  /* 0x00005410a9217816 */ /* 0x000fe200000000a8 */
[----:B------:R-:W-:Y:S01]  /*7d60*/  IMAD.MOV.U32 R25, RZ, RZ, R115 ;  /* 0x000000ffff197224 */ /* 0x000fe200078e0073 */
[----:B------:R-:W-:Y:S01]  /*7d70*/  PRMT R135, R0, 0x7610, R135 ;  /* 0x0000761000877816 */ /* 0x000fe20000000087 */
[----:B------:R-:W-:Y:S01]  /*7d80*/  @!P4 HFMA2.BF16_V2 R114, -RZ.H0_H0, RZ.H0_H0, -R169.H0_H0 ;  /* 0x200000ffff72c231 */ /* 0x000fe200003409a9 */
[----:B------:R-:W-:-:S02]  /*7d90*/  @!P3 PRMT R168, R113, 0x5410, RZ ;  /* 0x0000541071a8b816 */ /* 0x000fc400000000ff */
[----:B------:R-:W-:Y:S02]  /*7da0*/  LEA R28, P3, R107, c[0x0][0x1f8], 0x1 ;  /* 0x00007e006b1c7a11 */ /* 0x000fe400078608ff */
[----:B------:R-:W-:Y:S01]  /*7db0*/  PRMT R134, R0, 0x7632, R134 ;  /* 0x0000763200867816 */ /* 0x000fe20000000086 */
[----:B------:R-:W-:Y:S01]  /*7dc0*/  FADD.FTZ R0, R241, R2 ;  /* 0x00000002f1007221 */ /* 0x000fe20000010000 */
[----:B------:R-:W-:Y:S01]  /*7dd0*/  LEA.HI.X R29, R107, c[0x0][0x1fc], R106, 0x1, P3 ;  /* 0x00007f006b1d7a11 */ /* 0x000fe200018f0c6a */
[----:B------:R-:W-:Y:S01]  /*7de0*/  IMAD.MOV.U32 R106, RZ, RZ, R63 ;  /* 0x000000ffff6a7224 */ /* 0x000fe200078e003f */
[----:B------:R-:W-:Y:S01]  /*7df0*/  @!P4 PRMT R169, R114, 0x5410, RZ ;  /* 0x0000541072a9c816 */ /* 0x000fe200000000ff */
[----:B------:R-:W-:Y:S01]  /*7e00*/  IMAD.MOV.U32 R107, RZ, RZ, R60 ;  /* 0x000000ffff6b7224 */ /* 0x000fe200078e003c */
[----:B------:R-:W-:Y:S01]  /*7e10*/  @!P2 HFMA2.BF16_V2 R129, -RZ.H0_H0, RZ.H0_H0, -R135.H0_H0 ;  /* 0x200000ffff81a231 */ /* 0x000fe20000340987 */
[----:B------:R-:W-:Y:S01]  /*7e20*/  IMAD.MOV.U32 R63, RZ, RZ, R81 ;  /* 0x000000ffff3f7224 */ /* 0x000fe200078e0051 */
[----:B------:R1:W-:Y:S01]  /*7e30*/  STG.E.U16 [R28.64], R77 ;  /* 0x0000004d1c007986 */ /* 0x0003e2000c101518 */
[----:B------:R-:W-:Y:S01]  /*7e40*/  IMAD.MOV.U32 R60, RZ, RZ, R80 ;  /* 0x000000ffff3c7224 */ /* 0x000fe200078e0050 */
[----:B------:R-:W-:Y:S01]  /*7e50*/  PRMT R32, R135, 0x5410, R134 ;  /* 0x0000541087207816 */ /* 0x000fe20000000086 */
[----:B----4-:R-:W-:Y:S01]  /*7e60*/  HMMA.16816.F32.BF16 R4, R12, R16, RZ ;  /* 0x000000100c04723c */ /* 0x010fe200000418ff */
[----:B------:R-:W-:Y:S01]  /*7e70*/  FADD.FTZ R2, R131, R3 ;  /* 0x0000000383027221 */ /* 0x000fe20000010000 */
[----:B------:R2:W-:Y:S01]  /*7e80*/  STG.E.U16 [R28.64+0x2], R78 ;  /* 0x0000024e1c007986 */ /* 0x0005e2000c101518 */
[----:B------:R-:W-:Y:S01]  /*7e90*/  IMAD.MOV.U32 R115, RZ, RZ, R44 ;  /* 0x000000ffff737224 */ /* 0x000fe200078e002c */
[----:B------:R-:W-:Y:S01]  /*7ea0*/  @!P2 PRMT R135, R129, 0x5410, RZ ;  /* 0x000054108187a816 */ /* 0x000fe200000000ff */
[----:B------:R-:W-:Y:S01]  /*7eb0*/  FADD.FTZ R2, R184, R2 ;  /* 0x00000002b8027221 */ /* 0x000fe20000010000 */
[----:B------:R-:W-:Y:S01]  /*7ec0*/  @!P1 HFMA2.BF16_V2 R128, -RZ.H0_H0, RZ.H0_H0, -R134.H0_H0 ;  /* 0x200000ffff809231 */ /* 0x000fe20000340986 */
[----:B------:R-:W-:Y:S11]  /*7ed0*/  FADD.FTZ R0, R35, R0 ;  /* 0x0000000023007221 */ /* 0x000ff60000010000 */
[----:B------:R-:W-:Y:S06]  /*7ee0*/  @!UPT UIADD3 URZ, URZ, URZ, URZ ;  /* 0x0000003f3f3ff290 */ /* 0x000fec000fffe03f */
[----:B------:R-:W-:Y:S01]  /*7ef0*/  HMMA.16816.F32.BF16 R108, R8, R20, R4 ;  /* 0x00000014086c723c */ /* 0x000fe20000041804 */
[----:B------:R-:W-:Y:S02]  /*7f00*/  FADD.FTZ R241, R25, R2 ;  /* 0x0000000219f17221 */ /* 0x000fe40000010000 */
[----:B-1----:R-:W-:Y:S01]  /*7f10*/  IMAD.MOV.U32 R77, RZ, RZ, R51 ;  /* 0x000000ffff4d7224 */ /* 0x002fe200078e0033 */
[----:B------:R-:W-:Y:S01]  /*7f20*/  LDSM.16.MT88.4 R24, [R183+0x1e800] ;  /* 0x01e80000b718783b */ /* 0x000fe20000004200 */
[----:B------:R-:W-:Y:S01]  /*7f30*/  IMAD.MOV.U32 R44, RZ, RZ, R103 ;  /* 0x000000ffff2c7224 */ /* 0x000fe200078e0067 */
[----:B------:R-:W-:Y:S01]  /*7f40*/  HSET2.LE.AND R3, R31, R93, PT ;  /* 0x0000005d1f037233 */ /* 0x000fe20003803000 */
[----:B------:R-:W-:Y:S01]  /*7f50*/  IMAD.MOV.U32 R130, RZ, RZ, R115 ;  /* 0x000000ffff827224 */ /* 0x000fe200078e0073 */
[----:B------:R-:W-:Y:S01]  /*7f60*/  HMMA.16816.F32.BF16 R4, R12, R18, RZ ;  /* 0x000000120c04723c */ /* 0x000fe200000418ff */
[----:B--2---:R-:W-:Y:S01]  /*7f70*/  IMAD.MOV.U32 R78, RZ, RZ, R48 ;  /* 0x000000ffff4e7224 */ /* 0x004fe200078e0030 */
[----:B------:R-:W-:Y:S01]  /*7f80*/  @!P1 PRMT R134, R128, 0x5410, RZ ;  /* 0x0000541080869816 */ /* 0x000fe200000000ff */
[----:B------:R1:W5:Y:S11]  /*7f90*/  LDL.LU R184, [R1+0xf8] ;  /* 0x0000f80001b87983 */ /* 0x0003760000300800 */
[----:B------:R-:W-:Y:S10]  /*7fa0*/  @!UPT UIADD3 URZ, URZ, URZ, URZ ;  /* 0x0000003f3f3ff290 */ /* 0x000ff4000fffe03f */
[----:B------:R-:W-:Y:S01]  /*7fb0*/  HMMA.16816.F32.BF16 R80, R8, R22, R4 ;  /* 0x000000160850723c */ /* 0x000fe20000041804 */
[----:B------:R-:W2:Y:S01]  /*7fc0*/  LDSM.16.MT88.4 R20, [R183+0x1e000] ;  /* 0x01e00000b714783b */ /* 0x000ea20000004200 */
        /* <DEDUP_REMOVED lines=8> */
[----:B------:R-:W-:Y:S02]  /*8050*/  IMAD.MOV.U32 R112, RZ, RZ, R58 ;  /* 0x000000ffff707224 */ /* 0x000fe400078e003a */
[----:B------:R-:W-:-:S04]  /*8060*/  IMAD.WIDE R34, R34, 0x2, R28 ;  /* 0x0000000222227825 */ /* 0x000fc800078e021c */
[----:B------:R-:W-:Y:S02]  /*8070*/  IMAD.MOV.U32 R37, RZ, RZ, R44 ;  /* 0x000000ffff257224 */ /* 0x000fe400078e002c */
[----:B------:R-:W-:Y:S01]  /*8080*/  FADD.FTZ R240, R240, R0 ;  /* 0x00000000f0f07221 */ /* 0x000fe20000010000 */
[----:B------:R-:W-:Y:S01]  /*8090*/  HSET2.LE.AND R2, R41, R93, PT ;  /* 0x0000005d29027233 */ /* 0x000fe20003803000 */
[----:B--2---:R-:W-:Y:S01]  /*80a0*/  HMMA.16816.F32.BF16 R16, R12, R20, RZ ;  /* 0x000000140c10723c */ /* 0x004fe200000418ff */
[----:B------:R-:W-:Y:S01]  /*80b0*/  IMAD.MOV.U32 R113, RZ, RZ, R59 ;  /* 0x000000ffff717224 */ /* 0x000fe200078e003b */
[----:B------:R-:W-:Y:S01]  /*80c0*/  LOP3.LUT R128, R3, R45, RZ, 0xc0, !PT ;  /* 0x0000002d03807212 */ /* 0x000fe200078ec0ff */
[----:B------:R-:W-:Y:S01]  /*80d0*/  IMAD.MOV.U32 R114, RZ, RZ, R56 ;  /* 0x000000ffff727224 */ /* 0x000fe200078e0038 */
[----:B------:R1:W5:Y:S01]  /*80e0*/  LDL.LU R179, [R1+0xf4] ;  /* 0x0000f40001b37983 */ /* 0x0003620000300800 */
[----:B------:R-:W-:Y:S11]  /*80f0*/  IMAD.MOV.U32 R115, RZ, RZ, R57 ;  /* 0x000000ffff737224 */ /* 0x000ff600078e0039 */
[----:B------:R-:W-:Y:S08]  /*8100*/  @!UPT UIADD3 URZ, URZ, URZ, URZ ;  /* 0x0000003f3f3ff290 */ /* 0x000ff0000fffe03f */
[----:B------:R-:W-:Y:S08]  /*8110*/  HMMA.16816.F32.BF16 R56, R8, R24, R16 ;  /* 0x000000180838723c */ /* 0x000ff00000041810 */
[----:B------:R-:W-:Y:S01]  /*8120*/  HMMA.16816.F32.BF16 R16, R12, R22, RZ ;  /* 0x000000160c10723c */ /* 0x000fe200000418ff */
[----:B------:R-:W2:Y:S01]  /*8130*/  LDSM.16.MT88.4 R20, [R182+0x1e000] ;  /* 0x01e00000b614783b */ /* 0x000ea20000004200 */
[----:B------:R-:W-:-:S02]  /*8140*/  IMAD.MOV.U32 R44, RZ, RZ, R103 ;  /* 0x000000ffff2c7224 */ /* 0x000fc400078e0067 */
[----:B------:R-:W-:Y:S01]  /*8150*/  IMAD.MOV.U32 R103, RZ, RZ, R102 ;  /* 0x000000ffff677224 */ /* 0x000fe200078e0066 */
[----:B------:R3:W-:Y:S01]  /*8160*/  STG.E.U16 [R34.64+0x2], R79 ;  /* 0x0000024f22007986 */ /* 0x0007e2000c101518 */
[----:B------:R-:W-:Y:S02]  /*8170*/  IMAD.MOV.U32 R102, RZ, RZ, R76 ;  /* 0x000000ffff667224 */ /* 0x000fe400078e004c */
[----:B------:R-:W-:Y:S02]  /*8180*/  IMAD.MOV.U32 R76, RZ, RZ, R50 ;  /* 0x000000ffff4c7224 */ /* 0x000fe400078e0032 */
[----:B---3--:R-:W-:Y:S11]  /*8190*/  IMAD.MOV.U32 R79, RZ, RZ, R49 ;  /* 0x000000ffff4f7224 */ /* 0x008ff600078e0031 */
[----:B------:R-:W-:Y:S03]  /*81a0*/  @!UPT UIADD3 URZ, URZ, URZ, URZ ;  /* 0x0000003f3f3ff290 */ /* 0x000fe6000fffe03f */
[----:B------:R-:W-:Y:S08]  /*81b0*/  HMMA.16816.F32.BF16 R48, R8, R26, R16 ;  /* 0x0000001a0830723c */ /* 0x000ff00000041810 */
[C---:B--2---:R-:W-:Y:S08]  /*81c0*/  HMMA.16816.F32.BF16 R24, R12.reuse, R20, RZ ;  /* 0x000000140c18723c */ /* 0x044ff000000418ff */
[----:B------:R-:W-:Y:S01]  /*81d0*/  HMMA.16816.F32.BF16 R20, R12, R22, RZ ;  /* 0x000000160c14723c */ /* 0x000fe200000418ff */
[----:B------:R-:W2:Y:S01]  /*81e0*/  LDSM.16.MT88.4 R12, [R182+0x1e800] ;  /* 0x01e80000b60c783b */ /* 0x000ea20000004200 */
[----:B------:R-:W-:-:S05]  /*81f0*/  HSET2.LE.AND R0, R38, R93, PT ;  /* 0x0000005d26007233 */ /* 0x000fca0003803000 */
[----:B------:R-:W-:Y:S01]  /*8200*/  LOP3.LUT R4, R0, R46, RZ, 0xc0, !PT ;  /* 0x0000002e00047212 */ /* 0x000fe200078ec0ff */
[----:B------:R-:W-:-:S05]  /*8210*/  HSET2.LE.AND R0, R40, R93, PT ;  /* 0x0000005d28007233 */ /* 0x000fca0003803000 */
[----:B------:R-:W-:-:S03]  /*8220*/  LOP3.LUT R5, R0, R53, RZ, 0xc0, !PT ;  /* 0x0000003500057212 */ /* 0x000fc600078ec0ff */
[C---:B--2---:R-:W-:Y:S08]  /*8230*/  HMMA.16816.F32.BF16 R24, R8.reuse, R12, R24 ;  /* 0x0000000c0818723c */ /* 0x044ff00000041818 */
[----:B------:R-:W-:Y:S01]  /*8240*/  HMMA.16816.F32.BF16 R20, R8, R14, R20 ;  /* 0x0000000e0814723c */ /* 0x000fe20000041814 */
[----:B------:R-:W2:Y:S01]  /*8250*/  LDSM.16.MT88.4 R8, [R180+0x19000] ;  /* 0x01900000b408783b */ /* 0x000ea20000004200 */
[--C-:B------:R-:W-:Y:S01]  /*8260*/  HSET2.LE.AND R0, R42, R93.reuse, PT ;  /* 0x0000005d2a007233 */ /* 0x100fe20003803000 */
[----:B------:R-:W-:Y:S01]  /*8270*/  LOP3.LUT R7, R2, R47, RZ, 0xc0, !PT ;  /* 0x0000002f02077212 */ /* 0x000fe200078ec0ff */
[--C-:B------:R-:W-:Y:S01]  /*8280*/  HSET2.LE.AND R17, R39, R93.reuse, PT ;  /* 0x0000005d27117233 */ /* 0x100fe20003803000 */
[----:B------:R-:W3:Y:S01]  /*8290*/  LDSM.16.MT88.4 R12, [R181+0x19000] ;  /* 0x01900000b50c783b */ /* 0x000ee20000004200 */
[--C-:B------:R-:W-:Y:S01]  /*82a0*/  HSET2.LE.AND R18, R36, R93.reuse, PT ;  /* 0x0000005d24127233 */ /* 0x100fe20003803000 */
[----:B------:R-:W-:Y:S01]  /*82b0*/  LOP3.LUT R6, R0, R52, RZ, 0xc0, !PT ;  /* 0x0000003400067212 */ /* 0x000fe200078ec0ff */
[----:B------:R-:W-:Y:S01]  /*82c0*/  HSET2.LE.AND R16, R30, R93, PT ;  /* 0x0000005d1e107233 */ /* 0x000fe20003803000 */
[----:B------:R-:W-:Y:S01]  /*82d0*/  IMAD.MOV.U32 R36, RZ, RZ, R130 ;  /* 0x000000ffff247224 */ /* 0x000fe200078e0082 */
[----:B------:R-:W-:-:S02]  /*82e0*/  LOP3.LUT R130, R17, R33, RZ, 0xc0, !PT ;  /* 0x0000002111827212 */ /* 0x000fc400078ec0ff */
[----:B------:R-:W-:Y:S02]  /*82f0*/  LOP3.LUT R131, R18, R32, RZ, 0xc0, !PT ;  /* 0x0000002012837212 */ /* 0x000fe400078ec0ff */
[----:B------:R-:W-:Y:S01]  /*8300*/  LOP3.LUT R129, R16, R43, RZ, 0xc0, !PT ;  /* 0x0000002b10817212 */ /* 0x000fe200078ec0ff */
[C---:B--2---:R-:W-:Y:S08]  /*8310*/  HMMA.16816.F32.BF16 R164, R4.reuse, R8, R164 ;  /* 0x0000000804a4723c */ /* 0x044ff000000418a4 */
[----:B------:R-:W-:Y:S01]  /*8320*/  HMMA.16816.F32.BF16 R16, R4, R10, R148 ;  /* 0x0000000a0410723c */ /* 0x000fe20000041894 */
[----:B------:R-:W2:Y:S01]  /*8330*/  LDSM.16.MT88.4 R8, [R183+0x19000] ;  /* 0x01900000b708783b */ /* 0x000ea20000004200 */
[----:B------:R-:W-:-:S02]  /*8340*/  IMAD.MOV.U32 R38, RZ, RZ, R44 ;  /* 0x000000ffff267224 */ /* 0x000fc400078e002c */
[----:B------:R-:W-:Y:S02]  /*8350*/  IMAD.MOV.U32 R39, RZ, RZ, R103 ;  /* 0x000000ffff277224 */ /* 0x000fe400078e0067 */
[----:B------:R-:W-:Y:S02]  /*8360*/  IMAD.MOV.U32 R52, RZ, RZ, R102 ;  /* 0x000000ffff347224 */ /* 0x000fe400078e0066 */
[----:B------:R-:W-:Y:S01]  /*8370*/  IMAD.MOV.U32 R53, RZ, RZ, R101 ;  /* 0x000000ffff357224 */ /* 0x000fe200078e0065 */
[C---:B---3--:R-:W-:Y:S08]  /*8380*/  HMMA.16816.F32.BF16 R156, R4.reuse, R12, R156 ;  /* 0x0000000c049c723c */ /* 0x048ff0000004189c */
[C---:B------:R-:W-:Y:S01]  /*8390*/  HMMA.16816.F32.BF16 R36, R4.reuse, R14, R36 ;  /* 0x0000000e0424723c */ /* 0x040fe20000041824 */
[----:B------:R-:W3:Y:S07]  /*83a0*/  LDSM.16.MT88.4 R12, [R182+0x19000] ;  /* 0x01900000b60c783b */ /* 0x000eee0000004200 */
[C---:B--2---:R-:W-:Y:S08]  /*83b0*/  HMMA.16816.F32.BF16 R148, R4.reuse, R8, R52 ;  /* 0x000000080494723c */ /* 0x044ff00000041834 */
[C---:B------:R-:W-:Y:S01]  /*83c0*/  HMMA.16816.F32.BF16 R40, R4.reuse, R10, R140 ;  /* 0x0000000a0428723c */ /* 0x040fe2000004188c */
[----:B------:R-:W2:Y:S07]  /*83d0*/  LDSM.16.MT88.4 R8, [R180+0x1b000] ;  /* 0x01b00000b408783b */ /* 0x000eae0000004200 */
        /* <DEDUP_REMOVED lines=10> */
[----:B------:R-:W-:Y:S01]  /*8480*/  HMMA.16816.F32.BF16 R76, R4, R10, R244 ;  /* 0x0000000a044c723c */ /* 0x000fe200000418f4 */
[----:B------:R-:W2:Y:S01]  /*8490*/  LDSM.16.MT88.4 R8, [R180+0x1d000] ;  /* 0x01d00000b408783b */ /* 0x000ea20000004200 */
[----:B------:R-:W-:-:S03]  /*84a0*/  IMAD.MOV.U32 R30, RZ, RZ, R87 ;  /* 0x000000ffff1e7224 */ /* 0x000fc600078e0057 */
[----:B------:R-:W-:Y:S01]  /*84b0*/  STG.E.U16 [R34.64], R84 ;  /* 0x0000005422007986 */ /* 0x000fe2000c101518 */
[----:B------:R-:W-:-:S03]  /*84c0*/  IMAD.MOV.U32 R3, RZ, RZ, R91 ;  /* 0x000000ffff037224 */ /* 0x000fc600078e005b */
[----:B------:R-:W-:Y:S01]  /*84d0*/  STG.E.U16 [R28.64+0x10], R86 ;  /* 0x000010561c007986 */ /* 0x000fe2000c101518 */
[----:B------:R-:W-:-:S03]  /*84e0*/  IMAD.MOV.U32 R2, RZ, RZ, R88 ;  /* 0x000000ffff027224 */ /* 0x000fc600078e0058 */
[----:B------:R3:W-:Y:S01]  /*84f0*/  STG.E.U16 [R28.64+0x12], R85 ;  /* 0x000012551c007986 */ /* 0x0007e2000c101518 */
[----:B------:R-:W-:Y:S02]  /*8500*/  IMAD.MOV.U32 R246, RZ, RZ, R99 ;  /* 0x000000fffff67224 */ /* 0x000fe400078e0063 */
[----:B------:R-:W-:Y:S02]  /*8510*/  IMAD.MOV.U32 R31, RZ, RZ, R98 ;  /* 0x000000ffff1f7224 */ /* 0x000fe400078e0062 */
[----:B------:R-:W-:Y:S02]  /*8520*/  IMAD.MOV.U32 R245, RZ, RZ, R97 ;  /* 0x000000fffff57224 */ /* 0x000fe400078e0061 */
[----:B------:R-:W-:Y:S02]  /*8530*/  IMAD.MOV.U32 R244, RZ, RZ, R96 ;  /* 0x000000fffff47224 */ /* 0x000fe400078e0060 */
[----:B------:R-:W-:Y:S02]  /*8540*/  IMAD.MOV.U32 R33, RZ, RZ, R94 ;  /* 0x000000ffff217224 */ /* 0x000fe400078e005e */
[----:B------:R-:W-:-:S02]  /*8550*/  IMAD.MOV.U32 R32, RZ, RZ, R95 ;  /* 0x000000ffff207224 */ /* 0x000fc400078e005f */
[----:B------:R-:W-:Y:S01]  /*8560*/  IMAD.MOV.U32 R0, RZ, RZ, R92 ;  /* 0x000000ffff007224 */ /* 0x000fe200078e005c */
[C---:B---3--:R-:W-:Y:S07]  /*8570*/  HMMA.16816.F32.BF16 R84, R4.reuse, R12, R248 ;  /* 0x0000000c0454723c */ /* 0x048fee00000418f8 */
[----:B------:R-:W-:Y:S02]  /*8580*/  IMAD.MOV.U32 R251, RZ, RZ, R89 ;  /* 0x000000fffffb7224 */ /* 0x000fe400078e0059 */
[----:B------:R-:W-:Y:S01]  /*8590*/  IMAD.MOV.U32 R250, RZ, RZ, R90 ;  /* 0x000000fffffa7224 */ /* 0x000fe200078e005a */
[C---:B--2---:R-:W-:Y:S08]  /*85a0*/  HMMA.16816.F32.BF16 R92, R4.reuse, R8, R228 ;  /* 0x00000008045c723c */ /* 0x044ff000000418e4 */
[C---:B------:R-:W-:Y:S01]  /*85b0*/  HMMA.16816.F32.BF16 R88, R4.reuse, R14, R232 ;  /* 0x0000000e0458723c */ /* 0x040fe200000418e8 */
[----:B------:R-:W2:Y:S07]  /*85c0*/  LDSM.16.MT88.4 R12, [R181+0x1d000] ;  /* 0x01d00000b50c783b */ /* 0x000eae0000004200 */
[----:B------:R-:W-:Y:S01]  /*85d0*/  HMMA.16816.F32.BF16 R96, R4, R10, R160 ;  /* 0x0000000a0460723c */ /* 0x000fe200000418a0 */
[----:B------:R-:W3:Y:S01]  /*85e0*/  LDSM.16.MT88.4 R8, [R183+0x1d000] ;  /* 0x01d00000b708783b */ /* 0x000ee20000004200 */
[----:B------:R-:W-:-:S03]  /*85f0*/  IMAD.MOV.U32 R247, RZ, RZ, R100 ;  /* 0x000000fffff77224 */ /* 0x000fc600078e0064 */
[----:B------:R-:W-:Y:S03]  /*8600*/  LDSM.16.MT88.4 R160, [R180+0x19800] ;  /* 0x01980000b4a0783b */ /* 0x000fe60000004200 */
[C---:B--2---:R-:W-:Y:S01]  /*8610*/  HMMA.16816.F32.BF16 R100, R4.reuse, R12, R152 ;  /* 0x0000000c0464723c */ /* 0x044fe20000041898 */
[----:B------:R-:W-:Y:S07]  /*8620*/  LDSM.16.MT88.4 R152, [R181+0x19800] ;  /* 0x01980000b598783b */ /* 0x000fee0000004200 */
[C---:B------:R-:W-:Y:S01]  /*8630*/  HMMA.16816.F32.BF16 R104, R4.reuse, R14, R144 ;  /* 0x0000000e0468723c */ /* 0x040fe20000041890 */
[----:B------:R-:W2:Y:S04]  /*8640*/  LDSM.16.MT88.4 R12, [R182+0x1d000] ;  /* 0x01d00000b60c783b */ /* 0x000ea80000004200 */
[----:B------:R-:W-:Y:S03]  /*8650*/  LDSM.16.MT88.4 R144, [R183+0x19800] ;  /* 0x01980000b790783b */ /* 0x000fe60000004200 */
[C---:B---3--:R-:W-:Y:S01]  /*8660*/  HMMA.16816.F32.BF16 R112, R4.reuse, R8, R136 ;  /* 0x000000080470723c */ /* 0x048fe20000041888 */
[----:B------:R-:W-:Y:S07]  /*8670*/  LDSM.16.MT88.4 R136, [R182+0x19800] ;  /* 0x01980000b688783b */ /* 0x000fee0000004200 */
[C---:B------:R-:W-:Y:S01]  /*8680*/  HMMA.16816.F32.BF16 R116, R4.reuse, R10, R116 ;  /* 0x0000000a0474723c */ /* 0x040fe20000041874 */
[----:B------:R-:W3:Y:S07]  /*8690*/  LDSM.16.MT88.4 R8, [R180+0x1f000] ;  /* 0x01f00000b408783b */ /* 0x000eee0000004200 */
[C---:B--2---:R-:W-:Y:S08]  /*86a0*/  HMMA.16816.F32.BF16 R120, R4.reuse, R12, R120 ;  /* 0x0000000c0478723c */ /* 0x044ff00000041878 */
[C---:B------:R-:W-:Y:S01]  /*86b0*/  HMMA.16816.F32.BF16 R224, R4.reuse, R14, R224 ;  /* 0x0000000e04e0723c */ /* 0x040fe200000418e0 */
[----:B------:R-:W2:Y:S07]  /*86c0*/  LDSM.16.MT88.4 R12, [R181+0x1f000] ;  /* 0x01f00000b50c783b */ /* 0x000eae0000004200 */
[C---:B---3--:R-:W-:Y:S08]  /*86d0*/  HMMA.16816.F32.BF16 R220, R4.reuse, R8, R220 ;  /* 0x0000000804dc723c */ /* 0x048ff000000418dc */
[----:B------:R-:W-:Y:S01]  /*86e0*/  HMMA.16816.F32.BF16 R124, R4, R10, R124 ;  /* 0x0000000a047c723c */ /* 0x000fe2000004187c */
[----:B------:R-:W3:Y:S07]  /*86f0*/  LDSM.16.MT88.4 R8, [R183+0x1f000] ;  /* 0x01f00000b708783b */ /* 0x000eee0000004200 */
[C---:B------:R-:W-:Y:S08]  /*8700*/  HMMA.16816.F32.BF16 R148, R128.reuse, R144, R148 ;  /* 0x000000908094723c */ /* 0x040ff00000041894 */
[----:B------:R-:W-:Y:S01]  /*8710*/  HMMA.16816.F32.BF16 R144, R128, R146, R40 ;  /* 0x000000928090723c */ /* 0x000fe20000041828 */
[----:B------:R-:W4:Y:S07]  /*8720*/  LDSM.16.MT88.4 R40, [R180+0x1b800] ;  /* 0x01b80000b428783b */ /* 0x000f2e0000004200 */
[C---:B--2---:R-:W-:Y:S08]  /*8730*/  HMMA.16816.F32.BF16 R108, R4.reuse, R12, R108 ;  /* 0x0000000c046c723c */ /* 0x044ff0000004186c */
[C---:B------:R-:W-:Y:S01]  /*8740*/  HMMA.16816.F32.BF16 R232, R4.reuse, R14, R80 ;  /* 0x0000000e04e8723c */ /* 0x040fe20000041850 */
[----:B------:R-:W-:Y:S07]  /*8750*/  LDSM.16.MT88.4 R80, [R181+0x1d800] ;  /* 0x01d80000b550783b */ /* 0x000fee0000004200 */
[C---:B---3--:R-:W-:Y:S01]  /*8760*/  HMMA.16816.F32.BF16 R228, R4.reuse, R8, R56 ;  /* 0x0000000804e4723c */ /* 0x048fe20000041838 */
[----:B------:R-:W-:Y:S07]  /*8770*/  LDSM.16.MT88.4 R56, [R183+0x1b800] ;  /* 0x01b80000b738783b */ /* 0x000fee0000004200 */
[----:B------:R-:W-:Y:S01]  /*8780*/  HMMA.16816.F32.BF16 R12, R4, R10, R48 ;  /* 0x0000000a040c723c */ /* 0x000fe20000041830 */
[----:B------:R-:W2:Y:S04]  /*8790*/  LDSM.16.MT88.4 R48, [R181+0x1b800] ;  /* 0x01b80000b530783b */ /* 0x000ea80000004200 */
[----:B------:R-:W-:Y:S03]  /*87a0*/  LDSM.16.MT88.4 R8, [R182+0x1f000] ;  /* 0x01f00000b608783b */ /* 0x000fe60000004200 */
[C---:B------:R-:W-:Y:S08]  /*87b0*/  HMMA.16816.F32.BF16 R156, R128.reuse, R152, R156 ;  /* 0x00000098809c723c */ /* 0x040ff0000004189c */
[C---:B------:R-:W-:Y:S08]  /*87c0*/  HMMA.16816.F32.BF16 R152, R128.reuse, R154, R36 ;  /* 0x0000009a8098723c */ /* 0x040ff00000041824 */
[C---:B------:R-:W-:Y:S08]  /*87d0*/  HMMA.16816.F32.BF16 R140, R128.reuse, R136, R140 ;  /* 0x00000088808c723c */ /* 0x040ff0000004188c */
[C---:B------:R-:W-:Y:S08]  /*87e0*/  HMMA.16816.F32.BF16 R136, R128.reuse, R138, R44 ;  /* 0x0000008a8088723c */ /* 0x040ff0000004182c */
[C---:B----4-:R-:W-:Y:S08]  /*87f0*/  HMMA.16816.F32.BF16 R36, R128.reuse, R40, R52 ;  /* 0x000000288024723c */ /* 0x050ff00000041834 */
[C---:B--2---:R-:W-:Y:S01]  /*8800*/  HMMA.16816.F32.BF16 R44, R128.reuse, R48, R64 ;  /* 0x00000030802c723c */ /* 0x044fe20000041840 */
[----:B------:R-:W2:Y:S07]  /*8810*/  LDSM.16.MT88.4 R64, [R182+0x1b800] ;  /* 0x01b80000b640783b */ /* 0x000eae0000004200 */
[C---:B------:R-:W-:Y:S01]  /*8820*/  HMMA.16816.F32.BF16 R52, R128.reuse, R56, R72 ;  /* 0x000000388034723c */ /* 0x040fe20000041848 */
[----:B------:R-:W3:Y:S07]  /*8830*/  LDSM.16.MT88.4 R72, [R180+0x1d800] ;  /* 0x01d80000b448783b */ /* 0x000eee0000004200 */
[C---:B------:R-:W-:Y:S08]  /*8840*/  HMMA.16816.F32.BF16 R40, R128.reuse, R42, R60 ;  /* 0x0000002a8028723c */ /* 0x040ff0000004183c */
[C---:B------:R-:W-:Y:S08]  /*8850*/  HMMA.16816.F32.BF16 R48, R128.reuse, R50, R68 ;  /* 0x000000328030723c */ /* 0x040ff00000041844 */
[C---:B--2---:R-:W-:Y:S08]  /*8860*/  HMMA.16816.F32.BF16 R60, R128.reuse, R64, R84 ;  /* 0x00000040803c723c */ /* 0x044ff00000041854 */
[C---:B---3--:R-:W-:Y:S08]  /*8870*/  HMMA.16816.F32.BF16 R68, R128.reuse, R72, R92 ;  /* 0x000000488044723c */ /* 0x048ff0000004185c */
[C---:B------:R-:W-:Y:S01]  /*8880*/  HMMA.16816.F32.BF16 R64, R128.reuse, R66, R88 ;  /* 0x000000428040723c */ /* 0x040fe20000041858 */
[----:B------:R-:W2:Y:S07]  /*8890*/  LDSM.16.MT88.4 R88, [R183+0x1d800] ;  /* 0x01d80000b758783b */ /* 0x000eae0000004200 */
[C---:B------:R-:W-:Y:S01]  /*88a0*/  HMMA.16816.F32.BF16 R72, R128.reuse, R74, R96 ;  /* 0x0000004a8048723c */ /* 0x040fe20000041860 */
[----:B------:R-:W3:Y:S07]  /*88b0*/  LDSM.16.MT88.4 R96, [R182+0x1d800] ;  /* 0x01d80000b660783b */ /* 0x000eee0000004200 */
[C---:B------:R-:W-:Y:S08]  /*88c0*/  HMMA.16816.F32.BF16 R56, R128.reuse, R58, R76 ;  /* 0x0000003a8038723c */ /* 0x040ff0000004184c */
[C---:B------:R-:W-:Y:S08]  /*88d0*/  HMMA.16816.F32.BF16 R76, R128.reuse, R80, R100 ;  /* 0x00000050804c723c */ /* 0x040ff00000041864 */
[----:B------:R-:W-:Y:S01]  /*88e0*/  HMMA.16816.F32.BF16 R80, R128, R82, R104 ;  /* 0x000000528050723c */ /* 0x000fe20000041868 */
[----:B------:R-:W4:Y:S07]  /*88f0*/  LDSM.16.MT88.4 R104, [R180+0x1f800] ;  /* 0x01f80000b468783b */ /* 0x000f2e0000004200 */
[----:B------:R-:W-:Y:S08]  /*8900*/  HMMA.16816.F32.BF16 R24, R4, R8, R24 ;  /* 0x000000080418723c */ /* 0x000ff00000041818 */
[C---:B--2---:R-:W-:Y:S01]  /*8910*/  HMMA.16816.F32.BF16 R84, R128.reuse, R88, R112 ;  /* 0x000000588054723c */ /* 0x044fe20000041870 */
[----:B------:R-:W2:Y:S07]  /*8920*/  LDSM.16.MT88.4 R112, [R181+0x1f800] ;  /* 0x01f80000b570783b */ /* 0x000eae0000004200 */
[----:B---3--:R-:W-:Y:S01]  /*8930*/  HMMA.16816.F32.BF16 R92, R128, R96, R120 ;  /* 0x00000060805c723c */ /* 0x008fe20000041878 */
[----:B------:R-:W3:Y:S07]  /*8940*/  LDSM.16.MT88.4 R120, [R183+0x1f800] ;  /* 0x01f80000b778783b */ /* 0x000eee0000004200 */
[----:B------:R-:W-:Y:S01]  /*8950*/  HMMA.16816.F32.BF16 R20, R4, R10, R20 ;  /* 0x0000000a0414723c */ /* 0x000fe20000041814 */
[----:B------:R-:W1:Y:S04]  /*8960*/  LDSM.16.MT88.4 R4, [R182+0x1f800] ;  /* 0x01f80000b604783b */ /* 0x000e680000004200 */
[----:B------:R-:W-:Y:S04]  /*8970*/  STG.E.U16 [R34.64+0x10], R239 ;  /* 0x000010ef22007986 */ /* 0x000fe8000c101518 */
        /* <DEDUP_REMOVED lines=31> */
[----:B------:R-:W-:-:S02]  /*8b70*/  FADD.FTZ R0, R246, R0 ;  /* 0x00000000f6007221 */ /* 0x000fc40000010000 */
[----:B------:R-:W-:Y:S02]  /*8b80*/  FADD.FTZ R2, R247, R2 ;  /* 0x00000002f7027221 */ /* 0x000fe40000010000 */
[----:B------:R-:W-:Y:S02]  /*8b90*/  FADD.FTZ R0, R32, R0 ;  /* 0x0000000020007221 */ /* 0x000fe40000010000 */
[----:B------:R-:W-:Y:S02]  /*8ba0*/  FADD.FTZ R2, R33, R2 ;  /* 0x0000000221027221 */ /* 0x000fe40000010000 */
[----:B------:R-:W-:Y:S02]  /*8bb0*/  FADD.FTZ R0, R3, R0 ;  /* 0x0000000003007221 */ /* 0x000fe40000010000 */
[----:B------:R-:W-:Y:S01]  /*8bc0*/  FADD.FTZ R2, R30, R2 ;  /* 0x000000021e027221 */ /* 0x000fe20000010000 */
[----:B------:R-:W-:Y:S01]  /*8bd0*/  HMMA.16816.F32.BF16 R88, R128, R90, R116 ;  /* 0x0000005a8058723c */ /* 0x000fe20000041874 */
[----:B------:R-:W-:Y:S01]  /*8be0*/  FADD.FTZ R0, R243, R0 ;  /* 0x00000000f3007221 */ /* 0x000fe20000010000 */
[----:B-1----:R-:W-:Y:S01]  /*8bf0*/  IADD3 R210, P1, R28, -0x80, RZ ;  /* 0xffffff801cd27810 */ /* 0x002fe20007f3e0ff */
[----:B------:R-:W-:-:S05]  /*8c00*/  FADD.FTZ R212, R31, R2 ;  /* 0x000000021fd47221 */ /* 0x000fca0000010000 */
[----:B----4-:R-:W-:Y:S01]  /*8c10*/  HMMA.16816.F32.BF16 R100, R128, R104, R220 ;  /* 0x000000688064723c */ /* 0x010fe200000418dc */
[----:B------:R-:W-:Y:S01]  /*8c20*/  FADD.FTZ R213, R242, R0 ;  /* 0x00000000f2d57221 */ /* 0x000fe20000010000 */
[----:B------:R-:W-:Y:S01]  /*8c30*/  IADD3.X R211, R29, -0x1, RZ, P1, !PT ;  /* 0xffffffff1dd37810 */ /* 0x000fe20000ffe4ff */
[----:B------:R-:W-:-:S05]  /*8c40*/  FADD.FTZ R212, R252, R212 ;  /* 0x000000d4fcd47221 */ /* 0x000fca0000010000 */
[C---:B------:R-:W-:Y:S08]  /*8c50*/  HMMA.16816.F32.BF16 R164, R128.reuse, R160, R164 ;  /* 0x000000a080a4723c */ /* 0x040ff000000418a4 */
[C---:B------:R-:W-:Y:S08]  /*8c60*/  HMMA.16816.F32.BF16 R104, R128.reuse, R106, R124 ;  /* 0x0000006a8068723c */ /* 0x040ff0000004187c */
[C---:B--2---:R-:W-:Y:S08]  /*8c70*/  HMMA.16816.F32.BF16 R108, R128.reuse, R112, R108 ;  /* 0x00000070806c723c */ /* 0x044ff0000004186c */
[C---:B---3--:R-:W-:Y:S08]  /*8c80*/  HMMA.16816.F32.BF16 R116, R128.reuse, R120, R228 ;  /* 0x000000788074723c */ /* 0x048ff000000418e4 */
[C---:B------:R-:W-:Y:S08]  /*8c90*/  HMMA.16816.F32.BF16 R160, R128.reuse, R162, R16 ;  /* 0x000000a280a0723c */ /* 0x040ff00000041810 */
[C---:B------:R-:W-:Y:S08]  /*8ca0*/  HMMA.16816.F32.BF16 R96, R128.reuse, R98, R224 ;  /* 0x000000628060723c */ /* 0x040ff000000418e0 */
[C---:B------:R-:W-:Y:S08]  /*8cb0*/  HMMA.16816.F32.BF16 R112, R128.reuse, R114, R232 ;  /* 0x000000728070723c */ /* 0x040ff000000418e8 */
[C---:B------:R-:W-:Y:S08]  /*8cc0*/  HMMA.16816.F32.BF16 R120, R128.reuse, R122, R12 ;  /* 0x0000007a8078723c */ /* 0x040ff0000004180c */
[C---:B------:R-:W-:Y:S08]  /*8cd0*/  HMMA.16816.F32.BF16 R124, R128.reuse, R4, R24 ;  /* 0x00000004807c723c */ /* 0x040ff00000041818 */
[----:B------:R-:W-:Y:S01]  /*8ce0*/  HMMA.16816.F32.BF16 R128, R128, R6, R20 ;  /* 0x000000068080723c */ /* 0x000fe20000041814 */
[----:B------:R-:W-:Y:S07]  /*8cf0*/  @!P0 BRA `(.L_x_1819) ;  /* 0x0000fa9000008947 */ /* 0x000fee0003800000 */
[----:B------:R-:W2:Y:S01]  /*8d00*/  LDL.64 R244, [R1+0x98] ;  /* 0x0000980001f47983 */ /* 0x000ea20000100a00 */
[----:B------:R-:W-:Y:S01]  /*8d10*/  ULDC.64 UR4, c[0x0][0x1a0] ;  /* 0x0000680000047ab9 */ /* 0x000fe20000000a00 */
[----:B------:R-:W-:-:S04]  /*8d20*/  DEPBAR.LE SB0, 0x0 ;  /* 0x000080000000791a */ /* 0x000fc80000000000 */
[----:B------:R-:W3:Y:S04]  /*8d30*/  LDL R3, [R1+0xcc] ;  /* 0x0000cc0001037983 */ /* 0x000ee80000100800 */
[----:B------:R-:W4:Y:S04]  /*8d40*/  LDL R30, [R1+0xc8] ;  /* 0x0000c800011e7983 */ /* 0x000f280000100800 */
[----:B------:R-:W4:Y:S04]  /*8d50*/  LDL.64 R246, [R1+0xd8] ;  /* 0x0000d80001f67983 */ /* 0x000f280000100a00 */
[----:B------:R-:W4:Y:S04]  /*8d60*/  LDL.64 R32, [R1+0xe8] ;  /* 0x0000e80001207983 */ /* 0x000f280000100a00 */
[----:B------:R-:W4:Y:S01]  /*8d70*/  LDL R31, [R1+0xd0] ;  /* 0x0000d000011f7983 */ /* 0x000f220000100800 */
[----:B------:R-:W-:-:S02]  /*8d80*/  UMOV UR34, 0x6 ;  /* 0x0000000600227882 */ /* 0x000fc40000000000 */
[----:B------:R-:W-:Y:S02]  /*8d90*/  USHF.L.U32 UR37, UR4, 0x6, URZ ;  /* 0x0000000604257899 */ /* 0x000fe4000800063f */
[----:B------:R-:W-:Y:S02]  /*8da0*/  UIADD3 UR29, UR6, -0x2, URZ ;  /* 0xfffffffe061d7890 */ /* 0x000fe4000fffe03f */
[----:B------:R-:W-:Y:S02]  /*8db0*/  USHF.L.U64.HI UR5, UR4, UR34, UR5 ;  /* 0x0000002204057299 */ /* 0x000fe40008010205 */
[----:B------:R-:W-:Y:S01]  /*8dc0*/  USHF.R.S32.HI UR4, URZ, 0x1f, UR29 ;  /* 0x0000001f3f047899 */ /* 0x000fe2000801141d */
[----:B------:R-:W-:Y:S01]  /*8dd0*/  IMAD.U32 R0, RZ, RZ, UR37 ;  /* 0x00000025ff007e24 */ /* 0x000fe2000f8e00ff */
[----:B------:R-:W-:Y:S02]  /*8de0*/  UIMAD UR5, UR5, UR29, URZ ;  /* 0x0000001d050572a4 */ /* 0x000fe4000f8e023f */
[----:B------:R-:W-:-:S02]  /*8df0*/  UISETP.GT.AND UP0, UPT, UR29, UR15, UPT ;  /* 0x0000000f1d00728c */ /* 0x000fc4000bf04270 */
[----:B------:R-:W-:Y:S01]  /*8e00*/  UIMAD UR4, UR4, UR37, UR5 ;  /* 0x00000025040472a4 */ /* 0x000fe2000f8e0205 */
[----:B------:R-:W-:Y:S01]  /*8e10*/  BAR.SYNC.DEFER_BLOCKING 0x0 ;  /* 0x0000000000007b1d */ /* 0x000fe20000010000 */
[----:B--2---:R-:W-:Y:S02]  /*8e20*/  ISETP.GE.AND P5, PT, R244, c[0x0][0x220], PT ;  /* 0x00008800f4007a0c */ /* 0x004fe40003fa6270 */
[----:B---3--:R-:W-:Y:S02]  /*8e30*/  ISETP.GE.AND P4, PT, R3, c[0x0][0x220], PT ;  /* 0x0000880003007a0c */ /* 0x008fe40003f86270 */
[----:B----4-:R-:W-:-:S09]  /*8e40*/  ISETP.GE.AND P3, PT, R30, c[0x0][0x220], PT ;  /* 0x000088001e007a0c */ /* 0x010fd20003f66270 */
[----:B------:R-:W-:Y:S01]  /*8e50*/  @P5 STS.128 [R207+0x18000], RZ ;  /* 0x018000ffcf005388 */ /* 0x000fe20000000c00 */
[----:B------:R-:W-:Y:S02]  /*8e60*/  IMAD.MOV.U32 R3, RZ, RZ, R247 ;  /* 0x000000ffff037224 */ /* 0x000fe400078e00f7 */
[----:B------:R-:W-:Y:S01]  /*8e70*/  IMAD.MOV.U32 R2, RZ, RZ, R32 ;  /* 0x000000ffff027224 */ /* 0x000fe200078e0020 */
[----:B------:R-:W-:-:S03]  /*8e80*/  ISETP.GE.AND P2, PT, R31, c[0x0][0x220], PT ;  /* 0x000088001f007a0c */ /* 0x000fc60003f46270 */
[----:B------:R-:W-:Y:S01]  /*8e90*/  IMAD.WIDE.U32 R2, R0, UR29, R2 ;  /* 0x0000001d00027c25 */ /* 0x000fe2000f8e0002 */
[----:B------:R-:W1:Y:S04]  /*8ea0*/  S2R R31, SR_TID.X ;  /* 0x00000000001f7919 */ /* 0x000e680000002100 */
[----:B------:R-:W-:Y:S02]  /*8eb0*/  IADD3 R3, R3, UR4, RZ ;  /* 0x0000000403037c10 */ /* 0x000fe4000fffe0ff */
[C---:B------:R-:W-:Y:S02]  /*8ec0*/  @!P5 LEA R18, P6, R2.reuse, c[0x0][0x170], 0x1 ;  /* 0x00005c000212da11 */ /* 0x040fe400078c08ff */
        /* <DEDUP_REMOVED lines=12> */
[----:B------:R-:W-:-:S02]  /*8f90*/  IADD3.X R4, R3, UR18, RZ, P6, !PT ;  /* 0x0000001203047c10 */ /* 0x000fc4000b7fe4ff */
[----:B------:R-:W-:Y:S01]  /*8fa0*/  @!P5 LEA R16, P0, R0, c[0x0][0x170], 0x1 ;  /* 0x00005c000010da11 */ /* 0x000fe200078008ff */
[----:B------:R-:W-:Y:S01]  /*8fb0*/  @!PT LDS RZ, [RZ] ;  /* 0x00000000fffff984 */ /* 0x000fe20000000800 */
[----:B------:R-:W-:Y:S01]  /*8fc0*/  @!PT LDS RZ, [RZ] ;  /* 0x00000000fffff984 */ /* 0x000fe20000000800 */
[----:B------:R-:W-:Y:S01]  /*8fd0*/  @!PT LDS RZ, [RZ] ;  /* 0x00000000fffff984 */ /* 0x000fe20000000800 */
[----:B------:R3:W-:Y:S01]  /*8fe0*/  @!P4 LDGSTS.E.BYPASS.LTC128B.128 [R207+0x1a000], [R14.64+0x80] ;  /* 0x1a0000800ecfcfae */ /* 0x0007e2000b901d58 */
[----:B------:R-:W-:Y:S01]  /*8ff0*/  @!P2 LEA.HI.X R11, R2, c[0x0][0x174], R3, 0x1, P1 ;  /* 0x00005d00020baa11 */ /* 0x000fe200008f0c03 */
[----:B-1----:R-:W-:Y:S01]  /*9000*/  IMAD.SHL.U32 R31, R31, 0x2, RZ ;  /* 0x000000021f1f7824 */ /* 0x002fe200078e00ff */
        /* <DEDUP_REMOVED lines=39> */
[----:B---3--:R-:W-:Y:S04]  /*9280*/  LDSM.16.M88.4 R12, [R179+0x10800] ;  /* 0x01080000b30c783b */ /* 0x008fe80000000200 */
[----:B------:R-:W-:Y:S04]  /*9290*/  LDSM.16.M88.4 R24, [R179+0x11000] ;  /* 0x01100000b318783b */ /* 0x000fe80000000200 */
[----:B------:R-:W-:Y:S04]  /*92a0*/  LDSM.16.M88.4 R220, [R179+0x11800] ;  /* 0x01180000b3dc783b */ /* 0x000fe80000000200 */
[----:B----4-:R-:W2:Y:S04]  /*92b0*/  LDSM.16.M88.4 R4, [R187] ;  /* 0x00000000bb04783b */ /* 0x010ea80000000200 */
[----:B-1----:R-:W-:Y:S04]  /*92c0*/  LDSM.16.M88.4 R8, [R188] ;  /* 0x00000000bc08783b */ /* 0x002fe80000000200 */
[----:B------:R-:W1:Y:S04]  /*92d0*/  LDSM.16.M88.4 R224, [R191] ;  /* 0x00000000bfe0783b */ /* 0x000e680000000200 */
[----:B------:R-:W3:Y:S04]  /*92e0*/  LDSM.16.M88.4 R228, [R206] ;  /* 0x00000000cee4783b */ /* 0x000ee80000000200 */
[----:B------:R-:W4:Y:S04]  /*92f0*/  LDSM.16.M88.4 R232, [R205] ;  /* 0x00000000cde8783b */ /* 0x000f280000000200 */
[----:B------:R-:W1:Y:S04]  /*9300*/  LDSM.16.M88.4 R240, [R204] ;  /* 0x00000000ccf0783b */ /* 0x000e680000000200 */
[----:B------:R-:W0:Y:S01]  /*9310*/  LDGDEPBAR ;  /* 0x00000000000079af */ /* 0x000e220000000000 */
[C---:B--2---:R-:W-:Y:S08]  /*9320*/  HMMA.16816.F32.BF16 R208, R4.reuse, R16, RZ ;  /* 0x0000001004d0723c */ /* 0x044ff000000418ff */
        /* <DEDUP_REMOVED lines=8> */
[----:B------:R-:W2:Y:S07]  /*93b0*/  LDSM.16.M88.4 R4, [R190] ;  /* 0x00000000be04783b */ /* 0x000eae0000000200 */
[C---:B-1----:R-:W-:Y:S08]  /*93c0*/  HMMA.16816.F32.BF16 R236, R8.reuse, R224, R208 ;  /* 0x000000e008ec723c */ /* 0x042ff000000418d0 */
[C---:B------:R-:W-:Y:S08]  /*93d0*/  HMMA.16816.F32.BF16 R224, R8.reuse, R226, R172 ;  /* 0x000000e208e0723c */ /* 0x040ff000000418ac */
[C---:B---3--:R-:W-:Y:S08]  /*93e0*/  HMMA.16816.F32.BF16 R208, R8.reuse, R228, R168 ;  /* 0x000000e408d0723c */ /* 0x048ff000000418a8 */
[C---:B------:R-:W-:Y:S08]  /*93f0*/  HMMA.16816.F32.BF16 R172, R8.reuse, R230, R32 ;  /* 0x000000e608ac723c */ /* 0x040ff00000041820 */
[C---:B----4-:R-:W-:Y:S01]  /*9400*/  HMMA.16816.F32.BF16 R168, R8.reuse, R232, R20 ;  /* 0x000000e808a8723c */ /* 0x050fe20000041814 */
[----:B------:R-:W1:Y:S07]  /*9410*/  LDSM.16.M88.4 R20, [R185+0x10000] ;  /* 0x01000000b914783b */ /* 0x000e6e0000000200 */
[C---:B------:R-:W-:Y:S08]  /*9420*/  HMMA.16816.F32.BF16 R32, R8.reuse, R234, R16 ;  /* 0x000000ea0820723c */ /* 0x040ff00000041810 */
[C---:B------:R-:W-:Y:S01]  /*9430*/  HMMA.16816.F32.BF16 R16, R8.reuse, R240, R12 ;  /* 0x000000f00810723c */ /* 0x040fe2000004180c */
[----:B------:R-:W3:Y:S07]  /*9440*/  LDSM.16.M88.4 R12, [R185+0x10800] ;  /* 0x01080000b90c783b */ /* 0x000eee0000000200 */
[----:B------:R-:W-:Y:S01]  /*9450*/  HMMA.16816.F32.BF16 R220, R8, R242, R220 ;  /* 0x000000f208dc723c */ /* 0x000fe200000418dc */
[----:B------:R-:W4:Y:S11]  /*9460*/  LDSM.16.M88.4 R8, [R185+0x11000] ;  /* 0x01100000b908783b */ /* 0x000f360000000200 */
[----:B------:R-:W-:Y:S04]  /*9470*/  @!UPT UIADD3 URZ, URZ, URZ, URZ ;  /* 0x0000003f3f3ff290 */ /* 0x000fe8000fffe03f */
[C---:B--2---:R-:W-:Y:S08]  /*9480*/  HMMA.16816.F32.BF16 R16, R4.reuse, R24, R16 ;  /* 0x000000180410723c */ /* 0x044ff00000041810 */
[C---:B-1----:R-:W-:Y:S08]  /*9490*/  HMMA.16816.F32.BF16 R228, R4.reuse, R22, R224 ;  /* 0x0000001604e4723c */ /* 0x042ff000000418e0 */
[C---:B------:R-:W-:Y:S01]  /*94a0*/  HMMA.16816.F32.BF16 R232, R4.reuse, R20, R236 ;  /* 0x0000001404e8723c */ /* 0x040fe200000418ec */
[----:B------:R-:W-:Y:S07]  /*94b0*/  LDSM.16.M88.4 R20, [R184] ;  /* 0x00000000b814783b */ /* 0x000fee0000000200 */
[C---:B---3--:R-:W-:Y:S08]  /*94c0*/  HMMA.16816.F32.BF16 R224, R4.reuse, R12, R208 ;  /* 0x0000000c04e0723c */ /* 0x048ff000000418d0 */
[C---:B------:R-:W-:Y:S01]  /*94d0*/  HMMA.16816.F32.BF16 R208, R4.reuse, R14, R172 ;  /* 0x0000000e04d0723c */ /* 0x040fe200000418ac */
[----:B------:R-:W-:Y:S07]  /*94e0*/  LDSM.16.M88.4 R12, [R184+0x800] ;  /* 0x00080000b80c783b */ /* 0x000fee0000000200 */
[C---:B----4-:R-:W-:Y:S08]  /*94f0*/  HMMA.16816.F32.BF16 R168, R4.reuse, R8, R168 ;  /* 0x0000000804a8723c */ /* 0x050ff000000418a8 */
[C---:B------:R-:W-:Y:S01]  /*9500*/  HMMA.16816.F32.BF16 R32, R4.reuse, R10, R32 ;  /* 0x0000000a0420723c */ /* 0x040fe20000041820 */
[----:B------:R-:W1:Y:S07]  /*9510*/  LDSM.16.M88.4 R8, [R189] ;  /* 0x00000000bd08783b */ /* 0x000e6e0000000200 */
[----:B------:R-:W-:Y:S01]  /*9520*/  HMMA.16816.F32.BF16 R172, R4, R26, R220 ;  /* 0x0000001a04ac723c */ /* 0x000fe200000418dc */
[----:B------:R-:W2:Y:S04]  /*9530*/  LDSM.16.M88.4 R4, [R184+0x1000] ;  /* 0x00100000b804783b */ /* 0x000ea80000000200 */
[----:B------:R-:W3:Y:S03]  /*9540*/  LDSM.16.M88.4 R24, [R184+0x1800] ;  /* 0x00180000b818783b */ /* 0x000ee60000000200 */
[C---:B-1----:R-:W-:Y:S08]  /*9550*/  HMMA.16816.F32.BF16 R220, R8.reuse, R14, R208 ;  /* 0x0000000e08dc723c */ /* 0x042ff000000418d0 */
[C---:B--2---:R-:W-:Y:S08]  /*9560*/  HMMA.16816.F32.BF16 R208, R8.reuse, R4, R168 ;  /* 0x0000000408d0723c */ /* 0x044ff000000418a8 */
[C---:B------:R-:W-:Y:S08]  /*9570*/  HMMA.16816.F32.BF16 R232, R8.reuse, R20, R232 ;  /* 0x0000001408e8723c */ /* 0x040ff000000418e8 */
[C---:B------:R-:W-:Y:S01]  /*9580*/  HMMA.16816.F32.BF16 R228, R8.reuse, R22, R228 ;  /* 0x0000001608e4723c */ /* 0x040fe200000418e4 */
[----:B------:R-:W-:Y:S07]  /*9590*/  LDSM.16.M88.4 R20, [R179+0x12000] ;  /* 0x01200000b314783b */ /* 0x000fee0000000200 */
[C---:B------:R-:W-:Y:S01]  /*95a0*/  HMMA.16816.F32.BF16 R224, R8.reuse, R12, R224 ;  /* 0x0000000c08e0723c */ /* 0x040fe200000418e0 */
[----:B------:R-:W-:Y:S07]  /*95b0*/  LDSM.16.M88.4 R12, [R179+0x12800] ;  /* 0x01280000b30c783b */ /* 0x000fee0000000200 */
[C---:B------:R-:W-:Y:S01]  /*95c0*/  HMMA.16816.F32.BF16 R168, R8.reuse, R6, R32 ;  /* 0x0000000608a8723c */ /* 0x040fe20000041820 */
[----:B------:R-:W1:Y:S04]  /*95d0*/  LDSM.16.M88.4 R4, [R187+0x4000] ;  /* 0x00400000bb04783b */ /* 0x000e680000000200 */
[----:B------:R-:W-:Y:S03]  /*95e0*/  LDSM.16.M88.4 R32, [R184+0x3800] ;  /* 0x00380000b820783b */ /* 0x000fe60000000200 */
[C---:B---3--:R-:W-:Y:S08]  /*95f0*/  HMMA.16816.F32.BF16 R16, R8.reuse, R24, R16 ;  /* 0x000000180810723c */ /* 0x048ff00000041810 */
[----:B------:R-:W-:Y:S01]  /*9600*/  HMMA.16816.F32.BF16 R172, R8, R26, R172 ;  /* 0x0000001a08ac723c */ /* 0x000fe200000418ac */
[----:B------:R-:W2:Y:S04]  /*9610*/  LDSM.16.M88.4 R8, [R179+0x13000] ;  /* 0x01300000b308783b */ /* 0x000ea80000000200 */
[----:B------:R-:W3:Y:S03]  /*9620*/  LDSM.16.M88.4 R24, [R179+0x13800] ;  /* 0x01380000b318783b */ /* 0x000ee60000000200 */
[C---:B-1----:R-:W-:Y:S08]  /*9630*/  HMMA.16816.F32.BF16 R232, R4.reuse, R20, R232 ;  /* 0x0000001404e8723c */ /* 0x042ff000000418e8 */
[C---:B------:R-:W-:Y:S01]  /*9640*/  HMMA.16816.F32.BF16 R228, R4.reuse, R22, R228 ;  /* 0x0000001604e4723c */ /* 0x040fe200000418e4 */
[----:B------:R-:W-:Y:S07]  /*9650*/  LDSM.16.M88.4 R20, [R203] ;  /* 0x00000000cb14783b */ /* 0x000fee0000000200 */
[C---:B------:R-:W-:Y:S08]  /*9660*/  HMMA.16816.F32.BF16 R224, R4.reuse, R12, R224 ;  /* 0x0000000c04e0723c */ /* 0x040ff000000418e0 */
[C---:B------:R-:W-:Y:S01]  /*9670*/  HMMA.16816.F32.BF16 R220, R4.reuse, R14, R220 ;  /* 0x0000000e04dc723c */ /* 0x040fe200000418dc */
[----:B------:R-:W-:Y:S07]  /*9680*/  LDSM.16.M88.4 R12, [R202] ;  /* 0x00000000ca0c783b */ /* 0x000fee0000000200 */
[C---:B--2---:R-:W-:Y:S08]  /*9690*/  HMMA.16816.F32.BF16 R208, R4.reuse, R8, R208 ;  /* 0x0000000804d0723c */ /* 0x044ff000000418d0 */
[C---:B------:R-:W-:Y:S01]  /*96a0*/  HMMA.16816.F32.BF16 R168, R4.reuse, R10, R168 ;  /* 0x0000000a04a8723c */ /* 0x040fe200000418a8 */
[----:B------:R-:W1:Y:S07]  /*96b0*/  LDSM.16.M88.4 R8, [R188+0x4000] ;  /* 0x00400000bc08783b */ /* 0x000e6e0000000200 */
[C---:B---3--:R-:W-:Y:S08]  /*96c0*/  HMMA.16816.F32.BF16 R16, R4.reuse, R24, R16 ;  /* 0x000000180410723c */ /* 0x048ff00000041810 */
[----:B------:R-:W-:Y:S01]  /*96d0*/  HMMA.16816.F32.BF16 R172, R4, R26, R172 ;  /* 0x0000001a04ac723c */ /* 0x000fe200000418ac */
[----:B------:R-:W2:Y:S04]  /*96e0*/  LDSM.16.M88.4 R4, [R201] ;  /* 0x00000000c904783b */ /* 0x000ea80000000200 */
        /* <DEDUP_REMOVED lines=27> */
[C---:B-1----:R-:W-:Y:S08]  /*98a0*/  HMMA.16816.F32.BF16 R224, R8.reuse, R12, R224 ;  /* 0x0000000c08e0723c */ /* 0x042ff000000418e0 */
[C---:B------:R-:W-:Y:S01]  /*98b0*/  HMMA.16816.F32.BF16 R220, R8.reuse, R14, R220 ;  /* 0x0000000e08dc723c */ /* 0x040fe200000418dc */
[----:B------:R-:W-:Y:S07]  /*98c0*/  LDSM.16.M88.4 R12, [R179+0x14800] ;  /* 0x01480000b30c783b */ /* 0x000fee0000000200 */
[C---:B--2---:R-:W-:Y:S08]  /*98d0*/  HMMA.16816.F32.BF16 R208, R8.reuse, R4, R208 ;  /* 0x0000000408d0723c */ /* 0x044ff000000418d0 */
[C---:B------:R-:W-:Y:S01]  /*98e0*/  HMMA.16816.F32.BF16 R168, R8.reuse, R6, R168 ;  /* 0x0000000608a8723c */ /* 0x040fe200000418a8 */
[----:B------:R-:W1:Y:S07]  /*98f0*/  LDSM.16.M88.4 R4, [R187+0x8000] ;  /* 0x00800000bb04783b */ /* 0x000e6e0000000200 */
[C---:B------:R-:W-:Y:S08]  /*9900*/  HMMA.16816.F32.BF16 R16, R8.reuse, R32, R16 ;  /* 0x000000200810723c */ /* 0x040ff00000041810 */
[C---:B------:R-:W-:Y:S08]  /*9910*/  HMMA.16816.F32.BF16 R232, R8.reuse, R20, R232 ;  /* 0x0000001408e8723c */ /* 0x040ff000000418e8 */
[C---:B------:R-:W-:Y:S01]  /*9920*/  HMMA.16816.F32.BF16 R228, R8.reuse, R22, R228 ;  /* 0x0000001608e4723c */ /* 0x040fe200000418e4 */
[----:B------:R-:W-:Y:S07]  /*9930*/  LDSM.16.M88.4 R20, [R179+0x15800] ;  /* 0x01580000b314783b */ /* 0x000fee0000000200 */
[----:B------:R-:W-:Y:S01]  /*9940*/  HMMA.16816.F32.BF16 R32, R8, R34, R172 ;  /* 0x000000220820723c */ /* 0x000fe200000418ac */
[----:B------:R-:W2:Y:S07]  /*9950*/  LDSM.16.M88.4 R8, [R179+0x15000] ;  /* 0x01500000b308783b */ /* 0x000eae0000000200 */
        /* <DEDUP_REMOVED lines=9> */
[C---:B------:R-:W-:Y:S01]  /*99f0*/  HMMA.16816.F32.BF16 R208, R4.reuse, R20, R16 ;  /* 0x0000001404d0723c */ /* 0x040fe20000041810 */
[----:B------:R-:W2:Y:S07]  /*9a00*/  LDSM.16.M88.4 R16, [R199] ;  /* 0x00000000c710783b */ /* 0x000eae0000000200 */
[----:B------:R-:W-:Y:S01]  /*9a10*/  HMMA.16816.F32.BF16 R20, R4, R22, R32 ;  /* 0x000000160414723c */ /* 0x000fe20000041820 */
[----:B------:R-:W3:Y:S11]  /*9a20*/  LDSM.16.M88.4 R4, [R197] ;  /* 0x00000000c504783b */ /* 0x000ef60000000200 */
[----:B------:R-:W-:Y:S04]  /*9a30*/  @!UPT UIADD3 URZ, URZ, URZ, URZ ;  /* 0x0000003f3f3ff290 */ /* 0x000fe8000fffe03f */
[C---:B-1----:R-:W-:Y:S08]  /*9a40*/  HMMA.16816.F32.BF16 R248, R8.reuse, R24, R208 ;  /* 0x0000001808f8723c */ /* 0x042ff000000418d0 */
[C---:B--2---:R-:W-:Y:S08]  /*9a50*/  HMMA.16816.F32.BF16 R32, R8.reuse, R18, R228 ;  /* 0x000000120820723c */ /* 0x044ff000000418e4 */
[C---:B------:R-:W-:Y:S08]  /*9a60*/  HMMA.16816.F32.BF16 R244, R8.reuse, R12, R244 ;  /* 0x0000000c08f4723c */ /* 0x040ff000000418f4 */
[----:B------:R-:W-:Y:S01]  /*9a70*/  HMMA.16816.F32.BF16 R240, R8, R14, R224 ;  /* 0x0000000e08f0723c */ /* 0x000fe200000418e0 */
[----:B------:R-:W-:Y:S01]  /*9a80*/  LDSM.16.M88.4 R12, [R185+0x14800] ;  /* 0x01480000b90c783b */ /* 0x000fe20000000200 */
[----:B------:R-:W-:-:S02]  /*9a90*/  IMAD.MOV.U32 R24, RZ, RZ, R248 ;  /* 0x000000ffff187224 */ /* 0x000fc400078e00f8 */
[----:B------:R-:W-:Y:S02]  /*9aa0*/  IMAD.MOV.U32 R3, RZ, RZ, R249 ;  /* 0x000000ffff037224 */ /* 0x000fe400078e00f9 */
[----:B------:R-:W-:Y:S02]  /*9ab0*/  IMAD.MOV.U32 R2, RZ, RZ, R250 ;  /* 0x000000ffff027224 */ /* 0x000fe400078e00fa */
[C---:B---3--:R-:W-:Y:S01]  /*9ac0*/  HMMA.16816.F32.BF16 R236, R8.reuse, R4, R220 ;  /* 0x0000000408ec723c */ /* 0x048fe200000418dc */
[----:B------:R-:W-:Y:S01]  /*9ad0*/  IMAD.MOV.U32 R0, RZ, RZ, R251 ;  /* 0x000000ffff007224 */ /* 0x000fe200078e00fb */
[----:B------:R-:W-:Y:S06]  /*9ae0*/  LDSM.16.M88.4 R220, [R185+0x15800] ;  /* 0x01580000b9dc783b */ /* 0x000fec0000000200 */
[C---:B------:R-:W-:Y:S01]  /*9af0*/  HMMA.16816.F32.BF16 R228, R8.reuse, R6, R172 ;  /* 0x0000000608e4723c */ /* 0x040fe200000418ac */
[----:B------:R-:W1:Y:S07]  /*9b00*/  LDSM.16.M88.4 R4, [R190+0x8000] ;  /* 0x00800000be04783b */ /* 0x000e6e0000000200 */
[C---:B------:R-:W-:Y:S01]  /*9b10*/  HMMA.16816.F32.BF16 R168, R8.reuse, R16, R232 ;  /* 0x0000001008a8723c */ /* 0x040fe200000418e8 */
[----:B------:R-:W2:Y:S07]  /*9b20*/  LDSM.16.M88.4 R16, [R185+0x14000] ;  /* 0x01400000b910783b */ /* 0x000eae0000000200 */
[----:B------:R-:W-:Y:S01]  /*9b30*/  HMMA.16816.F32.BF16 R248, R8, R26, R20 ;  /* 0x0000001a08f8723c */ /* 0x000fe20000041814 */
[----:B------:R-:W3:Y:S04]  /*9b40*/  LDSM.16.M88.4 R8, [R185+0x15000] ;  /* 0x01500000b908783b */ /* 0x000ee80000000200 */
[----:B------:R-:W-:Y:S03]  /*9b50*/  LDSM.16.M88.4 R20, [R184+0x5000] ;  /* 0x00500000b814783b */ /* 0x000fe60000000200 */
[C---:B-1----:R-:W-:Y:S07]  /*9b60*/  HMMA.16816.F32.BF16 R208, R4.reuse, R12, R244 ;  /* 0x0000000c04d0723c */ /* 0x042fee00000418f4 */
[----:B------:R-:W-:Y:S01]  /*9b70*/  IMAD.MOV.U32 R244, RZ, RZ, R24 ;  /* 0x000000fffff47224 */ /* 0x000fe200078e0018 */
[----:B------:R-:W-:Y:S01]  /*9b80*/  HMMA.16816.F32.BF16 R172, R4, R14, R240 ;  /* 0x0000000e04ac723c */ /* 0x000fe200000418f0 */
[----:B------:R-:W-:Y:S01]  /*9b90*/  LDSM.16.M88.4 R12, [R189+0x8000] ;  /* 0x00800000bd0c783b */ /* 0x000fe20000000200 */
[----:B------:R-:W-:-:S02]  /*9ba0*/  IMAD.MOV.U32 R245, RZ, RZ, R3 ;  /* 0x000000fffff57224 */ /* 0x000fc400078e0003 */
[----:B------:R-:W-:Y:S01]  /*9bb0*/  IMAD.MOV.U32 R246, RZ, RZ, R2 ;  /* 0x000000fffff67224 */ /* 0x000fe200078e0002 */
[----:B------:R-:W1:Y:S01]  /*9bc0*/  LDSM.16.M88.4 R24, [R184+0x4800] ;  /* 0x00480000b818783b */ /* 0x000e620000000200 */
[----:B------:R-:W-:Y:S02]  /*9bd0*/  IMAD.MOV.U32 R247, RZ, RZ, R0 ;  /* 0x000000fffff77224 */ /* 0x000fe400078e0000 */
[----:B--2---:R-:W-:Y:S01]  /*9be0*/  HMMA.16816.F32.BF16 R232, R4, R16, R168 ;  /* 0x0000001004e8723c */ /* 0x004fe200000418a8 */
[----:B------:R-:W-:-:S04]  /*9bf0*/  IMAD.U32 R0, RZ, RZ, UR29 ;  /* 0x0000001dff007e24 */ /* 0x000fc8000f8e00ff */
[----:B------:R-:W-:-:S03]  /*9c00*/  IMAD R0, R0, 0x40, R31 ;  /* 0x0000004000007824 */ /* 0x000fc600078e021f */
[C---:B------:R-:W-:Y:S01]  /*9c10*/  HMMA.16816.F32.BF16 R224, R4.reuse, R18, R32 ;  /* 0x0000001204e0723c */ /* 0x040fe20000041820 */
[----:B------:R-:W2:Y:S01]  /*9c20*/  LDSM.16.M88.4 R32, [R184+0x4000] ;  /* 0x00400000b820783b */ /* 0x000ea20000000200 */
[C---:B------:R-:W-:Y:S02]  /*9c30*/  ISETP.GE.AND P0, PT, R0.reuse, R217, PT ;  /* 0x000000d90000720c */ /* 0x040fe40003f06270 */
[C---:B------:R-:W-:Y:S02]  /*9c40*/  IADD3 R2, R0.reuse, 0x1, RZ ;  /* 0x0000000100027810 */ /* 0x040fe40007ffe0ff */
[C---:B------:R-:W-:Y:S02]  /*9c50*/  ISETP.LT.OR P0, PT, R0.reuse, R215, P0 ;  /* 0x000000d70000720c */ /* 0x040fe40000701670 */
[----:B---3--:R-:W-:Y:S01]  /*9c60*/  HMMA.16816.F32.BF16 R168, R4, R8, R236 ;  /* 0x0000000804a8723c */ /* 0x008fe200000418ec */
[----:B------:R-:W3:Y:S01]  /*9c70*/  LDSM.16.M88.4 R236, [R184+0x5800] ;  /* 0x00580000b8ec783b */ /* 0x000ee20000000200 */
[----:B------:R-:W-:-:S02]  /*9c80*/  ISETP.GE.AND P6, PT, R0, R216, PT ;  /* 0x000000d80000720c */ /* 0x000fc40003fc6270 */
[----:B------:R-:W-:Y:S02]  /*9c90*/  ISETP.GE.AND P1, PT, R2, R217, PT ;  /* 0x000000d90200720c */ /* 0x000fe40003f26270 */
[----:B------:R-:W-:Y:S02]  /*9ca0*/  ISETP.LT.OR P6, PT, R0, R214, P6 ;  /* 0x000000d60000720c */ /* 0x000fe400037c1670 */
[----:B------:R-:W-:Y:S01]  /*9cb0*/  HMMA.16816.F32.BF16 R16, R4, R10, R228 ;  /* 0x0000000a0410723c */ /* 0x000fe200000418e4 */
[----:B------:R-:W-:Y:S02]  /*9cc0*/  ISETP.LT.OR P1, PT, R2, R215, P1 ;  /* 0x000000d70200720c */ /* 0x000fe40000f21670 */
[----:B------:R-:W-:-:S05]  /*9cd0*/  IADD3 R3, R0, 0x8, RZ ;  /* 0x0000000800037810 */ /* 0x000fca0007ffe0ff */
[C---:B------:R-:W-:Y:S08]  /*9ce0*/  HMMA.16816.F32.BF16 R8, R4.reuse, R220, R244 ;  /* 0x000000dc0408723c */ /* 0x040ff000000418f4 */
[----:B------:R-:W-:Y:S01]  /*9cf0*/  HMMA.16816.F32.BF16 R228, R4, R222, R248 ;  /* 0x000000de04e4723c */ /* 0x000fe200000418f8 */
[----:B------:R-:W-:Y:S07]  /*9d00*/  LDSM.16.M88.4 R4, [R179+0x17000] ;  /* 0x01700000b304783b */ /* 0x000fee0000000200 */
[C---:B-1----:R-:W-:Y:S08]  /*9d10*/  HMMA.16816.F32.BF16 R220, R12.reuse, R24, R208 ;  /* 0x000000180cdc723c */ /* 0x042ff000000418d0 */
[C---:B--2---:R-:W-:Y:S08]  /*9d20*/  HMMA.16816.F32.BF16 R232, R12.reuse, R32, R232 ;  /* 0x000000200ce8723c */ /* 0x044ff000000418e8 */
[C---:B------:R-:W-:Y:S08]  /*9d30*/  HMMA.16816.F32.BF16 R224, R12.reuse, R34, R224 ;  /* 0x000000220ce0723c */ /* 0x040ff000000418e0 */
[C---:B------:R-:W-:Y:S01]  /*9d40*/  HMMA.16816.F32.BF16 R208, R12.reuse, R26, R172 ;  /* 0x0000001a0cd0723c */ /* 0x040fe200000418ac */
[----:B------:R-:W-:Y:S07]  /*9d50*/  LDSM.16.M88.4 R24, [R179+0x16000] ;  /* 0x01600000b318783b */ /* 0x000fee0000000200 */
[C---:B------:R-:W-:Y:S08]  /*9d60*/  HMMA.16816.F32.BF16 R172, R12.reuse, R20, R168 ;  /* 0x000000140cac723c */ /* 0x040ff000000418a8 */
[C---:B---3--:R-:W-:Y:S01]  /*9d70*/  HMMA.16816.F32.BF16 R32, R12.reuse, R236, R8 ;  /* 0x000000ec0c20723c */ /* 0x048fe20000041808 */
[----:B------:R-:W1:Y:S07]  /*9d80*/  LDSM.16.M88.4 R8, [R187+0xc000] ;  /* 0x00c00000bb08783b */ /* 0x000e6e0000000200 */
[C---:B------:R-:W-:Y:S01]  /*9d90*/  HMMA.16816.F32.BF16 R168, R12.reuse, R22, R16 ;  /* 0x000000160ca8723c */ /* 0x040fe20000041810 */
[----:B------:R-:W2:Y:S04]  /*9da0*/  LDSM.16.M88.4 R20, [R179+0x16800] ;  /* 0x01680000b314783b */ /* 0x000ea80000000200 */
[----:B------:R-:W3:Y:S03]  /*9db0*/  LDSM.16.M88.4 R16, [R179+0x17800] ;  /* 0x01780000b310783b */ /* 0x000ee60000000200 */
[----:B------:R-:W-:Y:S08]  /*9dc0*/  HMMA.16816.F32.BF16 R12, R12, R238, R228 ;  /* 0x000000ee0c0c723c */ /* 0x000ff000000418e4 */
[C---:B-1----:R-:W-:Y:S08]  /*9dd0*/  HMMA.16816.F32.BF16 R240, R8.reuse, R24, R232 ;  /* 0x0000001808f0723c */ /* 0x042ff000000418e8 */
[C---:B------:R-:W-:Y:S01]  /*9de0*/  HMMA.16816.F32.BF16 R236, R8.reuse, R26, R224 ;  /* 0x0000001a08ec723c */ /* 0x040fe200000418e0 */
[----:B------:R-:W-:Y:S07]  /*9df0*/  LDSM.16.M88.4 R24, [R193] ;  /* 0x00000000c118783b */ /* 0x000fee0000000200 */
[C---:B--2---:R-:W-:Y:S08]  /*9e00*/  HMMA.16816.F32.BF16 R232, R8.reuse, R20, R220 ;  /* 0x0000001408e8723c */ /* 0x044ff000000418dc */
[C---:B------:R-:W-:Y:S01]  /*9e10*/  HMMA.16816.F32.BF16 R228, R8.reuse, R22, R208 ;  /* 0x0000001608e4723c */ /* 0x040fe200000418d0 */
[----:B------:R-:W-:Y:S04]  /*9e20*/  LDSM.16.M88.4 R208, [R195] ;  /* 0x00000000c3d0783b */ /* 0x000fe80000000200 */
[----:B------:R-:W-:Y:S03]  /*9e30*/  LDSM.16.M88.4 R20, [R192] ;  /* 0x00000000c014783b */ /* 0x000fe60000000200 */
[C---:B------:R-:W-:Y:S01]  /*9e40*/  HMMA.16816.F32.BF16 R224, R8.reuse, R4, R172 ;  /* 0x0000000408e0723c */ /* 0x040fe200000418ac */
[----:B------:R-:W-:Y:S07]  /*9e50*/  LDSM.16.M88.4 R172, [R185+0x16000] ;  /* 0x01600000b9ac783b */ /* 0x000fee0000000200 */
[C---:B------:R-:W-:Y:S01]  /*9e60*/  HMMA.16816.F32.BF16 R220, R8.reuse, R6, R168 ;  /* 0x0000000608dc723c */ /* 0x040fe200000418a8 */
[----:B------:R-:W1:Y:S07]  /*9e70*/  LDSM.16.M88.4 R4, [R188+0xc000] ;  /* 0x00c00000bc04783b */ /* 0x000e6e0000000200 */
[C---:B---3--:R-:W-:Y:S01]  /*9e80*/  HMMA.16816.F32.BF16 R168, R8.reuse, R16, R32 ;  /* 0x0000001008a8723c */ /* 0x048fe20000041820 */
[----:B------:R-:W2:Y:S07]  /*9e90*/  LDSM.16.M88.4 R32, [R194] ;  /* 0x00000000c220783b */ /* 0x000eae0000000200 */
[----:B------:R-:W-:Y:S01]  /*9ea0*/  HMMA.16816.F32.BF16 R16, R8, R18, R12 ;  /* 0x000000120810723c */ /* 0x000fe2000004180c */
[----:B------:R-:W3:Y:S07]  /*9eb0*/  LDSM.16.M88.4 R8, [R190+0xc000] ;  /* 0x00c00000be08783b */ /* 0x000eee0000000200 */
[C---:B-1----:R-:W-:Y:S08]  /*9ec0*/  HMMA.16816.F32.BF16 R12, R4.reuse, R208, R240 ;  /* 0x000000d0040c723c */ /* 0x042ff000000418f0 */
[C---:B------:R-:W-:Y:S08]  /*9ed0*/  HMMA.16816.F32.BF16 R236, R4.reuse, R210, R236 ;  /* 0x000000d204ec723c */ /* 0x040ff000000418ec */
[C---:B--2---:R-:W-:Y:S08]  /*9ee0*/  HMMA.16816.F32.BF16 R240, R4.reuse, R32, R232 ;  /* 0x0000002004f0723c */ /* 0x044ff000000418e8 */
[C---:B------:R-:W-:Y:S01]  /*9ef0*/  HMMA.16816.F32.BF16 R232, R4.reuse, R34, R228 ;  /* 0x0000002204e8723c */ /* 0x040fe200000418e4 */
[----:B------:R-:W1:Y:S07]  /*9f00*/  LDSM.16.M88.4 R32, [R185+0x16800] ;  /* 0x01680000b920783b */ /* 0x000e6e0000000200 */
[C---:B------:R-:W-:Y:S08]  /*9f10*/  HMMA.16816.F32.BF16 R228, R4.reuse, R24, R224 ;  /* 0x0000001804e4723c */ /* 0x040ff000000418e0 */
[C---:B------:R-:W-:Y:S01]  /*9f20*/  HMMA.16816.F32.BF16 R220, R4.reuse, R26, R220 ;  /* 0x0000001a04dc723c */ /* 0x040fe200000418dc */
[----:B------:R-:W2:Y:S07]  /*9f30*/  LDSM.16.M88.4 R24, [R185+0x17000] ;  /* 0x01700000b918783b */ /* 0x000eae0000000200 */
[C---:B------:R-:W-:Y:S01]  /*9f40*/  HMMA.16816.F32.BF16 R224, R4.reuse, R20, R168 ;  /* 0x0000001404e0723c */ /* 0x040fe200000418a8 */
[----:B------:R-:W-:Y:S07]  /*9f50*/  LDSM.16.M88.4 R168, [R185+0x17800] ;  /* 0x01780000b9a8783b */ /* 0x000fee0000000200 */
[----:B------:R-:W-:Y:S01]  /*9f60*/  HMMA.16816.F32.BF16 R208, R4, R22, R16 ;  /* 0x0000001604d0723c */ /* 0x000fe20000041810 */
[----:B------:R-:W-:Y:S04]  /*9f70*/  LDSM.16.M88.4 R4, [R189+0xc000] ;  /* 0x00c00000bd04783b */ /* 0x000fe80000000200 */
[----:B------:R-:W4:Y:S03]  /*9f80*/  LDSM.16.M88.4 R20, [R184+0x6000] ;  /* 0x00600000b814783b */ /* 0x000f260000000200 */
[C---:B---3--:R-:W-:Y:S08]  /*9f90*/  HMMA.16816.F32.BF16 R16, R8.reuse, R172, R12 ;  /* 0x000000ac0810723c */ /* 0x048ff0000004180c */
[C---:B------:R-:W-:Y:S08]  /*9fa0*/  HMMA.16816.F32.BF16 R12, R8.reuse, R174, R236 ;  /* 0x000000ae080c723c */ /* 0x040ff000000418ec */
[C---:B-1----:R-:W-:Y:S08]  /*9fb0*/  HMMA.16816.F32.BF16 R172, R8.reuse, R32, R240 ;  /* 0x0000002008ac723c */ /* 0x042ff000000418f0 */
[C---:B------:R-:W-:Y:S08]  /*9fc0*/  HMMA.16816.F32.BF16 R32, R8.reuse, R34, R232 ;  /* 0x000000220820723c */ /* 0x040ff000000418e8 */
[----:B--2---:R-:W-:Y:S08]  /*9fd0*/  HMMA.16816.F32.BF16 R232, R8, R24, R228 ;  /* 0x0000001808e8723c */ /* 0x004ff000000418e4 */
[C---:B----4-:R-:W-:Y:S08]  /*9fe0*/  HMMA.16816.F32.BF16 R16, R4.reuse, R20, R16 ;  /* 0x000000140410723c */ /* 0x050ff00000041810 */
[----:B------:R-:W-:Y:S01]  /*9ff0*/  HMMA.16816.F32.BF16 R20, R4, R22, R12 ;  /* 0x000000160414723c */ /* 0x000fe2000004180c */
[----:B------:R-:W1:Y:S07]  /*a000*/  LDSM.16.M88.4 R12, [R184+0x6800] ;  /* 0x00680000b80c783b */ /* 0x000e6e0000000200 */
[C---:B------:R-:W-:Y:S01]  /*a010*/  HMMA.16816.F32.BF16 R228, R8.reuse, R170, R208 ;  /* 0x000000aa08e4723c */ /* 0x040fe200000418d0 */
[----:B------:R-:W2:Y:S07]  /*a020*/  LDSM.16.M88.4 R208, [R184+0x7000] ;  /* 0x00700000b8d0783b */ /* 0x000eae0000000200 */
[----:B------:R-:W-:Y:S01]  /*a030*/  FSEL R30, R16, -INF , !P0 ;  /* 0xff800000101e7808 */ /* 0x000fe20004000000 */
[----:B------:R-:W-:Y:S01]  /*a040*/  HMMA.16816.F32.BF16 R236, R8, R26, R220 ;  /* 0x0000001a08ec723c */ /* 0x000fe200000418dc */
[----:B------:R-:W-:Y:S01]  /*a050*/  ISETP.GE.AND P0, PT, R2, R216, PT ;  /* 0x000000d80200720c */ /* 0x000fe20003f06270 */
[----:B------:R-:W3:Y:S01]  /*a060*/  LDSM.16.M88.4 R220, [R184+0x7800] ;  /* 0x00780000b8dc783b */ /* 0x000ee20000000200 */
[----:B------:R-:W-:Y:S01]  /*a070*/  FSEL R134, R18, -INF , !P6 ;  /* 0xff80000012867808 */ /* 0x000fe20007000000 */
[----:B------:R-:W-:-:S04]  /*a080*/  DEPBAR.LE SB0, 0x0 ;  /* 0x000080000000791a */ /* 0x000fc80000000000 */
[----:B------:R-:W-:Y:S01]  /*a090*/  HMMA.16816.F32.BF16 R224, R8, R168, R224 ;  /* 0x000000a808e0723c */ /* 0x000fe200000418e0 */
[----:B------:R-:W-:Y:S01]  /*a0a0*/  BAR.SYNC.DEFER_BLOCKING 0x0 ;  /* 0x0000000000007b1d */ /* 0x000fe20000010000 */
[----:B------:R-:W-:Y:S02]  /*a0b0*/  ISETP.LT.OR P0, PT, R2, R214, P0 ;  /* 0x000000d60200720c */ /* 0x000fe40000701670 */
[----:B------:R-:W-:Y:S02]  /*a0c0*/  IADD3 R2, R0, 0x9, RZ ;  /* 0x0000000900027810 */ /* 0x000fe40007ffe0ff */
[----:B------:R-:W-:-:S04]  /*a0d0*/  ISETP.GE.AND P6, PT, R3, R217, PT ;  /* 0x000000d90300720c */ /* 0x000fc80003fc6270 */
[----:B------:R-:W-:Y:S01]  /*a0e0*/  ISETP.LT.OR P6, PT, R3, R215, P6 ;  /* 0x000000d70300720c */ /* 0x000fe200037c1670 */
[C---:B-1----:R-:W-:Y:S07]  /*a0f0*/  HMMA.16816.F32.BF16 R8, R4.reuse, R12, R172 ;  /* 0x0000000c0408723c */ /* 0x042fee00000418ac */
[----:B------:R-:W-:Y:S01]  /*a100*/  FSEL R173, R17, -INF , !P1 ;  /* 0xff80000011ad7808 */ /* 0x000fe20004800000 */
[----:B------:R-:W-:Y:S01]  /*a110*/  HMMA.16816.F32.BF16 R24, R4, R14, R32 ;  /* 0x0000000e0418723c */ /* 0x000fe20000041820 */
[----:B------:R-:W-:-:S02]  /*a120*/  FSEL R175, R19, -INF , !P0 ;  /* 0xff80000013af7808 */ /* 0x000fc40004000000 */
[C---:B------:R-:W-:Y:S02]  /*a130*/  ISETP.GE.AND P1, PT, R3.reuse, R216, PT ;  /* 0x000000d80300720c */ /* 0x040fe40003f26270 */
[C---:B------:R-:W-:Y:S02]  /*a140*/  ISETP.GE.AND P0, PT, R2.reuse, R217, PT ;  /* 0x000000d90200720c */ /* 0x040fe40003f06270 */
[----:B------:R-:W-:Y:S01]  /*a150*/  ISETP.LT.OR P1, PT, R3, R214, P1 ;  /* 0x000000d60300720c */ /* 0x000fe20000f21670 */
[----:B--2---:R-:W-:Y:S01]  /*a160*/  HMMA.16816.F32.BF16 R12, R4, R208, R232 ;  /* 0x000000d0040c723c */ /* 0x004fe200000418e8 */
[----:B------:R-:W-:Y:S02]  /*a170*/  ISETP.LT.OR P0, PT, R2, R215, P0 ;  /* 0x000000d70200720c */ /* 0x000fe40000701670 */
[----:B------:R-:W-:Y:S02]  /*a180*/  IADD3 R3, R0, 0x10, RZ ;  /* 0x0000001000037810 */ /* 0x000fe40007ffe0ff */
[----:B------:R-:W-:-:S02]  /*a190*/  FSEL R172, R20, -INF , !P6 ;  /* 0xff80000014ac7808 */ /* 0x000fc40007000000 */
[----:B------:R-:W-:Y:S01]  /*a1a0*/  FSEL R174, R22, -INF , !P1 ;  /* 0xff80000016ae7808 */ /* 0x000fe20004800000 */
[C---:B------:R-:W-:Y:S01]  /*a1b0*/  HMMA.16816.F32.BF16 R16, R4.reuse, R210, R236 ;  /* 0x000000d20410723c */ /* 0x040fe200000418ec */
[----:B------:R-:W-:Y:S02]  /*a1c0*/  FSEL R168, R21, -INF , !P0 ;  /* 0xff80000015a87808 */ /* 0x000fe40004000000 */
[CC--:B------:R-:W-:Y:S02]  /*a1d0*/  ISETP.GE.AND P6, PT, R2.reuse, R216.reuse, PT ;  /* 0x000000d80200720c */ /* 0x0c0fe40003fc6270 */
[C---:B------:R-:W-:Y:S02]  /*a1e0*/  ISETP.GE.AND P1, PT, R3.reuse, R217, PT ;  /* 0x000000d90300720c */ /* 0x040fe40003f26270 */
[----:B------:R-:W-:Y:S01]  /*a1f0*/  ISETP.GE.AND P0, PT, R3, R216, PT ;  /* 0x000000d80300720c */ /* 0x000fe20003f06270 */
[----:B---3--:R-:W-:Y:S01]  /*a200*/  HMMA.16816.F32.BF16 R208, R4, R220, R224 ;  /* 0x000000dc04d0723c */ /* 0x008fe200000418e0 */
[----:B------:R-:W-:-:S02]  /*a210*/  ISETP.LT.OR P6, PT, R2, R214, P6 ;  /* 0x000000d60200720c */ /* 0x000fc400037c1670 */
[C---:B------:R-:W-:Y:S02]  /*a220*/  ISETP.LT.OR P1, PT, R3.reuse, R215, P1 ;  /* 0x000000d70300720c */ /* 0x040fe40000f21670 */
[----:B------:R-:W-:Y:S02]  /*a230*/  ISETP.LT.OR P0, PT, R3, R214, P0 ;  /* 0x000000d60300720c */ /* 0x000fe40000701670 */
[C---:B------:R-:W-:Y:S01]  /*a240*/  IADD3 R2, R0.reuse, 0x11, RZ ;  /* 0x0000001100027810 */ /* 0x040fe20007ffe0ff */
[----:B------:R-:W-:Y:S01]  /*a250*/  HMMA.16816.F32.BF16 R4, R4, R222, R228 ;  /* 0x000000de0404723c */ /* 0x000fe200000418e4 */
[----:B------:R-:W-:Y:S02]  /*a260*/  IADD3 R3, R0, 0x18, RZ ;  /* 0x0000001800037810 */ /* 0x000fe40007ffe0ff */
[----:B------:R-:W-:Y:S02]  /*a270*/  FSEL R171, R23, -INF , !P6 ;  /* 0xff80000017ab7808 */ /* 0x000fe40007000000 */
[----:B------:R-:W-:-:S02]  /*a280*/  FSEL R35, R8, -INF , !P1 ;  /* 0xff80000008237808 */ /* 0x000fc40004800000 */
[----:B------:R-:W-:Y:S02]  /*a290*/  FSEL R170, R10, -INF , !P0 ;  /* 0xff8000000aaa7808 */ /* 0x000fe40004000000 */
[CC--:B------:R-:W-:Y:S02]  /*a2a0*/  ISETP.GE.AND P6, PT, R2.reuse, R217.reuse, PT ;  /* 0x000000d90200720c */ /* 0x0c0fe40003fc6270 */
[C---:B------:R-:W-:Y:S02]  /*a2b0*/  ISETP.GE.AND P1, PT, R2.reuse, R216, PT ;  /* 0x000000d80200720c */ /* 0x040fe40003f26270 */
[----:B------:R-:W-:Y:S02]  /*a2c0*/  ISETP.GE.AND P0, PT, R3, R217, PT ;  /* 0x000000d90300720c */ /* 0x000fe40003f06270 */
[C---:B------:R-:W-:Y:S02]  /*a2d0*/  ISETP.LT.OR P6, PT, R2.reuse, R215, P6 ;  /* 0x000000d70200720c */ /* 0x040fe400037c1670 */
[----:B------:R-:W-:-:S02]  /*a2e0*/  ISETP.LT.OR P1, PT, R2, R214, P1 ;  /* 0x000000d60200720c */ /* 0x000fc40000f21670 */
[----:B------:R-:W-:Y:S02]  /*a2f0*/  ISETP.LT.OR P0, PT, R3, R215, P0 ;  /* 0x000000d70300720c */ /* 0x000fe40000701670 */
[----:B------:R-:W-:Y:S02]  /*a300*/  IADD3 R2, R0, 0x19, RZ ;  /* 0x0000001900027810 */ /* 0x000fe40007ffe0ff */
[----:B------:R-:W-:Y:S02]  /*a310*/  FSEL R32, R9, -INF , !P6 ;  /* 0xff80000009207808 */ /* 0x000fe40007000000 */
[----:B------:R-:W-:Y:S02]  /*a320*/  FSEL R169, R11, -INF , !P1 ;  /* 0xff8000000ba97808 */ /* 0x000fe40004800000 */
[----:B------:R-:W-:Y:S02]  /*a330*/  FSEL R31, R24, -INF , !P0 ;  /* 0xff800000181f7808 */ /* 0x000fe40004000000 */
[----:B------:R-:W-:-:S02]  /*a340*/  ISETP.GE.AND P6, PT, R3, R216, PT ;  /* 0x000000d80300720c */ /* 0x000fc40003fc6270 */
        /* <DEDUP_REMOVED lines=8> */
[C---:B------:R-:W-:Y:S02]  /*a3d0*/  ISETP.GE.AND P6, PT, R2.reuse, R217, PT ;  /* 0x000000d90200720c */ /* 0x040fe40003fc6270 */
[----:B------:R-:W-:Y:S02]  /*a3e0*/  FSEL R25, R25, -INF , !P1 ;  /* 0xff80000019197808 */ /* 0x000fe40004800000 */
[----:B------:R-:W-:Y:S02]  /*a3f0*/  FSEL R135, R27, -INF , !P0 ;  /* 0xff8000001b877808 */ /* 0x000fe40004000000 */
[----:B------:R-:W-:-:S02]  /*a400*/  ISETP.GE.AND P1, PT, R2, R216, PT ;  /* 0x000000d80200720c */ /* 0x000fc40003f26270 */
[C---:B------:R-:W-:Y:S02]  /*a410*/  ISETP.GE.AND P0, PT, R3.reuse, R217, PT ;  /* 0x000000d90300720c */ /* 0x040fe40003f06270 */
[CC--:B------:R-:W-:Y:S02]  /*a420*/  ISETP.LT.OR P6, PT, R2.reuse, R215.reuse, P6 ;  /* 0x000000d70200720c */ /* 0x0c0fe400037c1670 */
[----:B------:R-:W-:Y:S02]  /*a430*/  ISETP.LT.OR P1, PT, R2, R214, P1 ;  /* 0x000000d60200720c */ /* 0x000fe40000f21670 */
[----:B------:R-:W-:Y:S02]  /*a440*/  ISETP.LT.OR P0, PT, R3, R215, P0 ;  /* 0x000000d70300720c */ /* 0x000fe40000701670 */
[----:B------:R-:W-:Y:S02]  /*a450*/  IADD3 R2, R0, 0x28, RZ ;  /* 0x0000002800027810 */ /* 0x000fe40007ffe0ff */
[----:B------:R-:W-:-:S02]  /*a460*/  FSEL R24, R12, -INF , !P6 ;  /* 0xff8000000c187808 */ /* 0x000fc40007000000 */
[-C--:B------:R-:W-:Y:S02]  /*a470*/  ISETP.GE.AND P6, PT, R3, R216.reuse, PT ;  /* 0x000000d80300720c */ /* 0x080fe40003fc6270 */
[----:B------:R-:W-:Y:S02]  /*a480*/  FSEL R33, R14, -INF , !P1 ;  /* 0xff8000000e217808 */ /* 0x000fe40004800000 */
[----:B------:R-:W-:Y:S02]  /*a490*/  FSEL R23, R13, -INF , !P0 ;  /* 0xff8000000d177808 */ /* 0x000fe40004000000 */
[C---:B------:R-:W-:Y:S02]  /*a4a0*/  ISETP.GE.AND P1, PT, R2.reuse, R217, PT ;  /* 0x000000d90200720c */ /* 0x040fe40003f26270 */
[----:B------:R-:W-:Y:S02]  /*a4b0*/  ISETP.GE.AND P0, PT, R2, R216, PT ;  /* 0x000000d80200720c */ /* 0x000fe40003f06270 */
[----:B------:R-:W-:-:S02]  /*a4c0*/  ISETP.LT.OR P6, PT, R3, R214, P6 ;  /* 0x000000d60300720c */ /* 0x000fc400037c1670 */
[----:B------:R-:W-:Y:S02]  /*a4d0*/  IADD3 R8, R0, 0x29, RZ ;  /* 0x0000002900087810 */ /* 0x000fe40007ffe0ff */
[C---:B------:R-:W-:Y:S02]  /*a4e0*/  ISETP.LT.OR P1, PT, R2.reuse, R215, P1 ;  /* 0x000000d70200720c */ /* 0x040fe40000f21670 */
[----:B------:R-:W-:Y:S02]  /*a4f0*/  ISETP.LT.OR P0, PT, R2, R214, P0 ;  /* 0x000000d60200720c */ /* 0x000fe40000701670 */
[----:B------:R-:W-:Y:S02]  /*a500*/  IADD3 R3, R0, 0x30, RZ ;  /* 0x0000003000037810 */ /* 0x000fe40007ffe0ff */
[----:B------:R-:W-:Y:S02]  /*a510*/  FSEL R27, R15, -INF , !P6 ;  /* 0xff8000000f1b7808 */ /* 0x000fe40007000000 */
[----:B------:R-:W-:-:S02]  /*a520*/  ISETP.GE.AND P6, PT, R8, R217, PT ;  /* 0x000000d90800720c */ /* 0x000fc40003fc6270 */
[----:B------:R-:W-:Y:S02]  /*a530*/  FSEL R22, R16, -INF , !P1 ;  /* 0xff80000010167808 */ /* 0x000fe40004800000 */
[----:B------:R-:W-:Y:S02]  /*a540*/  FSEL R26, R18, -INF , !P0 ;  /* 0xff800000121a7808 */ /* 0x000fe40004000000 */
        /* <DEDUP_REMOVED lines=11> */
[-C--:B------:R-:W-:Y:S02]  /*a600*/  ISETP.LT.OR P1, PT, R3, R214.reuse, P1 ;  /* 0x000000d60300720c */ /* 0x080fe40000f21670 */
[----:B------:R-:W-:Y:S02]  /*a610*/  ISETP.LT.OR P0, PT, R2, R214, P0 ;  /* 0x000000d60200720c */ /* 0x000fe40000701670 */
[----:B------:R-:W-:Y:S02]  /*a620*/  IADD3 R3, R0, 0x38, RZ ;  /* 0x0000003800037810 */ /* 0x000fe40007ffe0ff */
[----:B------:R-:W-:Y:S02]  /*a630*/  FSEL R20, R211, -INF , !P0 ;  /* 0xff800000d3147808 */ /* 0x000fe40004000000 */
[----:B------:R-:W-:-:S02]  /*a640*/  ISETP.GE.AND P0, PT, R3, R216, PT ;  /* 0x000000d80300720c */ /* 0x000fc40003f06270 */
[----:B------:R-:W-:Y:S02]  /*a650*/  FSEL R19, R210, -INF , !P1 ;  /* 0xff800000d2137808 */ /* 0x000fe40004800000 */
[C---:B------:R-:W-:Y:S02]  /*a660*/  ISETP.LT.OR P0, PT, R3.reuse, R214, P0 ;  /* 0x000000d60300720c */ /* 0x040fe40000701670 */
[-C--:B------:R-:W-:Y:S02]  /*a670*/  ISETP.GE.AND P6, PT, R2, R217.reuse, PT ;  /* 0x000000d90200720c */ /* 0x080fe40003fc6270 */
[----:B------:R-:W-:Y:S02]  /*a680*/  ISETP.GE.AND P1, PT, R3, R217, PT ;  /* 0x000000d90300720c */ /* 0x000fe40003f26270 */
[----:B------:R-:W-:Y:S02]  /*a690*/  FSEL R16, R6, -INF , !P0 ;  /* 0xff80000006107808 */ /* 0x000fe40004000000 */
[----:B------:R-:W-:-:S02]  /*a6a0*/  PLOP3.LUT P0, PT, PT, PT, UP0, 0x80, 0x0 ;  /* 0x000000000000781c */ /* 0x000fc40003f0f008 */
[-C--:B------:R-:W-:Y:S02]  /*a6b0*/  ISETP.LT.OR P6, PT, R2, R215.reuse, P6 ;  /* 0x000000d70200720c */ /* 0x080fe400037c1670 */
[----:B------:R-:W-:Y:S02]  /*a6c0*/  ISETP.LT.OR P1, PT, R3, R215, P1 ;  /* 0x000000d70300720c */ /* 0x000fe40000f21670 */
[----:B------:R-:W-:Y:S02]  /*a6d0*/  IADD3 R0, R0, 0x39, RZ ;  /* 0x0000003900007810 */ /* 0x000fe40007ffe0ff */
[----:B------:R-:W-:Y:S02]  /*a6e0*/  FSEL R14, R209, -INF , !P6 ;  /* 0xff800000d10e7808 */ /* 0x000fe40007000000 */
[----:B------:R-:W-:Y:S02]  /*a6f0*/  FSEL R13, R4, -INF , !P1 ;  /* 0xff800000040d7808 */ /* 0x000fe40004800000 */
[----:B------:R-:W-:-:S02]  /*a700*/  ISETP.GE.AND P6, PT, R0, R217, PT ;  /* 0x000000d90000720c */ /* 0x000fc40003fc6270 */
[C---:B------:R-:W-:Y:S02]  /*a710*/  ISETP.GE.AND P1, PT, R0.reuse, R216, PT ;  /* 0x000000d80000720c */ /* 0x040fe40003f26270 */
[C---:B------:R-:W-:Y:S02]  /*a720*/  ISETP.LT.OR P6, PT, R0.reuse, R215, P6 ;  /* 0x000000d70000720c */ /* 0x040fe400037c1670 */
[----:B------:R-:W-:Y:S02]  /*a730*/  ISETP.LT.OR P1, PT, R0, R214, P1 ;  /* 0x000000d60000720c */ /* 0x000fe40000f21670 */
[----:B------:R-:W-:Y:S02]  /*a740*/  FSEL R12, R5, -INF , !P6 ;  /* 0xff800000050c7808 */ /* 0x000fe40007000000 */
[----:B------:R-:W-:Y:S01]  /*a750*/  FSEL R15, R7, -INF , !P1 ;  /* 0xff800000070f7808 */ /* 0x000fe20004800000 */
[----:B------:R-:W-:Y:S05]  /*a760*/  @!P0 BRA `(.L_x_1820) ;  /* 0x000004c000008947 */ /* 0x000fea0003800000 */
[----:B------:R-:W2:Y:S01]  /*a770*/  LDL.64 R176, [R1+0xb0] ;  /* 0x0000b00001b07983 */ /* 0x000ea20000100a00 */
[----:B------:R-:W-:-:S03]  /*a780*/  ULDC.64 UR4, c[0x0][0x198] ;  /* 0x0000660000047ab9 */ /* 0x000fc60000000a00 */
[----:B------:R-:W3:Y:S01]  /*a790*/  LDL.64 R218, [R1+0xb8] ;  /* 0x0000b80001da7983 */ /* 0x000ee20000100a00 */
[----:B------:R-:W-:Y:S01]  /*a7a0*/  USHF.L.U32 UR37, UR4, 0x6, URZ ;  /* 0x0000000604257899 */ /* 0x000fe2000800063f */
[----:B------:R-:W-:Y:S01]  /*a7b0*/  BSSY B0, `(.L_x_1821) ;  /* 0x0000046000007945 */ /* 0x000fe20003800000 */
[----:B------:R-:W-:Y:S01]  /*a7c0*/  UIADD3 UR38, UR6, -0x3, URZ ;  /* 0xfffffffd06267890 */ /* 0x000fe2000fffe03f */
[----:B------:R1:W-:Y:S01]  /*a7d0*/  @P5 STS.128 [R207+0x10000], RZ ;  /* 0x010000ffcf005388 */ /* 0x0003e20000000c00 */
[----:B------:R-:W-:Y:S02]  /*a7e0*/  USHF.L.U64.HI UR5, UR4, UR34, UR5 ;  /* 0x0000002204057299 */ /* 0x000fe40008010205 */
[----:B------:R-:W-:Y:S01]  /*a7f0*/  USHF.R.S32.HI UR4, URZ, 0x1f, UR38 ;  /* 0x0000001f3f047899 */ /* 0x000fe20008011426 */
[----:B------:R-:W-:Y:S01]  /*a800*/  IMAD.U32 R0, RZ, RZ, UR37 ;  /* 0x00000025ff007e24 */ /* 0x000fe2000f8e00ff */
[----:B------:R-:W-:-:S04]  /*a810*/  UIMAD UR5, UR5, UR38, URZ ;  /* 0x00000026050572a4 */ /* 0x000fc8000f8e023f */
[----:B------:R-:W-:Y:S01]  /*a820*/  UIMAD UR4, UR4, UR37, UR5 ;  /* 0x00000025040472a4 */ /* 0x000fe2000f8e0205 */
[----:B--2---:R-:W-:Y:S02]  /*a830*/  IMAD.MOV.U32 R3, RZ, RZ, R177 ;  /* 0x000000ffff037224 */ /* 0x004fe400078e00b1 */
[----:B---3--:R-:W-:-:S04]  /*a840*/  IMAD.MOV.U32 R2, RZ, RZ, R218 ;  /* 0x000000ffff027224 */ /* 0x008fc800078e00da */
[----:B------:R-:W-:-:S05]  /*a850*/  IMAD.WIDE.U32 R2, R0, UR38, R2 ;  /* 0x0000002600027c25 */ /* 0x000fca000f8e0002 */
[----:B------:R-:W-:Y:S02]  /*a860*/  IADD3 R3, R3, UR4, RZ ;  /* 0x0000000403037c10 */ /* 0x000fe4000fffe0ff */
[C---:B------:R-:W-:Y:S02]  /*a870*/  @!P5 LEA R6, P0, R2.reuse, c[0x0][0x168], 0x1 ;  /* 0x00005a000206da11 */ /* 0x040fe400078008ff */
[C---:B------:R-:W-:Y:S02]  /*a880*/  @!P4 LEA R4, P6, R2.reuse, c[0x0][0x168], 0x1 ;  /* 0x00005a000204ca11 */ /* 0x040fe400078c08ff */
        /* <DEDUP_REMOVED lines=8> */
[C-C-:B------:R-:W-:Y:S02]  /*a910*/  @!P3 LEA.HI.X R9, R2.reuse, c[0x0][0x16c], R3.reuse, 0x1, P1 ;  /* 0x00005b000209ba11 */ /* 0x140fe400008f0c03 */
[C---:B------:R-:W-:Y:S01]  /*a920*/  IADD3 R0, P6, R2.reuse, UR17, RZ ;  /* 0x0000001102007c10 */ /* 0x040fe2000ffde0ff */
[----:B------:R1:W-:Y:S01]  /*a930*/  @P4 STS.128 [R207+0x12000], RZ ;  /* 0x012000ffcf004388 */ /* 0x0003e20000000c00 */
[----:B------:R-:W-:Y:S02]  /*a940*/  @!P2 LEA.HI.X R11, R2, c[0x0][0x16c], R3, 0x1, P0 ;  /* 0x00005b00020baa11 */ /* 0x000fe400000f0c03 */
[----:B------:R-:W-:Y:S01]  /*a950*/  IADD3.X R3, R3, UR16, RZ, P6, !PT ;  /* 0x0000001003037c10 */ /* 0x000fe2000b7fe4ff */
        /* <DEDUP_REMOVED lines=43> */
.L_x_1822:
[----:B------:R-:W-:Y:S05]  /*ac10*/  BSYNC B0 ;  /* 0x0000000000007941 */ /* 0x000fea0003800000 */
.L_x_1821:
[----:B------:R-:W0:Y:S02]  /*ac20*/  LDGDEPBAR ;  /* 0x00000000000079af */ /* 0x000e240000000000 */
.L_x_1820:
[----:B------:R-:W-:Y:S01]  /*ac30*/  FMNMX.FTZ R0, R133, R30, !PT ;  /* 0x0000001e85007209 */ /* 0x000fe20007810000 */
[----:B-1----:R-:W3:Y:S03]  /*ac40*/  LDL R8, [R1+0xe0] ;  /* 0x0000e00001087983 */ /* 0x002ee60000100800 */
[----:B------:R-:W-:Y:S01]  /*ac50*/  FMNMX.FTZ R0, R173, R0, !PT ;  /* 0x00000000ad007209 */ /* 0x000fe20007810000 */
[----:B------:R-:W4:Y:S03]  /*ac60*/  LDL R5, [R1+0xd4] ;  /* 0x0000d40001057983 */ /* 0x000f260000100800 */
[----:B------:R-:W-:Y:S01]  /*ac70*/  FMNMX.FTZ R0, R172, R0, !PT ;  /* 0x00000000ac007209 */ /* 0x000fe20007810000 */
[----:B------:R-:W-:Y:S03]  /*ac80*/  STL [R1+0x160], R217 ;  /* 0x000160d901007387 */ /* 0x000fe60000100800 */
[----:B------:R-:W-:Y:S01]  /*ac90*/  FMNMX.FTZ R0, R168, R0, !PT ;  /* 0x00000000a8007209 */ /* 0x000fe20007810000 */
[----:B------:R-:W-:Y:S03]  /*aca0*/  STL [R1+0x15c], R216 ;  /* 0x00015cd801007387 */ /* 0x000fe60000100800 */
[----:B------:R-:W-:Y:S01]  /*acb0*/  FMNMX.FTZ R0, R35, R0, !PT ;  /* 0x0000000023007209 */ /* 0x000fe20007810000 */
[----:B------:R-:W-:Y:S03]  /*acc0*/  STL [R1+0x158], R215 ;  /* 0x000158d701007387 */ /* 0x000fe60000100800 */
[----:B--2---:R-:W-:Y:S01]  /*acd0*/  FMNMX.FTZ R3, R32, R0, !PT ;  /* 0x0000000020037209 */ /* 0x004fe20007810000 */
        /* <DEDUP_REMOVED lines=18> */
[----:B------:R1:W-:Y:S01]  /*ae00*/  STL.64 [R1+0x138], R202 ;  /* 0x000138ca01007387 */ /* 0x0003e20000100a00 */
[----:B------:R-:W-:-:S02]  /*ae10*/  FMNMX.FTZ R0, R34, R0, !PT ;  /* 0x0000000022007209 */ /* 0x000fc40007810000 */
[----:B------:R-:W-:Y:S02]  /*ae20*/  FMNMX.FTZ R3, R17, R3, !PT ;  /* 0x0000000311037209 */ /* 0x000fe40007810000 */
[----:B------:R-:W-:Y:S02]  /*ae30*/  FMNMX.FTZ R0, R135, R0, !PT ;  /* 0x0000000087007209 */ /* 0x000fe40007810000 */
[----:B------:R-:W-:Y:S02]  /*ae40*/  FMNMX.FTZ R3, R14, R3, !PT ;  /* 0x000000030e037209 */ /* 0x000fe40007810000 */
[----:B------:R-:W-:Y:S02]  /*ae50*/  FMNMX.FTZ R0, R33, R0, !PT ;  /* 0x0000000021007209 */ /* 0x000fe40007810000 */
[----:B------:R-:W-:Y:S02]  /*ae60*/  FMNMX.FTZ R3, R13, R3, !PT ;  /* 0x000000030d037209 */ /* 0x000fe40007810000 */
[----:B------:R-:W-:-:S04]  /*ae70*/  FMNMX.FTZ R0, R27, R0, !PT ;  /* 0x000000001b007209 */ /* 0x000fc80007810000 */
[----:B------:R-:W-:Y:S02]  /*ae80*/  FMNMX.FTZ R2, R26, R0, !PT ;  /* 0x000000001a027209 */ /* 0x000fe40007810000 */
[----:B------:R-:W-:-:S05]  /*ae90*/  FMNMX.FTZ R0, R12, R3, !PT ;  /* 0x000000030c007209 */ /* 0x000fca0007810000 */
[----:B------:R-:W2:Y:S04]  /*aea0*/  SHFL.BFLY PT, R3, R0, 0x2, 0x1f ;  /* 0x0c401f0000037f89 */ /* 0x000ea800000e0000 */
[----:B-1----:R-:W4:Y:S01]  /*aeb0*/  LDL.64 R202, [R1+0x38] ;  /* 0x0000380001ca7983 */ /* 0x002f220000100a00 */
[----:B------:R-:W-:Y:S01]  /*aec0*/  FMNMX.FTZ R2, R21, R2, !PT ;  /* 0x0000000215027209 */ /* 0x000fe20007810000 */
[----:B------:R-:W-:Y:S02]  /*aed0*/  USHF.L.U32 UR34, UR29, 0x1, URZ ;  /* 0x000000011d227899 */ /* 0x000fe4000800063f */
[----:B------:R-:W-:Y:S01]  /*aee0*/  STL [R1+0x134], R200 ;  /* 0x000134c801007387 */ /* 0x000fe20000100800 */
[----:B------:R-:W-:Y:S01]  /*aef0*/  FMNMX.FTZ R2, R19, R2, !PT ;  /* 0x0000000213027209 */ /* 0x000fe20007810000 */
[----:B------:R-:W-:-:S02]  /*af00*/  UIADD3 UR4, UR34, 0x1, URZ ;  /* 0x0000000122047890 */ /* 0x000fc4000fffe03f */
[----:B------:R-:W-:Y:S01]  /*af10*/  STL [R1+0x130], R197 ;  /* 0x000130c501007387 */ /* 0x000fe20000100800 */
[----:B------:R-:W-:Y:S01]  /*af20*/  FMNMX.FTZ R2, R20, R2, !PT ;  /* 0x0000000214027209 */ /* 0x000fe20007810000 */
[----:B------:R-:W-:Y:S02]  /*af30*/  ULOP3.LUT UR5, UR34, UR33, URZ, 0x3c, !UPT ;  /* 0x0000002122057292 */ /* 0x000fe4000f8e3c3f */
[----:B------:R-:W-:Y:S01]  /*af40*/  STL.64 [R1+0x128], R198 ;  /* 0x000128c601007387 */ /* 0x000fe20000100a00 */
[----:B------:R-:W-:Y:S01]  /*af50*/  FMNMX.FTZ R2, R16, R2, !PT ;  /* 0x0000000210027209 */ /* 0x000fe20007810000 */
[----:B------:R-:W-:Y:S02]  /*af60*/  ULOP3.LUT UR4, UR4, UR33, URZ, 0x3c, !UPT ;  /* 0x0000002104047292 */ /* 0x000fe4000f8e3c3f */
[----:B------:R-:W-:Y:S01]  /*af70*/  STL [R1+0x124], R196 ;  /* 0x000124c401007387 */ /* 0x000fe20000100800 */
[----:B------:R-:W-:Y:S02]  /*af80*/  FMNMX.FTZ R2, R15, R2, !PT ;  /* 0x000000020f027209 */ /* 0x000fe40007810000 */
[----:B--2---:R-:W-:Y:S01]  /*af90*/  FMNMX.FTZ R0, R0, R3, !PT ;  /* 0x0000000300007209 */ /* 0x004fe20007810000 */
[----:B------:R-:W-:Y:S04]  /*afa0*/  STL [R1+0x120], R195 ;  /* 0x000120c301007387 */ /* 0x000fe80000100800 */
[----:B------:R-:W1:Y:S04]  /*afb0*/  SHFL.BFLY PT, R3, R0, 0x1, 0x1f ;  /* 0x0c201f0000037f89 */ /* 0x000e6800000e0000 */
[----:B------:R-:W-:Y:S04]  /*afc0*/  STL [R1+0x11c], R194 ;  /* 0x00011cc201007387 */ /* 0x000fe80000100800 */
[----:B------:R-:W-:Y:S04]  /*afd0*/  STL [R1+0x118], R193 ;  /* 0x000118c101007387 */ /* 0x000fe80000100800 */
[----:B------:R-:W-:Y:S04]  /*afe0*/  STL [R1+0x114], R192 ;  /* 0x000114c001007387 */ /* 0x000fe80000100800 */
[----:B------:R-:W-:Y:S04]  /*aff0*/  STL [R1+0x110], R191 ;  /* 0x000110bf01007387 */ /* 0x000fe80000100800 */
[----:B------:R-:W-:Y:S04]  /*b000*/  STL [R1+0x10c], R190 ;  /* 0x00010cbe01007387 */ /* 0x000fe80000100800 */
[----:B------:R-:W-:Y:S01]  /*b010*/  STL [R1+0x108], R189 ;  /* 0x000108bd01007387 */ /* 0x000fe20000100800 */
[----:B-1----:R-:W-:-:S03]  /*b020*/  FMNMX.FTZ R7, R0, R3, !PT ;  /* 0x0000000300077209 */ /* 0x002fc60007810000 */
[----:B------:R-:W-:Y:S04]  /*b030*/  STL [R1+0x104], R188 ;  /* 0x000104bc01007387 */ /* 0x000fe80000100800 */
[----:B------:R-:W-:Y:S04]  /*b040*/  STL [R1+0x100], R187 ;  /* 0x000100bb01007387 */ /* 0x000fe80000100800 */
[----:B------:R-:W-:Y:S04]  /*b050*/  STL [R1+0xfc], R185 ;  /* 0x0000fcb901007387 */ /* 0x000fe80000100800 */
[----:B------:R-:W-:Y:S04]  /*b060*/  STL [R1+0xf8], R184 ;  /* 0x0000f8b801007387 */ /* 0x000fe80000100800 */
[----:B------:R-:W-:Y:S04]  /*b070*/  STL [R1+0xf4], R179 ;  /* 0x0000f4b301007387 */ /* 0x000fe80000100800 */
[----:B------:R-:W-:Y:S04]  /*b080*/  STL [R1+0xac], R7 ;  /* 0x0000ac0701007387 */ /* 0x000fe80000100800 */
[----:B------:R-:W2:Y:S04]  /*b090*/  LDL.LU.64 R198, [R1+0xc0] ;  /* 0x0000c00001c67983 */ /* 0x000ea80000300a00 */
[----:B------:R-:W1:Y:S01]  /*b0a0*/  SHFL.BFLY PT, R4, R2, 0x2, 0x1f ;  /* 0x0c401f0002047f89 */ /* 0x000e6200000e0000 */
[C---:B------:R-:W-:Y:S01]  /*b0b0*/  FMUL.FTZ R0, R7.reuse, c[0x0][0x23c] ;  /* 0x00008f0007007a20 */ /* 0x040fe20000410000 */
[----:B------:R-:W-:-:S02]  /*b0c0*/  FSETP.NEU.FTZ.AND P1, PT, R7, -INF , PT ;  /* 0xff8000000700780b */ /* 0x000fc40003f3d000 */
[----:B-1----:R-:W-:-:S05]  /*b0d0*/  FMNMX.FTZ R4, R2, R4, !PT ;  /* 0x0000000402047209 */ /* 0x002fca0007810000 */
[----:B------:R-:W1:Y:S01]  /*b0e0*/  SHFL.BFLY PT, R6, R4, 0x1, 0x1f ;  /* 0x0c201f0004067f89 */ /* 0x000e6200000e0000 */
[----:B------:R-:W-:-:S05]  /*b0f0*/  FSEL R0, R0, RZ, P1 ;  /* 0x000000ff00007208 */ /* 0x000fca0000800000 */
[--C-:B------:R-:W-:Y:S02]  /*b100*/  FFMA.FTZ R173, R173, c[0x0][0x23c], -R0.reuse ;  /* 0x00008f00adad7a23 */ /* 0x100fe40000010800 */
[--C-:B------:R-:W-:Y:S02]  /*b110*/  FFMA.FTZ R172, R172, c[0x0][0x23c], -R0.reuse ;  /* 0x00008f00acac7a23 */ /* 0x100fe40000010800 */
[--C-:B------:R-:W-:Y:S02]  /*b120*/  FFMA.FTZ R168, R168, c[0x0][0x23c], -R0.reuse ;  /* 0x00008f00a8a87a23 */ /* 0x100fe40000010800 */
[--C-:B------:R-:W-:Y:S02]  /*b130*/  FFMA.FTZ R176, R35, c[0x0][0x23c], -R0.reuse ;  /* 0x00008f0023b07a23 */ /* 0x100fe40000010800 */
[--C-:B------:R-:W-:Y:S02]  /*b140*/  FFMA.FTZ R177, R32, c[0x0][0x23c], -R0.reuse ;  /* 0x00008f0020b17a23 */ /* 0x100fe40000010800 */
[----:B------:R-:W-:-:S02]  /*b150*/  FFMA.FTZ R178, R31, c[0x0][0x23c], -R0 ;  /* 0x00008f001fb27a23 */ /* 0x000fc40000010800 */
[--C-:B------:R-:W-:Y:S02]  /*b160*/  FFMA.FTZ R186, R25, c[0x0][0x23c], -R0.reuse ;  /* 0x00008f0019ba7a23 */ /* 0x100fe40000010800 */
[--C-:B------:R-:W-:Y:S01]  /*b170*/  FFMA.FTZ R241, R24, c[0x0][0x23c], -R0.reuse ;  /* 0x00008f0018f17a23 */ /* 0x100fe20000010800 */
[----:B-1----:R-:W-:Y:S01]  /*b180*/  FMNMX.FTZ R4, R4, R6, !PT ;  /* 0x0000000604047209 */ /* 0x002fe20007810000 */
[--C-:B------:R-:W-:Y:S02]  /*b190*/  FFMA.FTZ R242, R23, c[0x0][0x23c], -R0.reuse ;  /* 0x00008f0017f27a23 */ /* 0x100fe40000010800 */
[--C-:B------:R-:W-:Y:S02]  /*b1a0*/  FFMA.FTZ R243, R22, c[0x0][0x23c], -R0.reuse ;  /* 0x00008f0016f37a23 */ /* 0x100fe40000010800 */
[--C-:B------:R-:W-:Y:S02]  /*b1b0*/  FFMA.FTZ R252, R18, c[0x0][0x23c], -R0.reuse ;  /* 0x00008f0012fc7a23 */ /* 0x100fe40000010800 */
[----:B------:R-:W-:-:S02]  /*b1c0*/  FFMA.FTZ R207, R17, c[0x0][0x23c], -R0 ;  /* 0x00008f0011cf7a23 */ /* 0x000fc40000010800 */
[--C-:B------:R-:W-:Y:S02]  /*b1d0*/  FFMA.FTZ R216, R14, c[0x0][0x23c], -R0.reuse ;  /* 0x00008f000ed87a23 */ /* 0x100fe40000010800 */
[--C-:B------:R-:W-:Y:S02]  /*b1e0*/  FFMA.FTZ R246, R13, c[0x0][0x23c], -R0.reuse ;  /* 0x00008f000df67a23 */ /* 0x100fe40000010800 */
[----:B------:R-:W-:Y:S01]  /*b1f0*/  FFMA.FTZ R239, R12, c[0x0][0x23c], -R0 ;  /* 0x00008f000cef7a23 */ /* 0x000fe20000010800 */
[----:B------:R-:W-:Y:S01]  /*b200*/  FSETP.NEU.FTZ.AND P0, PT, R4, -INF , PT ;  /* 0xff8000000400780b */ /* 0x000fe20003f1d000 */
[----:B------:R1:W-:Y:S01]  /*b210*/  STL [R1+0xa8], R4 ;  /* 0x0000a80401007387 */ /* 0x0003e20000100800 */
[----:B------:R-:W1:Y:S01]  /*b220*/  LDC.U8 R225, c[0x0][0x2d8] ;  /* 0x0000b600ffe17b82 */ /* 0x000e620000000000 */
[----:B------:R-:W-:Y:S01]  /*b230*/  MUFU.EX2 R22, R173 ;  /* 0x000000ad00167308 */ /* 0x000fe20000000800 */
[----:B---3--:R-:W-:-:S05]  /*b240*/  IMAD.WIDE.U32 R2, R8, -0x2daee0ad, RZ ;  /* 0xd2511f5308027825 */ /* 0x008fca00078e00ff */
[C---:B------:R-:W-:Y:S02]  /*b250*/  LOP3.LUT R2, R3.reuse, UR5, RZ, 0x3c, !PT ;  /* 0x0000000503027c12 */ /* 0x040fe4000f8e3cff */
[----:B------:R-:W-:Y:S01]  /*b260*/  LOP3.LUT R240, R3, UR4, RZ, 0x3c, !PT ;  /* 0x0000000403f07c12 */ /* 0x000fe2000f8e3cff */
[----:B----4-:R-:W-:Y:S02]  /*b270*/  IMAD R215, R5, -0x326172a9, RZ ;  /* 0xcd9e8d5705d77824 */ /* 0x010fe400078e02ff */
[----:B------:R-:W-:-:S05]  /*b280*/  IMAD.WIDE.U32 R2, R2, -0x326172a9, RZ ;  /* 0xcd9e8d5702027825 */ /* 0x000fca00078e00ff */
[----:B------:R-:W-:Y:S02]  /*b290*/  LOP3.LUT R3, R3, UR36, R215, 0x96, !PT ;  /* 0x0000002403037c12 */ /* 0x000fe4000f8e96d7 */
[----:B------:R-:W-:Y:S01]  /*b2a0*/  LOP3.LUT R5, R203, UR35, R2, 0x96, !PT ;  /* 0x00000023cb057c12 */ /* 0x000fe2000f8e9602 */
[----:B------:R-:W-:Y:S02]  /*b2b0*/  FFMA.FTZ R2, R30, c[0x0][0x23c], -R0 ;  /* 0x00008f001e027a23 */ /* 0x000fe40000010800 */
[----:B------:R-:W-:Y:S02]  /*b2c0*/  FMUL.FTZ R0, R4, c[0x0][0x23c] ;  /* 0x00008f0004007a20 */ /* 0x000fe40000410000 */
[----:B------:R3:W-:Y:S01]  /*b2d0*/  MUFU.EX2 R17, R2 ;  /* 0x0000000200117308 */ /* 0x0007e20000000800 */
[----:B------:R-:W-:Y:S02]  /*b2e0*/  IMAD.WIDE.U32 R8, R5, -0x2daee0ad, RZ ;  /* 0xd2511f5305087825 */ /* 0x000fe400078e00ff */
[----:B------:R-:W-:-:S02]  /*b2f0*/  FSEL R0, R0, RZ, P0 ;  /* 0x000000ff00007208 */ /* 0x000fc40000000000 */
[----:B---3--:R-:W-:-:S05]  /*b300*/  IMAD.WIDE.U32 R2, R3, -0x2daee0ad, RZ ;  /* 0xd2511f5303027825 */ /* 0x008fca00078e00ff */
[----:B------:R-:W-:Y:S01]  /*b310*/  LOP3.LUT R5, R9, UR12, R2, 0x96, !PT ;  /* 0x0000000c09057c12 */ /* 0x000fe2000f8e9602 */
[--C-:B------:R-:W-:Y:S01]  /*b320*/  FFMA.FTZ R214, R19, c[0x0][0x23c], -R0.reuse ;  /* 0x00008f0013d67a23 */ /* 0x100fe20000010800 */
[----:B------:R-:W-:Y:S01]  /*b330*/  FSEL R2, R4, RZ, P0 ;  /* 0x000000ff04027208 */ /* 0x000fe20000000000 */
[--C-:B-1----:R-:W-:Y:S02]  /*b340*/  FFMA.FTZ R4, R175, c[0x0][0x23c], -R0.reuse ;  /* 0x00008f00af047a23 */ /* 0x102fe40000010800 */
[----:B------:R-:W-:Y:S02]  /*b350*/  IMAD.WIDE.U32 R226, R5, -0x326172a9, RZ ;  /* 0xcd9e8d5705e27825 */ /* 0x000fe400078e00ff */
[----:B------:R1:W-:Y:S02]  /*b360*/  MUFU.EX2 R23, R4 ;  /* 0x0000000400177308 */ /* 0x0003e40000000800 */
[--C-:B------:R-:W-:Y:S02]  /*b370*/  FFMA.FTZ R134, R134, c[0x0][0x23c], -R0.reuse ;  /* 0x00008f0086867a23 */ /* 0x100fe40000010800 */
[----:B------:R-:W-:-:S04]  /*b380*/  FFMA.FTZ R204, R20, c[0x0][0x23c], -R0 ;  /* 0x00008f0014cc7a23 */ /* 0x000fc80000010800 */
[----:B------:R3:W-:Y:S01]  /*b390*/  MUFU.EX2 R9, R134 ;  /* 0x0000008600097308 */ /* 0x0007e20000000800 */
[--C-:B------:R-:W-:Y:S02]  /*b3a0*/  FFMA.FTZ R174, R174, c[0x0][0x23c], -R0.reuse ;  /* 0x00008f00aeae7a23 */ /* 0x100fe40000010800 */
[--C-:B------:R-:W-:Y:S02]  /*b3b0*/  FFMA.FTZ R171, R171, c[0x0][0x23c], -R0.reuse ;  /* 0x00008f00abab7a23 */ /* 0x100fe40000010800 */
[--C-:B------:R-:W-:Y:S02]  /*b3c0*/  FFMA.FTZ R170, R170, c[0x0][0x23c], -R0.reuse ;  /* 0x00008f00aaaa7a23 */ /* 0x100fe40000010800 */
[----:B------:R-:W-:Y:S01]  /*b3d0*/  FFMA.FTZ R169, R169, c[0x0][0x23c], -R0 ;  /* 0x00008f00a9a97a23 */ /* 0x000fe20000010800 */
[----:B--2---:R-:W-:-:S05]  /*b3e0*/  LOP3.LUT R18, R3, UR14, R198, 0x96, !PT ;  /* 0x0000000e03127c12 */ /* 0x004fca000f8e96c6 */
[----:B------:R-:W-:Y:S01]  /*b3f0*/  IMAD.WIDE.U32 R18, R18, -0x326172a9, RZ ;  /* 0xcd9e8d5712127825 */ /* 0x000fe200078e00ff */
[----:B------:R-:W-:-:S04]  /*b400*/  FSEL R3, R7, RZ, P1 ;  /* 0x000000ff07037208 */ /* 0x000fc80000800000 */
[----:B-1----:R-:W-:Y:S02]  /*b410*/  LOP3.LUT R4, R19, UR13, R202, 0x96, !PT ;  /* 0x0000000d13047c12 */ /* 0x002fe4000f8e96ca */
[----:B------:R-:W-:Y:S01]  /*b420*/  LOP3.LUT R6, R227, UR11, R18, 0x96, !PT ;  /* 0x0000000be3067c12 */ /* 0x000fe2000f8e9612 */
[----:B------:R-:W-:Y:S02]  /*b430*/  FADD.FTZ R3, R133, -R3 ;  /* 0x8000000385037221 */ /* 0x000fe40000010000 */
[----:B------:R-:W-:-:S04]  /*b440*/  IMAD.WIDE.U32 R4, R4, -0x2daee0ad, RZ ;  /* 0xd2511f5304047825 */ /* 0x000fc800078e00ff */
[----:B------:R-:W-:Y:S01]  /*b450*/  IMAD.WIDE.U32 R6, R6, -0x2daee0ad, RZ ;  /* 0xd2511f5306067825 */ /* 0x000fe200078e00ff */
[----:B------:R-:W-:-:S03]  /*b460*/  LOP3.LUT R20, R5, UR10, R8, 0x96, !PT ;  /* 0x0000000a05147c12 */ /* 0x000fc6000f8e9608 */
[----:B------:R-:W-:Y:S01]  /*b470*/  FMUL.FTZ R3, R3, c[0x0][0x23c] ;  /* 0x00008f0003037a20 */ /* 0x000fe20000410000 */
[----:B------:R-:W-:Y:S01]  /*b480*/  LOP3.LUT R4, R7, UR8, R4, 0x96, !PT ;  /* 0x0000000807047c12 */ /* 0x000fe2000f8e9604 */
[----:B---3--:R-:W-:Y:S02]  /*b490*/  FFMA.FTZ R134, R21, c[0x0][0x23c], -R0 ;  /* 0x00008f0015867a23 */ /* 0x008fe40000010800 */
[----:B------:R-:W-:Y:S02]  /*b4a0*/  IMAD.WIDE.U32 R20, R20, -0x326172a9, RZ ;  /* 0xcd9e8d5714147825 */ /* 0x000fe400078e00ff */
[----:B------:R-:W1:Y:S02]  /*b4b0*/  MUFU.EX2 R3, R3 ;  /* 0x0000000300037308 */ /* 0x000e640000000800 */
[----:B------:R-:W-:-:S04]  /*b4c0*/  IMAD.WIDE.U32 R4, R4, -0x326172a9, RZ ;  /* 0xcd9e8d5704047825 */ /* 0x000fc800078e00ff */
[--C-:B------:R-:W-:Y:S02]  /*b4d0*/  FFMA.FTZ R12, R34, c[0x0][0x23c], -R0.reuse ;  /* 0x00008f00220c7a23 */ /* 0x100fe40000010800 */
[--C-:B------:R-:W-:Y:S02]  /*b4e0*/  FFMA.FTZ R135, R135, c[0x0][0x23c], -R0.reuse ;  /* 0x00008f0087877a23 */ /* 0x100fe40000010800 */
[--C-:B------:R-:W-:Y:S02]  /*b4f0*/  FFMA.FTZ R11, R33, c[0x0][0x23c], -R0.reuse ;  /* 0x00008f00210b7a23 */ /* 0x100fe40000010800 */
[--C-:B------:R-:W-:Y:S02]  /*b500*/  FFMA.FTZ R27, R27, c[0x0][0x23c], -R0.reuse ;  /* 0x00008f001b1b7a23 */ /* 0x100fe40000010800 */
[--C-:B------:R-:W-:Y:S02]  /*b510*/  FFMA.FTZ R173, R26, c[0x0][0x23c], -R0.reuse ;  /* 0x00008f001aad7a23 */ /* 0x100fe40000010800 */
[----:B------:R-:W-:-:S02]  /*b520*/  FFMA.FTZ R196, R16, c[0x0][0x23c], -R0 ;  /* 0x00008f0010c47a23 */ /* 0x000fc40000010800 */
[----:B------:R-:W-:Y:S01]  /*b530*/  FFMA.FTZ R187, R15, c[0x0][0x23c], -R0 ;  /* 0x00008f000fbb7a23 */ /* 0x000fe20000010800 */
[----:B------:R-:W-:Y:S01]  /*b540*/  LOP3.LUT R0, R5, UR31, R20, 0x96, !PT ;  /* 0x0000001f05007c12 */ /* 0x000fe2000f8e9614 */
[----:B------:R-:W-:-:S03]  /*b550*/  FADD.FTZ R2, R132, -R2 ;  /* 0x8000000284027221 */ /* 0x000fc60000010000 */
[----:B------:R-:W-:Y:S01]  /*b560*/  LOP3.LUT R7, R0, 0xff, RZ, 0xc0, !PT ;  /* 0x000000ff00077812 */ /* 0x000fe200078ec0ff */
[----:B------:R-:W-:-:S03]  /*b570*/  FMUL.FTZ R2, R2, c[0x0][0x23c] ;  /* 0x00008f0002027a20 */ /* 0x000fc60000410000 */
[----:B------:R-:W-:Y:S02]  /*b580*/  ISETP.GE.U32.AND P0, PT, R225, R7, PT ;  /* 0x00000007e100720c */ /* 0x000fe40003f06070 */
[----:B------:R-:W-:Y:S01]  /*b590*/  LOP3.LUT R7, R0, 0xffff, RZ, 0xc0, !PT ;  /* 0x0000ffff00077812 */ /* 0x000fe200078ec0ff */
[----:B------:R-:W2:Y:S01]  /*b5a0*/  MUFU.EX2 R2, R2 ;  /* 0x0000000200027308 */ /* 0x000ea20000000800 */
[----:B-1----:R-:W-:Y:S02]  /*b5b0*/  FFMA.FTZ R212, R212, R3, R17 ;  /* 0x00000003d4d47223 */ /* 0x002fe40000010011 */
[----:B------:R-:W-:Y:S02]  /*b5c0*/  SHF.R.U32.HI R7, RZ, 0x8, R7 ;  /* 0x00000008ff077819 */ /* 0x000fe40000011607 */
[C---:B------:R-:W-:Y:S01]  /*b5d0*/  FADD.FTZ R10, R22.reuse, R212 ;  /* 0x000000d4160a7221 */ /* 0x040fe20000010000 */
[----:B------:R-:W-:Y:S02]  /*b5e0*/  F2FP.BF16.PACK_AB R22, R22, R17 ;  /* 0x000000111616723e */ /* 0x000fe400000010ff */
[----:B------:R-:W-:-:S02]  /*b5f0*/  LOP3.LUT R7, R7, 0xffff, RZ, 0xc0, !PT ;  /* 0x0000ffff07077812 */ /* 0x000fc400078ec0ff */
[C---:B------:R-:W-:Y:S01]  /*b600*/  PRMT R17, R22.reuse, 0x7632, R17 ;  /* 0x0000763216117816 */ /* 0x040fe20000000011 */
[----:B------:R-:W-:Y:S01]  /*b610*/  @!P0 HFMA2.BF16_V2 R175, -RZ.H0_H0, RZ.H0_H0, -R22.H0_H0 ;  /* 0x200000ffffaf8231 */ /* 0x000fe20000340916 */
[----:B------:R-:W-:Y:S02]  /*b620*/  ISETP.GE.U32.AND P6, PT, R225, R7, PT ;  /* 0x00000007e100720c */ /* 0x000fe40003fc6070 */
[--C-:B------:R-:W-:Y:S02]  /*b630*/  SHF.R.U32.HI R7, RZ, 0x10, R0.reuse ;  /* 0x00000010ff077819 */ /* 0x100fe40000011600 */
[----:B------:R-:W-:Y:S01]  /*b640*/  SHF.R.U32.HI R0, RZ, 0x18, R0 ;  /* 0x00000018ff007819 */ /* 0x000fe20000011600 */
[----:B--2---:R-:W-:Y:S01]  /*b650*/  FFMA.FTZ R213, R213, R2, R9 ;  /* 0x00000002d5d57223 */ /* 0x004fe20000010009 */
[----:B------:R-:W-:Y:S02]  /*b660*/  PRMT R231, R22, 0x5410, R17 ;  /* 0x0000541016e77816 */ /* 0x000fe40000000011 */
[----:B------:R-:W-:-:S02]  /*b670*/  @!P0 PRMT R22, R175, 0x5410, RZ ;  /* 0x00005410af168816 */ /* 0x000fc400000000ff */
[----:B------:R-:W-:Y:S01]  /*b680*/  ISETP.GE.U32.AND P0, PT, R225, R0, PT ;  /* 0x00000000e100720c */ /* 0x000fe20003f06070 */
[----:B------:R-:W1:Y:S01]  /*b690*/  MUFU.EX2 R172, R172 ;  /* 0x000000ac00ac7308 */ /* 0x000e620000000800 */
[C---:B------:R-:W-:Y:S01]  /*b6a0*/  FADD.FTZ R26, R23.reuse, R213 ;  /* 0x000000d5171a7221 */ /* 0x040fe20000010000 */
[----:B------:R-:W-:-:S04]  /*b6b0*/  F2FP.BF16.PACK_AB R23, R23, R9 ;  /* 0x000000091717723e */ /* 0x000fc800000010ff */
[----:B------:R-:W-:Y:S02]  /*b6c0*/  PRMT R200, R23, 0x7632, R200 ;  /* 0x0000763217c87816 */ /* 0x000fe400000000c8 */
[----:B------:R-:W2:Y:S01]  /*b6d0*/  MUFU.EX2 R8, R168 ;  /* 0x000000a800087308 */ /* 0x000ea20000000800 */
[----:B------:R-:W-:-:S03]  /*b6e0*/  LOP3.LUT R7, R7, 0xff, RZ, 0xc0, !PT ;  /* 0x000000ff07077812 */ /* 0x000fc600078ec0ff */
[----:B------:R-:W-:Y:S01]  /*b6f0*/  @!P0 HFMA2.BF16_V2 R132, -RZ.H0_H0, RZ.H0_H0, -R200.H0_H0 ;  /* 0x200000ffff848231 */ /* 0x000fe200003409c8 */
[----:B------:R-:W-:Y:S02]  /*b700*/  LOP3.LUT R0, R4, 0xff, RZ, 0xc0, !PT ;  /* 0x000000ff04007812 */ /* 0x000fe400078ec0ff */
[----:B------:R-:W-:Y:S01]  /*b710*/  PRMT R238, R23, 0x5410, R200 ;  /* 0x0000541017ee7816 */ /* 0x000fe200000000c8 */
[----:B-1----:R-:W-:Y:S01]  /*b720*/  FADD.FTZ R10, R172, R10 ;  /* 0x0000000aac0a7221 */ /* 0x002fe20000010000 */
[----:B------:R-:W-:Y:S02]  /*b730*/  @!P0 PRMT R200, R132, 0x5410, RZ ;  /* 0x0000541084c88816 */ /* 0x000fe400000000ff */
[C---:B------:R-:W-:Y:S02]  /*b740*/  ISETP.GE.U32.AND P1, PT, R225.reuse, R7, PT ;  /* 0x00000007e100720c */ /* 0x040fe40003f26070 */
[----:B------:R-:W-:Y:S01]  /*b750*/  ISETP.GE.U32.AND P0, PT, R225, R0, PT ;  /* 0x00000000e100720c */ /* 0x000fe20003f06070 */
[----:B------:R-:W1:Y:S01]  /*b760*/  MUFU.EX2 R174, R174 ;  /* 0x000000ae00ae7308 */ /* 0x000e620000000800 */
[C---:B--2---:R-:W-:Y:S01]  /*b770*/  FADD.FTZ R10, R8.reuse, R10 ;  /* 0x0000000a080a7221 */ /* 0x044fe20000010000 */
[----:B------:R-:W-:-:S06]  /*b780*/  F2FP.BF16.PACK_AB R8, R8, R172 ;  /* 0x000000ac0808723e */ /* 0x000fcc00000010ff */
[----:B------:R-:W2:Y:S01]  /*b790*/  MUFU.EX2 R9, R171 ;  /* 0x000000ab00097308 */ /* 0x000ea20000000800 */
[----:B------:R-:W-:Y:S02]  /*b7a0*/  PRMT R194, R8, 0x7610, R194 ;  /* 0x0000761008c27816 */ /* 0x000fe400000000c2 */
[----:B------:R-:W-:Y:S01]  /*b7b0*/  SHF.R.U32.HI R7, RZ, 0x10, R4 ;  /* 0x00000010ff077819 */ /* 0x000fe20000011604 */
[----:B------:R-:W-:Y:S01]  /*b7c0*/  @!P1 HFMA2.BF16_V2 R133, -RZ.H0_H0, RZ.H0_H0, -R23.H0_H0 ;  /* 0x200000ffff859231 */ /* 0x000fe20000340917 */
[----:B------:R-:W-:-:S03]  /*b7d0*/  LOP3.LUT R0, R4, 0xffff, RZ, 0xc0, !PT ;  /* 0x0000ffff04007812 */ /* 0x000fc600078ec0ff */
[----:B------:R-:W3:Y:S01]  /*b7e0*/  MUFU.EX2 R176, R176 ;  /* 0x000000b000b07308 */ /* 0x000ee20000000800 */
[----:B------:R-:W-:Y:S01]  /*b7f0*/  @!P0 HFMA2.BF16_V2 R210, -RZ.H0_H0, RZ.H0_H0, -R194.H0_H0 ;  /* 0x200000ffffd28231 */ /* 0x000fe200003409c2 */
[----:B------:R-:W-:Y:S02]  /*b800*/  PRMT R192, R8, 0x7632, R192 ;  /* 0x0000763208c07816 */ /* 0x000fe400000000c0 */
[----:B------:R-:W-:Y:S02]  /*b810*/  SHF.R.U32.HI R5, RZ, 0x18, R4 ;  /* 0x00000018ff057819 */ /* 0x000fe40000011604 */
[----:B------:R-:W-:Y:S02]  /*b820*/  LOP3.LUT R4, R7, 0xff, RZ, 0xc0, !PT ;  /* 0x000000ff07047812 */ /* 0x000fe400078ec0ff */
[----:B------:R-:W4:Y:S01]  /*b830*/  MUFU.EX2 R177, R177 ;  /* 0x000000b100b17308 */ /* 0x000f220000000800 */
[----:B------:R-:W-:Y:S01]  /*b840*/  SHF.R.U32.HI R0, RZ, 0x8, R0 ;  /* 0x00000008ff007819 */ /* 0x000fe20000011600 */
[----:B-1----:R-:W-:Y:S01]  /*b850*/  FADD.FTZ R26, R174, R26 ;  /* 0x0000001aae1a7221 */ /* 0x002fe20000010000 */
[----:B------:R-:W-:Y:S01]  /*b860*/  PRMT R230, R194, 0x5410, R192 ;  /* 0x00005410c2e67816 */ /* 0x000fe200000000c0 */
[----:B------:R-:W-:Y:S01]  /*b870*/  @!P6 HFMA2.BF16_V2 R208, -RZ.H0_H0, RZ.H0_H0, -R17.H0_H0 ;  /* 0x200000ffffd0e231 */ /* 0x000fe20000340911 */
[----:B------:R-:W-:-:S02]  /*b880*/  @!P1 PRMT R23, R133, 0x5410, RZ ;  /* 0x0000541085179816 */ /* 0x000fc400000000ff */
[----:B------:R-:W-:Y:S02]  /*b890*/  @!P0 PRMT R194, R210, 0x5410, RZ ;  /* 0x00005410d2c28816 */ /* 0x000fe400000000ff */
[C---:B------:R-:W-:Y:S02]  /*b8a0*/  ISETP.GE.U32.AND P1, PT, R225.reuse, R4, PT ;  /* 0x00000004e100720c */ /* 0x040fe40003f26070 */
[----:B------:R-:W-:Y:S02]  /*b8b0*/  ISETP.GE.U32.AND P0, PT, R225, R5, PT ;  /* 0x00000005e100720c */ /* 0x000fe40003f06070 */
[----:B------:R-:W-:Y:S02]  /*b8c0*/  LOP3.LUT R0, R0, 0xffff, RZ, 0xc0, !PT ;  /* 0x0000ffff00007812 */ /* 0x000fe400078ec0ff */
[----:B------:R-:W-:Y:S01]  /*b8d0*/  LOP3.LUT R4, R21, UR9, R226, 0x96, !PT ;  /* 0x0000000915047c12 */ /* 0x000fe2000f8e96e2 */
[C---:B--2---:R-:W-:Y:S01]  /*b8e0*/  FADD.FTZ R26, R9.reuse, R26 ;  /* 0x0000001a091a7221 */ /* 0x044fe20000010000 */
[----:B------:R-:W-:-:S02]  /*b8f0*/  F2FP.BF16.PACK_AB R9, R9, R174 ;  /* 0x000000ae0909723e */ /* 0x000fc400000010ff */
[----:B------:R-:W-:Y:S01]  /*b900*/  @!P6 PRMT R17, R208, 0x5410, RZ ;  /* 0x00005410d011e816 */ /* 0x000fe200000000ff */
[----:B------:R-:W-:Y:S01]  /*b910*/  IMAD.WIDE.U32 R4, R4, -0x2daee0ad, RZ ;  /* 0xd2511f5304047825 */ /* 0x000fe200078e00ff */
[----:B------:R-:W-:-:S03]  /*b920*/  ISETP.GE.U32.AND P6, PT, R225, R0, PT ;  /* 0x00000000e100720c */ /* 0x000fc60003fc6070 */
[----:B---3--:R-:W-:Y:S01]  /*b930*/  FADD.FTZ R0, R176, R10 ;  /* 0x0000000ab0007221 */ /* 0x008fe20000010000 */
[----:B------:R-:W-:-:S03]  /*b940*/  PRMT R189, R9, 0x7632, R189 ;  /* 0x0000763209bd7816 */ /* 0x000fc600000000bd */
[----:B----4-:R-:W-:Y:S01]  /*b950*/  FADD.FTZ R10, R177, R0 ;  /* 0x00000000b10a7221 */ /* 0x010fe20000010000 */
[----:B------:R-:W-:Y:S01]  /*b960*/  LOP3.LUT R0, R5, UR7, R6, 0x96, !PT ;  /* 0x0000000705007c12 */ /* 0x000fe2000f8e9606 */
[----:B------:R-:W-:Y:S01]  /*b970*/  @!P0 HFMA2.BF16_V2 R211, -RZ.H0_H0, RZ.H0_H0, -R189.H0_H0 ;  /* 0x200000ffffd38231 */ /* 0x000fe200003409bd */
[----:B------:R-:W-:Y:S02]  /*b980*/  PRMT R185, R9, 0x7610, R185 ;  /* 0x0000761009b97816 */ /* 0x000fe400000000b9 */
[----:B------:R-:W-:Y:S02]  /*b990*/  LOP3.LUT R6, R0, 0xff, RZ, 0xc0, !PT ;  /* 0x000000ff00067812 */ /* 0x000fe400078ec0ff */
[----:B------:R-:W-:Y:S02]  /*b9a0*/  PRMT R217, R185, 0x5410, R189 ;  /* 0x00005410b9d97816 */ /* 0x000fe400000000bd */
[----:B------:R-:W-:Y:S02]  /*b9b0*/  @!P0 PRMT R189, R211, 0x5410, RZ ;  /* 0x00005410d3bd8816 */ /* 0x000fe400000000ff */
[----:B------:R-:W-:-:S02]  /*b9c0*/  ISETP.GE.U32.AND P0, PT, R225, R6, PT ;  /* 0x00000006e100720c */ /* 0x000fc40003f06070 */
[----:B------:R-:W-:Y:S01]  /*b9d0*/  LOP3.LUT R6, R0, 0xffff, RZ, 0xc0, !PT ;  /* 0x0000ffff00067812 */ /* 0x000fe200078ec0ff */
[----:B------:R-:W-:-:S03]  /*b9e0*/  @!P6 HFMA2.BF16_V2 R209, -RZ.H0_H0, RZ.H0_H0, -R192.H0_H0 ;  /* 0x200000ffffd1e231 */ /* 0x000fc600003409c0 */
[----:B------:R-:W-:-:S04]  /*b9f0*/  SHF.R.U32.HI R6, RZ, 0x8, R6 ;  /* 0x00000008ff067819 */ /* 0x000fc80000011606 */
[----:B------:R-:W-:Y:S02]  /*ba00*/  LOP3.LUT R6, R6, 0xffff, RZ, 0xc0, !PT ;  /* 0x0000ffff06067812 */ /* 0x000fe400078ec0ff */
[----:B------:R-:W-:Y:S02]  /*ba10*/  F2FP.BF16.PACK_AB R8, R177, R176 ;  /* 0x000000b0b108723e */ /* 0x000fe400000010ff */
[----:B------:R-:W-:Y:S01]  /*ba20*/  @!P6 PRMT R192, R209, 0x5410, RZ ;  /* 0x00005410d1c0e816 */ /* 0x000fe200000000ff */
[----:B------:R-:W1:Y:S01]  /*ba30*/  MUFU.EX2 R170, R170 ;  /* 0x000000aa00aa7308 */ /* 0x000e620000000800 */
[----:B------:R-:W-:Y:S02]  /*ba40*/  ISETP.GE.U32.AND P6, PT, R225, R6, PT ;  /* 0x00000006e100720c */ /* 0x000fe40003fc6070 */
[----:B------:R-:W-:-:S05]  /*ba50*/  PRMT R184, R8, 0x7610, R184 ;  /* 0x0000761008b87816 */ /* 0x000fca00000000b8 */
[----:B------:R-:W2:Y:S01]  /*ba60*/  MUFU.EX2 R169, R169 ;  /* 0x000000a900a97308 */ /* 0x000ea20000000800 */
[----:B------:R-:W-:Y:S01]  /*ba70*/  SHF.R.U32.HI R7, RZ, 0x10, R0 ;  /* 0x00000010ff077819 */ /* 0x000fe20000011600 */
[----:B------:R-:W-:Y:S01]  /*ba80*/  @!P1 HFMA2.BF16_V2 R218, -RZ.H0_H0, RZ.H0_H0, -R185.H0_H0 ;  /* 0x200000ffffda9231 */ /* 0x000fe200003409b9 */
[----:B------:R-:W-:Y:S01]  /*ba90*/  PRMT R206, R8, 0x7632, R206 ;  /* 0x0000763208ce7816 */ /* 0x000fe200000000ce */
[----:B------:R-:W-:Y:S01]  /*baa0*/  @!P0 HFMA2.BF16_V2 R221, -RZ.H0_H0, RZ.H0_H0, -R184.H0_H0 ;  /* 0x200000ffffdd8231 */ /* 0x000fe200003409b8 */
[----:B------:R-:W-:Y:S02]  /*bab0*/  LOP3.LUT R7, R7, 0xff, RZ, 0xc0, !PT ;  /* 0x000000ff07077812 */ /* 0x000fe400078ec0ff */
[----:B------:R-:W-:Y:S01]  /*bac0*/  SHF.R.U32.HI R0, RZ, 0x18, R0 ;  /* 0x00000018ff007819 */ /* 0x000fe20000011600 */
[----:B------:R-:W3:Y:S01]  /*bad0*/  MUFU.EX2 R12, R12 ;  /* 0x0000000c000c7308 */ /* 0x000ee20000000800 */
[----:B------:R-:W-:Y:S01]  /*bae0*/  @!P1 PRMT R185, R218, 0x5410, RZ ;  /* 0x00005410dab99816 */ /* 0x000fe200000000ff */
[----:B------:R-:W-:Y:S01]  /*baf0*/  @!P6 HFMA2.BF16_V2 R222, -RZ.H0_H0, RZ.H0_H0, -R206.H0_H0 ;  /* 0x200000ffffdee231 */ /* 0x000fe200003409ce */
[----:B------:R-:W-:-:S02]  /*bb00*/  PRMT R195, R184, 0x5410, R206 ;  /* 0x00005410b8c37816 */ /* 0x000fc400000000ce */
[----:B------:R-:W-:Y:S02]  /*bb10*/  ISETP.GE.U32.AND P1, PT, R225, R7, PT ;  /* 0x00000007e100720c */ /* 0x000fe40003f26070 */
[----:B------:R-:W-:Y:S01]  /*bb20*/  @!P0 PRMT R184, R221, 0x5410, RZ ;  /* 0x00005410ddb88816 */ /* 0x000fe200000000ff */
[----:B------:R-:W4:Y:S01]  /*bb30*/  MUFU.EX2 R132, R135 ;  /* 0x0000008700847308 */ /* 0x000f220000000800 */
[----:B------:R-:W-:Y:S02]  /*bb40*/  ISETP.GE.U32.AND P0, PT, R225, R0, PT ;  /* 0x00000000e100720c */ /* 0x000fe40003f06070 */
[----:B------:R-:W-:Y:S01]  /*bb50*/  LOP3.LUT R0, R4, 0xff, RZ, 0xc0, !PT ;  /* 0x000000ff04007812 */ /* 0x000fe200078ec0ff */
[----:B-1----:R-:W-:Y:S01]  /*bb60*/  FADD.FTZ R7, R170, R26 ;  /* 0x0000001aaa077221 */ /* 0x002fe20000010000 */
[----:B--2---:R-:W-:Y:S02]  /*bb70*/  F2FP.BF16.PACK_AB R6, R169, R170 ;  /* 0x000000aaa906723e */ /* 0x004fe400000010ff */
[----:B------:R-:W-:Y:S01]  /*bb80*/  @!P6 PRMT R206, R222, 0x5410, RZ ;  /* 0x00005410decee816 */ /* 0x000fe200000000ff */
[----:B------:R-:W1:Y:S01]  /*bb90*/  MUFU.EX2 R11, R11 ;  /* 0x0000000b000b7308 */ /* 0x000e620000000800 */
[----:B------:R-:W-:Y:S01]  /*bba0*/  ISETP.GE.U32.AND P6, PT, R225, R0, PT ;  /* 0x00000000e100720c */ /* 0x000fe20003fc6070 */
[----:B------:R-:W-:Y:S01]  /*bbb0*/  FADD.FTZ R7, R169, R7 ;  /* 0x00000007a9077221 */ /* 0x000fe20000010000 */
[----:B------:R-:W-:-:S02]  /*bbc0*/  LOP3.LUT R0, R4, 0xffff, RZ, 0xc0, !PT ;  /* 0x0000ffff04007812 */ /* 0x000fc400078ec0ff */
[----:B------:R-:W-:-:S03]  /*bbd0*/  PRMT R201, R6, 0x7610, R201 ;  /* 0x0000761006c97816 */ /* 0x000fc600000000c9 */
[----:B------:R-:W2:Y:S01]  /*bbe0*/  MUFU.EX2 R27, R27 ;  /* 0x0000001b001b7308 */ /* 0x000ea20000000800 */
[----:B------:R-:W-:Y:S02]  /*bbf0*/  PRMT R235, R6, 0x7632, R235 ;  /* 0x0000763206eb7816 */ /* 0x000fe400000000eb */
[--C-:B------:R-:W-:Y:S02]  /*bc00*/  SHF.R.U32.HI R6, RZ, 0x18, R4.reuse ;  /* 0x00000018ff067819 */ /* 0x100fe40000011604 */
[----:B------:R-:W-:-:S03]  /*bc10*/  SHF.R.U32.HI R5, RZ, 0x10, R4 ;  /* 0x00000010ff057819 */ /* 0x000fc60000011604 */
[----:B------:R-:W-:Y:S01]  /*bc20*/  MUFU.EX2 R178, R178 ;  /* 0x000000b200b27308 */ /* 0x000fe20000000800 */
[----:B------:R-:W-:Y:S01]  /*bc30*/  SHF.R.U32.HI R0, RZ, 0x8, R0 ;  /* 0x00000008ff007819 */ /* 0x000fe20000011600 */
[----:B---3--:R-:W-:Y:S01]  /*bc40*/  FADD.FTZ R4, R12, R7 ;  /* 0x000000070c047221 */ /* 0x008fe20000010000 */
[----:B------:R-:W-:-:S05]  /*bc50*/  @!P1 HFMA2.BF16_V2 R220, -RZ.H0_H0, RZ.H0_H0, -R201.H0_H0 ;  /* 0x200000ffffdc9231 */ /* 0x000fca00003409c9 */
[----:B------:R-:W3:Y:S01]  /*bc60*/  MUFU.EX2 R186, R186 ;  /* 0x000000ba00ba7308 */ /* 0x000ee20000000800 */
[----:B------:R-:W-:Y:S01]  /*bc70*/  LOP3.LUT R0, R0, 0xffff, RZ, 0xc0, !PT ;  /* 0x0000ffff00007812 */ /* 0x000fe200078ec0ff */
[----:B----4-:R-:W-:Y:S01]  /*bc80*/  FADD.FTZ R4, R132, R4 ;  /* 0x0000000484047221 */ /* 0x010fe20000010000 */
[----:B------:R-:W-:Y:S02]  /*bc90*/  PRMT R179, R201, 0x5410, R235 ;  /* 0x00005410c9b37816 */ /* 0x000fe400000000eb */
[----:B------:R-:W-:Y:S02]  /*bca0*/  @!P1 PRMT R201, R220, 0x5410, RZ ;  /* 0x00005410dcc99816 */ /* 0x000fe400000000ff */
[----:B------:R-:W-:Y:S01]  /*bcb0*/  ISETP.GE.U32.AND P1, PT, R225, R0, PT ;  /* 0x00000000e100720c */ /* 0x000fe20003f26070 */
[----:B-1----:R-:W-:Y:S01]  /*bcc0*/  FADD.FTZ R0, R11, R4 ;  /* 0x000000040b007221 */ /* 0x002fe20000010000 */
[----:B------:R-:W1:Y:S03]  /*bcd0*/  MUFU.EX2 R173, R173 ;  /* 0x000000ad00ad7308 */ /* 0x000e660000000800 */
[----:B--2---:R-:W-:Y:S01]  /*bce0*/  FADD.FTZ R4, R27, R0 ;  /* 0x000000001b047221 */ /* 0x004fe20000010000 */
[----:B---3--:R-:W-:-:S04]  /*bcf0*/  F2FP.BF16.PACK_AB R0, R186, R178 ;  /* 0x000000b2ba00723e */ /* 0x008fc800000010ff */
[----:B------:R-:W2:Y:S01]  /*bd00*/  MUFU.EX2 R134, R134 ;  /* 0x0000008600867308 */ /* 0x000ea20000000800 */
[C---:B------:R-:W-:Y:S02]  /*bd10*/  PRMT R234, R0.reuse, 0x7610, R234 ;  /* 0x0000761000ea7816 */ /* 0x040fe400000000ea */
[----:B------:R-:W-:Y:S01]  /*bd20*/  PRMT R197, R0, 0x7632, R197 ;  /* 0x0000763200c57816 */ /* 0x000fe200000000c5 */
[----:B------:R-:W-:Y:S02]  /*bd30*/  STL [R1+0x164], R200 ;  /* 0x000164c801007387 */ /* 0x000fe40000100800 */
[----:B------:R-:W-:Y:S02]  /*bd40*/  @!P6 HFMA2.BF16_V2 R224, -RZ.H0_H0, RZ.H0_H0, -R234.H0_H0 ;  /* 0x200000ffffe0e231 */ /* 0x000fe400003409ea */
[----:B------:R-:W-:Y:S01]  /*bd50*/  STL [R1+0x168], R194 ;  /* 0x000168c201007387 */ /* 0x000fe20000100800 */
[----:B------:R-:W-:Y:S01]  /*bd60*/  LOP3.LUT R0, R5, 0xff, RZ, 0xc0, !PT ;  /* 0x000000ff05007812 */ /* 0x000fe200078ec0ff */
[----:B------:R-:W-:-:S02]  /*bd70*/  @!P1 HFMA2.BF16_V2 R223, -RZ.H0_H0, RZ.H0_H0, -R197.H0_H0 ;  /* 0x200000ffffdf9231 */ /* 0x000fc400003409c5 */
[----:B------:R-:W-:Y:S01]  /*bd80*/  STL [R1+0x16c], R192 ;  /* 0x00016cc001007387 */ /* 0x000fe20000100800 */
[----:B------:R-:W-:Y:S01]  /*bd90*/  @!P0 HFMA2.BF16_V2 R219, -RZ.H0_H0, RZ.H0_H0, -R235.H0_H0 ;  /* 0x200000ffffdb8231 */ /* 0x000fe200003409eb */
[----:B------:R-:W-:Y:S02]  /*bda0*/  PRMT R190, R234, 0x5410, R197 ;  /* 0x00005410eabe7816 */ /* 0x000fe400000000c5 */
[----:B------:R-:W-:Y:S01]  /*bdb0*/  STL [R1+0x170], R185 ;  /* 0x000170b901007387 */ /* 0x000fe20000100800 */
[----:B------:R-:W-:-:S03]  /*bdc0*/  @!P6 PRMT R234, R224, 0x5410, RZ ;  /* 0x00005410e0eae816 */ /* 0x000fc600000000ff */
[----:B------:R-:W-:Y:S01]  /*bdd0*/  STL [R1+0x174], R189 ;  /* 0x000174bd01007387 */ /* 0x000fe20000100800 */
[----:B------:R-:W-:-:S03]  /*bde0*/  ISETP.GE.U32.AND P6, PT, R225, R0, PT ;  /* 0x00000000e100720c */ /* 0x000fc60003fc6070 */
[----:B------:R3:W-:Y:S01]  /*bdf0*/  STL [R1+0x178], R195 ;  /* 0x000178c301007387 */ /* 0x0007e20000100800 */
[----:B-1----:R-:W-:Y:S01]  /*be00*/  FADD.FTZ R0, R173, R4 ;  /* 0x00000004ad007221 */ /* 0x002fe20000010000 */
[----:B------:R-:W-:Y:S02]  /*be10*/  @!P1 PRMT R197, R223, 0x5410, RZ ;  /* 0x00005410dfc59816 */ /* 0x000fe400000000ff */
[----:B------:R-:W-:Y:S01]  /*be20*/  STL [R1+0x17c], R184 ;  /* 0x00017cb801007387 */ /* 0x000fe20000100800 */
[----:B------:R-:W-:-:S03]  /*be30*/  FMUL.FTZ R4, R116, R3 ;  /* 0x0000000374047220 */ /* 0x000fc60000410000 */
[----:B------:R-:W-:Y:S01]  /*be40*/  STL [R1+0x180], R206 ;  /* 0x000180ce01007387 */ /* 0x000fe20000100800 */
[----:B------:R-:W-:-:S03]  /*be50*/  @!P0 PRMT R235, R219, 0x5410, RZ ;  /* 0x00005410dbeb8816 */ /* 0x000fc600000000ff */
[----:B------:R1:W-:Y:S01]  /*be60*/  STL [R1+0x184], R179 ;  /* 0x000184b301007387 */ /* 0x0003e20000100800 */
[----:B------:R-:W-:-:S03]  /*be70*/  F2FP.BF16.PACK_AB R133, R27, R11 ;  /* 0x0000000b1b85723e */ /* 0x000fc600000010ff */
[----:B------:R4:W-:Y:S01]  /*be80*/  STL [R1+0x188], R201 ;  /* 0x000188c901007387 */ /* 0x0009e20000100800 */
[----:B------:R-:W-:Y:S01]  /*be90*/  IMAD.WIDE.U32 R26, R240, -0x326172a9, RZ ;  /* 0xcd9e8d57f01a7825 */ /* 0x000fe200078e00ff */
[----:B------:R-:W-:Y:S02]  /*bea0*/  ISETP.GE.U32.AND P0, PT, R225, R6, PT ;  /* 0x00000006e100720c */ /* 0x000fe40003f06070 */
[----:B------:R-:W-:Y:S01]  /*beb0*/  STL [R1+0x18c], R190 ;  /* 0x00018cbe01007387 */ /* 0x000fe20000100800 */
[----:B--2---:R-:W-:Y:S02]  /*bec0*/  FADD.FTZ R135, R134, R0 ;  /* 0x0000000086877221 */ /* 0x004fe40000010000 */
[-C--:B------:R-:W-:Y:S01]  /*bed0*/  FMUL.FTZ R228, R60, R3.reuse ;  /* 0x000000033ce47220 */ /* 0x080fe20000410000 */
[----:B------:R-:W-:Y:S01]  /*bee0*/  STL [R1+0x190], R197 ;  /* 0x000190c501007387 */ /* 0x000fe20000100800 */
[-C--:B------:R-:W-:Y:S02]  /*bef0*/  FMUL.FTZ R237, R69, R3.reuse ;  /* 0x0000000345ed7220 */ /* 0x080fe40000410000 */
[-C--:B------:R-:W-:Y:S01]  /*bf00*/  FMUL.FTZ R0, R117, R3.reuse ;  /* 0x0000000375007220 */ /* 0x080fe20000410000 */
[----:B------:R-:W-:Y:S01]  /*bf10*/  STL [R1+0xa0], R4 ;  /* 0x0000a00401007387 */ /* 0x000fe20000100800 */
[----:B---3--:R-:W-:-:S02]  /*bf20*/  FMUL.FTZ R195, R124, R3 ;  /* 0x000000037cc37220 */ /* 0x008fc40000410000 */
[-C--:B------:R-:W-:Y:S01]  /*bf30*/  FMUL.FTZ R194, R128, R3.reuse ;  /* 0x0000000380c27220 */ /* 0x080fe20000410000 */
[----:B------:R-:W-:Y:S01]  /*bf40*/  MOV R128, R226 ;  /* 0x000000e200807202 */ /* 0x000fe20000000f00 */
[-C--:B------:R-:W-:Y:S02]  /*bf50*/  FMUL.FTZ R200, R129, R3.reuse ;  /* 0x0000000381c87220 */ /* 0x080fe40000410000 */
[----:B------:R-:W-:Y:S02]  /*bf60*/  FMUL.FTZ R210, R42, R2 ;  /* 0x000000022ad27220 */ /* 0x000fe40000410000 */
[-C--:B-1----:R-:W-:Y:S02]  /*bf70*/  FMUL.FTZ R179, R121, R3.reuse ;  /* 0x0000000379b37220 */ /* 0x082fe40000410000 */
[----:B----4-:R-:W-:Y:S01]  /*bf80*/  FMUL.FTZ R201, R120, R3 ;  /* 0x0000000378c97220 */ /* 0x010fe20000410000 */
[----:B------:R-:W-:Y:S01]  /*bf90*/  MOV R121, R238 ;  /* 0x000000ee00797202 */ /* 0x000fe20000000f00 */
[----:B------:R-:W-:Y:S01]  /*bfa0*/  FMUL.FTZ R211, R43, R2 ;  /* 0x000000022bd37220 */ /* 0x000fe20000410000 */
[----:B------:R-:W-:Y:S01]  /*bfb0*/  MOV R120, R231 ;  /* 0x000000e700787202 */ /* 0x000fe20000000f00 */
[-C--:B------:R-:W-:Y:S01]  /*bfc0*/  FMUL.FTZ R220, R44, R3.reuse ;  /* 0x000000032cdc7220 */ /* 0x080fe20000410000 */
[----:B------:R1:W-:Y:S01]  /*bfd0*/  STL [R1+0x194], R201 ;  /* 0x000194c901007387 */ /* 0x0003e20000100800 */
        /* <DEDUP_REMOVED lines=10> */
[----:B------:R-:W-:Y:S02]  /*c080*/  FMUL.FTZ R249, R81, R3 ;  /* 0x0000000351f97220 */ /* 0x000fe40000410000 */
        /* <DEDUP_REMOVED lines=61> */
[----:B-1----:R-:W-:-:S02]  /*c460*/  FMUL.FTZ R201, R115, R2 ;  /* 0x0000000273c97220 */ /* 0x002fc40000410000 */
        /* <DEDUP_REMOVED lines=8> */
[----:B------:R-:W-:Y:S01]  /*c4f0*/  LOP3.LUT R2, R27, UR36, R215, 0x96, !PT ;  /* 0x000000241b027c12 */ /* 0x000fe2000f8e96d7 */
        /* <DEDUP_REMOVED lines=42> */
[----:B------:R-:W-:Y:S02]  /*c7a0*/  FMUL.FTZ R189, R125, R3 ;  /* 0x000000037dbd7220 */ /* 0x000fe40000410000 */
[----:B------:R-:W-:Y:S01]  /*c7b0*/  IMAD.WIDE.U32 R2, R2, -0x2daee0ad, RZ ;  /* 0xd2511f5302027825 */ /* 0x000fe200078e00ff */
[----:B------:R1:W-:Y:S04]  /*c7c0*/  STL [R1+0xa4], R0 ;  /* 0x0000a40001007387 */ /* 0x0003e80000100800 */
[----:B-1----:R-:W-:-:S02]  /*c7d0*/  LOP3.LUT R0, R3, UR14, R198, 0x96, !PT ;  /* 0x0000000e03007c12 */ /* 0x002fc4000f8e96c6 */
[----:B------:R-:W-:-:S05]  /*c7e0*/  LOP3.LUT R3, R203, UR35, R26, 0x96, !PT ;  /* 0x00000023cb037c12 */ /* 0x000fca000f8e961a */
[----:B------:R-:W-:-:S04]  /*c7f0*/  IMAD.WIDE.U32 R4, R3, -0x2daee0ad, RZ ;  /* 0xd2511f5303047825 */ /* 0x000fc800078e00ff */
[----:B------:R-:W-:Y:S01]  /*c800*/  IMAD.WIDE.U32 R8, R0, -0x326172a9, RZ ;  /* 0xcd9e8d5700087825 */ /* 0x000fe200078e00ff */
[----:B------:R-:W-:-:S05]  /*c810*/  LOP3.LUT R0, R5, UR12, R2, 0x96, !PT ;  /* 0x0000000c05007c12 */ /* 0x000fca000f8e9602 */
[----:B------:R-:W-:Y:S01]  /*c820*/  IMAD.WIDE.U32 R6, R0, -0x326172a9, RZ ;  /* 0xcd9e8d5700067825 */ /* 0x000fe200078e00ff */
[----:B------:R-:W-:-:S04]  /*c830*/  LOP3.LUT R3, R9, UR13, R202, 0x96, !PT ;  /* 0x0000000d09037c12 */ /* 0x000fc8000f8e96ca */
[----:B------:R-:W-:Y:S01]  /*c840*/  LOP3.LUT R0, R7, UR11, R8, 0x96, !PT ;  /* 0x0000000b07007c12 */ /* 0x000fe2000f8e9608 */
[----:B------:R-:W-:Y:S01]  /*c850*/  IMAD.WIDE.U32 R2, R3, -0x2daee0ad, RZ ;  /* 0xd2511f5303027825 */ /* 0x000fe200078e00ff */
[----:B------:R-:W1:Y:S03]  /*c860*/  MUFU.EX2 R11, R241 ;  /* 0x000000f1000b7308 */ /* 0x000e660000000800 */
[----:B------:R-:W-:Y:S01]  /*c870*/  IMAD.WIDE.U32 R8, R0, -0x2daee0ad, RZ ;  /* 0xd2511f5300087825 */ /* 0x000fe200078e00ff */
[----:B------:R-:W-:Y:S01]  /*c880*/  F2FP.BF16.PACK_AB R132, R132, R12 ;  /* 0x0000000c8484723e */ /* 0x000fe200000010ff */
[----:B------:R-:W2:Y:S01]  /*c890*/  LDC.U8 R125, c[0x0][0x2d8] ;  /* 0x0000b600ff7d7b82 */ /* 0x000ea20000000000 */
[----:B------:R-:W-:Y:S02]  /*c8a0*/  LOP3.LUT R3, R3, UR10, R4, 0x96, !PT ;  /* 0x0000000a03037c12 */ /* 0x000fe4000f8e9604 */
[----:B------:R-:W3:Y:S01]  /*c8b0*/  MUFU.EX2 R12, R242 ;  /* 0x000000f2000c7308 */ /* 0x000ee20000000800 */
[----:B------:R-:W-:Y:S01]  /*c8c0*/  LOP3.LUT R2, R9, UR8, R2, 0x96, !PT ;  /* 0x0000000809027c12 */ /* 0x000fe2000f8e9602 */
[----:B------:R-:W-:-:S02]  /*c8d0*/  FADD.FTZ R10, R178, R10 ;  /* 0x0000000ab20a7221 */ /* 0x000fc40000010000 */
[----:B------:R-:W-:-:S04]  /*c8e0*/  IMAD.WIDE.U32 R4, R3, -0x326172a9, RZ ;  /* 0xcd9e8d5703047825 */ /* 0x000fc800078e00ff */
[----:B------:R-:W-:-:S04]  /*c8f0*/  IMAD.WIDE.U32 R2, R2, -0x326172a9, RZ ;  /* 0xcd9e8d5702027825 */ /* 0x000fc800078e00ff */
[----:B------:R-:W-:Y:S01]  /*c900*/  FADD.FTZ R7, R186, R10 ;  /* 0x0000000aba077221 */ /* 0x000fe20000010000 */
[----:B------:R-:W-:Y:S01]  /*c910*/  LOP3.LUT R0, R3, UR31, R4, 0x96, !PT ;  /* 0x0000001f03007c12 */ /* 0x000fe2000f8e9604 */
[----:B------:R4:W2:Y:S02]  /*c920*/  MUFU.EX2 R10, R243 ;  /* 0x000000f3000a7308 */ /* 0x0008a40000000800 */
[----:B-1----:R-:W-:Y:S01]  /*c930*/  FADD.FTZ R4, R11, R7 ;  /* 0x000000070b047221 */ /* 0x002fe20000010000 */
[----:B------:R-:W-:Y:S02]  /*c940*/  LOP3.LUT R9, R5, UR9, R6, 0x96, !PT ;  /* 0x0000000905097c12 */ /* 0x000fe4000f8e9606 */
[C---:B---3--:R-:W-:Y:S01]  /*c950*/  F2FP.BF16.PACK_AB R7, R12.reuse, R11 ;  /* 0x0000000b0c07723e */ /* 0x048fe200000010ff */
[----:B------:R-:W-:Y:S01]  /*c960*/  FADD.FTZ R6, R12, R4 ;  /* 0x000000040c067221 */ /* 0x000fe20000010000 */
[C---:B------:R-:W-:Y:S01]  /*c970*/  LOP3.LUT R4, R0.reuse, 0xffff, RZ, 0xc0, !PT ;  /* 0x0000ffff00047812 */ /* 0x040fe200078ec0ff */
[----:B------:R-:W1:Y:S01]  /*c980*/  MUFU.EX2 R11, R252 ;  /* 0x000000fc000b7308 */ /* 0x000e620000000800 */
[----:B------:R-:W-:-:S02]  /*c990*/  LOP3.LUT R5, R0, 0xff, RZ, 0xc0, !PT ;  /* 0x000000ff00057812 */ /* 0x000fc400078ec0ff */
[----:B------:R-:W-:Y:S02]  /*c9a0*/  SHF.R.U32.HI R4, RZ, 0x8, R4 ;  /* 0x00000008ff047819 */ /* 0x000fe40000011604 */
[C---:B----4-:R-:W-:Y:S02]  /*c9b0*/  PRMT R243, R132.reuse, 0x7610, R243 ;  /* 0x0000761084f37816 */ /* 0x050fe400000000f3 */
[----:B------:R-:W-:-:S03]  /*c9c0*/  PRMT R193, R132, 0x7632, R193 ;  /* 0x0000763284c17816 */ /* 0x000fc600000000c1 */
[----:B------:R-:W-:Y:S01]  /*c9d0*/  @!P6 HFMA2.BF16_V2 R13, -RZ.H0_H0, RZ.H0_H0, -R243.H0_H0 ;  /* 0x200000ffff0de231 */ /* 0x000fe200003409f3 */
[----:B--2---:R-:W-:Y:S02]  /*c9e0*/  ISETP.GE.U32.AND P1, PT, R125, R5, PT ;  /* 0x000000057d00720c */ /* 0x004fe40003f26070 */
[----:B------:R-:W-:Y:S02]  /*c9f0*/  LOP3.LUT R4, R4, 0xffff, RZ, 0xc0, !PT ;  /* 0x0000ffff04047812 */ /* 0x000fe400078ec0ff */
[----:B------:R-:W-:Y:S02]  /*ca00*/  PRMT R240, R243, 0x5410, R193 ;  /* 0x00005410f3f07816 */ /* 0x000fe400000000c1 */
[----:B------:R-:W-:Y:S02]  /*ca10*/  @!P6 PRMT R243, R13, 0x5410, RZ ;  /* 0x000054100df3e816 */ /* 0x000fe400000000ff */
[----:B------:R-:W-:Y:S01]  /*ca20*/  ISETP.GE.U32.AND P6, PT, R125, R4, PT ;  /* 0x000000047d00720c */ /* 0x000fe20003fc6070 */
[----:B------:R-:W-:Y:S01]  /*ca30*/  FADD.FTZ R4, R10, R6 ;  /* 0x000000060a047221 */ /* 0x000fe20000010000 */
[----:B------:R-:W-:-:S03]  /*ca40*/  PRMT R205, R7, 0x7610, R205 ;  /* 0x0000761007cd7816 */ /* 0x000fc600000000cd */
[----:B-1----:R-:W-:Y:S01]  /*ca50*/  FADD.FTZ R5, R11, R4 ;  /* 0x000000040b057221 */ /* 0x002fe20000010000 */
[--C-:B------:R-:W-:Y:S02]  /*ca60*/  SHF.R.U32.HI R4, RZ, 0x18, R0.reuse ;  /* 0x00000018ff047819 */ /* 0x100fe40000011600 */
[----:B------:R-:W-:Y:S01]  /*ca70*/  SHF.R.U32.HI R0, RZ, 0x10, R0 ;  /* 0x00000010ff007819 */ /* 0x000fe20000011600 */
[----:B------:R-:W-:Y:S01]  /*ca80*/  @!P0 HFMA2.BF16_V2 R16, -RZ.H0_H0, RZ.H0_H0, -R193.H0_H0 ;  /* 0x200000ffff108231 */ /* 0x000fe200003409c1 */
[----:B------:R-:W-:Y:S01]  /*ca90*/  PRMT R108, R7, 0x7632, R108 ;  /* 0x00007632076c7816 */ /* 0x000fe2000000006c */
[----:B------:R-:W-:Y:S01]  /*caa0*/  @!P1 HFMA2.BF16_V2 R25, -RZ.H0_H0, RZ.H0_H0, -R205.H0_H0 ;  /* 0x200000ffff199231 */ /* 0x000fe200003409cd */
[----:B------:R-:W-:Y:S02]  /*cab0*/  LOP3.LUT R0, R0, 0xff, RZ, 0xc0, !PT ;  /* 0x000000ff00007812 */ /* 0x000fe400078ec0ff */
[----:B------:R-:W-:Y:S02]  /*cac0*/  MOV R46, R207 ;  /* 0x000000cf002e7202 */ /* 0x000fe40000000f00 */
[----:B------:R-:W-:Y:S01]  /*cad0*/  PRMT R207, R205, 0x5410, R108 ;  /* 0x00005410cdcf7816 */ /* 0x000fe2000000006c */
[----:B------:R-:W-:Y:S01]  /*cae0*/  @!P6 HFMA2.BF16_V2 R24, -RZ.H0_H0, RZ.H0_H0, -R108.H0_H0 ;  /* 0x200000ffff18e231 */ /* 0x000fe2000034096c */
[----:B------:R-:W-:-:S02]  /*caf0*/  @!P0 PRMT R193, R16, 0x5410, RZ ;  /* 0x0000541010c18816 */ /* 0x000fc400000000ff */
[----:B------:R-:W-:Y:S02]  /*cb00*/  @!P1 PRMT R205, R25, 0x5410, RZ ;  /* 0x0000541019cd9816 */ /* 0x000fe400000000ff */
[C---:B------:R-:W-:Y:S02]  /*cb10*/  ISETP.GE.U32.AND P0, PT, R125.reuse, R4, PT ;  /* 0x000000047d00720c */ /* 0x040fe40003f06070 */
[----:B------:R-:W-:Y:S02]  /*cb20*/  ISETP.GE.U32.AND P1, PT, R125, R0, PT ;  /* 0x000000007d00720c */ /* 0x000fe40003f26070 */
[----:B------:R-:W-:Y:S01]  /*cb30*/  LOP3.LUT R0, R2, 0xff, RZ, 0xc0, !PT ;  /* 0x000000ff02007812 */ /* 0x000fe200078ec0ff */
[----:B------:R-:W1:Y:S01]  /*cb40*/  MUFU.EX2 R7, R46 ;  /* 0x0000002e00077308 */ /* 0x000e620000000800 */
[----:B------:R-:W-:Y:S02]  /*cb50*/  @!P6 PRMT R108, R24, 0x5410, RZ ;  /* 0x00005410186ce816 */ /* 0x000fe400000000ff */
[----:B------:R-:W-:-:S02]  /*cb60*/  F2FP.BF16.PACK_AB R6, R11, R10 ;  /* 0x0000000a0b06723e */ /* 0x000fc400000010ff */
[----:B------:R-:W-:Y:S02]  /*cb70*/  ISETP.GE.U32.AND P6, PT, R125, R0, PT ;  /* 0x000000007d00720c */ /* 0x000fe40003fc6070 */
[----:B------:R-:W-:Y:S01]  /*cb80*/  LOP3.LUT R0, R2, 0xffff, RZ, 0xc0, !PT ;  /* 0x0000ffff02007812 */ /* 0x000fe200078ec0ff */
[----:B------:R-:W2:Y:S01]  /*cb90*/  MUFU.EX2 R10, R43 ;  /* 0x0000002b000a7308 */ /* 0x000ea20000000800 */
[C---:B------:R-:W-:Y:S02]  /*cba0*/  PRMT R252, R133.reuse, 0x7632, R252 ;  /* 0x0000763285fc7816 */ /* 0x040fe400000000fc */
[----:B------:R-:W-:Y:S02]  /*cbb0*/  PRMT R219, R133, 0x7610, R219 ;  /* 0x0000761085db7816 */ /* 0x000fe400000000db */
[----:B------:R-:W-:Y:S01]  /*cbc0*/  SHF.R.U32.HI R0, RZ, 0x8, R0 ;  /* 0x00000008ff007819 */ /* 0x000fe20000011600 */
[----:B------:R-:W-:Y:S01]  /*cbd0*/  @!P0 HFMA2.BF16_V2 R14, -RZ.H0_H0, RZ.H0_H0, -R252.H0_H0 ;  /* 0x200000ffff0e8231 */ /* 0x000fe200003409fc */
[--C-:B------:R-:W-:Y:S01]  /*cbe0*/  SHF.R.U32.HI R4, RZ, 0x10, R2.reuse ;  /* 0x00000010ff047819 */ /* 0x100fe20000011602 */
[----:B------:R-:W-:Y:S01]  /*cbf0*/  @!P1 HFMA2.BF16_V2 R15, -RZ.H0_H0, RZ.H0_H0, -R219.H0_H0 ;  /* 0x200000ffff0f9231 */ /* 0x000fe200003409db */
[----:B------:R-:W-:-:S02]  /*cc00*/  SHF.R.U32.HI R2, RZ, 0x18, R2 ;  /* 0x00000018ff027819 */ /* 0x000fc40000011602 */
[----:B------:R-:W-:Y:S02]  /*cc10*/  LOP3.LUT R0, R0, 0xffff, RZ, 0xc0, !PT ;  /* 0x0000ffff00007812 */ /* 0x000fe400078ec0ff */
[----:B------:R-:W-:Y:S02]  /*cc20*/  PRMT R25, R219, 0x5410, R252 ;  /* 0x00005410db197816 */ /* 0x000fe400000000fc */
[----:B------:R-:W-:Y:S02]  /*cc30*/  PRMT R218, R6, 0x7610, R218 ;  /* 0x0000761006da7816 */ /* 0x000fe400000000da */
[----:B------:R-:W-:Y:S02]  /*cc40*/  @!P0 PRMT R252, R14, 0x5410, RZ ;  /* 0x000054100efc8816 */ /* 0x000fe400000000ff */
[----:B------:R-:W-:Y:S02]  /*cc50*/  @!P1 PRMT R219, R15, 0x5410, RZ ;  /* 0x000054100fdb9816 */ /* 0x000fe400000000ff */
[----:B------:R-:W-:Y:S01]  /*cc60*/  ISETP.GE.U32.AND P1, PT, R125, R2, PT ;  /* 0x000000027d00720c */ /* 0x000fe20003f26070 */
[----:B------:R-:W-:Y:S01]  /*cc70*/  IMAD.WIDE.U32 R2, R9, -0x2daee0ad, RZ ;  /* 0xd2511f5309027825 */ /* 0x000fe200078e00ff */
[----:B------:R-:W-:Y:S01]  /*cc80*/  ISETP.GE.U32.AND P0, PT, R125, R0, PT ;  /* 0x000000007d00720c */ /* 0x000fe20003f06070 */
[----:B------:R-:W-:-:S02]  /*cc90*/  @!P6 HFMA2.BF16_V2 R31, -RZ.H0_H0, RZ.H0_H0, -R218.H0_H0 ;  /* 0x200000ffff1fe231 */ /* 0x000fc400003409da */
[----:B-1----:R-:W-:Y:S01]  /*cca0*/  FADD.FTZ R0, R7, R5 ;  /* 0x0000000507007221 */ /* 0x002fe20000010000 */
[----:B------:R-:W-:Y:S02]  /*ccb0*/  PRMT R213, R6, 0x7632, R213 ;  /* 0x0000763206d57816 */ /* 0x000fe400000000d5 */
[C---:B--2---:R-:W-:Y:S01]  /*ccc0*/  F2FP.BF16.PACK_AB R5, R10.reuse, R7 ;  /* 0x000000070a05723e */ /* 0x044fe200000010ff */
[----:B------:R-:W-:Y:S01]  /*ccd0*/  FADD.FTZ R7, R10, R0 ;  /* 0x000000000a077221 */ /* 0x000fe20000010000 */
[----:B------:R-:W-:Y:S01]  /*cce0*/  LOP3.LUT R4, R4, 0xff, RZ, 0xc0, !PT ;  /* 0x000000ff04047812 */ /* 0x000fe200078ec0ff */
[----:B------:R-:W-:Y:S01]  /*ccf0*/  IMAD.MOV.U32 R43, RZ, RZ, R214 ;  /* 0x000000ffff2b7224 */ /* 0x000fe200078e00d6 */
[----:B------:R-:W-:Y:S02]  /*cd00*/  LOP3.LUT R0, R3, UR7, R8, 0x96, !PT ;  /* 0x0000000703007c12 */ /* 0x000fe4000f8e9608 */
[----:B------:R-:W-:Y:S02]  /*cd10*/  PRMT R214, R218, 0x5410, R213 ;  /* 0x00005410dad67816 */ /* 0x000fe400000000d5 */
[----:B------:R-:W-:-:S02]  /*cd20*/  @!P6 PRMT R218, R31, 0x5410, RZ ;  /* 0x000054101fdae816 */ /* 0x000fc400000000ff */
[----:B------:R-:W-:Y:S02]  /*cd30*/  ISETP.GE.U32.AND P6, PT, R125, R4, PT ;  /* 0x000000047d00720c */ /* 0x000fe40003fc6070 */
[----:B------:R-:W-:Y:S02]  /*cd40*/  LOP3.LUT R4, R0, 0xffff, RZ, 0xc0, !PT ;  /* 0x0000ffff00047812 */ /* 0x000fe400078ec0ff */
[----:B------:R-:W-:Y:S02]  /*cd50*/  F2FP.BF16.PACK_AB R134, R134, R173 ;  /* 0x000000ad8686723e */ /* 0x000fe400000010ff */
[----:B------:R-:W-:Y:S01]  /*cd60*/  SHF.R.U32.HI R4, RZ, 0x8, R4 ;  /* 0x00000008ff047819 */ /* 0x000fe20000011604 */
[----:B------:R-:W-:Y:S01]  /*cd70*/  @!P0 HFMA2.BF16_V2 R30, -RZ.H0_H0, RZ.H0_H0, -R213.H0_H0 ;  /* 0x200000ffff1e8231 */ /* 0x000fe200003409d5 */
[----:B------:R-:W-:Y:S02]  /*cd80*/  PRMT R212, R134, 0x7632, R212 ;  /* 0x0000763286d47816 */ /* 0x000fe400000000d4 */
[----:B------:R-:W-:-:S02]  /*cd90*/  LOP3.LUT R4, R4, 0xffff, RZ, 0xc0, !PT ;  /* 0x0000ffff04047812 */ /* 0x000fc400078ec0ff */
[----:B------:R-:W-:Y:S01]  /*cda0*/  @!P0 PRMT R213, R30, 0x5410, RZ ;  /* 0x000054101ed58816 */ /* 0x000fe200000000ff */
[----:B------:R-:W-:Y:S01]  /*cdb0*/  @!P1 HFMA2.BF16_V2 R33, -RZ.H0_H0, RZ.H0_H0, -R212.H0_H0 ;  /* 0x200000ffff219231 */ /* 0x000fe200003409d4 */
[----:B------:R-:W-:Y:S02]  /*cdc0*/  PRMT R186, R134, 0x7610, R186 ;  /* 0x0000761086ba7816 */ /* 0x000fe400000000ba */
[----:B------:R-:W-:Y:S02]  /*cdd0*/  ISETP.GE.U32.AND P0, PT, R125, R4, PT ;  /* 0x000000047d00720c */ /* 0x000fe40003f06070 */
[----:B------:R-:W-:Y:S02]  /*cde0*/  LOP3.LUT R4, R0, 0xff, RZ, 0xc0, !PT ;  /* 0x000000ff00047812 */ /* 0x000fe400078ec0ff */
[----:B------:R-:W-:Y:S02]  /*cdf0*/  PRMT R24, R186, 0x5410, R212 ;  /* 0x00005410ba187816 */ /* 0x000fe400000000d4 */
[----:B------:R-:W-:Y:S01]  /*ce00*/  @!P1 PRMT R212, R33, 0x5410, RZ ;  /* 0x0000541021d49816 */ /* 0x000fe200000000ff */
[----:B------:R-:W1:Y:S01]  /*ce10*/  MUFU.EX2 R6, R43 ;  /* 0x0000002b00067308 */ /* 0x000e620000000800 */
[----:B------:R-:W-:Y:S01]  /*ce20*/  ISETP.GE.U32.AND P1, PT, R125, R4, PT ;  /* 0x000000047d00720c */ /* 0x000fe20003f26070 */
[----:B------:R-:W-:-:S06]  /*ce30*/  @!P6 HFMA2.BF16_V2 R32, -RZ.H0_H0, RZ.H0_H0, -R186.H0_H0 ;  /* 0x200000ffff20e231 */ /* 0x000fcc00003409ba */
[----:B------:R2:W3:Y:S01]  /*ce40*/  MUFU.EX2 R8, R204 ;  /* 0x000000cc00087308 */ /* 0x0004e20000000800 */
[----:B------:R-:W-:Y:S02]  /*ce50*/  PRMT R178, R5, 0x7610, R178 ;  /* 0x0000761005b27816 */ /* 0x000fe400000000b2 */
[--C-:B------:R-:W-:Y:S02]  /*ce60*/  SHF.R.U32.HI R4, RZ, 0x18, R0.reuse ;  /* 0x00000018ff047819 */ /* 0x100fe40000011600 */
[----:B------:R-:W-:Y:S01]  /*ce70*/  SHF.R.U32.HI R0, RZ, 0x10, R0 ;  /* 0x00000010ff007819 */ /* 0x000fe20000011600 */
[----:B------:R-:W-:Y:S01]  /*ce80*/  @!P1 HFMA2.BF16_V2 R35, -RZ.H0_H0, RZ.H0_H0, -R178.H0_H0 ;  /* 0x200000ffff239231 */ /* 0x000fe200003409b2 */
[----:B------:R-:W-:Y:S02]  /*ce90*/  @!P6 PRMT R186, R32, 0x5410, RZ ;  /* 0x0000541020bae816 */ /* 0x000fe400000000ff */
[----:B------:R-:W-:Y:S02]  /*cea0*/  ISETP.GE.U32.AND P6, PT, R125, R4, PT ;  /* 0x000000047d00720c */ /* 0x000fe40003fc6070 */
[----:B------:R-:W-:-:S02]  /*ceb0*/  PRMT R177, R5, 0x7632, R177 ;  /* 0x0000763205b17816 */ /* 0x000fc400000000b1 */
[----:B------:R-:W-:Y:S01]  /*cec0*/  LOP3.LUT R0, R0, 0xff, RZ, 0xc0, !PT ;  /* 0x000000ff00007812 */ /* 0x000fe200078ec0ff */
[----:B-1----:R-:W-:Y:S01]  /*ced0*/  FADD.FTZ R5, R6, R135 ;  /* 0x0000008706057221 */ /* 0x002fe20000010000 */
[----:B------:R1:W-:Y:S01]  /*cee0*/  MUFU.EX2 R242, R124 ;  /* 0x0000007c00f27308 */ /* 0x0003e20000000800 */
[----:B--2---:R-:W-:Y:S02]  /*cef0*/  PRMT R204, R178, 0x5410, R177 ;  /* 0x00005410b2cc7816 */ /* 0x004fe400000000b1 */
[----:B---3--:R-:W-:Y:S02]  /*cf00*/  F2FP.BF16.PACK_AB R4, R8, R6 ;  /* 0x000000060804723e */ /* 0x008fe400000010ff */
[----:B------:R-:W-:Y:S02]  /*cf10*/  @!P1 PRMT R178, R35, 0x5410, RZ ;  /* 0x0000541023b29816 */ /* 0x000fe400000000ff */
[----:B------:R-:W-:Y:S01]  /*cf20*/  ISETP.GE.U32.AND P1, PT, R125, R0, PT ;  /* 0x000000007d00720c */ /* 0x000fe20003f26070 */
[----:B------:R-:W2:Y:S01]  /*cf30*/  MUFU.EX2 R6, R42 ;  /* 0x0000002a00067308 */ /* 0x000ea20000000800 */
[----:B------:R-:W-:-:S02]  /*cf40*/  LOP3.LUT R0, R2, 0xffff, RZ, 0xc0, !PT ;  /* 0x0000ffff02007812 */ /* 0x000fc400078ec0ff */
[----:B------:R-:W-:Y:S01]  /*cf50*/  PRMT R176, R4, 0x7632, R176 ;  /* 0x0000763204b07816 */ /* 0x000fe200000000b0 */
[----:B------:R-:W-:Y:S01]  /*cf60*/  @!P0 HFMA2.BF16_V2 R34, -RZ.H0_H0, RZ.H0_H0, -R177.H0_H0 ;  /* 0x200000ffff228231 */ /* 0x000fe200003409b1 */
[----:B------:R-:W-:Y:S01]  /*cf70*/  SHF.R.U32.HI R0, RZ, 0x8, R0 ;  /* 0x00000008ff007819 */ /* 0x000fe20000011600 */
[----:B-1----:R-:W-:Y:S01]  /*cf80*/  IMAD.MOV.U32 R124, RZ, RZ, R120 ;  /* 0x000000ffff7c7224 */ /* 0x002fe200078e0078 */
[----:B------:R-:W-:Y:S01]  /*cf90*/  MOV R120, R117 ;  /* 0x0000007500787202 */ /* 0x000fe20000000f00 */
[----:B------:R-:W-:Y:S01]  /*cfa0*/  IMAD.MOV.U32 R117, RZ, RZ, R116 ;  /* 0x000000ffff757224 */ /* 0x000fe200078e0074 */
[----:B------:R-:W-:Y:S01]  /*cfb0*/  @!P6 HFMA2.BF16_V2 R36, -RZ.H0_H0, RZ.H0_H0, -R176.H0_H0 ;  /* 0x200000ffff24e231 */ /* 0x000fe200003409b0 */
[----:B------:R-:W-:Y:S01]  /*cfc0*/  IMAD.MOV.U32 R116, RZ, RZ, R113 ;  /* 0x000000ffff747224 */ /* 0x000fe200078e0071 */
[----:B------:R-:W-:Y:S02]  /*cfd0*/  LOP3.LUT R3, R2, 0xff, RZ, 0xc0, !PT ;  /* 0x000000ff02037812 */ /* 0x000fe400078ec0ff */
[----:B------:R-:W-:-:S02]  /*cfe0*/  PRMT R175, R4, 0x7610, R175 ;  /* 0x0000761004af7816 */ /* 0x000fc400000000af */
[----:B------:R-:W-:Y:S01]  /*cff0*/  MOV R113, R112 ;  /* 0x0000007000717202 */ /* 0x000fe20000000f00 */
[----:B------:R-:W-:Y:S01]  /*d000*/  IMAD.MOV.U32 R112, RZ, RZ, R109 ;  /* 0x000000ffff707224 */ /* 0x000fe200078e006d */
[----:B------:R-:W-:Y:S01]  /*d010*/  LOP3.LUT R0, R0, 0xffff, RZ, 0xc0, !PT ;  /* 0x0000ffff00007812 */ /* 0x000fe200078ec0ff */
[----:B------:R-:W-:Y:S01]  /*d020*/  IMAD.MOV.U32 R109, RZ, RZ, R188 ;  /* 0x000000ffff6d7224 */ /* 0x000fe200078e00bc */
[----:B------:R-:W-:Y:S02]  /*d030*/  @!P0 PRMT R177, R34, 0x5410, RZ ;  /* 0x0000541022b18816 */ /* 0x000fe400000000ff */
[----:B------:R-:W-:Y:S02]  /*d040*/  ISETP.GE.U32.AND P0, PT, R125, R3, PT ;  /* 0x000000037d00720c */ /* 0x000fe40003f06070 */
[----:B------:R-:W-:Y:S02]  /*d050*/  PRMT R188, R175, 0x5410, R176 ;  /* 0x00005410afbc7816 */ /* 0x000fe400000000b0 */
[----:B------:R-:W-:-:S02]  /*d060*/  @!P6 PRMT R176, R36, 0x5410, RZ ;  /* 0x0000541024b0e816 */ /* 0x000fc400000000ff */
[----:B------:R-:W-:Y:S02]  /*d070*/  ISETP.GE.U32.AND P6, PT, R125, R0, PT ;  /* 0x000000007d00720c */ /* 0x000fe40003fc6070 */
[--C-:B------:R-:W-:Y:S02]  /*d080*/  SHF.R.U32.HI R0, RZ, 0x10, R2.reuse ;  /* 0x00000010ff007819 */ /* 0x100fe40000011602 */
[----:B------:R-:W-:Y:S02]  /*d090*/  SHF.R.U32.HI R3, RZ, 0x18, R2 ;  /* 0x00000018ff037819 */ /* 0x000fe40000011602 */
[----:B--2---:R-:W-:-:S04]  /*d0a0*/  F2FP.BF16.PACK_AB R2, R242, R6 ;  /* 0x00000006f202723e */ /* 0x004fc800000010ff */
[----:B------:R-:W-:Y:S01]  /*d0b0*/  PRMT R174, R2, 0x7610, R174 ;  /* 0x0000761002ae7816 */ /* 0x000fe200000000ae */
[----:B------:R-:W-:Y:S01]  /*d0c0*/  FADD.FTZ R4, R8, R5 ;  /* 0x0000000508047221 */ /* 0x000fe20000010000 */
[----:B------:R-:W-:Y:S01]  /*d0d0*/  PRMT R173, R2, 0x7632, R173 ;  /* 0x0000763202ad7816 */ /* 0x000fe200000000ad */
[----:B------:R-:W-:Y:S02]  /*d0e0*/  MUFU.EX2 R5, R196 ;  /* 0x000000c400057308 */ /* 0x000fe40000000800 */
[----:B------:R-:W-:Y:S01]  /*d0f0*/  @!P0 HFMA2.BF16_V2 R40, -RZ.H0_H0, RZ.H0_H0, -R174.H0_H0 ;  /* 0x200000ffff288231 */ /* 0x000fe200003409ae */
[----:B------:R-:W-:-:S05]  /*d100*/  LOP3.LUT R2, R19, UR13, R202, 0x96, !PT ;  /* 0x0000000d13027c12 */ /* 0x000fca000f8e96ca */
[----:B------:R1:W2:Y:S01]  /*d110*/  MUFU.EX2 R16, R187 ;  /* 0x000000bb00107308 */ /* 0x0002a20000000800 */
[----:B------:R-:W-:Y:S01]  /*d120*/  @!P1 HFMA2.BF16_V2 R41, -RZ.H0_H0, RZ.H0_H0, -R175.H0_H0 ;  /* 0x200000ffff299231 */ /* 0x000fe200003409af */
[----:B------:R-:W-:Y:S01]  /*d130*/  LOP3.LUT R0, R0, 0xff, RZ, 0xc0, !PT ;  /* 0x000000ff00007812 */ /* 0x000fe200078ec0ff */
[----:B------:R-:W-:-:S03]  /*d140*/  IMAD R2, R2, -0x2daee0ad, RZ ;  /* 0xd2511f5302027824 */ /* 0x000fc600078e02ff */
[----:B------:R-:W-:Y:S02]  /*d150*/  @!P1 PRMT R175, R41, 0x5410, RZ ;  /* 0x0000541029af9816 */ /* 0x000fe400000000ff */
[----:B-1----:R-:W-:Y:S02]  /*d160*/  PRMT R187, R174, 0x5410, R173 ;  /* 0x00005410aebb7816 */ /* 0x002fe400000000ad */
[----:B------:R-:W-:Y:S02]  /*d170*/  @!P0 PRMT R174, R40, 0x5410, RZ ;  /* 0x0000541028ae8816 */ /* 0x000fe400000000ff */
[----:B------:R-:W-:Y:S02]  /*d180*/  ISETP.GE.U32.AND P0, PT, R125, R3, PT ;  /* 0x000000037d00720c */ /* 0x000fe40003f06070 */
[----:B------:R-:W-:Y:S02]  /*d190*/  LOP3.LUT R3, R129, UR11, R18, 0x96, !PT ;  /* 0x0000000b81037c12 */ /* 0x000fe4000f8e9612 */
[----:B------:R-:W-:-:S03]  /*d1a0*/  ISETP.GE.U32.AND P1, PT, R125, R0, PT ;  /* 0x000000007d00720c */ /* 0x000fc60003f26070 */
[----:B------:R-:W-:Y:S01]  /*d1b0*/  IMAD.WIDE.U32 R14, R3, -0x2daee0ad, RZ ;  /* 0xd2511f53030e7825 */ /* 0x000fe200078e00ff */
[----:B--2---:R-:W-:-:S04]  /*d1c0*/  F2FP.BF16.PACK_AB R0, R16, R5 ;  /* 0x000000051000723e */ /* 0x004fc800000010ff */
[----:B------:R-:W-:Y:S02]  /*d1d0*/  LOP3.LUT R2, R15, UR8, R2, 0x96, !PT ;  /* 0x000000080f027c12 */ /* 0x000fe4000f8e9602 */
[----:B------:R-:W-:-:S03]  /*d1e0*/  PRMT R172, R0, 0x7632, R172 ;  /* 0x0000763200ac7816 */ /* 0x000fc600000000ac */
[----:B------:R-:W-:Y:S01]  /*d1f0*/  IMAD.WIDE.U32 R2, R2, -0x326172a9, RZ ;  /* 0xcd9e8d5702027825 */ /* 0x000fe200078e00ff */
[----:B------:R-:W-:Y:S01]  /*d200*/  @!P1 HFMA2.BF16_V2 R38, -RZ.H0_H0, RZ.H0_H0, -R0.H0_H0 ;  /* 0x200000ffff269231 */ /* 0x000fe20000340900 */
[C---:B------:R-:W-:Y:S02]  /*d210*/  @P1 PRMT R191, R0.reuse, 0x7610, R191 ;  /* 0x0000761000bf1816 */ /* 0x040fe400000000bf */
[----:B------:R-:W-:Y:S02]  /*d220*/  PRMT R13, R0, 0x5410, R172 ;  /* 0x00005410000d7816 */ /* 0x000fe400000000ac */
[----:B------:R-:W-:Y:S01]  /*d230*/  LOP3.LUT R0, R3, UR31, R20, 0x96, !PT ;  /* 0x0000001f03007c12 */ /* 0x000fe2000f8e9614 */
[----:B------:R-:W-:-:S03]  /*d240*/  FADD.FTZ R18, R5, R4 ;  /* 0x0000000405127221 */ /* 0x000fc60000010000 */
[----:B------:R-:W-:Y:S01]  /*d250*/  LOP3.LUT R4, R0, 0xffff, RZ, 0xc0, !PT ;  /* 0x0000ffff00047812 */ /* 0x000fe200078ec0ff */
[----:B------:R-:W-:-:S03]  /*d260*/  FADD.FTZ R196, R6, R7 ;  /* 0x0000000706c47221 */ /* 0x000fc60000010000 */
[----:B------:R-:W-:Y:S02]  /*d270*/  SHF.R.U32.HI R5, RZ, 0x8, R4 ;  /* 0x00000008ff057819 */ /* 0x000fe40000011604 */
[----:B------:R-:W-:Y:S02]  /*d280*/  LOP3.LUT R4, R0, 0xff, RZ, 0xc0, !PT ;  /* 0x000000ff00047812 */ /* 0x000fe400078ec0ff */
[--C-:B------:R-:W-:Y:S02]  /*d290*/  SHF.R.U32.HI R6, RZ, 0x10, R0.reuse ;  /* 0x00000010ff067819 */ /* 0x100fe40000011600 */
[----:B------:R-:W-:Y:S02]  /*d2a0*/  PRMT R4, R4, 0x5410, R5 ;  /* 0x0000541004047816 */ /* 0x000fe40000000005 */
[----:B------:R-:W-:Y:S02]  /*d2b0*/  SHF.R.U32.HI R5, RZ, 0x18, R0 ;  /* 0x00000018ff057819 */ /* 0x000fe40000011600 */
[----:B------:R-:W-:-:S02]  /*d2c0*/  LOP3.LUT R0, R6, 0xff, RZ, 0xc0, !PT ;  /* 0x000000ff06007812 */ /* 0x000fc400078ec0ff */
[----:B------:R-:W-:Y:S02]  /*d2d0*/  PRMT R8, R125, 0x7054, R125 ;  /* 0x000070547d087816 */ /* 0x000fe4000000007d */
[----:B------:R-:W-:-:S05]  /*d2e0*/  PRMT R0, R0, 0x5410, R5 ;  /* 0x0000541000007816 */ /* 0x000fca0000000005 */
[----:B------:R-:W-:Y:S01]  /*d2f0*/  HSET2.LE.AND R0, R0, R8, PT ;  /* 0x0000000800007233 */ /* 0x000fe20003803000 */
[----:B------:R-:W-:-:S04]  /*d300*/  SHF.R.U32.HI R6, RZ, 0x10, R2 ;  /* 0x00000010ff067819 */ /* 0x000fc80000011602 */
[----:B------:R-:W-:Y:S02]  /*d310*/  LOP3.LUT R5, R0, R121, RZ, 0xc0, !PT ;  /* 0x0000007900057212 */ /* 0x000fe400078ec0ff */
[C---:B------:R-:W-:Y:S02]  /*d320*/  LOP3.LUT R0, R2.reuse, 0xffff, RZ, 0xc0, !PT ;  /* 0x0000ffff02007812 */ /* 0x040fe400078ec0ff */
[----:B------:R-:W-:Y:S02]  /*d330*/  LOP3.LUT R7, R2, 0xff, RZ, 0xc0, !PT ;  /* 0x000000ff02077812 */ /* 0x000fe400078ec0ff */
[----:B------:R-:W-:Y:S02]  /*d340*/  SHF.R.U32.HI R3, RZ, 0x18, R2 ;  /* 0x00000018ff037819 */ /* 0x000fe40000011602 */
[----:B------:R-:W-:Y:S02]  /*d350*/  SHF.R.U32.HI R0, RZ, 0x8, R0 ;  /* 0x00000008ff007819 */ /* 0x000fe40000011600 */
[----:B------:R-:W-:-:S02]  /*d360*/  LOP3.LUT R2, R6, 0xff, RZ, 0xc0, !PT ;  /* 0x000000ff06027812 */ /* 0x000fc400078ec0ff */
[----:B------:R-:W-:Y:S02]  /*d370*/  PRMT R0, R7, 0x5410, R0 ;  /* 0x0000541007007816 */ /* 0x000fe40000000000 */
[----:B------:R-:W-:Y:S01]  /*d380*/  PRMT R2, R2, 0x5410, R3 ;  /* 0x0000541002027816 */ /* 0x000fe20000000003 */
[--C-:B------:R-:W-:Y:S02]  /*d390*/  HSET2.LE.AND R4, R4, R8.reuse, PT ;  /* 0x0000000804047233 */ /* 0x100fe40003803000 */
[--C-:B------:R-:W-:Y:S02]  /*d3a0*/  HSET2.LE.AND R0, R0, R8.reuse, PT ;  /* 0x0000000800007233 */ /* 0x100fe40003803000 */
[----:B------:R-:W-:Y:S02]  /*d3b0*/  HSET2.LE.AND R2, R2, R8, PT ;  /* 0x0000000802027233 */ /* 0x000fe40003803000 */
[----:B------:R-:W1:Y:S01]  /*d3c0*/  LDSM.16.MT88.4 R8, [R180+0x18000] ;  /* 0x01800000b408783b */ /* 0x000e620000004200 */
[----:B------:R-:W-:-:S02]  /*d3d0*/  LOP3.LUT R4, R4, R124, RZ, 0xc0, !PT ;  /* 0x0000007c04047212 */ /* 0x000fc400078ec0ff */
[----:B------:R-:W-:Y:S02]  /*d3e0*/  LOP3.LUT R6, R0, R120, RZ, 0xc0, !PT ;  /* 0x0000007800067212 */ /* 0x000fe400078ec0ff */
[----:B------:R-:W-:Y:S01]  /*d3f0*/  LOP3.LUT R7, R2, R117, RZ, 0xc0, !PT ;  /* 0x0000007502077212 */ /* 0x000fe200078ec0ff */
[----:B------:R-:W-:Y:S01]  /*d400*/  IMAD.MOV.U32 R127, RZ, RZ, R72 ;  /* 0x000000ffff7f7224 */ /* 0x000fe200078e0048 */
[----:B------:R-:W-:Y:S01]  /*d410*/  MOV R126, R73 ;  /* 0x00000049007e7202 */ /* 0x000fe20000000f00 */
[----:B------:R-:W-:Y:S02]  /*d420*/  IMAD.MOV.U32 R121, RZ, RZ, R97 ;  /* 0x000000ffff797224 */ /* 0x000fe400078e0061 */
[----:B------:R-:W-:Y:S02]  /*d430*/  IMAD.MOV.U32 R120, RZ, RZ, R96 ;  /* 0x000000ffff787224 */ /* 0x000fe400078e0060 */
[C---:B-1----:R-:W-:Y:S08]  /*d440*/  HMMA.16816.F32.BF16 R96, R4.reuse, R8, R164 ;  /* 0x000000080460723c */ /* 0x042ff000000418a4 */
[----:B------:R-:W-:Y:S01]  /*d450*/  HMMA.16816.F32.BF16 R72, R4, R10, R160 ;  /* 0x0000000a0448723c */ /* 0x000fe200000418a0 */
[----:B------:R-:W1:Y:S01]  /*d460*/  LDSM.16.MT88.4 R8, [R181+0x18000] ;  /* 0x01800000b508783b */ /* 0x000e620000004200 */
[----:B------:R-:W-:Y:S01]  /*d470*/  IMAD.MOV.U32 R0, RZ, RZ, R116 ;  /* 0x000000ffff007224 */ /* 0x000fe200078e0074 */
[----:B------:R-:W-:Y:S01]  /*d480*/  MOV R167, R48 ;  /* 0x0000003000a77202 */ /* 0x000fe20000000f00 */
[----:B------:R-:W-:-:S04]  /*d490*/  IMAD.MOV.U32 R166, RZ, RZ, R49 ;  /* 0x000000ffffa67224 */ /* 0x000fc800078e0031 */
[C---:B-1----:R-:W-:Y:S08]  /*d4a0*/  HMMA.16816.F32.BF16 R48, R4.reuse, R8, R156 ;  /* 0x000000080430723c */ /* 0x042ff0000004189c */
[----:B------:R-:W-:Y:S01]  /*d4b0*/  HMMA.16816.F32.BF16 R116, R4, R10, R152 ;  /* 0x0000000a0474723c */ /* 0x000fe20000041898 */
[----:B------:R-:W1:Y:S01]  /*d4c0*/  LDSM.16.MT88.4 R8, [R183+0x18000] ;  /* 0x01800000b708783b */ /* 0x000e620000004200 */
[----:B------:R-:W-:Y:S01]  /*d4d0*/  LOP3.LUT R12, R21, UR9, R128, 0x96, !PT ;  /* 0x00000009150c7c12 */ /* 0x000fe2000f8e9680 */
[----:B------:R-:W-:Y:S01]  /*d4e0*/  IMAD.MOV.U32 R122, RZ, RZ, R68 ;  /* 0x000000ffff7a7224 */ /* 0x000fe200078e0044 */
[----:B------:R-:W-:Y:S01]  /*d4f0*/  MOV R241, R69 ;  /* 0x0000004500f17202 */ /* 0x000fe20000000f00 */
[----:B------:R-:W-:-:S02]  /*d500*/  IMAD.MOV.U32 R21, RZ, RZ, R93 ;  /* 0x000000ffff157224 */ /* 0x000fc400078e005d */
[----:B------:R-:W-:Y:S02]  /*d510*/  IMAD.MOV.U32 R20, RZ, RZ, R92 ;  /* 0x000000ffff147224 */ /* 0x000fe400078e005c */
[C---:B-1----:R-:W-:Y:S08]  /*d520*/  HMMA.16816.F32.BF16 R92, R4.reuse, R8, R148 ;  /* 0x00000008045c723c */ /* 0x042ff00000041894 */
[----:B------:R-:W-:Y:S01]  /*d530*/  HMMA.16816.F32.BF16 R68, R4, R10, R144 ;  /* 0x0000000a0444723c */ /* 0x000fe20000041890 */
[----:B------:R-:W1:Y:S01]  /*d540*/  LDSM.16.MT88.4 R8, [R182+0x18000] ;  /* 0x01800000b608783b */ /* 0x000e620000004200 */
[----:B------:R-:W-:Y:S01]  /*d550*/  MOV R3, R114 ;  /* 0x0000007200037202 */ /* 0x000fe20000000f00 */
[----:B------:R-:W-:-:S02]  /*d560*/  IMAD.MOV.U32 R2, RZ, RZ, R113 ;  /* 0x000000ffff027224 */ /* 0x000fc400078e0071 */
[----:B------:R-:W-:Y:S02]  /*d570*/  IMAD.MOV.U32 R133, RZ, RZ, R112 ;  /* 0x000000ffff857224 */ /* 0x000fe400078e0070 */
[----:B------:R-:W-:Y:S02]  /*d580*/  IMAD.MOV.U32 R162, RZ, RZ, R45 ;  /* 0x000000ffffa27224 */ /* 0x000fe400078e002d */
[----:B------:R-:W-:Y:S02]  /*d590*/  IMAD.MOV.U32 R163, RZ, RZ, R44 ;  /* 0x000000ffffa37224 */ /* 0x000fe400078e002c */
[C---:B-1----:R-:W-:Y:S08]  /*d5a0*/  HMMA.16816.F32.BF16 R44, R4.reuse, R8, R140 ;  /* 0x00000008042c723c */ /* 0x042ff0000004188c */
[----:B------:R-:W-:Y:S01]  /*d5b0*/  HMMA.16816.F32.BF16 R112, R4, R10, R136 ;  /* 0x0000000a0470723c */ /* 0x000fe20000041888 */
[----:B------:R-:W1:Y:S01]  /*d5c0*/  LDSM.16.MT88.4 R8, [R180+0x1a000] ;  /* 0x01a00000b408783b */ /* 0x000e620000004200 */
[----:B------:R-:W-:Y:S01]  /*d5d0*/  MOV R123, R65 ;  /* 0x00000041007b7202 */ /* 0x000fe20000000f00 */
[----:B------:R-:W-:-:S02]  /*d5e0*/  IMAD.MOV.U32 R165, RZ, RZ, R89 ;  /* 0x000000ffffa57224 */ /* 0x000fc400078e0059 */
[----:B------:R2:W-:Y:S01]  /*d5f0*/  STG.E.U16 [R28.64+-0x80], R22 ;  /* 0xffff80161c007986 */ /* 0x0005e2000c101518 */
[----:B------:R-:W-:Y:S01]  /*d600*/  IMAD.MOV.U32 R164, RZ, RZ, R88 ;  /* 0x000000ffffa47224 */ /* 0x000fe200078e0058 */
[----:B--2---:R-:W-:Y:S01]  /*d610*/  MOV R22, R64 ;  /* 0x0000004000167202 */ /* 0x004fe20000000f00 */
[C---:B-1----:R-:W-:Y:S08]  /*d620*/  HMMA.16816.F32.BF16 R88, R4.reuse, R8, R168 ;  /* 0x000000080458723c */ /* 0x042ff000000418a8 */
[----:B------:R-:W-:Y:S01]  /*d630*/  HMMA.16816.F32.BF16 R64, R4, R10, R208 ;  /* 0x0000000a0440723c */ /* 0x000fe200000418d0 */
[----:B------:R-:W1:Y:S01]  /*d640*/  LDSM.16.MT88.4 R8, [R181+0x1a000] ;  /* 0x01a00000b508783b */ /* 0x000e620000004200 */
[----:B------:R-:W-:Y:S01]  /*d650*/  MOV R134, R110 ;  /* 0x0000006e00867202 */ /* 0x000fe20000000f00 */
[----:B------:R-:W-:Y:S01]  /*d660*/  IMAD.MOV.U32 R135, RZ, RZ, R111 ;  /* 0x000000ffff877224 */ /* 0x000fe200078e006f */
[----:B------:R-:W-:Y:S01]  /*d670*/  MOV R19, R108 ;  /* 0x0000006c00137202 */ /* 0x000fe20000000f00 */
[----:B------:R-:W-:Y:S01]  /*d680*/  IMAD.MOV.U32 R132, RZ, RZ, R109 ;  /* 0x000000ffff847224 */ /* 0x000fe200078e006d */
[----:B------:R-:W-:-:S05]  /*d690*/  MOV R30, c[0x0][0x228] ;  /* 0x00008a00001e7a02 */ /* 0x000fca0000000f00 */
[----:B------:R-:W-:Y:S01]  /*d6a0*/  IMAD.SHL.U32 R30, R30, 0x8, RZ ;  /* 0x000000081e1e7824 */ /* 0x000fe200078e00ff */
[C---:B-1----:R-:W-:Y:S08]  /*d6b0*/  HMMA.16816.F32.BF16 R40, R4.reuse, R8, R220 ;  /* 0x000000080428723c */ /* 0x042ff000000418dc */
[----:B------:R-:W-:Y:S01]  /*d6c0*/  HMMA.16816.F32.BF16 R108, R4, R10, R224 ;  /* 0x0000000a046c723c */ /* 0x000fe200000418e0 */
[----:B------:R-:W1:Y:S01]  /*d6d0*/  LDSM.16.MT88.4 R8, [R183+0x1a000] ;  /* 0x01a00000b708783b */ /* 0x000e620000004200 */
[----:B------:R-:W-:Y:S01]  /*d6e0*/  IMAD.WIDE R30, R30, 0x2, R28 ;  /* 0x000000021e1e7825 */ /* 0x000fe200078e021c */
[----:B------:R-:W-:-:S02]  /*d6f0*/  MOV R161, R85 ;  /* 0x0000005500a17202 */ /* 0x000fc40000000f00 */
[----:B------:R2:W-:Y:S01]  /*d700*/  STG.E.U16 [R28.64+-0x7e], R17 ;  /* 0xffff82111c007986 */ /* 0x0005e2000c101518 */
[----:B------:R-:W-:-:S03]  /*d710*/  IMAD.MOV.U32 R160, RZ, RZ, R84 ;  /* 0x000000ffffa07224 */ /* 0x000fc600078e0054 */
[----:B------:R3:W-:Y:S01]  /*d720*/  STG.E.U16 [R30.64+-0x80], R23 ;  /* 0xffff80171e007986 */ /* 0x0007e2000c101518 */
[----:B--2---:R-:W-:Y:S01]  /*d730*/  MOV R17, R60 ;  /* 0x0000003c00117202 */ /* 0x004fe20000000f00 */
[----:B---3--:R-:W-:Y:S01]  /*d740*/  IMAD.MOV.U32 R23, RZ, RZ, R61 ;  /* 0x000000ffff177224 */ /* 0x008fe200078e003d */
[C---:B-1----:R-:W-:Y:S08]  /*d750*/  HMMA.16816.F32.BF16 R84, R4.reuse, R8, R52 ;  /* 0x000000080454723c */ /* 0x042ff00000041834 */
[----:B------:R-:W-:Y:S01]  /*d760*/  HMMA.16816.F32.BF16 R60, R4, R10, R56 ;  /* 0x0000000a043c723c */ /* 0x000fe20000041838 */
[----:B------:R-:W1:Y:S01]  /*d770*/  LDSM.16.MT88.4 R8, [R182+0x1a000] ;  /* 0x01a00000b608783b */ /* 0x000e620000004200 */
[----:B------:R-:W-:-:S02]  /*d780*/  @!P6 HFMA2.BF16_V2 R39, -RZ.H0_H0, RZ.H0_H0, -R173.H0_H0 ;  /* 0x200000ffff27e231 */ /* 0x000fc400003409ad */
[----:B------:R-:W-:Y:S01]  /*d790*/  @!P0 HFMA2.BF16_V2 R37, -RZ.H0_H0, RZ.H0_H0, -R172.H0_H0 ;  /* 0x200000ffff258231 */ /* 0x000fe200003409ac */
[----:B------:R-:W-:Y:S01]  /*d7a0*/  @!P1 PRMT R191, R38, 0x5410, RZ ;  /* 0x0000541026bf9816 */ /* 0x000fe200000000ff */
[----:B------:R-:W-:Y:S01]  /*d7b0*/  IMAD.MOV.U32 R129, RZ, RZ, R105 ;  /* 0x000000ffff817224 */ /* 0x000fe200078e0069 */
[----:B------:R-:W-:Y:S01]  /*d7c0*/  @!P6 PRMT R173, R39, 0x5410, RZ ;  /* 0x0000541027ade816 */ /* 0x000fe200000000ff */
[----:B------:R-:W-:Y:S01]  /*d7d0*/  IMAD.MOV.U32 R128, RZ, RZ, R104 ;  /* 0x000000ffff807224 */ /* 0x000fe200078e0068 */
[----:B------:R-:W-:Y:S02]  /*d7e0*/  @!P0 PRMT R172, R37, 0x5410, RZ ;  /* 0x0000541025ac8816 */ /* 0x000fe400000000ff */
[C---:B-1----:R-:W-:Y:S08]  /*d7f0*/  HMMA.16816.F32.BF16 R36, R4.reuse, R8, R228 ;  /* 0x000000080424723c */ /* 0x042ff000000418e4 */
[----:B------:R-:W-:Y:S01]  /*d800*/  HMMA.16816.F32.BF16 R104, R4, R10, R232 ;  /* 0x0000000a0468723c */ /* 0x000fe200000418e8 */
[----:B------:R-:W1:Y:S01]  /*d810*/  LDSM.16.MT88.4 R8, [R180+0x1c000] ;  /* 0x01c00000b408783b */ /* 0x000e620000004200 */
[----:B------:R-:W-:Y:S01]  /*d820*/  IMAD.MOV.U32 R130, RZ, RZ, R81 ;  /* 0x000000ffff827224 */ /* 0x000fe200078e0051 */
[----:B------:R-:W-:-:S05]  /*d830*/  MOV R131, R80 ;  /* 0x0000005000837202 */ /* 0x000fca0000000f00 */
[C---:B-1----:R-:W-:Y:S08]  /*d840*/  HMMA.16816.F32.BF16 R80, R4.reuse, R8, R236 ;  /* 0x000000080450723c */ /* 0x042ff000000418ec */
[----:B------:R-:W-:Y:S01]  /*d850*/  HMMA.16816.F32.BF16 R56, R4, R10, R244 ;  /* 0x0000000a0438723c */ /* 0x000fe200000418f4 */
[----:B------:R-:W1:Y:S01]  /*d860*/  LDSM.16.MT88.4 R8, [R181+0x1c000] ;  /* 0x01c00000b508783b */ /* 0x000e620000004200 */
[----:B------:R-:W-:-:S02]  /*d870*/  IMAD.MOV.U32 R125, RZ, RZ, R101 ;  /* 0x000000ffff7d7224 */ /* 0x000fc400078e0065 */
[----:B------:R-:W-:-:S04]  /*d880*/  IMAD.MOV.U32 R124, RZ, RZ, R100 ;  /* 0x000000ffff7c7224 */ /* 0x000fc800078e0064 */
[C---:B-1----:R-:W-:Y:S08]  /*d890*/  HMMA.16816.F32.BF16 R32, R4.reuse, R8, R76 ;  /* 0x000000080420723c */ /* 0x042ff0000004184c */
[C---:B------:R-:W-:Y:S01]  /*d8a0*/  HMMA.16816.F32.BF16 R100, R4.reuse, R10, R248 ;  /* 0x0000000a0464723c */ /* 0x040fe200000418f8 */
[----:B------:R-:W1:Y:S07]  /*d8b0*/  LDSM.16.MT88.4 R8, [R183+0x1c000] ;  /* 0x01c00000b708783b */ /* 0x000e6e0000004200 */
[----:B-1----:R-:W-:Y:S07]  /*d8c0*/  HMMA.16816.F32.BF16 R76, R4, R8, R160 ;  /* 0x00000008044c723c */ /* 0x002fee00000418a0 */
[----:B------:R-:W-:Y:S01]  /*d8d0*/  MOV R163, R167 ;  /* 0x000000a700a37202 */ /* 0x000fe20000000f00 */
[----:B------:R-:W-:Y:S01]  /*d8e0*/  IMAD.MOV.U32 R167, RZ, RZ, R201 ;  /* 0x000000ffffa77224 */ /* 0x000fe200078e00c9 */
[----:B------:R-:W-:Y:S01]  /*d8f0*/  MOV R160, R164 ;  /* 0x000000a400a07202 */ /* 0x000fe20000000f00 */
[----:B------:R-:W-:Y:S01]  /*d900*/  IMAD.MOV.U32 R161, RZ, RZ, R165 ;  /* 0x000000ffffa17224 */ /* 0x000fe200078e00a5 */
[----:B------:R-:W2:Y:S01]  /*d910*/  LDL.LU R201, [R1+0x194] ;  /* 0x0001940001c97983 */ /* 0x000ea20000300800 */
[----:B------:R-:W-:-:S02]  /*d920*/  IMAD.MOV.U32 R164, RZ, RZ, R2 ;  /* 0x000000ffffa47224 */ /* 0x000fc400078e0002 */
[----:B------:R-:W-:Y:S01]  /*d930*/  IMAD.MOV.U32 R165, RZ, RZ, R0 ;  /* 0x000000ffffa57224 */ /* 0x000fe200078e0000 */
[----:B------:R-:W3:Y:S04]  /*d940*/  LDL.LU R2, [R1+0xa0] ;  /* 0x0000a00001027983 */ /* 0x000ee80000300800 */
[----:B------:R-:W4:Y:S01]  /*d950*/  LDL.LU R0, [R1+0xa4] ;  /* 0x0000a40001007983 */ /* 0x000f220000300800 */
[----:B------:R-:W-:Y:S01]  /*d960*/  IMAD.MOV.U32 R162, RZ, RZ, R166 ;  /* 0x000000ffffa27224 */ /* 0x000fe200078e00a6 */
[----:B------:R-:W-:Y:S01]  /*d970*/  MOV R166, R3 ;  /* 0x0000000300a67202 */ /* 0x000fe20000000f00 */
[----:B------:R-:W-:Y:S02]  /*d980*/  IMAD.MOV.U32 R3, RZ, RZ, R197 ;  /* 0x000000ffff037224 */ /* 0x000fe400078e00c5 */
[----:B------:R-:W4:Y:S03]  /*d990*/  LDL.LU R197, [R1+0x190] ;  /* 0x0001900001c57983 */ /* 0x000f260000300800 */
[----:B------:R-:W-:Y:S01]  /*d9a0*/  HMMA.16816.F32.BF16 R52, R4, R10, R160 ;  /* 0x0000000a0434723c */ /* 0x000fe200000418a0 */
[----:B------:R-:W1:Y:S06]  /*d9b0*/  LDSM.16.MT88.4 R8, [R182+0x1c000] ;  /* 0x01c00000b608783b */ /* 0x000e6c0000004200 */
[----:B------:R-:W-:Y:S01]  /*d9c0*/  MOV R160, R164 ;  /* 0x000000a400a07202 */ /* 0x000fe20000000f00 */
[----:B------:R-:W-:Y:S01]  /*d9d0*/  IMAD.MOV.U32 R161, RZ, RZ, R165 ;  /* 0x000000ffffa17224 */ /* 0x000fe200078e00a5 */
[----:B------:R-:W-:Y:S01]  /*d9e0*/  MOV R163, R167 ;  /* 0x000000a700a37202 */ /* 0x000fe20000000f00 */
[----:B------:R-:W-:-:S02]  /*d9f0*/  IMAD.MOV.U32 R167, RZ, RZ, R190 ;  /* 0x000000ffffa77224 */ /* 0x000fc400078e00be */
[----:B------:R-:W-:Y:S01]  /*da00*/  IMAD.MOV.U32 R162, RZ, RZ, R166 ;  /* 0x000000ffffa27224 */ /* 0x000fe200078e00a6 */
[----:B------:R-:W4:Y:S01]  /*da10*/  LDL.LU R190, [R1+0x18c] ;  /* 0x00018c0001be7983 */ /* 0x000f220000300800 */
[----:B------:R-:W-:Y:S01]  /*da20*/  MOV R166, R3 ;  /* 0x0000000300a67202 */ /* 0x000fe20000000f00 */
[----:B------:R-:W-:Y:S02]  /*da30*/  IMAD.MOV.U32 R3, RZ, RZ, R206 ;  /* 0x000000ffff037224 */ /* 0x000fe400078e00ce */
[----:B------:R-:W-:Y:S02]  /*da40*/  IMAD.MOV.U32 R156, RZ, RZ, R160 ;  /* 0x000000ffff9c7224 */ /* 0x000fe400078e00a0 */
        /* <DEDUP_REMOVED lines=17> */
[----:B---3--:R-:W-:-:S02]  /*db60*/  IMAD.MOV.U32 R164, RZ, RZ, R2 ;  /* 0x000000ffffa47224 */ /* 0x008fc400078e0002 */
[----:B--2---:R-:W-:Y:S02]  /*db70*/  IMAD.MOV.U32 R2, RZ, RZ, R201 ;  /* 0x000000ffff027224 */ /* 0x004fe400078e00c9 */
[----:B----4-:R-:W-:Y:S01]  /*db80*/  IMAD.MOV.U32 R165, RZ, RZ, R0 ;  /* 0x000000ffffa57224 */ /* 0x010fe200078e0000 */
[----:B------:R-:W2:Y:S01]  /*db90*/  LDL.LU R201, [R1+0x188] ;  /* 0x0001880001c97983 */ /* 0x000ea20000300800 */
[----:B------:R-:W-:-:S03]  /*dba0*/  MOV R0, R179 ;  /* 0x000000b300007202 */ /* 0x000fc60000000f00 */
[----:B------:R-:W3:Y:S04]  /*dbb0*/  LDL.LU R179, [R1+0x184] ;  /* 0x0001840001b37983 */ /* 0x000ee80000300800 */
[----:B------:R-:W4:Y:S01]  /*dbc0*/  LDL.LU R206, [R1+0x180] ;  /* 0x0001800001ce7983 */ /* 0x000f220000300800 */
[----:B------:R-:W-:Y:S01]  /*dbd0*/  MOV R160, R164 ;  /* 0x000000a400a07202 */ /* 0x000fe20000000f00 */
[----:B------:R-:W-:Y:S02]  /*dbe0*/  IMAD.MOV.U32 R164, RZ, RZ, R2 ;  /* 0x000000ffffa47224 */ /* 0x000fe400078e0002 */
[----:B------:R-:W2:Y:S01]  /*dbf0*/  LDL.LU R184, [R1+0x17c] ;  /* 0x00017c0001b87983 */ /* 0x000ea20000300800 */
[----:B------:R-:W-:Y:S02]  /*dc00*/  IMAD.MOV.U32 R2, RZ, RZ, R195 ;  /* 0x000000ffff027224 */ /* 0x000fe400078e00c3 */
[----:B------:R-:W-:Y:S01]  /*dc10*/  IMAD.MOV.U32 R161, RZ, RZ, R165 ;  /* 0x000000ffffa17224 */ /* 0x000fe200078e00a5 */
[----:B------:R-:W3:Y:S01]  /*dc20*/  LDL.LU R195, [R1+0x178] ;  /* 0x0001780001c37983 */ /* 0x000ee20000300800 */
[----:B------:R-:W-:Y:S01]  /*dc30*/  IMAD.MOV.U32 R165, RZ, RZ, R0 ;  /* 0x000000ffffa57224 */ /* 0x000fe200078e0000 */
[----:B------:R-:W-:-:S02]  /*dc40*/  MOV R0, R189 ;  /* 0x000000bd00007202 */ /* 0x000fc40000000f00 */
[----:B------:R-:W3:Y:S04]  /*dc50*/  LDL.LU R189, [R1+0x174] ;  /* 0x0001740001bd7983 */ /* 0x000ee80000300800 */
[----:B------:R-:W3:Y:S04]  /*dc60*/  LDL.LU R185, [R1+0x170] ;  /* 0x0001700001b97983 */ /* 0x000ee80000300800 */
[----:B------:R-:W3:Y:S01]  /*dc70*/  LDL.LU R192, [R1+0x16c] ;  /* 0x00016c0001c07983 */ /* 0x000ee20000300800 */
        /* <DEDUP_REMOVED lines=8> */
[----:B------:R-:W3:Y:S04]  /*dd00*/  LDL.LU R194, [R1+0x168] ;  /* 0x0001680001c27983 */ /* 0x000ee80000300800 */
[----:B------:R-:W3:Y:S01]  /*dd10*/  LDL.LU R200, [R1+0x164] ;  /* 0x0001640001c87983 */ /* 0x000ee20000300800 */
[C---:B-1----:R-:W-:Y:S08]  /*dd20*/  HMMA.16816.F32.BF16 R124, R4.reuse, R8, R124 ;  /* 0x00000008047c723c */ /* 0x042ff0000004187c */
[----:B------:R-:W-:Y:S01]  /*dd30*/  HMMA.16816.F32.BF16 R128, R4, R10, R128 ;  /* 0x0000000a0480723c */ /* 0x000fe20000041880 */
[----:B------:R-:W1:Y:S01]  /*dd40*/  LDSM.16.MT88.4 R8, [R181+0x1e000] ;  /* 0x01e00000b508783b */ /* 0x000e620000004200 */
        /* <DEDUP_REMOVED lines=52> */
[----:B------:R-:W1:Y:S01]  /*e090*/  LDC.U8 R227, c[0x0][0x2d8] ;  /* 0x0000b600ffe37b82 */ /* 0x000e620000000000 */
[----:B------:R-:W-:Y:S01]  /*e0a0*/  IMAD.MOV.U32 R166, RZ, RZ, R0 ;  /* 0x000000ffffa67224 */ /* 0x000fe200078e0000 */
[----:B------:R1:W5:Y:S01]  /*e0b0*/  LDL.LU R217, [R1+0x160] ;  /* 0x0001600001d97983 */ /* 0x0003620000300800 */
        /* <DEDUP_REMOVED lines=8> */
[----:B------:R2:W5:Y:S01]  /*e140*/  LDL.LU R216, [R1+0x15c] ;  /* 0x00015c0001d87983 */ /* 0x0005620000300800 */
[----:B------:R-:W-:Y:S02]  /*e150*/  IMAD.MOV.U32 R18, RZ, RZ, R214 ;  /* 0x000000ffff127224 */ /* 0x000fe400078e00d6 */
        /* <DEDUP_REMOVED lines=13> */
[----:B------:R-:W-:Y:S01]  /*e230*/  PRMT R231, R227, 0x7054, R227 ;  /* 0x00007054e3e77816 */ /* 0x000fe200000000e3 */
[----:B------:R-:W-:Y:S01]  /*e240*/  IMAD.MOV.U32 R166, RZ, RZ, R0 ;  /* 0x000000ffffa67224 */ /* 0x000fe200078e0000 */
[----:B------:R1:W5:Y:S01]  /*e250*/  LDL.LU R215, [R1+0x158] ;  /* 0x0001580001d77983 */ /* 0x0003620000300800 */
[----:B------:R-:W-:-:S02]  /*e260*/  IMAD.MOV.U32 R18, RZ, RZ, R205 ;  /* 0x000000ffff127224 */ /* 0x000fc400078e00cd */
[----:B------:R-:W-:Y:S01]  /*e270*/  IMAD.MOV.U32 R0, RZ, RZ, R25 ;  /* 0x000000ffff007224 */ /* 0x000fe200078e0019 */
[----:B------:R-:W-:Y:S01]  /*e280*/  HMMA.16816.F32.BF16 R148, R4, R10, R148 ;  /* 0x0000000a0494723c */ /* 0x000fe20000041894 */
[----:B------:R-:W-:Y:S01]  /*e290*/  IMAD.MOV.U32 R154, RZ, RZ, R158 ;  /* 0x000000ffff9a7224 */ /* 0x000fe200078e009e */
[----:B------:R-:W-:Y:S01]  /*e2a0*/  MOV R158, R162 ;  /* 0x000000a2009e7202 */ /* 0x000fe20000000f00 */
[----:B------:R-:W-:Y:S01]  /*e2b0*/  IMAD.MOV.U32 R157, RZ, RZ, R161 ;  /* 0x000000ffff9d7224 */ /* 0x000fe200078e00a1 */
[----:B------:R-:W-:Y:S01]  /*e2c0*/  MOV R161, R165 ;  /* 0x000000a500a17202 */ /* 0x000fe20000000f00 */
[----:B------:R-:W-:Y:S01]  /*e2d0*/  IMAD.MOV.U32 R156, RZ, RZ, R160 ;  /* 0x000000ffff9c7224 */ /* 0x000fe200078e00a0 */
[----:B------:R-:W1:Y:S01]  /*e2e0*/  LDSM.16.MT88.4 R8, [R182+0x1e000] ;  /* 0x01e00000b608783b */ /* 0x000e620000004200 */
[----:B------:R-:W-:Y:S02]  /*e2f0*/  IMAD.MOV.U32 R159, RZ, RZ, R163 ;  /* 0x000000ffff9f7224 */ /* 0x000fe400078e00a3 */
        /* <DEDUP_REMOVED lines=27> */
[----:B------:R-:W-:Y:S02]  /*e4b0*/  MOV R19, R203 ;  /* 0x000000cb00137202 */ /* 0x000fe40000000f00 */
[----:B------:R-:W-:Y:S01]  /*e4c0*/  MOV R160, R164 ;  /* 0x000000a400a07202 */ /* 0x000fe20000000f00 */
[----:B------:R-:W-:-:S02]  /*e4d0*/  IMAD.MOV.U32 R164, RZ, RZ, R18 ;  /* 0x000000ffffa47224 */ /* 0x000fc400078e0012 */
[----:B------:R-:W-:Y:S01]  /*e4e0*/  IMAD.MOV.U32 R159, RZ, RZ, R165 ;  /* 0x000000ffff9f7224 */ /* 0x000fe200078e00a5 */
[----:B------:R-:W-:Y:S01]  /*e4f0*/  MOV R165, R19 ;  /* 0x0000001300a57202 */ /* 0x000fe20000000f00 */
[----:B------:R-:W-:-:S04]  /*e500*/  IMAD.MOV.U32 R210, RZ, RZ, R164 ;  /* 0x000000ffffd27224 */ /* 0x000fc800078e00a4 */
[----:B------:R-:W-:Y:S01]  /*e510*/  IMAD.MOV.U32 R211, RZ, RZ, R165 ;  /* 0x000000ffffd37224 */ /* 0x000fe200078e00a5 */
[C---:B-1----:R-:W-:Y:S08]  /*e520*/  HMMA.16816.F32.BF16 R152, R4.reuse, R8, R152 ;  /* 0x000000080498723c */ /* 0x042ff00000041898 */
[----:B------:R-:W-:Y:S01]  /*e530*/  HMMA.16816.F32.BF16 R144, R4, R10, R144 ;  /* 0x0000000a0490723c */ /* 0x000fe20000041890 */
[----:B------:R-:W1:Y:S01]  /*e540*/  LDSM.16.MT88.4 R8, [R180+0x18800] ;  /* 0x01880000b408783b */ /* 0x000e620000004200 */
[----:B----4-:R-:W-:-:S05]  /*e550*/  MOV R3, R206 ;  /* 0x000000ce00037202 */ /* 0x010fca0000000f00 */
[----:B------:R-:W-:Y:S01]  /*e560*/  IMAD.MOV.U32 R166, RZ, RZ, R3 ;  /* 0x000000ffffa67224 */ /* 0x000fe200078e0003 */
[----:B------:R-:W-:Y:S01]  /*e570*/  MOV R3, R242 ;  /* 0x000000f200037202 */ /* 0x000fe20000000f00 */
[----:B--2---:R-:W-:Y:S02]  /*e580*/  IMAD.MOV.U32 R242, RZ, RZ, R201 ;  /* 0x000000fffff27224 */ /* 0x004fe400078e00c9 */
[----:B------:R-:W-:Y:S02]  /*e590*/  IMAD.MOV.U32 R158, RZ, RZ, R166 ;  /* 0x000000ffff9e7224 */ /* 0x000fe400078e00a6 */
[----:B------:R-:W-:Y:S01]  /*e5a0*/  IMAD.MOV.U32 R166, RZ, RZ, R2 ;  /* 0x000000ffffa67224 */ /* 0x000fe200078e0002 */
[----:B------:R-:W-:Y:S01]  /*e5b0*/  MOV R2, R3 ;  /* 0x0000000300027202 */ /* 0x000fe20000000f00 */
[----:B------:R-:W-:Y:S02]  /*e5c0*/  IMAD.MOV.U32 R0, RZ, RZ, R242 ;  /* 0x000000ffff007224 */ /* 0x000fe400078e00f2 */
[----:B------:R-:W-:-:S02]  /*e5d0*/  IMAD.MOV.U32 R3, RZ, RZ, R16 ;  /* 0x000000ffff037224 */ /* 0x000fc400078e0010 */
[----:B------:R-:W-:Y:S02]  /*e5e0*/  IMAD.MOV.U32 R156, RZ, RZ, R166 ;  /* 0x000000ffff9c7224 */ /* 0x000fe400078e00a6 */
[----:B------:R-:W-:Y:S01]  /*e5f0*/  IMAD.MOV.U32 R166, RZ, RZ, R0 ;  /* 0x000000ffffa67224 */ /* 0x000fe200078e0000 */
[----:B------:R-:W-:Y:S01]  /*e600*/  MOV R167, R3 ;  /* 0x0000000300a77202 */ /* 0x000fe20000000f00 */
[----:B------:R-:W-:Y:S01]  /*e610*/  IMAD.MOV.U32 R163, RZ, RZ, R2 ;  /* 0x000000ffffa37224 */ /* 0x000fe200078e0002 */
[----:B---3--:R-:W-:Y:S01]  /*e620*/  MOV R3, R195 ;  /* 0x000000c300037202 */ /* 0x008fe20000000f00 */
        /* <DEDUP_REMOVED lines=25> */
[----:B------:R-:W-:-:S04]  /*e7c0*/  IMAD.WIDE.U32 R2, R12, -0x2daee0ad, RZ ;  /* 0xd2511f530c027825 */ /* 0x000fc800078e00ff */
[----:B------:R-:W-:Y:S02]  /*e7d0*/  IMAD.MOV.U32 R221, RZ, RZ, R208 ;  /* 0x000000ffffdd7224 */ /* 0x000fe400078e00d0 */
[----:B------:R-:W-:Y:S01]  /*e7e0*/  IMAD.MOV.U32 R208, RZ, RZ, R0 ;  /* 0x000000ffffd07224 */ /* 0x000fe200078e0000 */
[----:B------:R-:W-:Y:S02]  /*e7f0*/  LOP3.LUT R0, R3, UR7, R14, 0x96, !PT ;  /* 0x0000000703007c12 */ /* 0x000fe4000f8e960e */
[C---:B------:R-:W-:Y:S02]  /*e800*/  LOP3.LUT R3, R2.reuse, 0xffff, RZ, 0xc0, !PT ;  /* 0x0000ffff02037812 */ /* 0x040fe400078ec0ff */
[----:B------:R-:W-:Y:S02]  /*e810*/  SHF.R.U32.HI R6, RZ, 0x10, R2 ;  /* 0x00000010ff067819 */ /* 0x000fe40000011602 */
[----:B------:R-:W-:Y:S02]  /*e820*/  SHF.R.U32.HI R4, RZ, 0x8, R3 ;  /* 0x00000008ff047819 */ /* 0x000fe40000011603 */
[----:B------:R-:W-:-:S02]  /*e830*/  LOP3.LUT R3, R2, 0xff, RZ, 0xc0, !PT ;  /* 0x000000ff02037812 */ /* 0x000fc400078ec0ff */
[----:B------:R-:W-:Y:S02]  /*e840*/  SHF.R.U32.HI R7, RZ, 0x18, R2 ;  /* 0x00000018ff077819 */ /* 0x000fe40000011602 */
[C---:B------:R-:W-:Y:S02]  /*e850*/  LOP3.LUT R2, R0.reuse, 0xffff, RZ, 0xc0, !PT ;  /* 0x0000ffff00027812 */ /* 0x040fe400078ec0ff */
[----:B------:R-:W-:Y:S02]  /*e860*/  PRMT R12, R3, 0x5410, R4 ;  /* 0x00005410030c7816 */ /* 0x000fe40000000004 */
[----:B------:R-:W-:Y:S02]  /*e870*/  SHF.R.U32.HI R3, RZ, 0x8, R2 ;  /* 0x00000008ff037819 */ /* 0x000fe40000011602 */
[----:B------:R-:W-:-:S04]  /*e880*/  LOP3.LUT R2, R0, 0xff, RZ, 0xc0, !PT ;  /* 0x000000ff00027812 */ /* 0x000fc800078ec0ff */
[----:B------:R-:W-:Y:S02]  /*e890*/  PRMT R3, R2, 0x5410, R3 ;  /* 0x0000541002037816 */ /* 0x000fe40000000003 */
[--C-:B------:R-:W-:Y:S02]  /*e8a0*/  SHF.R.U32.HI R2, RZ, 0x10, R0.reuse ;  /* 0x00000010ff027819 */ /* 0x100fe40000011600 */
[----:B------:R-:W-:Y:S02]  /*e8b0*/  SHF.R.U32.HI R5, RZ, 0x18, R0 ;  /* 0x00000018ff057819 */ /* 0x000fe40000011600 */
[----:B------:R-:W-:Y:S01]  /*e8c0*/  LOP3.LUT R2, R2, 0xff, RZ, 0xc0, !PT ;  /* 0x000000ff02027812 */ /* 0x000fe200078ec0ff */
[--C-:B------:R-:W-:Y:S01]  /*e8d0*/  HSET2.LE.AND R0, R3, R231.reuse, PT ;  /* 0x000000e703007233 */ /* 0x100fe20003803000 */
[----:B------:R-:W-:Y:S02]  /*e8e0*/  LOP3.LUT R4, R6, 0xff, RZ, 0xc0, !PT ;  /* 0x000000ff06047812 */ /* 0x000fe400078ec0ff */
[----:B------:R-:W-:Y:S01]  /*e8f0*/  MOV R227, R220 ;  /* 0x000000dc00e37202 */ /* 0x000fe20000000f00 */
[----:B------:R-:W-:Y:S01]  /*e900*/  IMAD.MOV.U32 R220, RZ, RZ, R221 ;  /* 0x000000ffffdc7224 */ /* 0x000fe200078e00dd */
[----:B------:R-:W-:Y:S01]  /*e910*/  PRMT R2, R2, 0x5410, R5 ;  /* 0x0000541002027816 */ /* 0x000fe20000000005 */
[----:B------:R-:W-:Y:S01]  /*e920*/  IMAD.MOV.U32 R221, RZ, RZ, R222 ;  /* 0x000000ffffdd7224 */ /* 0x000fe200078e00de */
[----:B------:R-:W-:Y:S01]  /*e930*/  MOV R222, R223 ;  /* 0x000000df00de7202 */ /* 0x000fe20000000f00 */
[----:B------:R-:W-:Y:S01]  /*e940*/  IMAD.MOV.U32 R223, RZ, RZ, R208 ;  /* 0x000000ffffdf7224 */ /* 0x000fe200078e00d0 */
[----:B------:R-:W-:Y:S01]  /*e950*/  PRMT R3, R4, 0x5410, R7 ;  /* 0x0000541004037816 */ /* 0x000fe20000000007 */
[----:B------:R-:W-:Y:S01]  /*e960*/  IMAD.MOV.U32 R208, RZ, RZ, R209 ;  /* 0x000000ffffd07224 */ /* 0x000fe200078e00d1 */
[----:B------:R-:W-:Y:S01]  /*e970*/  LOP3.LUT R4, R0, R227, RZ, 0xc0, !PT ;  /* 0x000000e300047212 */ /* 0x000fe200078ec0ff */
[--C-:B------:R-:W-:Y:S01]  /*e980*/  HSET2.LE.AND R0, R2, R231.reuse, PT ;  /* 0x000000e702007233 */ /* 0x100fe20003803000 */
[----:B------:R-:W-:Y:S01]  /*e990*/  MOV R209, R168 ;  /* 0x000000a800d17202 */ /* 0x000fe20000000f00 */
        /* <DEDUP_REMOVED lines=8> */
[----:B------:R-:W-:Y:S01]  /*ea20*/  LOP3.LUT R6, R2, R224, RZ, 0xc0, !PT ;  /* 0x000000e002067212 */ /* 0x000fe200078ec0ff */
        /* <DEDUP_REMOVED lines=16> */
[----:B------:R-:W-:Y:S02]  /*eb30*/  IMAD.MOV.U32 R210, RZ, RZ, R170 ;  /* 0x000000ffffd27224 */ /* 0x000fe400078e00aa */
        /* <DEDUP_REMOVED lines=8> */
[----:B------:R-:W-:Y:S01]  /*ebc0*/  HSET2.LE.AND R3, R3, R231, PT ;  /* 0x000000e703037233 */ /* 0x000fe20003803000 */
[----:B------:R-:W-:Y:S02]  /*ebd0*/  IMAD.MOV.U32 R170, RZ, RZ, R158 ;  /* 0x000000ffffaa7224 */ /* 0x000fe400078e009e */
[----:B------:R-:W-:-:S02]  /*ebe0*/  IMAD.MOV.U32 R208, RZ, RZ, R209 ;  /* 0x000000ffffd07224 */ /* 0x000fc400078e00d1 */
[----:B------:R-:W-:Y:S01]  /*ebf0*/  IMAD.MOV.U32 R209, RZ, RZ, R210 ;  /* 0x000000ffffd17224 */ /* 0x000fe200078e00d2 */
[----:B------:R-:W-:Y:S01]  /*ec00*/  MOV R210, R211 ;  /* 0x000000d300d27202 */ /* 0x000fe20000000f00 */
[----:B------:R-:W-:Y:S01]  /*ec10*/  IMAD.MOV.U32 R16, RZ, RZ, R200 ;  /* 0x000000ffff107224 */ /* 0x000fe200078e00c8 */
[----:B------:R-:W-:Y:S01]  /*ec20*/  MOV R158, R162 ;  /* 0x000000a2009e7202 */ /* 0x000fe20000000f00 */
[----:B------:R-:W-:Y:S02]  /*ec30*/  IMAD.MOV.U32 R156, RZ, RZ, R160 ;  /* 0x000000ffff9c7224 */ /* 0x000fe400078e00a0 */
[----:B------:R-:W-:Y:S02]  /*ec40*/  IMAD.MOV.U32 R157, RZ, RZ, R161 ;  /* 0x000000ffff9d7224 */ /* 0x000fe400078e00a1 */
[----:B------:R-:W-:Y:S02]  /*ec50*/  IMAD.MOV.U32 R211, RZ, RZ, R168 ;  /* 0x000000ffffd37224 */ /* 0x000fe400078e00a8 */
[----:B------:R-:W-:Y:S01]  /*ec60*/  IMAD.MOV.U32 R168, RZ, RZ, R169 ;  /* 0x000000ffffa87224 */ /* 0x000fe200078e00a9 */
[----:B------:R-:W-:Y:S01]  /*ec70*/  MOV R169, R170 ;  /* 0x000000aa00a97202 */ /* 0x000fe20000000f00 */
[----:B------:R-:W-:Y:S01]  /*ec80*/  IMAD.MOV.U32 R18, RZ, RZ, R198 ;  /* 0x000000ffff127224 */ /* 0x000fe200078e00c6 */
[----:B------:R-:W-:Y:S01]  /*ec90*/  LOP3.LUT R5, R0, R179, RZ, 0xc0, !PT ;  /* 0x000000b300057212 */ /* 0x000fe200078ec0ff */
[----:B------:R-:W-:Y:S01]  /*eca0*/  IMAD.MOV.U32 R19, RZ, RZ, R199 ;  /* 0x000000ffff137224 */ /* 0x000fe200078e00c7 */
[----:B------:R-:W-:Y:S01]  /*ecb0*/  LOP3.LUT R7, R3, R240, RZ, 0xc0, !PT ;  /* 0x000000f003077212 */ /* 0x000fe200078ec0ff */
        /* <DEDUP_REMOVED lines=9> */
[----:B------:R-:W-:Y:S02]  /*ed50*/  IMAD.MOV.U32 R160, RZ, RZ, R18 ;  /* 0x000000ffffa07224 */ /* 0x000fe400078e0012 */
[----:B------:R-:W-:Y:S02]  /*ed60*/  IMAD.MOV.U32 R161, RZ, RZ, R19 ;  /* 0x000000ffffa17224 */ /* 0x000fe400078e0013 */
[----:B------:R-:W-:Y:S01]  /*ed70*/  IMAD.MOV.U32 R158, RZ, RZ, R159 ;  /* 0x000000ffff9e7224 */ /* 0x000fe200078e009f */
[----:B------:R-:W2:Y:S01]  /*ed80*/  LDSM.16.MT88.4 R16, [R181+0x18800] ;  /* 0x01880000b510783b */ /* 0x000ea20000004200 */
[----:B------:R-:W-:Y:S01]  /*ed90*/  MOV R159, R163 ;  /* 0x000000a3009f7202 */ /* 0x000fe20000000f00 */
        /* <DEDUP_REMOVED lines=28> */
[C---:B--2---:R-:W-:Y:S07]  /*ef60*/  HMMA.16816.F32.BF16 R156, R4.reuse, R16, R48 ;  /* 0x00000010049c723c */ /* 0x044fee0000041830 */
[----:B------:R-:W-:Y:S02]  /*ef70*/  MOV R48, R13 ;  /* 0x0000000d00307202 */ /* 0x000fe40000000f00 */
[----:B------:R-:W2:Y:S01]  /*ef80*/  LDSM.16.MT88.4 R12, [R182+0x18800] ;  /* 0x01880000b60c783b */ /* 0x000ea20000004200 */
[C---:B-1----:R-:W-:Y:S08]  /*ef90*/  HMMA.16816.F32.BF16 R232, R4.reuse, R8, R92 ;  /* 0x0000000804e8723c */ /* 0x042ff0000004185c */
[----:B------:R-:W-:Y:S01]  /*efa0*/  HMMA.16816.F32.BF16 R68, R4, R10, R68 ;  /* 0x0000000a0444723c */ /* 0x000fe20000041844 */
[----:B------:R-:W1:Y:S01]  /*efb0*/  LDSM.16.MT88.4 R8, [R180+0x1a800] ;  /* 0x01a80000b408783b */ /* 0x000e620000004200 */
[----:B------:R-:W-:Y:S01]  /*efc0*/  MOV R242, R197 ;  /* 0x000000c500f27202 */ /* 0x000fe20000000f00 */
[----:B------:R-:W-:Y:S01]  /*efd0*/  IMAD.MOV.U32 R51, RZ, RZ, R229 ;  /* 0x000000ffff337224 */ /* 0x000fe200078e00e5 */
[----:B------:R-:W-:Y:S01]  /*efe0*/  MOV R50, R230 ;  /* 0x000000e600327202 */ /* 0x000fe20000000f00 */
[----:B------:R-:W-:-:S03]  /*eff0*/  IMAD.MOV.U32 R49, RZ, RZ, R231 ;  /* 0x000000ffff317224 */ /* 0x000fc600078e00e7 */
[C---:B--2---:R-:W-:Y:S07]  /*f000*/  HMMA.16816.F32.BF16 R244, R4.reuse, R14, R112 ;  /* 0x0000000e04f4723c */ /* 0x044fee0000041870 */
[----:B------:R-:W-:Y:S01]  /*f010*/  IMAD.MOV.U32 R113, RZ, RZ, R243 ;  /* 0x000000ffff717224 */ /* 0x000fe200078e00f3 */
[----:B------:R-:W-:Y:S01]  /*f020*/  MOV R114, R242 ;  /* 0x000000f200727202 */ /* 0x000fe20000000f00 */
[----:B------:R-:W-:Y:S02]  /*f030*/  IMAD.MOV.U32 R115, RZ, RZ, R241 ;  /* 0x000000ffff737224 */ /* 0x000fe400078e00f1 */
        /* <DEDUP_REMOVED lines=8> */
[----:B------:R-:W-:Y:S01]  /*f0c0*/  HMMA.16816.F32.BF16 R224, R4, R12, R44 ;  /* 0x0000000c04e0723c */ /* 0x000fe2000004182c */
[----:B------:R-:W2:Y:S01]  /*f0d0*/  LDSM.16.MT88.4 R12, [R182+0x1a800] ;  /* 0x01a80000b60c783b */ /* 0x000ea20000004200 */
[----:B------:R-:W-:Y:S01]  /*f0e0*/  MOV R96, R169 ;  /* 0x000000a900607202 */ /* 0x000fe20000000f00 */
[----:B------:R-:W-:Y:S01]  /*f0f0*/  IMAD.MOV.U32 R97, RZ, RZ, R170 ;  /* 0x000000ffff617224 */ /* 0x000fe200078e00aa */
[----:B------:R-:W-:-:S03]  /*f100*/  MOV R112, R163 ;  /* 0x000000a300707202 */ /* 0x000fc60000000f00 */
[----:B------:R-:W-:Y:S01]  /*f110*/  MOV R46, R171 ;  /* 0x000000ab002e7202 */ /* 0x000fe20000000f00 */
[C---:B------:R-:W-:Y:S01]  /*f120*/  HMMA.16816.F32.BF16 R236, R4.reuse, R18, R116 ;  /* 0x0000001204ec723c */ /* 0x040fe20000041874 */
[----:B------:R-:W-:Y:S01]  /*f130*/  IMAD.MOV.U32 R44, RZ, RZ, R160 ;  /* 0x000000ffff2c7224 */ /* 0x000fe200078e00a0 */
[----:B------:R-:W-:Y:S01]  /*f140*/  MOV R45, R161 ;  /* 0x000000a1002d7202 */ /* 0x000fe20000000f00 */
[----:B------:R-:W-:Y:S01]  /*f150*/  IMAD.MOV.U32 R47, RZ, RZ, R162 ;  /* 0x000000ffff2f7224 */ /* 0x000fe200078e00a2 */
[----:B------:R-:W3:Y:S04]  /*f160*/  LDSM.16.MT88.4 R16, [R181+0x1a800] ;  /* 0x01a80000b510783b */ /* 0x000ee80000004200 */
[C---:B-1----:R-:W-:Y:S08]  /*f170*/  HMMA.16816.F32.BF16 R160, R4.reuse, R8, R84 ;  /* 0x0000000804a0723c */ /* 0x042ff00000041854 */
        /* <DEDUP_REMOVED lines=15> */
[----:B------:R-:W-:Y:S01]  /*f270*/  MOV R88, R114 ;  /* 0x0000007200587202 */ /* 0x000fe20000000f00 */
[----:B------:R-:W-:-:S05]  /*f280*/  IMAD.MOV.U32 R89, RZ, RZ, R115 ;  /* 0x000000ffff597224 */ /* 0x000fca00078e0073 */
[----:B------:R-:W-:Y:S01]  /*f290*/  MOV R39, R112 ;  /* 0x0000007000277202 */ /* 0x000fe20000000f00 */
[----:B---3--:R-:W-:Y:S01]  /*f2a0*/  HMMA.16816.F32.BF16 R220, R4, R16, R40 ;  /* 0x0000001004dc723c */ /* 0x008fe20000041828 */
[----:B------:R-:W-:-:S07]  /*f2b0*/  IMAD.MOV.U32 R38, RZ, RZ, R113 ;  /* 0x000000ffff267224 */ /* 0x000fce00078e0071 */
[C---:B------:R-:W-:Y:S01]  /*f2c0*/  HMMA.16816.F32.BF16 R208, R4.reuse, R18, R108 ;  /* 0x0000001204d0723c */ /* 0x040fe2000004186c */
[----:B------:R-:W2:Y:S07]  /*f2d0*/  LDSM.16.MT88.4 R16, [R181+0x1c800] ;  /* 0x01c80000b510783b */ /* 0x000eae0000004200 */
[C---:B------:R-:W-:Y:S01]  /*f2e0*/  HMMA.16816.F32.BF16 R112, R4.reuse, R14, R104 ;  /* 0x0000000e0470723c */ /* 0x040fe20000041868 */
[----:B------:R-:W-:Y:S01]  /*f2f0*/  MOV R90, R46 ;  /* 0x0000002e005a7202 */ /* 0x000fe20000000f00 */
[----:B------:R-:W-:Y:S01]  /*f300*/  IMAD.MOV.U32 R36, RZ, RZ, R44 ;  /* 0x000000ffff247224 */ /* 0x000fe200078e002c */
[----:B------:R-:W-:Y:S01]  /*f310*/  MOV R37, R45 ;  /* 0x0000002d00257202 */ /* 0x000fe20000000f00 */
[----:B------:R-:W-:Y:S04]  /*f320*/  LDSM.16.MT88.4 R12, [R182+0x1c800] ;  /* 0x01c80000b60c783b */ /* 0x000fe80000004200 */
[C---:B-1----:R-:W-:Y:S08]  /*f330*/  HMMA.16816.F32.BF16 R108, R4.reuse, R8, R80 ;  /* 0x00000008046c723c */ /* 0x042ff00000041850 */
[----:B------:R-:W-:Y:S01]  /*f340*/  HMMA.16816.F32.BF16 R104, R4, R10, R56 ;  /* 0x0000000a0468723c */ /* 0x000fe20000041838 */
[----:B------:R-:W1:Y:S01]  /*f350*/  LDSM.16.MT88.4 R8, [R183+0x1c800] ;  /* 0x01c80000b708783b */ /* 0x000e620000004200 */
[----:B------:R-:W-:Y:S01]  /*f360*/  IMAD.MOV.U32 R46, RZ, RZ, R96 ;  /* 0x000000ffff2e7224 */ /* 0x000fe200078e0060 */
[----:B------:R-:W-:Y:S01]  /*f370*/  MOV R45, R97 ;  /* 0x00000061002d7202 */ /* 0x000fe20000000f00 */
[----:B------:R-:W-:Y:S01]  /*f380*/  IMAD.MOV.U32 R44, RZ, RZ, R98 ;  /* 0x000000ffff2c7224 */ /* 0x000fe200078e0062 */
[----:B------:R-:W-:-:S03]  /*f390*/  MOV R91, R99 ;  /* 0x00000063005b7202 */ /* 0x000fc60000000f00 */
[----:B--2---:R-:W-:Y:S07]  /*f3a0*/  HMMA.16816.F32.BF16 R96, R4, R16, R32 ;  /* 0x000000100460723c */ /* 0x004fee0000041820 */
[----:B------:R-:W-:Y:S01]  /*f3b0*/  IMAD.MOV.U32 R32, RZ, RZ, R92 ;  /* 0x000000ffff207224 */ /* 0x000fe200078e005c */
[----:B------:R-:W-:Y:S01]  /*f3c0*/  MOV R33, R93 ;  /* 0x0000005d00217202 */ /* 0x000fe20000000f00 */
[----:B------:R-:W-:Y:S01]  /*f3d0*/  IMAD.MOV.U32 R34, RZ, RZ, R94 ;  /* 0x000000ffff227224 */ /* 0x000fe200078e005e */
[----:B------:R-:W-:-:S02]  /*f3e0*/  MOV R35, R95 ;  /* 0x0000005f00237202 */ /* 0x000fc40000000f00 */
[C---:B-1----:R-:W-:Y:S08]  /*f3f0*/  HMMA.16816.F32.BF16 R92, R4.reuse, R8, R76 ;  /* 0x00000008045c723c */ /* 0x042ff0000004184c */
[C---:B------:R-:W-:Y:S01]  /*f400*/  HMMA.16816.F32.BF16 R84, R4.reuse, R10, R52 ;  /* 0x0000000a0454723c */ /* 0x040fe20000041834 */
[----:B------:R-:W1:Y:S07]  /*f410*/  LDSM.16.MT88.4 R8, [R180+0x1e800] ;  /* 0x01e80000b408783b */ /* 0x000e6e0000004200 */
[C---:B------:R-:W-:Y:S01]  /*f420*/  HMMA.16816.F32.BF16 R100, R4.reuse, R18, R100 ;  /* 0x000000120464723c */ /* 0x040fe20000041864 */
[----:B------:R-:W2:Y:S07]  /*f430*/  LDSM.16.MT88.4 R16, [R181+0x1e800] ;  /* 0x01e80000b510783b */ /* 0x000eae0000004200 */
[C---:B------:R-:W-:Y:S08]  /*f440*/  HMMA.16816.F32.BF16 R64, R4.reuse, R12, R20 ;  /* 0x0000000c0440723c */ /* 0x040ff00000041814 */
[C---:B------:R-:W-:Y:S01]  /*f450*/  HMMA.16816.F32.BF16 R56, R4.reuse, R14, R120 ;  /* 0x0000000e0438723c */ /* 0x040fe20000041878 */
[----:B------:R-:W3:Y:S07]  /*f460*/  LDSM.16.MT88.4 R12, [R183+0x1e800] ;  /* 0x01e80000b70c783b */ /* 0x000eee0000004200 */
[C---:B-1----:R-:W-:Y:S08]  /*f470*/  HMMA.16816.F32.BF16 R40, R4.reuse, R8, R124 ;  /* 0x000000080428723c */ /* 0x042ff0000004187c */
[----:B------:R-:W-:Y:S01]  /*f480*/  HMMA.16816.F32.BF16 R80, R4, R10, R128 ;  /* 0x0000000a0450723c */ /* 0x000fe20000041880 */
[----:B------:R-:W1:Y:S01]  /*f490*/  LDSM.16.MT88.4 R8, [R182+0x1e800] ;  /* 0x01e80000b608783b */ /* 0x000e620000004200 */
[----:B------:R-:W-:-:S02]  /*f4a0*/  MOV R124, R63 ;  /* 0x0000003f007c7202 */ /* 0x000fc40000000f00 */
[----:B------:R-:W-:-:S03]  /*f4b0*/  MOV R126, R49 ;  /* 0x00000031007e7202 */ /* 0x000fc60000000f00 */
[----:B------:R-:W-:Y:S01]  /*f4c0*/  IMAD.MOV.U32 R130, RZ, RZ, R36 ;  /* 0x000000ffff827224 */ /* 0x000fe200078e0024 */
[----:B------:R-:W-:Y:S02]  /*f4d0*/  MOV R121, R51 ;  /* 0x0000003300797202 */ /* 0x000fe40000000f00 */
        /* <DEDUP_REMOVED lines=21> */
[----:B------:R-:W-:Y:S02]  /*f630*/  LOP3.LUT R2, R27, UR36, R2, 0x96, !PT ;  /* 0x000000241b027c12 */ /* 0x000fe4000f8e9602 */
[----:B------:R-:W-:Y:S02]  /*f640*/  MOV R125, R120 ;  /* 0x00000078007d7202 */ /* 0x000fe40000000f00 */
        /* <DEDUP_REMOVED lines=12> */
[----:B------:R-:W-:-:S04]  /*f710*/  IMAD.WIDE.U32 R2, R2, -0x2daee0ad, RZ ;  /* 0xd2511f5302027825 */ /* 0x000fc800078e00ff */
[----:B---3--:R-:W-:Y:S01]  /*f720*/  HMMA.16816.F32.BF16 R60, R4, R12, R140 ;  /* 0x0000000c043c723c */ /* 0x008fe2000004188c */
[----:B------:R-:W-:-:S07]  /*f730*/  LOP3.LUT R3, R3, UR14, R128, 0x96, !PT ;  /* 0x0000000e03037c12 */ /* 0x000fce000f8e9680 */
[C---:B------:R-:W-:Y:S08]  /*f740*/  HMMA.16816.F32.BF16 R52, R4.reuse, R14, R148 ;  /* 0x0000000e0434723c */ /* 0x040ff00000041894 */
[C---:B-1----:R-:W-:Y:S08]  /*f750*/  HMMA.16816.F32.BF16 R48, R4.reuse, R8, R152 ;  /* 0x000000080430723c */ /* 0x042ff00000041898 */
[----:B------:R-:W-:Y:S01]  /*f760*/  HMMA.16816.F32.BF16 R36, R4, R10, R144 ;  /* 0x0000000a0424723c */ /* 0x000fe20000041890 */
[----:B------:R-:W-:Y:S01]  /*f770*/  MOV R128, R130 ;  /* 0x0000008200807202 */ /* 0x000fe20000000f00 */
[----:B------:R-:W-:Y:S01]  /*f780*/  IMAD.MOV.U32 R129, RZ, RZ, R131 ;  /* 0x000000ffff817224 */ /* 0x000fe200078e0083 */
[----:B------:R-:W1:Y:S01]  /*f790*/  LDC.U8 R16, c[0x0][0x2d8] ;  /* 0x0000b600ff107b82 */ /* 0x000e620000000000 */
[----:B------:R-:W-:Y:S01]  /*f7a0*/  IMAD.MOV.U32 R25, RZ, RZ, R207 ;  /* 0x000000ffff197224 */ /* 0x000fe200078e00cf */
[----:B------:R-:W-:Y:S01]  /*f7b0*/  MOV R17, R24 ;  /* 0x0000001800117202 */ /* 0x000fe20000000f00 */
[----:B------:R-:W-:Y:S01]  /*f7c0*/  IMAD.MOV.U32 R139, RZ, RZ, R22 ;  /* 0x000000ffff8b7224 */ /* 0x000fe200078e0016 */
[----:B------:R-:W2:Y:S01]  /*f7d0*/  LDSM.16.MT88.4 R12, [R181+0x19000] ;  /* 0x01900000b50c783b */ /* 0x000ea20000004200 */
[----:B------:R-:W-:Y:S01]  /*f7e0*/  IMAD.WIDE.U32 R4, R0, -0x2daee0ad, RZ ;  /* 0xd2511f5300047825 */ /* 0x000fe200078e00ff */
[----:B------:R-:W-:-:S02]  /*f7f0*/  MOV R130, R124 ;  /* 0x0000007c00827202 */ /* 0x000fc40000000f00 */
[----:B------:R-:W-:Y:S01]  /*f800*/  MOV R133, R23 ;  /* 0x0000001700857202 */ /* 0x000fe20000000f00 */
[----:B------:R-:W-:Y:S01]  /*f810*/  IMAD.MOV.U32 R131, RZ, RZ, R125 ;  /* 0x000000ffff837224 */ /* 0x000fe200078e007d */
[----:B------:R-:W-:Y:S01]  /*f820*/  LOP3.LUT R0, R5, UR12, R2, 0x96, !PT ;  /* 0x0000000c05007c12 */ /* 0x000fe2000f8e9602 */
[----:B------:R-:W-:Y:S01]  /*f830*/  IMAD.WIDE.U32 R2, R3, -0x326172a9, RZ ;  /* 0xcd9e8d5703027825 */ /* 0x000fe200078e00ff */
[----:B------:R-:W-:Y:S01]  /*f840*/  MOV R147, R45 ;  /* 0x0000002d00937202 */ /* 0x000fe20000000f00 */
[----:B------:R3:W5:Y:S02]  /*f850*/  LDL.LU R207, [R1+0x150] ;  /* 0x0001500001cf7983 */ /* 0x0007640000300800 */
[----:B------:R-:W-:Y:S01]  /*f860*/  IMAD.WIDE.U32 R124, R0, -0x326172a9, RZ ;  /* 0xcd9e8d57007c7825 */ /* 0x000fe200078e00ff */
[----:B------:R-:W-:Y:S01]  /*f870*/  LOP3.LUT R3, R3, UR13, R134, 0x96, !PT ;  /* 0x0000000d03037c12 */ /* 0x000fe2000f8e9686 */
[----:B------:R3:W5:Y:S03]  /*f880*/  LDL.LU R206, [R1+0x14c] ;  /* 0x00014c0001ce7983 */ /* 0x0007660000300800 */
        /* <DEDUP_REMOVED lines=8> */
[----:B------:R-:W-:Y:S01]  /*f910*/  IMAD.MOV.U32 R132, RZ, RZ, R25 ;  /* 0x000000ffff847224 */ /* 0x000fe200078e0019 */
[----:B-1----:R-:W-:Y:S01]  /*f920*/  PRMT R16, R16, 0x7054, R16 ;  /* 0x0000705410107816 */ /* 0x002fe20000000010 */
[----:B------:R-:W-:-:S02]  /*f930*/  IMAD.MOV.U32 R152, RZ, RZ, R44 ;  /* 0x000000ffff987224 */ /* 0x000fc400078e002c */
[----:B------:R-:W-:Y:S01]  /*f940*/  IMAD.MOV.U32 R146, RZ, RZ, R46 ;  /* 0x000000ffff927224 */ /* 0x000fe200078e002e */
[----:B------:R-:W-:Y:S01]  /*f950*/  MOV R135, R128 ;  /* 0x0000008000877202 */ /* 0x000fe20000000f00 */
[----:B------:R-:W-:Y:S01]  /*f960*/  IMAD.WIDE.U32 R2, R2, -0x326172a9, RZ ;  /* 0xcd9e8d5702027825 */ /* 0x000fe200078e00ff */
[----:B------:R-:W-:Y:S01]  /*f970*/  MOV R155, R89 ;  /* 0x00000059009b7202 */ /* 0x000fe20000000f00 */
[----:B------:R3:W5:Y:S03]  /*f980*/  LDL.LU R201, [R1+0x140] ;  /* 0x0001400001c97983 */ /* 0x0007660000300800 */
[----:B------:R-:W-:Y:S01]  /*f990*/  LOP3.LUT R4, R2, 0xffff, RZ, 0xc0, !PT ;  /* 0x0000ffff02047812 */ /* 0x000fe200078ec0ff */
[----:B------:R-:W-:Y:S01]  /*f9a0*/  IMAD.WIDE.U32 R24, R0, -0x326172a9, RZ ;  /* 0xcd9e8d5700187825 */ /* 0x000fe200078e00ff */
[----:B------:R-:W-:Y:S01]  /*f9b0*/  SHF.R.U32.HI R5, RZ, 0x10, R2 ;  /* 0x00000010ff057819 */ /* 0x000fe20000011602 */
[----:B------:R3:W5:Y:S01]  /*f9c0*/  LDL.LU.64 R202, [R1+0x138] ;  /* 0x0001380001ca7983 */ /* 0x0007620000300a00 */
[----:B------:R-:W-:-:S02]  /*f9d0*/  SHF.R.U32.HI R6, RZ, 0x8, R4 ;  /* 0x00000008ff067819 */ /* 0x000fc40000011604 */
[----:B------:R-:W-:Y:S01]  /*f9e0*/  LOP3.LUT R4, R5, 0xff, RZ, 0xc0, !PT ;  /* 0x000000ff05047812 */ /* 0x000fe200078ec0ff */
[----:B------:R-:W-:Y:S01]  /*f9f0*/  IMAD.MOV.U32 R134, RZ, RZ, R129 ;  /* 0x000000ffff867224 */ /* 0x000fe200078e0081 */
[----:B------:R-:W-:Y:S01]  /*fa00*/  LOP3.LUT R5, R2, 0xff, RZ, 0xc0, !PT ;  /* 0x000000ff02057812 */ /* 0x000fe200078ec0ff */
[----:B------:R-:W-:Y:S01]  /*fa10*/  IMAD.MOV.U32 R137, RZ, RZ, R88 ;  /* 0x000000ffff897224 */ /* 0x000fe200078e0058 */
[----:B------:R-:W-:Y:S01]  /*fa20*/  SHF.R.U32.HI R2, RZ, 0x18, R2 ;  /* 0x00000018ff027819 */ /* 0x000fe20000011602 */
[----:B------:R-:W-:Y:S01]  /*fa30*/  IMAD.MOV.U32 R154, RZ, RZ, R90 ;  /* 0x000000ffff9a7224 */ /* 0x000fe200078e005a */
[----:B------:R-:W-:Y:S01]  /*fa40*/  LOP3.LUT R0, R3, UR31, R24, 0x96, !PT ;  /* 0x0000001f03007c12 */ /* 0x000fe2000f8e9618 */
[----:B------:R3:W5:Y:S01]  /*fa50*/  LDL.LU R200, [R1+0x134] ;  /* 0x0001340001c87983 */ /* 0x0007620000300800 */
[----:B------:R-:W-:Y:S02]  /*fa60*/  PRMT R8, R4, 0x5410, R2 ;  /* 0x0000541004087816 */ /* 0x000fe40000000002 */
[----:B------:R-:W-:Y:S01]  /*fa70*/  PRMT R5, R5, 0x5410, R6 ;  /* 0x0000541005057816 */ /* 0x000fe20000000006 */
[----:B------:R-:W-:Y:S01]  /*fa80*/  IMAD.MOV.U32 R129, RZ, RZ, R131 ;  /* 0x000000ffff817224 */ /* 0x000fe200078e0083 */
[----:B------:R-:W-:Y:S01]  /*fa90*/  LOP3.LUT R2, R0, 0xffff, RZ, 0xc0, !PT ;  /* 0x0000ffff00027812 */ /* 0x000fe200078ec0ff */
[----:B------:R3:W5:Y:S01]  /*faa0*/  LDL.LU R197, [R1+0x130] ;  /* 0x0001300001c57983 */ /* 0x0007620000300800 */
[----:B------:R-:W-:-:S02]  /*fab0*/  SHF.R.U32.HI R3, RZ, 0x10, R0 ;  /* 0x00000010ff037819 */ /* 0x000fc40000011600 */
[----:B------:R-:W-:Y:S02]  /*fac0*/  LOP3.LUT R7, R0, 0xff, RZ, 0xc0, !PT ;  /* 0x000000ff00077812 */ /* 0x000fe400078ec0ff */
[----:B------:R-:W-:Y:S01]  /*fad0*/  SHF.R.U32.HI R6, RZ, 0x18, R0 ;  /* 0x00000018ff067819 */ /* 0x000fe20000011600 */
[----:B------:R-:W-:Y:S01]  /*fae0*/  HSET2.LE.AND R0, R5, R16, PT ;  /* 0x0000001005007233 */ /* 0x000fe20003803000 */
[----:B------:R-:W-:Y:S02]  /*faf0*/  SHF.R.U32.HI R4, RZ, 0x8, R2 ;  /* 0x00000008ff047819 */ /* 0x000fe40000011602 */
[----:B------:R-:W-:Y:S01]  /*fb00*/  MOV R128, R130 ;  /* 0x0000008200807202 */ /* 0x000fe20000000f00 */
[----:B------:R-:W-:Y:S01]  /*fb10*/  IMAD.MOV.U32 R131, RZ, RZ, R120 ;  /* 0x000000ffff837224 */ /* 0x000fe200078e0078 */
[----:B------:R-:W-:Y:S01]  /*fb20*/  LOP3.LUT R2, R3, 0xff, RZ, 0xc0, !PT ;  /* 0x000000ff03027812 */ /* 0x000fe200078ec0ff */
[----:B------:R3:W5:Y:S03]  /*fb30*/  LDL.LU.64 R198, [R1+0x128] ;  /* 0x0001280001c67983 */ /* 0x0007660000300a00 */
[----:B------:R-:W-:-:S02]  /*fb40*/  PRMT R3, R2, 0x5410, R6 ;  /* 0x0000541002037816 */ /* 0x000fc40000000006 */
[----:B------:R-:W-:Y:S02]  /*fb50*/  PRMT R4, R7, 0x5410, R4 ;  /* 0x0000541007047816 */ /* 0x000fe40000000004 */
[----:B------:R-:W-:Y:S01]  /*fb60*/  MOV R130, R126 ;  /* 0x0000007e00827202 */ /* 0x000fe20000000f00 */
[----:B------:R-:W-:Y:S01]  /*fb70*/  IMAD.MOV.U32 R120, RZ, RZ, R122 ;  /* 0x000000ffff787224 */ /* 0x000fe200078e007a */
[----:B------:R-:W-:Y:S01]  /*fb80*/  LOP3.LUT R6, R0, R139, RZ, 0xc0, !PT ;  /* 0x0000008b00067212 */ /* 0x000fe200078ec0ff */
[--C-:B------:R-:W-:Y:S01]  /*fb90*/  HSET2.LE.AND R0, R8, R16.reuse, PT ;  /* 0x0000001008007233 */ /* 0x100fe20003803000 */
[----:B------:R-:W-:Y:S01]  /*fba0*/  MOV R153, R91 ;  /* 0x0000005b00997202 */ /* 0x000fe20000000f00 */
[----:B------:R-:W1:Y:S01]  /*fbb0*/  LDSM.16.MT88.4 R8, [R183+0x19000] ;  /* 0x01900000b708783b */ /* 0x000e620000004200 */
[--C-:B------:R-:W-:Y:S02]  /*fbc0*/  HSET2.LE.AND R2, R4, R16.reuse, PT ;  /* 0x0000001004027233 */ /* 0x100fe40003803000 */
[----:B------:R-:W-:Y:S01]  /*fbd0*/  HSET2.LE.AND R3, R3, R16, PT ;  /* 0x0000001003037233 */ /* 0x000fe20003803000 */
[----:B------:R-:W-:Y:S01]  /*fbe0*/  LOP3.LUT R7, R0, R17, RZ, 0xc0, !PT ;  /* 0x0000001100077212 */ /* 0x000fe200078ec0ff */
[----:B------:R3:W5:Y:S01]  /*fbf0*/  LDL.LU R196, [R1+0x124] ;  /* 0x0001240001c47983 */ /* 0x0007620000300800 */
[----:B------:R-:W-:-:S02]  /*fc00*/  LOP3.LUT R4, R2, R132, RZ, 0xc0, !PT ;  /* 0x0000008402047212 */ /* 0x000fc400078ec0ff */
[----:B------:R-:W-:Y:S01]  /*fc10*/  LOP3.LUT R5, R3, R133, RZ, 0xc0, !PT ;  /* 0x0000008503057212 */ /* 0x000fe200078ec0ff */
[----:B------:R-:W4:Y:S01]  /*fc20*/  LDSM.16.MT88.4 R16, [R182+0x19000] ;  /* 0x01900000b610783b */ /* 0x000f220000004200 */
[----:B------:R-:W-:Y:S01]  /*fc30*/  MOV R126, R121 ;  /* 0x00000079007e7202 */ /* 0x000fe20000000f00 */
[----:B------:R-:W-:Y:S01]  /*fc40*/  IMAD.MOV.U32 R122, RZ, RZ, R20 ;  /* 0x000000ffff7a7224 */ /* 0x000fe200078e0014 */
[----:B------:R-:W-:Y:S01]  /*fc50*/  MOV R138, R135 ;  /* 0x00000087008a7202 */ /* 0x000fe20000000f00 */
[----:B------:R-:W-:Y:S01]  /*fc60*/  IMAD.MOV.U32 R139, RZ, RZ, R134 ;  /* 0x000000ffff8b7224 */ /* 0x000fe200078e0086 */
[----:B------:R3:W5:Y:S01]  /*fc70*/  LDL.LU R195, [R1+0x120] ;  /* 0x0001200001c37983 */ /* 0x0007620000300800 */
[C---:B--2---:R-:W-:Y:S08]  /*fc80*/  HMMA.16816.F32.BF16 R156, R4.reuse, R12, R156 ;  /* 0x0000000c049c723c */ /* 0x044ff0000004189c */
[C---:B------:R-:W-:Y:S01]  /*fc90*/  HMMA.16816.F32.BF16 R44, R4.reuse, R14, R236 ;  /* 0x0000000e042c723c */ /* 0x040fe200000418ec */
[----:B------:R-:W2:Y:S07]  /*fca0*/  LDSM.16.MT88.4 R12, [R180+0x1b000] ;  /* 0x01b00000b40c783b */ /* 0x000eae0000004200 */
[C---:B-1----:R-:W-:Y:S08]  /*fcb0*/  HMMA.16816.F32.BF16 R148, R4.reuse, R8, R232 ;  /* 0x000000080494723c */ /* 0x042ff000000418e8 */
[----:B------:R-:W-:Y:S01]  /*fcc0*/  HMMA.16816.F32.BF16 R68, R4, R10, R68 ;  /* 0x0000000a0444723c */ /* 0x000fe20000041844 */
[----:B------:R-:W1:Y:S01]  /*fcd0*/  LDSM.16.MT88.4 R8, [R181+0x1b000] ;  /* 0x01b00000b508783b */ /* 0x000e620000004200 */
[----:B------:R-:W-:-:S02]  /*fce0*/  MOV R121, R123 ;  /* 0x0000007b00797202 */ /* 0x000fc40000000f00 */
[----:B------:R-:W-:-:S04]  /*fcf0*/  MOV R123, R21 ;  /* 0x00000015007b7202 */ /* 0x000fc80000000f00 */
[C---:B----4-:R-:W-:Y:S01]  /*fd00*/  HMMA.16816.F32.BF16 R88, R4.reuse, R18, R244 ;  /* 0x000000120458723c */ /* 0x050fe200000418f4 */
[----:B------:R-:W4:Y:S01]  /*fd10*/  LDSM.16.MT88.4 R20, [R180+0x19000] ;  /* 0x01900000b414783b */ /* 0x000f220000004200 */
[----:B------:R-:W-:Y:S01]  /*fd20*/  IMAD.MOV.U32 R144, RZ, RZ, R138 ;  /* 0x000000ffff907224 */ /* 0x000fe200078e008a */
        /* <DEDUP_REMOVED lines=21> */
[----:B------:R3:W5:Y:S04]  /*fe80*/  LDL.LU R193, [R1+0x118] ;  /* 0x0001180001c17983 */ /* 0x0007680000300800 */
[C---:B------:R-:W-:Y:S01]  /*fe90*/  HMMA.16816.F32.BF16 R32, R4.reuse, R22, R248 ;  /* 0x000000160420723c */ /* 0x040fe200000418f8 */
[----:B------:R-:W4:Y:S07]  /*fea0*/  LDSM.16.MT88.4 R20, [R183+0x1b000] ;  /* 0x01b00000b714783b */ /* 0x000f2e0000004200 */
[C---:B------:R-:W-:Y:S01]  /*feb0*/  HMMA.16816.F32.BF16 R140, R4.reuse, R16, R224 ;  /* 0x00000010048c723c */ /* 0x040fe200000418e0 */
[----:B------:R-:W-:Y:S01]  /*fec0*/  LDSM.16.MT88.4 R16, [R181+0x1d000] ;  /* 0x01d00000b510783b */ /* 0x000fe20000004200 */
[----:B------:R-:W-:Y:S01]  /*fed0*/  IMAD.MOV.U32 R136, RZ, RZ, R241 ;  /* 0x000000ffff887224 */ /* 0x000fe200078e00f1 */
[----:B------:R-:W-:Y:S01]  /*fee0*/  MOV R3, R242 ;  /* 0x000000f200037202 */ /* 0x000fe20000000f00 */
[----:B------:R-:W-:Y:S01]  /*fef0*/  IMAD.MOV.U32 R2, RZ, RZ, R243 ;  /* 0x000000ffff027224 */ /* 0x000fe200078e00f3 */
[----:B------:R-:W-:Y:S01]  /*ff00*/  MOV R0, R240 ;  /* 0x000000f000007202 */ /* 0x000fe20000000f00 */
[----:B------:R3:W5:Y:S02]  /*ff10*/  LDL.LU R192, [R1+0x114] ;  /* 0x0001140001c07983 */ /* 0x0007640000300800 */
[C---:B--2---:R-:W-:Y:S02]  /*ff20*/  HMMA.16816.F32.BF16 R120, R4.reuse, R12, R116 ;  /* 0x0000000c0478723c */ /* 0x044fe40000041874 */
[----:B------:R3:W5:Y:S04]  /*ff30*/  LDL.LU R191, [R1+0x110] ;  /* 0x0001100001bf7983 */ /* 0x0007680000300800 */
[----:B------:R3:W5:Y:S02]  /*ff40*/  LDL.LU R190, [R1+0x10c] ;  /* 0x00010c0001be7983 */ /* 0x0007640000300800 */
[C---:B------:R-:W-:Y:S02]  /*ff50*/  HMMA.16816.F32.BF16 R112, R4.reuse, R14, R112 ;  /* 0x0000000e0470723c */ /* 0x040fe40000041870 */
[----:B------:R-:W2:Y:S04]  /*ff60*/  LDSM.16.MT88.4 R12, [R183+0x1d000] ;  /* 0x01d00000b70c783b */ /* 0x000ea80000004200 */
[----:B------:R3:W5:Y:S02]  /*ff70*/  LDL.LU R189, [R1+0x108] ;  /* 0x0001080001bd7983 */ /* 0x0007640000300800 */
[C---:B-1----:R-:W-:Y:S02]  /*ff80*/  HMMA.16816.F32.BF16 R108, R4.reuse, R8, R108 ;  /* 0x00000008046c723c */ /* 0x042fe4000004186c */
[----:B------:R3:W5:Y:S04]  /*ff90*/  LDL.LU R188, [R1+0x104] ;  /* 0x0001040001bc7983 */ /* 0x0007680000300800 */
[----:B------:R3:W5:Y:S02]  /*ffa0*/  LDL.LU R187, [R1+0x100] ;  /* 0x0001000001bb7983 */ /* 0x0007640000300800 */
[C---:B------:R-:W-:Y:S02]  /*ffb0*/  HMMA.16816.F32.BF16 R104, R4.reuse, R10, R104 ;  /* 0x0000000a0468723c */ /* 0x040fe40000041868 */
[----:B------:R-:W1:Y:S04]  /*ffc0*/  LDSM.16.MT88.4 R8, [R182+0x1d000] ;  /* 0x01d00000b608783b */ /* 0x000e680000004200 */
[----:B------:R3:W5:Y:S02]  /*ffd0*/  LDL.LU R185, [R1+0xfc] ;  /* 0x0000fc0001b97983 */ /* 0x0007640000300800 */
[C---:B----4-:R-:W-:Y:S02]  /*ffe0*/  HMMA.16816.F32.BF16 R224, R4.reuse, R20, R160 ;  /* 0x0000001404e0723c */ /* 0x050fe400000418a0 */
[----:B------:R3:W5:Y:S04]  /*fff0*/  LDL.LU R184, [R1+0xf8] ;  /* 0x0000f80001b87983 */ /* 0x0007680000300800 */
[----:B------:R3:W5:Y:S02]  /*10000*/  LDL.LU R179, [R1+0xf4] ;  /* 0x0000f40001b37983 */ /* 0x0007640000300800 */
[C---:B------:R-:W-:Y:S02]  /*10010*/  HMMA.16816.F32.BF16 R208, R4.reuse, R22, R168 ;  /* 0x0000001604d0723c */ /* 0x040fe400000418a8 */
[----:B------:R-:W4:Y:S04]  /*10020*/  LDSM.16.MT88.4 R20, [R180+0x1f000] ;  /* 0x01f00000b414783b */ /* 0x000f280000004200 */
[----:B------:R-:W-:Y:S02]  /*10030*/  LDSM.16.MT88.4 R160, [R180+0x19800] ;  /* 0x01980000b4a0783b */ /* 0x000fe40000004200 */
[C---:B--2---:R-:W-:Y:S08]  /*10040*/  HMMA.16816.F32.BF16 R248, R4.reuse, R12, R92 ;  /* 0x0000000c04f8723c */ /* 0x044ff0000004185c */
[C---:B------:R-:W-:Y:S01]  /*10050*/  HMMA.16816.F32.BF16 R240, R4.reuse, R14, R84 ;  /* 0x0000000e04f0723c */ /* 0x040fe20000041854 */
[----:B------:R-:W2:Y:S07]  /*10060*/  LDSM.16.MT88.4 R12, [R181+0x1f000] ;  /* 0x01f00000b50c783b */ /* 0x000eae0000004200 */
[C---:B-1----:R-:W-:Y:S07]  /*10070*/  HMMA.16816.F32.BF16 R92, R4.reuse, R8, R64 ;  /* 0x00000008045c723c */ /* 0x042fee0000041840 */
[----:B------:R-:W-:Y:S01]  /*10080*/  IMAD.MOV.U32 R67, RZ, RZ, R229 ;  /* 0x000000ffff437224 */ /* 0x000fe200078e00e5 */
[----:B------:R-:W-:Y:S01]  /*10090*/  MOV R66, R230 ;  /* 0x000000e600427202 */ /* 0x000fe20000000f00 */
[----:B------:R-:W-:Y:S01]  /*100a0*/  IMAD.MOV.U32 R65, RZ, RZ, R231 ;  /* 0x000000ffff417224 */ /* 0x000fe200078e00e7 */
[C---:B------:R-:W-:Y:S08]  /*100b0*/  HMMA.16816.F32.BF16 R96, R4.reuse, R16, R96 ;  /* 0x000000100460723c */ /* 0x040ff00000041860 */
[C---:B------:R-:W-:Y:S01]  /*100c0*/  HMMA.16816.F32.BF16 R228, R4.reuse, R10, R56 ;  /* 0x0000000a04e4723c */ /* 0x040fe20000041838 */
[----:B------:R-:W1:Y:S07]  /*100d0*/  LDSM.16.MT88.4 R8, [R183+0x1f000] ;  /* 0x01f00000b708783b */ /* 0x000e6e0000004200 */
[C---:B------:R-:W-:Y:S01]  /*100e0*/  HMMA.16816.F32.BF16 R100, R4.reuse, R18, R100 ;  /* 0x000000120464723c */ /* 0x040fe20000041864 */
[----:B------:R-:W1:Y:S07]  /*100f0*/  LDSM.16.MT88.4 R16, [R182+0x1f000] ;  /* 0x01f00000b610783b */ /* 0x000e6e0000004200 */
[----:B----4-:R-:W-:Y:S07]  /*10100*/  HMMA.16816.F32.BF16 R168, R4, R22, R80 ;  /* 0x0000001604a8723c */ /* 0x010fee0000041850 */
[----:B------:R-:W-:Y:S01]  /*10110*/  IMAD.MOV.U32 R83, RZ, RZ, R132 ;  /* 0x000000ffff537224 */ /* 0x000fe200078e0084 */
[----:B------:R-:W-:Y:S01]  /*10120*/  MOV R82, R133 ;  /* 0x0000008500527202 */ /* 0x000fe20000000f00 */
[----:B------:R-:W-:Y:S01]  /*10130*/  IMAD.MOV.U32 R81, RZ, RZ, R134 ;  /* 0x000000ffff517224 */ /* 0x000fe200078e0086 */
[----:B------:R-:W-:-:S02]  /*10140*/  MOV R80, R135 ;  /* 0x0000008700507202 */ /* 0x000fc40000000f00 */
[----:B--2---:R-:W-:Y:S01]  /*10150*/  HMMA.16816.F32.BF16 R132, R4, R12, R76 ;  /* 0x0000000c0484723c */ /* 0x004fe2000004184c */
[----:B------:R-:W-:Y:S01]  /*10160*/  MOV R56, R152 ;  /* 0x0000009800387202 */ /* 0x000fe20000000f00 */
[----:B------:R-:W-:-:S05]  /*10170*/  IMAD.MOV.U32 R86, RZ, RZ, R128 ;  /* 0x000000ffff567224 */ /* 0x000fca00078e0080 */
[----:B------:R-:W-:Y:S01]  /*10180*/  IMAD.MOV.U32 R79, RZ, RZ, R2 ;  /* 0x000000ffff4f7224 */ /* 0x000fe200078e0002 */
[----:B------:R-:W-:Y:S01]  /*10190*/  HMMA.16816.F32.BF16 R220, R4, R20, R40 ;  /* 0x0000001404dc723c */ /* 0x000fe20000041828 */
[----:B------:R-:W-:Y:S02]  /*101a0*/  LOP3.LUT R2, R25, UR9, R124, 0x96, !PT ;  /* 0x0000000919027c12 */ /* 0x000fe4000f8e967c */
[----:B------:R-:W-:-:S04]  /*101b0*/  MOV R78, R3 ;  /* 0x00000003004e7202 */ /* 0x000fc80000000f00 */
[----:B------:R-:W-:Y:S01]  /*101c0*/  IMAD.MOV.U32 R43, RZ, RZ, R153 ;  /* 0x000000ffff2b7224 */ /* 0x000fe200078e0099 */
[----:B------:R-:W-:Y:S01]  /*101d0*/  MOV R42, R154 ;  /* 0x0000009a002a7202 */ /* 0x000fe20000000f00 */
[----:B------:R-:W-:Y:S01]  /*101e0*/  IMAD.MOV.U32 R41, RZ, RZ, R155 ;  /* 0x000000ffff297224 */ /* 0x000fe200078e009b */
[----:B------:R-:W-:Y:S01]  /*101f0*/  MOV R40, R137 ;  /* 0x0000008900287202 */ /* 0x000fe20000000f00 */
[C---:B------:R-:W-:Y:S01]  /*10200*/  HMMA.16816.F32.BF16 R20, R4.reuse, R14, R72 ;  /* 0x0000000e0414723c */ /* 0x040fe20000041848 */
[----:B------:R-:W-:Y:S01]  /*10210*/  MOV R87, R129 ;  /* 0x0000008100577202 */ /* 0x000fe20000000f00 */
[----:B------:R-:W2:Y:S01]  /*10220*/  LDC.U8 R75, c[0x0][0x2d8] ;  /* 0x0000b600ff4b7b82 */ /* 0x000ea20000000000 */
[----:B------:R-:W-:Y:S01]  /*10230*/  IMAD.MOV.U32 R129, RZ, RZ, R126 ;  /* 0x000000ffff817224 */ /* 0x000fe200078e007e */
[----:B------:R-:W-:Y:S01]  /*10240*/  MOV R128, R127 ;  /* 0x0000007f00807202 */ /* 0x000fe20000000f00 */
[----:B------:R-:W-:Y:S01]  /*10250*/  IMAD.WIDE.U32 R2, R2, -0x2daee0ad, RZ ;  /* 0xd2511f5302027825 */ /* 0x000fe200078e00ff */
[----:B------:R-:W4:Y:S02]  /*10260*/  LDSM.16.MT88.4 R152, [R181+0x19800] ;  /* 0x01980000b598783b */ /* 0x000f240000004200 */
[----:B-1----:R-:W-:Y:S01]  /*10270*/  HMMA.16816.F32.BF16 R116, R4, R8, R60 ;  /* 0x000000080474723c */ /* 0x002fe2000004183c */
[----:B------:R-:W-:-:S02]  /*10280*/  MOV R76, R0 ;  /* 0x00000000004c7202 */ /* 0x000fc40000000f00 */
[----:B------:R-:W-:-:S04]  /*10290*/  LOP3.LUT R0, R2, 0xffff, RZ, 0xc0, !PT ;  /* 0x0000ffff02007812 */ /* 0x000fc800078ec0ff */
[----:B------:R-:W-:Y:S01]  /*102a0*/  MOV R9, R43 ;  /* 0x0000002b00097202 */ /* 0x000fe20000000f00 */
[C---:B------:R-:W-:Y:S07]  /*102b0*/  HMMA.16816.F32.BF16 R12, R4.reuse, R10, R52 ;  /* 0x0000000a040c723c */ /* 0x040fee0000041834 */
[----:B------:R-:W-:Y:S01]  /*102c0*/  IMAD.MOV.U32 R53, RZ, RZ, R40 ;  /* 0x000000ffff357224 */ /* 0x000fe200078e0028 */
[C---:B------:R-:W-:Y:S01]  /*102d0*/  HMMA.16816.F32.BF16 R124, R4.reuse, R16, R48 ;  /* 0x00000010047c723c */ /* 0x040fe20000041830 */
[----:B------:R-:W-:Y:S01]  /*102e0*/  MOV R54, R41 ;  /* 0x0000002900367202 */ /* 0x000fe20000000f00 */
[----:B------:R-:W-:Y:S01]  /*102f0*/  IMAD.MOV.U32 R55, RZ, RZ, R42 ;  /* 0x000000ffff377224 */ /* 0x000fe200078e002a */
[----:B------:R-:W-:Y:S04]  /*10300*/  LDSM.16.MT88.4 R48, [R181+0x1b800] ;  /* 0x01b80000b530783b */ /* 0x000fe80000004200 */
[----:B------:R-:W1:Y:S01]  /*10310*/  LDSM.16.MT88.4 R40, [R180+0x1b800] ;  /* 0x01b80000b428783b */ /* 0x000e620000004200 */
[----:B------:R-:W-:Y:S07]  /*10320*/  HMMA.16816.F32.BF16 R16, R4, R18, R36 ;  /* 0x000000120410723c */ /* 0x000fee0000041824 */
[----:B------:R-:W-:-:S02]  /*10330*/  SHF.R.U32.HI R4, RZ, 0x8, R0 ;  /* 0x00000008ff047819 */ /* 0x000fc40000011600 */
[----:B------:R-:W-:Y:S02]  /*10340*/  LOP3.LUT R5, R2, 0xff, RZ, 0xc0, !PT ;  /* 0x000000ff02057812 */ /* 0x000fe400078ec0ff */
[----:B------:R-:W-:Y:S02]  /*10350*/  LOP3.LUT R0, R3, UR7, R26, 0x96, !PT ;  /* 0x0000000703007c12 */ /* 0x000fe4000f8e961a */
[--C-:B------:R-:W-:Y:S02]  /*10360*/  SHF.R.U32.HI R3, RZ, 0x10, R2.reuse ;  /* 0x00000010ff037819 */ /* 0x100fe40000011602 */
[----:B------:R-:W-:Y:S02]  /*10370*/  SHF.R.U32.HI R7, RZ, 0x18, R2 ;  /* 0x00000018ff077819 */ /* 0x000fe40000011602 */
[----:B------:R-:W-:Y:S02]  /*10380*/  PRMT R8, R5, 0x5410, R4 ;  /* 0x0000541005087816 */ /* 0x000fe40000000004 */
[----:B------:R-:W-:-:S02]  /*10390*/  LOP3.LUT R2, R0, 0xffff, RZ, 0xc0, !PT ;  /* 0x0000ffff00027812 */ /* 0x000fc400078ec0ff */
[--C-:B------:R-:W-:Y:S02]  /*103a0*/  SHF.R.U32.HI R4, RZ, 0x10, R0.reuse ;  /* 0x00000010ff047819 */ /* 0x100fe40000011600 */
[----:B------:R-:W-:Y:S02]  /*103b0*/  LOP3.LUT R6, R0, 0xff, RZ, 0xc0, !PT ;  /* 0x000000ff00067812 */ /* 0x000fe400078ec0ff */
[----:B------:R-:W-:Y:S02]  /*103c0*/  SHF.R.U32.HI R5, RZ, 0x18, R0 ;  /* 0x00000018ff057819 */ /* 0x000fe40000011600 */
[----:B------:R-:W-:Y:S02]  /*103d0*/  SHF.R.U32.HI R0, RZ, 0x8, R2 ;  /* 0x00000008ff007819 */ /* 0x000fe40000011602 */
[----:B------:R-:W-:Y:S02]  /*103e0*/  LOP3.LUT R3, R3, 0xff, RZ, 0xc0, !PT ;  /* 0x000000ff03037812 */ /* 0x000fe400078ec0ff */
[----:B------:R-:W-:-:S02]  /*103f0*/  LOP3.LUT R2, R4, 0xff, RZ, 0xc0, !PT ;  /* 0x000000ff04027812 */ /* 0x000fc400078ec0ff */
[----:B--2---:R-:W-:Y:S02]  /*10400*/  PRMT R75, R75, 0x7054, R75 ;  /* 0x000070544b4b7816 */ /* 0x004fe4000000004b */
[----:B------:R-:W-:Y:S02]  /*10410*/  PRMT R4, R3, 0x5410, R7 ;  /* 0x0000541003047816 */ /* 0x000fe40000000007 */
[----:B------:R-:W-:Y:S02]  /*10420*/  PRMT R0, R6, 0x5410, R0 ;  /* 0x0000541006007816 */ /* 0x000fe40000000000 */
[----:B------:R-:W-:Y:S01]  /*10430*/  PRMT R2, R2, 0x5410, R5 ;  /* 0x0000541002027816 */ /* 0x000fe20000000005 */
[--C-:B------:R-:W-:Y:S02]  /*10440*/  HSET2.LE.AND R3, R8, R75.reuse, PT ;  /* 0x0000004b08037233 */ /* 0x100fe40003803000 */
[--C-:B------:R-:W-:Y:S02]  /*10450*/  HSET2.LE.AND R0, R0, R75.reuse, PT ;  /* 0x0000004b00007233 */ /* 0x100fe40003803000 */
[----:B------:R-:W-:-:S02]  /*10460*/  HSET2.LE.AND R2, R2, R75, PT ;  /* 0x0000004b02027233 */ /* 0x000fc40003803000 */
[----:B------:R-:W-:Y:S01]  /*10470*/  HSET2.LE.AND R4, R4, R75, PT ;  /* 0x0000004b04047233 */ /* 0x000fe20003803000 */
[----:B------:R-:W-:Y:S01]  /*10480*/  IMAD.MOV.U32 R77, RZ, RZ, R136 ;  /* 0x000000ffff4d7224 */ /* 0x000fe200078e0088 */
[----:B------:R-:W-:Y:S01]  /*10490*/  LOP3.LUT R128, R0, R128, RZ, 0xc0, !PT ;  /* 0x0000008000807212 */ /* 0x000fe200078ec0ff */
[----:B------:R-:W-:Y:S01]  /*104a0*/  IMAD.MOV.U32 R36, RZ, RZ, R76 ;  /* 0x000000ffff247224 */ /* 0x000fe200078e004c */
[----:B------:R-:W-:Y:S01]  /*104b0*/  LOP3.LUT R129, R2, R129, RZ, 0xc0, !PT ;  /* 0x0000008102817212 */ /* 0x000fe200078ec0ff */
[----:B------:R-:W-:Y:S01]  /*104c0*/  IMAD.MOV.U32 R38, RZ, RZ, R78 ;  /* 0x000000ffff267224 */ /* 0x000fe200078e004e */
[----:B------:R-:W-:Y:S01]  /*104d0*/  LOP3.LUT R130, R3, R130, RZ, 0xc0, !PT ;  /* 0x0000008203827212 */ /* 0x000fe200078ec0ff */
[----:B------:R-:W-:Y:S01]  /*104e0*/  IMAD.MOV.U32 R84, RZ, RZ, R138 ;  /* 0x000000ffff547224 */ /* 0x000fe200078e008a */
[----:B------:R-:W-:Y:S02]  /*104f0*/  LOP3.LUT R131, R4, R131, RZ, 0xc0, !PT ;  /* 0x0000008304837212 */ /* 0x000fe400078ec0ff */
[----:B------:R-:W-:-:S02]  /*10500*/  MOV R85, R139 ;  /* 0x0000008b00557202 */ /* 0x000fc40000000f00 */
[----:B------:R-:W-:Y:S01]  /*10510*/  MOV R64, R144 ;  /* 0x0000009000407202 */ /* 0x000fe20000000f00 */
[----:B------:R-:W-:Y:S01]  /*10520*/  IMAD.MOV.U32 R59, RZ, RZ, R145 ;  /* 0x000000ffff3b7224 */ /* 0x000fe200078e0091 */
[----:B------:R-:W-:Y:S02]  /*10530*/  MOV R37, R77 ;  /* 0x0000004d00257202 */ /* 0x000fe40000000f00 */
[----:B------:R-:W-:Y:S01]  /*10540*/  MOV R39, R79 ;  /* 0x0000004f00277202 */ /* 0x000fe20000000f00 */
[----:B------:R-:W-:Y:S01]  /*10550*/  IMAD.MOV.U32 R79, RZ, RZ, R66 ;  /* 0x000000ffff4f7224 */ /* 0x000fe200078e0042 */
[----:B------:R-:W-:Y:S01]  /*10560*/  MOV R78, R67 ;  /* 0x00000043004e7202 */ /* 0x000fe20000000f00 */
[C---:B----4-:R-:W-:Y:S01]  /*10570*/  HMMA.16816.F32.BF16 R156, R128.reuse, R152, R156 ;  /* 0x00000098809c723c */ /* 0x050fe2000004189c */
[----:B------:R-:W-:Y:S01]  /*10580*/  MOV R58, R146 ;  /* 0x00000092003a7202 */ /* 0x000fe20000000f00 */
[----:B------:R-:W-:Y:S01]  /*10590*/  IMAD.MOV.U32 R57, RZ, RZ, R147 ;  /* 0x000000ffff397224 */ /* 0x000fe200078e0093 */
[----:B------:R-:W-:Y:S01]  /*105a0*/  MOV R77, R65 ;  /* 0x00000041004d7202 */ /* 0x000fe20000000f00 */
[----:B------:R-:W2:Y:S04]  /*105b0*/  LDSM.16.MT88.4 R144, [R183+0x19800] ;  /* 0x01980000b790783b */ /* 0x000ea80000004200 */
[C---:B------:R-:W-:Y:S01]  /*105c0*/  HMMA.16816.F32.BF16 R152, R128.reuse, R154, R44 ;  /* 0x0000009a8098723c */ /* 0x040fe2000004182c */
[----:B------:R-:W4:Y:S01]  /*105d0*/  LDSM.16.MT88.4 R136, [R182+0x19800] ;  /* 0x01980000b688783b */ /* 0x000f220000004200 */
[----:B------:R-:W-:Y:S01]  /*105e0*/  IMAD.MOV.U32 R25, RZ, RZ, R80 ;  /* 0x000000ffff197224 */ /* 0x000fe200078e0050 */
[----:B------:R-:W-:Y:S01]  /*105f0*/  MOV R10, R81 ;  /* 0x00000051000a7202 */ /* 0x000fe20000000f00 */
[----:B------:R-:W-:Y:S01]  /*10600*/  IMAD.MOV.U32 R11, RZ, RZ, R82 ;  /* 0x000000ffff0b7224 */ /* 0x000fe200078e0052 */
[----:B------:R-:W-:Y:S01]  /*10610*/  MOV R52, R83 ;  /* 0x0000005300347202 */ /* 0x000fe20000000f00 */
[----:B------:R-:W-:Y:S01]  /*10620*/  IMAD.MOV.U32 R76, RZ, RZ, R64 ;  /* 0x000000ffff4c7224 */ /* 0x000fe200078e0040 */
[----:B------:R-:W-:Y:S01]  /*10630*/  LDSM.16.MT88.4 R72, [R180+0x1d800] ;  /* 0x01d80000b448783b */ /* 0x000fe20000004200 */
[C---:B-1----:R-:W-:Y:S03]  /*10640*/  HMMA.16816.F32.BF16 R36, R128.reuse, R40, R36 ;  /* 0x000000288024723c */ /* 0x042fe60000041824 */
[----:B------:R-:W1:Y:S04]  /*10650*/  LDSM.16.MT88.4 R64, [R182+0x1b800] ;  /* 0x01b80000b640783b */ /* 0x000e680000004200 */
[----:B------:R-:W1:Y:S01]  /*10660*/  LDSM.16.MT88.4 R80, [R181+0x1d800] ;  /* 0x01d80000b550783b */ /* 0x000e620000004200 */
[----:B------:R-:W-:Y:S01]  /*10670*/  HMMA.16816.F32.BF16 R44, R128, R48, R236 ;  /* 0x00000030802c723c */ /* 0x000fe200000418ec */
[----:B------:R-:W-:-:S02]  /*10680*/  IMAD.MOV.U32 R60, RZ, RZ, R56 ;  /* 0x000000ffff3c7224 */ /* 0x000fc400078e0038 */
[----:B------:R-:W-:Y:S04]  /*10690*/  LDSM.16.MT88.4 R4, [R182+0x1f800] ;  /* 0x01f80000b604783b */ /* 0x000fe80000004200 */
[----:B------:R-:W-:Y:S01]  /*106a0*/  MOV R239, R87 ;  /* 0x0000005700ef7202 */ /* 0x000fe20000000f00 */
[C---:B------:R-:W-:Y:S07]  /*106b0*/  HMMA.16816.F32.BF16 R40, R128.reuse, R42, R244 ;  /* 0x0000002a8028723c */ /* 0x040fee00000418f4 */
[----:B------:R-:W-:Y:S01]  /*106c0*/  IMAD.MOV.U32 R244, RZ, RZ, R84 ;  /* 0x000000fffff47224 */ /* 0x000fe200078e0054 */
[----:B------:R-:W-:Y:S01]  /*106d0*/  MOV R245, R85 ;  /* 0x0000005500f57202 */ /* 0x000fe20000000f00 */
[----:B------:R-:W-:Y:S01]  /*106e0*/  IMAD.MOV.U32 R247, RZ, RZ, R78 ;  /* 0x000000fffff77224 */ /* 0x000fe200078e004e */
[----:B------:R-:W-:Y:S01]  /*106f0*/  MOV R246, R79 ;  /* 0x0000004f00f67202 */ /* 0x000fe20000000f00 */
[----:B------:R-:W-:Y:S04]  /*10700*/  STG.E.U16 [R30.64+-0x7e], R239 ;  /* 0xffff82ef1e007986 */ /* 0x000fe8000c101518 */
[----:B------:R-:W-:Y:S04]  /*10710*/  STG.E.U16 [R28.64+-0x70], R244 ;  /* 0xffff90f41c007986 */ /* 0x000fe8000c101518 */
[----:B------:R-:W-:Y:S04]  /*10720*/  STG.E.U16 [R28.64+-0x6e], R245 ;  /* 0xffff92f51c007986 */ /* 0x000fe8000c101518 */
[----:B------:R1:W-:Y:S04]  /*10730*/  STG.E.U16 [R30.64+-0x70], R246 ;  /* 0xffff90f61e007986 */ /* 0x0003e8000c101518 */
[----:B------:R2:W-:Y:S04]  /*10740*/  STG.E.U16 [R30.64+-0x6e], R247 ;  /* 0xffff92f71e007986 */ /* 0x0005e8000c101518 */
[----:B-1----:R-:W3:Y:S04]  /*10750*/  LDL R246, [R1+0xac] ;  /* 0x0000ac0001f67983 */ /* 0x002ee80000100800 */
[----:B--2---:R-:W2:Y:S01]  /*10760*/  LDL R247, [R1+0xa8] ;  /* 0x0000a80001f77983 */ /* 0x004ea20000100800 */
        /* <DEDUP_REMOVED lines=9> */
[----:B------:R-:W1:Y:S02]  /*10800*/  LDSM.16.MT88.4 R56, [R183+0x1b800] ;  /* 0x01b80000b738783b */ /* 0x000e640000004200 */
[----:B------:R-:W-:Y:S01]  /*10810*/  HMMA.16816.F32.BF16 R160, R128, R162, R32 ;  /* 0x000000a280a0723c */ /* 0x000fe20000041820 */
[----:B------:R-:W-:-:S06]  /*10820*/  IMAD.MOV.U32 R10, RZ, RZ, R76 ;  /* 0x000000ffff0a7224 */ /* 0x000fcc00078e004c */
[----:B------:R-:W-:Y:S01]  /*10830*/  MOV R34, R9 ;  /* 0x0000000900227202 */ /* 0x000fe20000000f00 */
[----:B------:R-:W-:Y:S01]  /*10840*/  HMMA.16816.F32.BF16 R148, R128, R144, R148 ;  /* 0x000000908094723c */ /* 0x000fe20000041894 */
[----:B------:R-:W-:Y:S01]  /*10850*/  IMAD.MOV.U32 R33, RZ, RZ, R60 ;  /* 0x000000ffff217224 */ /* 0x000fe200078e003c */
[----:B------:R-:W-:Y:S02]  /*10860*/  MOV R32, R61 ;  /* 0x0000003d00207202 */ /* 0x000fe40000000f00 */
[----:B------:R-:W-:-:S04]  /*10870*/  MOV R9, R77 ;  /* 0x0000004d00097202 */ /* 0x000fc80000000f00 */
[C---:B------:R-:W-:Y:S08]  /*10880*/  HMMA.16816.F32.BF16 R144, R128.reuse, R146, R68 ;  /* 0x000000928090723c */ /* 0x040ff00000041844 */
[C---:B----4-:R-:W-:Y:S08]  /*10890*/  HMMA.16816.F32.BF16 R140, R128.reuse, R136, R140 ;  /* 0x00000088808c723c */ /* 0x050ff0000004188c */
[C---:B------:R-:W-:Y:S01]  /*108a0*/  HMMA.16816.F32.BF16 R60, R128.reuse, R64, R120 ;  /* 0x00000040803c723c */ /* 0x040fe20000041878 */
[----:B------:R-:W-:Y:S07]  /*108b0*/  LDSM.16.MT88.4 R120, [R183+0x1f800] ;  /* 0x01f80000b778783b */ /* 0x000fee0000004200 */
[C---:B------:R-:W-:Y:S08]  /*108c0*/  HMMA.16816.F32.BF16 R68, R128.reuse, R72, R108 ;  /* 0x000000488044723c */ /* 0x040ff0000004186c */
[C---:B------:R-:W-:Y:S01]  /*108d0*/  HMMA.16816.F32.BF16 R136, R128.reuse, R138, R88 ;  /* 0x0000008a8088723c */ /* 0x040fe20000041858 */
[----:B------:R-:W4:Y:S07]  /*108e0*/  LDSM.16.MT88.4 R88, [R183+0x1d800] ;  /* 0x01d80000b758783b */ /* 0x000f2e0000004200 */
[C---:B------:R-:W-:Y:S01]  /*108f0*/  HMMA.16816.F32.BF16 R64, R128.reuse, R66, R112 ;  /* 0x000000428040723c */ /* 0x040fe20000041870 */
[----:B------:R-:W-:Y:S07]  /*10900*/  LDSM.16.MT88.4 R112, [R181+0x1f800] ;  /* 0x01f80000b570783b */ /* 0x000fee0000004200 */
[C---:B------:R-:W-:Y:S01]  /*10910*/  HMMA.16816.F32.BF16 R72, R128.reuse, R74, R104 ;  /* 0x0000004a8048723c */ /* 0x040fe20000041868 */
[----:B------:R-:W-:Y:S07]  /*10920*/  LDSM.16.MT88.4 R104, [R180+0x1f800] ;  /* 0x01f80000b468783b */ /* 0x000fee0000004200 */
[----:B------:R-:W-:Y:S01]  /*10930*/  HMMA.16816.F32.BF16 R76, R128, R80, R96 ;  /* 0x00000050804c723c */ /* 0x000fe20000041860 */
[----:B------:R-:W1:Y:S01]  /*10940*/  LDSM.16.MT88.4 R96, [R182+0x1d800] ;  /* 0x01d80000b660783b */ /* 0x000e620000004200 */
[----:B------:R-:W-:Y:S01]  /*10950*/  IMAD.MOV.U32 R35, RZ, RZ, R55 ;  /* 0x000000ffff237224 */ /* 0x000fe200078e0037 */
[----:B------:R-:W-:Y:S01]  /*10960*/  MOV R3, R54 ;  /* 0x0000003600037202 */ /* 0x000fe20000000f00 */
[----:B------:R-:W-:Y:S01]  /*10970*/  IMAD.MOV.U32 R2, RZ, RZ, R53 ;  /* 0x000000ffff027224 */ /* 0x000fe200078e0035 */
[----:B------:R-:W-:Y:S01]  /*10980*/  MOV R0, R52 ;  /* 0x0000003400007202 */ /* 0x000fe20000000f00 */
[----:B------:R-:W-:Y:S04]  /*10990*/  STG.E.U16 [R28.64+-0x60], R32 ;  /* 0xffffa0201c007986 */ /* 0x000fe8000c101518 */
[----:B------:R-:W-:Y:S04]  /*109a0*/  STG.E.U16 [R28.64+-0x5e], R33 ;  /* 0xffffa2211c007986 */ /* 0x000fe8000c101518 */
[----:B------:R-:W-:Y:S04]  /*109b0*/  STG.E.U16 [R30.64+-0x60], R34 ;  /* 0xffffa0221e007986 */ /* 0x000fe8000c101518 */
[----:B------:R-:W-:Y:S04]  /*109c0*/  STG.E.U16 [R30.64+-0x5e], R35 ;  /* 0xffffa2231e007986 */ /* 0x000fe8000c101518 */
[----:B------:R-:W-:Y:S04]  /*109d0*/  STG.E.U16 [R28.64+-0x50], R3 ;  /* 0xffffb0031c007986 */ /* 0x000fe8000c101518 */
[----:B------:R-:W-:Y:S01]  /*109e0*/  STG.E.U16 [R28.64+-0x4e], R2 ;  /* 0xffffb2021c007986 */ /* 0x000fe2000c101518 */
[----:B------:R-:W-:-:S03]  /*109f0*/  IMAD.MOV.U32 R24, RZ, RZ, R86 ;  /* 0x000000ffff187224 */ /* 0x000fc600078e0056 */
        /* <DEDUP_REMOVED lines=8> */
[----:B------:R-:W-:-:S03]  /*10a80*/  UISETP.GT.AND UP0, UPT, UR29, UR15, UPT ;  /* 0x0000000f1d00728c */ /* 0x000fc6000bf04270 */
[----:B------:R-:W-:Y:S04]  /*10a90*/  STG.E.U16 [R30.64+-0x30], R186 ;  /* 0xffffd0ba1e007986 */ /* 0x000fe8000c101518 */
[----:B------:R1:W-:Y:S04]  /*10aa0*/  STG.E.U16 [R30.64+-0x2e], R212 ;  /* 0xffffd2d41e007986 */ /* 0x0003e8000c101518 */
[----:B------:R1:W-:Y:S04]  /*10ab0*/  STG.E.U16 [R28.64+-0x20], R178 ;  /* 0xffffe0b21c007986 */ /* 0x0003e8000c101518 */
[----:B------:R2:W-:Y:S04]  /*10ac0*/  STG.E.U16 [R28.64+-0x1e], R177 ;  /* 0xffffe2b11c007986 */ /* 0x0005e8000c101518 */
[----:B------:R2:W-:Y:S04]  /*10ad0*/  STG.E.U16 [R30.64+-0x20], R175 ;  /* 0xffffe0af1e007986 */ /* 0x0005e8000c101518 */
[----:B------:R2:W-:Y:S04]  /*10ae0*/  STG.E.U16 [R30.64+-0x1e], R176 ;  /* 0xffffe2b01e007986 */ /* 0x0005e8000c101518 */
[----:B------:R2:W-:Y:S04]  /*10af0*/  STG.E.U16 [R28.64+-0x10], R174 ;  /* 0xfffff0ae1c007986 */ /* 0x0005e8000c101518 */
[----:B------:R2:W-:Y:S04]  /*10b00*/  STG.E.U16 [R28.64+-0xe], R173 ;  /* 0xfffff2ad1c007986 */ /* 0x0005e8000c101518 */
[----:B------:R2:W-:Y:S04]  /*10b10*/  STG.E.U16 [R30.64+-0x10], R24 ;  /* 0xfffff0181e007986 */ /* 0x0005e8000c101518 */
[----:B------:R2:W-:Y:S01]  /*10b20*/  STG.E.U16 [R30.64+-0xe], R172 ;  /* 0xfffff2ac1e007986 */ /* 0x0005e2000c101518 */
[----:B------:R-:W-:Y:S01]  /*10b30*/  PLOP3.LUT P0, PT, PT, PT, UP0, 0x80, 0x0 ;  /* 0x000000000000781c */ /* 0x000fe20003f0f008 */
[----:B-1----:R-:W-:Y:S01]  /*10b40*/  HMMA.16816.F32.BF16 R52, R128, R56, R224 ;  /* 0x000000388034723c */ /* 0x002fe200000418e0 */
[----:B------:R-:W-:-:S07]  /*10b50*/  FADD.FTZ R212, R10, R25 ;  /* 0x000000190ad47221 */ /* 0x000fce0000010000 */
[----:B------:R-:W-:Y:S01]  /*10b60*/  HMMA.16816.F32.BF16 R80, R128, R82, R100 ;  /* 0x000000528050723c */ /* 0x000fe20000041864 */
[----:B------:R-:W-:-:S07]  /*10b70*/  FADD.FTZ R213, R9, R11 ;  /* 0x0000000b09d57221 */ /* 0x000fce0000010000 */
[C---:B------:R-:W-:Y:S07]  /*10b80*/  HMMA.16816.F32.BF16 R56, R128.reuse, R58, R208 ;  /* 0x0000003a8038723c */ /* 0x040fee00000418d0 */
[----:B------:R-:W-:Y:S01]  /*10b90*/  IADD3 R210, P1, R28, -0x100, RZ ;  /* 0xffffff001cd27810 */ /* 0x000fe20007f3e0ff */
[----:B----4-:R-:W-:Y:S03]  /*10ba0*/  HMMA.16816.F32.BF16 R84, R128, R88, R248 ;  /* 0x000000588054723c */ /* 0x010fe600000418f8 */
[----:B------:R-:W-:-:S05]  /*10bb0*/  IADD3.X R211, R29, -0x1, RZ, P1, !PT ;  /* 0xffffffff1dd37810 */ /* 0x000fca0000ffe4ff */
        /* <DEDUP_REMOVED lines=11> */
[----:B---3--:R-:W-:Y:S01]  /*10c70*/  MOV R133, R246 ;  /* 0x000000f600857202 */ /* 0x008fe20000000f00 */
[----:B--2---:R-:W-:-:S06]  /*10c80*/  IMAD.MOV.U32 R132, RZ, RZ, R247 ;  /* 0x000000ffff847224 */ /* 0x004fcc00078e00f7 */
[----:B------:R-:W-:Y:S01]  /*10c90*/  HMMA.16816.F32.BF16 R128, R128, R6, R16 ;  /* 0x000000068080723c */ /* 0x000fe20000041810 */
[----:B------:R-:W-:Y:S07]  /*10ca0*/  @!P0 BRA `(.L_x_1819) ;  /* 0x00007ae000008947 */ /* 0x000fee0003800000 */
        /* <DEDUP_REMOVED lines=15> */
[----:B-----5:R-:W-:Y:S01]  /*10da0*/  @P5 STS.128 [R207+0x18000], RZ ;  /* 0x018000ffcf005388 */ /* 0x020fe20000000c00 */
        /* <DEDUP_REMOVED lines=61> */
[----:B---3--:R-:W-:Y:S04]  /*11180*/  LDSM.16.M88.4 R12, [R179+0x10800] ;  /* 0x01080000b30c783b */ /* 0x008fe80000000200 */
[----:B------:R-:W-:Y:S04]  /*11190*/  LDSM.16.M88.4 R24, [R179+0x11000] ;  /* 0x01100000b318783b */ /* 0x000fe80000000200 */
[----:B------:R-:W-:Y:S04]  /*111a0*/  LDSM.16.M88.4 R208, [R179+0x11800] ;  /* 0x01180000b3d0783b */ /* 0x000fe80000000200 */
[----:B----4-:R-:W-:Y:S04]  /*111b0*/  LDSM.16.M88.4 R8, [R188] ;  /* 0x00000000bc08783b */ /* 0x010fe80000000200 */
[----:B------:R-:W-:Y:S04]  /*111c0*/  LDSM.16.M88.4 R220, [R191] ;  /* 0x00000000bfdc783b */ /* 0x000fe80000000200 */
[----:B-1----:R-:W1:Y:S04]  /*111d0*/  LDSM.16.M88.4 R4, [R187] ;  /* 0x00000000bb04783b */ /* 0x002e680000000200 */
[----:B------:R-:W2:Y:S04]  /*111e0*/  LDSM.16.M88.4 R224, [R206] ;  /* 0x00000000cee0783b */ /* 0x000ea80000000200 */
[----:B------:R-:W3:Y:S04]  /*111f0*/  LDSM.16.M88.4 R228, [R205] ;  /* 0x00000000cde4783b */ /* 0x000ee80000000200 */
[----:B------:R-:W4:Y:S04]  /*11200*/  LDSM.16.M88.4 R236, [R204] ;  /* 0x00000000ccec783b */ /* 0x000f280000000200 */
        /* <DEDUP_REMOVED lines=11> */
[C---:B------:R-:W-:Y:S08]  /*112c0*/  HMMA.16816.F32.BF16 R232, R8.reuse, R220, R172 ;  /* 0x000000dc08e8723c */ /* 0x040ff000000418ac */
[C---:B------:R-:W-:Y:S08]  /*112d0*/  HMMA.16816.F32.BF16 R220, R8.reuse, R222, R168 ;  /* 0x000000de08dc723c */ /* 0x040ff000000418a8 */
[C---:B--2---:R-:W-:Y:S08]  /*112e0*/  HMMA.16816.F32.BF16 R172, R8.reuse, R224, R132 ;  /* 0x000000e008ac723c */ /* 0x044ff00000041884 */
[C---:B------:R-:W-:Y:S08]  /*112f0*/  HMMA.16816.F32.BF16 R168, R8.reuse, R226, R32 ;  /* 0x000000e208a8723c */ /* 0x040ff00000041820 */
[C---:B---3--:R-:W-:Y:S01]  /*11300*/  HMMA.16816.F32.BF16 R132, R8.reuse, R228, R20 ;  /* 0x000000e40884723c */ /* 0x048fe20000041814 */
[----:B------:R-:W2:Y:S07]  /*11310*/  LDSM.16.M88.4 R20, [R185+0x10000] ;  /* 0x01000000b914783b */ /* 0x000eae0000000200 */
[C---:B------:R-:W-:Y:S08]  /*11320*/  HMMA.16816.F32.BF16 R32, R8.reuse, R230, R16 ;  /* 0x000000e60820723c */ /* 0x040ff00000041810 */
[C---:B----4-:R-:W-:Y:S01]  /*11330*/  HMMA.16816.F32.BF16 R16, R8.reuse, R236, R12 ;  /* 0x000000ec0810723c */ /* 0x050fe2000004180c */
[----:B------:R-:W3:Y:S07]  /*11340*/  LDSM.16.M88.4 R12, [R185+0x10800] ;  /* 0x01080000b90c783b */ /* 0x000eee0000000200 */
[----:B------:R-:W-:Y:S01]  /*11350*/  HMMA.16816.F32.BF16 R208, R8, R238, R208 ;  /* 0x000000ee08d0723c */ /* 0x000fe200000418d0 */
[----:B------:R-:W4:Y:S11]  /*11360*/  LDSM.16.M88.4 R8, [R185+0x11000] ;  /* 0x01100000b908783b */ /* 0x000f360000000200 */
[----:B------:R-:W-:Y:S04]  /*11370*/  @!UPT UIADD3 URZ, URZ, URZ, URZ ;  /* 0x0000003f3f3ff290 */ /* 0x000fe8000fffe03f */
[C---:B-1----:R-:W-:Y:S08]  /*11380*/  HMMA.16816.F32.BF16 R16, R4.reuse, R24, R16 ;  /* 0x000000180410723c */ /* 0x042ff00000041810 */
[C---:B--2---:R-:W-:Y:S08]  /*11390*/  HMMA.16816.F32.BF16 R224, R4.reuse, R22, R220 ;  /* 0x0000001604e0723c */ /* 0x044ff000000418dc */
        /* <DEDUP_REMOVED lines=20> */
[----:B------:R-:W-:Y:S03]  /*114e0*/  LDSM.16.M88.4 R32, [R192] ;  /* 0x00000000c020783b */ /* 0x000fe60000000200 */
        /* <DEDUP_REMOVED lines=113> */
[----:B------:R-:W1:Y:S07]  /*11c00*/  LDSM.16.M88.4 R12, [R188+0xc000] ;  /* 0x00c00000bc0c783b */ /* 0x000e6e0000000200 */
[C---:B--2---:R-:W-:Y:S08]  /*11c10*/  HMMA.16816.F32.BF16 R172, R4.reuse, R8, R172 ;  /* 0x0000000804ac723c */ /* 0x044ff000000418ac */
[C---:B------:R-:W-:Y:S01]  /*11c20*/  HMMA.16816.F32.BF16 R132, R4.reuse, R10, R132 ;  /* 0x0000000a0484723c */ /* 0x040fe20000041884 */
[----:B------:R-:W2:Y:S07]  /*11c30*/  LDSM.16.M88.4 R8, [R194] ;  /* 0x00000000c208783b */ /* 0x000eae0000000200 */
[C---:B---3--:R-:W-:Y:S08]  /*11c40*/  HMMA.16816.F32.BF16 R16, R4.reuse, R24, R16 ;  /* 0x000000180410723c */ /* 0x048ff00000041810 */
[----:B------:R-:W-:Y:S01]  /*11c50*/  HMMA.16816.F32.BF16 R168, R4, R26, R168 ;  /* 0x0000001a04a8723c */ /* 0x000fe200000418a8 */
[----:B------:R-:W3:Y:S04]  /*11c60*/  LDSM.16.M88.4 R4, [R193] ;  /* 0x00000000c104783b */ /* 0x000ee80000000200 */
[----:B------:R-:W-:Y:S03]  /*11c70*/  LDSM.16.M88.4 R24, [R185+0x16000] ;  /* 0x01600000b918783b */ /* 0x000fe60000000200 */
[C---:B-1----:R-:W-:Y:S08]  /*11c80*/  HMMA.16816.F32.BF16 R228, R12.reuse, R20, R228 ;  /* 0x000000140ce4723c */ /* 0x042ff000000418e4 */
[C---:B------:R-:W-:Y:S08]  /*11c90*/  HMMA.16816.F32.BF16 R224, R12.reuse, R22, R224 ;  /* 0x000000160ce0723c */ /* 0x040ff000000418e0 */
[C---:B--2---:R-:W-:Y:S08]  /*11ca0*/  HMMA.16816.F32.BF16 R220, R12.reuse, R8, R220 ;  /* 0x000000080cdc723c */ /* 0x044ff000000418dc */
[C---:B------:R-:W-:Y:S01]  /*11cb0*/  HMMA.16816.F32.BF16 R208, R12.reuse, R10, R208 ;  /* 0x0000000a0cd0723c */ /* 0x040fe200000418d0 */
[----:B------:R-:W1:Y:S07]  /*11cc0*/  LDSM.16.M88.4 R8, [R190+0xc000] ;  /* 0x00c00000be08783b */ /* 0x000e6e0000000200 */
[C---:B---3--:R-:W-:Y:S08]  /*11cd0*/  HMMA.16816.F32.BF16 R172, R12.reuse, R4, R172 ;  /* 0x000000040cac723c */ /* 0x048ff000000418ac */
[C---:B------:R-:W-:Y:S01]  /*11ce0*/  HMMA.16816.F32.BF16 R132, R12.reuse, R6, R132 ;  /* 0x000000060c84723c */ /* 0x040fe20000041884 */
[----:B------:R-:W2:Y:S07]  /*11cf0*/  LDSM.16.M88.4 R4, [R185+0x17000] ;  /* 0x01700000b904783b */ /* 0x000eae0000000200 */
[C---:B------:R-:W-:Y:S01]  /*11d00*/  HMMA.16816.F32.BF16 R20, R12.reuse, R32, R16 ;  /* 0x000000200c14723c */ /* 0x040fe20000041810 */
[----:B------:R-:W-:Y:S07]  /*11d10*/  LDSM.16.M88.4 R16, [R185+0x17800] ;  /* 0x01780000b910783b */ /* 0x000fee0000000200 */
[----:B------:R-:W-:Y:S01]  /*11d20*/  HMMA.16816.F32.BF16 R168, R12, R34, R168 ;  /* 0x000000220ca8723c */ /* 0x000fe200000418a8 */
[----:B------:R-:W3:Y:S04]  /*11d30*/  LDSM.16.M88.4 R12, [R185+0x16800] ;  /* 0x01680000b90c783b */ /* 0x000ee80000000200 */
        /* <DEDUP_REMOVED lines=10> */
[----:B------:R-:W3:Y:S07]  /*11de0*/  LDSM.16.M88.4 R20, [R184+0x6800] ;  /* 0x00680000b814783b */ /* 0x000eee0000000200 */
[----:B------:R-:W-:Y:S01]  /*11df0*/  HMMA.16816.F32.BF16 R8, R8, R18, R168 ;  /* 0x000000120808723c */ /* 0x000fe200000418a8 */
[----:B------:R-:W4:Y:S01]  /*11e00*/  LDSM.16.M88.4 R16, [R184+0x7000] ;  /* 0x00700000b810783b */ /* 0x000f220000000200 */
[----:B------:R-:W-:-:S06]  /*11e10*/  DEPBAR.LE SB0, 0x0 ;  /* 0x000080000000791a */ /* 0x000fcc0000000000 */
[C---:B-1----:R-:W-:Y:S08]  /*11e20*/  HMMA.16816.F32.BF16 R168, R4.reuse, R32, R228 ;  /* 0x0000002004a8723c */ /* 0x042ff000000418e4 */
[C---:B------:R-:W-:Y:S08]  /*11e30*/  HMMA.16816.F32.BF16 R224, R4.reuse, R34, R224 ;  /* 0x0000002204e0723c */ /* 0x040ff000000418e0 */
[C---:B--2---:R-:W-:Y:S08]  /*11e40*/  HMMA.16816.F32.BF16 R232, R4.reuse, R12, R24 ;  /* 0x0000000c04e8723c */ /* 0x044ff00000041818 */
[C---:B---3--:R-:W-:Y:S08]  /*11e50*/  HMMA.16816.F32.BF16 R220, R4.reuse, R20, R220 ;  /* 0x0000001404dc723c */ /* 0x048ff000000418dc */
[C---:B------:R-:W-:Y:S08]  /*11e60*/  HMMA.16816.F32.BF16 R208, R4.reuse, R22, R208 ;  /* 0x0000001604d0723c */ /* 0x040ff000000418d0 */
[C---:B----4-:R-:W-:Y:S08]  /*11e70*/  HMMA.16816.F32.BF16 R172, R4.reuse, R16, R172 ;  /* 0x0000001004ac723c */ /* 0x050ff000000418ac */
        /* <DEDUP_REMOVED lines=78> */
.L_x_1825:
[----:B------:R-:W-:Y:S05]  /*12360*/  BSYNC B0 ;  /* 0x0000000000007941 */ /* 0x000fea0003800000 */
.L_x_1824:
[----:B------:R-:W0:Y:S02]  /*12370*/  LDGDEPBAR ;  /* 0x00000000000079af */ /* 0x000e240000000000 */
.L_x_1823:
[----:B------:R-:W-:Y:S01]  /*12380*/  STL [R1+0x154], R207 ;  /* 0x000154cf01007387 */ /* 0x000fe20000100800 */
[----:B------:R-:W-:-:S03]  /*12390*/  IMAD.U32 R0, RZ, RZ, UR29 ;  /* 0x0000001dff007e24 */ /* 0x000fc6000f8e00ff */
[----:B------:R-:W-:Y:S04]  /*123a0*/  STL [R1+0x150], R206 ;  /* 0x000150ce01007387 */ /* 0x000fe80000100800 */
[----:B------:R-:W-:Y:S04]  /*123b0*/  STL [R1+0x14c], R205 ;  /* 0x00014ccd01007387 */ /* 0x000fe80000100800 */
[----:B------:R-:W-:Y:S04]  /*123c0*/  STL [R1+0x148], R204 ;  /* 0x000148cc01007387 */ /* 0x000fe80000100800 */
[----:B------:R-:W-:Y:S04]  /*123d0*/  STL [R1+0x144], R203 ;  /* 0x000144cb01007387 */ /* 0x000fe80000100800 */
[----:B------:R-:W-:Y:S04]  /*123e0*/  STL [R1+0x140], R202 ;  /* 0x000140ca01007387 */ /* 0x000fe80000100800 */
[----:B------:R-:W-:Y:S04]  /*123f0*/  STL [R1+0x13c], R201 ;  /* 0x00013cc901007387 */ /* 0x000fe80000100800 */
[----:B------:R-:W-:Y:S04]  /*12400*/  STL [R1+0x138], R200 ;  /* 0x000138c801007387 */ /* 0x000fe80000100800 */
[----:B------:R-:W-:Y:S04]  /*12410*/  STL.64 [R1+0x130], R198 ;  /* 0x000130c601007387 */ /* 0x000fe80000100a00 */
        /* <DEDUP_REMOVED lines=14> */
[----:B------:R-:W2:Y:S04]  /*12500*/  LDL R244, [R1+0xe0] ;  /* 0x0000e00001f47983 */ /* 0x000ea80000100800 */
[----:B------:R-:W3:Y:S04]  /*12510*/  LDL R243, [R1+0xd4] ;  /* 0x0000d40001f37983 */ /* 0x000ee80000100800 */
[----:B------:R-:W4:Y:S04]  /*12520*/  S2R R2, SR_TID.X ;  /* 0x0000000000027919 */ /* 0x000f280000002100 */
[----:B------:R-:W2:Y:S04]  /*12530*/  LDL R242, [R1+0xf0] ;  /* 0x0000f00001f27983 */ /* 0x000ea80000100800 */
[----:B------:R-:W2:Y:S01]  /*12540*/  LDL.64 R240, [R1+0x38] ;  /* 0x0000380001f07983 */ /* 0x000ea20000100a00 */
[----:B----4-:R-:W-:-:S05]  /*12550*/  IMAD.SHL.U32 R2, R2, 0x2, RZ ;  /* 0x0000000202027824 */ /* 0x010fca00078e00ff */
[----:B------:R-:W-:-:S05]  /*12560*/  LOP3.LUT R2, R2, 0x6, RZ, 0xc0, !PT ;  /* 0x0000000602027812 */ /* 0x000fca00078ec0ff */
[----:B------:R-:W-:-:S05]  /*12570*/  IMAD R0, R0, 0x40, R2 ;  /* 0x0000004000007824 */ /* 0x000fca00078e0202 */
[----:B------:R-:W-:-:S04]  /*12580*/  IADD3 R2, R0, 0x1, RZ ;  /* 0x0000000100027810 */ /* 0x000fc80007ffe0ff */
[C---:B------:R-:W-:Y:S02]  /*12590*/  ISETP.GE.AND P4, PT, R2.reuse, R217, PT ;  /* 0x000000d90200720c */ /* 0x040fe40003f86270 */
[C---:B------:R-:W-:Y:S02]  /*125a0*/  ISETP.GE.AND P1, PT, R2.reuse, R216, PT ;  /* 0x000000d80200720c */ /* 0x040fe40003f26270 */
[C---:B------:R-:W-:Y:S02]  /*125b0*/  ISETP.LT.OR P4, PT, R2.reuse, R215, P4 ;  /* 0x000000d70200720c */ /* 0x040fe40002781670 */
[----:B------:R-:W-:Y:S02]  /*125c0*/  ISETP.LT.OR P1, PT, R2, R214, P1 ;  /* 0x000000d60200720c */ /* 0x000fe40000f21670 */
[C---:B------:R-:W-:Y:S02]  /*125d0*/  IADD3 R2, R0.reuse, 0x8, RZ ;  /* 0x0000000800027810 */ /* 0x040fe40007ffe0ff */
[----:B------:R-:W-:-:S02]  /*125e0*/  ISETP.GE.AND P0, PT, R0, R217, PT ;  /* 0x000000d90000720c */ /* 0x000fc40003f06270 */
[C---:B------:R-:W-:Y:S02]  /*125f0*/  ISETP.GE.AND P3, PT, R2.reuse, R217, PT ;  /* 0x000000d90200720c */ /* 0x040fe40003f66270 */
[C---:B------:R-:W-:Y:S02]  /*12600*/  ISETP.GE.AND P6, PT, R2.reuse, R216, PT ;  /* 0x000000d80200720c */ /* 0x040fe40003fc6270 */
[CC--:B------:R-:W-:Y:S02]  /*12610*/  ISETP.LT.OR P3, PT, R2.reuse, R215.reuse, P3 ;  /* 0x000000d70200720c */ /* 0x0c0fe40001f61670 */
[----:B------:R-:W-:Y:S02]  /*12620*/  ISETP.LT.OR P6, PT, R2, R214, P6 ;  /* 0x000000d60200720c */ /* 0x000fe400037c1670 */
[C---:B------:R-:W-:Y:S02]  /*12630*/  ISETP.LT.OR P0, PT, R0.reuse, R215, P0 ;  /* 0x000000d70000720c */ /* 0x040fe40000701670 */
[----:B------:R-:W-:-:S02]  /*12640*/  IADD3 R2, R0, 0x9, RZ ;  /* 0x0000000900027810 */ /* 0x000fc40007ffe0ff */
[----:B------:R-:W-:Y:S02]  /*12650*/  FSEL R21, R168, -INF , !P0 ;  /* 0xff800000a8157808 */ /* 0x000fe40004000000 */
[C---:B------:R-:W-:Y:S02]  /*12660*/  ISETP.GE.AND P2, PT, R2.reuse, R217, PT ;  /* 0x000000d90200720c */ /* 0x040fe40003f46270 */
[-C--:B------:R-:W-:Y:S02]  /*12670*/  ISETP.GE.AND P5, PT, R2, R216.reuse, PT ;  /* 0x000000d80200720c */ /* 0x080fe40003fa6270 */
[----:B------:R-:W-:Y:S02]  /*12680*/  ISETP.GE.AND P0, PT, R0, R216, PT ;  /* 0x000000d80000720c */ /* 0x000fe40003f06270 */
[C---:B------:R-:W-:Y:S02]  /*12690*/  ISETP.LT.OR P2, PT, R2.reuse, R215, P2 ;  /* 0x000000d70200720c */ /* 0x040fe40001741670 */
[----:B------:R-:W-:-:S02]  /*126a0*/  ISETP.LT.OR P5, PT, R2, R214, P5 ;  /* 0x000000d60200720c */ /* 0x000fc40002fa1670 */
[C---:B------:R-:W-:Y:S02]  /*126b0*/  ISETP.LT.OR P0, PT, R0.reuse, R214, P0 ;  /* 0x000000d60000720c */ /* 0x040fe40000701670 */
[----:B------:R-:W-:Y:S02]  /*126c0*/  IADD3 R2, R0, 0x10, RZ ;  /* 0x0000001000027810 */ /* 0x000fe40007ffe0ff */
[----:B------:R-:W-:Y:S02]  /*126d0*/  FSEL R33, R170, -INF , !P0 ;  /* 0xff800000aa217808 */ /* 0x000fe40004000000 */
[----:B------:R-:W-:Y:S02]  /*126e0*/  FSEL R31, R169, -INF , !P4 ;  /* 0xff800000a91f7808 */ /* 0x000fe40006000000 */
[C---:B------:R-:W-:Y:S02]  /*126f0*/  ISETP.GE.AND P0, PT, R2.reuse, R217, PT ;  /* 0x000000d90200720c */ /* 0x040fe40003f06270 */
[----:B------:R-:W-:-:S02]  /*12700*/  ISETP.GE.AND P4, PT, R2, R216, PT ;  /* 0x000000d80200720c */ /* 0x000fc40003f86270 */
[C---:B------:R-:W-:Y:S02]  /*12710*/  ISETP.LT.OR P0, PT, R2.reuse, R215, P0 ;  /* 0x000000d70200720c */ /* 0x040fe40000701670 */
        /* <DEDUP_REMOVED lines=22> */
[----:B------:R-:W-:-:S02]  /*12880*/  IADD3 R2, R0, 0x20, RZ ;  /* 0x0000002000027810 */ /* 0x000fc40007ffe0ff */
        /* <DEDUP_REMOVED lines=29> */
[----:B-1----:R-:W-:-:S02]  /*12a60*/  FSEL R10, R173, -INF , !P3 ;  /* 0xff800000ad0a7808 */ /* 0x002fc40005800000 */
        /* <DEDUP_REMOVED lines=11> */
[----:B------:R-:W-:-:S04]  /*12b20*/  FMNMX.FTZ R2, R246, R21, !PT ;  /* 0x00000015f6027209 */ /* 0x000fc80007810000 */
[----:B------:R-:W-:Y:S02]  /*12b30*/  FMNMX.FTZ R3, R31, R2, !PT ;  /* 0x000000021f037209 */ /* 0x000fe40007810000 */
[----:B------:R-:W-:Y:S02]  /*12b40*/  IADD3 R2, R0, 0x38, RZ ;  /* 0x0000003800027810 */ /* 0x000fe40007ffe0ff */
[----:B------:R-:W-:Y:S02]  /*12b50*/  FSEL R8, R237, -INF , !P0 ;  /* 0xff800000ed087808 */ /* 0x000fe40004000000 */
[----:B------:R-:W-:Y:S02]  /*12b60*/  ISETP.GE.AND P0, PT, R2, R217, PT ;  /* 0x000000d90200720c */ /* 0x000fe40003f06270 */
[----:B------:R-:W-:Y:S02]  /*12b70*/  IADD3 R0, R0, 0x39, RZ ;  /* 0x0000003900007810 */ /* 0x000fe40007ffe0ff */
[----:B------:R-:W-:-:S02]  /*12b80*/  ISETP.LT.OR P0, PT, R2, R215, P0 ;  /* 0x000000d70200720c */ /* 0x000fc40000701670 */
[----:B------:R-:W-:Y:S02]  /*12b90*/  FSEL R6, R233, -INF , !P6 ;  /* 0xff800000e9067808 */ /* 0x000fe40007000000 */
[----:B------:R-:W-:Y:S02]  /*12ba0*/  FSEL R5, R228, -INF , !P0 ;  /* 0xff800000e4057808 */ /* 0x000fe40004000000 */
[C---:B------:R-:W-:Y:S02]  /*12bb0*/  ISETP.GE.AND P6, PT, R0.reuse, R217, PT ;  /* 0x000000d90000720c */ /* 0x040fe40003fc6270 */
[----:B------:R-:W-:Y:S02]  /*12bc0*/  ISETP.GE.AND P0, PT, R0, R216, PT ;  /* 0x000000d80000720c */ /* 0x000fe40003f06270 */
[----:B------:R-:W-:Y:S02]  /*12bd0*/  FMNMX.FTZ R3, R27, R3, !PT ;  /* 0x000000031b037209 */ /* 0x000fe40007810000 */
[----:B------:R-:W-:-:S02]  /*12be0*/  FSEL R7, R232, -INF , !P1 ;  /* 0xff800000e8077808 */ /* 0x000fc40004800000 */
[----:B------:R-:W-:Y:S02]  /*12bf0*/  ISETP.GE.AND P1, PT, R2, R216, PT ;  /* 0x000000d80200720c */ /* 0x000fe40003f26270 */
[C---:B------:R-:W-:Y:S02]  /*12c00*/  ISETP.LT.OR P6, PT, R0.reuse, R215, P6 ;  /* 0x000000d70000720c */ /* 0x040fe400037c1670 */
[-C--:B------:R-:W-:Y:S02]  /*12c10*/  ISETP.LT.OR P0, PT, R0, R214.reuse, P0 ;  /* 0x000000d60000720c */ /* 0x080fe40000701670 */
[----:B------:R-:W-:Y:S02]  /*12c20*/  FMNMX.FTZ R3, R25, R3, !PT ;  /* 0x0000000319037209 */ /* 0x000fe40007810000 */
[----:B------:R-:W-:Y:S02]  /*12c30*/  FMNMX.FTZ R0, R247, R33, !PT ;  /* 0x00000021f7007209 */ /* 0x000fe40007810000 */
[----:B------:R-:W-:-:S02]  /*12c40*/  ISETP.LT.OR P1, PT, R2, R214, P1 ;  /* 0x000000d60200720c */ /* 0x000fc40000f21670 */
        /* <DEDUP_REMOVED lines=17> */
[----:B------:R-:W-:-:S02]  /*12d60*/  FSEL R16, R238, -INF , !P5 ;  /* 0xff800000ee107808 */ /* 0x000fc40006800000 */
[----:B------:R-:W-:Y:S02]  /*12d70*/  FMNMX.FTZ R0, R22, R0, !PT ;  /* 0x0000000016007209 */ /* 0x000fe40007810000 */
[----:B------:R-:W-:Y:S02]  /*12d80*/  FMNMX.FTZ R2, R6, R2, !PT ;  /* 0x0000000206027209 */ /* 0x000fe40007810000 */
[----:B------:R-:W-:Y:S02]  /*12d90*/  FSEL R15, R239, -INF , !P4 ;  /* 0xff800000ef0f7808 */ /* 0x000fe40006000000 */
[----:B------:R-:W-:Y:S02]  /*12da0*/  FMNMX.FTZ R0, R16, R0, !PT ;  /* 0x0000000010007209 */ /* 0x000fe40007810000 */
[----:B------:R-:W-:Y:S02]  /*12db0*/  FSEL R4, R229, -INF , !P6 ;  /* 0xff800000e5047808 */ /* 0x000fe40007000000 */
[----:B------:R-:W-:-:S02]  /*12dc0*/  FMNMX.FTZ R133, R5, R2, !PT ;  /* 0x0000000205857209 */ /* 0x000fc40007810000 */
[----:B------:R-:W-:Y:S02]  /*12dd0*/  FSEL R14, R234, -INF , !P3 ;  /* 0xff800000ea0e7808 */ /* 0x000fe40005800000 */
[----:B------:R-:W-:Y:S02]  /*12de0*/  FMNMX.FTZ R0, R15, R0, !PT ;  /* 0x000000000f007209 */ /* 0x000fe40007810000 */
[----:B------:R-:W-:Y:S02]  /*12df0*/  FMNMX.FTZ R133, R4, R133, !PT ;  /* 0x0000008504857209 */ /* 0x000fe40007810000 */
[----:B------:R-:W-:Y:S02]  /*12e00*/  FSEL R13, R235, -INF , !P2 ;  /* 0xff800000eb0d7808 */ /* 0x000fe40005000000 */
[----:B------:R-:W-:Y:S01]  /*12e10*/  FMNMX.FTZ R0, R14, R0, !PT ;  /* 0x000000000e007209 */ /* 0x000fe20007810000 */
[----:B------:R-:W1:Y:S01]  /*12e20*/  SHFL.BFLY PT, R2, R133, 0x2, 0x1f ;  /* 0x0c401f0085027f89 */ /* 0x000e6200000e0000 */
[----:B------:R-:W-:-:S02]  /*12e30*/  FSEL R12, R230, -INF , !P1 ;  /* 0xff800000e60c7808 */ /* 0x000fc40004800000 */
[----:B------:R-:W-:Y:S02]  /*12e40*/  FMNMX.FTZ R0, R13, R0, !PT ;  /* 0x000000000d007209 */ /* 0x000fe40007810000 */
[----:B------:R-:W-:Y:S02]  /*12e50*/  FSEL R11, R231, -INF , !P0 ;  /* 0xff800000e70b7808 */ /* 0x000fe40004000000 */
[----:B------:R-:W-:-:S04]  /*12e60*/  FMNMX.FTZ R0, R12, R0, !PT ;  /* 0x000000000c007209 */ /* 0x000fc80007810000 */
[----:B------:R-:W-:-:S05]  /*12e70*/  FMNMX.FTZ R0, R11, R0, !PT ;  /* 0x000000000b007209 */ /* 0x000fca0007810000 */
[----:B------:R-:W4:Y:S01]  /*12e80*/  SHFL.BFLY PT, R132, R0, 0x2, 0x1f ;  /* 0x0c401f0000847f89 */ /* 0x000f2200000e0000 */
[----:B-1----:R-:W-:-:S05]  /*12e90*/  FMNMX.FTZ R133, R133, R2, !PT ;  /* 0x0000000285857209 */ /* 0x002fca0007810000 */
[----:B------:R-:W1:Y:S01]  /*12ea0*/  SHFL.BFLY PT, R2, R133, 0x1, 0x1f ;  /* 0x0c201f0085027f89 */ /* 0x000e6200000e0000 */
[----:B----4-:R-:W-:-:S05]  /*12eb0*/  FMNMX.FTZ R132, R0, R132, !PT ;  /* 0x0000008400847209 */ /* 0x010fca0007810000 */
[----:B------:R-:W4:Y:S01]  /*12ec0*/  SHFL.BFLY PT, R168, R132, 0x1, 0x1f ;  /* 0x0c201f0084a87f89 */ /* 0x000f2200000e0000 */
[----:B------:R-:W-:Y:S02]  /*12ed0*/  USHF.L.U32 UR4, UR29, 0x1, URZ ;  /* 0x000000011d047899 */ /* 0x000fe4000800063f */
[----:B------:R-:W-:Y:S02]  /*12ee0*/  UIADD3 UR34, UR34, -0x1, URZ ;  /* 0xffffffff22227890 */ /* 0x000fe4000fffe03f */
[----:B------:R-:W-:Y:S01]  /*12ef0*/  ULOP3.LUT UR4, UR4, UR33, URZ, 0x3c, !UPT ;  /* 0x0000002104047292 */ /* 0x000fe2000f8e3c3f */
[----:B-1----:R-:W-:Y:S01]  /*12f00*/  FMNMX.FTZ R133, R133, R2, !PT ;  /* 0x0000000285857209 */ /* 0x002fe20007810000 */
[----:B--2---:R-:W-:Y:S01]  /*12f10*/  IMAD.WIDE.U32 R2, R244, -0x2daee0ad, RZ ;  /* 0xd2511f53f4027825 */ /* 0x004fe200078e00ff */
[----:B------:R-:W-:Y:S02]  /*12f20*/  ULOP3.LUT UR34, UR34, UR33, URZ, 0x3c, !UPT ;  /* 0x0000002122227292 */ /* 0x000fe4000f8e3c3f */
[C---:B------:R-:W-:Y:S01]  /*12f30*/  FSETP.NEU.FTZ.AND P1, PT, R133.reuse, -INF , PT ;  /* 0xff8000008500780b */ /* 0x040fe20003f3d000 */
[----:B------:R-:W-:Y:S01]  /*12f40*/  FMUL.FTZ R0, R133, c[0x0][0x23c] ;  /* 0x00008f0085007a20 */ /* 0x000fe20000410000 */
[C---:B------:R-:W-:Y:S01]  /*12f50*/  LOP3.LUT R2, R3.reuse, UR4, RZ, 0x3c, !PT ;  /* 0x0000000403027c12 */ /* 0x040fe2000f8e3cff */
[----:B------:R-:W-:Y:S01]  /*12f60*/  UIADD3 UR4, UR32, 0x3c6ef372, URZ ;  /* 0x3c6ef37220047890 */ /* 0x000fe2000fffe03f */
[----:B------:R-:W-:Y:S01]  /*12f70*/  LOP3.LUT R222, R3, UR34, RZ, 0x3c, !PT ;  /* 0x0000002203de7c12 */ /* 0x000fe2000f8e3cff */
[----:B------:R-:W-:Y:S01]  /*12f80*/  STL [R1+0x158], R217 ;  /* 0x000158d901007387 */ /* 0x000fe20000100800 */
[----:B------:R-:W-:Y:S01]  /*12f90*/  FSEL R0, R0, RZ, P1 ;  /* 0x000000ff00007208 */ /* 0x000fe20000800000 */
[----:B------:R-:W-:Y:S01]  /*12fa0*/  IMAD.WIDE.U32 R2, R2, -0x326172a9, RZ ;  /* 0xcd9e8d5702027825 */ /* 0x000fe200078e00ff */
[----:B------:R-:W-:Y:S01]  /*12fb0*/  UIADD3 UR5, UR32, -0x61c88647, URZ ;  /* 0x9e3779b920057890 */ /* 0x000fe2000fffe03f */
[----:B------:R-:W-:Y:S02]  /*12fc0*/  STL [R1+0x15c], R216 ;  /* 0x00015cd801007387 */ /* 0x000fe40000100800 */
[----:B---3--:R-:W-:Y:S01]  /*12fd0*/  IMAD.WIDE.U32 R198, R243, -0x326172a9, RZ ;  /* 0xcd9e8d57f3c67825 */ /* 0x008fe200078e00ff */
[----:B----4-:R-:W-:Y:S01]  /*12fe0*/  FMNMX.FTZ R132, R132, R168, !PT ;  /* 0x000000a884847209 */ /* 0x010fe20007810000 */
[----:B------:R-:W-:Y:S02]  /*12ff0*/  STL [R1+0x160], R215 ;  /* 0x000160d701007387 */ /* 0x000fe40000100800 */
[----:B------:R-:W-:-:S02]  /*13000*/  FFMA.FTZ R21, R21, c[0x0][0x23c], -R0 ;  /* 0x00008f0015157a23 */ /* 0x000fc40000010800 */
[----:B------:R1:W-:Y:S01]  /*13010*/  STL [R1+0x164], R214 ;  /* 0x000164d601007387 */ /* 0x0003e20000100800 */
[--C-:B------:R-:W-:Y:S02]  /*13020*/  FFMA.FTZ R31, R31, c[0x0][0x23c], -R0.reuse ;  /* 0x00008f001f1f7a23 */ /* 0x100fe40000010800 */
[--C-:B------:R-:W-:Y:S02]  /*13030*/  FFMA.FTZ R27, R27, c[0x0][0x23c], -R0.reuse ;  /* 0x00008f001b1b7a23 */ /* 0x100fe40000010800 */
[--C-:B------:R-:W-:Y:S02]  /*13040*/  FFMA.FTZ R25, R25, c[0x0][0x23c], -R0.reuse ;  /* 0x00008f0019197a23 */ /* 0x100fe40000010800 */
[--C-:B------:R-:W-:Y:S02]  /*13050*/  FFMA.FTZ R23, R23, c[0x0][0x23c], -R0.reuse ;  /* 0x00008f0017177a23 */ /* 0x100fe40000010800 */
[--C-:B------:R-:W-:Y:S02]  /*13060*/  FFMA.FTZ R20, R20, c[0x0][0x23c], -R0.reuse ;  /* 0x00008f0014147a23 */ /* 0x100fe40000010800 */
[----:B------:R-:W-:-:S02]  /*13070*/  FFMA.FTZ R171, R19, c[0x0][0x23c], -R0 ;  /* 0x00008f0013ab7a23 */ /* 0x000fc40000010800 */
        /* <DEDUP_REMOVED lines=8> */
[----:B-1----:R-:W-:Y:S01]  /*13100*/  FFMA.FTZ R214, R4, c[0x0][0x23c], -R0 ;  /* 0x00008f0004d67a23 */ /* 0x002fe20000010800 */
[----:B------:R-:W-:Y:S01]  /*13110*/  LOP3.LUT R4, R241, UR4, R2, 0x96, !PT ;  /* 0x00000004f1047c12 */ /* 0x000fe2000f8e9602 */
[C---:B------:R-:W-:Y:S01]  /*13120*/  FMUL.FTZ R2, R132.reuse, c[0x0][0x23c] ;  /* 0x00008f0084027a20 */ /* 0x040fe20000410000 */
[----:B------:R-:W-:Y:S02]  /*13130*/  LOP3.LUT R0, R199, R242, RZ, 0x3c, !PT ;  /* 0x000000f2c7007212 */ /* 0x000fe400078e3cff */
[----:B------:R-:W-:Y:S02]  /*13140*/  LOP3.LUT R3, R3, UR5, R198, 0x96, !PT ;  /* 0x0000000503037c12 */ /* 0x000fe4000f8e96c6 */
[----:B------:R-:W-:Y:S01]  /*13150*/  FSETP.NEU.FTZ.AND P0, PT, R132, -INF , PT ;  /* 0xff8000008400780b */ /* 0x000fe20003f1d000 */
[----:B------:R-:W-:-:S03]  /*13160*/  IMAD R190, R0, -0x2daee0ad, RZ ;  /* 0xd2511f5300be7824 */ /* 0x000fc600078e02ff */
[----:B------:R-:W-:Y:S01]  /*13170*/  FSEL R0, R2, RZ, P0 ;  /* 0x000000ff02007208 */ /* 0x000fe20000000000 */
[----:B------:R-:W-:-:S04]  /*13180*/  IMAD.WIDE.U32 R2, R3, -0x2daee0ad, RZ ;  /* 0xd2511f5303027825 */ /* 0x000fc800078e00ff */
[----:B------:R-:W-:Y:S01]  /*13190*/  IMAD.WIDE.U32 R4, R4, -0x2daee0ad, RZ ;  /* 0xd2511f5304047825 */ /* 0x000fe200078e00ff */
[----:B------:R-:W-:-:S04]  /*131a0*/  LOP3.LUT R10, R3, UR14, R190, 0x96, !PT ;  /* 0x0000000e030a7c12 */ /* 0x000fc8000f8e96be */
[----:B------:R-:W-:Y:S01]  /*131b0*/  LOP3.LUT R2, R5, UR12, R2, 0x96, !PT ;  /* 0x0000000c05027c12 */ /* 0x000fe2000f8e9602 */
[----:B------:R-:W-:Y:S02]  /*131c0*/  FFMA.FTZ R188, R11, c[0x0][0x23c], -R0 ;  /* 0x00008f000bbc7a23 */ /* 0x000fe40000010800 */
[----:B------:R-:W-:-:S04]  /*131d0*/  IMAD.WIDE.U32 R10, R10, -0x326172a9, RZ ;  /* 0xcd9e8d570a0a7825 */ /* 0x000fc800078e00ff */
[----:B------:R-:W-:Y:S01]  /*131e0*/  IMAD.WIDE.U32 R172, R2, -0x326172a9, RZ ;  /* 0xcd9e8d5702ac7825 */ /* 0x000fe200078e00ff */
[----:B------:R-:W-:Y:S02]  /*131f0*/  LOP3.LUT R2, R11, UR13, R240, 0x96, !PT ;  /* 0x0000000d0b027c12 */ /* 0x000fe4000f8e96f0 */
[----:B------:R-:W1:Y:S02]  /*13200*/  LDC.U8 R240, c[0x0][0x2d8] ;  /* 0x0000b600fff07b82 */ /* 0x000e640000000000 */
[----:B------:R-:W-:Y:S01]  /*13210*/  LOP3.LUT R8, R173, UR11, R10, 0x96, !PT ;  /* 0x0000000bad087c12 */ /* 0x000fe2000f8e960a */
[----:B------:R-:W-:-:S04]  /*13220*/  IMAD.WIDE.U32 R2, R2, -0x2daee0ad, RZ ;  /* 0xd2511f5302027825 */ /* 0x000fc800078e00ff */
[----:B------:R-:W-:Y:S02]  /*13230*/  FFMA.FTZ R18, R33, c[0x0][0x23c], -R0 ;  /* 0x00008f0021127a23 */ /* 0x000fe40000010800 */
[----:B------:R-:W-:-:S04]  /*13240*/  IMAD.WIDE.U32 R8, R8, -0x2daee0ad, RZ ;  /* 0xd2511f5308087825 */ /* 0x000fc800078e00ff */
        /* <DEDUP_REMOVED lines=13> */
[----:B------:R-:W-:Y:S01]  /*13320*/  FFMA.FTZ R200, R12, c[0x0][0x23c], -R0 ;  /* 0x00008f000cc87a23 */ /* 0x000fe20000010800 */
[----:B------:R-:W-:Y:S02]  /*13330*/  FSEL R0, R133, RZ, P1 ;  /* 0x000000ff85007208 */ /* 0x000fe40000800000 */
[----:B------:R-:W-:Y:S02]  /*13340*/  LOP3.LUT R14, R3, UR10, R4, 0x96, !PT ;  /* 0x0000000a030e7c12 */ /* 0x000fe4000f8e9604 */
[----:B------:R-:W-:Y:S01]  /*13350*/  LOP3.LUT R4, R9, UR8, R2, 0x96, !PT ;  /* 0x0000000809047c12 */ /* 0x000fe2000f8e9602 */
[----:B------:R-:W-:Y:S01]  /*13360*/  FADD.FTZ R2, R246, -R0 ;  /* 0x80000000f6027221 */ /* 0x000fe20000010000 */
[----:B------:R-:W-:-:S03]  /*13370*/  FSEL R0, R132, RZ, P0 ;  /* 0x000000ff84007208 */ /* 0x000fc60000000000 */
[----:B------:R-:W-:-:S04]  /*13380*/  IMAD.WIDE.U32 R4, R4, -0x326172a9, RZ ;  /* 0xcd9e8d5704047825 */ /* 0x000fc800078e00ff */
[----:B------:R-:W-:Y:S01]  /*13390*/  FADD.FTZ R6, R247, -R0 ;  /* 0x80000000f7067221 */ /* 0x000fe20000010000 */
[----:B------:R-:W-:Y:S01]  /*133a0*/  LOP3.LUT R0, R4, 0xff, RZ, 0xc0, !PT ;  /* 0x000000ff04007812 */ /* 0x000fe200078ec0ff */
[----:B------:R-:W-:-:S03]  /*133b0*/  FMUL.FTZ R2, R2, c[0x0][0x23c] ;  /* 0x00008f0002027a20 */ /* 0x000fc60000410000 */
[----:B-1----:R-:W-:Y:S02]  /*133c0*/  ISETP.GE.U32.AND P2, PT, R240, R0, PT ;  /* 0x00000000f000720c */ /* 0x002fe40003f46070 */
[----:B------:R-:W-:Y:S01]  /*133d0*/  LOP3.LUT R0, R4, 0xffff, RZ, 0xc0, !PT ;  /* 0x0000ffff04007812 */ /* 0x000fe200078ec0ff */
[----:B------:R-:W-:Y:S03]  /*133e0*/  MUFU.EX2 R13, R21 ;  /* 0x00000015000d7308 */ /* 0x000fe60000000800 */
[----:B------:R-:W-:-:S05]  /*133f0*/  SHF.R.U32.HI R0, RZ, 0x8, R0 ;  /* 0x00000008ff007819 */ /* 0x000fca0000011600 */
[----:B------:R-:W1:Y:S01]  /*13400*/  MUFU.EX2 R2, R2 ;  /* 0x0000000200027308 */ /* 0x000e620000000800 */
[----:B------:R-:W-:-:S07]  /*13410*/  LOP3.LUT R0, R0, 0xffff, RZ, 0xc0, !PT ;  /* 0x0000ffff00007812 */ /* 0x000fce00078ec0ff */
[----:B------:R-:W2:Y:S01]  /*13420*/  MUFU.EX2 R12, R31 ;  /* 0x0000001f000c7308 */ /* 0x000ea20000000800 */
[----:B------:R-:W-:Y:S02]  /*13430*/  ISETP.GE.U32.AND P0, PT, R240, R0, PT ;  /* 0x00000000f000720c */ /* 0x000fe40003f06070 */
[----:B------:R-:W-:Y:S01]  /*13440*/  SHF.R.U32.HI R0, RZ, 0x10, R4 ;  /* 0x00000010ff007819 */ /* 0x000fe20000011604 */
[----:B------:R-:W-:-:S04]  /*13450*/  FMUL.FTZ R9, R6, c[0x0][0x23c] ;  /* 0x00008f0006097a20 */ /* 0x000fc80000410000 */
[----:B------:R-:W3:Y:S01]  /*13460*/  MUFU.EX2 R7, R27 ;  /* 0x0000001b00077308 */ /* 0x000ee20000000800 */
[----:B------:R-:W-:Y:S01]  /*13470*/  LOP3.LUT R6, R0, 0xff, RZ, 0xc0, !PT ;  /* 0x000000ff00067812 */ /* 0x000fe200078ec0ff */
[----:B-1----:R-:W-:-:S06]  /*13480*/  FFMA.FTZ R212, R212, R2, R13 ;  /* 0x00000002d4d47223 */ /* 0x002fcc000001000d */
[----:B------:R-:W1:Y:S01]  /*13490*/  MUFU.EX2 R3, R25 ;  /* 0x0000001900037308 */ /* 0x000e620000000800 */
[----:B--2---:R-:W-:-:S07]  /*134a0*/  FADD.FTZ R212, R12, R212 ;  /* 0x000000d40cd47221 */ /* 0x004fce0000010000 */
[----:B------:R-:W-:Y:S01]  /*134b0*/  MUFU.EX2 R18, R18 ;  /* 0x0000001200127308 */ /* 0x000fe20000000800 */
[----:B------:R-:W-:-:S07]  /*134c0*/  ISETP.GE.U32.AND P1, PT, R240, R6, PT ;  /* 0x00000006f000720c */ /* 0x000fce0003f26070 */
[----:B------:R-:W2:Y:S01]  /*134d0*/  MUFU.EX2 R0, R9 ;  /* 0x0000000900007308 */ /* 0x000ea20000000800 */
[----:B---3--:R-:W-:-:S07]  /*134e0*/  FADD.FTZ R212, R7, R212 ;  /* 0x000000d407d47221 */ /* 0x008fce0000010000 */
[----:B------:R-:W3:Y:S01]  /*134f0*/  MUFU.EX2 R17, R17 ;  /* 0x0000001100117308 */ /* 0x000ee20000000800 */
[C---:B-1----:R-:W-:Y:S01]  /*13500*/  F2FP.BF16.PACK_AB R7, R3.reuse, R7 ;  /* 0x000000070307723e */ /* 0x042fe200000010ff */
[----:B------:R-:W-:-:S06]  /*13510*/  FADD.FTZ R212, R3, R212 ;  /* 0x000000d403d47221 */ /* 0x000fcc0000010000 */
[----:B------:R-:W1:Y:S01]  /*13520*/  MUFU.EX2 R6, R134 ;  /* 0x0000008600067308 */ /* 0x000e620000000800 */
[C---:B------:R-:W-:Y:S02]  /*13530*/  PRMT R215, R7.reuse, 0x7610, R215 ;  /* 0x0000761007d77816 */ /* 0x040fe400000000d7 */
[----:B------:R-:W-:Y:S01]  /*13540*/  PRMT R204, R7, 0x7632, R204 ;  /* 0x0000763207cc7816 */ /* 0x000fe200000000cc */
[----:B--2---:R-:W-:-:S04]  /*13550*/  FFMA.FTZ R7, R213, R0, R18 ;  /* 0x00000000d5077223 */ /* 0x004fc80000010012 */
[----:B------:R-:W2:Y:S01]  /*13560*/  MUFU.EX2 R3, R35 ;  /* 0x0000002300037308 */ /* 0x000ea20000000800 */
[----:B---3--:R-:W-:-:S04]  /*13570*/  FADD.FTZ R7, R17, R7 ;  /* 0x0000000711077221 */ /* 0x008fc80000010000 */
[----:B-1----:R-:W-:-:S04]  /*13580*/  FADD.FTZ R7, R6, R7 ;  /* 0x0000000706077221 */ /* 0x002fc80000010000 */
[C---:B--2---:R-:W-:Y:S02]  /*13590*/  FADD.FTZ R19, R3.reuse, R7 ;  /* 0x0000000703137221 */ /* 0x044fe40000010000 */
[----:B------:R-:W1:Y:S01]  /*135a0*/  MUFU.EX2 R7, R23 ;  /* 0x0000001700077308 */ /* 0x000e620000000800 */
[----:B------:R-:W-:Y:S01]  /*135b0*/  F2FP.BF16.PACK_AB R9, R3, R6 ;  /* 0x000000060309723e */ /* 0x000fe200000010ff */
[----:B------:R-:W-:Y:S01]  /*135c0*/  IMAD.WIDE.U32 R14, R14, -0x326172a9, RZ ;  /* 0xcd9e8d570e0e7825 */ /* 0x000fe200078e00ff */
[----:B------:R-:W-:-:S05]  /*135d0*/  UIADD3 UR7, UR32, -0x4ab325aa, URZ ;  /* 0xb54cda5620077890 */ /* 0x000fca000fffe03f */
[----:B------:R-:W2:Y:S01]  /*135e0*/  MUFU.EX2 R6, R20 ;  /* 0x0000001400067308 */ /* 0x000ea20000000800 */
[----:B------:R-:W-:Y:S02]  /*135f0*/  SHF.R.U32.HI R3, RZ, 0x18, R4 ;  /* 0x00000018ff037819 */ /* 0x000fe40000011604 */
[----:B------:R-:W-:Y:S01]  /*13600*/  LOP3.LUT R4, R15, UR9, R172, 0x96, !PT ;  /* 0x000000090f047c12 */ /* 0x000fe2000f8e96ac */
[----:B------:R-:W-:Y:S01]  /*13610*/  @!P0 HFMA2.BF16_V2 R174, -RZ.H0_H0, RZ.H0_H0, -R204.H0_H0 ;  /* 0x200000ffffae8231 */ /* 0x000fe200003409cc */
[----:B------:R-:W-:Y:S01]  /*13620*/  F2FP.BF16.PACK_AB R21, R12, R13 ;  /* 0x0000000d0c15723e */ /* 0x000fe200000010ff */
[----:B------:R-:W-:Y:S01]  /*13630*/  UIADD3 UR6, UR33, 0x646e171e, URZ ;  /* 0x646e171e21067890 */ /* 0x000fe2000fffe03f */
[----:B------:R-:W-:Y:S01]  /*13640*/  LOP3.LUT R12, R5, UR7, R14, 0x96, !PT ;  /* 0x00000007050c7c12 */ /* 0x000fe2000f8e960e */
[----:B------:R-:W-:Y:S01]  /*13650*/  IMAD.WIDE.U32 R4, R4, -0x2daee0ad, RZ ;  /* 0xd2511f5304047825 */ /* 0x000fe200078e00ff */
[C---:B------:R-:W-:Y:S02]  /*13660*/  PRMT R196, R9.reuse, 0x7610, R196 ;  /* 0x0000761009c47816 */ /* 0x040fe400000000c4 */
[----:B------:R-:W-:Y:S01]  /*13670*/  PRMT R27, R9, 0x7632, R27 ;  /* 0x00007632091b7816 */ /* 0x000fe2000000001b */
[----:B-1----:R-:W-:Y:S01]  /*13680*/  FADD.FTZ R9, R7, R212 ;  /* 0x000000d407097221 */ /* 0x002fe20000010000 */
[----:B------:R-:W-:-:S02]  /*13690*/  PRMT R179, R215, 0x5410, R204 ;  /* 0x00005410d7b37816 */ /* 0x000fc400000000cc */
[----:B------:R-:W-:Y:S01]  /*136a0*/  @!P0 PRMT R204, R174, 0x5410, RZ ;  /* 0x00005410aecc8816 */ /* 0x000fe200000000ff */
[C---:B--2---:R-:W-:Y:S01]  /*136b0*/  FADD.FTZ R20, R6.reuse, R9 ;  /* 0x0000000906147221 */ /* 0x044fe20000010000 */
[----:B------:R-:W-:Y:S02]  /*136c0*/  F2FP.BF16.PACK_AB R13, R6, R7 ;  /* 0x00000007060d723e */ /* 0x000fe400000010ff */
[----:B------:R-:W-:Y:S02]  /*136d0*/  ISETP.GE.U32.AND P0, PT, R240, R3, PT ;  /* 0x00000003f000720c */ /* 0x000fe40003f06070 */
[----:B------:R-:W-:Y:S02]  /*136e0*/  LOP3.LUT R6, R4, 0xff, RZ, 0xc0, !PT ;  /* 0x000000ff04067812 */ /* 0x000fe400078ec0ff */
[----:B------:R-:W-:Y:S02]  /*136f0*/  LOP3.LUT R3, R5, UR6, R8, 0x96, !PT ;  /* 0x0000000605037c12 */ /* 0x000fe4000f8e9608 */
[----:B------:R-:W-:-:S02]  /*13700*/  ISETP.GE.U32.AND P3, PT, R240, R6, PT ;  /* 0x00000006f000720c */ /* 0x000fc40003f66070 */
[--C-:B------:R-:W-:Y:S02]  /*13710*/  SHF.R.U32.HI R8, RZ, 0x10, R3.reuse ;  /* 0x00000010ff087819 */ /* 0x100fe40000011603 */
[C---:B------:R-:W-:Y:S02]  /*13720*/  LOP3.LUT R6, R3.reuse, 0xff, RZ, 0xc0, !PT ;  /* 0x000000ff03067812 */ /* 0x040fe400078ec0ff */
[----:B------:R-:W-:Y:S02]  /*13730*/  SHF.R.U32.HI R7, RZ, 0x18, R3 ;  /* 0x00000018ff077819 */ /* 0x000fe40000011603 */
[----:B------:R-:W-:Y:S01]  /*13740*/  LOP3.LUT R3, R3, 0xffff, RZ, 0xc0, !PT ;  /* 0x0000ffff03037812 */ /* 0x000fe200078ec0ff */
[----:B------:R-:W-:-:S03]  /*13750*/  @!P2 HFMA2.BF16_V2 R175, -RZ.H0_H0, RZ.H0_H0, -R215.H0_H0 ;  /* 0x200000ffffafa231 */ /* 0x000fc600003409d7 */
[----:B------:R-:W-:-:S04]  /*13760*/  SHF.R.U32.HI R3, RZ, 0x8, R3 ;  /* 0x00000008ff037819 */ /* 0x000fc80000011603 */
[----:B------:R-:W-:Y:S02]  /*13770*/  LOP3.LUT R3, R3, 0xffff, RZ, 0xc0, !PT ;  /* 0x0000ffff03037812 */ /* 0x000fe400078ec0ff */
[----:B------:R-:W-:Y:S02]  /*13780*/  @!P2 PRMT R215, R175, 0x5410, RZ ;  /* 0x00005410afd7a816 */ /* 0x000fe400000000ff */
[C---:B------:R-:W-:Y:S02]  /*13790*/  ISETP.GE.U32.AND P6, PT, R240.reuse, R6, PT ;  /* 0x00000006f000720c */ /* 0x040fe40003fc6070 */
[----:B------:R-:W-:Y:S02]  /*137a0*/  ISETP.GE.U32.AND P2, PT, R240, R3, PT ;  /* 0x00000003f000720c */ /* 0x000fe40003f46070 */
[C---:B------:R-:W-:Y:S02]  /*137b0*/  PRMT R203, R13.reuse, 0x7610, R203 ;  /* 0x000076100dcb7816 */ /* 0x040fe400000000cb */
[----:B------:R-:W-:Y:S01]  /*137c0*/  PRMT R202, R13, 0x7632, R202 ;  /* 0x000076320dca7816 */ /* 0x000fe200000000ca */
[----:B------:R-:W-:Y:S01]  /*137d0*/  @!P1 HFMA2.BF16_V2 R177, -RZ.H0_H0, RZ.H0_H0, -R196.H0_H0 ;  /* 0x200000ffffb19231 */ /* 0x000fe200003409c4 */
[----:B------:R-:W-:-:S05]  /*137e0*/  PRMT R175, R196, 0x5410, R27 ;  /* 0x00005410c4af7816 */ /* 0x000fca000000001b */
[----:B------:R-:W-:Y:S02]  /*137f0*/  @!P6 HFMA2.BF16_V2 R186, -RZ.H0_H0, RZ.H0_H0, -R203.H0_H0 ;  /* 0x200000ffffbae231 */ /* 0x000fe400003409cb */
[----:B------:R-:W-:Y:S01]  /*13800*/  @!P2 HFMA2.BF16_V2 R178, -RZ.H0_H0, RZ.H0_H0, -R202.H0_H0 ;  /* 0x200000ffffb2a231 */ /* 0x000fe200003409ca */
[----:B------:R-:W-:Y:S01]  /*13810*/  @!P1 PRMT R196, R177, 0x5410, RZ ;  /* 0x00005410b1c49816 */ /* 0x000fe200000000ff */
[----:B------:R-:W-:Y:S01]  /*13820*/  STL [R1+0x168], R133 ;  /* 0x0001688501007387 */ /* 0x000fe20000100800 */
[----:B------:R-:W-:Y:S02]  /*13830*/  PRMT R189, R203, 0x5410, R202 ;  /* 0x00005410cbbd7816 */ /* 0x000fe400000000ca */
[----:B------:R-:W-:Y:S01]  /*13840*/  @!P6 PRMT R203, R186, 0x5410, RZ ;  /* 0x00005410bacbe816 */ /* 0x000fe200000000ff */
[----:B------:R-:W-:Y:S01]  /*13850*/  STL [R1+0x178], R132 ;  /* 0x0001788401007387 */ /* 0x000fe20000100800 */
[----:B------:R-:W-:-:S03]  /*13860*/  @!P2 PRMT R202, R178, 0x5410, RZ ;  /* 0x00005410b2caa816 */ /* 0x000fc600000000ff */
[----:B------:R-:W-:Y:S04]  /*13870*/  STL [R1+0x17c], R215 ;  /* 0x00017cd701007387 */ /* 0x000fe80000100800 */
[----:B------:R-:W-:Y:S04]  /*13880*/  STL [R1+0x180], R204 ;  /* 0x000180cc01007387 */ /* 0x000fe80000100800 */
[----:B------:R-:W-:Y:S04]  /*13890*/  STL [R1+0x184], R196 ;  /* 0x000184c401007387 */ /* 0x000fe80000100800 */
[----:B------:R1:W-:Y:S04]  /*138a0*/  STL.64 [R1+0x170], R202 ;  /* 0x000170ca01007387 */ /* 0x0003e80000100a00 */
[----:B-1----:R-:W2:Y:S01]  /*138b0*/  LDL.LU.64 R202, [R1+0x38] ;  /* 0x0000380001ca7983 */ /* 0x002ea20000300a00 */
[----:B------:R-:W1:Y:S01]  /*138c0*/  MUFU.EX2 R6, R34 ;  /* 0x0000002200067308 */ /* 0x000e620000000800 */
[----:B------:R-:W-:-:S02]  /*138d0*/  ISETP.GE.U32.AND P4, PT, R240, R7, PT ;  /* 0x00000007f000720c */ /* 0x000fc40003f86070 */
[----:B------:R-:W-:Y:S02]  /*138e0*/  LOP3.LUT R16, R4, 0xffff, RZ, 0xc0, !PT ;  /* 0x0000ffff04107812 */ /* 0x000fe400078ec0ff */
[--C-:B------:R-:W-:Y:S02]  /*138f0*/  SHF.R.U32.HI R7, RZ, 0x18, R4.reuse ;  /* 0x00000018ff077819 */ /* 0x100fe40000011604 */
[----:B------:R-:W-:Y:S02]  /*13900*/  SHF.R.U32.HI R5, RZ, 0x10, R4 ;  /* 0x00000010ff057819 */ /* 0x000fe40000011604 */
[----:B------:R-:W3:Y:S02]  /*13910*/  MUFU.EX2 R4, R32 ;  /* 0x0000002000047308 */ /* 0x000ee40000000800 */
[----:B------:R-:W-:Y:S01]  /*13920*/  LOP3.LUT R5, R5, 0xff, RZ, 0xc0, !PT ;  /* 0x000000ff05057812 */ /* 0x000fe200078ec0ff */
[----:B------:R-:W-:Y:S01]  /*13930*/  @!P0 HFMA2.BF16_V2 R176, -RZ.H0_H0, RZ.H0_H0, -R27.H0_H0 ;  /* 0x200000ffffb08231 */ /* 0x000fe2000034091b */
[----:B------:R-:W-:-:S02]  /*13940*/  LOP3.LUT R8, R8, 0xff, RZ, 0xc0, !PT ;  /* 0x000000ff08087812 */ /* 0x000fc400078ec0ff */
[----:B------:R-:W-:Y:S01]  /*13950*/  ISETP.GE.U32.AND P1, PT, R240, R5, PT ;  /* 0x00000005f000720c */ /* 0x000fe20003f26070 */
[----:B-1----:R-:W-:Y:S01]  /*13960*/  FADD.FTZ R5, R6, R19 ;  /* 0x0000001306057221 */ /* 0x002fe20000010000 */
[----:B------:R-:W-:Y:S02]  /*13970*/  LOP3.LUT R3, R12, 0xffff, RZ, 0xc0, !PT ;  /* 0x0000ffff0c037812 */ /* 0x000fe400078ec0ff */
[----:B------:R-:W-:Y:S02]  /*13980*/  ISETP.GE.U32.AND P5, PT, R240, R8, PT ;  /* 0x00000008f000720c */ /* 0x000fe40003fa6070 */
[----:B------:R-:W-:Y:S01]  /*13990*/  @!P0 PRMT R27, R176, 0x5410, RZ ;  /* 0x00005410b01b8816 */ /* 0x000fe200000000ff */
[----:B------:R-:W-:Y:S01]  /*139a0*/  MUFU.EX2 R9, R170 ;  /* 0x000000aa00097308 */ /* 0x000fe20000000800 */
[----:B------:R-:W-:Y:S01]  /*139b0*/  ISETP.GE.U32.AND P0, PT, R240, R7, PT ;  /* 0x00000007f000720c */ /* 0x000fe20003f06070 */
[----:B---3--:R-:W-:Y:S01]  /*139c0*/  FADD.FTZ R8, R4, R5 ;  /* 0x0000000504087221 */ /* 0x008fe20000010000 */
[----:B------:R-:W-:-:S02]  /*139d0*/  SHF.R.U32.HI R3, RZ, 0x8, R3 ;  /* 0x00000008ff037819 */ /* 0x000fc40000011603 */
[----:B------:R-:W-:-:S03]  /*139e0*/  F2FP.BF16.PACK_AB R7, R4, R6 ;  /* 0x000000060407723e */ /* 0x000fc600000010ff */
[----:B------:R-:W1:Y:S01]  /*139f0*/  MUFU.EX2 R5, R171 ;  /* 0x000000ab00057308 */ /* 0x000e620000000800 */
[----:B------:R-:W-:-:S07]  /*13a00*/  LOP3.LUT R3, R3, 0xffff, RZ, 0xc0, !PT ;  /* 0x0000ffff03037812 */ /* 0x000fce00078ec0ff */
[----:B------:R-:W3:Y:S01]  /*13a10*/  MUFU.EX2 R4, R30 ;  /* 0x0000001e00047308 */ /* 0x000ee20000000800 */
[----:B------:R-:W-:Y:S02]  /*13a20*/  SHF.R.U32.HI R6, RZ, 0x8, R16 ;  /* 0x00000008ff067819 */ /* 0x000fe40000011610 */
[----:B------:R-:W-:Y:S02]  /*13a30*/  ISETP.GE.U32.AND P6, PT, R240, R3, PT ;  /* 0x00000003f000720c */ /* 0x000fe40003fc6070 */
[----:B------:R-:W-:-:S03]  /*13a40*/  LOP3.LUT R6, R6, 0xffff, RZ, 0xc0, !PT ;  /* 0x0000ffff06067812 */ /* 0x000fc600078ec0ff */
[----:B------:R-:W4:Y:S01]  /*13a50*/  MUFU.EX2 R3, R26 ;  /* 0x0000001a00037308 */ /* 0x000f220000000800 */
[----:B------:R-:W-:Y:S01]  /*13a60*/  ISETP.GE.U32.AND P2, PT, R240, R6, PT ;  /* 0x00000006f000720c */ /* 0x000fe20003f46070 */
[----:B-1----:R-:W-:Y:S01]  /*13a70*/  FADD.FTZ R20, R5, R20 ;  /* 0x0000001405147221 */ /* 0x002fe20000010000 */
[----:B------:R-:W-:Y:S02]  /*13a80*/  F2FP.BF16.PACK_AB R6, R9, R5 ;  /* 0x000000050906723e */ /* 0x000fe400000010ff */
[C---:B------:R-:W-:Y:S01]  /*13a90*/  PRMT R206, R7.reuse, 0x7632, R206 ;  /* 0x0000763207ce7816 */ /* 0x040fe200000000ce */
[----:B---3--:R-:W-:Y:S02]  /*13aa0*/  FADD.FTZ R5, R4, R8 ;  /* 0x0000000804057221 */ /* 0x008fe40000010000 */
[----:B------:R-:W1:Y:S01]  /*13ab0*/  MUFU.EX2 R8, R24 ;  /* 0x0000001800087308 */ /* 0x000e620000000800 */
[----:B------:R-:W-:Y:S01]  /*13ac0*/  PRMT R201, R7, 0x7610, R201 ;  /* 0x0000761007c97816 */ /* 0x000fe200000000c9 */
[----:B------:R-:W-:Y:S01]  /*13ad0*/  @!P4 HFMA2.BF16_V2 R209, -RZ.H0_H0, RZ.H0_H0, -R206.H0_H0 ;  /* 0x200000ffffd1c231 */ /* 0x000fe200003409ce */
[----:B------:R-:W-:-:S02]  /*13ae0*/  PRMT R207, R6, 0x7610, R207 ;  /* 0x0000761006cf7816 */ /* 0x000fc400000000cf */
[----:B------:R-:W-:-:S03]  /*13af0*/  PRMT R217, R6, 0x7632, R217 ;  /* 0x0000763206d97816 */ /* 0x000fc600000000d9 */
[----:B------:R-:W3:Y:S01]  /*13b00*/  MUFU.EX2 R7, R33 ;  /* 0x0000002100077308 */ /* 0x000ee20000000800 */
[C---:B----4-:R-:W-:Y:S01]  /*13b10*/  FADD.FTZ R19, R3.reuse, R5 ;  /* 0x0000000503137221 */ /* 0x050fe20000010000 */
[----:B------:R-:W-:Y:S02]  /*13b20*/  F2FP.BF16.PACK_AB R4, R3, R4 ;  /* 0x000000040304723e */ /* 0x000fe400000010ff */
[----:B------:R-:W-:Y:S02]  /*13b30*/  LOP3.LUT R3, R12, 0xff, RZ, 0xc0, !PT ;  /* 0x000000ff0c037812 */ /* 0x000fe400078ec0ff */
[----:B------:R-:W-:Y:S02]  /*13b40*/  PRMT R195, R201, 0x5410, R206 ;  /* 0x00005410c9c37816 */ /* 0x000fe400000000ce */
[----:B------:R-:W4:Y:S01]  /*13b50*/  MUFU.EX2 R6, R22 ;  /* 0x0000001600067308 */ /* 0x000f220000000800 */
[----:B------:R-:W-:Y:S02]  /*13b60*/  @!P4 PRMT R206, R209, 0x5410, RZ ;  /* 0x00005410d1cec816 */ /* 0x000fe400000000ff */
[----:B------:R-:W-:Y:S01]  /*13b70*/  ISETP.GE.U32.AND P4, PT, R240, R3, PT ;  /* 0x00000003f000720c */ /* 0x000fe20003f86070 */
[----:B------:R-:W-:Y:S01]  /*13b80*/  @!P5 HFMA2.BF16_V2 R208, -RZ.H0_H0, RZ.H0_H0, -R201.H0_H0 ;  /* 0x200000ffffd0d231 */ /* 0x000fe200003409c9 */
[----:B------:R-:W-:-:S03]  /*13b90*/  PRMT R185, R4, 0x7610, R185 ;  /* 0x0000761004b97816 */ /* 0x000fc600000000b9 */
[----:B------:R-:W4:Y:S01]  /*13ba0*/  MUFU.EX2 R5, R168 ;  /* 0x000000a800057308 */ /* 0x000f220000000800 */
[----:B------:R-:W-:Y:S01]  /*13bb0*/  PRMT R216, R4, 0x7632, R216 ;  /* 0x0000763204d87816 */ /* 0x000fe200000000d8 */
[----:B-1----:R-:W-:Y:S01]  /*13bc0*/  FADD.FTZ R19, R8, R19 ;  /* 0x0000001308137221 */ /* 0x002fe20000010000 */
[----:B------:R-:W-:Y:S01]  /*13bd0*/  @!P3 HFMA2.BF16_V2 R213, -RZ.H0_H0, RZ.H0_H0, -R207.H0_H0 ;  /* 0x200000ffffd5b231 */ /* 0x000fe200003409cf */
[----:B------:R-:W-:Y:S01]  /*13be0*/  @!P5 PRMT R201, R208, 0x5410, RZ ;  /* 0x00005410d0c9d816 */ /* 0x000fe200000000ff */
[----:B------:R-:W-:-:S03]  /*13bf0*/  @!P2 HFMA2.BF16_V2 R210, -RZ.H0_H0, RZ.H0_H0, -R217.H0_H0 ;  /* 0x200000ffffd2a231 */ /* 0x000fc600003409d9 */
[----:B------:R-:W1:Y:S01]  /*13c00*/  MUFU.EX2 R4, R135 ;  /* 0x0000008700047308 */ /* 0x000e620000000800 */
[----:B------:R-:W-:Y:S01]  /*13c10*/  @!P1 HFMA2.BF16_V2 R218, -RZ.H0_H0, RZ.H0_H0, -R185.H0_H0 ;  /* 0x200000ffffda9231 */ /* 0x000fe200003409b9 */
[----:B------:R-:W-:Y:S01]  /*13c20*/  PRMT R16, R21, 0x7610, R16 ;  /* 0x0000761015107816 */ /* 0x000fe20000000010 */
[----:B---3--:R-:W-:Y:S01]  /*13c30*/  FADD.FTZ R19, R7, R19 ;  /* 0x0000001307137221 */ /* 0x008fe20000010000 */
[----:B------:R-:W-:Y:S01]  /*13c40*/  PRMT R194, R207, 0x5410, R217 ;  /* 0x00005410cfc27816 */ /* 0x000fe200000000d9 */
[----:B------:R-:W-:Y:S01]  /*13c50*/  STL [R1+0x188], R195 ;  /* 0x000188c301007387 */ /* 0x000fe20000100800 */
[----:B------:R-:W-:Y:S02]  /*13c60*/  @!P3 PRMT R207, R213, 0x5410, RZ ;  /* 0x00005410d5cfb816 */ /* 0x000fe400000000ff */
[----:B------:R3:W1:Y:S01]  /*13c70*/  MUFU.EX2 R3, R169 ;  /* 0x000000a900037308 */ /* 0x0006620000000800 */
[----:B------:R-:W-:Y:S01]  /*13c80*/  @!P2 PRMT R217, R210, 0x5410, RZ ;  /* 0x00005410d2d9a816 */ /* 0x000fe200000000ff */
[----:B------:R-:W-:Y:S01]  /*13c90*/  FADD.FTZ R20, R9, R20 ;  /* 0x0000001409147221 */ /* 0x000fe20000010000 */
[----:B------:R-:W-:Y:S01]  /*13ca0*/  STL [R1+0x18c], R201 ;  /* 0x00018cc901007387 */ /* 0x000fe20000100800 */
[----:B------:R-:W-:Y:S01]  /*13cb0*/  PRMT R193, R185, 0x5410, R216 ;  /* 0x00005410b9c17816 */ /* 0x000fe200000000d8 */
[----:B----4-:R-:W-:Y:S01]  /*13cc0*/  FADD.FTZ R9, R6, R19 ;  /* 0x0000001306097221 */ /* 0x010fe20000010000 */
[----:B------:R-:W-:Y:S01]  /*13cd0*/  PRMT R13, R21, 0x7632, R13 ;  /* 0x00007632150d7816 */ /* 0x000fe2000000000d */
[----:B------:R-:W-:Y:S01]  /*13ce0*/  STL [R1+0x190], R206 ;  /* 0x000190ce01007387 */ /* 0x000fe20000100800 */
[----:B------:R-:W-:Y:S01]  /*13cf0*/  @!P4 HFMA2.BF16_V2 R220, -RZ.H0_H0, RZ.H0_H0, -R16.H0_H0 ;  /* 0x200000ffffdcc231 */ /* 0x000fe20000340910 */
[----:B------:R-:W-:Y:S01]  /*13d00*/  @!P1 PRMT R185, R218, 0x5410, RZ ;  /* 0x00005410dab99816 */ /* 0x000fe200000000ff */
[----:B------:R-:W-:Y:S01]  /*13d10*/  IMAD.WIDE.U32 R24, R222, -0x326172a9, RZ ;  /* 0xcd9e8d57de187825 */ /* 0x000fe200078e00ff */
[----:B------:R-:W-:Y:S01]  /*13d20*/  STL [R1+0x194], R194 ;  /* 0x000194c201007387 */ /* 0x000fe20000100800 */
[----:B------:R-:W-:-:S02]  /*13d30*/  PRMT R174, R16, 0x5410, R13 ;  /* 0x0000541010ae7816 */ /* 0x000fc4000000000d */
[----:B------:R-:W-:Y:S01]  /*13d40*/  FADD.FTZ R9, R5, R9 ;  /* 0x0000000905097221 */ /* 0x000fe20000010000 */
[----:B------:R-:W-:Y:S01]  /*13d50*/  STL [R1+0x198], R207 ;  /* 0x000198cf01007387 */ /* 0x000fe20000100800 */
[----:B------:R-:W-:Y:S01]  /*13d60*/  @!P4 PRMT R16, R220, 0x5410, RZ ;  /* 0x00005410dc10c816 */ /* 0x000fe200000000ff */
[-C--:B------:R-:W-:Y:S02]  /*13d70*/  FMUL.FTZ R229, R61, R2.reuse ;  /* 0x000000023de57220 */ /* 0x080fe40000410000 */
[----:B------:R-:W-:Y:S01]  /*13d80*/  STL [R1+0x19c], R217 ;  /* 0x00019cd901007387 */ /* 0x000fe20000100800 */
[----:B------:R-:W-:Y:S01]  /*13d90*/  FMUL.FTZ R236, R68, R2 ;  /* 0x0000000244ec7220 */ /* 0x000fe20000410000 */
[----:B------:R-:W-:Y:S02]  /*13da0*/  F2FP.BF16.PACK_AB R19, R7, R8 ;  /* 0x000000080713723e */ /* 0x000fe400000010ff */
[----:B------:R-:W-:Y:S01]  /*13db0*/  STL [R1+0x1a0], R193 ;  /* 0x0001a0c101007387 */ /* 0x000fe20000100800 */
[----:B------:R-:W-:-:S02]  /*13dc0*/  FMUL.FTZ R164, R164, R2 ;  /* 0x00000002a4a47220 */ /* 0x000fc40000410000 */
[-C--:B------:R-:W-:Y:S01]  /*13dd0*/  FMUL.FTZ R165, R165, R2.reuse ;  /* 0x00000002a5a57220 */ /* 0x080fe20000410000 */
[----:B------:R4:W-:Y:S01]  /*13de0*/  STL [R1+0x1a4], R185 ;  /* 0x0001a4b901007387 */ /* 0x0009e20000100800 */
        /* <DEDUP_REMOVED lines=54> */
[-C--:B----4-:R-:W-:Y:S02]  /*14150*/  FMUL.FTZ R185, R120, R2.reuse ;  /* 0x0000000278b97220 */ /* 0x090fe40000410000 */
[-C--:B------:R-:W-:Y:S02]  /*14160*/  FMUL.FTZ R193, R121, R2.reuse ;  /* 0x0000000279c17220 */ /* 0x080fe40000410000 */
[-C--:B------:R-:W-:Y:S02]  /*14170*/  FMUL.FTZ R194, R124, R2.reuse ;  /* 0x000000027cc27220 */ /* 0x080fe40000410000 */
[-C--:B------:R-:W-:Y:S02]  /*14180*/  FMUL.FTZ R206, R125, R2.reuse ;  /* 0x000000027dce7220 */ /* 0x080fe40000410000 */
[----:B------:R-:W-:-:S02]  /*14190*/  FMUL.FTZ R196, R128, R2 ;  /* 0x0000000280c47220 */ /* 0x000fc40000410000 */
[----:B------:R-:W-:Y:S01]  /*141a0*/  FMUL.FTZ R204, R129, R2 ;  /* 0x0000000281cc7220 */ /* 0x000fe20000410000 */
[----:B------:R-:W-:Y:S01]  /*141b0*/  LOP3.LUT R2, R25, UR5, R198, 0x96, !PT ;  /* 0x0000000519027c12 */ /* 0x000fe2000f8e96c6 */
[----:B-1----:R-:W-:Y:S01]  /*141c0*/  FADD.FTZ R7, R4, R9 ;  /* 0x0000000904077221 */ /* 0x002fe20000010000 */
[----:B------:R-:W-:-:S03]  /*141d0*/  F2FP.BF16.PACK_AB R22, R3, R4 ;  /* 0x000000040316723e */ /* 0x000fc600000010ff */
[----:B------:R-:W-:Y:S02]  /*141e0*/  FADD.FTZ R23, R3, R7 ;  /* 0x0000000703177221 */ /* 0x000fe40000010000 */
[----:B------:R-:W-:-:S05]  /*141f0*/  IMAD.WIDE.U32 R2, R2, -0x2daee0ad, RZ ;  /* 0xd2511f5302027825 */ /* 0x000fca00078e00ff */
[----:B------:R-:W-:Y:S02]  /*14200*/  LOP3.LUT R3, R3, UR14, R190, 0x96, !PT ;  /* 0x0000000e03037c12 */ /* 0x000fe4000f8e96be */
[----:B------:R-:W-:-:S03]  /*14210*/  F2FP.BF16.PACK_AB R21, R5, R6 ;  /* 0x000000060515723e */ /* 0x000fc600000010ff */
[----:B------:R-:W-:Y:S01]  /*14220*/  IMAD.WIDE.U32 R8, R3, -0x326172a9, RZ ;  /* 0xcd9e8d5703087825 */ /* 0x000fe200078e00ff */
[----:B------:R-:W1:Y:S01]  /*14230*/  LDC.U8 R73, c[0x0][0x2d8] ;  /* 0x0000b600ff497b82 */ /* 0x000e620000000000 */
[----:B--2---:R-:W-:-:S05]  /*14240*/  LOP3.LUT R4, R203, UR4, R24, 0x96, !PT ;  /* 0x00000004cb047c12 */ /* 0x004fca000f8e9618 */
[----:B------:R-:W-:Y:S01]  /*14250*/  IMAD.WIDE.U32 R4, R4, -0x2daee0ad, RZ ;  /* 0xd2511f5304047825 */ /* 0x000fe200078e00ff */
[----:B------:R-:W-:-:S04]  /*14260*/  LOP3.LUT R3, R9, UR13, R202, 0x96, !PT ;  /* 0x0000000d09037c12 */ /* 0x000fc8000f8e96ca */
[----:B------:R-:W-:Y:S01]  /*14270*/  LOP3.LUT R6, R5, UR12, R2, 0x96, !PT ;  /* 0x0000000c05067c12 */ /* 0x000fe2000f8e9602 */
[----:B------:R-:W-:-:S04]  /*14280*/  IMAD.WIDE.U32 R2, R3, -0x2daee0ad, RZ ;  /* 0xd2511f5303027825 */ /* 0x000fc800078e00ff */
[----:B------:R-:W-:Y:S01]  /*14290*/  IMAD.WIDE.U32 R6, R6, -0x326172a9, RZ ;  /* 0xcd9e8d5706067825 */ /* 0x000fe200078e00ff */
[----:B------:R-:W-:-:S04]  /*142a0*/  LOP3.LUT R4, R3, UR10, R4, 0x96, !PT ;  /* 0x0000000a03047c12 */ /* 0x000fc8000f8e9604 */
[----:B------:R-:W-:-:S05]  /*142b0*/  LOP3.LUT R3, R7, UR11, R8, 0x96, !PT ;  /* 0x0000000b07037c12 */ /* 0x000fca000f8e9608 */
[----:B------:R-:W-:-:S05]  /*142c0*/  IMAD.WIDE.U32 R8, R3, -0x2daee0ad, RZ ;  /* 0xd2511f5303087825 */ /* 0x000fca00078e00ff */
[----:B------:R-:W-:Y:S01]  /*142d0*/  LOP3.LUT R2, R9, UR8, R2, 0x96, !PT ;  /* 0x0000000809027c12 */ /* 0x000fe2000f8e9602 */
[----:B------:R-:W-:-:S04]  /*142e0*/  IMAD.WIDE.U32 R4, R4, -0x326172a9, RZ ;  /* 0xcd9e8d5704047825 */ /* 0x000fc800078e00ff */
[----:B------:R-:W-:Y:S01]  /*142f0*/  IMAD.WIDE.U32 R2, R2, -0x326172a9, RZ ;  /* 0xcd9e8d5702027825 */ /* 0x000fe200078e00ff */
[----:B------:R-:W-:-:S04]  /*14300*/  LOP3.LUT R6, R5, UR9, R6, 0x96, !PT ;  /* 0x0000000905067c12 */ /* 0x000fc8000f8e9606 */
[----:B------:R-:W-:-:S04]  /*14310*/  LOP3.LUT R4, R3, UR7, R4, 0x96, !PT ;  /* 0x0000000703047c12 */ /* 0x000fc8000f8e9604 */
[----:B------:R-:W-:-:S04]  /*14320*/  LOP3.LUT R5, R4, 0xff, RZ, 0xc0, !PT ;  /* 0x000000ff04057812 */ /* 0x000fc800078ec0ff */
[----:B-1----:R-:W-:Y:S02]  /*14330*/  ISETP.GE.U32.AND P4, PT, R73, R5, PT ;  /* 0x000000054900720c */ /* 0x002fe40003f86070 */
[----:B------:R-:W-:-:S04]  /*14340*/  LOP3.LUT R5, R4, 0xffff, RZ, 0xc0, !PT ;  /* 0x0000ffff04057812 */ /* 0x000fc800078ec0ff */
[----:B------:R-:W-:-:S04]  /*14350*/  SHF.R.U32.HI R5, RZ, 0x8, R5 ;  /* 0x00000008ff057819 */ /* 0x000fc80000011605 */
[----:B------:R-:W-:-:S04]  /*14360*/  LOP3.LUT R5, R5, 0xffff, RZ, 0xc0, !PT ;  /* 0x0000ffff05057812 */ /* 0x000fc800078ec0ff */
[----:B------:R-:W-:Y:S02]  /*14370*/  ISETP.GE.U32.AND P3, PT, R73, R5, PT ;  /* 0x000000054900720c */ /* 0x000fe40003f66070 */
[--C-:B------:R-:W-:Y:S02]  /*14380*/  SHF.R.U32.HI R5, RZ, 0x10, R4.reuse ;  /* 0x00000010ff057819 */ /* 0x100fe40000011604 */
[----:B------:R-:W-:Y:S01]  /*14390*/  SHF.R.U32.HI R4, RZ, 0x18, R4 ;  /* 0x00000018ff047819 */ /* 0x000fe20000011604 */
[----:B------:R-:W-:-:S03]  /*143a0*/  @!P6 HFMA2.BF16_V2 R219, -RZ.H0_H0, RZ.H0_H0, -R13.H0_H0 ;  /* 0x200000ffffdbe231 */ /* 0x000fc6000034090d */
[----:B------:R-:W-:Y:S02]  /*143b0*/  ISETP.GE.U32.AND P1, PT, R73, R4, PT ;  /* 0x000000044900720c */ /* 0x000fe40003f26070 */
[C---:B------:R-:W-:Y:S02]  /*143c0*/  LOP3.LUT R4, R2.reuse, 0xff, RZ, 0xc0, !PT ;  /* 0x000000ff02047812 */ /* 0x040fe400078ec0ff */
[----:B------:R-:W-:Y:S02]  /*143d0*/  @!P6 PRMT R13, R219, 0x5410, RZ ;  /* 0x00005410db0de816 */ /* 0x000fe400000000ff */
[----:B------:R-:W-:Y:S02]  /*143e0*/  ISETP.GE.U32.AND P6, PT, R73, R4, PT ;  /* 0x000000044900720c */ /* 0x000fe40003fc6070 */
[----:B------:R-:W-:Y:S02]  /*143f0*/  SHF.R.U32.HI R4, RZ, 0x10, R2 ;  /* 0x00000010ff047819 */ /* 0x000fe40000011602 */
[----:B------:R-:W-:-:S02]  /*14400*/  LOP3.LUT R9, R2, 0xffff, RZ, 0xc0, !PT ;  /* 0x0000ffff02097812 */ /* 0x000fc400078ec0ff */
[----:B------:R-:W-:Y:S02]  /*14410*/  SHF.R.U32.HI R2, RZ, 0x18, R2 ;  /* 0x00000018ff027819 */ /* 0x000fe40000011602 */
[----:B------:R-:W-:Y:S02]  /*14420*/  LOP3.LUT R3, R4, 0xff, RZ, 0xc0, !PT ;  /* 0x000000ff04037812 */ /* 0x000fe400078ec0ff */
[C---:B------:R-:W-:Y:S02]  /*14430*/  ISETP.GE.U32.AND P2, PT, R73.reuse, R2, PT ;  /* 0x000000024900720c */ /* 0x040fe40003f46070 */
[----:B------:R-:W-:Y:S01]  /*14440*/  ISETP.GE.U32.AND P5, PT, R73, R3, PT ;  /* 0x000000034900720c */ /* 0x000fe20003fa6070 */
[----:B------:R-:W-:Y:S01]  /*14450*/  IMAD.WIDE.U32 R2, R6, -0x2daee0ad, RZ ;  /* 0xd2511f5306027825 */ /* 0x000fe200078e00ff */
[----:B------:R1:W2:Y:S01]  /*14460*/  MUFU.EX2 R4, R223 ;  /* 0x000000df00047308 */ /* 0x0002a20000000800 */
[----:B------:R-:W-:Y:S01]  /*14470*/  F2FP.BF16.PACK_AB R26, R17, R18 ;  /* 0x00000012111a723e */ /* 0x000fe200000010ff */
[----:B------:R-:W-:-:S02]  /*14480*/  @!P0 HFMA2.BF16_V2 R211, -RZ.H0_H0, RZ.H0_H0, -R216.H0_H0 ;  /* 0x200000ffffd38231 */ /* 0x000fc400003409d8 */
[----:B------:R-:W-:Y:S02]  /*14490*/  LOP3.LUT R6, R3, UR6, R8, 0x96, !PT ;  /* 0x0000000603067c12 */ /* 0x000fe4000f8e9608 */
[C---:B------:R-:W-:Y:S02]  /*144a0*/  LOP3.LUT R8, R2.reuse, 0xff, RZ, 0xc0, !PT ;  /* 0x000000ff02087812 */ /* 0x040fe400078ec0ff */
[----:B------:R-:W-:Y:S02]  /*144b0*/  LOP3.LUT R17, R2, 0xffff, RZ, 0xc0, !PT ;  /* 0x0000ffff02117812 */ /* 0x000fe400078ec0ff */
[--C-:B------:R-:W-:Y:S02]  /*144c0*/  SHF.R.U32.HI R18, RZ, 0x10, R2.reuse ;  /* 0x00000010ff127819 */ /* 0x100fe40000011602 */
[----:B------:R-:W-:Y:S02]  /*144d0*/  SHF.R.U32.HI R7, RZ, 0x18, R2 ;  /* 0x00000018ff077819 */ /* 0x000fe40000011602 */
[----:B------:R3:W4:Y:S01]  /*144e0*/  MUFU.EX2 R2, R226 ;  /* 0x000000e200027308 */ /* 0x0007220000000800 */
[----:B------:R-:W-:Y:S01]  /*144f0*/  @!P0 PRMT R216, R211, 0x5410, RZ ;  /* 0x00005410d3d88816 */ /* 0x000fe200000000ff */
[-C--:B------:R-:W-:Y:S01]  /*14500*/  FMUL.FTZ R166, R166, R0.reuse ;  /* 0x00000000a6a67220 */ /* 0x080fe20000410000 */
[----:B------:R-:W-:Y:S01]  /*14510*/  LOP3.LUT R5, R5, 0xff, RZ, 0xc0, !PT ;  /* 0x000000ff05057812 */ /* 0x000fe200078ec0ff */
[----:B------:R-:W-:-:S02]  /*14520*/  FMUL.FTZ R167, R167, R0 ;  /* 0x00000000a7a77220 */ /* 0x000fc40000410000 */
[----:B------:R1:W-:Y:S01]  /*14530*/  STL [R1+0x1a8], R216 ;  /* 0x0001a8d801007387 */ /* 0x0003e20000100800 */
        /* <DEDUP_REMOVED lines=21> */
[-C--:B-1----:R-:W-:Y:S02]  /*14690*/  FMUL.FTZ R223, R51, R0.reuse ;  /* 0x0000000033df7220 */ /* 0x082fe40000410000 */
[-C--:B---3--:R-:W-:Y:S02]  /*146a0*/  FMUL.FTZ R226, R54, R0.reuse ;  /* 0x0000000036e27220 */ /* 0x088fe40000410000 */
        /* <DEDUP_REMOVED lines=39> */
[----:B--2---:R-:W-:Y:S01]  /*14920*/  FADD.FTZ R0, R4, R20 ;  /* 0x0000001404007221 */ /* 0x004fe20000010000 */
[----:B------:R-:W-:Y:S02]  /*14930*/  ISETP.GE.U32.AND P0, PT, R73, R5, PT ;  /* 0x000000054900720c */ /* 0x000fe40003f06070 */
[C---:B----4-:R-:W-:Y:S01]  /*14940*/  F2FP.BF16.PACK_AB R4, R2.reuse, R4 ;  /* 0x000000040204723e */ /* 0x050fe200000010ff */
[----:B------:R-:W-:Y:S02]  /*14950*/  FADD.FTZ R5, R2, R0 ;  /* 0x0000000002057221 */ /* 0x000fe40000010000 */
[----:B------:R-:W1:Y:S01]  /*14960*/  MUFU.EX2 R2, R252 ;  /* 0x000000fc00027308 */ /* 0x000e620000000800 */
[----:B------:R-:W-:-:S07]  /*14970*/  PRMT R187, R4, 0x7610, R187 ;  /* 0x0000761004bb7816 */ /* 0x000fce00000000bb */
[----:B------:R2:W3:Y:S01]  /*14980*/  MUFU.EX2 R0, R197 ;  /* 0x000000c500007308 */ /* 0x0004e20000000800 */
[----:B------:R-:W-:Y:S01]  /*14990*/  SHF.R.U32.HI R3, RZ, 0x8, R9 ;  /* 0x00000008ff037819 */ /* 0x000fe20000011609 */
[----:B------:R-:W-:Y:S01]  /*149a0*/  @!P4 HFMA2.BF16_V2 R38, -RZ.H0_H0, RZ.H0_H0, -R187.H0_H0 ;  /* 0x200000ffff26c231 */ /* 0x000fe200003409bb */
[----:B------:R-:W-:Y:S02]  /*149b0*/  PRMT R133, R4, 0x7632, R133 ;  /* 0x0000763204857816 */ /* 0x000fe40000000085 */
[----:B------:R-:W-:Y:S02]  /*149c0*/  LOP3.LUT R3, R3, 0xffff, RZ, 0xc0, !PT ;  /* 0x0000ffff03037812 */ /* 0x000fe400078ec0ff */
[----:B------:R-:W-:Y:S02]  /*149d0*/  PRMT R205, R19, 0x7632, R205 ;  /* 0x0000763213cd7816 */ /* 0x000fe400000000cd */
[----:B--2---:R-:W-:Y:S02]  /*149e0*/  PRMT R197, R187, 0x5410, R133 ;  /* 0x00005410bbc57816 */ /* 0x004fe40000000085 */
[----:B------:R-:W-:-:S02]  /*149f0*/  @!P4 PRMT R187, R38, 0x5410, RZ ;  /* 0x0000541026bbc816 */ /* 0x000fc400000000ff */
[----:B------:R-:W-:Y:S01]  /*14a00*/  ISETP.GE.U32.AND P4, PT, R73, R3, PT ;  /* 0x000000034900720c */ /* 0x000fe20003f86070 */
[----:B-1----:R-:W-:Y:S01]  /*14a10*/  FADD.FTZ R3, R2, R5 ;  /* 0x0000000502037221 */ /* 0x002fe20000010000 */
[----:B---3--:R-:W-:Y:S01]  /*14a20*/  F2FP.BF16.PACK_AB R2, R0, R2 ;  /* 0x000000020002723e */ /* 0x008fe200000010ff */
[----:B------:R-:W-:-:S03]  /*14a30*/  @!P1 HFMA2.BF16_V2 R37, -RZ.H0_H0, RZ.H0_H0, -R205.H0_H0 ;  /* 0x200000ffff259231 */ /* 0x000fc600003409cd */
[C---:B------:R-:W-:Y:S02]  /*14a40*/  PRMT R252, R2.reuse, 0x7610, R252 ;  /* 0x0000761002fc7816 */ /* 0x040fe400000000fc */
[----:B------:R-:W-:Y:S02]  /*14a50*/  PRMT R219, R2, 0x7632, R219 ;  /* 0x0000763202db7816 */ /* 0x000fe400000000db */
[----:B------:R-:W-:Y:S02]  /*14a60*/  SHF.R.U32.HI R2, RZ, 0x10, R6 ;  /* 0x00000010ff027819 */ /* 0x000fe40000011606 */
[----:B------:R-:W-:Y:S02]  /*14a70*/  PRMT R20, R19, 0x7610, R20 ;  /* 0x0000761013147816 */ /* 0x000fe40000000014 */
[----:B------:R-:W-:Y:S02]  /*14a80*/  LOP3.LUT R2, R2, 0xff, RZ, 0xc0, !PT ;  /* 0x000000ff02027812 */ /* 0x000fe400078ec0ff */
[----:B------:R-:W-:Y:S01]  /*14a90*/  LOP3.LUT R10, R173, UR11, R10, 0x96, !PT ;  /* 0x0000000bad0a7c12 */ /* 0x000fe2000f8e960a */
[----:B------:R-:W-:Y:S01]  /*14aa0*/  @!P6 HFMA2.BF16_V2 R41, -RZ.H0_H0, RZ.H0_H0, -R252.H0_H0 ;  /* 0x200000ffff29e231 */ /* 0x000fe200003409fc */
[----:B------:R-:W-:-:S02]  /*14ab0*/  PRMT R173, R20, 0x5410, R205 ;  /* 0x0000541014ad7816 */ /* 0x000fc400000000cd */
[----:B------:R-:W-:Y:S01]  /*14ac0*/  @!P1 PRMT R205, R37, 0x5410, RZ ;  /* 0x0000541025cd9816 */ /* 0x000fe200000000ff */
[----:B------:R-:W-:Y:S01]  /*14ad0*/  @!P3 HFMA2.BF16_V2 R36, -RZ.H0_H0, RZ.H0_H0, -R133.H0_H0 ;  /* 0x200000ffff24b231 */ /* 0x000fe20000340985 */
[----:B------:R-:W-:Y:S02]  /*14ae0*/  ISETP.GE.U32.AND P1, PT, R73, R2, PT ;  /* 0x000000024900720c */ /* 0x000fe40003f26070 */
[----:B------:R-:W-:Y:S01]  /*14af0*/  MOV R19, R133 ;  /* 0x0000008500137202 */ /* 0x000fe20000000f00 */
[----:B------:R-:W-:Y:S01]  /*14b00*/  IMAD.MOV.U32 R133, RZ, RZ, R192 ;  /* 0x000000ffff857224 */ /* 0x000fe200078e00c0 */
[----:B------:R-:W-:Y:S01]  /*14b10*/  LOP3.LUT R2, R6, 0xff, RZ, 0xc0, !PT ;  /* 0x000000ff06027812 */ /* 0x000fe200078ec0ff */
[----:B------:R-:W-:Y:S01]  /*14b20*/  @!P4 HFMA2.BF16_V2 R40, -RZ.H0_H0, RZ.H0_H0, -R219.H0_H0 ;  /* 0x200000ffff28c231 */ /* 0x000fe200003409db */
[----:B------:R-:W-:Y:S02]  /*14b30*/  PRMT R192, R252, 0x5410, R219 ;  /* 0x00005410fcc07816 */ /* 0x000fe400000000db */
[----:B------:R-:W-:-:S02]  /*14b40*/  @!P6 PRMT R252, R41, 0x5410, RZ ;  /* 0x0000541029fce816 */ /* 0x000fc400000000ff */
[C---:B------:R-:W-:Y:S01]  /*14b50*/  ISETP.GE.U32.AND P6, PT, R73.reuse, R2, PT ;  /* 0x000000024900720c */ /* 0x040fe20003fc6070 */
[----:B------:R-:W-:Y:S01]  /*14b60*/  FADD.FTZ R4, R0, R3 ;  /* 0x0000000300047221 */ /* 0x000fe20000010000 */
[----:B------:R-:W-:Y:S01]  /*14b70*/  SHF.R.U32.HI R2, RZ, 0x18, R6 ;  /* 0x00000018ff027819 */ /* 0x000fe20000011606 */
[----:B------:R1:W2:Y:S01]  /*14b80*/  MUFU.EX2 R0, R191 ;  /* 0x000000bf00007308 */ /* 0x0002a20000000800 */
[----:B------:R-:W-:Y:S02]  /*14b90*/  @!P4 PRMT R219, R40, 0x5410, RZ ;  /* 0x0000541028dbc816 */ /* 0x000fe400000000ff */
[----:B------:R-:W-:Y:S02]  /*14ba0*/  ISETP.GE.U32.AND P4, PT, R73, R2, PT ;  /* 0x000000024900720c */ /* 0x000fe40003f86070 */
[----:B------:R-:W-:-:S03]  /*14bb0*/  LOP3.LUT R2, R6, 0xffff, RZ, 0xc0, !PT ;  /* 0x0000ffff06027812 */ /* 0x000fc600078ec0ff */
[----:B------:R-:W3:Y:S01]  /*14bc0*/  MUFU.EX2 R3, R184 ;  /* 0x000000b800037308 */ /* 0x000ee20000000800 */
[C---:B------:R-:W-:Y:S02]  /*14bd0*/  PRMT R218, R21.reuse, 0x7632, R218 ;  /* 0x0000763215da7816 */ /* 0x040fe400000000da */
[----:B------:R-:W-:Y:S02]  /*14be0*/  SHF.R.U32.HI R2, RZ, 0x8, R2 ;  /* 0x00000008ff027819 */ /* 0x000fe40000011602 */
[----:B------:R-:W-:Y:S01]  /*14bf0*/  PRMT R213, R21, 0x7610, R213 ;  /* 0x0000761015d57816 */ /* 0x000fe200000000d5 */
[----:B------:R-:W-:Y:S01]  /*14c00*/  @!P2 HFMA2.BF16_V2 R42, -RZ.H0_H0, RZ.H0_H0, -R218.H0_H0 ;  /* 0x200000ffff2aa231 */ /* 0x000fe200003409da */
[----:B------:R-:W-:Y:S02]  /*14c10*/  LOP3.LUT R2, R2, 0xffff, RZ, 0xc0, !PT ;  /* 0x0000ffff02027812 */ /* 0x000fe400078ec0ff */
[----:B-1----:R-:W-:Y:S02]  /*14c20*/  PRMT R191, R213, 0x5410, R218 ;  /* 0x00005410d5bf7816 */ /* 0x002fe400000000da */
[----:B------:R-:W-:Y:S01]  /*14c30*/  @!P2 PRMT R218, R42, 0x5410, RZ ;  /* 0x000054102adaa816 */ /* 0x000fe200000000ff */
[----:B------:R-:W-:Y:S01]  /*14c40*/  @!P5 HFMA2.BF16_V2 R43, -RZ.H0_H0, RZ.H0_H0, -R213.H0_H0 ;  /* 0x200000ffff2bd231 */ /* 0x000fe200003409d5 */
[----:B------:R-:W-:Y:S01]  /*14c50*/  ISETP.GE.U32.AND P2, PT, R73, R2, PT ;  /* 0x000000024900720c */ /* 0x000fe20003f46070 */
[----:B--2---:R-:W-:Y:S01]  /*14c60*/  FADD.FTZ R5, R0, R4 ;  /* 0x0000000400057221 */ /* 0x004fe20000010000 */
[----:B---3--:R-:W-:-:S02]  /*14c70*/  F2FP.BF16.PACK_AB R2, R3, R0 ;  /* 0x000000000302723e */ /* 0x008fc400000010ff */
[----:B------:R-:W-:Y:S02]  /*14c80*/  SHF.R.U32.HI R0, RZ, 0x18, R12 ;  /* 0x00000018ff007819 */ /* 0x000fe4000001160c */
[C---:B------:R-:W-:Y:S02]  /*14c90*/  PRMT R212, R2.reuse, 0x7610, R212 ;  /* 0x0000761002d47816 */ /* 0x040fe400000000d4 */
[----:B------:R-:W-:Y:S02]  /*14ca0*/  @!P5 PRMT R213, R43, 0x5410, RZ ;  /* 0x000054102bd5d816 */ /* 0x000fe400000000ff */
[----:B------:R-:W-:Y:S02]  /*14cb0*/  ISETP.GE.U32.AND P5, PT, R73, R0, PT ;  /* 0x000000004900720c */ /* 0x000fe40003fa6070 */
[----:B------:R-:W-:Y:S01]  /*14cc0*/  SHF.R.U32.HI R0, RZ, 0x10, R12 ;  /* 0x00000010ff007819 */ /* 0x000fe2000001160c */
[----:B------:R-:W-:Y:S01]  /*14cd0*/  @!P6 HFMA2.BF16_V2 R45, -RZ.H0_H0, RZ.H0_H0, -R212.H0_H0 ;  /* 0x200000ffff2de231 */ /* 0x000fe200003409d4 */
[----:B------:R-:W-:-:S02]  /*14ce0*/  PRMT R186, R2, 0x7632, R186 ;  /* 0x0000763202ba7816 */ /* 0x000fc400000000ba */
[----:B------:R-:W-:Y:S02]  /*14cf0*/  LOP3.LUT R0, R0, 0xff, RZ, 0xc0, !PT ;  /* 0x000000ff00007812 */ /* 0x000fe400078ec0ff */
[----:B------:R-:W-:Y:S02]  /*14d00*/  PRMT R184, R212, 0x5410, R186 ;  /* 0x00005410d4b87816 */ /* 0x000fe400000000ba */
[----:B------:R-:W-:Y:S02]  /*14d10*/  @!P6 PRMT R212, R45, 0x5410, RZ ;  /* 0x000054102dd4e816 */ /* 0x000fe400000000ff */
[----:B------:R-:W-:Y:S02]  /*14d20*/  ISETP.GE.U32.AND P6, PT, R73, R0, PT ;  /* 0x000000004900720c */ /* 0x000fe40003fc6070 */
[----:B------:R-:W-:Y:S01]  /*14d30*/  SHF.R.U32.HI R0, RZ, 0x8, R17 ;  /* 0x00000008ff007819 */ /* 0x000fe20000011611 */
[----:B------:R-:W-:-:S03]  /*14d40*/  @!P2 HFMA2.BF16_V2 R44, -RZ.H0_H0, RZ.H0_H0, -R186.H0_H0 ;  /* 0x200000ffff2ca231 */ /* 0x000fc600003409ba */
[----:B------:R-:W-:Y:S02]  /*14d50*/  LOP3.LUT R0, R0, 0xffff, RZ, 0xc0, !PT ;  /* 0x0000ffff00007812 */ /* 0x000fe400078ec0ff */
[----:B------:R-:W-:Y:S02]  /*14d60*/  @!P2 PRMT R186, R44, 0x5410, RZ ;  /* 0x000054102cbaa816 */ /* 0x000fe400000000ff */
[----:B------:R-:W-:Y:S01]  /*14d70*/  ISETP.GE.U32.AND P2, PT, R73, R0, PT ;  /* 0x000000004900720c */ /* 0x000fe20003f46070 */
[----:B------:R-:W-:Y:S01]  /*14d80*/  MUFU.EX2 R2, R133 ;  /* 0x0000008500027308 */ /* 0x000fe20000000800 */
[----:B------:R-:W-:-:S07]  /*14d90*/  PRMT R178, R22, 0x7610, R178 ;  /* 0x0000761016b27816 */ /* 0x000fce00000000b2 */
[----:B------:R-:W1:Y:S08]  /*14da0*/  MUFU.EX2 R0, R200 ;  /* 0x000000c800007308 */ /* 0x000e700000000800 */
[----:B------:R-:W2:Y:S08]  /*14db0*/  MUFU.EX2 R188, R188 ;  /* 0x000000bc00bc7308 */ /* 0x000eb00000000800 */
[----:B------:R-:W3:Y:S01]  /*14dc0*/  MUFU.EX2 R133, R214 ;  /* 0x000000d600857308 */ /* 0x000ee20000000800 */
[----:B------:R-:W-:Y:S01]  /*14dd0*/  @!P1 HFMA2.BF16_V2 R47, -RZ.H0_H0, RZ.H0_H0, -R178.H0_H0 ;  /* 0x200000ffff2f9231 */ /* 0x000fe200003409b2 */
[----:B------:R-:W-:Y:S01]  /*14de0*/  PRMT R177, R22, 0x7632, R177 ;  /* 0x0000763216b17816 */ /* 0x000fe200000000b1 */
[----:B------:R-:W-:Y:S01]  /*14df0*/  IMAD.MOV.U32 R72, RZ, RZ, R179 ;  /* 0x000000ffff487224 */ /* 0x000fe200078e00b3 */
[----:B------:R-:W-:Y:S01]  /*14e00*/  LOP3.LUT R4, R18, 0xff, RZ, 0xc0, !PT ;  /* 0x000000ff12047812 */ /* 0x000fe200078ec0ff */
[----:B------:R-:W-:Y:S01]  /*14e10*/  FADD.FTZ R3, R3, R5 ;  /* 0x0000000503037221 */ /* 0x000fe20000010000 */
[----:B------:R-:W-:Y:S01]  /*14e20*/  LOP3.LUT R11, R11, UR13, R202, 0x96, !PT ;  /* 0x0000000d0b0b7c12 */ /* 0x000fe2000f8e96ca */
[----:B-1----:R-:W-:Y:S01]  /*14e30*/  FADD.FTZ R200, R0, R23 ;  /* 0x0000001700c87221 */ /* 0x002fe20000010000 */
[----:B------:R-:W-:-:S02]  /*14e40*/  PRMT R179, R178, 0x5410, R177 ;  /* 0x00005410b2b37816 */ /* 0x000fc400000000b1 */
[----:B------:R-:W-:Y:S01]  /*14e50*/  @!P1 PRMT R178, R47, 0x5410, RZ ;  /* 0x000054102fb29816 */ /* 0x000fe200000000ff */
[----:B------:R1:W-:Y:S01]  /*14e60*/  STG.E.U16 [R28.64+-0xfe], R13 ;  /* 0xffff020d1c007986 */ /* 0x0003e2000c101518 */
[----:B------:R-:W-:Y:S02]  /*14e70*/  ISETP.GE.U32.AND P1, PT, R73, R4, PT ;  /* 0x000000044900720c */ /* 0x000fe40003f26070 */
[----:B--2---:R-:W-:Y:S02]  /*14e80*/  F2FP.BF16.PACK_AB R0, R188, R0 ;  /* 0x00000000bc00723e */ /* 0x004fe400000010ff */
[----:B---3--:R-:W-:Y:S01]  /*14e90*/  F2FP.BF16.PACK_AB R4, R133, R2 ;  /* 0x000000028504723e */ /* 0x008fe200000010ff */
[----:B------:R-:W-:Y:S02]  /*14ea0*/  FADD.FTZ R214, R2, R3 ;  /* 0x0000000302d67221 */ /* 0x000fe40000010000 */
[----:B------:R-:W-:Y:S01]  /*14eb0*/  IMAD R2, R11, -0x2daee0ad, RZ ;  /* 0xd2511f530b027824 */ /* 0x000fe200078e02ff */
[C---:B------:R-:W-:Y:S01]  /*14ec0*/  PRMT R134, R0.reuse, 0x7610, R134 ;  /* 0x0000761000867816 */ /* 0x040fe20000000086 */
[----:B------:R-:W-:Y:S01]  /*14ed0*/  @!P0 HFMA2.BF16_V2 R39, -RZ.H0_H0, RZ.H0_H0, -R20.H0_H0 ;  /* 0x200000ffff278231 */ /* 0x000fe20000340914 */
[----:B------:R-:W-:-:S02]  /*14ee0*/  PRMT R31, R0, 0x7632, R31 ;  /* 0x00007632001f7816 */ /* 0x000fc4000000001f */
[C---:B------:R-:W-:Y:S02]  /*14ef0*/  PRMT R0, R26.reuse, 0x7610, R0 ;  /* 0x000076101a007816 */ /* 0x040fe40000000000 */
[----:B------:R-:W-:Y:S01]  /*14f00*/  PRMT R30, R26, 0x7632, R30 ;  /* 0x000076321a1e7816 */ /* 0x000fe2000000001e */
[----:B------:R-:W-:Y:S01]  /*14f10*/  IMAD.MOV.U32 R26, RZ, RZ, c[0x0][0x228] ;  /* 0x00008a00ff1a7624 */ /* 0x000fe200078e00ff */
[----:B------:R-:W-:Y:S01]  /*14f20*/  @!P0 PRMT R20, R39, 0x5410, RZ ;  /* 0x0000541027148816 */ /* 0x000fe200000000ff */
[----:B------:R-:W-:Y:S01]  /*14f30*/  @!P6 HFMA2.BF16_V2 R51, -RZ.H0_H0, RZ.H0_H0, -R0.H0_H0 ;  /* 0x200000ffff33e231 */ /* 0x000fe20000340900 */
[----:B-1----:R-:W-:Y:S01]  /*14f40*/  IMAD.WIDE.U32 R12, R10, -0x2daee0ad, RZ ;  /* 0xd2511f530a0c7825 */ /* 0x002fe200078e00ff */
[----:B------:R-:W-:-:S04]  /*14f50*/  ISETP.GE.U32.AND P0, PT, R73, R7, PT ;  /* 0x000000074900720c */ /* 0x000fc80003f06070 */
[----:B------:R-:W-:Y:S01]  /*14f60*/  LOP3.LUT R2, R13, UR8, R2, 0x96, !PT ;  /* 0x000000080d027c12 */ /* 0x000fe2000f8e9602 */
[----:B------:R-:W-:Y:S01]  /*14f70*/  IMAD.SHL.U32 R26, R26, 0x8, RZ ;  /* 0x000000081a1a7824 */ /* 0x000fe200078e00ff */
[----:B------:R-:W-:-:S03]  /*14f80*/  MOV R69, R27 ;  /* 0x0000001b00457202 */ /* 0x000fc60000000f00 */
[----:B------:R-:W-:Y:S01]  /*14f90*/  IMAD.WIDE.U32 R6, R2, -0x326172a9, RZ ;  /* 0xcd9e8d5702067825 */ /* 0x000fe200078e00ff */
[----:B------:R-:W-:Y:S02]  /*14fa0*/  PRMT R5, R0, 0x5410, R30 ;  /* 0x0000541000057816 */ /* 0x000fe4000000001e */
[----:B------:R-:W-:Y:S01]  /*14fb0*/  @!P6 PRMT R0, R51, 0x5410, RZ ;  /* 0x000054103300e816 */ /* 0x000fe200000000ff */
[----:B------:R-:W-:Y:S01]  /*14fc0*/  IMAD.WIDE R26, R26, 0x2, R28 ;  /* 0x000000021a1a7825 */ /* 0x000fe200078e021c */
[----:B------:R-:W-:Y:S01]  /*14fd0*/  LOP3.LUT R2, R7, UR7, R14, 0x96, !PT ;  /* 0x0000000707027c12 */ /* 0x000fe2000f8e960e */
[----:B------:R-:W-:Y:S04]  /*14fe0*/  STG.E.U16 [R28.64+-0x100], R16 ;  /* 0xffff00101c007986 */ /* 0x000fe8000c101518 */
[----:B------:R1:W-:Y:S01]  /*14ff0*/  STG.E.U16 [R26.64+-0x100], R0 ;  /* 0xffff00001a007986 */ /* 0x0003e2000c101518 */
[----:B------:R-:W-:-:S02]  /*15000*/  @!P3 PRMT R19, R36, 0x5410, RZ ;  /* 0x000054102413b816 */ /* 0x000fc400000000ff */
[C---:B------:R-:W-:Y:S02]  /*15010*/  ISETP.GE.U32.AND P3, PT, R73.reuse, R8, PT ;  /* 0x000000084900720c */ /* 0x040fe40003f66070 */
[----:B------:R-:W-:Y:S02]  /*15020*/  PRMT R8, R73, 0x7054, R73 ;  /* 0x0000705449087816 */ /* 0x000fe40000000049 */
[C---:B------:R-:W-:Y:S02]  /*15030*/  PRMT R176, R4.reuse, 0x7610, R176 ;  /* 0x0000761004b07816 */ /* 0x040fe400000000b0 */
[----:B------:R-:W-:Y:S02]  /*15040*/  PRMT R135, R4, 0x7632, R135 ;  /* 0x0000763204877816 */ /* 0x000fe40000000087 */
[----:B-1----:R-:W-:-:S04]  /*15050*/  LOP3.LUT R0, R2, 0xffff, RZ, 0xc0, !PT ;  /* 0x0000ffff02007812 */ /* 0x002fc800078ec0ff */
[----:B------:R-:W-:Y:S02]  /*15060*/  SHF.R.U32.HI R3, RZ, 0x8, R0 ;  /* 0x00000008ff037819 */ /* 0x000fe40000011600 */
[----:B------:R-:W-:-:S04]  /*15070*/  LOP3.LUT R0, R2, 0xff, RZ, 0xc0, !PT ;  /* 0x000000ff02007812 */ /* 0x000fc800078ec0ff */
[----:B------:R-:W-:-:S05]  /*15080*/  PRMT R0, R0, 0x5410, R3 ;  /* 0x0000541000007816 */ /* 0x000fca0000000003 */
[----:B------:R-:W-:-:S05]  /*15090*/  HSET2.LE.AND R0, R0, R8, PT ;  /* 0x0000000800007233 */ /* 0x000fca0003803000 */
[----:B------:R-:W-:Y:S02]  /*150a0*/  LOP3.LUT R4, R0, R174, RZ, 0xc0, !PT ;  /* 0x000000ae00047212 */ /* 0x000fe400078ec0ff */
[--C-:B------:R-:W-:Y:S02]  /*150b0*/  SHF.R.U32.HI R0, RZ, 0x10, R2.reuse ;  /* 0x00000010ff007819 */ /* 0x100fe40000011602 */
[----:B------:R-:W-:Y:S02]  /*150c0*/  SHF.R.U32.HI R2, RZ, 0x18, R2 ;  /* 0x00000018ff027819 */ /* 0x000fe40000011602 */
[----:B------:R-:W-:-:S04]  /*150d0*/  LOP3.LUT R0, R0, 0xff, RZ, 0xc0, !PT ;  /* 0x000000ff00007812 */ /* 0x000fc800078ec0ff */
        /* <DEDUP_REMOVED lines=10> */
[----:B------:R-:W-:-:S03]  /*15180*/  PRMT R2, R2, 0x5410, R3 ;  /* 0x0000541002027816 */ /* 0x000fc60000000003 */
[--C-:B------:R-:W-:Y:S02]  /*15190*/  HSET2.LE.AND R0, R0, R8.reuse, PT ;  /* 0x0000000800007233 */ /* 0x100fe40003803000 */
[----:B------:R-:W-:Y:S02]  /*151a0*/  HSET2.LE.AND R2, R2, R8, PT ;  /* 0x0000000802027233 */ /* 0x000fe40003803000 */
[----:B------:R-:W1:Y:S01]  /*151b0*/  LDSM.16.MT88.4 R8, [R180+0x18000] ;  /* 0x01800000b408783b */ /* 0x000e620000004200 */
[----:B------:R-:W-:Y:S02]  /*151c0*/  LOP3.LUT R6, R0, R72, RZ, 0xc0, !PT ;  /* 0x0000004800067212 */ /* 0x000fe400078ec0ff */
[----:B------:R-:W-:Y:S01]  /*151d0*/  LOP3.LUT R7, R2, R175, RZ, 0xc0, !PT ;  /* 0x000000af02077212 */ /* 0x000fe200078ec0ff */
[----:B------:R-:W-:-:S06]  /*151e0*/  @!P3 HFMA2.BF16_V2 R50, -RZ.H0_H0, RZ.H0_H0, -R176.H0_H0 ;  /* 0x200000ffff32b231 */ /* 0x000fcc00003409b0 */
[C---:B-1----:R-:W-:Y:S08]  /*151f0*/  HMMA.16816.F32.BF16 R96, R4.reuse, R8, R164 ;  /* 0x000000080460723c */ /* 0x042ff000000418a4 */
[----:B------:R-:W-:Y:S01]  /*15200*/  HMMA.16816.F32.BF16 R72, R4, R10, R160 ;  /* 0x0000000a0448723c */ /* 0x000fe200000418a0 */
[----:B------:R-:W1:Y:S01]  /*15210*/  LDSM.16.MT88.4 R8, [R181+0x18000] ;  /* 0x01800000b508783b */ /* 0x000e620000004200 */
[----:B------:R-:W-:-:S02]  /*15220*/  @!P2 HFMA2.BF16_V2 R49, -RZ.H0_H0, RZ.H0_H0, -R135.H0_H0 ;  /* 0x200000ffff31a231 */ /* 0x000fc40000340987 */
[----:B------:R-:W-:Y:S01]  /*15230*/  @!P5 HFMA2.BF16_V2 R48, -RZ.H0_H0, RZ.H0_H0, -R30.H0_H0 ;  /* 0x200000ffff30d231 */ /* 0x000fe2000034091e */
[----:B------:R-:W-:Y:S01]  /*15240*/  IMAD.MOV.U32 R60, RZ, RZ, R189 ;  /* 0x000000ffff3c7224 */ /* 0x000fe200078e00bd */
[----:B------:R-:W-:Y:S01]  /*15250*/  PRMT R189, R176, 0x5410, R135 ;  /* 0x00005410b0bd7816 */ /* 0x000fe20000000087 */
[----:B------:R-:W-:Y:S01]  /*15260*/  IMAD.MOV.U32 R14, RZ, RZ, R117 ;  /* 0x000000ffff0e7224 */ /* 0x000fe200078e0075 */
[----:B------:R-:W-:Y:S01]  /*15270*/  @!P3 PRMT R176, R50, 0x5410, RZ ;  /* 0x0000541032b0b816 */ /* 0x000fe200000000ff */
[----:B------:R-:W-:Y:S01]  /*15280*/  IMAD.MOV.U32 R174, RZ, RZ, R116 ;  /* 0x000000ffffae7224 */ /* 0x000fe200078e0074 */
[----:B------:R-:W-:Y:S02]  /*15290*/  @!P2 PRMT R135, R49, 0x5410, RZ ;  /* 0x000054103187a816 */ /* 0x000fe400000000ff */
[----:B------:R-:W-:Y:S02]  /*152a0*/  @!P5 PRMT R30, R48, 0x5410, RZ ;  /* 0x00005410301ed816 */ /* 0x000fe400000000ff */
[----:B------:R-:W-:Y:S01]  /*152b0*/  MOV R16, R118 ;  /* 0x0000007600107202 */ /* 0x000fe20000000f00 */
        /* <DEDUP_REMOVED lines=8> */
[----:B------:R-:W-:Y:S02]  /*15340*/  IMAD.MOV.U32 R23, RZ, RZ, R95 ;  /* 0x000000ffff177224 */ /* 0x000fe400078e005f */
[----:B------:R-:W-:Y:S02]  /*15350*/  IMAD.MOV.U32 R20, RZ, RZ, R92 ;  /* 0x000000ffff147224 */ /* 0x000fe400078e005c */
[C---:B-1----:R-:W-:Y:S08]  /*15360*/  HMMA.16816.F32.BF16 R92, R4.reuse, R8, R148 ;  /* 0x00000008045c723c */ /* 0x042ff00000041894 */
[C---:B------:R-:W-:Y:S01]  /*15370*/  HMMA.16816.F32.BF16 R68, R4.reuse, R10, R144 ;  /* 0x0000000a0444723c */ /* 0x040fe20000041890 */
[----:B------:R-:W1:Y:S01]  /*15380*/  LDSM.16.MT88.4 R8, [R182+0x18000] ;  /* 0x01800000b608783b */ /* 0x000e620000004200 */
[----:B------:R-:W-:Y:S01]  /*15390*/  @!P0 HFMA2.BF16_V2 R46, -RZ.H0_H0, RZ.H0_H0, -R31.H0_H0 ;  /* 0x200000ffff2e8231 */ /* 0x000fe2000034091f */
[----:B------:R-:W-:Y:S01]  /*153a0*/  PRMT R17, R134, 0x5410, R31 ;  /* 0x0000541086117816 */ /* 0x000fe2000000001f */
[----:B------:R-:W-:Y:S01]  /*153b0*/  IMAD.MOV.U32 R0, RZ, RZ, R115 ;  /* 0x000000ffff007224 */ /* 0x000fe200078e0073 */
[----:B------:R-:W-:Y:S01]  /*153c0*/  MOV R175, R114 ;  /* 0x0000007200af7202 */ /* 0x000fe20000000f00 */
[----:B------:R-:W-:Y:S01]  /*153d0*/  IMAD.MOV.U32 R2, RZ, RZ, R113 ;  /* 0x000000ffff027224 */ /* 0x000fe200078e0071 */
[----:B------:R-:W-:Y:S01]  /*153e0*/  @!P0 PRMT R31, R46, 0x5410, RZ ;  /* 0x000054102e1f8816 */ /* 0x000fe200000000ff */
[----:B------:R-:W-:Y:S01]  /*153f0*/  IMAD.MOV.U32 R167, RZ, RZ, R112 ;  /* 0x000000ffffa77224 */ /* 0x000fe200078e0070 */
[C---:B-1----:R-:W-:Y:S08]  /*15400*/  HMMA.16816.F32.BF16 R44, R4.reuse, R8, R140 ;  /* 0x00000008042c723c */ /* 0x042ff0000004188c */
[----:B------:R-:W-:Y:S01]  /*15410*/  HMMA.16816.F32.BF16 R112, R4, R10, R136 ;  /* 0x0000000a0470723c */ /* 0x000fe20000041888 */
[----:B------:R-:W1:Y:S01]  /*15420*/  LDSM.16.MT88.4 R8, [R180+0x1a000] ;  /* 0x01a00000b408783b */ /* 0x000e620000004200 */
[----:B------:R-:W-:-:S02]  /*15430*/  @!P4 HFMA2.BF16_V2 R52, -RZ.H0_H0, RZ.H0_H0, -R177.H0_H0 ;  /* 0x200000ffff34c231 */ /* 0x000fc400003409b1 */
[----:B------:R-:W-:Y:S01]  /*15440*/  @!P1 HFMA2.BF16_V2 R53, -RZ.H0_H0, RZ.H0_H0, -R134.H0_H0 ;  /* 0x200000ffff359231 */ /* 0x000fe20000340986 */
[----:B------:R-:W-:Y:S02]  /*15450*/  IMAD.MOV.U32 R122, RZ, RZ, R65 ;  /* 0x000000ffff7a7224 */ /* 0x000fe400078e0041 */
[----:B------:R-:W-:Y:S01]  /*15460*/  @!P4 PRMT R177, R52, 0x5410, RZ ;  /* 0x0000541034b1c816 */ /* 0x000fe200000000ff */
[----:B------:R-:W-:Y:S01]  /*15470*/  IMAD.MOV.U32 R123, RZ, RZ, R64 ;  /* 0x000000ffff7b7224 */ /* 0x000fe200078e0040 */
[----:B------:R-:W-:Y:S01]  /*15480*/  @!P1 PRMT R134, R53, 0x5410, RZ ;  /* 0x0000541035869816 */ /* 0x000fe200000000ff */
[----:B------:R-:W-:Y:S01]  /*15490*/  IMAD.MOV.U32 R53, RZ, RZ, R89 ;  /* 0x000000ffff357224 */ /* 0x000fe200078e0059 */
[----:B------:R-:W-:Y:S01]  /*154a0*/  MOV R52, R88 ;  /* 0x0000005800347202 */ /* 0x000fe20000000f00 */
[----:B------:R-:W-:Y:S02]  /*154b0*/  IMAD.MOV.U32 R54, RZ, RZ, R90 ;  /* 0x000000ffff367224 */ /* 0x000fe400078e005a */
[----:B------:R-:W-:-:S02]  /*154c0*/  IMAD.MOV.U32 R55, RZ, RZ, R91 ;  /* 0x000000ffff377224 */ /* 0x000fc400078e005b */
[C---:B-1----:R-:W-:Y:S08]  /*154d0*/  HMMA.16816.F32.BF16 R88, R4.reuse, R8, R32 ;  /* 0x000000080458723c */ /* 0x042ff00000041820 */
[----:B------:R-:W-:Y:S01]  /*154e0*/  HMMA.16816.F32.BF16 R64, R4, R10, R168 ;  /* 0x0000000a0440723c */ /* 0x000fe200000418a8 */
[----:B------:R-:W1:Y:S01]  /*154f0*/  LDSM.16.MT88.4 R8, [R181+0x1a000] ;  /* 0x01a00000b508783b */ /* 0x000e620000004200 */
[----:B------:R-:W-:Y:S01]  /*15500*/  IMAD.MOV.U32 R164, RZ, RZ, R109 ;  /* 0x000000ffffa47224 */ /* 0x000fe200078e006d */
[----:B------:R-:W-:Y:S01]  /*15510*/  MOV R166, R111 ;  /* 0x0000006f00a67202 */ /* 0x000fe20000000f00 */
[----:B------:R-:W-:-:S02]  /*15520*/  IMAD.MOV.U32 R165, RZ, RZ, R110 ;  /* 0x000000ffffa57224 */ /* 0x000fc400078e006e */
[----:B------:R-:W-:Y:S02]  /*15530*/  IMAD.MOV.U32 R163, RZ, RZ, R108 ;  /* 0x000000ffffa37224 */ /* 0x000fe400078e006c */
[C---:B-1----:R-:W-:Y:S08]  /*15540*/  HMMA.16816.F32.BF16 R40, R4.reuse, R8, R208 ;  /* 0x000000080428723c */ /* 0x042ff000000418d0 */
[C---:B------:R-:W-:Y:S01]  /*15550*/  HMMA.16816.F32.BF16 R108, R4.reuse, R10, R220 ;  /* 0x0000000a046c723c */ /* 0x040fe200000418dc */
[----:B------:R-:W1:Y:S01]  /*15560*/  LDSM.16.MT88.4 R8, [R183+0x1a000] ;  /* 0x01a00000b708783b */ /* 0x000e620000004200 */
        /* <DEDUP_REMOVED lines=10> */
[C---:B-1----:R-:W-:Y:S08]  /*15610*/  HMMA.16816.F32.BF16 R84, R4.reuse, R8, R224 ;  /* 0x000000080454723c */ /* 0x042ff000000418e0 */
[----:B------:R-:W-:Y:S01]  /*15620*/  HMMA.16816.F32.BF16 R60, R4, R10, R56 ;  /* 0x0000000a043c723c */ /* 0x000fe20000041838 */
[----:B------:R-:W1:Y:S01]  /*15630*/  LDSM.16.MT88.4 R8, [R182+0x1a000] ;  /* 0x01a00000b608783b */ /* 0x000e620000004200 */
[----:B------:R-:W-:-:S02]  /*15640*/  IMAD.MOV.U32 R164, RZ, RZ, R2 ;  /* 0x000000ffffa47224 */ /* 0x000fc400078e0002 */
[----:B------:R-:W-:Y:S01]  /*15650*/  IMAD.MOV.U32 R174, RZ, RZ, R185 ;  /* 0x000000ffffae7224 */ /* 0x000fe200078e00b9 */
[----:B------:R-:W-:Y:S01]  /*15660*/  MOV R155, R159 ;  /* 0x0000009f009b7202 */ /* 0x000fe20000000f00 */
[----:B------:R-:W-:Y:S01]  /*15670*/  IMAD.MOV.U32 R161, RZ, RZ, R165 ;  /* 0x000000ffffa17224 */ /* 0x000fe200078e00a5 */
[----:B------:R-:W2:Y:S01]  /*15680*/  LDL.LU R216, [R1+0x1a8] ;  /* 0x0001a80001d87983 */ /* 0x000ea20000300800 */
[----:B------:R-:W-:Y:S01]  /*15690*/  IMAD.MOV.U32 R2, RZ, RZ, R14 ;  /* 0x000000ffff027224 */ /* 0x000fe200078e000e */
[----:B------:R-:W-:Y:S01]  /*156a0*/  MOV R159, R163 ;  /* 0x000000a3009f7202 */ /* 0x000fe20000000f00 */
[----:B------:R-:W-:Y:S01]  /*156b0*/  IMAD.MOV.U32 R165, RZ, RZ, R175 ;  /* 0x000000ffffa57224 */ /* 0x000fe200078e00af */
[----:B------:R-:W3:Y:S01]  /*156c0*/  LDL.LU R185, [R1+0x1a4] ;  /* 0x0001a40001b97983 */ /* 0x000ee20000300800 */
[----:B------:R-:W-:Y:S01]  /*156d0*/  IMAD.MOV.U32 R14, RZ, RZ, R193 ;  /* 0x000000ffff0e7224 */ /* 0x000fe200078e00c1 */
[----:B------:R-:W-:Y:S01]  /*156e0*/  MOV R163, R167 ;  /* 0x000000a700a37202 */ /* 0x000fe20000000f00 */
[----:B------:R-:W-:-:S02]  /*156f0*/  IMAD.MOV.U32 R175, RZ, RZ, R16 ;  /* 0x000000ffffaf7224 */ /* 0x000fc400078e0010 */
[----:B------:R-:W-:Y:S02]  /*15700*/  IMAD.MOV.U32 R156, RZ, RZ, R160 ;  /* 0x000000ffff9c7224 */ /* 0x000fe400078e00a0 */
[----:B------:R-:W-:Y:S01]  /*15710*/  IMAD.MOV.U32 R158, RZ, RZ, R162 ;  /* 0x000000ffff9e7224 */ /* 0x000fe200078e00a2 */
[----:B------:R-:W-:Y:S01]  /*15720*/  MOV R167, R174 ;  /* 0x000000ae00a77202 */ /* 0x000fe20000000f00 */
[----:B------:R-:W-:Y:S01]  /*15730*/  IMAD.MOV.U32 R16, RZ, RZ, R217 ;  /* 0x000000ffff107224 */ /* 0x000fe200078e00d9 */
[----:B------:R-:W4:Y:S01]  /*15740*/  LDL.LU R193, [R1+0x1a0] ;  /* 0x0001a00001c17983 */ /* 0x000f220000300800 */
[----:B------:R-:W-:Y:S02]  /*15750*/  IMAD.MOV.U32 R160, RZ, RZ, R164 ;  /* 0x000000ffffa07224 */ /* 0x000fe400078e00a4 */
        /* <DEDUP_REMOVED lines=11> */
[----:B------:R-:W2:Y:S01]  /*15810*/  LDL.LU R207, [R1+0x198] ;  /* 0x0001980001cf7983 */ /* 0x000ea20000300800 */
[----:B------:R-:W-:-:S02]  /*15820*/  IMAD.MOV.U32 R14, RZ, RZ, R206 ;  /* 0x000000ffff0e7224 */ /* 0x000fc400078e00ce */
[----:B------:R-:W-:Y:S01]  /*15830*/  IMAD.MOV.U32 R151, RZ, RZ, R155 ;  /* 0x000000ffff977224 */ /* 0x000fe200078e009b */
[----:B------:R-:W2:Y:S01]  /*15840*/  LDL.LU R194, [R1+0x194] ;  /* 0x0001940001c27983 */ /* 0x000ea20000300800 */
[----:B------:R-:W-:Y:S01]  /*15850*/  IMAD.MOV.U32 R154, RZ, RZ, R158 ;  /* 0x000000ffff9a7224 */ /* 0x000fe200078e009e */
[----:B------:R-:W-:Y:S01]  /*15860*/  MOV R156, R160 ;  /* 0x000000a0009c7202 */ /* 0x000fe20000000f00 */
[----:B------:R-:W-:Y:S01]  /*15870*/  IMAD.MOV.U32 R175, RZ, RZ, R16 ;  /* 0x000000ffffaf7224 */ /* 0x000fe200078e0010 */
[----:B------:R-:W-:Y:S01]  /*15880*/  MOV R130, R106 ;  /* 0x0000006a00827202 */ /* 0x000fe20000000f00 */
[----:B------:R-:W-:Y:S01]  /*15890*/  IMAD.MOV.U32 R155, RZ, RZ, R159 ;  /* 0x000000ffff9b7224 */ /* 0x000fe200078e009f */
[----:B------:R-:W2:Y:S01]  /*158a0*/  LDL.LU R206, [R1+0x190] ;  /* 0x0001900001ce7983 */ /* 0x000ea20000300800 */
[----:B------:R-:W-:Y:S01]  /*158b0*/  IMAD.MOV.U32 R158, RZ, RZ, R162 ;  /* 0x000000ffff9e7224 */ /* 0x000fe200078e00a2 */
[----:B------:R-:W-:Y:S01]  /*158c0*/  MOV R160, R164 ;  /* 0x000000a400a07202 */ /* 0x000fe20000000f00 */
[----:B------:R-:W-:-:S02]  /*158d0*/  IMAD.MOV.U32 R16, RZ, RZ, R201 ;  /* 0x000000ffff107224 */ /* 0x000fc400078e00c9 */
[----:B------:R-:W-:Y:S01]  /*158e0*/  IMAD.MOV.U32 R153, RZ, RZ, R157 ;  /* 0x000000ffff997224 */ /* 0x000fe200078e009d */
[----:B-1----:R-:W-:Y:S01]  /*158f0*/  HMMA.16816.F32.BF16 R36, R4, R8, R228 ;  /* 0x000000080424723c */ /* 0x002fe200000418e4 */
[----:B------:R-:W-:Y:S01]  /*15900*/  IMAD.MOV.U32 R159, RZ, RZ, R163 ;  /* 0x000000ffff9f7224 */ /* 0x000fe200078e00a3 */
[----:B------:R-:W2:Y:S01]  /*15910*/  LDL.LU R201, [R1+0x18c] ;  /* 0x00018c0001c97983 */ /* 0x000ea20000300800 */
[----:B------:R-:W-:Y:S01]  /*15920*/  IMAD.MOV.U32 R162, RZ, RZ, R166 ;  /* 0x000000ffffa27224 */ /* 0x000fe200078e00a6 */
[----:B------:R-:W-:Y:S01]  /*15930*/  MOV R164, R2 ;  /* 0x0000000200a47202 */ /* 0x000fe20000000f00 */
[----:B------:R-:W-:Y:S02]  /*15940*/  IMAD.MOV.U32 R129, RZ, RZ, R105 ;  /* 0x000000ffff817224 */ /* 0x000fe400078e0069 */
[----:B------:R-:W-:Y:S02]  /*15950*/  IMAD.MOV.U32 R131, RZ, RZ, R107 ;  /* 0x000000ffff837224 */ /* 0x000fe400078e006b */
[----:B------:R-:W-:-:S02]  /*15960*/  IMAD.MOV.U32 R128, RZ, RZ, R104 ;  /* 0x000000ffff807224 */ /* 0x000fc400078e0068 */
[----:B------:R-:W-:Y:S01]  /*15970*/  IMAD.MOV.U32 R157, RZ, RZ, R161 ;  /* 0x000000ffff9d7224 */ /* 0x000fe200078e00a1 */
[----:B------:R-:W-:Y:S01]  /*15980*/  HMMA.16816.F32.BF16 R104, R4, R10, R232 ;  /* 0x0000000a0468723c */ /* 0x000fe200000418e8 */
[----:B------:R-:W-:Y:S01]  /*15990*/  IMAD.MOV.U32 R163, RZ, RZ, R167 ;  /* 0x000000ffffa37224 */ /* 0x000fe200078e00a7 */
[----:B------:R-:W1:Y:S01]  /*159a0*/  LDSM.16.MT88.4 R8, [R180+0x1c000] ;  /* 0x01c00000b408783b */ /* 0x000e620000004200 */
[----:B------:R-:W-:Y:S01]  /*159b0*/  IMAD.MOV.U32 R166, RZ, RZ, R0 ;  /* 0x000000ffffa67224 */ /* 0x000fe200078e0000 */
[----:B------:R-:W-:Y:S01]  /*159c0*/  MOV R2, R14 ;  /* 0x0000000e00027202 */ /* 0x000fe20000000f00 */
        /* <DEDUP_REMOVED lines=9> */
[----:B------:R-:W-:-:S03]  /*15a60*/  IMAD.MOV.U32 R16, RZ, RZ, R215 ;  /* 0x000000ffff107224 */ /* 0x000fc600078e00d7 */
[----:B------:R-:W2:Y:S04]  /*15a70*/  LDL.LU R204, [R1+0x180] ;  /* 0x0001800001cc7983 */ /* 0x000ea80000300800 */
[----:B------:R-:W2:Y:S01]  /*15a80*/  LDL.LU R215, [R1+0x17c] ;  /* 0x00017c0001d77983 */ /* 0x000ea20000300800 */
[----:B------:R-:W-:Y:S02]  /*15a90*/  IMAD.MOV.U32 R146, RZ, RZ, R151 ;  /* 0x000000ffff927224 */ /* 0x000fe400078e0097 */
[----:B------:R-:W-:Y:S02]  /*15aa0*/  IMAD.MOV.U32 R150, RZ, RZ, R155 ;  /* 0x000000ffff967224 */ /* 0x000fe400078e009b */
[----:B------:R-:W-:Y:S01]  /*15ab0*/  IMAD.MOV.U32 R149, RZ, RZ, R154 ;  /* 0x000000ffff957224 */ /* 0x000fe200078e009a */
        /* <DEDUP_REMOVED lines=14> */
[----:B------:R1:W5:Y:S01]  /*15ba0*/  LDL.LU R132, [R1+0x178] ;  /* 0x0001780001847983 */ /* 0x0003620000300800 */
[----:B------:R-:W-:-:S02]  /*15bb0*/  IMAD.MOV.U32 R174, RZ, RZ, R202 ;  /* 0x000000ffffae7224 */ /* 0x000fc400078e00ca */
[----:B------:R-:W-:Y:S02]  /*15bc0*/  IMAD.MOV.U32 R175, RZ, RZ, R203 ;  /* 0x000000ffffaf7224 */ /* 0x000fe400078e00cb */
[----:B------:R-:W3:Y:S01]  /*15bd0*/  LDL.LU.64 R202, [R1+0x170] ;  /* 0x0001700001ca7983 */ /* 0x000ee20000300a00 */
[----:B------:R-:W-:Y:S01]  /*15be0*/  IMAD.MOV.U32 R125, RZ, RZ, R101 ;  /* 0x000000ffff7d7224 */ /* 0x000fe200078e0065 */
[----:B------:R-:W-:Y:S01]  /*15bf0*/  MOV R126, R102 ;  /* 0x00000066007e7202 */ /* 0x000fe20000000f00 */
        /* <DEDUP_REMOVED lines=17> */
[C---:B-1----:R-:W-:Y:S08]  /*15d10*/  HMMA.16816.F32.BF16 R124, R4.reuse, R8, R124 ;  /* 0x00000008047c723c */ /* 0x042ff0000004187c */
[----:B------:R-:W-:Y:S01]  /*15d20*/  HMMA.16816.F32.BF16 R128, R4, R10, R128 ;  /* 0x0000000a0480723c */ /* 0x000fe20000041880 */
        /* <DEDUP_REMOVED lines=34> */
[C---:B-1----:R-:W-:Y:S08]  /*15f50*/  HMMA.16816.F32.BF16 R144, R4.reuse, R8, R144 ;  /* 0x000000080490723c */ /* 0x042ff00000041890 */
[----:B------:R-:W-:Y:S01]  /*15f60*/  HMMA.16816.F32.BF16 R152, R4, R10, R152 ;  /* 0x0000000a0498723c */ /* 0x000fe20000041898 */
[----:B------:R-:W1:Y:S01]  /*15f70*/  LDSM.16.MT88.4 R8, [R182+0x1e000] ;  /* 0x01e00000b608783b */ /* 0x000e620000004200 */
[----:B------:R-:W-:Y:S01]  /*15f80*/  IMAD.MOV.U32 R162, RZ, RZ, R0 ;  /* 0x000000ffffa27224 */ /* 0x000fe200078e0000 */
[----:B------:R-:W-:Y:S01]  /*15f90*/  MOV R166, R14 ;  /* 0x0000000e00a67202 */ /* 0x000fe20000000f00 */
[----:B------:R-:W-:Y:S01]  /*15fa0*/  IMAD.MOV.U32 R160, RZ, RZ, R167 ;  /* 0x000000ffffa07224 */ /* 0x000fe200078e00a7 */
[----:B------:R-:W1:Y:S01]  /*15fb0*/  LDC.U8 R231, c[0x0][0x2d8] ;  /* 0x0000b600ffe77b82 */ /* 0x000e620000000000 */
[----:B------:R-:W-:Y:S01]  /*15fc0*/  IMAD.MOV.U32 R165, RZ, RZ, R175 ;  /* 0x000000ffffa57224 */ /* 0x000fe200078e00af */
[----:B--2---:R-:W-:Y:S01]  /*15fd0*/  MOV R175, R217 ;  /* 0x000000d900af7202 */ /* 0x004fe20000000f00 */
[----:B------:R-:W-:Y:S01]  /*15fe0*/  IMAD.MOV.U32 R0, RZ, RZ, R207 ;  /* 0x000000ffff007224 */ /* 0x000fe200078e00cf */
[----:B------:R2:W5:Y:S01]  /*15ff0*/  LDL.LU R133, [R1+0x168] ;  /* 0x0001680001857983 */ /* 0x0005620000300800 */
        /* <DEDUP_REMOVED lines=14> */
[----:B------:R-:W-:Y:S02]  /*160e0*/  IMAD.MOV.U32 R162, RZ, RZ, R167 ;  /* 0x000000ffffa27224 */ /* 0x000fe400078e00a7 */
[----:B------:R-:W-:-:S02]  /*160f0*/  IMAD.MOV.U32 R167, RZ, RZ, R174 ;  /* 0x000000ffffa77224 */ /* 0x000fc400078e00ae */
[----:B------:R-:W-:Y:S02]  /*16100*/  IMAD.MOV.U32 R211, RZ, RZ, R171 ;  /* 0x000000ffffd37224 */ /* 0x000fe400078e00ab */
[----:B------:R-:W-:Y:S02]  /*16110*/  IMAD.MOV.U32 R169, RZ, RZ, R2 ;  /* 0x000000ffffa97224 */ /* 0x000fe400078e0002 */
[----:B------:R-:W-:Y:S02]  /*16120*/  IMAD.MOV.U32 R171, RZ, RZ, R0 ;  /* 0x000000ffffab7224 */ /* 0x000fe400078e0000 */
[----:B------:R-:W-:Y:S02]  /*16130*/  IMAD.MOV.U32 R2, RZ, RZ, R15 ;  /* 0x000000ffff027224 */ /* 0x000fe400078e000f */
[----:B------:R-:W-:Y:S01]  /*16140*/  IMAD.MOV.U32 R0, RZ, RZ, R195 ;  /* 0x000000ffff007224 */ /* 0x000fe200078e00c3 */
[----:B------:R-:W-:Y:S01]  /*16150*/  MOV R168, R167 ;  /* 0x000000a700a87202 */ /* 0x000fe20000000f00 */
        /* <DEDUP_REMOVED lines=11> */
[----:B------:R-:W-:Y:S02]  /*16210*/  IMAD.MOV.U32 R169, RZ, RZ, R2 ;  /* 0x000000ffffa97224 */ /* 0x000fe400078e0002 */
[----:B------:R-:W-:Y:S02]  /*16220*/  IMAD.MOV.U32 R157, RZ, RZ, R163 ;  /* 0x000000ffff9d7224 */ /* 0x000fe400078e00a3 */
[----:B------:R-:W-:-:S02]  /*16230*/  IMAD.MOV.U32 R0, RZ, RZ, R188 ;  /* 0x000000ffff007224 */ /* 0x000fc400078e00bc */
[----:B------:R-:W-:Y:S01]  /*16240*/  IMAD.WIDE.U32 R2, R172, -0x2daee0ad, RZ ;  /* 0xd2511f53ac027825 */ /* 0x000fe200078e00ff */
[----:B------:R-:W-:-:S03]  /*16250*/  MOV R226, R168 ;  /* 0x000000a800e27202 */ /* 0x000fc60000000f00 */
[----:B------:R-:W-:Y:S01]  /*16260*/  IMAD.MOV.U32 R168, RZ, RZ, R0 ;  /* 0x000000ffffa87224 */ /* 0x000fe200078e0000 */
[----:B------:R-:W-:Y:S01]  /*16270*/  LOP3.LUT R0, R3, UR6, R12, 0x96, !PT ;  /* 0x0000000603007c12 */ /* 0x000fe2000f8e960c */
[----:B-1----:R-:W-:Y:S01]  /*16280*/  HMMA.16816.F32.BF16 R156, R4, R8, R156 ;  /* 0x00000008049c723c */ /* 0x002fe2000004189c */
[----:B------:R-:W-:-:S07]  /*16290*/  LOP3.LUT R3, R2, 0xffff, RZ, 0xc0, !PT ;  /* 0x0000ffff02037812 */ /* 0x000fce00078ec0ff */
[----:B------:R-:W-:Y:S01]  /*162a0*/  HMMA.16816.F32.BF16 R148, R4, R10, R148 ;  /* 0x0000000a0494723c */ /* 0x000fe20000041894 */
[----:B------:R-:W1:Y:S06]  /*162b0*/  LDSM.16.MT88.4 R8, [R180+0x18800] ;  /* 0x01880000b408783b */ /* 0x000e6c0000004200 */
[----:B------:R-:W-:Y:S02]  /*162c0*/  SHF.R.U32.HI R4, RZ, 0x8, R3 ;  /* 0x00000008ff047819 */ /* 0x000fe40000011603 */
[----:B------:R-:W-:Y:S02]  /*162d0*/  LOP3.LUT R3, R2, 0xff, RZ, 0xc0, !PT ;  /* 0x000000ff02037812 */ /* 0x000fe400078ec0ff */
[----:B------:R-:W-:-:S02]  /*162e0*/  SHF.R.U32.HI R6, RZ, 0x10, R2 ;  /* 0x00000010ff067819 */ /* 0x000fc40000011602 */
[----:B------:R-:W-:Y:S02]  /*162f0*/  SHF.R.U32.HI R7, RZ, 0x18, R2 ;  /* 0x00000018ff077819 */ /* 0x000fe40000011602 */
[C---:B------:R-:W-:Y:S02]  /*16300*/  LOP3.LUT R2, R0.reuse, 0xffff, RZ, 0xc0, !PT ;  /* 0x0000ffff00027812 */ /* 0x040fe400078ec0ff */
[----:B------:R-:W-:Y:S02]  /*16310*/  PRMT R12, R3, 0x5410, R4 ;  /* 0x00005410030c7816 */ /* 0x000fe40000000004 */
[----:B------:R-:W-:Y:S01]  /*16320*/  SHF.R.U32.HI R3, RZ, 0x8, R2 ;  /* 0x00000008ff037819 */ /* 0x000fe20000011602 */
[----:B------:R-:W-:Y:S01]  /*16330*/  IMAD.MOV.U32 R16, RZ, RZ, R214 ;  /* 0x000000ffff107224 */ /* 0x000fe200078e00d6 */
[----:B------:R-:W-:Y:S01]  /*16340*/  LOP3.LUT R2, R0, 0xff, RZ, 0xc0, !PT ;  /* 0x000000ff00027812 */ /* 0x000fe200078ec0ff */
[----:B------:R-:W-:Y:S01]  /*16350*/  IMAD.MOV.U32 R174, RZ, RZ, R19 ;  /* 0x000000ffffae7224 */ /* 0x000fe200078e0013 */
[----:B------:R-:W-:Y:S01]  /*16360*/  PRMT R228, R231, 0x7054, R231 ;  /* 0x00007054e7e47816 */ /* 0x000fe200000000e7 */
[----:B------:R-:W-:Y:S01]  /*16370*/  IMAD.MOV.U32 R163, RZ, RZ, R16 ;  /* 0x000000ffffa37224 */ /* 0x000fe200078e0010 */
[----:B------:R-:W-:Y:S01]  /*16380*/  PRMT R3, R2, 0x5410, R3 ;  /* 0x0000541002037816 */ /* 0x000fe20000000003 */
[----:B------:R-:W-:Y:S01]  /*16390*/  IMAD.MOV.U32 R210, RZ, RZ, R160 ;  /* 0x000000ffffd27224 */ /* 0x000fe200078e00a0 */
[----:B------:R-:W-:Y:S01]  /*163a0*/  SHF.R.U32.HI R2, RZ, 0x10, R0 ;  /* 0x00000010ff027819 */ /* 0x000fe20000011600 */
[----:B------:R-:W-:Y:S01]  /*163b0*/  IMAD.MOV.U32 R14, RZ, RZ, R200 ;  /* 0x000000ffff0e7224 */ /* 0x000fe200078e00c8 */
[----:B------:R-:W-:Y:S01]  /*163c0*/  MOV R16, R204 ;  /* 0x000000cc00107202 */ /* 0x000fe20000000f00 */
[----:B------:R-:W-:Y:S01]  /*163d0*/  IMAD.MOV.U32 R222, RZ, RZ, R171 ;  /* 0x000000ffffde7224 */ /* 0x000fe200078e00ab */
[----:B------:R-:W-:Y:S01]  /*163e0*/  SHF.R.U32.HI R5, RZ, 0x18, R0 ;  /* 0x00000018ff057819 */ /* 0x000fe20000011600 */
[----:B------:R-:W-:Y:S01]  /*163f0*/  IMAD.MOV.U32 R229, RZ, RZ, R225 ;  /* 0x000000ffffe57224 */ /* 0x000fe200078e00e1 */
[----:B------:R-:W-:Y:S01]  /*16400*/  LOP3.LUT R2, R2, 0xff, RZ, 0xc0, !PT ;  /* 0x000000ff02027812 */ /* 0x000fe200078ec0ff */
[----:B------:R-:W-:Y:S01]  /*16410*/  IMAD.MOV.U32 R175, RZ, RZ, R16 ;  /* 0x000000ffffaf7224 */ /* 0x000fe200078e0010 */
[----:B------:R-:W-:Y:S01]  /*16420*/  LOP3.LUT R4, R6, 0xff, RZ, 0xc0, !PT ;  /* 0x000000ff06047812 */ /* 0x000fe200078ec0ff */
[--C-:B------:R-:W-:Y:S01]  /*16430*/  HSET2.LE.AND R0, R3, R228.reuse, PT ;  /* 0x000000e403007233 */ /* 0x100fe20003803000 */
[----:B------:R-:W-:Y:S01]  /*16440*/  MOV R160, R174 ;  /* 0x000000ae00a07202 */ /* 0x000fe20000000f00 */
[----:B------:R-:W-:Y:S01]  /*16450*/  IMAD.MOV.U32 R230, RZ, RZ, R226 ;  /* 0x000000ffffe67224 */ /* 0x000fe200078e00e2 */
[----:B------:R-:W-:Y:S01]  /*16460*/  PRMT R2, R2, 0x5410, R5 ;  /* 0x0000541002027816 */ /* 0x000fe20000000005 */
[----:B------:R-:W-:Y:S01]  /*16470*/  IMAD.MOV.U32 R170, RZ, RZ, R175 ;  /* 0x000000ffffaa7224 */ /* 0x000fe200078e00af */
[----:B------:R-:W-:Y:S01]  /*16480*/  PRMT R3, R4, 0x5410, R7 ;  /* 0x0000541004037816 */ /* 0x000fe20000000007 */
[----:B---3--:R-:W-:Y:S01]  /*16490*/  IMAD.MOV.U32 R18, RZ, RZ, R202 ;  /* 0x000000ffff127224 */ /* 0x008fe200078e00ca */
[----:B------:R-:W-:Y:S01]  /*164a0*/  MOV R221, R160 ;  /* 0x000000a000dd7202 */ /* 0x000fe20000000f00 */
[----:B------:R2:W5:Y:S01]  /*164b0*/  LDL.LU R214, [R1+0x164] ;  /* 0x0001640001d67983 */ /* 0x0005620000300800 */
[----:B------:R-:W-:Y:S01]  /*164c0*/  LOP3.LUT R4, R0, R224, RZ, 0xc0, !PT ;  /* 0x000000e000047212 */ /* 0x000fe200078ec0ff */
[--C-:B------:R-:W-:Y:S01]  /*164d0*/  HSET2.LE.AND R0, R2, R228.reuse, PT ;  /* 0x000000e402007233 */ /* 0x100fe20003803000 */
[----:B------:R-:W-:Y:S01]  /*164e0*/  IMAD.MOV.U32 R223, RZ, RZ, R170 ;  /* 0x000000ffffdf7224 */ /* 0x000fe200078e00aa */
[--C-:B------:R-:W-:Y:S01]  /*164f0*/  HSET2.LE.AND R2, R12, R228.reuse, PT ;  /* 0x000000e40c027233 */ /* 0x100fe20003803000 */
[----:B------:R-:W-:Y:S01]  /*16500*/  IMAD.MOV.U32 R231, RZ, RZ, R227 ;  /* 0x000000ffffe77224 */ /* 0x000fe200078e00e3 */
[----:B------:R-:W-:Y:S01]  /*16510*/  HSET2.LE.AND R3, R3, R228, PT ;  /* 0x000000e403037233 */ /* 0x000fe20003803000 */
        /* <DEDUP_REMOVED lines=9> */
[----:B------:R-:W-:Y:S01]  /*165b0*/  LOP3.LUT R5, R0, R229, RZ, 0xc0, !PT ;  /* 0x000000e500057212 */ /* 0x000fe200078ec0ff */
        /* <DEDUP_REMOVED lines=8> */
[----:B------:R-:W-:Y:S01]  /*16640*/  IMAD.MOV.U32 R210, RZ, RZ, R163 ;  /* 0x000000ffffd27224 */ /* 0x000fe200078e00a3 */
[----:B------:R2:W5:Y:S01]  /*16650*/  LDL.LU R215, [R1+0x160] ;  /* 0x0001600001d77983 */ /* 0x0005620000300800 */
[----:B------:R-:W-:-:S02]  /*16660*/  IMAD.MOV.U32 R161, RZ, RZ, R166 ;  /* 0x000000ffffa17224 */ /* 0x000fc400078e00a6 */
[----:B------:R-:W-:Y:S01]  /*16670*/  IMAD.MOV.U32 R163, RZ, RZ, R165 ;  /* 0x000000ffffa37224 */ /* 0x000fe200078e00a5 */
[----:B------:R-:W-:Y:S01]  /*16680*/  MOV R165, R18 ;  /* 0x0000001200a57202 */ /* 0x000fe20000000f00 */
[----:B------:R-:W-:Y:S01]  /*16690*/  IMAD.MOV.U32 R211, RZ, RZ, R167 ;  /* 0x000000ffffd37224 */ /* 0x000fe200078e00a7 */
[----:B-1----:R-:W-:Y:S01]  /*166a0*/  HMMA.16816.F32.BF16 R248, R4, R10, R72 ;  /* 0x0000000a04f8723c */ /* 0x002fe20000041848 */
[----:B------:R-:W-:Y:S02]  /*166b0*/  IMAD.MOV.U32 R164, RZ, RZ, R16 ;  /* 0x000000ffffa47224 */ /* 0x000fe400078e0010 */
[----:B------:R-:W-:Y:S02]  /*166c0*/  IMAD.MOV.U32 R174, RZ, RZ, R197 ;  /* 0x000000ffffae7224 */ /* 0x000fe400078e00c5 */
        /* <DEDUP_REMOVED lines=10> */
[----:B------:R-:W-:Y:S01]  /*16770*/  LDSM.16.MT88.4 R16, [R181+0x18800] ;  /* 0x01880000b510783b */ /* 0x000fe20000004200 */
[----:B------:R-:W-:-:S02]  /*16780*/  IMAD.MOV.U32 R241, RZ, RZ, R166 ;  /* 0x000000fffff17224 */ /* 0x000fc400078e00a6 */
[----:B------:R-:W-:Y:S02]  /*16790*/  IMAD.MOV.U32 R242, RZ, RZ, R167 ;  /* 0x000000fffff27224 */ /* 0x000fe400078e00a7 */
[----:B------:R-:W-:Y:S01]  /*167a0*/  IMAD.MOV.U32 R14, RZ, RZ, R198 ;  /* 0x000000ffff0e7224 */ /* 0x000fe200078e00c6 */
[C---:B------:R-:W-:Y:S01]  /*167b0*/  HMMA.16816.F32.BF16 R164, R4.reuse, R8, R96 ;  /* 0x0000000804a4723c */ /* 0x040fe20000041860 */
[----:B------:R-:W1:Y:S01]  /*167c0*/  LDSM.16.MT88.4 R8, [R183+0x18800] ;  /* 0x01880000b708783b */ /* 0x000e620000004200 */
[----:B------:R-:W-:Y:S02]  /*167d0*/  IMAD.MOV.U32 R245, RZ, RZ, R210 ;  /* 0x000000fffff57224 */ /* 0x000fe400078e00d2 */
[----:B------:R-:W-:Y:S01]  /*167e0*/  IMAD.MOV.U32 R246, RZ, RZ, R211 ;  /* 0x000000fffff67224 */ /* 0x000fe200078e00d3 */
[----:B------:R-:W-:Y:S01]  /*167f0*/  MOV R211, R174 ;  /* 0x000000ae00d37202 */ /* 0x000fe20000000f00 */
[----:B------:R-:W-:Y:S02]  /*16800*/  IMAD.MOV.U32 R243, RZ, RZ, R175 ;  /* 0x000000fffff37224 */ /* 0x000fe400078e00af */
[----:B------:R-:W-:Y:S01]  /*16810*/  IMAD.MOV.U32 R0, RZ, RZ, R208 ;  /* 0x000000ffff007224 */ /* 0x000fe200078e00d0 */
[----:B------:R-:W-:Y:S01]  /*16820*/  MOV R230, R225 ;  /* 0x000000e100e67202 */ /* 0x000fe20000000f00 */
[----:B------:R-:W-:Y:S01]  /*16830*/  IMAD.MOV.U32 R210, RZ, RZ, R173 ;  /* 0x000000ffffd27224 */ /* 0x000fe200078e00ad */
[----:B------:R2:W5:Y:S01]  /*16840*/  LDL.LU R216, [R1+0x15c] ;  /* 0x00015c0001d87983 */ /* 0x0005620000300800 */
[----:B-1----:R-:W-:Y:S01]  /*16850*/  HMMA.16816.F32.BF16 R220, R4, R8, R92 ;  /* 0x0000000804dc723c */ /* 0x002fe2000004185c */
[----:B------:R-:W-:-:S02]  /*16860*/  IMAD.MOV.U32 R208, RZ, RZ, R14 ;  /* 0x000000ffffd07224 */ /* 0x000fc400078e000e */
[----:B------:R-:W-:-:S05]  /*16870*/  IMAD.MOV.U32 R209, RZ, RZ, R15 ;  /* 0x000000ffffd17224 */ /* 0x000fca00078e000f */
[C---:B------:R-:W-:Y:S01]  /*16880*/  HMMA.16816.F32.BF16 R236, R4.reuse, R16, R48 ;  /* 0x0000001004ec723c */ /* 0x040fe20000041830 */
[----:B------:R-:W-:Y:S01]  /*16890*/  LDSM.16.MT88.4 R12, [R182+0x18800] ;  /* 0x01880000b60c783b */ /* 0x000fe20000004200 */
[----:B------:R-:W-:Y:S02]  /*168a0*/  IMAD.MOV.U32 R231, RZ, RZ, R224 ;  /* 0x000000ffffe77224 */ /* 0x000fe400078e00e0 */
[----:B------:R-:W-:Y:S02]  /*168b0*/  IMAD.MOV.U32 R229, RZ, RZ, R226 ;  /* 0x000000ffffe57224 */ /* 0x000fe400078e00e2 */
[----:B------:R-:W-:Y:S02]  /*168c0*/  IMAD.MOV.U32 R228, RZ, RZ, R227 ;  /* 0x000000ffffe47224 */ /* 0x000fe400078e00e3 */
        /* <DEDUP_REMOVED lines=12> */
[----:B------:R2:W5:Y:S01]  /*16990*/  LDL.LU R217, [R1+0x158] ;  /* 0x0001580001d97983 */ /* 0x0005620000300800 */
[C---:B-1----:R-:W-:Y:S08]  /*169a0*/  HMMA.16816.F32.BF16 R88, R4.reuse, R8, R88 ;  /* 0x000000080458723c */ /* 0x042ff00000041858 */
[C---:B------:R-:W-:Y:S01]  /*169b0*/  HMMA.16816.F32.BF16 R224, R4.reuse, R18, R116 ;  /* 0x0000001204e0723c */ /* 0x040fe20000041874 */
[----:B------:R-:W-:Y:S07]  /*169c0*/  LDSM.16.MT88.4 R16, [R181+0x1a800] ;  /* 0x01a80000b510783b */ /* 0x000fee0000004200 */
[C---:B------:R-:W-:Y:S08]  /*169d0*/  HMMA.16816.F32.BF16 R96, R4.reuse, R12, R44 ;  /* 0x0000000c0460723c */ /* 0x040ff0000004182c */
[C---:B------:R-:W-:Y:S01]  /*169e0*/  HMMA.16816.F32.BF16 R92, R4.reuse, R14, R112 ;  /* 0x0000000e045c723c */ /* 0x040fe20000041870 */
[----:B------:R-:W-:Y:S07]  /*169f0*/  LDSM.16.MT88.4 R12, [R182+0x1a800] ;  /* 0x01a80000b60c783b */ /* 0x000fee0000004200 */
[C---:B------:R-:W-:Y:S01]  /*16a00*/  HMMA.16816.F32.BF16 R244, R4.reuse, R10, R64 ;  /* 0x0000000a04f4723c */ /* 0x040fe20000041840 */
[----:B------:R-:W1:Y:S01]  /*16a10*/  LDSM.16.MT88.4 R8, [R183+0x1a800] ;  /* 0x01a80000b708783b */ /* 0x000e620000004200 */
        /* <DEDUP_REMOVED lines=10> */
[----:B------:R-:W-:Y:S02]  /*16ac0*/  IMAD.MOV.U32 R240, RZ, RZ, R229 ;  /* 0x000000fffff07224 */ /* 0x000fe400078e00e5 */
[----:B------:R-:W-:Y:S02]  /*16ad0*/  IMAD.MOV.U32 R0, RZ, RZ, R232 ;  /* 0x000000ffff007224 */ /* 0x000fe400078e00e8 */
[C---:B------:R-:W-:Y:S01]  /*16ae0*/  HMMA.16816.F32.BF16 R108, R4.reuse, R18, R108 ;  /* 0x00000012046c723c */ /* 0x040fe2000004186c */
[----:B------:R-:W-:Y:S02]  /*16af0*/  IMAD.MOV.U32 R91, RZ, RZ, R234 ;  /* 0x000000ffff5b7224 */ /* 0x000fe400078e00ea */
[----:B------:R-:W-:Y:S02]  /*16b00*/  IMAD.MOV.U32 R171, RZ, RZ, R191 ;  /* 0x000000ffffab7224 */ /* 0x000fe400078e00bf */
[----:B------:R-:W-:Y:S02]  /*16b10*/  IMAD.MOV.U32 R170, RZ, RZ, R190 ;  /* 0x000000ffffaa7224 */ /* 0x000fe400078e00be */
[----:B------:R-:W-:Y:S01]  /*16b20*/  IMAD.MOV.U32 R73, RZ, RZ, R228 ;  /* 0x000000ffff497224 */ /* 0x000fe200078e00e4 */
[----:B------:R-:W-:Y:S01]  /*16b30*/  HMMA.16816.F32.BF16 R232, R4, R16, R40 ;  /* 0x0000001004e8723c */ /* 0x000fe20000041828 */
[----:B------:R-:W-:Y:S01]  /*16b40*/  IMAD.MOV.U32 R241, RZ, RZ, R230 ;  /* 0x000000fffff17224 */ /* 0x000fe200078e00e6 */
[----:B------:R-:W3:Y:S01]  /*16b50*/  LDSM.16.MT88.4 R16, [R181+0x1c800] ;  /* 0x01c80000b510783b */ /* 0x000ee20000004200 */
[----:B------:R-:W-:-:S02]  /*16b60*/  IMAD.MOV.U32 R243, RZ, RZ, R168 ;  /* 0x000000fffff37224 */ /* 0x000fc400078e00a8 */
[----:B------:R-:W-:Y:S01]  /*16b70*/  IMAD.MOV.U32 R230, RZ, RZ, R160 ;  /* 0x000000ffffe67224 */ /* 0x000fe200078e00a0 */
[----:B------:R-:W-:Y:S01]  /*16b80*/  MOV R47, R88 ;  /* 0x00000058002f7202 */ /* 0x000fe20000000f00 */
[----:B------:R-:W-:Y:S01]  /*16b90*/  IMAD.MOV.U32 R63, RZ, RZ, R161 ;  /* 0x000000ffff3f7224 */ /* 0x000fe200078e00a1 */
[----:B------:R2:W5:Y:S01]  /*16ba0*/  LDL.LU R206, [R1+0x150] ;  /* 0x0001500001ce7983 */ /* 0x0005620000300800 */
[----:B------:R-:W-:Y:S01]  /*16bb0*/  HMMA.16816.F32.BF16 R160, R4, R14, R104 ;  /* 0x0000000e04a0723c */ /* 0x000fe20000041868 */
[----:B------:R-:W-:Y:S01]  /*16bc0*/  IMAD.MOV.U32 R67, RZ, RZ, R242 ;  /* 0x000000ffff437224 */ /* 0x000fe200078e00f2 */
[----:B------:R-:W-:Y:S01]  /*16bd0*/  MOV R229, R171 ;  /* 0x000000ab00e57202 */ /* 0x000fe20000000f00 */
[----:B------:R-:W-:Y:S01]  /*16be0*/  IMAD.MOV.U32 R228, RZ, RZ, R170 ;  /* 0x000000ffffe47224 */ /* 0x000fe200078e00aa */
[----:B------:R2:W5:Y:S03]  /*16bf0*/  LDL.LU R205, [R1+0x14c] ;  /* 0x00014c0001cd7983 */ /* 0x0005660000300800 */
[----:B------:R-:W-:Y:S01]  /*16c00*/  MOV R106, R240 ;  /* 0x000000f0006a7202 */ /* 0x000fe20000000f00 */
[----:B------:R-:W-:Y:S01]  /*16c10*/  IMAD.MOV.U32 R105, RZ, RZ, R241 ;  /* 0x000000ffff697224 */ /* 0x000fe200078e00f1 */
[----:B------:R2:W5:Y:S01]  /*16c20*/  LDL.LU R204, [R1+0x148] ;  /* 0x0001480001cc7983 */ /* 0x0005620000300800 */
[----:B------:R-:W-:-:S02]  /*16c30*/  IMAD.MOV.U32 R107, RZ, RZ, R243 ;  /* 0x000000ffff6b7224 */ /* 0x000fc400078e00f3 */
[----:B------:R-:W-:Y:S01]  /*16c40*/  IMAD.MOV.U32 R231, RZ, RZ, R169 ;  /* 0x000000ffffe77224 */ /* 0x000fe200078e00a9 */
[----:B------:R2:W5:Y:S01]  /*16c50*/  LDL.LU R203, [R1+0x144] ;  /* 0x0001440001cb7983 */ /* 0x0005620000300800 */
[C---:B-1----:R-:W-:Y:S01]  /*16c60*/  HMMA.16816.F32.BF16 R40, R4.reuse, R8, R80 ;  /* 0x000000080428723c */ /* 0x042fe20000041850 */
[----:B------:R-:W-:Y:S02]  /*16c70*/  IMAD.MOV.U32 R46, RZ, RZ, R89 ;  /* 0x000000ffff2e7224 */ /* 0x000fe400078e0059 */
[----:B------:R2:W5:Y:S01]  /*16c80*/  LDL.LU R202, [R1+0x140] ;  /* 0x0001400001ca7983 */ /* 0x0005620000300800 */
[----:B------:R-:W-:Y:S02]  /*16c90*/  IMAD.MOV.U32 R45, RZ, RZ, R90 ;  /* 0x000000ffff2d7224 */ /* 0x000fe400078e005a */
[----:B------:R-:W-:Y:S01]  /*16ca0*/  IMAD.MOV.U32 R65, RZ, RZ, R91 ;  /* 0x000000ffff417224 */ /* 0x000fe200078e005b */
[----:B------:R2:W5:Y:S01]  /*16cb0*/  LDL.LU R201, [R1+0x13c] ;  /* 0x00013c0001c97983 */ /* 0x0005620000300800 */
[----:B------:R-:W-:Y:S03]  /*16cc0*/  HMMA.16816.F32.BF16 R240, R4, R10, R56 ;  /* 0x0000000a04f0723c */ /* 0x000fe60000041838 */
[----:B------:R-:W1:Y:S01]  /*16cd0*/  LDSM.16.MT88.4 R8, [R183+0x1c800] ;  /* 0x01c80000b708783b */ /* 0x000e620000004200 */
[----:B------:R-:W-:-:S02]  /*16ce0*/  IMAD.MOV.U32 R66, RZ, RZ, R72 ;  /* 0x000000ffff427224 */ /* 0x000fc400078e0048 */
[----:B------:R-:W-:Y:S01]  /*16cf0*/  IMAD.MOV.U32 R64, RZ, RZ, R73 ;  /* 0x000000ffff407224 */ /* 0x000fe200078e0049 */
[----:B------:R2:W5:Y:S01]  /*16d00*/  LDL.LU R200, [R1+0x138] ;  /* 0x0001380001c87983 */ /* 0x0005620000300800 */
[----:B------:R-:W-:Y:S01]  /*16d10*/  MOV R56, R228 ;  /* 0x000000e400387202 */ /* 0x000fe20000000f00 */
[----:B------:R-:W-:Y:S02]  /*16d20*/  IMAD.MOV.U32 R57, RZ, RZ, R229 ;  /* 0x000000ffff397224 */ /* 0x000fe400078e00e5 */
[----:B------:R-:W-:Y:S01]  /*16d30*/  IMAD.MOV.U32 R58, RZ, RZ, R230 ;  /* 0x000000ffff3a7224 */ /* 0x000fe200078e00e6 */
[----:B------:R-:W-:Y:S01]  /*16d40*/  HMMA.16816.F32.BF16 R168, R4, R12, R36 ;  /* 0x0000000c04a8723c */ /* 0x000fe20000041824 */
[----:B------:R-:W-:Y:S01]  /*16d50*/  IMAD.MOV.U32 R59, RZ, RZ, R231 ;  /* 0x000000ffff3b7224 */ /* 0x000fe200078e00e7 */
[----:B------:R-:W4:Y:S02]  /*16d60*/  LDSM.16.MT88.4 R12, [R182+0x1c800] ;  /* 0x01c80000b60c783b */ /* 0x000f240000004200 */
[----:B------:R-:W-:Y:S01]  /*16d70*/  IMAD.MOV.U32 R104, RZ, RZ, R41 ;  /* 0x000000ffff687224 */ /* 0x000fe200078e0029 */
[----:B------:R-:W-:Y:S01]  /*16d80*/  MOV R60, R40 ;  /* 0x00000028003c7202 */ /* 0x000fe20000000f00 */
[----:B------:R-:W-:-:S02]  /*16d90*/  IMAD.MOV.U32 R62, RZ, RZ, R42 ;  /* 0x000000ffff3e7224 */ /* 0x000fc400078e002a */
[----:B---3--:R-:W-:Y:S01]  /*16da0*/  HMMA.16816.F32.BF16 R228, R4, R16, R32 ;  /* 0x0000001004e4723c */ /* 0x008fe20000041820 */
[----:B------:R-:W-:Y:S01]  /*16db0*/  IMAD.MOV.U32 R61, RZ, RZ, R43 ;  /* 0x000000ffff3d7224 */ /* 0x000fe200078e002b */
[----:B------:R2:W5:Y:S04]  /*16dc0*/  LDL.LU.64 R198, [R1+0x130] ;  /* 0x0001300001c67983 */ /* 0x0005680000300a00 */
[----:B------:R2:W5:Y:S01]  /*16dd0*/  LDL.LU R197, [R1+0x128] ;  /* 0x0001280001c57983 */ /* 0x0005620000300800 */
[----:B------:R-:W-:Y:S01]  /*16de0*/  MOV R32, R208 ;  /* 0x000000d000207202 */ /* 0x000fe20000000f00 */
[----:B------:R-:W-:Y:S02]  /*16df0*/  IMAD.MOV.U32 R33, RZ, RZ, R209 ;  /* 0x000000ffff217224 */ /* 0x000fe400078e00d1 */
[----:B------:R-:W-:Y:S01]  /*16e00*/  IMAD.MOV.U32 R34, RZ, RZ, R210 ;  /* 0x000000ffff227224 */ /* 0x000fe200078e00d2 */
[----:B------:R2:W5:Y:S01]  /*16e10*/  LDL.LU R196, [R1+0x124] ;  /* 0x0001240001c47983 */ /* 0x0005620000300800 */
[----:B------:R-:W-:-:S02]  /*16e20*/  IMAD.MOV.U32 R35, RZ, RZ, R211 ;  /* 0x000000ffff237224 */ /* 0x000fc400078e00d3 */
[C---:B------:R-:W-:Y:S01]  /*16e30*/  HMMA.16816.F32.BF16 R208, R4.reuse, R18, R100 ;  /* 0x0000001204d0723c */ /* 0x040fe20000041864 */
[----:B------:R-:W3:Y:S04]  /*16e40*/  LDSM.16.MT88.4 R16, [R181+0x1e800] ;  /* 0x01e80000b510783b */ /* 0x000ee80000004200 */
[----:B------:R2:W5:Y:S02]  /*16e50*/  LDL.LU R195, [R1+0x120] ;  /* 0x0001200001c37983 */ /* 0x0005640000300800 */
[----:B------:R-:W-:Y:S01]  /*16e60*/  MOV R102, R74 ;  /* 0x0000004a00667202 */ /* 0x000fe20000000f00 */
[----:B------:R-:W-:Y:S01]  /*16e70*/  IMAD.MOV.U32 R103, RZ, RZ, R75 ;  /* 0x000000ffff677224 */ /* 0x000fe200078e004b */
[C---:B-1----:R-:W-:Y:S08]  /*16e80*/  HMMA.16816.F32.BF16 R88, R4.reuse, R8, R76 ;  /* 0x000000080458723c */ /* 0x042ff0000004184c */
[C---:B----4-:R-:W-:Y:S08]  /*16e90*/  HMMA.16816.F32.BF16 R40, R4.reuse, R12, R20 ;  /* 0x0000000c0428723c */ /* 0x050ff00000041814 */
[----:B------:R-:W-:Y:S01]  /*16ea0*/  HMMA.16816.F32.BF16 R36, R4, R14, R120 ;  /* 0x0000000e0424723c */ /* 0x000fe20000041878 */
[----:B------:R-:W-:Y:S01]  /*16eb0*/  LDSM.16.MT88.4 R12, [R183+0x1e800] ;  /* 0x01e80000b70c783b */ /* 0x000fe20000004200 */
[----:B------:R-:W-:Y:S01]  /*16ec0*/  MOV R100, R71 ;  /* 0x0000004700647202 */ /* 0x000fe20000000f00 */
[----:B------:R-:W-:-:S02]  /*16ed0*/  IMAD.MOV.U32 R101, RZ, RZ, R48 ;  /* 0x000000ffff657224 */ /* 0x000fc400078e0030 */
[----:B------:R2:W5:Y:S03]  /*16ee0*/  LDL.LU R194, [R1+0x11c] ;  /* 0x00011c0001c27983 */ /* 0x0005660000300800 */
[----:B------:R-:W-:Y:S01]  /*16ef0*/  HMMA.16816.F32.BF16 R72, R4, R10, R52 ;  /* 0x0000000a0448723c */ /* 0x000fe20000041834 */
[----:B------:R-:W1:Y:S01]  /*16f00*/  LDSM.16.MT88.4 R8, [R180+0x1e800] ;  /* 0x01e80000b408783b */ /* 0x000e620000004200 */
[----:B------:R-:W-:Y:S02]  /*16f10*/  IMAD.MOV.U32 R120, RZ, RZ, R58 ;  /* 0x000000ffff787224 */ /* 0x000fe400078e003a */
[----:B------:R-:W-:-:S04]  /*16f20*/  IMAD.MOV.U32 R121, RZ, RZ, R68 ;  /* 0x000000ffff797224 */ /* 0x000fc800078e0044 */
[C---:B---3--:R-:W-:Y:S01]  /*16f30*/  HMMA.16816.F32.BF16 R76, R4.reuse, R16, R136 ;  /* 0x00000010044c723c */ /* 0x048fe20000041888 */
[----:B------:R-:W-:Y:S01]  /*16f40*/  IMAD.MOV.U32 R123, RZ, RZ, R70 ;  /* 0x000000ffff7b7224 */ /* 0x000fe200078e0046 */
[----:B------:R-:W-:Y:S01]  /*16f50*/  MOV R22, R104 ;  /* 0x0000006800167202 */ /* 0x000fe20000000f00 */
[----:B------:R-:W-:Y:S01]  /*16f60*/  IMAD.MOV.U32 R23, RZ, RZ, R62 ;  /* 0x000000ffff177224 */ /* 0x000fe200078e003e */
[----:B------:R-:W-:Y:S01]  /*16f70*/  MOV R20, R63 ;  /* 0x0000003f00147202 */ /* 0x000fe20000000f00 */
[----:B------:R-:W-:Y:S01]  /*16f80*/  IMAD.MOV.U32 R21, RZ, RZ, R60 ;  /* 0x000000ffff157224 */ /* 0x000fe200078e003c */
[----:B------:R2:W5:Y:S02]  /*16f90*/  LDL.LU R193, [R1+0x118] ;  /* 0x0001180001c17983 */ /* 0x0005640000300800 */
[C---:B-1----:R-:W-:Y:S08]  /*16fa0*/  HMMA.16816.F32.BF16 R84, R4.reuse, R8, R124 ;  /* 0x000000080454723c */ /* 0x042ff0000004187c */
[----:B------:R-:W-:Y:S01]  /*16fb0*/  HMMA.16816.F32.BF16 R80, R4, R10, R128 ;  /* 0x0000000a0450723c */ /* 0x000fe20000041880 */
[----:B------:R-:W1:Y:S01]  /*16fc0*/  LDSM.16.MT88.4 R8, [R182+0x1e800] ;  /* 0x01e80000b608783b */ /* 0x000e620000004200 */
[----:B------:R-:W-:-:S02]  /*16fd0*/  IMAD.MOV.U32 R124, RZ, RZ, R34 ;  /* 0x000000ffff7c7224 */ /* 0x000fc400078e0022 */
[----:B------:R-:W-:Y:S01]  /*16fe0*/  IMAD.MOV.U32 R125, RZ, RZ, R35 ;  /* 0x000000ffff7d7224 */ /* 0x000fe200078e0023 */
[----:B------:R2:W5:Y:S02]  /*16ff0*/  LDL.LU R192, [R1+0x114] ;  /* 0x0001140001c07983 */ /* 0x0005640000300800 */
[----:B------:R-:W-:Y:S01]  /*17000*/  MOV R130, R32 ;  /* 0x0000002000827202 */ /* 0x000fe20000000f00 */
[----:B------:R-:W-:Y:S02]  /*17010*/  IMAD.MOV.U32 R138, RZ, RZ, R102 ;  /* 0x000000ffff8a7224 */ /* 0x000fe400078e0066 */
        /* <DEDUP_REMOVED lines=8> */
[----:B------:R-:W-:Y:S01]  /*170a0*/  LOP3.LUT R2, R25, UR5, R130, 0x96, !PT ;  /* 0x0000000519027c12 */ /* 0x000fe2000f8e9682 */
[----:B------:R-:W-:Y:S01]  /*170b0*/  IMAD.MOV.U32 R131, RZ, RZ, R124 ;  /* 0x000000ffff837224 */ /* 0x000fe200078e007c */
[----:B------:R-:W-:Y:S01]  /*170c0*/  MOV R130, R125 ;  /* 0x0000007d00827202 */ /* 0x000fe20000000f00 */
[----:B------:R-:W-:Y:S01]  /*170d0*/  IMAD.MOV.U32 R103, RZ, RZ, R50 ;  /* 0x000000ffff677224 */ /* 0x000fe200078e0032 */
[----:B------:R-:W-:Y:S01]  /*170e0*/  HMMA.16816.F32.BF16 R52, R4, R14, R152 ;  /* 0x0000000e0434723c */ /* 0x000fe20000041898 */
[----:B------:R-:W-:Y:S01]  /*170f0*/  IMAD.MOV.U32 R124, RZ, RZ, R120 ;  /* 0x000000ffff7c7224 */ /* 0x000fe200078e0078 */
[----:B------:R2:W5:Y:S01]  /*17100*/  LDL.LU R191, [R1+0x110] ;  /* 0x0001100001bf7983 */ /* 0x0005620000300800 */
        /* <DEDUP_REMOVED lines=11> */
[----:B-1----:R-:W-:Y:S01]  /*171c0*/  HMMA.16816.F32.BF16 R48, R4, R8, R156 ;  /* 0x000000080430723c */ /* 0x002fe2000004189c */
[----:B------:R-:W-:Y:S01]  /*171d0*/  IMAD.MOV.U32 R100, RZ, RZ, R103 ;  /* 0x000000ffff647224 */ /* 0x000fe200078e0067 */
[----:B------:R2:W5:Y:S01]  /*171e0*/  LDL.LU R190, [R1+0x10c] ;  /* 0x00010c0001be7983 */ /* 0x0005620000300800 */
[----:B------:R-:W-:Y:S01]  /*171f0*/  IMAD.MOV.U32 R35, RZ, RZ, R0 ;  /* 0x000000ffff237224 */ /* 0x000fe200078e0000 */
[----:B------:R-:W-:Y:S01]  /*17200*/  LOP3.LUT R0, R139, UR4, R24, 0x96, !PT ;  /* 0x000000048b007c12 */ /* 0x000fe2000f8e9618 */
[----:B------:R-:W-:-:S03]  /*17210*/  IMAD.MOV.U32 R103, RZ, RZ, R104 ;  /* 0x000000ffff677224 */ /* 0x000fc600078e0068 */
[----:B------:R-:W-:Y:S01]  /*17220*/  HMMA.16816.F32.BF16 R68, R4, R18, R140 ;  /* 0x000000120444723c */ /* 0x000fe2000004188c */
[----:B------:R-:W-:Y:S01]  /*17230*/  IMAD.MOV.U32 R104, RZ, RZ, R105 ;  /* 0x000000ffff687224 */ /* 0x000fe200078e0069 */
[----:B------:R-:W-:Y:S01]  /*17240*/  LDSM.16.MT88.4 R16, [R181+0x19000] ;  /* 0x01900000b510783b */ /* 0x000fe20000004200 */
[----:B------:R-:W-:Y:S01]  /*17250*/  IMAD.MOV.U32 R105, RZ, RZ, R106 ;  /* 0x000000ffff697224 */ /* 0x000fe200078e006a */
[----:B------:R-:W-:Y:S01]  /*17260*/  MOV R106, R64 ;  /* 0x00000040006a7202 */ /* 0x000fe20000000f00 */
[----:B------:R-:W-:-:S03]  /*17270*/  IMAD.MOV.U32 R64, RZ, RZ, R3 ;  /* 0x000000ffff407224 */ /* 0x000fc600078e0003 */
[C---:B------:R-:W-:Y:S01]  /*17280*/  HMMA.16816.F32.BF16 R60, R4.reuse, R12, R144 ;  /* 0x0000000c043c723c */ /* 0x040fe20000041890 */
[----:B------:R-:W-:Y:S01]  /*17290*/  IMAD.WIDE.U32 R2, R2, -0x2daee0ad, RZ ;  /* 0xd2511f5302027825 */ /* 0x000fe200078e00ff */
[----:B------:R-:W-:Y:S06]  /*172a0*/  LDSM.16.MT88.4 R12, [R183+0x19000] ;  /* 0x01900000b70c783b */ /* 0x000fec0000004200 */
[----:B------:R-:W-:Y:S01]  /*172b0*/  HMMA.16816.F32.BF16 R56, R4, R10, R148 ;  /* 0x0000000a0438723c */ /* 0x000fe20000041894 */
[----:B------:R-:W-:Y:S01]  /*172c0*/  LOP3.LUT R3, R3, UR14, R129, 0x96, !PT ;  /* 0x0000000e03037c12 */ /* 0x000fe2000f8e9681 */
[----:B------:R-:W-:Y:S01]  /*172d0*/  IMAD.MOV.U32 R137, RZ, RZ, R128 ;  /* 0x000000ffff897224 */ /* 0x000fe200078e0080 */
[----:B------:R-:W-:Y:S01]  /*172e0*/  MOV R146, R22 ;  /* 0x0000001600927202 */ /* 0x000fe20000000f00 */
[----:B------:R-:W-:Y:S01]  /*172f0*/  IMAD.MOV.U32 R126, RZ, RZ, R122 ;  /* 0x000000ffff7e7224 */ /* 0x000fe200078e007a */
[----:B------:R-:W-:Y:S02]  /*17300*/  LDSM.16.MT88.4 R8, [R182+0x19000] ;  /* 0x01900000b608783b */ /* 0x000fe40000004200 */
[----:B------:R-:W-:-:S04]  /*17310*/  IMAD.WIDE.U32 R4, R0, -0x2daee0ad, RZ ;  /* 0xd2511f5300047825 */ /* 0x000fc800078e00ff */
[----:B------:R-:W-:Y:S01]  /*17320*/  IMAD.MOV.U32 R136, RZ, RZ, R32 ;  /* 0x000000ffff887224 */ /* 0x000fe200078e0020 */
[----:B------:R-:W-:Y:S01]  /*17330*/  LOP3.LUT R0, R5, UR12, R2, 0x96, !PT ;  /* 0x0000000c05007c12 */ /* 0x000fe2000f8e9602 */
[----:B------:R-:W-:Y:S02]  /*17340*/  IMAD.MOV.U32 R129, RZ, RZ, R131 ;  /* 0x000000ffff817224 */ /* 0x000fe400078e0083 */
[----:B------:R-:W-:Y:S01]  /*17350*/  IMAD.MOV.U32 R155, RZ, RZ, R127 ;  /* 0x000000ffff9b7224 */ /* 0x000fe200078e007f */
[----:B------:R-:W-:Y:S01]  /*17360*/  MOV R153, R123 ;  /* 0x0000007b00997202 */ /* 0x000fe20000000f00 */
[----:B------:R-:W-:Y:S01]  /*17370*/  IMAD.WIDE.U32 R2, R3, -0x326172a9, RZ ;  /* 0xcd9e8d5703027825 */ /* 0x000fe200078e00ff */
[----:B------:R2:W5:Y:S03]  /*17380*/  LDL.LU R189, [R1+0x108] ;  /* 0x0001080001bd7983 */ /* 0x0005660000300800 */
[----:B------:R-:W-:Y:S01]  /*17390*/  IMAD.WIDE.U32 R130, R0, -0x326172a9, RZ ;  /* 0xcd9e8d5700827825 */ /* 0x000fe200078e00ff */
[----:B------:R-:W-:Y:S01]  /*173a0*/  LOP3.LUT R3, R3, UR13, R138, 0x96, !PT ;  /* 0x0000000d03037c12 */ /* 0x000fe2000f8e968a */
[----:B------:R2:W5:Y:S03]  /*173b0*/  LDL.LU R188, [R1+0x104] ;  /* 0x0001040001bc7983 */ /* 0x0005660000300800 */
[----:B------:R-:W-:Y:S01]  /*173c0*/  LOP3.LUT R0, R131, UR11, R2, 0x96, !PT ;  /* 0x0000000b83007c12 */ /* 0x000fe2000f8e9602 */
[----:B------:R-:W-:Y:S01]  /*173d0*/  IMAD.MOV.U32 R139, RZ, RZ, R129 ;  /* 0x000000ffff8b7224 */ /* 0x000fe200078e0081 */
[----:B------:R-:W1:Y:S01]  /*173e0*/  LDC.U8 R138, c[0x0][0x2d8] ;  /* 0x0000b600ff8a7b82 */ /* 0x000e620000000000 */
[----:B------:R-:W-:-:S04]  /*173f0*/  IMAD.WIDE.U32 R2, R3, -0x2daee0ad, RZ ;  /* 0xd2511f5303027825 */ /* 0x000fc800078e00ff */
[----:B------:R-:W-:Y:S02]  /*17400*/  IMAD.MOV.U32 R144, RZ, RZ, R20 ;  /* 0x000000ffff907224 */ /* 0x000fe400078e0014 */
[----:B------:R-:W-:Y:S02]  /*17410*/  IMAD.MOV.U32 R145, RZ, RZ, R21 ;  /* 0x000000ffff917224 */ /* 0x000fe400078e0015 */
[----:B------:R-:W-:Y:S01]  /*17420*/  IMAD.MOV.U32 R147, RZ, RZ, R23 ;  /* 0x000000ffff937224 */ /* 0x000fe200078e0017 */
[----:B------:R-:W-:Y:S01]  /*17430*/  MOV R122, R101 ;  /* 0x00000065007a7202 */ /* 0x000fe20000000f00 */
[----:B------:R-:W-:Y:S01]  /*17440*/  IMAD.WIDE.U32 R128, R0, -0x2daee0ad, RZ ;  /* 0xd2511f5300807825 */ /* 0x000fe200078e00ff */
[----:B------:R-:W-:Y:S01]  /*17450*/  LOP3.LUT R0, R3, UR10, R4, 0x96, !PT ;  /* 0x0000000a03007c12 */ /* 0x000fe2000f8e9604 */
[----:B------:R-:W3:Y:S03]  /*17460*/  LDSM.16.MT88.4 R20, [R180+0x19000] ;  /* 0x01900000b414783b */ /* 0x000ee60000004200 */
[----:B------:R-:W-:Y:S01]  /*17470*/  LOP3.LUT R2, R129, UR8, R2, 0x96, !PT ;  /* 0x0000000881027c12 */ /* 0x000fe2000f8e9602 */
[----:B------:R-:W-:Y:S01]  /*17480*/  IMAD.WIDE.U32 R24, R0, -0x326172a9, RZ ;  /* 0xcd9e8d5700187825 */ /* 0x000fe200078e00ff */
[----:B------:R-:W-:Y:S01]  /*17490*/  MOV R154, R126 ;  /* 0x0000007e009a7202 */ /* 0x000fe20000000f00 */
[----:B------:R2:W5:Y:S02]  /*174a0*/  LDL.LU R187, [R1+0x100] ;  /* 0x0001000001bb7983 */ /* 0x0005640000300800 */
[----:B------:R-:W-:-:S05]  /*174b0*/  IMAD.WIDE.U32 R2, R2, -0x326172a9, RZ ;  /* 0xcd9e8d5702027825 */ /* 0x000fca00078e00ff */
[----:B------:R-:W-:Y:S02]  /*174c0*/  LOP3.LUT R0, R3, UR7, R24, 0x96, !PT ;  /* 0x0000000703007c12 */ /* 0x000fe4000f8e9618 */
[C---:B------:R-:W-:Y:S02]  /*174d0*/  LOP3.LUT R4, R2.reuse, 0xffff, RZ, 0xc0, !PT ;  /* 0x0000ffff02047812 */ /* 0x040fe400078ec0ff */
[----:B------:R-:W-:Y:S02]  /*174e0*/  LOP3.LUT R5, R2, 0xff, RZ, 0xc0, !PT ;  /* 0x000000ff02057812 */ /* 0x000fe400078ec0ff */
[--C-:B------:R-:W-:Y:S02]  /*174f0*/  SHF.R.U32.HI R6, RZ, 0x10, R2.reuse ;  /* 0x00000010ff067819 */ /* 0x100fe40000011602 */
[----:B------:R-:W-:Y:S02]  /*17500*/  SHF.R.U32.HI R7, RZ, 0x18, R2 ;  /* 0x00000018ff077819 */ /* 0x000fe40000011602 */
[----:B------:R-:W-:-:S04]  /*17510*/  LOP3.LUT R2, R0, 0xffff, RZ, 0xc0, !PT ;  /* 0x0000ffff00027812 */ /* 0x000fc800078ec0ff */
[----:B------:R-:W-:Y:S02]  /*17520*/  SHF.R.U32.HI R3, RZ, 0x8, R2 ;  /* 0x00000008ff037819 */ /* 0x000fe40000011602 */
[----:B------:R-:W-:Y:S02]  /*17530*/  LOP3.LUT R2, R0, 0xff, RZ, 0xc0, !PT ;  /* 0x000000ff00027812 */ /* 0x000fe400078ec0ff */
[----:B------:R-:W-:Y:S02]  /*17540*/  SHF.R.U32.HI R4, RZ, 0x8, R4 ;  /* 0x00000008ff047819 */ /* 0x000fe40000011604 */
[----:B------:R-:W-:Y:S02]  /*17550*/  PRMT R3, R2, 0x5410, R3 ;  /* 0x0000541002037816 */ /* 0x000fe40000000003 */
[----:B------:R-:W-:Y:S02]  /*17560*/  SHF.R.U32.HI R2, RZ, 0x10, R0 ;  /* 0x00000010ff027819 */ /* 0x000fe40000011600 */
[----:B-1----:R-:W-:-:S02]  /*17570*/  PRMT R138, R138, 0x7054, R138 ;  /* 0x000070548a8a7816 */ /* 0x002fc4000000008a */
[----:B------:R-:W-:Y:S02]  /*17580*/  PRMT R5, R5, 0x5410, R4 ;  /* 0x0000541005057816 */ /* 0x000fe40000000004 */
[----:B------:R-:W-:Y:S02]  /*17590*/  SHF.R.U32.HI R4, RZ, 0x18, R0 ;  /* 0x00000018ff047819 */ /* 0x000fe40000011600 */
[----:B------:R-:W-:Y:S02]  /*175a0*/  LOP3.LUT R2, R2, 0xff, RZ, 0xc0, !PT ;  /* 0x000000ff02027812 */ /* 0x000fe400078ec0ff */
[----:B------:R-:W-:Y:S01]  /*175b0*/  LOP3.LUT R6, R6, 0xff, RZ, 0xc0, !PT ;  /* 0x000000ff06067812 */ /* 0x000fe200078ec0ff */
[----:B------:R-:W-:Y:S01]  /*175c0*/  HSET2.LE.AND R0, R3, R138, PT ;  /* 0x0000008a03007233 */ /* 0x000fe20003803000 */
[----:B------:R-:W-:Y:S02]  /*175d0*/  PRMT R2, R2, 0x5410, R4 ;  /* 0x0000541002027816 */ /* 0x000fe40000000004 */
[----:B------:R-:W-:-:S02]  /*175e0*/  PRMT R3, R6, 0x5410, R7 ;  /* 0x0000541006037816 */ /* 0x000fc40000000007 */
[----:B------:R-:W-:Y:S01]  /*175f0*/  LOP3.LUT R4, R0, R137, RZ, 0xc0, !PT ;  /* 0x0000008900047212 */ /* 0x000fe200078ec0ff */
[--C-:B------:R-:W-:Y:S02]  /*17600*/  HSET2.LE.AND R0, R2, R138.reuse, PT ;  /* 0x0000008a02007233 */ /* 0x100fe40003803000 */
[--C-:B------:R-:W-:Y:S02]  /*17610*/  HSET2.LE.AND R2, R5, R138.reuse, PT ;  /* 0x0000008a05027233 */ /* 0x100fe40003803000 */
[----:B------:R-:W-:Y:S01]  /*17620*/  HSET2.LE.AND R3, R3, R138, PT ;  /* 0x0000008a03037233 */ /* 0x000fe20003803000 */
[----:B------:R-:W-:Y:S01]  /*17630*/  IMAD.MOV.U32 R101, RZ, RZ, R34 ;  /* 0x000000ffff657224 */ /* 0x000fe200078e0022 */
[----:B------:R-:W-:Y:S01]  /*17640*/  LOP3.LUT R5, R0, R139, RZ, 0xc0, !PT ;  /* 0x0000008b00057212 */ /* 0x000fe200078ec0ff */
[----:B------:R-:W-:Y:S01]  /*17650*/  IMAD.MOV.U32 R34, RZ, RZ, R185 ;  /* 0x000000ffff227224 */ /* 0x000fe200078e00b9 */
[----:B------:R-:W-:Y:S02]  /*17660*/  LOP3.LUT R6, R2, R124, RZ, 0xc0, !PT ;  /* 0x0000007c02067212 */ /* 0x000fe400078ec0ff */
[----:B------:R-:W-:Y:S01]  /*17670*/  LOP3.LUT R7, R3, R125, RZ, 0xc0, !PT ;  /* 0x0000007d03077212 */ /* 0x000fe200078ec0ff */
[----:B------:R-:W-:Y:S01]  /*17680*/  IMAD.MOV.U32 R139, RZ, RZ, R33 ;  /* 0x000000ffff8b7224 */ /* 0x000fe200078e0021 */
[----:B------:R-:W-:Y:S01]  /*17690*/  MOV R138, R34 ;  /* 0x00000022008a7202 */ /* 0x000fe20000000f00 */
[----:B------:R-:W-:Y:S01]  /*176a0*/  IMAD.MOV.U32 R137, RZ, RZ, R35 ;  /* 0x000000ffff897224 */ /* 0x000fe200078e0023 */
[----:B------:R-:W-:Y:S01]  /*176b0*/  MOV R126, R66 ;  /* 0x00000042007e7202 */ /* 0x000fe20000000f00 */
[----:B------:R-:W-:Y:S01]  /*176c0*/  IMAD.MOV.U32 R124, RZ, RZ, R64 ;  /* 0x000000ffff7c7224 */ /* 0x000fe200078e0040 */
[----:B------:R2:W5:Y:S01]  /*176d0*/  LDL.LU R185, [R1+0xfc] ;  /* 0x0000fc0001b97983 */ /* 0x0005620000300800 */
[----:B---3--:R-:W-:Y:S01]  /*176e0*/  HMMA.16816.F32.BF16 R164, R4, R20, R164 ;  /* 0x0000001404a4723c */ /* 0x008fe200000418a4 */
[----:B------:R-:W-:-:S02]  /*176f0*/  IMAD.MOV.U32 R125, RZ, RZ, R65 ;  /* 0x000000ffff7d7224 */ /* 0x000fc400078e0041 */
[----:B------:R-:W-:-:S05]  /*17700*/  IMAD.MOV.U32 R127, RZ, RZ, R67 ;  /* 0x000000ffff7f7224 */ /* 0x000fca00078e0043 */
[C---:B------:R-:W-:Y:S01]  /*17710*/  HMMA.16816.F32.BF16 R32, R4.reuse, R22, R248 ;  /* 0x000000160420723c */ /* 0x040fe200000418f8 */
[----:B------:R-:W1:Y:S06]  /*17720*/  LDSM.16.MT88.4 R20, [R180+0x1b000] ;  /* 0x01b00000b414783b */ /* 0x000e6c0000004200 */
[----:B------:R-:W-:Y:S01]  /*17730*/  IMAD.MOV.U32 R248, RZ, RZ, R47 ;  /* 0x000000fffff87224 */ /* 0x000fe200078e002f */
[----:B------:R-:W-:Y:S01]  /*17740*/  MOV R250, R45 ;  /* 0x0000002d00fa7202 */ /* 0x000fe20000000f00 */
[----:B------:R-:W-:Y:S01]  /*17750*/  IMAD.MOV.U32 R249, RZ, RZ, R46 ;  /* 0x000000fffff97224 */ /* 0x000fe200078e002e */
[----:B------:R-:W-:Y:S01]  /*17760*/  HMMA.16816.F32.BF16 R156, R4, R16, R236 ;  /* 0x00000010049c723c */ /* 0x000fe200000418ec */
[----:B------:R-:W-:-:S07]  /*17770*/  IMAD.MOV.U32 R251, RZ, RZ, R44 ;  /* 0x000000fffffb7224 */ /* 0x000fce00078e002c */
[C---:B------:R-:W-:Y:S01]  /*17780*/  HMMA.16816.F32.BF16 R44, R4.reuse, R18, R224 ;  /* 0x00000012042c723c */ /* 0x040fe200000418e0 */
[----:B------:R-:W3:Y:S07]  /*17790*/  LDSM.16.MT88.4 R16, [R181+0x1b000] ;  /* 0x01b00000b510783b */ /* 0x000eee0000004200 */
[C---:B------:R-:W-:Y:S08]  /*177a0*/  HMMA.16816.F32.BF16 R148, R4.reuse, R12, R220 ;  /* 0x0000000c0494723c */ /* 0x040ff000000418dc */
[C---:B------:R-:W-:Y:S01]  /*177b0*/  HMMA.16816.F32.BF16 R64, R4.reuse, R14, R172 ;  /* 0x0000000e0440723c */ /* 0x040fe200000418ac */
[----:B------:R-:W4:Y:S07]  /*177c0*/  LDSM.16.MT88.4 R12, [R183+0x1b000] ;  /* 0x01b00000b70c783b */ /* 0x000f2e0000004200 */
[C---:B------:R-:W-:Y:S08]  /*177d0*/  HMMA.16816.F32.BF16 R140, R4.reuse, R8, R96 ;  /* 0x00000008048c723c */ /* 0x040ff00000041860 */
[----:B------:R-:W-:Y:S01]  /*177e0*/  HMMA.16816.F32.BF16 R92, R4, R10, R92 ;  /* 0x0000000a045c723c */ /* 0x000fe2000004185c */
[----:B------:R-:W2:Y:S01]  /*177f0*/  LDSM.16.MT88.4 R8, [R182+0x1b000] ;  /* 0x01b00000b608783b */ /* 0x000ea20000004200 */
[----:B------:R-:W-:Y:S01]  /*17800*/  IMAD.MOV.U32 R152, RZ, RZ, R100 ;  /* 0x000000ffff987224 */ /* 0x000fe200078e0064 */
[----:B------:R-:W-:Y:S01]  /*17810*/  MOV R237, R102 ;  /* 0x0000006600ed7202 */ /* 0x000fe20000000f00 */
[----:B------:R-:W-:-:S02]  /*17820*/  IMAD.MOV.U32 R0, RZ, RZ, R101 ;  /* 0x000000ffff007224 */ /* 0x000fc400078e0065 */
[----:B------:R-:W-:Y:S02]  /*17830*/  IMAD.MOV.U32 R238, RZ, RZ, R103 ;  /* 0x000000ffffee7224 */ /* 0x000fe400078e0067 */
[----:B-1----:R-:W-:Y:S01]  /*17840*/  HMMA.16816.F32.BF16 R96, R4, R20, R248 ;  /* 0x000000140460723c */ /* 0x002fe200000418f8 */
[----:B------:R-:W-:Y:S02]  /*17850*/  IMAD.MOV.U32 R239, RZ, RZ, R104 ;  /* 0x000000ffffef7224 */ /* 0x000fe400078e0068 */
[----:B------:R-:W-:-:S04]  /*17860*/  IMAD.MOV.U32 R2, RZ, RZ, R106 ;  /* 0x000000ffff027224 */ /* 0x000fc800078e006a */
[----:B------:R-:W-:Y:S01]  /*17870*/  MOV R248, R105 ;  /* 0x0000006900f87202 */ /* 0x000fe20000000f00 */
[----:B------:R-:W-:Y:S01]  /*17880*/  IMAD.MOV.U32 R249, RZ, RZ, R107 ;  /* 0x000000fffff97224 */ /* 0x000fe200078e006b */
[----:B------:R-:W-:Y:S01]  /*17890*/  HMMA.16816.F32.BF16 R100, R4, R22, R244 ;  /* 0x000000160464723c */ /* 0x000fe200000418f4 */
[----:B------:R-:W1:Y:S01]  /*178a0*/  LDSM.16.MT88.4 R20, [R180+0x1d000] ;  /* 0x01d00000b414783b */ /* 0x000e620000004200 */
[----:B------:R-:W-:Y:S01]  /*178b0*/  IMAD.MOV.U32 R251, RZ, RZ, R154 ;  /* 0x000000fffffb7224 */ /* 0x000fe200078e009a */
[----:B------:R-:W-:-:S05]  /*178c0*/  MOV R250, R144 ;  /* 0x0000009000fa7202 */ /* 0x000fca0000000f00 */
[----:B---3--:R-:W-:Y:S01]  /*178d0*/  HMMA.16816.F32.BF16 R104, R4, R16, R232 ;  /* 0x000000100468723c */ /* 0x008fe200000418e8 */
[----:B------:R-:W-:Y:S01]  /*178e0*/  IMAD.MOV.U32 R3, RZ, RZ, R155 ;  /* 0x000000ffff037224 */ /* 0x000fe200078e009b */
[----:B------:R-:W-:Y:S01]  /*178f0*/  MOV R227, R136 ;  /* 0x0000008800e37202 */ /* 0x000fe20000000f00 */
[----:B------:R-:W-:-:S05]  /*17900*/  IMAD.MOV.U32 R224, RZ, RZ, R145 ;  /* 0x000000ffffe07224 */ /* 0x000fca00078e0091 */
[----:B------:R-:W-:Y:S01]  /*17910*/  HMMA.16816.F32.BF16 R108, R4, R18, R108 ;  /* 0x00000012046c723c */ /* 0x000fe2000004186c */
[----:B------:R-:W3:Y:S01]  /*17920*/  LDSM.16.MT88.4 R16, [R181+0x1d000] ;  /* 0x01d00000b510783b */ /* 0x000ee20000004200 */
[----:B------:R-:W-:Y:S01]  /*17930*/  IMAD.MOV.U32 R225, RZ, RZ, R146 ;  /* 0x000000ffffe17224 */ /* 0x000fe200078e0092 */
[----:B------:R-:W-:Y:S01]  /*17940*/  MOV R145, R127 ;  /* 0x0000007f00917202 */ /* 0x000fe20000000f00 */
[----:B------:R-:W-:-:S04]  /*17950*/  IMAD.MOV.U32 R226, RZ, RZ, R147 ;  /* 0x000000ffffe27224 */ /* 0x000fc800078e0093 */
[----:B----4-:R-:W-:Y:S01]  /*17960*/  HMMA.16816.F32.BF16 R112, R4, R12, R112 ;  /* 0x0000000c0470723c */ /* 0x010fe20000041870 */
[----:B------:R-:W-:Y:S02]  /*17970*/  IMAD.MOV.U32 R136, RZ, RZ, R124 ;  /* 0x000000ffff887224 */ /* 0x000fe400078e007c */
[----:B------:R-:W-:-:S05]  /*17980*/  IMAD.MOV.U32 R147, RZ, RZ, R125 ;  /* 0x000000ffff937224 */ /* 0x000fca00078e007d */
[C---:B------:R-:W-:Y:S01]  /*17990*/  HMMA.16816.F32.BF16 R116, R4.reuse, R14, R116 ;  /* 0x0000000e0474723c */ /* 0x040fe20000041874 */
[----:B------:R-:W4:Y:S01]  /*179a0*/  LDSM.16.MT88.4 R12, [R183+0x1d000] ;  /* 0x01d00000b70c783b */ /* 0x000f220000004200 */
[----:B------:R-:W-:Y:S02]  /*179b0*/  IMAD.MOV.U32 R146, RZ, RZ, R126 ;  /* 0x000000ffff927224 */ /* 0x000fe400078e007e */
[----:B------:R-:W-:Y:S02]  /*179c0*/  IMAD.MOV.U32 R144, RZ, RZ, R120 ;  /* 0x000000ffff907224 */ /* 0x000fe400078e0078 */
[----:B------:R-:W-:Y:S02]  /*179d0*/  IMAD.MOV.U32 R155, RZ, RZ, R121 ;  /* 0x000000ffff9b7224 */ /* 0x000fe400078e0079 */
[----:B------:R-:W-:Y:S01]  /*179e0*/  IMAD.MOV.U32 R154, RZ, RZ, R122 ;  /* 0x000000ffff9a7224 */ /* 0x000fe200078e007a */
[C---:B--2---:R-:W-:Y:S08]  /*179f0*/  HMMA.16816.F32.BF16 R124, R4.reuse, R10, R160 ;  /* 0x0000000a047c723c */ /* 0x044ff000000418a0 */
[C---:B------:R-:W-:Y:S01]  /*17a00*/  HMMA.16816.F32.BF16 R120, R4.reuse, R8, R168 ;  /* 0x000000080478723c */ /* 0x040fe200000418a8 */
[----:B------:R-:W2:Y:S07]  /*17a10*/  LDSM.16.MT88.4 R8, [R182+0x1d000] ;  /* 0x01d00000b608783b */ /* 0x000eae0000004200 */
[C---:B-1----:R-:W-:Y:S08]  /*17a20*/  HMMA.16816.F32.BF16 R168, R4.reuse, R20, R224 ;  /* 0x0000001404a8723c */ /* 0x042ff000000418e0 */
[C---:B---3--:R-:W-:Y:S08]  /*17a30*/  HMMA.16816.F32.BF16 R228, R4.reuse, R16, R228 ;  /* 0x0000001004e4723c */ /* 0x048ff000000418e4 */
[C---:B------:R-:W-:Y:S08]  /*17a40*/  HMMA.16816.F32.BF16 R224, R4.reuse, R18, R208 ;  /* 0x0000001204e0723c */ /* 0x040ff000000418d0 */
[C---:B----4-:R-:W-:Y:S08]  /*17a50*/  HMMA.16816.F32.BF16 R16, R4.reuse, R12, R88 ;  /* 0x0000000c0410723c */ /* 0x050ff00000041858 */
[C---:B------:R-:W-:Y:S08]  /*17a60*/  HMMA.16816.F32.BF16 R172, R4.reuse, R22, R240 ;  /* 0x0000001604ac723c */ /* 0x040ff000000418f0 */
[C---:B--2---:R-:W-:Y:S01]  /*17a70*/  HMMA.16816.F32.BF16 R244, R4.reuse, R8, R40 ;  /* 0x0000000804f4723c */ /* 0x044fe20000041828 */
[----:B------:R-:W-:Y:S01]  /*17a80*/  MOV R223, R248 ;  /* 0x000000f800df7202 */ /* 0x000fe20000000f00 */
[----:B------:R-:W-:Y:S01]  /*17a90*/  IMAD.MOV.U32 R162, RZ, RZ, R249 ;  /* 0x000000ffffa27224 */ /* 0x000fe200078e00f9 */
[----:B------:R-:W-:Y:S05]  /*17aa0*/  LDSM.16.MT88.4 R20, [R182+0x1f000] ;  /* 0x01f00000b614783b */ /* 0x000fea0000004200 */
[----:B------:R-:W-:Y:S01]  /*17ab0*/  HMMA.16816.F32.BF16 R240, R4, R10, R36 ;  /* 0x0000000a04f0723c */ /* 0x000fe20000041824 */
[----:B------:R-:W1:Y:S01]  /*17ac0*/  LDSM.16.MT88.4 R8, [R181+0x1f000] ;  /* 0x01f00000b508783b */ /* 0x000e620000004200 */
[----:B------:R-:W-:-:S02]  /*17ad0*/  IMAD.MOV.U32 R163, RZ, RZ, R250 ;  /* 0x000000ffffa37224 */ /* 0x000fc400078e00fa */
[----:B------:R-:W-:-:S04]  /*17ae0*/  IMAD.MOV.U32 R211, RZ, RZ, R251 ;  /* 0x000000ffffd37224 */ /* 0x000fc800078e00fb */
[----:B------:R-:W-:Y:S01]  /*17af0*/  HMMA.16816.F32.BF16 R248, R4, R14, R72 ;  /* 0x0000000e04f8723c */ /* 0x000fe20000041848 */
[----:B------:R-:W2:Y:S01]  /*17b00*/  LDSM.16.MT88.4 R12, [R180+0x1f000] ;  /* 0x01f00000b40c783b */ /* 0x000ea20000004200 */
[----:B------:R-:W-:Y:S01]  /*17b10*/  IMAD.MOV.U32 R91, RZ, RZ, R17 ;  /* 0x000000ffff5b7224 */ /* 0x000fe200078e0011 */
[----:B------:R-:W-:Y:S01]  /*17b20*/  MOV R90, R18 ;  /* 0x00000012005a7202 */ /* 0x000fe20000000f00 */
[----:B------:R-:W-:Y:S02]  /*17b30*/  IMAD.MOV.U32 R89, RZ, RZ, R19 ;  /* 0x000000ffff597224 */ /* 0x000fe400078e0013 */
[----:B------:R-:W-:Y:S02]  /*17b40*/  IMAD.MOV.U32 R88, RZ, RZ, R16 ;  /* 0x000000ffff587224 */ /* 0x000fe400078e0010 */
[----:B------:R-:W3:Y:S01]  /*17b50*/  LDSM.16.MT88.4 R16, [R183+0x1f000] ;  /* 0x01f00000b710783b */ /* 0x000ee20000004200 */
[----:B------:R-:W-:Y:S01]  /*17b60*/  MOV R220, R237 ;  /* 0x000000ed00dc7202 */ /* 0x000fe20000000f00 */
[----:B------:R-:W-:-:S02]  /*17b70*/  IMAD.MOV.U32 R221, RZ, RZ, R238 ;  /* 0x000000ffffdd7224 */ /* 0x000fc400078e00ee */
[----:B------:R-:W-:Y:S01]  /*17b80*/  IMAD.MOV.U32 R222, RZ, RZ, R239 ;  /* 0x000000ffffde7224 */ /* 0x000fe200078e00ef */
[----:B------:R-:W-:Y:S01]  /*17b90*/  MOV R209, R225 ;  /* 0x000000e100d17202 */ /* 0x000fe20000000f00 */
[----:B------:R-:W-:Y:S01]  /*17ba0*/  IMAD.MOV.U32 R208, RZ, RZ, R226 ;  /* 0x000000ffffd07224 */ /* 0x000fe200078e00e2 */
[----:B------:R-:W-:Y:S01]  /*17bb0*/  MOV R160, R224 ;  /* 0x000000e000a07202 */ /* 0x000fe20000000f00 */
[----:B------:R-:W-:Y:S02]  /*17bc0*/  IMAD.MOV.U32 R161, RZ, RZ, R227 ;  /* 0x000000ffffa17224 */ /* 0x000fe400078e00e3 */
[----:B------:R-:W-:Y:S01]  /*17bd0*/  IMAD.MOV.U32 R40, RZ, RZ, R2 ;  /* 0x000000ffff287224 */ /* 0x000fe200078e0002 */
[----:B------:R-:W-:Y:S02]  /*17be0*/  LOP3.LUT R2, R25, UR9, R130, 0x96, !PT ;  /* 0x0000000919027c12 */ /* 0x000fe4000f8e9682 */
[----:B------:R-:W-:Y:S01]  /*17bf0*/  MOV R41, R3 ;  /* 0x0000000300297202 */ /* 0x000fe20000000f00 */
[----:B-1----:R-:W-:Y:S07]  /*17c00*/  HMMA.16816.F32.BF16 R224, R4, R8, R76 ;  /* 0x0000000804e0723c */ /* 0x002fee000004184c */
[----:B------:R-:W-:Y:S01]  /*17c10*/  MOV R79, R220 ;  /* 0x000000dc004f7202 */ /* 0x000fe20000000f00 */
[----:B------:R-:W-:Y:S01]  /*17c20*/  IMAD.MOV.U32 R78, RZ, RZ, R221 ;  /* 0x000000ffff4e7224 */ /* 0x000fe200078e00dd */
[----:B------:R-:W-:Y:S01]  /*17c30*/  MOV R76, R223 ;  /* 0x000000df004c7202 */ /* 0x000fe20000000f00 */
[----:B------:R-:W-:-:S02]  /*17c40*/  IMAD.MOV.U32 R77, RZ, RZ, R222 ;  /* 0x000000ffff4d7224 */ /* 0x000fc400078e00de */
[----:B------:R-:W-:Y:S01]  /*17c50*/  HMMA.16816.F32.BF16 R220, R4, R10, R68 ;  /* 0x0000000a04dc723c */ /* 0x000fe20000041844 */
[----:B------:R-:W1:Y:S01]  /*17c60*/  LDC.U8 R69, c[0x0][0x2d8] ;  /* 0x0000b600ff457b82 */ /* 0x000e620000000000 */
[----:B------:R-:W-:Y:S01]  /*17c70*/  IMAD.WIDE.U32 R2, R2, -0x2daee0ad, RZ ;  /* 0xd2511f5302027825 */ /* 0x000fe200078e00ff */
[----:B------:R-:W-:-:S05]  /*17c80*/  MOV R74, R90 ;  /* 0x0000005a004a7202 */ /* 0x000fca0000000f00 */
[----:B--2---:R-:W-:Y:S01]  /*17c90*/  HMMA.16816.F32.BF16 R236, R4, R12, R84 ;  /* 0x0000000c04ec723c */ /* 0x004fe20000041854 */
[----:B------:R-:W-:Y:S01]  /*17ca0*/  IMAD.MOV.U32 R75, RZ, RZ, R89 ;  /* 0x000000ffff4b7224 */ /* 0x000fe200078e0059 */
[----:B------:R-:W-:Y:S01]  /*17cb0*/  MOV R89, R209 ;  /* 0x000000d100597202 */ /* 0x000fe20000000f00 */
[----:B------:R-:W-:Y:S01]  /*17cc0*/  IMAD.MOV.U32 R71, RZ, RZ, R211 ;  /* 0x000000ffff477224 */ /* 0x000fe200078e00d3 */
[----:B------:R-:W-:-:S03]  /*17cd0*/  LOP3.LUT R8, R2, 0xffff, RZ, 0xc0, !PT ;  /* 0x0000ffff02087812 */ /* 0x000fc600078ec0ff */
[----:B------:R-:W-:Y:S01]  /*17ce0*/  IMAD.MOV.U32 R87, RZ, RZ, R0 ;  /* 0x000000ffff577224 */ /* 0x000fe200078e0000 */
[----:B------:R-:W-:Y:S01]  /*17cf0*/  LOP3.LUT R0, R3, UR6, R128, 0x96, !PT ;  /* 0x0000000603007c12 */ /* 0x000fe2000f8e9680 */
[C---:B------:R-:W-:Y:S01]  /*17d00*/  HMMA.16816.F32.BF16 R232, R4.reuse, R14, R80 ;  /* 0x0000000e04e8723c */ /* 0x040fe20000041850 */
[----:B------:R-:W-:Y:S01]  /*17d10*/  IMAD.MOV.U32 R90, RZ, RZ, R208 ;  /* 0x000000ffff5a7224 */ /* 0x000fe200078e00d0 */
[----:B------:R-:W-:Y:S02]  /*17d20*/  LOP3.LUT R3, R2, 0xff, RZ, 0xc0, !PT ;  /* 0x000000ff02037812 */ /* 0x000fe400078ec0ff */
[--C-:B------:R-:W-:Y:S02]  /*17d30*/  SHF.R.U32.HI R9, RZ, 0x10, R2.reuse ;  /* 0x00000010ff097819 */ /* 0x100fe40000011602 */
[----:B------:R-:W-:Y:S02]  /*17d40*/  SHF.R.U32.HI R10, RZ, 0x18, R2 ;  /* 0x00000018ff0a7819 */ /* 0x000fe40000011602 */
[----:B---3--:R-:W-:Y:S01]  /*17d50*/  HMMA.16816.F32.BF16 R208, R4, R16, R60 ;  /* 0x0000001004d0723c */ /* 0x008fe2000004183c */
[----:B------:R-:W-:-:S07]  /*17d60*/  LOP3.LUT R2, R0, 0xffff, RZ, 0xc0, !PT ;  /* 0x0000ffff00027812 */ /* 0x000fce00078ec0ff */
[C---:B------:R-:W-:Y:S01]  /*17d70*/  HMMA.16816.F32.BF16 R12, R4.reuse, R20, R48 ;  /* 0x00000014040c723c */ /* 0x040fe20000041830 */
[----:B-1----:R-:W-:Y:S01]  /*17d80*/  PRMT R69, R69, 0x7054, R69 ;  /* 0x0000705445457816 */ /* 0x002fe20000000045 */
[----:B------:R-:W-:Y:S01]  /*17d90*/  IMAD.MOV.U32 R37, RZ, RZ, R144 ;  /* 0x000000ffff257224 */ /* 0x000fe200078e0090 */
[----:B------:R-:W-:Y:S01]  /*17da0*/  MOV R84, R146 ;  /* 0x0000009200547202 */ /* 0x000fe20000000f00 */
[----:B------:R-:W-:Y:S01]  /*17db0*/  IMAD.MOV.U32 R36, RZ, RZ, R145 ;  /* 0x000000ffff247224 */ /* 0x000fe200078e0091 */
[----:B------:R-:W-:Y:S01]  /*17dc0*/  SHF.R.U32.HI R8, RZ, 0x8, R8 ;  /* 0x00000008ff087819 */ /* 0x000fe20000011608 */
[----:B------:R-:W-:Y:S02]  /*17dd0*/  IMAD.MOV.U32 R83, RZ, RZ, R147 ;  /* 0x000000ffff537224 */ /* 0x000fe400078e0093 */
[----:B------:R-:W-:Y:S01]  /*17de0*/  IMAD.MOV.U32 R70, RZ, RZ, R139 ;  /* 0x000000ffff467224 */ /* 0x000fe200078e008b */
[C---:B------:R-:W-:Y:S01]  /*17df0*/  HMMA.16816.F32.BF16 R16, R4.reuse, R18, R52 ;  /* 0x000000120410723c */ /* 0x040fe20000041834 */
[----:B------:R-:W1:Y:S07]  /*17e00*/  LDSM.16.MT88.4 R144, [R183+0x19800] ;  /* 0x01980000b790783b */ /* 0x000e6e0000004200 */
[----:B------:R-:W-:Y:S01]  /*17e10*/  HMMA.16816.F32.BF16 R20, R4, R22, R56 ;  /* 0x000000160414723c */ /* 0x000fe20000041838 */
[----:B------:R-:W-:Y:S01]  /*17e20*/  PRMT R8, R3, 0x5410, R8 ;  /* 0x0000541003087816 */ /* 0x000fe20000000008 */
[----:B------:R-:W-:Y:S01]  /*17e30*/  IMAD.MOV.U32 R73, RZ, RZ, R91 ;  /* 0x000000ffff497224 */ /* 0x000fe200078e005b */
[----:B------:R-:W-:Y:S01]  /*17e40*/  MOV R86, R152 ;  /* 0x0000009800567202 */ /* 0x000fe20000000f00 */
[----:B------:R-:W-:Y:S01]  /*17e50*/  IMAD.MOV.U32 R72, RZ, RZ, R88 ;  /* 0x000000ffff487224 */ /* 0x000fe200078e0058 */
[----:B------:R-:W-:Y:S01]  /*17e60*/  MOV R38, R155 ;  /* 0x0000009b00267202 */ /* 0x000fe20000000f00 */
[----:B------:R-:W-:Y:S01]  /*17e70*/  IMAD.MOV.U32 R43, RZ, RZ, R162 ;  /* 0x000000ffff2b7224 */ /* 0x000fe200078e00a2 */
[--C-:B------:R-:W-:Y:S01]  /*17e80*/  SHF.R.U32.HI R4, RZ, 0x10, R0.reuse ;  /* 0x00000010ff047819 */ /* 0x100fe20000011600 */
[----:B------:R-:W-:Y:S01]  /*17e90*/  IMAD.MOV.U32 R42, RZ, RZ, R163 ;  /* 0x000000ffff2a7224 */ /* 0x000fe200078e00a3 */
[----:B------:R-:W-:Y:S01]  /*17ea0*/  LOP3.LUT R6, R0, 0xff, RZ, 0xc0, !PT ;  /* 0x000000ff00067812 */ /* 0x000fe200078ec0ff */
[----:B------:R-:W-:Y:S01]  /*17eb0*/  IMAD.MOV.U32 R85, RZ, RZ, R153 ;  /* 0x000000ffff557224 */ /* 0x000fe200078e0099 */
[----:B------:R-:W-:Y:S01]  /*17ec0*/  SHF.R.U32.HI R5, RZ, 0x18, R0 ;  /* 0x00000018ff057819 */ /* 0x000fe20000011600 */
[----:B------:R-:W-:Y:S01]  /*17ed0*/  IMAD.MOV.U32 R39, RZ, RZ, R154 ;  /* 0x000000ffff277224 */ /* 0x000fe200078e009a */
[----:B------:R-:W-:Y:S01]  /*17ee0*/  SHF.R.U32.HI R0, RZ, 0x8, R2 ;  /* 0x00000008ff007819 */ /* 0x000fe20000011602 */
[----:B------:R-:W-:Y:S01]  /*17ef0*/  IMAD.MOV.U32 R82, RZ, RZ, R136 ;  /* 0x000000ffff527224 */ /* 0x000fe200078e0088 */
[----:B------:R-:W-:Y:S01]  /*17f00*/  LOP3.LUT R2, R4, 0xff, RZ, 0xc0, !PT ;  /* 0x000000ff04027812 */ /* 0x000fe200078ec0ff */
[----:B------:R-:W-:Y:S01]  /*17f10*/  IMAD.MOV.U32 R80, RZ, RZ, R138 ;  /* 0x000000ffff507224 */ /* 0x000fe200078e008a */
[----:B------:R-:W-:Y:S01]  /*17f20*/  PRMT R0, R6, 0x5410, R0 ;  /* 0x0000541006007816 */ /* 0x000fe20000000000 */
[----:B------:R-:W-:Y:S01]  /*17f30*/  LDSM.16.MT88.4 R48, [R181+0x1b800] ;  /* 0x01b80000b530783b */ /* 0x000fe20000004200 */
[----:B------:R-:W-:-:S03]  /*17f40*/  PRMT R2, R2, 0x5410, R5 ;  /* 0x0000541002027816 */ /* 0x000fc60000000005 */
[--C-:B------:R-:W-:Y:S01]  /*17f50*/  HSET2.LE.AND R0, R0, R69.reuse, PT ;  /* 0x0000004500007233 */ /* 0x100fe20003803000 */
[----:B------:R-:W-:Y:S01]  /*17f60*/  LOP3.LUT R3, R9, 0xff, RZ, 0xc0, !PT ;  /* 0x000000ff09037812 */ /* 0x000fe200078ec0ff */
[--C-:B------:R-:W-:Y:S01]  /*17f70*/  HSET2.LE.AND R2, R2, R69.reuse, PT ;  /* 0x0000004502027233 */ /* 0x100fe20003803000 */
[----:B------:R-:W-:Y:S01]  /*17f80*/  IMAD.MOV.U32 R91, RZ, RZ, R161 ;  /* 0x000000ffff5b7224 */ /* 0x000fe200078e00a1 */
[----:B------:R-:W-:Y:S01]  /*17f90*/  MOV R88, R160 ;  /* 0x000000a000587202 */ /* 0x000fe20000000f00 */
[----:B------:R-:W2:Y:S01]  /*17fa0*/  LDSM.16.MT88.4 R152, [R181+0x19800] ;  /* 0x01980000b598783b */ /* 0x000ea20000004200 */
[----:B------:R-:W-:Y:S02]  /*17fb0*/  LOP3.LUT R128, R0, R184, RZ, 0xc0, !PT ;  /* 0x000000b800807212 */ /* 0x000fe400078ec0ff */
[----:B------:R-:W-:Y:S01]  /*17fc0*/  LOP3.LUT R129, R2, R179, RZ, 0xc0, !PT ;  /* 0x000000b302817212 */ /* 0x000fe200078ec0ff */
[----:B------:R3:W5:Y:S04]  /*17fd0*/  LDL.LU R184, [R1+0xf8] ;  /* 0x0000f80001b87983 */ /* 0x0007680000300800 */
[----:B------:R3:W5:Y:S01]  /*17fe0*/  LDL.LU R179, [R1+0xf4] ;  /* 0x0000f40001b37983 */ /* 0x0007620000300800 */
[----:B------:R-:W-:Y:S01]  /*17ff0*/  PRMT R4, R3, 0x5410, R10 ;  /* 0x0000541003047816 */ /* 0x000fe2000000000a */
[--C-:B------:R-:W-:Y:S01]  /*18000*/  HSET2.LE.AND R3, R8, R69.reuse, PT ;  /* 0x0000004508037233 */ /* 0x100fe20003803000 */
[----:B------:R-:W-:Y:S01]  /*18010*/  MOV R81, R137 ;  /* 0x0000008900517202 */ /* 0x000fe20000000f00 */
[----:B------:R-:W4:Y:S02]  /*18020*/  LDSM.16.MT88.4 R160, [R180+0x19800] ;  /* 0x01980000b4a0783b */ /* 0x000f240000004200 */
[----:B------:R-:W-:Y:S01]  /*18030*/  HSET2.LE.AND R4, R4, R69, PT ;  /* 0x0000004504047233 */ /* 0x000fe20003803000 */
[----:B------:R-:W-:Y:S01]  /*18040*/  LOP3.LUT R130, R3, R70, RZ, 0xc0, !PT ;  /* 0x0000004603827212 */ /* 0x000fe200078ec0ff */
[----:B------:R-:W3:Y:S03]  /*18050*/  LDSM.16.MT88.4 R136, [R182+0x19800] ;  /* 0x01980000b688783b */ /* 0x000ee60000004200 */
[----:B------:R-:W-:Y:S01]  /*18060*/  LOP3.LUT R131, R4, R71, RZ, 0xc0, !PT ;  /* 0x0000004704837212 */ /* 0x000fe200078ec0ff */
[----:B------:R-:W-:Y:S01]  /*18070*/  IMAD.MOV.U32 R2, RZ, RZ, R78 ;  /* 0x000000ffff027224 */ /* 0x000fe200078e004e */
[----:B------:R-:W-:Y:S01]  /*18080*/  MOV R3, R79 ;  /* 0x0000004f00037202 */ /* 0x000fe20000000f00 */
[----:B------:R-:W-:Y:S01]  /*18090*/  IMAD.MOV.U32 R79, RZ, RZ, R41 ;  /* 0x000000ffff4f7224 */ /* 0x000fe200078e0029 */
[----:B------:R-:W-:Y:S01]  /*180a0*/  MOV R78, R40 ;  /* 0x00000028004e7202 */ /* 0x000fe20000000f00 */
[----:B------:R-:W-:Y:S01]  /*180b0*/  IMAD.MOV.U32 R24, RZ, RZ, R42 ;  /* 0x000000ffff187224 */ /* 0x000fe200078e002a */
[----:B------:R-:W-:Y:S01]  /*180c0*/  MOV R11, R43 ;  /* 0x0000002b000b7202 */ /* 0x000fe20000000f00 */
[C---:B-1----:R-:W-:Y:S01]  /*180d0*/  HMMA.16816.F32.BF16 R148, R128.reuse, R144, R148 ;  /* 0x000000908094723c */ /* 0x042fe20000041894 */
[----:B------:R-:W1:Y:S04]  /*180e0*/  LDSM.16.MT88.4 R40, [R180+0x1b800] ;  /* 0x01b80000b428783b */ /* 0x000e680000004200 */
[----:B------:R-:W1:Y:S03]  /*180f0*/  LDSM.16.MT88.4 R56, [R183+0x1b800] ;  /* 0x01b80000b738783b */ /* 0x000e660000004200 */
[----:B------:R-:W-:Y:S01]  /*18100*/  HMMA.16816.F32.BF16 R144, R128, R146, R64 ;  /* 0x000000928090723c */ /* 0x000fe20000041840 */
[----:B------:R-:W1:Y:S01]  /*18110*/  LDSM.16.MT88.4 R64, [R182+0x1b800] ;  /* 0x01b80000b640783b */ /* 0x000e620000004200 */
[----:B------:R-:W-:Y:S01]  /*18120*/  IMAD.MOV.U32 R0, RZ, RZ, R77 ;  /* 0x000000ffff007224 */ /* 0x000fe200078e004d */
[----:B------:R-:W-:Y:S01]  /*18130*/  MOV R25, R85 ;  /* 0x0000005500197202 */ /* 0x000fe20000000f00 */
[----:B------:R-:W-:Y:S01]  /*18140*/  IMAD.MOV.U32 R10, RZ, RZ, R84 ;  /* 0x000000ffff0a7224 */ /* 0x000fe200078e0054 */
[----:B------:R-:W-:Y:S01]  /*18150*/  LDSM.16.MT88.4 R4, [R182+0x1f800] ;  /* 0x01f80000b604783b */ /* 0x000fe20000004200 */
[----:B------:R-:W-:Y:S01]  /*18160*/  IMAD.MOV.U32 R9, RZ, RZ, R86 ;  /* 0x000000ffff097224 */ /* 0x000fe200078e0056 */
[----:B------:R-:W-:Y:S01]  /*18170*/  MOV R86, R74 ;  /* 0x0000004a00567202 */ /* 0x000fe20000000f00 */
[----:B------:R-:W-:-:S02]  /*18180*/  IMAD.MOV.U32 R77, RZ, RZ, R87 ;  /* 0x000000ffff4d7224 */ /* 0x000fc400078e0057 */
[----:B------:R-:W-:Y:S02]  /*18190*/  IMAD.MOV.U32 R84, RZ, RZ, R72 ;  /* 0x000000ffff547224 */ /* 0x000fe400078e0048 */
[----:B------:R-:W-:Y:S02]  /*181a0*/  IMAD.MOV.U32 R85, RZ, RZ, R73 ;  /* 0x000000ffff557224 */ /* 0x000fe400078e0049 */
[----:B------:R-:W-:Y:S02]  /*181b0*/  IMAD.MOV.U32 R87, RZ, RZ, R75 ;  /* 0x000000ffff577224 */ /* 0x000fe400078e004b */
[----:B------:R-:W1:Y:S01]  /*181c0*/  LDSM.16.MT88.4 R72, [R180+0x1d800] ;  /* 0x01d80000b448783b */ /* 0x000e620000004200 */
[C---:B--2---:R-:W-:Y:S08]  /*181d0*/  HMMA.16816.F32.BF16 R156, R128.reuse, R152, R156 ;  /* 0x00000098809c723c */ /* 0x044ff0000004189c */
[C---:B----4-:R-:W-:Y:S08]  /*181e0*/  HMMA.16816.F32.BF16 R164, R128.reuse, R160, R164 ;  /* 0x000000a080a4723c */ /* 0x050ff000000418a4 */
[C---:B------:R-:W-:Y:S07]  /*181f0*/  HMMA.16816.F32.BF16 R160, R128.reuse, R162, R32 ;  /* 0x000000a280a0723c */ /* 0x040fee0000041820 */
[----:B------:R-:W-:Y:S01]  /*18200*/  IMAD.MOV.U32 R35, RZ, RZ, R80 ;  /* 0x000000ffff237224 */ /* 0x000fe200078e0050 */
[----:B------:R-:W-:Y:S01]  /*18210*/  HMMA.16816.F32.BF16 R152, R128, R154, R44 ;  /* 0x0000009a8098723c */ /* 0x000fe2000004182c */
[----:B------:R-:W-:Y:S01]  /*18220*/  IMAD.MOV.U32 R34, RZ, RZ, R81 ;  /* 0x000000ffff227224 */ /* 0x000fe200078e0051 */
[----:B------:R-:W-:Y:S01]  /*18230*/  MOV R33, R82 ;  /* 0x0000005200217202 */ /* 0x000fe20000000f00 */
[----:B------:R-:W-:-:S02]  /*18240*/  IMAD.MOV.U32 R32, RZ, RZ, R83 ;  /* 0x000000ffff207224 */ /* 0x000fc400078e0053 */
[----:B------:R-:W2:Y:S03]  /*18250*/  LDSM.16.MT88.4 R80, [R181+0x1d800] ;  /* 0x01d80000b550783b */ /* 0x000ea60000004200 */
[C---:B---3--:R-:W-:Y:S08]  /*18260*/  HMMA.16816.F32.BF16 R140, R128.reuse, R136, R140 ;  /* 0x00000088808c723c */ /* 0x048ff0000004188c */
[C---:B------:R-:W-:Y:S07]  /*18270*/  HMMA.16816.F32.BF16 R136, R128.reuse, R138, R92 ;  /* 0x0000008a8088723c */ /* 0x040fee000004185c */
[----:B------:R-:W-:Y:S01]  /*18280*/  IMAD.MOV.U32 R92, RZ, RZ, R36 ;  /* 0x000000ffff5c7224 */ /* 0x000fe200078e0024 */
[----:B------:R-:W-:Y:S01]  /*18290*/  HMMA.16816.F32.BF16 R44, R128, R48, R104 ;  /* 0x00000030802c723c */ /* 0x000fe20000041868 */
[----:B------:R-:W-:Y:S01]  /*182a0*/  MOV R93, R37 ;  /* 0x00000025005d7202 */ /* 0x000fe20000000f00 */
[----:B------:R-:W-:Y:S01]  /*182b0*/  IMAD.MOV.U32 R94, RZ, RZ, R38 ;  /* 0x000000ffff5e7224 */ /* 0x000fe200078e0026 */
[----:B------:R-:W-:Y:S01]  /*182c0*/  LDSM.16.MT88.4 R104, [R180+0x1f800] ;  /* 0x01f80000b468783b */ /* 0x000fe20000004200 */
[----:B------:R-:W-:-:S04]  /*182d0*/  IMAD.MOV.U32 R95, RZ, RZ, R39 ;  /* 0x000000ffff5f7224 */ /* 0x000fc800078e0027 */
[C---:B------:R-:W-:Y:S07]  /*182e0*/  HMMA.16816.F32.BF16 R48, R128.reuse, R50, R108 ;  /* 0x000000328030723c */ /* 0x040fee000004186c */
[----:B------:R-:W-:Y:S01]  /*182f0*/  MOV R108, R88 ;  /* 0x00000058006c7202 */ /* 0x000fe20000000f00 */
[C---:B-1----:R-:W-:Y:S01]  /*18300*/  HMMA.16816.F32.BF16 R36, R128.reuse, R40, R96 ;  /* 0x000000288024723c */ /* 0x042fe20000041860 */
[----:B------:R-:W-:Y:S01]  /*18310*/  IMAD.MOV.U32 R109, RZ, RZ, R89 ;  /* 0x000000ffff6d7224 */ /* 0x000fe200078e0059 */
[----:B------:R-:W-:Y:S01]  /*18320*/  MOV R111, R91 ;  /* 0x0000005b006f7202 */ /* 0x000fe20000000f00 */
[----:B------:R-:W-:Y:S01]  /*18330*/  IMAD.MOV.U32 R110, RZ, RZ, R90 ;  /* 0x000000ffff6e7224 */ /* 0x000fe200078e005a */
[----:B------:R-:W-:Y:S04]  /*18340*/  LDSM.16.MT88.4 R96, [R182+0x1d800] ;  /* 0x01d80000b660783b */ /* 0x000fe80000004200 */
[C---:B------:R-:W-:Y:S01]  /*18350*/  HMMA.16816.F32.BF16 R52, R128.reuse, R56, R112 ;  /* 0x000000388034723c */ /* 0x040fe20000041870 */
[----:B------:R-:W1:Y:S04]  /*18360*/  LDSM.16.MT88.4 R88, [R183+0x1d800] ;  /* 0x01d80000b758783b */ /* 0x000e680000004200 */
[----:B------:R-:W3:Y:S03]  /*18370*/  LDSM.16.MT88.4 R112, [R181+0x1f800] ;  /* 0x01f80000b570783b */ /* 0x000ee60000004200 */
[C---:B------:R-:W-:Y:S01]  /*18380*/  HMMA.16816.F32.BF16 R60, R128.reuse, R64, R120 ;  /* 0x00000040803c723c */ /* 0x040fe20000041878 */
[----:B------:R-:W4:Y:S07]  /*18390*/  LDSM.16.MT88.4 R120, [R183+0x1f800] ;  /* 0x01f80000b778783b */ /* 0x000f2e0000004200 */
[----:B------:R-:W-:Y:S07]  /*183a0*/  HMMA.16816.F32.BF16 R40, R128, R42, R100 ;  /* 0x0000002a8028723c */ /* 0x000fee0000041864 */
[----:B------:R-:W-:Y:S01]  /*183b0*/  MOV R101, R77 ;  /* 0x0000004d00657202 */ /* 0x000fe20000000f00 */
[----:B------:R-:W-:-:S02]  /*183c0*/  IMAD.MOV.U32 R102, RZ, RZ, R78 ;  /* 0x000000ffff667224 */ /* 0x000fc400078e004e */
[----:B------:R-:W-:Y:S01]  /*183d0*/  IMAD.MOV.U32 R103, RZ, RZ, R79 ;  /* 0x000000ffff677224 */ /* 0x000fe200078e004f */
[C---:B------:R-:W-:Y:S01]  /*183e0*/  HMMA.16816.F32.BF16 R68, R128.reuse, R72, R168 ;  /* 0x000000488044723c */ /* 0x040fe200000418a8 */
[----:B------:R-:W-:Y:S07]  /*183f0*/  STG.E.U16 [R26.64+-0xfe], R30 ;  /* 0xffff021e1a007986 */ /* 0x000fee000c101518 */
[----:B------:R-:W-:Y:S01]  /*18400*/  HMMA.16816.F32.BF16 R72, R128, R74, R172 ;  /* 0x0000004a8048723c */ /* 0x000fe200000418ac */
[----:B------:R-:W-:Y:S01]  /*18410*/  IMAD.MOV.U32 R168, RZ, RZ, R92 ;  /* 0x000000ffffa87224 */ /* 0x000fe200078e005c */
[----:B------:R-:W-:Y:S01]  /*18420*/  MOV R170, R94 ;  /* 0x0000005e00aa7202 */ /* 0x000fe20000000f00 */
[----:B------:R-:W-:-:S04]  /*18430*/  IMAD.MOV.U32 R169, RZ, RZ, R93 ;  /* 0x000000ffffa97224 */ /* 0x000fc800078e005d */
[----:B------:R-:W-:Y:S01]  /*18440*/  IMAD.MOV.U32 R173, RZ, RZ, R101 ;  /* 0x000000ffffad7224 */ /* 0x000fe200078e0065 */
[----:B------:R-:W-:Y:S01]  /*18450*/  MOV R175, R103 ;  /* 0x0000006700af7202 */ /* 0x000fe20000000f00 */
[----:B------:R-:W-:Y:S02]  /*18460*/  IMAD.MOV.U32 R174, RZ, RZ, R102 ;  /* 0x000000ffffae7224 */ /* 0x000fe400078e0066 */
[----:B------:R-:W-:Y:S01]  /*18470*/  IMAD.MOV.U32 R171, RZ, RZ, R95 ;  /* 0x000000ffffab7224 */ /* 0x000fe200078e005f */
[----:B------:R-:W-:Y:S01]  /*18480*/  STG.E.U16 [R28.64+-0xf0], R173 ;  /* 0xffff10ad1c007986 */ /* 0x000fe2000c101518 */
[----:B------:R-:W-:-:S03]  /*18490*/  MOV R8, R76 ;  /* 0x0000004c00087202 */ /* 0x000fc60000000f00 */
        /* <DEDUP_REMOVED lines=15> */
[C---:B--2---:R-:W-:Y:S03]  /*18590*/  HMMA.16816.F32.BF16 R76, R128.reuse, R80, R228 ;  /* 0x00000050804c723c */ /* 0x044fe600000418e4 */
[----:B------:R-:W-:Y:S04]  /*185a0*/  STG.E.U16 [R28.64+-0xb0], R252 ;  /* 0xffff50fc1c007986 */ /* 0x000fe8000c101518 */
[----:B------:R-:W-:Y:S01]  /*185b0*/  STG.E.U16 [R28.64+-0xae], R219 ;  /* 0xffff52db1c007986 */ /* 0x000fe2000c101518 */
[C---:B------:R-:W-:Y:S03]  /*185c0*/  HMMA.16816.F32.BF16 R56, R128.reuse, R58, R116 ;  /* 0x0000003a8038723c */ /* 0x040fe60000041874 */
[----:B------:R-:W-:Y:S04]  /*185d0*/  STG.E.U16 [R26.64+-0xb0], R213 ;  /* 0xffff50d51a007986 */ /* 0x000fe8000c101518 */
[----:B------:R-:W-:Y:S01]  /*185e0*/  STG.E.U16 [R26.64+-0xae], R218 ;  /* 0xffff52da1a007986 */ /* 0x000fe2000c101518 */
[C---:B------:R-:W-:Y:S03]  /*185f0*/  HMMA.16816.F32.BF16 R80, R128.reuse, R82, R108 ;  /* 0x000000528050723c */ /* 0x040fe6000004186c */
[----:B------:R2:W-:Y:S04]  /*18600*/  STG.E.U16 [R28.64+-0xa0], R212 ;  /* 0xffff60d41c007986 */ /* 0x0005e8000c101518 */
[----:B------:R2:W-:Y:S01]  /*18610*/  STG.E.U16 [R28.64+-0x9e], R186 ;  /* 0xffff62ba1c007986 */ /* 0x0005e2000c101518 */
[C---:B------:R-:W-:Y:S03]  /*18620*/  HMMA.16816.F32.BF16 R64, R128.reuse, R66, R124 ;  /* 0x000000428040723c */ /* 0x040fe6000004187c */
[----:B------:R2:W-:Y:S04]  /*18630*/  STG.E.U16 [R26.64+-0xa0], R178 ;  /* 0xffff60b21a007986 */ /* 0x0005e8000c101518 */
[----:B------:R2:W-:Y:S01]  /*18640*/  STG.E.U16 [R26.64+-0x9e], R177 ;  /* 0xffff62b11a007986 */ /* 0x0005e2000c101518 */
[C---:B-1----:R-:W-:Y:S03]  /*18650*/  HMMA.16816.F32.BF16 R84, R128.reuse, R88, R84 ;  /* 0x000000588054723c */ /* 0x042fe60000041854 */
[----:B------:R1:W-:Y:S04]  /*18660*/  STG.E.U16 [R28.64+-0x90], R176 ;  /* 0xffff70b01c007986 */ /* 0x0003e8000c101518 */
[----:B------:R1:W-:Y:S01]  /*18670*/  STG.E.U16 [R28.64+-0x8e], R135 ;  /* 0xffff72871c007986 */ /* 0x0003e2000c101518 */
[C---:B------:R-:W-:Y:S03]  /*18680*/  HMMA.16816.F32.BF16 R92, R128.reuse, R96, R244 ;  /* 0x00000060805c723c */ /* 0x040fe600000418f4 */
[----:B------:R1:W-:Y:S04]  /*18690*/  STG.E.U16 [R26.64+-0x90], R134 ;  /* 0xffff70861a007986 */ /* 0x0003e8000c101518 */
[----:B------:R1:W-:Y:S01]  /*186a0*/  STG.E.U16 [R26.64+-0x8e], R31 ;  /* 0xffff721f1a007986 */ /* 0x0003e2000c101518 */
        /* <DEDUP_REMOVED lines=11> */
[----:B--2---:R-:W-:-:S02]  /*18760*/  FADD.FTZ R212, R24, R9 ;  /* 0x0000000918d47221 */ /* 0x004fc40000010000 */
[----:B------:R-:W-:Y:S01]  /*18770*/  FADD.FTZ R213, R11, R25 ;  /* 0x000000190bd57221 */ /* 0x000fe20000010000 */
[----:B------:R-:W-:-:S03]  /*18780*/  IADD3.X R211, R29, -0x1, RZ, P0, !PT ;  /* 0xffffffff1dd37810 */ /* 0x000fc600007fe4ff */
.L_x_1819:
[----:B-1----:R-:W-:-:S06]  /*18790*/  UISETP.GT.AND UP0, UPT, UR29, UR15, UPT ;  /* 0x0000000f1d00728c */ /* 0x002fcc000bf04270 */
[----:B------:R-:W-:-:S13]  /*187a0*/  PLOP3.LUT P0, PT, PT, PT, UP0, 0x80, 0x0 ;  /* 0x000000000000781c */ /* 0x000fda0003f0f008 */
[----:B------:R-:W-:Y:S05]  /*187b0*/  @!P0 BRA `(.L_x_1826) ;  /* 0x00005f4000008947 */ /* 0x000fea0003800000 */
[----:B------:R-:W2:Y:S01]  /*187c0*/  LDL.64 R18, [R1+0x98] ;  /* 0x0000980001127983 */ /* 0x000ea20000100a00 */
[----:B------:R-:W-:Y:S01]  /*187d0*/  USHF.R.S32.HI UR35, URZ, 0x1f, UR23 ;  /* 0x0000001f3f237899 */ /* 0x000fe20008011417 */
[----:B------:R-:W-:Y:S01]  /*187e0*/  IMAD.U32 R4, RZ, RZ, UR23 ;  /* 0x00000017ff047e24 */ /* 0x000fe2000f8e00ff */
[----:B------:R-:W-:Y:S01]  /*187f0*/  ULDC.64 UR6, c[0x0][0x1b0] ;  /* 0x00006c0000067ab9 */ /* 0x000fe20000000a00 */
[----:B------:R-:W1:Y:S01]  /*18800*/  S2R R7, SR_TID.X ;  /* 0x0000000000077919 */ /* 0x000e620000002100 */
[----:B------:R-:W-:Y:S01]  /*18810*/  UMOV UR31, 0x6 ;  /* 0x00000006001f7882 */ /* 0x000fe20000000000 */
[----:B------:R-:W-:Y:S01]  /*18820*/  IMAD.U32 R0, RZ, RZ, UR23 ;  /* 0x00000017ff007e24 */ /* 0x000fe2000f8e00ff */
[----:B------:R-:W-:Y:S02]  /*18830*/  ULDC.64 UR4, c[0x0][0x1a0] ;  /* 0x0000680000047ab9 */ /* 0x000fe40000000a00 */
[----:B------:R-:W-:Y:S02]  /*18840*/  UIMAD UR6, UR35, UR6, URZ ;  /* 0x00000006230672a4 */ /* 0x000fe4000f8e023f */
[----:B------:R-:W-:-:S02]  /*18850*/  USHF.L.U64.HI UR31, UR4, UR31, UR5 ;  /* 0x0000001f041f7299 */ /* 0x000fc40008010205 */
[----:B------:R-:W-:Y:S02]  /*18860*/  USHF.L.U32 UR34, UR4, 0x6, URZ ;  /* 0x0000000604227899 */ /* 0x000fe4000800063f */
[----:B------:R-:W-:Y:S02]  /*18870*/  UIMAD UR7, UR23, UR7, UR6 ;  /* 0x00000007170772a4 */ /* 0x000fe4000f8e0206 */
[----:B------:R-:W-:Y:S02]  /*18880*/  ULDC.64 UR4, c[0x0][0x1b8] ;  /* 0x00006e0000047ab9 */ /* 0x000fe40000000a00 */
[----:B------:R-:W-:Y:S02]  /*18890*/  UIMAD UR4, UR35, UR4, URZ ;  /* 0x00000004230472a4 */ /* 0x000fe4000f8e023f */
[----:B------:R-:W-:Y:S02]  /*188a0*/  UIADD3 UR6, UR29, -0x2, URZ ;  /* 0xfffffffe1d067890 */ /* 0x000fe4000fffe03f */
[----:B------:R-:W-:-:S03]  /*188b0*/  UIMAD UR5, UR23, UR5, UR4 ;  /* 0x00000005170572a4 */ /* 0x000fc6000f8e0204 */
[----:B------:R-:W-:Y:S01]  /*188c0*/  ULDC UR4, c[0x0][0x228] ;  /* 0x00008a0000047ab9 */ /* 0x000fe20000000800 */
[----:B-1----:R-:W-:Y:S01]  /*188d0*/  SHF.R.S32.HI R6, RZ, 0x1f, R7 ;  /* 0x0000001fff067819 */ /* 0x002fe20000011407 */
[----:B------:R-:W-:Y:S01]  /*188e0*/  USHF.L.U32 UR4, UR4, 0x3, URZ ;  /* 0x0000000304047899 */ /* 0x000fe2000800063f */
[--C-:B--2---:R-:W-:Y:S01]  /*188f0*/  SHF.R.S32.HI R3, RZ, 0x1f, R18.reuse ;  /* 0x0000001fff037819 */ /* 0x104fe20000011412 */
[----:B------:R-:W-:-:S04]  /*18900*/  IMAD.MOV.U32 R2, RZ, RZ, R18 ;  /* 0x000000ffff027224 */ /* 0x000fc800078e0012 */
[----:B------:R-:W-:-:S04]  /*18910*/  IMAD.WIDE.U32 R4, R4, c[0x0][0x1b0], R2 ;  /* 0x00006c0004047a25 */ /* 0x000fc800078e0002 */
[----:B------:R-:W-:Y:S01]  /*18920*/  IMAD.WIDE.U32 R2, R0, c[0x0][0x1b8], R2 ;  /* 0x00006e0000027a25 */ /* 0x000fe200078e0002 */
[----:B------:R-:W-:Y:S02]  /*18930*/  LEA.HI R0, R6, R7, RZ, 0x3 ;  /* 0x0000000706007211 */ /* 0x000fe400078f18ff */
[----:B------:R-:W-:Y:S01]  /*18940*/  IADD3 R4, P1, R4, UR28, RZ ;  /* 0x0000001c04047c10 */ /* 0x000fe2000ff3e0ff */
[----:B------:R-:W-:Y:S01]  /*18950*/  IMAD.U32 R6, RZ, RZ, UR7 ;  /* 0x00000007ff067e24 */ /* 0x000fe2000f8e00ff */
[----:B------:R-:W-:Y:S01]  /*18960*/  IADD3 R2, P0, R2, UR30, RZ ;  /* 0x0000001e02027c10 */ /* 0x000fe2000ff1e0ff */
[----:B------:R-:W-:Y:S01]  /*18970*/  IMAD.U32 R7, RZ, RZ, UR5 ;  /* 0x00000005ff077e24 */ /* 0x000fe2000f8e00ff */
[----:B------:R-:W-:Y:S01]  /*18980*/  SHF.R.S32.HI R0, RZ, 0x3, R0 ;  /* 0x00000003ff007819 */ /* 0x000fe20000011400 */
[----:B------:R-:W-:Y:S01]  /*18990*/  UIADD3 UR7, UR29, -0x1, URZ ;  /* 0xffffffff1d077890 */ /* 0x000fe2000fffe03f */
[----:B------:R-:W-:Y:S01]  /*189a0*/  IADD3.X R5, R6, UR26, R5, P1, !PT ;  /* 0x0000001a06057c10 */ /* 0x000fe20008ffe405 */
[----:B------:R-:W-:Y:S01]  /*189b0*/  USHF.R.S32.HI UR26, URZ, 0x1f, UR4 ;  /* 0x0000001f3f1a7899 */ /* 0x000fe20008011404 */
[C---:B------:R-:W-:Y:S01]  /*189c0*/  LEA R6, P1, R4.reuse, c[0x0][0x168], 0x1 ;  /* 0x00005a0004067a11 */ /* 0x040fe200078208ff */
[----:B------:R-:W-:Y:S01]  /*189d0*/  UMOV UR28, URZ ;  /* 0x0000003f001c7c82 */ /* 0x000fe20008000000 */
[----:B------:R-:W-:Y:S01]  /*189e0*/  IADD3.X R3, R7, UR27, R3, P0, !PT ;  /* 0x0000001b07037c10 */ /* 0x000fe200087fe403 */
[----:B------:R-:W-:Y:S01]  /*189f0*/  USHF.L.U32 UR27, UR4, 0x1, URZ ;  /* 0x00000001041b7899 */ /* 0x000fe2000800063f */
[----:B------:R-:W-:Y:S01]  /*18a00*/  LEA.HI.X R5, R4, c[0x0][0x16c], R5, 0x1, P1 ;  /* 0x00005b0004057a11 */ /* 0x000fe200008f0c05 */
[----:B------:R-:W-:Y:S01]  /*18a10*/  STL [R1+0x8c], R6 ;  /* 0x00008c0601007387 */ /* 0x000fe20000100800 */
[----:B------:R-:W-:Y:S01]  /*18a20*/  LEA R4, P0, R2, c[0x0][0x170], 0x1 ;  /* 0x00005c0002047a11 */ /* 0x000fe200078008ff */
[----:B------:R-:W-:Y:S01]  /*18a30*/  USHF.L.U64.HI UR26, UR4, 0x1, UR26 ;  /* 0x00000001041a7899 */ /* 0x000fe2000801021a */
[----:B------:R-:W-:Y:S01]  /*18a40*/  IADD3 R238, P1, R0, 0x20, RZ ;  /* 0x0000002000ee7810 */ /* 0x000fe20007f3e0ff */
[----:B------:R-:W-:Y:S01]  /*18a50*/  STL [R1+0x88], R5 ;  /* 0x0000880501007387 */ /* 0x000fe20000100800 */
[----:B------:R-:W-:-:S03]  /*18a60*/  SHF.R.S32.HI R0, RZ, 0x1f, R0 ;  /* 0x0000001fff007819 */ /* 0x000fc60000011400 */
[----:B------:R1:W-:Y:S01]  /*18a70*/  STL [R1+0x84], R4 ;  /* 0x0000840401007387 */ /* 0x0003e20000100800 */
[----:B------:R-:W-:Y:S01]  /*18a80*/  ISETP.GE.AND P5, PT, R18, c[0x0][0x220], PT ;  /* 0x0000880012007a0c */ /* 0x000fe20003fa6270 */
[----:B------:R-:W-:Y:S01]  /*18a90*/  IMAD.X R239, RZ, RZ, R0, P1 ;  /* 0x000000ffffef7224 */ /* 0x000fe200008e0600 */
[----:B-1----:R-:W-:Y:S01]  /*18aa0*/  LEA.HI.X R4, R2, c[0x0][0x174], R3, 0x1, P0 ;  /* 0x00005d0002047a11 */ /* 0x002fe200000f0c03 */
[----:B-----5:R-:W-:Y:S02]  /*18ab0*/  IMAD.MOV.U32 R3, RZ, RZ, R132 ;  /* 0x000000ffff037224 */ /* 0x020fe400078e0084 */
[----:B------:R-:W-:Y:S02]  /*18ac0*/  IMAD.MOV.U32 R2, RZ, RZ, R133 ;  /* 0x000000ffff027224 */ /* 0x000fe400078e0085 */
[----:B------:R1:W-:Y:S04]  /*18ad0*/  STL [R1+0x80], R4 ;  /* 0x0000800401007387 */ /* 0x0003e80000100800 */
[----:B------:R-:W2:Y:S04]  /*18ae0*/  LDL.LU R14, [R1+0xf0] ;  /* 0x0000f000010e7983 */ /* 0x000ea80000300800 */
[----:B------:R-:W3:Y:S04]  /*18af0*/  LDL.LU R12, [R1+0xe0] ;  /* 0x0000e000010c7983 */ /* 0x000ee80000300800 */
[----:B------:R-:W4:Y:S04]  /*18b00*/  LDL.LU.64 R10, [R1+0xd8] ;  /* 0x0000d800010a7983 */ /* 0x000f280000300a00 */
[----:B------:R-:W2:Y:S04]  /*18b10*/  LDL.LU.64 R8, [R1+0xe8] ;  /* 0x0000e80001087983 */ /* 0x000ea80000300a00 */
[----:B------:R-:W1:Y:S04]  /*18b20*/  LDL.LU R17, [R1+0xd4] ;  /* 0x0000d40001117983 */ /* 0x000e680000300800 */
[----:B------:R-:W2:Y:S04]  /*18b30*/  LDL R13, [R1+0xcc] ;  /* 0x0000cc00010d7983 */ /* 0x000ea80000100800 */
[----:B------:R-:W4:Y:S04]  /*18b40*/  LDL R16, [R1+0xc8] ;  /* 0x0000c80001107983 */ /* 0x000f280000100800 */
[----:B------:R-:W4:Y:S01]  /*18b50*/  LDL R15, [R1+0xd0] ;  /* 0x0000d000010f7983 */ /* 0x000f220000100800 */
[----:B---3--:R-:W-:-:S04]  /*18b60*/  IMAD.WIDE.U32 R246, R12, -0x2daee0ad, RZ ;  /* 0xd2511f530cf67825 */ /* 0x008fc800078e00ff */
[----:B-1----:R-:W-:Y:S01]  /*18b70*/  IMAD.WIDE.U32 R4, R17, -0x326172a9, RZ ;  /* 0xcd9e8d5711047825 */ /* 0x002fe200078e00ff */
[----:B--2---:R-:W-:-:S04]  /*18b80*/  ISETP.GE.AND P4, PT, R13, c[0x0][0x220], PT ;  /* 0x000088000d007a0c */ /* 0x004fc80003f86270 */
[----:B------:R1:W-:Y:S01]  /*18b90*/  STL.64 [R1+0x78], R4 ;  /* 0x0000780401007387 */ /* 0x0003e20000100a00 */
[----:B------:R-:W-:Y:S01]  /*18ba0*/  LOP3.LUT R244, R5, R14, RZ, 0x3c, !PT ;  /* 0x0000000e05f47212 */ /* 0x000fe200078e3cff */
[----:B------:R-:W2:Y:S01]  /*18bb0*/  LDC.U8 R13, c[0x0][0x2d8] ;  /* 0x0000b600ff0d7b82 */ /* 0x000ea20000000000 */
[----:B----4-:R-:W-:-:S03]  /*18bc0*/  ISETP.GE.AND P3, PT, R16, c[0x0][0x220], PT ;  /* 0x0000880010007a0c */ /* 0x010fc60003f66270 */
[----:B------:R-:W-:Y:S01]  /*18bd0*/  IMAD.WIDE.U32 R244, R244, -0x2daee0ad, RZ ;  /* 0xd2511f53f4f47825 */ /* 0x000fe200078e00ff */
[----:B------:R-:W-:Y:S02]  /*18be0*/  ISETP.GE.AND P2, PT, R15, c[0x0][0x220], PT ;  /* 0x000088000f007a0c */ /* 0x000fe40003f46270 */
[----:B--2---:R-:W-:Y:S01]  /*18bf0*/  PRMT R0, R13, 0x7054, R13 ;  /* 0x000070540d007816 */ /* 0x004fe2000000000d */
[----:B-1----:R-:W-:Y:S02]  /*18c00*/  IMAD.MOV.U32 R4, RZ, RZ, R8 ;  /* 0x000000ffff047224 */ /* 0x002fe400078e0008 */
[----:B------:R-:W-:-:S05]  /*18c10*/  IMAD.MOV.U32 R5, RZ, RZ, R11 ;  /* 0x000000ffff057224 */ /* 0x000fca00078e000b */
[----:B------:R1:W-:Y:S01]  /*18c20*/  STL.64 [R1+0x90], R4 ;  /* 0x0000900401007387 */ /* 0x0003e20000100a00 */
[----:B------:R-:W-:Y:S05]  /*18c30*/  BRA `(.L_x_1827) ;  /* 0x000003e000007947 */ /* 0x000fea0003800000 */
.L_x_1829:
        /* <DEDUP_REMOVED lines=62> */
.L_x_1827:
[----:B------:R-:W2:Y:S01]  /*19020*/  LDL.64 R176, [R1+0x70] ;  /* 0x0000700001b07983 */ /* 0x000ea20000100a00 */
        /* <DEDUP_REMOVED lines=8> */
[----:B------:R-:W5:Y:S01]  /*190b0*/  LDL R16, [R1+0x80] ;  /* 0x0000800001107983 */ /* 0x000f620000100800 */
[----:B------:R-:W-:Y:S02]  /*190c0*/  UIMAD UR4, UR31, UR23, URZ ;  /* 0x000000171f0472a4 */ /* 0x000fe4000f8e023f */
[----:B------:R-:W-:Y:S01]  /*190d0*/  UISETP.GT.AND UP0, UPT, UR23, UR15, UPT ;  /* 0x0000000f1700728c */ /* 0x000fe2000bf04270 */
[----:B------:R-:W-:Y:S01]  /*190e0*/  BAR.SYNC.DEFER_BLOCKING 0x0 ;  /* 0x0000000000007b1d */ /* 0x000fe20000010000 */
[----:B------:R-:W-:Y:S05]  /*190f0*/  UIMAD UR4, UR5, UR34, UR4 ;  /* 0x00000022050472a4 */ /* 0x000fea000f8e0204 */
[----:B------:R-:W-:Y:S04]  /*19100*/  @P5 STS.128 [R207+0x18000], RZ ;  /* 0x018000ffcf005388 */ /* 0x000fe80000000c00 */
[----:B------:R-:W5:Y:S04]  /*19110*/  LDL R175, [R1+0x8c] ;  /* 0x00008c0001af7983 */ /* 0x000f680000100800 */
[----:B------:R-:W5:Y:S01]  /*19120*/  LDL R174, [R1+0x88] ;  /* 0x0000880001ae7983 */ /* 0x000f620000100800 */
[C---:B--2---:R-:W-:Y:S04]  /*19130*/  LEA R6, P0, R0.reuse, R176, 0x6 ;  /* 0x000000b000067211 */ /* 0x044fe800078030ff */
[----:B------:R-:W-:Y:S01]  /*19140*/  LEA.HI.X.SX32 R7, R0, R177, 0x6, P0 ;  /* 0x000000b100077211 */ /* 0x000fe200000f36ff */
[----:B------:R-:W-:Y:S04]  /*19150*/  IMAD.WIDE.U32 R14, R6, c[0x0][0x1a0], RZ ;  /* 0x00006800060e7a25 */ /* 0x000fe800078e00ff */
[----:B---3--:R-:W-:Y:S01]  /*19160*/  IMAD.WIDE.U32 R8, R8, UR23, R4 ;  /* 0x0000001708087c25 */ /* 0x008fe2000f8e0004 */
[C---:B------:R-:W-:Y:S03]  /*19170*/  LEA R4, P1, R0.reuse, R238, 0x6 ;  /* 0x000000ee00047211 */ /* 0x040fe600078230ff */
[----:B------:R-:W-:Y:S01]  /*19180*/  IMAD R7, R7, c[0x0][0x1a0], RZ ;  /* 0x0000680007077a24 */ /* 0x000fe200078e02ff */
[----:B------:R-:W-:Y:S01]  /*19190*/  LEA.HI.X.SX32 R5, R0, R239, 0x6, P1 ;  /* 0x000000ef00057211 */ /* 0x000fe200008f36ff */
[----:B------:R-:W-:Y:S01]  /*191a0*/  IMAD.WIDE.U32 R12, R4, c[0x0][0x1a0], RZ ;  /* 0x00006800040c7a25 */ /* 0x000fe200078e00ff */
[----:B------:R-:W-:Y:S02]  /*191b0*/  @!P5 LEA R10, P0, R8, c[0x0][0x170], 0x1 ;  /* 0x00005c00080ada11 */ /* 0x000fe400078008ff */
[----:B------:R-:W-:Y:S01]  /*191c0*/  IADD3 R0, R9, UR4, RZ ;  /* 0x0000000409007c10 */ /* 0x000fe2000fffe0ff */
[----:B------:R-:W-:Y:S01]  /*191d0*/  IMAD R7, R6, c[0x0][0x1a4], R7 ;  /* 0x0000690006077a24 */ /* 0x000fe200078e0207 */
[C---:B------:R-:W-:Y:S01]  /*191e0*/  @!P5 IADD3 R9, P1, R8.reuse, UR19, RZ ;  /* 0x000000130809dc10 */ /* 0x040fe2000ff3e0ff */
[----:B------:R-:W-:Y:S01]  /*191f0*/  IMAD R5, R5, c[0x0][0x1a0], RZ ;  /* 0x0000680005057a24 */ /* 0x000fe200078e02ff */
[----:B------:R-:W-:Y:S01]  /*19200*/  @!P5 LEA.HI.X R11, R8, c[0x0][0x174], R0, 0x1, P0 ;  /* 0x00005d00080bda11 */ /* 0x000fe200000f0c00 */
[----:B------:R-:W-:Y:S01]  /*19210*/  IMAD.IADD R15, R15, 0x1, R7 ;  /* 0x000000010f0f7824 */ /* 0x000fe200078e0207 */
[----:B------:R-:W-:Y:S01]  /*19220*/  @!P5 LEA R6, P0, R9, c[0x0][0x170], 0x1 ;  /* 0x00005c000906da11 */ /* 0x000fe200078008ff */
[----:B------:R-:W-:Y:S01]  /*19230*/  IMAD R5, R4, c[0x0][0x1a4], R5 ;  /* 0x0000690004057a24 */ /* 0x000fe200078e0205 */
[-C--:B----4-:R-:W-:Y:S01]  /*19240*/  LEA R4, P6, R14, R17.reuse, 0x1 ;  /* 0x000000110e047211 */ /* 0x090fe200078c08ff */
[----:B------:R-:W-:Y:S01]  /*19250*/  @!PT LDS RZ, [RZ] ;  /* 0x00000000fffff984 */ /* 0x000fe20000000800 */
[----:B------:R-:W-:Y:S01]  /*19260*/  @!PT LDS RZ, [RZ] ;  /* 0x00000000fffff984 */ /* 0x000fe20000000800 */
[----:B------:R-:W-:Y:S01]  /*19270*/  @!PT LDS RZ, [RZ] ;  /* 0x00000000fffff984 */ /* 0x000fe20000000800 */
[----:B------:R1:W-:Y:S01]  /*19280*/  @!P5 LDGSTS.E.BYPASS.LTC128B.128 [R207+0x18000], [R10.64] ;  /* 0x180000000acfdfae */ /* 0x0003e2000b901d58 */
[----:B------:R-:W-:Y:S01]  /*19290*/  @!P5 IADD3.X R0, R0, UR18, RZ, P1, !PT ;  /* 0x000000120000dc10 */ /* 0x000fe20008ffe4ff */
[----:B------:R-:W-:Y:S01]  /*192a0*/  IMAD.IADD R8, R13, 0x1, R5 ;  /* 0x000000010d087824 */ /* 0x000fe200078e0205 */
[-C--:B-----5:R-:W-:Y:S01]  /*192b0*/  LEA.HI.X R5, R14, R16.reuse, R15, 0x1, P6 ;  /* 0x000000100e057211 */ /* 0x0a0fe200030f0c0f */
[----:B------:R-:W-:Y:S01]  /*192c0*/  @P4 STS.128 [R207+0x1a000], RZ ;  /* 0x01a000ffcf004388 */ /* 0x000fe20000000c00 */
[----:B------:R-:W-:Y:S01]  /*192d0*/  @!P5 LEA.HI.X R7, R9, c[0x0][0x174], R0, 0x1, P0 ;  /* 0x00005d000907da11 */ /* 0x000fe200000f0c00 */
[----:B------:R-:W-:Y:S01]  /*192e0*/  UIADD3 UR4, UR6, -UR28, URZ ;  /* 0x8000001c06047290 */ /* 0x000fe2000fffe03f */
[C---:B------:R-:W-:Y:S01]  /*192f0*/  LEA R28, P1, R12.reuse, R17, 0x1 ;  /* 0x000000110c1c7211 */ /* 0x040fe200078208ff */
[----:B------:R-:W-:Y:S01]  /*19300*/  @!PT LDS RZ, [RZ] ;  /* 0x00000000fffff984 */ /* 0x000fe20000000800 */
[----:B------:R-:W-:Y:S01]  /*19310*/  @!PT LDS RZ, [RZ] ;  /* 0x00000000fffff984 */ /* 0x000fe20000000800 */
[----:B------:R-:W-:Y:S01]  /*19320*/  @!PT LDS RZ, [RZ] ;  /* 0x00000000fffff984 */ /* 0x000fe20000000800 */
[----:B------:R2:W-:Y:S03]  /*19330*/  @!P4 LDGSTS.E.BYPASS.LTC128B.128 [R207+0x1a000], [R4.64+0x80] ;  /* 0x1a00008004cfcfae */ /* 0x0005e6000b901d58 */
[----:B------:R-:W-:Y:S01]  /*19340*/  LEA.HI.X R29, R12, R16, R8, 0x1, P1 ;  /* 0x000000100c1d7211 */ /* 0x000fe200008f0c08 */
[----:B------:R-:W-:Y:S01]  /*19350*/  @P3 STS.128 [R207+0x1c000], RZ ;  /* 0x01c000ffcf003388 */ /* 0x000fe20000000c00 */
[----:B------:R-:W-:Y:S03]  /*19360*/  IMAD.U32 R0, RZ, RZ, UR4 ;  /* 0x00000004ff007e24 */ /* 0x000fe6000f8e00ff */
[----:B------:R-:W-:Y:S01]  /*19370*/  @!PT LDS RZ, [RZ] ;  /* 0x00000000fffff984 */ /* 0x000fe20000000800 */
[----:B------:R-:W-:Y:S01]  /*19380*/  @!PT LDS RZ, [RZ] ;  /* 0x00000000fffff984 */ /* 0x000fe20000000800 */
[----:B------:R-:W-:Y:S01]  /*19390*/  @!PT LDS RZ, [RZ] ;  /* 0x00000000fffff984 */ /* 0x000fe20000000800 */
[----:B------:R2:W-:Y:S02]  /*193a0*/  @!P3 LDGSTS.E.BYPASS.LTC128B.128 [R207+0x1c000], [R4.64+0x100] ;  /* 0x1c00010004cfbfae */ /* 0x0005e4000b901d58 */
[C---:B------:R-:W-:Y:S02]  /*193b0*/  LEA R172, P1, R0.reuse, R176, 0x6 ;  /* 0x000000b000ac7211 */ /* 0x040fe400078230ff */
[----:B------:R-:W-:Y:S02]  /*193c0*/  @P2 STS.128 [R207+0x1e000], RZ ;  /* 0x01e000ffcf002388 */ /* 0x000fe40000000c00 */
[C---:B------:R-:W-:Y:S02]  /*193d0*/  LEA.HI.X.SX32 R173, R0.reuse, R177, 0x6, P1 ;  /* 0x000000b100ad7211 */ /* 0x040fe400008f36ff */
        /* <DEDUP_REMOVED lines=27> */
[----:B------:R-:W4:Y:S04]  /*19590*/  LDSM.16.M88.4 R24, [R179+0x11000] ;  /* 0x01100000b318783b */ /* 0x000f280000000200 */
[----:B------:R-:W0:Y:S04]  /*195a0*/  LDGDEPBAR ;  /* 0x00000000000079af */ /* 0x000e280000000000 */
[----:B------:R-:W3:Y:S04]  /*195b0*/  LDSM.16.M88.4 R132, [R179+0x11800] ;  /* 0x01180000b384783b */ /* 0x000ee80000000200 */
[----:B------:R-:W-:Y:S01]  /*195c0*/  LDSM.16.M88.4 R168, [R188] ;  /* 0x00000000bca8783b */ /* 0x000fe20000000200 */
[C---:B--2---:R-:W-:Y:S08]  /*195d0*/  HMMA.16816.F32.BF16 R4, R32.reuse, R8, RZ ;  /* 0x000000082004723c */ /* 0x044ff000000418ff */
[C---:B------:R-:W-:Y:S08]  /*195e0*/  HMMA.16816.F32.BF16 R8, R32.reuse, R10, RZ ;  /* 0x0000000a2008723c */ /* 0x040ff000000418ff */
[C---:B-1----:R-:W-:Y:S08]  /*195f0*/  HMMA.16816.F32.BF16 R12, R32.reuse, R16, RZ ;  /* 0x00000010200c723c */ /* 0x042ff000000418ff */
[C---:B------:R-:W-:Y:S08]  /*19600*/  HMMA.16816.F32.BF16 R16, R32.reuse, R18, RZ ;  /* 0x000000122010723c */ /* 0x040ff000000418ff */
[C---:B----4-:R-:W-:Y:S08]  /*19610*/  HMMA.16816.F32.BF16 R20, R32.reuse, R24, RZ ;  /* 0x000000182014723c */ /* 0x050ff000000418ff */
[C---:B------:R-:W-:Y:S08]  /*19620*/  HMMA.16816.F32.BF16 R24, R32.reuse, R26, RZ ;  /* 0x0000001a2018723c */ /* 0x040ff000000418ff */
[C---:B---3--:R-:W-:Y:S08]  /*19630*/  HMMA.16816.F32.BF16 R28, R32.reuse, R132, RZ ;  /* 0x00000084201c723c */ /* 0x048ff000000418ff */
        /* <DEDUP_REMOVED lines=196> */
[C---:B------:R-:W-:Y:S01]  /*1a280*/  LEA R168, P0, R0.reuse, R238, 0x6 ;  /* 0x000000ee00a87211 */ /* 0x040fe200078030ff */
[----:B------:R-:W-:Y:S04]  /*1a290*/  HMMA.16816.F32.BF16 R32, R132, R170, R32 ;  /* 0x000000aa8420723c */ /* 0x000fe80000041820 */
[----:B------:R-:W-:Y:S01]  /*1a2a0*/  LEA.HI.X.SX32 R169, R0, R239, 0x6, P0 ;  /* 0x000000ef00a97211 */ /* 0x000fe200000f36ff */
[----:B------:R-:W-:Y:S01]  /*1a2b0*/  IMAD R0, R173, c[0x0][0x198], RZ ;  /* 0x00006600ad007a24 */ /* 0x000fe200078e02ff */
[----:B------:R-:W-:Y:S01]  /*1a2c0*/  PLOP3.LUT P0, PT, PT, PT, UP0, 0x80, 0x0 ;  /* 0x000000000000781c */ /* 0x000fe20003f0f008 */
[----:B------:R-:W-:Y:S05]  /*1a2d0*/  IMAD.WIDE.U32 R170, R168, c[0x0][0x198], RZ ;  /* 0x00006600a8aa7a25 */ /* 0x000fea00078e00ff */
[----:B------:R-:W-:Y:S02]  /*1a2e0*/  IMAD R132, R169, c[0x0][0x198], RZ ;  /* 0x00006600a9847a24 */ /* 0x000fe400078e02ff */
[C---:B------:R-:W-:Y:S02]  /*1a2f0*/  IMAD R0, R172.reuse, c[0x0][0x19c], R0 ;  /* 0x00006700ac007a24 */ /* 0x040fe400078e0200 */
[----:B------:R-:W-:Y:S04]  /*1a300*/  IMAD.WIDE.U32 R172, R172, c[0x0][0x198], RZ ;  /* 0x00006600acac7a25 */ /* 0x000fe800078e00ff */
[----:B------:R-:W-:Y:S01]  /*1a310*/  IMAD R168, R168, c[0x0][0x19c], R132 ;  /* 0x00006700a8a87a24 */ /* 0x000fe200078e0284 */
[-C--:B------:R-:W-:Y:S01]  /*1a320*/  LEA R134, P6, R172, R175.reuse, 0x1 ;  /* 0x000000afac867211 */ /* 0x080fe200078c08ff */
[----:B------:R-:W-:Y:S01]  /*1a330*/  IMAD.IADD R0, R173, 0x1, R0 ;  /* 0x00000001ad007824 */ /* 0x000fe200078e0200 */
[----:B------:R-:W-:Y:S01]  /*1a340*/  LEA R132, P1, R170, R175, 0x1 ;  /* 0x000000afaa847211 */ /* 0x000fe200078208ff */
[----:B------:R-:W-:Y:S03]  /*1a350*/  IMAD.IADD R168, R171, 0x1, R168 ;  /* 0x00000001aba87824 */ /* 0x000fe600078e02a8 */
[-C--:B------:R-:W-:Y:S02]  /*1a360*/  LEA.HI.X R135, R172, R174.reuse, R0, 0x1, P6 ;  /* 0x000000aeac877211 */ /* 0x080fe400030f0c00 */
[----:B------:R-:W-:Y:S01]  /*1a370*/  LEA.HI.X R133, R170, R174, R168, 0x1, P1 ;  /* 0x000000aeaa857211 */ /* 0x000fe200008f0ca8 */
[----:B------:R-:W-:-:S05]  /*1a380*/  @P0 BRA `(.L_x_1829) ;  /* 0xffffe8b000000947 */ /* 0x000fca000383ffff */
.L_x_1828:
[----:B------:R-:W2:Y:S01]  /*1a390*/  LDL.64 R208, [R1+0x78] ;  /* 0x0000780001d07983 */ /* 0x000ea20000100a00 */
[----:B------:R-:W-:Y:S01]  /*1a3a0*/  IMAD.U32 R0, RZ, RZ, UR23 ;  /* 0x00000017ff007e24 */ /* 0x000fe2000f8e00ff */
[----:B------:R-:W-:Y:S01]  /*1a3b0*/  USHF.L.U32 UR35, UR23, 0x1, URZ ;  /* 0x0000000117237899 */ /* 0x000fe2000800063f */
[----:B------:R-:W-:Y:S01]  /*1a3c0*/  P2R R231, PR, RZ, 0x4 ;  /* 0x00000004ffe77803 */ /* 0x000fe20000000000 */
[----:B------:R-:W-:Y:S02]  /*1a3d0*/  UIADD3 UR4, UR33, -0x4498517b, URZ ;  /* 0xbb67ae8521047890 */ /* 0x000fe4000fffe03f */
[----:B-1----:R-:W1:Y:S01]  /*1a3e0*/  S2R R132, SR_TID.X ;  /* 0x0000000000847919 */ /* 0x002e620000002100 */
[----:B------:R-:W-:Y:S02]  /*1a3f0*/  ULOP3.LUT UR29, UR35, UR33, URZ, 0x3c, !UPT ;  /* 0x00000021231d7292 */ /* 0x000fe4000f8e3c3f */
        /* <DEDUP_REMOVED lines=12> */
[C---:B------:R-:W-:Y:S02]  /*1a4c0*/  IADD3 R133, R0.reuse, 0x8, RZ ;  /* 0x0000000800857810 */ /* 0x040fe40007ffe0ff */
[C---:B------:R-:W-:Y:S02]  /*1a4d0*/  ISETP.GE.OR P0, PT, R0.reuse, R217, !P0 ;  /* 0x000000d90000720c */ /* 0x040fe40004706670 */
[----:B------:R-:W-:Y:S02]  /*1a4e0*/  ISETP.GE.OR P6, PT, R0, R216, !P6 ;  /* 0x000000d80000720c */ /* 0x000fe400077c6670 */
[-C--:B------:R-:W-:Y:S02]  /*1a4f0*/  ISETP.GE.AND P1, PT, R132, R215.reuse, PT ;  /* 0x000000d78400720c */ /* 0x080fe40003f26270 */
[----:B------:R-:W-:Y:S02]  /*1a500*/  FSEL R134, R4, -INF , !P0 ;  /* 0xff80000004867808 */ /* 0x000fe40004000000 */
[----:B------:R-:W-:Y:S02]  /*1a510*/  ISETP.GE.AND P0, PT, R132, R214, PT ;  /* 0x000000d68400720c */ /* 0x000fe40003f06270 */
[----:B------:R-:W-:Y:S02]  /*1a520*/  FSEL R135, R6, -INF , !P6 ;  /* 0xff80000006877808 */ /* 0x000fe40007000000 */
[C---:B------:R-:W-:Y:S02]  /*1a530*/  ISETP.GE.AND P6, PT, R133.reuse, R215, PT ;  /* 0x000000d78500720c */ /* 0x040fe40003fc6270 */
[CC--:B------:R-:W-:Y:S02]  /*1a540*/  ISETP.GE.OR P1, PT, R132.reuse, R217.reuse, !P1 ;  /* 0x000000d98400720c */ /* 0x0c0fe40004f26670 */
[----:B------:R-:W-:Y:S02]  /*1a550*/  ISETP.GE.OR P0, PT, R132, R216, !P0 ;  /* 0x000000d88400720c */ /* 0x000fe40004706670 */
[----:B------:R-:W-:Y:S02]  /*1a560*/  ISETP.GE.OR P6, PT, R133, R217, !P6 ;  /* 0x000000d98500720c */ /* 0x000fe400077c6670 */
[----:B------:R-:W-:Y:S02]  /*1a570*/  IADD3 R4, R0, 0x9, RZ ;  /* 0x0000000900047810 */ /* 0x000fe40007ffe0ff */
[----:B------:R-:W-:Y:S02]  /*1a580*/  FSEL R168, R5, -INF , !P1 ;  /* 0xff80000005a87808 */ /* 0x000fe40004800000 */
[----:B------:R-:W-:Y:S02]  /*1a590*/  FSEL R169, R7, -INF , !P0 ;  /* 0xff80000007a97808 */ /* 0x000fe40004000000 */
[----:B------:R-:W-:Y:S02]  /*1a5a0*/  FSEL R8, R8, -INF , !P6 ;  /* 0xff80000008087808 */ /* 0x000fe40007000000 */
[CC--:B------:R-:W-:Y:S02]  /*1a5b0*/  ISETP.GE.AND P0, PT, R133.reuse, R214.reuse, PT ;  /* 0x000000d68500720c */ /* 0x0c0fe40003f06270 */
[C---:B------:R-:W-:Y:S02]  /*1a5c0*/  ISETP.GE.AND P1, PT, R4.reuse, R215, PT ;  /* 0x000000d70400720c */ /* 0x040fe40003f26270 */
[----:B------:R-:W-:Y:S02]  /*1a5d0*/  ISETP.GE.AND P6, PT, R4, R214, PT ;  /* 0x000000d60400720c */ /* 0x000fe40003fc6270 */
[----:B------:R-:W-:Y:S02]  /*1a5e0*/  IADD3 R6, R0, 0x10, RZ ;  /* 0x0000001000067810 */ /* 0x000fe40007ffe0ff */
[-C--:B------:R-:W-:Y:S02]  /*1a5f0*/  ISETP.GE.OR P0, PT, R133, R216.reuse, !P0 ;  /* 0x000000d88500720c */ /* 0x080fe40004706670 */
[C---:B------:R-:W-:Y:S02]  /*1a600*/  ISETP.GE.OR P1, PT, R4.reuse, R217, !P1 ;  /* 0x000000d90400720c */ /* 0x040fe40004f26670 */
[----:B------:R-:W-:Y:S02]  /*1a610*/  ISETP.GE.OR P6, PT, R4, R216, !P6 ;  /* 0x000000d80400720c */ /* 0x000fe400077c6670 */
[----:B------:R-:W-:Y:S02]  /*1a620*/  IADD3 R4, R0, 0x11, RZ ;  /* 0x0000001100047810 */ /* 0x000fe40007ffe0ff */
[----:B------:R-:W-:Y:S02]  /*1a630*/  FSEL R9, R9, -INF , !P1 ;  /* 0xff80000009097808 */ /* 0x000fe40004800000 */
[-C--:B------:R-:W-:Y:S02]  /*1a640*/  ISETP.GE.AND P1, PT, R6, R215.reuse, PT ;  /* 0x000000d70600720c */ /* 0x080fe40003f26270 */
[----:B------:R-:W-:Y:S02]  /*1a650*/  FSEL R10, R10, -INF , !P0 ;  /* 0xff8000000a0a7808 */ /* 0x000fe40004000000 */
[----:B------:R-:W-:Y:S02]  /*1a660*/  ISETP.GE.AND P0, PT, R4, R215, PT ;  /* 0x000000d70400720c */ /* 0x000fe40003f06270 */
[-C--:B------:R-:W-:Y:S02]  /*1a670*/  ISETP.GE.OR P1, PT, R6, R217.reuse, !P1 ;  /* 0x000000d90600720c */ /* 0x080fe40004f26670 */
[----:B------:R-:W-:Y:S02]  /*1a680*/  ISETP.GE.OR P0, PT, R4, R217, !P0 ;  /* 0x000000d90400720c */ /* 0x000fe40004706670 */
[----:B------:R-:W-:Y:S02]  /*1a690*/  IADD3 R5, R0, 0x18, RZ ;  /* 0x0000001800057810 */ /* 0x000fe40007ffe0ff */
[----:B------:R-:W-:Y:S02]  /*1a6a0*/  FSEL R12, R12, -INF , !P1 ;  /* 0xff8000000c0c7808 */ /* 0x000fe40004800000 */
[----:B------:R-:W-:Y:S02]  /*1a6b0*/  FSEL R13, R13, -INF , !P0 ;  /* 0xff8000000d0d7808 */ /* 0x000fe40004000000 */
[----:B------:R-:W-:Y:S02]  /*1a6c0*/  FSEL R11, R11, -INF , !P6 ;  /* 0xff8000000b0b7808 */ /* 0x000fe40007000000 */
[-C--:B------:R-:W-:Y:S02]  /*1a6d0*/  ISETP.GE.AND P6, PT, R6, R214.reuse, PT ;  /* 0x000000d60600720c */ /* 0x080fe40003fc6270 */
[----:B------:R-:W-:Y:S02]  /*1a6e0*/  ISETP.GE.AND P1, PT, R4, R214, PT ;  /* 0x000000d60400720c */ /* 0x000fe40003f26270 */
[C---:B------:R-:W-:Y:S02]  /*1a6f0*/  ISETP.GE.AND P0, PT, R5.reuse, R215, PT ;  /* 0x000000d70500720c */ /* 0x040fe40003f06270 */
[-C--:B------:R-:W-:Y:S02]  /*1a700*/  ISETP.GE.OR P6, PT, R6, R216.reuse, !P6 ;  /* 0x000000d80600720c */ /* 0x080fe400077c6670 */
[----:B------:R-:W-:Y:S02]  /*1a710*/  ISETP.GE.OR P1, PT, R4, R216, !P1 ;  /* 0x000000d80400720c */ /* 0x000fe40004f26670 */
[----:B------:R-:W-:Y:S02]  /*1a720*/  IADD3 R4, R0, 0x19, RZ ;  /* 0x0000001900047810 */ /* 0x000fe40007ffe0ff */
[----:B------:R-:W-:Y:S02]  /*1a730*/  ISETP.GE.OR P0, PT, R5, R217, !P0 ;  /* 0x000000d90500720c */ /* 0x000fe40004706670 */
[----:B------:R-:W-:Y:S02]  /*1a740*/  FSEL R14, R14, -INF , !P6 ;  /* 0xff8000000e0e7808 */ /* 0x000fe40007000000 */
[----:B------:R-:W-:Y:S02]  /*1a750*/  FSEL R15, R15, -INF , !P1 ;  /* 0xff8000000f0f7808 */ /* 0x000fe40004800000 */
[----:B------:R-:W-:Y:S02]  /*1a760*/  FSEL R16, R16, -INF , !P0 ;  /* 0xff80000010107808 */ /* 0x000fe40004000000 */
[C---:B------:R-:W-:Y:S02]  /*1a770*/  ISETP.GE.AND P6, PT, R4.reuse, R215, PT ;  /* 0x000000d70400720c */ /* 0x040fe40003fc6270 */
[CC--:B------:R-:W-:Y:S02]  /*1a780*/  ISETP.GE.AND P1, PT, R5.reuse, R214.reuse, PT ;  /* 0x000000d60500720c */ /* 0x0c0fe40003f26270 */
[C---:B------:R-:W-:Y:S02]  /*1a790*/  ISETP.GE.AND P0, PT, R4.reuse, R214, PT ;  /* 0x000000d60400720c */ /* 0x040fe40003f06270 */
[C---:B------:R-:W-:Y:S02]  /*1a7a0*/  ISETP.GE.OR P6, PT, R4.reuse, R217, !P6 ;  /* 0x000000d90400720c */ /* 0x040fe400077c6670 */
[-C--:B------:R-:W-:Y:S02]  /*1a7b0*/  ISETP.GE.OR P1, PT, R5, R216.reuse, !P1 ;  /* 0x000000d80500720c */ /* 0x080fe40004f26670 */
[----:B------:R-:W-:Y:S02]  /*1a7c0*/  ISETP.GE.OR P0, PT, R4, R216, !P0 ;  /* 0x000000d80400720c */ /* 0x000fe40004706670 */
[C---:B------:R-:W-:Y:S02]  /*1a7d0*/  IADD3 R4, R0.reuse, 0x20, RZ ;  /* 0x0000002000047810 */ /* 0x040fe40007ffe0ff */
[----:B------:R-:W-:Y:S02]  /*1a7e0*/  IADD3 R5, R0, 0x21, RZ ;  /* 0x0000002100057810 */ /* 0x000fe40007ffe0ff */
[----:B------:R-:W-:Y:S02]  /*1a7f0*/  FSEL R17, R17, -INF , !P6 ;  /* 0xff80000011117808 */ /* 0x000fe40007000000 */
[----:B------:R-:W-:Y:S02]  /*1a800*/  FSEL R18, R18, -INF , !P1 ;  /* 0xff80000012127808 */ /* 0x000fe40004800000 */
[----:B------:R-:W-:Y:S02]  /*1a810*/  FSEL R19, R19, -INF , !P0 ;  /* 0xff80000013137808 */ /* 0x000fe40004000000 */
[CC--:B------:R-:W-:Y:S02]  /*1a820*/  ISETP.GE.AND P6, PT, R4.reuse, R215.reuse, PT ;  /* 0x000000d70400720c */ /* 0x0c0fe40003fc6270 */
        /* <DEDUP_REMOVED lines=8> */
[CC--:B------:R-:W-:Y:S02]  /*1a8b0*/  ISETP.GE.AND P6, PT, R5.reuse, R214.reuse, PT ;  /* 0x000000d60500720c */ /* 0x0c0fe40003fc6270 */
[----:B------:R-:W-:Y:S02]  /*1a8c0*/  ISETP.GE.AND P1, PT, R4, R215, PT ;  /* 0x000000d70400720c */ /* 0x000fe40003f26270 */
[----:B------:R-:W-:Y:S02]  /*1a8d0*/  FSEL R22, R22, -INF , !P0 ;  /* 0xff80000016167808 */ /* 0x000fe40004000000 */
[----:B------:R-:W-:Y:S02]  /*1a8e0*/  ISETP.GE.AND P0, PT, R4, R214, PT ;  /* 0x000000d60400720c */ /* 0x000fe40003f06270 */
[-C--:B------:R-:W-:Y:S02]  /*1a8f0*/  ISETP.GE.OR P6, PT, R5, R216.reuse, !P6 ;  /* 0x000000d80500720c */ /* 0x080fe400077c6670 */
[----:B------:R-:W-:Y:S02]  /*1a900*/  IADD3 R5, R0, 0x29, RZ ;  /* 0x0000002900057810 */ /* 0x000fe40007ffe0ff */
[C---:B------:R-:W-:Y:S02]  /*1a910*/  ISETP.GE.OR P1, PT, R4.reuse, R217, !P1 ;  /* 0x000000d90400720c */ /* 0x040fe40004f26670 */
[----:B------:R-:W-:Y:S02]  /*1a920*/  ISETP.GE.OR P0, PT, R4, R216, !P0 ;  /* 0x000000d80400720c */ /* 0x000fe40004706670 */
[----:B------:R-:W-:Y:S02]  /*1a930*/  FMNMX.FTZ R4, R134, R2, !PT ;  /* 0x0000000286047209 */ /* 0x000fe40007810000 */
[----:B------:R-:W-:Y:S02]  /*1a940*/  FSEL R23, R23, -INF , !P6 ;  /* 0xff80000017177808 */ /* 0x000fe40007000000 */
[----:B------:R-:W-:Y:S02]  /*1a950*/  FSEL R24, R24, -INF , !P1 ;  /* 0xff80000018187808 */ /* 0x000fe40004800000 */
[C---:B------:R-:W-:Y:S02]  /*1a960*/  ISETP.GE.AND P6, PT, R5.reuse, R215, PT ;  /* 0x000000d70500720c */ /* 0x040fe40003fc6270 */
[C---:B------:R-:W-:Y:S02]  /*1a970*/  ISETP.GE.AND P1, PT, R5.reuse, R214, PT ;  /* 0x000000d60500720c */ /* 0x040fe40003f26270 */
[----:B------:R-:W-:Y:S02]  /*1a980*/  FMNMX.FTZ R7, R168, R4, !PT ;  /* 0x00000004a8077209 */ /* 0x000fe40007810000 */
[C---:B------:R-:W-:Y:S02]  /*1a990*/  ISETP.GE.OR P1, PT, R5.reuse, R216, !P1 ;  /* 0x000000d80500720c */ /* 0x040fe40004f26670 */
[----:B------:R-:W-:Y:S02]  /*1a9a0*/  ISETP.GE.OR P6, PT, R5, R217, !P6 ;  /* 0x000000d90500720c */ /* 0x000fe400077c6670 */
[----:B------:R-:W-:Y:S02]  /*1a9b0*/  FMNMX.FTZ R5, R135, R3, !PT ;  /* 0x0000000387057209 */ /* 0x000fe40007810000 */
[----:B------:R-:W-:Y:S02]  /*1a9c0*/  FMNMX.FTZ R7, R8, R7, !PT ;  /* 0x0000000708077209 */ /* 0x000fe40007810000 */
[----:B------:R-:W-:Y:S02]  /*1a9d0*/  FMNMX.FTZ R6, R169, R5, !PT ;  /* 0x00000005a9067209 */ /* 0x000fe40007810000 */
[----:B------:R-:W-:Y:S02]  /*1a9e0*/  FMNMX.FTZ R7, R9, R7, !PT ;  /* 0x0000000709077209 */ /* 0x000fe40007810000 */
[----:B------:R-:W-:Y:S02]  /*1a9f0*/  FMNMX.FTZ R6, R10, R6, !PT ;  /* 0x000000060a067209 */ /* 0x000fe40007810000 */
[----:B------:R-:W-:Y:S02]  /*1aa00*/  FMNMX.FTZ R7, R12, R7, !PT ;  /* 0x000000070c077209 */ /* 0x000fe40007810000 */
[----:B------:R-:W-:Y:S02]  /*1aa10*/  FMNMX.FTZ R6, R11, R6, !PT ;  /* 0x000000060b067209 */ /* 0x000fe40007810000 */
[----:B------:R-:W-:Y:S02]  /*1aa20*/  IADD3 R4, R0, 0x30, RZ ;  /* 0x0000003000047810 */ /* 0x000fe40007ffe0ff */
[----:B------:R-:W-:Y:S02]  /*1aa30*/  FMNMX.FTZ R7, R13, R7, !PT ;  /* 0x000000070d077209 */ /* 0x000fe40007810000 */
[----:B------:R-:W-:Y:S02]  /*1aa40*/  FSEL R25, R25, -INF , !P6 ;  /* 0xff80000019197808 */ /* 0x000fe40007000000 */
[----:B------:R-:W-:Y:S02]  /*1aa50*/  FMNMX.FTZ R6, R14, R6, !PT ;  /* 0x000000060e067209 */ /* 0x000fe40007810000 */
[----:B------:R-:W-:Y:S02]  /*1aa60*/  ISETP.GE.AND P6, PT, R4, R215, PT ;  /* 0x000000d70400720c */ /* 0x000fe40003fc6270 */
[----:B------:R-:W-:Y:S02]  /*1aa70*/  FMNMX.FTZ R7, R16, R7, !PT ;  /* 0x0000000710077209 */ /* 0x000fe40007810000 */
[----:B------:R-:W-:Y:S02]  /*1aa80*/  IADD3 R5, R0, 0x31, RZ ;  /* 0x0000003100057810 */ /* 0x000fe40007ffe0ff */
[----:B------:R-:W-:Y:S02]  /*1aa90*/  FMNMX.FTZ R6, R15, R6, !PT ;  /* 0x000000060f067209 */ /* 0x000fe40007810000 */
[----:B------:R-:W-:Y:S02]  /*1aaa0*/  ISETP.GE.OR P6, PT, R4, R217, !P6 ;  /* 0x000000d90400720c */ /* 0x000fe400077c6670 */
[----:B------:R-:W-:Y:S02]  /*1aab0*/  FMNMX.FTZ R7, R17, R7, !PT ;  /* 0x0000000711077209 */ /* 0x000fe40007810000 */
[----:B------:R-:W-:Y:S02]  /*1aac0*/  FSEL R27, R27, -INF , !P1 ;  /* 0xff8000001b1b7808 */ /* 0x000fe40004800000 */
[----:B------:R-:W-:Y:S02]  /*1aad0*/  FSEL R26, R26, -INF , !P0 ;  /* 0xff8000001a1a7808 */ /* 0x000fe40004000000 */
[----:B------:R-:W-:Y:S02]  /*1aae0*/  FSEL R28, R28, -INF , !P6 ;  /* 0xff8000001c1c7808 */ /* 0x000fe40007000000 */
[C---:B------:R-:W-:Y:S02]  /*1aaf0*/  ISETP.GE.AND P6, PT, R5.reuse, R214, PT ;  /* 0x000000d60500720c */ /* 0x040fe40003fc6270 */
[----:B------:R-:W-:Y:S02]  /*1ab00*/  FMNMX.FTZ R6, R18, R6, !PT ;  /* 0x0000000612067209 */ /* 0x000fe40007810000 */
[----:B------:R-:W-:Y:S02]  /*1ab10*/  ISETP.GE.AND P0, PT, R4, R214, PT ;  /* 0x000000d60400720c */ /* 0x000fe40003f06270 */
[C---:B------:R-:W-:Y:S02]  /*1ab20*/  ISETP.GE.AND P1, PT, R5.reuse, R215, PT ;  /* 0x000000d70500720c */ /* 0x040fe40003f26270 */
[----:B------:R-:W-:Y:S02]  /*1ab30*/  FMNMX.FTZ R7, R20, R7, !PT ;  /* 0x0000000714077209 */ /* 0x000fe40007810000 */
[CC--:B------:R-:W-:Y:S02]  /*1ab40*/  ISETP.GE.OR P6, PT, R5.reuse, R216.reuse, !P6 ;  /* 0x000000d80500720c */ /* 0x0c0fe400077c6670 */
[----:B------:R-:W-:Y:S02]  /*1ab50*/  ISETP.GE.OR P0, PT, R4, R216, !P0 ;  /* 0x000000d80400720c */ /* 0x000fe40004706670 */
[----:B------:R-:W-:Y:S02]  /*1ab60*/  IADD3 R4, R0, 0x38, RZ ;  /* 0x0000003800047810 */ /* 0x000fe40007ffe0ff */
[----:B------:R-:W-:Y:S02]  /*1ab70*/  ISETP.GE.OR P1, PT, R5, R217, !P1 ;  /* 0x000000d90500720c */ /* 0x000fe40004f26670 */
[----:B------:R-:W-:Y:S02]  /*1ab80*/  FMNMX.FTZ R5, R19, R6, !PT ;  /* 0x0000000613057209 */ /* 0x000fe40007810000 */
[----:B------:R-:W-:Y:S02]  /*1ab90*/  FMNMX.FTZ R7, R21, R7, !PT ;  /* 0x0000000715077209 */ /* 0x000fe40007810000 */
[----:B------:R-:W-:Y:S02]  /*1aba0*/  FMNMX.FTZ R5, R22, R5, !PT ;  /* 0x0000000516057209 */ /* 0x000fe40007810000 */
[----:B------:R-:W-:Y:S02]  /*1abb0*/  FSEL R29, R29, -INF , !P1 ;  /* 0xff8000001d1d7808 */ /* 0x000fe40004800000 */
[----:B------:R-:W-:Y:S02]  /*1abc0*/  ISETP.GE.AND P1, PT, R4, R215, PT ;  /* 0x000000d70400720c */ /* 0x000fe40003f26270 */
[----:B------:R-:W-:Y:S02]  /*1abd0*/  FMNMX.FTZ R6, R24, R7, !PT ;  /* 0x0000000718067209 */ /* 0x000fe40007810000 */
[----:B------:R-:W-:Y:S02]  /*1abe0*/  ISETP.GE.OR P1, PT, R4, R217, !P1 ;  /* 0x000000d90400720c */ /* 0x000fe40004f26670 */
[----:B------:R-:W-:Y:S02]  /*1abf0*/  FMNMX.FTZ R5, R23, R5, !PT ;  /* 0x0000000517057209 */ /* 0x000fe40007810000 */
[----:B------:R-:W-:Y:S02]  /*1ac00*/  IADD3 R0, R0, 0x39, RZ ;  /* 0x0000003900007810 */ /* 0x000fe40007ffe0ff */
[----:B------:R-:W-:Y:S02]  /*1ac10*/  FMNMX.FTZ R6, R25, R6, !PT ;  /* 0x0000000619067209 */ /* 0x000fe40007810000 */
[----:B------:R-:W-:Y:S02]  /*1ac20*/  FSEL R32, R32, -INF , !P1 ;  /* 0xff80000020207808 */ /* 0x000fe40004800000 */
[----:B------:R-:W-:Y:S02]  /*1ac30*/  FSEL R30, R30, -INF , !P0 ;  /* 0xff8000001e1e7808 */ /* 0x000fe40004000000 */
[----:B------:R-:W-:Y:S02]  /*1ac40*/  ISETP.GE.AND P0, PT, R4, R214, PT ;  /* 0x000000d60400720c */ /* 0x000fe40003f06270 */
[----:B------:R-:W-:Y:S02]  /*1ac50*/  FMNMX.FTZ R5, R26, R5, !PT ;  /* 0x000000051a057209 */ /* 0x000fe40007810000 */
[----:B------:R-:W-:Y:S02]  /*1ac60*/  ISETP.GE.AND P1, PT, R0, R215, PT ;  /* 0x000000d70000720c */ /* 0x000fe40003f26270 */
[----:B------:R-:W-:Y:S02]  /*1ac70*/  FMNMX.FTZ R6, R28, R6, !PT ;  /* 0x000000061c067209 */ /* 0x000fe40007810000 */
[----:B------:R-:W-:Y:S02]  /*1ac80*/  ISETP.GE.OR P0, PT, R4, R216, !P0 ;  /* 0x000000d80400720c */ /* 0x000fe40004706670 */
[----:B------:R-:W-:Y:S02]  /*1ac90*/  FMNMX.FTZ R4, R27, R5, !PT ;  /* 0x000000051b047209 */ /* 0x000fe40007810000 */
[----:B------:R-:W-:Y:S02]  /*1aca0*/  ISETP.GE.OR P1, PT, R0, R217, !P1 ;  /* 0x000000d90000720c */ /* 0x000fe40004f26670 */
[----:B------:R-:W-:Y:S02]  /*1acb0*/  FMNMX.FTZ R6, R29, R6, !PT ;  /* 0x000000061d067209 */ /* 0x000fe40007810000 */
[----:B------:R-:W-:Y:S02]  /*1acc0*/  FSEL R31, R31, -INF , !P6 ;  /* 0xff8000001f1f7808 */ /* 0x000fe40007000000 */
[----:B------:R-:W-:Y:S02]  /*1acd0*/  FSEL R33, R33, -INF , !P1 ;  /* 0xff80000021217808 */ /* 0x000fe40004800000 */
[----:B------:R-:W-:Y:S02]  /*1ace0*/  FMNMX.FTZ R4, R30, R4, !PT ;  /* 0x000000041e047209 */ /* 0x000fe40007810000 */
[----:B------:R-:W-:Y:S02]  /*1acf0*/  ISETP.GE.AND P1, PT, R0, R214, PT ;  /* 0x000000d60000720c */ /* 0x000fe40003f26270 */
[----:B------:R-:W-:Y:S02]  /*1ad00*/  FMNMX.FTZ R133, R32, R6, !PT ;  /* 0x0000000620857209 */ /* 0x000fe40007810000 */
[----:B------:R-:W-:Y:S02]  /*1ad10*/  ISETP.GE.OR P1, PT, R0, R216, !P1 ;  /* 0x000000d80000720c */ /* 0x000fe40004f26670 */
[----:B------:R-:W-:Y:S02]  /*1ad20*/  FSEL R34, R34, -INF , !P0 ;  /* 0xff80000022227808 */ /* 0x000fe40004000000 */
[----:B------:R-:W-:Y:S02]  /*1ad30*/  FMNMX.FTZ R0, R31, R4, !PT ;  /* 0x000000041f007209 */ /* 0x000fe40007810000 */
[----:B------:R-:W-:Y:S02]  /*1ad40*/  FMNMX.FTZ R133, R33, R133, !PT ;  /* 0x0000008521857209 */ /* 0x000fe40007810000 */
[----:B------:R-:W-:Y:S02]  /*1ad50*/  FSEL R35, R35, -INF , !P1 ;  /* 0xff80000023237808 */ /* 0x000fe40004800000 */
[----:B------:R-:W-:Y:S01]  /*1ad60*/  FMNMX.FTZ R0, R34, R0, !PT ;  /* 0x0000000022007209 */ /* 0x000fe20007810000 */
[----:B------:R-:W1:Y:S03]  /*1ad70*/  SHFL.BFLY PT, R4, R133, 0x2, 0x1f ;  /* 0x0c401f0085047f89 */ /* 0x000e6600000e0000 */
[----:B------:R-:W-:Y:S05]  /*1ad80*/  FMNMX.FTZ R0, R35, R0, !PT ;  /* 0x0000000023007209 */ /* 0x000fea0007810000 */
[----:B------:R-:W3:Y:S01]  /*1ad90*/  SHFL.BFLY PT, R132, R0, 0x2, 0x1f ;  /* 0x0c401f0000847f89 */ /* 0x000ee200000e0000 */
[----:B-1----:R-:W-:Y:S07]  /*1ada0*/  FMNMX.FTZ R133, R133, R4, !PT ;  /* 0x0000000485857209 */ /* 0x002fee0007810000 */
[----:B------:R-:W1:Y:S01]  /*1adb0*/  SHFL.BFLY PT, R5, R133, 0x1, 0x1f ;  /* 0x0c201f0085057f89 */ /* 0x000e6200000e0000 */
[----:B---3--:R-:W-:Y:S07]  /*1adc0*/  FMNMX.FTZ R132, R0, R132, !PT ;  /* 0x0000008400847209 */ /* 0x008fee0007810000 */
[----:B------:R-:W3:Y:S01]  /*1add0*/  SHFL.BFLY PT, R4, R132, 0x1, 0x1f ;  /* 0x0c201f0084047f89 */ /* 0x000ee200000e0000 */
[----:B-1----:R-:W-:Y:S02]  /*1ade0*/  FMNMX.FTZ R133, R133, R5, !PT ;  /* 0x0000000585857209 */ /* 0x002fe40007810000 */
[----:B------:R-:W-:Y:S01]  /*1adf0*/  LOP3.LUT R5, R247, UR29, RZ, 0x3c, !PT ;  /* 0x0000001df7057c12 */ /* 0x000fe2000f8e3cff */
[----:B------:R-:W-:Y:S01]  /*1ae00*/  UIADD3 UR29, UR33, 0x646e171e, URZ ;  /* 0x646e171e211d7890 */ /* 0x000fe2000fffe03f */
[C---:B------:R-:W-:Y:S01]  /*1ae10*/  FSETP.NEU.FTZ.AND P1, PT, R133.reuse, -INF , PT ;  /* 0xff8000008500780b */ /* 0x040fe20003f3d000 */
[----:B------:R-:W-:Y:S02]  /*1ae20*/  FMUL.FTZ R6, R133, c[0x0][0x23c] ;  /* 0x00008f0085067a20 */ /* 0x000fe40000410000 */
[----:B------:R-:W-:Y:S01]  /*1ae30*/  IMAD.WIDE.U32 R170, R5, -0x326172a9, RZ ;  /* 0xcd9e8d5705aa7825 */ /* 0x000fe200078e00ff */
[----:B---3--:R-:W-:Y:S02]  /*1ae40*/  FMNMX.FTZ R132, R132, R4, !PT ;  /* 0x0000000484847209 */ /* 0x008fe40007810000 */
[----:B------:R-:W-:Y:S02]  /*1ae50*/  FSEL R0, R133, RZ, P1 ;  /* 0x000000ff85007208 */ /* 0x000fe40000800000 */
[----:B------:R-:W-:Y:S02]  /*1ae60*/  FSETP.NEU.FTZ.AND P0, PT, R132, -INF , PT ;  /* 0xff8000008400780b */ /* 0x000fe40003f1d000 */
[----:B------:R-:W-:Y:S01]  /*1ae70*/  FSEL R5, R6, RZ, P1 ;  /* 0x000000ff06057208 */ /* 0x000fe20000800000 */
[----:B------:R-:W-:Y:S01]  /*1ae80*/  FADD.FTZ R2, -R0, R2 ;  /* 0x0000000200027221 */ /* 0x000fe20000010100 */
[----:B------:R-:W-:Y:S02]  /*1ae90*/  FSEL R0, R132, RZ, P0 ;  /* 0x000000ff84007208 */ /* 0x000fe40000000000 */
[----:B------:R-:W-:Y:S01]  /*1aea0*/  LOP3.LUT R4, R245, UR4, R246, 0x96, !PT ;  /* 0x00000004f5047c12 */ /* 0x000fe2000f8e96f6 */
[----:B------:R-:W-:Y:S01]  /*1aeb0*/  FFMA.FTZ R222, R17, c[0x0][0x23c], -R5 ;  /* 0x00008f0011de7a23 */ /* 0x000fe20000010805 */
[----:B--2---:R-:W-:Y:S01]  /*1aec0*/  LOP3.LUT R6, R171, UR5, R208, 0x96, !PT ;  /* 0x00000005ab067c12 */ /* 0x004fe2000f8e96d0 */
[----:B------:R-:W-:Y:S01]  /*1aed0*/  FADD.FTZ R3, -R0, R3 ;  /* 0x0000000300037221 */ /* 0x000fe20000010100 */
[----:B------:R-:W-:Y:S01]  /*1aee0*/  UIADD3 UR4, UR32, -0x4ab325aa, URZ ;  /* 0xb54cda5620047890 */ /* 0x000fe2000fffe03f */
[----:B------:R-:W-:Y:S02]  /*1aef0*/  FMUL.FTZ R0, R2, c[0x0][0x23c] ;  /* 0x00008f0002007a20 */ /* 0x000fe40000410000 */
[--C-:B------:R-:W-:Y:S02]  /*1af00*/  FFMA.FTZ R218, R13, c[0x0][0x23c], -R5.reuse ;  /* 0x00008f000dda7a23 */ /* 0x100fe40000010805 */
[----:B------:R-:W-:Y:S02]  /*1af10*/  FFMA.FTZ R176, R9, c[0x0][0x23c], -R5 ;  /* 0x00008f0009b07a23 */ /* 0x000fe40000010805 */
[----:B------:R-:W1:Y:S01]  /*1af20*/  MUFU.EX2 R0, R0 ;  /* 0x0000000000007308 */ /* 0x000e620000000800 */
[----:B------:R-:W-:Y:S02]  /*1af30*/  IMAD.MOV.U32 R9, RZ, RZ, R209 ;  /* 0x000000ffff097224 */ /* 0x000fe400078e00d1 */
[--C-:B------:R-:W-:Y:S02]  /*1af40*/  FFMA.FTZ R209, R12, c[0x0][0x23c], -R5.reuse ;  /* 0x00008f000cd17a23 */ /* 0x100fe40000010805 */
[--C-:B------:R-:W-:Y:S02]  /*1af50*/  FFMA.FTZ R175, R8, c[0x0][0x23c], -R5.reuse ;  /* 0x00008f0008af7a23 */ /* 0x100fe40000010805 */
[--C-:B------:R-:W-:Y:S02]  /*1af60*/  FFMA.FTZ R225, R20, c[0x0][0x23c], -R5.reuse ;  /* 0x00008f0014e17a23 */ /* 0x100fe40000010805 */
        /* <DEDUP_REMOVED lines=9> */
[C---:B-1----:R-:W-:Y:S02]  /*1b000*/  FMUL.FTZ R17, R0.reuse, R153 ;  /* 0x0000009900117220 */ /* 0x042fe40000410000 */
[----:B------:R1:W2:Y:S01]  /*1b010*/  LDL.S16 R153, [R1+0x68] ;  /* 0x0000680001997983 */ /* 0x0002a20000100600 */
[C---:B------:R-:W-:Y:S02]  /*1b020*/  FMUL.FTZ R13, R0.reuse, R157 ;  /* 0x0000009d000d7220 */ /* 0x040fe40000410000 */
[----:B------:R-:W-:Y:S01]  /*1b030*/  FMUL.FTZ R12, R0, R156 ;  /* 0x0000009c000c7220 */ /* 0x000fe20000410000 */
[----:B------:R1:W3:Y:S01]  /*1b040*/  LDL.S16 R157, [R1+0x64] ;  /* 0x00006400019d7983 */ /* 0x0002e20000100600 */
[--C-:B------:R-:W-:Y:S02]  /*1b050*/  FFMA.FTZ R240, R32, c[0x0][0x23c], -R5.reuse ;  /* 0x00008f0020f07a23 */ /* 0x100fe40000010805 */
[----:B------:R-:W-:Y:S01]  /*1b060*/  FFMA.FTZ R242, R33, c[0x0][0x23c], -R5 ;  /* 0x00008f0021f27a23 */ /* 0x000fe20000010805 */
[----:B------:R1:W4:Y:S01]  /*1b070*/  LDL.S16 R156, [R1+0x60] ;  /* 0x00006000019c7983 */ /* 0x0003220000100600 */
[C---:B------:R-:W-:Y:S02]  /*1b080*/  FMUL.FTZ R5, R0.reuse, R165 ;  /* 0x000000a500057220 */ /* 0x040fe40000410000 */
[----:B------:R-:W-:Y:S02]  /*1b090*/  IMAD.MOV.U32 R165, RZ, RZ, R9 ;  /* 0x000000ffffa57224 */ /* 0x000fe400078e0009 */
[----:B------:R-:W-:Y:S02]  /*1b0a0*/  FMUL.FTZ R9, R0, R161 ;  /* 0x000000a100097220 */ /* 0x000fe40000410000 */
[----:B------:R1:W2:Y:S01]  /*1b0b0*/  LDL.S16 R161, [R1+0x54] ;  /* 0x0000540001a17983 */ /* 0x0002a20000100600 */
[----:B------:R-:W-:Y:S04]  /*1b0c0*/  IMAD.WIDE.U32 R232, R4, -0x326172a9, RZ ;  /* 0xcd9e8d5704e87825 */ /* 0x000fe800078e00ff */
[----:B------:R-:W-:Y:S01]  /*1b0d0*/  FMUL.FTZ R4, R132, c[0x0][0x23c] ;  /* 0x00008f0084047a20 */ /* 0x000fe20000410000 */
[----:B------:R-:W-:Y:S01]  /*1b0e0*/  LOP3.LUT R170, R233, UR30, R170, 0x96, !PT ;  /* 0x0000001ee9aa7c12 */ /* 0x000fe2000f8e96aa */
[----:B------:R-:W-:Y:S02]  /*1b0f0*/  FMUL.FTZ R2, R3, c[0x0][0x23c] ;  /* 0x00008f0003027a20 */ /* 0x000fe40000410000 */
[----:B------:R-:W-:Y:S01]  /*1b100*/  IMAD.WIDE.U32 R6, R6, -0x2daee0ad, RZ ;  /* 0xd2511f5306067825 */ /* 0x000fe200078e00ff */
[----:B------:R-:W-:Y:S03]  /*1b110*/  FSEL R4, R4, RZ, P0 ;  /* 0x000000ff04047208 */ /* 0x000fe60000000000 */
[----:B------:R-:W1:Y:S01]  /*1b120*/  MUFU.EX2 R2, R2 ;  /* 0x0000000200027308 */ /* 0x000e620000000800 */
[----:B------:R-:W-:Y:S02]  /*1b130*/  IMAD.MOV.U32 R8, RZ, RZ, R208 ;  /* 0x000000ffff087224 */ /* 0x000fe400078e00d0 */
[--C-:B------:R-:W-:Y:S02]  /*1b140*/  FFMA.FTZ R135, R135, c[0x0][0x23c], -R4.reuse ;  /* 0x00008f0087877a23 */ /* 0x100fe40000010804 */
[--C-:B------:R-:W-:Y:S02]  /*1b150*/  FFMA.FTZ R174, R169, c[0x0][0x23c], -R4.reuse ;  /* 0x00008f00a9ae7a23 */ /* 0x100fe40000010804 */
[--C-:B------:R-:W-:Y:S02]  /*1b160*/  FFMA.FTZ R223, R22, c[0x0][0x23c], -R4.reuse ;  /* 0x00008f0016df7a23 */ /* 0x100fe40000010804 */
[--C-:B------:R-:W-:Y:S01]  /*1b170*/  FFMA.FTZ R224, R23, c[0x0][0x23c], -R4.reuse ;  /* 0x00008f0017e07a23 */ /* 0x100fe20000010804 */
[----:B------:R1:W1:Y:S01]  /*1b180*/  MUFU.EX2 R171, R135 ;  /* 0x0000008700ab7308 */ /* 0x0002620000000800 */
        /* <DEDUP_REMOVED lines=11> */
[----:B------:R-:W-:Y:S01]  /*1b240*/  FFMA.FTZ R243, R35, c[0x0][0x23c], -R4 ;  /* 0x00008f0023f37a23 */ /* 0x000fe20000010804 */
[----:B------:R-:W-:Y:S01]  /*1b250*/  LOP3.LUT R4, R7, UR14, R244, 0x96, !PT ;  /* 0x0000000e07047c12 */ /* 0x000fe2000f8e96f4 */
[----:B------:R-:W-:Y:S02]  /*1b260*/  FMUL.FTZ R32, R0, R136 ;  /* 0x0000008800207220 */ /* 0x000fe40000410000 */
[----:B------:R1:W1:Y:S02]  /*1b270*/  MUFU.EX2 R136, R173 ;  /* 0x000000ad00887308 */ /* 0x0002640000000800 */
[----:B-1----:R-:W-:Y:S04]  /*1b280*/  IMAD.WIDE.U32 R134, R170, -0x2daee0ad, RZ ;  /* 0xd2511f53aa867825 */ /* 0x002fe800078e00ff */
[----:B------:R-:W-:Y:S01]  /*1b290*/  IMAD.WIDE.U32 R168, R4, -0x326172a9, RZ ;  /* 0xcd9e8d5704a87825 */ /* 0x000fe200078e00ff */
[----:B------:R-:W-:Y:S03]  /*1b2a0*/  LOP3.LUT R135, R135, UR12, R6, 0x96, !PT ;  /* 0x0000000c87877c12 */ /* 0x000fe6000f8e9606 */
[C---:B------:R-:W-:Y:S01]  /*1b2b0*/  FMUL.FTZ R22, R2.reuse, R150 ;  /* 0x0000009602167220 */ /* 0x040fe20000410000 */
[----:B------:R-:W-:Y:S01]  /*1b2c0*/  LOP3.LUT R3, R169, UR13, R232, 0x96, !PT ;  /* 0x0000000da9037c12 */ /* 0x000fe2000f8e96e8 */
[----:B------:R-:W-:Y:S02]  /*1b2d0*/  FMUL.FTZ R27, R2, R147 ;  /* 0x00000093021b7220 */ /* 0x000fe40000410000 */
[----:B------:R-:W-:Y:S02]  /*1b2e0*/  FMUL.FTZ R28, R0, R140 ;  /* 0x0000008c001c7220 */ /* 0x000fe40000410000 */
[C---:B------:R-:W-:Y:S02]  /*1b2f0*/  FFMA.FTZ R140, R2.reuse, R213, R171 ;  /* 0x000000d5028c7223 */ /* 0x040fe400000100ab */
[C---:B------:R-:W-:Y:S02]  /*1b300*/  FMUL.FTZ R6, R2.reuse, R166 ;  /* 0x000000a602067220 */ /* 0x040fe40000410000 */
[C---:B------:R-:W-:Y:S02]  /*1b310*/  FMUL.FTZ R7, R2.reuse, R167 ;  /* 0x000000a702077220 */ /* 0x040fe40000410000 */
[C---:B------:R-:W-:Y:S02]  /*1b320*/  FMUL.FTZ R10, R2.reuse, R162 ;  /* 0x000000a2020a7220 */ /* 0x040fe40000410000 */
[C---:B------:R-:W-:Y:S01]  /*1b330*/  FMUL.FTZ R11, R2.reuse, R163 ;  /* 0x000000a3020b7220 */ /* 0x040fe20000410000 */
[----:B------:R-:W1:Y:S01]  /*1b340*/  LDC.U8 R173, c[0x0][0x2d8] ;  /* 0x0000b600ffad7b82 */ /* 0x000e620000000000 */
        /* <DEDUP_REMOVED lines=58> */
[----:B------:R-:W-:Y:S04]  /*1b6f0*/  IMAD.WIDE.U32 R2, R3, -0x2daee0ad, RZ ;  /* 0xd2511f5303027825 */ /* 0x000fe800078e00ff */
[C---:B------:R-:W-:Y:S01]  /*1b700*/  FMUL.FTZ R33, R0.reuse, R137 ;  /* 0x0000008900217220 */ /* 0x040fe20000410000 */
[----:B------:R-:W-:Y:S01]  /*1b710*/  LOP3.LUT R154, R3, UR10, R134, 0x96, !PT ;  /* 0x0000000a039a7c12 */ /* 0x000fe2000f8e9686 */
[----:B------:R-:W-:Y:S01]  /*1b720*/  IMAD.WIDE.U32 R134, R135, -0x326172a9, RZ ;  /* 0xcd9e8d5787867825 */ /* 0x000fe200078e00ff */
[----:B------:R-:W1:Y:S03]  /*1b730*/  MUFU.EX2 R137, R174 ;  /* 0x000000ae00897308 */ /* 0x000e660000000800 */
[C---:B------:R-:W-:Y:S02]  /*1b740*/  FMUL.FTZ R20, R0.reuse, R148 ;  /* 0x0000009400147220 */ /* 0x040fe40000410000 */
[----:B------:R-:W-:Y:S01]  /*1b750*/  FFMA.FTZ R170, R0, R212, R172 ;  /* 0x000000d400aa7223 */ /* 0x000fe200000100ac */
[----:B------:R-:W-:Y:S01]  /*1b760*/  IADD3 R212, P0, R210, UR27, RZ ;  /* 0x0000001bd2d47c10 */ /* 0x000fe2000ff1e0ff */
[C---:B------:R-:W-:Y:S02]  /*1b770*/  FMUL.FTZ R4, R0.reuse, R164 ;  /* 0x000000a400047220 */ /* 0x040fe40000410000 */
[----:B------:R-:W-:Y:S01]  /*1b780*/  IMAD.MOV.U32 R164, RZ, RZ, R8 ;  /* 0x000000ffffa47224 */ /* 0x000fe200078e0008 */
[----:B------:R-:W1:Y:S01]  /*1b790*/  MUFU.EX2 R3, R175 ;  /* 0x000000af00037308 */ /* 0x000e620000000800 */
[C---:B------:R-:W-:Y:S01]  /*1b7a0*/  FMUL.FTZ R8, R0.reuse, R160 ;  /* 0x000000a000087220 */ /* 0x040fe20000410000 */
[----:B------:R-:W-:Y:S01]  /*1b7b0*/  IADD3.X R213, R211, UR26, RZ, P0, !PT ;  /* 0x0000001ad3d57c10 */ /* 0x000fe200087fe4ff */
        /* <DEDUP_REMOVED lines=53> */
[----:B------:R-:W-:Y:S01]  /*1bb10*/  LOP3.LUT R0, R135, UR11, R168, 0x96, !PT ;  /* 0x0000000b87007c12 */ /* 0x000fe2000f8e96a8 */
[----:B------:R-:W-:Y:S01]  /*1bb20*/  IMAD.WIDE.U32 R154, R154, -0x326172a9, RZ ;  /* 0xcd9e8d579a9a7825 */ /* 0x000fe200078e00ff */
[----:B------:R-:W2:Y:S03]  /*1bb30*/  MUFU.EX2 R135, R176 ;  /* 0x000000b000877308 */ /* 0x000ea60000000800 */
[----:B------:R-:W-:Y:S01]  /*1bb40*/  IMAD.WIDE.U32 R162, R0, -0x2daee0ad, RZ ;  /* 0xd2511f5300a27825 */ /* 0x000fe200078e00ff */
[C---:B------:R-:W-:Y:S02]  /*1bb50*/  F2FP.BF16.PACK_AB R0, R136.reuse, R172 ;  /* 0x000000ac8800723e */ /* 0x040fe400000010ff */
[----:B------:R-:W-:Y:S01]  /*1bb60*/  LOP3.LUT R146, R155, UR9, R134, 0x96, !PT ;  /* 0x000000099b927c12 */ /* 0x000fe2000f8e9686 */
[----:B------:R-:W-:Y:S01]  /*1bb70*/  FADD.FTZ R138, R136, R170 ;  /* 0x000000aa888a7221 */ /* 0x000fe20000010000 */
[----:B------:R-:W-:Y:S01]  /*1bb80*/  LOP3.LUT R142, R163, UR8, R2, 0x96, !PT ;  /* 0x00000008a38e7c12 */ /* 0x000fe2000f8e9602 */
[C---:B-1----:R-:W-:Y:S01]  /*1bb90*/  FADD.FTZ R139, R137.reuse, R140 ;  /* 0x0000008c898b7221 */ /* 0x042fe20000010000 */
[----:B------:R-:W-:Y:S01]  /*1bba0*/  F2FP.BF16.PACK_AB R2, R137, R171 ;  /* 0x000000ab8902723e */ /* 0x000fe200000010ff */
[----:B------:R-:W-:Y:S01]  /*1bbb0*/  FADD.FTZ R137, R3, R138 ;  /* 0x0000008a03897221 */ /* 0x000fe20000010000 */
[----:B------:R-:W-:Y:S01]  /*1bbc0*/  PRMT R172, R173, 0x7054, R173 ;  /* 0x00007054adac7816 */ /* 0x000fe200000000ad */
[----:B------:R-:W-:Y:S01]  /*1bbd0*/  IMAD.WIDE.U32 R142, R142, -0x326172a9, RZ ;  /* 0xcd9e8d578e8e7825 */ /* 0x000fe200078e00ff */
[----:B------:R-:W-:Y:S03]  /*1bbe0*/  MUFU.EX2 R176, R235 ;  /* 0x000000eb00b07308 */ /* 0x000fe60000000800 */
[----:B------:R-:W-:Y:S01]  /*1bbf0*/  IMAD.MOV.U32 R166, RZ, RZ, R164 ;  /* 0x000000ffffa67224 */ /* 0x000fe200078e00a4 */
[----:B------:R-:W-:Y:S01]  /*1bc00*/  LOP3.LUT R136, R143, UR4, R154, 0x96, !PT ;  /* 0x000000048f887c12 */ /* 0x000fe2000f8e969a */
[----:B------:R-:W-:Y:S03]  /*1bc10*/  IMAD.MOV.U32 R167, RZ, RZ, R165 ;  /* 0x000000ffffa77224 */ /* 0x000fe600078e00a5 */
[C---:B------:R-:W-:Y:S02]  /*1bc20*/  LOP3.LUT R134, R136.reuse, 0xff, RZ, 0xc0, !PT ;  /* 0x000000ff88867812 */ /* 0x040fe400078ec0ff */
[C---:B--2---:R-:W-:Y:S01]  /*1bc30*/  F2FP.BF16.PACK_AB R3, R135.reuse, R3 ;  /* 0x000000038703723e */ /* 0x044fe200000010ff */
[----:B------:R-:W-:Y:S01]  /*1bc40*/  FADD.FTZ R144, R135, R137 ;  /* 0x0000008987907221 */ /* 0x000fe20000010000 */
[----:B------:R-:W-:Y:S02]  /*1bc50*/  ISETP.GE.U32.AND P2, PT, R173, R134, PT ;  /* 0x00000086ad00720c */ /* 0x000fe40003f46070 */
[----:B------:R-:W-:Y:S02]  /*1bc60*/  SHF.R.U32.HI R135, RZ, 0x10, R136 ;  /* 0x00000010ff877819 */ /* 0x000fe40000011688 */
[----:B------:R-:W-:Y:S02]  /*1bc70*/  LOP3.LUT R134, R136, 0xffff, RZ, 0xc0, !PT ;  /* 0x0000ffff88867812 */ /* 0x000fe400078ec0ff */
[----:B------:R-:W-:Y:S02]  /*1bc80*/  LOP3.LUT R135, R135, 0xff, RZ, 0xc0, !PT ;  /* 0x000000ff87877812 */ /* 0x000fe400078ec0ff */
[----:B------:R-:W-:Y:S02]  /*1bc90*/  SHF.R.U32.HI R134, RZ, 0x8, R134 ;  /* 0x00000008ff867819 */ /* 0x000fe40000011686 */
[C---:B------:R-:W-:Y:S02]  /*1bca0*/  ISETP.GE.U32.AND P1, PT, R173.reuse, R135, PT ;  /* 0x00000087ad00720c */ /* 0x040fe40003f26070 */
[----:B------:R-:W-:Y:S01]  /*1bcb0*/  LOP3.LUT R134, R134, 0xffff, RZ, 0xc0, !PT ;  /* 0x0000ffff86867812 */ /* 0x000fe200078ec0ff */
[----:B------:R-:W1:Y:S01]  /*1bcc0*/  MUFU.EX2 R135, R178 ;  /* 0x000000b200877308 */ /* 0x000e620000000800 */
[----:B------:R-:W-:Y:S01]  /*1bcd0*/  @!P2 HFMA2.BF16_V2 R153, -RZ.H0_H0, RZ.H0_H0, -R0.H0_H0 ;  /* 0x200000ffff99a231 */ /* 0x000fe20000340900 */
[----:B------:R-:W-:Y:S02]  /*1bce0*/  SHF.R.U32.HI R136, RZ, 0x18, R136 ;  /* 0x00000018ff887819 */ /* 0x000fe40000011688 */
[C---:B------:R-:W-:Y:S02]  /*1bcf0*/  ISETP.GE.U32.AND P6, PT, R173.reuse, R134, PT ;  /* 0x00000086ad00720c */ /* 0x040fe40003fc6070 */
[----:B------:R-:W-:Y:S01]  /*1bd00*/  @!P2 STL.S16 [R1+0x68], R153 ;  /* 0x000068990100a387 */ /* 0x000fe20000100600 */
[----:B------:R-:W-:Y:S03]  /*1bd10*/  ISETP.GE.U32.AND P0, PT, R173, R136, PT ;  /* 0x00000088ad00720c */ /* 0x000fe60003f06070 */
[----:B------:R-:W2:Y:S01]  /*1bd20*/  MUFU.EX2 R134, R177 ;  /* 0x000000b100867308 */ /* 0x000ea20000000800 */
[----:B------:R2:W5:Y:S01]  /*1bd30*/  LDL.S16 R148, [R1+0x24] ;  /* 0x0000240001947983 */ /* 0x0005620000100600 */
[----:B----4-:R-:W-:Y:S05]  /*1bd40*/  @!P1 HFMA2.BF16_V2 R156, -RZ.H0_H0, RZ.H0_H0, -R2.H0_H0 ;  /* 0x200000ffff9c9231 */ /* 0x010fea0000340902 */
[----:B------:R-:W-:Y:S03]  /*1bd50*/  PRMT R136, R156, 0x7610, R136 ;  /* 0x000076109c887816 */ /* 0x000fe60000000088 */
[----:B------:R-:W-:Y:S01]  /*1bd60*/  MUFU.EX2 R178, R234 ;  /* 0x000000ea00b27308 */ /* 0x000fe20000000800 */
[----:B-1----:R-:W-:Y:S09]  /*1bd70*/  FADD.FTZ R137, R135, R139 ;  /* 0x0000008b87897221 */ /* 0x002ff20000010000 */
[----:B------:R-:W1:Y:S01]  /*1bd80*/  MUFU.EX2 R139, R209 ;  /* 0x000000d1008b7308 */ /* 0x000e620000000800 */
[C---:B--2---:R-:W-:Y:S01]  /*1bd90*/  F2FP.BF16.PACK_AB R135, R134.reuse, R135 ;  /* 0x000000878687723e */ /* 0x044fe200000010ff */
[--C-:B------:R-:W-:Y:S01]  /*1bda0*/  FADD.FTZ R141, R134, R137.reuse ;  /* 0x00000089868d7221 */ /* 0x100fe20000010000 */
[C---:B------:R-:W-:Y:S02]  /*1bdb0*/  PRMT R134, R0.reuse, 0x7632, R134 ;  /* 0x0000763200867816 */ /* 0x040fe40000000086 */
[----:B------:R-:W-:Y:S02]  /*1bdc0*/  PRMT R137, R153, 0x7610, R137 ;  /* 0x0000761099897816 */ /* 0x000fe40000000089 */
[----:B------:R-:W-:Y:S01]  /*1bdd0*/  PRMT R138, R0, 0x5410, R134 ;  /* 0x00005410008a7816 */ /* 0x000fe20000000086 */
[----:B---3--:R-:W-:Y:S01]  /*1bde0*/  @!P6 HFMA2.BF16_V2 R157, -RZ.H0_H0, RZ.H0_H0, -R134.H0_H0 ;  /* 0x200000ffff9de231 */ /* 0x008fe20000340986 */
[----:B------:R-:W-:Y:S02]  /*1bdf0*/  @!P2 PRMT R0, R137, 0x5410, RZ ;  /* 0x000054108900a816 */ /* 0x000fe400000000ff */
[----:B------:R-:W2:Y:S02]  /*1be00*/  MUFU.EX2 R137, R186 ;  /* 0x000000ba00897308 */ /* 0x000ea40000000800 */
[----:B------:R-:W-:Y:S01]  /*1be10*/  @!P6 STL.S16 [R1+0x64], R157 ;  /* 0x0000649d0100e387 */ /* 0x000fe20000100600 */
[----:B------:R-:W-:Y:S03]  /*1be20*/  PRMT R140, R157, 0x7610, R140 ;  /* 0x000076109d8c7816 */ /* 0x000fe6000000008c */
[----:B------:R-:W-:Y:S01]  /*1be30*/  @!P1 STL.S16 [R1+0x60], R156 ;  /* 0x0000609c01009387 */ /* 0x000fe20000100600 */
[----:B------:R-:W-:Y:S03]  /*1be40*/  @!P6 PRMT R134, R140, 0x5410, RZ ;  /* 0x000054108c86e816 */ /* 0x000fe600000000ff */
[----:B------:R3:W4:Y:S01]  /*1be50*/  LDL.S16 R150, [R1+0x50] ;  /* 0x0000500001967983 */ /* 0x0007220000100600 */
[----:B-1----:R-:W-:Y:S03]  /*1be60*/  FADD.FTZ R144, R139, R144 ;  /* 0x000000908b907221 */ /* 0x002fe60000010000 */
[----:B------:R1:W-:Y:S04]  /*1be70*/  STG.E.U16 [R210.64], R0 ;  /* 0x00000000d2007986 */ /* 0x0003e8000c101518 */
[----:B------:R3:W3:Y:S04]  /*1be80*/  LDL.S16 R147, [R1+0x4c] ;  /* 0x00004c0001937983 */ /* 0x0006e80000100600 */
[----:B------:R1:W-:Y:S01]  /*1be90*/  STG.E.U16 [R210.64+0x2], R134 ;  /* 0x00000286d2007986 */ /* 0x0003e2000c101518 */
[----:B--2---:R-:W-:Y:S01]  /*1bea0*/  FADD.FTZ R141, R137, R141 ;  /* 0x0000008d898d7221 */ /* 0x004fe20000010000 */
[C---:B-1----:R-:W-:Y:S04]  /*1beb0*/  PRMT R0, R2.reuse, 0x7632, R0 ;  /* 0x0000763202007816 */ /* 0x042fe80000000000 */
[----:B------:R-:W-:Y:S01]  /*1bec0*/  PRMT R140, R2, 0x5410, R0 ;  /* 0x00005410028c7816 */ /* 0x000fe20000000000 */
[----:B------:R-:W-:Y:S01]  /*1bed0*/  @!P0 HFMA2.BF16_V2 R161, -RZ.H0_H0, RZ.H0_H0, -R0.H0_H0 ;  /* 0x200000ffffa18231 */ /* 0x000fe20000340900 */
[----:B------:R-:W-:Y:S01]  /*1bee0*/  @!P1 PRMT R2, R136, 0x5410, RZ ;  /* 0x0000541088029816 */ /* 0x000fe200000000ff */
[----:B------:R-:W1:Y:S03]  /*1bef0*/  MUFU.EX2 R134, R208 ;  /* 0x000000d000867308 */ /* 0x000e660000000800 */
[----:B------:R-:W-:Y:S01]  /*1bf00*/  @!P0 STL.S16 [R1+0x54], R161 ;  /* 0x000054a101008387 */ /* 0x000fe20000100600 */
[----:B------:R-:W-:Y:S03]  /*1bf10*/  PRMT R149, R161, 0x7610, R149 ;  /* 0x00007610a1957816 */ /* 0x000fe60000000095 */
[----:B------:R2:W2:Y:S01]  /*1bf20*/  LDL.S16 R153, [R1+0x48] ;  /* 0x0000480001997983 */ /* 0x0004a20000100600 */
[----:B------:R-:W-:Y:S03]  /*1bf30*/  @!P0 PRMT R0, R149, 0x5410, RZ ;  /* 0x0000541095008816 */ /* 0x000fe600000000ff */
[----:B------:R1:W-:Y:S01]  /*1bf40*/  STG.E.U16 [R212.64], R2 ;  /* 0x00000002d4007986 */ /* 0x0003e2000c101518 */
[----:B------:R-:W1:Y:S03]  /*1bf50*/  MUFU.EX2 R136, R218 ;  /* 0x000000da00887308 */ /* 0x000e660000000800 */
[----:B------:R1:W-:Y:S07]  /*1bf60*/  STG.E.U16 [R212.64+0x2], R0 ;  /* 0x00000200d4007986 */ /* 0x0003ee000c101518 */
[----:B------:R-:W-:Y:S01]  /*1bf70*/  MUFU.EX2 R218, R243 ;  /* 0x000000f300da7308 */ /* 0x000fe20000000800 */
[----:B-1----:R-:W-:Y:S01]  /*1bf80*/  FADD.FTZ R149, R134, R141 ;  /* 0x0000008d86957221 */ /* 0x002fe20000010000 */
[C---:B------:R-:W-:Y:S04]  /*1bf90*/  LOP3.LUT R2, R142.reuse, 0xff, RZ, 0xc0, !PT ;  /* 0x000000ff8e027812 */ /* 0x040fe800078ec0ff */
[----:B------:R-:W-:Y:S02]  /*1bfa0*/  ISETP.GE.U32.AND P6, PT, R173, R2, PT ;  /* 0x00000002ad00720c */ /* 0x000fe40003fc6070 */
[----:B------:R-:W-:Y:S02]  /*1bfb0*/  LOP3.LUT R2, R142, 0xffff, RZ, 0xc0, !PT ;  /* 0x0000ffff8e027812 */ /* 0x000fe400078ec0ff */
[----:B------:R-:W-:Y:S02]  /*1bfc0*/  PRMT R0, R3, 0x7632, R0 ;  /* 0x0000763203007816 */ /* 0x000fe40000000000 */
[----:B------:R-:W-:Y:S04]  /*1bfd0*/  SHF.R.U32.HI R2, RZ, 0x8, R2 ;  /* 0x00000008ff027819 */ /* 0x000fe80000011602 */
[----:B------:R-:W-:Y:S04]  /*1bfe0*/  LOP3.LUT R2, R2, 0xffff, RZ, 0xc0, !PT ;  /* 0x0000ffff02027812 */ /* 0x000fe800078ec0ff */
[C---:B------:R-:W-:Y:S02]  /*1bff0*/  ISETP.GE.U32.AND P1, PT, R173.reuse, R2, PT ;  /* 0x00000002ad00720c */ /* 0x040fe40003f26070 */
[----:B------:R-:W-:Y:S04]  /*1c000*/  SHF.R.U32.HI R2, RZ, 0x10, R142 ;  /* 0x00000010ff027819 */ /* 0x000fe8000001168e */
[----:B------:R-:W-:Y:S04]  /*1c010*/  LOP3.LUT R2, R2, 0xff, RZ, 0xc0, !PT ;  /* 0x000000ff02027812 */ /* 0x000fe800078ec0ff */
[----:B------:R-:W-:Y:S02]  /*1c020*/  ISETP.GE.U32.AND P0, PT, R173, R2, PT ;  /* 0x00000002ad00720c */ /* 0x000fe40003f06070 */
[----:B------:R-:W-:Y:S02]  /*1c030*/  F2FP.BF16.PACK_AB R2, R136, R139 ;  /* 0x0000008b8802723e */ /* 0x000fe400000010ff */
[----:B------:R-:W-:Y:S01]  /*1c040*/  PRMT R139, R3, 0x5410, R0 ;  /* 0x00005410038b7816 */ /* 0x000fe20000000000 */
[----:B-----5:R-:W-:Y:S05]  /*1c050*/  @!P6 HFMA2.BF16_V2 R148, -RZ.H0_H0, RZ.H0_H0, -R3.H0_H0 ;  /* 0x200000ffff94e231 */ /* 0x020fea0000340903 */
[----:B------:R1:W-:Y:S01]  /*1c060*/  @!P6 STL.S16 [R1+0x24], R148 ;  /* 0x000024940100e387 */ /* 0x0003e20000100600 */
[----:B------:R-:W-:Y:S04]  /*1c070*/  PRMT R151, R148, 0x7610, R151 ;  /* 0x0000761094977816 */ /* 0x000fe80000000097 */
[----:B------:R-:W-:Y:S05]  /*1c080*/  @!P6 PRMT R3, R151, 0x5410, RZ ;  /* 0x000054109703e816 */ /* 0x000fea00000000ff */
[----:B------:R-:W-:Y:S01]  /*1c090*/  STG.E.U16 [R210.64+0x10], R3 ;  /* 0x00001003d2007986 */ /* 0x000fe2000c101518 */
[----:B-1----:R-:W-:Y:S01]  /*1c0a0*/  FADD.FTZ R148, R136, R144 ;  /* 0x0000009088947221 */ /* 0x002fe20000010000 */
[----:B------:R-:W-:Y:S02]  /*1c0b0*/  F2FP.BF16.PACK_AB R136, R134, R137 ;  /* 0x000000898688723e */ /* 0x000fe400000010ff */
[----:B------:R-:W-:Y:S04]  /*1c0c0*/  SHF.R.U32.HI R134, RZ, 0x18, R142 ;  /* 0x00000018ff867819 */ /* 0x000fe8000001168e */
[----:B------:R-:W-:Y:S02]  /*1c0d0*/  ISETP.GE.U32.AND P6, PT, R173, R134, PT ;  /* 0x00000086ad00720c */ /* 0x000fe40003fc6070 */
[C---:B------:R-:W-:Y:S01]  /*1c0e0*/  PRMT R134, R135.reuse, 0x7632, R134 ;  /* 0x0000763287867816 */ /* 0x040fe20000000086 */
[----:B----4-:R-:W-:Y:S03]  /*1c0f0*/  @!P1 HFMA2.BF16_V2 R150, -RZ.H0_H0, RZ.H0_H0, -R0.H0_H0 ;  /* 0x200000ffff969231 */ /* 0x010fe60000340900 */
[----:B------:R-:W-:Y:S02]  /*1c100*/  PRMT R144, R135, 0x5410, R134 ;  /* 0x0000541087907816 */ /* 0x000fe40000000086 */
[----:B------:R1:W-:Y:S01]  /*1c110*/  @!P1 STL.S16 [R1+0x50], R150 ;  /* 0x0000509601009387 */ /* 0x0003e20000100600 */
[----:B------:R-:W-:Y:S01]  /*1c120*/  PRMT R141, R150, 0x7610, R141 ;  /* 0x00007610968d7816 */ /* 0x000fe2000000008d */
[----:B---3--:R-:W-:Y:S03]  /*1c130*/  @!P0 HFMA2.BF16_V2 R147, -RZ.H0_H0, RZ.H0_H0, -R135.H0_H0 ;  /* 0x200000ffff938231 */ /* 0x008fe60000340987 */
[----:B------:R-:W-:Y:S02]  /*1c140*/  @!P1 PRMT R0, R141, 0x5410, RZ ;  /* 0x000054108d009816 */ /* 0x000fe400000000ff */
[----:B------:R-:W-:Y:S01]  /*1c150*/  MUFU.EX2 R141, R219 ;  /* 0x000000db008d7308 */ /* 0x000fe20000000800 */
[----:B------:R3:W-:Y:S01]  /*1c160*/  @!P0 STL.S16 [R1+0x4c], R147 ;  /* 0x00004c9301008387 */ /* 0x0007e20000100600 */
[----:B------:R-:W-:Y:S03]  /*1c170*/  PRMT R137, R147, 0x7610, R137 ;  /* 0x0000761093897816 */ /* 0x000fe60000000089 */
[----:B------:R4:W5:Y:S01]  /*1c180*/  LDL.S16 R155, [R1+0x20] ;  /* 0x00002000019b7983 */ /* 0x0009620000100600 */
[----:B------:R-:W-:Y:S03]  /*1c190*/  @!P0 PRMT R135, R137, 0x5410, RZ ;  /* 0x0000541089878816 */ /* 0x000fe600000000ff */
[----:B------:R4:W4:Y:S01]  /*1c1a0*/  LDL.S16 R151, [R1+0x44] ;  /* 0x0000440001977983 */ /* 0x0009220000100600 */
[----:B------:R-:W-:Y:S03]  /*1c1b0*/  MUFU.EX2 R219, R242 ;  /* 0x000000f200db7308 */ /* 0x000fe60000000800 */
[----:B------:R2:W-:Y:S04]  /*1c1c0*/  STG.E.U16 [R210.64+0x12], R0 ;  /* 0x00001200d2007986 */ /* 0x0005e8000c101518 */
[----:B------:R2:W-:Y:S04]  /*1c1d0*/  STG.E.U16 [R212.64+0x10], R135 ;  /* 0x00001087d4007986 */ /* 0x0005e8000c101518 */
[----:B-1----:R1:W4:Y:S01]  /*1c1e0*/  LDL.S16 R150, [R1+0x1c] ;  /* 0x00001c0001967983 */ /* 0x0023220000100600 */
[----:B---3--:R-:W-:Y:S05]  /*1c1f0*/  IMAD.WIDE.U32 R146, R146, -0x2daee0ad, RZ ;  /* 0xd2511f5392927825 */ /* 0x008fea00078e00ff */
[----:B------:R-:W-:Y:S01]  /*1c200*/  LOP3.LUT R3, R147, UR29, R162, 0x96, !PT ;  /* 0x0000001d93037c12 */ /* 0x000fe2000f8e96a2 */
[----:B--2---:R-:W-:Y:S03]  /*1c210*/  @!P6 HFMA2.BF16_V2 R153, -RZ.H0_H0, RZ.H0_H0, -R134.H0_H0 ;  /* 0x200000ffff99e231 */ /* 0x004fe60000340986 */
[----:B------:R-:W-:Y:S02]  /*1c220*/  LOP3.LUT R137, R3, 0xffff, RZ, 0xc0, !PT ;  /* 0x0000ffff03897812 */ /* 0x000fe400078ec0ff */
[----:B------:R2:W-:Y:S01]  /*1c230*/  @!P6 STL.S16 [R1+0x48], R153 ;  /* 0x000048990100e387 */ /* 0x0005e20000100600 */
[----:B------:R-:W-:Y:S01]  /*1c240*/  PRMT R145, R153, 0x7610, R145 ;  /* 0x0000761099917816 */ /* 0x000fe20000000091 */
[----:B------:R-:W3:Y:S01]  /*1c250*/  MUFU.EX2 R0, R221 ;  /* 0x000000dd00007308 */ /* 0x000ee20000000800 */
[----:B------:R-:W-:Y:S01]  /*1c260*/  SHF.R.U32.HI R137, RZ, 0x8, R137 ;  /* 0x00000008ff897819 */ /* 0x000fe20000011689 */
[----:B------:R1:W4:Y:S01]  /*1c270*/  LDL.S16 R157, [R1+0x40] ;  /* 0x00004000019d7983 */ /* 0x0003220000100600 */
[----:B------:R-:W-:Y:S02]  /*1c280*/  @!P6 PRMT R134, R145, 0x5410, RZ ;  /* 0x000054109186e816 */ /* 0x000fe400000000ff */
[----:B------:R-:W-:Y:S02]  /*1c290*/  LOP3.LUT R135, R3, 0xff, RZ, 0xc0, !PT ;  /* 0x000000ff03877812 */ /* 0x000fe400078ec0ff */
[----:B------:R-:W-:Y:S01]  /*1c2a0*/  LOP3.LUT R137, R137, 0xffff, RZ, 0xc0, !PT ;  /* 0x0000ffff89897812 */ /* 0x000fe200078ec0ff */
[----:B------:R1:W-:Y:S01]  /*1c2b0*/  STG.E.U16 [R212.64+0x12], R134 ;  /* 0x00001286d4007986 */ /* 0x0003e2000c101518 */
[----:B------:R-:W-:Y:S02]  /*1c2c0*/  ISETP.GE.U32.AND P1, PT, R173, R135, PT ;  /* 0x00000087ad00720c */ /* 0x000fe40003f26070 */
[----:B------:R1:W1:Y:S01]  /*1c2d0*/  MUFU.EX2 R135, R222 ;  /* 0x000000de00877308 */ /* 0x0002620000000800 */
[----:B--2---:R2:W2:Y:S01]  /*1c2e0*/  LDL.S16 R153, [R1+0x3c] ;  /* 0x00003c0001997983 */ /* 0x0044a20000100600 */
[----:B-1----:R-:W1:Y:S01]  /*1c2f0*/  LDC.U8 R222, c[0x0][0x2d8] ;  /* 0x0000b600ffde7b82 */ /* 0x002e620000000000 */
[----:B------:R-:W-:Y:S02]  /*1c300*/  PRMT R134, R2, 0x7632, R134 ;  /* 0x0000763202867816 */ /* 0x000fe40000000086 */
[C---:B-1----:R-:W-:Y:S02]  /*1c310*/  ISETP.GE.U32.AND P0, PT, R222.reuse, R137, PT ;  /* 0x00000089de00720c */ /* 0x042fe40003f06070 */
[--C-:B------:R-:W-:Y:S02]  /*1c320*/  SHF.R.U32.HI R137, RZ, 0x10, R3.reuse ;  /* 0x00000010ff897819 */ /* 0x100fe40000011603 */
[----:B------:R-:W-:Y:S02]  /*1c330*/  SHF.R.U32.HI R3, RZ, 0x18, R3 ;  /* 0x00000018ff037819 */ /* 0x000fe40000011603 */
[----:B------:R-:W-:Y:S02]  /*1c340*/  LOP3.LUT R145, R137, 0xff, RZ, 0xc0, !PT ;  /* 0x000000ff89917812 */ /* 0x000fe400078ec0ff */
[----:B------:R-:W1:Y:S02]  /*1c350*/  MUFU.EX2 R137, R220 ;  /* 0x000000dc00897308 */ /* 0x000e640000000800 */
[----:B------:R-:W-:Y:S01]  /*1c360*/  ISETP.GE.U32.AND P6, PT, R222, R145, PT ;  /* 0x00000091de00720c */ /* 0x000fe20003fc6070 */
[----:B---3--:R-:W-:Y:S01]  /*1c370*/  FADD.FTZ R145, R0, R148 ;  /* 0x0000009400917221 */ /* 0x008fe20000010000 */
[C---:B------:R-:W-:Y:S03]  /*1c380*/  F2FP.BF16.PACK_AB R0, R135.reuse, R0 ;  /* 0x000000008700723e */ /* 0x040fe600000010ff */
[----:B------:R-:W-:Y:S01]  /*1c390*/  FADD.FTZ R156, R135, R145 ;  /* 0x00000091879c7221 */ /* 0x000fe20000010000 */
[----:B------:R-:W-:Y:S01]  /*1c3a0*/  LOP3.LUT R135, R146, 0xff, RZ, 0xc0, !PT ;  /* 0x000000ff92877812 */ /* 0x000fe200078ec0ff */
[----:B-----5:R-:W-:Y:S06]  /*1c3b0*/  @!P1 HFMA2.BF16_V2 R155, -RZ.H0_H0, RZ.H0_H0, -R2.H0_H0 ;  /* 0x200000ffff9b9231 */ /* 0x020fec0000340902 */
[----:B----4-:R-:W-:Y:S01]  /*1c3c0*/  @!P6 HFMA2.BF16_V2 R151, -RZ.H0_H0, RZ.H0_H0, -R136.H0_H0 ;  /* 0x200000ffff97e231 */ /* 0x010fe20000340988 */
[----:B------:R-:W-:Y:S01]  /*1c3d0*/  @!P1 STL.S16 [R1+0x20], R155 ;  /* 0x0000209b01009387 */ /* 0x000fe20000100600 */
[----:B------:R-:W-:Y:S03]  /*1c3e0*/  PRMT R152, R155, 0x7610, R152 ;  /* 0x000076109b987816 */ /* 0x000fe60000000098 */
[----:B------:R-:W-:Y:S01]  /*1c3f0*/  PRMT R158, R151, 0x7610, R158 ;  /* 0x00007610979e7816 */ /* 0x000fe2000000009e */
[----:B------:R-:W-:Y:S05]  /*1c400*/  @!P0 HFMA2.BF16_V2 R150, -RZ.H0_H0, RZ.H0_H0, -R134.H0_H0 ;  /* 0x200000ffff968231 */ /* 0x000fea0000340986 */
[----:B------:R3:W-:Y:S01]  /*1c410*/  @!P0 STL.S16 [R1+0x1c], R150 ;  /* 0x00001c9601008387 */ /* 0x0007e20000100600 */
[----:B------:R-:W-:Y:S03]  /*1c420*/  PRMT R148, R150, 0x7610, R148 ;  /* 0x0000761096947816 */ /* 0x000fe60000000094 */
[----:B------:R4:W-:Y:S01]  /*1c430*/  @!P6 STL.S16 [R1+0x44], R151 ;  /* 0x000044970100e387 */ /* 0x0009e20000100600 */
[----:B---3--:R-:W-:Y:S02]  /*1c440*/  PRMT R150, R2, 0x5410, R134 ;  /* 0x0000541002967816 */ /* 0x008fe40000000086 */
[----:B------:R-:W-:Y:S02]  /*1c450*/  @!P1 PRMT R2, R152, 0x5410, RZ ;  /* 0x0000541098029816 */ /* 0x000fe400000000ff */
[----:B------:R-:W-:Y:S01]  /*1c460*/  ISETP.GE.U32.AND P1, PT, R222, R3, PT ;  /* 0x00000003de00720c */ /* 0x000fe20003f26070 */
[----:B------:R-:W-:Y:S01]  /*1c470*/  MUFU.EX2 R152, R225 ;  /* 0x000000e100987308 */ /* 0x000fe20000000800 */
[----:B------:R-:W-:Y:S01]  /*1c480*/  @!P0 PRMT R134, R148, 0x5410, RZ ;  /* 0x0000541094868816 */ /* 0x000fe200000000ff */
[----:B------:R3:W-:Y:S01]  /*1c490*/  STG.E.U16 [R210.64+0x20], R2 ;  /* 0x00002002d2007986 */ /* 0x0007e2000c101518 */
[----:B------:R-:W-:Y:S01]  /*1c4a0*/  ISETP.GE.U32.AND P0, PT, R222, R135, PT ;  /* 0x00000087de00720c */ /* 0x000fe20003f06070 */
[----:B------:R-:W-:Y:S01]  /*1c4b0*/  FADD.FTZ R148, R141, R149 ;  /* 0x000000958d947221 */ /* 0x000fe20000010000 */
[----:B------:R-:W-:Y:S01]  /*1c4c0*/  PRMT R135, R136, 0x7632, R135 ;  /* 0x0000763288877816 */ /* 0x000fe20000000087 */
[----:B------:R5:W-:Y:S01]  /*1c4d0*/  STG.E.U16 [R210.64+0x22], R134 ;  /* 0x00002286d2007986 */ /* 0x000be2000c101518 */
[----:B------:R-:W-:Y:S01]  /*1c4e0*/  LOP3.LUT R3, R146, 0xffff, RZ, 0xc0, !PT ;  /* 0x0000ffff92037812 */ /* 0x000fe200078ec0ff */
[C-C-:B-1----:R-:W-:Y:S01]  /*1c4f0*/  FADD.FTZ R155, R137.reuse, R148.reuse ;  /* 0x00000094899b7221 */ /* 0x142fe20000010000 */
[----:B------:R-:W-:Y:S01]  /*1c500*/  PRMT R149, R136, 0x5410, R135 ;  /* 0x0000541088957816 */ /* 0x000fe20000000087 */
[----:B----4-:R-:W1:Y:S01]  /*1c510*/  MUFU.EX2 R151, R226 ;  /* 0x000000e200977308 */ /* 0x010e620000000800 */
[----:B------:R-:W-:Y:S01]  /*1c520*/  SHF.R.U32.HI R145, RZ, 0x8, R3 ;  /* 0x00000008ff917819 */ /* 0x000fe20000011603 */
[----:B------:R-:W-:Y:S01]  /*1c530*/  @!P1 HFMA2.BF16_V2 R157, -RZ.H0_H0, RZ.H0_H0, -R135.H0_H0 ;  /* 0x200000ffff9d9231 */ /* 0x000fe20000340987 */
[----:B------:R-:W-:Y:S02]  /*1c540*/  @!P6 PRMT R136, R158, 0x5410, RZ ;  /* 0x000054109e88e816 */ /* 0x000fe400000000ff */
[----:B------:R-:W-:Y:S01]  /*1c550*/  F2FP.BF16.PACK_AB R3, R137, R141 ;  /* 0x0000008d8903723e */ /* 0x000fe200000010ff */
[----:B--2---:R-:W-:Y:S01]  /*1c560*/  @!P0 HFMA2.BF16_V2 R153, -RZ.H0_H0, RZ.H0_H0, -R0.H0_H0 ;  /* 0x200000ffff998231 */ /* 0x004fe20000340900 */
[----:B------:R-:W-:Y:S01]  /*1c570*/  @!P1 STL.S16 [R1+0x40], R157 ;  /* 0x0000409d01009387 */ /* 0x000fe20000100600 */
[----:B------:R-:W-:Y:S02]  /*1c580*/  PRMT R148, R157, 0x7610, R148 ;  /* 0x000076109d947816 */ /* 0x000fe40000000094 */
[----:B------:R-:W-:Y:S01]  /*1c590*/  PRMT R137, R0, 0x7632, R137 ;  /* 0x0000763200897816 */ /* 0x000fe20000000089 */
[----:B------:R-:W-:Y:S01]  /*1c5a0*/  @!P0 STL.S16 [R1+0x3c], R153 ;  /* 0x00003c9901008387 */ /* 0x000fe20000100600 */
[----:B------:R-:W-:Y:S02]  /*1c5b0*/  @!P1 PRMT R135, R148, 0x5410, RZ ;  /* 0x0000541094879816 */ /* 0x000fe400000000ff */
[----:B------:R-:W-:Y:S01]  /*1c5c0*/  PRMT R141, R153, 0x7610, R141 ;  /* 0x00007610998d7816 */ /* 0x000fe2000000008d */
[----:B------:R2:W4:Y:S01]  /*1c5d0*/  LDL.S16 R164, [R1+0x5c] ;  /* 0x00005c0001a47983 */ /* 0x0005220000100600 */
[----:B------:R-:W-:Y:S02]  /*1c5e0*/  PRMT R148, R0, 0x5410, R137 ;  /* 0x0000541000947816 */ /* 0x000fe40000000089 */
[----:B------:R-:W-:Y:S01]  /*1c5f0*/  @!P0 PRMT R0, R141, 0x5410, RZ ;  /* 0x000054108d008816 */ /* 0x000fe200000000ff */
[----:B------:R2:W2:Y:S01]  /*1c600*/  LDL.S16 R168, [R1+0x38] ;  /* 0x0000380001a87983 */ /* 0x0004a20000100600 */
[----:B---3--:R-:W-:Y:S01]  /*1c610*/  LOP3.LUT R2, R145, 0xffff, RZ, 0xc0, !PT ;  /* 0x0000ffff91027812 */ /* 0x008fe200078ec0ff */
[----:B------:R-:W-:Y:S02]  /*1c620*/  MUFU.EX2 R141, R224 ;  /* 0x000000e0008d7308 */ /* 0x000fe40000000800 */
[----:B------:R3:W3:Y:S01]  /*1c630*/  LDL.S16 R161, [R1+0x34] ;  /* 0x0000340001a17983 */ /* 0x0006e20000100600 */
[----:B------:R-:W-:Y:S02]  /*1c640*/  ISETP.GE.U32.AND P6, PT, R222, R2, PT ;  /* 0x00000002de00720c */ /* 0x000fe40003fc6070 */
[--C-:B------:R-:W-:Y:S01]  /*1c650*/  SHF.R.U32.HI R2, RZ, 0x10, R146.reuse ;  /* 0x00000010ff027819 */ /* 0x100fe20000011692 */
[----:B------:R5:W-:Y:S03]  /*1c660*/  STG.E.U16 [R212.64+0x20], R136 ;  /* 0x00002088d4007986 */ /* 0x000be6000c101518 */
[----:B------:R-:W-:Y:S01]  /*1c670*/  LOP3.LUT R2, R2, 0xff, RZ, 0xc0, !PT ;  /* 0x000000ff02027812 */ /* 0x000fe200078ec0ff */
[----:B------:R5:W-:Y:S01]  /*1c680*/  STG.E.U16 [R212.64+0x22], R135 ;  /* 0x00002287d4007986 */ /* 0x000be2000c101518 */
[----:B------:R-:W5:Y:S02]  /*1c690*/  MUFU.EX2 R145, R223 ;  /* 0x000000df00917308 */ /* 0x000f640000000800 */
[C---:B------:R-:W-:Y:S01]  /*1c6a0*/  ISETP.GE.U32.AND P1, PT, R222.reuse, R2, PT ;  /* 0x00000002de00720c */ /* 0x040fe20003f26070 */
[----:B------:R5:W-:Y:S01]  /*1c6b0*/  STG.E.U16 [R210.64+0x30], R0 ;  /* 0x00003000d2007986 */ /* 0x000be2000c101518 */
[----:B------:R-:W-:Y:S03]  /*1c6c0*/  SHF.R.U32.HI R2, RZ, 0x18, R146 ;  /* 0x00000018ff027819 */ /* 0x000fe60000011692 */
[----:B------:R2:W3:Y:S01]  /*1c6d0*/  LDL.S16 R169, [R1+0x30] ;  /* 0x0000300001a97983 */ /* 0x0004e20000100600 */
[----:B------:R-:W-:Y:S02]  /*1c6e0*/  ISETP.GE.U32.AND P0, PT, R222, R2, PT ;  /* 0x00000002de00720c */ /* 0x000fe40003f06070 */
[----:B------:R-:W-:Y:S05]  /*1c6f0*/  LOP3.LUT R2, R247, UR35, RZ, 0x3c, !PT ;  /* 0x00000023f7027c12 */ /* 0x000fea000f8e3cff */
[----:B------:R-:W-:Y:S01]  /*1c700*/  IMAD.WIDE.U32 R158, R2, -0x326172a9, RZ ;  /* 0xcd9e8d57029e7825 */ /* 0x000fe200078e00ff */
[----:B-1----:R-:W-:Y:S04]  /*1c710*/  F2FP.BF16.PACK_AB R2, R151, R152 ;  /* 0x000000989702723e */ /* 0x002fe800000010ff */
[----:B-----5:R-:W-:Y:S01]  /*1c720*/  LOP3.LUT R134, R159, UR5, R166, 0x96, !PT ;  /* 0x000000059f867c12 */ /* 0x020fe2000f8e96a6 */
[----:B------:R-:W-:Y:S01]  /*1c730*/  FADD.FTZ R136, R152, R156 ;  /* 0x0000009c98887221 */ /* 0x000fe20000010000 */
[----:B------:R-:W-:Y:S03]  /*1c740*/  LOP3.LUT R153, R233, UR30, R158, 0x96, !PT ;  /* 0x0000001ee9997c12 */ /* 0x000fe6000f8e969e */
[----:B------:R-:W-:Y:S01]  /*1c750*/  IMAD.WIDE.U32 R134, R134, -0x2daee0ad, RZ ;  /* 0xd2511f5386867825 */ /* 0x000fe200078e00ff */
[----:B------:R-:W-:Y:S03]  /*1c760*/  PRMT R0, R3, 0x7632, R0 ;  /* 0x0000763203007816 */ /* 0x000fe60000000000 */
[----:B------:R-:W-:Y:S01]  /*1c770*/  IMAD.WIDE.U32 R152, R153, -0x2daee0ad, RZ ;  /* 0xd2511f5399987825 */ /* 0x000fe200078e00ff */
[----:B------:R-:W-:Y:S03]  /*1c780*/  LOP3.LUT R156, R135, UR14, R244, 0x96, !PT ;  /* 0x0000000e879c7c12 */ /* 0x000fe6000f8e96f4 */
[----:B------:R-:W-:Y:S01]  /*1c790*/  FADD.FTZ R135, R145, R155 ;  /* 0x0000009b91877221 */ /* 0x000fe20000010000 */
[----:B------:R-:W-:Y:S01]  /*1c7a0*/  F2FP.BF16.PACK_AB R155, R141, R145 ;  /* 0x000000918d9b723e */ /* 0x000fe200000010ff */
[----:B------:R-:W-:Y:S01]  /*1c7b0*/  IMAD.WIDE.U32 R156, R156, -0x326172a9, RZ ;  /* 0xcd9e8d579c9c7825 */ /* 0x000fe200078e00ff */
[----:B------:R-:W-:Y:S03]  /*1c7c0*/  LOP3.LUT R153, R153, UR12, R134, 0x96, !PT ;  /* 0x0000000c99997c12 */ /* 0x000fe6000f8e9686 */
[----:B------:R-:W-:Y:S01]  /*1c7d0*/  FADD.FTZ R145, R141, R135 ;  /* 0x000000878d917221 */ /* 0x000fe20000010000 */
[----:B------:R-:W-:Y:S01]  /*1c7e0*/  LOP3.LUT R135, R157, UR13, R232, 0x96, !PT ;  /* 0x0000000d9d877c12 */ /* 0x000fe2000f8e96e8 */
[----:B------:R-:W-:Y:S01]  /*1c7f0*/  FADD.FTZ R151, R151, R136 ;  /* 0x0000008897977221 */ /* 0x000fe20000010000 */
[----:B------:R-:W-:Y:S03]  /*1c800*/  MUFU.EX2 R141, R230 ;  /* 0x000000e6008d7308 */ /* 0x000fe60000000800 */
[----:B------:R-:W-:Y:S05]  /*1c810*/  IMAD.WIDE.U32 R134, R135, -0x2daee0ad, RZ ;  /* 0xd2511f5387867825 */ /* 0x000fea00078e00ff */
[----:B------:R-:W-:Y:S01]  /*1c820*/  LOP3.LUT R136, R135, UR10, R152, 0x96, !PT ;  /* 0x0000000a87887c12 */ /* 0x000fe2000f8e9698 */
[----:B------:R-:W-:Y:S01]  /*1c830*/  IMAD.WIDE.U32 R152, R153, -0x326172a9, RZ ;  /* 0xcd9e8d5799987825 */ /* 0x000fe200078e00ff */
[----:B------:R-:W-:Y:S04]  /*1c840*/  MUFU.EX2 R135, R229 ;  /* 0x000000e500877308 */ /* 0x000fe80000000800 */
[----:B------:R-:W-:Y:S05]  /*1c850*/  LOP3.LUT R156, R153, UR11, R156, 0x96, !PT ;  /* 0x0000000b999c7c12 */ /* 0x000fea000f8e969c */
[----:B------:R-:W-:Y:S05]  /*1c860*/  IMAD.WIDE.U32 R166, R156, -0x2daee0ad, RZ ;  /* 0xd2511f539ca67825 */ /* 0x000fea00078e00ff */
[----:B------:R-:W-:Y:S05]  /*1c870*/  LOP3.LUT R158, R167, UR8, R134, 0x96, !PT ;  /* 0x00000008a79e7c12 */ /* 0x000fea000f8e9686 */
[----:B------:R-:W-:Y:S01]  /*1c880*/  IMAD.WIDE.U32 R158, R158, -0x326172a9, RZ ;  /* 0xcd9e8d579e9e7825 */ /* 0x000fe200078e00ff */
[----:B----4-:R-:W-:Y:S02]  /*1c890*/  @!P6 HFMA2.BF16_V2 R164, -RZ.H0_H0, RZ.H0_H0, -R137.H0_H0 ;  /* 0x200000ffffa4e231 */ /* 0x010fe40000340989 */
[----:B--2---:R-:W-:Y:S03]  /*1c8a0*/  @!P1 HFMA2.BF16_V2 R168, -RZ.H0_H0, RZ.H0_H0, -R3.H0_H0 ;  /* 0x200000ffffa89231 */ /* 0x004fe60000340903 */
[----:B------:R1:W-:Y:S01]  /*1c8b0*/  @!P6 STL.S16 [R1+0x5c], R164 ;  /* 0x00005ca40100e387 */ /* 0x0003e20000100600 */
[----:B------:R-:W-:Y:S01]  /*1c8c0*/  PRMT R156, R164, 0x7610, R156 ;  /* 0x00007610a49c7816 */ /* 0x000fe2000000009c */
[----:B---3--:R-:W-:Y:S02]  /*1c8d0*/  @!P0 HFMA2.BF16_V2 R161, -RZ.H0_H0, RZ.H0_H0, -R0.H0_H0 ;  /* 0x200000ffffa18231 */ /* 0x008fe40000340900 */
[----:B------:R2:W-:Y:S01]  /*1c8e0*/  @!P1 STL.S16 [R1+0x38], R168 ;  /* 0x000038a801009387 */ /* 0x0005e20000100600 */
[----:B------:R-:W-:Y:S03]  /*1c8f0*/  @!P6 PRMT R137, R156, 0x5410, RZ ;  /* 0x000054109c89e816 */ /* 0x000fe600000000ff */
[----:B------:R-:W-:Y:S01]  /*1c900*/  @!P0 STL.S16 [R1+0x34], R161 ;  /* 0x000034a101008387 */ /* 0x000fe20000100600 */
[----:B------:R-:W-:Y:S03]  /*1c910*/  PRMT R134, R161, 0x7610, R134 ;  /* 0x00007610a1867816 */ /* 0x000fe60000000086 */
[----:B------:R3:W4:Y:S04]  /*1c920*/  LDL.S16 R157, [R1+0x2c] ;  /* 0x00002c00019d7983 */ /* 0x0007280000100600 */
[----:B------:R3:W5:Y:S04]  /*1c930*/  LDL.S16 R156, [R1+0x58] ;  /* 0x00005800019c7983 */ /* 0x0007680000100600 */
[----:B------:R3:W3:Y:S04]  /*1c940*/  LDL.S16 R153, [R1+0x18] ;  /* 0x0000180001997983 */ /* 0x0006e80000100600 */
[----:B------:R-:W-:Y:S01]  /*1c950*/  STG.E.U16 [R210.64+0x32], R137 ;  /* 0x00003289d2007986 */ /* 0x000fe2000c101518 */
[----:B-1----:R-:W-:Y:S01]  /*1c960*/  IMAD.WIDE.U32 R164, R136, -0x326172a9, RZ ;  /* 0xcd9e8d5788a47825 */ /* 0x002fe200078e00ff */
[----:B------:R-:W-:Y:S02]  /*1c970*/  PRMT R136, R168, 0x7610, R136 ;  /* 0x00007610a8887816 */ /* 0x000fe40000000088 */
[----:B--2---:R1:W2:Y:S02]  /*1c980*/  LDL.S16 R168, [R1+0x28] ;  /* 0x0000280001a87983 */ /* 0x0042a40000100600 */
[----:B------:R-:W-:Y:S02]  /*1c990*/  LOP3.LUT R208, R165, UR9, R152, 0x96, !PT ;  /* 0x00000009a5d07c12 */ /* 0x000fe4000f8e9698 */
[----:B------:R-:W-:Y:S02]  /*1c9a0*/  PRMT R152, R3, 0x5410, R0 ;  /* 0x0000541003987816 */ /* 0x000fe40000000000 */
[----:B------:R-:W-:Y:S01]  /*1c9b0*/  @!P1 PRMT R3, R136, 0x5410, RZ ;  /* 0x0000541088039816 */ /* 0x000fe200000000ff */
[----:B------:R-:W-:Y:S01]  /*1c9c0*/  IMAD.WIDE.U32 R208, R208, -0x2daee0ad, RZ ;  /* 0xd2511f53d0d07825 */ /* 0x000fe200078e00ff */
[----:B------:R-:W-:Y:S01]  /*1c9d0*/  @!P0 PRMT R0, R134, 0x5410, RZ ;  /* 0x0000541086008816 */ /* 0x000fe200000000ff */
[----:B------:R-:W1:Y:S02]  /*1c9e0*/  MUFU.EX2 R136, R227 ;  /* 0x000000e300887308 */ /* 0x000e640000000800 */
[----:B------:R1:W-:Y:S04]  /*1c9f0*/  STG.E.U16 [R212.64+0x30], R3 ;  /* 0x00003003d4007986 */ /* 0x0003e8000c101518 */
[----:B------:R1:W-:Y:S04]  /*1ca00*/  STG.E.U16 [R212.64+0x32], R0 ;  /* 0x00003200d4007986 */ /* 0x0003e8000c101518 */
[----:B------:R-:W1:Y:S02]  /*1ca10*/  MUFU.EX2 R134, R228 ;  /* 0x000000e400867308 */ /* 0x000e640000000800 */
[----:B-1----:R-:W-:Y:S04]  /*1ca20*/  LOP3.LUT R3, R159, UR4, R164, 0x96, !PT ;  /* 0x000000049f037c12 */ /* 0x002fe8000f8e96a4 */
[C---:B------:R-:W-:Y:S02]  /*1ca30*/  LOP3.LUT R0, R3.reuse, 0xff, RZ, 0xc0, !PT ;  /* 0x000000ff03007812 */ /* 0x040fe400078ec0ff */
[----:B------:R-:W-:Y:S02]  /*1ca40*/  SHF.R.U32.HI R137, RZ, 0x10, R3 ;  /* 0x00000010ff897819 */ /* 0x000fe40000011603 */
[C---:B------:R-:W-:Y:S02]  /*1ca50*/  ISETP.GE.U32.AND P0, PT, R222.reuse, R0, PT ;  /* 0x00000000de00720c */ /* 0x040fe40003f06070 */
[----:B------:R-:W-:Y:S02]  /*1ca60*/  LOP3.LUT R0, R3, 0xffff, RZ, 0xc0, !PT ;  /* 0x0000ffff03007812 */ /* 0x000fe400078ec0ff */
[----:B------:R-:W-:Y:S02]  /*1ca70*/  LOP3.LUT R137, R137, 0xff, RZ, 0xc0, !PT ;  /* 0x000000ff89897812 */ /* 0x000fe400078ec0ff */
[----:B------:R-:W-:Y:S02]  /*1ca80*/  SHF.R.U32.HI R0, RZ, 0x8, R0 ;  /* 0x00000008ff007819 */ /* 0x000fe40000011600 */
[----:B------:R-:W-:Y:S01]  /*1ca90*/  ISETP.GE.U32.AND P1, PT, R222, R137, PT ;  /* 0x00000089de00720c */ /* 0x000fe20003f26070 */
[----:B------:R-:W-:Y:S01]  /*1caa0*/  FADD.FTZ R137, R136, R145 ;  /* 0x0000009188897221 */ /* 0x000fe20000010000 */
[----:B------:R-:W-:Y:S02]  /*1cab0*/  LOP3.LUT R0, R0, 0xffff, RZ, 0xc0, !PT ;  /* 0x0000ffff00007812 */ /* 0x000fe400078ec0ff */
[----:B------:R-:W-:Y:S01]  /*1cac0*/  SHF.R.U32.HI R3, RZ, 0x18, R3 ;  /* 0x00000018ff037819 */ /* 0x000fe20000011603 */
[----:B------:R-:W-:Y:S01]  /*1cad0*/  @!P0 HFMA2.BF16_V2 R169, -RZ.H0_H0, RZ.H0_H0, -R2.H0_H0 ;  /* 0x200000ffffa98231 */ /* 0x000fe20000340902 */
[----:B------:R-:W-:Y:S01]  /*1cae0*/  ISETP.GE.U32.AND P6, PT, R222, R0, PT ;  /* 0x00000000de00720c */ /* 0x000fe20003fc6070 */
[----:B------:R-:W-:Y:S01]  /*1caf0*/  FADD.FTZ R0, R135, R151 ;  /* 0x0000009787007221 */ /* 0x000fe20000010000 */
[C---:B------:R-:W-:Y:S01]  /*1cb00*/  F2FP.BF16.PACK_AB R135, R141.reuse, R135 ;  /* 0x000000878d87723e */ /* 0x040fe200000010ff */
[----:B------:R-:W-:Y:S01]  /*1cb10*/  FADD.FTZ R165, R134, R137 ;  /* 0x0000008986a57221 */ /* 0x000fe20000010000 */
[----:B------:R-:W-:Y:S01]  /*1cb20*/  @!P0 STL.S16 [R1+0x30], R169 ;  /* 0x000030a901008387 */ /* 0x000fe20000100600 */
[--C-:B------:R-:W-:Y:S01]  /*1cb30*/  FADD.FTZ R161, R141, R0.reuse ;  /* 0x000000008da17221 */ /* 0x100fe20000010000 */
[----:B------:R-:W-:Y:S02]  /*1cb40*/  PRMT R0, R2, 0x7632, R0 ;  /* 0x0000763202007816 */ /* 0x000fe40000000000 */
[----:B------:R-:W-:Y:S02]  /*1cb50*/  PRMT R145, R169, 0x7610, R145 ;  /* 0x00007610a9917816 */ /* 0x000fe40000000091 */
[----:B------:R-:W-:Y:S02]  /*1cb60*/  F2FP.BF16.PACK_AB R163, R134, R136 ;  /* 0x0000008886a3723e */ /* 0x000fe400000010ff */
[----:B------:R-:W-:Y:S02]  /*1cb70*/  LOP3.LUT R134, R158, 0xff, RZ, 0xc0, !PT ;  /* 0x000000ff9e867812 */ /* 0x000fe400078ec0ff */
[----:B------:R-:W-:Y:S02]  /*1cb80*/  PRMT R160, R135, 0x7632, R160 ;  /* 0x0000763287a07816 */ /* 0x000fe400000000a0 */
[----:B------:R-:W-:Y:S02]  /*1cb90*/  ISETP.GE.U32.AND P2, PT, R222, R134, PT ;  /* 0x00000086de00720c */ /* 0x000fe40003f46070 */
[----:B------:R-:W-:Y:S02]  /*1cba0*/  LOP3.LUT R134, R158, 0xffff, RZ, 0xc0, !PT ;  /* 0x0000ffff9e867812 */ /* 0x000fe400078ec0ff */
[----:B------:R-:W-:Y:S02]  /*1cbb0*/  PRMT R186, R163, 0x7632, R186 ;  /* 0x00007632a3ba7816 */ /* 0x000fe400000000ba */
[--C-:B------:R-:W-:Y:S02]  /*1cbc0*/  SHF.R.U32.HI R136, RZ, 0x8, R134.reuse ;  /* 0x00000008ff887819 */ /* 0x100fe40000011686 */
[----:B------:R-:W-:Y:S02]  /*1cbd0*/  PRMT R134, R155, 0x7632, R134 ;  /* 0x000076329b867816 */ /* 0x000fe40000000086 */
[----:B------:R-:W-:Y:S01]  /*1cbe0*/  LOP3.LUT R136, R136, 0xffff, RZ, 0xc0, !PT ;  /* 0x0000ffff88887812 */ /* 0x000fe200078ec0ff */
[----:B----4-:R-:W-:Y:S05]  /*1cbf0*/  @!P6 HFMA2.BF16_V2 R157, -RZ.H0_H0, RZ.H0_H0, -R0.H0_H0 ;  /* 0x200000ffff9de231 */ /* 0x010fea0000340900 */
[----:B------:R1:W-:Y:S01]  /*1cc00*/  @!P6 STL.S16 [R1+0x2c], R157 ;  /* 0x00002c9d0100e387 */ /* 0x0003e20000100600 */
[----:B------:R-:W-:Y:S01]  /*1cc10*/  PRMT R141, R157, 0x7610, R141 ;  /* 0x000076109d8d7816 */ /* 0x000fe2000000008d */
[----:B---3--:R-:W-:Y:S01]  /*1cc20*/  @!P2 HFMA2.BF16_V2 R153, -RZ.H0_H0, RZ.H0_H0, -R135.H0_H0 ;  /* 0x200000ffff99a231 */ /* 0x008fe20000340987 */
[----:B-1----:R-:W-:Y:S02]  /*1cc30*/  PRMT R157, R2, 0x5410, R0 ;  /* 0x00005410029d7816 */ /* 0x002fe40000000000 */
[----:B------:R-:W-:Y:S02]  /*1cc40*/  @!P0 PRMT R2, R145, 0x5410, RZ ;  /* 0x0000541091028816 */ /* 0x000fe400000000ff */
[C---:B------:R-:W-:Y:S02]  /*1cc50*/  ISETP.GE.U32.AND P0, PT, R222.reuse, R3, PT ;  /* 0x00000003de00720c */ /* 0x040fe40003f06070 */
[----:B------:R-:W-:Y:S01]  /*1cc60*/  PRMT R3, R155, 0x7610, R3 ;  /* 0x000076109b037816 */ /* 0x000fe20000000003 */
[----:B------:R1:W-:Y:S01]  /*1cc70*/  STG.E.U16 [R210.64+0x40], R2 ;  /* 0x00004002d2007986 */ /* 0x0003e2000c101518 */
[----:B------:R-:W-:Y:S02]  /*1cc80*/  @!P6 PRMT R0, R141, 0x5410, RZ ;  /* 0x000054108d00e816 */ /* 0x000fe400000000ff */
[----:B------:R-:W-:Y:S01]  /*1cc90*/  ISETP.GE.U32.AND P6, PT, R222, R136, PT ;  /* 0x00000088de00720c */ /* 0x000fe20003fc6070 */
[----:B-----5:R-:W-:Y:S01]  /*1cca0*/  @!P1 HFMA2.BF16_V2 R156, -RZ.H0_H0, RZ.H0_H0, -R3.H0_H0 ;  /* 0x200000ffff9c9231 */ /* 0x020fe20000340903 */
[----:B------:R-:W-:Y:S01]  /*1ccb0*/  PRMT R136, R153, 0x7610, R136 ;  /* 0x0000761099887816 */ /* 0x000fe20000000088 */
[----:B------:R3:W-:Y:S01]  /*1ccc0*/  STG.E.U16 [R210.64+0x42], R0 ;  /* 0x00004200d2007986 */ /* 0x0007e2000c101518 */
[----:B------:R-:W-:Y:S02]  /*1ccd0*/  SHF.R.U32.HI R155, RZ, 0x18, R146 ;  /* 0x00000018ff9b7819 */ /* 0x000fe40000011692 */
[----:B------:R-:W-:Y:S01]  /*1cce0*/  PRMT R137, R156, 0x7610, R137 ;  /* 0x000076109c897816 */ /* 0x000fe20000000089 */
[----:B------:R4:W-:Y:S01]  /*1ccf0*/  @!P1 STL.S16 [R1+0x58], R156 ;  /* 0x0000589c01009387 */ /* 0x0009e20000100600 */
[----:B--2---:R-:W-:Y:S05]  /*1cd00*/  @!P0 HFMA2.BF16_V2 R168, -RZ.H0_H0, RZ.H0_H0, -R134.H0_H0 ;  /* 0x200000ffffa88231 */ /* 0x004fea0000340986 */
[----:B------:R2:W-:Y:S04]  /*1cd10*/  @!P0 STL.S16 [R1+0x28], R168 ;  /* 0x000028a801008387 */ /* 0x0005e80000100600 */
[----:B------:R-:W-:Y:S04]  /*1cd20*/  @!P2 STL.S16 [R1+0x18], R153 ;  /* 0x000018990100a387 */ /* 0x000fe80000100600 */
[----:B------:R2:W5:Y:S01]  /*1cd30*/  LDL.S16 R169, [R1+0x8] ;  /* 0x0000080001a97983 */ /* 0x0005620000100600 */
[----:B-1----:R-:W-:Y:S02]  /*1cd40*/  PRMT R2, R168, 0x7610, R2 ;  /* 0x00007610a8027816 */ /* 0x002fe40000000002 */
[----:B---3--:R-:W-:Y:S02]  /*1cd50*/  SHF.R.U32.HI R0, RZ, 0x10, R158 ;  /* 0x00000010ff007819 */ /* 0x008fe4000001169e */
[----:B----4-:R-:W-:Y:S02]  /*1cd60*/  PRMT R156, R3, 0x5410, R134 ;  /* 0x00005410039c7816 */ /* 0x010fe40000000086 */
[----:B------:R-:W-:Y:S02]  /*1cd70*/  @!P1 PRMT R3, R137, 0x5410, RZ ;  /* 0x0000541089039816 */ /* 0x000fe400000000ff */
[----:B------:R-:W-:Y:S02]  /*1cd80*/  LOP3.LUT R0, R0, 0xff, RZ, 0xc0, !PT ;  /* 0x000000ff00007812 */ /* 0x000fe400078ec0ff */
[----:B------:R-:W-:Y:S01]  /*1cd90*/  @!P0 PRMT R134, R2, 0x5410, RZ ;  /* 0x0000541002868816 */ /* 0x000fe200000000ff */
[----:B------:R1:W-:Y:S01]  /*1cda0*/  STG.E.U16 [R212.64+0x40], R3 ;  /* 0x00004003d4007986 */ /* 0x0003e2000c101518 */
[C---:B------:R-:W-:Y:S02]  /*1cdb0*/  ISETP.GE.U32.AND P1, PT, R222.reuse, R0, PT ;  /* 0x00000000de00720c */ /* 0x040fe40003f26070 */
[----:B------:R-:W-:Y:S01]  /*1cdc0*/  SHF.R.U32.HI R0, RZ, 0x18, R158 ;  /* 0x00000018ff007819 */ /* 0x000fe2000001169e */
[----:B--2---:R2:W3:Y:S01]  /*1cdd0*/  LDL.S16 R168, [R1+0x14] ;  /* 0x0000140001a87983 */ /* 0x0044e20000100600 */
[----:B------:R-:W-:Y:S02]  /*1cde0*/  PRMT R2, R135, 0x5410, R160 ;  /* 0x0000541087027816 */ /* 0x000fe400000000a0 */
[----:B------:R-:W-:Y:S01]  /*1cdf0*/  ISETP.GE.U32.AND P0, PT, R222, R0, PT ;  /* 0x00000000de00720c */ /* 0x000fe20003f06070 */
[----:B------:R-:W-:Y:S01]  /*1ce00*/  STG.E.U16 [R212.64+0x42], R134 ;  /* 0x00004286d4007986 */ /* 0x000fe2000c101518 */
[----:B------:R-:W-:Y:S02]  /*1ce10*/  LOP3.LUT R0, R143, UR4, R154, 0x96, !PT ;  /* 0x000000048f007c12 */ /* 0x000fe4000f8e969a */
[----:B------:R-:W-:Y:S02]  /*1ce20*/  @!P2 PRMT R135, R136, 0x5410, RZ ;  /* 0x000054108887a816 */ /* 0x000fe400000000ff */
[C---:B------:R-:W-:Y:S02]  /*1ce30*/  LOP3.LUT R136, R0.reuse, 0xff, RZ, 0xc0, !PT ;  /* 0x000000ff00887812 */ /* 0x040fe400078ec0ff */
[----:B------:R-:W-:Y:S01]  /*1ce40*/  SHF.R.U32.HI R154, RZ, 0x10, R146 ;  /* 0x00000010ff9a7819 */ /* 0x000fe20000011692 */
[----:B------:R-:W-:Y:S01]  /*1ce50*/  STG.E.U16 [R210.64+0x50], R135 ;  /* 0x00005087d2007986 */ /* 0x000fe2000c101518 */
[----:B------:R-:W-:Y:S03]  /*1ce60*/  ISETP.NE.AND P2, PT, R231, RZ, PT ;  /* 0x000000ffe700720c */ /* 0x000fe60003f45270 */
[----:B------:R-:W-:Y:S01]  /*1ce70*/  @!P0 HFMA2.BF16_V2 R252, -RZ.H0_H0, RZ.H0_H0, -R186.H0_H0 ;  /* 0x200000fffffc8231 */ /* 0x000fe200003409ba */
[----:B-1----:R-:W-:Y:S04]  /*1ce80*/  LOP3.LUT R3, R0, 0xffff, RZ, 0xc0, !PT ;  /* 0x0000ffff00037812 */ /* 0x002fe800078ec0ff */
[----:B------:R-:W-:Y:S04]  /*1ce90*/  SHF.R.U32.HI R3, RZ, 0x8, R3 ;  /* 0x00000008ff037819 */ /* 0x000fe80000011603 */
[----:B------:R-:W-:Y:S02]  /*1cea0*/  PRMT R137, R136, 0x5410, R3 ;  /* 0x0000541088897816 */ /* 0x000fe40000000003 */
[--C-:B------:R-:W-:Y:S02]  /*1ceb0*/  SHF.R.U32.HI R136, RZ, 0x10, R0.reuse ;  /* 0x00000010ff887819 */ /* 0x100fe40000011600 */
[----:B------:R-:W-:Y:S02]  /*1cec0*/  SHF.R.U32.HI R3, RZ, 0x18, R0 ;  /* 0x00000018ff037819 */ /* 0x000fe40000011600 */
[----:B------:R-:W-:Y:S01]  /*1ced0*/  LOP3.LUT R0, R136, 0xff, RZ, 0xc0, !PT ;  /* 0x000000ff88007812 */ /* 0x000fe200078ec0ff */
[--C-:B------:R-:W-:Y:S03]  /*1cee0*/  HSET2.LE.AND R136, R137, R172.reuse, PT ;  /* 0x000000ac89887233 */ /* 0x100fe60003803000 */
        /* <DEDUP_REMOVED lines=13> */
[----:B------:R-:W1:Y:S01]  /*1cfc0*/  LDSM.16.MT88.4 R140, [R180+0x18000] ;  /* 0x01800000b48c783b */ /* 0x000e620000004200 */
[----:B------:R-:W-:Y:S02]  /*1cfd0*/  LOP3.LUT R138, R138, R139, RZ, 0xc0, !PT ;  /* 0x0000008b8a8a7212 */ /* 0x000fe400078ec0ff */
[----:B------:R-:W-:Y:S01]  /*1cfe0*/  HSET2.LE.AND R139, R0, R172, PT ;  /* 0x000000ac008b7233 */ /* 0x000fe20003803000 */
[C---:B------:R-:W-:Y:S02]  /*1cff0*/  LOP3.LUT R3, R146.reuse, 0xffff, RZ, 0xc0, !PT ;  /* 0x0000ffff92037812 */ /* 0x040fe400078ec0ff */
[----:B------:R-:W-:Y:S02]  /*1d000*/  LOP3.LUT R0, R147, UR29, R162, 0x96, !PT ;  /* 0x0000001d93007c12 */ /* 0x000fe4000f8e96a2 */
[----:B------:R-:W-:Y:S02]  /*1d010*/  LOP3.LUT R139, R139, R144, RZ, 0xc0, !PT ;  /* 0x000000908b8b7212 */ /* 0x000fe400078ec0ff */
[----:B------:R-:W-:Y:S02]  /*1d020*/  LOP3.LUT R144, R146, 0xff, RZ, 0xc0, !PT ;  /* 0x000000ff92907812 */ /* 0x000fe400078ec0ff */
[----:B------:R-:W-:Y:S04]  /*1d030*/  SHF.R.U32.HI R3, RZ, 0x8, R3 ;  /* 0x00000008ff037819 */ /* 0x000fe80000011603 */
[----:B------:R-:W-:Y:S02]  /*1d040*/  PRMT R153, R144, 0x5410, R3 ;  /* 0x0000541090997816 */ /* 0x000fe40000000003 */
[----:B------:R-:W-:Y:S02]  /*1d050*/  LOP3.LUT R144, R0, 0xffff, RZ, 0xc0, !PT ;  /* 0x0000ffff00907812 */ /* 0x000fe400078ec0ff */
[----:B------:R-:W-:Y:S04]  /*1d060*/  SHF.R.U32.HI R3, RZ, 0x10, R0 ;  /* 0x00000010ff037819 */ /* 0x000fe80000011600 */
[----:B------:R-:W-:Y:S01]  /*1d070*/  LOP3.LUT R3, R3, 0xff, RZ, 0xc0, !PT ;  /* 0x000000ff03037812 */ /* 0x000fe200078ec0ff */
        /* <DEDUP_REMOVED lines=11> */
[----:B------:R-:W1:Y:S03]  /*1d130*/  LDSM.16.MT88.4 R140, [R180+0x1a000] ;  /* 0x01a00000b48c783b */ /* 0x000e660000004200 */
[----:B-----5:R-:W-:Y:S05]  /*1d140*/  @!P6 HFMA2.BF16_V2 R169, -RZ.H0_H0, RZ.H0_H0, -R160.H0_H0 ;  /* 0x200000ffffa9e231 */ /* 0x020fea00003409a0 */
[----:B------:R-:W-:Y:S03]  /*1d150*/  @!P6 STL.S16 [R1+0x8], R169 ;  /* 0x000008a90100e387 */ /* 0x000fe60000100600 */
[----:B------:R-:W-:Y:S04]  /*1d160*/  PRMT R134, R169, 0x7610, R134 ;  /* 0x00007610a9867816 */ /* 0x000fe80000000086 */
[----:B------:R-:W-:Y:S05]  /*1d170*/  @!P6 PRMT R160, R134, 0x5410, RZ ;  /* 0x0000541086a0e816 */ /* 0x000fea00000000ff */
        /* <DEDUP_REMOVED lines=36> */
[----:B------:R-:W-:Y:S01]  /*1d3c0*/  HMMA.16816.F32.BF16 R128, R136, R142, R128 ;  /* 0x0000008e8880723c */ /* 0x000fe20000041880 */
[----:B------:R-:W-:Y:S02]  /*1d3d0*/  SHF.R.U32.HI R141, RZ, 0x8, R144 ;  /* 0x00000008ff8d7819 */ /* 0x000fe40000011690 */
[----:B------:R-:W-:Y:S01]  /*1d3e0*/  LDSM.16.MT88.4 R144, [R181+0x18800] ;  /* 0x01880000b590783b */ /* 0x000fe20000004200 */
[----:B------:R-:W-:Y:S02]  /*1d3f0*/  SHF.R.U32.HI R0, RZ, 0x18, R0 ;  /* 0x00000018ff007819 */ /* 0x000fe40000011600 */
[----:B------:R-:W-:Y:S01]  /*1d400*/  PRMT R151, R140, 0x5410, R141 ;  /* 0x000054108c977816 */ /* 0x000fe2000000008d */
[--C-:B------:R-:W-:Y:S01]  /*1d410*/  HSET2.LE.AND R138, R153, R172.reuse, PT ;  /* 0x000000ac998a7233 */ /* 0x100fe20003803000 */
[----:B------:R-:W-:Y:S02]  /*1d420*/  PRMT R137, R3, 0x5410, R0 ;  /* 0x0000541003897816 */ /* 0x000fe40000000000 */
[----:B------:R-:W1:Y:S01]  /*1d430*/  MUFU.EX2 R3, R236 ;  /* 0x000000ec00037308 */ /* 0x000e620000000800 */
[----:B------:R-:W4:Y:S01]  /*1d440*/  LDSM.16.MT88.4 R140, [R180+0x18800] ;  /* 0x01880000b48c783b */ /* 0x000f220000004200 */
[----:B------:R-:W-:Y:S01]  /*1d450*/  LOP3.LUT R0, R154, 0xff, RZ, 0xc0, !PT ;  /* 0x000000ff9a007812 */ /* 0x000fe200078ec0ff */
[--C-:B------:R-:W-:Y:S01]  /*1d460*/  HSET2.LE.AND R136, R151, R172.reuse, PT ;  /* 0x000000ac97887233 */ /* 0x100fe20003803000 */
[----:B------:R-:W-:Y:S01]  /*1d470*/  LOP3.LUT R138, R138, R148, RZ, 0xc0, !PT ;  /* 0x000000948a8a7212 */ /* 0x000fe200078ec0ff */
[--C-:B------:R-:W-:Y:S01]  /*1d480*/  HSET2.LE.AND R137, R137, R172.reuse, PT ;  /* 0x000000ac89897233 */ /* 0x100fe20003803000 */
[----:B------:R-:W-:Y:S02]  /*1d490*/  PRMT R0, R0, 0x5410, R155 ;  /* 0x0000541000007816 */ /* 0x000fe4000000009b */
[----:B------:R-:W-:Y:S02]  /*1d4a0*/  LOP3.LUT R136, R136, R150, RZ, 0xc0, !PT ;  /* 0x0000009688887212 */ /* 0x000fe400078ec0ff */
[----:B------:R-:W-:Y:S01]  /*1d4b0*/  LOP3.LUT R137, R137, R149, RZ, 0xc0, !PT ;  /* 0x0000009589897212 */ /* 0x000fe200078ec0ff */
[--C-:B------:R-:W-:Y:S01]  /*1d4c0*/  HSET2.LE.AND R139, R0, R172.reuse, PT ;  /* 0x000000ac008b7233 */ /* 0x100fe20003803000 */
[----:B------:R-:W5:Y:S01]  /*1d4d0*/  LDSM.16.MT88.4 R148, [R183+0x18800] ;  /* 0x01880000b794783b */ /* 0x000f620000004200 */
[----:B------:R-:W-:Y:S03]  /*1d4e0*/  LOP3.LUT R0, R159, UR4, R164, 0x96, !PT ;  /* 0x000000049f007c12 */ /* 0x000fe6000f8e96a4 */
[----:B------:R-:W-:Y:S04]  /*1d4f0*/  LOP3.LUT R139, R139, R152, RZ, 0xc0, !PT ;  /* 0x000000988b8b7212 */ /* 0x000fe800078ec0ff */
[----:B------:R-:W-:Y:S03]  /*1d500*/  LDSM.16.MT88.4 R152, [R180+0x19000] ;  /* 0x01900000b498783b */ /* 0x000fe60000004200 */
[C---:B----4-:R-:W-:Y:S08]  /*1d510*/  HMMA.16816.F32.BF16 R4, R136.reuse, R140, R4 ;  /* 0x0000008c8804723c */ /* 0x050ff00000041804 */
[C---:B------:R-:W-:Y:S01]  /*1d520*/  HMMA.16816.F32.BF16 R8, R136.reuse, R142, R8 ;  /* 0x0000008e8808723c */ /* 0x040fe20000041808 */
[----:B------:R-:W4:Y:S07]  /*1d530*/  LDSM.16.MT88.4 R140, [R182+0x18800] ;  /* 0x01880000b68c783b */ /* 0x000f2e0000004200 */
[C---:B------:R-:W-:Y:S08]  /*1d540*/  HMMA.16816.F32.BF16 R12, R136.reuse, R144, R12 ;  /* 0x00000090880c723c */ /* 0x040ff0000004180c */
[C---:B------:R-:W-:Y:S01]  /*1d550*/  HMMA.16816.F32.BF16 R16, R136.reuse, R146, R16 ;  /* 0x000000928810723c */ /* 0x040fe20000041810 */
[----:B------:R-:W1:Y:S07]  /*1d560*/  LDSM.16.MT88.4 R144, [R180+0x1a800] ;  /* 0x01a80000b490783b */ /* 0x000e6e0000004200 */
[C---:B-----5:R-:W-:Y:S08]  /*1d570*/  HMMA.16816.F32.BF16 R20, R136.reuse, R148, R20 ;  /* 0x000000948814723c */ /* 0x060ff00000041814 */
        /* <DEDUP_REMOVED lines=32> */
[C---:B-1----:R-:W-:Y:S07]  /*1d780*/  HMMA.16816.F32.BF16 R108, R136.reuse, R144, R108 ;  /* 0x00000090886c723c */ /* 0x042fee000004186c */
[----:B------:R-:W-:Y:S01]  /*1d790*/  SHF.R.U32.HI R145, RZ, 0x10, R158 ;  /* 0x00000010ff917819 */ /* 0x000fe2000001169e */
[C---:B------:R-:W-:Y:S01]  /*1d7a0*/  HMMA.16816.F32.BF16 R112, R136.reuse, R146, R112 ;  /* 0x000000928870723c */ /* 0x040fe20000041870 */
[----:B------:R-:W-:Y:S03]  /*1d7b0*/  LOP3.LUT R144, R0, 0xffff, RZ, 0xc0, !PT ;  /* 0x0000ffff00907812 */ /* 0x000fe600078ec0ff */
[----:B------:R-:W-:Y:S02]  /*1d7c0*/  LOP3.LUT R145, R145, 0xff, RZ, 0xc0, !PT ;  /* 0x000000ff91917812 */ /* 0x000fe400078ec0ff */
[----:B------:R-:W-:Y:S02]  /*1d7d0*/  SHF.R.U32.HI R144, RZ, 0x8, R144 ;  /* 0x00000008ff907819 */ /* 0x000fe40000011690 */
[C---:B-----5:R-:W-:Y:S01]  /*1d7e0*/  HMMA.16816.F32.BF16 R116, R136.reuse, R148, R116 ;  /* 0x000000948874723c */ /* 0x060fe20000041874 */
[C---:B------:R-:W-:Y:S03]  /*1d7f0*/  LOP3.LUT R146, R158.reuse, 0xffff, RZ, 0xc0, !PT ;  /* 0x0000ffff9e927812 */ /* 0x040fe600078ec0ff */
[----:B------:R-:W-:Y:S02]  /*1d800*/  LOP3.LUT R159, R158, 0xff, RZ, 0xc0, !PT ;  /* 0x000000ff9e9f7812 */ /* 0x000fe400078ec0ff */
[----:B------:R-:W-:Y:S02]  /*1d810*/  SHF.R.U32.HI R158, RZ, 0x18, R158 ;  /* 0x00000018ff9e7819 */ /* 0x000fe4000001169e */
[C---:B------:R-:W-:Y:S01]  /*1d820*/  HMMA.16816.F32.BF16 R120, R136.reuse, R150, R120 ;  /* 0x000000968878723c */ /* 0x040fe20000041878 */
[----:B------:R-:W-:Y:S01]  /*1d830*/  SHF.R.U32.HI R146, RZ, 0x8, R146 ;  /* 0x00000008ff927819 */ /* 0x000fe20000011692 */
[----:B------:R-:W1:Y:S02]  /*1d840*/  LDSM.16.MT88.4 R148, [R181+0x19000] ;  /* 0x01900000b594783b */ /* 0x000e640000004200 */
[----:B------:R-:W-:Y:S02]  /*1d850*/  LOP3.LUT R147, R0, 0xff, RZ, 0xc0, !PT ;  /* 0x000000ff00937812 */ /* 0x000fe400078ec0ff */
[----:B------:R-:W-:Y:S02]  /*1d860*/  PRMT R146, R159, 0x5410, R146 ;  /* 0x000054109f927816 */ /* 0x000fe40000000092 */
[----:B------:R-:W-:Y:S01]  /*1d870*/  PRMT R159, R145, 0x5410, R158 ;  /* 0x00005410919f7816 */ /* 0x000fe2000000009e */
[C---:B----4-:R-:W-:Y:S01]  /*1d880*/  HMMA.16816.F32.BF16 R124, R136.reuse, R140, R124 ;  /* 0x0000008c887c723c */ /* 0x050fe2000004187c */
[----:B------:R-:W4:Y:S02]  /*1d890*/  MUFU.EX2 R158, R237 ;  /* 0x000000ed009e7308 */ /* 0x000f240000000800 */
[----:B------:R-:W-:Y:S01]  /*1d8a0*/  SHF.R.U32.HI R145, RZ, 0x10, R0 ;  /* 0x00000010ff917819 */ /* 0x000fe20000011600 */
[--C-:B------:R-:W-:Y:S01]  /*1d8b0*/  HSET2.LE.AND R146, R146, R172.reuse, PT ;  /* 0x000000ac92927233 */ /* 0x100fe20003803000 */
[----:B------:R-:W-:Y:S02]  /*1d8c0*/  PRMT R147, R147, 0x5410, R144 ;  /* 0x0000541093937816 */ /* 0x000fe40000000090 */
[----:B------:R-:W-:Y:S01]  /*1d8d0*/  SHF.R.U32.HI R144, RZ, 0x18, R0 ;  /* 0x00000018ff907819 */ /* 0x000fe20000011600 */
[----:B------:R-:W-:Y:S01]  /*1d8e0*/  HMMA.16816.F32.BF16 R128, R136, R142, R128 ;  /* 0x0000008e8880723c */ /* 0x000fe20000041880 */
[----:B------:R-:W-:Y:S01]  /*1d8f0*/  LOP3.LUT R0, R145, 0xff, RZ, 0xc0, !PT ;  /* 0x000000ff91007812 */ /* 0x000fe200078ec0ff */
[----:B------:R-:W5:Y:S02]  /*1d900*/  LDSM.16.MT88.4 R136, [R183+0x19000] ;  /* 0x01900000b788783b */ /* 0x000f640000004200 */
[----:B------:R-:W-:Y:S01]  /*1d910*/  FADD.FTZ R145, R178, R161 ;  /* 0x000000a1b2917221 */ /* 0x000fe20000010000 */
[----:B------:R-:W-:Y:S01]  /*1d920*/  PRMT R0, R0, 0x5410, R144 ;  /* 0x0000541000007816 */ /* 0x000fe20000000090 */
[--C-:B------:R-:W-:Y:S01]  /*1d930*/  HSET2.LE.AND R144, R147, R172.reuse, PT ;  /* 0x000000ac93907233 */ /* 0x100fe20003803000 */
[----:B------:R-:W-:Y:S01]  /*1d940*/  LOP3.LUT R146, R146, R2, RZ, 0xc0, !PT ;  /* 0x0000000292927212 */ /* 0x000fe200078ec0ff */
[----:B------:R-:W-:Y:S01]  /*1d950*/  FADD.FTZ R221, R3, R145 ;  /* 0x0000009103dd7221 */ /* 0x000fe20000010000 */
[--C-:B------:R-:W-:Y:S01]  /*1d960*/  HSET2.LE.AND R147, R159, R172.reuse, PT ;  /* 0x000000ac9f937233 */ /* 0x100fe20003803000 */
[----:B------:R-:W2:Y:S02]  /*1d970*/  LDSM.16.MT88.4 R140, [R182+0x19000] ;  /* 0x01900000b68c783b */ /* 0x000ea40000004200 */
[----:B------:R-:W-:Y:S01]  /*1d980*/  HSET2.LE.AND R145, R0, R172, PT ;  /* 0x000000ac00917233 */ /* 0x000fe20003803000 */
[----:B------:R-:W-:Y:S02]  /*1d990*/  PRMT R0, R163, 0x7610, R0 ;  /* 0x00007610a3007816 */ /* 0x000fe40000000000 */
[----:B------:R-:W-:Y:S02]  /*1d9a0*/  LOP3.LUT R144, R144, R157, RZ, 0xc0, !PT ;  /* 0x0000009d90907212 */ /* 0x000fe400078ec0ff */
[----:B------:R-:W-:Y:S01]  /*1d9b0*/  PRMT R2, R0, 0x5410, R186 ;  /* 0x0000541000027816 */ /* 0x000fe200000000ba */
[----:B------:R-:W-:Y:S01]  /*1d9c0*/  LDSM.16.MT88.4 R160, [R180+0x19800] ;  /* 0x01980000b4a0783b */ /* 0x000fe20000004200 */
[----:B------:R-:W-:Y:S01]  /*1d9d0*/  LOP3.LUT R145, R145, R156, RZ, 0xc0, !PT ;  /* 0x0000009c91917212 */ /* 0x000fe200078ec0ff */
[----:B---3--:R-:W-:Y:S01]  /*1d9e0*/  @!P1 HFMA2.BF16_V2 R168, -RZ.H0_H0, RZ.H0_H0, -R0.H0_H0 ;  /* 0x200000ffffa89231 */ /* 0x008fe20000340900 */
[----:B------:R-:W-:Y:S02]  /*1d9f0*/  LOP3.LUT R147, R147, R2, RZ, 0xc0, !PT ;  /* 0x0000000293937212 */ /* 0x000fe400078ec0ff */
[----:B------:R-:W-:Y:S02]  /*1da00*/  @!P0 PRMT R186, R252, 0x5410, RZ ;  /* 0x00005410fcba8816 */ /* 0x000fe400000000ff */
[----:B------:R-:W-:Y:S01]  /*1da10*/  F2FP.BF16.PACK_AB R178, R3, R178 ;  /* 0x000000b203b2723e */ /* 0x000fe200000010ff */
[----:B------:R-:W-:Y:S01]  /*1da20*/  @!P1 STL.S16 [R1+0x14], R168 ;  /* 0x000014a801009387 */ /* 0x000fe20000100600 */
[----:B------:R-:W-:Y:S01]  /*1da30*/  FADD.FTZ R3, R176, R165 ;  /* 0x000000a5b0037221 */ /* 0x000fe20000010000 */
[C---:B------:R-:W-:Y:S01]  /*1da40*/  HMMA.16816.F32.BF16 R4, R144.reuse, R152, R4 ;  /* 0x000000989004723c */ /* 0x040fe20000041804 */
[C---:B----4-:R-:W-:Y:S01]  /*1da50*/  F2FP.BF16.PACK_AB R176, R158.reuse, R176 ;  /* 0x000000b09eb0723e */ /* 0x050fe200000010ff */
[----:B------:R3:W4:Y:S01]  /*1da60*/  LDL.S16 R226, [R1+0x4] ;  /* 0x0000040001e27983 */ /* 0x0007220000100600 */
[----:B------:R-:W-:Y:S01]  /*1da70*/  FADD.FTZ R220, R158, R3 ;  /* 0x000000039edc7221 */ /* 0x000fe20000010000 */
[----:B------:R-:W-:Y:S02]  /*1da80*/  LOP3.LUT R3, R209, UR29, R166, 0x96, !PT ;  /* 0x0000001dd1037c12 */ /* 0x000fe4000f8e96a6 */
[----:B------:R-:W-:Y:S01]  /*1da90*/  LDSM.16.MT88.4 R156, [R181+0x1b000] ;  /* 0x01b00000b59c783b */ /* 0x000fe20000004200 */
[----:B------:R-:W-:Y:S01]  /*1daa0*/  PRMT R177, R178, 0x7632, R177 ;  /* 0x00007632b2b17816 */ /* 0x000fe200000000b1 */
[C---:B------:R-:W-:Y:S01]  /*1dab0*/  HMMA.16816.F32.BF16 R8, R144.reuse, R154, R8 ;  /* 0x0000009a9008723c */ /* 0x040fe20000041808 */
[C---:B------:R-:W-:Y:S03]  /*1dac0*/  LOP3.LUT R2, R3.reuse, 0xff, RZ, 0xc0, !PT ;  /* 0x000000ff03027812 */ /* 0x040fe600078ec0ff */
[----:B------:R-:W-:Y:S02]  /*1dad0*/  LOP3.LUT R134, R3, 0xffff, RZ, 0xc0, !PT ;  /* 0x0000ffff03867812 */ /* 0x000fe400078ec0ff */
[----:B------:R-:W3:Y:S01]  /*1dae0*/  LDSM.16.MT88.4 R152, [R180+0x1b000] ;  /* 0x01b00000b498783b */ /* 0x000ee20000004200 */
[----:B------:R-:W-:Y:S01]  /*1daf0*/  ISETP.GE.U32.AND P6, PT, R222, R2, PT ;  /* 0x00000002de00720c */ /* 0x000fe20003fc6070 */
[C---:B-1----:R-:W-:Y:S01]  /*1db00*/  HMMA.16816.F32.BF16 R12, R144.reuse, R148, R12 ;  /* 0x00000094900c723c */ /* 0x042fe2000004180c */
[----:B------:R-:W-:Y:S03]  /*1db10*/  SHF.R.U32.HI R134, RZ, 0x8, R134 ;  /* 0x00000008ff867819 */ /* 0x000fe60000011686 */
[----:B------:R-:W-:Y:S02]  /*1db20*/  LOP3.LUT R2, R208, 0xffff, RZ, 0xc0, !PT ;  /* 0x0000ffffd0027812 */ /* 0x000fe400078ec0ff */
[----:B------:R1:W4:Y:S01]  /*1db30*/  LDL.S16 R225, [R1+0x10] ;  /* 0x0000100001e17983 */ /* 0x0003220000100600 */
[----:B------:R-:W-:Y:S01]  /*1db40*/  LOP3.LUT R134, R134, 0xffff, RZ, 0xc0, !PT ;  /* 0x0000ffff86867812 */ /* 0x000fe200078ec0ff */
[C---:B------:R-:W-:Y:S01]  /*1db50*/  HMMA.16816.F32.BF16 R16, R144.reuse, R150, R16 ;  /* 0x000000969010723c */ /* 0x040fe20000041810 */
[----:B------:R-:W-:Y:S01]  /*1db60*/  SHF.R.U32.HI R135, RZ, 0x8, R2 ;  /* 0x00000008ff877819 */ /* 0x000fe20000011602 */
[----:B------:R-:W1:Y:S02]  /*1db70*/  LDSM.16.MT88.4 R148, [R183+0x1b000] ;  /* 0x01b00000b794783b */ /* 0x000e640000004200 */
[----:B------:R-:W-:Y:S01]  /*1db80*/  LOP3.LUT R2, R209, UR29, R166, 0x96, !PT ;  /* 0x0000001dd1027c12 */ /* 0x000fe2000f8e96a6 */
[----:B------:R-:W-:Y:S01]  /*1db90*/  @!P6 HFMA2.BF16_V2 R251, -RZ.H0_H0, RZ.H0_H0, -R178.H0_H0 ;  /* 0x200000fffffbe231 */ /* 0x000fe200003409b2 */
[----:B------:R-:W-:Y:S02]  /*1dba0*/  UMOV UR29, UR23 ;  /* 0x00000017001d7c82 */ /* 0x000fe40008000000 */
[C---:B-----5:R-:W-:Y:S02]  /*1dbb0*/  HMMA.16816.F32.BF16 R20, R144.reuse, R136, R20 ;  /* 0x000000889014723c */ /* 0x060fe40000041814 */
[----:B------:R1:W5:Y:S04]  /*1dbc0*/  LDL.S16 R224, [R1+0xc] ;  /* 0x00000c0001e07983 */ /* 0x0003680000100600 */
[----:B------:R1:W5:Y:S02]  /*1dbd0*/  LDL.S16 R223, [R1] ;  /* 0x0000000001df7983 */ /* 0x0003640000100600 */
[C---:B------:R-:W-:Y:S02]  /*1dbe0*/  HMMA.16816.F32.BF16 R24, R144.reuse, R138, R24 ;  /* 0x0000008a9018723c */ /* 0x040fe40000041818 */
[----:B------:R-:W1:Y:S06]  /*1dbf0*/  LDSM.16.MT88.4 R136, [R182+0x1b000] ;  /* 0x01b00000b688783b */ /* 0x000e6c0000004200 */
[C---:B--2---:R-:W-:Y:S02]  /*1dc00*/  HMMA.16816.F32.BF16 R28, R144.reuse, R140, R28 ;  /* 0x0000008c901c723c */ /* 0x044fe4000004181c */
[----:B------:R-:W-:Y:S06]  /*1dc10*/  STG.E.U16 [R212.64+0x52], R186 ;  /* 0x000052bad4007986 */ /* 0x000fec000c101518 */
        /* <DEDUP_REMOVED lines=20> */
[----:B------:R-:W-:Y:S03]  /*1dd60*/  LOP3.LUT R152, R208, 0xff, RZ, 0xc0, !PT ;  /* 0x000000ffd0987812 */ /* 0x000fe600078ec0ff */
[----:B------:R-:W-:Y:S02]  /*1dd70*/  @!P1 PRMT R0, R153, 0x5410, RZ ;  /* 0x0000541099009816 */ /* 0x000fe400000000ff */
[----:B------:R-:W-:Y:S02]  /*1dd80*/  ISETP.GE.U32.AND P1, PT, R222, R134, PT ;  /* 0x00000086de00720c */ /* 0x000fe40003f26070 */
[C---:B------:R-:W-:Y:S01]  /*1dd90*/  HMMA.16816.F32.BF16 R84, R144.reuse, R156, R84 ;  /* 0x0000009c9054723c */ /* 0x040fe20000041854 */
[----:B------:R-:W-:Y:S01]  /*1dda0*/  STG.E.U16 [R212.64+0x50], R0 ;  /* 0x00005000d4007986 */ /* 0x000fe2000c101518 */
[----:B------:R-:W3:Y:S02]  /*1ddb0*/  MUFU.EX2 R156, R240 ;  /* 0x000000f0009c7308 */ /* 0x000ee40000000800 */
[----:B------:R-:W-:Y:S02]  /*1ddc0*/  LOP3.LUT R154, R2, 0xff, RZ, 0xc0, !PT ;  /* 0x000000ff029a7812 */ /* 0x000fe400078ec0ff */
[----:B------:R-:W-:Y:S02]  /*1ddd0*/  SHF.R.U32.HI R155, RZ, 0x18, R3 ;  /* 0x00000018ff9b7819 */ /* 0x000fe40000011603 */
[C---:B------:R-:W-:Y:S01]  /*1dde0*/  HMMA.16816.F32.BF16 R88, R144.reuse, R158, R88 ;  /* 0x0000009e9058723c */ /* 0x040fe20000041858 */
[--C-:B------:R-:W-:Y:S02]  /*1ddf0*/  SHF.R.U32.HI R153, RZ, 0x18, R208.reuse ;  /* 0x00000018ff997819 */ /* 0x100fe400000116d0 */
[----:B------:R-:W-:Y:S01]  /*1de00*/  ISETP.GE.U32.AND P0, PT, R222, R155, PT ;  /* 0x0000009bde00720c */ /* 0x000fe20003f06070 */
[----:B------:R-:W2:Y:S01]  /*1de10*/  MUFU.EX2 R134, R241 ;  /* 0x000000f100867308 */ /* 0x000ea20000000800 */
[----:B------:R-:W-:Y:S02]  /*1de20*/  PRMT R170, R152, 0x5410, R135 ;  /* 0x0000541098aa7816 */ /* 0x000fe40000000087 */
[----:B------:R-:W-:Y:S01]  /*1de30*/  SHF.R.U32.HI R152, RZ, 0x10, R208 ;  /* 0x00000010ff987819 */ /* 0x000fe200000116d0 */
[C---:B-1----:R-:W-:Y:S01]  /*1de40*/  HMMA.16816.F32.BF16 R92, R144.reuse, R148, R92 ;  /* 0x00000094905c723c */ /* 0x042fe2000004185c */
[----:B------:R-:W-:Y:S03]  /*1de50*/  LOP3.LUT R135, R2, 0xffff, RZ, 0xc0, !PT ;  /* 0x0000ffff02877812 */ /* 0x000fe600078ec0ff */
[----:B------:R-:W-:Y:S01]  /*1de60*/  LOP3.LUT R152, R152, 0xff, RZ, 0xc0, !PT ;  /* 0x000000ff98987812 */ /* 0x000fe200078ec0ff */
[--C-:B------:R-:W-:Y:S01]  /*1de70*/  HSET2.LE.AND R170, R170, R172.reuse, PT ;  /* 0x000000acaaaa7233 */ /* 0x100fe20003803000 */
[----:B------:R-:W-:Y:S02]  /*1de80*/  SHF.R.U32.HI R135, RZ, 0x8, R135 ;  /* 0x00000008ff877819 */ /* 0x000fe40000011687 */
[C---:B------:R-:W-:Y:S01]  /*1de90*/  HMMA.16816.F32.BF16 R96, R144.reuse, R150, R96 ;  /* 0x000000969060723c */ /* 0x040fe20000041860 */
[----:B------:R-:W1:Y:S03]  /*1dea0*/  LDSM.16.MT88.4 R148, [R183+0x1f000] ;  /* 0x01f00000b794783b */ /* 0x000e660000004200 */
[----:B------:R-:W-:Y:S01]  /*1deb0*/  PRMT R168, R154, 0x5410, R135 ;  /* 0x000054109aa87816 */ /* 0x000fe20000000087 */
[----:B---3--:R-:W-:Y:S01]  /*1dec0*/  FADD.FTZ R221, R156, R221 ;  /* 0x000000dd9cdd7221 */ /* 0x008fe20000010000 */
[----:B------:R-:W-:Y:S02]  /*1ded0*/  PRMT R171, R152, 0x5410, R153 ;  /* 0x0000541098ab7816 */ /* 0x000fe40000000099 */
[C---:B------:R-:W-:Y:S01]  /*1dee0*/  HMMA.16816.F32.BF16 R100, R144.reuse, R136, R100 ;  /* 0x000000889064723c */ /* 0x040fe20000041864 */
[----:B------:R-:W-:Y:S03]  /*1def0*/  LDSM.16.MT88.4 R152, [R181+0x19800] ;  /* 0x01980000b598783b */ /* 0x000fe60000004200 */
[--C-:B------:R-:W-:Y:S01]  /*1df00*/  HSET2.LE.AND R168, R168, R172.reuse, PT ;  /* 0x000000aca8a87233 */ /* 0x100fe20003803000 */
[----:B------:R-:W-:Y:S01]  /*1df10*/  SHF.R.U32.HI R135, RZ, 0x18, R2 ;  /* 0x00000018ff877819 */ /* 0x000fe20000011602 */
[--C-:B------:R-:W-:Y:S01]  /*1df20*/  HSET2.LE.AND R171, R171, R172.reuse, PT ;  /* 0x000000acabab7233 */ /* 0x100fe20003803000 */
[----:B------:R-:W-:Y:S01]  /*1df30*/  SHF.R.U32.HI R3, RZ, 0x10, R3 ;  /* 0x00000010ff037819 */ /* 0x000fe20000011603 */
[C---:B------:R-:W-:Y:S01]  /*1df40*/  HMMA.16816.F32.BF16 R104, R144.reuse, R138, R104 ;  /* 0x0000008a9068723c */ /* 0x040fe20000041868 */
[----:B------:R-:W3:Y:S03]  /*1df50*/  LDSM.16.MT88.4 R136, [R182+0x1f000] ;  /* 0x01f00000b688783b */ /* 0x000ee60000004200 */
[----:B--2---:R-:W-:Y:S01]  /*1df60*/  FADD.FTZ R220, R134, R220 ;  /* 0x000000dc86dc7221 */ /* 0x004fe20000010000 */
[----:B------:R-:W-:Y:S03]  /*1df70*/  F2FP.BF16.PACK_AB R134, R218, R134 ;  /* 0x00000086da86723e */ /* 0x000fe600000010ff */
[C---:B------:R-:W-:Y:S07]  /*1df80*/  HMMA.16816.F32.BF16 R108, R144.reuse, R140, R108 ;  /* 0x0000008c906c723c */ /* 0x040fee000004186c */
[----:B------:R-:W-:Y:S01]  /*1df90*/  SHF.R.U32.HI R140, RZ, 0x10, R2 ;  /* 0x00000010ff8c7819 */ /* 0x000fe20000011602 */
[C---:B------:R-:W-:Y:S04]  /*1dfa0*/  HMMA.16816.F32.BF16 R112, R144.reuse, R142, R112 ;  /* 0x0000008e9070723c */ /* 0x040fe80000041870 */
[----:B------:R-:W-:Y:S02]  /*1dfb0*/  LOP3.LUT R2, R140, 0xff, RZ, 0xc0, !PT ;  /* 0x000000ff8c027812 */ /* 0x000fe400078ec0ff */
[----:B------:R-:W-:Y:S02]  /*1dfc0*/  PRMT R140, R178, 0x5410, R177 ;  /* 0x00005410b28c7816 */ /* 0x000fe400000000b1 */
[----:B------:R-:W-:Y:S01]  /*1dfd0*/  @!P6 PRMT R178, R251, 0x5410, RZ ;  /* 0x00005410fbb2e816 */ /* 0x000fe200000000ff */
[C---:B-1----:R-:W-:Y:S03]  /*1dfe0*/  HMMA.16816.F32.BF16 R116, R144.reuse, R148, R116 ;  /* 0x000000949074723c */ /* 0x042fe60000041874 */
[----:B------:R-:W-:Y:S01]  /*1dff0*/  LOP3.LUT R168, R168, R140, RZ, 0xc0, !PT ;  /* 0x0000008ca8a87212 */ /* 0x000fe200078ec0ff */
[----:B------:R-:W-:Y:S01]  /*1e000*/  STG.E.U16 [R210.64+0x60], R178 ;  /* 0x000060b2d2007986 */ /* 0x000fe2000c101518 */
[--C-:B------:R-:W-:Y:S02]  /*1e010*/  PRMT R169, R2, 0x5410, R135.reuse ;  /* 0x0000541002a97816 */ /* 0x100fe40000000087 */
[----:B------:R-:W-:Y:S01]  /*1e020*/  LOP3.LUT R2, R3, 0xff, RZ, 0xc0, !PT ;  /* 0x000000ff03027812 */ /* 0x000fe200078ec0ff */
[C---:B------:R-:W-:Y:S01]  /*1e030*/  HMMA.16816.F32.BF16 R120, R144.reuse, R150, R120 ;  /* 0x000000969078723c */ /* 0x040fe20000041878 */
[----:B------:R-:W1:Y:S02]  /*1e040*/  LDSM.16.MT88.4 R140, [R183+0x19800] ;  /* 0x01980000b78c783b */ /* 0x000e640000004200 */
[----:B------:R-:W-:Y:S01]  /*1e050*/  ISETP.GE.U32.AND P6, PT, R222, R2, PT ;  /* 0x00000002de00720c */ /* 0x000fe20003fc6070 */
[----:B------:R-:W-:Y:S01]  /*1e060*/  HSET2.LE.AND R169, R169, R172, PT ;  /* 0x000000aca9a97233 */ /* 0x000fe20003803000 */
[----:B------:R-:W-:Y:S02]  /*1e070*/  PRMT R135, R176, 0x7632, R135 ;  /* 0x00007632b0877816 */ /* 0x000fe40000000087 */
[----:B------:R-:W-:Y:S01]  /*1e080*/  F2FP.BF16.PACK_AB R2, R219, R156 ;  /* 0x0000009cdb02723e */ /* 0x000fe200000010ff */
[C---:B---3--:R-:W-:Y:S01]  /*1e090*/  HMMA.16816.F32.BF16 R124, R144.reuse, R136, R124 ;  /* 0x00000088907c723c */ /* 0x048fe2000004187c */
[----:B------:R-:W-:Y:S01]  /*1e0a0*/  PRMT R3, R134, 0x7632, R3 ;  /* 0x0000763286037816 */ /* 0x000fe20000000003 */
[----:B------:R-:W-:Y:S02]  /*1e0b0*/  LDSM.16.MT88.4 R172, [R180+0x1b800] ;  /* 0x01b80000b4ac783b */ /* 0x000fe40000004200 */
[----:B------:R-:W-:Y:S03]  /*1e0c0*/  PRMT R0, R2, 0x7632, R0 ;  /* 0x0000763202007816 */ /* 0x000fe60000000000 */
[----:B------:R-:W-:Y:S01]  /*1e0d0*/  PRMT R136, R176, 0x5410, R135 ;  /* 0x00005410b0887816 */ /* 0x000fe20000000087 */
[----:B------:R-:W-:Y:S04]  /*1e0e0*/  HMMA.16816.F32.BF16 R128, R144, R138, R128 ;  /* 0x0000008a9080723c */ /* 0x000fe80000041880 */
[----:B------:R-:W-:Y:S02]  /*1e0f0*/  LOP3.LUT R169, R169, R136, RZ, 0xc0, !PT ;  /* 0x00000088a9a97212 */ /* 0x000fe400078ec0ff */
[----:B------:R-:W-:Y:S06]  /*1e100*/  PRMT R136, R2, 0x5410, R0 ;  /* 0x0000541002887816 */ /* 0x000fec0000000000 */
[----:B------:R-:W-:Y:S02]  /*1e110*/  LOP3.LUT R170, R170, R136, RZ, 0xc0, !PT ;  /* 0x00000088aaaa7212 */ /* 0x000fe400078ec0ff */
[----:B------:R-:W-:Y:S04]  /*1e120*/  PRMT R136, R134, 0x5410, R3 ;  /* 0x0000541086887816 */ /* 0x000fe80000000003 */
[----:B------:R-:W-:Y:S02]  /*1e130*/  LOP3.LUT R171, R171, R136, RZ, 0xc0, !PT ;  /* 0x00000088abab7212 */ /* 0x000fe400078ec0ff */
[----:B------:R-:W2:Y:S05]  /*1e140*/  LDSM.16.MT88.4 R136, [R182+0x19800] ;  /* 0x01980000b688783b */ /* 0x000eaa0000004200 */
[C---:B------:R-:W-:Y:S03]  /*1e150*/  HMMA.16816.F32.BF16 R164, R168.reuse, R160, R4 ;  /* 0x000000a0a8a4723c */ /* 0x040fe60000041804 */
[----:B------:R-:W3:Y:S05]  /*1e160*/  LDSM.16.MT88.4 R4, [R181+0x1b800] ;  /* 0x01b80000b504783b */ /* 0x000eea0000004200 */
[C---:B------:R-:W-:Y:S03]  /*1e170*/  HMMA.16816.F32.BF16 R160, R168.reuse, R162, R8 ;  /* 0x000000a2a8a0723c */ /* 0x040fe60000041808 */
[----:B------:R-:W3:Y:S05]  /*1e180*/  LDSM.16.MT88.4 R8, [R183+0x1b800] ;  /* 0x01b80000b708783b */ /* 0x000eea0000004200 */
[C---:B------:R-:W-:Y:S03]  /*1e190*/  HMMA.16816.F32.BF16 R156, R168.reuse, R152, R12 ;  /* 0x00000098a89c723c */ /* 0x040fe6000004180c */
[----:B------:R-:W3:Y:S05]  /*1e1a0*/  LDSM.16.MT88.4 R12, [R182+0x1b800] ;  /* 0x01b80000b60c783b */ /* 0x000eea0000004200 */
[C---:B------:R-:W-:Y:S03]  /*1e1b0*/  HMMA.16816.F32.BF16 R152, R168.reuse, R154, R16 ;  /* 0x0000009aa898723c */ /* 0x040fe60000041810 */
[----:B------:R-:W3:Y:S01]  /*1e1c0*/  LDSM.16.MT88.4 R16, [R180+0x1d800] ;  /* 0x01d80000b410783b */ /* 0x000ee20000004200 */
[----:B----4-:R-:W-:Y:S04]  /*1e1d0*/  @!P1 HFMA2.BF16_V2 R226, -RZ.H0_H0, RZ.H0_H0, -R177.H0_H0 ;  /* 0x200000ffffe29231 */ /* 0x010fe800003409b1 */
[C---:B-1----:R-:W-:Y:S03]  /*1e1e0*/  HMMA.16816.F32.BF16 R148, R168.reuse, R140, R20 ;  /* 0x0000008ca894723c */ /* 0x042fe60000041814 */
[----:B------:R-:W1:Y:S05]  /*1e1f0*/  LDSM.16.MT88.4 R20, [R181+0x1d800] ;  /* 0x01d80000b514783b */ /* 0x000e6a0000004200 */
[C---:B------:R-:W-:Y:S03]  /*1e200*/  HMMA.16816.F32.BF16 R144, R168.reuse, R142, R24 ;  /* 0x0000008ea890723c */ /* 0x040fe60000041818 */
[----:B------:R-:W4:Y:S05]  /*1e210*/  LDSM.16.MT88.4 R24, [R183+0x1d800] ;  /* 0x01d80000b718783b */ /* 0x000f2a0000004200 */
[C---:B--2---:R-:W-:Y:S01]  /*1e220*/  HMMA.16816.F32.BF16 R140, R168.reuse, R136, R28 ;  /* 0x00000088a88c723c */ /* 0x044fe2000004181c */
[----:B------:R-:W-:Y:S02]  /*1e230*/  @!P6 HFMA2.BF16_V2 R225, -RZ.H0_H0, RZ.H0_H0, -R176.H0_H0 ;  /* 0x200000ffffe1e231 */ /* 0x000fe400003409b0 */
[----:B------:R-:W-:Y:S04]  /*1e240*/  @!P1 STL.S16 [R1+0x4], R226 ;  /* 0x000004e201009387 */ /* 0x000fe80000100600 */
[----:B------:R-:W-:Y:S01]  /*1e250*/  @!P6 STL.S16 [R1+0x10], R225 ;  /* 0x000010e10100e387 */ /* 0x000fe20000100600 */
[C---:B------:R-:W-:Y:S01]  /*1e260*/  HMMA.16816.F32.BF16 R136, R168.reuse, R138, R32 ;  /* 0x0000008aa888723c */ /* 0x040fe20000041820 */
[----:B-----5:R-:W-:Y:S07]  /*1e270*/  @!P0 HFMA2.BF16_V2 R224, -RZ.H0_H0, RZ.H0_H0, -R135.H0_H0 ;  /* 0x200000ffffe08231 */ /* 0x020fee0000340987 */
[C---:B------:R-:W-:Y:S01]  /*1e280*/  HMMA.16816.F32.BF16 R36, R168.reuse, R172, R36 ;  /* 0x000000aca824723c */ /* 0x040fe20000041824 */
[----:B------:R-:W-:Y:S07]  /*1e290*/  @!P0 STL.S16 [R1+0xc], R224 ;  /* 0x00000ce001008387 */ /* 0x000fee0000100600 */
[C---:B------:R-:W-:Y:S08]  /*1e2a0*/  HMMA.16816.F32.BF16 R40, R168.reuse, R174, R40 ;  /* 0x000000aea828723c */ /* 0x040ff00000041828 */
[C---:B---3--:R-:W-:Y:S08]  /*1e2b0*/  HMMA.16816.F32.BF16 R44, R168.reuse, R4, R44 ;  /* 0x00000004a82c723c */ /* 0x048ff0000004182c */
        /* <DEDUP_REMOVED lines=8> */
[C---:B------:R-:W-:Y:S08]  /*1e340*/  HMMA.16816.F32.BF16 R68, R168.reuse, R16, R68 ;  /* 0x00000010a844723c */ /* 0x040ff00000041844 */
[C---:B------:R-:W-:Y:S01]  /*1e350*/  HMMA.16816.F32.BF16 R72, R168.reuse, R18, R72 ;  /* 0x00000012a848723c */ /* 0x040fe20000041848 */
[----:B------:R-:W3:Y:S07]  /*1e360*/  LDSM.16.MT88.4 R16, [R183+0x1f800] ;  /* 0x01f80000b710783b */ /* 0x000eee0000004200 */
[C---:B-1----:R-:W-:Y:S07]  /*1e370*/  HMMA.16816.F32.BF16 R76, R168.reuse, R20, R76 ;  /* 0x00000014a84c723c */ /* 0x042fee000004184c */
[----:B------:R-:W-:Y:S01]  /*1e380*/  PRMT R21, R226, 0x7610, R21 ;  /* 0x00007610e2157816 */ /* 0x000fe20000000015 */
[C---:B------:R-:W-:Y:S01]  /*1e390*/  HMMA.16816.F32.BF16 R80, R168.reuse, R22, R80 ;  /* 0x00000016a850723c */ /* 0x040fe20000041850 */
[----:B------:R-:W-:Y:S03]  /*1e3a0*/  LOP3.LUT R20, R208, 0xff, RZ, 0xc0, !PT ;  /* 0x000000ffd0147812 */ /* 0x000fe600078ec0ff */
[----:B------:R-:W-:Y:S02]  /*1e3b0*/  @!P1 PRMT R177, R21, 0x5410, RZ ;  /* 0x0000541015b19816 */ /* 0x000fe400000000ff */
[----:B------:R-:W-:Y:S02]  /*1e3c0*/  ISETP.GE.U32.AND P1, PT, R222, R20, PT ;  /* 0x00000014de00720c */ /* 0x000fe40003f26070 */
[C---:B----4-:R-:W-:Y:S01]  /*1e3d0*/  HMMA.16816.F32.BF16 R84, R168.reuse, R24, R84 ;  /* 0x00000018a854723c */ /* 0x050fe20000041854 */
[----:B------:R-:W1:Y:S06]  /*1e3e0*/  LDSM.16.MT88.4 R20, [R182+0x1f800] ;  /* 0x01f80000b614783b */ /* 0x000e6c0000004200 */
[----:B------:R-:W-:Y:S01]  /*1e3f0*/  PRMT R24, R225, 0x7610, R24 ;  /* 0x00007610e1187816 */ /* 0x000fe20000000018 */
[C---:B------:R-:W-:Y:S01]  /*1e400*/  HMMA.16816.F32.BF16 R88, R168.reuse, R26, R88 ;  /* 0x0000001aa858723c */ /* 0x040fe20000041858 */
[----:B------:R-:W-:Y:S03]  /*1e410*/  STG.E.U16 [R210.64+0x62], R177 ;  /* 0x000062b1d2007986 */ /* 0x000fe6000c101518 */
[----:B------:R-:W-:Y:S01]  /*1e420*/  @!P1 HFMA2.BF16_V2 R223, -RZ.H0_H0, RZ.H0_H0, -R2.H0_H0 ;  /* 0x200000ffffdf9231 */ /* 0x000fe20000340902 */
[----:B------:R-:W-:Y:S03]  /*1e430*/  @!P6 PRMT R176, R24, 0x5410, RZ ;  /* 0x0000541018b0e816 */ /* 0x000fe600000000ff */
[C---:B--2---:R-:W-:Y:S01]  /*1e440*/  HMMA.16816.F32.BF16 R92, R168.reuse, R4, R92 ;  /* 0x00000004a85c723c */ /* 0x044fe2000004185c */
[----:B------:R-:W-:Y:S04]  /*1e450*/  @!P1 STL.S16 [R1], R223 ;  /* 0x000000df01009387 */ /* 0x000fe80000100600 */
[----:B------:R-:W-:Y:S02]  /*1e460*/  STG.E.U16 [R212.64+0x60], R176 ;  /* 0x000060b0d4007986 */ /* 0x000fe4000c101518 */
[----:B------:R-:W-:Y:S01]  /*1e470*/  LOP3.LUT R4, R208, 0xffff, RZ, 0xc0, !PT ;  /* 0x0000ffffd0047812 */ /* 0x000fe200078ec0ff */
[C---:B------:R-:W-:Y:S01]  /*1e480*/  HMMA.16816.F32.BF16 R96, R168.reuse, R6, R96 ;  /* 0x00000006a860723c */ /* 0x040fe20000041860 */
[--C-:B------:R-:W-:Y:S03]  /*1e490*/  SHF.R.U32.HI R5, RZ, 0x10, R208.reuse ;  /* 0x00000010ff057819 */ /* 0x100fe600000116d0 */
[----:B------:R-:W-:Y:S02]  /*1e4a0*/  SHF.R.U32.HI R208, RZ, 0x18, R208 ;  /* 0x00000018ffd07819 */ /* 0x000fe400000116d0 */
[----:B------:R-:W-:Y:S02]  /*1e4b0*/  LOP3.LUT R5, R5, 0xff, RZ, 0xc0, !PT ;  /* 0x000000ff05057812 */ /* 0x000fe400078ec0ff */
[C---:B---3--:R-:W-:Y:S01]  /*1e4c0*/  HMMA.16816.F32.BF16 R100, R168.reuse, R8, R100 ;  /* 0x00000008a864723c */ /* 0x048fe20000041864 */
[----:B------:R-:W-:Y:S02]  /*1e4d0*/  PRMT R7, R224, 0x7610, R7 ;  /* 0x00007610e0077816 */ /* 0x000fe40000000007 */
[----:B------:R-:W-:Y:S02]  /*1e4e0*/  ISETP.GE.U32.AND P6, PT, R222, R5, PT ;  /* 0x00000005de00720c */ /* 0x000fe40003fc6070 */
[----:B------:R-:W-:Y:S02]  /*1e4f0*/  @!P0 PRMT R135, R7, 0x5410, RZ ;  /* 0x0000541007878816 */ /* 0x000fe400000000ff */
[----:B------:R-:W-:Y:S01]  /*1e500*/  PRMT R6, R223, 0x7610, R6 ;  /* 0x00007610df067816 */ /* 0x000fe20000000006 */
[C---:B------:R-:W-:Y:S01]  /*1e510*/  HMMA.16816.F32.BF16 R104, R168.reuse, R10, R104 ;  /* 0x0000000aa868723c */ /* 0x040fe20000041868 */
[----:B------:R-:W-:Y:S01]  /*1e520*/  SHF.R.U32.HI R4, RZ, 0x8, R4 ;  /* 0x00000008ff047819 */ /* 0x000fe20000011604 */
[----:B------:R-:W-:Y:S02]  /*1e530*/  STG.E.U16 [R212.64+0x62], R135 ;  /* 0x00006287d4007986 */ /* 0x000fe4000c101518 */
[----:B------:R-:W-:Y:S02]  /*1e540*/  @!P1 PRMT R2, R6, 0x5410, RZ ;  /* 0x0000541006029816 */ /* 0x000fe400000000ff */
[----:B------:R-:W-:Y:S02]  /*1e550*/  ISETP.GE.U32.AND P1, PT, R222, R208, PT ;  /* 0x000000d0de00720c */ /* 0x000fe40003f26070 */
[C---:B-----5:R-:W-:Y:S01]  /*1e560*/  HMMA.16816.F32.BF16 R108, R168.reuse, R12, R108 ;  /* 0x0000000ca86c723c */ /* 0x060fe2000004186c */
[----:B------:R-:W-:Y:S01]  /*1e570*/  LOP3.LUT R4, R4, 0xffff, RZ, 0xc0, !PT ;  /* 0x0000ffff04047812 */ /* 0x000fe200078ec0ff */
[----:B------:R2:W-:Y:S02]  /*1e580*/  STG.E.U16 [R210.64+0x70], R2 ;  /* 0x00007002d2007986 */ /* 0x0005e4000c101518 */
[----:B------:R-:W-:Y:S01]  /*1e590*/  @!P6 HFMA2.BF16_V2 R249, -RZ.H0_H0, RZ.H0_H0, -R134.H0_H0 ;  /* 0x200000fffff9e231 */ /* 0x000fe20000340986 */
[----:B------:R-:W-:Y:S03]  /*1e5a0*/  ISETP.GE.U32.AND P0, PT, R222, R4, PT ;  /* 0x00000004de00720c */ /* 0x000fe60003f06070 */
[C---:B------:R-:W-:Y:S01]  /*1e5b0*/  HMMA.16816.F32.BF16 R112, R168.reuse, R14, R112 ;  /* 0x0000000ea870723c */ /* 0x040fe20000041870 */
[----:B------:R-:W-:Y:S03]  /*1e5c0*/  @!P6 PRMT R134, R249, 0x5410, RZ ;  /* 0x00005410f986e816 */ /* 0x000fe600000000ff */
[----:B------:R-:W-:Y:S04]  /*1e5d0*/  @!P1 HFMA2.BF16_V2 R248, -RZ.H0_H0, RZ.H0_H0, -R3.H0_H0 ;  /* 0x200000fffff89231 */ /* 0x000fe80000340903 */
[C---:B------:R-:W-:Y:S01]  /*1e5e0*/  HMMA.16816.F32.BF16 R116, R168.reuse, R16, R116 ;  /* 0x00000010a874723c */ /* 0x040fe20000041874 */
[----:B------:R-:W-:Y:S03]  /*1e5f0*/  @!P1 PRMT R3, R248, 0x5410, RZ ;  /* 0x00005410f8039816 */ /* 0x000fe600000000ff */
[----:B------:R-:W-:Y:S04]  /*1e600*/  @!P0 HFMA2.BF16_V2 R250, -RZ.H0_H0, RZ.H0_H0, -R0.H0_H0 ;  /* 0x200000fffffa8231 */ /* 0x000fe80000340900 */
[C---:B------:R-:W-:Y:S01]  /*1e610*/  HMMA.16816.F32.BF16 R120, R168.reuse, R18, R120 ;  /* 0x00000012a878723c */ /* 0x040fe20000041878 */
[----:B------:R-:W-:Y:S02]  /*1e620*/  @!P0 PRMT R0, R250, 0x5410, RZ ;  /* 0x00005410fa008816 */ /* 0x000fe400000000ff */
[----:B------:R-:W-:Y:S01]  /*1e630*/  PLOP3.LUT P0, PT, PT, PT, UP0, 0x80, 0x0 ;  /* 0x000000000000781c */ /* 0x000fe20003f0f008 */
[----:B--2---:R-:W-:Y:S02]  /*1e640*/  IMAD.MOV.U32 R2, RZ, RZ, R133 ;  /* 0x000000ffff027224 */ /* 0x004fe400078e0085 */
[----:B------:R2:W-:Y:S02]  /*1e650*/  STG.E.U16 [R210.64+0x72], R0 ;  /* 0x00007200d2007986 */ /* 0x0005e4000c101518 */
[C---:B-1----:R-:W-:Y:S02]  /*1e660*/  HMMA.16816.F32.BF16 R124, R168.reuse, R20, R124 ;  /* 0x00000014a87c723c */ /* 0x042fe4000004187c */
[----:B------:R-:W-:Y:S04]  /*1e670*/  STG.E.U16 [R212.64+0x70], R134 ;  /* 0x00007086d4007986 */ /* 0x000fe8000c101518 */
[----:B------:R1:W-:Y:S02]  /*1e680*/  STG.E.U16 [R212.64+0x72], R3 ;  /* 0x00007203d4007986 */ /* 0x0003e4000c101518 */
[----:B------:R-:W-:Y:S01]  /*1e690*/  HMMA.16816.F32.BF16 R128, R168, R22, R128 ;  /* 0x00000016a880723c */ /* 0x000fe20000041880 */
[----:B--2---:R-:W-:Y:S04]  /*1e6a0*/  IADD3 R210, P1, R210, -0x80, RZ ;  /* 0xffffff80d2d27810 */ /* 0x004fe80007f3e0ff */
[----:B------:R-:W-:Y:S01]  /*1e6b0*/  IADD3.X R211, R211, -0x1, RZ, P1, !PT ;  /* 0xffffffffd3d37810 */ /* 0x000fe20000ffe4ff */
[----:B-1----:R-:W-:Y:S02]  /*1e6c0*/  FADD.FTZ R212, R219, R221 ;  /* 0x000000dddbd47221 */ /* 0x002fe40000010000 */
[----:B------:R-:W-:Y:S04]  /*1e6d0*/  FADD.FTZ R213, R218, R220 ;  /* 0x000000dcdad57221 */ /* 0x000fe80000010000 */
[----:B------:R-:W-:Y:S01]  /*1e6e0*/  IMAD.MOV.U32 R3, RZ, RZ, R132 ;  /* 0x000000ffff037224 */ /* 0x000fe200078e0084 */
[----:B------:R-:W-:-:S05]  /*1e6f0*/  @P0 BRA `(.L_x_1827) ;  /* 0xffffa92000000947 */ /* 0x000fca000383ffff */
.L_x_1826:
        /* <DEDUP_REMOVED lines=11> */
[----:B------:R-:W-:Y:S02]  /*1e7b0*/  @UP3 UIMAD.WIDE.U32 UR12, UR20, UR4, URZ ;  /* 0x00000004140c32a5 */ /* 0x000fe4000f8e003f */
[----:B------:R-:W-:Y:S02]  /*1e7c0*/  UMOV UR18, URZ ;  /* 0x0000003f00127c82 */ /* 0x000fe40008000000 */
[----:B------:R-:W-:-:S02]  /*1e7d0*/  @UP3 UIMAD UR7, UR20, UR5, UR13 ;  /* 0x00000005140732a4 */ /* 0x000fc4000f8e020d */
[----:B------:R-:W-:Y:S02]  /*1e7e0*/  UMOV UR19, URZ ;  /* 0x0000003f00137c82 */ /* 0x000fe40008000000 */
[----:B------:R-:W-:Y:S02]  /*1e7f0*/  ULDC.64 UR4, c[0x0][0x1e0] ;  /* 0x0000780000047ab9 */ /* 0x000fe40000000a00 */
[----:B------:R-:W-:Y:S01]  /*1e800*/  @UP1 ULDC UR13, c[0x0][0x210] ;  /* 0x00008400000d1ab9 */ /* 0x000fe20000000800 */
[----:B-1----:R-:W-:Y:S01]  /*1e810*/  FADD.FTZ R212, R0, R212 ;  /* 0x000000d400d47221 */ /* 0x002fe20000010000 */
[----:B--2---:R-:W-:Y:S02]  /*1e820*/  @!UP3 USHF.R.S32.HI UR11, URZ, 0x1f, UR6 ;  /* 0x0000001f3f0bb899 */ /* 0x004fe40008011406 */
[----:B------:R-:W-:Y:S01]  /*1e830*/  @!UP3 UIMAD.WIDE.U32 UR16, UR6, UR4, URZ ;  /* 0x000000040610b2a5 */ /* 0x000fe2000f8e003f */
[----:B---3--:R-:W-:Y:S01]  /*1e840*/  FADD.FTZ R213, R2, R213 ;  /* 0x000000d502d57221 */ /* 0x008fe20000010000 */
[----:B------:R-:W1:Y:S01]  /*1e850*/  SHFL.BFLY PT, R3, R212, 0x1, 0x1f ;  /* 0x0c201f00d4037f89 */ /* 0x000e6200000e0000 */
[----:B------:R-:W-:Y:S01]  /*1e860*/  MOV R2, 0x3f800000 ;  /* 0x3f80000000027802 */ /* 0x000fe20000000f00 */
[----:B------:R-:W-:Y:S01]  /*1e870*/  @!UP3 UIMAD UR11, UR11, UR4, URZ ;  /* 0x000000040b0bb2a4 */ /* 0x000fe2000f8e023f */
[----:B----4-:R-:W-:Y:S01]  /*1e880*/  SHF.R.S32.HI R175, RZ, 0x1f, R174 ;  /* 0x0000001fffaf7819 */ /* 0x010fe200000114ae */
[----:B------:R-:W2:Y:S01]  /*1e890*/  SHFL.BFLY PT, R0, R213, 0x1, 0x1f ;  /* 0x0c201f00d5007f89 */ /* 0x000ea200000e0000 */
[----:B------:R-:W-:-:S02]  /*1e8a0*/  ULDC.U8 UR4, c[0x0][0x328] ;  /* 0x0000ca0000047ab9 */ /* 0x000fc40000000000 */
[CC--:B------:R-:W-:Y:S01]  /*1e8b0*/  LEA.HI R5, R175.reuse, R174.reuse, RZ, 0x2 ;  /* 0x000000aeaf057211 */ /* 0x0c0fe200078f10ff */
[----:B------:R-:W-:Y:S01]  /*1e8c0*/  UISETP.NE.AND UP2, UPT, UR4, URZ, UPT ;  /* 0x0000003f0400728c */ /* 0x000fe2000bf45270 */
[----:B------:R-:W-:Y:S01]  /*1e8d0*/  LEA.HI R173, R175, R174, RZ, 0x5 ;  /* 0x000000aeafad7211 */ /* 0x000fe200078f28ff */
[----:B------:R-:W-:Y:S01]  /*1e8e0*/  @!UP3 UIMAD UR11, UR6, UR5, UR11 ;  /* 0x00000005060bb2a4 */ /* 0x000fe2000f8e020b */
[----:B------:R-:W-:Y:S01]  /*1e8f0*/  SHF.R.S32.HI R4, RZ, 0x1f, R5 ;  /* 0x0000001fff047819 */ /* 0x000fe20000011405 */
[----:B------:R-:W-:Y:S01]  /*1e900*/  UISETP.NE.OR UP4, UPT, UR9, URZ, !UP2 ;  /* 0x0000003f0900728c */ /* 0x000fe2000d785670 */
[----:B------:R-:W-:Y:S01]  /*1e910*/  SHF.R.S32.HI R6, RZ, 0x5, R173 ;  /* 0x00000005ff067819 */ /* 0x000fe200000114ad */
[----:B------:R-:W3:Y:S01]  /*1e920*/  S2UR UR9, SR_CTAID.X ;  /* 0x00000000000979c3 */ /* 0x000ee20000002500 */
[----:B------:R-:W-:Y:S02]  /*1e930*/  ULDC UR5, c[0x0][0x234] ;  /* 0x00008d0000057ab9 */ /* 0x000fe40000000800 */
[----:B------:R-:W-:-:S02]  /*1e940*/  @UP1 UIMAD UR13, UR13, UR8, URZ ;  /* 0x000000080d0d12a4 */ /* 0x000fc4000f8e023f */
[----:B------:R-:W-:Y:S02]  /*1e950*/  UISETP.NE.OR UP0, UPT, UR20, -0x1, UP4 ;  /* 0xffffffff1400788c */ /* 0x000fe4000a705670 */
[----:B------:R-:W-:Y:S02]  /*1e960*/  @!UP1 USEL UR13, UR8, UR5, !UP2 ;  /* 0x00000005080d9287 */ /* 0x000fe4000d000000 */
[----:B------:R-:W-:Y:S01]  /*1e970*/  ULDC UR4, c[0x0][0x1c0] ;  /* 0x0000700000047ab9 */ /* 0x000fe20000000800 */
[----:B-1----:R-:W-:Y:S01]  /*1e980*/  FADD.FTZ R212, R212, R3 ;  /* 0x00000003d4d47221 */ /* 0x002fe20000010000 */
[----:B------:R-:W-:Y:S01]  /*1e990*/  MOV R3, 0x3f800000 ;  /* 0x3f80000000037802 */ /* 0x000fe20000000f00 */
[----:B------:R-:W-:Y:S01]  /*1e9a0*/  @UP1 UMOV UR5, 0x1 ;  /* 0x0000000100051882 */ /* 0x000fe20000000000 */
[----:B--2---:R-:W-:Y:S02]  /*1e9b0*/  FADD.FTZ R213, R213, R0 ;  /* 0x00000000d5d57221 */ /* 0x004fe40000010000 */
[----:B------:R-:W-:Y:S01]  /*1e9c0*/  FSETP.NE.FTZ.AND P4, PT, R212, RZ, PT ;  /* 0x000000ffd400720b */ /* 0x000fe20003f95000 */
[----:B------:R-:W-:Y:S01]  /*1e9d0*/  @!UP1 UIMAD UR5, UR13, UR4, URZ ;  /* 0x000000040d0592a4 */ /* 0x000fe2000f8e023f */
[----:B------:R-:W-:Y:S01]  /*1e9e0*/  SHF.R.S32.HI R0, RZ, 0x2, R5 ;  /* 0x00000002ff007819 */ /* 0x000fe20000011405 */
[----:B------:R-:W-:Y:S01]  /*1e9f0*/  @UP1 ULDC UR14, c[0x0][0x210] ;  /* 0x00008400000e1ab9 */ /* 0x000fe20000000800 */
[----:B------:R-:W-:Y:S01]  /*1ea00*/  FSETP.NE.FTZ.AND P3, PT, R213, RZ, PT ;  /* 0x000000ffd500720b */ /* 0x000fe20003f75000 */
[----:B------:R-:W-:Y:S01]  /*1ea10*/  UIMAD UR5, UR6, UR5, URZ ;  /* 0x00000005060572a4 */ /* 0x000fe2000f8e023f */
[----:B------:R-:W-:Y:S01]  /*1ea20*/  LEA.HI R4, R4, R0, RZ, 0x3 ;  /* 0x0000000004047211 */ /* 0x000fe200078f18ff */
[----:B------:R-:W-:Y:S01]  /*1ea30*/  @!UP1 UMOV UR14, 0x1 ;  /* 0x00000001000e9882 */ /* 0x000fe20000000000 */
[----:B------:R-:W-:Y:S01]  /*1ea40*/  LOP3.LUT R5, R5, 0x3ffffffc, RZ, 0xc0, !PT ;  /* 0x3ffffffc05057812 */ /* 0x000fe200078ec0ff */
[----:B------:R-:W-:Y:S01]  /*1ea50*/  @!UP0 UIMAD UR20, UR6, UR8, URZ ;  /* 0x00000008061482a4 */ /* 0x000fe2000f8e023f */
[----:B------:R-:W-:Y:S01]  /*1ea60*/  LOP3.LUT R4, R4, 0xfffffff8, RZ, 0xc0, !PT ;  /* 0xfffffff804047812 */ /* 0x000fe200078ec0ff */
[----:B---3--:R-:W-:Y:S01]  /*1ea70*/  UIMAD UR4, UR9, UR14, URZ ;  /* 0x0000000e090472a4 */ /* 0x008fe2000f8e023f */
[----:B------:R-:W-:Y:S01]  /*1ea80*/  IADD3 R5, -R5, R174, RZ ;  /* 0x000000ae05057210 */ /* 0x000fe20007ffe1ff */
[----:B------:R-:W1:Y:S01]  /*1ea90*/  @P4 MUFU.RCP R2, R212 ;  /* 0x000000d400024308 */ /* 0x000e620000001000 */
[----:B------:R-:W-:Y:S01]  /*1eaa0*/  IADD3 R18, R0, -R4, RZ ;  /* 0x8000000400127210 */ /* 0x000fe20007ffe0ff */
[----:B------:R-:W-:Y:S01]  /*1eab0*/  USEL UR5, UR5, URZ, UP4 ;  /* 0x0000003f05057287 */ /* 0x000fe2000a000000 */
[----:B------:R-:W-:Y:S01]  /*1eac0*/  LEA R172, R6, R5, 0x9 ;  /* 0x0000000506ac7211 */ /* 0x000fe200078e48ff */
[----:B------:R-:W-:Y:S01]  /*1ead0*/  USHF.L.U32 UR4, UR4, 0x7, URZ ;  /* 0x0000000704047899 */ /* 0x000fe2000800063f */
[----:B------:R-:W-:Y:S01]  /*1eae0*/  R2P PR, R18, 0x6 ;  /* 0x0000000612007804 */ /* 0x000fe20000000000 */
[----:B------:R-:W-:-:S02]  /*1eaf0*/  UIMAD UR13, UR10, UR13, UR5 ;  /* 0x0000000d0a0d72a4 */ /* 0x000fc4000f8e0205 */
[----:B------:R-:W2:Y:S01]  /*1eb00*/  @P3 MUFU.RCP R3, R213 ;  /* 0x000000d500033308 */ /* 0x000ea20000001000 */
[----:B------:R-:W-:Y:S02]  /*1eb10*/  @!UP4 UMOV UR18, UR20 ;  /* 0x000000140012cc82 */ /* 0x000fe40008000000 */
[----:B------:R-:W-:Y:S02]  /*1eb20*/  USHF.R.S32.HI UR5, URZ, 0x1f, UR4 ;  /* 0x0000001f3f057899 */ /* 0x000fe40008011404 */
[----:B------:R-:W-:Y:S02]  /*1eb30*/  @!UP4 USHF.R.S32.HI UR19, URZ, 0x1f, UR20 ;  /* 0x0000001f3f13c899 */ /* 0x000fe40008011414 */
[----:B------:R-:W-:Y:S01]  /*1eb40*/  USHF.R.S32.HI UR6, URZ, 0x1f, UR13 ;  /* 0x0000001f3f067899 */ /* 0x000fe2000801140d */
[----:B-1----:R-:W-:Y:S01]  /*1eb50*/  FMUL.FTZ R2, R2, c[0x0][0x2dc] ;  /* 0x0000b70002027a20 */ /* 0x002fe20000410000 */
[----:B------:R-:W-:Y:S02]  /*1eb60*/  UIADD3 UR4, UP1, UP0, UR4, UR18, UR13 ;  /* 0x0000001204047290 */ /* 0x000fe4000f83e00d */
[----:B------:R-:W-:Y:S01]  /*1eb70*/  @!UP3 UIADD3 UR7, UR17, UR11, URZ ;  /* 0x0000000b1107b290 */ /* 0x000fe2000fffe03f */
[C---:B------:R-:W-:Y:S01]  /*1eb80*/  FMUL.FTZ R171, R2.reuse, R164 ;  /* 0x000000a402ab7220 */ /* 0x040fe20000410000 */
[----:B------:R-:W-:Y:S01]  /*1eb90*/  UIADD3.X UR5, UR5, UR19, UR6, UP1, UP0 ;  /* 0x0000001305057290 */ /* 0x000fe20008fe0406 */
[----:B------:R-:W-:Y:S01]  /*1eba0*/  FMUL.FTZ R4, R2, R165 ;  /* 0x000000a502047220 */ /* 0x000fe20000410000 */
[----:B------:R-:W-:Y:S01]  /*1ebb0*/  @!UP3 UMOV UR12, UR16 ;  /* 0x00000010000cbc82 */ /* 0x000fe20008000000 */
[----:B--2---:R-:W-:-:S02]  /*1ebc0*/  FMUL.FTZ R0, R3, c[0x0][0x2dc] ;  /* 0x0000b70003007a20 */ /* 0x004fc40000410000 */
[----:B------:R-:W-:Y:S01]  /*1ebd0*/  FMUL.FTZ R170, R2, R160 ;  /* 0x000000a002aa7220 */ /* 0x000fe20000410000 */
[----:B------:R-:W-:Y:S01]  /*1ebe0*/  F2FP.BF16.PACK_AB R4, R4, R171 ;  /* 0x000000ab0404723e */ /* 0x000fe200000010ff */
        /* <DEDUP_REMOVED lines=27> */
[----:B------:R-:W-:Y:S01]  /*1eda0*/  FMUL.FTZ R148, R2, R56 ;  /* 0x0000003802947220 */ /* 0x000fe20000410000 */
[----:B------:R-:W-:Y:S01]  /*1edb0*/  F2FP.BF16.PACK_AB R56, R24, R152 ;  /* 0x000000981838723e */ /* 0x000fe200000010ff */
[----:B------:R-:W-:-:S02]  /*1edc0*/  FMUL.FTZ R52, R2, R57 ;  /* 0x0000003902347220 */ /* 0x000fc40000410000 */
[----:B------:R-:W-:Y:S01]  /*1edd0*/  FMUL.FTZ R144, R2, R60 ;  /* 0x0000003c02907220 */ /* 0x000fe20000410000 */
[----:B------:R-:W-:Y:S01]  /*1ede0*/  F2FP.BF16.PACK_AB R60, R134, R156 ;  /* 0x0000009c863c723e */ /* 0x000fe200000010ff */
[----:B------:R-:W-:Y:S01]  /*1edf0*/  FMUL.FTZ R20, R2, R61 ;  /* 0x0000003d02147220 */ /* 0x000fe20000410000 */
[----:B------:R-:W-:Y:S01]  /*1ee00*/  F2FP.BF16.PACK_AB R52, R52, R148 ;  /* 0x000000943434723e */ /* 0x000fe200000010ff */
[C---:B------:R-:W-:Y:S01]  /*1ee10*/  FMUL.FTZ R140, R2.reuse, R64 ;  /* 0x00000040028c7220 */ /* 0x040fe20000410000 */
[----:B------:R-:W-:Y:S01]  /*1ee20*/  F2FP.BF16.PACK_AB R64, R137, R160 ;  /* 0x000000a08940723e */ /* 0x000fe200000010ff */
[C---:B------:R-:W-:Y:S02]  /*1ee30*/  FMUL.FTZ R48, R2.reuse, R65 ;  /* 0x0000004102307220 */ /* 0x040fe40000410000 */
        /* <DEDUP_REMOVED lines=243> */
[----:B-----5:R-:W-:Y:S01]  /*1fd70*/  @P3 FFMA.FTZ R8, R132, c[0x0][0x238], R0 ;  /* 0x00008e0084083a23 */ /* 0x020fe20000010000 */
[----:B--2---:R-:W-:Y:S01]  /*1fd80*/  MOV R7, 0x7f800000 ;  /* 0x7f80000000077802 */ /* 0x004fe20000000f00 */
[----:B------:R-:W-:-:S03]  /*1fd90*/  @P4 FFMA.FTZ R7, R133, c[0x0][0x238], R2 ;  /* 0x00008e0085074a23 */ /* 0x000fc60000010002 */
        /* <DEDUP_REMOVED lines=47> */
.L_x_1831:
[----:B--234-:R-:W-:Y:S05]  /*20090*/  BSYNC B0 ;  /* 0x0000000000007941 */ /* 0x01cfea0003800000 */
.L_x_1830:
        /* <DEDUP_REMOVED lines=42> */
.L_x_1833:
[----:B---3--:R-:W-:Y:S05]  /*20340*/  BSYNC B0 ;  /* 0x0000000000007941 */ /* 0x008fea0003800000 */
.L_x_1832:
        /* <DEDUP_REMOVED lines=22> */
.L_x_1835:
[----:B------:R-:W-:Y:S05]  /*204b0*/  BSYNC B0 ;  /* 0x0000000000007941 */ /* 0x000fea0003800000 */
.L_x_1834:
        /* <DEDUP_REMOVED lines=22> */
.L_x_1837:
[----:B------:R-:W-:Y:S05]  /*20620*/  BSYNC B0 ;  /* 0x0000000000007941 */ /* 0x000fea0003800000 */
.L_x_1836:
        /* <DEDUP_REMOVED lines=23> */
.L_x_1838:
        /* <DEDUP_REMOVED lines=14> */
.L_x_2062:


//--------------------- .text._ZN5flash16flash_fwd_kernelI23Flash_fwd_kernel_traitsILi256ELi128ELi64ELi8ELb0ELb0EN7cutlass10bfloat16_tE19Flash_kernel_traitsILi256ELi128ELi64ELi8ES3_EELb0ELb0ELb1ELb0ELb0ELb0ELb1ELb0EEEvNS_16Flash_fwd_paramsE --------------------------
	.section	.text._ZN5flash16flash_fwd_kernelI23Flash_fwd_kernel_traitsILi256ELi128ELi64ELi8ELb0ELb0EN7cutlass10bfloat16_tE19Flash_kernel_traitsILi256ELi128ELi64ELi8ES3_EELb0ELb0ELb1ELb0ELb0ELb0ELb1ELb0EEEvNS_16Flash_fwd_paramsE,"ax",@progbits
	.sectioninfo	@"SHI_REGISTERS=255"
	.align	128
        .global         _ZN5flash16flash_fwd_kernelI23Flash_fwd_kernel_traitsILi256ELi128ELi64ELi8ELb0ELb0EN7cutlass10bfloat16_tE19Flash_kernel_traitsILi256ELi128ELi64ELi8ES3_EELb0ELb0ELb1ELb0ELb0ELb0ELb1ELb0EEEvNS_16Flash_fwd_paramsE
        .type           _ZN5flash16flash_fwd_kernelI23Flash_fwd_kernel_traitsILi256ELi128ELi64ELi8ELb0ELb0EN7cutlass10bfloat16_tE19Flash_kernel_traitsILi256ELi128ELi64ELi8ES3_EELb0ELb0ELb1ELb0ELb0ELb0ELb1ELb0EEEvNS_16Flash_fwd_paramsE,@function
        .size           _ZN5flash16flash_fwd_kernelI23Flash_fwd_kernel_traitsILi256ELi128ELi64ELi8ELb0ELb0EN7cutlass10bfloat16_tE19Flash_kernel_traitsILi256ELi128ELi64ELi8ES3_EELb0ELb0ELb1ELb0ELb0ELb0ELb1ELb0EEEvNS_16Flash_fwd_paramsE,(.L_x_2063 - _ZN5flash16flash_fwd_kernelI23Flash_fwd_kernel_traitsILi256ELi128ELi64ELi8ELb0ELb0EN7cutlass10bfloat16_tE19Flash_kernel_traitsILi256ELi128ELi64ELi8ES3_EELb0ELb0ELb1ELb0ELb0ELb0ELb1ELb0EEEvNS_16Flash_fwd_paramsE)
        .other          _ZN5flash16flash_fwd_kernelI23Flash_fwd_kernel_traitsILi256ELi128ELi64ELi8ELb0ELb0EN7cutlass10bfloat16_tE19Flash_kernel_traitsILi256ELi128ELi64ELi8ES3_EELb0ELb0ELb1ELb0ELb0ELb0ELb1ELb0EEEvNS_16Flash_fwd_paramsE,@"STO_CUDA_ENTRY STV_DEFAULT"
_ZN5flash16flash_fwd_kernelI23Flash_fwd_kernel_traitsILi256ELi128ELi64ELi8ELb0ELb0EN7cutlass10bfloat16_tE19Flash_kernel_traitsILi256ELi128ELi64ELi8ES3_EELb0ELb0ELb1ELb0ELb0ELb0ELb1ELb0EEEvNS_16Flash_fwd_paramsE:
.text._ZN5flash16flash_fwd_kernelI23Flash_fwd_kernel_traitsILi256ELi128ELi64ELi8ELb0ELb0EN7cutlass10bfloat16_tE19Flash_kernel_traitsILi256ELi128ELi64ELi8ES3_EELb0ELb0ELb1ELb0ELb0ELb0ELb1ELb0EEEvNS_16Flash_fwd_paramsE:
        /* <DEDUP_REMOVED lines=56> */
.L_x_1839:
[----:B------:R-:W-:Y:S02]  /*0380*/  ULDC UR6, c[0x0][0x218] ;  /* 0x0000860000067ab9 */ /* 0x000fe40000000800 */
.L_x_1840:
        /* <DEDUP_REMOVED lines=125> */
.L_x_1843:
[----:B------:R-:W-:Y:S05]  /*0b60*/  BSYNC B0 ;  /* 0x0000000000007941 */ /* 0x000fea0003800000 */
.L_x_1842:
        /* <DEDUP_REMOVED lines=22> */
.L_x_1845:
[----:B------:R-:W-:Y:S05]  /*0cd0*/  BSYNC B0 ;  /* 0x0000000000007941 */ /* 0x000fea0003800000 */
.L_x_1844:
        /* <DEDUP_REMOVED lines=22> */
.L_x_1847:
[----:B------:R-:W-:Y:S05]  /*0e40*/  BSYNC B0 ;  /* 0x0000000000007941 */ /* 0x000fea0003800000 */
.L_x_1846:
        /* <DEDUP_REMOVED lines=21> */
.L_x_1849:
[----:B------:R-:W-:Y:S05]  /*0fa0*/  BSYNC B0 ;  /* 0x0000000000007941 */ /* 0x000fea0003800000 */
.L_x_1848:
        /* <DEDUP_REMOVED lines=35> */
.L_x_1841:
        /* <DEDUP_REMOVED lines=33> */
.L_x_1850:
        /* <DEDUP_REMOVED lines=48> */
.L_x_1851:
        /* <DEDUP_REMOVED lines=132> */
.L_x_1853:
[----:B------:R-:W-:Y:S05]  /*1f30*/  BSYNC B0 ;  /* 0x0000000000007941 */ /* 0x000fea0003800000 */
.L_x_1852:
        /* <DEDUP_REMOVED lines=45> */
.L_x_1855:
[----:B------:R-:W-:Y:S05]  /*2210*/  BSYNC B0 ;  /* 0x0000000000007941 */ /* 0x000fea0003800000 */
.L_x_1854:
        /* <DEDUP_REMOVED lines=45> */
.L_x_1857:
[----:B------:R-:W-:Y:S05]  /*24f0*/  BSYNC B0 ;  /* 0x0000000000007941 */ /* 0x000fea0003800000 */
.L_x_1856:
        /* <DEDUP_REMOVED lines=48> */
.L_x_1859:
[----:B------:R-:W-:Y:S05]  /*2800*/  BSYNC B0 ;  /* 0x0000000000007941 */ /* 0x000fea0003800000 */
.L_x_1858:
        /* <DEDUP_REMOVED lines=48> */
.L_x_1861:
[----:B------:R-:W-:Y:S05]  /*2b10*/  BSYNC B0 ;  /* 0x0000000000007941 */ /* 0x000fea0003800000 */
.L_x_1860:
        /* <DEDUP_REMOVED lines=45> */
.L_x_1863:
[----:B------:R-:W-:Y:S05]  /*2df0*/  BSYNC B0 ;  /* 0x0000000000007941 */ /* 0x000fea0003800000 */
.L_x_1862:
        /* <DEDUP_REMOVED lines=57> */
.L_x_1865:
[----:B------:R-:W-:Y:S05]  /*3190*/  BSYNC B0 ;  /* 0x0000000000007941 */ /* 0x000fea0003800000 */
.L_x_1864:
        /* <DEDUP_REMOVED lines=45> */
.L_x_1867:
[----:B------:R-:W-:Y:S05]  /*3470*/  BSYNC B0 ;  /* 0x0000000000007941 */ /* 0x000fea0003800000 */
.L_x_1866:
        /* <DEDUP_REMOVED lines=14> */
[----:B------:R-:W-:Y:S01]  /*3560*/  IMAD.SHL.U32 R211, R5, 0x2, RZ ;  /* 0x0000000205d37824 */ /* 0x000fe200078e00ff */
[----:B------:R-:W-:Y:S01]  /*3570*/  LEA R5, R113, UR15, 0x4 ;  /* 0x0000000f71057c11 */ /* 0x000fe2000f8e20ff */
[----:B------:R-:W-:Y:S01]  /*3580*/  IMAD.SHL.U32 R204, R2, 0x2, RZ ;  /* 0x0000000202cc7824 */ /* 0x000fe200078e00ff */
[----:B------:R-:W-:Y:S01]  /*3590*/  UIADD3 UR15, UR16, 0x1, -UR17 ;  /* 0x00000001100f7890 */ /* 0x000fe2000fffe811 */
[--C-:B------:R-:W-:Y:S01]  /*35a0*/  IMAD R212, R3, 0x2, R211.reuse ;  /* 0x0000000203d47824 */ /* 0x100fe200078e02d3 */
[----:B-12-4-:R-:W-:Y:S01]  /*35b0*/  LDSM.16.M88.4 R8, [R211] ;  /* 0x00000000d308783b */ /* 0x016fe20000000200 */
[----:B------:R-:W-:Y:S01]  /*35c0*/  IMAD R214, R0, 0x2, R211 ;  /* 0x0000000200d67824 */ /* 0x000fe200078e02d3 */
[----:B------:R-:W-:Y:S01]  /*35d0*/  IADD3 R2, R204, 0x10000, RZ ;  /* 0x00010000cc027810 */ /* 0x000fe20007ffe0ff */
[----:B------:R-:W-:Y:S01]  /*35e0*/  IMAD R213, R0, 0x2, R212 ;  /* 0x0000000200d57824 */ /* 0x000fe200078e02d4 */
[----:B------:R-:W1:Y:S01]  /*35f0*/  LDSM.16.M88.4 R16, [R204+0x10000] ;  /* 0x01000000cc10783b */ /* 0x000e620000000200 */
[----:B------:R-:W-:Y:S01]  /*3600*/  IADD3 R215, R204, 0x10020, RZ ;  /* 0x00010020ccd77810 */ /* 0x000fe20007ffe0ff */
[----:B------:R-:W-:Y:S01]  /*3610*/  UIADD3 UR4, UR15, UR4, URZ ;  /* 0x000000040f047290 */ /* 0x000fe2000fffe03f */
[----:B------:R-:W-:Y:S01]  /*3620*/  @P1 IADD3 R215, R2, -0x20, RZ ;  /* 0xffffffe002d71810 */ /* 0x000fe20007ffe0ff */
[----:B------:R-:W2:Y:S01]  /*3630*/  LDSM.16.M88.4 R32, [R204+0x10800] ;  /* 0x01080000cc20783b */ /* 0x000ea20000000200 */
[----:B------:R-:W-:-:S02]  /*3640*/  IMAD.MOV.U32 R2, RZ, RZ, 0x40 ;  /* 0x00000040ff027424 */ /* 0x000fc400078e00ff */
[----:B------:R-:W-:Y:S01]  /*3650*/  IMAD.IADD R5, R114, 0x1, R5 ;  /* 0x0000000172057824 */ /* 0x000fe200078e0205 */
[----:B------:R-:W4:Y:S01]  /*3660*/  LDSM.16.M88.4 R28, [R204+0x11000] ;  /* 0x01100000cc1c783b */ /* 0x000f220000000200 */
[C---:B------:R-:W-:Y:S02]  /*3670*/  IADD3 R230, R215.reuse, 0x800, RZ ;  /* 0x00000800d7e67810 */ /* 0x040fe40007ffe0ff */
[----:B------:R-:W-:Y:S01]  /*3680*/  SEL R2, R2, 0xffffffc0, !P2 ;  /* 0xffffffc002027807 */ /* 0x000fe20005000000 */
[----:B------:R-:W5:Y:S01]  /*3690*/  LDSM.16.M88.4 R24, [R204+0x11800] ;  /* 0x01180000cc18783b */ /* 0x000f620000000200 */
[C---:B------:R-:W-:Y:S02]  /*36a0*/  IADD3 R229, R215.reuse, 0x1000, RZ ;  /* 0x00001000d7e57810 */ /* 0x040fe40007ffe0ff */
[C---:B------:R-:W-:Y:S01]  /*36b0*/  IADD3 R228, R215.reuse, 0x1800, RZ ;  /* 0x00001800d7e47810 */ /* 0x040fe20007ffe0ff */
[----:B------:R-:W-:Y:S01]  /*36c0*/  LDSM.16.M88.4 R12, [R212] ;  /* 0x00000000d40c783b */ /* 0x000fe20000000200 */
[----:B------:R-:W-:Y:S01]  /*36d0*/  IMAD.IADD R210, R204, 0x1, R2 ;  /* 0x00000001ccd27824 */ /* 0x000fe200078e0202 */
[C---:B------:R-:W-:Y:S01]  /*36e0*/  IADD3 R227, R215.reuse, 0x2000, RZ ;  /* 0x00002000d7e37810 */ /* 0x040fe20007ffe0ff */
[----:B------:R-:W-:Y:S01]  /*36f0*/  IMAD.IADD R209, R2, 0x1, R215 ;  /* 0x0000000102d17824 */ /* 0x000fe200078e02d7 */
[----:B------:R-:W3:Y:S01]  /*3700*/  LDSM.16.M88.4 R40, [R215] ;  /* 0x00000000d728783b */ /* 0x000ee20000000200 */
        /* <DEDUP_REMOVED lines=11> */
[----:B------:R-:W-:Y:S01]  /*37c0*/  LDSM.16.M88.4 R80, [R210+0x10800] ;  /* 0x01080000d250783b */ /* 0x000fe20000000200 */
[C---:B------:R-:W-:Y:S02]  /*37d0*/  IADD3 R218, R215.reuse, 0x6800, RZ ;  /* 0x00006800d7da7810 */ /* 0x040fe40007ffe0ff */
[C---:B------:R-:W-:Y:S01]  /*37e0*/  IADD3 R217, R215.reuse, 0x7000, RZ ;  /* 0x00007000d7d97810 */ /* 0x040fe20007ffe0ff */
[----:B-1----:R-:W-:Y:S01]  /*37f0*/  HMMA.16816.F32.BF16 R20, R8, R16, RZ ;  /* 0x000000100814723c */ /* 0x002fe200000418ff */
[----:B------:R-:W-:Y:S01]  /*3800*/  LDSM.16.M88.4 R84, [R210+0x10000] ;  /* 0x01000000d254783b */ /* 0x000fe20000000200 */
[----:B------:R-:W-:-:S03]  /*3810*/  IADD3 R216, R215, 0x7800, RZ ;  /* 0x00007800d7d87810 */ /* 0x000fc60007ffe0ff */
[----:B------:R-:W-:Y:S03]  /*3820*/  LDSM.16.M88.4 R92, [R210+0x11000] ;  /* 0x01100000d25c783b */ /* 0x000fe60000000200 */
[C---:B------:R-:W-:Y:S01]  /*3830*/  HMMA.16816.F32.BF16 R36, R8.reuse, R18, RZ ;  /* 0x000000120824723c */ /* 0x040fe200000418ff */
[----:B------:R-:W1:Y:S04]  /*3840*/  LDSM.16.M88.4 R16, [R214] ;  /* 0x00000000d610783b */ /* 0x000e680000000200 */
[----:B------:R-:W1:Y:S03]  /*3850*/  LDSM.16.M88.4 R96, [R210+0x11800] ;  /* 0x01180000d260783b */ /* 0x000e660000000200 */
[C---:B--2---:R-:W-:Y:S01]  /*3860*/  HMMA.16816.F32.BF16 R48, R8.reuse, R32, RZ ;  /* 0x000000200830723c */ /* 0x044fe200000418ff */
[----:B------:R-:W-:Y:S04]  /*3870*/  LDSM.16.M88.4 R100, [R209] ;  /* 0x00000000d164783b */ /* 0x000fe80000000200 */
[----:B------:R-:W-:Y:S03]  /*3880*/  LDSM.16.M88.4 R88, [R204+0x12000] ;  /* 0x01200000cc58783b */ /* 0x000fe60000000200 */
[C---:B------:R-:W-:Y:S08]  /*3890*/  HMMA.16816.F32.BF16 R52, R8.reuse, R34, RZ ;  /* 0x000000220834723c */ /* 0x040ff000000418ff */
[C---:B----4-:R-:W-:Y:S08]  /*38a0*/  HMMA.16816.F32.BF16 R56, R8.reuse, R28, RZ ;  /* 0x0000001c0838723c */ /* 0x050ff000000418ff */
[C---:B------:R-:W-:Y:S08]  /*38b0*/  HMMA.16816.F32.BF16 R60, R8.reuse, R30, RZ ;  /* 0x0000001e083c723c */ /* 0x040ff000000418ff */
[C---:B-----5:R-:W-:Y:S08]  /*38c0*/  HMMA.16816.F32.BF16 R44, R8.reuse, R26, RZ ;  /* 0x0000001a082c723c */ /* 0x060ff000000418ff */
[----:B------:R-:W-:Y:S01]  /*38d0*/  HMMA.16816.F32.BF16 R68, R8, R24, RZ ;  /* 0x000000180844723c */ /* 0x000fe200000418ff */
[----:B------:R-:W-:Y:S07]  /*38e0*/  LDSM.16.M88.4 R8, [R213] ;  /* 0x00000000d508783b */ /* 0x000fee0000000200 */
[C---:B---3--:R-:W-:Y:S08]  /*38f0*/  HMMA.16816.F32.BF16 R24, R12.reuse, R40, R20 ;  /* 0x000000280c18723c */ /* 0x048ff00000041814 */
[C---:B------:R-:W-:Y:S08]  /*3900*/  HMMA.16816.F32.BF16 R20, R12.reuse, R42, R36 ;  /* 0x0000002a0c14723c */ /* 0x040ff00000041824 */
[C---:B------:R-:W-:Y:S08]  /*3910*/  HMMA.16816.F32.BF16 R32, R12.reuse, R64, R48 ;  /* 0x000000400c20723c */ /* 0x040ff00000041830 */
[C---:B------:R-:W-:Y:S08]  /*3920*/  HMMA.16816.F32.BF16 R28, R12.reuse, R66, R52 ;  /* 0x000000420c1c723c */ /* 0x040ff00000041834 */
[C---:B------:R-:W-:Y:S08]  /*3930*/  HMMA.16816.F32.BF16 R40, R12.reuse, R72, R56 ;  /* 0x000000480c28723c */ /* 0x040ff00000041838 */
[C---:B------:R-:W-:Y:S01]  /*3940*/  HMMA.16816.F32.BF16 R60, R12.reuse, R74, R60 ;  /* 0x0000004a0c3c723c */ /* 0x040fe2000004183c */
[----:B------:R-:W-:Y:S07]  /*3950*/  LDSM.16.M88.4 R72, [R209+0x1000] ;  /* 0x00100000d148783b */ /* 0x000fee0000000200 */
[C---:B------:R-:W-:Y:S08]  /*3960*/  HMMA.16816.F32.BF16 R56, R12.reuse, R78, R44 ;  /* 0x0000004e0c38723c */ /* 0x040ff0000004182c */
[----:B------:R-:W-:Y:S01]  /*3970*/  HMMA.16816.F32.BF16 R64, R12, R76, R68 ;  /* 0x0000004c0c40723c */ /* 0x000fe20000041844 */
[----:B------:R-:W2:Y:S04]  /*3980*/  LDSM.16.M88.4 R68, [R209+0x800] ;  /* 0x00080000d144783b */ /* 0x000ea80000000200 */
[----:B------:R-:W3:Y:S03]  /*3990*/  LDSM.16.M88.4 R76, [R209+0x1800] ;  /* 0x00180000d14c783b */ /* 0x000ee60000000200 */
[C---:B-1----:R-:W-:Y:S01]  /*39a0*/  HMMA.16816.F32.BF16 R44, R16.reuse, R80, R32 ;  /* 0x00000050102c723c */ /* 0x042fe20000041820 */
[----:B------:R-:W1:Y:S07]  /*39b0*/  LDSM.16.M88.4 R12, [R211+0x4000] ;  /* 0x00400000d30c783b */ /* 0x000e6e0000000200 */
[C---:B------:R-:W-:Y:S01]  /*39c0*/  HMMA.16816.F32.BF16 R36, R16.reuse, R82, R28 ;  /* 0x000000521024723c */ /* 0x040fe2000004181c */
[----:B------:R-:W4:Y:S07]  /*39d0*/  LDSM.16.M88.4 R80, [R204+0x12800] ;  /* 0x01280000cc50783b */ /* 0x000f2e0000000200 */
[C---:B------:R-:W-:Y:S08]  /*39e0*/  HMMA.16816.F32.BF16 R48, R16.reuse, R86, R20 ;  /* 0x000000561030723c */ /* 0x040ff00000041814 */
[C---:B------:R-:W-:Y:S08]  /*39f0*/  HMMA.16816.F32.BF16 R28, R16.reuse, R94, R60 ;  /* 0x0000005e101c723c */ /* 0x040ff0000004183c */
[C---:B------:R-:W-:Y:S08]  /*3a00*/  HMMA.16816.F32.BF16 R20, R16.reuse, R98, R56 ;  /* 0x000000621014723c */ /* 0x040ff00000041838 */
[C---:B------:R-:W-:Y:S01]  /*3a10*/  HMMA.16816.F32.BF16 R52, R16.reuse, R84, R24 ;  /* 0x000000541034723c */ /* 0x040fe20000041818 */
[----:B------:R-:W5:Y:S07]  /*3a20*/  LDSM.16.M88.4 R84, [R204+0x13000] ;  /* 0x01300000cc54783b */ /* 0x000f6e0000000200 */
[C---:B------:R-:W-:Y:S01]  /*3a30*/  HMMA.16816.F32.BF16 R32, R16.reuse, R92, R40 ;  /* 0x0000005c1020723c */ /* 0x040fe20000041828 */
[----:B------:R-:W-:Y:S07]  /*3a40*/  LDSM.16.M88.4 R92, [R210+0x13000] ;  /* 0x01300000d25c783b */ /* 0x000fee0000000200 */
[----:B------:R-:W-:Y:S01]  /*3a50*/  HMMA.16816.F32.BF16 R24, R16, R96, R64 ;  /* 0x000000601018723c */ /* 0x000fe20000041840 */
[----:B------:R-:W-:Y:S04]  /*3a60*/  LDSM.16.M88.4 R64, [R215+0x2800] ;  /* 0x00280000d740783b */ /* 0x000fe80000000200 */
[----:B------:R-:W-:Y:S03]  /*3a70*/  LDSM.16.M88.4 R96, [R209+0x6000] ;  /* 0x00600000d160783b */ /* 0x000fe60000000200 */
[C---:B--2---:R-:W-:Y:S08]  /*3a80*/  HMMA.16816.F32.BF16 R56, R8.reuse, R68, R44 ;  /* 0x000000440838723c */ /* 0x044ff0000004182c */
[C---:B------:R-:W-:Y:S08]  /*3a90*/  HMMA.16816.F32.BF16 R40, R8.reuse, R102, R48 ;  /* 0x000000660828723c */ /* 0x040ff00000041830 */
[C---:B------:R-:W-:Y:S08]  /*3aa0*/  HMMA.16816.F32.BF16 R44, R8.reuse, R74, R28 ;  /* 0x0000004a082c723c */ /* 0x040ff0000004181c */
[C---:B---3--:R-:W-:Y:S01]  /*3ab0*/  HMMA.16816.F32.BF16 R28, R8.reuse, R78, R20 ;  /* 0x0000004e081c723c */ /* 0x048fe20000041814 */
[----:B------:R-:W2:Y:S07]  /*3ac0*/  LDSM.16.M88.4 R20, [R204+0x13800] ;  /* 0x01380000cc14783b */ /* 0x000eae0000000200 */
[C---:B------:R-:W-:Y:S01]  /*3ad0*/  HMMA.16816.F32.BF16 R16, R8.reuse, R100, R52 ;  /* 0x000000640810723c */ /* 0x040fe20000041834 */
[----:B------:R-:W-:Y:S07]  /*3ae0*/  LDSM.16.M88.4 R100, [R210+0x16800] ;  /* 0x01680000d264783b */ /* 0x000fee0000000200 */
[C---:B------:R-:W-:Y:S01]  /*3af0*/  HMMA.16816.F32.BF16 R52, R8.reuse, R70, R36 ;  /* 0x000000460834723c */ /* 0x040fe20000041824 */
[----:B------:R-:W-:Y:S07]  /*3b00*/  LDSM.16.M88.4 R68, [R210+0x13800] ;  /* 0x01380000d244783b */ /* 0x000fee0000000200 */
[C---:B------:R-:W-:Y:S01]  /*3b10*/  HMMA.16816.F32.BF16 R48, R8.reuse, R72, R32 ;  /* 0x000000480830723c */ /* 0x040fe20000041820 */
[----:B------:R-:W-:Y:S04]  /*3b20*/  LDSM.16.M88.4 R32, [R215+0x2000] ;  /* 0x00200000d720783b */ /* 0x000fe80000000200 */
[----:B------:R-:W-:Y:S03]  /*3b30*/  LDSM.16.M88.4 R72, [R215+0x3800] ;  /* 0x00380000d748783b */ /* 0x000fe60000000200 */
[----:B------:R-:W-:Y:S01]  /*3b40*/  HMMA.16816.F32.BF16 R60, R8, R76, R24 ;  /* 0x0000004c083c723c */ /* 0x000fe20000041818 */
[----:B------:R-:W3:Y:S04]  /*3b50*/  LDSM.16.M88.4 R8, [R212+0x4000] ;  /* 0x00400000d408783b */ /* 0x000ee80000000200 */
[----:B------:R-:W-:Y:S03]  /*3b60*/  LDSM.16.M88.4 R76, [R209+0x2800] ;  /* 0x00280000d14c783b */ /* 0x000fe60000000200 */
[C---:B-1----:R-:W-:Y:S08]  /*3b70*/  HMMA.16816.F32.BF16 R36, R12.reuse, R90, R40 ;  /* 0x0000005a0c24723c */ /* 0x042ff00000041828 */
[C---:B----4-:R-:W-:Y:S01]  /*3b80*/  HMMA.16816.F32.BF16 R40, R12.reuse, R80, R56 ;  /* 0x000000500c28723c */ /* 0x050fe20000041838 */
[----:B------:R-:W1:Y:S07]  /*3b90*/  LDSM.16.M88.4 R56, [R215+0x3000] ;  /* 0x00300000d738783b */ /* 0x000e6e0000000200 */
[C---:B------:R-:W-:Y:S01]  /*3ba0*/  HMMA.16816.F32.BF16 R24, R12.reuse, R88, R16 ;  /* 0x000000580c18723c */ /* 0x040fe20000041810 */
[----:B------:R-:W-:Y:S04]  /*3bb0*/  LDSM.16.M88.4 R16, [R214+0x4000] ;  /* 0x00400000d610783b */ /* 0x000fe80000000200 */
[----:B------:R-:W4:Y:S03]  /*3bc0*/  LDSM.16.M88.4 R88, [R210+0x12000] ;  /* 0x01200000d258783b */ /* 0x000f260000000200 */
[C---:B------:R-:W-:Y:S01]  /*3bd0*/  HMMA.16816.F32.BF16 R52, R12.reuse, R82, R52 ;  /* 0x000000520c34723c */ /* 0x040fe20000041834 */
[----:B------:R-:W-:Y:S07]  /*3be0*/  LDSM.16.M88.4 R80, [R209+0x3000] ;  /* 0x00300000d150783b */ /* 0x000fee0000000200 */
[C---:B-----5:R-:W-:Y:S08]  /*3bf0*/  HMMA.16816.F32.BF16 R48, R12.reuse, R84, R48 ;  /* 0x000000540c30723c */ /* 0x060ff00000041830 */
[C---:B------:R-:W-:Y:S01]  /*3c00*/  HMMA.16816.F32.BF16 R44, R12.reuse, R86, R44 ;  /* 0x000000560c2c723c */ /* 0x040fe2000004182c */
[----:B------:R-:W5:Y:S07]  /*3c10*/  LDSM.16.M88.4 R84, [R210+0x12800] ;  /* 0x01280000d254783b */ /* 0x000f6e0000000200 */
[C---:B--2---:R-:W-:Y:S08]  /*3c20*/  HMMA.16816.F32.BF16 R60, R12.reuse, R20, R60 ;  /* 0x000000140c3c723c */ /* 0x044ff0000004183c */
[----:B------:R-:W-:Y:S08]  /*3c30*/  HMMA.16816.F32.BF16 R12, R12, R22, R28 ;  /* 0x000000160c0c723c */ /* 0x000ff0000004181c */
[C---:B---3--:R-:W-:Y:S08]  /*3c40*/  HMMA.16816.F32.BF16 R24, R8.reuse, R32, R24 ;  /* 0x000000200818723c */ /* 0x048ff00000041818 */
[C---:B------:R-:W-:Y:S08]  /*3c50*/  HMMA.16816.F32.BF16 R20, R8.reuse, R34, R36 ;  /* 0x000000220814723c */ /* 0x040ff00000041824 */
[C---:B------:R-:W-:Y:S08]  /*3c60*/  HMMA.16816.F32.BF16 R28, R8.reuse, R64, R40 ;  /* 0x00000040081c723c */ /* 0x040ff00000041828 */
[C---:B------:R-:W-:Y:S08]  /*3c70*/  HMMA.16816.F32.BF16 R40, R8.reuse, R66, R52 ;  /* 0x000000420828723c */ /* 0x040ff00000041834 */
[C---:B-1----:R-:W-:Y:S08]  /*3c80*/  HMMA.16816.F32.BF16 R52, R8.reuse, R56, R48 ;  /* 0x000000380834723c */ /* 0x042ff00000041830 */
[C---:B------:R-:W-:Y:S01]  /*3c90*/  HMMA.16816.F32.BF16 R56, R8.reuse, R58, R44 ;  /* 0x0000003a0838723c */ /* 0x040fe2000004182c */
[----:B------:R-:W-:Y:S07]  /*3ca0*/  LDSM.16.M88.4 R44, [R209+0x2000] ;  /* 0x00200000d12c783b */ /* 0x000fee0000000200 */
[C---:B------:R-:W-:Y:S01]  /*3cb0*/  HMMA.16816.F32.BF16 R48, R8.reuse, R74, R12 ;  /* 0x0000004a0830723c */ /* 0x040fe2000004180c */
[----:B------:R-:W1:Y:S07]  /*3cc0*/  LDSM.16.M88.4 R12, [R213+0x4000] ;  /* 0x00400000d50c783b */ /* 0x000e6e0000000200 */
[----:B------:R-:W-:Y:S01]  /*3cd0*/  HMMA.16816.F32.BF16 R60, R8, R72, R60 ;  /* 0x00000048083c723c */ /* 0x000fe2000004183c */
[----:B------:R-:W-:Y:S07]  /*3ce0*/  LDSM.16.M88.4 R8, [R211+0x8000] ;  /* 0x00800000d308783b */ /* 0x000fee0000000200 */
[C---:B----4-:R-:W-:Y:S08]  /*3cf0*/  HMMA.16816.F32.BF16 R36, R16.reuse, R88, R24 ;  /* 0x000000581024723c */ /* 0x050ff00000041818 */
[C---:B------:R-:W-:Y:S01]  /*3d00*/  HMMA.16816.F32.BF16 R32, R16.reuse, R90, R20 ;  /* 0x0000005a1020723c */ /* 0x040fe20000041814 */
[----:B------:R-:W-:Y:S07]  /*3d10*/  LDSM.16.M88.4 R88, [R204+0x14000] ;  /* 0x01400000cc58783b */ /* 0x000fee0000000200 */
[C---:B-----5:R-:W-:Y:S08]  /*3d20*/  HMMA.16816.F32.BF16 R28, R16.reuse, R84, R28 ;  /* 0x00000054101c723c */ /* 0x060ff0000004181c */
[C---:B------:R-:W-:Y:S01]  /*3d30*/  HMMA.16816.F32.BF16 R24, R16.reuse, R86, R40 ;  /* 0x000000561018723c */ /* 0x040fe20000041828 */
[----:B------:R-:W2:Y:S04]  /*3d40*/  LDSM.16.M88.4 R84, [R209+0x3800] ;  /* 0x00380000d154783b */ /* 0x000ea80000000200 */
[----:B------:R-:W-:Y:S03]  /*3d50*/  LDSM.16.M88.4 R40, [R204+0x15000] ;  /* 0x01500000cc28783b */ /* 0x000fe60000000200 */
[C---:B------:R-:W-:Y:S08]  /*3d60*/  HMMA.16816.F32.BF16 R20, R16.reuse, R92, R52 ;  /* 0x0000005c1014723c */ /* 0x040ff00000041834 */
[C---:B------:R-:W-:Y:S08]  /*3d70*/  HMMA.16816.F32.BF16 R72, R16.reuse, R68, R60 ;  /* 0x000000441048723c */ /* 0x040ff0000004183c */
[C---:B------:R-:W-:Y:S08]  /*3d80*/  HMMA.16816.F32.BF16 R56, R16.reuse, R94, R56 ;  /* 0x0000005e1038723c */ /* 0x040ff00000041838 */
[----:B------:R-:W-:Y:S01]  /*3d90*/  HMMA.16816.F32.BF16 R68, R16, R70, R48 ;  /* 0x000000461044723c */ /* 0x000fe20000041830 */
[----:B------:R-:W-:Y:S07]  /*3da0*/  LDSM.16.M88.4 R16, [R212+0x8000] ;  /* 0x00800000d410783b */ /* 0x000fee0000000200 */
[C---:B-1----:R-:W-:Y:S01]  /*3db0*/  HMMA.16816.F32.BF16 R64, R12.reuse, R44, R36 ;  /* 0x0000002c0c40723c */ /* 0x042fe20000041824 */
[----:B------:R-:W-:Y:S07]  /*3dc0*/  LDSM.16.M88.4 R36, [R204+0x15800] ;  /* 0x01580000cc24783b */ /* 0x000fee0000000200 */
        /* <DEDUP_REMOVED lines=8> */
[C---:B--2---:R-:W-:Y:S08]  /*3e50*/  HMMA.16816.F32.BF16 R24, R12.reuse, R84, R72 ;  /* 0x000000540c18723c */ /* 0x044ff00000041848 */
[----:B------:R-:W-:Y:S01]  /*3e60*/  HMMA.16816.F32.BF16 R20, R12, R86, R68 ;  /* 0x000000560c14723c */ /* 0x000fe20000041844 */
[----:B------:R-:W2:Y:S07]  /*3e70*/  LDSM.16.M88.4 R84, [R215+0x5000] ;  /* 0x00500000d754783b */ /* 0x000eae0000000200 */
        /* <DEDUP_REMOVED lines=11> */
[----:B------:R-:W-:Y:S01]  /*3f30*/  HMMA.16816.F32.BF16 R44, R8, R38, R20 ;  /* 0x00000026082c723c */ /* 0x000fe20000041814 */
[----:B------:R-:W5:Y:S04]  /*3f40*/  LDSM.16.M88.4 R8, [R214+0x8000] ;  /* 0x00800000d608783b */ /* 0x000f680000000200 */
[----:B------:R-:W1:Y:S03]  /*3f50*/  LDSM.16.M88.4 R36, [R210+0x14800] ;  /* 0x01480000d224783b */ /* 0x000e660000000200 */
[C---:B---3--:R-:W-:Y:S08]  /*3f60*/  HMMA.16816.F32.BF16 R32, R16.reuse, R76, R12 ;  /* 0x0000004c1020723c */ /* 0x048ff0000004180c */
[C---:B------:R-:W-:Y:S01]  /*3f70*/  HMMA.16816.F32.BF16 R28, R16.reuse, R78, R72 ;  /* 0x0000004e101c723c */ /* 0x040fe20000041848 */
[----:B------:R-:W-:Y:S04]  /*3f80*/  LDSM.16.M88.4 R76, [R210+0x15800] ;  /* 0x01580000d24c783b */ /* 0x000fe80000000200 */
[----:B------:R-:W-:Y:S03]  /*3f90*/  LDSM.16.M88.4 R72, [R210+0x15000] ;  /* 0x01500000d248783b */ /* 0x000fe60000000200 */
[C---:B----4-:R-:W-:Y:S08]  /*3fa0*/  HMMA.16816.F32.BF16 R20, R16.reuse, R80, R68 ;  /* 0x000000501014723c */ /* 0x050ff00000041844 */
[C---:B------:R-:W-:Y:S01]  /*3fb0*/  HMMA.16816.F32.BF16 R12, R16.reuse, R82, R64 ;  /* 0x00000052100c723c */ /* 0x040fe20000041840 */
[----:B------:R-:W3:Y:S07]  /*3fc0*/  LDSM.16.M88.4 R80, [R209+0x4000] ;  /* 0x00400000d150783b */ /* 0x000eee0000000200 */
[C---:B--2---:R-:W-:Y:S08]  /*3fd0*/  HMMA.16816.F32.BF16 R56, R16.reuse, R84, R56 ;  /* 0x000000541038723c */ /* 0x044ff00000041838 */
[C---:B------:R-:W-:Y:S08]  /*3fe0*/  HMMA.16816.F32.BF16 R60, R16.reuse, R86, R60 ;  /* 0x00000056103c723c */ /* 0x040ff0000004183c */
[C---:B-1----:R-:W-:Y:S08]  /*3ff0*/  HMMA.16816.F32.BF16 R68, R16.reuse, R48, R52 ;  /* 0x000000301044723c */ /* 0x042ff00000041834 */
[----:B------:R-:W-:Y:S08]  /*4000*/  HMMA.16816.F32.BF16 R64, R16, R50, R44 ;  /* 0x000000321040723c */ /* 0x000ff0000004182c */
[C---:B-----5:R-:W-:Y:S01]  /*4010*/  HMMA.16816.F32.BF16 R16, R8.reuse, R40, R32 ;  /* 0x000000280810723c */ /* 0x060fe20000041820 */
[----:B------:R-:W-:Y:S07]  /*4020*/  LDSM.16.M88.4 R32, [R209+0x4800] ;  /* 0x00480000d120783b */ /* 0x000fee0000000200 */
[C---:B------:R-:W-:Y:S01]  /*4030*/  HMMA.16816.F32.BF16 R52, R8.reuse, R42, R28 ;  /* 0x0000002a0834723c */ /* 0x040fe2000004181c */
[----:B------:R-:W-:Y:S07]  /*4040*/  LDSM.16.M88.4 R40, [R204+0x16000] ;  /* 0x01600000cc28783b */ /* 0x000fee0000000200 */
[C---:B------:R-:W-:Y:S01]  /*4050*/  HMMA.16816.F32.BF16 R48, R8.reuse, R36, R20 ;  /* 0x000000240830723c */ /* 0x040fe20000041814 */
[----:B------:R-:W1:Y:S07]  /*4060*/  LDSM.16.M88.4 R20, [R211+0xc000] ;  /* 0x00c00000d314783b */ /* 0x000e6e0000000200 */
[----:B------:R-:W-:Y:S08]  /*4070*/  HMMA.16816.F32.BF16 R28, R8, R38, R12 ;  /* 0x00000026081c723c */ /* 0x000ff0000004180c */
[----:B---3--:R-:W-:Y:S01]  /*4080*/  HMMA.16816.F32.BF16 R12, R24, R80, R16 ;  /* 0x00000050180c723c */ /* 0x008fe20000041810 */
[----:B------:R-:W-:Y:S07]  /*4090*/  LDSM.16.M88.4 R16, [R212+0xc000] ;  /* 0x00c00000d410783b */ /* 0x000fee0000000200 */
[----:B------:R-:W-:Y:S01]  /*40a0*/  HMMA.16816.F32.BF16 R108, R8, R76, R68 ;  /* 0x0000004c086c723c */ /* 0x000fe20000041844 */
[----:B------:R-:W2:Y:S07]  /*40b0*/  LDSM.16.M88.4 R68, [R215+0x6000] ;  /* 0x00600000d744783b */ /* 0x000eae0000000200 */
[----:B------:R-:W-:Y:S01]  /*40c0*/  HMMA.16816.F32.BF16 R36, R24, R82, R52 ;  /* 0x000000521824723c */ /* 0x000fe20000041834 */
[----:B------:R-:W-:Y:S07]  /*40d0*/  LDSM.16.M88.4 R80, [R204+0x17800] ;  /* 0x01780000cc50783b */ /* 0x000fee0000000200 */
[C---:B------:R-:W-:Y:S01]  /*40e0*/  HMMA.16816.F32.BF16 R44, R8.reuse, R72, R56 ;  /* 0x00000048082c723c */ /* 0x040fe20000041838 */
[----:B------:R-:W-:Y:S07]  /*40f0*/  LDSM.16.M88.4 R56, [R204+0x17000] ;  /* 0x01700000cc38783b */ /* 0x000fee0000000200 */
[C---:B------:R-:W-:Y:S01]  /*4100*/  HMMA.16816.F32.BF16 R92, R8.reuse, R74, R60 ;  /* 0x0000004a085c723c */ /* 0x040fe2000004183c */
[----:B------:R-:W3:Y:S04]  /*4110*/  LDSM.16.M88.4 R60, [R209+0x5000] ;  /* 0x00500000d13c783b */ /* 0x000ee80000000200 */
[----:B------:R-:W-:Y:S03]  /*4120*/  LDSM.16.M88.4 R72, [R204+0x16800] ;  /* 0x01680000cc48783b */ /* 0x000fe60000000200 */
[----:B------:R-:W-:Y:S01]  /*4130*/  HMMA.16816.F32.BF16 R104, R8, R78, R64 ;  /* 0x0000004e0868723c */ /* 0x000fe20000041840 */
[----:B------:R-:W-:Y:S07]  /*4140*/  LDSM.16.M88.4 R64, [R210+0x16000] ;  /* 0x01600000d240783b */ /* 0x000fee0000000200 */
[----:B-1----:R-:W-:Y:S01]  /*4150*/  HMMA.16816.F32.BF16 R8, R20, R40, R12 ;  /* 0x000000281408723c */ /* 0x002fe2000004180c */
[----:B------:R-:W1:Y:S07]  /*4160*/  LDSM.16.M88.4 R12, [R214+0xc000] ;  /* 0x00c00000d60c783b */ /* 0x000e6e0000000200 */
[C---:B------:R-:W-:Y:S08]  /*4170*/  HMMA.16816.F32.BF16 R48, R24.reuse, R32, R48 ;  /* 0x000000201830723c */ /* 0x040ff00000041830 */
[----:B------:R-:W-:Y:S08]  /*4180*/  HMMA.16816.F32.BF16 R84, R24, R34, R28 ;  /* 0x000000221854723c */ /* 0x000ff0000004181c */
[----:B------:R-:W-:Y:S01]  /*4190*/  HMMA.16816.F32.BF16 R32, R20, R42, R36 ;  /* 0x0000002a1420723c */ /* 0x000fe20000041824 */
[----:B------:R-:W4:Y:S07]  /*41a0*/  LDSM.16.M88.4 R40, [R209+0x5800] ;  /* 0x00580000d128783b */ /* 0x000f2e0000000200 */
[----:B--2---:R-:W-:Y:S01]  /*41b0*/  HMMA.16816.F32.BF16 R28, R16, R68, R8 ;  /* 0x00000044101c723c */ /* 0x004fe20000041808 */
[----:B------:R-:W2:Y:S07]  /*41c0*/  LDSM.16.M88.4 R8, [R213+0xc000] ;  /* 0x00c00000d508783b */ /* 0x000eae0000000200 */
[C---:B---3--:R-:W-:Y:S08]  /*41d0*/  HMMA.16816.F32.BF16 R76, R24.reuse, R60, R44 ;  /* 0x0000003c184c723c */ /* 0x048ff0000004182c */
[----:B------:R-:W-:Y:S01]  /*41e0*/  HMMA.16816.F32.BF16 R60, R24, R62, R92 ;  /* 0x0000003e183c723c */ /* 0x000fe2000004185c */
[----:B------:R-:W3:Y:S07]  /*41f0*/  LDSM.16.M88.4 R92, [R215+0x7000] ;  /* 0x00700000d75c783b */ /* 0x000eee0000000200 */
[----:B-1----:R-:W-:Y:S08]  /*4200*/  HMMA.16816.F32.BF16 R44, R12, R64, R28 ;  /* 0x000000400c2c723c */ /* 0x002ff0000004181c */
[----:B------:R-:W-:Y:S08]  /*4210*/  HMMA.16816.F32.BF16 R52, R20, R72, R48 ;  /* 0x000000481434723c */ /* 0x000ff00000041830 */
[C---:B----4-:R-:W-:Y:S08]  /*4220*/  HMMA.16816.F32.BF16 R36, R24.reuse, R40, R108 ;  /* 0x000000281824723c */ /* 0x050ff0000004186c */
[----:B------:R-:W-:Y:S08]  /*4230*/  HMMA.16816.F32.BF16 R28, R24, R42, R104 ;  /* 0x0000002a181c723c */ /* 0x000ff00000041868 */
[----:B------:R-:W-:Y:S01]  /*4240*/  HMMA.16816.F32.BF16 R48, R16, R70, R32 ;  /* 0x000000461030723c */ /* 0x000fe20000041820 */
[----:B------:R-:W-:Y:S07]  /*4250*/  LDSM.16.M88.4 R68, [R209+0x6800] ;  /* 0x00680000d144783b */ /* 0x000fee0000000200 */
[C---:B------:R-:W-:Y:S08]  /*4260*/  HMMA.16816.F32.BF16 R24, R20.reuse, R74, R84 ;  /* 0x0000004a1418723c */ /* 0x040ff00000041854 */
[C---:B------:R-:W-:Y:S08]  /*4270*/  HMMA.16816.F32.BF16 R32, R20.reuse, R56, R76 ;  /* 0x000000381420723c */ /* 0x040ff0000004184c */
[----:B------:R-:W-:Y:S08]  /*4280*/  HMMA.16816.F32.BF16 R60, R20, R58, R60 ;  /* 0x0000003a143c723c */ /* 0x000ff0000004183c */
[----:B--2---:R-:W-:Y:S08]  /*4290*/  HMMA.16816.F32.BF16 R56, R8, R96, R44 ;  /* 0x000000600838723c */ /* 0x004ff0000004182c */
[----:B------:R-:W-:Y:S08]  /*42a0*/  HMMA.16816.F32.BF16 R40, R16, R88, R52 ;  /* 0x000000581028723c */ /* 0x000ff00000041834 */
[C---:B------:R-:W-:Y:S01]  /*42b0*/  HMMA.16816.F32.BF16 R44, R20.reuse, R80, R36 ;  /* 0x00000050142c723c */ /* 0x040fe20000041824 */
[----:B------:R-:W-:Y:S07]  /*42c0*/  LDSM.16.M88.4 R36, [R210+0x17000] ;  /* 0x01700000d224783b */ /* 0x000fee0000000200 */
[----:B------:R-:W-:Y:S01]  /*42d0*/  HMMA.16816.F32.BF16 R52, R20, R82, R28 ;  /* 0x000000521434723c */ /* 0x000fe2000004181c */
[----:B------:R-:W-:-:S04]  /*42e0*/  FMUL.FTZ R2, R56, c[0x0][0x2ec] ;  /* 0x0000bb0038027a20 */ /* 0x000fc80000410000 */
[----:B------:R1:W2:Y:S03]  /*42f0*/  MUFU.TANH R75, R2 ;  /* 0x00000002004b7308 */ /* 0x0002a60000002400 */
[----:B------:R-:W-:Y:S01]  /*4300*/  HMMA.16816.F32.BF16 R48, R12, R66, R48 ;  /* 0x000000420c30723c */ /* 0x000fe20000041830 */
[----:B------:R-:W4:Y:S07]  /*4310*/  LDSM.16.M88.4 R64, [R215+0x7800] ;  /* 0x00780000d740783b */ /* 0x000f2e0000000200 */
[----:B------:R-:W-:Y:S01]  /*4320*/  HMMA.16816.F32.BF16 R20, R16, R90, R24 ;  /* 0x0000005a1014723c */ /* 0x000fe20000041818 */
[----:B-1----:R-:W-:-:S07]  /*4330*/  FMUL.FTZ R2, R57, c[0x0][0x2ec] ;  /* 0x0000bb0039027a20 */ /* 0x002fce0000410000 */
[----:B---3--:R-:W-:Y:S01]  /*4340*/  HMMA.16816.F32.BF16 R28, R16, R92, R32 ;  /* 0x0000005c101c723c */ /* 0x008fe20000041820 */
[----:B------:R1:W-:Y:S07]  /*4350*/  MUFU.TANH R74, R2 ;  /* 0x00000002004a7308 */ /* 0x0003ee0000002400 */
[C---:B------:R-:W-:Y:S08]  /*4360*/  HMMA.16816.F32.BF16 R24, R12.reuse, R100, R40 ;  /* 0x000000640c18723c */ /* 0x040ff00000041828 */
[----:B------:R-:W-:Y:S01]  /*4370*/  HMMA.16816.F32.BF16 R20, R12, R102, R20 ;  /* 0x000000660c14723c */ /* 0x000fe20000041814 */
[----:B-1----:R-:W-:-:S04]  /*4380*/  FMUL.FTZ R2, R58, c[0x0][0x2ec] ;  /* 0x0000bb003a027a20 */ /* 0x002fc80000410000 */
[----:B------:R1:W3:Y:S03]  /*4390*/  MUFU.TANH R72, R2 ;  /* 0x0000000200487308 */ /* 0x0002e60000002400 */
[C---:B------:R-:W-:Y:S08]  /*43a0*/  HMMA.16816.F32.BF16 R40, R16.reuse, R94, R60 ;  /* 0x0000005e1028723c */ /* 0x040ff0000004183c */
[----:B----4-:R-:W-:Y:S01]  /*43b0*/  HMMA.16816.F32.BF16 R44, R16, R64, R44 ;  /* 0x00000040102c723c */ /* 0x010fe2000004182c */
[----:B-1----:R-:W-:-:S02]  /*43c0*/  FMUL.FTZ R2, R59, c[0x0][0x2ec] ;  /* 0x0000bb003b027a20 */ /* 0x002fc40000410000 */
[----:B------:R-:W1:Y:S05]  /*43d0*/  LDSM.16.M88.4 R56, [R209+0x7000] ;  /* 0x00700000d138783b */ /* 0x000e6a0000000200 */
[----:B------:R-:W-:Y:S01]  /*43e0*/  HMMA.16816.F32.BF16 R52, R16, R66, R52 ;  /* 0x000000421034723c */ /* 0x000fe20000041834 */
[----:B------:R4:W5:Y:S07]  /*43f0*/  MUFU.TANH R73, R2 ;  /* 0x0000000200497308 */ /* 0x00096e0000002400 */
[----:B------:R-:W-:Y:S08]  /*4400*/  HMMA.16816.F32.BF16 R16, R12, R36, R28 ;  /* 0x000000240c10723c */ /* 0x000ff0000004181c */
[C---:B------:R-:W-:Y:S08]  /*4410*/  HMMA.16816.F32.BF16 R20, R8.reuse, R70, R20 ;  /* 0x000000460814723c */ /* 0x040ff00000041814 */
[C---:B------:R-:W-:Y:S01]  /*4420*/  HMMA.16816.F32.BF16 R32, R8.reuse, R98, R48 ;  /* 0x000000620820723c */ /* 0x040fe20000041830 */
[----:B------:R-:W2:Y:S07]  /*4430*/  LDSM.16.M88.4 R48, [R210+0x17800] ;  /* 0x01780000d230783b */ /* 0x000eae0000000200 */
[C---:B------:R-:W-:Y:S08]  /*4440*/  HMMA.16816.F32.BF16 R24, R8.reuse, R68, R24 ;  /* 0x000000440818723c */ /* 0x040ff00000041818 */
[----:B-1----:R-:W-:Y:S07]  /*4450*/  HMMA.16816.F32.BF16 R28, R8, R56, R16 ;  /* 0x00000038081c723c */ /* 0x002fee0000041810 */
[C---:B------:R-:W-:Y:S01]  /*4460*/  IADD3 R16, R5.reuse, UR5, RZ ;  /* 0x0000000505107c10 */ /* 0x040fe2000fffe0ff */
[----:B------:R-:W-:Y:S01]  /*4470*/  FMUL.FTZ R18, R20, c[0x0][0x2ec] ;  /* 0x0000bb0014127a20 */ /* 0x000fe20000410000 */
[----:B------:R-:W-:Y:S01]  /*4480*/  IADD3 R17, R5, UR4, RZ ;  /* 0x0000000405117c10 */ /* 0x000fe2000fffe0ff */
[----:B----4-:R-:W-:Y:S01]  /*4490*/  FMUL.FTZ R2, R33, c[0x0][0x2ec] ;  /* 0x0000bb0021027a20 */ /* 0x010fe20000410000 */
[----:B------:R-:W-:Y:S01]  /*44a0*/  IADD3 R5, R5, 0x8, RZ ;  /* 0x0000000805057810 */ /* 0x000fe20007ffe0ff */
[----:B------:R1:W-:Y:S01]  /*44b0*/  MUFU.TANH R57, R18 ;  /* 0x0000001200397308 */ /* 0x0003e20000002400 */
[----:B------:R-:W-:Y:S01]  /*44c0*/  IMNMX R233, RZ, R16, !PT ;  /* 0x00000010ffe97217 */ /* 0x000fe20007800200 */
[C---:B------:R-:W-:Y:S01]  /*44d0*/  HMMA.16816.F32.BF16 R40, R12.reuse, R38, R40 ;  /* 0x000000260c28723c */ /* 0x040fe20000041828 */
[----:B------:R-:W-:Y:S01]  /*44e0*/  IADD3 R16, R5, UR5, RZ ;  /* 0x0000000505107c10 */ /* 0x000fe2000fffe0ff */
[----:B------:R-:W-:Y:S01]  /*44f0*/  FMUL.FTZ R6, R26, c[0x0][0x2ec] ;  /* 0x0000bb001a067a20 */ /* 0x000fe20000410000 */
[----:B------:R-:W-:Y:S01]  /*4500*/  IMNMX R235, R17, UR16, PT ;  /* 0x0000001011eb7c17 */ /* 0x000fe2000b800200 */
[----:B------:R-:W-:Y:S01]  /*4510*/  FMUL.FTZ R32, R32, c[0x0][0x2ec] ;  /* 0x0000bb0020207a20 */ /* 0x000fe20000410000 */
[----:B------:R-:W-:Y:S01]  /*4520*/  IMNMX R232, RZ, R16, !PT ;  /* 0x00000010ffe87217 */ /* 0x000fe20007800200 */
[----:B------:R4:W-:Y:S01]  /*4530*/  MUFU.TANH R64, R2 ;  /* 0x0000000200407308 */ /* 0x0009e20000002400 */
[----:B------:R-:W-:Y:S01]  /*4540*/  IADD3 R5, R5, UR4, RZ ;  /* 0x0000000405057c10 */ /* 0x000fe2000fffe0ff */
[----:B--2---:R-:W-:Y:S03]  /*4550*/  HMMA.16816.F32.BF16 R44, R12, R48, R44 ;  /* 0x000000300c2c723c */ /* 0x004fe6000004182c */
[----:B------:R-:W-:Y:S01]  /*4560*/  IMNMX R234, R5, UR16, PT ;  /* 0x0000001005ea7c17 */ /* 0x000fe2000b800200 */
[----:B------:R-:W-:Y:S01]  /*4570*/  FMUL.FTZ R5, R21, c[0x0][0x2ec] ;  /* 0x0000bb0015057a20 */ /* 0x000fe20000410000 */
[----:B-1----:R-:W1:Y:S01]  /*4580*/  LDSM.16.M88.4 R16, [R209+0x7800] ;  /* 0x00780000d110783b */ /* 0x002e620000000200 */
[----:B------:R2:W-:Y:S01]  /*4590*/  MUFU.TANH R61, R6 ;  /* 0x00000006003d7308 */ /* 0x0005e20000002400 */
[----:B------:R-:W-:-:S04]  /*45a0*/  DEPBAR.LE SB0, 0x0 ;  /* 0x000080000000791a */ /* 0x000fc80000000000 */
[----:B----4-:R-:W-:-:S03]  /*45b0*/  FMUL.FTZ R2, R34, c[0x0][0x2ec] ;  /* 0x0000bb0022027a20 */ /* 0x010fc60000410000 */
[----:B------:R4:W-:Y:S08]  /*45c0*/  MUFU.TANH R56, R5 ;  /* 0x0000000500387308 */ /* 0x0009f00000002400 */
[----:B------:R3:W1:Y:S01]  /*45d0*/  MUFU.TANH R36, R2 ;  /* 0x0000000200247308 */ /* 0x0006620000002400 */
[----:B--2---:R-:W-:-:S07]  /*45e0*/  FMUL.FTZ R6, R27, c[0x0][0x2ec] ;  /* 0x0000bb001b067a20 */ /* 0x004fce0000410000 */
[----:B------:R-:W-:Y:S01]  /*45f0*/  MUFU.TANH R60, R6 ;  /* 0x00000006003c7308 */ /* 0x000fe20000002400 */
[----:B----4-:R-:W-:Y:S02]  /*4600*/  FMUL.FTZ R5, R22, c[0x0][0x2ec] ;  /* 0x0000bb0016057a20 */ /* 0x010fe40000410000 */
[----:B---3--:R-:W-:-:S05]  /*4610*/  FMUL.FTZ R2, R35, c[0x0][0x2ec] ;  /* 0x0000bb0023027a20 */ /* 0x008fca0000410000 */
[----:B------:R-:W2:Y:S08]  /*4620*/  MUFU.TANH R65, R32 ;  /* 0x0000002000417308 */ /* 0x000eb00000002400 */
[----:B------:R3:W-:Y:S08]  /*4630*/  MUFU.TANH R63, R2 ;  /* 0x00000002003f7308 */ /* 0x0007f00000002400 */
[----:B------:R-:W-:Y:S01]  /*4640*/  MUFU.TANH R39, R5 ;  /* 0x0000000500277308 */ /* 0x000fe20000002400 */
[----:B---3--:R-:W-:-:S07]  /*4650*/  FMUL.FTZ R2, R24, c[0x0][0x2ec] ;  /* 0x0000bb0018027a20 */ /* 0x008fce0000410000 */
[----:B------:R3:W4:Y:S02]  /*4660*/  MUFU.TANH R112, R2 ;  /* 0x0000000200707308 */ /* 0x0007240000002400 */
[----:B---3--:R-:W-:Y:S02]  /*4670*/  FMUL.FTZ R2, R25, c[0x0][0x2ec] ;  /* 0x0000bb0019027a20 */ /* 0x008fe40000410000 */
[----:B------:R-:W-:Y:S04]  /*4680*/  HMMA.16816.F32.BF16 R24, R12, R50, R52 ;  /* 0x000000320c18723c */ /* 0x000fe80000041834 */
[----:B------:R3:W1:Y:S04]  /*4690*/  MUFU.TANH R62, R2 ;  /* 0x00000002003e7308 */ /* 0x0006680000002400 */
[----:B------:R-:W-:Y:S01]  /*46a0*/  HMMA.16816.F32.BF16 R12, R8, R58, R40 ;  /* 0x0000003a080c723c */ /* 0x000fe20000041828 */
[----:B---3--:R-:W-:-:S04]  /*46b0*/  IMAD.U32 R2, RZ, RZ, UR25 ;  /* 0x00000019ff027e24 */ /* 0x008fc8000f8e00ff */
[----:B------:R-:W-:-:S05]  /*46c0*/  IMAD R2, R2, 0x40, R115 ;  /* 0x0000004002027824 */ /* 0x000fca00078e0273 */
[C---:B------:R-:W-:Y:S02]  /*46d0*/  IADD3 R7, R2.reuse, 0x1, RZ ;  /* 0x0000000102077810 */ /* 0x040fe40007ffe0ff */
[----:B------:R-:W-:Y:S02]  /*46e0*/  IADD3 R6, R2, 0x8, RZ ;  /* 0x0000000802067810 */ /* 0x000fe40007ffe0ff */
[----:B------:R-:W-:-:S10]  /*46f0*/  ISETP.GE.AND P2, PT, R7, R235, PT ;  /* 0x000000eb0700720c */ /* 0x000fd40003f46270 */
[----:B------:R-:W-:Y:S01]  /*4700*/  FMUL.FTZ R12, R12, c[0x0][0x2ec] ;  /* 0x0000bb000c0c7a20 */ /* 0x000fe20000410000 */
[CC--:B------:R-:W-:Y:S01]  /*4710*/  ISETP.GE.AND P5, PT, R6.reuse, R235.reuse, PT ;  /* 0x000000eb0600720c */ /* 0x0c0fe20003fa6270 */
[----:B------:R-:W-:Y:S01]  /*4720*/  FMUL.FTZ R13, R13, c[0x0][0x2ec] ;  /* 0x0000bb000d0d7a20 */ /* 0x000fe20000410000 */
[-C--:B------:R-:W-:Y:S01]  /*4730*/  ISETP.GE.AND P0, PT, R6, R234.reuse, PT ;  /* 0x000000ea0600720c */ /* 0x080fe20003f06270 */
[----:B------:R-:W-:Y:S01]  /*4740*/  FMUL.FTZ R14, R14, c[0x0][0x2ec] ;  /* 0x0000bb000e0e7a20 */ /* 0x000fe20000410000 */
[C---:B------:R-:W-:Y:S01]  /*4750*/  ISETP.GE.AND P1, PT, R2.reuse, R235, PT ;  /* 0x000000eb0200720c */ /* 0x040fe20003f26270 */
[----:B------:R-:W-:Y:S01]  /*4760*/  FMUL.FTZ R15, R15, c[0x0][0x2ec] ;  /* 0x0000bb000f0f7a20 */ /* 0x000fe20000410000 */
[-C--:B------:R-:W-:Y:S01]  /*4770*/  ISETP.GE.AND P3, PT, R2, R234.reuse, PT ;  /* 0x000000ea0200720c */ /* 0x080fe20003f66270 */
[----:B------:R-:W-:Y:S01]  /*4780*/  MUFU.TANH R12, R12 ;  /* 0x0000000c000c7308 */ /* 0x000fe20000002400 */
[C---:B------:R-:W-:Y:S02]  /*4790*/  ISETP.GE.AND P4, PT, R7.reuse, R234, PT ;  /* 0x000000ea0700720c */ /* 0x040fe40003f86270 */
[----:B------:R-:W-:-:S02]  /*47a0*/  ISETP.LT.OR P2, PT, R7, R233, P2 ;  /* 0x000000e90700720c */ /* 0x000fc40001741670 */
[CC--:B------:R-:W-:Y:S02]  /*47b0*/  ISETP.LT.OR P5, PT, R6.reuse, R233.reuse, P5 ;  /* 0x000000e90600720c */ /* 0x0c0fe40002fa1670 */
[-C--:B------:R-:W-:Y:S01]  /*47c0*/  ISETP.LT.OR P0, PT, R6, R232.reuse, P0 ;  /* 0x000000e80600720c */ /* 0x080fe20000701670 */
[----:B------:R-:W-:Y:S01]  /*47d0*/  MUFU.TANH R13, R13 ;  /* 0x0000000d000d7308 */ /* 0x000fe20000002400 */
[C---:B------:R-:W-:Y:S02]  /*47e0*/  ISETP.LT.OR P1, PT, R2.reuse, R233, P1 ;  /* 0x000000e90200720c */ /* 0x040fe40000f21670 */
[CC--:B------:R-:W-:Y:S02]  /*47f0*/  ISETP.LT.OR P3, PT, R2.reuse, R232.reuse, P3 ;  /* 0x000000e80200720c */ /* 0x0c0fe40001f61670 */
[----:B------:R-:W-:Y:S01]  /*4800*/  ISETP.LT.OR P4, PT, R7, R232, P4 ;  /* 0x000000e80700720c */ /* 0x000fe20002781670 */
[----:B------:R-:W-:Y:S01]  /*4810*/  FMUL.FTZ R7, R23, c[0x0][0x2ec] ;  /* 0x0000bb0017077a20 */ /* 0x000fe20000410000 */
[C---:B------:R-:W-:Y:S01]  /*4820*/  IADD3 R6, R2.reuse, 0x9, RZ ;  /* 0x0000000902067810 */ /* 0x040fe20007ffe0ff */
[----:B-1----:R-:W-:Y:S01]  /*4830*/  HMMA.16816.F32.BF16 R20, R8, R16, R44 ;  /* 0x000000100814723c */ /* 0x002fe2000004182c */
[----:B------:R-:W-:Y:S01]  /*4840*/  IADD3 R5, R2, 0x10, RZ ;  /* 0x0000001002057810 */ /* 0x000fe20007ffe0ff */
[----:B------:R1:W-:Y:S01]  /*4850*/  MUFU.TANH R49, R7 ;  /* 0x0000000700317308 */ /* 0x0003e20000002400 */
[----:B------:R-:W-:-:S02]  /*4860*/  FSEL R32, R75, -INF , !P1 ;  /* 0xff8000004b207808 */ /* 0x000fc40004800000 */
[----:B------:R-:W-:Y:S02]  /*4870*/  FSEL R35, R72, -INF , !P3 ;  /* 0xff80000048237808 */ /* 0x000fe40005800000 */
[----:B------:R-:W-:Y:S01]  /*4880*/  FSEL R33, R74, -INF , !P2 ;  /* 0xff8000004a217808 */ /* 0x000fe20005000000 */
[----:B------:R-:W-:Y:S01]  /*4890*/  HMMA.16816.F32.BF16 R8, R8, R18, R24 ;  /* 0x000000120808723c */ /* 0x000fe20000041818 */
[CC--:B------:R-:W-:Y:S01]  /*48a0*/  ISETP.GE.AND P6, PT, R6.reuse, R235.reuse, PT ;  /* 0x000000eb0600720c */ /* 0x0c0fe20003fc6270 */
[----:B------:R-:W-:Y:S01]  /*48b0*/  MUFU.TANH R14, R14 ;  /* 0x0000000e000e7308 */ /* 0x000fe20000002400 */
[C---:B------:R-:W-:Y:S02]  /*48c0*/  ISETP.GE.AND P1, PT, R5.reuse, R235, PT ;  /* 0x000000eb0500720c */ /* 0x040fe40003f26270 */
[-C--:B------:R-:W-:Y:S02]  /*48d0*/  ISETP.GE.AND P3, PT, R6, R234.reuse, PT ;  /* 0x000000ea0600720c */ /* 0x080fe40003f66270 */
[----:B------:R-:W-:-:S02]  /*48e0*/  ISETP.GE.AND P2, PT, R5, R234, PT ;  /* 0x000000ea0500720c */ /* 0x000fc40003f46270 */
[-C--:B------:R-:W-:Y:S01]  /*48f0*/  ISETP.LT.OR P6, PT, R6, R233.reuse, P6 ;  /* 0x000000e90600720c */ /* 0x080fe200037c1670 */
[----:B-1----:R-:W-:Y:S01]  /*4900*/  FMUL.FTZ R7, R28, c[0x0][0x2ec] ;  /* 0x0000bb001c077a20 */ /* 0x002fe20000410000 */
[-C--:B------:R-:W-:Y:S01]  /*4910*/  ISETP.LT.OR P3, PT, R6, R232.reuse, P3 ;  /* 0x000000e80600720c */ /* 0x080fe20001f61670 */
[----:B------:R-:W-:Y:S01]  /*4920*/  MUFU.TANH R15, R15 ;  /* 0x0000000f000f7308 */ /* 0x000fe20000002400 */
[C---:B------:R-:W-:Y:S02]  /*4930*/  ISETP.LT.OR P1, PT, R5.reuse, R233, P1 ;  /* 0x000000e90500720c */ /* 0x040fe40000f21670 */
[----:B------:R-:W-:Y:S01]  /*4940*/  ISETP.LT.OR P2, PT, R5, R232, P2 ;  /* 0x000000e80500720c */ /* 0x000fe20001741670 */
[----:B------:R-:W-:Y:S01]  /*4950*/  FMUL.FTZ R22, R22, c[0x0][0x2ec] ;  /* 0x0000bb0016167a20 */ /* 0x000fe20000410000 */
[C---:B------:R-:W-:Y:S01]  /*4960*/  IADD3 R6, R2.reuse, 0x11, RZ ;  /* 0x0000001102067810 */ /* 0x040fe20007ffe0ff */
[----:B------:R-:W-:Y:S01]  /*4970*/  FMUL.FTZ R21, R21, c[0x0][0x2ec] ;  /* 0x0000bb0015157a20 */ /* 0x000fe20000410000 */
[----:B------:R-:W-:Y:S01]  /*4980*/  IADD3 R5, R2, 0x18, RZ ;  /* 0x0000001802057810 */ /* 0x000fe20007ffe0ff */
[----:B------:R1:W-:Y:S01]  /*4990*/  MUFU.TANH R48, R7 ;  /* 0x0000000700307308 */ /* 0x0003e20000002400 */
[----:B-----5:R-:W-:Y:S01]  /*49a0*/  FSEL R34, R73, -INF , !P4 ;  /* 0xff80000049227808 */ /* 0x020fe20006000000 */
[----:B------:R-:W-:Y:S01]  /*49b0*/  FMUL.FTZ R23, R23, c[0x0][0x2ec] ;  /* 0x0000bb0017177a20 */ /* 0x000fe20000410000 */
[----:B------:R-:W-:Y:S01]  /*49c0*/  FSEL R36, R36, -INF , !P0 ;  /* 0xff80000024247808 */ /* 0x000fe20004000000 */
[----:B------:R-:W-:Y:S01]  /*49d0*/  FMUL.FTZ R8, R8, c[0x0][0x2ec] ;  /* 0x0000bb0008087a20 */ /* 0x000fe20000410000 */
[----:B------:R-:W-:Y:S01]  /*49e0*/  FSEL R28, R64, -INF , !P6 ;  /* 0xff800000401c7808 */ /* 0x000fe20007000000 */
[----:B------:R-:W-:Y:S01]  /*49f0*/  FMUL.FTZ R9, R9, c[0x0][0x2ec] ;  /* 0x0000bb0009097a20 */ /* 0x000fe20000410000 */
[C---:B------:R-:W-:Y:S01]  /*4a00*/  ISETP.GE.AND P4, PT, R6.reuse, R235, PT ;  /* 0x000000eb0600720c */ /* 0x040fe20003f86270 */
[----:B------:R-:W-:Y:S01]  /*4a10*/  MUFU.TANH R22, R22 ;  /* 0x0000001600167308 */ /* 0x000fe20000002400 */
[-C--:B------:R-:W-:Y:S01]  /*4a20*/  ISETP.GE.AND P0, PT, R6, R234.reuse, PT ;  /* 0x000000ea0600720c */ /* 0x080fe20003f06270 */
[----:B------:R-:W-:Y:S01]  /*4a30*/  FMUL.FTZ R10, R10, c[0x0][0x2ec] ;  /* 0x0000bb000a0a7a20 */ /* 0x000fe20000410000 */
[----:B------:R-:W-:Y:S01]  /*4a40*/  ISETP.GE.AND P6, PT, R5, R234, PT ;  /* 0x000000ea0500720c */ /* 0x000fe20003fc6270 */
[----:B------:R-:W-:Y:S01]  /*4a50*/  FMUL.FTZ R11, R11, c[0x0][0x2ec] ;  /* 0x0000bb000b0b7a20 */ /* 0x000fe20000410000 */
[----:B------:R-:W-:-:S02]  /*4a60*/  ISETP.LT.OR P4, PT, R6, R233, P4 ;  /* 0x000000e90600720c */ /* 0x000fc40002781670 */
[-C--:B------:R-:W-:Y:S01]  /*4a70*/  ISETP.LT.OR P0, PT, R6, R232.reuse, P0 ;  /* 0x000000e80600720c */ /* 0x080fe20000701670 */
[----:B-1----:R-:W-:Y:S01]  /*4a80*/  FMUL.FTZ R7, R29, c[0x0][0x2ec] ;  /* 0x0000bb001d077a20 */ /* 0x002fe20000410000 */
[----:B--2---:R-:W-:Y:S01]  /*4a90*/  FSEL R29, R65, -INF , !P5 ;  /* 0xff800000411d7808 */ /* 0x004fe20006800000 */
[----:B------:R-:W-:Y:S01]  /*4aa0*/  MUFU.TANH R21, R21 ;  /* 0x0000001500157308 */ /* 0x000fe20000002400 */
[C---:B------:R-:W-:Y:S02]  /*4ab0*/  ISETP.GE.AND P5, PT, R5.reuse, R235, PT ;  /* 0x000000eb0500720c */ /* 0x040fe40003fa6270 */
[C---:B------:R-:W-:Y:S02]  /*4ac0*/  ISETP.LT.OR P6, PT, R5.reuse, R232, P6 ;  /* 0x000000e80500720c */ /* 0x040fe400037c1670 */
[----:B------:R-:W-:Y:S02]  /*4ad0*/  ISETP.LT.OR P5, PT, R5, R233, P5 ;  /* 0x000000e90500720c */ /* 0x000fe40002fa1670 */
[C---:B------:R-:W-:Y:S01]  /*4ae0*/  IADD3 R6, R2.reuse, 0x19, RZ ;  /* 0x0000001902067810 */ /* 0x040fe20007ffe0ff */
[----:B------:R1:W2:Y:S01]  /*4af0*/  MUFU.TANH R38, R7 ;  /* 0x0000000700267308 */ /* 0x0002a20000002400 */
[----:B------:R-:W-:-:S02]  /*4b00*/  IADD3 R5, R2, 0x20, RZ ;  /* 0x0000002002057810 */ /* 0x000fc40007ffe0ff */
[----:B----4-:R-:W-:Y:S02]  /*4b10*/  FSEL R112, R112, -INF , !P1 ;  /* 0xff80000070707808 */ /* 0x010fe40004800000 */
[----:B------:R-:W-:Y:S02]  /*4b20*/  FSEL R115, R61, -INF , !P2 ;  /* 0xff8000003d737808 */ /* 0x000fe40005000000 */
[----:B------:R-:W-:Y:S01]  /*4b30*/  FSEL R107, R62, -INF , !P4 ;  /* 0xff8000003e6b7808 */ /* 0x000fe20006000000 */
[----:B------:R-:W-:Y:S01]  /*4b40*/  MUFU.TANH R23, R23 ;  /* 0x0000001700177308 */ /* 0x000fe20000002400 */
[C---:B------:R-:W-:Y:S02]  /*4b50*/  ISETP.GE.AND P1, PT, R5.reuse, R235, PT ;  /* 0x000000eb0500720c */ /* 0x040fe40003f26270 */
[-C--:B------:R-:W-:Y:S02]  /*4b60*/  ISETP.GE.AND P2, PT, R6, R234.reuse, PT ;  /* 0x000000ea0600720c */ /* 0x080fe40003f46270 */
[----:B------:R-:W-:-:S02]  /*4b70*/  ISETP.GE.AND P4, PT, R5, R234, PT ;  /* 0x000000ea0500720c */ /* 0x000fc40003f86270 */
[-C--:B------:R-:W-:Y:S01]  /*4b80*/  ISETP.LT.OR P2, PT, R6, R232.reuse, P2 ;  /* 0x000000e80600720c */ /* 0x080fe20001741670 */
[----:B-1----:R-:W-:Y:S01]  /*4b90*/  FMUL.FTZ R7, R30, c[0x0][0x2ec] ;  /* 0x0000bb001e077a20 */ /* 0x002fe20000410000 */
[----:B------:R-:W-:Y:S01]  /*4ba0*/  FSEL R30, R63, -INF , !P3 ;  /* 0xff8000003f1e7808 */ /* 0x000fe20005800000 */
[----:B------:R-:W-:Y:S01]  /*4bb0*/  MUFU.TANH R8, R8 ;  /* 0x0000000800087308 */ /* 0x000fe20000002400 */
[C---:B------:R-:W-:Y:S02]  /*4bc0*/  ISETP.GE.AND P3, PT, R6.reuse, R235, PT ;  /* 0x000000eb0600720c */ /* 0x040fe40003f66270 */
[CC--:B------:R-:W-:Y:S02]  /*4bd0*/  ISETP.LT.OR P1, PT, R5.reuse, R233.reuse, P1 ;  /* 0x000000e90500720c */ /* 0x0c0fe40000f21670 */
[----:B------:R-:W-:Y:S02]  /*4be0*/  ISETP.LT.OR P3, PT, R6, R233, P3 ;  /* 0x000000e90600720c */ /* 0x000fe40001f61670 */
[----:B------:R-:W-:Y:S01]  /*4bf0*/  ISETP.LT.OR P4, PT, R5, R232, P4 ;  /* 0x000000e80500720c */ /* 0x000fe20002781670 */
[----:B------:R1:W3:Y:S01]  /*4c00*/  MUFU.TANH R37, R7 ;  /* 0x0000000700257308 */ /* 0x0002e20000002400 */
[----:B------:R-:W-:-:S02]  /*4c10*/  IADD3 R6, R2, 0x21, RZ ;  /* 0x0000002102067810 */ /* 0x000fc40007ffe0ff */
[----:B------:R-:W-:Y:S02]  /*4c20*/  IADD3 R5, R2, 0x28, RZ ;  /* 0x0000002802057810 */ /* 0x000fe40007ffe0ff */
[----:B------:R-:W-:Y:S02]  /*4c30*/  FSEL R114, R60, -INF , !P0 ;  /* 0xff8000003c727808 */ /* 0x000fe40004000000 */
[----:B------:R-:W-:Y:S01]  /*4c40*/  FSEL R106, R57, -INF , !P5 ;  /* 0xff800000396a7808 */ /* 0x000fe20006800000 */
[----:B------:R-:W-:Y:S01]  /*4c50*/  MUFU.TANH R9, R9 ;  /* 0x0000000900097308 */ /* 0x000fe20000002400 */
[----:B------:R-:W-:Y:S02]  /*4c60*/  FSEL R105, R56, -INF , !P3 ;  /* 0xff80000038697808 */ /* 0x000fe40005800000 */
[-C--:B------:R-:W-:Y:S02]  /*4c70*/  ISETP.GE.AND P0, PT, R6, R235.reuse, PT ;  /* 0x000000eb0600720c */ /* 0x080fe40003f06270 */
[----:B------:R-:W-:-:S02]  /*4c80*/  ISETP.GE.AND P5, PT, R5, R235, PT ;  /* 0x000000eb0500720c */ /* 0x000fc40003fa6270 */
[----:B------:R-:W-:Y:S01]  /*4c90*/  ISETP.GE.AND P3, PT, R5, R234, PT ;  /* 0x000000ea0500720c */ /* 0x000fe20003f66270 */
[----:B-1----:R-:W-:Y:S01]  /*4ca0*/  FMUL.FTZ R7, R31, c[0x0][0x2ec] ;  /* 0x0000bb001f077a20 */ /* 0x002fe20000410000 */
[-C--:B------:R-:W-:Y:S01]  /*4cb0*/  ISETP.LT.OR P0, PT, R6, R233.reuse, P0 ;  /* 0x000000e90600720c */ /* 0x080fe20000701670 */
[----:B------:R-:W-:Y:S01]  /*4cc0*/  MUFU.TANH R10, R10 ;  /* 0x0000000a000a7308 */ /* 0x000fe20000002400 */
[C---:B------:R-:W-:Y:S02]  /*4cd0*/  ISETP.LT.OR P5, PT, R5.reuse, R233, P5 ;  /* 0x000000e90500720c */ /* 0x040fe40002fa1670 */
[----:B------:R-:W-:Y:S02]  /*4ce0*/  ISETP.LT.OR P3, PT, R5, R232, P3 ;  /* 0x000000e80500720c */ /* 0x000fe40001f61670 */
[----:B------:R-:W-:Y:S02]  /*4cf0*/  FSEL R113, R39, -INF , !P6 ;  /* 0xff80000027717808 */ /* 0x000fe40007000000 */
[----:B------:R-:W-:Y:S01]  /*4d00*/  IADD3 R5, R2, 0x30, RZ ;  /* 0x0000003002057810 */ /* 0x000fe20007ffe0ff */
[----:B------:R1:W4:Y:S01]  /*4d10*/  MUFU.TANH R16, R7 ;  /* 0x0000000700107308 */ /* 0x0003220000002400 */
[----:B------:R-:W-:-:S02]  /*4d20*/  ISETP.GE.AND P6, PT, R6, R234, PT ;  /* 0x000000ea0600720c */ /* 0x000fc40003fc6270 */
[----:B--2---:R-:W-:Y:S02]  /*4d30*/  FSEL R135, R38, -INF , !P0 ;  /* 0xff80000026877808 */ /* 0x004fe40004000000 */
[C---:B------:R-:W-:Y:S02]  /*4d40*/  ISETP.GE.AND P0, PT, R5.reuse, R234, PT ;  /* 0x000000ea0500720c */ /* 0x040fe40003f06270 */
[-C--:B------:R-:W-:Y:S01]  /*4d50*/  ISETP.LT.OR P6, PT, R6, R232.reuse, P6 ;  /* 0x000000e80600720c */ /* 0x080fe200037c1670 */
[----:B------:R-:W-:Y:S01]  /*4d60*/  MUFU.TANH R11, R11 ;  /* 0x0000000b000b7308 */ /* 0x000fe20000002400 */
[----:B------:R-:W-:Y:S02]  /*4d70*/  IADD3 R6, R2, 0x29, RZ ;  /* 0x0000002902067810 */ /* 0x000fe40007ffe0ff */
[----:B------:R-:W-:Y:S02]  /*4d80*/  ISETP.LT.OR P0, PT, R5, R232, P0 ;  /* 0x000000e80500720c */ /* 0x000fe40000701670 */
[----:B------:R-:W-:-:S02]  /*4d90*/  FSEL R104, R49, -INF , !P2 ;  /* 0xff80000031687808 */ /* 0x000fc40005000000 */
[----:B------:R-:W-:Y:S01]  /*4da0*/  FSEL R134, R48, -INF , !P1 ;  /* 0xff80000030867808 */ /* 0x000fe20004800000 */
[----:B-1----:R-:W-:Y:S01]  /*4db0*/  FMUL.FTZ R7, R20, c[0x0][0x2ec] ;  /* 0x0000bb0014077a20 */ /* 0x002fe20000410000 */
[----:B---3--:R-:W-:Y:S02]  /*4dc0*/  FSEL R187, R37, -INF , !P4 ;  /* 0xff80000025bb7808 */ /* 0x008fe40006000000 */
[CC--:B------:R-:W-:Y:S02]  /*4dd0*/  ISETP.GE.AND P2, PT, R6.reuse, R235.reuse, PT ;  /* 0x000000eb0600720c */ /* 0x0c0fe40003f46270 */
[----:B------:R-:W-:Y:S01]  /*4de0*/  ISETP.GE.AND P1, PT, R5, R235, PT ;  /* 0x000000eb0500720c */ /* 0x000fe20003f26270 */
[----:B------:R-:W1:Y:S01]  /*4df0*/  MUFU.TANH R7, R7 ;  /* 0x0000000700077308 */ /* 0x000e620000002400 */
[----:B------:R-:W-:Y:S01]  /*4e00*/  BAR.SYNC.DEFER_BLOCKING 0x0 ;  /* 0x0000000000007b1d */ /* 0x000fe20000010000 */
[----:B------:R-:W-:Y:S02]  /*4e10*/  ISETP.GE.AND P4, PT, R6, R234, PT ;  /* 0x000000ea0600720c */ /* 0x000fe40003f86270 */
[----:B------:R-:W-:-:S02]  /*4e20*/  FSEL R191, R22, -INF , !P0 ;  /* 0xff80000016bf7808 */ /* 0x000fc40004000000 */
[----:B------:R-:W-:Y:S02]  /*4e30*/  PLOP3.LUT P0, PT, PT, PT, UP0, 0x80, 0x0 ;  /* 0x000000000000781c */ /* 0x000fe40003f0f008 */
[CC--:B------:R-:W-:Y:S02]  /*4e40*/  ISETP.LT.OR P2, PT, R6.reuse, R233.reuse, P2 ;  /* 0x000000e90600720c */ /* 0x0c0fe40001741670 */
[----:B------:R-:W-:Y:S02]  /*4e50*/  ISETP.LT.OR P4, PT, R6, R232, P4 ;  /* 0x000000e80600720c */ /* 0x000fe40002781670 */
[----:B------:R-:W-:Y:S02]  /*4e60*/  ISETP.LT.OR P1, PT, R5, R233, P1 ;  /* 0x000000e90500720c */ /* 0x000fe40000f21670 */
[C---:B------:R-:W-:Y:S02]  /*4e70*/  IADD3 R6, R2.reuse, 0x31, RZ ;  /* 0x0000003102067810 */ /* 0x040fe40007ffe0ff */
[----:B------:R-:W-:-:S02]  /*4e80*/  IADD3 R5, R2, 0x38, RZ ;  /* 0x0000003802057810 */ /* 0x000fc40007ffe0ff */
[----:B------:R-:W-:Y:S02]  /*4e90*/  IADD3 R2, R2, 0x39, RZ ;  /* 0x0000003902027810 */ /* 0x000fe40007ffe0ff */
[----:B----4-:R-:W-:Y:S02]  /*4ea0*/  FSEL R236, R16, -INF , !P6 ;  /* 0xff80000010ec7808 */ /* 0x010fe40007000000 */
[----:B------:R-:W-:Y:S02]  /*4eb0*/  FSEL R184, R12, -INF , !P5 ;  /* 0xff8000000cb87808 */ /* 0x000fe40006800000 */
[----:B------:R-:W-:Y:S02]  /*4ec0*/  FSEL R186, R14, -INF , !P3 ;  /* 0xff8000000eba7808 */ /* 0x000fe40005800000 */
[----:B------:R-:W-:Y:S02]  /*4ed0*/  FSEL R185, R13, -INF , !P2 ;  /* 0xff8000000db97808 */ /* 0x000fe40005000000 */
[----:B------:R-:W-:-:S02]  /*4ee0*/  FSEL R237, R15, -INF , !P4 ;  /* 0xff8000000fed7808 */ /* 0x000fc40006000000 */
[----:B-1----:R-:W-:Y:S02]  /*4ef0*/  FSEL R159, R7, -INF , !P1 ;  /* 0xff800000079f7808 */ /* 0x002fe40004800000 */
[CC--:B------:R-:W-:Y:S02]  /*4f00*/  ISETP.GE.AND P6, PT, R6.reuse, R235.reuse, PT ;  /* 0x000000eb0600720c */ /* 0x0c0fe40003fc6270 */
[CC--:B------:R-:W-:Y:S02]  /*4f10*/  ISETP.GE.AND P5, PT, R5.reuse, R235.reuse, PT ;  /* 0x000000eb0500720c */ /* 0x0c0fe40003fa6270 */
[-C--:B------:R-:W-:Y:S02]  /*4f20*/  ISETP.GE.AND P3, PT, R6, R234.reuse, PT ;  /* 0x000000ea0600720c */ /* 0x080fe40003f66270 */
[----:B------:R-:W-:Y:S02]  /*4f30*/  ISETP.GE.AND P2, PT, R5, R234, PT ;  /* 0x000000ea0500720c */ /* 0x000fe40003f46270 */
[----:B------:R-:W-:-:S02]  /*4f40*/  ISETP.GE.AND P4, PT, R2, R235, PT ;  /* 0x000000eb0200720c */ /* 0x000fc40003f86270 */
[----:B------:R-:W-:Y:S02]  /*4f50*/  ISETP.GE.AND P1, PT, R2, R234, PT ;  /* 0x000000ea0200720c */ /* 0x000fe40003f26270 */
[CC--:B------:R-:W-:Y:S02]  /*4f60*/  ISETP.LT.OR P6, PT, R6.reuse, R233.reuse, P6 ;  /* 0x000000e90600720c */ /* 0x0c0fe400037c1670 */
[-C--:B------:R-:W-:Y:S02]  /*4f70*/  ISETP.LT.OR P3, PT, R6, R232.reuse, P3 ;  /* 0x000000e80600720c */ /* 0x080fe40001f61670 */
[CC--:B------:R-:W-:Y:S02]  /*4f80*/  ISETP.LT.OR P5, PT, R5.reuse, R233.reuse, P5 ;  /* 0x000000e90500720c */ /* 0x0c0fe40002fa1670 */
        /* <DEDUP_REMOVED lines=80> */
.L_x_1870:
[----:B------:R-:W-:Y:S05]  /*5490*/  BSYNC B0 ;  /* 0x0000000000007941 */ /* 0x000fea0003800000 */
.L_x_1869:
[----:B------:R-:W0:Y:S02]  /*54a0*/  LDGDEPBAR ;  /* 0x00000000000079af */ /* 0x000e240000000000 */
.L_x_1868:
[----:B------:R-:W-:Y:S01]  /*54b0*/  FMNMX.FTZ R2, R32, R33, !PT ;  /* 0x0000002120027209 */ /* 0x000fe20007810000 */
[----:B-1----:R-:W-:Y:S01]  /*54c0*/  IMAD.MOV.U32 R9, RZ, RZ, R66 ;  /* 0x000000ffff097224 */ /* 0x002fe200078e0042 */
[----:B------:R-:W-:Y:S02]  /*54d0*/  MOV R10, R67 ;  /* 0x00000043000a7202 */ /* 0x000fe40000000f00 */
        /* <DEDUP_REMOVED lines=62> */
[----:B------:R-:W-:-:S04]  /*58c0*/  FFMA.FTZ R3, R34, c[0x0][0x23c], -R2 ;  /* 0x00008f0022037a23 */ /* 0x000fc80000010802 */
[----:B------:R1:W-:Y:S01]  /*58d0*/  MUFU.EX2 R166, R3 ;  /* 0x0000000300a67308 */ /* 0x0003e20000000800 */
[----:B--2---:R-:W-:-:S07]  /*58e0*/  FFMA.FTZ R5, R28, c[0x0][0x23c], -R8 ;  /* 0x00008f001c057a23 */ /* 0x004fce0000010808 */
[----:B------:R2:W3:Y:S01]  /*58f0*/  MUFU.EX2 R183, R5 ;  /* 0x0000000500b77308 */ /* 0x0004e20000000800 */
[--C-:B-1----:R-:W-:Y:S02]  /*5900*/  FFMA.FTZ R3, R36, c[0x0][0x23c], -R2.reuse ;  /* 0x00008f0024037a23 */ /* 0x102fe40000010802 */
[----:B------:R-:W-:Y:S05]  /*5910*/  LDSM.16.MT88.4 R36, [R206+0x1a000] ;  /* 0x01a00000ce24783b */ /* 0x000fea0000004200 */
[----:B------:R1:W-:Y:S01]  /*5920*/  MUFU.EX2 R189, R3 ;  /* 0x0000000300bd7308 */ /* 0x0003e20000000800 */
[--C-:B--2---:R-:W-:Y:S01]  /*5930*/  FFMA.FTZ R5, R35, c[0x0][0x23c], -R2.reuse ;  /* 0x00008f0023057a23 */ /* 0x104fe20000010802 */
[----:B---3--:R-:W-:Y:S01]  /*5940*/  F2FP.BF16.PACK_AB R6, R183, R180 ;  /* 0x000000b4b706723e */ /* 0x008fe200000010ff */
[----:B------:R-:W-:Y:S05]  /*5950*/  LDSM.16.MT88.4 R32, [R208+0x1a000] ;  /* 0x01a00000d020783b */ /* 0x000fea0000004200 */
[----:B------:R-:W2:Y:S01]  /*5960*/  MUFU.EX2 R165, R5 ;  /* 0x0000000500a57308 */ /* 0x000ea20000000800 */
[----:B-1----:R-:W-:-:S02]  /*5970*/  FFMA.FTZ R3, R30, c[0x0][0x23c], -R2 ;  /* 0x00008f001e037a23 */ /* 0x002fc40000010802 */
[----:B------:R-:W1:Y:S05]  /*5980*/  LDSM.16.MT88.4 R28, [R207+0x18000] ;  /* 0x01800000cf1c783b */ /* 0x000e6a0000004200 */
[----:B------:R-:W3:Y:S01]  /*5990*/  MUFU.EX2 R182, R3 ;  /* 0x0000000300b67308 */ /* 0x000ee20000000800 */
[----:B--2---:R-:W-:-:S07]  /*59a0*/  F2FP.BF16.PACK_AB R5, R166, R165 ;  /* 0x000000a5a605723e */ /* 0x004fce00000010ff */
[----:B------:R2:W-:Y:S01]  /*59b0*/  MUFU.EX2 R3, R0 ;  /* 0x0000000000037308 */ /* 0x0005e20000000800 */
[----:B---3--:R-:W-:-:S07]  /*59c0*/  F2FP.BF16.PACK_AB R7, R182, R189 ;  /* 0x000000bdb607723e */ /* 0x008fce00000010ff */
[----:B------:R-:W-:Y:S01]  /*59d0*/  HMMA.16816.F32.BF16 R64, R4, R16, RZ ;  /* 0x000000100440723c */ /* 0x000fe200000418ff */
[----:B--2---:R-:W-:-:S04]  /*59e0*/  FFMA.FTZ R0, R106, c[0x0][0x23c], -R8 ;  /* 0x00008f006a007a23 */ /* 0x004fc80000010808 */
[----:B------:R2:W-:Y:S03]  /*59f0*/  MUFU.EX2 R157, R0 ;  /* 0x00000000009d7308 */ /* 0x0005e60000000800 */
[C---:B------:R-:W-:Y:S01]  /*5a00*/  HMMA.16816.F32.BF16 R88, R4.reuse, R18, RZ ;  /* 0x000000120458723c */ /* 0x040fe200000418ff */
[----:B------:R-:W3:Y:S07]  /*5a10*/  LDSM.16.MT88.4 R16, [R206+0x1c000] ;  /* 0x01c00000ce10783b */ /* 0x000eee0000004200 */
[----:B------:R-:W-:Y:S01]  /*5a20*/  HMMA.16816.F32.BF16 R68, R4, R20, RZ ;  /* 0x000000140444723c */ /* 0x000fe200000418ff */
[----:B--2---:R-:W-:-:S07]  /*5a30*/  FFMA.FTZ R0, R105, c[0x0][0x23c], -R8 ;  /* 0x00008f0069007a23 */ /* 0x004fce0000010808 */
[C---:B------:R-:W-:Y:S01]  /*5a40*/  HMMA.16816.F32.BF16 R92, R4.reuse, R22, RZ ;  /* 0x00000016045c723c */ /* 0x040fe200000418ff */
[----:B------:R-:W2:Y:S01]  /*5a50*/  LDSM.16.MT88.4 R20, [R205+0x1c000] ;  /* 0x01c00000cd14783b */ /* 0x000ea20000004200 */
[----:B------:R4:W-:Y:S06]  /*5a60*/  MUFU.EX2 R158, R0 ;  /* 0x00000000009e7308 */ /* 0x0009ec0000000800 */
[C---:B------:R-:W-:Y:S08]  /*5a70*/  HMMA.16816.F32.BF16 R100, R4.reuse, R12, RZ ;  /* 0x0000000c0464723c */ /* 0x040ff000000418ff */
[----:B------:R-:W-:Y:S01]  /*5a80*/  HMMA.16816.F32.BF16 R108, R4, R14, RZ ;  /* 0x0000000e046c723c */ /* 0x000fe200000418ff */
[----:B------:R-:W5:Y:S01]  /*5a90*/  LDSM.16.MT88.4 R12, [R208+0x1c000] ;  /* 0x01c00000d00c783b */ /* 0x000f620000004200 */
[----:B----4-:R-:W-:-:S06]  /*5aa0*/  FFMA.FTZ R0, R115, c[0x0][0x23c], -R2 ;  /* 0x00008f0073007a23 */ /* 0x010fcc0000010802 */
[C---:B-1----:R-:W-:Y:S08]  /*5ab0*/  HMMA.16816.F32.BF16 R96, R4.reuse, R28, RZ ;  /* 0x0000001c0460723c */ /* 0x042ff000000418ff */
[C---:B------:R-:W-:Y:S01]  /*5ac0*/  HMMA.16816.F32.BF16 R84, R4.reuse, R30, RZ ;  /* 0x0000001e0454723c */ /* 0x040fe200000418ff */
[----:B------:R-:W1:Y:S07]  /*5ad0*/  LDSM.16.MT88.4 R28, [R205+0x1e000] ;  /* 0x01e00000cd1c783b */ /* 0x000e6e0000004200 */
[C---:B------:R-:W-:Y:S08]  /*5ae0*/  HMMA.16816.F32.BF16 R60, R4.reuse, R40, RZ ;  /* 0x00000028043c723c */ /* 0x040ff000000418ff */
[C---:B------:R-:W-:Y:S01]  /*5af0*/  HMMA.16816.F32.BF16 R80, R4.reuse, R42, RZ ;  /* 0x0000002a0450723c */ /* 0x040fe200000418ff */
[----:B------:R-:W4:Y:S07]  /*5b00*/  LDSM.16.MT88.4 R40, [R207+0x1c000] ;  /* 0x01c00000cf28783b */ /* 0x000f2e0000004200 */
[C---:B---3--:R-:W-:Y:S08]  /*5b10*/  HMMA.16816.F32.BF16 R124, R4.reuse, R16, RZ ;  /* 0x00000010047c723c */ /* 0x048ff000000418ff */
[C---:B------:R-:W-:Y:S01]  /*5b20*/  HMMA.16816.F32.BF16 R128, R4.reuse, R18, RZ ;  /* 0x000000120480723c */ /* 0x040fe200000418ff */
[----:B------:R-:W3:Y:S07]  /*5b30*/  LDSM.16.MT88.4 R16, [R208+0x1e000] ;  /* 0x01e00000d010783b */ /* 0x000eee0000004200 */
[C---:B--2---:R-:W-:Y:S08]  /*5b40*/  HMMA.16816.F32.BF16 R116, R4.reuse, R20, RZ ;  /* 0x000000140474723c */ /* 0x044ff000000418ff */
[C---:B------:R-:W-:Y:S01]  /*5b50*/  HMMA.16816.F32.BF16 R120, R4.reuse, R22, RZ ;  /* 0x000000160478723c */ /* 0x040fe200000418ff */
[----:B------:R-:W2:Y:S07]  /*5b60*/  LDSM.16.MT88.4 R20, [R206+0x1e000] ;  /* 0x01e00000ce14783b */ /* 0x000eae0000004200 */
[C---:B-----5:R-:W-:Y:S08]  /*5b70*/  HMMA.16816.F32.BF16 R136, R4.reuse, R12, RZ ;  /* 0x0000000c0488723c */ /* 0x060ff000000418ff */
[C---:B------:R-:W-:Y:S01]  /*5b80*/  HMMA.16816.F32.BF16 R144, R4.reuse, R14, RZ ;  /* 0x0000000e0490723c */ /* 0x040fe200000418ff */
[----:B------:R-:W5:Y:S07]  /*5b90*/  LDSM.16.MT88.4 R12, [R207+0x1e000] ;  /* 0x01e00000cf0c783b */ /* 0x000f6e0000004200 */
[C---:B-1----:R-:W-:Y:S08]  /*5ba0*/  HMMA.16816.F32.BF16 R140, R4.reuse, R28, RZ ;  /* 0x0000001c048c723c */ /* 0x042ff000000418ff */
[C---:B------:R-:W-:Y:S01]  /*5bb0*/  HMMA.16816.F32.BF16 R160, R4.reuse, R30, RZ ;  /* 0x0000001e04a0723c */ /* 0x040fe200000418ff */
[----:B------:R-:W1:Y:S07]  /*5bc0*/  LDSM.16.MT88.4 R28, [R205+0x18800] ;  /* 0x01880000cd1c783b */ /* 0x000e6e0000004200 */
[C---:B----4-:R-:W-:Y:S01]  /*5bd0*/  HMMA.16816.F32.BF16 R148, R4.reuse, R42, RZ ;  /* 0x0000002a0494723c */ /* 0x050fe200000418ff */
[----:B------:R4:W-:Y:S06]  /*5be0*/  MUFU.EX2 R42, R0 ;  /* 0x00000000002a7308 */ /* 0x0009ec0000000800 */
[----:B------:R-:W-:Y:S01]  /*5bf0*/  IMAD.MOV.U32 R43, RZ, RZ, R190 ;  /* 0x000000ffff2b7224 */ /* 0x000fe200078e00be */
[C---:B------:R-:W-:Y:S08]  /*5c00*/  HMMA.16816.F32.BF16 R48, R4.reuse, R24, RZ ;  /* 0x000000180430723c */ /* 0x040ff000000418ff */
[C---:B------:R-:W-:Y:S01]  /*5c10*/  HMMA.16816.F32.BF16 R72, R4.reuse, R26, RZ ;  /* 0x0000001a0448723c */ /* 0x040fe200000418ff */
[--C-:B----4-:R-:W-:Y:S01]  /*5c20*/  FFMA.FTZ R0, R114, c[0x0][0x23c], -R2.reuse ;  /* 0x00008f0072007a23 */ /* 0x110fe20000010802 */
[----:B------:R-:W-:Y:S03]  /*5c30*/  LDSM.16.MT88.4 R24, [R206+0x18800] ;  /* 0x01880000ce18783b */ /* 0x000fe60000004200 */
[----:B------:R4:W1:Y:S03]  /*5c40*/  MUFU.EX2 R193, R0 ;  /* 0x0000000000c17308 */ /* 0x0008660000000800 */
[C---:B---3--:R-:W-:Y:S08]  /*5c50*/  HMMA.16816.F32.BF16 R176, R4.reuse, R16, RZ ;  /* 0x0000001004b0723c */ /* 0x048ff000000418ff */
[----:B------:R-:W-:Y:S01]  /*5c60*/  HMMA.16816.F32.BF16 R196, R4, R18, RZ ;  /* 0x0000001204c4723c */ /* 0x000fe200000418ff */
[----:B----4-:R-:W-:-:S07]  /*5c70*/  FFMA.FTZ R0, R113, c[0x0][0x23c], -R2 ;  /* 0x00008f0071007a23 */ /* 0x010fce0000010802 */
[C---:B------:R-:W-:Y:S01]  /*5c80*/  HMMA.16816.F32.BF16 R56, R4.reuse, R36, RZ ;  /* 0x000000240438723c */ /* 0x040fe200000418ff */
[----:B------:R3:W-:Y:S07]  /*5c90*/  MUFU.EX2 R11, R0 ;  /* 0x00000000000b7308 */ /* 0x0007ee0000000800 */
[C---:B------:R-:W-:Y:S01]  /*5ca0*/  HMMA.16816.F32.BF16 R44, R4.reuse, R38, RZ ;  /* 0x00000026042c723c */ /* 0x040fe200000418ff */
[----:B------:R-:W4:Y:S07]  /*5cb0*/  LDSM.16.MT88.4 R36, [R208+0x18800] ;  /* 0x01880000d024783b */ /* 0x000f2e0000004200 */
[----:B------:R-:W-:Y:S01]  /*5cc0*/  HMMA.16816.F32.BF16 R52, R4, R32, RZ ;  /* 0x000000200434723c */ /* 0x000fe200000418ff */
[----:B---3--:R-:W-:-:S04]  /*5cd0*/  FFMA.FTZ R0, R104, c[0x0][0x23c], -R2 ;  /* 0x00008f0068007a23 */ /* 0x008fc80000010802 */
[----:B------:R1:W3:Y:S03]  /*5ce0*/  MUFU.EX2 R167, R0 ;  /* 0x0000000000a77308 */ /* 0x0002e60000000800 */
[C---:B------:R-:W-:Y:S01]  /*5cf0*/  HMMA.16816.F32.BF16 R76, R4.reuse, R34, RZ ;  /* 0x00000022044c723c */ /* 0x040fe200000418ff */
[----:B------:R-:W-:Y:S07]  /*5d00*/  LDSM.16.MT88.4 R32, [R207+0x1a800] ;  /* 0x01a80000cf20783b */ /* 0x000fee0000004200 */
[----:B------:R-:W-:Y:S01]  /*5d10*/  HMMA.16816.F32.BF16 R152, R4, R40, RZ ;  /* 0x000000280498723c */ /* 0x000fe200000418ff */
[----:B-1----:R-:W-:-:S06]  /*5d20*/  MOV R0, R193 ;  /* 0x000000c100007202 */ /* 0x002fcc0000000f00 */
[----:B------:R-:W-:Y:S01]  /*5d30*/  IMAD.MOV.U32 R41, RZ, RZ, R192 ;  /* 0x000000ffff297224 */ /* 0x000fe200078e00c0 */
[----:B--2---:R-:W-:Y:S01]  /*5d40*/  HMMA.16816.F32.BF16 R168, R4, R20, RZ ;  /* 0x0000001404a8723c */ /* 0x004fe200000418ff */
[----:B------:R-:W-:-:S07]  /*5d50*/  MOV R40, R191 ;  /* 0x000000bf00287202 */ /* 0x000fce0000000f00 */
[C---:B------:R-:W-:Y:S01]  /*5d60*/  HMMA.16816.F32.BF16 R172, R4.reuse, R22, RZ ;  /* 0x0000001604ac723c */ /* 0x040fe200000418ff */
[----:B------:R-:W1:Y:S07]  /*5d70*/  LDSM.16.MT88.4 R20, [R207+0x18800] ;  /* 0x01880000cf14783b */ /* 0x000e6e0000004200 */
[C---:B-----5:R-:W-:Y:S08]  /*5d80*/  HMMA.16816.F32.BF16 R248, R4.reuse, R12, RZ ;  /* 0x0000000c04f8723c */ /* 0x060ff000000418ff */
[----:B------:R-:W-:Y:S07]  /*5d90*/  HMMA.16816.F32.BF16 R16, R4, R14, RZ ;  /* 0x0000000e0410723c */ /* 0x000fee00000418ff */
[----:B------:R-:W-:-:S02]  /*5da0*/  F2FP.BF16.PACK_AB R4, R3, R188 ;  /* 0x000000bc0304723e */ /* 0x000fc400000010ff */
[----:B------:R-:W-:Y:S02]  /*5db0*/  F2FP.BF16.PACK_AB R5, R0, R42 ;  /* 0x0000002a0005723e */ /* 0x000fe400000010ff */
[----:B------:R-:W-:Y:S02]  /*5dc0*/  F2FP.BF16.PACK_AB R6, R158, R157 ;  /* 0x0000009d9e06723e */ /* 0x000fe400000010ff */
[----:B---3--:R-:W-:-:S07]  /*5dd0*/  F2FP.BF16.PACK_AB R7, R167, R11 ;  /* 0x0000000ba707723e */ /* 0x008fce00000010ff */
[C---:B------:R-:W-:Y:S04]  /*5de0*/  HMMA.16816.F32.BF16 R12, R4.reuse, R28, R68 ;  /* 0x0000001c040c723c */ /* 0x040fe80000041844 */
[----:B------:R-:W-:Y:S01]  /*5df0*/  MOV R107, R16 ;  /* 0x00000010006b7202 */ /* 0x000fe20000000f00 */
[----:B------:R-:W-:Y:S01]  /*5e00*/  IMAD.MOV.U32 R106, RZ, RZ, R17 ;  /* 0x000000ffff6a7224 */ /* 0x000fe200078e0011 */
[----:B------:R-:W-:Y:S01]  /*5e10*/  MOV R105, R18 ;  /* 0x0000001200697202 */ /* 0x000fe20000000f00 */
[----:B------:R-:W-:Y:S01]  /*5e20*/  IMAD.MOV.U32 R104, RZ, RZ, R19 ;  /* 0x000000ffff687224 */ /* 0x000fe200078e0013 */
[----:B------:R-:W-:Y:S01]  /*5e30*/  HMMA.16816.F32.BF16 R92, R4, R30, R92 ;  /* 0x0000001e045c723c */ /* 0x000fe2000004185c */
[----:B------:R-:W2:Y:S01]  /*5e40*/  LDSM.16.MT88.4 R16, [R205+0x1a800] ;  /* 0x01a80000cd10783b */ /* 0x000ea20000004200 */
[----:B------:R-:W-:Y:S01]  /*5e50*/  MOV R70, R105 ;  /* 0x0000006900467202 */ /* 0x000fe20000000f00 */
[----:B------:R-:W-:-:S05]  /*5e60*/  IMAD.MOV.U32 R71, RZ, RZ, R104 ;  /* 0x000000ffff477224 */ /* 0x000fca00078e0068 */
[C---:B----4-:R-:W-:Y:S07]  /*5e70*/  HMMA.16816.F32.BF16 R244, R4.reuse, R36, R100 ;  /* 0x0000002404f4723c */ /* 0x050fee0000041864 */
        /* <DEDUP_REMOVED lines=8> */
[----:B------:R-:W-:-:S04]  /*5f00*/  IMAD.MOV.U32 R36, RZ, RZ, R188 ;  /* 0x000000ffff247224 */ /* 0x000fc800078e00bc */
[----:B------:R-:W-:Y:S01]  /*5f10*/  MOV R39, R183 ;  /* 0x000000b700277202 */ /* 0x000fe20000000f00 */
[----:B------:R-:W-:Y:S01]  /*5f20*/  HMMA.16816.F32.BF16 R12, R4, R24, R64 ;  /* 0x00000018040c723c */ /* 0x000fe20000041840 */
[----:B------:R-:W-:-:S06]  /*5f30*/  MOV R38, R165 ;  /* 0x000000a500267202 */ /* 0x000fcc0000000f00 */
[----:B------:R-:W-:Y:S01]  /*5f40*/  MOV R67, R69 ;  /* 0x0000004500437202 */ /* 0x000fe20000000f00 */
[----:B------:R-:W-:Y:S01]  /*5f50*/  HMMA.16816.F32.BF16 R24, R4, R26, R88 ;  /* 0x0000001a0418723c */ /* 0x000fe20000041858 */
[----:B------:R-:W-:Y:S01]  /*5f60*/  IMAD.MOV.U32 R66, RZ, RZ, R68 ;  /* 0x000000ffff427224 */ /* 0x000fe200078e0044 */
[----:B------:R-:W-:Y:S01]  /*5f70*/  MOV R68, R107 ;  /* 0x0000006b00447202 */ /* 0x000fe20000000f00 */
[----:B------:R-:W-:-:S05]  /*5f80*/  IMAD.MOV.U32 R69, RZ, RZ, R106 ;  /* 0x000000ffff457224 */ /* 0x000fca00078e006a */
[C---:B-1----:R-:W-:Y:S07]  /*5f90*/  HMMA.16816.F32.BF16 R200, R4.reuse, R20, R96 ;  /* 0x0000001404c8723c */ /* 0x042fee0000041860 */
[----:B------:R-:W-:Y:S01]  /*5fa0*/  IMAD.MOV.U32 R97, RZ, RZ, R182 ;  /* 0x000000ffff617224 */ /* 0x000fe200078e00b6 */
[----:B------:R-:W-:Y:S01]  /*5fb0*/  MOV R31, R13 ;  /* 0x0000000d001f7202 */ /* 0x000fe20000000f00 */
[----:B------:R-:W-:Y:S01]  /*5fc0*/  IMAD.MOV.U32 R30, RZ, RZ, R12 ;  /* 0x000000ffff1e7224 */ /* 0x000fe200078e000c */
[----:B------:R-:W-:Y:S01]  /*5fd0*/  MOV R65, R14 ;  /* 0x0000000e00417202 */ /* 0x000fe20000000f00 */
[----:B------:R-:W-:Y:S01]  /*5fe0*/  IMAD.MOV.U32 R64, RZ, RZ, R15 ;  /* 0x000000ffff407224 */ /* 0x000fe200078e000f */
[----:B------:R-:W-:Y:S01]  /*5ff0*/  MOV R96, R181 ;  /* 0x000000b500607202 */ /* 0x000fe20000000f00 */
        /* <DEDUP_REMOVED lines=8> */
[----:B------:R-:W3:Y:S01]  /*6080*/  LDSM.16.MT88.4 R24, [R208+0x1a800] ;  /* 0x01a80000d018783b */ /* 0x000ee20000004200 */
[----:B------:R-:W-:Y:S01]  /*6090*/  MOV R102, R29 ;  /* 0x0000001d00667202 */ /* 0x000fe20000000f00 */
[----:B------:R-:W-:Y:S01]  /*60a0*/  IMAD.MOV.U32 R98, RZ, RZ, R180 ;  /* 0x000000ffff627224 */ /* 0x000fe200078e00b4 */
[----:B--2---:R-:W-:Y:S01]  /*60b0*/  HMMA.16816.F32.BF16 R112, R4, R16, R60 ;  /* 0x000000100470723c */ /* 0x004fe2000004183c */
[----:B------:R-:W2:Y:S01]  /*60c0*/  LDSM.16.MT88.4 R28, [R205+0x1c800] ;  /* 0x01c80000cd1c783b */ /* 0x000ea20000004200 */
[----:B------:R-:W-:-:S06]  /*60d0*/  IMAD.MOV.U32 R99, RZ, RZ, R164 ;  /* 0x000000ffff637224 */ /* 0x000fcc00078e00a4 */
[C---:B------:R-:W-:Y:S01]  /*60e0*/  HMMA.16816.F32.BF16 R180, R4.reuse, R18, R80 ;  /* 0x0000001204b4723c */ /* 0x040fe20000041850 */
[----:B------:R-:W4:Y:S06]  /*60f0*/  LDSM.16.MT88.4 R16, [R206+0x1c800] ;  /* 0x01c80000ce10783b */ /* 0x000f2c0000004200 */
        /* <DEDUP_REMOVED lines=8> */
[----:B------:R-:W-:Y:S01]  /*6180*/  MOV R84, R159 ;  /* 0x0000009f00547202 */ /* 0x000fe20000000f00 */
[----:B------:R-:W-:Y:S01]  /*6190*/  IMAD.MOV.U32 R87, RZ, RZ, R156 ;  /* 0x000000ffff577224 */ /* 0x000fe200078e009c */
[----:B------:R-:W-:Y:S01]  /*61a0*/  MOV R86, R157 ;  /* 0x0000009d00567202 */ /* 0x000fe20000000f00 */
[----:B------:R-:W-:Y:S01]  /*61b0*/  HMMA.16816.F32.BF16 R104, R4, R32, R48 ;  /* 0x000000200468723c */ /* 0x000fe20000041830 */
[----:B------:R-:W-:Y:S01]  /*61c0*/  IMAD.MOV.U32 R96, RZ, RZ, R40 ;  /* 0x000000ffff607224 */ /* 0x000fe200078e0028 */
[----:B------:R-:W-:-:S05]  /*61d0*/  MOV R97, R41 ;  /* 0x0000002900617202 */ /* 0x000fca0000000f00 */
[----:B------:R-:W-:Y:S01]  /*61e0*/  MOV R32, R66 ;  /* 0x0000004200207202 */ /* 0x000fe20000000f00 */
[----:B-1----:R-:W-:Y:S01]  /*61f0*/  HMMA.16816.F32.BF16 R192, R4, R12, R56 ;  /* 0x0000000c04c0723c */ /* 0x002fe20000041838 */
[----:B------:R-:W-:-:S07]  /*6200*/  IMAD.MOV.U32 R33, RZ, RZ, R67 ;  /* 0x000000ffff217224 */ /* 0x000fce00078e0043 */
[C---:B------:R-:W-:Y:S01]  /*6210*/  HMMA.16816.F32.BF16 R164, R4.reuse, R14, R44 ;  /* 0x0000000e04a4723c */ /* 0x040fe2000004182c */
[----:B------:R-:W1:Y:S07]  /*6220*/  LDSM.16.MT88.4 R12, [R208+0x1c800] ;  /* 0x01c80000d00c783b */ /* 0x000e6e0000004200 */
[C---:B---3--:R-:W-:Y:S08]  /*6230*/  HMMA.16816.F32.BF16 R156, R4.reuse, R24, R52 ;  /* 0x00000018049c723c */ /* 0x048ff00000041834 */
[C---:B------:R-:W-:Y:S01]  /*6240*/  HMMA.16816.F32.BF16 R108, R4.reuse, R26, R76 ;  /* 0x0000001a046c723c */ /* 0x040fe2000004184c */
[----:B------:R-:W3:Y:S07]  /*6250*/  LDSM.16.MT88.4 R24, [R205+0x1e800] ;  /* 0x01e80000cd18783b */ /* 0x000eee0000004200 */
[C---:B------:R-:W-:Y:S07]  /*6260*/  HMMA.16816.F32.BF16 R76, R4.reuse, R34, R72 ;  /* 0x00000022044c723c */ /* 0x040fee0000041848 */
[----:B------:R-:W-:Y:S01]  /*6270*/  IMAD.MOV.U32 R35, RZ, RZ, R238 ;  /* 0x000000ffff237224 */ /* 0x000fe200078e00ee */
[----:B--2---:R-:W-:Y:S01]  /*6280*/  HMMA.16816.F32.BF16 R72, R4, R28, R116 ;  /* 0x0000001c0448723c */ /* 0x004fe20000041874 */
[----:B------:R-:W-:-:S06]  /*6290*/  MOV R34, R239 ;  /* 0x000000ef00227202 */ /* 0x000fcc0000000f00 */
[----:B------:R-:W-:Y:S01]  /*62a0*/  MOV R119, R84 ;  /* 0x0000005400777202 */ /* 0x000fe20000000f00 */
        /* <DEDUP_REMOVED lines=18> */
[C---:B-1----:R-:W-:Y:S01]  /*63d0*/  HMMA.16816.F32.BF16 R48, R4.reuse, R12, R136 ;  /* 0x0000000c0430723c */ /* 0x042fe20000041888 */
[----:B------:R-:W-:Y:S01]  /*63e0*/  IMAD.MOV.U32 R100, RZ, RZ, R88 ;  /* 0x000000ffff647224 */ /* 0x000fe200078e0058 */
[----:B------:R-:W-:Y:S01]  /*63f0*/  MOV R88, R70 ;  /* 0x0000004600587202 */ /* 0x000fe20000000f00 */
[----:B------:R1:W-:Y:S01]  /*6400*/  MUFU.EX2 R123, R0 ;  /* 0x00000000007b7308 */ /* 0x0003e20000000800 */
[----:B------:R-:W-:Y:S01]  /*6410*/  IMAD.MOV.U32 R86, RZ, RZ, R42 ;  /* 0x000000ffff567224 */ /* 0x000fe200078e002a */
[----:B------:R-:W-:Y:S01]  /*6420*/  MOV R130, R83 ;  /* 0x0000005300827202 */ /* 0x000fe20000000f00 */
[----:B------:R-:W-:Y:S01]  /*6430*/  IMAD.MOV.U32 R129, RZ, RZ, R38 ;  /* 0x000000ffff817224 */ /* 0x000fe200078e0026 */
[----:B------:R-:W-:Y:S01]  /*6440*/  MOV R38, R88 ;  /* 0x0000005800267202 */ /* 0x000fe20000000f00 */
[----:B------:R-:W-:Y:S01]  /*6450*/  HMMA.16816.F32.BF16 R68, R4, R14, R144 ;  /* 0x0000000e0444723c */ /* 0x000fe20000041890 */
[----:B------:R-:W4:Y:S01]  /*6460*/  LDSM.16.MT88.4 R12, [R207+0x1e800] ;  /* 0x01e80000cf0c783b */ /* 0x000f220000004200 */
[----:B------:R-:W-:-:S05]  /*6470*/  IMAD.MOV.U32 R121, RZ, RZ, R96 ;  /* 0x000000ffff797224 */ /* 0x000fca00078e0060 */
[----:B------:R-:W-:Y:S01]  /*6480*/  MOV R144, R90 ;  /* 0x0000005a00907202 */ /* 0x000fe20000000f00 */
[C---:B------:R-:W-:Y:S01]  /*6490*/  HMMA.16816.F32.BF16 R40, R4.reuse, R16, R124 ;  /* 0x000000100428723c */ /* 0x040fe2000004187c */
[----:B------:R-:W5:Y:S01]  /*64a0*/  LDSM.16.MT88.4 R16, [R208+0x1e800] ;  /* 0x01e80000d010783b */ /* 0x000f620000004200 */
[----:B------:R-:W-:Y:S01]  /*64b0*/  IMAD.MOV.U32 R145, RZ, RZ, R91 ;  /* 0x000000ffff917224 */ /* 0x000fe200078e005b */
[----:B------:R-:W-:Y:S01]  /*64c0*/  MOV R146, R65 ;  /* 0x0000004100927202 */ /* 0x000fe20000000f00 */
[----:B-1----:R-:W-:Y:S02]  /*64d0*/  FFMA.FTZ R0, R135, c[0x0][0x23c], -R8 ;  /* 0x00008f0087007a23 */ /* 0x002fe40000010808 */
[----:B------:R-:W-:Y:S01]  /*64e0*/  IMAD.MOV.U32 R147, RZ, RZ, R64 ;  /* 0x000000ffff937224 */ /* 0x000fe200078e0040 */
[----:B------:R-:W-:Y:S01]  /*64f0*/  MOV R125, R85 ;  /* 0x00000055007d7202 */ /* 0x000fe20000000f00 */
[----:B------:R1:W1:Y:S01]  /*6500*/  MUFU.EX2 R238, R0 ;  /* 0x0000000000ee7308 */ /* 0x0002620000000800 */
[----:B------:R-:W-:Y:S01]  /*6510*/  IMAD.MOV.U32 R124, RZ, RZ, R84 ;  /* 0x000000ffff7c7224 */ /* 0x000fe200078e0054 */
[----:B------:R-:W-:Y:S01]  /*6520*/  HMMA.16816.F32.BF16 R60, R4, R20, R152 ;  /* 0x00000014043c723c */ /* 0x000fe20000041898 */
[----:B------:R-:W-:-:S02]  /*6530*/  IMAD.MOV.U32 R126, RZ, RZ, R86 ;  /* 0x000000ffff7e7224 */ /* 0x000fc400078e0056 */
[----:B------:R-:W-:-:S04]  /*6540*/  IMAD.MOV.U32 R127, RZ, RZ, R98 ;  /* 0x000000ffff7f7224 */ /* 0x000fc800078e0062 */
[----:B------:R-:W-:Y:S01]  /*6550*/  MOV R153, R99 ;  /* 0x0000006300997202 */ /* 0x000fe20000000f00 */
[C---:B---3--:R-:W-:Y:S01]  /*6560*/  HMMA.16816.F32.BF16 R84, R4.reuse, R24, R140 ;  /* 0x000000180454723c */ /* 0x048fe2000004188c */
[----:B------:R-:W-:Y:S01]  /*6570*/  IMAD.MOV.U32 R152, RZ, RZ, R101 ;  /* 0x000000ffff987224 */ /* 0x000fe200078e0065 */
[----:B------:R-:W-:Y:S01]  /*6580*/  MOV R155, R81 ;  /* 0x00000051009b7202 */ /* 0x000fe20000000f00 */
[----:B------:R-:W-:Y:S02]  /*6590*/  IMAD.MOV.U32 R154, RZ, RZ, R82 ;  /* 0x000000ffff9a7224 */ /* 0x000fe400078e0052 */
[----:B------:R-:W-:Y:S02]  /*65a0*/  IMAD.MOV.U32 R134, RZ, RZ, R153 ;  /* 0x000000ffff867224 */ /* 0x000fe400078e0099 */
[----:B-1----:R-:W-:Y:S01]  /*65b0*/  FFMA.FTZ R0, R184, c[0x0][0x23c], -R8 ;  /* 0x00008f00b8007a23 */ /* 0x002fe20000010808 */
[C---:B--2---:R-:W-:Y:S01]  /*65c0*/  HMMA.16816.F32.BF16 R96, R4.reuse, R30, R172 ;  /* 0x0000001e0460723c */ /* 0x044fe200000418ac */
        /* <DEDUP_REMOVED lines=8> */
[----:B------:R-:W2:Y:S01]  /*6650*/  LDSM.16.MT88.4 R28, [R205+0x19000] ;  /* 0x01900000cd1c783b */ /* 0x000ea20000004200 */
[----:B------:R-:W-:Y:S01]  /*6660*/  IMAD.MOV.U32 R37, RZ, RZ, R103 ;  /* 0x000000ffff257224 */ /* 0x000fe200078e0067 */
[----:B------:R-:W-:-:S04]  /*6670*/  MOV R175, R119 ;  /* 0x0000007700af7202 */ /* 0x000fc80000000f00 */
[----:B------:R-:W-:Y:S01]  /*6680*/  IMAD.MOV.U32 R169, RZ, RZ, R155 ;  /* 0x000000ffffa97224 */ /* 0x000fe200078e009b */
[----:B------:R-:W-:Y:S01]  /*6690*/  HMMA.16816.F32.BF16 R100, R4, R26, R160 ;  /* 0x0000001a0464723c */ /* 0x000fe200000418a0 */
[----:B------:R-:W3:Y:S01]  /*66a0*/  LDSM.16.MT88.4 R24, [R206+0x19000] ;  /* 0x01900000ce18783b */ /* 0x000ee20000004200 */
[----:B-1----:R-:W-:Y:S01]  /*66b0*/  FFMA.FTZ R0, R185, c[0x0][0x23c], -R8 ;  /* 0x00008f00b9007a23 */ /* 0x002fe20000010808 */
[----:B------:R-:W-:-:S03]  /*66c0*/  MOV R185, R152 ;  /* 0x0000009800b97202 */ /* 0x000fc60000000f00 */
[----:B------:R1:W1:Y:S02]  /*66d0*/  MUFU.EX2 R170, R0 ;  /* 0x0000000000aa7308 */ /* 0x0002640000000800 */
[C---:B------:R-:W-:Y:S01]  /*66e0*/  HMMA.16816.F32.BF16 R148, R4.reuse, R22, R148 ;  /* 0x000000160494723c */ /* 0x040fe20000041894 */
[----:B------:R-:W2:Y:S07]  /*66f0*/  LDSM.16.MT88.4 R20, [R208+0x19000] ;  /* 0x01900000d014783b */ /* 0x000eae0000004200 */
[----:B----4-:R-:W-:Y:S01]  /*6700*/  HMMA.16816.F32.BF16 R44, R4, R12, R248 ;  /* 0x0000000c042c723c */ /* 0x010fe200000418f8 */
[----:B-1----:R-:W-:-:S07]  /*6710*/  FFMA.FTZ R0, R187, c[0x0][0x23c], -R2 ;  /* 0x00008f00bb007a23 */ /* 0x002fce0000010802 */
[C---:B------:R-:W-:Y:S01]  /*6720*/  HMMA.16816.F32.BF16 R36, R4.reuse, R14, R36 ;  /* 0x0000000e0424723c */ /* 0x040fe20000041824 */
[----:B------:R-:W1:Y:S01]  /*6730*/  LDSM.16.MT88.4 R12, [R205+0x1b000] ;  /* 0x01b00000cd0c783b */ /* 0x000e620000004200 */
[----:B------:R4:W-:Y:S06]  /*6740*/  MUFU.EX2 R239, R0 ;  /* 0x0000000000ef7308 */ /* 0x0009ec0000000800 */
[C---:B-----5:R-:W-:Y:S08]  /*6750*/  HMMA.16816.F32.BF16 R80, R4.reuse, R16, R176 ;  /* 0x000000100450723c */ /* 0x060ff000000418b0 */
[----:B------:R-:W-:Y:S01]  /*6760*/  HMMA.16816.F32.BF16 R64, R4, R18, R196 ;  /* 0x000000120440723c */ /* 0x000fe200000418c4 */
[----:B------:R-:W5:Y:S01]  /*6770*/  LDSM.16.MT88.4 R16, [R207+0x19000] ;  /* 0x01900000cf10783b */ /* 0x000f620000004200 */
[----:B----4-:R-:W-:-:S04]  /*6780*/  FFMA.FTZ R0, R236, c[0x0][0x23c], -R2 ;  /* 0x00008f00ec007a23 */ /* 0x010fc80000010802 */
[----:B------:R4:W2:Y:S01]  /*6790*/  MUFU.EX2 R184, R0 ;  /* 0x0000000000b87308 */ /* 0x0008a20000000800 */
[----:B------:R-:W-:Y:S02]  /*67a0*/  F2FP.BF16.PACK_AB R4, R238, R123 ;  /* 0x0000007bee04723e */ /* 0x000fe400000010ff */
[----:B------:R-:W-:Y:S01]  /*67b0*/  F2FP.BF16.PACK_AB R6, R170, R135 ;  /* 0x00000087aa06723e */ /* 0x000fe200000010ff */
[----:B----4-:R-:W-:Y:S01]  /*67c0*/  FFMA.FTZ R0, R186, c[0x0][0x23c], -R2 ;  /* 0x00008f00ba007a23 */ /* 0x010fe20000010802 */
[----:B--2---:R-:W-:-:S03]  /*67d0*/  F2FP.BF16.PACK_AB R5, R184, R239 ;  /* 0x000000efb805723e */ /* 0x004fc600000010ff */
[----:B------:R2:W-:Y:S02]  /*67e0*/  MUFU.EX2 R168, R0 ;  /* 0x0000000000a87308 */ /* 0x0005e40000000800 */
[----:B--2---:R-:W-:-:S06]  /*67f0*/  FFMA.FTZ R0, R237, c[0x0][0x23c], -R2 ;  /* 0x00008f00ed007a23 */ /* 0x004fcc0000010802 */
[----:B------:R-:W2:Y:S02]  /*6800*/  MUFU.EX2 R171, R0 ;  /* 0x0000000000ab7308 */ /* 0x000ea40000000800 */
[----:B--2---:R-:W-:Y:S01]  /*6810*/  F2FP.BF16.PACK_AB R7, R171, R168 ;  /* 0x000000a8ab07723e */ /* 0x004fe200000010ff */
[----:B------:R-:W-:-:S06]  /*6820*/  FFMA.FTZ R0, R175, c[0x0][0x23c], -R8 ;  /* 0x00008f00af007a23 */ /* 0x000fcc0000010808 */
[C---:B------:R-:W-:Y:S01]  /*6830*/  HMMA.16816.F32.BF16 R136, R4.reuse, R28, R32 ;  /* 0x0000001c0488723c */ /* 0x040fe20000041820 */
[----:B------:R-:W2:Y:S07]  /*6840*/  LDSM.16.MT88.4 R32, [R206+0x1b000] ;  /* 0x01b00000ce20783b */ /* 0x000eae0000004200 */
[C---:B------:R-:W-:Y:S01]  /*6850*/  HMMA.16816.F32.BF16 R92, R4.reuse, R30, R92 ;  /* 0x0000001e045c723c */ /* 0x040fe2000004185c */
[----:B------:R-:W4:Y:S07]  /*6860*/  LDSM.16.MT88.4 R28, [R208+0x1b000] ;  /* 0x01b00000d01c783b */ /* 0x000f2e0000004200 */
[C---:B---3--:R-:W-:Y:S08]  /*6870*/  HMMA.16816.F32.BF16 R144, R4.reuse, R24, R144 ;  /* 0x000000180490723c */ /* 0x048ff00000041890 */
[C---:B------:R-:W-:Y:S01]  /*6880*/  HMMA.16816.F32.BF16 R248, R4.reuse, R26, R140 ;  /* 0x0000001a04f8723c */ /* 0x040fe2000004188c */
[----:B------:R-:W3:Y:S06]  /*6890*/  LDSM.16.MT88.4 R24, [R207+0x1b000] ;  /* 0x01b00000cf18783b */ /* 0x000eec0000004200 */
[----:B------:R-:W-:Y:S01]  /*68a0*/  MOV R140, R154 ;  /* 0x0000009a008c7202 */ /* 0x000fe20000000f00 */
[----:B------:R-:W-:Y:S01]  /*68b0*/  HMMA.16816.F32.BF16 R160, R4, R22, R240 ;  /* 0x0000001604a0723c */ /* 0x000fe200000418f0 */
[----:B------:R-:W-:Y:S01]  /*68c0*/  MOV R142, R128 ;  /* 0x00000080008e7202 */ /* 0x000fe20000000f00 */
[----:B------:R-:W-:Y:S01]  /*68d0*/  IMAD.MOV.U32 R141, RZ, RZ, R116 ;  /* 0x000000ffff8d7224 */ /* 0x000fe200078e0074 */
[----:B------:R-:W-:Y:S01]  /*68e0*/  MOV R128, R117 ;  /* 0x0000007500807202 */ /* 0x000fe20000000f00 */
[----:B------:R-:W-:-:S04]  /*68f0*/  IMAD.MOV.U32 R143, RZ, RZ, R118 ;  /* 0x000000ffff8f7224 */ /* 0x000fc800078e0076 */
[C---:B------:R-:W-:Y:S01]  /*6900*/  HMMA.16816.F32.BF16 R152, R4.reuse, R20, R244 ;  /* 0x000000140498723c */ /* 0x040fe200000418f4 */
[----:B------:R-:W3:Y:S07]  /*6910*/  LDSM.16.MT88.4 R20, [R205+0x1d000] ;  /* 0x01d00000cd14783b */ /* 0x000eee0000004200 */
[C---:B-1----:R-:W-:Y:S08]  /*6920*/  HMMA.16816.F32.BF16 R112, R4.reuse, R12, R112 ;  /* 0x0000000c0470723c */ /* 0x042ff00000041870 */
[C---:B------:R-:W-:Y:S01]  /*6930*/  HMMA.16816.F32.BF16 R116, R4.reuse, R14, R180 ;  /* 0x0000000e0474723c */ /* 0x040fe200000418b4 */
[----:B------:R-:W1:Y:S07]  /*6940*/  LDSM.16.MT88.4 R12, [R206+0x1d000] ;  /* 0x01d00000ce0c783b */ /* 0x000e6e0000004200 */
[C---:B-----5:R-:W-:Y:S08]  /*6950*/  HMMA.16816.F32.BF16 R200, R4.reuse, R16, R200 ;  /* 0x0000001004c8723c */ /* 0x060ff000000418c8 */
[C---:B------:R-:W-:Y:S01]  /*6960*/  HMMA.16816.F32.BF16 R188, R4.reuse, R18, R188 ;  /* 0x0000001204bc723c */ /* 0x040fe200000418bc */
[----:B------:R-:W5:Y:S07]  /*6970*/  LDSM.16.MT88.4 R16, [R208+0x1d000] ;  /* 0x01d00000d010783b */ /* 0x000f6e0000004200 */
[C---:B--2---:R-:W-:Y:S07]  /*6980*/  HMMA.16816.F32.BF16 R180, R4.reuse, R32, R192 ;  /* 0x0000002004b4723c */ /* 0x044fee00000418c0 */
[----:B------:R-:W-:Y:S01]  /*6990*/  IMAD.MOV.U32 R33, RZ, RZ, R185 ;  /* 0x000000ffff217224 */ /* 0x000fe200078e00b9 */
[----:B------:R-:W-:Y:S01]  /*69a0*/  MOV R32, R184 ;  /* 0x000000b800207202 */ /* 0x000fe20000000f00 */
[C---:B----4-:R-:W-:Y:S07]  /*69b0*/  HMMA.16816.F32.BF16 R176, R4.reuse, R28, R156 ;  /* 0x0000001c04b0723c */ /* 0x050fee000004189c */
[----:B------:R-:W-:Y:S01]  /*69c0*/  MOV R158, R169 ;  /* 0x000000a9009e7202 */ /* 0x000fe20000000f00 */
[----:B------:R-:W-:Y:S01]  /*69d0*/  HMMA.16816.F32.BF16 R184, R4, R34, R164 ;  /* 0x0000002204b8723c */ /* 0x000fe200000418a4 */
        /* <DEDUP_REMOVED lines=8> */
[----:B---3--:R-:W-:Y:S01]  /*6a60*/  HMMA.16816.F32.BF16 R104, R4, R24, R104 ;  /* 0x000000180468723c */ /* 0x008fe20000041868 */
[----:B------:R-:W-:Y:S01]  /*6a70*/  IMAD.MOV.U32 R166, RZ, RZ, R239 ;  /* 0x000000ffffa67224 */ /* 0x000fe200078e00ef */
[----:B------:R-:W-:Y:S01]  /*6a80*/  MOV R167, R238 ;  /* 0x000000ee00a77202 */ /* 0x000fe20000000f00 */
[----:B------:R-:W-:-:S05]  /*6a90*/  IMAD.MOV.U32 R157, RZ, RZ, R33 ;  /* 0x000000ffff9d7224 */ /* 0x000fca00078e0021 */
        /* <DEDUP_REMOVED lines=26> */
[C---:B-1----:R-:W-:Y:S01]  /*6c40*/  HMMA.16816.F32.BF16 R76, R4.reuse, R12, R40 ;  /* 0x0000000c044c723c */ /* 0x042fe20000041828 */
[----:B------:R1:W-:Y:S01]  /*6c50*/  MUFU.EX2 R40, R0 ;  /* 0x0000000000287308 */ /* 0x0003e20000000800 */
[----:B------:R-:W-:Y:S01]  /*6c60*/  MOV R156, R164 ;  /* 0x000000a4009c7202 */ /* 0x000fe20000000f00 */
[----:B------:R-:W-:Y:S01]  /*6c70*/  IMAD.MOV.U32 R159, RZ, RZ, R167 ;  /* 0x000000ffff9f7224 */ /* 0x000fe200078e00a7 */
[----:B------:R-:W-:Y:S01]  /*6c80*/  MOV R158, R166 ;  /* 0x000000a6009e7202 */ /* 0x000fe20000000f00 */
[----:B------:R-:W-:Y:S01]  /*6c90*/  IMAD.MOV.U32 R167, RZ, RZ, R171 ;  /* 0x000000ffffa77224 */ /* 0x000fe200078e00ab */
[----:B------:R-:W-:Y:S01]  /*6ca0*/  MOV R143, R11 ;  /* 0x0000000b008f7202 */ /* 0x000fe20000000f00 */
[----:B------:R-:W-:Y:S01]  /*6cb0*/  LDSM.16.MT88.4 R56, [R208+0x1b800] ;  /* 0x01b80000d038783b */ /* 0x000fe20000004200 */
[----:B-----5:R-:W-:Y:S01]  /*6cc0*/  HMMA.16816.F32.BF16 R172, R4, R18, R68 ;  /* 0x0000001204ac723c */ /* 0x020fe20000041844 */
[----:B------:R-:W-:-:S02]  /*6cd0*/  MOV R164, R168 ;  /* 0x000000a800a47202 */ /* 0x000fc40000000f00 */
[----:B------:R-:W-:Y:S01]  /*6ce0*/  MOV R166, R170 ;  /* 0x000000aa00a67202 */ /* 0x000fe20000000f00 */
[----:B------:R-:W-:Y:S01]  /*6cf0*/  IMAD.MOV.U32 R171, RZ, RZ, R143 ;  /* 0x000000ffffab7224 */ /* 0x000fe200078e008f */
[----:B------:R-:W-:Y:S02]  /*6d00*/  MOV R168, R140 ;  /* 0x0000008c00a87202 */ /* 0x000fe40000000f00 */
[----:B------:R-:W-:Y:S01]  /*6d10*/  MOV R70, R110 ;  /* 0x0000006e00467202 */ /* 0x000fe20000000f00 */
[----:B--2---:R-:W-:Y:S01]  /*6d20*/  HMMA.16816.F32.BF16 R124, R4, R28, R60 ;  /* 0x0000001c047c723c */ /* 0x004fe2000004183c */
[----:B-1----:R-:W-:Y:S01]  /*6d30*/  FFMA.FTZ R0, R252, c[0x0][0x23c], -R8 ;  /* 0x00008f00fc007a23 */ /* 0x002fe20000010808 */
[----:B------:R-:W-:-:S03]  /*6d40*/  MOV R170, R142 ;  /* 0x0000008e00aa7202 */ /* 0x000fc60000000f00 */
[----:B------:R1:W2:Y:S02]  /*6d50*/  MUFU.EX2 R12, R0 ;  /* 0x00000000000c7308 */ /* 0x0002a40000000800 */
[----:B------:R-:W-:Y:S01]  /*6d60*/  MOV R61, R129 ;  /* 0x00000081003d7202 */ /* 0x000fe20000000f00 */
[----:B------:R-:W-:Y:S01]  /*6d70*/  HMMA.16816.F32.BF16 R192, R4, R16, R48 ;  /* 0x0000001004c0723c */ /* 0x000fe20000041830 */
[----:B------:R-:W-:Y:S01]  /*6d80*/  LDSM.16.MT88.4 R48, [R206+0x1b800] ;  /* 0x01b80000ce30783b */ /* 0x000fe20000004200 */
[----:B------:R-:W-:-:S06]  /*6d90*/  IMAD.MOV.U32 R62, RZ, RZ, R168 ;  /* 0x000000ffff3e7224 */ /* 0x000fcc00078e00a8 */
[----:B------:R-:W-:Y:S01]  /*6da0*/  HMMA.16816.F32.BF16 R196, R4, R14, R52 ;  /* 0x0000000e04c4723c */ /* 0x000fe20000041834 */
[----:B-1----:R-:W-:Y:S01]  /*6db0*/  FFMA.FTZ R0, R34, c[0x0][0x23c], -R8 ;  /* 0x00008f0022007a23 */ /* 0x002fe20000010808 */
[----:B--2---:R-:W-:-:S05]  /*6dc0*/  MOV R63, R12 ;  /* 0x0000000c003f7202 */ /* 0x004fca0000000f00 */
[----:B------:R-:W-:Y:S01]  /*6dd0*/  IMAD.MOV.U32 R52, RZ, RZ, R159 ;  /* 0x000000ffff347224 */ /* 0x000fe200078e009f */
[----:B------:R-:W-:Y:S01]  /*6de0*/  HMMA.16816.F32.BF16 R32, R4, R30, R148 ;  /* 0x0000001e0420723c */ /* 0x000fe20000041894 */
[----:B------:R1:W-:Y:S01]  /*6df0*/  MUFU.EX2 R68, R0 ;  /* 0x0000000000447308 */ /* 0x0003e20000000800 */
[----:B------:R-:W-:Y:S01]  /*6e00*/  MOV R55, R156 ;  /* 0x0000009c00377202 */ /* 0x000fe20000000f00 */
[----:B------:R-:W2:Y:S01]  /*6e10*/  LDSM.16.MT88.4 R12, [R208+0x1f000] ;  /* 0x01f00000d00c783b */ /* 0x000ea20000004200 */
[----:B------:R-:W-:-:S03]  /*6e20*/  MOV R53, R158 ;  /* 0x0000009e00357202 */ /* 0x000fc60000000f00 */
[----:B------:R-:W-:Y:S01]  /*6e30*/  LDSM.16.MT88.4 R148, [R206+0x19800] ;  /* 0x01980000ce94783b */ /* 0x000fe20000004200 */
[C---:B---3--:R-:W-:Y:S07]  /*6e40*/  HMMA.16816.F32.BF16 R28, R4.reuse, R24, R84 ;  /* 0x00000018041c723c */ /* 0x048fee0000041854 */
[----:B------:R-:W-:Y:S01]  /*6e50*/  IMAD.MOV.U32 R86, RZ, RZ, R3 ;  /* 0x000000ffff567224 */ /* 0x000fe200078e0003 */
[----:B------:R-:W-:Y:S01]  /*6e60*/  HMMA.16816.F32.BF16 R24, R4, R26, R100 ;  /* 0x0000001a0418723c */ /* 0x000fe20000041864 */
[----:B-1----:R-:W-:Y:S01]  /*6e70*/  FFMA.FTZ R0, R10, c[0x0][0x23c], -R8 ;  /* 0x00008f000a007a23 */ /* 0x002fe20000010808 */
[----:B------:R-:W-:Y:S01]  /*6e80*/  MOV R85, R131 ;  /* 0x0000008300557202 */ /* 0x000fe20000000f00 */
[----:B------:R-:W1:Y:S01]  /*6e90*/  LDSM.16.MT88.4 R8, [R207+0x1f000] ;  /* 0x01f00000cf08783b */ /* 0x000e620000004200 */
[----:B------:R-:W-:Y:S01]  /*6ea0*/  IMAD.MOV.U32 R84, RZ, RZ, R128 ;  /* 0x000000ffff547224 */ /* 0x000fe200078e0080 */
[----:B------:R3:W4:Y:S01]  /*6eb0*/  MUFU.EX2 R60, R0 ;  /* 0x00000000003c7308 */ /* 0x0007220000000800 */
[----:B------:R-:W-:Y:S01]  /*6ec0*/  IMAD.MOV.U32 R87, RZ, RZ, R130 ;  /* 0x000000ffff577224 */ /* 0x000fe200078e0082 */
[----:B------:R-:W-:Y:S01]  /*6ed0*/  MOV R103, R171 ;  /* 0x000000ab00677202 */ /* 0x000fe20000000f00 */
[----:B------:R-:W-:-:S02]  /*6ee0*/  IMAD.MOV.U32 R100, RZ, RZ, R111 ;  /* 0x000000ffff647224 */ /* 0x000fc400078e006f */
[----:B------:R-:W-:Y:S02]  /*6ef0*/  IMAD.MOV.U32 R102, RZ, RZ, R170 ;  /* 0x000000ffff667224 */ /* 0x000fe400078e00aa */
[----:B---3--:R-:W-:Y:S01]  /*6f00*/  FFMA.FTZ R0, R75, c[0x0][0x23c], -R2 ;  /* 0x00008f004b007a23 */ /* 0x008fe20000010802 */
[----:B----4-:R-:W-:Y:S01]  /*6f10*/  F2FP.BF16.PACK_AB R130, R60, R68 ;  /* 0x000000443c82723e */ /* 0x010fe200000010ff */
[----:B------:R-:W-:Y:S02]  /*6f20*/  IMAD.MOV.U32 R75, RZ, RZ, R109 ;  /* 0x000000ffff4b7224 */ /* 0x000fe400078e006d */
[----:B------:R3:W-:Y:S01]  /*6f30*/  MUFU.EX2 R252, R0 ;  /* 0x0000000000fc7308 */ /* 0x0007e20000000800 */
[----:B------:R-:W-:Y:S01]  /*6f40*/  IMAD.MOV.U32 R109, RZ, RZ, R157 ;  /* 0x000000ffff6d7224 */ /* 0x000fe200078e009d */
[----:B--2---:R-:W-:Y:S01]  /*6f50*/  HMMA.16816.F32.BF16 R16, R4, R12, R80 ;  /* 0x0000000c0410723c */ /* 0x004fe20000041850 */
[----:B------:R-:W-:Y:S01]  /*6f60*/  IMAD.MOV.U32 R157, RZ, RZ, R165 ;  /* 0x000000ffff9d7224 */ /* 0x000fe200078e00a5 */
[----:B------:R-:W-:Y:S01]  /*6f70*/  LDSM.16.MT88.4 R80, [R206+0x1d800] ;  /* 0x01d80000ce50783b */ /* 0x000fe20000004200 */
[----:B------:R-:W-:-:S02]  /*6f80*/  IMAD.MOV.U32 R71, RZ, RZ, R109 ;  /* 0x000000ffff477224 */ /* 0x000fc400078e006d */
[----:B------:R-:W-:Y:S02]  /*6f90*/  IMAD.MOV.U32 R165, RZ, RZ, R169 ;  /* 0x000000ffffa57224 */ /* 0x000fe400078e00a9 */
[----:B------:R-:W-:Y:S01]  /*6fa0*/  IMAD.MOV.U32 R54, RZ, RZ, R157 ;  /* 0x000000ffff367224 */ /* 0x000fe200078e009d */
[----:B------:R-:W-:Y:S01]  /*6fb0*/  HMMA.16816.F32.BF16 R12, R4, R14, R64 ;  /* 0x0000000e040c723c */ /* 0x000fe20000041840 */
[----:B------:R-:W-:Y:S01]  /*6fc0*/  LDSM.16.MT88.4 R156, [R208+0x19800] ;  /* 0x01980000d09c783b */ /* 0x000fe20000004200 */
[----:B------:R-:W-:Y:S02]  /*6fd0*/  IMAD.MOV.U32 R69, RZ, RZ, R165 ;  /* 0x000000ffff457224 */ /* 0x000fe400078e00a5 */
[----:B------:R-:W-:Y:S01]  /*6fe0*/  IMAD.MOV.U32 R169, RZ, RZ, R141 ;  /* 0x000000ffffa97224 */ /* 0x000fe200078e008d */
[----:B------:R-:W-:Y:S01]  /*6ff0*/  LDSM.16.MT88.4 R64, [R207+0x1b800] ;  /* 0x01b80000cf40783b */ /* 0x000fe20000004200 */
[----:B---3--:R-:W-:-:S03]  /*7000*/  FFMA.FTZ R0, R135, c[0x0][0x23c], -R2 ;  /* 0x00008f0087007a23 */ /* 0x008fc60000010802 */
[----:B------:R-:W-:Y:S01]  /*7010*/  MOV R101, R169 ;  /* 0x000000a900657202 */ /* 0x000fe20000000f00 */
[----:B------:R2:W3:Y:S01]  /*7020*/  MUFU.EX2 R135, R0 ;  /* 0x0000000000877308 */ /* 0x0004e20000000800 */
[C---:B-1----:R-:W-:Y:S01]  /*7030*/  HMMA.16816.F32.BF16 R168, R4.reuse, R8, R44 ;  /* 0x0000000804a8723c */ /* 0x042fe2000004182c */
[----:B------:R-:W-:Y:S07]  /*7040*/  LDSM.16.MT88.4 R140, [R205+0x19800] ;  /* 0x01980000cd8c783b */ /* 0x000fee0000004200 */
[C---:B------:R-:W-:Y:S01]  /*7050*/  HMMA.16816.F32.BF16 R8, R4.reuse, R10, R36 ;  /* 0x0000000a0408723c */ /* 0x040fe20000041824 */
[--C-:B--2---:R-:W-:Y:S01]  /*7060*/  FFMA.FTZ R0, R134, c[0x0][0x23c], -R2.reuse ;  /* 0x00008f0086007a23 */ /* 0x104fe20000010802 */
[----:B---3--:R-:W-:Y:S01]  /*7070*/  F2FP.BF16.PACK_AB R129, R135, R252 ;  /* 0x000000fc8781723e */ /* 0x008fe200000010ff */
[----:B------:R-:W-:Y:S01]  /*7080*/  FFMA.FTZ R2, R72, c[0x0][0x23c], -R2 ;  /* 0x00008f0048027a23 */ /* 0x000fe20000010802 */
[----:B------:R-:W-:Y:S01]  /*7090*/  MOV R72, R108 ;  /* 0x0000006c00487202 */ /* 0x000fe20000000f00 */
[----:B------:R1:W-:Y:S03]  /*70a0*/  MUFU.EX2 R134, R0 ;  /* 0x0000000000867308 */ /* 0x0003e60000000800 */
[C---:B------:R-:W-:Y:S07]  /*70b0*/  HMMA.16816.F32.BF16 R108, R4.reuse, R20, R88 ;  /* 0x00000014046c723c */ /* 0x040fee0000041858 */
[----:B------:R-:W-:Y:S01]  /*70c0*/  MOV R89, R40 ;  /* 0x0000002800597202 */ /* 0x000fe20000000f00 */
[----:B------:R-:W-:Y:S01]  /*70d0*/  IMAD.MOV.U32 R91, RZ, RZ, R166 ;  /* 0x000000ffff5b7224 */ /* 0x000fe200078e00a6 */
[----:B------:R-:W2:Y:S01]  /*70e0*/  LDSM.16.MT88.4 R40, [R205+0x1b800] ;  /* 0x01b80000cd28783b */ /* 0x000ea20000004200 */
[----:B------:R-:W-:Y:S01]  /*70f0*/  MOV R90, R167 ;  /* 0x000000a7005a7202 */ /* 0x000fe20000000f00 */
[----:B------:R-:W3:Y:S01]  /*7100*/  MUFU.EX2 R3, R2 ;  /* 0x0000000200037308 */ /* 0x000ee20000000800 */
[----:B------:R-:W-:Y:S01]  /*7110*/  F2FP.BF16.PACK_AB R128, R63, R89 ;  /* 0x000000593f80723e */ /* 0x000fe200000010ff */
[----:B------:R-:W-:Y:S01]  /*7120*/  HMMA.16816.F32.BF16 R20, R4, R22, R96 ;  /* 0x000000160414723c */ /* 0x000fe20000041860 */
[----:B------:R-:W-:Y:S01]  /*7130*/  LDSM.16.MT88.4 R96, [R207+0x1d800] ;  /* 0x01d80000cf60783b */ /* 0x000fe20000004200 */
[----:B-1----:R-:W-:-:S03]  /*7140*/  MOV R0, R164 ;  /* 0x000000a400007202 */ /* 0x002fc60000000f00 */
[----:B------:R-:W1:Y:S04]  /*7150*/  LDSM.16.MT88.4 R164, [R207+0x19800] ;  /* 0x01980000cfa4783b */ /* 0x000e680000004200 */
[----:B------:R-:W-:Y:S01]  /*7160*/  LDSM.16.MT88.4 R4, [R207+0x1f800] ;  /* 0x01f80000cf04783b */ /* 0x000fe20000004200 */
[----:B---3--:R-:W-:Y:S02]  /*7170*/  F2FP.BF16.PACK_AB R131, R3, R134 ;  /* 0x000000860383723e */ /* 0x008fe400000010ff */
[----:B------:R-:W-:-:S05]  /*7180*/  MOV R2, R62 ;  /* 0x0000003e00027202 */ /* 0x000fca0000000f00 */
[C---:B------:R-:W-:Y:S07]  /*7190*/  HMMA.16816.F32.BF16 R44, R128.reuse, R48, R180 ;  /* 0x00000030802c723c */ /* 0x040fee00000418b4 */
[----:B------:R-:W-:Y:S01]  /*71a0*/  MOV R180, R84 ;  /* 0x0000005400b47202 */ /* 0x000fe20000000f00 */
[----:B------:R-:W-:Y:S01]  /*71b0*/  HMMA.16816.F32.BF16 R48, R128, R50, R184 ;  /* 0x000000328030723c */ /* 0x000fe200000418b8 */
[----:B------:R-:W-:Y:S01]  /*71c0*/  MOV R181, R103 ;  /* 0x0000006700b57202 */ /* 0x000fe20000000f00 */
[----:B------:R-:W-:Y:S01]  /*71d0*/  IMAD.MOV.U32 R182, RZ, RZ, R102 ;  /* 0x000000ffffb67224 */ /* 0x000fe200078e0066 */
[----:B------:R-:W-:-:S04]  /*71e0*/  MOV R183, R101 ;  /* 0x0000006500b77202 */ /* 0x000fc80000000f00 */
[----:B------:R-:W-:Y:S01]  /*71f0*/  IMAD.MOV.U32 R185, RZ, RZ, R52 ;  /* 0x000000ffffb97224 */ /* 0x000fe200078e0034 */
[C---:B--2---:R-:W-:Y:S01]  /*7200*/  HMMA.16816.F32.BF16 R36, R128.reuse, R40, R112 ;  /* 0x000000288024723c */ /* 0x044fe20000041870 */
[----:B------:R-:W-:Y:S01]  /*7210*/  MOV R184, R69 ;  /* 0x0000004500b87202 */ /* 0x000fe20000000f00 */
[----:B------:R-:W-:Y:S01]  /*7220*/  IMAD.MOV.U32 R187, RZ, RZ, R85 ;  /* 0x000000ffffbb7224 */ /* 0x000fe200078e0055 */
[----:B------:R-:W-:Y:S01]  /*7230*/  MOV R186, R86 ;  /* 0x0000005600ba7202 */ /* 0x000fe20000000f00 */
[----:B------:R-:W-:Y:S04]  /*7240*/  LDSM.16.MT88.4 R112, [R206+0x1f800] ;  /* 0x01f80000ce70783b */ /* 0x000fe80000004200 */
[C---:B------:R-:W-:Y:S07]  /*7250*/  HMMA.16816.F32.BF16 R40, R128.reuse, R42, R116 ;  /* 0x0000002a8028723c */ /* 0x040fee0000041874 */
[----:B------:R-:W-:Y:S01]  /*7260*/  MOV R118, R53 ;  /* 0x0000003500767202 */ /* 0x000fe20000000f00 */
[----:B------:R-:W-:Y:S01]  /*7270*/  HMMA.16816.F32.BF16 R152, R128, R156, R152 ;  /* 0x0000009c8098723c */ /* 0x000fe20000041898 */
[----:B------:R-:W-:Y:S01]  /*7280*/  MOV R116, R54 ;  /* 0x0000003600747202 */ /* 0x000fe20000000f00 */
[----:B------:R-:W-:Y:S01]  /*7290*/  IMAD.MOV.U32 R117, RZ, RZ, R55 ;  /* 0x000000ffff757224 */ /* 0x000fe200078e0037 */
[----:B------:R-:W-:-:S05]  /*72a0*/  MOV R119, R87 ;  /* 0x0000005700777202 */ /* 0x000fca0000000f00 */
[C---:B------:R-:W-:Y:S08]  /*72b0*/  HMMA.16816.F32.BF16 R156, R128.reuse, R158, R160 ;  /* 0x0000009e809c723c */ /* 0x040ff000000418a0 */
[C---:B------:R-:W-:Y:S07]  /*72c0*/  HMMA.16816.F32.BF16 R52, R128.reuse, R56, R176 ;  /* 0x000000388034723c */ /* 0x040fee00000418b0 */
[----:B------:R-:W-:Y:S01]  /*72d0*/  MOV R178, R70 ;  /* 0x0000004600b27202 */ /* 0x000fe20000000f00 */
[----:B-1----:R-:W-:Y:S01]  /*72e0*/  HMMA.16816.F32.BF16 R160, R128, R164, R200 ;  /* 0x000000a480a0723c */ /* 0x002fe200000418c8 */
[----:B------:R-:W-:-:S03]  /*72f0*/  MOV R179, R71 ;  /* 0x0000004700b37202 */ /* 0x000fc60000000f00 */
[----:B------:R-:W-:-:S03]  /*7300*/  FADD.FTZ R2, R2, R178 ;  /* 0x000000b202027221 */ /* 0x000fc60000010000 */
[----:B------:R-:W-:Y:S01]  /*7310*/  MOV R201, R0 ;  /* 0x0000000000c97202 */ /* 0x000fe20000000f00 */
[----:B------:R-:W-:Y:S01]  /*7320*/  IMAD.MOV.U32 R0, RZ, RZ, R61 ;  /* 0x000000ffff007224 */ /* 0x000fe200078e003d */
[C---:B------:R-:W-:Y:S01]  /*7330*/  HMMA.16816.F32.BF16 R164, R128.reuse, R166, R188 ;  /* 0x000000a680a4723c */ /* 0x040fe200000418bc */
[----:B------:R-:W-:Y:S01]  /*7340*/  FADD.FTZ R2, R184, R2 ;  /* 0x00000002b8027221 */ /* 0x000fe20000010000 */
[----:B------:R-:W-:Y:S01]  /*7350*/  MOV R202, R91 ;  /* 0x0000005b00ca7202 */ /* 0x000fe20000000f00 */
[----:B------:R-:W-:Y:S02]  /*7360*/  FADD.FTZ R0, R0, R179 ;  /* 0x000000b300007221 */ /* 0x000fe40000010000 */
[----:B------:R-:W-:Y:S02]  /*7370*/  FADD.FTZ R2, R116, R2 ;  /* 0x0000000274027221 */ /* 0x000fe40000010000 */
[----:B------:R-:W-:Y:S01]  /*7380*/  FADD.FTZ R0, R185, R0 ;  /* 0x00000000b9007221 */ /* 0x000fe20000010000 */
[----:B------:R-:W-:Y:S01]  /*7390*/  MOV R191, R72 ;  /* 0x0000004800bf7202 */ /* 0x000fe20000000f00 */
[----:B------:R-:W-:Y:S01]  /*73a0*/  FADD.FTZ R2, R118, R2 ;  /* 0x0000000276027221 */ /* 0x000fe20000010000 */
[----:B------:R-:W-:Y:S01]  /*73b0*/  MOV R190, R73 ;  /* 0x0000004900be7202 */ /* 0x000fe20000000f00 */
[----:B------:R-:W-:Y:S01]  /*73c0*/  FADD.FTZ R0, R117, R0 ;  /* 0x0000000075007221 */ /* 0x000fe20000010000 */
[----:B------:R-:W-:Y:S01]  /*73d0*/  MOV R188, R75 ;  /* 0x0000004b00bc7202 */ /* 0x000fe20000000f00 */
[----:B------:R-:W-:Y:S01]  /*73e0*/  IMAD.MOV.U32 R189, RZ, RZ, R74 ;  /* 0x000000ffffbd7224 */ /* 0x000fe200078e004a */
[----:B------:R-:W-:Y:S01]  /*73f0*/  HMMA.16816.F32.BF16 R144, R128, R148, R144 ;  /* 0x000000948090723c */ /* 0x000fe20000041890 */
[----:B------:R-:W-:Y:S01]  /*7400*/  FADD.FTZ R0, R119, R0 ;  /* 0x0000000077007221 */ /* 0x000fe20000010000 */
[----:B------:R-:W1:Y:S01]  /*7410*/  LDSM.16.MT88.4 R72, [R205+0x1d800] ;  /* 0x01d80000cd48783b */ /* 0x000e620000004200 */
        /* <DEDUP_REMOVED lines=8> */
[----:B------:R-:W-:Y:S01]  /*74a0*/  MOV R249, R63 ;  /* 0x0000003f00f97202 */ /* 0x000fe20000000f00 */
[----:B------:R-:W-:Y:S01]  /*74b0*/  FADD.FTZ R0, R189, R0 ;  /* 0x00000000bd007221 */ /* 0x000fe20000010000 */
[----:B------:R-:W-:Y:S01]  /*74c0*/  MOV R251, R60 ;  /* 0x0000003c00fb7202 */ /* 0x000fe20000000f00 */
        /* <DEDUP_REMOVED lines=14> */
[----:B------:R-:W-:Y:S02]  /*75b0*/  FADD.FTZ R2, R248, R2 ;  /* 0x00000002f8027221 */ /* 0x000fe40000010000 */
[----:B------:R-:W-:Y:S01]  /*75c0*/  FADD.FTZ R0, R252, R0 ;  /* 0x00000000fc007221 */ /* 0x000fe20000010000 */
[----:B------:R-:W-:Y:S01]  /*75d0*/  HMMA.16816.F32.BF16 R136, R128, R140, R136 ;  /* 0x0000008c8088723c */ /* 0x000fe20000041888 */
[----:B------:R-:W-:-:S02]  /*75e0*/  IMAD.MOV.U32 R250, RZ, RZ, R68 ;  /* 0x000000fffffa7224 */ /* 0x000fc400078e0044 */
[----:B------:R-:W-:Y:S02]  /*75f0*/  FADD.FTZ R2, R249, R2 ;  /* 0x00000002f9027221 */ /* 0x000fe40000010000 */
[----:B------:R-:W-:Y:S02]  /*7600*/  FADD.FTZ R0, R135, R0 ;  /* 0x0000000087007221 */ /* 0x000fe40000010000 */
[----:B------:R-:W-:Y:S01]  /*7610*/  FADD.FTZ R2, R250, R2 ;  /* 0x00000002fa027221 */ /* 0x000fe20000010000 */
[----:B-1----:R-:W-:Y:S01]  /*7620*/  HMMA.16816.F32.BF16 R68, R128, R72, R244 ;  /* 0x000000488044723c */ /* 0x002fe200000418f4 */
[----:B------:R-:W-:-:S06]  /*7630*/  FADD.FTZ R0, R134, R0 ;  /* 0x0000000086007221 */ /* 0x000fcc0000010000 */
[----:B------:R-:W-:Y:S01]  /*7640*/  FADD.FTZ R245, R251, R2 ;  /* 0x00000002fbf57221 */ /* 0x000fe20000010000 */
[----:B------:R-:W-:Y:S01]  /*7650*/  HMMA.16816.F32.BF16 R140, R128, R142, R92 ;  /* 0x0000008e808c723c */ /* 0x000fe2000004185c */
[----:B------:R-:W-:-:S03]  /*7660*/  FADD.FTZ R246, R3, R0 ;  /* 0x0000000003f67221 */ /* 0x000fc60000010000 */
[----:B------:R1:W-:Y:S04]  /*7670*/  STL [R1+0x14], R245 ;  /* 0x000014f501007387 */ /* 0x0003e80000100800 */
[----:B------:R1:W-:Y:S01]  /*7680*/  STL [R1+0x18], R246 ;  /* 0x000018f601007387 */ /* 0x0003e20000100800 */
[C---:B------:R-:W-:Y:S08]  /*7690*/  HMMA.16816.F32.BF16 R76, R128.reuse, R80, R76 ;  /* 0x00000050804c723c */ /* 0x040ff0000004184c */
[C---:B--2---:R-:W-:Y:S08]  /*76a0*/  HMMA.16816.F32.BF16 R84, R128.reuse, R88, R192 ;  /* 0x000000588054723c */ /* 0x044ff000000418c0 */
        /* <DEDUP_REMOVED lines=102> */
[----:B------:R-:W-:Y:S04]  /*7d10*/  LDSM.16.M88.4 R196, [R229] ;  /* 0x00000000e5c4783b */ /* 0x000fe80000000200 */
[----:B------:R-:W-:Y:S04]  /*7d20*/  LDSM.16.M88.4 R200, [R210+0x10800] ;  /* 0x01080000d2c8783b */ /* 0x000fe80000000200 */
[----:B------:R-:W-:Y:S04]  /*7d30*/  LDSM.16.M88.4 R236, [R209+0x1800] ;  /* 0x00180000d1ec783b */ /* 0x000fe80000000200 */
[----:B------:R-:W-:Y:S04]  /*7d40*/  LDSM.16.M88.4 R240, [R210+0x13000] ;  /* 0x01300000d2f0783b */ /* 0x000fe80000000200 */
[----:B------:R-:W4:Y:S01]  /*7d50*/  S2R R251, SR_TID.X ;  /* 0x0000000000fb7919 */ /* 0x000f220000002100 */
[----:B------:R-:W-:-:S03]  /*7d60*/  IMAD.U32 R0, RZ, RZ, UR25 ;  /* 0x00000019ff007e24 */ /* 0x000fc6000f8e00ff */
[----:B------:R-:W0:Y:S01]  /*7d70*/  LDGDEPBAR ;  /* 0x00000000000079af */ /* 0x000e220000000000 */
[C---:B-1----:R-:W-:Y:S08]  /*7d80*/  HMMA.16816.F32.BF16 R16, R4.reuse, R12, RZ ;  /* 0x0000000c0410723c */ /* 0x042ff000000418ff */
[C---:B------:R-:W-:Y:S08]  /*7d90*/  HMMA.16816.F32.BF16 R12, R4.reuse, R14, RZ ;  /* 0x0000000e040c723c */ /* 0x040ff000000418ff */
[C---:B------:R-:W-:Y:S08]  /*7da0*/  HMMA.16816.F32.BF16 R188, R4.reuse, R24, RZ ;  /* 0x0000001804bc723c */ /* 0x040ff000000418ff */
[C---:B------:R-:W-:Y:S01]  /*7db0*/  HMMA.16816.F32.BF16 R176, R4.reuse, R26, RZ ;  /* 0x0000001a04b0723c */ /* 0x040fe200000418ff */
[----:B------:R-:W1:Y:S07]  /*7dc0*/  LDSM.16.M88.4 R24, [R228] ;  /* 0x00000000e418783b */ /* 0x000e6e0000000200 */
[C---:B------:R-:W-:Y:S08]  /*7dd0*/  HMMA.16816.F32.BF16 R180, R4.reuse, R28, RZ ;  /* 0x0000001c04b4723c */ /* 0x040ff000000418ff */
[C---:B------:R-:W-:Y:S08]  /*7de0*/  HMMA.16816.F32.BF16 R184, R4.reuse, R30, RZ ;  /* 0x0000001e04b8723c */ /* 0x040ff000000418ff */
[C---:B------:R-:W-:Y:S08]  /*7df0*/  HMMA.16816.F32.BF16 R172, R4.reuse, R20, RZ ;  /* 0x0000001404ac723c */ /* 0x040ff000000418ff */
[----:B------:R-:W-:Y:S01]  /*7e00*/  HMMA.16816.F32.BF16 R168, R4, R22, RZ ;  /* 0x0000001604a8723c */ /* 0x000fe200000418ff */
[----:B------:R-:W-:Y:S04]  /*7e10*/  LDSM.16.M88.4 R4, [R214] ;  /* 0x00000000d604783b */ /* 0x000fe80000000200 */
[----:B------:R-:W4:Y:S03]  /*7e20*/  LDSM.16.M88.4 R20, [R210+0x10000] ;  /* 0x01000000d214783b */ /* 0x000f260000000200 */
[C---:B--2---:R-:W-:Y:S08]  /*7e30*/  HMMA.16816.F32.BF16 R28, R8.reuse, R32, R16 ;  /* 0x00000020081c723c */ /* 0x044ff00000041810 */
[C---:B------:R-:W-:Y:S08]  /*7e40*/  HMMA.16816.F32.BF16 R16, R8.reuse, R34, R12 ;  /* 0x000000220810723c */ /* 0x040ff0000004180c */
[C---:B---3--:R-:W-:Y:S01]  /*7e50*/  HMMA.16816.F32.BF16 R12, R8.reuse, R192, R180 ;  /* 0x000000c0080c723c */ /* 0x048fe200000418b4 */
[----:B------:R-:W2:Y:S07]  /*7e60*/  LDSM.16.M88.4 R180, [R210+0x11000] ;  /* 0x01100000d2b4783b */ /* 0x000eae0000000200 */
[C---:B------:R-:W-:Y:S08]  /*7e70*/  HMMA.16816.F32.BF16 R32, R8.reuse, R194, R184 ;  /* 0x000000c20820723c */ /* 0x040ff000000418b8 */
[----:B-1----:R-:W-:Y:S08]  /*7e80*/  HMMA.16816.F32.BF16 R192, R8, R24, R172 ;  /* 0x0000001808c0723c */ /* 0x002ff000000418ac */
[C---:B----4-:R-:W-:Y:S08]  /*7e90*/  HMMA.16816.F32.BF16 R172, R4.reuse, R20, R28 ;  /* 0x0000001404ac723c */ /* 0x050ff0000004181c */
[----:B------:R-:W-:Y:S01]  /*7ea0*/  HMMA.16816.F32.BF16 R28, R4, R22, R16 ;  /* 0x00000016041c723c */ /* 0x000fe20000041810 */
[----:B------:R-:W1:Y:S07]  /*7eb0*/  LDSM.16.M88.4 R16, [R210+0x11800] ;  /* 0x01180000d210783b */ /* 0x000e6e0000000200 */
[C---:B------:R-:W-:Y:S08]  /*7ec0*/  HMMA.16816.F32.BF16 R188, R8.reuse, R196, R188 ;  /* 0x000000c408bc723c */ /* 0x040ff000000418bc */
[C---:B------:R-:W-:Y:S08]  /*7ed0*/  HMMA.16816.F32.BF16 R184, R8.reuse, R198, R176 ;  /* 0x000000c608b8723c */ /* 0x040ff000000418b0 */
[----:B------:R-:W-:Y:S01]  /*7ee0*/  HMMA.16816.F32.BF16 R176, R8, R26, R168 ;  /* 0x0000001a08b0723c */ /* 0x000fe200000418a8 */
[----:B------:R-:W-:Y:S07]  /*7ef0*/  LDSM.16.M88.4 R8, [R213] ;  /* 0x00000000d508783b */ /* 0x000fee0000000200 */
[C---:B------:R-:W-:Y:S01]  /*7f00*/  HMMA.16816.F32.BF16 R24, R4.reuse, R200, R12 ;  /* 0x000000c80418723c */ /* 0x040fe2000004180c */
[----:B------:R-:W3:Y:S07]  /*7f10*/  LDSM.16.M88.4 R12, [R209] ;  /* 0x00000000d10c783b */ /* 0x000eee0000000200 */
[C---:B--2---:R-:W-:Y:S01]  /*7f20*/  HMMA.16816.F32.BF16 R168, R4.reuse, R180, R188 ;  /* 0x000000b404a8723c */ /* 0x044fe200000418bc */
[----:B------:R-:W-:Y:S07]  /*7f30*/  LDSM.16.M88.4 R188, [R204+0x12000] ;  /* 0x01200000ccbc783b */ /* 0x000fee0000000200 */
[C---:B------:R-:W-:Y:S01]  /*7f40*/  HMMA.16816.F32.BF16 R184, R4.reuse, R182, R184 ;  /* 0x000000b604b8723c */ /* 0x040fe200000418b8 */
[----:B------:R-:W2:Y:S07]  /*7f50*/  LDSM.16.M88.4 R180, [R209+0x1000] ;  /* 0x00100000d1b4783b */ /* 0x000eae0000000200 */
[C---:B------:R-:W-:Y:S01]  /*7f60*/  HMMA.16816.F32.BF16 R20, R4.reuse, R202, R32 ;  /* 0x000000ca0414723c */ /* 0x040fe20000041820 */
[----:B------:R-:W4:Y:S07]  /*7f70*/  LDSM.16.M88.4 R32, [R209+0x800] ;  /* 0x00080000d120783b */ /* 0x000f2e0000000200 */
[C---:B-1----:R-:W-:Y:S08]  /*7f80*/  HMMA.16816.F32.BF16 R192, R4.reuse, R16, R192 ;  /* 0x0000001004c0723c */ /* 0x042ff000000418c0 */
[----:B------:R-:W-:Y:S01]  /*7f90*/  HMMA.16816.F32.BF16 R16, R4, R18, R176 ;  /* 0x000000120410723c */ /* 0x000fe200000418b0 */
[----:B------:R-:W1:Y:S04]  /*7fa0*/  LDSM.16.M88.4 R4, [R211+0x4000] ;  /* 0x00400000d304783b */ /* 0x000e680000000200 */
[----:B------:R-:W1:Y:S03]  /*7fb0*/  LDSM.16.M88.4 R176, [R204+0x12800] ;  /* 0x01280000ccb0783b */ /* 0x000e660000000200 */
[C---:B---3--:R-:W-:Y:S08]  /*7fc0*/  HMMA.16816.F32.BF16 R200, R8.reuse, R12, R172 ;  /* 0x0000000c08c8723c */ /* 0x048ff000000418ac */
[C---:B------:R-:W-:Y:S08]  /*7fd0*/  HMMA.16816.F32.BF16 R196, R8.reuse, R14, R28 ;  /* 0x0000000e08c4723c */ /* 0x040ff0000004181c */
[C---:B------:R-:W-:Y:S01]  /*7fe0*/  HMMA.16816.F32.BF16 R12, R8.reuse, R238, R16 ;  /* 0x000000ee080c723c */ /* 0x040fe20000041810 */
[----:B------:R-:W3:Y:S07]  /*7ff0*/  LDSM.16.M88.4 R16, [R204+0x13800] ;  /* 0x01380000cc10783b */ /* 0x000eee0000000200 */
[C---:B--2---:R-:W-:Y:S01]  /*8000*/  HMMA.16816.F32.BF16 R28, R8.reuse, R180, R168 ;  /* 0x000000b4081c723c */ /* 0x044fe200000418a8 */
[----:B------:R-:W2:Y:S07]  /*8010*/  LDSM.16.M88.4 R168, [R204+0x13000] ;  /* 0x01300000cca8783b */ /* 0x000eae0000000200 */
[C---:B----4-:R-:W-:Y:S08]  /*8020*/  HMMA.16816.F32.BF16 R172, R8.reuse, R32, R24 ;  /* 0x0000002008ac723c */ /* 0x050ff00000041818 */
[C---:B------:R-:W-:Y:S08]  /*8030*/  HMMA.16816.F32.BF16 R32, R8.reuse, R34, R20 ;  /* 0x000000220820723c */ /* 0x040ff00000041814 */
[C---:B------:R-:W-:Y:S01]  /*8040*/  HMMA.16816.F32.BF16 R20, R8.reuse, R236, R192 ;  /* 0x000000ec0814723c */ /* 0x040fe200000418c0 */
[----:B------:R-:W-:Y:S07]  /*8050*/  LDSM.16.M88.4 R236, [R227] ;  /* 0x00000000e3ec783b */ /* 0x000fee0000000200 */
[----:B------:R-:W-:Y:S01]  /*8060*/  HMMA.16816.F32.BF16 R24, R8, R182, R184 ;  /* 0x000000b60818723c */ /* 0x000fe200000418b8 */
[----:B------:R-:W4:Y:S07]  /*8070*/  LDSM.16.M88.4 R8, [R212+0x4000] ;  /* 0x00400000d408783b */ /* 0x000f2e0000000200 */
[C---:B-1----:R-:W-:Y:S08]  /*8080*/  HMMA.16816.F32.BF16 R180, R4.reuse, R188, R200 ;  /* 0x000000bc04b4723c */ /* 0x042ff000000418c8 */
[C---:B------:R-:W-:Y:S01]  /*8090*/  HMMA.16816.F32.BF16 R196, R4.reuse, R190, R196 ;  /* 0x000000be04c4723c */ /* 0x040fe200000418c4 */
[----:B------:R-:W1:Y:S07]  /*80a0*/  LDSM.16.M88.4 R188, [R226] ;  /* 0x00000000e2bc783b */ /* 0x000e6e0000000200 */
[C---:B------:R-:W-:Y:S08]  /*80b0*/  HMMA.16816.F32.BF16 R192, R4.reuse, R176, R172 ;  /* 0x000000b004c0723c */ /* 0x040ff000000418ac */
[C---:B------:R-:W-:Y:S08]  /*80c0*/  HMMA.16816.F32.BF16 R32, R4.reuse, R178, R32 ;  /* 0x000000b20420723c */ /* 0x040ff00000041820 */
[C---:B---3--:R-:W-:Y:S01]  /*80d0*/  HMMA.16816.F32.BF16 R172, R4.reuse, R16, R20 ;  /* 0x0000001004ac723c */ /* 0x048fe20000041814 */
[----:B------:R-:W3:Y:S07]  /*80e0*/  LDSM.16.M88.4 R20, [R224] ;  /* 0x00000000e014783b */ /* 0x000eee0000000200 */
[C---:B--2---:R-:W-:Y:S01]  /*80f0*/  HMMA.16816.F32.BF16 R184, R4.reuse, R168, R28 ;  /* 0x000000a804b8723c */ /* 0x044fe2000004181c */
[----:B------:R-:W-:Y:S07]  /*8100*/  LDSM.16.M88.4 R28, [R210+0x12000] ;  /* 0x01200000d21c783b */ /* 0x000fee0000000200 */
[C---:B------:R-:W-:Y:S01]  /*8110*/  HMMA.16816.F32.BF16 R176, R4.reuse, R170, R24 ;  /* 0x000000aa04b0723c */ /* 0x040fe20000041818 */
[----:B------:R-:W2:Y:S04]  /*8120*/  LDSM.16.M88.4 R24, [R225] ;  /* 0x00000000e118783b */ /* 0x000ea80000000200 */
[----:B------:R-:W-:Y:S03]  /*8130*/  LDSM.16.M88.4 R168, [R210+0x12800] ;  /* 0x01280000d2a8783b */ /* 0x000fe60000000200 */
[----:B------:R-:W-:Y:S01]  /*8140*/  HMMA.16816.F32.BF16 R16, R4, R18, R12 ;  /* 0x000000120410723c */ /* 0x000fe2000004180c */
[----:B------:R-:W2:Y:S07]  /*8150*/  LDSM.16.M88.4 R4, [R214+0x4000] ;  /* 0x00400000d604783b */ /* 0x000eae0000000200 */
[C---:B----4-:R-:W-:Y:S01]  /*8160*/  HMMA.16816.F32.BF16 R12, R8.reuse, R236, R180 ;  /* 0x000000ec080c723c */ /* 0x050fe200000418b4 */
[----:B------:R-:W-:Y:S07]  /*8170*/  LDSM.16.M88.4 R180, [R209+0x2000] ;  /* 0x00200000d1b4783b */ /* 0x000fee0000000200 */
[C---:B------:R-:W-:Y:S08]  /*8180*/  HMMA.16816.F32.BF16 R200, R8.reuse, R238, R196 ;  /* 0x000000ee08c8723c */ /* 0x040ff000000418c4 */
[C---:B-1----:R-:W-:Y:S08]  /*8190*/  HMMA.16816.F32.BF16 R192, R8.reuse, R188, R192 ;  /* 0x000000bc08c0723c */ /* 0x042ff000000418c0 */
[C---:B------:R-:W-:Y:S08]  /*81a0*/  HMMA.16816.F32.BF16 R32, R8.reuse, R190, R32 ;  /* 0x000000be0820723c */ /* 0x040ff00000041820 */
[C---:B---3--:R-:W-:Y:S08]  /*81b0*/  HMMA.16816.F32.BF16 R236, R8.reuse, R20, R172 ;  /* 0x0000001408ec723c */ /* 0x048ff000000418ac */
[----:B--2---:R-:W-:Y:S08]  /*81c0*/  HMMA.16816.F32.BF16 R188, R8, R26, R176 ;  /* 0x0000001a08bc723c */ /* 0x004ff000000418b0 */
[----:B------:R-:W-:Y:S01]  /*81d0*/  HMMA.16816.F32.BF16 R172, R4, R28, R12 ;  /* 0x0000001c04ac723c */ /* 0x000fe2000004180c */
[----:B------:R-:W1:Y:S07]  /*81e0*/  LDSM.16.M88.4 R12, [R210+0x13800] ;  /* 0x01380000d20c783b */ /* 0x000e6e0000000200 */
[C---:B------:R-:W-:Y:S08]  /*81f0*/  HMMA.16816.F32.BF16 R184, R8.reuse, R24, R184 ;  /* 0x0000001808b8723c */ /* 0x040ff000000418b8 */
[----:B------:R-:W-:Y:S01]  /*8200*/  HMMA.16816.F32.BF16 R176, R8, R22, R16 ;  /* 0x0000001608b0723c */ /* 0x000fe20000041810 */
[----:B------:R-:W2:Y:S07]  /*8210*/  LDSM.16.M88.4 R8, [R213+0x4000] ;  /* 0x00400000d508783b */ /* 0x000eae0000000200 */
[C---:B------:R-:W-:Y:S08]  /*8220*/  HMMA.16816.F32.BF16 R200, R4.reuse, R30, R200 ;  /* 0x0000001e04c8723c */ /* 0x040ff000000418c8 */
[C---:B------:R-:W-:Y:S01]  /*8230*/  HMMA.16816.F32.BF16 R196, R4.reuse, R168, R192 ;  /* 0x000000a804c4723c */ /* 0x040fe200000418c0 */
[----:B------:R-:W-:Y:S07]  /*8240*/  LDSM.16.M88.4 R192, [R204+0x14000] ;  /* 0x01400000ccc0783b */ /* 0x000fee0000000200 */
[C---:B------:R-:W-:Y:S01]  /*8250*/  HMMA.16816.F32.BF16 R28, R4.reuse, R170, R32 ;  /* 0x000000aa041c723c */ /* 0x040fe20000041820 */
[----:B------:R-:W3:Y:S04]  /*8260*/  LDSM.16.M88.4 R168, [R209+0x2800] ;  /* 0x00280000d1a8783b */ /* 0x000ee80000000200 */
[----:B------:R-:W4:Y:S03]  /*8270*/  LDSM.16.M88.4 R32, [R209+0x3000] ;  /* 0x00300000d120783b */ /* 0x000f260000000200 */
        /* <DEDUP_REMOVED lines=8> */
[C---:B---3--:R-:W-:Y:S08]  /*8300*/  HMMA.16816.F32.BF16 R236, R8.reuse, R168, R196 ;  /* 0x000000a808ec723c */ /* 0x048ff000000418c4 */
[C---:B------:R-:W-:Y:S01]  /*8310*/  HMMA.16816.F32.BF16 R200, R8.reuse, R170, R28 ;  /* 0x000000aa08c8723c */ /* 0x040fe2000004181c */
[----:B------:R-:W2:Y:S04]  /*8320*/  LDSM.16.M88.4 R168, [R204+0x14800] ;  /* 0x01480000cca8783b */ /* 0x000ea80000000200 */
[----:B------:R-:W3:Y:S03]  /*8330*/  LDSM.16.M88.4 R28, [R204+0x15800] ;  /* 0x01580000cc1c783b */ /* 0x000ee60000000200 */
[C---:B------:R-:W-:Y:S08]  /*8340*/  HMMA.16816.F32.BF16 R184, R8.reuse, R180, R172 ;  /* 0x000000b408b8723c */ /* 0x040ff000000418ac */
[C---:B----4-:R-:W-:Y:S08]  /*8350*/  HMMA.16816.F32.BF16 R196, R8.reuse, R32, R24 ;  /* 0x0000002008c4723c */ /* 0x050ff00000041818 */
[C---:B------:R-:W-:Y:S01]  /*8360*/  HMMA.16816.F32.BF16 R180, R8.reuse, R34, R20 ;  /* 0x0000002208b4723c */ /* 0x040fe20000041814 */
[----:B------:R-:W-:Y:S07]  /*8370*/  LDSM.16.M88.4 R20, [R223] ;  /* 0x00000000df14783b */ /* 0x000fee0000000200 */
[C---:B------:R-:W-:Y:S08]  /*8380*/  HMMA.16816.F32.BF16 R172, R8.reuse, R240, R16 ;  /* 0x000000f008ac723c */ /* 0x040ff00000041810 */
[----:B------:R-:W-:Y:S01]  /*8390*/  HMMA.16816.F32.BF16 R24, R8, R242, R12 ;  /* 0x000000f20818723c */ /* 0x000fe2000004180c */
[----:B------:R-:W4:Y:S04]  /*83a0*/  LDSM.16.M88.4 R8, [R212+0x8000] ;  /* 0x00800000d408783b */ /* 0x000f280000000200 */
[----:B------:R-:W3:Y:S03]  /*83b0*/  LDSM.16.M88.4 R240, [R222] ;  /* 0x00000000def0783b */ /* 0x000ee60000000200 */
[C---:B-1----:R-:W-:Y:S01]  /*83c0*/  HMMA.16816.F32.BF16 R16, R4.reuse, R192, R184 ;  /* 0x000000c00410723c */ /* 0x042fe200000418b8 */
[----:B------:R-:W1:Y:S07]  /*83d0*/  LDSM.16.M88.4 R184, [R221] ;  /* 0x00000000ddb8783b */ /* 0x000e6e0000000200 */
[C---:B------:R-:W-:Y:S08]  /*83e0*/  HMMA.16816.F32.BF16 R12, R4.reuse, R194, R188 ;  /* 0x000000c2040c723c */ /* 0x040ff000000418bc */
[C---:B--2---:R-:W-:Y:S01]  /*83f0*/  HMMA.16816.F32.BF16 R32, R4.reuse, R168, R236 ;  /* 0x000000a80420723c */ /* 0x044fe200000418ec */
[----:B------:R-:W-:Y:S07]  /*8400*/  LDSM.16.M88.4 R236, [R210+0x15800] ;  /* 0x01580000d2ec783b */ /* 0x000fee0000000200 */
[C---:B------:R-:W-:Y:S08]  /*8410*/  HMMA.16816.F32.BF16 R196, R4.reuse, R176, R196 ;  /* 0x000000b004c4723c */ /* 0x040ff000000418c4 */
[C---:B------:R-:W-:Y:S01]  /*8420*/  HMMA.16816.F32.BF16 R192, R4.reuse, R178, R180 ;  /* 0x000000b204c0723c */ /* 0x040fe200000418b4 */
[----:B------:R-:W2:Y:S07]  /*8430*/  LDSM.16.M88.4 R180, [R220] ;  /* 0x00000000dcb4783b */ /* 0x000eae0000000200 */
[C---:B---3--:R-:W-:Y:S08]  /*8440*/  HMMA.16816.F32.BF16 R176, R4.reuse, R28, R172 ;  /* 0x0000001c04b0723c */ /* 0x048ff000000418ac */
[C---:B------:R-:W-:Y:S08]  /*8450*/  HMMA.16816.F32.BF16 R188, R4.reuse, R170, R200 ;  /* 0x000000aa04bc723c */ /* 0x040ff000000418c8 */
[----:B------:R-:W-:Y:S01]  /*8460*/  HMMA.16816.F32.BF16 R172, R4, R30, R24 ;  /* 0x0000001e04ac723c */ /* 0x000fe20000041818 */
[----:B------:R-:W-:Y:S04]  /*8470*/  LDSM.16.M88.4 R4, [R214+0x8000] ;  /* 0x00800000d604783b */ /* 0x000fe80000000200 */
[----:B------:R-:W-:Y:S03]  /*8480*/  LDSM.16.M88.4 R28, [R210+0x14800] ;  /* 0x01480000d21c783b */ /* 0x000fe60000000200 */
[C---:B----4-:R-:W-:Y:S08]  /*8490*/  HMMA.16816.F32.BF16 R168, R8.reuse, R20, R16 ;  /* 0x0000001408a8723c */ /* 0x050ff00000041810 */
[C---:B------:R-:W-:Y:S08]  /*84a0*/  HMMA.16816.F32.BF16 R24, R8.reuse, R22, R12 ;  /* 0x000000160818723c */ /* 0x040ff0000004180c */
[C---:B------:R-:W-:Y:S01]  /*84b0*/  HMMA.16816.F32.BF16 R20, R8.reuse, R240, R32 ;  /* 0x000000f00814723c */ /* 0x040fe20000041820 */
[----:B------:R-:W3:Y:S07]  /*84c0*/  LDSM.16.M88.4 R32, [R210+0x14000] ;  /* 0x01400000d220783b */ /* 0x000eee0000000200 */
[C---:B------:R-:W-:Y:S01]  /*84d0*/  HMMA.16816.F32.BF16 R16, R8.reuse, R242, R188 ;  /* 0x000000f20810723c */ /* 0x040fe200000418bc */
[----:B------:R-:W4:Y:S07]  /*84e0*/  LDSM.16.M88.4 R240, [R210+0x15000] ;  /* 0x01500000d2f0783b */ /* 0x000f2e0000000200 */
[C---:B-1----:R-:W-:Y:S08]  /*84f0*/  HMMA.16816.F32.BF16 R12, R8.reuse, R184, R196 ;  /* 0x000000b8080c723c */ /* 0x042ff000000418c4 */
[C---:B------:R-:W-:Y:S08]  /*8500*/  HMMA.16816.F32.BF16 R192, R8.reuse, R186, R192 ;  /* 0x000000ba08c0723c */ /* 0x040ff000000418c0 */
[C---:B--2---:R-:W-:Y:S08]  /*8510*/  HMMA.16816.F32.BF16 R200, R8.reuse, R180, R176 ;  /* 0x000000b408c8723c */ /* 0x044ff000000418b0 */
[----:B------:R-:W-:Y:S01]  /*8520*/  HMMA.16816.F32.BF16 R188, R8, R182, R172 ;  /* 0x000000b608bc723c */ /* 0x000fe200000418ac */
[----:B------:R-:W-:Y:S07]  /*8530*/  LDSM.16.M88.4 R8, [R213+0x8000] ;  /* 0x00800000d508783b */ /* 0x000fee0000000200 */
[C---:B---3--:R-:W-:Y:S01]  /*8540*/  HMMA.16816.F32.BF16 R196, R4.reuse, R32, R168 ;  /* 0x0000002004c4723c */ /* 0x048fe200000418a8 */
[----:B------:R-:W1:Y:S07]  /*8550*/  LDSM.16.M88.4 R168, [R209+0x4000] ;  /* 0x00400000d1a8783b */ /* 0x000e6e0000000200 */
[C---:B------:R-:W-:Y:S01]  /*8560*/  HMMA.16816.F32.BF16 R184, R4.reuse, R34, R24 ;  /* 0x0000002204b8723c */ /* 0x040fe20000041818 */
[----:B------:R-:W2:Y:S04]  /*8570*/  LDSM.16.M88.4 R32, [R209+0x4800] ;  /* 0x00480000d120783b */ /* 0x000ea80000000200 */
[----:B------:R-:W-:Y:S03]  /*8580*/  LDSM.16.M88.4 R24, [R209+0x5800] ;  /* 0x00580000d118783b */ /* 0x000fe60000000200 */
[C---:B------:R-:W-:Y:S08]  /*8590*/  HMMA.16816.F32.BF16 R180, R4.reuse, R28, R20 ;  /* 0x0000001c04b4723c */ /* 0x040ff00000041814 */
[C---:B------:R-:W-:Y:S01]  /*85a0*/  HMMA.16816.F32.BF16 R176, R4.reuse, R30, R16 ;  /* 0x0000001e04b0723c */ /* 0x040fe20000041810 */
[----:B------:R-:W3:Y:S07]  /*85b0*/  LDSM.16.M88.4 R28, [R209+0x5000] ;  /* 0x00500000d11c783b */ /* 0x000eee0000000200 */
        /* <DEDUP_REMOVED lines=9> */
[C---:B--2---:R-:W-:Y:S01]  /*8650*/  HMMA.16816.F32.BF16 R200, R8.reuse, R34, R176 ;  /* 0x0000002208c8723c */ /* 0x044fe200000418b0 */
[----:B------:R-:W-:Y:S07]  /*8660*/  LDSM.16.M88.4 R176, [R219] ;  /* 0x00000000dbb0783b */ /* 0x000fee0000000200 */
[C---:B---3--:R-:W-:Y:S01]  /*8670*/  HMMA.16816.F32.BF16 R184, R8.reuse, R30, R12 ;  /* 0x0000001e08b8723c */ /* 0x048fe2000004180c */
[----:B------:R-:W2:Y:S07]  /*8680*/  LDSM.16.M88.4 R12, [R212+0xc000] ;  /* 0x00c00000d40c783b */ /* 0x000eae0000000200 */
[C---:B------:R-:W-:Y:S01]  /*8690*/  HMMA.16816.F32.BF16 R196, R8.reuse, R28, R20 ;  /* 0x0000001c08c4723c */ /* 0x040fe20000041814 */
[----:B------:R-:W3:Y:S07]  /*86a0*/  LDSM.16.M88.4 R28, [R204+0x17800] ;  /* 0x01780000cc1c783b */ /* 0x000eee0000000200 */
[C---:B------:R-:W-:Y:S01]  /*86b0*/  HMMA.16816.F32.BF16 R240, R8.reuse, R32, R180 ;  /* 0x0000002008f0723c */ /* 0x040fe200000418b4 */
[----:B------:R-:W2:Y:S04]  /*86c0*/  LDSM.16.M88.4 R32, [R204+0x17000] ;  /* 0x01700000cc20783b */ /* 0x000ea80000000200 */
[----:B------:R-:W-:Y:S03]  /*86d0*/  LDSM.16.M88.4 R180, [R210+0x16000] ;  /* 0x01600000d2b4783b */ /* 0x000fe60000000200 */
[C---:B------:R-:W-:Y:S08]  /*86e0*/  HMMA.16816.F32.BF16 R172, R8.reuse, R24, R172 ;  /* 0x0000001808ac723c */ /* 0x040ff000000418ac */
[----:B------:R-:W-:Y:S01]  /*86f0*/  HMMA.16816.F32.BF16 R24, R8, R26, R16 ;  /* 0x0000001a0818723c */ /* 0x000fe20000041810 */
[----:B------:R-:W3:Y:S07]  /*8700*/  LDSM.16.M88.4 R8, [R214+0xc000] ;  /* 0x00c00000d608783b */ /* 0x000eee0000000200 */
[C---:B----4-:R-:W-:Y:S08]  /*8710*/  HMMA.16816.F32.BF16 R20, R4.reuse, R236, R188 ;  /* 0x000000ec0414723c */ /* 0x050ff000000418bc */
[C---:B------:R-:W-:Y:S08]  /*8720*/  HMMA.16816.F32.BF16 R16, R4.reuse, R238, R192 ;  /* 0x000000ee0410723c */ /* 0x040ff000000418c0 */
[----:B-1----:R-:W-:Y:S08]  /*8730*/  HMMA.16816.F32.BF16 R188, R4, R168, R240 ;  /* 0x000000a804bc723c */ /* 0x002ff000000418f0 */
[C---:B--2---:R-:W-:Y:S08]  /*8740*/  HMMA.16816.F32.BF16 R20, R12.reuse, R176, R20 ;  /* 0x000000b00c14723c */ /* 0x044ff00000041814 */
[----:B------:R-:W-:Y:S08]  /*8750*/  HMMA.16816.F32.BF16 R16, R12, R178, R16 ;  /* 0x000000b20c10723c */ /* 0x000ff00000041810 */
[C---:B---3--:R-:W-:Y:S01]  /*8760*/  HMMA.16816.F32.BF16 R240, R4.reuse, R30, R24 ;  /* 0x0000001e04f0723c */ /* 0x048fe20000041818 */
[----:B------:R-:W1:Y:S07]  /*8770*/  LDSM.16.M88.4 R24, [R218] ;  /* 0x00000000da18783b */ /* 0x000e6e0000000200 */
[C---:B------:R-:W-:Y:S01]  /*8780*/  HMMA.16816.F32.BF16 R200, R4.reuse, R170, R200 ;  /* 0x000000aa04c8723c */ /* 0x040fe200000418c8 */
[----:B------:R-:W-:Y:S07]  /*8790*/  LDSM.16.M88.4 R168, [R217] ;  /* 0x00000000d9a8783b */ /* 0x000fee0000000200 */
[C---:B------:R-:W-:Y:S08]  /*87a0*/  HMMA.16816.F32.BF16 R192, R4.reuse, R32, R196 ;  /* 0x0000002004c0723c */ /* 0x040ff000000418c4 */
[C---:B------:R-:W-:Y:S01]  /*87b0*/  HMMA.16816.F32.BF16 R184, R4.reuse, R34, R184 ;  /* 0x0000002204b8723c */ /* 0x040fe200000418b8 */
[----:B------:R-:W-:Y:S07]  /*87c0*/  LDSM.16.M88.4 R32, [R209+0x6000] ;  /* 0x00600000d120783b */ /* 0x000fee0000000200 */
[----:B------:R-:W-:Y:S01]  /*87d0*/  HMMA.16816.F32.BF16 R236, R4, R28, R172 ;  /* 0x0000001c04ec723c */ /* 0x000fe200000418ac */
[----:B------:R-:W2:Y:S07]  /*87e0*/  LDSM.16.M88.4 R4, [R213+0xc000] ;  /* 0x00c00000d504783b */ /* 0x000eae0000000200 */
[C---:B------:R-:W-:Y:S08]  /*87f0*/  HMMA.16816.F32.BF16 R28, R8.reuse, R180, R20 ;  /* 0x000000b4081c723c */ /* 0x040ff00000041814 */
[----:B------:R-:W-:Y:S01]  /*8800*/  HMMA.16816.F32.BF16 R16, R8, R182, R16 ;  /* 0x000000b60810723c */ /* 0x000fe20000041810 */
[----:B------:R-:W3:Y:S07]  /*8810*/  LDSM.16.M88.4 R180, [R210+0x16800] ;  /* 0x01680000d2b4783b */ /* 0x000eee0000000200 */
[C---:B-1----:R-:W-:Y:S01]  /*8820*/  HMMA.16816.F32.BF16 R20, R12.reuse, R24, R188 ;  /* 0x000000180c14723c */ /* 0x042fe200000418bc */
[----:B------:R-:W-:Y:S07]  /*8830*/  LDSM.16.M88.4 R188, [R216] ;  /* 0x00000000d8bc783b */ /* 0x000fee0000000200 */
[----:B------:R-:W-:Y:S08]  /*8840*/  HMMA.16816.F32.BF16 R176, R12, R26, R200 ;  /* 0x0000001a0cb0723c */ /* 0x000ff000000418c8 */
[C---:B--2---:R-:W-:Y:S08]  /*8850*/  HMMA.16816.F32.BF16 R24, R4.reuse, R32, R28 ;  /* 0x000000200418723c */ /* 0x044ff0000004181c */
[----:B------:R-:W-:Y:S01]  /*8860*/  HMMA.16816.F32.BF16 R172, R4, R34, R16 ;  /* 0x0000002204ac723c */ /* 0x000fe20000041810 */
[----:B------:R-:W1:Y:S07]  /*8870*/  LDSM.16.M88.4 R32, [R210+0x17000] ;  /* 0x01700000d220783b */ /* 0x000e6e0000000200 */
[C---:B------:R-:W-:Y:S01]  /*8880*/  HMMA.16816.F32.BF16 R196, R12.reuse, R170, R184 ;  /* 0x000000aa0cc4723c */ /* 0x040fe200000418b8 */
[----:B------:R-:W2:Y:S07]  /*8890*/  LDSM.16.M88.4 R184, [R209+0x6800] ;  /* 0x00680000d1b8783b */ /* 0x000eae0000000200 */
[----:B------:R-:W-:Y:S01]  /*88a0*/  HMMA.16816.F32.BF16 R192, R12, R168, R192 ;  /* 0x000000a80cc0723c */ /* 0x000fe200000418c0 */
[----:B------:R-:W4:Y:S07]  /*88b0*/  LDSM.16.M88.4 R168, [R209+0x7000] ;  /* 0x00700000d1a8783b */ /* 0x000f2e0000000200 */
[C---:B---3--:R-:W-:Y:S08]  /*88c0*/  HMMA.16816.F32.BF16 R16, R8.reuse, R180, R20 ;  /* 0x000000b40810723c */ /* 0x048ff00000041814 */
[C---:B------:R-:W-:Y:S01]  /*88d0*/  HMMA.16816.F32.BF16 R20, R8.reuse, R182, R176 ;  /* 0x000000b60814723c */ /* 0x040fe200000418b0 */
[----:B------:R-:W3:Y:S07]  /*88e0*/  LDSM.16.M88.4 R180, [R210+0x17800] ;  /* 0x01780000d2b4783b */ /* 0x000eee0000000200 */
[----:B-1----:R-:W-:Y:S01]  /*88f0*/  HMMA.16816.F32.BF16 R28, R8, R32, R192 ;  /* 0x00000020081c723c */ /* 0x002fe200000418c0 */
[----:B------:R-:W-:-:S02]  /*8900*/  FMUL.FTZ R24, R24, c[0x0][0x2ec] ;  /* 0x0000bb0018187a20 */ /* 0x000fc40000410000 */
[----:B------:R-:W-:Y:S02]  /*8910*/  FMUL.FTZ R25, R25, c[0x0][0x2ec] ;  /* 0x0000bb0019197a20 */ /* 0x000fe40000410000 */
[----:B------:R-:W-:-:S03]  /*8920*/  FMUL.FTZ R26, R26, c[0x0][0x2ec] ;  /* 0x0000bb001a1a7a20 */ /* 0x000fc60000410000 */
[----:B--2---:R-:W-:Y:S01]  /*8930*/  HMMA.16816.F32.BF16 R16, R4, R184, R16 ;  /* 0x000000b80410723c */ /* 0x004fe20000041810 */
[----:B------:R-:W-:Y:S01]  /*8940*/  FMUL.FTZ R27, R27, c[0x0][0x2ec] ;  /* 0x0000bb001b1b7a20 */ /* 0x000fe20000410000 */
[----:B-----5:R-:W1:Y:S01]  /*8950*/  MUFU.TANH R3, R24 ;  /* 0x0000001800037308 */ /* 0x020e620000002400 */
[----:B------:R-:W-:-:S05]  /*8960*/  IMAD.SHL.U32 R251, R251, 0x2, RZ ;  /* 0x00000002fbfb7824 */ /* 0x000fca00078e00ff */
[----:B------:R-:W-:Y:S02]  /*8970*/  HMMA.16816.F32.BF16 R176, R12, R188, R236 ;  /* 0x000000bc0cb0723c */ /* 0x000fe400000418ec */
[----:B------:R-:W-:Y:S01]  /*8980*/  MUFU.TANH R244, R25 ;  /* 0x0000001900f47308 */ /* 0x000fe20000002400 */
[----:B------:R-:W-:-:S07]  /*8990*/  LOP3.LUT R251, R251, 0x6, RZ, 0xc0, !PT ;  /* 0x00000006fbfb7812 */ /* 0x000fce00078ec0ff */
[----:B------:R-:W-:Y:S08]  /*89a0*/  MUFU.TANH R202, R26 ;  /* 0x0000001a00ca7308 */ /* 0x000ff00000002400 */
[----:B------:R2:W5:Y:S01]  /*89b0*/  MUFU.TANH R203, R27 ;  /* 0x0000001b00cb7308 */ /* 0x0005620000002400 */
[----:B------:R-:W-:Y:S01]  /*89c0*/  IMAD R0, R0, 0x40, R251 ;  /* 0x0000004000007824 */ /* 0x000fe200078e02fb */
[C---:B--2---:R-:W-:Y:S08]  /*89d0*/  HMMA.16816.F32.BF16 R24, R4.reuse, R186, R20 ;  /* 0x000000ba0418723c */ /* 0x044ff00000041814 */
[----:B----4-:R-:W-:Y:S01]  /*89e0*/  HMMA.16816.F32.BF16 R20, R4, R168, R28 ;  /* 0x000000a80414723c */ /* 0x010fe2000004181c */
[----:B------:R-:W2:Y:S01]  /*89f0*/  LDSM.16.M88.4 R28, [R209+0x7800] ;  /* 0x00780000d11c783b */ /* 0x000ea20000000200 */
[C---:B------:R-:W-:Y:S01]  /*8a00*/  ISETP.GE.AND P1, PT, R0.reuse, R235, PT ;  /* 0x000000eb0000720c */ /* 0x040fe20003f26270 */
[----:B------:R-:W-:Y:S01]  /*8a10*/  FMUL.FTZ R17, R17, c[0x0][0x2ec] ;  /* 0x0000bb0011117a20 */ /* 0x000fe20000410000 */
[----:B------:R-:W-:Y:S01]  /*8a20*/  IADD3 R2, R0, 0x1, RZ ;  /* 0x0000000100027810 */ /* 0x000fe20007ffe0ff */
[----:B------:R-:W-:-:S03]  /*8a30*/  FMUL.FTZ R172, R172, c[0x0][0x2ec] ;  /* 0x0000bb00acac7a20 */ /* 0x000fc60000410000 */
[----:B------:R-:W-:Y:S01]  /*8a40*/  HMMA.16816.F32.BF16 R184, R12, R190, R240 ;  /* 0x000000be0cb8723c */ /* 0x000fe200000418f0 */
[----:B------:R-:W-:Y:S01]  /*8a50*/  FMUL.FTZ R173, R173, c[0x0][0x2ec] ;  /* 0x0000bb00adad7a20 */ /* 0x000fe20000410000 */
[----:B------:R-:W-:Y:S01]  /*8a60*/  UISETP.GT.AND UP0, UPT, UR25, UR10, UPT ;  /* 0x0000000a1900728c */ /* 0x000fe2000bf04270 */
[----:B------:R-:W-:Y:S01]  /*8a70*/  FMUL.FTZ R174, R174, c[0x0][0x2ec] ;  /* 0x0000bb00aeae7a20 */ /* 0x000fe20000410000 */
[----:B------:R-:W-:-:S04]  /*8a80*/  DEPBAR.LE SB0, 0x0 ;  /* 0x000080000000791a */ /* 0x000fc80000000000 */
[----:B------:R-:W-:Y:S01]  /*8a90*/  HMMA.16816.F32.BF16 R12, R8, R34, R196 ;  /* 0x00000022080c723c */ /* 0x000fe200000418c4 */
[----:B------:R-:W-:Y:S01]  /*8aa0*/  ISETP.LT.OR P1, PT, R0, R233, P1 ;  /* 0x000000e90000720c */ /* 0x000fe20000f21670 */
[----:B------:R-:W-:Y:S01]  /*8ab0*/  FMUL.FTZ R175, R175, c[0x0][0x2ec] ;  /* 0x0000bb00afaf7a20 */ /* 0x000fe20000410000 */
[----:B------:R1:W-:Y:S01]  /*8ac0*/  MUFU.TANH R194, R17 ;  /* 0x0000001100c27308 */ /* 0x0003e20000002400 */
[C---:B------:R-:W-:Y:S02]  /*8ad0*/  ISETP.GE.AND P0, PT, R2.reuse, R235, PT ;  /* 0x000000eb0200720c */ /* 0x040fe40003f06270 */
[----:B------:R-:W-:Y:S01]  /*8ae0*/  ISETP.GE.AND P6, PT, R2, R234, PT ;  /* 0x000000ea0200720c */ /* 0x000fe20003fc6270 */
[----:B------:R-:W-:Y:S01]  /*8af0*/  FMUL.FTZ R18, R18, c[0x0][0x2ec] ;  /* 0x0000bb0012127a20 */ /* 0x000fe20000410000 */
[----:B------:R-:W-:Y:S01]  /*8b00*/  ISETP.LT.OR P0, PT, R2, R233, P0 ;  /* 0x000000e90200720c */ /* 0x000fe20000701670 */
[----:B------:R-:W-:Y:S02]  /*8b10*/  FMUL.FTZ R20, R20, c[0x0][0x2ec] ;  /* 0x0000bb0014147a20 */ /* 0x000fe40000410000 */
[----:B------:R-:W-:Y:S01]  /*8b20*/  MUFU.TANH R200, R172 ;  /* 0x000000ac00c87308 */ /* 0x000fe20000002400 */
[----:B------:R-:W-:-:S02]  /*8b30*/  ISETP.LT.OR P6, PT, R2, R232, P6 ;  /* 0x000000e80200720c */ /* 0x000fc400037c1670 */
[----:B-1----:R-:W-:-:S05]  /*8b40*/  FSEL R17, R3, -INF , !P1 ;  /* 0xff80000003117808 */ /* 0x002fca0004800000 */
[----:B------:R-:W-:Y:S01]  /*8b50*/  MUFU.TANH R201, R173 ;  /* 0x000000ad00c97308 */ /* 0x000fe20000002400 */
[----:B------:R-:W-:Y:S01]  /*8b60*/  ISETP.GE.AND P1, PT, R0, R234, PT ;  /* 0x000000ea0000720c */ /* 0x000fe20003f26270 */
[----:B------:R-:W-:Y:S01]  /*8b70*/  FMUL.FTZ R16, R16, c[0x0][0x2ec] ;  /* 0x0000bb0010107a20 */ /* 0x000fe20000410000 */
[C---:B------:R-:W-:Y:S02]  /*8b80*/  IADD3 R3, R0.reuse, 0x8, RZ ;  /* 0x0000000800037810 */ /* 0x040fe40007ffe0ff */
[----:B------:R-:W-:-:S03]  /*8b90*/  ISETP.LT.OR P1, PT, R0, R232, P1 ;  /* 0x000000e80000720c */ /* 0x000fc60000f21670 */
[----:B------:R-:W1:Y:S01]  /*8ba0*/  MUFU.TANH R193, R174 ;  /* 0x000000ae00c17308 */ /* 0x000e620000002400 */
[----:B------:R-:W-:Y:S01]  /*8bb0*/  IADD3 R2, R0, 0x9, RZ ;  /* 0x0000000900027810 */ /* 0x000fe20007ffe0ff */
[----:B------:R-:W-:Y:S06]  /*8bc0*/  HMMA.16816.F32.BF16 R32, R4, R170, R12 ;  /* 0x000000aa0420723c */ /* 0x000fec000004180c */
[----:B------:R3:W4:Y:S01]  /*8bd0*/  MUFU.TANH R192, R175 ;  /* 0x000000af00c07308 */ /* 0x0007220000002400 */
[----:B------:R-:W-:Y:S01]  /*8be0*/  FMUL.FTZ R12, R21, c[0x0][0x2ec] ;  /* 0x0000bb00150c7a20 */ /* 0x000fe20000410000 */
[----:B-----5:R-:W-:Y:S01]  /*8bf0*/  FSEL R21, R203, -INF , !P6 ;  /* 0xff800000cb157808 */ /* 0x020fe20007000000 */
[----:B------:R-:W-:Y:S01]  /*8c00*/  FMUL.FTZ R24, R24, c[0x0][0x2ec] ;  /* 0x0000bb0018187a20 */ /* 0x000fe20000410000 */
[----:B------:R-:W-:Y:S01]  /*8c10*/  ISETP.GE.AND P6, PT, R2, R235, PT ;  /* 0x000000eb0200720c */ /* 0x000fe20003fc6270 */
[----:B------:R-:W-:-:S03]  /*8c20*/  FMUL.FTZ R25, R25, c[0x0][0x2ec] ;  /* 0x0000bb0019197a20 */ /* 0x000fc60000410000 */
[----:B------:R5:W-:Y:S01]  /*8c30*/  MUFU.TANH R189, R18 ;  /* 0x0000001200bd7308 */ /* 0x000be20000002400 */
[----:B------:R-:W-:Y:S01]  /*8c40*/  FMUL.FTZ R26, R26, c[0x0][0x2ec] ;  /* 0x0000bb001a1a7a20 */ /* 0x000fe20000410000 */
[----:B---3--:R-:W-:Y:S06]  /*8c50*/  HMMA.16816.F32.BF16 R172, R8, R180, R176 ;  /* 0x000000b408ac723c */ /* 0x008fec00000418b0 */
[----:B------:R3:W-:Y:S01]  /*8c60*/  MUFU.TANH R13, R20 ;  /* 0x00000014000d7308 */ /* 0x0007e20000002400 */
[----:B------:R-:W-:Y:S01]  /*8c70*/  FMUL.FTZ R27, R27, c[0x0][0x2ec] ;  /* 0x0000bb001b1b7a20 */ /* 0x000fe20000410000 */
[----:B------:R-:W-:Y:S01]  /*8c80*/  ISETP.LT.OR P6, PT, R2, R233, P6 ;  /* 0x000000e90200720c */ /* 0x000fe200037c1670 */
[----:B------:R-:W-:Y:S01]  /*8c90*/  FMUL.FTZ R19, R19, c[0x0][0x2ec] ;  /* 0x0000bb0013137a20 */ /* 0x000fe20000410000 */
[----:B-----5:R-:W-:-:S04]  /*8ca0*/  FSEL R18, R202, -INF , !P1 ;  /* 0xff800000ca127808 */ /* 0x020fc80004800000 */
[----:B------:R5:W1:Y:S01]  /*8cb0*/  MUFU.TANH R134, R16 ;  /* 0x0000001000867308 */ /* 0x000a620000002400 */
[C---:B------:R-:W-:Y:S02]  /*8cc0*/  ISETP.GE.AND P1, PT, R3.reuse, R235, PT ;  /* 0x000000eb0300720c */ /* 0x040fe40003f26270 */
[----:B---3--:R-:W-:Y:S02]  /*8cd0*/  FSEL R20, R244, -INF , !P0 ;  /* 0xff800000f4147808 */ /* 0x008fe40004000000 */
[----:B------:R-:W-:-:S03]  /*8ce0*/  ISETP.GE.AND P0, PT, R3, R234, PT ;  /* 0x000000ea0300720c */ /* 0x000fc60003f06270 */
[----:B------:R-:W-:Y:S01]  /*8cf0*/  MUFU.TANH R135, R24 ;  /* 0x0000001800877308 */ /* 0x000fe20000002400 */
[C---:B------:R-:W-:Y:S02]  /*8d00*/  ISETP.LT.OR P1, PT, R3.reuse, R233, P1 ;  /* 0x000000e90300720c */ /* 0x040fe40000f21670 */
[----:B------:R-:W-:Y:S02]  /*8d10*/  ISETP.LT.OR P0, PT, R3, R232, P0 ;  /* 0x000000e80300720c */ /* 0x000fe40000701670 */
[----:B------:R-:W-:-:S03]  /*8d20*/  IADD3 R3, R0, 0x10, RZ ;  /* 0x0000001000037810 */ /* 0x000fc60007ffe0ff */
[----:B------:R-:W-:Y:S01]  /*8d30*/  MUFU.TANH R188, R25 ;  /* 0x0000001900bc7308 */ /* 0x000fe20000002400 */
[----:B-1----:R-:W-:Y:S02]  /*8d40*/  FSEL R15, R193, -INF , !P0 ;  /* 0xff800000c10f7808 */ /* 0x002fe40004000000 */
[----:B-----5:R-:W-:-:S05]  /*8d50*/  FSEL R16, R201, -INF , !P6 ;  /* 0xff800000c9107808 */ /* 0x020fca0007000000 */
[----:B------:R-:W-:Y:S01]  /*8d60*/  MUFU.TANH R176, R26 ;  /* 0x0000001a00b07308 */ /* 0x000fe20000002400 */
[C---:B------:R-:W-:Y:S02]  /*8d70*/  ISETP.GE.AND P0, PT, R3.reuse, R235, PT ;  /* 0x000000eb0300720c */ /* 0x040fe40003f06270 */
[----:B------:R-:W-:-:S05]  /*8d80*/  ISETP.GE.AND P6, PT, R3, R234, PT ;  /* 0x000000ea0300720c */ /* 0x000fca0003fc6270 */
[----:B------:R1:W-:Y:S01]  /*8d90*/  MUFU.TANH R170, R27 ;  /* 0x0000001b00aa7308 */ /* 0x0003e20000002400 */
[----:B------:R-:W-:-:S07]  /*8da0*/  ISETP.LT.OR P0, PT, R3, R233, P0 ;  /* 0x000000e90300720c */ /* 0x000fce0000701670 */
[----:B------:R3:W5:Y:S01]  /*8db0*/  MUFU.TANH R190, R19 ;  /* 0x0000001300be7308 */ /* 0x0007620000002400 */
[----:B-1----:R-:W-:Y:S01]  /*8dc0*/  HMMA.16816.F32.BF16 R24, R8, R182, R184 ;  /* 0x000000b60818723c */ /* 0x002fe200000418b8 */
[----:B------:R-:W-:Y:S02]  /*8dd0*/  ISETP.LT.OR P6, PT, R3, R232, P6 ;  /* 0x000000e80300720c */ /* 0x000fe400037c1670 */
[----:B---3--:R-:W-:Y:S02]  /*8de0*/  FSEL R19, R200, -INF , !P1 ;  /* 0xff800000c8137808 */ /* 0x008fe40004800000 */
[----:B------:R-:W-:Y:S02]  /*8df0*/  ISETP.GE.AND P1, PT, R2, R234, PT ;  /* 0x000000ea0200720c */ /* 0x000fe40003f26270 */
[----:B------:R-:W-:Y:S02]  /*8e00*/  IADD3 R3, R0, 0x18, RZ ;  /* 0x0000001800037810 */ /* 0x000fe40007ffe0ff */
[----:B------:R-:W-:-:S02]  /*8e10*/  ISETP.LT.OR P1, PT, R2, R232, P1 ;  /* 0x000000e80200720c */ /* 0x000fc40000f21670 */
[----:B------:R-:W-:Y:S01]  /*8e20*/  IADD3 R2, R0, 0x11, RZ ;  /* 0x0000001100027810 */ /* 0x000fe20007ffe0ff */
[----:B--2---:R-:W-:Y:S01]  /*8e30*/  HMMA.16816.F32.BF16 R8, R4, R28, R172 ;  /* 0x0000001c0408723c */ /* 0x004fe200000418ac */
[----:B----4-:R-:W-:Y:S02]  /*8e40*/  FSEL R14, R192, -INF , !P1 ;  /* 0xff800000c00e7808 */ /* 0x010fe40004800000 */
[----:B------:R-:W-:Y:S02]  /*8e50*/  FSEL R134, R134, -INF , !P0 ;  /* 0xff80000086867808 */ /* 0x000fe40004000000 */
[----:B------:R-:W-:Y:S02]  /*8e60*/  FSEL R168, R189, -INF , !P6 ;  /* 0xff800000bda87808 */ /* 0x000fe40007000000 */
[C---:B------:R-:W-:Y:S02]  /*8e70*/  ISETP.GE.AND P1, PT, R2.reuse, R235, PT ;  /* 0x000000eb0200720c */ /* 0x040fe40003f26270 */
[----:B------:R-:W-:-:S02]  /*8e80*/  ISETP.GE.AND P0, PT, R2, R234, PT ;  /* 0x000000ea0200720c */ /* 0x000fc40003f06270 */
[C---:B------:R-:W-:Y:S01]  /*8e90*/  ISETP.GE.AND P6, PT, R3.reuse, R235, PT ;  /* 0x000000eb0300720c */ /* 0x040fe20003fc6270 */
[----:B------:R-:W-:Y:S01]  /*8ea0*/  FMUL.FTZ R22, R22, c[0x0][0x2ec] ;  /* 0x0000bb0016167a20 */ /* 0x000fe20000410000 */
[CC--:B------:R-:W-:Y:S02]  /*8eb0*/  ISETP.LT.OR P1, PT, R2.reuse, R233.reuse, P1 ;  /* 0x000000e90200720c */ /* 0x0c0fe40000f21670 */
[----:B------:R-:W-:Y:S02]  /*8ec0*/  ISETP.LT.OR P0, PT, R2, R232, P0 ;  /* 0x000000e80200720c */ /* 0x000fe40000701670 */
[----:B------:R-:W-:Y:S02]  /*8ed0*/  ISETP.LT.OR P6, PT, R3, R233, P6 ;  /* 0x000000e90300720c */ /* 0x000fe400037c1670 */
[----:B------:R-:W-:Y:S02]  /*8ee0*/  IADD3 R2, R0, 0x19, RZ ;  /* 0x0000001900027810 */ /* 0x000fe40007ffe0ff */
[----:B------:R-:W-:-:S02]  /*8ef0*/  FSEL R28, R194, -INF , !P1 ;  /* 0xff800000c21c7808 */ /* 0x000fc40004800000 */
[----:B-----5:R-:W-:Y:S02]  /*8f00*/  FSEL R169, R190, -INF , !P0 ;  /* 0xff800000bea97808 */ /* 0x020fe40004000000 */
[----:B------:R-:W-:Y:S01]  /*8f10*/  FSEL R135, R135, -INF , !P6 ;  /* 0xff80000087877808 */ /* 0x000fe20007000000 */
[----:B------:R-:W-:Y:S01]  /*8f20*/  MUFU.TANH R177, R12 ;  /* 0x0000000c00b17308 */ /* 0x000fe20000002400 */
[-C--:B------:R-:W-:Y:S02]  /*8f30*/  ISETP.GE.AND P1, PT, R3, R234.reuse, PT ;  /* 0x000000ea0300720c */ /* 0x080fe40003f26270 */
[C---:B------:R-:W-:Y:S02]  /*8f40*/  ISETP.GE.AND P0, PT, R2.reuse, R235, PT ;  /* 0x000000eb0200720c */ /* 0x040fe40003f06270 */
[----:B------:R-:W-:Y:S01]  /*8f50*/  ISETP.GE.AND P6, PT, R2, R234, PT ;  /* 0x000000ea0200720c */ /* 0x000fe20003fc6270 */
[----:B------:R-:W-:Y:S02]  /*8f60*/  HMMA.16816.F32.BF16 R4, R4, R30, R24 ;  /* 0x0000001e0404723c */ /* 0x000fe40000041818 */
[----:B------:R-:W1:Y:S01]  /*8f70*/  MUFU.TANH R22, R22 ;  /* 0x0000001600167308 */ /* 0x000e620000002400 */
[----:B------:R-:W-:Y:S01]  /*8f80*/  FMUL.FTZ R23, R23, c[0x0][0x2ec] ;  /* 0x0000bb0017177a20 */ /* 0x000fe20000410000 */
[-C--:B------:R-:W-:Y:S01]  /*8f90*/  ISETP.LT.OR P1, PT, R3, R232.reuse, P1 ;  /* 0x000000e80300720c */ /* 0x080fe20000f21670 */
[----:B------:R-:W-:Y:S01]  /*8fa0*/  FMUL.FTZ R32, R32, c[0x0][0x2ec] ;  /* 0x0000bb0020207a20 */ /* 0x000fe20000410000 */
[----:B------:R-:W-:Y:S01]  /*8fb0*/  ISETP.LT.OR P0, PT, R2, R233, P0 ;  /* 0x000000e90200720c */ /* 0x000fe20000701670 */
[----:B------:R-:W-:Y:S01]  /*8fc0*/  FMUL.FTZ R34, R34, c[0x0][0x2ec] ;  /* 0x0000bb0022227a20 */ /* 0x000fe20000410000 */
[----:B------:R-:W-:-:S02]  /*8fd0*/  ISETP.LT.OR P6, PT, R2, R232, P6 ;  /* 0x000000e80200720c */ /* 0x000fc400037c1670 */
[C---:B------:R-:W-:Y:S02]  /*8fe0*/  IADD3 R3, R0.reuse, 0x20, RZ ;  /* 0x0000002000037810 */ /* 0x040fe40007ffe0ff */
[----:B------:R-:W-:Y:S02]  /*8ff0*/  IADD3 R2, R0, 0x21, RZ ;  /* 0x0000002100027810 */ /* 0x000fe40007ffe0ff */
[----:B------:R-:W-:Y:S02]  /*9000*/  FSEL R171, R176, -INF , !P1 ;  /* 0xff800000b0ab7808 */ /* 0x000fe40004800000 */
[----:B------:R-:W-:Y:S02]  /*9010*/  FSEL R29, R188, -INF , !P0 ;  /* 0xff800000bc1d7808 */ /* 0x000fe40004000000 */
[----:B------:R-:W-:Y:S01]  /*9020*/  FSEL R170, R170, -INF , !P6 ;  /* 0xff800000aaaa7808 */ /* 0x000fe20007000000 */
[----:B------:R-:W2:Y:S01]  /*9030*/  MUFU.TANH R23, R23 ;  /* 0x0000001700177308 */ /* 0x000ea20000002400 */
[----:B------:R-:W-:-:S02]  /*9040*/  ISETP.GE.AND P1, PT, R3, R235, PT ;  /* 0x000000eb0300720c */ /* 0x000fc40003f26270 */
[----:B------:R-:W-:Y:S02]  /*9050*/  ISETP.GE.AND P0, PT, R3, R234, PT ;  /* 0x000000ea0300720c */ /* 0x000fe40003f06270 */
[----:B------:R-:W-:-:S03]  /*9060*/  ISETP.GE.AND P6, PT, R2, R235, PT ;  /* 0x000000eb0200720c */ /* 0x000fc60003fc6270 */
[----:B------:R-:W3:Y:S01]  /*9070*/  MUFU.TANH R32, R32 ;  /* 0x0000002000207308 */ /* 0x000ee20000002400 */
[----:B------:R-:W-:Y:S01]  /*9080*/  FMUL.FTZ R35, R35, c[0x0][0x2ec] ;  /* 0x0000bb0023237a20 */ /* 0x000fe20000410000 */
[C---:B------:R-:W-:Y:S02]  /*9090*/  ISETP.LT.OR P1, PT, R3.reuse, R233, P1 ;  /* 0x000000e90300720c */ /* 0x040fe40000f21670 */
[----:B------:R-:W-:-:S04]  /*90a0*/  ISETP.LT.OR P0, PT, R3, R232, P0 ;  /* 0x000000e80300720c */ /* 0x000fc80000701670 */
[----:B------:R-:W4:Y:S01]  /*90b0*/  MUFU.TANH R34, R34 ;  /* 0x0000002200227308 */ /* 0x000f220000002400 */
[----:B------:R-:W-:Y:S01]  /*90c0*/  ISETP.LT.OR P6, PT, R2, R233, P6 ;  /* 0x000000e90200720c */ /* 0x000fe200037c1670 */
[----:B------:R-:W-:Y:S01]  /*90d0*/  FMUL.FTZ R8, R8, c[0x0][0x2ec] ;  /* 0x0000bb0008087a20 */ /* 0x000fe20000410000 */
[----:B------:R-:W-:Y:S02]  /*90e0*/  IADD3 R3, R0, 0x28, RZ ;  /* 0x0000002800037810 */ /* 0x000fe40007ffe0ff */
[----:B------:R-:W-:Y:S02]  /*90f0*/  FSEL R251, R13, -INF , !P1 ;  /* 0xff8000000dfb7808 */ /* 0x000fe40004800000 */
[----:B-1----:R-:W-:Y:S02]  /*9100*/  FSEL R252, R22, -INF , !P0 ;  /* 0xff80000016fc7808 */ /* 0x002fe40004000000 */
[----:B------:R-:W-:Y:S01]  /*9110*/  FSEL R250, R177, -INF , !P6 ;  /* 0xff800000b1fa7808 */ /* 0x000fe20007000000 */
[----:B------:R-:W-:Y:S01]  /*9120*/  FMUL.FTZ R33, R33, c[0x0][0x2ec] ;  /* 0x0000bb0021217a20 */ /* 0x000fe20000410000 */
[----:B------:R-:W-:Y:S01]  /*9130*/  ISETP.GE.AND P1, PT, R2, R234, PT ;  /* 0x000000ea0200720c */ /* 0x000fe20003f26270 */
[----:B------:R-:W1:Y:S01]  /*9140*/  MUFU.TANH R35, R35 ;  /* 0x0000002300237308 */ /* 0x000e620000002400 */
[----:B------:R-:W-:-:S02]  /*9150*/  ISETP.GE.AND P0, PT, R3, R235, PT ;  /* 0x000000eb0300720c */ /* 0x000fc40003f06270 */
[----:B------:R-:W-:Y:S02]  /*9160*/  ISETP.GE.AND P6, PT, R3, R234, PT ;  /* 0x000000ea0300720c */ /* 0x000fe40003fc6270 */
[----:B------:R-:W-:-:S03]  /*9170*/  ISETP.LT.OR P1, PT, R2, R232, P1 ;  /* 0x000000e80200720c */ /* 0x000fc60000f21670 */
[----:B------:R-:W5:Y:S01]  /*9180*/  MUFU.TANH R13, R8 ;  /* 0x00000008000d7308 */ /* 0x000f620000002400 */
[C---:B------:R-:W-:Y:S02]  /*9190*/  ISETP.LT.OR P0, PT, R3.reuse, R233, P0 ;  /* 0x000000e90300720c */ /* 0x040fe40000701670 */
[----:B------:R-:W-:Y:S01]  /*91a0*/  ISETP.LT.OR P6, PT, R3, R232, P6 ;  /* 0x000000e80300720c */ /* 0x000fe200037c1670 */
[----:B------:R-:W-:Y:S01]  /*91b0*/  FMUL.FTZ R9, R9, c[0x0][0x2ec] ;  /* 0x0000bb0009097a20 */ /* 0x000fe20000410000 */
[C---:B------:R-:W-:Y:S02]  /*91c0*/  IADD3 R2, R0.reuse, 0x29, RZ ;  /* 0x0000002900027810 */ /* 0x040fe40007ffe0ff */
[----:B------:R-:W-:Y:S01]  /*91d0*/  IADD3 R3, R0, 0x30, RZ ;  /* 0x0000003000037810 */ /* 0x000fe20007ffe0ff */
[----:B------:R-:W1:Y:S01]  /*91e0*/  MUFU.TANH R33, R33 ;  /* 0x0000002100217308 */ /* 0x000e620000002400 */
[----:B--2---:R-:W-:Y:S01]  /*91f0*/  FSEL R27, R23, -INF , !P1 ;  /* 0xff800000171b7808 */ /* 0x004fe20004800000 */
[----:B------:R-:W-:Y:S01]  /*9200*/  FMUL.FTZ R4, R4, c[0x0][0x2ec] ;  /* 0x0000bb0004047a20 */ /* 0x000fe20000410000 */
[----:B---3--:R-:W-:-:S02]  /*9210*/  FSEL R248, R32, -INF , !P0 ;  /* 0xff80000020f87808 */ /* 0x008fc40004000000 */
[----:B----4-:R-:W-:Y:S01]  /*9220*/  FSEL R26, R34, -INF , !P6 ;  /* 0xff800000221a7808 */ /* 0x010fe20007000000 */
[----:B------:R-:W-:Y:S01]  /*9230*/  BAR.SYNC.DEFER_BLOCKING 0x0 ;  /* 0x0000000000007b1d */ /* 0x000fe20000010000 */
[CC--:B------:R-:W-:Y:S02]  /*9240*/  ISETP.GE.AND P1, PT, R2.reuse, R235.reuse, PT ;  /* 0x000000eb0200720c */ /* 0x0c0fe40003f26270 */
[----:B------:R-:W-:Y:S02]  /*9250*/  ISETP.GE.AND P0, PT, R2, R234, PT ;  /* 0x000000ea0200720c */ /* 0x000fe40003f06270 */
[----:B------:R-:W-:Y:S01]  /*9260*/  ISETP.GE.AND P6, PT, R3, R235, PT ;  /* 0x000000eb0300720c */ /* 0x000fe20003fc6270 */
[----:B------:R-:W2:Y:S01]  /*9270*/  MUFU.TANH R12, R9 ;  /* 0x00000009000c7308 */ /* 0x000ea20000002400 */
[----:B------:R-:W-:Y:S01]  /*9280*/  FMUL.FTZ R10, R10, c[0x0][0x2ec] ;  /* 0x0000bb000a0a7a20 */ /* 0x000fe20000410000 */
[C---:B------:R-:W-:Y:S02]  /*9290*/  ISETP.LT.OR P1, PT, R2.reuse, R233, P1 ;  /* 0x000000e90200720c */ /* 0x040fe40000f21670 */
[----:B------:R-:W-:-:S02]  /*92a0*/  ISETP.LT.OR P0, PT, R2, R232, P0 ;  /* 0x000000e80200720c */ /* 0x000fc40000701670 */
[----:B------:R-:W-:Y:S02]  /*92b0*/  ISETP.LT.OR P6, PT, R3, R233, P6 ;  /* 0x000000e90300720c */ /* 0x000fe400037c1670 */
[----:B------:R3:W-:Y:S01]  /*92c0*/  MUFU.TANH R8, R4 ;  /* 0x0000000400087308 */ /* 0x0007e20000002400 */
[----:B------:R-:W-:Y:S02]  /*92d0*/  IADD3 R2, R0, 0x31, RZ ;  /* 0x0000003100027810 */ /* 0x000fe40007ffe0ff */
[----:B-1----:R-:W-:Y:S02]  /*92e0*/  FSEL R24, R35, -INF , !P0 ;  /* 0xff80000023187808 */ /* 0x002fe40004000000 */
[----:B-----5:R-:W-:Y:S02]  /*92f0*/  FSEL R191, R13, -INF , !P6 ;  /* 0xff8000000dbf7808 */ /* 0x020fe40007000000 */
[C---:B------:R-:W-:Y:S01]  /*9300*/  ISETP.GE.AND P0, PT, R2.reuse, R235, PT ;  /* 0x000000eb0200720c */ /* 0x040fe20003f06270 */
[----:B------:R-:W1:Y:S01]  /*9310*/  MUFU.TANH R10, R10 ;  /* 0x0000000a000a7308 */ /* 0x000e620000002400 */
[----:B------:R-:W-:Y:S01]  /*9320*/  ISETP.GE.AND P6, PT, R2, R234, PT ;  /* 0x000000ea0200720c */ /* 0x000fe20003fc6270 */
[----:B---3--:R-:W-:-:S02]  /*9330*/  FMUL.FTZ R4, R6, c[0x0][0x2ec] ;  /* 0x0000bb0006047a20 */ /* 0x008fc40000410000 */
[----:B------:R-:W-:Y:S01]  /*9340*/  FMUL.FTZ R9, R11, c[0x0][0x2ec] ;  /* 0x0000bb000b097a20 */ /* 0x000fe20000410000 */
[----:B------:R-:W-:-:S03]  /*9350*/  ISETP.LT.OR P0, PT, R2, R233, P0 ;  /* 0x000000e90200720c */ /* 0x000fc60000701670 */
[----:B------:R-:W3:Y:S01]  /*9360*/  MUFU.TANH R4, R4 ;  /* 0x0000000400047308 */ /* 0x000ee20000002400 */
[----:B------:R-:W-:Y:S02]  /*9370*/  ISETP.LT.OR P6, PT, R2, R232, P6 ;  /* 0x000000e80200720c */ /* 0x000fe400037c1670 */
[----:B------:R-:W-:Y:S02]  /*9380*/  FSEL R249, R33, -INF , !P1 ;  /* 0xff80000021f97808 */ /* 0x000fe40004800000 */
[----:B------:R-:W-:Y:S02]  /*9390*/  IADD3 R2, R0, 0x38, RZ ;  /* 0x0000003800027810 */ /* 0x000fe40007ffe0ff */
[-C--:B------:R-:W-:Y:S01]  /*93a0*/  ISETP.GE.AND P1, PT, R3, R234.reuse, PT ;  /* 0x000000ea0300720c */ /* 0x080fe20003f26270 */
[----:B------:R-:W4:Y:S01]  /*93b0*/  MUFU.TANH R9, R9 ;  /* 0x0000000900097308 */ /* 0x000f220000002400 */
[----:B--2---:R-:W-:Y:S02]  /*93c0*/  FSEL R32, R12, -INF , !P0 ;  /* 0xff8000000c207808 */ /* 0x004fe40004000000 */
[C---:B------:R-:W-:Y:S01]  /*93d0*/  ISETP.GE.AND P0, PT, R2.reuse, R234, PT ;  /* 0x000000ea0200720c */ /* 0x040fe20003f06270 */
[----:B------:R-:W-:Y:S01]  /*93e0*/  FMUL.FTZ R5, R5, c[0x0][0x2ec] ;  /* 0x0000bb0005057a20 */ /* 0x000fe20000410000 */
[-C--:B------:R-:W-:Y:S01]  /*93f0*/  ISETP.LT.OR P1, PT, R3, R232.reuse, P1 ;  /* 0x000000e80300720c */ /* 0x080fe20000f21670 */
[----:B------:R-:W-:Y:S01]  /*9400*/  FMUL.FTZ R3, R7, c[0x0][0x2ec] ;  /* 0x0000bb0007037a20 */ /* 0x000fe20000410000 */
[----:B------:R-:W-:-:S02]  /*9410*/  ISETP.LT.OR P0, PT, R2, R232, P0 ;  /* 0x000000e80200720c */ /* 0x000fc40000701670 */
[----:B-1----:R-:W-:Y:S01]  /*9420*/  FSEL R179, R10, -INF , !P1 ;  /* 0xff8000000ab37808 */ /* 0x002fe20004800000 */
[----:B------:R-:W1:Y:S01]  /*9430*/  MUFU.TANH R5, R5 ;  /* 0x0000000500057308 */ /* 0x000e620000002400 */
[----:B------:R-:W-:Y:S02]  /*9440*/  ISETP.GE.AND P1, PT, R2, R235, PT ;  /* 0x000000eb0200720c */ /* 0x000fe40003f26270 */
[----:B---3--:R-:W-:Y:S02]  /*9450*/  FSEL R30, R4, -INF , !P0 ;  /* 0xff800000041e7808 */ /* 0x008fe40004000000 */
[----:B------:R-:W-:-:S03]  /*9460*/  PLOP3.LUT P0, PT, PT, PT, UP0, 0x80, 0x0 ;  /* 0x000000000000781c */ /* 0x000fc60003f0f008 */
[----:B------:R-:W2:Y:S01]  /*9470*/  MUFU.TANH R3, R3 ;  /* 0x0000000300037308 */ /* 0x000ea20000002400 */
[----:B------:R-:W-:Y:S02]  /*9480*/  ISETP.LT.OR P1, PT, R2, R233, P1 ;  /* 0x000000e90200720c */ /* 0x000fe40000f21670 */
[----:B------:R-:W-:Y:S02]  /*9490*/  IADD3 R0, R0, 0x39, RZ ;  /* 0x0000003900007810 */ /* 0x000fe40007ffe0ff */
[----:B----4-:R-:W-:Y:S02]  /*94a0*/  FSEL R196, R9, -INF , !P6 ;  /* 0xff80000009c47808 */ /* 0x010fe40007000000 */
[----:B------:R-:W-:Y:S02]  /*94b0*/  FSEL R25, R8, -INF , !P1 ;  /* 0xff80000008197808 */ /* 0x000fe40004800000 */
[C---:B------:R-:W-:Y:S02]  /*94c0*/  ISETP.GE.AND P6, PT, R0.reuse, R235, PT ;  /* 0x000000eb0000720c */ /* 0x040fe40003fc6270 */
[----:B------:R-:W-:-:S02]  /*94d0*/  ISETP.GE.AND P1, PT, R0, R234, PT ;  /* 0x000000ea0000720c */ /* 0x000fc40003f26270 */
[C---:B------:R-:W-:Y:S02]  /*94e0*/  ISETP.LT.OR P6, PT, R0.reuse, R233, P6 ;  /* 0x000000e90000720c */ /* 0x040fe400037c1670 */
[----:B------:R-:W-:Y:S02]  /*94f0*/  ISETP.LT.OR P1, PT, R0, R232, P1 ;  /* 0x000000e80000720c */ /* 0x000fe40000f21670 */
[----:B-1----:R-:W-:Y:S02]  /*9500*/  FSEL R31, R5, -INF , !P6 ;  /* 0xff800000051f7808 */ /* 0x002fe40007000000 */
[----:B--2---:R-:W-:Y:S01]  /*9510*/  FSEL R195, R3, -INF , !P1 ;  /* 0xff80000003c37808 */ /* 0x004fe20004800000 */
        /* <DEDUP_REMOVED lines=75> */
.L_x_1874:
[----:B------:R-:W-:Y:S05]  /*99d0*/  BSYNC B0 ;  /* 0x0000000000007941 */ /* 0x000fea0003800000 */
.L_x_1873:
[----:B------:R-:W0:Y:S02]  /*99e0*/  LDGDEPBAR ;  /* 0x00000000000079af */ /* 0x000e240000000000 */
.L_x_1872:
[----:B------:R-:W-:Y:S02]  /*99f0*/  FMNMX.FTZ R0, R133, R17, !PT ;  /* 0x0000001185007209 */ /* 0x000fe40007810000 */
[----:B-1----:R-:W-:Y:S02]  /*9a00*/  MOV R11, R196 ;  /* 0x000000c4000b7202 */ /* 0x002fe40000000f00 */
[----:B------:R-:W-:Y:S02]  /*9a10*/  FMNMX.FTZ R0, R20, R0, !PT ;  /* 0x0000000014007209 */ /* 0x000fe40007810000 */
[----:B------:R-:W-:Y:S02]  /*9a20*/  MOV R34, R246 ;  /* 0x000000f600227202 */ /* 0x000fe40000000f00 */
[----:B------:R-:W-:Y:S02]  /*9a30*/  FMNMX.FTZ R0, R19, R0, !PT ;  /* 0x0000000013007209 */ /* 0x000fe40007810000 */
[----:B------:R-:W-:-:S02]  /*9a40*/  MOV R173, R245 ;  /* 0x000000f500ad7202 */ /* 0x000fc40000000f00 */
        /* <DEDUP_REMOVED lines=48> */
[----:B------:R-:W-:Y:S01]  /*9d50*/  MUFU.EX2 R10, R17 ;  /* 0x00000011000a7308 */ /* 0x000fe20000000800 */
        /* <DEDUP_REMOVED lines=11> */
[----:B------:R-:W-:Y:S08]  /*9e10*/  MUFU.EX2 R175, R16 ;  /* 0x0000001000af7308 */ /* 0x000ff00000000800 */
[----:B------:R3:W4:Y:S08]  /*9e20*/  MUFU.EX2 R6, R18 ;  /* 0x0000001200067308 */ /* 0x0007300000000800 */
[----:B------:R-:W5:Y:S01]  /*9e30*/  MUFU.EX2 R9, R20 ;  /* 0x0000001400097308 */ /* 0x000f620000000800 */
[----:B---3--:R-:W3:Y:S07]  /*9e40*/  LDSM.16.MT88.4 R16, [R205+0x18000] ;  /* 0x01800000cd10783b */ /* 0x008eee0000004200 */
[----:B------:R1:W-:Y:S08]  /*9e50*/  MUFU.EX2 R33, R21 ;  /* 0x0000001500217308 */ /* 0x0003f00000000800 */
[----:B------:R2:W-:Y:S01]  /*9e60*/  MUFU.EX2 R172, R15 ;  /* 0x0000000f00ac7308 */ /* 0x0005e20000000800 */
[----:B-1----:R-:W1:Y:S07]  /*9e70*/  LDSM.16.MT88.4 R20, [R206+0x18000] ;  /* 0x01800000ce14783b */ /* 0x002e6e0000004200 */
[----:B------:R4:W3:Y:S01]  /*9e80*/  MUFU.EX2 R174, R3 ;  /* 0x0000000300ae7308 */ /* 0x0008e20000000800 */
[----:B--2---:R-:W2:Y:S07]  /*9e90*/  LDSM.16.MT88.4 R12, [R208+0x18000] ;  /* 0x01800000d00c783b */ /* 0x004eae0000004200 */
[----:B------:R-:W3:Y:S01]  /*9ea0*/  MUFU.EX2 R8, R5 ;  /* 0x0000000500087308 */ /* 0x000ee20000000800 */
[----:B----4-:R-:W-:Y:S01]  /*9eb0*/  FADD.FTZ R3, R132, -R4 ;  /* 0x8000000484037221 */ /* 0x010fe20000010000 */
[----:B------:R-:W-:-:S02]  /*9ec0*/  MOV R132, R6 ;  /* 0x0000000600847202 */ /* 0x000fc40000000f00 */
[----:B-----5:R-:W-:Y:S01]  /*9ed0*/  F2FP.BF16.PACK_AB R4, R9, R10 ;  /* 0x0000000a0904723e */ /* 0x020fe200000010ff */
[----:B------:R-:W-:Y:S01]  /*9ee0*/  FMUL.FTZ R3, R3, c[0x0][0x23c] ;  /* 0x00008f0003037a20 */ /* 0x000fe20000410000 */
[----:B------:R-:W-:Y:S02]  /*9ef0*/  F2FP.BF16.PACK_AB R6, R175, R35 ;  /* 0x00000023af06723e */ /* 0x000fe400000010ff */
[----:B---3--:R-:W-:Y:S01]  /*9f00*/  F2FP.BF16.PACK_AB R7, R174, R172 ;  /* 0x000000acae07723e */ /* 0x008fe200000010ff */
[----:B------:R-:W-:Y:S01]  /*9f10*/  FMUL.FTZ R136, R136, R8 ;  /* 0x0000000888887220 */ /* 0x000fe20000410000 */
        /* <DEDUP_REMOVED lines=52> */
[-C--:B------:R-:W-:Y:S01]  /*a260*/  FMUL.FTZ R45, R45, R8.reuse ;  /* 0x000000082d2d7220 */ /* 0x080fe20000410000 */
[C---:B------:R-:W-:Y:S01]  /*a270*/  HMMA.16816.F32.BF16 R200, R4.reuse, R18, R164 ;  /* 0x0000001204c8723c */ /* 0x040fe200000418a4 */
[-C--:B------:R-:W-:Y:S01]  /*a280*/  FMUL.FTZ R46, R46, R3.reuse ;  /* 0x000000032e2e7220 */ /* 0x080fe20000410000 */
[----:B------:R-:W3:Y:S01]  /*a290*/  LDSM.16.MT88.4 R16, [R208+0x1a000] ;  /* 0x01a00000d010783b */ /* 0x000ee20000004200 */
[-C--:B------:R-:W-:Y:S02]  /*a2a0*/  FMUL.FTZ R47, R47, R3.reuse ;  /* 0x000000032f2f7220 */ /* 0x080fe40000410000 */
        /* <DEDUP_REMOVED lines=9> */
[----:B------:R-:W-:Y:S01]  /*a340*/  FMUL.FTZ R54, R54, R3 ;  /* 0x0000000336367220 */ /* 0x000fe20000410000 */
[----:B------:R-:W-:Y:S01]  /*a350*/  MOV R39, R175 ;  /* 0x000000af00277202 */ /* 0x000fe20000000f00 */
[----:B------:R-:W-:Y:S01]  /*a360*/  FMUL.FTZ R55, R55, R3 ;  /* 0x0000000337377220 */ /* 0x000fe20000410000 */
[----:B------:R-:W-:Y:S01]  /*a370*/  MOV R38, R174 ;  /* 0x000000ae00267202 */ /* 0x000fe20000000f00 */
[-C--:B------:R-:W-:Y:S01]  /*a380*/  FMUL.FTZ R56, R56, R8.reuse ;  /* 0x0000000838387220 */ /* 0x080fe20000410000 */
        /* <DEDUP_REMOVED lines=11> */
[----:B------:R-:W-:Y:S01]  /*a440*/  FMUL.FTZ R61, R61, R8 ;  /* 0x000000083d3d7220 */ /* 0x000fe20000410000 */
[----:B------:R-:W-:Y:S01]  /*a450*/  MOV R42, R34 ;  /* 0x00000022002a7202 */ /* 0x000fe20000000f00 */
[----:B------:R-:W-:Y:S01]  /*a460*/  FMUL.FTZ R62, R62, R3 ;  /* 0x000000033e3e7220 */ /* 0x000fe20000410000 */
[----:B------:R-:W-:Y:S01]  /*a470*/  MOV R41, R33 ;  /* 0x0000002100297202 */ /* 0x000fe20000000f00 */
[----:B------:R-:W-:Y:S01]  /*a480*/  FMUL.FTZ R63, R63, R3 ;  /* 0x000000033f3f7220 */ /* 0x000fe20000410000 */
[----:B------:R-:W-:Y:S01]  /*a490*/  MOV R47, R179 ;  /* 0x000000b3002f7202 */ /* 0x000fe20000000f00 */
[----:B------:R-:W-:-:S02]  /*a4a0*/  FMUL.FTZ R64, R64, R8 ;  /* 0x0000000840407220 */ /* 0x000fc40000410000 */
[-C--:B------:R-:W-:Y:S01]  /*a4b0*/  FMUL.FTZ R65, R65, R8.reuse ;  /* 0x0000000841417220 */ /* 0x080fe20000410000 */
[C---:B---3--:R-:W-:Y:S01]  /*a4c0*/  HMMA.16816.F32.BF16 R176, R4.reuse, R16, R52 ;  /* 0x0000001004b0723c */ /* 0x048fe20000041834 */
[-C--:B------:R-:W-:Y:S02]  /*a4d0*/  FMUL.FTZ R66, R66, R3.reuse ;  /* 0x0000000342427220 */ /* 0x080fe40000410000 */
[-C--:B------:R-:W-:Y:S02]  /*a4e0*/  FMUL.FTZ R67, R67, R3.reuse ;  /* 0x0000000343437220 */ /* 0x080fe40000410000 */
[-C--:B------:R-:W-:Y:S02]  /*a4f0*/  FMUL.FTZ R68, R68, R8.reuse ;  /* 0x0000000844447220 */ /* 0x080fe40000410000 */
[----:B------:R-:W-:Y:S01]  /*a500*/  FMUL.FTZ R69, R69, R8 ;  /* 0x0000000845457220 */ /* 0x000fe20000410000 */
[C---:B------:R-:W-:Y:S01]  /*a510*/  HMMA.16816.F32.BF16 R172, R4.reuse, R18, R56 ;  /* 0x0000001204ac723c */ /* 0x040fe20000041838 */
[-C--:B------:R-:W-:Y:S01]  /*a520*/  FMUL.FTZ R70, R70, R3.reuse ;  /* 0x0000000346467220 */ /* 0x080fe20000410000 */
[----:B------:R-:W3:Y:S01]  /*a530*/  LDSM.16.MT88.4 R16, [R206+0x1c000] ;  /* 0x01c00000ce10783b */ /* 0x000ee20000004200 */
[----:B------:R-:W-:Y:S01]  /*a540*/  FMUL.FTZ R71, R71, R3 ;  /* 0x0000000347477220 */ /* 0x000fe20000410000 */
[----:B------:R-:W-:Y:S01]  /*a550*/  MOV R55, R132 ;  /* 0x0000008400377202 */ /* 0x000fe20000000f00 */
[-C--:B------:R-:W-:Y:S01]  /*a560*/  FMUL.FTZ R72, R72, R8.reuse ;  /* 0x0000000848487220 */ /* 0x080fe20000410000 */
[----:B------:R-:W-:Y:S01]  /*a570*/  MOV R54, R133 ;  /* 0x0000008500367202 */ /* 0x000fe20000000f00 */
[----:B------:R-:W-:Y:S01]  /*a580*/  FMUL.FTZ R73, R73, R8 ;  /* 0x0000000849497220 */ /* 0x000fe20000410000 */
[C---:B-1----:R-:W-:Y:S01]  /*a590*/  HMMA.16816.F32.BF16 R156, R4.reuse, R20, R60 ;  /* 0x00000014049c723c */ /* 0x042fe2000004183c */
[----:B------:R-:W-:Y:S01]  /*a5a0*/  FMUL.FTZ R74, R74, R3 ;  /* 0x000000034a4a7220 */ /* 0x000fe20000410000 */
[----:B------:R-:W-:Y:S01]  /*a5b0*/  MOV R56, R9 ;  /* 0x0000000900387202 */ /* 0x000fe20000000f00 */
[----:B------:R-:W-:Y:S01]  /*a5c0*/  FMUL.FTZ R75, R75, R3 ;  /* 0x000000034b4b7220 */ /* 0x000fe20000410000 */
[----:B------:R-:W-:Y:S01]  /*a5d0*/  MOV R58, R24 ;  /* 0x00000018003a7202 */ /* 0x000fe20000000f00 */
[-C--:B------:R-:W-:Y:S01]  /*a5e0*/  FMUL.FTZ R76, R76, R8.reuse ;  /* 0x000000084c4c7220 */ /* 0x080fe20000410000 */
[----:B------:R-:W-:Y:S01]  /*a5f0*/  MOV R57, R25 ;  /* 0x0000001900397202 */ /* 0x000fe20000000f00 */
[----:B------:R-:W-:Y:S01]  /*a600*/  FMUL.FTZ R77, R77, R8 ;  /* 0x000000084d4d7220 */ /* 0x000fe20000410000 */
[C---:B------:R-:W-:Y:S01]  /*a610*/  HMMA.16816.F32.BF16 R148, R4.reuse, R22, R64 ;  /* 0x000000160494723c */ /* 0x040fe20000041840 */
[----:B------:R-:W1:Y:S01]  /*a620*/  LDSM.16.MT88.4 R20, [R208+0x1c000] ;  /* 0x01c00000d014783b */ /* 0x000e620000004200 */
[-C--:B------:R-:W-:Y:S01]  /*a630*/  FMUL.FTZ R78, R78, R3.reuse ;  /* 0x000000034e4e7220 */ /* 0x080fe20000410000 */
[----:B------:R-:W-:Y:S01]  /*a640*/  MOV R132, R26 ;  /* 0x0000001a00847202 */ /* 0x000fe20000000f00 */
[----:B------:R-:W-:Y:S01]  /*a650*/  FMUL.FTZ R79, R79, R3 ;  /* 0x000000034f4f7220 */ /* 0x000fe20000410000 */
[----:B------:R-:W-:Y:S01]  /*a660*/  MOV R133, R27 ;  /* 0x0000001b00857202 */ /* 0x000fe20000000f00 */
[-C--:B------:R-:W-:Y:S01]  /*a670*/  FMUL.FTZ R84, R84, R8.reuse ;  /* 0x0000000854547220 */ /* 0x080fe20000410000 */
[----:B------:R-:W-:Y:S01]  /*a680*/  LDSM.16.MT88.4 R24, [R207+0x1e000] ;  /* 0x01e00000cf18783b */ /* 0x000fe20000004200 */
        /* <DEDUP_REMOVED lines=8> */
[C---:B------:R-:W-:Y:S01]  /*a710*/  HMMA.16816.F32.BF16 R184, R4.reuse, R14, R72 ;  /* 0x0000000e04b8723c */ /* 0x040fe20000041848 */
[----:B------:R-:W2:Y:S01]  /*a720*/  LDSM.16.MT88.4 R12, [R207+0x1c000] ;  /* 0x01c00000cf0c783b */ /* 0x000ea20000004200 */
        /* <DEDUP_REMOVED lines=31> */
[C---:B------:R-:W-:Y:S01]  /*a920*/  HMMA.16816.F32.BF16 R88, R4.reuse, R22, R88 ;  /* 0x000000160458723c */ /* 0x040fe20000041858 */
[----:B------:R-:W1:Y:S01]  /*a930*/  LDSM.16.MT88.4 R20, [R206+0x1e000] ;  /* 0x01e00000ce14783b */ /* 0x000e620000004200 */
[-C--:B------:R-:W-:Y:S01]  /*a940*/  FMUL.FTZ R108, R108, R8.reuse ;  /* 0x000000086c6c7220 */ /* 0x080fe20000410000 */
[----:B------:R3:W-:Y:S01]  /*a950*/  MUFU.EX2 R60, R9 ;  /* 0x00000009003c7308 */ /* 0x0007e20000000800 */
[----:B------:R-:W-:Y:S01]  /*a960*/  FMUL.FTZ R109, R109, R8 ;  /* 0x000000086d6d7220 */ /* 0x000fe20000410000 */
[----:B------:R-:W-:Y:S01]  /*a970*/  MOV R86, R47 ;  /* 0x0000002f00567202 */ /* 0x000fe20000000f00 */
[----:B------:R-:W-:Y:S01]  /*a980*/  FMUL.FTZ R110, R110, R3 ;  /* 0x000000036e6e7220 */ /* 0x000fe20000410000 */
[----:B------:R-:W-:Y:S01]  /*a990*/  MOV R74, R59 ;  /* 0x0000003b004a7202 */ /* 0x000fe20000000f00 */
[----:B--2---:R-:W-:Y:S01]  /*a9a0*/  HMMA.16816.F32.BF16 R92, R4, R12, R92 ;  /* 0x0000000c045c723c */ /* 0x004fe2000004185c */
[----:B------:R-:W-:Y:S01]  /*a9b0*/  FMUL.FTZ R111, R111, R3 ;  /* 0x000000036f6f7220 */ /* 0x000fe20000410000 */
[----:B------:R-:W-:Y:S01]  /*a9c0*/  MOV R85, R40 ;  /* 0x0000002800557202 */ /* 0x000fe20000000f00 */
[-C--:B------:R-:W-:Y:S01]  /*a9d0*/  FMUL.FTZ R112, R112, R8.reuse ;  /* 0x0000000870707220 */ /* 0x080fe20000410000 */
[----:B------:R-:W-:Y:S01]  /*a9e0*/  MOV R84, R41 ;  /* 0x0000002900547202 */ /* 0x000fe20000000f00 */
[----:B------:R-:W-:-:S02]  /*a9f0*/  FMUL.FTZ R113, R113, R8 ;  /* 0x0000000871717220 */ /* 0x000fc40000410000 */
[-C--:B------:R-:W-:Y:S01]  /*aa00*/  FMUL.FTZ R114, R114, R3.reuse ;  /* 0x0000000372727220 */ /* 0x080fe20000410000 */
[C---:B------:R-:W-:Y:S01]  /*aa10*/  HMMA.16816.F32.BF16 R96, R4.reuse, R14, R96 ;  /* 0x0000000e0460723c */ /* 0x040fe20000041860 */
[----:B------:R-:W2:Y:S01]  /*aa20*/  LDSM.16.MT88.4 R12, [R208+0x1e000] ;  /* 0x01e00000d00c783b */ /* 0x000ea20000004200 */
[-C--:B------:R-:W-:Y:S02]  /*aa30*/  FMUL.FTZ R115, R115, R3.reuse ;  /* 0x0000000373737220 */ /* 0x080fe40000410000 */
[----:B---3--:R-:W-:Y:S02]  /*aa40*/  FFMA.FTZ R9, R28, c[0x0][0x23c], -R2 ;  /* 0x00008f001c097a23 */ /* 0x008fe40000010802 */
[-C--:B------:R-:W-:Y:S02]  /*aa50*/  FMUL.FTZ R116, R116, R8.reuse ;  /* 0x0000000874747220 */ /* 0x080fe40000410000 */
[----:B------:R-:W-:Y:S01]  /*aa60*/  HMMA.16816.F32.BF16 R80, R4, R18, R80 ;  /* 0x000000120450723c */ /* 0x000fe20000041850 */
[----:B------:R-:W3:Y:S01]  /*aa70*/  LDSM.16.MT88.4 R16, [R205+0x1e000] ;  /* 0x01e00000cd10783b */ /* 0x000ee20000004200 */
[----:B------:R-:W-:Y:S01]  /*aa80*/  FMUL.FTZ R117, R117, R8 ;  /* 0x0000000875757220 */ /* 0x000fe20000410000 */
[----:B------:R4:W5:Y:S01]  /*aa90*/  MUFU.EX2 R87, R9 ;  /* 0x0000000900577308 */ /* 0x0009620000000800 */
[----:B------:R-:W-:-:S02]  /*aaa0*/  FMUL.FTZ R118, R118, R3 ;  /* 0x0000000376767220 */ /* 0x000fc40000410000 */
[-C--:B------:R-:W-:Y:S02]  /*aab0*/  FMUL.FTZ R119, R119, R3.reuse ;  /* 0x0000000377777220 */ /* 0x080fe40000410000 */
[-C--:B------:R-:W-:Y:S02]  /*aac0*/  FMUL.FTZ R120, R120, R8.reuse ;  /* 0x0000000878787220 */ /* 0x080fe40000410000 */
[-C--:B------:R-:W-:Y:S02]  /*aad0*/  FMUL.FTZ R121, R121, R8.reuse ;  /* 0x0000000879797220 */ /* 0x080fe40000410000 */
[-C--:B------:R-:W-:Y:S02]  /*aae0*/  FMUL.FTZ R122, R122, R3.reuse ;  /* 0x000000037a7a7220 */ /* 0x080fe40000410000 */
[----:B------:R-:W-:Y:S02]  /*aaf0*/  FMUL.FTZ R123, R123, R3 ;  /* 0x000000037b7b7220 */ /* 0x000fe40000410000 */
[----:B------:R-:W-:Y:S01]  /*ab00*/  FFMA.FTZ R10, R135, c[0x0][0x23c], -R2 ;  /* 0x00008f00870a7a23 */ /* 0x000fe20000010802 */
[----:B-1----:R-:W-:Y:S01]  /*ab10*/  HMMA.16816.F32.BF16 R108, R4, R20, R108 ;  /* 0x00000014046c723c */ /* 0x002fe2000004186c */
[----:B------:R-:W-:-:S02]  /*ab20*/  FMUL.FTZ R100, R100, R8 ;  /* 0x0000000864647220 */ /* 0x000fc40000410000 */
[----:B----4-:R-:W-:Y:S01]  /*ab30*/  FFMA.FTZ R9, R29, c[0x0][0x23c], -R2 ;  /* 0x00008f001d097a23 */ /* 0x010fe20000010802 */
[----:B------:R1:W-:Y:S01]  /*ab40*/  MUFU.EX2 R78, R10 ;  /* 0x0000000a004e7308 */ /* 0x0003e20000000800 */
[-C--:B------:R-:W-:Y:S01]  /*ab50*/  FMUL.FTZ R101, R101, R8.reuse ;  /* 0x0000000865657220 */ /* 0x080fe20000410000 */
[----:B------:R-:W-:Y:S01]  /*ab60*/  LDSM.16.MT88.4 R28, [R208+0x18800] ;  /* 0x01880000d01c783b */ /* 0x000fe20000004200 */
[-C--:B------:R-:W-:Y:S01]  /*ab70*/  FMUL.FTZ R102, R102, R3.reuse ;  /* 0x0000000366667220 */ /* 0x080fe20000410000 */
[----:B------:R-:W-:Y:S01]  /*ab80*/  HMMA.16816.F32.BF16 R112, R4, R22, R112 ;  /* 0x000000160470723c */ /* 0x000fe20000041870 */
[----:B------:R-:W-:Y:S01]  /*ab90*/  FMUL.FTZ R103, R103, R3 ;  /* 0x0000000367677220 */ /* 0x000fe20000410000 */
[----:B------:R-:W4:Y:S01]  /*aba0*/  LDSM.16.MT88.4 R20, [R205+0x18800] ;  /* 0x01880000cd14783b */ /* 0x000f220000004200 */
[-C--:B------:R-:W-:Y:S01]  /*abb0*/  FMUL.FTZ R104, R104, R8.reuse ;  /* 0x0000000868687220 */ /* 0x080fe20000410000 */
[----:B------:R3:W-:Y:S01]  /*abc0*/  MUFU.EX2 R73, R9 ;  /* 0x0000000900497308 */ /* 0x0007e20000000800 */
[----:B------:R-:W-:-:S02]  /*abd0*/  FMUL.FTZ R105, R105, R8 ;  /* 0x0000000869697220 */ /* 0x000fc40000410000 */
[-C--:B------:R-:W-:Y:S01]  /*abe0*/  FMUL.FTZ R106, R106, R3.reuse ;  /* 0x000000036a6a7220 */ /* 0x080fe20000410000 */
[C---:B--2---:R-:W-:Y:S01]  /*abf0*/  HMMA.16816.F32.BF16 R48, R4.reuse, R12, R116 ;  /* 0x0000000c0430723c */ /* 0x044fe20000041874 */
[----:B------:R-:W-:Y:S02]  /*ac00*/  FMUL.FTZ R107, R107, R3 ;  /* 0x000000036b6b7220 */ /* 0x000fe40000410000 */
[-C--:B------:R-:W-:Y:S02]  /*ac10*/  FMUL.FTZ R124, R124, R8.reuse ;  /* 0x000000087c7c7220 */ /* 0x080fe40000410000 */
[----:B-1----:R-:W-:Y:S01]  /*ac20*/  FFMA.FTZ R10, R168, c[0x0][0x23c], -R0 ;  /* 0x00008f00a80a7a23 */ /* 0x002fe20000010800 */
[----:B------:R-:W-:Y:S01]  /*ac30*/  MOV R168, R69 ;  /* 0x0000004500a87202 */ /* 0x000fe20000000f00 */
[----:B------:R-:W-:Y:S01]  /*ac40*/  FMUL.FTZ R125, R125, R8 ;  /* 0x000000087d7d7220 */ /* 0x000fe20000410000 */
[----:B------:R-:W-:Y:S01]  /*ac50*/  HMMA.16816.F32.BF16 R120, R4, R14, R120 ;  /* 0x0000000e0478723c */ /* 0x000fe20000041878 */
[----:B------:R-:W1:Y:S01]  /*ac60*/  LDSM.16.MT88.4 R12, [R207+0x18800] ;  /* 0x01880000cf0c783b */ /* 0x000e620000004200 */
[----:B------:R2:W-:Y:S01]  /*ac70*/  MUFU.EX2 R64, R10 ;  /* 0x0000000a00407308 */ /* 0x0005e20000000800 */
[----:B------:R-:W-:-:S02]  /*ac80*/  FMUL.FTZ R126, R126, R3 ;  /* 0x000000037e7e7220 */ /* 0x000fc40000410000 */
[----:B---3--:R-:W-:Y:S01]  /*ac90*/  FFMA.FTZ R9, R169, c[0x0][0x23c], -R0 ;  /* 0x00008f00a9097a23 */ /* 0x008fe20000010800 */
[----:B------:R-:W-:Y:S01]  /*aca0*/  MOV R169, R68 ;  /* 0x0000004400a97202 */ /* 0x000fe20000000f00 */
[-C--:B------:R-:W-:Y:S01]  /*acb0*/  FMUL.FTZ R127, R127, R3.reuse ;  /* 0x000000037f7f7220 */ /* 0x080fe20000410000 */
[C---:B------:R-:W-:Y:S01]  /*acc0*/  HMMA.16816.F32.BF16 R100, R4.reuse, R16, R100 ;  /* 0x000000100464723c */ /* 0x040fe20000041864 */
[-C--:B------:R-:W-:Y:S01]  /*acd0*/  FMUL.FTZ R128, R128, R8.reuse ;  /* 0x0000000880807220 */ /* 0x080fe20000410000 */
[----:B------:R3:W1:Y:S01]  /*ace0*/  MUFU.EX2 R77, R9 ;  /* 0x00000009004d7308 */ /* 0x0006620000000800 */
[----:B------:R-:W-:Y:S02]  /*acf0*/  FMUL.FTZ R129, R129, R8 ;  /* 0x0000000881817220 */ /* 0x000fe40000410000 */
[-C--:B------:R-:W-:Y:S02]  /*ad00*/  FMUL.FTZ R130, R130, R3.reuse ;  /* 0x0000000382827220 */ /* 0x080fe40000410000 */
[----:B------:R-:W-:Y:S01]  /*ad10*/  FMUL.FTZ R131, R131, R3 ;  /* 0x0000000383837220 */ /* 0x000fe20000410000 */
[----:B------:R-:W-:Y:S01]  /*ad20*/  HMMA.16816.F32.BF16 R104, R4, R18, R104 ;  /* 0x000000120468723c */ /* 0x000fe20000041868 */
[----:B------:R-:W4:Y:S01]  /*ad30*/  LDSM.16.MT88.4 R16, [R206+0x18800] ;  /* 0x01880000ce10783b */ /* 0x000f220000004200 */
[----:B--2---:R-:W-:-:S06]  /*ad40*/  MOV R10, R75 ;  /* 0x0000004b000a7202 */ /* 0x004fcc0000000f00 */
[----:B------:R-:W-:Y:S01]  /*ad50*/  HMMA.16816.F32.BF16 R124, R4, R24, R124 ;  /* 0x00000018047c723c */ /* 0x000fe2000004187c */
[----:B---3--:R-:W-:Y:S01]  /*ad60*/  FFMA.FTZ R9, R171, c[0x0][0x23c], -R0 ;  /* 0x00008f00ab097a23 */ /* 0x008fe20000010800 */
[----:B------:R-:W-:-:S03]  /*ad70*/  MOV R171, R74 ;  /* 0x0000004a00ab7202 */ /* 0x000fc60000000f00 */
[----:B------:R2:W-:Y:S03]  /*ad80*/  MUFU.EX2 R79, R9 ;  /* 0x00000009004f7308 */ /* 0x0005e60000000800 */
[----:B------:R-:W-:Y:S01]  /*ad90*/  HMMA.16816.F32.BF16 R128, R4, R26, R128 ;  /* 0x0000001a0480723c */ /* 0x000fe20000041880 */
[----:B------:R-:W3:Y:S06]  /*ada0*/  LDSM.16.MT88.4 R24, [R205+0x1a800] ;  /* 0x01a80000cd18783b */ /* 0x000eec0000004200 */
[----:B-----5:R-:W-:-:S02]  /*adb0*/  F2FP.BF16.PACK_AB R4, R87, R60 ;  /* 0x0000003c5704723e */ /* 0x020fc400000010ff */
[----:B-1----:R-:W-:Y:S02]  /*adc0*/  F2FP.BF16.PACK_AB R5, R77, R64 ;  /* 0x000000404d05723e */ /* 0x002fe400000010ff */
[----:B------:R-:W-:Y:S01]  /*add0*/  F2FP.BF16.PACK_AB R6, R73, R78 ;  /* 0x0000004e4906723e */ /* 0x000fe200000010ff */
[----:B--2---:R-:W-:-:S04]  /*ade0*/  FFMA.FTZ R9, R170, c[0x0][0x23c], -R0 ;  /* 0x00008f00aa097a23 */ /* 0x004fc80000010800 */
[----:B------:R-:W1:Y:S02]  /*adf0*/  MUFU.EX2 R170, R9 ;  /* 0x0000000900aa7308 */ /* 0x000e640000000800 */
[----:B-1----:R-:W-:Y:S01]  /*ae00*/  F2FP.BF16.PACK_AB R7, R170, R79 ;  /* 0x0000004faa07723e */ /* 0x002fe200000010ff */
[----:B------:R-:W-:-:S06]  /*ae10*/  FFMA.FTZ R9, R251, c[0x0][0x23c], -R2 ;  /* 0x00008f00fb097a23 */ /* 0x000fcc0000010802 */
[C---:B----4-:R-:W-:Y:S08]  /*ae20*/  HMMA.16816.F32.BF16 R136, R4.reuse, R20, R136 ;  /* 0x000000140488723c */ /* 0x050ff00000041888 */
[C---:B------:R-:W-:Y:S01]  /*ae30*/  HMMA.16816.F32.BF16 R36, R4.reuse, R22, R244 ;  /* 0x000000160424723c */ /* 0x040fe200000418f4 */
[----:B------:R-:W-:Y:S01]  /*ae40*/  LDSM.16.MT88.4 R20, [R206+0x1a800] ;  /* 0x01a80000ce14783b */ /* 0x000fe20000004200 */
[----:B------:R1:W-:Y:S05]  /*ae50*/  MUFU.EX2 R244, R9 ;  /* 0x0000000900f47308 */ /* 0x0003ea0000000800 */
[----:B------:R-:W-:Y:S01]  /*ae60*/  MOV R245, R79 ;  /* 0x0000004f00f57202 */ /* 0x000fe20000000f00 */
[----:B------:R-:W-:Y:S01]  /*ae70*/  HMMA.16816.F32.BF16 R160, R4, R12, R160 ;  /* 0x0000000c04a0723c */ /* 0x000fe200000418a0 */
[----:B------:R-:W-:-:S02]  /*ae80*/  MOV R246, R72 ;  /* 0x0000004800f67202 */ /* 0x000fc40000000f00 */
[----:B------:R-:W-:-:S05]  /*ae90*/  MOV R247, R73 ;  /* 0x0000004900f77202 */ /* 0x000fca0000000f00 */
[----:B------:R-:W-:Y:S01]  /*aea0*/  HMMA.16816.F32.BF16 R52, R4, R14, R200 ;  /* 0x0000000e0434723c */ /* 0x000fe200000418c8 */
[----:B------:R-:W2:Y:S01]  /*aeb0*/  LDSM.16.MT88.4 R12, [R207+0x1a800] ;  /* 0x01a80000cf0c783b */ /* 0x000ea20000004200 */
[----:B-1----:R-:W-:-:S05]  /*aec0*/  FFMA.FTZ R9, R250, c[0x0][0x23c], -R2 ;  /* 0x00008f00fa097a23 */ /* 0x002fca0000010802 */
[----:B------:R-:W-:Y:S01]  /*aed0*/  MOV R201, R70 ;  /* 0x0000004600c97202 */ /* 0x000fe20000000f00 */
[C---:B------:R-:W-:Y:S01]  /*aee0*/  HMMA.16816.F32.BF16 R44, R4.reuse, R30, R236 ;  /* 0x0000001e042c723c */ /* 0x040fe200000418ec */
[----:B------:R-:W-:Y:S02]  /*aef0*/  MOV R200, R85 ;  /* 0x0000005500c87202 */ /* 0x000fe40000000f00 */
[----:B------:R-:W-:Y:S02]  /*af00*/  MOV R203, R76 ;  /* 0x0000004c00cb7202 */ /* 0x000fe40000000f00 */
[----:B------:R-:W-:Y:S02]  /*af10*/  MOV R202, R78 ;  /* 0x0000004e00ca7202 */ /* 0x000fe40000000f00 */
[----:B------:R-:W-:Y:S01]  /*af20*/  MOV R237, R56 ;  /* 0x0000003800ed7202 */ /* 0x000fe20000000f00 */
[----:B------:R-:W-:Y:S01]  /*af30*/  HMMA.16816.F32.BF16 R144, R4, R16, R144 ;  /* 0x000000100490723c */ /* 0x000fe20000041890 */
[----:B------:R-:W-:-:S02]  /*af40*/  MOV R236, R86 ;  /* 0x0000005600ec7202 */ /* 0x000fc40000000f00 */
[----:B------:R-:W-:Y:S02]  /*af50*/  MOV R238, R132 ;  /* 0x0000008400ee7202 */ /* 0x000fe40000000f00 */
[----:B------:R-:W-:-:S03]  /*af60*/  MOV R239, R133 ;  /* 0x0000008500ef7202 */ /* 0x000fc60000000f00 */
[C---:B---3--:R-:W-:Y:S07]  /*af70*/  HMMA.16816.F32.BF16 R56, R4.reuse, R24, R196 ;  /* 0x000000180438723c */ /* 0x048fee00000418c4 */
[----:B------:R-:W-:Y:S01]  /*af80*/  MOV R199, R61 ;  /* 0x0000003d00c77202 */ /* 0x000fe20000000f00 */
[----:B------:R-:W-:Y:S01]  /*af90*/  HMMA.16816.F32.BF16 R40, R4, R18, R240 ;  /* 0x000000120428723c */ /* 0x000fe200000418f0 */
[----:B------:R-:W-:Y:S01]  /*afa0*/  MOV R198, R62 ;  /* 0x0000003e00c67202 */ /* 0x000fe20000000f00 */
[----:B------:R-:W-:Y:S01]  /*afb0*/  LDSM.16.MT88.4 R16, [R208+0x1a800] ;  /* 0x01a80000d010783b */ /* 0x000fe20000004200 */
[----:B------:R-:W-:Y:S01]  /*afc0*/  MOV R197, R60 ;  /* 0x0000003c00c57202 */ /* 0x000fe20000000f00 */
[----:B------:R1:W3:Y:S01]  /*afd0*/  MUFU.EX2 R243, R9 ;  /* 0x0000000900f37308 */ /* 0x0002e20000000800 */
[----:B------:R-:W-:-:S03]  /*afe0*/  MOV R196, R63 ;  /* 0x0000003f00c47202 */ /* 0x000fc60000000f00 */
[C---:B------:R-:W-:Y:S01]  /*aff0*/  HMMA.16816.F32.BF16 R60, R4.reuse, R26, R192 ;  /* 0x0000001a043c723c */ /* 0x040fe200000418c0 */
[----:B------:R-:W4:Y:S06]  /*b000*/  LDSM.16.MT88.4 R24, [R206+0x1c800] ;  /* 0x01c80000ce18783b */ /* 0x000f2c0000004200 */
[----:B------:R-:W-:Y:S01]  /*b010*/  MOV R195, R65 ;  /* 0x0000004100c37202 */ /* 0x000fe20000000f00 */
[----:B--2---:R-:W-:Y:S01]  /*b020*/  HMMA.16816.F32.BF16 R132, R4, R14, R148 ;  /* 0x0000000e0484723c */ /* 0x004fe20000041894 */
[----:B------:R-:W-:Y:S02]  /*b030*/  MOV R194, R66 ;  /* 0x0000004200c27202 */ /* 0x000fe40000000f00 */
[----:B------:R-:W-:Y:S01]  /*b040*/  MOV R193, R64 ;  /* 0x0000004000c17202 */ /* 0x000fe20000000f00 */
[----:B-1----:R-:W-:Y:S01]  /*b050*/  FFMA.FTZ R9, R248, c[0x0][0x23c], -R2 ;  /* 0x00008f00f8097a23 */ /* 0x002fe20000010802 */
[----:B------:R-:W-:-:S02]  /*b060*/  MOV R192, R67 ;  /* 0x0000004300c07202 */ /* 0x000fc40000000f00 */
[----:B------:R-:W-:Y:S01]  /*b070*/  MOV R248, R202 ;  /* 0x000000ca00f87202 */ /* 0x000fe20000000f00 */
[C---:B------:R-:W-:Y:S01]  /*b080*/  HMMA.16816.F32.BF16 R64, R4.reuse, R20, R188 ;  /* 0x000000140440723c */ /* 0x040fe200000418bc */
[----:B------:R1:W-:Y:S01]  /*b090*/  MUFU.EX2 R242, R9 ;  /* 0x0000000900f27308 */ /* 0x0003e20000000800 */
[----:B------:R-:W-:Y:S02]  /*b0a0*/  MOV R202, R246 ;  /* 0x000000f600ca7202 */ /* 0x000fe40000000f00 */
[----:B------:R-:W-:Y:S02]  /*b0b0*/  MOV R246, R247 ;  /* 0x000000f700f67202 */ /* 0x000fe40000000f00 */
[----:B------:R-:W-:Y:S02]  /*b0c0*/  MOV R247, R170 ;  /* 0x000000aa00f77202 */ /* 0x000fe40000000f00 */
[----:B------:R-:W-:Y:S01]  /*b0d0*/  MOV R188, R71 ;  /* 0x0000004700bc7202 */ /* 0x000fe20000000f00 */
[----:B------:R-:W-:Y:S01]  /*b0e0*/  HMMA.16816.F32.BF16 R152, R4, R28, R152 ;  /* 0x0000001c0498723c */ /* 0x000fe20000041898 */
[----:B------:R-:W-:Y:S01]  /*b0f0*/  MOV R189, R84 ;  /* 0x0000005400bd7202 */ /* 0x000fe20000000f00 */
[----:B------:R-:W-:Y:S01]  /*b100*/  LDSM.16.MT88.4 R28, [R205+0x1c800] ;  /* 0x01c80000cd1c783b */ /* 0x000fe20000004200 */
[----:B------:R-:W-:-:S02]  /*b110*/  MOV R190, R87 ;  /* 0x0000005700be7202 */ /* 0x000fc40000000f00 */
[----:B------:R-:W-:-:S03]  /*b120*/  MOV R191, R77 ;  /* 0x0000004d00bf7202 */ /* 0x000fc60000000f00 */
[----:B------:R-:W-:Y:S01]  /*b130*/  HMMA.16816.F32.BF16 R68, R4, R22, R180 ;  /* 0x000000160444723c */ /* 0x000fe200000418b4 */
[----:B------:R-:W2:Y:S01]  /*b140*/  LDSM.16.MT88.4 R20, [R208+0x1c800] ;  /* 0x01c80000d014783b */ /* 0x000ea20000004200 */
[----:B-1----:R-:W-:Y:S01]  /*b150*/  FFMA.FTZ R9, R249, c[0x0][0x23c], -R2 ;  /* 0x00008f00f9097a23 */ /* 0x002fe20000010802 */
[----:B------:R-:W-:-:S03]  /*b160*/  MOV R249, R191 ;  /* 0x000000bf00f97202 */ /* 0x000fc60000000f00 */
[----:B------:R1:W-:Y:S01]  /*b170*/  MUFU.EX2 R241, R9 ;  /* 0x0000000900f17308 */ /* 0x0003e20000000800 */
[----:B------:R-:W-:Y:S01]  /*b180*/  MOV R182, R197 ;  /* 0x000000c500b67202 */ /* 0x000fe20000000f00 */
[C---:B------:R-:W-:Y:S01]  /*b190*/  HMMA.16816.F32.BF16 R84, R4.reuse, R12, R156 ;  /* 0x0000000c0454723c */ /* 0x040fe2000004189c */
[----:B------:R-:W5:Y:S01]  /*b1a0*/  LDSM.16.MT88.4 R12, [R207+0x1c800] ;  /* 0x01c80000cf0c783b */ /* 0x000f620000004200 */
[----:B------:R-:W-:Y:S02]  /*b1b0*/  MOV R181, R198 ;  /* 0x000000c600b57202 */ /* 0x000fe40000000f00 */
[----:B------:R-:W-:Y:S02]  /*b1c0*/  MOV R180, R199 ;  /* 0x000000c700b47202 */ /* 0x000fe40000000f00 */
[----:B------:R-:W-:Y:S02]  /*b1d0*/  MOV R183, R193 ;  /* 0x000000c100b77202 */ /* 0x000fe40000000f00 */
[----:B----4-:R-:W-:Y:S01]  /*b1e0*/  HMMA.16816.F32.BF16 R156, R4, R24, R140 ;  /* 0x00000018049c723c */ /* 0x010fe2000004188c */
[----:B------:R-:W-:-:S02]  /*b1f0*/  MOV R251, R180 ;  /* 0x000000b400fb7202 */ /* 0x000fc40000000f00 */
[----:B------:R-:W-:Y:S01]  /*b200*/  MOV R250, R181 ;  /* 0x000000b500fa7202 */ /* 0x000fe20000000f00 */
[----:B-1----:R-:W-:Y:S01]  /*b210*/  FFMA.FTZ R9, R252, c[0x0][0x23c], -R0 ;  /* 0x00008f00fc097a23 */ /* 0x002fe20000010800 */
[----:B------:R-:W-:-:S03]  /*b220*/  MOV R252, R190 ;  /* 0x000000be00fc7202 */ /* 0x000fc60000000f00 */
[C---:B------:R-:W-:Y:S01]  /*b230*/  HMMA.16816.F32.BF16 R72, R4.reuse, R16, R176 ;  /* 0x000000100448723c */ /* 0x040fe200000418b0 */
[----:B------:R1:W-:Y:S06]  /*b240*/  MUFU.EX2 R240, R9 ;  /* 0x0000000900f07308 */ /* 0x0003ec0000000800 */
[----:B------:R-:W-:Y:S01]  /*b250*/  MOV R179, R237 ;  /* 0x000000ed00b37202 */ /* 0x000fe20000000f00 */
[----:B------:R-:W-:Y:S01]  /*b260*/  HMMA.16816.F32.BF16 R76, R4, R18, R172 ;  /* 0x00000012044c723c */ /* 0x000fe200000418ac */
[----:B------:R-:W4:Y:S01]  /*b270*/  LDSM.16.MT88.4 R16, [R205+0x1e800] ;  /* 0x01e80000cd10783b */ /* 0x000f220000004200 */
[----:B------:R-:W-:-:S02]  /*b280*/  MOV R178, R196 ;  /* 0x000000c400b27202 */ /* 0x000fc40000000f00 */
[----:B------:R-:W-:Y:S02]  /*b290*/  MOV R176, R194 ;  /* 0x000000c200b07202 */ /* 0x000fe40000000f00 */
[----:B------:R-:W-:Y:S02]  /*b2a0*/  MOV R177, R195 ;  /* 0x000000c300b17202 */ /* 0x000fe40000000f00 */
[----:B------:R-:W-:Y:S01]  /*b2b0*/  HMMA.16816.F32.BF16 R148, R4, R26, R80 ;  /* 0x0000001a0494723c */ /* 0x000fe20000041850 */
[----:B------:R-:W-:Y:S01]  /*b2c0*/  LDSM.16.MT88.4 R24, [R206+0x1e800] ;  /* 0x01e80000ce18783b */ /* 0x000fe20000004200 */
[----:B-1----:R-:W-:-:S04]  /*b2d0*/  FFMA.FTZ R9, R239, c[0x0][0x23c], -R0 ;  /* 0x00008f00ef097a23 */ /* 0x002fc80000010800 */
[----:B------:R1:W1:Y:S02]  /*b2e0*/  MUFU.EX2 R239, R9 ;  /* 0x0000000900ef7308 */ /* 0x0002640000000800 */
[C---:B--2---:R-:W-:Y:S08]  /*b2f0*/  HMMA.16816.F32.BF16 R116, R4.reuse, R22, R88 ;  /* 0x000000160474723c */ /* 0x044ff00000041858 */
[----:B-----5:R-:W-:Y:S01]  /*b300*/  HMMA.16816.F32.BF16 R88, R4, R12, R92 ;  /* 0x0000000c0458723c */ /* 0x020fe2000004185c */
[----:B-1----:R-:W-:-:S07]  /*b310*/  FFMA.FTZ R9, R238, c[0x0][0x23c], -R0 ;  /* 0x00008f00ee097a23 */ /* 0x002fce0000010800 */
[C---:B------:R-:W-:Y:S01]  /*b320*/  HMMA.16816.F32.BF16 R96, R4.reuse, R14, R96 ;  /* 0x0000000e0460723c */ /* 0x040fe20000041860 */
[----:B------:R-:W1:Y:S01]  /*b330*/  LDSM.16.MT88.4 R12, [R207+0x1e800] ;  /* 0x01e80000cf0c783b */ /* 0x000e620000004200 */
[----:B------:R2:W-:Y:S06]  /*b340*/  MUFU.EX2 R238, R9 ;  /* 0x0000000900ee7308 */ /* 0x0005ec0000000800 */
[C---:B------:R-:W-:Y:S01]  /*b350*/  HMMA.16816.F32.BF16 R140, R4.reuse, R20, R32 ;  /* 0x00000014048c723c */ /* 0x040fe20000041820 */
[----:B------:R-:W5:Y:S04]  /*b360*/  LDSM.16.MT88.4 R20, [R208+0x1e800] ;  /* 0x01e80000d014783b */ /* 0x000f680000004200 */
[----:B------:R-:W-:Y:S03]  /*b370*/  LDSM.16.MT88.4 R32, [R205+0x19000] ;  /* 0x01900000cd20783b */ /* 0x000fe60000004200 */
[----:B------:R-:W-:Y:S01]  /*b380*/  HMMA.16816.F32.BF16 R164, R4, R28, R164 ;  /* 0x0000001c04a4723c */ /* 0x000fe200000418a4 */
[----:B--2---:R-:W-:Y:S01]  /*b390*/  FFMA.FTZ R9, R188, c[0x0][0x23c], -R0 ;  /* 0x00008f00bc097a23 */ /* 0x004fe20000010800 */
[----:B------:R-:W-:-:S03]  /*b3a0*/  MOV R188, R192 ;  /* 0x000000c000bc7202 */ /* 0x000fc60000000f00 */
[----:B------:R2:W1:Y:S03]  /*b3b0*/  MUFU.EX2 R237, R9 ;  /* 0x0000000900ed7308 */ /* 0x0004660000000800 */
[C---:B------:R-:W-:Y:S01]  /*b3c0*/  HMMA.16816.F32.BF16 R184, R4.reuse, R30, R184 ;  /* 0x0000001e04b8723c */ /* 0x040fe200000418b8 */
[----:B------:R-:W-:Y:S07]  /*b3d0*/  LDSM.16.MT88.4 R28, [R205+0x1b000] ;  /* 0x01b00000cd1c783b */ /* 0x000fee0000004200 */
[----:B----4-:R-:W-:Y:S01]  /*b3e0*/  HMMA.16816.F32.BF16 R80, R4, R16, R100 ;  /* 0x000000100450723c */ /* 0x010fe20000041864 */
[----:B--2---:R-:W-:Y:S01]  /*b3f0*/  FFMA.FTZ R9, R200, c[0x0][0x23c], -R2 ;  /* 0x00008f00c8097a23 */ /* 0x004fe20000010802 */
[----:B------:R-:W-:-:S06]  /*b400*/  MOV R200, R236 ;  /* 0x000000ec00c87202 */ /* 0x000fcc0000000f00 */
[C---:B------:R-:W-:Y:S01]  /*b410*/  HMMA.16816.F32.BF16 R104, R4.reuse, R18, R104 ;  /* 0x000000120468723c */ /* 0x040fe20000041868 */
[----:B------:R-:W-:Y:S01]  /*b420*/  LDSM.16.MT88.4 R16, [R206+0x19000] ;  /* 0x01900000ce10783b */ /* 0x000fe20000004200 */
[----:B------:R2:W-:Y:S06]  /*b430*/  MUFU.EX2 R236, R9 ;  /* 0x0000000900ec7308 */ /* 0x0005ec0000000800 */
[C---:B-1----:R-:W-:Y:S08]  /*b440*/  HMMA.16816.F32.BF16 R124, R4.reuse, R12, R124 ;  /* 0x0000000c047c723c */ /* 0x042ff0000004187c */
[----:B------:R-:W-:Y:S01]  /*b450*/  HMMA.16816.F32.BF16 R128, R4, R14, R128 ;  /* 0x0000000e0480723c */ /* 0x000fe20000041880 */
[----:B------:R-:W1:Y:S01]  /*b460*/  LDSM.16.MT88.4 R12, [R207+0x19000] ;  /* 0x01900000cf0c783b */ /* 0x000e620000004200 */
[----:B--2---:R-:W-:-:S04]  /*b470*/  FFMA.FTZ R9, R203, c[0x0][0x23c], -R2 ;  /* 0x00008f00cb097a23 */ /* 0x004fc80000010802 */
[----:B------:R2:W4:Y:S02]  /*b480*/  MUFU.EX2 R203, R9 ;  /* 0x0000000900cb7308 */ /* 0x0005240000000800 */
[C---:B------:R-:W-:Y:S08]  /*b490*/  HMMA.16816.F32.BF16 R108, R4.reuse, R24, R108 ;  /* 0x00000018046c723c */ /* 0x040ff0000004186c */
[----:B------:R-:W-:Y:S01]  /*b4a0*/  HMMA.16816.F32.BF16 R112, R4, R26, R112 ;  /* 0x0000001a0470723c */ /* 0x000fe20000041870 */
[----:B------:R-:W4:Y:S01]  /*b4b0*/  LDSM.16.MT88.4 R24, [R208+0x19000] ;  /* 0x01900000d018783b */ /* 0x000f220000004200 */
[----:B--2---:R-:W-:-:S06]  /*b4c0*/  FFMA.FTZ R9, R202, c[0x0][0x23c], -R2 ;  /* 0x00008f00ca097a23 */ /* 0x004fcc0000010802 */
[C---:B-----5:R-:W-:Y:S01]  /*b4d0*/  HMMA.16816.F32.BF16 R48, R4.reuse, R20, R48 ;  /* 0x000000140430723c */ /* 0x060fe20000041830 */
[----:B------:R-:W-:Y:S07]  /*b4e0*/  MUFU.EX2 R202, R9 ;  /* 0x0000000900ca7308 */ /* 0x000fee0000000800 */
[----:B------:R-:W-:Y:S01]  /*b4f0*/  HMMA.16816.F32.BF16 R120, R4, R22, R120 ;  /* 0x000000160478723c */ /* 0x000fe20000041878 */
[----:B------:R-:W-:Y:S06]  /*b500*/  LDSM.16.MT88.4 R20, [R206+0x1b000] ;  /* 0x01b00000ce14783b */ /* 0x000fec0000004200 */
[----:B---3--:R-:W-:-:S02]  /*b510*/  F2FP.BF16.PACK_AB R4, R243, R244 ;  /* 0x000000f4f304723e */ /* 0x008fc400000010ff */
[----:B------:R-:W-:Y:S02]  /*b520*/  F2FP.BF16.PACK_AB R5, R239, R240 ;  /* 0x000000f0ef05723e */ /* 0x000fe400000010ff */
[----:B------:R-:W-:Y:S02]  /*b530*/  F2FP.BF16.PACK_AB R6, R241, R242 ;  /* 0x000000f2f106723e */ /* 0x000fe400000010ff */
[----:B------:R-:W-:-:S07]  /*b540*/  F2FP.BF16.PACK_AB R7, R237, R238 ;  /* 0x000000eeed07723e */ /* 0x000fce00000010ff */
[C---:B-1----:R-:W-:Y:S08]  /*b550*/  HMMA.16816.F32.BF16 R160, R4.reuse, R12, R160 ;  /* 0x0000000c04a0723c */ /* 0x042ff000000418a0 */
[C---:B------:R-:W-:Y:S01]  /*b560*/  HMMA.16816.F32.BF16 R196, R4.reuse, R14, R52 ;  /* 0x0000000e04c4723c */ /* 0x040fe20000041834 */
[----:B------:R-:W1:Y:S07]  /*b570*/  LDSM.16.MT88.4 R12, [R207+0x1b000] ;  /* 0x01b00000cf0c783b */ /* 0x000e6e0000004200 */
[C---:B------:R-:W-:Y:S08]  /*b580*/  HMMA.16816.F32.BF16 R144, R4.reuse, R16, R144 ;  /* 0x000000100490723c */ /* 0x040ff00000041890 */
[C---:B------:R-:W-:Y:S01]  /*b590*/  HMMA.16816.F32.BF16 R40, R4.reuse, R18, R40 ;  /* 0x000000120428723c */ /* 0x040fe20000041828 */
[----:B------:R-:W2:Y:S07]  /*b5a0*/  LDSM.16.MT88.4 R16, [R208+0x1b000] ;  /* 0x01b00000d010783b */ /* 0x000eae0000004200 */
[C---:B----4-:R-:W-:Y:S08]  /*b5b0*/  HMMA.16816.F32.BF16 R152, R4.reuse, R24, R152 ;  /* 0x000000180498723c */ /* 0x050ff00000041898 */
        /* <DEDUP_REMOVED lines=39> */
[----:B------:R3:W4:Y:S01]  /*b830*/  MUFU.EX2 R201, R2 ;  /* 0x0000000200c97308 */ /* 0x0007220000000800 */
[----:B------:R-:W-:Y:S02]  /*b840*/  MOV R97, R67 ;  /* 0x0000004300617202 */ /* 0x000fe40000000f00 */
[----:B------:R-:W-:Y:S02]  /*b850*/  MOV R88, R59 ;  /* 0x0000003b00587202 */ /* 0x000fe40000000f00 */
[----:B------:R-:W-:Y:S01]  /*b860*/  HMMA.16816.F32.BF16 R36, R4, R34, R36 ;  /* 0x000000220424723c */ /* 0x000fe20000041824 */
[----:B------:R-:W5:Y:S01]  /*b870*/  LDSM.16.MT88.4 R32, [R205+0x1d000] ;  /* 0x01d00000cd20783b */ /* 0x000f620000004200 */
[----:B------:R-:W-:-:S02]  /*b880*/  MOV R90, R75 ;  /* 0x0000004b005a7202 */ /* 0x000fc40000000f00 */
[----:B------:R-:W-:Y:S02]  /*b890*/  MOV R89, R58 ;  /* 0x0000003a00597202 */ /* 0x000fe40000000f00 */
[----:B------:R-:W-:Y:S02]  /*b8a0*/  MOV R96, R66 ;  /* 0x0000004200607202 */ /* 0x000fe40000000f00 */
[C---:B--2---:R-:W-:Y:S01]  /*b8b0*/  HMMA.16816.F32.BF16 R172, R4.reuse, R20, R140 ;  /* 0x0000001404ac723c */ /* 0x044fe2000004188c */
[----:B------:R-:W-:Y:S01]  /*b8c0*/  LDSM.16.MT88.4 R140, [R205+0x19800] ;  /* 0x01980000cd8c783b */ /* 0x000fe20000004200 */
[----:B------:R-:W-:Y:S01]  /*b8d0*/  MOV R91, R74 ;  /* 0x0000004a005b7202 */ /* 0x000fe20000000f00 */
[--C-:B---3--:R-:W-:Y:S01]  /*b8e0*/  FFMA.FTZ R2, R200, c[0x0][0x23c], -R0.reuse ;  /* 0x00008f00c8027a23 */ /* 0x108fe20000010800 */
[----:B------:R-:W-:Y:S02]  /*b8f0*/  MOV R98, R56 ;  /* 0x0000003800627202 */ /* 0x000fe40000000f00 */
[----:B------:R-:W-:Y:S01]  /*b900*/  MOV R99, R57 ;  /* 0x0000003900637202 */ /* 0x000fe20000000f00 */
[----:B------:R2:W-:Y:S01]  /*b910*/  MUFU.EX2 R200, R2 ;  /* 0x0000000200c87308 */ /* 0x0005e20000000800 */
[C---:B------:R-:W-:Y:S01]  /*b920*/  HMMA.16816.F32.BF16 R76, R4.reuse, R18, R76 ;  /* 0x00000012044c723c */ /* 0x040fe2000004184c */
[----:B------:R-:W3:Y:S04]  /*b930*/  LDSM.16.MT88.4 R16, [R205+0x1f000] ;  /* 0x01f00000cd10783b */ /* 0x000ee80000004200 */
[----:B------:R-:W-:Y:S03]  /*b940*/  LDSM.16.MT88.4 R56, [R208+0x1b800] ;  /* 0x01b80000d038783b */ /* 0x000fe60000004200 */
[----:B------:R-:W-:Y:S01]  /*b950*/  HMMA.16816.F32.BF16 R176, R4, R22, R116 ;  /* 0x0000001604b0723c */ /* 0x000fe20000041874 */
[----:B------:R-:W3:Y:S01]  /*b960*/  LDSM.16.MT88.4 R20, [R208+0x1f000] ;  /* 0x01f00000d014783b */ /* 0x000ee20000004200 */
[----:B--2---:R-:W-:-:S06]  /*b970*/  FFMA.FTZ R2, R11, c[0x0][0x23c], -R0 ;  /* 0x00008f000b027a23 */ /* 0x004fcc0000010800 */
[C---:B-1----:R-:W-:Y:S01]  /*b980*/  HMMA.16816.F32.BF16 R124, R4.reuse, R12, R124 ;  /* 0x0000000c047c723c */ /* 0x042fe2000004187c */
[----:B------:R1:W2:Y:S07]  /*b990*/  MUFU.EX2 R11, R2 ;  /* 0x00000002000b7308 */ /* 0x0002ae0000000800 */
[C---:B------:R-:W-:Y:S07]  /*b9a0*/  HMMA.16816.F32.BF16 R12, R4.reuse, R14, R128 ;  /* 0x0000000e040c723c */ /* 0x040fee0000041880 */
[----:B------:R-:W-:Y:S01]  /*b9b0*/  F2FP.BF16.PACK_AB R128, R203, R236 ;  /* 0x000000eccb80723e */ /* 0x000fe200000010ff */
[----:B-----5:R-:W-:Y:S01]  /*b9c0*/  HMMA.16816.F32.BF16 R100, R4, R32, R164 ;  /* 0x000000200464723c */ /* 0x020fe200000418a4 */
[----:B----4-:R-:W-:Y:S01]  /*b9d0*/  F2FP.BF16.PACK_AB R130, R201, R202 ;  /* 0x000000cac982723e */ /* 0x010fe200000010ff */
[----:B------:R-:W4:Y:S01]  /*b9e0*/  LDSM.16.MT88.4 R164, [R207+0x19800] ;  /* 0x01980000cfa4783b */ /* 0x000f220000004200 */
[--C-:B-1----:R-:W-:Y:S01]  /*b9f0*/  FFMA.FTZ R2, R10, c[0x0][0x23c], -R0.reuse ;  /* 0x00008f000a027a23 */ /* 0x102fe20000010800 */
[----:B--2---:R-:W-:Y:S01]  /*ba00*/  F2FP.BF16.PACK_AB R129, R11, R200 ;  /* 0x000000c80b81723e */ /* 0x004fe200000010ff */
[----:B------:R-:W-:-:S02]  /*ba10*/  FFMA.FTZ R0, R73, c[0x0][0x23c], -R0 ;  /* 0x00008f0049007a23 */ /* 0x000fc40000010800 */
[----:B------:R1:W-:Y:S01]  /*ba20*/  MUFU.EX2 R10, R2 ;  /* 0x00000002000a7308 */ /* 0x0003e20000000800 */
[C---:B------:R-:W-:Y:S01]  /*ba30*/  HMMA.16816.F32.BF16 R188, R4.reuse, R24, R156 ;  /* 0x0000001804bc723c */ /* 0x040fe2000004189c */
[----:B------:R-:W2:Y:S04]  /*ba40*/  LDSM.16.MT88.4 R24, [R206+0x1f000] ;  /* 0x01f00000ce18783b */ /* 0x000ea80000004200 */
[----:B------:R-:W-:Y:S02]  /*ba50*/  LDSM.16.MT88.4 R156, [R208+0x19800] ;  /* 0x01980000d09c783b */ /* 0x000fe40000004200 */
[----:B------:R-:W5:Y:S01]  /*ba60*/  MUFU.EX2 R9, R0 ;  /* 0x0000000000097308 */ /* 0x000f620000000800 */
[----:B------:R-:W-:Y:S01]  /*ba70*/  HMMA.16816.F32.BF16 R184, R4, R34, R184 ;  /* 0x0000002204b8723c */ /* 0x000fe200000418b8 */
[----:B------:R-:W-:Y:S01]  /*ba80*/  LDSM.16.MT88.4 R72, [R205+0x1d800] ;  /* 0x01d80000cd48783b */ /* 0x000fe20000004200 */
[----:B-1----:R-:W-:-:S06]  /*ba90*/  MOV R2, R96 ;  /* 0x0000006000027202 */ /* 0x002fcc0000000f00 */
[----:B---3--:R-:W-:Y:S01]  /*baa0*/  HMMA.16816.F32.BF16 R32, R4, R16, R80 ;  /* 0x000000100420723c */ /* 0x008fe20000041850 */
[----:B-----5:R-:W-:-:S07]  /*bab0*/  F2FP.BF16.PACK_AB R131, R9, R10 ;  /* 0x0000000a0983723e */ /* 0x020fce00000010ff */
[----:B------:R-:W-:Y:S01]  /*bac0*/  HMMA.16816.F32.BF16 R116, R4, R20, R48 ;  /* 0x000000140474723c */ /* 0x000fe20000041830 */
[----:B------:R-:W-:Y:S01]  /*bad0*/  MOV R0, R97 ;  /* 0x0000006100007202 */ /* 0x000fe20000000f00 */
[----:B------:R-:W-:Y:S01]  /*bae0*/  LDSM.16.MT88.4 R48, [R206+0x1b800] ;  /* 0x01b80000ce30783b */ /* 0x000fe20000004200 */
[----:B------:R-:W-:Y:S02]  /*baf0*/  MOV R83, R65 ;  /* 0x0000004100537202 */ /* 0x000fe40000000f00 */
[----:B------:R-:W-:Y:S02]  /*bb00*/  MOV R82, R64 ;  /* 0x0000004000527202 */ /* 0x000fe40000000f00 */
[----:B------:R-:W-:Y:S01]  /*bb10*/  LDSM.16.MT88.4 R64, [R207+0x1b800] ;  /* 0x01b80000cf40783b */ /* 0x000fe20000004200 */
[C---:B------:R-:W-:Y:S08]  /*bb20*/  HMMA.16816.F32.BF16 R144, R128.reuse, R148, R144 ;  /* 0x000000948090723c */ /* 0x040ff00000041890 */
[C---:B------:R-:W-:Y:S01]  /*bb30*/  HMMA.16816.F32.BF16 R148, R128.reuse, R150, R40 ;  /* 0x000000968094723c */ /* 0x040fe20000041828 */
[----:B------:R-:W1:Y:S07]  /*bb40*/  LDSM.16.MT88.4 R40, [R205+0x1b800] ;  /* 0x01b80000cd28783b */ /* 0x000e6e0000004200 */
[C---:B------:R-:W-:Y:S08]  /*bb50*/  HMMA.16816.F32.BF16 R136, R128.reuse, R140, R136 ;  /* 0x0000008c8088723c */ /* 0x040ff00000041888 */
[C---:B------:R-:W-:Y:S08]  /*bb60*/  HMMA.16816.F32.BF16 R140, R128.reuse, R142, R36 ;  /* 0x0000008e808c723c */ /* 0x040ff00000041824 */
[C---:B----4-:R-:W-:Y:S08]  /*bb70*/  HMMA.16816.F32.BF16 R160, R128.reuse, R164, R160 ;  /* 0x000000a480a0723c */ /* 0x050ff000000418a0 */
[----:B------:R-:W-:Y:S07]  /*bb80*/  HMMA.16816.F32.BF16 R164, R128, R166, R196 ;  /* 0x000000a680a4723c */ /* 0x000fee00000418c4 */
[----:B------:R-:W-:Y:S01]  /*bb90*/  MOV R197, R98 ;  /* 0x0000006200c57202 */ /* 0x000fe20000000f00 */
[----:B--2---:R-:W-:Y:S01]  /*bba0*/  HMMA.16816.F32.BF16 R108, R4, R24, R108 ;  /* 0x00000018046c723c */ /* 0x004fe2000004186c */
[----:B------:R-:W-:-:S02]  /*bbb0*/  MOV R196, R99 ;  /* 0x0000006300c47202 */ /* 0x000fc40000000f00 */
[----:B------:R-:W-:Y:S01]  /*bbc0*/  MOV R198, R83 ;  /* 0x0000005300c67202 */ /* 0x000fe20000000f00 */
[----:B------:R-:W-:Y:S01]  /*bbd0*/  LDSM.16.MT88.4 R96, [R207+0x1d800] ;  /* 0x01d80000cf60783b */ /* 0x000fe20000004200 */
[----:B------:R-:W-:-:S03]  /*bbe0*/  MOV R199, R82 ;  /* 0x0000005200c77202 */ /* 0x000fc60000000f00 */
[----:B-1----:R-:W-:Y:S01]  /*bbf0*/  HMMA.16816.F32.BF16 R36, R128, R40, R192 ;  /* 0x000000288024723c */ /* 0x002fe200000418c0 */
[----:B------:R-:W1:Y:S06]  /*bc00*/  LDSM.16.MT88.4 R80, [R206+0x1d800] ;  /* 0x01d80000ce50783b */ /* 0x000e6c0000004200 */
        /* <DEDUP_REMOVED lines=8> */
[----:B------:R-:W-:Y:S01]  /*bc90*/  FFMA.FTZ R3, R194, R3, R193 ;  /* 0x00000003c2037223 */ /* 0x000fe200000100c1 */
[C---:B------:R-:W-:Y:S01]  /*bca0*/  HMMA.16816.F32.BF16 R24, R4.reuse, R26, R112 ;  /* 0x0000001a0418723c */ /* 0x040fe20000041870 */
[----:B------:R-:W-:Y:S01]  /*bcb0*/  FADD.FTZ R2, R2, R0 ;  /* 0x0000000002027221 */ /* 0x000fe20000010000 */
[----:B------:R-:W3:Y:S01]  /*bcc0*/  LDSM.16.MT88.4 R112, [R206+0x1f800] ;  /* 0x01f80000ce70783b */ /* 0x000ee20000004200 */
[----:B------:R-:W-:Y:S02]  /*bcd0*/  FADD.FTZ R0, R195, R3 ;  /* 0x00000003c3007221 */ /* 0x000fe40000010000 */
[----:B------:R-:W-:Y:S02]  /*bce0*/  FADD.FTZ R2, R196, R2 ;  /* 0x00000002c4027221 */ /* 0x000fe40000010000 */
[----:B------:R-:W-:Y:S01]  /*bcf0*/  FADD.FTZ R0, R197, R0 ;  /* 0x00000000c5007221 */ /* 0x000fe20000010000 */
[----:B------:R-:W-:Y:S01]  /*bd00*/  HMMA.16816.F32.BF16 R20, R4, R22, R120 ;  /* 0x000000160414723c */ /* 0x000fe20000041878 */
[----:B------:R-:W-:Y:S01]  /*bd10*/  FADD.FTZ R2, R251, R2 ;  /* 0x00000002fb027221 */ /* 0x000fe20000010000 */
[----:B------:R-:W4:Y:S01]  /*bd20*/  LDSM.16.MT88.4 R120, [R208+0x1f800] ;  /* 0x01f80000d078783b */ /* 0x000f220000004200 */
[----:B------:R-:W-:-:S03]  /*bd30*/  FADD.FTZ R0, R250, R0 ;  /* 0x00000000fa007221 */ /* 0x000fc60000010000 */
[----:B------:R-:W5:Y:S02]  /*bd40*/  LDL R251, [R1+0x24] ;  /* 0x0000240001fb7983 */ /* 0x000f640000100800 */
[C---:B------:R-:W-:Y:S02]  /*bd50*/  HMMA.16816.F32.BF16 R152, R128.reuse, R156, R152 ;  /* 0x0000009c8098723c */ /* 0x040fe40000041898 */
[----:B------:R-:W5:Y:S01]  /*bd60*/  LDL R250, [R1+0x28] ;  /* 0x0000280001fa7983 */ /* 0x000f620000100800 */
[----:B------:R-:W-:Y:S02]  /*bd70*/  FADD.FTZ R2, R198, R2 ;  /* 0x00000002c6027221 */ /* 0x000fe40000010000 */
[----:B------:R-:W-:Y:S01]  /*bd80*/  FADD.FTZ R0, R199, R0 ;  /* 0x00000000c7007221 */ /* 0x000fe20000010000 */
[----:B------:R-:W1:Y:S01]  /*bd90*/  LDSM.16.MT88.4 R4, [R207+0x1f800] ;  /* 0x01f80000cf04783b */ /* 0x000e620000004200 */
        /* <DEDUP_REMOVED lines=26> */
[----:B------:R-:W-:Y:S01]  /*bf40*/  HMMA.16816.F32.BF16 R56, R128, R58, R76 ;  /* 0x0000003a8038723c */ /* 0x000fe2000004184c */
[----:B------:R-:W-:-:S03]  /*bf50*/  FADD.FTZ R249, R9, R0 ;  /* 0x0000000009f97221 */ /* 0x000fc60000010000 */
[----:B------:R2:W-:Y:S04]  /*bf60*/  STL [R1+0x14], R248 ;  /* 0x000014f801007387 */ /* 0x0005e80000100800 */
[----:B------:R2:W-:Y:S01]  /*bf70*/  STL [R1+0x18], R249 ;  /* 0x000018f901007387 */ /* 0x0005e20000100800 */
[C---:B------:R-:W-:Y:S08]  /*bf80*/  HMMA.16816.F32.BF16 R64, R128.reuse, R66, R92 ;  /* 0x000000428040723c */ /* 0x040ff0000004185c */
[C---:B------:R-:W-:Y:S08]  /*bf90*/  HMMA.16816.F32.BF16 R68, R128.reuse, R72, R100 ;  /* 0x000000488044723c */ /* 0x040ff00000041864 */
[C---:B-1----:R-:W-:Y:S08]  /*bfa0*/  HMMA.16816.F32.BF16 R76, R128.reuse, R80, R188 ;  /* 0x00000050804c723c */ /* 0x042ff000000418bc */
[C---:B--2---:R-:W-:Y:S08]  /*bfb0*/  HMMA.16816.F32.BF16 R84, R128.reuse, R88, R172 ;  /* 0x000000588054723c */ /* 0x044ff000000418ac */
[C---:B------:R-:W-:Y:S08]  /*bfc0*/  HMMA.16816.F32.BF16 R92, R128.reuse, R96, R168 ;  /* 0x00000060805c723c */ /* 0x040ff000000418a8 */
        /* <DEDUP_REMOVED lines=13> */
[----:B-----5:R-:W-:-:S02]  /*c0a0*/  MOV R132, R251 ;  /* 0x000000fb00847202 */ /* 0x020fc40000000f00 */
        /* <DEDUP_REMOVED lines=14> */
[----:B------:R-:W-:Y:S02]  /*c190*/  MOV R2, UR30 ;  /* 0x0000001e00027c02 */ /* 0x000fe40008000f00 */
[----:B------:R-:W-:-:S03]  /*c1a0*/  MOV R3, UR31 ;  /* 0x0000001f00037c02 */ /* 0x000fc60008000f00 */
[----:B------:R-:W-:Y:S01]  /*c1b0*/  MOV R3, UR5 ;  /* 0x0000000500037c02 */ /* 0x000fe20008000f00 */
        /* <DEDUP_REMOVED lines=62> */
[----:B------:R-:W-:Y:S04]  /*c5a0*/  LDSM.16.M88.4 R28, [R204+0x10800] ;  /* 0x01080000cc1c783b */ /* 0x000fe80000000200 */
[----:B------:R-:W-:Y:S04]  /*c5b0*/  LDSM.16.M88.4 R24, [R204+0x11000] ;  /* 0x01100000cc18783b */ /* 0x000fe80000000200 */
[----:B-1----:R-:W-:Y:S04]  /*c5c0*/  LDSM.16.M88.4 R20, [R204+0x11800] ;  /* 0x01180000cc14783b */ /* 0x002fe80000000200 */
[----:B----4-:R-:W-:Y:S04]  /*c5d0*/  LDSM.16.M88.4 R8, [R212] ;  /* 0x00000000d408783b */ /* 0x010fe80000000200 */
[----:B------:R-:W-:Y:S04]  /*c5e0*/  LDSM.16.M88.4 R132, [R215] ;  /* 0x00000000d784783b */ /* 0x000fe80000000200 */
[----:B-----5:R-:W2:Y:S04]  /*c5f0*/  LDSM.16.M88.4 R4, [R211] ;  /* 0x00000000d304783b */ /* 0x020ea80000000200 */
[----:B------:R-:W1:Y:S04]  /*c600*/  LDSM.16.M88.4 R184, [R230] ;  /* 0x00000000e6b8783b */ /* 0x000e680000000200 */
[----:B------:R-:W3:Y:S04]  /*c610*/  LDSM.16.M88.4 R200, [R228] ;  /* 0x00000000e4c8783b */ /* 0x000ee80000000200 */
[----:B------:R-:W4:Y:S04]  /*c620*/  LDSM.16.M88.4 R188, [R229] ;  /* 0x00000000e5bc783b */ /* 0x000f280000000200 */
        /* <DEDUP_REMOVED lines=12> */
[C---:B------:R-:W-:Y:S08]  /*c6f0*/  HMMA.16816.F32.BF16 R16, R8.reuse, R134, R12 ;  /* 0x000000860810723c */ /* 0x040ff0000004180c */
[C---:B-1----:R-:W-:Y:S01]  /*c700*/  HMMA.16816.F32.BF16 R12, R8.reuse, R184, R32 ;  /* 0x000000b8080c723c */ /* 0x042fe20000041820 */
[----:B------:R-:W1:Y:S07]  /*c710*/  LDSM.16.M88.4 R32, [R210+0x10800] ;  /* 0x01080000d220783b */ /* 0x000e6e0000000200 */
[C---:B------:R-:W-:Y:S01]  /*c720*/  HMMA.16816.F32.BF16 R192, R8.reuse, R186, R176 ;  /* 0x000000ba08c0723c */ /* 0x040fe200000418b0 */
[----:B------:R-:W5:Y:S07]  /*c730*/  LDSM.16.M88.4 R184, [R210+0x11000] ;  /* 0x01100000d2b8783b */ /* 0x000f6e0000000200 */
[C---:B---3--:R-:W-:Y:S08]  /*c740*/  HMMA.16816.F32.BF16 R176, R8.reuse, R200, R168 ;  /* 0x000000c808b0723c */ /* 0x048ff000000418a8 */
[C---:B----4-:R-:W-:Y:S08]  /*c750*/  HMMA.16816.F32.BF16 R196, R8.reuse, R188, R180 ;  /* 0x000000bc08c4723c */ /* 0x050ff000000418b4 */
[C---:B------:R-:W-:Y:S08]  /*c760*/  HMMA.16816.F32.BF16 R168, R8.reuse, R202, R28 ;  /* 0x000000ca08a8723c */ /* 0x040ff0000004181c */
[----:B------:R-:W-:Y:S01]  /*c770*/  HMMA.16816.F32.BF16 R180, R8, R190, R172 ;  /* 0x000000be08b4723c */ /* 0x000fe200000418ac */
[----:B------:R-:W3:Y:S04]  /*c780*/  LDSM.16.M88.4 R172, [R210+0x11800] ;  /* 0x01180000d2ac783b */ /* 0x000ee80000000200 */
[----:B------:R-:W-:Y:S03]  /*c790*/  LDSM.16.M88.4 R8, [R213] ;  /* 0x00000000d508783b */ /* 0x000fe60000000200 */
[C---:B--2---:R-:W-:Y:S01]  /*c7a0*/  HMMA.16816.F32.BF16 R132, R4.reuse, R20, R24 ;  /* 0x000000140484723c */ /* 0x044fe20000041818 */
[----:B------:R-:W-:Y:S07]  /*c7b0*/  LDSM.16.M88.4 R24, [R209] ;  /* 0x00000000d118783b */ /* 0x000fee0000000200 */
[C---:B------:R-:W-:Y:S01]  /*c7c0*/  HMMA.16816.F32.BF16 R28, R4.reuse, R22, R16 ;  /* 0x00000016041c723c */ /* 0x040fe20000041810 */
[----:B------:R-:W2:Y:S07]  /*c7d0*/  LDSM.16.M88.4 R20, [R209+0x800] ;  /* 0x00080000d114783b */ /* 0x000eae0000000200 */
[C---:B-1----:R-:W-:Y:S08]  /*c7e0*/  HMMA.16816.F32.BF16 R16, R4.reuse, R32, R12 ;  /* 0x000000200410723c */ /* 0x042ff0000004180c */
[C---:B------:R-:W-:Y:S01]  /*c7f0*/  HMMA.16816.F32.BF16 R12, R4.reuse, R34, R192 ;  /* 0x00000022040c723c */ /* 0x040fe200000418c0 */
[----:B------:R-:W1:Y:S07]  /*c800*/  LDSM.16.M88.4 R192, [R209+0x1000] ;  /* 0x00100000d1c0783b */ /* 0x000e6e0000000200 */
[C---:B-----5:R-:W-:Y:S01]  /*c810*/  HMMA.16816.F32.BF16 R188, R4.reuse, R184, R196 ;  /* 0x000000b804bc723c */ /* 0x060fe200000418c4 */
[----:B------:R-:W-:Y:S07]  /*c820*/  LDSM.16.M88.4 R196, [R227] ;  /* 0x00000000e3c4783b */ /* 0x000fee0000000200 */
[C---:B------:R-:W-:Y:S01]  /*c830*/  HMMA.16816.F32.BF16 R180, R4.reuse, R186, R180 ;  /* 0x000000ba04b4723c */ /* 0x040fe200000418b4 */
[----:B------:R-:W4:Y:S07]  /*c840*/  LDSM.16.M88.4 R184, [R209+0x1800] ;  /* 0x00180000d1b8783b */ /* 0x000f2e0000000200 */
[----:B---3--:R-:W-:Y:S08]  /*c850*/  HMMA.16816.F32.BF16 R176, R4, R172, R176 ;  /* 0x000000ac04b0723c */ /* 0x008ff000000418b0 */
[----:B--2---:R-:W-:Y:S08]  /*c860*/  HMMA.16816.F32.BF16 R32, R8, R20, R16 ;  /* 0x000000140820723c */ /* 0x004ff00000041810 */
[----:B------:R-:W-:Y:S01]  /*c870*/  HMMA.16816.F32.BF16 R172, R4, R174, R168 ;  /* 0x000000ae04ac723c */ /* 0x000fe200000418a8 */
[----:B------:R-:W-:Y:S07]  /*c880*/  LDSM.16.M88.4 R4, [R211+0x4000] ;  /* 0x00400000d304783b */ /* 0x000fee0000000200 */
[C---:B------:R-:W-:Y:S01]  /*c890*/  HMMA.16816.F32.BF16 R16, R8.reuse, R22, R12 ;  /* 0x000000160810723c */ /* 0x040fe2000004180c */
[----:B------:R-:W2:Y:S07]  /*c8a0*/  LDSM.16.M88.4 R20, [R204+0x12800] ;  /* 0x01280000cc14783b */ /* 0x000eae0000000200 */
[C---:B------:R-:W-:Y:S08]  /*c8b0*/  HMMA.16816.F32.BF16 R168, R8.reuse, R24, R132 ;  /* 0x0000001808a8723c */ /* 0x040ff00000041884 */
[C---:B------:R-:W-:Y:S01]  /*c8c0*/  HMMA.16816.F32.BF16 R132, R8.reuse, R26, R28 ;  /* 0x0000001a0884723c */ /* 0x040fe2000004181c */
[----:B------:R-:W3:Y:S04]  /*c8d0*/  LDSM.16.M88.4 R24, [R204+0x12000] ;  /* 0x01200000cc18783b */ /* 0x000ee80000000200 */
[----:B------:R-:W5:Y:S03]  /*c8e0*/  LDSM.16.M88.4 R28, [R204+0x13000] ;  /* 0x01300000cc1c783b */ /* 0x000f660000000200 */
[C---:B-1----:R-:W-:Y:S08]  /*c8f0*/  HMMA.16816.F32.BF16 R12, R8.reuse, R192, R188 ;  /* 0x000000c0080c723c */ /* 0x042ff000000418bc */
[C---:B------:R-:W-:Y:S08]  /*c900*/  HMMA.16816.F32.BF16 R180, R8.reuse, R194, R180 ;  /* 0x000000c208b4723c */ /* 0x040ff000000418b4 */
[C---:B----4-:R-:W-:Y:S08]  /*c910*/  HMMA.16816.F32.BF16 R192, R8.reuse, R184, R176 ;  /* 0x000000b808c0723c */ /* 0x050ff000000418b0 */
[----:B------:R-:W-:Y:S01]  /*c920*/  HMMA.16816.F32.BF16 R176, R8, R186, R172 ;  /* 0x000000ba08b0723c */ /* 0x000fe200000418ac */
[----:B------:R-:W1:Y:S04]  /*c930*/  LDSM.16.M88.4 R184, [R204+0x13800] ;  /* 0x01380000ccb8783b */ /* 0x000e680000000200 */
[----:B------:R-:W4:Y:S03]  /*c940*/  LDSM.16.M88.4 R8, [R212+0x4000] ;  /* 0x00400000d408783b */ /* 0x000f260000000200 */
[C---:B--2---:R-:W-:Y:S01]  /*c950*/  HMMA.16816.F32.BF16 R188, R4.reuse, R20, R32 ;  /* 0x0000001404bc723c */ /* 0x044fe20000041820 */
[----:B------:R-:W2:Y:S07]  /*c960*/  LDSM.16.M88.4 R32, [R226] ;  /* 0x00000000e220783b */ /* 0x000eae0000000200 */
[C---:B---3--:R-:W-:Y:S08]  /*c970*/  HMMA.16816.F32.BF16 R172, R4.reuse, R24, R168 ;  /* 0x0000001804ac723c */ /* 0x048ff000000418a8 */
[C---:B------:R-:W-:Y:S08]  /*c980*/  HMMA.16816.F32.BF16 R168, R4.reuse, R26, R132 ;  /* 0x0000001a04a8723c */ /* 0x040ff00000041884 */
[C---:B------:R-:W-:Y:S01]  /*c990*/  HMMA.16816.F32.BF16 R132, R4.reuse, R22, R16 ;  /* 0x000000160484723c */ /* 0x040fe20000041810 */
[----:B------:R-:W-:Y:S07]  /*c9a0*/  LDSM.16.M88.4 R16, [R224] ;  /* 0x00000000e010783b */ /* 0x000fee0000000200 */
[C---:B-----5:R-:W-:Y:S08]  /*c9b0*/  HMMA.16816.F32.BF16 R24, R4.reuse, R28, R12 ;  /* 0x0000001c0418723c */ /* 0x060ff0000004180c */
[C---:B------:R-:W-:Y:S01]  /*c9c0*/  HMMA.16816.F32.BF16 R20, R4.reuse, R30, R180 ;  /* 0x0000001e0414723c */ /* 0x040fe200000418b4 */
[----:B------:R-:W3:Y:S07]  /*c9d0*/  LDSM.16.M88.4 R28, [R225] ;  /* 0x00000000e11c783b */ /* 0x000eee0000000200 */
[C---:B-1----:R-:W-:Y:S08]  /*c9e0*/  HMMA.16816.F32.BF16 R192, R4.reuse, R184, R192 ;  /* 0x000000b804c0723c */ /* 0x042ff000000418c0 */
[----:B------:R-:W-:Y:S01]  /*c9f0*/  HMMA.16816.F32.BF16 R12, R4, R186, R176 ;  /* 0x000000ba040c723c */ /* 0x000fe200000418b0 */
[----:B------:R-:W-:Y:S04]  /*ca00*/  LDSM.16.M88.4 R4, [R214+0x4000] ;  /* 0x00400000d604783b */ /* 0x000fe80000000200 */
[----:B------:R-:W1:Y:S03]  /*ca10*/  LDSM.16.M88.4 R176, [R210+0x12000] ;  /* 0x01200000d2b0783b */ /* 0x000e660000000200 */
[C---:B----4-:R-:W-:Y:S01]  /*ca20*/  HMMA.16816.F32.BF16 R184, R8.reuse, R196, R172 ;  /* 0x000000c408b8723c */ /* 0x050fe200000418ac */
[----:B------:R-:W4:Y:S07]  /*ca30*/  LDSM.16.M88.4 R172, [R210+0x12800] ;  /* 0x01280000d2ac783b */ /* 0x000f2e0000000200 */
[C---:B------:R-:W-:Y:S08]  /*ca40*/  HMMA.16816.F32.BF16 R180, R8.reuse, R198, R168 ;  /* 0x000000c608b4723c */ /* 0x040ff000000418a8 */
[C---:B--2---:R-:W-:Y:S08]  /*ca50*/  HMMA.16816.F32.BF16 R196, R8.reuse, R32, R188 ;  /* 0x0000002008c4723c */ /* 0x044ff000000418bc */
[C---:B------:R-:W-:Y:S01]  /*ca60*/  HMMA.16816.F32.BF16 R188, R8.reuse, R34, R132 ;  /* 0x0000002208bc723c */ /* 0x040fe20000041884 */
[----:B------:R-:W2:Y:S04]  /*ca70*/  LDSM.16.M88.4 R32, [R210+0x13000] ;  /* 0x01300000d220783b */ /* 0x000ea80000000200 */
[----:B------:R-:W-:Y:S03]  /*ca80*/  LDSM.16.M88.4 R132, [R209+0x2000] ;  /* 0x00200000d184783b */ /* 0x000fe60000000200 */
[C---:B---3--:R-:W-:Y:S08]  /*ca90*/  HMMA.16816.F32.BF16 R168, R8.reuse, R28, R24 ;  /* 0x0000001c08a8723c */ /* 0x048ff00000041818 */
[C---:B------:R-:W-:Y:S08]  /*caa0*/  HMMA.16816.F32.BF16 R20, R8.reuse, R30, R20 ;  /* 0x0000001e0814723c */ /* 0x040ff00000041814 */
[C---:B------:R-:W-:Y:S08]  /*cab0*/  HMMA.16816.F32.BF16 R192, R8.reuse, R16, R192 ;  /* 0x0000001008c0723c */ /* 0x040ff000000418c0 */
[----:B------:R-:W-:Y:S01]  /*cac0*/  HMMA.16816.F32.BF16 R12, R8, R18, R12 ;  /* 0x00000012080c723c */ /* 0x000fe2000004180c */
[----:B------:R-:W3:Y:S04]  /*cad0*/  LDSM.16.M88.4 R16, [R210+0x13800] ;  /* 0x01380000d210783b */ /* 0x000ee80000000200 */
[----:B------:R-:W5:Y:S03]  /*cae0*/  LDSM.16.M88.4 R8, [R213+0x4000] ;  /* 0x00400000d508783b */ /* 0x000f660000000200 */
[C---:B-1----:R-:W-:Y:S08]  /*caf0*/  HMMA.16816.F32.BF16 R28, R4.reuse, R176, R184 ;  /* 0x000000b0041c723c */ /* 0x042ff000000418b8 */
[C---:B------:R-:W-:Y:S01]  /*cb00*/  HMMA.16816.F32.BF16 R24, R4.reuse, R178, R180 ;  /* 0x000000b20418723c */ /* 0x040fe200000418b4 */
[----:B------:R-:W1:Y:S07]  /*cb10*/  LDSM.16.M88.4 R176, [R209+0x2800] ;  /* 0x00280000d1b0783b */ /* 0x000e6e0000000200 */
[C---:B----4-:R-:W-:Y:S08]  /*cb20*/  HMMA.16816.F32.BF16 R196, R4.reuse, R172, R196 ;  /* 0x000000ac04c4723c */ /* 0x050ff000000418c4 */
[C---:B------:R-:W-:Y:S08]  /*cb30*/  HMMA.16816.F32.BF16 R184, R4.reuse, R174, R188 ;  /* 0x000000ae04b8723c */ /* 0x040ff000000418bc */
[C---:B--2---:R-:W-:Y:S01]  /*cb40*/  HMMA.16816.F32.BF16 R172, R4.reuse, R32, R168 ;  /* 0x0000002004ac723c */ /* 0x044fe200000418a8 */
[----:B------:R-:W2:Y:S07]  /*cb50*/  LDSM.16.M88.4 R168, [R209+0x3000] ;  /* 0x00300000d1a8783b */ /* 0x000eae0000000200 */
[C---:B------:R-:W-:Y:S01]  /*cb60*/  HMMA.16816.F32.BF16 R180, R4.reuse, R34, R20 ;  /* 0x0000002204b4723c */ /* 0x040fe20000041814 */
[----:B------:R-:W4:Y:S07]  /*cb70*/  LDSM.16.M88.4 R32, [R209+0x3800] ;  /* 0x00380000d120783b */ /* 0x000f2e0000000200 */
[C---:B---3--:R-:W-:Y:S08]  /*cb80*/  HMMA.16816.F32.BF16 R188, R4.reuse, R16, R192 ;  /* 0x0000001004bc723c */ /* 0x048ff000000418c0 */
[----:B------:R-:W-:Y:S01]  /*cb90*/  HMMA.16816.F32.BF16 R20, R4, R18, R12 ;  /* 0x000000120414723c */ /* 0x000fe2000004180c */
[----:B------:R-:W-:Y:S04]  /*cba0*/  LDSM.16.M88.4 R4, [R211+0x8000] ;  /* 0x00800000d304783b */ /* 0x000fe80000000200 */
[----:B------:R-:W3:Y:S03]  /*cbb0*/  LDSM.16.M88.4 R16, [R204+0x14000] ;  /* 0x01400000cc10783b */ /* 0x000ee60000000200 */
[C---:B-----5:R-:W-:Y:S08]  /*cbc0*/  HMMA.16816.F32.BF16 R28, R8.reuse, R132, R28 ;  /* 0x00000084081c723c */ /* 0x060ff0000004181c */
[C---:B------:R-:W-:Y:S01]  /*cbd0*/  HMMA.16816.F32.BF16 R12, R8.reuse, R134, R24 ;  /* 0x00000086080c723c */ /* 0x040fe20000041818 */
[----:B------:R-:W-:Y:S07]  /*cbe0*/  LDSM.16.M88.4 R24, [R204+0x15800] ;  /* 0x01580000cc18783b */ /* 0x000fee0000000200 */
[C---:B-1----:R-:W-:Y:S08]  /*cbf0*/  HMMA.16816.F32.BF16 R196, R8.reuse, R176, R196 ;  /* 0x000000b008c4723c */ /* 0x042ff000000418c4 */
[C---:B------:R-:W-:Y:S08]  /*cc00*/  HMMA.16816.F32.BF16 R184, R8.reuse, R178, R184 ;  /* 0x000000b208b8723c */ /* 0x040ff000000418b8 */
[C---:B--2---:R-:W-:Y:S01]  /*cc10*/  HMMA.16816.F32.BF16 R132, R8.reuse, R168, R172 ;  /* 0x000000a80884723c */ /* 0x044fe200000418ac */
[----:B------:R-:W1:Y:S07]  /*cc20*/  LDSM.16.M88.4 R172, [R204+0x14800] ;  /* 0x01480000ccac783b */ /* 0x000e6e0000000200 */
[C---:B------:R-:W-:Y:S01]  /*cc30*/  HMMA.16816.F32.BF16 R176, R8.reuse, R170, R180 ;  /* 0x000000aa08b0723c */ /* 0x040fe200000418b4 */
[----:B------:R-:W2:Y:S07]  /*cc40*/  LDSM.16.M88.4 R168, [R204+0x15000] ;  /* 0x01500000cca8783b */ /* 0x000eae0000000200 */
[C---:B----4-:R-:W-:Y:S08]  /*cc50*/  HMMA.16816.F32.BF16 R180, R8.reuse, R32, R188 ;  /* 0x0000002008b4723c */ /* 0x050ff000000418bc */
[----:B------:R-:W-:Y:S01]  /*cc60*/  HMMA.16816.F32.BF16 R20, R8, R34, R20 ;  /* 0x000000220814723c */ /* 0x000fe20000041814 */
[----:B------:R-:W-:Y:S07]  /*cc70*/  LDSM.16.M88.4 R8, [R212+0x8000] ;  /* 0x00800000d408783b */ /* 0x000fee0000000200 */
[C---:B---3--:R-:W-:Y:S08]  /*cc80*/  HMMA.16816.F32.BF16 R28, R4.reuse, R16, R28 ;  /* 0x00000010041c723c */ /* 0x048ff0000004181c */
[C---:B------:R-:W-:Y:S01]  /*cc90*/  HMMA.16816.F32.BF16 R12, R4.reuse, R18, R12 ;  /* 0x00000012040c723c */ /* 0x040fe2000004180c */
[----:B------:R-:W3:Y:S07]  /*cca0*/  LDSM.16.M88.4 R16, [R223] ;  /* 0x00000000df10783b */ /* 0x000eee0000000200 */
[C---:B-1----:R-:W-:Y:S08]  /*ccb0*/  HMMA.16816.F32.BF16 R196, R4.reuse, R172, R196 ;  /* 0x000000ac04c4723c */ /* 0x042ff000000418c4 */
[C---:B--2---:R-:W-:Y:S01]  /*ccc0*/  HMMA.16816.F32.BF16 R32, R4.reuse, R168, R132 ;  /* 0x000000a80420723c */ /* 0x044fe20000041884 */
[----:B------:R-:W1:Y:S07]  /*ccd0*/  LDSM.16.M88.4 R132, [R222] ;  /* 0x00000000de84783b */ /* 0x000e6e0000000200 */
[C---:B------:R-:W-:Y:S08]  /*cce0*/  HMMA.16816.F32.BF16 R184, R4.reuse, R174, R184 ;  /* 0x000000ae04b8723c */ /* 0x040ff000000418b8 */
        /* <DEDUP_REMOVED lines=19> */
[C---:B---3--:R-:W-:Y:S01]  /*ce20*/  HMMA.16816.F32.BF16 R180, R4.reuse, R16, R172 ;  /* 0x0000001004b4723c */ /* 0x048fe200000418ac */
[----:B------:R-:W-:Y:S07]  /*ce30*/  LDSM.16.M88.4 R172, [R209+0x5000] ;  /* 0x00500000d1ac783b */ /* 0x000fee0000000200 */
[C---:B------:R-:W-:Y:S01]  /*ce40*/  HMMA.16816.F32.BF16 R12, R4.reuse, R18, R12 ;  /* 0x00000012040c723c */ /* 0x040fe2000004180c */
[----:B------:R-:W3:Y:S07]  /*ce50*/  LDSM.16.M88.4 R16, [R209+0x4000] ;  /* 0x00400000d110783b */ /* 0x000eee0000000200 */
[C---:B-1----:R-:W-:Y:S01]  /*ce60*/  HMMA.16816.F32.BF16 R192, R4.reuse, R134, R184 ;  /* 0x0000008604c0723c */ /* 0x042fe200000418b8 */
[----:B------:R-:W1:Y:S07]  /*ce70*/  LDSM.16.M88.4 R184, [R209+0x4800] ;  /* 0x00480000d1b8783b */ /* 0x000e6e0000000200 */
[C---:B------:R-:W-:Y:S08]  /*ce80*/  HMMA.16816.F32.BF16 R196, R4.reuse, R132, R196 ;  /* 0x0000008404c4723c */ /* 0x040ff000000418c4 */
[C---:B--2---:R-:W-:Y:S01]  /*ce90*/  HMMA.16816.F32.BF16 R188, R4.reuse, R168, R32 ;  /* 0x000000a804bc723c */ /* 0x044fe20000041820 */
[----:B------:R-:W2:Y:S07]  /*cea0*/  LDSM.16.M88.4 R32, [R209+0x5800] ;  /* 0x00580000d120783b */ /* 0x000eae0000000200 */
[C---:B------:R-:W-:Y:S08]  /*ceb0*/  HMMA.16816.F32.BF16 R168, R4.reuse, R170, R28 ;  /* 0x000000aa04a8723c */ /* 0x040ff0000004181c */
[C---:B----4-:R-:W-:Y:S08]  /*cec0*/  HMMA.16816.F32.BF16 R176, R4.reuse, R24, R176 ;  /* 0x0000001804b0723c */ /* 0x050ff000000418b0 */
[----:B------:R-:W-:Y:S01]  /*ced0*/  HMMA.16816.F32.BF16 R132, R4, R26, R20 ;  /* 0x0000001a0484723c */ /* 0x000fe20000041814 */
[----:B------:R-:W-:Y:S04]  /*cee0*/  LDSM.16.M88.4 R4, [R211+0xc000] ;  /* 0x00c00000d304783b */ /* 0x000fe80000000200 */
[----:B------:R-:W4:Y:S03]  /*cef0*/  LDSM.16.M88.4 R20, [R204+0x16000] ;  /* 0x01600000cc14783b */ /* 0x000f260000000200 */
[C---:B---3--:R-:W-:Y:S08]  /*cf00*/  HMMA.16816.F32.BF16 R28, R8.reuse, R16, R180 ;  /* 0x00000010081c723c */ /* 0x048ff000000418b4 */
[C---:B------:R-:W-:Y:S01]  /*cf10*/  HMMA.16816.F32.BF16 R24, R8.reuse, R18, R12 ;  /* 0x000000120818723c */ /* 0x040fe2000004180c */
[----:B------:R-:W-:Y:S07]  /*cf20*/  LDSM.16.M88.4 R12, [R212+0xc000] ;  /* 0x00c00000d40c783b */ /* 0x000fee0000000200 */
[C---:B-1----:R-:W-:Y:S08]  /*cf30*/  HMMA.16816.F32.BF16 R180, R8.reuse, R184, R196 ;  /* 0x000000b808b4723c */ /* 0x042ff000000418c4 */
[C---:B------:R-:W-:Y:S08]  /*cf40*/  HMMA.16816.F32.BF16 R184, R8.reuse, R186, R192 ;  /* 0x000000ba08b8723c */ /* 0x040ff000000418c0 */
[C---:B------:R-:W-:Y:S08]  /*cf50*/  HMMA.16816.F32.BF16 R192, R8.reuse, R172, R188 ;  /* 0x000000ac08c0723c */ /* 0x040ff000000418bc */
[C---:B------:R-:W-:Y:S01]  /*cf60*/  HMMA.16816.F32.BF16 R196, R8.reuse, R174, R168 ;  /* 0x000000ae08c4723c */ /* 0x040fe200000418a8 */
[----:B------:R-:W-:Y:S04]  /*cf70*/  LDSM.16.M88.4 R172, [R219] ;  /* 0x00000000dbac783b */ /* 0x000fe80000000200 */
[----:B------:R-:W1:Y:S03]  /*cf80*/  LDSM.16.M88.4 R168, [R204+0x16800] ;  /* 0x01680000cca8783b */ /* 0x000e660000000200 */
[C---:B--2---:R-:W-:Y:S08]  /*cf90*/  HMMA.16816.F32.BF16 R188, R8.reuse, R32, R176 ;  /* 0x0000002008bc723c */ /* 0x044ff000000418b0 */
[----:B------:R-:W-:Y:S01]  /*cfa0*/  HMMA.16816.F32.BF16 R176, R8, R34, R132 ;  /* 0x0000002208b0723c */ /* 0x000fe20000041884 */
[----:B------:R-:W2:Y:S04]  /*cfb0*/  LDSM.16.M88.4 R32, [R204+0x17000] ;  /* 0x01700000cc20783b */ /* 0x000ea80000000200 */
[----:B------:R-:W-:Y:S03]  /*cfc0*/  LDSM.16.M88.4 R132, [R218] ;  /* 0x00000000da84783b */ /* 0x000fe60000000200 */
[C---:B----4-:R-:W-:Y:S01]  /*cfd0*/  HMMA.16816.F32.BF16 R16, R4.reuse, R20, R28 ;  /* 0x000000140410723c */ /* 0x050fe2000004181c */
[----:B------:R-:W3:Y:S07]  /*cfe0*/  LDSM.16.M88.4 R28, [R204+0x17800] ;  /* 0x01780000cc1c783b */ /* 0x000eee0000000200 */
[C---:B------:R-:W-:Y:S01]  /*cff0*/  HMMA.16816.F32.BF16 R8, R4.reuse, R22, R24 ;  /* 0x000000160408723c */ /* 0x040fe20000041818 */
[----:B------:R-:W-:Y:S07]  /*d000*/  LDSM.16.M88.4 R20, [R210+0x16000] ;  /* 0x01600000d214783b */ /* 0x000fee0000000200 */
[----:B-1----:R-:W-:Y:S08]  /*d010*/  HMMA.16816.F32.BF16 R180, R4, R168, R180 ;  /* 0x000000a804b4723c */ /* 0x002ff000000418b4 */
[C---:B------:R-:W-:Y:S08]  /*d020*/  HMMA.16816.F32.BF16 R24, R12.reuse, R172, R16 ;  /* 0x000000ac0c18723c */ /* 0x040ff00000041810 */
[----:B------:R-:W-:Y:S01]  /*d030*/  HMMA.16816.F32.BF16 R16, R12, R174, R8 ;  /* 0x000000ae0c10723c */ /* 0x000fe20000041808 */
[----:B------:R-:W1:Y:S07]  /*d040*/  LDSM.16.M88.4 R8, [R214+0xc000] ;  /* 0x00c00000d608783b */ /* 0x000e6e0000000200 */
[C---:B------:R-:W-:Y:S01]  /*d050*/  HMMA.16816.F32.BF16 R184, R4.reuse, R170, R184 ;  /* 0x000000aa04b8723c */ /* 0x040fe200000418b8 */
[----:B------:R-:W-:Y:S07]  /*d060*/  LDSM.16.M88.4 R168, [R217] ;  /* 0x00000000d9a8783b */ /* 0x000fee0000000200 */
[C---:B--2---:R-:W-:Y:S08]  /*d070*/  HMMA.16816.F32.BF16 R192, R4.reuse, R32, R192 ;  /* 0x0000002004c0723c */ /* 0x044ff000000418c0 */
[C---:B------:R-:W-:Y:S01]  /*d080*/  HMMA.16816.F32.BF16 R196, R4.reuse, R34, R196 ;  /* 0x0000002204c4723c */ /* 0x040fe200000418c4 */
[----:B------:R-:W-:Y:S07]  /*d090*/  LDSM.16.M88.4 R32, [R209+0x6000] ;  /* 0x00600000d120783b */ /* 0x000fee0000000200 */
[C---:B---3--:R-:W-:Y:S08]  /*d0a0*/  HMMA.16816.F32.BF16 R188, R4.reuse, R28, R188 ;  /* 0x0000001c04bc723c */ /* 0x048ff000000418bc */
[----:B------:R-:W-:Y:S01]  /*d0b0*/  HMMA.16816.F32.BF16 R200, R4, R30, R176 ;  /* 0x0000001e04c8723c */ /* 0x000fe200000418b0 */
[----:B------:R-:W2:Y:S04]  /*d0c0*/  LDSM.16.M88.4 R4, [R213+0xc000] ;  /* 0x00c00000d504783b */ /* 0x000ea80000000200 */
[----:B------:R-:W3:Y:S03]  /*d0d0*/  LDSM.16.M88.4 R28, [R210+0x16800] ;  /* 0x01680000d21c783b */ /* 0x000ee60000000200 */
[C---:B-1----:R-:W-:Y:S08]  /*d0e0*/  HMMA.16816.F32.BF16 R24, R8.reuse, R20, R24 ;  /* 0x000000140818723c */ /* 0x042ff00000041818 */
[----:B------:R-:W-:Y:S08]  /*d0f0*/  HMMA.16816.F32.BF16 R16, R8, R22, R16 ;  /* 0x000000160810723c */ /* 0x000ff00000041810 */
[C---:B------:R-:W-:Y:S01]  /*d100*/  HMMA.16816.F32.BF16 R20, R12.reuse, R132, R180 ;  /* 0x000000840c14723c */ /* 0x040fe200000418b4 */
[----:B------:R-:W-:Y:S07]  /*d110*/  LDSM.16.M88.4 R180, [R209+0x6800] ;  /* 0x00680000d1b4783b */ /* 0x000fee0000000200 */
[----:B------:R-:W-:Y:S08]  /*d120*/  HMMA.16816.F32.BF16 R172, R12, R134, R184 ;  /* 0x000000860cac723c */ /* 0x000ff000000418b8 */
[C---:B--2---:R-:W-:Y:S01]  /*d130*/  HMMA.16816.F32.BF16 R132, R4.reuse, R32, R24 ;  /* 0x000000200484723c */ /* 0x044fe20000041818 */
[----:B------:R-:W1:Y:S07]  /*d140*/  LDSM.16.M88.4 R24, [R210+0x17000] ;  /* 0x01700000d218783b */ /* 0x000e6e0000000200 */
[----:B------:R-:W-:Y:S08]  /*d150*/  HMMA.16816.F32.BF16 R184, R4, R34, R16 ;  /* 0x0000002204b8723c */ /* 0x000ff00000041810 */
[----:B---3--:R-:W-:Y:S08]  /*d160*/  HMMA.16816.F32.BF16 R16, R8, R28, R20 ;  /* 0x0000001c0810723c */ /* 0x008ff00000041814 */
[----:B------:R-:W-:Y:S01]  /*d170*/  HMMA.16816.F32.BF16 R20, R12, R168, R192 ;  /* 0x000000a80c14723c */ /* 0x000fe200000418c0 */
[----:B------:R-:W-:-:S02]  /*d180*/  FMUL.FTZ R132, R132, c[0x0][0x2ec] ;  /* 0x0000bb0084847a20 */ /* 0x000fc40000410000 */
[----:B------:R-:W-:Y:S02]  /*d190*/  FMUL.FTZ R133, R133, c[0x0][0x2ec] ;  /* 0x0000bb0085857a20 */ /* 0x000fe40000410000 */
[----:B------:R-:W-:Y:S01]  /*d1a0*/  FMUL.FTZ R134, R134, c[0x0][0x2ec] ;  /* 0x0000bb0086867a20 */ /* 0x000fe20000410000 */
[----:B------:R-:W2:Y:S01]  /*d1b0*/  MUFU.TANH R236, R132 ;  /* 0x0000008400ec7308 */ /* 0x000ea20000002400 */
[----:B------:R-:W-:Y:S01]  /*d1c0*/  FMUL.FTZ R135, R135, c[0x0][0x2ec] ;  /* 0x0000bb0087877a20 */ /* 0x000fe20000410000 */
[----:B------:R-:W-:Y:S01]  /*d1d0*/  HMMA.16816.F32.BF16 R28, R8, R30, R172 ;  /* 0x0000001e081c723c */ /* 0x000fe200000418ac */
[----:B------:R-:W3:Y:S01]  /*d1e0*/  LDSM.16.M88.4 R172, [R216] ;  /* 0x00000000d8ac783b */ /* 0x000ee20000000200 */
[----:B------:R-:W-:Y:S02]  /*d1f0*/  FMUL.FTZ R184, R184, c[0x0][0x2ec] ;  /* 0x0000bb00b8b87a20 */ /* 0x000fe40000410000 */
[----:B------:R-:W-:Y:S02]  /*d200*/  FMUL.FTZ R185, R185, c[0x0][0x2ec] ;  /* 0x0000bb00b9b97a20 */ /* 0x000fe40000410000 */
[----:B------:R-:W4:Y:S02]  /*d210*/  MUFU.TANH R195, R134 ;  /* 0x0000008600c37308 */ /* 0x000f240000002400 */
[----:B------:R-:W-:Y:S01]  /*d220*/  HMMA.16816.F32.BF16 R32, R12, R170, R196 ;  /* 0x000000aa0c20723c */ /* 0x000fe200000418c4 */
[----:B------:R-:W5:Y:S05]  /*d230*/  LDSM.16.M88.4 R168, [R209+0x7000] ;  /* 0x00700000d1a8783b */ /* 0x000f6a0000000200 */
[----:B------:R-:W1:Y:S08]  /*d240*/  MUFU.TANH R196, R133 ;  /* 0x0000008500c47308 */ /* 0x000e700000002400 */
[----:B------:R2:W2:Y:S08]  /*d250*/  MUFU.TANH R194, R135 ;  /* 0x0000008700c27308 */ /* 0x0004b00000002400 */
[----:B------:R3:W3:Y:S02]  /*d260*/  MUFU.TANH R193, R184 ;  /* 0x000000b800c17308 */ /* 0x0006e40000002400 */
[----:B-1----:R-:W-:Y:S06]  /*d270*/  HMMA.16816.F32.BF16 R176, R8, R26, R32 ;  /* 0x0000001a08b0723c */ /* 0x002fec0000041820 */
[----:B------:R1:W1:Y:S02]  /*d280*/  MUFU.TANH R192, R185 ;  /* 0x000000b900c07308 */ /* 0x0002640000002400 */
[----:B--2---:R-:W-:Y:S01]  /*d290*/  HMMA.16816.F32.BF16 R132, R4, R180, R16 ;  /* 0x000000b40484723c */ /* 0x004fe20000041810 */
[----:B---3--:R-:W-:-:S07]  /*d2a0*/  FMUL.FTZ R184, R186, c[0x0][0x2ec] ;  /* 0x0000bb00bab87a20 */ /* 0x008fce0000410000 */
[----:B------:R-:W-:Y:S01]  /*d2b0*/  HMMA.16816.F32.BF16 R16, R8, R24, R20 ;  /* 0x000000180810723c */ /* 0x000fe20000041814 */
[----:B------:R-:W2:Y:S01]  /*d2c0*/  MUFU.TANH R184, R184 ;  /* 0x000000b800b87308 */ /* 0x000ea20000002400 */
[----:B-1----:R-:W-:-:S06]  /*d2d0*/  FMUL.FTZ R185, R187, c[0x0][0x2ec] ;  /* 0x0000bb00bbb97a20 */ /* 0x002fcc0000410000 */
[----:B------:R-:W-:Y:S01]  /*d2e0*/  HMMA.16816.F32.BF16 R20, R4, R182, R28 ;  /* 0x000000b60414723c */ /* 0x000fe2000004181c */
[----:B------:R-:W1:Y:S01]  /*d2f0*/  LDSM.16.M88.4 R28, [R210+0x17800] ;  /* 0x01780000d21c783b */ /* 0x000e620000000200 */
[----:B------:R-:W3:Y:S06]  /*d300*/  MUFU.TANH R185, R185 ;  /* 0x000000b900b97308 */ /* 0x000eec0000002400 */
[----:B------:R-:W-:Y:S01]  /*d310*/  HMMA.16816.F32.BF16 R24, R12, R172, R188 ;  /* 0x000000ac0c18723c */ /* 0x000fe200000418bc */
[----:B------:R-:W-:Y:S02]  /*d320*/  FMUL.FTZ R132, R132, c[0x0][0x2ec] ;  /* 0x0000bb0084847a20 */ /* 0x000fe40000410000 */
[----:B------:R-:W-:-:S02]  /*d330*/  FMUL.FTZ R133, R133, c[0x0][0x2ec] ;  /* 0x0000bb0085857a20 */ /* 0x000fc40000410000 */
[----:B------:R-:W-:Y:S01]  /*d340*/  FMUL.FTZ R134, R134, c[0x0][0x2ec] ;  /* 0x0000bb0086867a20 */ /* 0x000fe20000410000 */
[----:B------:R-:W1:Y:S01]  /*d350*/  MUFU.TANH R183, R132 ;  /* 0x0000008400b77308 */ /* 0x000e620000002400 */
[----:B------:R-:W-:Y:S01]  /*d360*/  FMUL.FTZ R135, R135, c[0x0][0x2ec] ;  /* 0x0000bb0087877a20 */ /* 0x000fe20000410000 */
[----:B------:R-:W-:Y:S06]  /*d370*/  HMMA.16816.F32.BF16 R12, R12, R174, R200 ;  /* 0x000000ae0c0c723c */ /* 0x000fec00000418c8 */
[----:B------:R-:W1:Y:S02]  /*d380*/  MUFU.TANH R182, R133 ;  /* 0x0000008500b67308 */ /* 0x000e640000002400 */
[----:B-----5:R-:W-:Y:S01]  /*d390*/  HMMA.16816.F32.BF16 R32, R4, R168, R16 ;  /* 0x000000a80420723c */ /* 0x020fe20000041810 */
[----:B------:R-:W-:-:S02]  /*d3a0*/  FMUL.FTZ R20, R20, c[0x0][0x2ec] ;  /* 0x0000bb0014147a20 */ /* 0x000fc40000410000 */
[----:B------:R-:W-:Y:S02]  /*d3b0*/  FMUL.FTZ R21, R21, c[0x0][0x2ec] ;  /* 0x0000bb0015157a20 */ /* 0x000fe40000410000 */
[----:B------:R-:W-:Y:S01]  /*d3c0*/  FMUL.FTZ R22, R22, c[0x0][0x2ec] ;  /* 0x0000bb0016167a20 */ /* 0x000fe20000410000 */
[----:B------:R-:W2:Y:S01]  /*d3d0*/  MUFU.TANH R181, R134 ;  /* 0x0000008600b57308 */ /* 0x000ea20000002400 */
[----:B------:R-:W-:-:S07]  /*d3e0*/  FMUL.FTZ R23, R23, c[0x0][0x2ec] ;  /* 0x0000bb0017177a20 */ /* 0x000fce0000410000 */
[----:B------:R5:W2:Y:S01]  /*d3f0*/  MUFU.TANH R180, R135 ;  /* 0x0000008700b47308 */ /* 0x000aa20000002400 */
[C---:B-1----:R-:W-:Y:S07]  /*d400*/  HMMA.16816.F32.BF16 R16, R8.reuse, R28, R24 ;  /* 0x0000001c0810723c */ /* 0x042fee0000041818 */
[----:B------:R-:W1:Y:S02]  /*d410*/  MUFU.TANH R173, R20 ;  /* 0x0000001400ad7308 */ /* 0x000e640000002400 */
[----:B------:R-:W-:Y:S01]  /*d420*/  FMUL.FTZ R29, R32, c[0x0][0x2ec] ;  /* 0x0000bb00201d7a20 */ /* 0x000fe20000410000 */
[----:B------:R-:W-:Y:S01]  /*d430*/  HMMA.16816.F32.BF16 R8, R8, R30, R12 ;  /* 0x0000001e0808723c */ /* 0x000fe2000004180c */
[----:B------:R-:W-:-:S02]  /*d440*/  FMUL.FTZ R28, R33, c[0x0][0x2ec] ;  /* 0x0000bb00211c7a20 */ /* 0x000fc40000410000 */
[----:B------:R-:W-:Y:S01]  /*d450*/  FMUL.FTZ R27, R34, c[0x0][0x2ec] ;  /* 0x0000bb00221b7a20 */ /* 0x000fe20000410000 */
[----:B-----5:R-:W5:Y:S01]  /*d460*/  LDSM.16.M88.4 R132, [R209+0x7800] ;  /* 0x00780000d184783b */ /* 0x020f620000000200 */
[----:B------:R-:W1:Y:S01]  /*d470*/  MUFU.TANH R172, R21 ;  /* 0x0000001500ac7308 */ /* 0x000e620000002400 */
[----:B------:R-:W-:Y:S01]  /*d480*/  FMUL.FTZ R26, R35, c[0x0][0x2ec] ;  /* 0x0000bb00231a7a20 */ /* 0x000fe20000410000 */
[----:B------:R-:W-:-:S06]  /*d490*/  DEPBAR.LE SB0, 0x0 ;  /* 0x000080000000791a */ /* 0x000fcc0000000000 */
[----:B------:R-:W1:Y:S08]  /*d4a0*/  MUFU.TANH R169, R22 ;  /* 0x0000001600a97308 */ /* 0x000e700000002400 */
[----:B------:R1:W1:Y:S08]  /*d4b0*/  MUFU.TANH R168, R23 ;  /* 0x0000001700a87308 */ /* 0x0002700000002400 */
[----:B------:R-:W2:Y:S01]  /*d4c0*/  MUFU.TANH R29, R29 ;  /* 0x0000001d001d7308 */ /* 0x000ea20000002400 */
[C---:B-1----:R-:W-:Y:S07]  /*d4d0*/  HMMA.16816.F32.BF16 R20, R4.reuse, R170, R176 ;  /* 0x000000aa0414723c */ /* 0x042fee00000418b0 */
[----:B------:R-:W1:Y:S01]  /*d4e0*/  MUFU.TANH R28, R28 ;  /* 0x0000001c001c7308 */ /* 0x000e620000002400 */
[C---:B-----5:R-:W-:Y:S07]  /*d4f0*/  HMMA.16816.F32.BF16 R12, R4.reuse, R132, R16 ;  /* 0x00000084040c723c */ /* 0x060fee0000041810 */
[----:B------:R-:W1:Y:S01]  /*d500*/  MUFU.TANH R27, R27 ;  /* 0x0000001b001b7308 */ /* 0x000e620000002400 */
[----:B------:R-:W-:Y:S07]  /*d510*/  HMMA.16816.F32.BF16 R4, R4, R134, R8 ;  /* 0x000000860404723c */ /* 0x000fee0000041808 */
[----:B------:R-:W1:Y:S01]  /*d520*/  MUFU.TANH R26, R26 ;  /* 0x0000001a001a7308 */ /* 0x000e620000002400 */
[----:B------:R-:W-:-:S02]  /*d530*/  FMUL.FTZ R20, R20, c[0x0][0x2ec] ;  /* 0x0000bb0014147a20 */ /* 0x000fc40000410000 */
[----:B------:R-:W-:Y:S02]  /*d540*/  FMUL.FTZ R21, R21, c[0x0][0x2ec] ;  /* 0x0000bb0015157a20 */ /* 0x000fe40000410000 */
        /* <DEDUP_REMOVED lines=12> */
[----:B------:R-:W-:-:S07]  /*d610*/  FMUL.FTZ R7, R7, c[0x0][0x2ec] ;  /* 0x0000bb0007077a20 */ /* 0x000fce0000410000 */
[----:B------:R1:W1:Y:S08]  /*d620*/  MUFU.TANH R21, R15 ;  /* 0x0000000f00157308 */ /* 0x0002700000002400 */
        /* <DEDUP_REMOVED lines=10> */
[----:B--234-:R-:W2:Y:S04]  /*d6d0*/  LDL.64 R244, [R1+0x48] ;  /* 0x0000480001f47983 */ /* 0x01cea80000100a00 */
        /* <DEDUP_REMOVED lines=14> */
[----:B-1----:R-:W-:Y:S02]  /*d7c0*/  @!P5 LEA R4, P1, R0, c[0x0][0x168], 0x1 ;  /* 0x00005a000004da11 */ /* 0x002fe400078208ff */
        /* <DEDUP_REMOVED lines=29> */
[----:B-1----:R-:W-:-:S03]  /*d9a0*/  @!P3 LEA R4, P0, R2, c[0x0][0x168], 0x1 ;  /* 0x00005a000204ba11 */ /* 0x002fc600078008ff */
[----:B------:R4:W-:Y:S01]  /*d9b0*/  @P5 STS.128 [R231+0x11000], RZ ;  /* 0x011000ffe7005388 */ /* 0x0009e20000000c00 */
[C---:B------:R-:W-:Y:S02]  /*d9c0*/  @!P3 LEA.HI.X R5, R2.reuse, c[0x0][0x16c], R3, 0x1, P0 ;  /* 0x00005b000205ba11 */ /* 0x040fe400000f0c03 */
[----:B--2---:R-:W-:-:S04]  /*d9d0*/  @!P5 LEA R8, P6, R2, c[0x0][0x168], 0x1 ;  /* 0x00005a000208da11 */ /* 0x004fc800078c08ff */
[C---:B------:R-:W-:Y:S02]  /*d9e0*/  @!P5 LEA.HI.X R9, R2.reuse, c[0x0][0x16c], R3, 0x1, P6 ;  /* 0x00005b000209da11 */ /* 0x040fe400030f0c03 */
[----:B---3--:R-:W-:-:S03]  /*d9f0*/  @!P4 LEA R6, P1, R2, c[0x0][0x168], 0x1 ;  /* 0x00005a000206ca11 */ /* 0x008fc600078208ff */
        /* <DEDUP_REMOVED lines=23> */
.L_x_1877:
[----:B------:R-:W-:Y:S05]  /*db70*/  BSYNC B0 ;  /* 0x0000000000007941 */ /* 0x000fea0003800000 */
.L_x_1876:
[----:B------:R-:W0:Y:S02]  /*db80*/  LDGDEPBAR ;  /* 0x00000000000079af */ /* 0x000e240000000000 */
.L_x_1875:
[----:B--234-:R-:W2:Y:S01]  /*db90*/  S2R R2, SR_TID.X ;  /* 0x0000000000027919 */ /* 0x01cea20000002100 */
[----:B------:R-:W-:Y:S01]  /*dba0*/  IMAD.U32 R0, RZ, RZ, UR25 ;  /* 0x00000019ff007e24 */ /* 0x000fe2000f8e00ff */
        /* <DEDUP_REMOVED lines=28> */
[C---:B------:R-:W-:Y:S02]  /*dd70*/  ISETP.GE.AND P2, PT, R3.reuse, R234, PT ;  /* 0x000000ea0300720c */ /* 0x040fe40003f46270 */
        /* <DEDUP_REMOVED lines=13> */
[----:B------:R-:W-:Y:S02]  /*de50*/  FSEL R34, R181, -INF , !P2 ;  /* 0xff800000b5227808 */ /* 0x000fe40005000000 */
        /* <DEDUP_REMOVED lines=21> */
[----:B------:R-:W-:Y:S02]  /*dfb0*/  IADD3 R3, R0, 0x29, RZ ;  /* 0x0000002900037810 */ /* 0x000fe40007ffe0ff */
[----:B------:R-:W-:Y:S02]  /*dfc0*/  FMNMX.FTZ R4, R8, R4, !PT ;  /* 0x0000000408047209 */ /* 0x000fe40007810000 */
[----:B------:R-:W-:Y:S02]  /*dfd0*/  FSEL R134, R168, -INF , !P6 ;  /* 0xff800000a8867808 */ /* 0x000fe40007000000 */
[----:B------:R-:W-:Y:S02]  /*dfe0*/  FSEL R246, R29, -INF , !P2 ;  /* 0xff8000001df67808 */ /* 0x000fe40005000000 */
[----:B------:R-:W-:-:S02]  /*dff0*/  ISETP.GE.AND P6, PT, R3, R235, PT ;  /* 0x000000eb0300720c */ /* 0x000fc40003fc6270 */
[----:B------:R-:W-:Y:S02]  /*e000*/  ISETP.GE.AND P2, PT, R3, R234, PT ;  /* 0x000000ea0300720c */ /* 0x000fe40003f46270 */
[----:B------:R-:W-:Y:S02]  /*e010*/  FMNMX.FTZ R4, R11, R4, !PT ;  /* 0x000000040b047209 */ /* 0x000fe40007810000 */
[C---:B------:R-:W-:Y:S02]  /*e020*/  ISETP.LT.OR P6, PT, R3.reuse, R233, P6 ;  /* 0x000000e90300720c */ /* 0x040fe400037c1670 */
[----:B------:R-:W-:Y:S02]  /*e030*/  ISETP.LT.OR P2, PT, R3, R232, P2 ;  /* 0x000000e80300720c */ /* 0x000fe40001741670 */
[----:B------:R-:W-:Y:S02]  /*e040*/  FMNMX.FTZ R3, R30, R4, !PT ;  /* 0x000000041e037209 */ /* 0x000fe40007810000 */
[----:B------:R-:W-:-:S02]  /*e050*/  FMNMX.FTZ R4, R251, R6, !PT ;  /* 0x00000006fb047209 */ /* 0x000fc40007810000 */
[----:B------:R-:W-:Y:S02]  /*e060*/  FSEL R7, R185, -INF , !P3 ;  /* 0xff800000b9077808 */ /* 0x000fe40005800000 */
[----:B------:R-:W-:Y:S02]  /*e070*/  FMNMX.FTZ R4, R10, R4, !PT ;  /* 0x000000040a047209 */ /* 0x000fe40007810000 */
[C---:B------:R-:W-:Y:S02]  /*e080*/  ISETP.GE.AND P3, PT, R2.reuse, R235, PT ;  /* 0x000000eb0200720c */ /* 0x040fe40003f66270 */
[----:B------:R-:W-:Y:S02]  /*e090*/  FMNMX.FTZ R4, R9, R4, !PT ;  /* 0x0000000409047209 */ /* 0x000fe40007810000 */
[----:B------:R-:W-:Y:S02]  /*e0a0*/  ISETP.LT.OR P3, PT, R2, R233, P3 ;  /* 0x000000e90200720c */ /* 0x000fe40001f61670 */
[----:B------:R-:W-:-:S02]  /*e0b0*/  FMNMX.FTZ R13, R31, R3, !PT ;  /* 0x000000031f0d7209 */ /* 0x000fc40007810000 */
[----:B------:R-:W-:Y:S02]  /*e0c0*/  FMNMX.FTZ R4, R7, R4, !PT ;  /* 0x0000000407047209 */ /* 0x000fe40007810000 */
[----:B------:R-:W-:Y:S02]  /*e0d0*/  IADD3 R2, R0, 0x28, RZ ;  /* 0x0000002800027810 */ /* 0x000fe40007ffe0ff */
[----:B------:R-:W-:Y:S02]  /*e0e0*/  FSEL R33, R172, -INF , !P3 ;  /* 0xff800000ac217808 */ /* 0x000fe40005800000 */
[----:B------:R-:W-:Y:S02]  /*e0f0*/  FMNMX.FTZ R13, R32, R13, !PT ;  /* 0x0000000d200d7209 */ /* 0x000fe40007810000 */
[----:B------:R-:W-:Y:S02]  /*e100*/  FMNMX.FTZ R4, R34, R4, !PT ;  /* 0x0000000422047209 */ /* 0x000fe40007810000 */
[----:B------:R-:W-:Y:S01]  /*e110*/  FSEL R135, R169, -INF , !P0 ;  /* 0xff800000a9877808 */ /* 0x000fe20004000000 */
[----:B------:R-:W-:Y:S01]  /*e120*/  IMAD.MOV.U32 R169, RZ, RZ, R248 ;  /* 0x000000ffffa97224 */ /* 0x000fe200078e00f8 */
[----:B------:R-:W-:-:S02]  /*e130*/  ISETP.GE.AND P0, PT, R2, R235, PT ;  /* 0x000000eb0200720c */ /* 0x000fc40003f06270 */
[C---:B------:R-:W-:Y:S02]  /*e140*/  ISETP.GE.AND P3, PT, R2.reuse, R234, PT ;  /* 0x000000ea0200720c */ /* 0x040fe40003f66270 */
[----:B------:R-:W-:Y:S02]  /*e150*/  FMNMX.FTZ R133, R33, R13, !PT ;  /* 0x0000000d21857209 */ /* 0x000fe40007810000 */
[----:B------:R-:W-:Y:S02]  /*e160*/  FMNMX.FTZ R4, R35, R4, !PT ;  /* 0x0000000423047209 */ /* 0x000fe40007810000 */
[C---:B------:R-:W-:Y:S02]  /*e170*/  ISETP.LT.OR P0, PT, R2.reuse, R233, P0 ;  /* 0x000000e90200720c */ /* 0x040fe40000701670 */
[----:B------:R-:W-:Y:S02]  /*e180*/  ISETP.LT.OR P3, PT, R2, R232, P3 ;  /* 0x000000e80200720c */ /* 0x000fe40001f61670 */
[----:B------:R-:W-:-:S02]  /*e190*/  IADD3 R2, R0, 0x30, RZ ;  /* 0x0000003000027810 */ /* 0x000fc40007ffe0ff */
[----:B------:R-:W-:Y:S02]  /*e1a0*/  FSEL R247, R28, -INF , !P1 ;  /* 0xff8000001cf77808 */ /* 0x000fe40004800000 */
[----:B------:R-:W-:Y:S02]  /*e1b0*/  FMNMX.FTZ R133, R246, R133, !PT ;  /* 0x00000085f6857209 */ /* 0x000fe40007810000 */
[----:B------:R-:W-:Y:S02]  /*e1c0*/  FMNMX.FTZ R4, R135, R4, !PT ;  /* 0x0000000487047209 */ /* 0x000fe40007810000 */
[----:B------:R-:W-:Y:S02]  /*e1d0*/  FSEL R252, R27, -INF , !P5 ;  /* 0xff8000001bfc7808 */ /* 0x000fe40006800000 */
[C---:B------:R-:W-:Y:S02]  /*e1e0*/  ISETP.GE.AND P5, PT, R2.reuse, R235, PT ;  /* 0x000000eb0200720c */ /* 0x040fe40003fa6270 */
[----:B------:R-:W-:-:S02]  /*e1f0*/  ISETP.GE.AND P1, PT, R2, R234, PT ;  /* 0x000000ea0200720c */ /* 0x000fc40003f26270 */
[----:B------:R-:W-:Y:S02]  /*e200*/  IADD3 R3, R0, 0x31, RZ ;  /* 0x0000003100037810 */ /* 0x000fe40007ffe0ff */
[----:B------:R-:W-:Y:S02]  /*e210*/  FSEL R244, R24, -INF , !P0 ;  /* 0xff80000018f47808 */ /* 0x000fe40004000000 */
[----:B------:R-:W-:Y:S02]  /*e220*/  FMNMX.FTZ R133, R247, R133, !PT ;  /* 0x00000085f7857209 */ /* 0x000fe40007810000 */
[----:B------:R-:W-:Y:S02]  /*e230*/  FMNMX.FTZ R4, R134, R4, !PT ;  /* 0x0000000486047209 */ /* 0x000fe40007810000 */
[C---:B------:R-:W-:Y:S02]  /*e240*/  ISETP.LT.OR P5, PT, R2.reuse, R233, P5 ;  /* 0x000000e90200720c */ /* 0x040fe40002fa1670 */
[----:B------:R-:W-:-:S02]  /*e250*/  ISETP.LT.OR P1, PT, R2, R232, P1 ;  /* 0x000000e80200720c */ /* 0x000fc40000f21670 */
[----:B------:R-:W-:Y:S02]  /*e260*/  FSEL R28, R26, -INF , !P4 ;  /* 0xff8000001a1c7808 */ /* 0x000fe40006000000 */
[----:B------:R-:W-:Y:S02]  /*e270*/  IADD3 R2, R0, 0x38, RZ ;  /* 0x0000003800027810 */ /* 0x000fe40007ffe0ff */
[----:B------:R-:W-:Y:S02]  /*e280*/  ISETP.GE.AND P4, PT, R3, R235, PT ;  /* 0x000000eb0300720c */ /* 0x000fe40003f86270 */
[----:B------:R-:W-:Y:S02]  /*e290*/  FSEL R245, R25, -INF , !P6 ;  /* 0xff80000019f57808 */ /* 0x000fe40007000000 */
[----:B------:R-:W-:Y:S01]  /*e2a0*/  FMNMX.FTZ R133, R244, R133, !PT ;  /* 0x00000085f4857209 */ /* 0x000fe20007810000 */
[----:B------:R-:W-:Y:S01]  /*e2b0*/  LDSM.16.MT88.4 R24, [R208+0x18000] ;  /* 0x01800000d018783b */ /* 0x000fe20000004200 */
[----:B------:R-:W-:-:S02]  /*e2c0*/  FMNMX.FTZ R4, R252, R4, !PT ;  /* 0x00000004fc047209 */ /* 0x000fc40007810000 */
[----:B------:R-:W-:Y:S02]  /*e2d0*/  IADD3 R0, R0, 0x39, RZ ;  /* 0x0000003900007810 */ /* 0x000fe40007ffe0ff */
[----:B------:R-:W-:Y:S02]  /*e2e0*/  ISETP.GE.AND P6, PT, R2, R235, PT ;  /* 0x000000eb0200720c */ /* 0x000fe40003fc6270 */
[----:B------:R-:W-:Y:S02]  /*e2f0*/  FSEL R177, R16, -INF , !P5 ;  /* 0xff80000010b17808 */ /* 0x000fe40006800000 */
[----:B------:R-:W-:Y:S02]  /*e300*/  ISETP.LT.OR P4, PT, R3, R233, P4 ;  /* 0x000000e90300720c */ /* 0x000fe40002781670 */
[----:B------:R-:W-:Y:S02]  /*e310*/  FMNMX.FTZ R133, R245, R133, !PT ;  /* 0x00000085f5857209 */ /* 0x000fe40007810000 */
[----:B------:R-:W-:-:S02]  /*e320*/  FSEL R176, R22, -INF , !P3 ;  /* 0xff80000016b07808 */ /* 0x000fc40005800000 */
[----:B------:R-:W-:Y:S02]  /*e330*/  FMNMX.FTZ R4, R28, R4, !PT ;  /* 0x000000041c047209 */ /* 0x000fe40007810000 */
[-C--:B------:R-:W-:Y:S02]  /*e340*/  ISETP.GE.AND P3, PT, R2, R234.reuse, PT ;  /* 0x000000ea0200720c */ /* 0x080fe40003f66270 */
[----:B------:R-:W-:Y:S02]  /*e350*/  ISETP.GE.AND P0, PT, R3, R234, PT ;  /* 0x000000ea0300720c */ /* 0x000fe40003f06270 */
[----:B------:R-:W-:Y:S02]  /*e360*/  ISETP.GE.AND P5, PT, R0, R235, PT ;  /* 0x000000eb0000720c */ /* 0x000fe40003fa6270 */
[----:B------:R-:W-:Y:S02]  /*e370*/  ISETP.LT.OR P6, PT, R2, R233, P6 ;  /* 0x000000e90200720c */ /* 0x000fe400037c1670 */
[----:B------:R-:W-:-:S02]  /*e380*/  FSEL R173, R17, -INF , !P4 ;  /* 0xff80000011ad7808 */ /* 0x000fc40006000000 */
[----:B------:R-:W-:Y:S02]  /*e390*/  FMNMX.FTZ R133, R177, R133, !PT ;  /* 0x00000085b1857209 */ /* 0x000fe40007810000 */
[----:B------:R-:W-:Y:S02]  /*e3a0*/  FSEL R23, R23, -INF , !P2 ;  /* 0xff80000017177808 */ /* 0x000fe40005000000 */
[----:B------:R-:W-:Y:S02]  /*e3b0*/  FMNMX.FTZ R4, R176, R4, !PT ;  /* 0x00000004b0047209 */ /* 0x000fe40007810000 */
[----:B------:R-:W-:Y:S02]  /*e3c0*/  ISETP.LT.OR P3, PT, R2, R232, P3 ;  /* 0x000000e80200720c */ /* 0x000fe40001f61670 */
[----:B------:R-:W-:Y:S02]  /*e3d0*/  ISETP.LT.OR P5, PT, R0, R233, P5 ;  /* 0x000000e90000720c */ /* 0x000fe40002fa1670 */
[----:B------:R-:W-:-:S02]  /*e3e0*/  FSEL R188, R14, -INF , !P6 ;  /* 0xff8000000ebc7808 */ /* 0x000fc40007000000 */
[----:B------:R-:W-:Y:S02]  /*e3f0*/  FMNMX.FTZ R133, R173, R133, !PT ;  /* 0x00000085ad857209 */ /* 0x000fe40007810000 */
[----:B------:R-:W-:Y:S02]  /*e400*/  ISETP.LT.OR P0, PT, R3, R232, P0 ;  /* 0x000000e80300720c */ /* 0x000fe40000701670 */
[----:B------:R-:W-:Y:S02]  /*e410*/  FSEL R175, R20, -INF , !P1 ;  /* 0xff80000014af7808 */ /* 0x000fe40004800000 */
[----:B------:R-:W-:Y:S02]  /*e420*/  FMNMX.FTZ R2, R23, R4, !PT ;  /* 0x0000000417027209 */ /* 0x000fe40007810000 */
[----:B------:R-:W-:Y:S02]  /*e430*/  ISETP.GE.AND P1, PT, R0, R234, PT ;  /* 0x000000ea0000720c */ /* 0x000fe40003f26270 */
[----:B------:R-:W-:-:S02]  /*e440*/  FSEL R168, R15, -INF , !P5 ;  /* 0xff8000000fa87808 */ /* 0x000fc40006800000 */
[----:B------:R-:W-:Y:S02]  /*e450*/  FMNMX.FTZ R133, R188, R133, !PT ;  /* 0x00000085bc857209 */ /* 0x000fe40007810000 */
[----:B------:R-:W-:Y:S02]  /*e460*/  FSEL R21, R21, -INF , !P0 ;  /* 0xff80000015157808 */ /* 0x000fe40004000000 */
[----:B------:R-:W-:Y:S02]  /*e470*/  FMNMX.FTZ R2, R175, R2, !PT ;  /* 0x00000002af027209 */ /* 0x000fe40007810000 */
[----:B------:R-:W-:Y:S02]  /*e480*/  ISETP.LT.OR P1, PT, R0, R232, P1 ;  /* 0x000000e80000720c */ /* 0x000fe40000f21670 */
[----:B------:R-:W-:Y:S02]  /*e490*/  FMNMX.FTZ R133, R168, R133, !PT ;  /* 0x00000085a8857209 */ /* 0x000fe40007810000 */
[----:B------:R-:W-:-:S02]  /*e4a0*/  FSEL R171, R19, -INF , !P3 ;  /* 0xff80000013ab7808 */ /* 0x000fc40005800000 */
[----:B------:R-:W-:Y:S01]  /*e4b0*/  FMNMX.FTZ R0, R21, R2, !PT ;  /* 0x0000000215007209 */ /* 0x000fe20007810000 */
[----:B------:R-:W1:Y:S01]  /*e4c0*/  SHFL.BFLY PT, R3, R133, 0x2, 0x1f ;  /* 0x0c401f0085037f89 */ /* 0x000e6200000e0000 */
        /* <DEDUP_REMOVED lines=28> */
[----:B------:R4:W5:Y:S01]  /*e690*/  MUFU.EX2 R170, R11 ;  /* 0x0000000b00aa7308 */ /* 0x0009620000000800 */
[----:B--2---:R-:W-:-:S07]  /*e6a0*/  FADD.FTZ R5, R250, -R3 ;  /* 0x80000003fa057221 */ /* 0x004fce0000010000 */
[----:B------:R-:W2:Y:S01]  /*e6b0*/  MUFU.EX2 R178, R8 ;  /* 0x0000000800b27308 */ /* 0x000ea20000000800 */
[----:B------:R-:W-:Y:S02]  /*e6c0*/  FFMA.FTZ R3, R7, c[0x0][0x23c], -R0 ;  /* 0x00008f0007037a23 */ /* 0x000fe40000010800 */
[----:B------:R-:W-:-:S05]  /*e6d0*/  FMUL.FTZ R5, R5, c[0x0][0x23c] ;  /* 0x00008f0005057a20 */ /* 0x000fca0000410000 */
[----:B------:R2:W-:Y:S01]  /*e6e0*/  MUFU.EX2 R180, R3 ;  /* 0x0000000300b47308 */ /* 0x0005e20000000800 */
[----:B----4-:R-:W-:-:S07]  /*e6f0*/  IMAD.MOV.U32 R11, RZ, RZ, R21 ;  /* 0x000000ffff0b7224 */ /* 0x010fce00078e0015 */
[----:B------:R-:W-:Y:S01]  /*e700*/  MUFU.EX2 R172, R6 ;  /* 0x0000000600ac7308 */ /* 0x000fe20000000800 */
[----:B--2---:R-:W-:-:S07]  /*e710*/  FADD.FTZ R3, R251, -R4 ;  /* 0x80000004fb037221 */ /* 0x004fce0000010000 */
[----:B------:R5:W-:Y:S01]  /*e720*/  MUFU.EX2 R179, R10 ;  /* 0x0000000a00b37308 */ /* 0x000be20000000800 */
[----:B---3--:R-:W-:Y:S01]  /*e730*/  F2FP.BF16.PACK_AB R4, R186, R187 ;  /* 0x000000bbba04723e */ /* 0x008fe200000010ff */
[----:B------:R-:W-:-:S06]  /*e740*/  FMUL.FTZ R3, R3, c[0x0][0x23c] ;  /* 0x00008f0003037a20 */ /* 0x000fcc0000410000 */
[----:B------:R2:W3:Y:S08]  /*e750*/  MUFU.EX2 R29, R9 ;  /* 0x00000009001d7308 */ /* 0x0004f00000000800 */
[----:B------:R4:W1:Y:S01]  /*e760*/  MUFU.EX2 R8, R5 ;  /* 0x0000000500087308 */ /* 0x0008620000000800 */
[----:B-----5:R-:W-:Y:S01]  /*e770*/  IMAD.MOV.U32 R10, RZ, RZ, R170 ;  /* 0x000000ffff0a7224 */ /* 0x020fe200078e00aa */
[----:B------:R-:W-:-:S04]  /*e780*/  MOV R170, R249 ;  /* 0x000000f900aa7202 */ /* 0x000fc80000000f00 */
[----:B------:R-:W-:Y:S02]  /*e790*/  F2FP.BF16.PACK_AB R6, R10, R178 ;  /* 0x000000b20a06723e */ /* 0x000fe400000010ff */
[----:B------:R-:W5:Y:S01]  /*e7a0*/  MUFU.EX2 R3, R3 ;  /* 0x0000000300037308 */ /* 0x000f620000000800 */
[----:B--2---:R-:W-:Y:S02]  /*e7b0*/  MOV R9, R23 ;  /* 0x0000001700097202 */ /* 0x004fe40000000f00 */
[----:B------:R-:W2:Y:S01]  /*e7c0*/  LDSM.16.MT88.4 R20, [R206+0x18000] ;  /* 0x01800000ce14783b */ /* 0x000ea20000004200 */
[----:B---3--:R-:W-:Y:S02]  /*e7d0*/  F2FP.BF16.PACK_AB R7, R180, R29 ;  /* 0x0000001db407723e */ /* 0x008fe400000010ff */
[----:B----4-:R-:W-:Y:S01]  /*e7e0*/  F2FP.BF16.PACK_AB R5, R179, R172 ;  /* 0x000000acb305723e */ /* 0x010fe200000010ff */
[-C--:B-1----:R-:W-:Y:S02]  /*e7f0*/  FMUL.FTZ R140, R140, R8.reuse ;  /* 0x000000088c8c7220 */ /* 0x082fe40000410000 */
[----:B------:R-:W-:-:S02]  /*e800*/  FMUL.FTZ R141, R141, R8 ;  /* 0x000000088d8d7220 */ /* 0x000fc40000410000 */
[-C--:B------:R-:W-:Y:S02]  /*e810*/  FMUL.FTZ R144, R144, R8.reuse ;  /* 0x0000000890907220 */ /* 0x080fe40000410000 */
[----:B------:R-:W-:Y:S02]  /*e820*/  FMUL.FTZ R145, R145, R8 ;  /* 0x0000000891917220 */ /* 0x000fe40000410000 */
[-C--:B-----5:R-:W-:Y:S02]  /*e830*/  FMUL.FTZ R142, R142, R3.reuse ;  /* 0x000000038e8e7220 */ /* 0x0a0fe40000410000 */
[-C--:B------:R-:W-:Y:S02]  /*e840*/  FMUL.FTZ R143, R143, R3.reuse ;  /* 0x000000038f8f7220 */ /* 0x080fe40000410000 */
[-C--:B------:R-:W-:Y:S02]  /*e850*/  FMUL.FTZ R146, R146, R3.reuse ;  /* 0x0000000392927220 */ /* 0x080fe40000410000 */
[----:B------:R-:W-:-:S02]  /*e860*/  FMUL.FTZ R147, R147, R3 ;  /* 0x0000000393937220 */ /* 0x000fc40000410000 */
[-C--:B------:R-:W-:Y:S01]  /*e870*/  FMUL.FTZ R148, R148, R8.reuse ;  /* 0x0000000894947220 */ /* 0x080fe20000410000 */
[----:B------:R-:W-:Y:S01]  /*e880*/  HMMA.16816.F32.BF16 R16, R4, R14, R140 ;  /* 0x0000000e0410723c */ /* 0x000fe2000004188c */
        /* <DEDUP_REMOVED lines=8> */
[----:B--2---:R-:W-:Y:S01]  /*e910*/  HMMA.16816.F32.BF16 R144, R4, R20, R144 ;  /* 0x000000140490723c */ /* 0x004fe20000041890 */
[----:B------:R-:W-:Y:S02]  /*e920*/  FMUL.FTZ R161, R161, R8 ;  /* 0x00000008a1a17220 */ /* 0x000fe40000410000 */
[-C--:B------:R-:W-:Y:S02]  /*e930*/  FMUL.FTZ R162, R162, R3.reuse ;  /* 0x00000003a2a27220 */ /* 0x080fe40000410000 */
[----:B------:R-:W-:-:S03]  /*e940*/  FMUL.FTZ R163, R163, R3 ;  /* 0x00000003a3a37220 */ /* 0x000fc60000410000 */
[----:B------:R-:W-:Y:S01]  /*e950*/  MOV R143, R17 ;  /* 0x00000011008f7202 */ /* 0x000fe20000000f00 */
[----:B------:R-:W-:Y:S01]  /*e960*/  IMAD.MOV.U32 R142, RZ, RZ, R18 ;  /* 0x000000ffff8e7224 */ /* 0x000fe200078e0012 */
[----:B------:R-:W-:Y:S01]  /*e970*/  MOV R141, R19 ;  /* 0x00000013008d7202 */ /* 0x000fe20000000f00 */
[----:B------:R-:W-:Y:S01]  /*e980*/  IMAD.MOV.U32 R140, RZ, RZ, R16 ;  /* 0x000000ffff8c7224 */ /* 0x000fe200078e0010 */
[C---:B------:R-:W-:Y:S01]  /*e990*/  HMMA.16816.F32.BF16 R248, R4.reuse, R22, R148 ;  /* 0x0000001604f8723c */ /* 0x040fe20000041894 */
[----:B------:R-:W1:Y:S01]  /*e9a0*/  LDSM.16.MT88.4 R16, [R207+0x18000] ;  /* 0x01800000cf10783b */ /* 0x000e620000004200 */
[-C--:B------:R-:W-:Y:S02]  /*e9b0*/  FMUL.FTZ R164, R164, R8.reuse ;  /* 0x00000008a4a47220 */ /* 0x080fe40000410000 */
[----:B------:R-:W-:Y:S01]  /*e9c0*/  FMUL.FTZ R165, R165, R8 ;  /* 0x00000008a5a57220 */ /* 0x000fe20000410000 */
[----:B------:R-:W2:Y:S01]  /*e9d0*/  LDSM.16.MT88.4 R20, [R205+0x1a000] ;  /* 0x01a00000cd14783b */ /* 0x000ea20000004200 */
[-C--:B------:R-:W-:Y:S01]  /*e9e0*/  FMUL.FTZ R166, R166, R3.reuse ;  /* 0x00000003a6a67220 */ /* 0x080fe20000410000 */
[----:B------:R-:W-:Y:S01]  /*e9f0*/  MOV R151, R188 ;  /* 0x000000bc00977202 */ /* 0x000fe20000000f00 */
[----:B------:R-:W-:Y:S01]  /*ea00*/  HMMA.16816.F32.BF16 R136, R4, R12, R136 ;  /* 0x0000000c0488723c */ /* 0x000fe20000041888 */
[----:B------:R-:W3:Y:S01]  /*ea10*/  LDSM.16.MT88.4 R12, [R206+0x1a000] ;  /* 0x01a00000ce0c783b */ /* 0x000ee20000004200 */
        /* <DEDUP_REMOVED lines=40> */
[----:B---3--:R-:W-:Y:S01]  /*eca0*/  HMMA.16816.F32.BF16 R192, R4, R12, R44 ;  /* 0x0000000c04c0723c */ /* 0x008fe2000004182c */
[----:B------:R-:W-:-:S02]  /*ecb0*/  FMUL.FTZ R61, R61, R8 ;  /* 0x000000083d3d7220 */ /* 0x000fc40000410000 */
[-C--:B------:R-:W-:Y:S02]  /*ecc0*/  FMUL.FTZ R62, R62, R3.reuse ;  /* 0x000000033e3e7220 */ /* 0x080fe40000410000 */
[-C--:B------:R-:W-:Y:S02]  /*ecd0*/  FMUL.FTZ R63, R63, R3.reuse ;  /* 0x000000033f3f7220 */ /* 0x080fe40000410000 */
[-C--:B------:R-:W-:Y:S01]  /*ece0*/  FMUL.FTZ R64, R64, R8.reuse ;  /* 0x0000000840407220 */ /* 0x080fe20000410000 */
[C---:B------:R-:W-:Y:S01]  /*ecf0*/  HMMA.16816.F32.BF16 R188, R4.reuse, R14, R48 ;  /* 0x0000000e04bc723c */ /* 0x040fe20000041830 */
[----:B------:R-:W3:Y:S01]  /*ed00*/  LDSM.16.MT88.4 R12, [R205+0x1c000] ;  /* 0x01c00000cd0c783b */ /* 0x000ee20000004200 */
[-C--:B------:R-:W-:Y:S02]  /*ed10*/  FMUL.FTZ R65, R65, R8.reuse ;  /* 0x0000000841417220 */ /* 0x080fe40000410000 */
[-C--:B------:R-:W-:Y:S02]  /*ed20*/  FMUL.FTZ R66, R66, R3.reuse ;  /* 0x0000000342427220 */ /* 0x080fe40000410000 */
[----:B------:R-:W-:Y:S01]  /*ed30*/  FMUL.FTZ R67, R67, R3 ;  /* 0x0000000343437220 */ /* 0x000fe20000410000 */
[----:B------:R-:W-:Y:S01]  /*ed40*/  MOV R51, R9 ;  /* 0x0000000900337202 */ /* 0x000fe20000000f00 */
[-C--:B------:R-:W-:Y:S01]  /*ed50*/  FMUL.FTZ R52, R52, R8.reuse ;  /* 0x0000000834347220 */ /* 0x080fe20000410000 */
[----:B------:R-:W-:Y:S01]  /*ed60*/  HMMA.16816.F32.BF16 R152, R4, R24, R152 ;  /* 0x000000180498723c */ /* 0x000fe20000041898 */
[----:B------:R-:W-:-:S02]  /*ed70*/  FMUL.FTZ R53, R53, R8 ;  /* 0x0000000835357220 */ /* 0x000fc40000410000 */
[-C--:B------:R-:W-:Y:S02]  /*ed80*/  FMUL.FTZ R54, R54, R3.reuse ;  /* 0x0000000336367220 */ /* 0x080fe40000410000 */
[----:B------:R-:W-:Y:S02]  /*ed90*/  FMUL.FTZ R55, R55, R3 ;  /* 0x0000000337377220 */ /* 0x000fe40000410000 */
[-C--:B------:R-:W-:Y:S01]  /*eda0*/  FMUL.FTZ R68, R68, R8.reuse ;  /* 0x0000000844447220 */ /* 0x080fe20000410000 */
[----:B------:R-:W-:Y:S01]  /*edb0*/  HMMA.16816.F32.BF16 R240, R4, R26, R156 ;  /* 0x0000001a04f0723c */ /* 0x000fe2000004189c */
[----:B------:R-:W-:Y:S01]  /*edc0*/  FMUL.FTZ R69, R69, R8 ;  /* 0x0000000845457220 */ /* 0x000fe20000410000 */
[----:B------:R-:W-:Y:S01]  /*edd0*/  MOV R25, R179 ;  /* 0x000000b300197202 */ /* 0x000fe20000000f00 */
[-C--:B------:R-:W-:Y:S02]  /*ede0*/  FMUL.FTZ R70, R70, R3.reuse ;  /* 0x0000000346467220 */ /* 0x080fe40000410000 */
[----:B------:R-:W-:-:S02]  /*edf0*/  FMUL.FTZ R71, R71, R3 ;  /* 0x0000000347477220 */ /* 0x000fc40000410000 */
[-C--:B------:R-:W-:Y:S01]  /*ee00*/  FMUL.FTZ R72, R72, R8.reuse ;  /* 0x0000000848487220 */ /* 0x080fe20000410000 */
[----:B------:R-:W-:Y:S01]  /*ee10*/  MOV R159, R177 ;  /* 0x000000b1009f7202 */ /* 0x000fe20000000f00 */
[----:B------:R-:W-:Y:S02]  /*ee20*/  FMUL.FTZ R73, R73, R8 ;  /* 0x0000000849497220 */ /* 0x000fe40000410000 */
[-C--:B------:R-:W-:Y:S02]  /*ee30*/  FMUL.FTZ R74, R74, R3.reuse ;  /* 0x000000034a4a7220 */ /* 0x080fe40000410000 */
[----:B------:R-:W-:Y:S02]  /*ee40*/  FMUL.FTZ R75, R75, R3 ;  /* 0x000000034b4b7220 */ /* 0x000fe40000410000 */
[----:B------:R-:W-:Y:S02]  /*ee50*/  IMAD.MOV.U32 R150, RZ, RZ, R180 ;  /* 0x000000ffff967224 */ /* 0x000fe400078e00b4 */
        /* <DEDUP_REMOVED lines=8> */
[C---:B--2---:R-:W-:Y:S01]  /*eee0*/  HMMA.16816.F32.BF16 R176, R4.reuse, R20, R60 ;  /* 0x0000001404b0723c */ /* 0x044fe2000004183c */
[----:B------:R-:W-:Y:S01]  /*eef0*/  IMAD.MOV.U32 R38, RZ, RZ, R142 ;  /* 0x000000ffff267224 */ /* 0x000fe200078e008e */
[----:B------:R-:W-:Y:S01]  /*ef00*/  MOV R50, R148 ;  /* 0x0000009400327202 */ /* 0x000fe20000000f00 */
[----:B------:R-:W-:Y:S02]  /*ef10*/  IMAD.MOV.U32 R36, RZ, RZ, R140 ;  /* 0x000000ffff247224 */ /* 0x000fe400078e008c */
[----:B------:R-:W-:Y:S02]  /*ef20*/  FMUL.FTZ R84, R84, R8 ;  /* 0x0000000854547220 */ /* 0x000fe40000410000 */
[----:B------:R-:W-:Y:S01]  /*ef30*/  MOV R60, R174 ;  /* 0x000000ae003c7202 */ /* 0x000fe20000000f00 */
[----:B------:R-:W-:Y:S01]  /*ef40*/  HMMA.16816.F32.BF16 R184, R4, R16, R52 ;  /* 0x0000001004b8723c */ /* 0x000fe20000041834 */
[----:B------:R-:W-:Y:S01]  /*ef50*/  LDSM.16.MT88.4 R16, [R206+0x1c000] ;  /* 0x01c00000ce10783b */ /* 0x000fe20000004200 */
        /* <DEDUP_REMOVED lines=9> */
[----:B------:R-:W-:Y:S02]  /*eff0*/  IMAD.MOV.U32 R55, RZ, RZ, R170 ;  /* 0x000000ffff377224 */ /* 0x000fe400078e00aa */
[----:B------:R-:W-:Y:S01]  /*f000*/  FMUL.FTZ R88, R88, R8 ;  /* 0x0000000858587220 */ /* 0x000fe20000410000 */
[----:B------:R-:W-:Y:S01]  /*f010*/  MOV R65, R60 ;  /* 0x0000003c00417202 */ /* 0x000fe20000000f00 */
[----:B---3--:R-:W-:Y:S01]  /*f020*/  HMMA.16816.F32.BF16 R140, R4, R12, R68 ;  /* 0x0000000c048c723c */ /* 0x008fe20000041844 */
[----:B------:R-:W-:Y:S01]  /*f030*/  FMUL.FTZ R89, R89, R8 ;  /* 0x0000000859597220 */ /* 0x000fe20000410000 */
[----:B------:R-:W-:Y:S01]  /*f040*/  MOV R60, R62 ;  /* 0x0000003e003c7202 */ /* 0x000fe20000000f00 */
[----:B------:R-:W-:Y:S01]  /*f050*/  FMUL.FTZ R90, R90, R3 ;  /* 0x000000035a5a7220 */ /* 0x000fe20000410000 */
[----:B------:R-:W-:Y:S01]  /*f060*/  MOV R62, R29 ;  /* 0x0000001d003e7202 */ /* 0x000fe20000000f00 */
[----:B------:R-:W-:-:S02]  /*f070*/  FMUL.FTZ R91, R91, R3 ;  /* 0x000000035b5b7220 */ /* 0x000fc40000410000 */
        /* <DEDUP_REMOVED lines=9> */
[-C--:B------:R-:W-:Y:S02]  /*f110*/  FMUL.FTZ R96, R96, R8.reuse ;  /* 0x0000000860607220 */ /* 0x080fe40000410000 */
[----:B------:R-:W-:-:S02]  /*f120*/  FMUL.FTZ R97, R97, R8 ;  /* 0x0000000861617220 */ /* 0x000fc40000410000 */
[-C--:B------:R-:W-:Y:S02]  /*f130*/  FMUL.FTZ R98, R98, R3.reuse ;  /* 0x0000000362627220 */ /* 0x080fe40000410000 */
[-C--:B------:R-:W-:Y:S02]  /*f140*/  FMUL.FTZ R99, R99, R3.reuse ;  /* 0x0000000363637220 */ /* 0x080fe40000410000 */
[----:B------:R-:W-:Y:S02]  /*f150*/  IMAD.MOV.U32 R61, RZ, RZ, R159 ;  /* 0x000000ffff3d7224 */ /* 0x000fe400078e009f */
[----:B------:R-:W-:Y:S02]  /*f160*/  FFMA.FTZ R9, R30, c[0x0][0x23c], -R2 ;  /* 0x00008f001e097a23 */ /* 0x000fe40000010802 */
[-C--:B------:R-:W-:Y:S02]  /*f170*/  FMUL.FTZ R76, R76, R8.reuse ;  /* 0x000000084c4c7220 */ /* 0x080fe40000410000 */
[----:B------:R3:W4:Y:S01]  /*f180*/  MUFU.EX2 R64, R9 ;  /* 0x0000000900407308 */ /* 0x0007220000000800 */
[----:B------:R-:W-:Y:S01]  /*f190*/  FMUL.FTZ R77, R77, R8 ;  /* 0x000000084d4d7220 */ /* 0x000fe20000410000 */
[----:B-1----:R-:W-:Y:S01]  /*f1a0*/  HMMA.16816.F32.BF16 R156, R4, R20, R84 ;  /* 0x00000014049c723c */ /* 0x002fe20000041854 */
[----:B------:R-:W-:-:S02]  /*f1b0*/  FMUL.FTZ R78, R78, R3 ;  /* 0x000000034e4e7220 */ /* 0x000fc40000410000 */
[-C--:B------:R-:W-:Y:S02]  /*f1c0*/  FMUL.FTZ R79, R79, R3.reuse ;  /* 0x000000034f4f7220 */ /* 0x080fe40000410000 */
[-C--:B------:R-:W-:Y:S02]  /*f1d0*/  FMUL.FTZ R80, R80, R8.reuse ;  /* 0x0000000850507220 */ /* 0x080fe40000410000 */
[----:B------:R-:W-:Y:S01]  /*f1e0*/  FMUL.FTZ R81, R81, R8 ;  /* 0x0000000851517220 */ /* 0x000fe20000410000 */
[----:B------:R-:W-:Y:S01]  /*f1f0*/  HMMA.16816.F32.BF16 R88, R4, R22, R88 ;  /* 0x000000160458723c */ /* 0x000fe20000041858 */
[----:B------:R-:W1:Y:S01]  /*f200*/  LDSM.16.MT88.4 R20, [R206+0x1e000] ;  /* 0x01e00000ce14783b */ /* 0x000e620000004200 */
[-C--:B------:R-:W-:Y:S02]  /*f210*/  FMUL.FTZ R82, R82, R3.reuse ;  /* 0x0000000352527220 */ /* 0x080fe40000410000 */
[----:B------:R-:W-:Y:S02]  /*f220*/  FMUL.FTZ R83, R83, R3 ;  /* 0x0000000353537220 */ /* 0x000fe40000410000 */
[----:B---3--:R-:W-:-:S02]  /*f230*/  FFMA.FTZ R9, R31, c[0x0][0x23c], -R2 ;  /* 0x00008f001f097a23 */ /* 0x008fc40000010802 */
[C---:B--2---:R-:W-:Y:S01]  /*f240*/  HMMA.16816.F32.BF16 R92, R4.reuse, R12, R92 ;  /* 0x0000000c045c723c */ /* 0x044fe2000004185c */
[----:B------:R-:W-:Y:S01]  /*f250*/  IMAD.MOV.U32 R43, RZ, RZ, R149 ;  /* 0x000000ffff2b7224 */ /* 0x000fe200078e0095 */
[----:B------:R2:W3:Y:S01]  /*f260*/  MUFU.EX2 R72, R9 ;  /* 0x0000000900487308 */ /* 0x0004e20000000800 */
[----:B------:R-:W-:Y:S02]  /*f270*/  IMAD.MOV.U32 R67, RZ, RZ, R151 ;  /* 0x000000ffff437224 */ /* 0x000fe400078e0097 */
[----:B------:R-:W-:Y:S02]  /*f280*/  IMAD.MOV.U32 R49, RZ, RZ, R25 ;  /* 0x000000ffff317224 */ /* 0x000fe400078e0019 */
[-C--:B------:R-:W-:Y:S01]  /*f290*/  FMUL.FTZ R108, R108, R8.reuse ;  /* 0x000000086c6c7220 */ /* 0x080fe20000410000 */
[----:B------:R-:W-:Y:S01]  /*f2a0*/  HMMA.16816.F32.BF16 R96, R4, R14, R96 ;  /* 0x0000000e0460723c */ /* 0x000fe20000041860 */
[----:B------:R-:W5:Y:S01]  /*f2b0*/  LDSM.16.MT88.4 R12, [R208+0x1e000] ;  /* 0x01e00000d00c783b */ /* 0x000f620000004200 */
[----:B------:R-:W-:Y:S01]  /*f2c0*/  FMUL.FTZ R109, R109, R8 ;  /* 0x000000086d6d7220 */ /* 0x000fe20000410000 */
[----:B------:R-:W-:Y:S01]  /*f2d0*/  MOV R75, R49 ;  /* 0x00000031004b7202 */ /* 0x000fe20000000f00 */
[-C--:B------:R-:W-:Y:S01]  /*f2e0*/  FMUL.FTZ R110, R110, R3.reuse ;  /* 0x000000036e6e7220 */ /* 0x080fe20000410000 */
[----:B------:R-:W-:Y:S01]  /*f2f0*/  LDSM.16.MT88.4 R24, [R207+0x1e000] ;  /* 0x01e00000cf18783b */ /* 0x000fe20000004200 */
[----:B------:R-:W-:-:S02]  /*f300*/  FMUL.FTZ R111, R111, R3 ;  /* 0x000000036f6f7220 */ /* 0x000fc40000410000 */
[C---:B------:R-:W-:Y:S01]  /*f310*/  HMMA.16816.F32.BF16 R164, R4.reuse, R16, R76 ;  /* 0x0000001004a4723c */ /* 0x040fe2000004184c */
[-C--:B------:R-:W-:Y:S02]  /*f320*/  FMUL.FTZ R112, R112, R8.reuse ;  /* 0x0000000870707220 */ /* 0x080fe40000410000 */
[----:B--2---:R-:W-:Y:S02]  /*f330*/  FFMA.FTZ R9, R33, c[0x0][0x23c], -R2 ;  /* 0x00008f0021097a23 */ /* 0x004fe40000010802 */
[----:B------:R-:W-:Y:S02]  /*f340*/  FMUL.FTZ R113, R113, R8 ;  /* 0x0000000871717220 */ /* 0x000fe40000410000 */
[----:B------:R2:W-:Y:S01]  /*f350*/  MUFU.EX2 R70, R9 ;  /* 0x0000000900467308 */ /* 0x0005e20000000800 */
[----:B------:R-:W-:Y:S01]  /*f360*/  HMMA.16816.F32.BF16 R148, R4, R18, R80 ;  /* 0x000000120494723c */ /* 0x000fe20000041850 */
[----:B------:R-:W3:Y:S01]  /*f370*/  LDSM.16.MT88.4 R16, [R205+0x1e000] ;  /* 0x01e00000cd10783b */ /* 0x000ee20000004200 */
        /* <DEDUP_REMOVED lines=8> */
[----:B--2---:R-:W-:Y:S01]  /*f400*/  FFMA.FTZ R9, R35, c[0x0][0x23c], -R0 ;  /* 0x00008f0023097a23 */ /* 0x004fe20000010800 */
[C---:B------:R-:W-:Y:S01]  /*f410*/  HMMA.16816.F32.BF16 R112, R4.reuse, R22, R112 ;  /* 0x000000160470723c */ /* 0x040fe20000041870 */
[----:B------:R-:W-:Y:S01]  /*f420*/  FMUL.FTZ R121, R121, R8 ;  /* 0x0000000879797220 */ /* 0x000fe20000410000 */
[----:B------:R-:W1:Y:S01]  /*f430*/  LDSM.16.MT88.4 R20, [R205+0x18800] ;  /* 0x01880000cd14783b */ /* 0x000e620000004200 */
[----:B------:R2:W-:Y:S01]  /*f440*/  MUFU.EX2 R59, R9 ;  /* 0x00000009003b7308 */ /* 0x0005e20000000800 */
[-C--:B------:R-:W-:Y:S01]  /*f450*/  FMUL.FTZ R122, R122, R3.reuse ;  /* 0x000000037a7a7220 */ /* 0x080fe20000410000 */
[----:B------:R-:W-:Y:S01]  /*f460*/  MOV R35, R42 ;  /* 0x0000002a00237202 */ /* 0x000fe20000000f00 */
[----:B------:R-:W-:Y:S02]  /*f470*/  FMUL.FTZ R123, R123, R3 ;  /* 0x000000037b7b7220 */ /* 0x000fe40000410000 */
[----:B-----5:R-:W-:Y:S01]  /*f480*/  HMMA.16816.F32.BF16 R44, R4, R12, R116 ;  /* 0x0000000c042c723c */ /* 0x020fe20000041874 */
[----:B------:R-:W-:-:S02]  /*f490*/  IMAD.MOV.U32 R63, RZ, RZ, R10 ;  /* 0x000000ffff3f7224 */ /* 0x000fc400078e000a */
[----:B------:R-:W-:Y:S02]  /*f4a0*/  FFMA.FTZ R10, R32, c[0x0][0x23c], -R2 ;  /* 0x00008f00200a7a23 */ /* 0x000fe40000010802 */
[-C--:B------:R-:W-:Y:S02]  /*f4b0*/  FMUL.FTZ R100, R100, R8.reuse ;  /* 0x0000000864647220 */ /* 0x080fe40000410000 */
[----:B------:R5:W1:Y:S01]  /*f4c0*/  MUFU.EX2 R58, R10 ;  /* 0x0000000a003a7308 */ /* 0x000a620000000800 */
[----:B------:R-:W-:Y:S01]  /*f4d0*/  HMMA.16816.F32.BF16 R120, R4, R14, R120 ;  /* 0x0000000e0478723c */ /* 0x000fe20000041878 */
[----:B------:R-:W-:Y:S01]  /*f4e0*/  LDSM.16.MT88.4 R12, [R207+0x18800] ;  /* 0x01880000cf0c783b */ /* 0x000fe20000004200 */
[----:B------:R-:W-:Y:S02]  /*f4f0*/  FMUL.FTZ R101, R101, R8 ;  /* 0x0000000865657220 */ /* 0x000fe40000410000 */
[----:B--2---:R-:W-:Y:S02]  /*f500*/  FFMA.FTZ R9, R135, c[0x0][0x23c], -R0 ;  /* 0x00008f0087097a23 */ /* 0x004fe40000010800 */
[----:B------:R-:W-:-:S02]  /*f510*/  FMUL.FTZ R102, R102, R3 ;  /* 0x0000000366667220 */ /* 0x000fc40000410000 */
[----:B------:R2:W-:Y:S01]  /*f520*/  MUFU.EX2 R57, R9 ;  /* 0x0000000900397308 */ /* 0x0005e20000000800 */
[-C--:B------:R-:W-:Y:S02]  /*f530*/  FMUL.FTZ R103, R103, R3.reuse ;  /* 0x0000000367677220 */ /* 0x080fe40000410000 */
[-C--:B------:R-:W-:Y:S02]  /*f540*/  FMUL.FTZ R104, R104, R8.reuse ;  /* 0x0000000868687220 */ /* 0x080fe40000410000 */
[----:B------:R-:W-:Y:S02]  /*f550*/  FMUL.FTZ R105, R105, R8 ;  /* 0x0000000869697220 */ /* 0x000fe40000410000 */
[----:B-----5:R-:W-:Y:S01]  /*f560*/  FFMA.FTZ R10, R34, c[0x0][0x23c], -R0 ;  /* 0x00008f00220a7a23 */ /* 0x020fe20000010800 */
[----:B---3--:R-:W-:Y:S01]  /*f570*/  HMMA.16816.F32.BF16 R100, R4, R16, R100 ;  /* 0x000000100464723c */ /* 0x008fe20000041864 */
[-C--:B------:R-:W-:Y:S01]  /*f580*/  FMUL.FTZ R106, R106, R3.reuse ;  /* 0x000000036a6a7220 */ /* 0x080fe20000410000 */
[----:B------:R-:W-:Y:S01]  /*f590*/  MOV R34, R40 ;  /* 0x0000002800227202 */ /* 0x000fe20000000f00 */
[----:B------:R3:W5:Y:S01]  /*f5a0*/  MUFU.EX2 R66, R10 ;  /* 0x0000000a00427308 */ /* 0x0007620000000800 */
[----:B------:R-:W-:-:S02]  /*f5b0*/  FMUL.FTZ R107, R107, R3 ;  /* 0x000000036b6b7220 */ /* 0x000fc40000410000 */
[----:B------:R-:W-:Y:S02]  /*f5c0*/  FMUL.FTZ R124, R124, R8 ;  /* 0x000000087c7c7220 */ /* 0x000fe40000410000 */
[----:B--2---:R-:W-:Y:S01]  /*f5d0*/  FFMA.FTZ R9, R134, c[0x0][0x23c], -R0 ;  /* 0x00008f0086097a23 */ /* 0x004fe20000010800 */
[----:B----4-:R-:W-:Y:S01]  /*f5e0*/  MOV R134, R64 ;  /* 0x0000004000867202 */ /* 0x010fe20000000f00 */
[----:B------:R-:W-:Y:S01]  /*f5f0*/  IMAD.MOV.U32 R64, RZ, RZ, R67 ;  /* 0x000000ffff407224 */ /* 0x000fe200078e0043 */
[----:B------:R-:W-:Y:S01]  /*f600*/  HMMA.16816.F32.BF16 R104, R4, R18, R104 ;  /* 0x000000120468723c */ /* 0x000fe20000041868 */
[----:B------:R-:W-:Y:S01]  /*f610*/  IMAD.MOV.U32 R67, RZ, RZ, R61 ;  /* 0x000000ffff437224 */ /* 0x000fe200078e003d */
[----:B------:R-:W-:Y:S01]  /*f620*/  LDSM.16.MT88.4 R16, [R206+0x18800] ;  /* 0x01880000ce10783b */ /* 0x000fe20000004200 */
[----:B------:R-:W-:Y:S01]  /*f630*/  IMAD.MOV.U32 R61, RZ, RZ, R28 ;  /* 0x000000ffff3d7224 */ /* 0x000fe200078e001c */
[----:B------:R-:W2:Y:S01]  /*f640*/  MUFU.EX2 R9, R9 ;  /* 0x0000000900097308 */ /* 0x000ea20000000800 */
[----:B------:R-:W-:Y:S01]  /*f650*/  FMUL.FTZ R125, R125, R8 ;  /* 0x000000087d7d7220 */ /* 0x000fe20000410000 */
[----:B------:R-:W4:Y:S01]  /*f660*/  LDSM.16.MT88.4 R28, [R208+0x18800] ;  /* 0x01880000d01c783b */ /* 0x000f220000004200 */
[-C--:B------:R-:W-:Y:S01]  /*f670*/  FMUL.FTZ R126, R126, R3.reuse ;  /* 0x000000037e7e7220 */ /* 0x080fe20000410000 */
[----:B---3--:R-:W-:Y:S01]  /*f680*/  MOV R10, R54 ;  /* 0x00000036000a7202 */ /* 0x008fe20000000f00 */
[----:B------:R-:W-:-:S02]  /*f690*/  FMUL.FTZ R127, R127, R3 ;  /* 0x000000037f7f7220 */ /* 0x000fc40000410000 */
[-C--:B------:R-:W-:Y:S02]  /*f6a0*/  FMUL.FTZ R128, R128, R8.reuse ;  /* 0x0000000880807220 */ /* 0x080fe40000410000 */
[----:B------:R-:W-:Y:S02]  /*f6b0*/  FMUL.FTZ R129, R129, R8 ;  /* 0x0000000881817220 */ /* 0x000fe40000410000 */
[-C--:B------:R-:W-:Y:S01]  /*f6c0*/  FMUL.FTZ R130, R130, R3.reuse ;  /* 0x0000000382827220 */ /* 0x080fe20000410000 */
[----:B------:R-:W-:Y:S01]  /*f6d0*/  HMMA.16816.F32.BF16 R124, R4, R24, R124 ;  /* 0x00000018047c723c */ /* 0x000fe2000004187c */
[----:B------:R-:W-:Y:S02]  /*f6e0*/  FMUL.FTZ R131, R131, R3 ;  /* 0x0000000383837220 */ /* 0x000fe40000410000 */
[----:B------:R-:W-:Y:S02]  /*f6f0*/  IMAD.MOV.U32 R32, RZ, RZ, R64 ;  /* 0x000000ffff207224 */ /* 0x000fe400078e0040 */
[----:B------:R-:W-:-:S02]  /*f700*/  IMAD.MOV.U32 R74, RZ, RZ, R48 ;  /* 0x000000ffff4a7224 */ /* 0x000fc400078e0030 */
[----:B------:R-:W-:Y:S01]  /*f710*/  IMAD.MOV.U32 R64, RZ, RZ, R50 ;  /* 0x000000ffff407224 */ /* 0x000fe200078e0032 */
[----:B------:R-:W-:Y:S01]  /*f720*/  HMMA.16816.F32.BF16 R128, R4, R26, R128 ;  /* 0x0000001a0480723c */ /* 0x000fe20000041880 */
[----:B------:R-:W3:Y:S01]  /*f730*/  LDSM.16.MT88.4 R24, [R205+0x1a800] ;  /* 0x01a80000cd18783b */ /* 0x000ee20000004200 */
[----:B------:R-:W-:Y:S02]  /*f740*/  IMAD.MOV.U32 R33, RZ, RZ, R56 ;  /* 0x000000ffff217224 */ /* 0x000fe400078e0038 */
[----:B------:R-:W-:Y:S02]  /*f750*/  IMAD.MOV.U32 R71, RZ, RZ, R41 ;  /* 0x000000ffff477224 */ /* 0x000fe400078e0029 */
[----:B------:R-:W-:Y:S01]  /*f760*/  IMAD.MOV.U32 R56, RZ, RZ, R43 ;  /* 0x000000ffff387224 */ /* 0x000fe200078e002b */
[----:B------:R-:W-:Y:S02]  /*f770*/  F2FP.BF16.PACK_AB R4, R72, R134 ;  /* 0x000000864804723e */ /* 0x000fe400000010ff */
[----:B-1----:R-:W-:-:S02]  /*f780*/  F2FP.BF16.PACK_AB R6, R70, R58 ;  /* 0x0000003a4606723e */ /* 0x002fc400000010ff */
[----:B-----5:R-:W-:Y:S02]  /*f790*/  F2FP.BF16.PACK_AB R5, R59, R66 ;  /* 0x000000423b05723e */ /* 0x020fe400000010ff */
[----:B--2---:R-:W-:-:S07]  /*f7a0*/  F2FP.BF16.PACK_AB R7, R9, R57 ;  /* 0x000000390907723e */ /* 0x004fce00000010ff */
[C---:B------:R-:W-:Y:S08]  /*f7b0*/  HMMA.16816.F32.BF16 R136, R4.reuse, R20, R136 ;  /* 0x000000140488723c */ /* 0x040ff00000041888 */
[C---:B------:R-:W-:Y:S01]  /*f7c0*/  HMMA.16816.F32.BF16 R36, R4.reuse, R22, R36 ;  /* 0x000000160424723c */ /* 0x040fe20000041824 */
[----:B------:R-:W-:Y:S07]  /*f7d0*/  LDSM.16.MT88.4 R20, [R206+0x1a800] ;  /* 0x01a80000ce14783b */ /* 0x000fee0000004200 */
[C---:B----4-:R-:W-:Y:S07]  /*f7e0*/  HMMA.16816.F32.BF16 R48, R4.reuse, R30, R240 ;  /* 0x0000001e0430723c */ /* 0x050fee00000418f0 */
[----:B------:R-:W-:Y:S01]  /*f7f0*/  MOV R242, R52 ;  /* 0x0000003400f27202 */ /* 0x000fe20000000f00 */
[----:B------:R-:W-:Y:S01]  /*f800*/  IMAD.MOV.U32 R241, RZ, RZ, R53 ;  /* 0x000000fffff17224 */ /* 0x000fe200078e0035 */
[----:B------:R-:W-:Y:S01]  /*f810*/  HMMA.16816.F32.BF16 R160, R4, R12, R160 ;  /* 0x0000000c04a0723c */ /* 0x000fe200000418a0 */
[----:B------:R-:W-:-:S02]  /*f820*/  IMAD.MOV.U32 R240, RZ, RZ, R55 ;  /* 0x000000fffff07224 */ /* 0x000fc400078e0037 */
[----:B------:R-:W-:-:S05]  /*f830*/  IMAD.MOV.U32 R243, RZ, RZ, R63 ;  /* 0x000000fffff37224 */ /* 0x000fca00078e003f */
[C---:B------:R-:W-:Y:S01]  /*f840*/  HMMA.16816.F32.BF16 R52, R4.reuse, R14, R236 ;  /* 0x0000000e0434723c */ /* 0x040fe200000418ec */
[----:B------:R-:W1:Y:S06]  /*f850*/  LDSM.16.MT88.4 R12, [R207+0x1a800] ;  /* 0x01a80000cf0c783b */ /* 0x000e6c0000004200 */
[----:B------:R-:W-:Y:S01]  /*f860*/  MOV R239, R64 ;  /* 0x0000004000ef7202 */ /* 0x000fe20000000f00 */
[----:B------:R-:W-:Y:S01]  /*f870*/  HMMA.16816.F32.BF16 R40, R4, R18, R248 ;  /* 0x000000120428723c */ /* 0x000fe200000418f8 */
[----:B------:R-:W-:Y:S01]  /*f880*/  IMAD.MOV.U32 R236, RZ, RZ, R73 ;  /* 0x000000ffffec7224 */ /* 0x000fe200078e0049 */
[----:B------:R-:W-:Y:S01]  /*f890*/  MOV R237, R74 ;  /* 0x0000004a00ed7202 */ /* 0x000fe20000000f00 */
[----:B------:R-:W-:-:S04]  /*f8a0*/  IMAD.MOV.U32 R238, RZ, RZ, R75 ;  /* 0x000000ffffee7224 */ /* 0x000fc800078e004b */
[----:B------:R-:W-:Y:S01]  /*f8b0*/  MOV R249, R66 ;  /* 0x0000004200f97202 */ /* 0x000fe20000000f00 */
[----:B------:R-:W-:Y:S01]  /*f8c0*/  IMAD.MOV.U32 R248, RZ, RZ, R67 ;  /* 0x000000fffff87224 */ /* 0x000fe200078e0043 */
[----:B------:R-:W-:Y:S01]  /*f8d0*/  MOV R67, R60 ;  /* 0x0000003c00437202 */ /* 0x000fe20000000f00 */
[----:B------:R-:W-:Y:S01]  /*f8e0*/  IMAD.MOV.U32 R66, RZ, RZ, R61 ;  /* 0x000000ffff427224 */ /* 0x000fe200078e003d */
[----:B------:R-:W-:Y:S01]  /*f8f0*/  HMMA.16816.F32.BF16 R144, R4, R16, R144 ;  /* 0x000000100490723c */ /* 0x000fe20000041890 */
[----:B------:R-:W2:Y:S02]  /*f900*/  LDSM.16.MT88.4 R16, [R208+0x1a800] ;  /* 0x01a80000d010783b */ /* 0x000ea40000004200 */
[----:B------:R-:W-:-:S05]  /*f910*/  IMAD.MOV.U32 R135, RZ, RZ, R67 ;  /* 0x000000ffff877224 */ /* 0x000fca00078e0043 */
[C---:B---3--:R-:W-:Y:S07]  /*f920*/  HMMA.16816.F32.BF16 R60, R4.reuse, R24, R200 ;  /* 0x00000018043c723c */ /* 0x048fee00000418c8 */
[----:B------:R-:W-:Y:S01]  /*f930*/  MOV R203, R69 ;  /* 0x0000004500cb7202 */ /* 0x000fe20000000f00 */
[----:B------:R-:W-:Y:S01]  /*f940*/  IMAD.MOV.U32 R200, RZ, RZ, R71 ;  /* 0x000000ffffc87224 */ /* 0x000fe200078e0047 */
[----:B------:R-:W-:Y:S01]  /*f950*/  MOV R201, R70 ;  /* 0x0000004600c97202 */ /* 0x000fe20000000f00 */
[----:B------:R-:W-:Y:S01]  /*f960*/  IMAD.MOV.U32 R202, RZ, RZ, R9 ;  /* 0x000000ffffca7224 */ /* 0x000fe200078e0009 */
[----:B------:R-:W-:Y:S01]  /*f970*/  HMMA.16816.F32.BF16 R68, R4, R26, R196 ;  /* 0x0000001a0444723c */ /* 0x000fe200000418c4 */
[----:B------:R-:W3:Y:S01]  /*f980*/  LDSM.16.MT88.4 R24, [R206+0x1c800] ;  /* 0x01c80000ce18783b */ /* 0x000ee20000004200 */
[----:B------:R-:W-:-:S05]  /*f990*/  FFMA.FTZ R9, R246, c[0x0][0x23c], -R2 ;  /* 0x00008f00f6097a23 */ /* 0x000fca0000010802 */
[----:B------:R-:W-:Y:S01]  /*f9a0*/  MOV R199, R56 ;  /* 0x0000003800c77202 */ /* 0x000fe20000000f00 */
[----:B------:R-:W-:Y:S01]  /*f9b0*/  IMAD.MOV.U32 R198, RZ, RZ, R57 ;  /* 0x000000ffffc67224 */ /* 0x000fe200078e0039 */
[----:B------:R-:W-:Y:S01]  /*f9c0*/  MOV R197, R58 ;  /* 0x0000003a00c57202 */ /* 0x000fe20000000f00 */
[----:B------:R-:W-:Y:S01]  /*f9d0*/  IMAD.MOV.U32 R196, RZ, RZ, R59 ;  /* 0x000000ffffc47224 */ /* 0x000fe200078e003b */
[C---:B-1----:R-:W-:Y:S08]  /*f9e0*/  HMMA.16816.F32.BF16 R76, R4.reuse, R12, R176 ;  /* 0x0000000c044c723c */ /* 0x042ff000000418b0 */
[C---:B------:R-:W-:Y:S07]  /*f9f0*/  HMMA.16816.F32.BF16 R56, R4.reuse, R20, R192 ;  /* 0x000000140438723c */ /* 0x040fee00000418c0 */
[----:B------:R-:W-:Y:S01]  /*fa00*/  IMAD.MOV.U32 R194, RZ, RZ, R65 ;  /* 0x000000ffffc27224 */ /* 0x000fe200078e0041 */
[----:B------:R-:W-:Y:S01]  /*fa10*/  MOV R193, R66 ;  /* 0x0000004200c17202 */ /* 0x000fe20000000f00 */
[----:B------:R-:W-:Y:S01]  /*fa20*/  HMMA.16816.F32.BF16 R84, R4, R14, R172 ;  /* 0x0000000e0454723c */ /* 0x000fe200000418ac */
[----:B------:R-:W1:Y:S01]  /*fa30*/  LDSM.16.MT88.4 R12, [R207+0x1c800] ;  /* 0x01c80000cf0c783b */ /* 0x000e620000004200 */
[----:B------:R-:W-:-:S02]  /*fa40*/  MOV R195, R72 ;  /* 0x0000004800c37202 */ /* 0x000fc40000000f00 */
[----:B------:R-:W-:-:S04]  /*fa50*/  MOV R192, R252 ;  /* 0x000000fc00c07202 */ /* 0x000fc80000000f00 */
[C---:B------:R-:W-:Y:S01]  /*fa60*/  HMMA.16816.F32.BF16 R64, R4.reuse, R22, R188 ;  /* 0x000000160440723c */ /* 0x040fe200000418bc */
[----:B------:R-:W4:Y:S06]  /*fa70*/  LDSM.16.MT88.4 R20, [R208+0x1c800] ;  /* 0x01c80000d014783b */ /* 0x000f2c0000004200 */
        /* <DEDUP_REMOVED lines=11> */
[----:B------:R5:W-:Y:S01]  /*fb30*/  MUFU.EX2 R183, R9 ;  /* 0x0000000900b77308 */ /* 0x000be20000000800 */
[----:B------:R-:W-:Y:S01]  /*fb40*/  MOV R195, R200 ;  /* 0x000000c800c37202 */ /* 0x000fe20000000f00 */
[----:B------:R-:W-:Y:S01]  /*fb50*/  IMAD.MOV.U32 R196, RZ, RZ, R201 ;  /* 0x000000ffffc47224 */ /* 0x000fe200078e00c9 */
[----:B------:R-:W-:Y:S01]  /*fb60*/  MOV R201, R242 ;  /* 0x000000f200c97202 */ /* 0x000fe20000000f00 */
[----:B------:R-:W-:Y:S01]  /*fb70*/  IMAD.MOV.U32 R198, RZ, RZ, R203 ;  /* 0x000000ffffc67224 */ /* 0x000fe200078e00cb */
[----:B------:R-:W-:Y:S01]  /*fb80*/  MOV R203, R248 ;  /* 0x000000f800cb7202 */ /* 0x000fe20000000f00 */
[----:B------:R-:W-:Y:S01]  /*fb90*/  HMMA.16816.F32.BF16 R152, R4, R28, R152 ;  /* 0x0000001c0498723c */ /* 0x000fe20000041898 */
[----:B------:R-:W-:Y:S01]  /*fba0*/  LDSM.16.MT88.4 R28, [R205+0x1c800] ;  /* 0x01c80000cd1c783b */ /* 0x000fe20000004200 */
[----:B------:R-:W-:Y:S01]  /*fbb0*/  IMAD.MOV.U32 R200, RZ, RZ, R241 ;  /* 0x000000ffffc87224 */ /* 0x000fe200078e00f1 */
[----:B------:R-:W-:Y:S01]  /*fbc0*/  MOV R241, R134 ;  /* 0x0000008600f17202 */ /* 0x000fe20000000f00 */
[----:B------:R-:W-:Y:S01]  /*fbd0*/  IMAD.MOV.U32 R242, RZ, RZ, R35 ;  /* 0x000000fffff27224 */ /* 0x000fe200078e0023 */
[----:B------:R-:W-:Y:S01]  /*fbe0*/  MOV R134, R32 ;  /* 0x0000002000867202 */ /* 0x000fe20000000f00 */
[----:B------:R-:W-:-:S02]  /*fbf0*/  IMAD.MOV.U32 R248, RZ, RZ, R33 ;  /* 0x000000fffff87224 */ /* 0x000fc400078e0021 */
[----:B---3--:R-:W-:Y:S01]  /*fc00*/  HMMA.16816.F32.BF16 R164, R4, R24, R164 ;  /* 0x0000001804a4723c */ /* 0x008fe200000418a4 */
[----:B-----5:R-:W-:-:S04]  /*fc10*/  FFMA.FTZ R9, R247, c[0x0][0x23c], -R2 ;  /* 0x00008f00f7097a23 */ /* 0x020fc80000010802 */
[----:B------:R3:W5:Y:S03]  /*fc20*/  MUFU.EX2 R252, R9 ;  /* 0x0000000900fc7308 */ /* 0x0007660000000800 */
[C---:B-1----:R-:W-:Y:S08]  /*fc30*/  HMMA.16816.F32.BF16 R96, R4.reuse, R14, R96 ;  /* 0x0000000e0460723c */ /* 0x042ff00000041860 */
[----:B----4-:R-:W-:Y:S01]  /*fc40*/  HMMA.16816.F32.BF16 R116, R4, R22, R88 ;  /* 0x000000160474723c */ /* 0x010fe20000041858 */
[----:B---3--:R-:W-:-:S07]  /*fc50*/  FFMA.FTZ R9, R244, c[0x0][0x23c], -R2 ;  /* 0x00008f00f4097a23 */ /* 0x008fce0000010802 */
[C---:B------:R-:W-:Y:S01]  /*fc60*/  HMMA.16816.F32.BF16 R88, R4.reuse, R12, R92 ;  /* 0x0000000c0458723c */ /* 0x040fe2000004185c */
[----:B------:R-:W1:Y:S01]  /*fc70*/  LDSM.16.MT88.4 R12, [R207+0x1e800] ;  /* 0x01e80000cf0c783b */ /* 0x000e620000004200 */
[----:B------:R3:W-:Y:S05]  /*fc80*/  MUFU.EX2 R250, R9 ;  /* 0x0000000900fa7308 */ /* 0x0007ea0000000800 */
[----:B------:R-:W-:Y:S01]  /*fc90*/  MOV R95, R134 ;  /* 0x00000086005f7202 */ /* 0x000fe20000000f00 */
[C---:B------:R-:W-:Y:S01]  /*fca0*/  HMMA.16816.F32.BF16 R148, R4.reuse, R26, R148 ;  /* 0x0000001a0494723c */ /* 0x040fe20000041894 */
[----:B------:R-:W4:Y:S07]  /*fcb0*/  LDSM.16.MT88.4 R24, [R206+0x1e800] ;  /* 0x01e80000ce18783b */ /* 0x000f2e0000004200 */
[----:B------:R-:W-:Y:S01]  /*fcc0*/  HMMA.16816.F32.BF16 R156, R4, R20, R156 ;  /* 0x00000014049c723c */ /* 0x000fe2000004189c */
[----:B------:R-:W4:Y:S01]  /*fcd0*/  LDSM.16.MT88.4 R20, [R208+0x1e800] ;  /* 0x01e80000d014783b */ /* 0x000f220000004200 */
[----:B---3--:R-:W-:-:S04]  /*fce0*/  FFMA.FTZ R9, R245, c[0x0][0x23c], -R2 ;  /* 0x00008f00f5097a23 */ /* 0x008fc80000010802 */
[----:B------:R3:W1:Y:S02]  /*fcf0*/  MUFU.EX2 R251, R9 ;  /* 0x0000000900fb7308 */ /* 0x0006640000000800 */
[C---:B--2---:R-:W-:Y:S08]  /*fd00*/  HMMA.16816.F32.BF16 R100, R4.reuse, R16, R100 ;  /* 0x000000100464723c */ /* 0x044ff00000041864 */
[----:B------:R-:W-:Y:S01]  /*fd10*/  HMMA.16816.F32.BF16 R104, R4, R18, R104 ;  /* 0x000000120468723c */ /* 0x000fe20000041868 */
[----:B------:R-:W-:Y:S01]  /*fd20*/  LDSM.16.MT88.4 R16, [R206+0x19000] ;  /* 0x01900000ce10783b */ /* 0x000fe20000004200 */
[----:B---3--:R-:W-:-:S02]  /*fd30*/  FFMA.FTZ R9, R192, c[0x0][0x23c], -R0 ;  /* 0x00008f00c0097a23 */ /* 0x008fc40000010800 */
[----:B------:R-:W-:Y:S01]  /*fd40*/  IMAD.MOV.U32 R192, RZ, RZ, R197 ;  /* 0x000000ffffc07224 */ /* 0x000fe200078e00c5 */
[----:B------:R-:W-:Y:S01]  /*fd50*/  MOV R197, R202 ;  /* 0x000000ca00c57202 */ /* 0x000fe20000000f00 */
[----:B------:R2:W-:Y:S01]  /*fd60*/  MUFU.EX2 R249, R9 ;  /* 0x0000000900f97308 */ /* 0x0005e20000000800 */
[----:B------:R-:W-:Y:S01]  /*fd70*/  IMAD.MOV.U32 R202, RZ, RZ, R243 ;  /* 0x000000ffffca7224 */ /* 0x000fe200078e00f3 */
[C---:B-1----:R-:W-:Y:S01]  /*fd80*/  HMMA.16816.F32.BF16 R124, R4.reuse, R12, R124 ;  /* 0x0000000c047c723c */ /* 0x042fe2000004187c */
[----:B------:R-:W-:Y:S02]  /*fd90*/  MOV R243, R34 ;  /* 0x0000002200f37202 */ /* 0x000fe40000000f00 */
[----:B------:R-:W-:Y:S05]  /*fda0*/  LDSM.16.MT88.4 R32, [R205+0x19000] ;  /* 0x01900000cd20783b */ /* 0x000fea0000004200 */
[----:B------:R-:W-:Y:S01]  /*fdb0*/  HMMA.16816.F32.BF16 R128, R4, R14, R128 ;  /* 0x0000000e0480723c */ /* 0x000fe20000041880 */
[----:B------:R-:W1:Y:S01]  /*fdc0*/  LDSM.16.MT88.4 R12, [R207+0x19000] ;  /* 0x01900000cf0c783b */ /* 0x000e620000004200 */
[----:B--2---:R-:W-:-:S02]  /*fdd0*/  FFMA.FTZ R9, R188, c[0x0][0x23c], -R0 ;  /* 0x00008f00bc097a23 */ /* 0x004fc40000010800 */
        /* <DEDUP_REMOVED lines=20> */
[----:B------:R2:W3:Y:S01]  /*ff20*/  MUFU.EX2 R248, R9 ;  /* 0x0000000900f87308 */ /* 0x0004e20000000800 */
[----:B------:R-:W-:Y:S01]  /*ff30*/  IMAD.MOV.U32 R182, RZ, RZ, R197 ;  /* 0x000000ffffb67224 */ /* 0x000fe200078e00c5 */
[----:B------:R-:W-:Y:S01]  /*ff40*/  MOV R181, R198 ;  /* 0x000000c600b57202 */ /* 0x000fe20000000f00 */
[----:B------:R-:W-:Y:S01]  /*ff50*/  IMAD.MOV.U32 R186, RZ, RZ, R194 ;  /* 0x000000ffffba7224 */ /* 0x000fe200078e00c2 */
        /* <DEDUP_REMOVED lines=8> */
[----:B----4-:R-:W-:Y:S01]  /*ffe0*/  HMMA.16816.F32.BF16 R108, R4, R24, R108 ;  /* 0x00000018046c723c */ /* 0x010fe2000004186c */
[----:B------:R-:W-:-:S02]  /*fff0*/  MOV R178, R201 ;  /* 0x000000c900b27202 */ /* 0x000fc40000000f00 */
[----:B------:R-:W-:Y:S01]  /*10000*/  MOV R177, R202 ;  /* 0x000000ca00b17202 */ /* 0x000fe20000000f00 */
[----:B--2---:R-:W-:Y:S01]  /*10010*/  FFMA.FTZ R9, R135, c[0x0][0x23c], -R0 ;  /* 0x00008f0087097a23 */ /* 0x004fe20000010800 */
[----:B------:R-:W-:Y:S02]  /*10020*/  MOV R175, R240 ;  /* 0x000000f000af7202 */ /* 0x000fe40000000f00 */
[----:B------:R-:W-:Y:S01]  /*10030*/  MOV R174, R241 ;  /* 0x000000f100ae7202 */ /* 0x000fe20000000f00 */
[----:B------:R2:W-:Y:S01]  /*10040*/  MUFU.EX2 R135, R9 ;  /* 0x0000000900877308 */ /* 0x0005e20000000800 */
[----:B------:R-:W-:Y:S01]  /*10050*/  HMMA.16816.F32.BF16 R112, R4, R26, R112 ;  /* 0x0000001a0470723c */ /* 0x000fe20000041870 */
[----:B------:R-:W-:Y:S01]  /*10060*/  LDSM.16.MT88.4 R24, [R208+0x19000] ;  /* 0x01900000d018783b */ /* 0x000fe20000004200 */
[----:B------:R-:W-:-:S06]  /*10070*/  MOV R172, R243 ;  /* 0x000000f300ac7202 */ /* 0x000fcc0000000f00 */
[----:B------:R-:W-:Y:S01]  /*10080*/  HMMA.16816.F32.BF16 R44, R4, R20, R44 ;  /* 0x00000014042c723c */ /* 0x000fe2000004182c */
[----:B--2---:R-:W-:-:S07]  /*10090*/  FFMA.FTZ R9, R188, c[0x0][0x23c], -R0 ;  /* 0x00008f00bc097a23 */ /* 0x004fce0000010800 */
[----:B------:R-:W-:Y:S01]  /*100a0*/  HMMA.16816.F32.BF16 R120, R4, R22, R120 ;  /* 0x000000160478723c */ /* 0x000fe20000041878 */
[----:B------:R-:W-:Y:S01]  /*100b0*/  LDSM.16.MT88.4 R20, [R206+0x1b000] ;  /* 0x01b00000ce14783b */ /* 0x000fe20000004200 */
[----:B------:R-:W-:Y:S01]  /*100c0*/  MOV R188, R192 ;  /* 0x000000c000bc7202 */ /* 0x000fe20000000f00 */
[----:B------:R-:W2:Y:S04]  /*100d0*/  MUFU.EX2 R134, R9 ;  /* 0x0000000900867308 */ /* 0x000ea80000000800 */
[----:B-----5:R-:W-:Y:S02]  /*100e0*/  F2FP.BF16.PACK_AB R4, R252, R183 ;  /* 0x000000b7fc04723e */ /* 0x020fe400000010ff */
[----:B------:R-:W-:Y:S02]  /*100f0*/  F2FP.BF16.PACK_AB R6, R251, R250 ;  /* 0x000000fafb06723e */ /* 0x000fe400000010ff */
[----:B---3--:R-:W-:-:S02]  /*10100*/  F2FP.BF16.PACK_AB R5, R248, R249 ;  /* 0x000000f9f805723e */ /* 0x008fc400000010ff */
[----:B--2---:R-:W-:Y:S01]  /*10110*/  F2FP.BF16.PACK_AB R7, R134, R135 ;  /* 0x000000878607723e */ /* 0x004fe200000010ff */
[----:B------:R-:W-:-:S04]  /*10120*/  IMAD.MOV.U32 R9, RZ, RZ, R177 ;  /* 0x000000ffff097224 */ /* 0x000fc800078e00b1 */
[----:B------:R-:W-:Y:S02]  /*10130*/  FFMA.FTZ R9, R9, c[0x0][0x23c], -R2 ;  /* 0x00008f0009097a23 */ /* 0x000fe40000010802 */
        /* <DEDUP_REMOVED lines=205> */
.L_x_1871:
        /* <DEDUP_REMOVED lines=55> */
.L_x_1881:
        /* <DEDUP_REMOVED lines=62> */
.L_x_1879:
[----:B------:R-:W2:Y:S01]  /*11560*/  LDL.64 R238, [R1] ;  /* 0x0000000001ee7983 */ /* 0x000ea20000100a00 */
[----:B------:R-:W-:Y:S04]  /*11570*/  DEPBAR.LE SB0, 0x0 ;  /* 0x000080000000791a */ /* 0x000fe80000000000 */
[----:B------:R-:W-:Y:S01]  /*11580*/  UIADD3 UR4, UR9, -UR12, URZ ;  /* 0x8000000c09047290 */ /* 0x000fe2000fffe03f */
[----:B-1----:R-:W3:Y:S01]  /*11590*/  LDL.64 R4, [R1+0x20] ;  /* 0x0000200001047983 */ /* 0x002ee20000100a00 */
[----:B------:R-:W-:Y:S01]  /*115a0*/  UIADD3 UR8, UR25, -0x1, URZ ;  /* 0xffffffff19087890 */ /* 0x000fe2000fffe03f */
[----:B------:R-:W-:Y:S03]  /*115b0*/  MOV R2, UR22 ;  /* 0x0000001600027c02 */ /* 0x000fe60008000f00 */
[----:B------:R-:W-:Y:S01]  /*115c0*/  MOV R0, UR4 ;  /* 0x0000000400007c02 */ /* 0x000fe20008000f00 */
[----:B------:R-:W4:Y:S01]  /*115d0*/  LDL R16, [R1+0x8] ;  /* 0x0000080001107983 */ /* 0x000f220000100800 */
[----:B------:R-:W-:Y:S02]  /*115e0*/  USHF.R.S32.HI UR5, URZ, 0x1f, UR8 ;  /* 0x0000001f3f057899 */ /* 0x000fe40008011408 */
[----:B------:R-:W-:Y:S02]  /*115f0*/  UIMAD UR4, UR21, UR8, URZ ;  /* 0x00000008150472a4 */ /* 0x000fe4000f8e023f */
[----:B------:R-:W-:Y:S01]  /*11600*/  UISETP.GT.AND UP0, UPT, UR8, UR10, UPT ;  /* 0x0000000a0800728c */ /* 0x000fe2000bf04270 */
[----:B------:R-:W-:Y:S01]  /*11610*/  BAR.SYNC.DEFER_BLOCKING 0x0 ;  /* 0x0000000000007b1d */ /* 0x000fe20000010000 */
[----:B------:R-:W-:Y:S05]  /*11620*/  UIMAD UR4, UR5, UR22, UR4 ;  /* 0x00000016050472a4 */ /* 0x000fea000f8e0204 */
[----:B------:R-:W-:Y:S06]  /*11630*/  @P5 STS.128 [R231+0x18000], RZ ;  /* 0x018000ffe7005388 */ /* 0x000fec0000000c00 */
[----:B------:R-:W5:Y:S06]  /*11640*/  LDL R237, [R1+0x10] ;  /* 0x0000100001ed7983 */ /* 0x000f6c0000100800 */
        /* <DEDUP_REMOVED lines=9> */
[----:B------:R-:W-:Y:S02]  /*116e0*/  LEA.HI.X.SX32 R5, R0, R251, 0x6, P1 ;  /* 0x000000fb00057211 */ /* 0x000fe400008f36ff */
[----:B------:R-:W-:Y:S01]  /*116f0*/  IADD3 R0, R9, UR4, RZ ;  /* 0x0000000409007c10 */ /* 0x000fe2000fffe0ff */
[----:B------:R-:W-:Y:S01]  /*11700*/  IMAD R7, R6, c[0x0][0x1a4], R7 ;  /* 0x0000690006077a24 */ /* 0x000fe200078e0207 */
[----:B----4-:R-:W-:Y:S01]  /*11710*/  LEA R6, P6, R14, R16, 0x1 ;  /* 0x000000100e067211 */ /* 0x010fe200078c08ff */
[----:B------:R-:W-:Y:S01]  /*11720*/  IMAD R5, R5, c[0x0][0x1a0], RZ ;  /* 0x0000680005057a24 */ /* 0x000fe200078e02ff */
[----:B------:R-:W-:Y:S01]  /*11730*/  @!P5 LEA.HI.X R11, R8, c[0x0][0x174], R0, 0x1, P0 ;  /* 0x00005d00080bda11 */ /* 0x000fe200000f0c00 */
[----:B------:R-:W-:Y:S01]  /*11740*/  UIADD3 UR4, UR11, -UR12, URZ ;  /* 0x8000000c0b047290 */ /* 0x000fe2000fffe03f */
[----:B------:R-:W-:Y:S01]  /*11750*/  IADD3 R7, R15, R7, RZ ;  /* 0x000000070f077210 */ /* 0x000fe20007ffe0ff */
[----:B------:R-:W-:Y:S01]  /*11760*/  IMAD R5, R4, c[0x0][0x1a4], R5 ;  /* 0x0000690004057a24 */ /* 0x000fe200078e0205 */
[----:B------:R-:W-:Y:S01]  /*11770*/  @!P5 IADD3 R2, P1, R8, UR23, RZ ;  /* 0x000000170802dc10 */ /* 0x000fe2000ff3e0ff */
[----:B------:R-:W-:Y:S01]  /*11780*/  @!PT LDS RZ, [RZ] ;  /* 0x00000000fffff984 */ /* 0x000fe20000000800 */
[----:B------:R-:W-:Y:S01]  /*11790*/  @!PT LDS RZ, [RZ] ;  /* 0x00000000fffff984 */ /* 0x000fe20000000800 */
[----:B------:R-:W-:Y:S01]  /*117a0*/  @!PT LDS RZ, [RZ] ;  /* 0x00000000fffff984 */ /* 0x000fe20000000800 */
[----:B------:R1:W-:Y:S01]  /*117b0*/  @!P5 LDGSTS.E.BYPASS.LTC128B.128 [R231+0x18000], [R10.64] ;  /* 0x180000000ae7dfae */ /* 0x0003e2000b901d52 */
[----:B------:R-:W-:Y:S02]  /*117c0*/  LEA.HI.X R7, R14, R252, R7, 0x1, P6 ;  /* 0x000000fc0e077211 */ /* 0x000fe400030f0c07 */
[----:B------:R-:W-:Y:S02]  /*117d0*/  @!P5 LEA R8, P0, R2, c[0x0][0x170], 0x1 ;  /* 0x00005c000208da11 */ /* 0x000fe400078008ff */
[----:B------:R-:W-:Y:S01]  /*117e0*/  @!P5 IADD3.X R0, R0, UR24, RZ, P1, !PT ;  /* 0x000000180000dc10 */ /* 0x000fe20008ffe4ff */
        /* <DEDUP_REMOVED lines=8> */
[----:B------:R-:W-:Y:S02]  /*11870*/  MOV R0, UR4 ;  /* 0x0000000400007c02 */ /* 0x000fe40008000f00 */
[----:B------:R-:W-:Y:S03]  /*11880*/  LEA.HI.X R5, R12, R252, R5, 0x1, P1 ;  /* 0x000000fc0c057211 */ /* 0x000fe600008f0c05 */
        /* <DEDUP_REMOVED lines=31> */
[----:B-1----:R-:W2:Y:S06]  /*11a80*/  LDSM.16.M88.4 R8, [R204+0x10000] ;  /* 0x01000000cc08783b */ /* 0x002eac0000000200 */
[----:B------:R-:W1:Y:S06]  /*11a90*/  LDSM.16.M88.4 R16, [R204+0x10800] ;  /* 0x01080000cc10783b */ /* 0x000e6c0000000200 */
[----:B------:R-:W3:Y:S06]  /*11aa0*/  LDSM.16.M88.4 R24, [R204+0x11000] ;  /* 0x01100000cc18783b */ /* 0x000eec0000000200 */
[----:B------:R-:W0:Y:S06]  /*11ab0*/  LDGDEPBAR ;  /* 0x00000000000079af */ /* 0x000e2c0000000000 */
[----:B------:R-:W4:Y:S06]  /*11ac0*/  LDSM.16.M88.4 R168, [R204+0x11800] ;  /* 0x01180000cca8783b */ /* 0x000f2c0000000200 */
[----:B------:R-:W-:Y:S06]  /*11ad0*/  LDSM.16.M88.4 R172, [R212] ;  /* 0x00000000d4ac783b */ /* 0x000fec0000000200 */
[----:B------:R-:W4:Y:S01]  /*11ae0*/  LDSM.16.M88.4 R176, [R215] ;  /* 0x00000000d7b0783b */ /* 0x000f220000000200 */
        /* <DEDUP_REMOVED lines=9> */
[C---:B---3--:R-:W-:Y:S01]  /*11b80*/  HMMA.16816.F32.BF16 R20, R32.reuse, R24, RZ ;  /* 0x000000182014723c */ /* 0x048fe200000418ff */
[----:B------:R-:W-:Y:S07]  /*11b90*/  LDSM.16.M88.4 R200, [R209] ;  /* 0x00000000d1c8783b */ /* 0x000fee0000000200 */
[C---:B------:R-:W-:Y:S08]  /*11ba0*/  HMMA.16816.F32.BF16 R24, R32.reuse, R26, RZ ;  /* 0x0000001a2018723c */ /* 0x040ff000000418ff */
[C---:B----4-:R-:W-:Y:S08]  /*11bb0*/  HMMA.16816.F32.BF16 R28, R32.reuse, R168, RZ ;  /* 0x000000a8201c723c */ /* 0x050ff000000418ff */
        /* <DEDUP_REMOVED lines=78> */
[----:B------:R-:W1:Y:S06]  /*120a0*/  LDSM.16.M88.4 R168, [R211+0x8000] ;  /* 0x00800000d3a8783b */ /* 0x000e6c0000000200 */
[----:B------:R-:W3:Y:S01]  /*120b0*/  LDSM.16.M88.4 R184, [R204+0x14800] ;  /* 0x01480000ccb8783b */ /* 0x000ee20000000200 */
        /* <DEDUP_REMOVED lines=122> */
[----:B------:R-:W-:Y:S07]  /*12860*/  FMUL.FTZ R19, R19, c[0x0][0x2ec] ;  /* 0x0000bb0013137a20 */ /* 0x000fee0000410000 */
[----:B------:R-:W1:Y:S01]  /*12870*/  MUFU.TANH R179, R9 ;  /* 0x0000000900b37308 */ /* 0x000e620000002400 */
[----:B----4-:R-:W4:Y:S09]  /*12880*/  LDSM.16.M88.4 R4, [R209+0x7000] ;  /* 0x00700000d104783b */ /* 0x010f320000000200 */
[----:B------:R-:W1:Y:S10]  /*12890*/  MUFU.TANH R180, R10 ;  /* 0x0000000a00b47308 */ /* 0x000e740000002400 */
[----:B------:R1:W1:Y:S10]  /*128a0*/  MUFU.TANH R181, R11 ;  /* 0x0000000b00b57308 */ /* 0x0002740000002400 */
[----:B------:R-:W2:Y:S10]  /*128b0*/  MUFU.TANH R178, R15 ;  /* 0x0000000f00b27308 */ /* 0x000eb40000002400 */
[----:B------:R2:W2:Y:S01]  /*128c0*/  MUFU.TANH R168, R16 ;  /* 0x0000001000a87308 */ /* 0x0004a20000002400 */
        /* <DEDUP_REMOVED lines=9> */
[----:B------:R-:W-:Y:S03]  /*12960*/  PLOP3.LUT P0, PT, PT, PT, UP0, 0x80, 0x0 ;  /* 0x000000000000781c */ /* 0x000fe60003f0f008 */
[----:B--2---:R-:W-:Y:S01]  /*12970*/  FMUL.FTZ R16, R17, c[0x0][0x2ec] ;  /* 0x0000bb0011107a20 */ /* 0x004fe20000410000 */
[C---:B------:R-:W-:Y:S01]  /*12980*/  LEA R6, P1, R0.reuse, R238, 0x6 ;  /* 0x000000ee00067211 */ /* 0x040fe200078230ff */
[----:B------:R-:W-:Y:S03]  /*12990*/  IMAD R5, R5, c[0x0][0x198], RZ ;  /* 0x0000660005057a24 */ /* 0x000fe600078e02ff */
[----:B------:R-:W-:Y:S01]  /*129a0*/  LEA.HI.X.SX32 R7, R0, R239, 0x6, P1 ;  /* 0x000000ef00077211 */ /* 0x000fe200008f36ff */
[----:B------:R-:W2:Y:S01]  /*129b0*/  MUFU.TANH R176, R14 ;  /* 0x0000000e00b07308 */ /* 0x000ea20000002400 */
[----:B------:R-:W-:Y:S02]  /*129c0*/  IMAD R5, R4, c[0x0][0x19c], R5 ;  /* 0x0000670004057a24 */ /* 0x000fe400078e0205 */
[----:B------:R-:W-:Y:S02]  /*129d0*/  FMUL.FTZ R21, R21, c[0x0][0x2ec] ;  /* 0x0000bb0015157a20 */ /* 0x000fe40000410000 */
[----:B------:R-:W-:Y:S02]  /*129e0*/  FMUL.FTZ R22, R22, c[0x0][0x2ec] ;  /* 0x0000bb0016167a20 */ /* 0x000fe40000410000 */
[----:B------:R-:W-:Y:S02]  /*129f0*/  FMUL.FTZ R23, R23, c[0x0][0x2ec] ;  /* 0x0000bb0017177a20 */ /* 0x000fe40000410000 */
[----:B------:R-:W-:Y:S01]  /*12a00*/  FMUL.FTZ R15, R20, c[0x0][0x2ec] ;  /* 0x0000bb00140f7a20 */ /* 0x000fe20000410000 */
[----:B------:R2:W2:Y:S01]  /*12a10*/  MUFU.TANH R133, R21 ;  /* 0x0000001500857308 */ /* 0x0004a20000002400 */
[----:B------:R-:W-:Y:S02]  /*12a20*/  FMUL.FTZ R24, R24, c[0x0][0x2ec] ;  /* 0x0000bb0018187a20 */ /* 0x000fe40000410000 */
[----:B------:R-:W-:Y:S01]  /*12a30*/  FMUL.FTZ R26, R26, c[0x0][0x2ec] ;  /* 0x0000bb001a1a7a20 */ /* 0x000fe20000410000 */
[C---:B-1----:R-:W-:Y:S03]  /*12a40*/  HMMA.16816.F32.BF16 R28, R192.reuse, R8, R28 ;  /* 0x00000008c01c723c */ /* 0x042fe6000004181c */
[----:B------:R-:W-:Y:S02]  /*12a50*/  FMUL.FTZ R27, R27, c[0x0][0x2ec] ;  /* 0x0000bb001b1b7a20 */ /* 0x000fe40000410000 */
[----:B------:R-:W-:Y:S01]  /*12a60*/  IMAD R0, R7, c[0x0][0x198], RZ ;  /* 0x0000660007007a24 */ /* 0x000fe200078e02ff */
[----:B------:R1:W1:Y:S01]  /*12a70*/  MUFU.TANH R171, R22 ;  /* 0x0000001600ab7308 */ /* 0x0002620000002400 */
[----:B------:R-:W-:Y:S01]  /*12a80*/  IMAD.WIDE.U32 R8, R4, c[0x0][0x198], RZ ;  /* 0x0000660004087a25 */ /* 0x000fe200078e00ff */
[----:B------:R-:W-:Y:S04]  /*12a90*/  HMMA.16816.F32.BF16 R32, R192, R10, R32 ;  /* 0x0000000ac020723c */ /* 0x000fe80000041820 */
[----:B------:R-:W-:Y:S01]  /*12aa0*/  IMAD R0, R6, c[0x0][0x19c], R0 ;  /* 0x0000670006007a24 */ /* 0x000fe200078e0200 */
[----:B-----5:R-:W-:Y:S02]  /*12ab0*/  LEA R4, P1, R8, R237, 0x1 ;  /* 0x000000ed08047211 */ /* 0x020fe400078208ff */
[----:B------:R-:W-:Y:S01]  /*12ac0*/  IMAD.WIDE.U32 R10, R6, c[0x0][0x198], RZ ;  /* 0x00006600060a7a25 */ /* 0x000fe200078e00ff */
[----:B------:R5:W3:Y:S01]  /*12ad0*/  MUFU.TANH R177, R23 ;  /* 0x0000001700b17308 */ /* 0x000ae20000002400 */
[----:B------:R-:W-:Y:S03]  /*12ae0*/  IADD3 R5, R9, R5, RZ ;  /* 0x0000000509057210 */ /* 0x000fe60007ffe0ff */
[----:B------:R-:W-:Y:S02]  /*12af0*/  LEA R6, P6, R10, R237, 0x1 ;  /* 0x000000ed0a067211 */ /* 0x000fe400078c08ff */
[----:B------:R-:W-:Y:S02]  /*12b00*/  IADD3 R0, R11, R0, RZ ;  /* 0x000000000b007210 */ /* 0x000fe40007ffe0ff */
[----:B--2---:R-:W-:Y:S01]  /*12b10*/  FMUL.FTZ R21, R28, c[0x0][0x2ec] ;  /* 0x0000bb001c157a20 */ /* 0x004fe20000410000 */
[-C--:B------:R-:W-:Y:S01]  /*12b20*/  LEA.HI.X R5, R8, R236.reuse, R5, 0x1, P1 ;  /* 0x000000ec08057211 */ /* 0x080fe200008f0c05 */
[----:B------:R2:W2:Y:S01]  /*12b30*/  MUFU.TANH R132, R24 ;  /* 0x0000001800847308 */ /* 0x0004a20000002400 */
[----:B------:R-:W-:Y:S01]  /*12b40*/  FMUL.FTZ R28, R30, c[0x0][0x2ec] ;  /* 0x0000bb001e1c7a20 */ /* 0x000fe20000410000 */
[----:B------:R-:W-:Y:S01]  /*12b50*/  LEA.HI.X R7, R10, R236, R0, 0x1, P6 ;  /* 0x000000ec0a077211 */ /* 0x000fe200030f0c00 */
[----:B-1----:R-:W-:Y:S03]  /*12b60*/  FMUL.FTZ R22, R29, c[0x0][0x2ec] ;  /* 0x0000bb001d167a20 */ /* 0x002fe60000410000 */
[----:B------:R-:W-:Y:S04]  /*12b70*/  FMUL.FTZ R35, R35, c[0x0][0x2ec] ;  /* 0x0000bb0023237a20 */ /* 0x000fe80000410000 */
[----:B------:R1:W1:Y:S01]  /*12b80*/  MUFU.TANH R174, R26 ;  /* 0x0000001a00ae7308 */ /* 0x0002620000002400 */
[----:B-----5:R-:W-:Y:S09]  /*12b90*/  FMUL.FTZ R23, R32, c[0x0][0x2ec] ;  /* 0x0000bb0020177a20 */ /* 0x020ff20000410000 */
[----:B------:R5:W3:Y:S01]  /*12ba0*/  MUFU.TANH R175, R27 ;  /* 0x0000001b00af7308 */ /* 0x000ae20000002400 */
[----:B--2---:R-:W-:Y:S02]  /*12bb0*/  FMUL.FTZ R24, R25, c[0x0][0x2ec] ;  /* 0x0000bb0019187a20 */ /* 0x004fe40000410000 */
[----:B------:R-:W-:Y:S07]  /*12bc0*/  FMUL.FTZ R25, R33, c[0x0][0x2ec] ;  /* 0x0000bb0021197a20 */ /* 0x000fee0000410000 */
[----:B------:R-:W2:Y:S01]  /*12bd0*/  MUFU.TANH R16, R16 ;  /* 0x0000001000107308 */ /* 0x000ea20000002400 */
[----:B-1----:R-:W-:Y:S09]  /*12be0*/  FMUL.FTZ R26, R34, c[0x0][0x2ec] ;  /* 0x0000bb00221a7a20 */ /* 0x002ff20000410000 */
[----:B------:R1:W1:Y:S01]  /*12bf0*/  MUFU.TANH R169, R18 ;  /* 0x0000001200a97308 */ /* 0x0002620000002400 */
[----:B-----5:R-:W-:Y:S09]  /*12c00*/  FMUL.FTZ R27, R31, c[0x0][0x2ec] ;  /* 0x0000bb001f1b7a20 */ /* 0x020ff20000410000 */
        /* <DEDUP_REMOVED lines=10> */
[----:B------:R1:W1:Y:S02]  /*12cb0*/  MUFU.TANH R135, R35 ;  /* 0x0000002300877308 */ /* 0x0002640000002400 */
[----:B-1234-:R-:W-:-:S05]  /*12cc0*/  @P0 BRA `(.L_x_1881) ;  /* 0xffffe4b000000947 */ /* 0x01efca000383ffff */
.L_x_1880:
        /* <DEDUP_REMOVED lines=9> */
[C---:B-1----:R-:W-:Y:S02]  /*12d60*/  IADD3 R4, R0.reuse, 0x9, RZ ;  /* 0x0000000900047810 */ /* 0x042fe40007ffe0ff */
[C---:B------:R-:W-:Y:S02]  /*12d70*/  ISETP.GE.OR P0, PT, R0.reuse, R234, !P0 ;  /* 0x000000ea0000720c */ /* 0x040fe40004706670 */
[-C--:B------:R-:W-:Y:S02]  /*12d80*/  ISETP.GE.AND P1, PT, R0, R233.reuse, PT ;  /* 0x000000e90000720c */ /* 0x080fe40003f26270 */
[----:B------:R-:W-:Y:S02]  /*12d90*/  FSEL R14, R182, -INF , !P0 ;  /* 0xff800000b60e7808 */ /* 0x000fe40004000000 */
[----:B------:R-:W-:Y:S02]  /*12da0*/  ISETP.GE.AND P0, PT, R4, R233, PT ;  /* 0x000000e90400720c */ /* 0x000fe40003f06270 */
[----:B------:R-:W-:Y:S02]  /*12db0*/  IADD3 R12, R0, 0x11, RZ ;  /* 0x00000011000c7810 */ /* 0x000fe40007ffe0ff */
[-C--:B------:R-:W-:Y:S02]  /*12dc0*/  ISETP.GE.OR P0, PT, R4, R235.reuse, !P0 ;  /* 0x000000eb0400720c */ /* 0x080fe40004706670 */
[C---:B------:R-:W-:Y:S02]  /*12dd0*/  IADD3 R5, R0.reuse, 0x8, RZ ;  /* 0x0000000800057810 */ /* 0x040fe40007ffe0ff */
[----:B------:R-:W-:Y:S02]  /*12de0*/  ISETP.GE.OR P1, PT, R0, R235, !P1 ;  /* 0x000000eb0000720c */ /* 0x000fe40004f26670 */
[----:B------:R-:W-:Y:S02]  /*12df0*/  FSEL R19, R179, -INF , !P0 ;  /* 0xff800000b3137808 */ /* 0x000fe40004000000 */
[-C--:B------:R-:W-:Y:S02]  /*12e00*/  ISETP.GE.AND P0, PT, R12, R233.reuse, PT ;  /* 0x000000e90c00720c */ /* 0x080fe40003f06270 */
[----:B------:R-:W-:Y:S02]  /*12e10*/  FSEL R13, R184, -INF , !P1 ;  /* 0xff800000b80d7808 */ /* 0x000fe40004800000 */
[C---:B------:R-:W-:Y:S02]  /*12e20*/  ISETP.GE.AND P1, PT, R5.reuse, R233, PT ;  /* 0x000000e90500720c */ /* 0x040fe40003f26270 */
[-C--:B------:R-:W-:Y:S02]  /*12e30*/  ISETP.GE.OR P0, PT, R12, R235.reuse, !P0 ;  /* 0x000000eb0c00720c */ /* 0x080fe40004706670 */
[C---:B------:R-:W-:Y:S02]  /*12e40*/  IADD3 R10, R0.reuse, 0x19, RZ ;  /* 0x00000019000a7810 */ /* 0x040fe40007ffe0ff */
[----:B------:R-:W-:Y:S02]  /*12e50*/  ISETP.GE.OR P1, PT, R5, R235, !P1 ;  /* 0x000000eb0500720c */ /* 0x000fe40004f26670 */
[----:B------:R-:W-:Y:S02]  /*12e60*/  IADD3 R6, R0, 0x1, RZ ;  /* 0x0000000100067810 */ /* 0x000fe40007ffe0ff */
[----:B------:R-:W-:Y:S02]  /*12e70*/  FSEL R20, R183, -INF , !P1 ;  /* 0xff800000b7147808 */ /* 0x000fe40004800000 */
[----:B------:R-:W-:Y:S02]  /*12e80*/  FSEL R182, R172, -INF , !P0 ;  /* 0xff800000acb67808 */ /* 0x000fe40004000000 */
[-C--:B------:R-:W-:Y:S02]  /*12e90*/  ISETP.GE.AND P0, PT, R10, R233.reuse, PT ;  /* 0x000000e90a00720c */ /* 0x080fe40003f06270 */
[C---:B------:R-:W-:Y:S02]  /*12ea0*/  ISETP.GE.AND P6, PT, R6.reuse, R233, PT ;  /* 0x000000e90600720c */ /* 0x040fe40003fc6270 */
[----:B------:R-:W-:Y:S02]  /*12eb0*/  ISETP.GE.AND P1, PT, R6, R232, PT ;  /* 0x000000e80600720c */ /* 0x000fe40003f26270 */
[----:B------:R-:W-:Y:S02]  /*12ec0*/  IADD3 R9, R0, 0x20, RZ ;  /* 0x0000002000097810 */ /* 0x000fe40007ffe0ff */
[-C--:B------:R-:W-:Y:S02]  /*12ed0*/  ISETP.GE.OR P0, PT, R10, R235.reuse, !P0 ;  /* 0x000000eb0a00720c */ /* 0x080fe40004706670 */
[----:B------:R-:W-:Y:S02]  /*12ee0*/  IADD3 R2, R0, 0x10, RZ ;  /* 0x0000001000027810 */ /* 0x000fe40007ffe0ff */
[C---:B------:R-:W-:Y:S02]  /*12ef0*/  ISETP.GE.OR P1, PT, R6.reuse, R234, !P1 ;  /* 0x000000ea0600720c */ /* 0x040fe40004f26670 */
[----:B------:R-:W-:Y:S02]  /*12f00*/  ISETP.GE.OR P6, PT, R6, R235, !P6 ;  /* 0x000000eb0600720c */ /* 0x000fe400077c6670 */
[----:B------:R-:W-:Y:S02]  /*12f10*/  FSEL R18, R186, -INF , !P1 ;  /* 0xff800000ba127808 */ /* 0x000fe40004800000 */
[-C--:B------:R-:W-:Y:S02]  /*12f20*/  ISETP.GE.AND P1, PT, R9, R233.reuse, PT ;  /* 0x000000e90900720c */ /* 0x080fe40003f26270 */
[----:B------:R-:W-:Y:S02]  /*12f30*/  FSEL R17, R185, -INF , !P6 ;  /* 0xff800000b9117808 */ /* 0x000fe40007000000 */
[----:B------:R-:W-:Y:S02]  /*12f40*/  ISETP.GE.AND P6, PT, R2, R233, PT ;  /* 0x000000e90200720c */ /* 0x000fe40003fc6270 */
[----:B------:R-:W-:Y:S02]  /*12f50*/  FSEL R184, R16, -INF , !P0 ;  /* 0xff80000010b87808 */ /* 0x000fe40004000000 */
[----:B------:R-:W-:Y:S02]  /*12f60*/  ISETP.GE.AND P0, PT, R4, R232, PT ;  /* 0x000000e80400720c */ /* 0x000fe40003f06270 */
[----:B------:R-:W-:Y:S02]  /*12f70*/  IADD3 R11, R0, 0x18, RZ ;  /* 0x00000018000b7810 */ /* 0x000fe40007ffe0ff */
[-C--:B------:R-:W-:Y:S02]  /*12f80*/  ISETP.GE.OR P6, PT, R2, R235.reuse, !P6 ;  /* 0x000000eb0200720c */ /* 0x080fe400077c6670 */
[----:B------:R-:W-:Y:S02]  /*12f90*/  ISETP.GE.OR P1, PT, R9, R235, !P1 ;  /* 0x000000eb0900720c */ /* 0x000fe40004f26670 */
[----:B------:R-:W-:Y:S02]  /*12fa0*/  IADD3 R7, R0, 0x28, RZ ;  /* 0x0000002800077810 */ /* 0x000fe40007ffe0ff */
[----:B------:R-:W-:Y:S02]  /*12fb0*/  ISETP.GE.OR P0, PT, R4, R234, !P0 ;  /* 0x000000ea0400720c */ /* 0x000fe40004706670 */
[----:B------:R-:W-:Y:S02]  /*12fc0*/  FSEL R179, R170, -INF , !P6 ;  /* 0xff800000aab37808 */ /* 0x000fe40007000000 */
[-C--:B------:R-:W-:Y:S02]  /*12fd0*/  ISETP.GE.AND P6, PT, R11, R233.reuse, PT ;  /* 0x000000e90b00720c */ /* 0x080fe40003fc6270 */
[----:B------:R-:W-:Y:S02]  /*12fe0*/  FSEL R185, R15, -INF , !P1 ;  /* 0xff8000000fb97808 */ /* 0x000fe40004800000 */
[----:B------:R-:W-:Y:S02]  /*12ff0*/  FSEL R15, R181, -INF , !P0 ;  /* 0xff800000b50f7808 */ /* 0x000fe40004000000 */
[----:B------:R-:W-:Y:S02]  /*13000*/  ISETP.GE.AND P0, PT, R7, R233, PT ;  /* 0x000000e90700720c */ /* 0x000fe40003f06270 */
[-C--:B------:R-:W-:Y:S02]  /*13010*/  ISETP.GE.OR P6, PT, R11, R235.reuse, !P6 ;  /* 0x000000eb0b00720c */ /* 0x080fe400077c6670 */
[----:B------:R-:W-:Y:S02]  /*13020*/  ISETP.GE.OR P0, PT, R7, R235, !P0 ;  /* 0x000000eb0700720c */ /* 0x000fe40004706670 */
[C---:B------:R-:W-:Y:S02]  /*13030*/  IADD3 R8, R0.reuse, 0x21, RZ ;  /* 0x0000002100087810 */ /* 0x040fe40007ffe0ff */
[----:B------:R-:W-:Y:S02]  /*13040*/  IADD3 R6, R0, 0x29, RZ ;  /* 0x0000002900067810 */ /* 0x000fe40007ffe0ff */
[----:B------:R-:W-:Y:S02]  /*13050*/  FSEL R183, R168, -INF , !P6 ;  /* 0xff800000a8b77808 */ /* 0x000fe40007000000 */
[C---:B------:R-:W-:Y:S02]  /*13060*/  ISETP.GE.AND P6, PT, R5.reuse, R232, PT ;  /* 0x000000e80500720c */ /* 0x040fe40003fc6270 */
[-C--:B------:R-:W-:Y:S02]  /*13070*/  ISETP.GE.AND P1, PT, R8, R233.reuse, PT ;  /* 0x000000e90800720c */ /* 0x080fe40003f26270 */
[----:B------:R-:W-:Y:S02]  /*13080*/  FSEL R188, R132, -INF , !P0 ;  /* 0xff80000084bc7808 */ /* 0x000fe40004000000 */
[----:B------:R-:W-:Y:S02]  /*13090*/  ISETP.GE.AND P0, PT, R6, R233, PT ;  /* 0x000000e90600720c */ /* 0x000fe40003f06270 */
[-C--:B------:R-:W-:Y:S02]  /*130a0*/  ISETP.GE.OR P1, PT, R8, R235.reuse, !P1 ;  /* 0x000000eb0800720c */ /* 0x080fe40004f26670 */
[----:B------:R-:W-:Y:S02]  /*130b0*/  ISETP.GE.OR P6, PT, R5, R234, !P6 ;  /* 0x000000ea0500720c */ /* 0x000fe400077c6670 */
[----:B------:R-:W-:Y:S02]  /*130c0*/  IADD3 R5, R0, 0x30, RZ ;  /* 0x0000003000057810 */ /* 0x000fe40007ffe0ff */
[----:B------:R-:W-:Y:S02]  /*130d0*/  ISETP.GE.OR P0, PT, R6, R235, !P0 ;  /* 0x000000eb0600720c */ /* 0x000fe40004706670 */
[----:B------:R-:W-:Y:S02]  /*130e0*/  FSEL R187, R133, -INF , !P1 ;  /* 0xff80000085bb7808 */ /* 0x000fe40004800000 */
[-C--:B------:R-:W-:Y:S02]  /*130f0*/  ISETP.GE.AND P1, PT, R12, R232.reuse, PT ;  /* 0x000000e80c00720c */ /* 0x080fe40003f26270 */
[----:B------:R-:W-:Y:S02]  /*13100*/  FSEL R189, R24, -INF , !P0 ;  /* 0xff80000018bd7808 */ /* 0x000fe40004000000 */
[----:B------:R-:W-:Y:S02]  /*13110*/  ISETP.GE.AND P0, PT, R5, R233, PT ;  /* 0x000000e90500720c */ /* 0x000fe40003f06270 */
[----:B------:R-:W-:Y:S02]  /*13120*/  FSEL R16, R180, -INF , !P6 ;  /* 0xff800000b4107808 */ /* 0x000fe40007000000 */
[----:B------:R-:W-:Y:S02]  /*13130*/  ISETP.GE.AND P6, PT, R2, R232, PT ;  /* 0x000000e80200720c */ /* 0x000fe40003fc6270 */
[-C--:B------:R-:W-:Y:S02]  /*13140*/  ISETP.GE.OR P1, PT, R12, R234.reuse, !P1 ;  /* 0x000000ea0c00720c */ /* 0x080fe40004f26670 */
[----:B------:R-:W-:Y:S02]  /*13150*/  ISETP.GE.OR P6, PT, R2, R234, !P6 ;  /* 0x000000ea0200720c */ /* 0x000fe400077c6670 */
[----:B------:R-:W-:Y:S02]  /*13160*/  FMNMX.FTZ R2, R13, R3, !PT ;  /* 0x000000030d027209 */ /* 0x000fe40007810000 */
[----:B------:R-:W-:Y:S02]  /*13170*/  ISETP.GE.OR P0, PT, R5, R235, !P0 ;  /* 0x000000eb0500720c */ /* 0x000fe40004706670 */
[----:B------:R-:W-:Y:S02]  /*13180*/  FSEL R178, R178, -INF , !P1 ;  /* 0xff800000b2b27808 */ /* 0x000fe40004800000 */
[----:B------:R-:W-:Y:S02]  /*13190*/  FSEL R238, R21, -INF , !P0 ;  /* 0xff80000015ee7808 */ /* 0x000fe40004000000 */
[----:B------:R-:W-:Y:S02]  /*131a0*/  ISETP.GE.AND P1, PT, R10, R232, PT ;  /* 0x000000e80a00720c */ /* 0x000fe40003f26270 */
[----:B------:R-:W-:Y:S02]  /*131b0*/  FMNMX.FTZ R2, R17, R2, !PT ;  /* 0x0000000211027209 */ /* 0x000fe40007810000 */
[----:B------:R-:W-:Y:S02]  /*131c0*/  ISETP.GE.AND P0, PT, R8, R232, PT ;  /* 0x000000e80800720c */ /* 0x000fe40003f06270 */
[----:B------:R-:W-:Y:S02]  /*131d0*/  FMNMX.FTZ R2, R20, R2, !PT ;  /* 0x0000000214027209 */ /* 0x000fe40007810000 */
[-C--:B------:R-:W-:Y:S02]  /*131e0*/  ISETP.GE.OR P1, PT, R10, R234.reuse, !P1 ;  /* 0x000000ea0a00720c */ /* 0x080fe40004f26670 */
[----:B------:R-:W-:Y:S02]  /*131f0*/  IADD3 R4, R0, 0x31, RZ ;  /* 0x0000003100047810 */ /* 0x000fe40007ffe0ff */
[----:B------:R-:W-:Y:S02]  /*13200*/  ISETP.GE.OR P0, PT, R8, R234, !P0 ;  /* 0x000000ea0800720c */ /* 0x000fe40004706670 */
[----:B------:R-:W-:Y:S02]  /*13210*/  FMNMX.FTZ R8, R14, R134, !PT ;  /* 0x000000860e087209 */ /* 0x000fe40007810000 */
[----:B------:R-:W-:Y:S02]  /*13220*/  FSEL R176, R176, -INF , !P6 ;  /* 0xff800000b0b07808 */ /* 0x000fe40007000000 */
        /* <DEDUP_REMOVED lines=9> */
[----:B------:R-:W-:Y:S02]  /*132c0*/  FSEL R240, R22, -INF , !P1 ;  /* 0xff80000016f07808 */ /* 0x000fe40004800000 */
[----:B------:R-:W-:Y:S02]  /*132d0*/  ISETP.GE.AND P1, PT, R7, R232, PT ;  /* 0x000000e80700720c */ /* 0x000fe40003f26270 */
[----:B------:R-:W-:Y:S02]  /*132e0*/  FMNMX.FTZ R8, R15, R8, !PT ;  /* 0x000000080f087209 */ /* 0x000fe40007810000 */
[----:B------:R-:W-:Y:S02]  /*132f0*/  FSEL R180, R169, -INF , !P6 ;  /* 0xff800000a9b47808 */ /* 0x000fe40007000000 */
[C---:B------:R-:W-:Y:S02]  /*13300*/  ISETP.GE.AND P6, PT, R9.reuse, R232, PT ;  /* 0x000000e80900720c */ /* 0x040fe40003fc6270 */
[----:B------:R-:W-:Y:S02]  /*13310*/  FMNMX.FTZ R2, R182, R2, !PT ;  /* 0x00000002b6027209 */ /* 0x000fe40007810000 */
[----:B------:R-:W-:Y:S02]  /*13320*/  ISETP.GE.OR P6, PT, R9, R234, !P6 ;  /* 0x000000ea0900720c */ /* 0x000fe400077c6670 */
[----:B------:R-:W-:Y:S02]  /*13330*/  FMNMX.FTZ R133, R183, R2, !PT ;  /* 0x00000002b7857209 */ /* 0x000fe40007810000 */
[----:B------:R-:W-:Y:S02]  /*13340*/  ISETP.GE.OR P1, PT, R7, R234, !P1 ;  /* 0x000000ea0700720c */ /* 0x000fe40004f26670 */
[----:B------:R-:W-:Y:S02]  /*13350*/  FMNMX.FTZ R7, R176, R8, !PT ;  /* 0x00000008b0077209 */ /* 0x000fe40007810000 */
[----:B------:R-:W-:Y:S02]  /*13360*/  IADD3 R2, R0, 0x38, RZ ;  /* 0x0000003800027810 */ /* 0x000fe40007ffe0ff */
        /* <DEDUP_REMOVED lines=13> */
[----:B------:R-:W-:Y:S02]  /*13440*/  ISETP.GE.OR P0, PT, R6, R234, !P0 ;  /* 0x000000ea0600720c */ /* 0x000fe40004706670 */
[----:B------:R-:W-:Y:S02]  /*13450*/  FMNMX.FTZ R6, R186, R7, !PT ;  /* 0x00000007ba067209 */ /* 0x000fe40007810000 */
[----:B------:R-:W-:Y:S02]  /*13460*/  ISETP.GE.OR P6, PT, R0, R235, !P6 ;  /* 0x000000eb0000720c */ /* 0x000fe400077c6670 */
[----:B------:R-:W-:Y:S02]  /*13470*/  FMNMX.FTZ R133, R187, R133, !PT ;  /* 0x00000085bb857209 */ /* 0x000fe40007810000 */
[----:B------:R-:W-:Y:S02]  /*13480*/  FSEL R174, R174, -INF , !P1 ;  /* 0xff800000aeae7808 */ /* 0x000fe40004800000 */
[----:B------:R-:W-:Y:S02]  /*13490*/  FMNMX.FTZ R6, R177, R6, !PT ;  /* 0x00000006b1067209 */ /* 0x000fe40007810000 */
[----:B------:R-:W-:Y:S02]  /*134a0*/  FSEL R237, R25, -INF , !P6 ;  /* 0xff80000019ed7808 */ /* 0x000fe40007000000 */
[----:B------:R-:W-:Y:S02]  /*134b0*/  ISETP.GE.AND P6, PT, R5, R232, PT ;  /* 0x000000e80500720c */ /* 0x000fe40003fc6270 */
[----:B------:R-:W-:Y:S02]  /*134c0*/  FMNMX.FTZ R133, R188, R133, !PT ;  /* 0x00000085bc857209 */ /* 0x000fe40007810000 */
[----:B------:R-:W-:Y:S02]  /*134d0*/  FSEL R175, R175, -INF , !P0 ;  /* 0xff800000afaf7808 */ /* 0x000fe40004000000 */
[----:B------:R-:W-:Y:S02]  /*134e0*/  ISETP.GE.OR P6, PT, R5, R234, !P6 ;  /* 0x000000ea0500720c */ /* 0x000fe400077c6670 */
[----:B------:R-:W-:Y:S02]  /*134f0*/  FMNMX.FTZ R5, R174, R6, !PT ;  /* 0x00000006ae057209 */ /* 0x000fe40007810000 */
[----:B------:R-:W-:Y:S02]  /*13500*/  ISETP.GE.AND P1, PT, R4, R232, PT ;  /* 0x000000e80400720c */ /* 0x000fe40003f26270 */
[----:B------:R-:W-:Y:S02]  /*13510*/  FMNMX.FTZ R133, R189, R133, !PT ;  /* 0x00000085bd857209 */ /* 0x000fe40007810000 */
[----:B------:R-:W-:Y:S02]  /*13520*/  FSEL R203, R28, -INF , !P6 ;  /* 0xff8000001ccb7808 */ /* 0x000fe40007000000 */
[----:B------:R-:W-:Y:S01]  /*13530*/  ISETP.GE.OR P1, PT, R4, R234, !P1 ;  /* 0x000000ea0400720c */ /* 0x000fe20004f26670 */
[----:B------:R-:W-:Y:S01]  /*13540*/  LDSM.16.MT88.4 R28, [R208+0x18000] ;  /* 0x01800000d01c783b */ /* 0x000fe20000004200 */
[----:B------:R-:W-:Y:S02]  /*13550*/  FMNMX.FTZ R4, R175, R5, !PT ;  /* 0x00000005af047209 */ /* 0x000fe40007810000 */
        /* <DEDUP_REMOVED lines=8> */
[----:B------:R-:W-:Y:S02]  /*135e0*/  ISETP.GE.OR P0, PT, R0, R234, !P0 ;  /* 0x000000ea0000720c */ /* 0x000fe40004706670 */
[----:B------:R-:W-:Y:S02]  /*135f0*/  FMNMX.FTZ R0, R239, R2, !PT ;  /* 0x00000002ef007209 */ /* 0x000fe40007810000 */
[----:B------:R-:W-:Y:S02]  /*13600*/  FMNMX.FTZ R133, R236, R133, !PT ;  /* 0x00000085ec857209 */ /* 0x000fe40007810000 */
[----:B------:R-:W-:Y:S02]  /*13610*/  FSEL R135, R135, -INF , !P0 ;  /* 0xff80000087877808 */ /* 0x000fe40004000000 */
        /* <DEDUP_REMOVED lines=9> */
[----:B-1----:R-:W-:Y:S04]  /*136b0*/  FMNMX.FTZ R133, R133, R4, !PT ;  /* 0x0000000485857209 */ /* 0x002fe80007810000 */
[C---:B------:R-:W-:Y:S01]  /*136c0*/  FSETP.NEU.FTZ.AND P1, PT, R133.reuse, -INF , PT ;  /* 0xff8000008500780b */ /* 0x040fe20003f3d000 */
[C---:B------:R-:W-:Y:S01]  /*136d0*/  FMUL.FTZ R172, R133.reuse, c[0x0][0x23c] ;  /* 0x00008f0085ac7a20 */ /* 0x040fe20000410000 */
[----:B--2---:R-:W-:Y:S02]  /*136e0*/  FMNMX.FTZ R132, R0, R2, !PT ;  /* 0x0000000200847209 */ /* 0x004fe40007810000 */
[----:B------:R-:W-:Y:S02]  /*136f0*/  FSEL R0, R133, RZ, P1 ;  /* 0x000000ff85007208 */ /* 0x000fe40000800000 */
[C---:B------:R-:W-:Y:S01]  /*13700*/  FSETP.NEU.FTZ.AND P0, PT, R132.reuse, -INF , PT ;  /* 0xff8000008400780b */ /* 0x040fe20003f1d000 */
[----:B------:R-:W-:Y:S01]  /*13710*/  FMUL.FTZ R173, R132, c[0x0][0x23c] ;  /* 0x00008f0084ad7a20 */ /* 0x000fe20000410000 */
[----:B------:R-:W-:Y:S01]  /*13720*/  FSEL R172, R172, RZ, P1 ;  /* 0x000000ffacac7208 */ /* 0x000fe20000800000 */
[----:B------:R-:W-:Y:S01]  /*13730*/  FADD.FTZ R0, -R0, R3 ;  /* 0x0000000300007221 */ /* 0x000fe20000010100 */
[----:B------:R-:W-:Y:S02]  /*13740*/  FSEL R2, R132, RZ, P0 ;  /* 0x000000ff84027208 */ /* 0x000fe40000000000 */
[----:B------:R-:W-:Y:S01]  /*13750*/  FSEL R173, R173, RZ, P0 ;  /* 0x000000ffadad7208 */ /* 0x000fe20000000000 */
[----:B------:R-:W-:Y:S01]  /*13760*/  FMUL.FTZ R0, R0, c[0x0][0x23c] ;  /* 0x00008f0000007a20 */ /* 0x000fe20000410000 */
[----:B------:R-:W-:Y:S01]  /*13770*/  PLOP3.LUT P0, PT, PT, PT, UP0, 0x80, 0x0 ;  /* 0x000000000000781c */ /* 0x000fe20003f0f008 */
[--C-:B------:R-:W-:Y:S02]  /*13780*/  FFMA.FTZ R13, R13, c[0x0][0x23c], -R172.reuse ;  /* 0x00008f000d0d7a23 */ /* 0x100fe400000108ac */
[--C-:B------:R-:W-:Y:S01]  /*13790*/  FFMA.FTZ R14, R14, c[0x0][0x23c], -R173.reuse ;  /* 0x00008f000e0e7a23 */ /* 0x100fe200000108ad */
[----:B------:R1:W2:Y:S01]  /*137a0*/  MUFU.EX2 R3, R0 ;  /* 0x0000000000037308 */ /* 0x0002a20000000800 */
[--C-:B------:R-:W-:Y:S02]  /*137b0*/  FFMA.FTZ R15, R15, c[0x0][0x23c], -R173.reuse ;  /* 0x00008f000f0f7a23 */ /* 0x100fe400000108ad */
[--C-:B------:R-:W-:Y:S02]  /*137c0*/  FFMA.FTZ R20, R20, c[0x0][0x23c], -R172.reuse ;  /* 0x00008f0014147a23 */ /* 0x100fe400000108ac */
[--C-:B------:R-:W-:Y:S02]  /*137d0*/  FFMA.FTZ R17, R17, c[0x0][0x23c], -R172.reuse ;  /* 0x00008f0011117a23 */ /* 0x100fe400000108ac */
[----:B------:R-:W-:Y:S02]  /*137e0*/  FFMA.FTZ R19, R19, c[0x0][0x23c], -R172 ;  /* 0x00008f0013137a23 */ /* 0x000fe400000108ac */
[--C-:B------:R-:W-:Y:S01]  /*137f0*/  FFMA.FTZ R18, R18, c[0x0][0x23c], -R173.reuse ;  /* 0x00008f0012127a23 */ /* 0x100fe200000108ad */
[----:B------:R-:W-:Y:S01]  /*13800*/  MUFU.EX2 R246, R13 ;  /* 0x0000000d00f67308 */ /* 0x000fe20000000800 */
[--C-:B------:R-:W-:Y:S09]  /*13810*/  FFMA.FTZ R16, R16, c[0x0][0x23c], -R173.reuse ;  /* 0x00008f0010107a23 */ /* 0x100ff200000108ad */
[----:B------:R-:W-:Y:S01]  /*13820*/  MUFU.EX2 R245, R14 ;  /* 0x0000000e00f57308 */ /* 0x000fe20000000800 */
[----:B-1----:R-:W-:Y:S02]  /*13830*/  FADD.FTZ R0, -R2, R134 ;  /* 0x0000008602007221 */ /* 0x002fe40000010100 */
[C---:B--2---:R-:W-:Y:S02]  /*13840*/  FMUL.FTZ R4, R3.reuse, R136 ;  /* 0x0000008803047220 */ /* 0x044fe40000410000 */
[----:B------:R-:W-:Y:S05]  /*13850*/  FMUL.FTZ R0, R0, c[0x0][0x23c] ;  /* 0x00008f0000007a20 */ /* 0x000fea0000410000 */
[----:B------:R1:W-:Y:S01]  /*13860*/  MUFU.EX2 R242, R15 ;  /* 0x0000000f00f27308 */ /* 0x0003e20000000800 */
[C---:B------:R-:W-:Y:S02]  /*13870*/  FMUL.FTZ R5, R3.reuse, R137 ;  /* 0x0000008903057220 */ /* 0x040fe40000410000 */
[C---:B------:R-:W-:Y:S02]  /*13880*/  FMUL.FTZ R8, R3.reuse, R140 ;  /* 0x0000008c03087220 */ /* 0x040fe40000410000 */
[C---:B------:R-:W-:Y:S02]  /*13890*/  FMUL.FTZ R9, R3.reuse, R141 ;  /* 0x0000008d03097220 */ /* 0x040fe40000410000 */
[C---:B------:R-:W-:Y:S02]  /*138a0*/  FMUL.FTZ R24, R3.reuse, R156 ;  /* 0x0000009c03187220 */ /* 0x040fe40000410000 */
[----:B------:R-:W-:Y:S01]  /*138b0*/  FMUL.FTZ R25, R3, R157 ;  /* 0x0000009d03197220 */ /* 0x000fe20000410000 */
[----:B------:R2:W-:Y:S01]  /*138c0*/  MUFU.EX2 R248, R20 ;  /* 0x0000001400f87308 */ /* 0x0005e20000000800 */
[--C-:B------:R-:W-:Y:S02]  /*138d0*/  FFMA.FTZ R2, R179, c[0x0][0x23c], -R172.reuse ;  /* 0x00008f00b3027a23 */ /* 0x100fe400000108ac */
        /* <DEDUP_REMOVED lines=13> */
[C---:B------:R-:W-:Y:S01]  /*139b0*/  FMUL.FTZ R52, R3.reuse, R52 ;  /* 0x0000003403347220 */ /* 0x040fe20000410000 */
[----:B--2---:R-:W2:Y:S01]  /*139c0*/  LDSM.16.MT88.4 R20, [R206+0x18000] ;  /* 0x01800000ce14783b */ /* 0x004ea20000004200 */
[C---:B------:R-:W-:Y:S02]  /*139d0*/  FMUL.FTZ R53, R3.reuse, R53 ;  /* 0x0000003503357220 */ /* 0x040fe40000410000 */
[C---:B------:R-:W-:Y:S02]  /*139e0*/  FMUL.FTZ R56, R3.reuse, R56 ;  /* 0x0000003803387220 */ /* 0x040fe40000410000 */
[C---:B------:R-:W-:Y:S01]  /*139f0*/  FMUL.FTZ R57, R3.reuse, R57 ;  /* 0x0000003903397220 */ /* 0x040fe20000410000 */
[----:B------:R-:W5:Y:S01]  /*13a00*/  MUFU.EX2 R244, R18 ;  /* 0x0000001200f47308 */ /* 0x000f620000000800 */
[C---:B------:R-:W-:Y:S02]  /*13a10*/  FMUL.FTZ R60, R3.reuse, R60 ;  /* 0x0000003c033c7220 */ /* 0x040fe40000410000 */
[----:B------:R-:W-:Y:S01]  /*13a20*/  FMUL.FTZ R61, R3, R61 ;  /* 0x0000003d033d7220 */ /* 0x000fe20000410000 */
[----:B---3--:R-:W-:Y:S01]  /*13a30*/  F2FP.BF16.PACK_AB R168, R249, R246 ;  /* 0x000000f6f9a8723e */ /* 0x008fe200000010ff */
[C---:B------:R-:W-:Y:S02]  /*13a40*/  FMUL.FTZ R17, R3.reuse, R149 ;  /* 0x0000009503117220 */ /* 0x040fe40000410000 */
[C---:B------:R-:W-:Y:S02]  /*13a50*/  FMUL.FTZ R64, R3.reuse, R64 ;  /* 0x0000004003407220 */ /* 0x040fe40000410000 */
[C---:B------:R-:W-:Y:S01]  /*13a60*/  FMUL.FTZ R65, R3.reuse, R65 ;  /* 0x0000004103417220 */ /* 0x040fe20000410000 */
[----:B------:R-:W3:Y:S01]  /*13a70*/  MUFU.EX2 R243, R16 ;  /* 0x0000001000f37308 */ /* 0x000ee20000000800 */
[C---:B------:R-:W-:Y:S02]  /*13a80*/  FMUL.FTZ R68, R3.reuse, R68 ;  /* 0x0000004403447220 */ /* 0x040fe40000410000 */
[----:B------:R-:W-:Y:S01]  /*13a90*/  FMUL.FTZ R69, R3, R69 ;  /* 0x0000004503457220 */ /* 0x000fe20000410000 */
[----:B----4-:R-:W-:Y:S01]  /*13aa0*/  F2FP.BF16.PACK_AB R170, R247, R248 ;  /* 0x000000f8f7aa723e */ /* 0x010fe200000010ff */
[C---:B------:R-:W-:Y:S02]  /*13ab0*/  FMUL.FTZ R72, R3.reuse, R72 ;  /* 0x0000004803487220 */ /* 0x040fe40000410000 */
[C---:B------:R-:W-:Y:S02]  /*13ac0*/  FMUL.FTZ R73, R3.reuse, R73 ;  /* 0x0000004903497220 */ /* 0x040fe40000410000 */
[C---:B------:R-:W-:Y:S01]  /*13ad0*/  FMUL.FTZ R76, R3.reuse, R76 ;  /* 0x0000004c034c7220 */ /* 0x040fe20000410000 */
[----:B------:R-:W4:Y:S01]  /*13ae0*/  MUFU.EX2 R0, R0 ;  /* 0x0000000000007308 */ /* 0x000f220000000800 */
[C---:B------:R-:W-:Y:S02]  /*13af0*/  FMUL.FTZ R77, R3.reuse, R77 ;  /* 0x0000004d034d7220 */ /* 0x040fe40000410000 */
[C---:B------:R-:W-:Y:S01]  /*13b00*/  FMUL.FTZ R80, R3.reuse, R80 ;  /* 0x0000005003507220 */ /* 0x040fe20000410000 */
[----:B-----5:R-:W-:Y:S01]  /*13b10*/  F2FP.BF16.PACK_AB R169, R244, R245 ;  /* 0x000000f5f4a9723e */ /* 0x020fe200000010ff */
[C---:B------:R-:W-:Y:S02]  /*13b20*/  FMUL.FTZ R81, R3.reuse, R81 ;  /* 0x0000005103517220 */ /* 0x040fe40000410000 */
[C---:B------:R-:W-:Y:S02]  /*13b30*/  FMUL.FTZ R84, R3.reuse, R84 ;  /* 0x0000005403547220 */ /* 0x040fe40000410000 */
[C---:B------:R-:W-:Y:S01]  /*13b40*/  FMUL.FTZ R85, R3.reuse, R85 ;  /* 0x0000005503557220 */ /* 0x040fe20000410000 */
[----:B------:R5:W-:Y:S01]  /*13b50*/  MUFU.EX2 R202, R2 ;  /* 0x0000000200ca7308 */ /* 0x000be20000000800 */
[C---:B------:R-:W-:Y:S02]  /*13b60*/  FMUL.FTZ R88, R3.reuse, R88 ;  /* 0x0000005803587220 */ /* 0x040fe40000410000 */
[C---:B------:R-:W-:Y:S01]  /*13b70*/  FMUL.FTZ R89, R3.reuse, R89 ;  /* 0x0000005903597220 */ /* 0x040fe20000410000 */
[----:B---3--:R-:W-:Y:S01]  /*13b80*/  F2FP.BF16.PACK_AB R171, R242, R243 ;  /* 0x000000f3f2ab723e */ /* 0x008fe200000010ff */
[C---:B------:R-:W-:Y:S02]  /*13b90*/  FMUL.FTZ R16, R3.reuse, R148 ;  /* 0x0000009403107220 */ /* 0x040fe40000410000 */
[C---:B------:R-:W-:Y:S02]  /*13ba0*/  FMUL.FTZ R92, R3.reuse, R92 ;  /* 0x0000005c035c7220 */ /* 0x040fe40000410000 */
[C---:B------:R-:W-:Y:S02]  /*13bb0*/  FMUL.FTZ R93, R3.reuse, R93 ;  /* 0x0000005d035d7220 */ /* 0x040fe40000410000 */
[C---:B------:R-:W-:Y:S02]  /*13bc0*/  FMUL.FTZ R96, R3.reuse, R96 ;  /* 0x0000006003607220 */ /* 0x040fe40000410000 */
[C---:B------:R-:W-:Y:S02]  /*13bd0*/  FMUL.FTZ R97, R3.reuse, R97 ;  /* 0x0000006103617220 */ /* 0x040fe40000410000 */
[C---:B----4-:R-:W-:Y:S02]  /*13be0*/  FMUL.FTZ R6, R0.reuse, R138 ;  /* 0x0000008a00067220 */ /* 0x050fe40000410000 */
[C---:B------:R-:W-:Y:S02]  /*13bf0*/  FMUL.FTZ R7, R0.reuse, R139 ;  /* 0x0000008b00077220 */ /* 0x040fe40000410000 */
[----:B------:R-:W3:Y:S01]  /*13c00*/  LDSM.16.MT88.4 R136, [R207+0x18000] ;  /* 0x01800000cf88783b */ /* 0x000ee20000004200 */
        /* <DEDUP_REMOVED lines=16> */
[C---:B--2---:R-:W-:Y:S03]  /*13d10*/  HMMA.16816.F32.BF16 R12, R168.reuse, R20, R12 ;  /* 0x00000014a80c723c */ /* 0x044fe6000004180c */
        /* <DEDUP_REMOVED lines=10> */
[--C-:B-----5:R-:W-:Y:S01]  /*13dc0*/  FFMA.FTZ R2, R182, c[0x0][0x23c], -R172.reuse ;  /* 0x00008f00b6027a23 */ /* 0x120fe200000108ac */
        /* <DEDUP_REMOVED lines=14> */
[C---:B------:R-:W-:Y:S02]  /*13eb0*/  FMUL.FTZ R51, R0.reuse, R51 ;  /* 0x0000003300337220 */ /* 0x040fe40000410000 */
[--C-:B--2---:R-:W-:Y:S02]  /*13ec0*/  FFMA.FTZ R2, R183, c[0x0][0x23c], -R172.reuse ;  /* 0x00008f00b7027a23 */ /* 0x104fe400000108ac */
[C---:B---3--:R-:W-:Y:S02]  /*13ed0*/  HMMA.16816.F32.BF16 R28, R168.reuse, R136, R28 ;  /* 0x00000088a81c723c */ /* 0x048fe4000004181c */
[----:B------:R2:W-:Y:S01]  /*13ee0*/  MUFU.EX2 R200, R2 ;  /* 0x0000000200c87308 */ /* 0x0005e20000000800 */
[C---:B------:R-:W-:Y:S02]  /*13ef0*/  FMUL.FTZ R54, R0.reuse, R54 ;  /* 0x0000003600367220 */ /* 0x040fe40000410000 */
[C---:B------:R-:W-:Y:S02]  /*13f00*/  FMUL.FTZ R55, R0.reuse, R55 ;  /* 0x0000003700377220 */ /* 0x040fe40000410000 */
[C---:B------:R-:W-:Y:S01]  /*13f10*/  FMUL.FTZ R58, R0.reuse, R58 ;  /* 0x0000003a003a7220 */ /* 0x040fe20000410000 */
[C---:B------:R-:W-:Y:S01]  /*13f20*/  HMMA.16816.F32.BF16 R32, R168.reuse, R138, R32 ;  /* 0x0000008aa820723c */ /* 0x040fe20000041820 */
[----:B------:R-:W3:Y:S03]  /*13f30*/  LDSM.16.MT88.4 R136, [R208+0x1a000] ;  /* 0x01a00000d088783b */ /* 0x000ee60000004200 */
[C---:B------:R-:W-:Y:S02]  /*13f40*/  FMUL.FTZ R59, R0.reuse, R59 ;  /* 0x0000003b003b7220 */ /* 0x040fe40000410000 */
[C---:B------:R-:W-:Y:S02]  /*13f50*/  FMUL.FTZ R62, R0.reuse, R62 ;  /* 0x0000003e003e7220 */ /* 0x040fe40000410000 */
[C---:B-1----:R-:W-:Y:S04]  /*13f60*/  HMMA.16816.F32.BF16 R36, R168.reuse, R140, R36 ;  /* 0x0000008ca824723c */ /* 0x042fe80000041824 */
[C---:B------:R-:W-:Y:S02]  /*13f70*/  FMUL.FTZ R63, R0.reuse, R63 ;  /* 0x0000003f003f7220 */ /* 0x040fe40000410000 */
[C---:B------:R-:W-:Y:S02]  /*13f80*/  FMUL.FTZ R66, R0.reuse, R66 ;  /* 0x0000004200427220 */ /* 0x040fe40000410000 */
[C---:B------:R-:W-:Y:S01]  /*13f90*/  HMMA.16816.F32.BF16 R40, R168.reuse, R142, R40 ;  /* 0x0000008ea828723c */ /* 0x040fe20000041828 */
[----:B------:R-:W1:Y:S03]  /*13fa0*/  LDSM.16.MT88.4 R140, [R207+0x1a000] ;  /* 0x01a00000cf8c783b */ /* 0x000e660000004200 */
[----:B------:R-:W-:Y:S02]  /*13fb0*/  FMUL.FTZ R67, R0, R67 ;  /* 0x0000004300437220 */ /* 0x000fe40000410000 */
[--C-:B--2---:R-:W-:Y:S02]  /*13fc0*/  FFMA.FTZ R2, R184, c[0x0][0x23c], -R172.reuse ;  /* 0x00008f00b8027a23 */ /* 0x104fe400000108ac */
[C---:B----4-:R-:W-:Y:S02]  /*13fd0*/  HMMA.16816.F32.BF16 R44, R168.reuse, R144, R44 ;  /* 0x00000090a82c723c */ /* 0x050fe4000004182c */
[----:B------:R2:W-:Y:S02]  /*13fe0*/  MUFU.EX2 R199, R2 ;  /* 0x0000000200c77308 */ /* 0x0005e40000000800 */
[C---:B------:R-:W-:Y:S02]  /*13ff0*/  FMUL.FTZ R70, R0.reuse, R70 ;  /* 0x0000004600467220 */ /* 0x040fe40000410000 */
[C---:B------:R-:W-:Y:S02]  /*14000*/  FMUL.FTZ R71, R0.reuse, R71 ;  /* 0x0000004700477220 */ /* 0x040fe40000410000 */
[C---:B------:R-:W-:Y:S01]  /*14010*/  HMMA.16816.F32.BF16 R48, R168.reuse, R146, R48 ;  /* 0x00000092a830723c */ /* 0x040fe20000041830 */
[----:B------:R-:W4:Y:S03]  /*14020*/  LDSM.16.MT88.4 R144, [R205+0x1c000] ;  /* 0x01c00000cd90783b */ /* 0x000f260000004200 */
[C---:B------:R-:W-:Y:S02]  /*14030*/  FMUL.FTZ R74, R0.reuse, R74 ;  /* 0x0000004a004a7220 */ /* 0x040fe40000410000 */
[C---:B------:R-:W-:Y:S02]  /*14040*/  FMUL.FTZ R75, R0.reuse, R75 ;  /* 0x0000004b004b7220 */ /* 0x040fe40000410000 */
[C---:B------:R-:W-:Y:S01]  /*14050*/  FMUL.FTZ R78, R0.reuse, R78 ;  /* 0x0000004e004e7220 */ /* 0x040fe20000410000 */
[C---:B---3--:R-:W-:Y:S03]  /*14060*/  HMMA.16816.F32.BF16 R52, R168.reuse, R136, R52 ;  /* 0x00000088a834723c */ /* 0x048fe60000041834 */
[C---:B------:R-:W-:Y:S02]  /*14070*/  FMUL.FTZ R79, R0.reuse, R79 ;  /* 0x0000004f004f7220 */ /* 0x040fe40000410000 */
[C---:B------:R-:W-:Y:S02]  /*14080*/  FMUL.FTZ R82, R0.reuse, R82 ;  /* 0x0000005200527220 */ /* 0x040fe40000410000 */
[----:B------:R-:W-:Y:S01]  /*14090*/  FMUL.FTZ R83, R0, R83 ;  /* 0x0000005300537220 */ /* 0x000fe20000410000 */
[C---:B------:R-:W-:Y:S01]  /*140a0*/  HMMA.16816.F32.BF16 R56, R168.reuse, R138, R56 ;  /* 0x0000008aa838723c */ /* 0x040fe20000041838 */
[----:B------:R-:W3:Y:S03]  /*140b0*/  LDSM.16.MT88.4 R136, [R206+0x1c000] ;  /* 0x01c00000ce88783b */ /* 0x000ee60000004200 */
[--C-:B--2---:R-:W-:Y:S02]  /*140c0*/  FFMA.FTZ R2, R176, c[0x0][0x23c], -R173.reuse ;  /* 0x00008f00b0027a23 */ /* 0x104fe400000108ad */
[C---:B------:R-:W-:Y:S02]  /*140d0*/  FMUL.FTZ R86, R0.reuse, R86 ;  /* 0x0000005600567220 */ /* 0x040fe40000410000 */
[C---:B-1----:R-:W-:Y:S01]  /*140e0*/  HMMA.16816.F32.BF16 R60, R168.reuse, R140, R60 ;  /* 0x0000008ca83c723c */ /* 0x042fe2000004183c */
[----:B------:R1:W-:Y:S03]  /*140f0*/  MUFU.EX2 R198, R2 ;  /* 0x0000000200c67308 */ /* 0x0003e60000000800 */
[C---:B------:R-:W-:Y:S02]  /*14100*/  FMUL.FTZ R87, R0.reuse, R87 ;  /* 0x0000005700577220 */ /* 0x040fe40000410000 */
[C---:B------:R-:W-:Y:S02]  /*14110*/  FMUL.FTZ R90, R0.reuse, R90 ;  /* 0x0000005a005a7220 */ /* 0x040fe40000410000 */
[C---:B------:R-:W-:Y:S01]  /*14120*/  HMMA.16816.F32.BF16 R64, R168.reuse, R142, R64 ;  /* 0x0000008ea840723c */ /* 0x040fe20000041840 */
[----:B------:R-:W2:Y:S03]  /*14130*/  LDSM.16.MT88.4 R140, [R208+0x1c000] ;  /* 0x01c00000d08c783b */ /* 0x000ea60000004200 */
[C---:B------:R-:W-:Y:S02]  /*14140*/  FMUL.FTZ R91, R0.reuse, R91 ;  /* 0x0000005b005b7220 */ /* 0x040fe40000410000 */
[C---:B------:R-:W-:Y:S02]  /*14150*/  FMUL.FTZ R94, R0.reuse, R94 ;  /* 0x0000005e005e7220 */ /* 0x040fe40000410000 */
[C---:B----4-:R-:W-:Y:S04]  /*14160*/  HMMA.16816.F32.BF16 R68, R168.reuse, R144, R68 ;  /* 0x00000090a844723c */ /* 0x050fe80000041844 */
[C---:B------:R-:W-:Y:S02]  /*14170*/  FMUL.FTZ R95, R0.reuse, R95 ;  /* 0x0000005f005f7220 */ /* 0x040fe40000410000 */
[----:B------:R-:W-:Y:S02]  /*14180*/  FMUL.FTZ R98, R0, R98 ;  /* 0x0000006200627220 */ /* 0x000fe40000410000 */
[C---:B------:R-:W-:Y:S01]  /*14190*/  HMMA.16816.F32.BF16 R72, R168.reuse, R146, R72 ;  /* 0x00000092a848723c */ /* 0x040fe20000041848 */
[----:B------:R-:W4:Y:S03]  /*141a0*/  LDSM.16.MT88.4 R144, [R207+0x1c000] ;  /* 0x01c00000cf90783b */ /* 0x000f260000004200 */
[--C-:B-1----:R-:W-:Y:S02]  /*141b0*/  FFMA.FTZ R2, R178, c[0x0][0x23c], -R173.reuse ;  /* 0x00008f00b2027a23 */ /* 0x102fe400000108ad */
[C---:B------:R-:W-:Y:S02]  /*141c0*/  FMUL.FTZ R99, R0.reuse, R99 ;  /* 0x0000006300637220 */ /* 0x040fe40000410000 */
[C---:B------:R-:W-:Y:S01]  /*141d0*/  FMUL.FTZ R100, R3.reuse, R100 ;  /* 0x0000006403647220 */ /* 0x040fe20000410000 */
[C---:B---3--:R-:W-:Y:S01]  /*141e0*/  HMMA.16816.F32.BF16 R76, R168.reuse, R136, R76 ;  /* 0x00000088a84c723c */ /* 0x048fe2000004184c */
[----:B------:R1:W3:Y:S02]  /*141f0*/  MUFU.EX2 R197, R2 ;  /* 0x0000000200c57308 */ /* 0x0002e40000000800 */
[C---:B------:R-:W-:Y:S02]  /*14200*/  FMUL.FTZ R101, R3.reuse, R101 ;  /* 0x0000006503657220 */ /* 0x040fe40000410000 */
[C---:B------:R-:W-:Y:S02]  /*14210*/  FMUL.FTZ R102, R0.reuse, R102 ;  /* 0x0000006600667220 */ /* 0x040fe40000410000 */
[C---:B------:R-:W-:Y:S01]  /*14220*/  FMUL.FTZ R103, R0.reuse, R103 ;  /* 0x0000006700677220 */ /* 0x040fe20000410000 */
[C---:B------:R-:W-:Y:S01]  /*14230*/  HMMA.16816.F32.BF16 R80, R168.reuse, R138, R80 ;  /* 0x0000008aa850723c */ /* 0x040fe20000041850 */
[----:B------:R-:W3:Y:S03]  /*14240*/  LDSM.16.MT88.4 R136, [R205+0x1e000] ;  /* 0x01e00000cd88783b */ /* 0x000ee60000004200 */
[C---:B------:R-:W-:Y:S02]  /*14250*/  FMUL.FTZ R104, R3.reuse, R104 ;  /* 0x0000006803687220 */ /* 0x040fe40000410000 */
[C---:B------:R-:W-:Y:S02]  /*14260*/  FMUL.FTZ R105, R3.reuse, R105 ;  /* 0x0000006903697220 */ /* 0x040fe40000410000 */
[C---:B--2---:R-:W-:Y:S04]  /*14270*/  HMMA.16816.F32.BF16 R84, R168.reuse, R140, R84 ;  /* 0x0000008ca854723c */ /* 0x044fe80000041854 */
[C---:B------:R-:W-:Y:S02]  /*14280*/  FMUL.FTZ R106, R0.reuse, R106 ;  /* 0x0000006a006a7220 */ /* 0x040fe40000410000 */
[----:B------:R-:W-:Y:S02]  /*14290*/  FMUL.FTZ R107, R0, R107 ;  /* 0x0000006b006b7220 */ /* 0x000fe40000410000 */
[C---:B------:R-:W-:Y:S01]  /*142a0*/  HMMA.16816.F32.BF16 R88, R168.reuse, R142, R88 ;  /* 0x0000008ea858723c */ /* 0x040fe20000041858 */
[----:B------:R-:W2:Y:S03]  /*142b0*/  LDSM.16.MT88.4 R140, [R206+0x1e000] ;  /* 0x01e00000ce8c783b */ /* 0x000ea60000004200 */
[--C-:B-1----:R-:W-:Y:S02]  /*142c0*/  FFMA.FTZ R2, R180, c[0x0][0x23c], -R173.reuse ;  /* 0x00008f00b4027a23 */ /* 0x102fe400000108ad */
[C---:B------:R-:W-:Y:S02]  /*142d0*/  FMUL.FTZ R108, R3.reuse, R108 ;  /* 0x0000006c036c7220 */ /* 0x040fe40000410000 */
[C---:B----4-:R-:W-:Y:S01]  /*142e0*/  HMMA.16816.F32.BF16 R92, R168.reuse, R144, R92 ;  /* 0x00000090a85c723c */ /* 0x050fe2000004185c */
[----:B------:R1:W-:Y:S03]  /*142f0*/  MUFU.EX2 R196, R2 ;  /* 0x0000000200c47308 */ /* 0x0003e60000000800 */
        /* <DEDUP_REMOVED lines=17> */
[C---:B------:R-:W-:Y:S02]  /*14410*/  FMUL.FTZ R120, R3.reuse, R120 ;  /* 0x0000007803787220 */ /* 0x040fe40000410000 */
[C---:B------:R-:W-:Y:S01]  /*14420*/  HMMA.16816.F32.BF16 R112, R168.reuse, R142, R112 ;  /* 0x0000008ea870723c */ /* 0x040fe20000041870 */
[----:B------:R-:W2:Y:S03]  /*14430*/  LDSM.16.MT88.4 R140, [R205+0x18800] ;  /* 0x01880000cd8c783b */ /* 0x000ea60000004200 */
[----:B------:R-:W-:Y:S02]  /*14440*/  FMUL.FTZ R121, R3, R121 ;  /* 0x0000007903797220 */ /* 0x000fe40000410000 */
[C---:B------:R-:W-:Y:S02]  /*14450*/  FMUL.FTZ R122, R0.reuse, R122 ;  /* 0x0000007a007a7220 */ /* 0x040fe40000410000 */
[C---:B----4-:R-:W-:Y:S04]  /*14460*/  HMMA.16816.F32.BF16 R116, R168.reuse, R144, R116 ;  /* 0x00000090a874723c */ /* 0x050fe80000041874 */
[C---:B------:R-:W-:Y:S02]  /*14470*/  FMUL.FTZ R123, R0.reuse, R123 ;  /* 0x0000007b007b7220 */ /* 0x040fe40000410000 */
[--C-:B-1----:R-:W-:Y:S02]  /*14480*/  FFMA.FTZ R2, R181, c[0x0][0x23c], -R173.reuse ;  /* 0x00008f00b5027a23 */ /* 0x102fe400000108ad */
[C---:B------:R-:W-:Y:S02]  /*14490*/  FMUL.FTZ R124, R3.reuse, R124 ;  /* 0x0000007c037c7220 */ /* 0x040fe40000410000 */
[----:B------:R1:W4:Y:S01]  /*144a0*/  MUFU.EX2 R195, R2 ;  /* 0x0000000200c37308 */ /* 0x0003220000000800 */
[C---:B------:R-:W-:Y:S01]  /*144b0*/  HMMA.16816.F32.BF16 R120, R168.reuse, R146, R120 ;  /* 0x00000092a878723c */ /* 0x040fe20000041878 */
[----:B------:R-:W2:Y:S02]  /*144c0*/  LDSM.16.MT88.4 R144, [R208+0x18800] ;  /* 0x01880000d090783b */ /* 0x000ea40000004200 */
[C---:B------:R-:W-:Y:S02]  /*144d0*/  FMUL.FTZ R125, R3.reuse, R125 ;  /* 0x0000007d037d7220 */ /* 0x040fe40000410000 */
[C---:B------:R-:W-:Y:S02]  /*144e0*/  FMUL.FTZ R126, R0.reuse, R126 ;  /* 0x0000007e007e7220 */ /* 0x040fe40000410000 */
[C---:B------:R-:W-:Y:S02]  /*144f0*/  FMUL.FTZ R127, R0.reuse, R127 ;  /* 0x0000007f007f7220 */ /* 0x040fe40000410000 */
[C---:B------:R-:W-:Y:S03]  /*14500*/  FMUL.FTZ R128, R3.reuse, R128 ;  /* 0x0000008003807220 */ /* 0x040fe60000410000 */
[----:B------:R-:W-:Y:S02]  /*14510*/  FMUL.FTZ R129, R3, R129 ;  /* 0x0000008103817220 */ /* 0x000fe40000410000 */
[C---:B---3--:R-:W-:Y:S03]  /*14520*/  HMMA.16816.F32.BF16 R124, R168.reuse, R136, R124 ;  /* 0x00000088a87c723c */ /* 0x048fe6000004187c */
[C---:B------:R-:W-:Y:S02]  /*14530*/  FMUL.FTZ R130, R0.reuse, R130 ;  /* 0x0000008200827220 */ /* 0x040fe40000410000 */
[----:B------:R-:W-:Y:S02]  /*14540*/  FMUL.FTZ R131, R0, R131 ;  /* 0x0000008300837220 */ /* 0x000fe40000410000 */
[----:B-----5:R-:W-:Y:S02]  /*14550*/  F2FP.BF16.PACK_AB R136, R201, R202 ;  /* 0x000000cac988723e */ /* 0x020fe400000010ff */
[----:B------:R-:W-:Y:S03]  /*14560*/  F2FP.BF16.PACK_AB R137, R197, R198 ;  /* 0x000000c6c589723e */ /* 0x000fe600000010ff */
[----:B------:R-:W-:Y:S03]  /*14570*/  HMMA.16816.F32.BF16 R128, R168, R138, R128 ;  /* 0x0000008aa880723c */ /* 0x000fe60000041880 */
[--C-:B-1----:R-:W-:Y:S04]  /*14580*/  FFMA.FTZ R2, R185, c[0x0][0x23c], -R172.reuse ;  /* 0x00008f00b9027a23 */ /* 0x102fe800000108ac */
[----:B------:R-:W-:Y:S01]  /*14590*/  F2FP.BF16.PACK_AB R138, R199, R200 ;  /* 0x000000c8c78a723e */ /* 0x000fe200000010ff */
[----:B------:R1:W-:Y:S01]  /*145a0*/  MUFU.EX2 R194, R2 ;  /* 0x0000000200c27308 */ /* 0x0003e20000000800 */
[----:B----4-:R-:W-:Y:S07]  /*145b0*/  F2FP.BF16.PACK_AB R139, R195, R196 ;  /* 0x000000c4c38b723e */ /* 0x010fee00000010ff */
[C---:B--2---:R-:W-:Y:S08]  /*145c0*/  HMMA.16816.F32.BF16 R4, R136.reuse, R140, R4 ;  /* 0x0000008c8804723c */ /* 0x044ff00000041804 */
[C---:B------:R-:W-:Y:S01]  /*145d0*/  HMMA.16816.F32.BF16 R8, R136.reuse, R142, R8 ;  /* 0x0000008e8808723c */ /* 0x040fe20000041808 */
[----:B------:R-:W2:Y:S07]  /*145e0*/  LDSM.16.MT88.4 R140, [R206+0x1a800] ;  /* 0x01a80000ce8c783b */ /* 0x000eae0000004200 */
[C---:B------:R-:W-:Y:S04]  /*145f0*/  HMMA.16816.F32.BF16 R12, R136.reuse, R148, R12 ;  /* 0x00000094880c723c */ /* 0x040fe8000004180c */
[--C-:B-1----:R-:W-:Y:S04]  /*14600*/  FFMA.FTZ R2, R187, c[0x0][0x23c], -R172.reuse ;  /* 0x00008f00bb027a23 */ /* 0x102fe800000108ac */
[C---:B------:R-:W-:Y:S01]  /*14610*/  HMMA.16816.F32.BF16 R16, R136.reuse, R150, R16 ;  /* 0x000000968810723c */ /* 0x040fe20000041810 */
[----:B------:R-:W-:Y:S01]  /*14620*/  LDSM.16.MT88.4 R148, [R207+0x1a800] ;  /* 0x01a80000cf94783b */ /* 0x000fe20000004200 */
[----:B------:R1:W3:Y:S06]  /*14630*/  MUFU.EX2 R193, R2 ;  /* 0x0000000200c17308 */ /* 0x0002ec0000000800 */
[C---:B------:R-:W-:Y:S08]  /*14640*/  HMMA.16816.F32.BF16 R20, R136.reuse, R144, R20 ;  /* 0x000000908814723c */ /* 0x040ff00000041814 */
[C---:B------:R-:W-:Y:S01]  /*14650*/  HMMA.16816.F32.BF16 R24, R136.reuse, R146, R24 ;  /* 0x000000928818723c */ /* 0x040fe20000041818 */
[----:B------:R-:W4:Y:S07]  /*14660*/  LDSM.16.MT88.4 R144, [R208+0x1a800] ;  /* 0x01a80000d090783b */ /* 0x000f2e0000004200 */
[C---:B------:R-:W-:Y:S04]  /*14670*/  HMMA.16816.F32.BF16 R28, R136.reuse, R152, R28 ;  /* 0x00000098881c723c */ /* 0x040fe8000004181c */
[--C-:B-1----:R-:W-:Y:S04]  /*14680*/  FFMA.FTZ R2, R188, c[0x0][0x23c], -R172.reuse ;  /* 0x00008f00bc027a23 */ /* 0x102fe800000108ac */
[C---:B------:R-:W-:Y:S01]  /*14690*/  HMMA.16816.F32.BF16 R32, R136.reuse, R154, R32 ;  /* 0x0000009a8820723c */ /* 0x040fe20000041820 */
[----:B------:R-:W1:Y:S01]  /*146a0*/  LDSM.16.MT88.4 R152, [R208+0x1c800] ;  /* 0x01c80000d098783b */ /* 0x000e620000004200 */
[----:B------:R5:W-:Y:S06]  /*146b0*/  MUFU.EX2 R192, R2 ;  /* 0x0000000200c07308 */ /* 0x000bec0000000800 */
[C---:B------:R-:W-:Y:S08]  /*146c0*/  HMMA.16816.F32.BF16 R36, R136.reuse, R156, R36 ;  /* 0x0000009c8824723c */ /* 0x040ff00000041824 */
[C---:B------:R-:W-:Y:S01]  /*146d0*/  HMMA.16816.F32.BF16 R40, R136.reuse, R158, R40 ;  /* 0x0000009e8828723c */ /* 0x040fe20000041828 */
[----:B------:R-:W-:Y:S07]  /*146e0*/  LDSM.16.MT88.4 R156, [R206+0x19000] ;  /* 0x01900000ce9c783b */ /* 0x000fee0000004200 */
[C---:B--2---:R-:W-:Y:S04]  /*146f0*/  HMMA.16816.F32.BF16 R44, R136.reuse, R140, R44 ;  /* 0x0000008c882c723c */ /* 0x044fe8000004182c */
[--C-:B-----5:R-:W-:Y:S04]  /*14700*/  FFMA.FTZ R2, R189, c[0x0][0x23c], -R172.reuse ;  /* 0x00008f00bd027a23 */ /* 0x120fe800000108ac */
[C---:B------:R-:W-:Y:S01]  /*14710*/  HMMA.16816.F32.BF16 R48, R136.reuse, R142, R48 ;  /* 0x0000008e8830723c */ /* 0x040fe20000041830 */
[----:B------:R-:W2:Y:S01]  /*14720*/  LDSM.16.MT88.4 R140, [R207+0x1c800] ;  /* 0x01c80000cf8c783b */ /* 0x000ea20000004200 */
        /* <DEDUP_REMOVED lines=13> */
[--C-:B-1----:R-:W-:Y:S02]  /*14800*/  FFMA.FTZ R2, R177, c[0x0][0x23c], -R173.reuse ;  /* 0x00008f00b1027a23 */ /* 0x102fe400000108ad */
[----:B------:R-:W-:Y:S02]  /*14810*/  LDSM.16.MT88.4 R176, [R206+0x1b800] ;  /* 0x01b80000ceb0783b */ /* 0x000fe40000004200 */
[C---:B------:R-:W-:Y:S01]  /*14820*/  HMMA.16816.F32.BF16 R80, R136.reuse, R166, R80 ;  /* 0x000000a68850723c */ /* 0x040fe20000041850 */
[----:B------:R1:W1:Y:S05]  /*14830*/  MUFU.EX2 R189, R2 ;  /* 0x0000000200bd7308 */ /* 0x00026a0000000800 */
[----:B------:R-:W-:Y:S02]  /*14840*/  LDSM.16.MT88.4 R164, [R206+0x1d000] ;  /* 0x01d00000cea4783b */ /* 0x000fe40000004200 */
[C---:B------:R-:W-:Y:S08]  /*14850*/  HMMA.16816.F32.BF16 R84, R136.reuse, R152, R84 ;  /* 0x000000988854723c */ /* 0x040ff00000041854 */
[C---:B------:R-:W-:Y:S01]  /*14860*/  HMMA.16816.F32.BF16 R88, R136.reuse, R154, R88 ;  /* 0x0000009a8858723c */ /* 0x040fe20000041858 */
[----:B------:R-:W3:Y:S07]  /*14870*/  LDSM.16.MT88.4 R152, [R208+0x1e800] ;  /* 0x01e80000d098783b */ /* 0x000eee0000004200 */
[C---:B--2---:R-:W-:Y:S04]  /*14880*/  HMMA.16816.F32.BF16 R92, R136.reuse, R140, R92 ;  /* 0x0000008c885c723c */ /* 0x044fe8000004185c */
        /* <DEDUP_REMOVED lines=12> */
[C---:B---3--:R-:W-:Y:S08]  /*14950*/  HMMA.16816.F32.BF16 R116, R136.reuse, R152, R116 ;  /* 0x000000988874723c */ /* 0x048ff00000041874 */
[C---:B------:R-:W-:Y:S01]  /*14960*/  HMMA.16816.F32.BF16 R120, R136.reuse, R154, R120 ;  /* 0x0000009a8878723c */ /* 0x040fe20000041878 */
[----:B------:R-:W-:Y:S07]  /*14970*/  LDSM.16.MT88.4 R152, [R208+0x1b000] ;  /* 0x01b00000d098783b */ /* 0x000fee0000004200 */
[C---:B-1----:R-:W-:Y:S04]  /*14980*/  HMMA.16816.F32.BF16 R124, R136.reuse, R140, R124 ;  /* 0x0000008c887c723c */ /* 0x042fe8000004187c */
[--C-:B-----5:R-:W-:Y:S02]  /*14990*/  FFMA.FTZ R2, R238, c[0x0][0x23c], -R172.reuse ;  /* 0x00008f00ee027a23 */ /* 0x120fe400000108ac */
[----:B------:R-:W3:Y:S02]  /*149a0*/  LDL.LU R238, [R1+0x18] ;  /* 0x0000180001ee7983 */ /* 0x000ee40000300800 */
[----:B------:R-:W-:Y:S01]  /*149b0*/  HMMA.16816.F32.BF16 R128, R136, R142, R128 ;  /* 0x0000008e8880723c */ /* 0x000fe20000041880 */
[----:B------:R1:W-:Y:S01]  /*149c0*/  MUFU.EX2 R186, R2 ;  /* 0x0000000200ba7308 */ /* 0x0003e20000000800 */
[----:B------:R-:W5:Y:S05]  /*149d0*/  LDSM.16.MT88.4 R140, [R205+0x1b000] ;  /* 0x01b00000cd8c783b */ /* 0x000f6a0000004200 */
[----:B------:R-:W-:Y:S02]  /*149e0*/  F2FP.BF16.PACK_AB R136, R193, R194 ;  /* 0x000000c2c188723e */ /* 0x000fe400000010ff */
[----:B------:R-:W-:Y:S03]  /*149f0*/  F2FP.BF16.PACK_AB R138, R191, R192 ;  /* 0x000000c0bf8a723e */ /* 0x000fe600000010ff */
[----:B------:R-:W-:Y:S02]  /*14a00*/  F2FP.BF16.PACK_AB R137, R189, R190 ;  /* 0x000000bebd89723e */ /* 0x000fe400000010ff */
[----:B--2---:R-:W-:Y:S07]  /*14a10*/  F2FP.BF16.PACK_AB R139, R187, R188 ;  /* 0x000000bcbb8b723e */ /* 0x004fee00000010ff */
[C---:B----4-:R-:W-:Y:S03]  /*14a20*/  HMMA.16816.F32.BF16 R4, R136.reuse, R144, R4 ;  /* 0x000000908804723c */ /* 0x050fe60000041804 */
[--C-:B-1----:R-:W-:Y:S02]  /*14a30*/  FFMA.FTZ R2, R240, c[0x0][0x23c], -R172.reuse ;  /* 0x00008f00f0027a23 */ /* 0x102fe400000108ac */
[----:B------:R-:W2:Y:S03]  /*14a40*/  LDL.LU R240, [R1+0x14] ;  /* 0x0000140001f07983 */ /* 0x000ea60000300800 */
[C---:B------:R-:W-:Y:S01]  /*14a50*/  HMMA.16816.F32.BF16 R8, R136.reuse, R146, R8 ;  /* 0x000000928808723c */ /* 0x040fe20000041808 */
[----:B------:R1:W4:Y:S01]  /*14a60*/  MUFU.EX2 R185, R2 ;  /* 0x0000000200b97308 */ /* 0x0003220000000800 */
[----:B------:R-:W5:Y:S06]  /*14a70*/  LDSM.16.MT88.4 R144, [R206+0x1b000] ;  /* 0x01b00000ce90783b */ /* 0x000f6c0000004200 */
[C---:B------:R-:W-:Y:S08]  /*14a80*/  HMMA.16816.F32.BF16 R12, R136.reuse, R156, R12 ;  /* 0x0000009c880c723c */ /* 0x040ff0000004180c */
[C---:B------:R-:W-:Y:S01]  /*14a90*/  HMMA.16816.F32.BF16 R16, R136.reuse, R158, R16 ;  /* 0x0000009e8810723c */ /* 0x040fe20000041810 */
[----:B------:R-:W5:Y:S07]  /*14aa0*/  LDSM.16.MT88.4 R156, [R207+0x1b000] ;  /* 0x01b00000cf9c783b */ /* 0x000f6e0000004200 */
[C---:B------:R-:W-:Y:S04]  /*14ab0*/  HMMA.16816.F32.BF16 R20, R136.reuse, R148, R20 ;  /* 0x000000948814723c */ /* 0x040fe80000041814 */
[--C-:B-1----:R-:W-:Y:S01]  /*14ac0*/  FFMA.FTZ R2, R236, c[0x0][0x23c], -R172.reuse ;  /* 0x00008f00ec027a23 */ /* 0x102fe200000108ac */
[----:B----4-:R-:W-:Y:S01]  /*14ad0*/  F2FP.BF16.PACK_AB R168, R185, R186 ;  /* 0x000000bab9a8723e */ /* 0x010fe200000010ff */
[----:B------:R-:W-:Y:S02]  /*14ae0*/  FFMA.FTZ R172, R237, c[0x0][0x23c], -R172 ;  /* 0x00008f00edac7a23 */ /* 0x000fe400000108ac */
[C---:B------:R-:W-:Y:S01]  /*14af0*/  HMMA.16816.F32.BF16 R24, R136.reuse, R150, R24 ;  /* 0x000000968818723c */ /* 0x040fe20000041818 */
[----:B------:R-:W1:Y:S01]  /*14b00*/  LDSM.16.MT88.4 R148, [R205+0x1d000] ;  /* 0x01d00000cd94783b */ /* 0x000e620000004200 */
[----:B------:R-:W-:Y:S06]  /*14b10*/  MUFU.EX2 R183, R172 ;  /* 0x000000ac00b77308 */ /* 0x000fec0000000800 */
[C---:B------:R-:W-:Y:S04]  /*14b20*/  HMMA.16816.F32.BF16 R28, R136.reuse, R160, R28 ;  /* 0x000000a0881c723c */ /* 0x040fe8000004181c */
[----:B------:R4:W4:Y:S04]  /*14b30*/  MUFU.EX2 R184, R2 ;  /* 0x0000000200b87308 */ /* 0x0009280000000800 */
[C---:B------:R-:W-:Y:S01]  /*14b40*/  HMMA.16816.F32.BF16 R32, R136.reuse, R162, R32 ;  /* 0x000000a28820723c */ /* 0x040fe20000041820 */
[----:B------:R-:W1:Y:S07]  /*14b50*/  LDSM.16.MT88.4 R160, [R208+0x1d000] ;  /* 0x01d00000d0a0783b */ /* 0x000e6e0000004200 */
[C---:B-----5:R-:W-:Y:S08]  /*14b60*/  HMMA.16816.F32.BF16 R36, R136.reuse, R140, R36 ;  /* 0x0000008c8824723c */ /* 0x060ff00000041824 */
[C---:B------:R-:W-:Y:S01]  /*14b70*/  HMMA.16816.F32.BF16 R40, R136.reuse, R142, R40 ;  /* 0x0000008e8828723c */ /* 0x040fe20000041828 */
[----:B------:R-:W5:Y:S03]  /*14b80*/  LDSM.16.MT88.4 R140, [R207+0x1d000] ;  /* 0x01d00000cf8c783b */ /* 0x000f660000004200 */
[--C-:B----4-:R-:W-:Y:S01]  /*14b90*/  FFMA.FTZ R2, R203, c[0x0][0x23c], -R173.reuse ;  /* 0x00008f00cb027a23 */ /* 0x110fe200000108ad */
[----:B------:R-:W-:Y:S03]  /*14ba0*/  F2FP.BF16.PACK_AB R170, R183, R184 ;  /* 0x000000b8b7aa723e */ /* 0x000fe600000010ff */
[C---:B------:R-:W-:Y:S01]  /*14bb0*/  HMMA.16816.F32.BF16 R44, R136.reuse, R144, R44 ;  /* 0x00000090882c723c */ /* 0x040fe2000004182c */
[----:B------:R4:W-:Y:S07]  /*14bc0*/  MUFU.EX2 R182, R2 ;  /* 0x0000000200b67308 */ /* 0x0009ee0000000800 */
[C---:B------:R-:W-:Y:S01]  /*14bd0*/  HMMA.16816.F32.BF16 R48, R136.reuse, R146, R48 ;  /* 0x000000928830723c */ /* 0x040fe20000041830 */
[----:B------:R-:W5:Y:S07]  /*14be0*/  LDSM.16.MT88.4 R144, [R205+0x1f000] ;  /* 0x01f00000cd90783b */ /* 0x000f6e0000004200 */
[C---:B------:R-:W-:Y:S08]  /*14bf0*/  HMMA.16816.F32.BF16 R52, R136.reuse, R152, R52 ;  /* 0x000000988834723c */ /* 0x040ff00000041834 */
[C---:B------:R-:W-:Y:S01]  /*14c00*/  HMMA.16816.F32.BF16 R56, R136.reuse, R154, R56 ;  /* 0x0000009a8838723c */ /* 0x040fe20000041838 */
[----:B------:R-:W-:Y:S03]  /*14c10*/  LDSM.16.MT88.4 R152, [R208+0x1f000] ;  /* 0x01f00000d098783b */ /* 0x000fe60000004200 */
[--C-:B----4-:R-:W-:Y:S04]  /*14c20*/  FFMA.FTZ R2, R239, c[0x0][0x23c], -R173.reuse ;  /* 0x00008f00ef027a23 */ /* 0x110fe800000108ad */
[C---:B------:R-:W-:Y:S01]  /*14c30*/  HMMA.16816.F32.BF16 R60, R136.reuse, R156, R60 ;  /* 0x0000009c883c723c */ /* 0x040fe2000004183c */
[----:B------:R4:W4:Y:S07]  /*14c40*/  MUFU.EX2 R181, R2 ;  /* 0x0000000200b57308 */ /* 0x00092e0000000800 */
[C---:B------:R-:W-:Y:S01]  /*14c50*/  HMMA.16816.F32.BF16 R64, R136.reuse, R158, R64 ;  /* 0x0000009e8840723c */ /* 0x040fe20000041840 */
[----:B------:R-:W-:Y:S07]  /*14c60*/  LDSM.16.MT88.4 R156, [R206+0x19800] ;  /* 0x01980000ce9c783b */ /* 0x000fee0000004200 */
[C---:B-1----:R-:W-:Y:S08]  /*14c70*/  HMMA.16816.F32.BF16 R68, R136.reuse, R148, R68 ;  /* 0x000000948844723c */ /* 0x042ff00000041844 */
[C---:B------:R-:W-:Y:S01]  /*14c80*/  HMMA.16816.F32.BF16 R72, R136.reuse, R150, R72 ;  /* 0x000000968848723c */ /* 0x040fe20000041848 */
[----:B------:R-:W1:Y:S03]  /*14c90*/  LDSM.16.MT88.4 R148, [R206+0x1f000] ;  /* 0x01f00000ce94783b */ /* 0x000e660000004200 */
[--C-:B----4-:R-:W-:Y:S01]  /*14ca0*/  FFMA.FTZ R2, R241, c[0x0][0x23c], -R173.reuse ;  /* 0x00008f00f1027a23 */ /* 0x110fe200000108ad */
        /* <DEDUP_REMOVED lines=10> */
[C---:B-----5:R-:W-:Y:S01]  /*14d50*/  HMMA.16816.F32.BF16 R92, R136.reuse, R140, R92 ;  /* 0x0000008c885c723c */ /* 0x060fe2000004185c */
[----:B----4-:R-:W-:Y:S03]  /*14d60*/  LDSM.16.MT88.4 R172, [R205+0x1b800] ;  /* 0x01b80000cdac783b */ /* 0x010fe60000004200 */
[----:B-1----:R-:W-:Y:S04]  /*14d70*/  F2FP.BF16.PACK_AB R171, R134, R180 ;  /* 0x000000b486ab723e */ /* 0x002fe800000010ff */
[C---:B------:R-:W-:Y:S01]  /*14d80*/  HMMA.16816.F32.BF16 R96, R136.reuse, R142, R96 ;  /* 0x0000008e8860723c */ /* 0x040fe20000041860 */
[----:B------:R-:W1:Y:S07]  /*14d90*/  LDSM.16.MT88.4 R140, [R207+0x1f000] ;  /* 0x01f00000cf8c783b */ /* 0x000e6e0000004200 */
[C---:B------:R-:W-:Y:S08]  /*14da0*/  HMMA.16816.F32.BF16 R100, R136.reuse, R144, R100 ;  /* 0x000000908864723c */ /* 0x040ff00000041864 */
[C---:B------:R-:W-:Y:S01]  /*14db0*/  HMMA.16816.F32.BF16 R104, R136.reuse, R146, R104 ;  /* 0x000000928868723c */ /* 0x040fe20000041868 */
[----:B------:R-:W4:Y:S07]  /*14dc0*/  LDSM.16.MT88.4 R144, [R205+0x19800] ;  /* 0x01980000cd90783b */ /* 0x000f2e0000004200 */
[C---:B------:R-:W-:Y:S08]  /*14dd0*/  HMMA.16816.F32.BF16 R108, R136.reuse, R148, R108 ;  /* 0x00000094886c723c */ /* 0x040ff0000004186c */
[C---:B------:R-:W-:Y:S08]  /*14de0*/  HMMA.16816.F32.BF16 R112, R136.reuse, R150, R112 ;  /* 0x000000968870723c */ /* 0x040ff00000041870 */
[C---:B------:R-:W-:Y:S08]  /*14df0*/  HMMA.16816.F32.BF16 R116, R136.reuse, R152, R116 ;  /* 0x000000988874723c */ /* 0x040ff00000041874 */
[C---:B------:R-:W-:Y:S08]  /*14e00*/  HMMA.16816.F32.BF16 R120, R136.reuse, R154, R120 ;  /* 0x0000009a8878723c */ /* 0x040ff00000041878 */
[C---:B-1----:R-:W-:Y:S08]  /*14e10*/  HMMA.16816.F32.BF16 R124, R136.reuse, R140, R124 ;  /* 0x0000008c887c723c */ /* 0x042ff0000004187c */
[----:B------:R-:W-:Y:S08]  /*14e20*/  HMMA.16816.F32.BF16 R128, R136, R142, R128 ;  /* 0x0000008e8880723c */ /* 0x000ff00000041880 */
[C---:B----4-:R-:W-:Y:S01]  /*14e30*/  HMMA.16816.F32.BF16 R136, R168.reuse, R144, R4 ;  /* 0x00000090a888723c */ /* 0x050fe20000041804 */
[----:B------:R-:W1:Y:S07]  /*14e40*/  LDSM.16.MT88.4 R4, [R208+0x1b800] ;  /* 0x01b80000d004783b */ /* 0x000e6e0000004200 */
[C---:B------:R-:W-:Y:S01]  /*14e50*/  HMMA.16816.F32.BF16 R140, R168.reuse, R146, R8 ;  /* 0x00000092a88c723c */ /* 0x040fe20000041808 */
[----:B------:R-:W4:Y:S07]  /*14e60*/  LDSM.16.MT88.4 R8, [R207+0x1b800] ;  /* 0x01b80000cf08783b */ /* 0x000f2e0000004200 */
[C---:B------:R-:W-:Y:S01]  /*14e70*/  HMMA.16816.F32.BF16 R144, R168.reuse, R156, R12 ;  /* 0x0000009ca890723c */ /* 0x040fe2000004180c */
[----:B------:R-:W5:Y:S03]  /*14e80*/  LDSM.16.MT88.4 R12, [R205+0x1d800] ;  /* 0x01d80000cd0c783b */ /* 0x000f660000004200 */
[----:B---3--:R-:W-:Y:S04]  /*14e90*/  FFMA.FTZ R0, R0, R238, R245 ;  /* 0x000000ee00007223 */ /* 0x008fe800000100f5 */
[C---:B------:R-:W-:Y:S01]  /*14ea0*/  HMMA.16816.F32.BF16 R148, R168.reuse, R158, R16 ;  /* 0x0000009ea894723c */ /* 0x040fe20000041810 */
[----:B------:R-:W3:Y:S03]  /*14eb0*/  LDSM.16.MT88.4 R16, [R206+0x1d800] ;  /* 0x01d80000ce10783b */ /* 0x000ee60000004200 */
        /* <DEDUP_REMOVED lines=45> */
[----:B------:R-:W4:Y:S03]  /*15190*/  LDSM.16.MT88.4 R12, [R207+0x1f800] ;  /* 0x01f80000cf0c783b */ /* 0x000f260000004200 */
[----:B------:R-:W-:Y:S01]  /*151a0*/  FADD.FTZ R0, R134, R0 ;  /* 0x0000000086007221 */ /* 0x000fe20000010000 */
[----:B------:R-:W-:Y:S01]  /*151b0*/  MOV R134, R132 ;  /* 0x0000008400867202 */ /* 0x000fe20000000f00 */
[----:B------:R-:W-:Y:S02]  /*151c0*/  FADD.FTZ R2, R191, R2 ;  /* 0x00000002bf027221 */ /* 0x000fe40000010000 */
[C---:B---3--:R-:W-:Y:S04]  /*151d0*/  HMMA.16816.F32.BF16 R76, R168.reuse, R16, R76 ;  /* 0x00000010a84c723c */ /* 0x048fe8000004184c */
        /* <DEDUP_REMOVED lines=20> */
.L_x_1878:
        /* <DEDUP_REMOVED lines=408> */
.L_x_1883:
[----:B---34-:R-:W-:Y:S05]  /*16ca0*/  BSYNC B0 ;  /* 0x0000000000007941 */ /* 0x018fea0003800000 */
.L_x_1882:
        /* <DEDUP_REMOVED lines=40> */
.L_x_1885:
[----:B----4-:R-:W-:Y:S05]  /*16f30*/  BSYNC B0 ;  /* 0x0000000000007941 */ /* 0x010fea0003800000 */
.L_x_1884:
        /* <DEDUP_REMOVED lines=22> */
.L_x_1887:
[----:B------:R-:W-:Y:S05]  /*170a0*/  BSYNC B0 ;  /* 0x0000000000007941 */ /* 0x000fea0003800000 */
.L_x_1886:
        /* <DEDUP_REMOVED lines=22> */
.L_x_1889:
[----:B------:R-:W-:Y:S05]  /*17210*/  BSYNC B0 ;  /* 0x0000000000007941 */ /* 0x000fea0003800000 */
.L_x_1888:
        /* <DEDUP_REMOVED lines=23> */
.L_x_1890:
        /* <DEDUP_REMOVED lines=15> */
.L_x_2063:


//--------------------- .text._ZN5flash16flash_fwd_kernelI23Flash_fwd_kernel_traitsILi256ELi128ELi64ELi8ELb0ELb0EN7cutlass10bfloat16_tE19Flash_kernel_traitsILi256ELi128ELi64ELi8ES3_EELb1ELb0ELb1ELb1ELb0ELb0ELb0ELb1EEEvNS_16Flash_fwd_paramsE --------------------------
	.section	.text._ZN5flash16flash_fwd_kernelI23Flash_fwd_kernel_traitsILi256ELi128ELi64ELi8ELb0ELb0EN7cutlass10bfloat16_tE19Flash_kernel_traitsILi256ELi128ELi64ELi8ES3_EELb1ELb0ELb1ELb1ELb0ELb0ELb0ELb1EEEvNS_16Flash_fwd_paramsE,"ax",@progbits
	.sectioninfo	@"SHI_REGISTERS=255"
	.align	128
        .global         _ZN5flash16flash_fwd_kernelI23Flash_fwd_kernel_traitsILi256ELi128ELi64ELi8ELb0ELb0EN7cutlass10bfloat16_tE19Flash_kernel_traitsILi256ELi128ELi64ELi8ES3_EELb1ELb0ELb1ELb1ELb0ELb0ELb0ELb1EEEvNS_16Flash_fwd_paramsE
        .type           _ZN5flash16flash_fwd_kernelI23Flash_fwd_kernel_traitsILi256ELi128ELi64ELi8ELb0ELb0EN7cutlass10bfloat16_tE19Flash_kernel_traitsILi256ELi128ELi64ELi8ES3_EELb1ELb0ELb1ELb1ELb0ELb0ELb0ELb1EEEvNS_16Flash_fwd_paramsE,@function
        .size           _ZN5flash16flash_fwd_kernelI23Flash_fwd_kernel_traitsILi256ELi128ELi64ELi8ELb0ELb0EN7cutlass10bfloat16_tE19Flash_kernel_traitsILi256ELi128ELi64ELi8ES3_EELb1ELb0ELb1ELb1ELb0ELb0ELb0ELb1EEEvNS_16Flash_fwd_paramsE,(.L_x_2021 - _ZN5flash16flash_fwd_kernelI23Flash_fwd_kernel_traitsILi256ELi128ELi64ELi8ELb0ELb0EN7cutlass10bfloat16_tE19Flash_kernel_traitsILi256ELi128ELi64ELi8ES3_EELb1ELb0ELb1ELb1ELb0ELb0ELb0ELb1EEEvNS_16Flash_fwd_paramsE)
        .other          _ZN5flash16flash_fwd_kernelI23Flash_fwd_kernel_traitsILi256ELi128ELi64ELi8ELb0ELb0EN7cutlass10bfloat16_tE19Flash_kernel_traitsILi256ELi128ELi64ELi8ES3_EELb1ELb0ELb1ELb1ELb0ELb0ELb0ELb1EEEvNS_16Flash_fwd_paramsE,@"STO_CUDA_ENTRY STV_DEFAULT"
_ZN5flash16flash_fwd_kernelI23Flash_fwd_kernel_traitsILi256ELi128ELi64ELi8ELb0ELb0EN7cutlass10bfloat16_tE19Flash_kernel_traitsILi256ELi128ELi64ELi8ES3_EELb1ELb0ELb1ELb1ELb0ELb0ELb0ELb1EEEvNS_16Flash_fwd_paramsE:
.text._ZN5flash16flash_fwd_kernelI23Flash_fwd_kernel_traitsILi256ELi128ELi64ELi8ELb0ELb0EN7cutlass10bfloat16_tE19Flash_kernel_traitsILi256ELi128ELi64ELi8ES3_EELb1ELb0ELb1ELb1ELb0ELb0ELb0ELb1EEEvNS_16Flash_fwd_paramsE:
[----:B------:R-:W-:Y:S02]  /*0000*/  MOV R1, c[0x0][0x28] ;  /* 0x00000a0000017a02 */ /* 0x000fe40000000f00 */
[----:B------:R-:W-:Y:S01]  /*0010*/  ULDC.64 UR4, c[0x0][0x40] ;  /* 0x0000100000047ab9 */ /* 0x000fe20000000a00 */
[----:B------:R-:W-:Y:S01]  /*0020*/  BSSY B2, `(.L_x_1891) ;  /* 0x0000005000027945 */ /* 0x000fe20003800000 */
[----:B------:R-:W-:Y:S01]  /*0030*/  UIADD3 UR4, UP0, UR4, 0x160, URZ ;  /* 0x0000016004047890 */ /* 0x000fe2000ff1e03f */
[----:B------:R-:W-:-:S03]  /*0040*/  IADD3 R1, R1, -0x208, RZ ;  /* 0xfffffdf801017810 */ /* 0x000fc60007ffe0ff */
[----:B------:R-:W-:-:S07]  /*0050*/  UIADD3.X UR5, URZ, UR5, URZ, UP0, !UPT ;  /* 0x000000053f057290 */ /* 0x000fce00087fe43f */
[----:B------:R-:W-:Y:S05]  /*0060*/  CALL.REL.NOINC `($_ZN5flash16flash_fwd_kernelI23Flash_fwd_kernel_traitsILi256ELi128ELi64ELi8ELb0ELb0EN7cutlass10bfloat16_tE19Flash_kernel_traitsILi256ELi128ELi64ELi8ES3_EELb1ELb0ELb1ELb1ELb0ELb0ELb0ELb1EEEvNS_16Flash_fwd_paramsE$_ZN5flash22compute_attn_1rowblockI23Flash_fwd_kernel_traitsILi256ELi128ELi64ELi8ELb0ELb0EN7cutlass10bfloat16_tE19Flash_kernel_traitsILi256ELi128ELi64ELi8ES3_EELb1ELb0ELb1ELb1ELb0ELb0ELb0ELb1ENS_16Flash_fwd_paramsEEEvRKT8_iii) ;  /* 0x0000002000007944 */ /* 0x000fea0003c00000 */
[----:B------:R-:W-:Y:S05]  /*0070*/  BSYNC B2 ;  /* 0x0000000000027941 */ /* 0x000fea0003800000 */
.L_x_1891:
[----:B------:R-:W-:Y:S05]  /*0080*/  EXIT ;  /* 0x000000000000794d */ /* 0x000fea0003800000 */
        .type           $_ZN5flash16flash_fwd_kernelI23Flash_fwd_kernel_traitsILi256ELi128ELi64ELi8ELb0ELb0EN7cutlass10bfloat16_tE19Flash_kernel_traitsILi256ELi128ELi64ELi8ES3_EELb1ELb0ELb1ELb1ELb0ELb0ELb0ELb1EEEvNS_16Flash_fwd_paramsE$_ZN5flash22compute_attn_1rowblockI23Flash_fwd_kernel_traitsILi256ELi128ELi64ELi8ELb0ELb0EN7cutlass10bfloat16_tE19Flash_kernel_traitsILi256ELi128ELi64ELi8ES3_EELb1ELb0ELb1ELb1ELb0ELb0ELb0ELb1ENS_16Flash_fwd_paramsEEEvRKT8_iii,@function
        .size           $_ZN5flash16flash_fwd_kernelI23Flash_fwd_kernel_traitsILi256ELi128ELi64ELi8ELb0ELb0EN7cutlass10bfloat16_tE19Flash_kernel_traitsILi256ELi128ELi64ELi8ES3_EELb1ELb0ELb1ELb1ELb0ELb0ELb0ELb1EEEvNS_16Flash_fwd_paramsE$_ZN5flash22compute_attn_1rowblockI23Flash_fwd_kernel_traitsILi256ELi128ELi64ELi8ELb0ELb0EN7cutlass10bfloat16_tE19Flash_kernel_traitsILi256ELi128ELi64ELi8ES3_EELb1ELb0ELb1ELb1ELb0ELb0ELb0ELb1ENS_16Flash_fwd_paramsEEEvRKT8_iii,($__internal_0_$__cuda_sm70_shflsync_bfly_p - $_ZN5flash16flash_fwd_kernelI23Flash_fwd_kernel_traitsILi256ELi128ELi64ELi8ELb0ELb0EN7cutlass10bfloat16_tE19Flash_kernel_traitsILi256ELi128ELi64ELi8ES3_EELb1ELb0ELb1ELb1ELb0ELb0ELb0ELb1EEEvNS_16Flash_fwd_paramsE$_ZN5flash22compute_attn_1rowblockI23Flash_fwd_kernel_traitsILi256ELi128ELi64ELi8ELb0ELb0EN7cutlass10bfloat16_tE19Flash_kernel_traitsILi256ELi128ELi64ELi8ES3_EELb1ELb0ELb1ELb1ELb0ELb0ELb0ELb1ENS_16Flash_fwd_paramsEEEvRKT8_iii)
$_ZN5flash16flash_fwd_kernelI23Flash_fwd_kernel_traitsILi256ELi128ELi64ELi8ELb0ELb0EN7cutlass10bfloat16_tE19Flash_kernel_traitsILi256ELi128ELi64ELi8ES3_EELb1ELb0ELb1ELb1ELb0ELb0ELb0ELb1EEEvNS_16Flash_fwd_paramsE$_ZN5flash22compute_attn_1rowblockI23Flash_fwd_kernel_traitsILi256ELi128ELi64ELi8ELb0ELb0EN7cutlass10bfloat16_tE19Flash_kernel_traitsILi256ELi128ELi64ELi8ES3_EELb1ELb0ELb1ELb1ELb0ELb0ELb0ELb1ENS_16Flash_fwd_paramsEEEvRKT8_iii:
[----:B------:R-:W-:Y:S02]  /*0090*/  IMAD.U32 R136, RZ, RZ, UR4 ;  /* 0x00000004ff887e24 */ /* 0x000fe4000f8e00ff */
[----:B------:R-:W-:Y:S01]  /*00a0*/  IMAD.U32 R137, RZ, RZ, UR5 ;  /* 0x00000005ff897e24 */ /* 0x000fe2000f8e00ff */
[----:B------:R-:W-:-:S04]  /*00b0*/  ULDC.64 UR4, c[0x0][0x118] ;  /* 0x0000460000047ab9 */ /* 0x000fc80000000a00 */
[----:B------:R-:W2:Y:S04]  /*00c0*/  LD.E.U8 R0, [R136.64+0x1a4] ;  /* 0x0001a40488007980 */ /* 0x000ea8000c101100 */
[----:B------:R-:W3:Y:S01]  /*00d0*/  LD.E.64 R128, [R136.64+0x190] ;  /* 0x0001900488807980 */ /* 0x000ee2000c101b00 */
[----:B------:R-:W1:Y:S03]  /*00e0*/  S2UR UR8, SR_CTAID.Y ;  /* 0x00000000000879c3 */ /* 0x000e660000002600 */
[----:B------:R-:W4:Y:S04]  /*00f0*/  S2R R38, SR_TID.X ;  /* 0x0000000000267919 */ /* 0x000f280000002100 */
[----:B------:R-:W3:Y:S01]  /*0100*/  LD.E.64 R2, [R136.64+0x198] ;  /* 0x0001980488027980 */ /* 0x000ee2000c101b00 */
[----:B------:R-:W1:Y:S03]  /*0110*/  S2UR UR7, SR_CTAID.X ;  /* 0x00000000000779c3 */ /* 0x000e660000002500 */
[----:B------:R-:W3:Y:S04]  /*0120*/  LD.E R9, [R136.64+0x60] ;  /* 0x0000600488097980 */ /* 0x000ee8000c101900 */
[----:B------:R1:W5:Y:S01]  /*0130*/  LD.E.U8 R221, [R136.64+0x178] ;  /* 0x0001780488dd7980 */ /* 0x000362000c101100 */
[----:B------:R-:W1:Y:S02]  /*0140*/  S2UR UR6, SR_CTAID.Z ;  /* 0x00000000000679c3 */ /* 0x000e640000002700 */
[----:B-1----:R-:W-:-:S06]  /*0150*/  ULOP3.LUT UR6, UR6, UR7, UR8, 0xfe, !UPT ;  /* 0x0000000706067292 */ /* 0x002fcc000f8efe08 */
[----:B----4-:R-:W-:-:S13]  /*0160*/  LOP3.LUT P2, RZ, R38, UR6, RZ, 0xfc, !PT ;  /* 0x0000000626ff7c12 */ /* 0x010fda000f84fcff */
[----:B------:R-:W4:Y:S01]  /*0170*/  @!P2 LD.E.64 R6, [R136.64+0x1a8] ;  /* 0x0001a8048806a980 */ /* 0x000f22000c101b00 */
[----:B--2---:R-:W-:-:S13]  /*0180*/  ISETP.NE.AND P1, PT, R0, RZ, PT ;  /* 0x000000ff0000720c */ /* 0x004fda0003f25270 */
[----:B---3--:R-:W4:Y:S04]  /*0190*/  @P1 LD.E.64 R128, [R128.64] ;  /* 0x0000000480801980 */ /* 0x008f28000c101b00 */
[----:B------:R-:W2:Y:S04]  /*01a0*/  @P1 LD.E R0, [R136.64+0x1a0] ;  /* 0x0001a00488001980 */ /* 0x000ea8000c101900 */
[----:B------:R-:W2:Y:S04]  /*01b0*/  @P1 LD.E.64 R4, [R2.64] ;  /* 0x0000000402041980 */ /* 0x000ea8000c101b00 */
[----:B----4-:R1:W-:Y:S04]  /*01c0*/  @!P2 ST.E.64 [R6.64], R128 ;  /* 0x000000800600a985 */ /* 0x0103e8000c101b04 */
[----:B-1----:R-:W3:Y:S01]  /*01d0*/  @!P2 LD.E.64 R6, [R136.64+0x1a8] ;  /* 0x0001a8048806a980 */ /* 0x002ee2000c101b00 */
[----:B--2---:R-:W-:-:S05]  /*01e0*/  @P1 IADD3 R0, P0, R0, R4, RZ ;  /* 0x0000000400001210 */ /* 0x004fca0007f1e0ff */
[----:B------:R-:W-:Y:S02]  /*01f0*/  @P1 IMAD.X R4, RZ, RZ, R5, P0 ;  /* 0x000000ffff041224 */ /* 0x000fe400000e0605 */
[----:B------:R-:W-:Y:S02]  /*0200*/  @P1 IMAD.MOV.U32 R2, RZ, RZ, R0 ;  /* 0x000000ffff021224 */ /* 0x000fe400078e0000 */
[----:B------:R-:W-:Y:S01]  /*0210*/  @P1 IMAD.MOV.U32 R3, RZ, RZ, R4 ;  /* 0x000000ffff031224 */ /* 0x000fe200078e0004 */
[----:B------:R-:W1:Y:S04]  /*0220*/  S2R R42, SR_CTAID.Y ;  /* 0x00000000002a7919 */ /* 0x000e680000002600 */
[----:B---3--:R2:W-:Y:S01]  /*0230*/  @!P2 ST.E.64 [R6.64+0x8], R2 ;  /* 0x000008020600a985 */ /* 0x0085e2000c101b04 */
[----:B------:R-:W-:-:S03]  /*0240*/  IMAD.MOV.U32 R10, RZ, RZ, -0x1 ;  /* 0xffffffffff0a7424 */ /* 0x000fc600078e00ff */
[----:B------:R-:W3:Y:S04]  /*0250*/  LD.E.64 R4, [R136.64+0xe8] ;  /* 0x0000e80488047980 */ /* 0x000ee8000c101b00 */
[----:B--2---:R-:W2:Y:S04]  /*0260*/  LD.E.64 R6, [R136.64+0xe0] ;  /* 0x0000e00488067980 */ /* 0x004ea8000c101b00 */
[----:B------:R-:W4:Y:S01]  /*0270*/  S2R R43, SR_CTAID.Z ;  /* 0x00000000002b7919 */ /* 0x000f220000002700 */
[----:B------:R-:W-:Y:S02]  /*0280*/  SHF.R.S32.HI R28, RZ, 0x1f, R38 ;  /* 0x0000001fff1c7819 */ /* 0x000fe40000011426 */
[----:B--2---:R-:W-:-:S04]  /*0290*/  ISETP.NE.U32.AND P3, PT, R6, RZ, PT ;  /* 0x000000ff0600720c */ /* 0x004fc80003f65070 */
[----:B------:R-:W-:Y:S01]  /*02a0*/  ISETP.NE.AND.EX P3, PT, R7, RZ, PT, P3 ;  /* 0x000000ff0700720c */ /* 0x000fe20003f65330 */
[----:B-1----:R-:W-:-:S12]  /*02b0*/  IMAD.WIDE R6, R42, 0x4, R6 ;  /* 0x000000042a067825 */ /* 0x002fd800078e0206 */
[----:B------:R-:W2:Y:S01]  /*02c0*/  @P3 LD.E R10, [R6.64] ;  /* 0x00000004060a3980 */ /* 0x000ea2000c101900 */
[----:B------:R-:W-:Y:S01]  /*02d0*/  LEA.HI R37, R28, R38, RZ, 0x5 ;  /* 0x000000261c257211 */ /* 0x000fe200078f28ff */
[----:B----4-:R-:W-:-:S03]  /*02e0*/  IMAD R0, R42, R9, R43 ;  /* 0x000000092a007224 */ /* 0x010fc600078e022b */
[----:B------:R-:W-:Y:S01]  /*02f0*/  LOP3.LUT R8, R37, 0xffffffe0, RZ, 0xc0, !PT ;  /* 0xffffffe025087812 */ /* 0x000fe200078ec0ff */
[----:B------:R-:W-:-:S04]  /*0300*/  IMAD.SHL.U32 R0, R0, 0x20, RZ ;  /* 0x0000002000007824 */ /* 0x000fc800078e00ff */
[----:B------:R-:W-:Y:S01]  /*0310*/  IMAD.IADD R32, R38, 0x1, -R8 ;  /* 0x0000000126207824 */ /* 0x000fe200078e0a08 */
[----:B------:R1:W-:Y:S04]  /*0320*/  STL.64 [R1+0x98], R128 ;  /* 0x0000988001007387 */ /* 0x0003e80000100a00 */
[----:B------:R-:W-:Y:S02]  /*0330*/  IADD3 R124, P2, P1, R0, R2, R32 ;  /* 0x00000002007c7210 */ /* 0x000fe4000795e020 */
[----:B---3--:R-:W-:-:S03]  /*0340*/  ISETP.NE.U32.AND P0, PT, R4, RZ, PT ;  /* 0x000000ff0400720c */ /* 0x008fc60003f05070 */
[----:B------:R1:W-:Y:S01]  /*0350*/  STL [R1+0x104], R124 ;  /* 0x0001047c01007387 */ /* 0x0003e20000100800 */
[----:B------:R-:W-:Y:S01]  /*0360*/  ISETP.NE.AND.EX P0, PT, R5, RZ, PT, P0 ;  /* 0x000000ff0500720c */ /* 0x000fe20003f05300 */
[----:B------:R-:W-:Y:S01]  /*0370*/  BSSY B0, `(.L_x_1892) ;  /* 0x000000c000007945 */ /* 0x000fe20003800000 */
[----:B------:R-:W-:Y:S02]  /*0380*/  SHF.R.S32.HI R9, RZ, 0x1f, R32 ;  /* 0x0000001fff097819 */ /* 0x000fe40000011420 */
[----:B------:R-:W-:Y:S01]  /*0390*/  SHF.R.S32.HI R8, RZ, 0x1f, R0 ;  /* 0x0000001fff087819 */ /* 0x000fe20000011400 */
[----:B------:R-:W-:Y:S02]  /*03a0*/  IMAD.MOV.U32 R21, RZ, RZ, -0x1 ;  /* 0xffffffffff157424 */ /* 0x000fe400078e00ff */
[----:B------:R-:W-:Y:S01]  /*03b0*/  IMAD.WIDE R4, R42, 0x4, R4 ;  /* 0x000000042a047825 */ /* 0x000fe200078e0204 */
[----:B------:R-:W-:Y:S01]  /*03c0*/  IADD3.X R110, R8, R3, R9, P2, P1 ;  /* 0x00000003086e7210 */ /* 0x000fe200017e2409 */
[----:B--2---:R1:W-:Y:S04]  /*03d0*/  STL [R1+0x110], R10 ;  /* 0x0001100a01007387 */ /* 0x0043e80000100800 */
[----:B------:R-:W-:Y:S05]  /*03e0*/  @!P0 BRA `(.L_x_1893) ;  /* 0x0000004000008947 */ /* 0x000fea0003800000 */
[----:B------:R-:W2:Y:S02]  /*03f0*/  LD.E.U8 R0, [R136.64+0x1b2] ;  /* 0x0001b20488007980 */ /* 0x000ea4000c101100 */
[----:B--2---:R-:W-:-:S13]  /*0400*/  ISETP.NE.AND P1, PT, R0, RZ, PT ;  /* 0x000000ff0000720c */ /* 0x004fda0003f25270 */
[----:B------:R-:W-:Y:S05]  /*0410*/  @!P1 BRA `(.L_x_1893) ;  /* 0x0000001000009947 */ /* 0x000fea0003800000 */
[----:B------:R2:W5:Y:S02]  /*0420*/  LD.E R21, [R4.64] ;  /* 0x0000000404157980 */ /* 0x000564000c101900 */
.L_x_1893:
[----:B------:R-:W-:Y:S05]  /*0430*/  BSYNC B0 ;  /* 0x0000000000007941 */ /* 0x000fea0003800000 */
.L_x_1892:
[----:B------:R-:W3:Y:S01]  /*0440*/  @P3 LD.E R6, [R6.64+0x4] ;  /* 0x0000040406063980 */ /* 0x000ee2000c101900 */
[----:B------:R-:W-:-:S03]  /*0450*/  IMAD.MOV.U32 R48, RZ, RZ, R10 ;  /* 0x000000ffff307224 */ /* 0x000fc600078e000a */
[----:B------:R-:W4:Y:S01]  /*0460*/  LD.E.64 R2, [R136.64+0xf0] ;  /* 0x0000f00488027980 */ /* 0x000f22000c101b00 */
[----:B------:R-:W-:Y:S01]  /*0470*/  MOV R12, RZ ;  /* 0x000000ff000c7202 */ /* 0x000fe20000000f00 */
[----:B---3--:R-:W-:Y:S01]  /*0480*/  @P3 IMAD.IADD R132, R6, 0x1, -R48 ;  /* 0x0000000106843824 */ /* 0x008fe200078e0a30 */
[----:B----4-:R-:W-:-:S05]  /*0490*/  ISETP.NE.U32.AND P1, PT, R2, RZ, PT ;  /* 0x000000ff0200720c */ /* 0x010fca0003f25070 */
[----:B------:R-:W3:Y:S01]  /*04a0*/  @!P3 LD.E R132, [R136.64+0xb4] ;  /* 0x0000b4048884b980 */ /* 0x000ee2000c101900 */
[----:B------:R-:W-:-:S13]  /*04b0*/  ISETP.NE.AND.EX P1, PT, R3, RZ, PT, P1 ;  /* 0x000000ff0300720c */ /* 0x000fda0003f25310 */
[----:B------:R-:W-:-:S05]  /*04c0*/  @P1 IMAD.WIDE R2, R42, 0x4, R2 ;  /* 0x000000042a021825 */ /* 0x000fca00078e0202 */
[----:B------:R4:W5:Y:S01]  /*04d0*/  @P1 LD.E R12, [R2.64] ;  /* 0x00000004020c1980 */ /* 0x000962000c101900 */
[----:B------:R-:W-:Y:S03]  /*04e0*/  BSSY B0, `(.L_x_1894) ;  /* 0x000000a000007945 */ /* 0x000fe60003800000 */
[----:B---3--:R4:W-:Y:S01]  /*04f0*/  STL [R1+0x128], R132 ;  /* 0x0001288401007387 */ /* 0x0089e20000100800 */
[----:B------:R-:W-:Y:S05]  /*0500*/  @!P0 BRA `(.L_x_1895) ;  /* 0x0000006000008947 */ /* 0x000fea0003800000 */
[----:B------:R-:W3:Y:S02]  /*0510*/  LD.E.U8 R0, [R136.64+0x1b2] ;  /* 0x0001b20488007980 */ /* 0x000ee4000c101100 */
[----:B---3--:R-:W-:-:S13]  /*0520*/  ISETP.NE.AND P0, PT, R0, RZ, PT ;  /* 0x000000ff0000720c */ /* 0x008fda0003f05270 */
[----:B------:R-:W3:Y:S02]  /*0530*/  @P0 LD.E R6, [R4.64+0x4] ;  /* 0x0000040404060980 */ /* 0x000ee4000c101900 */
[----:B---3-5:R-:W-:-:S06]  /*0540*/  @P0 IADD3 R6, R6, -R21, RZ ;  /* 0x8000001506060210 */ /* 0x028fcc0007ffe0ff */
[----:B------:R3:W5:Y:S01]  /*0550*/  @!P0 LD.E R6, [R4.64] ;  /* 0x0000000404068980 */ /* 0x000762000c101900 */
[----:B------:R-:W-:Y:S05]  /*0560*/  BRA `(.L_x_1896) ;  /* 0x0000001000007947 */ /* 0x000fea0003800000 */
.L_x_1895:
[----:B------:R3:W5:Y:S02]  /*0570*/  LD.E R6, [R136.64+0xb8] ;  /* 0x0000b80488067980 */ /* 0x000764000c101900 */
.L_x_1896:
[----:B------:R-:W-:Y:S05]  /*0580*/  BSYNC B0 ;  /* 0x0000000000007941 */ /* 0x000fea0003800000 */
.L_x_1894:
[----:B----4-:R-:W4:Y:S01]  /*0590*/  LD.E.64 R2, [R136.64+0xf8] ;  /* 0x0000f80488027980 */ /* 0x010f22000c101b00 */
[----:B------:R-:W-:Y:S01]  /*05a0*/  BSSY B1, `(.L_x_1897) ;  /* 0x0000011000017945 */ /* 0x000fe20003800000 */
[----:B----4-:R-:W-:-:S04]  /*05b0*/  ISETP.NE.U32.AND P0, PT, R2, RZ, PT ;  /* 0x000000ff0200720c */ /* 0x010fc80003f05070 */
[----:B------:R-:W-:-:S13]  /*05c0*/  ISETP.NE.AND.EX P0, PT, R3, RZ, PT, P0 ;  /* 0x000000ff0300720c */ /* 0x000fda0003f05300 */
[----:B------:R-:W-:Y:S05]  /*05d0*/  @!P0 BRA `(.L_x_1898) ;  /* 0x0000004000008947 */ /* 0x000fea0003800000 */
[----:B------:R-:W-:-:S05]  /*05e0*/  IMAD.WIDE R2, R42, 0x4, R2 ;  /* 0x000000042a027825 */ /* 0x000fca00078e0202 */
[----:B------:R-:W4:Y:S02]  /*05f0*/  LD.E R0, [R2.64] ;  /* 0x0000000402007980 */ /* 0x000f24000c101900 */
[----:B----45:R-:W-:Y:S01]  /*0600*/  IADD3 R105, R0, -R12, RZ ;  /* 0x8000000c00697210 */ /* 0x030fe20007ffe0ff */
[----:B------:R-:W-:Y:S05]  /*0610*/  BRA `(.L_x_1899) ;  /* 0x0000009000007947 */ /* 0x000fea0003800000 */
.L_x_1898:
[----:B------:R-:W4:Y:S01]  /*0620*/  LD.E.64 R2, [R136.64+0x108] ;  /* 0x0001080488027980 */ /* 0x000f22000c101b00 */
[----:B------:R-:W-:Y:S01]  /*0630*/  BSSY B0, `(.L_x_1900) ;  /* 0x0000006000007945 */ /* 0x000fe20003800000 */
[----:B------:R-:W-:Y:S01]  /*0640*/  IMAD.MOV.U32 R0, RZ, RZ, RZ ;  /* 0x000000ffff007224 */ /* 0x000fe200078e00ff */
[----:B----4-:R-:W-:-:S04]  /*0650*/  ISETP.NE.U32.AND P0, PT, R2, RZ, PT ;  /* 0x000000ff0200720c */ /* 0x010fc80003f05070 */
[----:B------:R-:W-:-:S13]  /*0660*/  ISETP.NE.AND.EX P0, PT, R3, RZ, PT, P0 ;  /* 0x000000ff0300720c */ /* 0x000fda0003f05300 */
[----:B------:R-:W-:Y:S05]  /*0670*/  @!P0 BRA `(.L_x_1901) ;  /* 0x0000001000008947 */ /* 0x000fea0003800000 */
[----:B------:R4:W5:Y:S02]  /*0680*/  LD.E R0, [R136.64+0xbc] ;  /* 0x0000bc0488007980 */ /* 0x000964000c101900 */
.L_x_1901:
[----:B------:R-:W-:Y:S05]  /*0690*/  BSYNC B0 ;  /* 0x0000000000007941 */ /* 0x000fea0003800000 */
.L_x_1900:
[----:B-----5:R-:W-:Y:S02]  /*06a0*/  IADD3 R105, R0, R6, -R12 ;  /* 0x0000000600697210 */ /* 0x020fe40007ffe80c */
.L_x_1899:
[----:B------:R-:W-:Y:S05]  /*06b0*/  BSYNC B1 ;  /* 0x0000000000017941 */ /* 0x000fea0003800000 */
.L_x_1897:
[----:B------:R-:W5:Y:S01]  /*06c0*/  S2R R39, SR_CTAID.X ;  /* 0x0000000000277919 */ /* 0x000f620000002500 */
[----:B------:R-:W-:Y:S01]  /*06d0*/  MOV R30, 0x70 ;  /* 0x00000070001e7802 */ /* 0x000fe20000000f00 */
[----:B------:R-:W-:-:S03]  /*06e0*/  IMAD.MOV.U32 R3, RZ, RZ, 0x0 ;  /* 0x00000000ff037424 */ /* 0x000fc600078e00ff */
[----:B------:R-:W-:Y:S01]  /*06f0*/  MOV R2, R30 ;  /* 0x0000001e00027202 */ /* 0x000fe20000000f00 */
[----:B-----5:R-:W-:-:S05]  /*0700*/  IMAD.SHL.U32 R113, R39, 0x80, RZ ;  /* 0x0000008027717824 */ /* 0x020fca00078e00ff */
[----:B------:R-:W-:-:S13]  /*0710*/  ISETP.GT.AND P0, PT, R132, R113, PT ;  /* 0x000000718400720c */ /* 0x000fda0003f04270 */
[----:B------:R-:W-:Y:S05]  /*0720*/  @!P0 RET.REL.NODEC R2 `(_ZN5flash16flash_fwd_kernelI23Flash_fwd_kernel_traitsILi256ELi128ELi64ELi8ELb0ELb0EN7cutlass10bfloat16_tE19Flash_kernel_traitsILi256ELi128ELi64ELi8ES3_EELb1ELb0ELb1ELb1ELb0ELb0ELb0ELb1EEEvNS_16Flash_fwd_paramsE) ;  /* 0xfffff8d002008950 */ /* 0x000fea0003c3ffff */
[----:B------:R-:W5:Y:S04]  /*0730*/  LD.E R0, [R136.64+0x188] ;  /* 0x0001880488007980 */ /* 0x000f68000c101900 */
[----:B--23--:R-:W2:Y:S01]  /*0740*/  LD.E R4, [R136.64+0x184] ;  /* 0x0001840488047980 */ /* 0x00cea2000c101900 */
[----:B------:R-:W-:Y:S02]  /*0750*/  IADD3 R3, -R132, 0xbf, R113 ;  /* 0x000000bf84037810 */ /* 0x000fe40007ffe171 */
[C---:B------:R-:W-:Y:S02]  /*0760*/  IADD3 R5, R105.reuse, R113, -R132 ;  /* 0x0000007169057210 */ /* 0x040fe40007ffe884 */
[----:B------:R-:W-:Y:S02]  /*0770*/  IADD3 R2, R105, 0x3f, RZ ;  /* 0x0000003f69027810 */ /* 0x000fe40007ffe0ff */
[----:B-----5:R-:W-:Y:S01]  /*0780*/  IADD3 R0, R0, R3, R105 ;  /* 0x0000000300007210 */ /* 0x020fe20007ffe069 */
[----:B--2---:R-:W-:Y:S01]  /*0790*/  IMAD.IADD R3, R5, 0x1, -R4 ;  /* 0x0000000105037824 */ /* 0x004fe200078e0a04 */
[----:B------:R-:W-:-:S02]  /*07a0*/  SHF.R.S32.HI R5, RZ, 0x1f, R2 ;  /* 0x0000001fff057819 */ /* 0x000fc40000011402 */
[----:B------:R-:W-:Y:S02]  /*07b0*/  SHF.R.S32.HI R4, RZ, 0x1f, R0 ;  /* 0x0000001fff047819 */ /* 0x000fe40000011400 */
[----:B------:R-:W-:Y:S02]  /*07c0*/  SHF.R.S32.HI R6, RZ, 0x1f, R3 ;  /* 0x0000001fff067819 */ /* 0x000fe40000011403 */
[----:B------:R-:W-:Y:S02]  /*07d0*/  LEA.HI R5, R5, R2, RZ, 0x6 ;  /* 0x0000000205057211 */ /* 0x000fe400078f30ff */
[----:B------:R-:W-:Y:S02]  /*07e0*/  LEA.HI R0, R4, R0, RZ, 0x6 ;  /* 0x0000000004007211 */ /* 0x000fe400078f30ff */
[----:B------:R-:W-:Y:S02]  /*07f0*/  LEA.HI R2, R6, R3, RZ, 0x6 ;  /* 0x0000000306027211 */ /* 0x000fe400078f30ff */
[----:B------:R-:W-:-:S02]  /*0800*/  SHF.R.S32.HI R3, RZ, 0x6, R5 ;  /* 0x00000006ff037819 */ /* 0x000fc40000011405 */
[----:B------:R-:W-:Y:S02]  /*0810*/  SHF.R.S32.HI R0, RZ, 0x6, R0 ;  /* 0x00000006ff007819 */ /* 0x000fe40000011400 */
[----:B------:R-:W-:Y:S02]  /*0820*/  SHF.R.S32.HI R2, RZ, 0x6, R2 ;  /* 0x00000006ff027819 */ /* 0x000fe40000011402 */
[----:B------:R-:W-:Y:S02]  /*0830*/  IMNMX R130, R3, R0, PT ;  /* 0x0000000003827217 */ /* 0x000fe40003800200 */
[----:B------:R-:W-:-:S03]  /*0840*/  IMNMX R131, RZ, R2, !PT ;  /* 0x00000002ff837217 */ /* 0x000fc60007800200 */
[----:B------:R2:W-:Y:S01]  /*0850*/  STL [R1+0x120], R130 ;  /* 0x0001208201007387 */ /* 0x0005e20000100800 */
[----:B------:R-:W-:-:S03]  /*0860*/  ISETP.GT.AND P0, PT, R130, R131, PT ;  /* 0x000000838200720c */ /* 0x000fc60003f04270 */
[----:B------:R2:W-:Y:S10]  /*0870*/  STL [R1+0xf0], R131 ;  /* 0x0000f08301007387 */ /* 0x0005f40000100800 */
[----:B------:R-:W-:Y:S05]  /*0880*/  @P0 BRA `(.L_x_1902) ;  /* 0x00000cb000000947 */ /* 0x000fea0003800000 */
[----:B------:R-:W-:Y:S01]  /*0890*/  ISETP.NE.AND P1, PT, R48, -0x1, PT ;  /* 0xffffffff3000780c */ /* 0x000fe20003f25270 */
[----:B------:R-:W3:Y:S04]  /*08a0*/  LD.E.U16 R0, [R136.64+0x1c8] ;  /* 0x0001c80488007980 */ /* 0x000ee8000c101500 */
[----:B--2---:R-:W2:Y:S04]  /*08b0*/  LD.E.64 R2, [R136.64+0x88] ;  /* 0x0000880488027980 */ /* 0x004ea8000c101b00 */
[----:B------:R1:W5:Y:S04]  /*08c0*/  LD.E.64 R16, [R136.64+0x70] ;  /* 0x0000700488107980 */ /* 0x000368000c101b00 */
[----:B----4-:R-:W4:Y:S04]  /*08d0*/  @!P1 LD.E.64 R4, [R136.64+0x80] ;  /* 0x0000800488049980 */ /* 0x010f28000c101b00 */
[----:B-1----:R1:W5:Y:S01]  /*08e0*/  LD.E.64 R10, [R136.64+0x90] ;  /* 0x00009004880a7980 */ /* 0x002362000c101b00 */
[----:B------:R-:W-:Y:S01]  /*08f0*/  @!P1 SHF.R.S32.HI R12, RZ, 0x1f, R42 ;  /* 0x0000001fff0c9819 */ /* 0x000fe2000001142a */
[----:B------:R-:W-:Y:S01]  /*0900*/  BSSY B1, `(.L_x_1903) ;  /* 0x000001c000017945 */ /* 0x000fe20003800000 */
[----:B------:R-:W-:Y:S01]  /*0910*/  PLOP3.LUT P2, PT, PT, PT, PT, 0x8, 0x0 ;  /* 0x000000000000781c */ /* 0x000fe20003f4e170 */
[----:B----4-:R-:W-:Y:S01]  /*0920*/  @!P1 IMAD R9, R5, R42, RZ ;  /* 0x0000002a05099224 */ /* 0x010fe200078e02ff */
[----:B---3--:R-:W-:-:S02]  /*0930*/  PRMT R5, R0, 0x7770, RZ ;  /* 0x0000777000057816 */ /* 0x008fc400000000ff */
[----:B------:R-:W-:Y:S02]  /*0940*/  PRMT R0, R0, 0x7771, RZ ;  /* 0x0000777100007816 */ /* 0x000fe400000000ff */
[----:B------:R-:W-:-:S04]  /*0950*/  ISETP.NE.AND P0, PT, R5, RZ, PT ;  /* 0x000000ff0500720c */ /* 0x000fc80003f05270 */
[----:B------:R-:W-:Y:S01]  /*0960*/  ISETP.NE.OR P3, PT, R0, RZ, !P0 ;  /* 0x000000ff0000720c */ /* 0x000fe20004765670 */
[----:B------:R-:W-:Y:S02]  /*0970*/  @!P1 IMAD R9, R4, R12, R9 ;  /* 0x0000000c04099224 */ /* 0x000fe400078e0209 */
[-C--:B--2---:R-:W-:Y:S02]  /*0980*/  @P1 IMAD R8, R3, R48.reuse, RZ ;  /* 0x0000003003081224 */ /* 0x084fe400078e02ff */
[----:B------:R-:W-:-:S04]  /*0990*/  @P1 IMAD.WIDE.U32 R6, R2, R48, RZ ;  /* 0x0000003002061225 */ /* 0x000fc800078e00ff */
[----:B------:R-:W-:-:S04]  /*09a0*/  @!P1 IMAD.WIDE.U32 R4, R4, R42, RZ ;  /* 0x0000002a04049225 */ /* 0x000fc800078e00ff */
[----:B------:R-:W-:Y:S02]  /*09b0*/  @P1 IMAD.IADD R13, R7, 0x1, R8 ;  /* 0x00000001070d1824 */ /* 0x000fe400078e0208 */
[----:B------:R-:W-:Y:S01]  /*09c0*/  @P1 IMAD.MOV.U32 R12, RZ, RZ, R6 ;  /* 0x000000ffff0c1224 */ /* 0x000fe200078e0006 */
[----:B------:R-:W-:Y:S01]  /*09d0*/  @!P1 MOV R12, R4 ;  /* 0x00000004000c9202 */ /* 0x000fe20000000f00 */
[----:B------:R-:W-:Y:S02]  /*09e0*/  @!P1 IMAD.IADD R13, R5, 0x1, R9 ;  /* 0x00000001050d9824 */ /* 0x000fe400078e0209 */
[----:B------:R-:W-:Y:S01]  /*09f0*/  CS2R R4, SRZ ;  /* 0x0000000000047805 */ /* 0x000fe2000001ff00 */
[----:B------:R-:W-:Y:S05]  /*0a00*/  @P3 BRA `(.L_x_1904) ;  /* 0x000000b000003947 */ /* 0x000fea0003800000 */
[----:B-1----:R-:W-:Y:S01]  /*0a10*/  ISETP.NE.AND P1, PT, R48, -0x1, PT ;  /* 0xffffffff3000780c */ /* 0x002fe20003f25270 */
[----:B------:R-:W-:-:S12]  /*0a20*/  BSSY B0, `(.L_x_1905) ;  /* 0x0000005000007945 */ /* 0x000fd80003800000 */
[----:B------:R-:W-:Y:S05]  /*0a30*/  @P1 BRA `(.L_x_1906) ;  /* 0x0000003000001947 */ /* 0x000fea0003800000 */
[----:B------:R-:W2:Y:S02]  /*0a40*/  LD.E R0, [R136.64+0xb4] ;  /* 0x0000b40488007980 */ /* 0x000ea4000c101900 */
[----:B--2---:R-:W-:-:S05]  /*0a50*/  IMAD R48, R42, R0, RZ ;  /* 0x000000002a307224 */ /* 0x004fca00078e02ff */
[----:B------:R1:W-:Y:S02]  /*0a60*/  STL [R1+0x110], R48 ;  /* 0x0001103001007387 */ /* 0x0003e40000100800 */
.L_x_1906:
[----:B------:R-:W-:Y:S05]  /*0a70*/  BSYNC B0 ;  /* 0x0000000000007941 */ /* 0x000fea0003800000 */
.L_x_1905:
[----:B------:R-:W-:Y:S01]  /*0a80*/  PLOP3.LUT P2, PT, PT, PT, PT, 0x80, 0x0 ;  /* 0x000000000000781c */ /* 0x000fe20003f4f070 */
[--C-:B------:R-:W-:Y:S01]  /*0a90*/  IMAD.MOV.U32 R4, RZ, RZ, R48.reuse ;  /* 0x000000ffff047224 */ /* 0x100fe200078e0030 */
[----:B------:R-:W-:Y:S02]  /*0aa0*/  SHF.R.S32.HI R5, RZ, 0x1f, R48 ;  /* 0x0000001fff057819 */ /* 0x000fe40000011430 */
[----:B------:R-:W-:-:S04]  /*0ab0*/  PRMT R0, RZ, 0x7610, R0 ;  /* 0x00007610ff007816 */ /* 0x000fc80000000000 */
.L_x_1904:
[----:B-1----:R-:W-:Y:S05]  /*0ac0*/  BSYNC B1 ;  /* 0x0000000000017941 */ /* 0x002fea0003800000 */
.L_x_1903:
[----:B------:R-:W-:Y:S01]  /*0ad0*/  LOP3.LUT P1, RZ, R0, 0xff, RZ, 0xc0, !PT ;  /* 0x000000ff00ff7812 */ /* 0x000fe2000782c0ff */
[----:B------:R1:W5:-:S12]  /*0ae0*/  LD.E.64 R18, [R136.64+0xa0] ;  /* 0x0000a00488127980 */ /* 0x000358000c101b00 */
[----:B------:R-:W2:Y:S01]  /*0af0*/  @P1 LD.E.64 R22, [R136.64+0xb0] ;  /* 0x0000b00488161980 */ /* 0x000ea2000c101b00 */
[----:B------:R-:W-:Y:S01]  /*0b00*/  BSSY B0, `(.L_x_1907) ;  /* 0x0000009000007945 */ /* 0x000fe20003800000 */
[----:B------:R-:W-:Y:S01]  /*0b10*/  @P1 MOV R6, 0x1 ;  /* 0x0000000100061802 */ /* 0x000fe20000000f00 */
[----:B--2---:R-:W-:Y:S01]  /*0b20*/  @P1 IMAD R0, R23, R22, RZ ;  /* 0x0000001617001224 */ /* 0x004fe200078e02ff */
[----:B------:R-:W-:Y:S05]  /*0b30*/  @P1 BRA `(.L_x_1908) ;  /* 0x0000005000001947 */ /* 0x000fea0003800000 */
[----:B-1----:R-:W2:Y:S04]  /*0b40*/  @P0 LD.E R0, [R136.64+0xd4] ;  /* 0x0000d40488000980 */ /* 0x002ea8000c101900 */
[----:B------:R-:W2:Y:S04]  /*0b50*/  LD.E R6, [R136.64+0x60] ;  /* 0x0000600488067980 */ /* 0x000ea8000c101900 */
[----:B------:R-:W2:Y:S01]  /*0b60*/  @!P0 LD.E R0, [R136.64+0xb4] ;  /* 0x0000b40488008980 */ /* 0x000ea2000c101900 */
[----:B------:R-:W-:Y:S01]  /*0b70*/  MOV R22, 0x1 ;  /* 0x0000000100167802 */ /* 0x000fe20000000f00 */
[----:B--2---:R-:W-:-:S02]  /*0b80*/  IMAD R6, R0, R6, RZ ;  /* 0x0000000600067224 */ /* 0x004fc400078e02ff */
.L_x_1908:
[----:B-1----:R-:W-:Y:S05]  /*0b90*/  BSYNC B0 ;  /* 0x0000000000007941 */ /* 0x002fea0003800000 */
.L_x_1907:
[----:B------:R1:W5:Y:S01]  /*0ba0*/  LD.E R136, [R136.64+0xc0] ;  /* 0x0000c00488887980 */ /* 0x000362000c101900 */
[----:B------:R-:W-:Y:S01]  /*0bb0*/  LEA.HI R8, R28, R38, RZ, 0x3 ;  /* 0x000000261c087211 */ /* 0x000fe200078f18ff */
[----:B------:R-:W-:Y:S01]  /*0bc0*/  IMAD R6, R42, R6, RZ ;  /* 0x000000062a067224 */ /* 0x000fe200078e02ff */
[----:B------:R-:W-:Y:S01]  /*0bd0*/  SHF.R.S32.HI R14, RZ, 0x1f, R43 ;  /* 0x0000001fff0e7819 */ /* 0x000fe2000001142b */
[----:B------:R-:W-:Y:S01]  /*0be0*/  IMAD.IADD R20, R132, 0x1, -R113 ;  /* 0x0000000184147824 */ /* 0x000fe200078e0a71 */
[----:B------:R-:W-:Y:S01]  /*0bf0*/  LOP3.LUT R24, R8, 0xfffffff8, RZ, 0xc0, !PT ;  /* 0xfffffff808187812 */ /* 0x000fe200078ec0ff */
[----:B-----5:R-:W-:Y:S01]  /*0c00*/  IMAD R9, R11, R43, RZ ;  /* 0x0000002b0b097224 */ /* 0x020fe200078e02ff */
[----:B------:R-:W-:Y:S01]  /*0c10*/  SEL R7, R6, RZ, !P2 ;  /* 0x000000ff06077207 */ /* 0x000fe20005000000 */
[----:B------:R-:W-:Y:S01]  /*0c20*/  IMAD R6, R113, R22, RZ ;  /* 0x0000001671067224 */ /* 0x000fe200078e02ff */
[----:B------:R-:W-:Y:S01]  /*0c30*/  SHF.R.S32.HI R8, RZ, 0x3, R8 ;  /* 0x00000003ff087819 */ /* 0x000fe20000011408 */
[----:B------:R-:W-:Y:S01]  /*0c40*/  IMAD.IADD R24, R38, 0x1, -R24 ;  /* 0x0000000126187824 */ /* 0x000fe200078e0a18 */
[----:B------:R-:W-:Y:S01]  /*0c50*/  BSSY B0, `(.L_x_1909) ;  /* 0x0000022000007945 */ /* 0x000fe20003800000 */
[----:B------:R-:W-:Y:S01]  /*0c60*/  IMAD R7, R43, R0, R7 ;  /* 0x000000002b077224 */ /* 0x000fe200078e0207 */
[----:B------:R-:W-:Y:S01]  /*0c70*/  SHF.R.S32.HI R11, RZ, 0x1f, R6 ;  /* 0x0000001fff0b7819 */ /* 0x000fe20000011406 */
[----:B------:R-:W-:-:S03]  /*0c80*/  IMAD.SHL.U32 R0, R24, 0x8, RZ ;  /* 0x0000000818007824 */ /* 0x000fc600078e00ff */
[----:B------:R-:W-:Y:S01]  /*0c90*/  IADD3 R26, P2, P1, R6, R4, R7 ;  /* 0x00000004061a7210 */ /* 0x000fe2000795e007 */
[----:B------:R-:W-:Y:S01]  /*0ca0*/  IMAD R6, R10, R14, R9 ;  /* 0x0000000e0a067224 */ /* 0x000fe200078e0209 */
[C---:B------:R-:W-:Y:S02]  /*0cb0*/  IADD3 R12, P0, R0.reuse, R12, RZ ;  /* 0x0000000c000c7210 */ /* 0x040fe40007f1e0ff */
[----:B------:R-:W-:Y:S02]  /*0cc0*/  SHF.R.S32.HI R7, RZ, 0x1f, R7 ;  /* 0x0000001fff077819 */ /* 0x000fe40000011407 */
[----:B------:R-:W-:Y:S02]  /*0cd0*/  LEA.HI.X.SX32 R13, R0, R13, 0x1, P0 ;  /* 0x0000000d000d7211 */ /* 0x000fe400000f0eff */
[----:B------:R-:W-:Y:S02]  /*0ce0*/  ISETP.GE.AND P0, PT, R8, R20, PT ;  /* 0x000000140800720c */ /* 0x000fe40003f06270 */
[----:B------:R-:W-:Y:S01]  /*0cf0*/  SHF.R.S32.HI R9, RZ, 0x1f, R8 ;  /* 0x0000001fff097819 */ /* 0x000fe20000011408 */
[----:B------:R-:W-:Y:S01]  /*0d00*/  IMAD.WIDE.U32 R12, R43, R10, R12 ;  /* 0x0000000a2b0c7225 */ /* 0x000fe200078e000c */
[----:B------:R-:W-:-:S02]  /*0d10*/  IADD3.X R25, R11, R5, R7, P2, P1 ;  /* 0x000000050b197210 */ /* 0x000fc400017e2407 */
[C---:B------:R-:W-:Y:S01]  /*0d20*/  IADD3 R29, R0.reuse, 0x40, RZ ;  /* 0x00000040001d7810 */ /* 0x040fe20007ffe0ff */
[----:B------:R-:W-:Y:S01]  /*0d30*/  IMAD.WIDE R4, R39, 0x80, R8 ;  /* 0x0000008027047825 */ /* 0x000fe200078e0208 */
[C---:B------:R-:W-:Y:S02]  /*0d40*/  IADD3 R28, R0.reuse, 0x80, RZ ;  /* 0x00000080001c7810 */ /* 0x040fe40007ffe0ff */
[----:B------:R-:W-:Y:S01]  /*0d50*/  IADD3 R27, R0, 0xc0, RZ ;  /* 0x000000c0001b7810 */ /* 0x000fe20007ffe0ff */
[----:B------:R-:W-:Y:S02]  /*0d60*/  IMAD.IADD R11, R13, 0x1, R6 ;  /* 0x000000010d0b7824 */ /* 0x000fe400078e0206 */
[----:B------:R-:W-:Y:S05]  /*0d70*/  @P0 BRA `(.L_x_1910) ;  /* 0x000000f000000947 */ /* 0x000fea0003800000 */
[----:B-1----:R-:W-:Y:S01]  /*0d80*/  IMAD R6, R5, R2, RZ ;  /* 0x0000000205067224 */ /* 0x002fe200078e02ff */
[-C--:B------:R-:W-:Y:S01]  /*0d90*/  ISETP.GE.AND P4, PT, R0, R136.reuse, PT ;  /* 0x000000880000720c */ /* 0x080fe20003f86270 */
[----:B------:R-:W-:Y:S01]  /*0da0*/  IMAD.MOV.U32 R10, RZ, RZ, R12 ;  /* 0x000000ffff0a7224 */ /* 0x000fe200078e000c */
[-C--:B------:R-:W-:Y:S01]  /*0db0*/  ISETP.GE.AND P3, PT, R29, R136.reuse, PT ;  /* 0x000000881d00720c */ /* 0x080fe20003f66270 */
[----:B------:R-:W-:Y:S01]  /*0dc0*/  IMAD R6, R4, R3, R6 ;  /* 0x0000000304067224 */ /* 0x000fe200078e0206 */
[----:B------:R-:W-:Y:S01]  /*0dd0*/  ISETP.GE.AND P2, PT, R28, R136, PT ;  /* 0x000000881c00720c */ /* 0x000fe20003f46270 */
[----:B------:R-:W-:Y:S01]  /*0de0*/  IMAD.WIDE.U32 R14, R4, R2, R10 ;  /* 0x00000002040e7225 */ /* 0x000fe200078e000a */
[----:B------:R-:W-:-:S03]  /*0df0*/  ISETP.GE.AND P1, PT, R27, R136, PT ;  /* 0x000000881b00720c */ /* 0x000fc60003f26270 */
[----:B------:R-:W-:Y:S01]  /*0e00*/  IMAD.IADD R7, R15, 0x1, R6 ;  /* 0x000000010f077824 */ /* 0x000fe200078e0206 */
[----:B------:R-:W-:-:S04]  /*0e10*/  LEA R6, P0, R14, R16, 0x1 ;  /* 0x000000100e067211 */ /* 0x000fc800078008ff */
[----:B------:R-:W-:-:S05]  /*0e20*/  LEA.HI.X R7, R14, R17, R7, 0x1, P0 ;  /* 0x000000110e077211 */ /* 0x000fca00000f0c07 */
[----:B------:R1:W-:Y:S04]  /*0e30*/  @!P4 ST.E.128 [R6.64], RZ ;  /* 0x000000ff0600c985 */ /* 0x0003e8000c101d04 */
[----:B------:R1:W-:Y:S04]  /*0e40*/  @!P3 ST.E.128 [R6.64+0x80], RZ ;  /* 0x000080ff0600b985 */ /* 0x0003e8000c101d04 */
[----:B------:R1:W-:Y:S04]  /*0e50*/  @!P2 ST.E.128 [R6.64+0x100], RZ ;  /* 0x000100ff0600a985 */ /* 0x0003e8000c101d04 */
[----:B------:R1:W-:Y:S02]  /*0e60*/  @!P1 ST.E.128 [R6.64+0x180], RZ ;  /* 0x000180ff06009985 */ /* 0x0003e4000c101d04 */
.L_x_1910:
[----:B-1----:R-:W-:Y:S05]  /*0e70*/  BSYNC B0 ;  /* 0x0000000000007941 */ /* 0x002fea0003800000 */
.L_x_1909:
[----:B------:R-:W-:Y:S01]  /*0e80*/  IADD3 R23, R8, 0x20, RZ ;  /* 0x0000002008177810 */ /* 0x000fe20007ffe0ff */
[----:B------:R-:W-:Y:S03]  /*0e90*/  BSSY B0, `(.L_x_1911) ;  /* 0x0000015000007945 */ /* 0x000fe60003800000 */
[----:B------:R-:W-:-:S13]  /*0ea0*/  ISETP.GE.AND P0, PT, R23, R20, PT ;  /* 0x000000141700720c */ /* 0x000fda0003f06270 */
[----:B------:R-:W-:Y:S05]  /*0eb0*/  @P0 BRA `(.L_x_1912) ;  /* 0x0000012000000947 */ /* 0x000fea0003800000 */
[----:B------:R-:W-:Y:S01]  /*0ec0*/  IADD3 R6, P0, R4, 0x20, RZ ;  /* 0x0000002004067810 */ /* 0x000fe20007f1e0ff */
[----:B------:R-:W-:Y:S01]  /*0ed0*/  IMAD.MOV.U32 R14, RZ, RZ, R12 ;  /* 0x000000ffff0e7224 */ /* 0x000fe200078e000c */
[-C--:B------:R-:W-:Y:S01]  /*0ee0*/  ISETP.GE.AND P3, PT, R0, R136.reuse, PT ;  /* 0x000000880000720c */ /* 0x080fe20003f66270 */
[----:B------:R-:W-:Y:S01]  /*0ef0*/  IMAD.MOV.U32 R15, RZ, RZ, R11 ;  /* 0x000000ffff0f7224 */ /* 0x000fe200078e000b */
[-C--:B------:R-:W-:Y:S01]  /*0f00*/  ISETP.GE.AND P2, PT, R29, R136.reuse, PT ;  /* 0x000000881d00720c */ /* 0x080fe20003f46270 */
[----:B------:R-:W-:Y:S01]  /*0f10*/  IMAD.X R7, RZ, RZ, R5, P0 ;  /* 0x000000ffff077224 */ /* 0x000fe200000e0605 */
[----:B------:R-:W-:Y:S01]  /*0f20*/  ISETP.GE.AND P1, PT, R28, R136, PT ;  /* 0x000000881c00720c */ /* 0x000fe20003f26270 */
[----:B------:R-:W-:Y:S01]  /*0f30*/  IMAD.WIDE.U32 R14, R2, R6, R14 ;  /* 0x00000006020e7225 */ /* 0x000fe200078e000e */
[----:B------:R-:W-:-:S03]  /*0f40*/  ISETP.GE.AND P0, PT, R27, R136, PT ;  /* 0x000000881b00720c */ /* 0x000fc60003f06270 */
[----:B------:R-:W-:-:S04]  /*0f50*/  IMAD R7, R7, R2, RZ ;  /* 0x0000000207077224 */ /* 0x000fc800078e02ff */
[----:B------:R-:W-:Y:S01]  /*0f60*/  IMAD R7, R3, R6, R7 ;  /* 0x0000000603077224 */ /* 0x000fe200078e0207 */
[----:B------:R-:W-:-:S03]  /*0f70*/  LEA R6, P4, R14, R16, 0x1 ;  /* 0x000000100e067211 */ /* 0x000fc600078808ff */
[----:B------:R-:W-:-:S05]  /*0f80*/  IMAD.IADD R7, R15, 0x1, R7 ;  /* 0x000000010f077824 */ /* 0x000fca00078e0207 */
[----:B------:R-:W-:-:S05]  /*0f90*/  LEA.HI.X R7, R14, R17, R7, 0x1, P4 ;  /* 0x000000110e077211 */ /* 0x000fca00020f0c07 */
[----:B------:R1:W-:Y:S04]  /*0fa0*/  @!P3 ST.E.128 [R6.64], RZ ;  /* 0x000000ff0600b985 */ /* 0x0003e8000c101d04 */
[----:B------:R1:W-:Y:S04]  /*0fb0*/  @!P2 ST.E.128 [R6.64+0x80], RZ ;  /* 0x000080ff0600a985 */ /* 0x0003e8000c101d04 */
[----:B------:R1:W-:Y:S04]  /*0fc0*/  @!P1 ST.E.128 [R6.64+0x100], RZ ;  /* 0x000100ff06009985 */ /* 0x0003e8000c101d04 */
[----:B------:R1:W-:Y:S02]  /*0fd0*/  @!P0 ST.E.128 [R6.64+0x180], RZ ;  /* 0x000180ff06008985 */ /* 0x0003e4000c101d04 */
.L_x_1912:
[----:B------:R-:W-:Y:S05]  /*0fe0*/  BSYNC B0 ;  /* 0x0000000000007941 */ /* 0x000fea0003800000 */
.L_x_1911:
[----:B------:R-:W-:Y:S01]  /*0ff0*/  IADD3 R21, R8, 0x40, RZ ;  /* 0x0000004008157810 */ /* 0x000fe20007ffe0ff */
[----:B------:R-:W-:Y:S03]  /*1000*/  BSSY B0, `(.L_x_1913) ;  /* 0x0000015000007945 */ /* 0x000fe60003800000 */
[----:B------:R-:W-:-:S13]  /*1010*/  ISETP.GE.AND P0, PT, R21, R20, PT ;  /* 0x000000141500720c */ /* 0x000fda0003f06270 */
[----:B------:R-:W-:Y:S05]  /*1020*/  @P0 BRA `(.L_x_1914) ;  /* 0x0000012000000947 */ /* 0x000fea0003800000 */
[----:B-1----:R-:W-:Y:S01]  /*1030*/  IADD3 R6, P0, R4, 0x40, RZ ;  /* 0x0000004004067810 */ /* 0x002fe20007f1e0ff */
        /* <DEDUP_REMOVED lines=17> */
.L_x_1914:
[----:B------:R-:W-:Y:S05]  /*1150*/  BSYNC B0 ;  /* 0x0000000000007941 */ /* 0x000fea0003800000 */
.L_x_1913:
[----:B------:R-:W-:Y:S01]  /*1160*/  IADD3 R14, R8, 0x60, RZ ;  /* 0x00000060080e7810 */ /* 0x000fe20007ffe0ff */
[----:B------:R-:W-:Y:S03]  /*1170*/  BSSY B0, `(.L_x_1915) ;  /* 0x0000015000007945 */ /* 0x000fe60003800000 */
[----:B------:R-:W-:-:S13]  /*1180*/  ISETP.GE.AND P0, PT, R14, R20, PT ;  /* 0x000000140e00720c */ /* 0x000fda0003f06270 */
[----:B------:R-:W-:Y:S05]  /*1190*/  @P0 BRA `(.L_x_1916) ;  /* 0x0000012000000947 */ /* 0x000fea0003800000 */
[----:B-1----:R-:W-:Y:S02]  /*11a0*/  IADD3 R6, P0, R4, 0x60, RZ ;  /* 0x0000006004067810 */ /* 0x002fe40007f1e0ff */
[-C--:B------:R-:W-:Y:S02]  /*11b0*/  ISETP.GE.AND P3, PT, R0, R136.reuse, PT ;  /* 0x000000880000720c */ /* 0x080fe40003f66270 */
[-C--:B------:R-:W-:Y:S01]  /*11c0*/  ISETP.GE.AND P2, PT, R29, R136.reuse, PT ;  /* 0x000000881d00720c */ /* 0x080fe20003f46270 */
[----:B------:R-:W-:Y:S01]  /*11d0*/  IMAD.X R4, RZ, RZ, R5, P0 ;  /* 0x000000ffff047224 */ /* 0x000fe200000e0605 */
[-C--:B------:R-:W-:Y:S01]  /*11e0*/  ISETP.GE.AND P1, PT, R28, R136.reuse, PT ;  /* 0x000000881c00720c */ /* 0x080fe20003f26270 */
[----:B------:R-:W-:Y:S01]  /*11f0*/  IMAD.MOV.U32 R5, RZ, RZ, R11 ;  /* 0x000000ffff057224 */ /* 0x000fe200078e000b */
[----:B------:R-:W-:Y:S01]  /*1200*/  ISETP.GE.AND P0, PT, R27, R136, PT ;  /* 0x000000881b00720c */ /* 0x000fe20003f06270 */
[----:B------:R-:W-:Y:S02]  /*1210*/  IMAD R7, R4, R2, RZ ;  /* 0x0000000204077224 */ /* 0x000fe400078e02ff */
[----:B------:R-:W-:-:S02]  /*1220*/  IMAD.MOV.U32 R4, RZ, RZ, R12 ;  /* 0x000000ffff047224 */ /* 0x000fc400078e000c */
[-C--:B------:R-:W-:Y:S02]  /*1230*/  IMAD R3, R3, R6.reuse, R7 ;  /* 0x0000000603037224 */ /* 0x080fe400078e0207 */
[----:B------:R-:W-:-:S04]  /*1240*/  IMAD.WIDE.U32 R4, R2, R6, R4 ;  /* 0x0000000602047225 */ /* 0x000fc800078e0004 */
[----:B------:R-:W-:Y:S01]  /*1250*/  IMAD.IADD R3, R5, 0x1, R3 ;  /* 0x0000000105037824 */ /* 0x000fe200078e0203 */
[----:B------:R-:W-:-:S04]  /*1260*/  LEA R2, P4, R4, R16, 0x1 ;  /* 0x0000001004027211 */ /* 0x000fc800078808ff */
[----:B------:R-:W-:-:S05]  /*1270*/  LEA.HI.X R3, R4, R17, R3, 0x1, P4 ;  /* 0x0000001104037211 */ /* 0x000fca00020f0c03 */
[----:B------:R1:W-:Y:S04]  /*1280*/  @!P3 ST.E.128 [R2.64], RZ ;  /* 0x000000ff0200b985 */ /* 0x0003e8000c101d04 */
[----:B------:R1:W-:Y:S04]  /*1290*/  @!P2 ST.E.128 [R2.64+0x80], RZ ;  /* 0x000080ff0200a985 */ /* 0x0003e8000c101d04 */
[----:B------:R1:W-:Y:S04]  /*12a0*/  @!P1 ST.E.128 [R2.64+0x100], RZ ;  /* 0x000100ff02009985 */ /* 0x0003e8000c101d04 */
[----:B------:R1:W-:Y:S02]  /*12b0*/  @!P0 ST.E.128 [R2.64+0x180], RZ ;  /* 0x000180ff02008985 */ /* 0x0003e4000c101d04 */
.L_x_1916:
[----:B------:R-:W-:Y:S05]  /*12c0*/  BSYNC B0 ;  /* 0x0000000000007941 */ /* 0x000fea0003800000 */
.L_x_1915:
[----:B------:R-:W-:-:S04]  /*12d0*/  ISETP.NE.AND P6, PT, R24, RZ, PT ;  /* 0x000000ff1800720c */ /* 0x000fc80003fc5270 */
[-C--:B------:R-:W-:Y:S02]  /*12e0*/  ISETP.GE.OR P5, PT, R8, R20.reuse, P6 ;  /* 0x000000140800720c */ /* 0x080fe400037a6670 */
[-C--:B------:R-:W-:Y:S02]  /*12f0*/  ISETP.GE.OR P4, PT, R23, R20.reuse, P6 ;  /* 0x000000141700720c */ /* 0x080fe40003786670 */
[-C--:B------:R-:W-:Y:S02]  /*1300*/  ISETP.GE.OR P3, PT, R21, R20.reuse, P6 ;  /* 0x000000141500720c */ /* 0x080fe40003766670 */
[----:B------:R-:W-:-:S07]  /*1310*/  ISETP.GE.OR P6, PT, R14, R20, P6 ;  /* 0x000000140e00720c */ /* 0x000fce00037c6670 */
[-C--:B------:R-:W-:Y:S02]  /*1320*/  @!P5 IMAD R0, R8, R22.reuse, RZ ;  /* 0x000000160800d224 */ /* 0x080fe400078e02ff */
[-C--:B-1----:R-:W-:Y:S02]  /*1330*/  @!P4 IMAD R3, R23, R22.reuse, RZ ;  /* 0x000000161703c224 */ /* 0x082fe400078e02ff */
[----:B------:R-:W-:Y:S01]  /*1340*/  @!P3 IMAD R5, R21, R22, RZ ;  /* 0x000000161505b224 */ /* 0x000fe200078e02ff */
[CC--:B------:R-:W-:Y:S02]  /*1350*/  @!P5 IADD3 R2, P0, R0.reuse, R26.reuse, RZ ;  /* 0x0000001a0002d210 */ /* 0x0c0fe40007f1e0ff */
[----:B------:R-:W-:Y:S02]  /*1360*/  @!P4 IADD3 R8, P1, R3, R26, RZ ;  /* 0x0000001a0308c210 */ /* 0x000fe40007f3e0ff */
[----:B------:R-:W-:Y:S02]  /*1370*/  @!P5 LEA.HI.X.SX32 R4, R0, R25, 0x1, P0 ;  /* 0x000000190004d211 */ /* 0x000fe400000f0eff */
[----:B------:R-:W-:-:S02]  /*1380*/  @!P5 LEA R6, P2, R2, R18, 0x2 ;  /* 0x000000120206d211 */ /* 0x000fc400078410ff */
[----:B------:R-:W-:Y:S02]  /*1390*/  @!P3 IADD3 R0, P0, R5, R26, RZ ;  /* 0x0000001a0500b210 */ /* 0x000fe40007f1e0ff */
[----:B------:R-:W-:Y:S02]  /*13a0*/  @!P4 LEA.HI.X.SX32 R9, R3, R25, 0x1, P1 ;  /* 0x000000190309c211 */ /* 0x000fe400008f0eff */
[----:B------:R-:W-:Y:S02]  /*13b0*/  @!P5 LEA.HI.X R7, R2, R19, R4, 0x2, P2 ;  /* 0x000000130207d211 */ /* 0x000fe400010f1404 */
[-C--:B------:R-:W-:Y:S02]  /*13c0*/  @!P4 LEA R4, P1, R8, R18.reuse, 0x2 ;  /* 0x000000120804c211 */ /* 0x080fe400078210ff */
[----:B------:R-:W-:Y:S02]  /*13d0*/  @!P3 LEA.HI.X.SX32 R3, R5, R25, 0x1, P0 ;  /* 0x000000190503b211 */ /* 0x000fe400000f0eff */
[----:B------:R-:W-:-:S02]  /*13e0*/  @!P3 LEA R2, P0, R0, R18, 0x2 ;  /* 0x000000120002b211 */ /* 0x000fc400078010ff */
[-C--:B------:R-:W-:Y:S01]  /*13f0*/  @!P4 LEA.HI.X R5, R8, R19.reuse, R9, 0x2, P1 ;  /* 0x000000130805c211 */ /* 0x080fe200008f1409 */
[----:B------:R-:W-:Y:S01]  /*1400*/  @!P5 IMAD.MOV.U32 R9, RZ, RZ, 0x7f800000 ;  /* 0x7f800000ff09d424 */ /* 0x000fe200078e00ff */
[----:B------:R-:W-:Y:S01]  /*1410*/  @!P3 LEA.HI.X R3, R0, R19, R3, 0x2, P0 ;  /* 0x000000130003b211 */ /* 0x000fe200000f1403 */
[----:B------:R-:W-:Y:S02]  /*1420*/  @!P4 IMAD.MOV.U32 R8, RZ, RZ, 0x7f800000 ;  /* 0x7f800000ff08c424 */ /* 0x000fe400078e00ff */
[----:B------:R-:W-:Y:S01]  /*1430*/  @!P3 IMAD.MOV.U32 R0, RZ, RZ, 0x7f800000 ;  /* 0x7f800000ff00b424 */ /* 0x000fe200078e00ff */
[----:B------:R-:W-:Y:S04]  /*1440*/  @!P5 ST.E [R6.64], R9 ;  /* 0x000000090600d985 */ /* 0x000fe8000c101904 */
[----:B------:R-:W-:Y:S04]  /*1450*/  @!P4 ST.E [R4.64], R8 ;  /* 0x000000080400c985 */ /* 0x000fe8000c101904 */
[----:B------:R1:W-:Y:S02]  /*1460*/  @!P3 ST.E [R2.64], R0 ;  /* 0x000000000200b985 */ /* 0x0003e4000c101904 */
[----:B-1----:R-:W-:-:S02]  /*1470*/  IMAD.MOV.U32 R2, RZ, RZ, R30 ;  /* 0x000000ffff027224 */ /* 0x002fc400078e001e */
[----:B------:R-:W-:-:S04]  /*1480*/  IMAD.MOV.U32 R3, RZ, RZ, 0x0 ;  /* 0x00000000ff037424 */ /* 0x000fc800078e00ff */
[----:B------:R-:W-:Y:S05]  /*1490*/  @P6 RET.REL.NODEC R2 `(_ZN5flash16flash_fwd_kernelI23Flash_fwd_kernel_traitsILi256ELi128ELi64ELi8ELb0ELb0EN7cutlass10bfloat16_tE19Flash_kernel_traitsILi256ELi128ELi64ELi8ES3_EELb1ELb0ELb1ELb1ELb0ELb0ELb0ELb1EEEvNS_16Flash_fwd_paramsE) ;  /* 0xffffeb6002006950 */ /* 0x000fea0003c3ffff */
[----:B------:R-:W-:-:S05]  /*14a0*/  IMAD R0, R14, R22, RZ ;  /* 0x000000160e007224 */ /* 0x000fca00078e02ff */
[----:B------:R-:W-:-:S04]  /*14b0*/  IADD3 R3, P0, R0, R26, RZ ;  /* 0x0000001a00037210 */ /* 0x000fc80007f1e0ff */
[----:B------:R-:W-:Y:S02]  /*14c0*/  LEA.HI.X.SX32 R0, R0, R25, 0x1, P0 ;  /* 0x0000001900007211 */ /* 0x000fe400000f0eff */
[----:B------:R-:W-:-:S04]  /*14d0*/  LEA R2, P0, R3, R18, 0x2 ;  /* 0x0000001203027211 */ /* 0x000fc800078010ff */
[----:B------:R-:W-:Y:S01]  /*14e0*/  LEA.HI.X R3, R3, R19, R0, 0x2, P0 ;  /* 0x0000001303037211 */ /* 0x000fe200000f1400 */
[----:B------:R-:W-:-:S05]  /*14f0*/  IMAD.MOV.U32 R0, RZ, RZ, 0x7f800000 ;  /* 0x7f800000ff007424 */ /* 0x000fca00078e00ff */
[----:B------:R1:W-:Y:S02]  /*1500*/  ST.E [R2.64], R0 ;  /* 0x0000000002007985 */ /* 0x0003e4000c101904 */
[----:B-1----:R-:W-:Y:S02]  /*1510*/  IMAD.MOV.U32 R2, RZ, RZ, R30 ;  /* 0x000000ffff027224 */ /* 0x002fe400078e001e */
[----:B------:R-:W-:-:S04]  /*1520*/  IMAD.MOV.U32 R3, RZ, RZ, 0x0 ;  /* 0x00000000ff037424 */ /* 0x000fc800078e00ff */
[----:B------:R-:W-:Y:S05]  /*1530*/  RET.REL.NODEC R2 `(_ZN5flash16flash_fwd_kernelI23Flash_fwd_kernel_traitsILi256ELi128ELi64ELi8ELb0ELb0EN7cutlass10bfloat16_tE19Flash_kernel_traitsILi256ELi128ELi64ELi8ES3_EELb1ELb0ELb1ELb1ELb0ELb0ELb0ELb1EEEvNS_16Flash_fwd_paramsE) ;  /* 0xffffeac002007950 */ /* 0x000fea0003c3ffff */
.L_x_1902:
[----:B------:R-:W3:Y:S01]  /*1540*/  LD.E R20, [R136.64+0x68] ;  /* 0x0000680488147980 */ /* 0x000ee2000c101900 */
[----:B------:R-:W-:-:S03]  /*1550*/  ISETP.NE.AND P1, PT, R21, -0x1, PT ;  /* 0xffffffff1500780c */ /* 0x000fc60003f25270 */
[----:B--2---:R-:W2:Y:S04]  /*1560*/  LD.E.64 R232, [R136.64+0x38] ;  /* 0x0000380488e87980 */ /* 0x004ea8000c101b00 */
[----:B----4-:R-:W4:Y:S01]  /*1570*/  LD.E.64 R234, [R136.64+0x40] ;  /* 0x0000400488ea7980 */ /* 0x010f22000c101b00 */
[----:B------:R-:W-:-:S03]  /*1580*/  ISETP.NE.AND P0, PT, R48, -0x1, PT ;  /* 0xffffffff3000780c */ /* 0x000fc60003f05270 */
[----:B------:R-:W2:Y:S04]  /*1590*/  LD.E.64 R14, [R136.64+0x30] ;  /* 0x00003004880e7980 */ /* 0x000ea8000c101b00 */
[----:B-1----:R-:W2:Y:S04]  /*15a0*/  @!P1 LD.E.64 R10, [R136.64+0x20] ;  /* 0x00002004880a9980 */ /* 0x002ea8000c101b00 */
[----:B------:R-:W2:Y:S04]  /*15b0*/  @!P1 LD.E.64 R16, [R136.64+0x28] ;  /* 0x0000280488109980 */ /* 0x000ea8000c101b00 */
[----:B------:R-:W2:Y:S04]  /*15c0*/  @!P0 LD.E.64 R18, [R136.64+0x18] ;  /* 0x0000180488128980 */ /* 0x000ea8000c101b00 */
[----:B------:R-:W2:Y:S04]  /*15d0*/  LD.E.64 R22, [R136.64+0x58] ;  /* 0x0000580488167980 */ /* 0x000ea8000c101b00 */
[----:B------:R-:W2:Y:S04]  /*15e0*/  LD.E.64 R24, [R136.64+0x50] ;  /* 0x0000500488187980 */ /* 0x000ea8000c101b00 */
[----:B------:R-:W2:Y:S04]  /*15f0*/  LD.E R35, [R136.64+0x60] ;  /* 0x0000600488237980 */ /* 0x000ea8000c101900 */
[----:B------:R-:W2:Y:S04]  /*1600*/  LD.E.64 R226, [R136.64+0xc0] ;  /* 0x0000c00488e27980 */ /* 0x000ea8000c101b00 */
[----:B------:R-:W2:Y:S04]  /*1610*/  LD.E R121, [R136.64+0xc8] ;  /* 0x0000c80488797980 */ /* 0x000ea8000c101900 */
[----:B------:R-:W2:Y:S04]  /*1620*/  LD.E.64 R30, [R136.64+0x48] ;  /* 0x00004804881e7980 */ /* 0x000ea8000c101b00 */
[----:B------:R1:W5:Y:S04]  /*1630*/  LD.E.64 R6, [R136.64] ;  /* 0x0000000488067980 */ /* 0x000368000c101b00 */
[----:B------:R1:W5:Y:S04]  /*1640*/  LD.E.64 R244, [R136.64+0x8] ;  /* 0x0000080488f47980 */ /* 0x000368000c101b00 */
[----:B------:R1:W5:Y:S04]  /*1650*/  LD.E.64 R250, [R136.64+0x10] ;  /* 0x0000100488fa7980 */ /* 0x000368000c101b00 */
[----:B------:R1:W5:Y:S01]  /*1660*/  LD.E.64 R122, [R136.64+0x98] ;  /* 0x00009804887a7980 */ /* 0x000362000c101b00 */
[----:B------:R-:W-:-:S02]  /*1670*/  LEA.HI R0, R28, R38, RZ, 0x3 ;  /* 0x000000261c007211 */ /* 0x000fc400078f18ff */
[----:B------:R-:W-:Y:S02]  /*1680*/  LEA.HI R8, R28, R38, RZ, 0x4 ;  /* 0x000000261c087211 */ /* 0x000fe400078f20ff */
[----:B------:R-:W-:Y:S02]  /*1690*/  SHF.R.S32.HI R40, RZ, 0x3, R0 ;  /* 0x00000003ff287819 */ /* 0x000fe40000011400 */
[----:B------:R-:W-:Y:S02]  /*16a0*/  LOP3.LUT R0, R0, 0xfffffff8, RZ, 0xc0, !PT ;  /* 0xfffffff800007812 */ /* 0x000fe400078ec0ff */
[----:B------:R-:W-:Y:S01]  /*16b0*/  LOP3.LUT R9, R8, 0xfffffff0, RZ, 0xc0, !PT ;  /* 0xfffffff008097812 */ /* 0x000fe200078ec0ff */
[----:B------:R-:W-:Y:S02]  /*16c0*/  IMAD.SHL.U32 R4, R40, 0x40, RZ ;  /* 0x0000004028047824 */ /* 0x000fe400078e00ff */
[C---:B------:R-:W-:Y:S02]  /*16d0*/  IMAD.IADD R34, R38.reuse, 0x1, -R0 ;  /* 0x0000000126227824 */ /* 0x040fe400078e0a00 */
[----:B------:R-:W-:Y:S01]  /*16e0*/  IMAD.IADD R0, R38, 0x1, -R9 ;  /* 0x0000000126007824 */ /* 0x000fe200078e0a09 */
[----:B------:R-:W-:-:S04]  /*16f0*/  LOP3.LUT R13, R4, 0x1c0, RZ, 0xc0, !PT ;  /* 0x000001c0040d7812 */ /* 0x000fc800078ec0ff */
[----:B------:R-:W-:-:S04]  /*1700*/  SHF.R.S32.HI R26, RZ, 0x1f, R0 ;  /* 0x0000001fff1a7819 */ /* 0x000fc80000011400 */
[----:B------:R-:W-:Y:S02]  /*1710*/  LEA.HI R26, R26, R0, RZ, 0x3 ;  /* 0x000000001a1a7211 */ /* 0x000fe400078f18ff */
[----:B------:R-:W-:Y:S02]  /*1720*/  SHF.L.U32 R134, R34, 0x3, RZ ;  /* 0x0000000322867819 */ /* 0x000fe400000006ff */
[----:B------:R-:W-:Y:S02]  /*1730*/  LEA.HI R28, R28, R38, RZ, 0x6 ;  /* 0x000000261c1c7211 */ /* 0x000fe400078f30ff */
[----:B------:R-:W-:Y:S02]  /*1740*/  LOP3.LUT R9, R13, 0x38, R134, 0xf8, !PT ;  /* 0x000000380d097812 */ /* 0x000fe400078ef886 */
[----:B------:R-:W-:-:S04]  /*1750*/  SHF.R.U32.HI R13, RZ, 0x3, R13 ;  /* 0x00000003ff0d7819 */ /* 0x000fc8000001160d */
[----:B------:R-:W-:Y:S01]  /*1760*/  LOP3.LUT R9, R9, R13, RZ, 0x3c, !PT ;  /* 0x0000000d09097212 */ /* 0x000fe200078e3cff */
[----:B------:R-:W-:Y:S01]  /*1770*/  IMAD.SHL.U32 R13, R28, 0x8, RZ ;  /* 0x000000081c0d7824 */ /* 0x000fe200078e00ff */
[----:B------:R-:W-:-:S04]  /*1780*/  IABS R29, R43 ;  /* 0x0000002b001d7213 */ /* 0x000fc80000000000 */
[----:B------:R-:W-:Y:S02]  /*1790*/  LOP3.LUT R220, R9, 0xfffffe00, R13, 0xf8, !PT ;  /* 0xfffffe0009dc7812 */ /* 0x000fe400078ef80d */
[----:B------:R-:W-:Y:S02]  /*17a0*/  @!P1 SHF.R.S32.HI R33, RZ, 0x1f, R42 ;  /* 0x0000001fff219819 */ /* 0x000fe4000001142a */
[----:B------:R-:W-:Y:S02]  /*17b0*/  SHF.R.S32.HI R41, RZ, 0x1f, R40 ;  /* 0x0000001fff297819 */ /* 0x000fe40000011428 */
[C---:B------:R-:W-:Y:S02]  /*17c0*/  IADD3 R118, R134.reuse, 0x40, RZ ;  /* 0x0000004086767810 */ /* 0x040fe40007ffe0ff */
[C---:B------:R-:W-:Y:S02]  /*17d0*/  IADD3 R115, R134.reuse, 0x80, RZ ;  /* 0x0000008086737810 */ /* 0x040fe40007ffe0ff */
[----:B------:R-:W-:-:S02]  /*17e0*/  IADD3 R114, R134, 0xc0, RZ ;  /* 0x000000c086727810 */ /* 0x000fc40007ffe0ff */
[----:B------:R-:W-:Y:S01]  /*17f0*/  SHF.R.S32.HI R106, RZ, 0x5, R37 ;  /* 0x00000005ff6a7819 */ /* 0x000fe20000011425 */
[----:B------:R-:W-:Y:S01]  /*1800*/  BSSY B0, `(.L_x_1917) ;  /* 0x00000c1000007945 */ /* 0x000fe20003800000 */
[----:B------:R-:W-:Y:S02]  /*1810*/  SHF.L.U32 R220, R220, 0x1, RZ ;  /* 0x00000001dcdc7819 */ /* 0x000fe400000006ff */
[----:B---3--:R-:W-:-:S04]  /*1820*/  IABS R5, R20 ;  /* 0x0000001400057213 */ /* 0x008fc80000000000 */
[----:B------:R-:W3:Y:S08]  /*1830*/  I2F.RP R2, R5 ;  /* 0x0000000500027306 */ /* 0x000ef00000209400 */
[----:B---3--:R-:W3:Y:S02]  /*1840*/  MUFU.RCP R2, R2 ;  /* 0x0000000200027308 */ /* 0x008ee40000001000 */
[----:B---3--:R-:W-:-:S06]  /*1850*/  IADD3 R2, R2, 0xffffffe, RZ ;  /* 0x0ffffffe02027810 */ /* 0x008fcc0007ffe0ff */
[----:B------:R3:W1:Y:S02]  /*1860*/  F2I.FTZ.U32.TRUNC.NTZ R3, R2 ;  /* 0x0000000200037305 */ /* 0x000664000021f000 */
[----:B---3--:R-:W-:-:S04]  /*1870*/  SHF.R.S32.HI R2, RZ, 0x4, R8 ;  /* 0x00000004ff027819 */ /* 0x008fc80000011408 */
[----:B------:R-:W-:Y:S01]  /*1880*/  LEA.HI R4, R8, R2, RZ, 0x1 ;  /* 0x0000000208047211 */ /* 0x000fe200078f08ff */
[----:B-1----:R-:W-:-:S04]  /*1890*/  IMAD.MOV R8, RZ, RZ, -R3 ;  /* 0x000000ffff087224 */ /* 0x002fc800078e0a03 */
[----:B------:R-:W-:Y:S01]  /*18a0*/  IMAD.MOV.U32 R27, RZ, RZ, R8 ;  /* 0x000000ffff1b7224 */ /* 0x000fe200078e0008 */
[----:B------:R-:W-:Y:S02]  /*18b0*/  LOP3.LUT R8, R26, 0xfffffff8, RZ, 0xc0, !PT ;  /* 0xfffffff81a087812 */ /* 0x000fe400078ec0ff */
[----:B------:R-:W-:-:S03]  /*18c0*/  LOP3.LUT R4, R4, 0xfffffffe, RZ, 0xc0, !PT ;  /* 0xfffffffe04047812 */ /* 0x000fc600078ec0ff */
[----:B------:R-:W-:Y:S01]  /*18d0*/  IMAD.IADD R0, R0, 0x1, -R8 ;  /* 0x0000000100007824 */ /* 0x000fe200078e0a08 */
[----:B------:R-:W-:Y:S01]  /*18e0*/  IADD3 R36, R2, -R4, RZ ;  /* 0x8000000402247210 */ /* 0x000fe20007ffe0ff */
[----:B------:R-:W-:Y:S02]  /*18f0*/  IMAD R4, R27, R5, RZ ;  /* 0x000000051b047224 */ /* 0x000fe400078e02ff */
[----:B------:R-:W-:Y:S01]  /*1900*/  IMAD.MOV.U32 R2, RZ, RZ, RZ ;  /* 0x000000ffff027224 */ /* 0x000fe200078e00ff */
[C---:B------:R-:W-:Y:S02]  /*1910*/  LOP3.LUT P3, RZ, R0.reuse, 0x4, RZ, 0xc0, !PT ;  /* 0x0000000400ff7812 */ /* 0x040fe4000786c0ff */
[C---:B------:R-:W-:Y:S01]  /*1920*/  LOP3.LUT P2, RZ, R0.reuse, 0x2, RZ, 0xc0, !PT ;  /* 0x0000000200ff7812 */ /* 0x040fe2000784c0ff */
[----:B------:R-:W-:Y:S02]  /*1930*/  IMAD.SHL.U32 R0, R0, 0x40, RZ ;  /* 0x0000004000007824 */ /* 0x000fe400078e00ff */
[----:B------:R-:W-:Y:S01]  /*1940*/  IMAD.HI.U32 R27, R3, R4, R2 ;  /* 0x00000004031b7227 */ /* 0x000fe200078e0002 */
[----:B------:R-:W-:-:S02]  /*1950*/  IABS R2, R20 ;  /* 0x0000001400027213 */ /* 0x000fc40000000000 */
[----:B------:R-:W-:Y:S01]  /*1960*/  LOP3.LUT R0, R0, 0x1c0, RZ, 0xc0, !PT ;  /* 0x000001c000007812 */ /* 0x000fe200078ec0ff */
[----:B------:R-:W-:Y:S01]  /*1970*/  IMAD.SHL.U32 R4, R36, 0x8, RZ ;  /* 0x0000000824047824 */ /* 0x000fe200078e00ff */
[----:B------:R-:W-:Y:S01]  /*1980*/  IADD3 R2, RZ, -R2, RZ ;  /* 0x80000002ff027210 */ /* 0x000fe20007ffe0ff */
[----:B--2---:R-:W-:Y:S01]  /*1990*/  @!P1 IMAD R3, R233, R12, RZ ;  /* 0x0000000ce9039224 */ /* 0x004fe200078e02ff */
[----:B------:R-:W-:Y:S02]  /*19a0*/  @!P1 SHF.R.S32.HI R8, RZ, 0x1f, R12 ;  /* 0x0000001fff089819 */ /* 0x000fe4000001140c */
[----:B------:R-:W-:Y:S01]  /*19b0*/  LOP3.LUT R9, R0, 0x8, R4, 0xf8, !PT ;  /* 0x0000000800097812 */ /* 0x000fe200078ef804 */
[----:B------:R-:W-:Y:S01]  /*19c0*/  IMAD.MOV.U32 R13, RZ, RZ, R2 ;  /* 0x000000ffff0d7224 */ /* 0x000fe200078e0002 */
[----:B------:R-:W-:Y:S01]  /*19d0*/  SHF.R.U32.HI R4, RZ, 0x3, R0 ;  /* 0x00000003ff047819 */ /* 0x000fe20000011600 */
[----:B------:R-:W-:-:S04]  /*19e0*/  IMAD.HI.U32 R0, R27, R29, RZ ;  /* 0x0000001d1b007227 */ /* 0x000fc800078e00ff */
[----:B------:R-:W-:Y:S02]  /*19f0*/  @!P1 IMAD R28, R232, R8, R3 ;  /* 0x00000008e81c9224 */ /* 0x000fe400078e0203 */
[----:B------:R-:W-:Y:S02]  /*1a00*/  IMAD R13, R0, R13, R29 ;  /* 0x0000000d000d7224 */ /* 0x000fe400078e021d */
[----:B------:R-:W-:-:S04]  /*1a10*/  @!P1 IMAD.WIDE.U32 R2, R232, R12, RZ ;  /* 0x0000000ce8029225 */ /* 0x000fc800078e00ff */
[----:B------:R-:W-:Y:S01]  /*1a20*/  @P1 IMAD.IADD R8, R12, 0x1, R21 ;  /* 0x000000010c081824 */ /* 0x000fe200078e0215 */
[----:B------:R-:W-:Y:S01]  /*1a30*/  ISETP.GT.U32.AND P5, PT, R5, R13, PT ;  /* 0x0000000d0500720c */ /* 0x000fe20003fa4070 */
[----:B------:R-:W-:Y:S01]  /*1a40*/  @!P1 IMAD R11, R11, R42, RZ ;  /* 0x0000002a0b0b9224 */ /* 0x000fe200078e02ff */
[----:B------:R-:W-:Y:S01]  /*1a50*/  LOP3.LUT R27, R9, R4, RZ, 0x3c, !PT ;  /* 0x00000004091b7212 */ /* 0x000fe200078e3cff */
[----:B------:R-:W-:Y:S01]  /*1a60*/  @P1 IMAD R29, R233, R8, RZ ;  /* 0x00000008e91d1224 */ /* 0x000fe200078e02ff */
[----:B------:R-:W-:Y:S01]  /*1a70*/  @!P1 IADD3 R3, R3, R28, RZ ;  /* 0x0000001c03039210 */ /* 0x000fe20007ffe0ff */
[----:B------:R-:W-:-:S04]  /*1a80*/  @P1 IMAD.WIDE.U32 R8, R232, R8, RZ ;  /* 0x00000008e8081225 */ /* 0x000fc800078e00ff */
[----:B------:R-:W-:Y:S02]  /*1a90*/  @!P1 IMAD R11, R10, R33, R11 ;  /* 0x000000210a0b9224 */ /* 0x000fe400078e020b */
[----:B------:R-:W-:-:S04]  /*1aa0*/  @!P1 IMAD.WIDE.U32 R2, R42, R10, R2 ;  /* 0x0000000a2a029225 */ /* 0x000fc800078e0002 */
[----:B------:R-:W-:Y:S01]  /*1ab0*/  @P1 IMAD.IADD R45, R9, 0x1, R29 ;  /* 0x00000001092d1824 */ /* 0x000fe200078e021d */
[----:B------:R-:W-:Y:S01]  /*1ac0*/  @!P1 SHF.R.S32.HI R9, RZ, 0x1f, R12 ;  /* 0x0000001fff099819 */ /* 0x000fe2000001140c */
[----:B------:R-:W-:Y:S02]  /*1ad0*/  @P1 IMAD.MOV.U32 R47, RZ, RZ, R8 ;  /* 0x000000ffff2f1224 */ /* 0x000fe400078e0008 */
[----:B----4-:R-:W-:Y:S02]  /*1ae0*/  @!P1 IMAD R10, R235, R12, RZ ;  /* 0x0000000ceb0a9224 */ /* 0x010fe400078e02ff */
[----:B------:R-:W-:Y:S01]  /*1af0*/  @P1 IMAD.IADD R8, R12, 0x1, R21 ;  /* 0x000000010c081824 */ /* 0x000fe200078e0215 */
[----:B------:R-:W-:Y:S01]  /*1b00*/  @!P1 IADD3 R45, R3, R11, RZ ;  /* 0x0000000b032d9210 */ /* 0x000fe20007ffe0ff */
[----:B------:R-:W-:Y:S02]  /*1b10*/  @!P1 IMAD R10, R234, R9, R10 ;  /* 0x00000009ea0a9224 */ /* 0x000fe400078e020a */
[----:B------:R-:W-:-:S02]  /*1b20*/  @P1 IMAD R11, R235, R8, RZ ;  /* 0x00000008eb0b1224 */ /* 0x000fc400078e02ff */
[----:B------:R-:W-:Y:S02]  /*1b30*/  @!P5 IMAD.IADD R13, R13, 0x1, -R5 ;  /* 0x000000010d0dd824 */ /* 0x000fe400078e0a05 */
[----:B------:R-:W-:-:S03]  /*1b40*/  @P1 IMAD.WIDE.U32 R8, R234, R8, RZ ;  /* 0x00000008ea081225 */ /* 0x000fc600078e00ff */
[----:B------:R-:W-:Y:S01]  /*1b50*/  ISETP.GE.U32.AND P6, PT, R13, R5, PT ;  /* 0x000000050d00720c */ /* 0x000fe20003fc6070 */
[----:B------:R-:W-:Y:S01]  /*1b60*/  @P1 IMAD.MOV.U32 R46, RZ, RZ, R8 ;  /* 0x000000ffff2e1224 */ /* 0x000fe200078e0008 */
[----:B------:R-:W-:Y:S01]  /*1b70*/  LOP3.LUT R8, R43, R20, RZ, 0x3c, !PT ;  /* 0x000000142b087212 */ /* 0x000fe200078e3cff */
[----:B------:R-:W-:Y:S02]  /*1b80*/  @!P1 IMAD.MOV.U32 R47, RZ, RZ, R2 ;  /* 0x000000ffff2f9224 */ /* 0x000fe400078e0002 */
[----:B------:R-:W-:Y:S01]  /*1b90*/  @!P1 IMAD.WIDE.U32 R2, R234, R12, RZ ;  /* 0x0000000cea029225 */ /* 0x000fe200078e00ff */
[----:B------:R-:W-:Y:S02]  /*1ba0*/  ISETP.GE.AND P4, PT, R8, RZ, PT ;  /* 0x000000ff0800720c */ /* 0x000fe40003f86270 */
[----:B------:R-:W-:Y:S02]  /*1bb0*/  @!P5 IADD3 R0, R0, 0x1, RZ ;  /* 0x000000010000d810 */ /* 0x000fe40007ffe0ff */
[----:B------:R-:W-:-:S02]  /*1bc0*/  ISETP.NE.AND P5, PT, R20, RZ, PT ;  /* 0x000000ff1400720c */ /* 0x000fc40003fa5270 */
[----:B------:R-:W-:Y:S01]  /*1bd0*/  @!P1 IADD3 R3, R3, R10, RZ ;  /* 0x0000000a03039210 */ /* 0x000fe20007ffe0ff */
[----:B------:R-:W-:Y:S01]  /*1be0*/  @!P1 IMAD R5, R17, R42, RZ ;  /* 0x0000002a11059224 */ /* 0x000fe200078e02ff */
[--C-:B------:R-:W-:Y:S02]  /*1bf0*/  @!P1 SHF.R.S32.HI R12, RZ, 0x1f, R42.reuse ;  /* 0x0000001fff0c9819 */ /* 0x100fe4000001142a */
[----:B------:R-:W-:Y:S01]  /*1c00*/  @!P0 SHF.R.S32.HI R8, RZ, 0x1f, R42 ;  /* 0x0000001fff088819 */ /* 0x000fe2000001142a */
[----:B------:R-:W-:Y:S01]  /*1c10*/  @!P1 IMAD.WIDE.U32 R2, R42, R16, R2 ;  /* 0x000000102a029225 */ /* 0x000fe200078e0002 */
[----:B------:R-:W-:-:S03]  /*1c20*/  @P6 IADD3 R0, R0, 0x1, RZ ;  /* 0x0000000100006810 */ /* 0x000fc60007ffe0ff */
[----:B------:R-:W-:Y:S02]  /*1c30*/  @!P1 IMAD R5, R16, R12, R5 ;  /* 0x0000000c10059224 */ /* 0x000fe400078e0205 */
[----:B------:R-:W-:Y:S01]  /*1c40*/  @!P0 IMAD R16, R19, R42, RZ ;  /* 0x0000002a13108224 */ /* 0x000fe200078e02ff */
[----:B------:R-:W-:Y:S01]  /*1c50*/  @!P1 MOV R46, R2 ;  /* 0x00000002002e9202 */ /* 0x000fe20000000f00 */
[----:B------:R-:W-:Y:S01]  /*1c60*/  @P1 IMAD.IADD R44, R9, 0x1, R11 ;  /* 0x00000001092c1824 */ /* 0x000fe200078e020b */
[----:B------:R-:W-:Y:S01]  /*1c70*/  @!P4 IADD3 R0, -R0, RZ, RZ ;  /* 0x000000ff0000c210 */ /* 0x000fe20007ffe1ff */
[----:B------:R-:W-:Y:S01]  /*1c80*/  @!P1 IMAD.IADD R44, R3, 0x1, R5 ;  /* 0x00000001032c9824 */ /* 0x000fe200078e0205 */
[----:B------:R-:W-:Y:S01]  /*1c90*/  @!P5 LOP3.LUT R0, RZ, R20, RZ, 0x33, !PT ;  /* 0x00000014ff00d212 */ /* 0x000fe200078e33ff */
[----:B------:R-:W-:Y:S02]  /*1ca0*/  @!P0 IMAD R16, R18, R8, R16 ;  /* 0x0000000812108224 */ /* 0x000fe400078e0210 */
[----:B------:R-:W-:-:S04]  /*1cb0*/  @P0 IMAD.WIDE.U32 R2, R14, R48, RZ ;  /* 0x000000300e020225 */ /* 0x000fc800078e00ff */
[----:B------:R-:W-:Y:S02]  /*1cc0*/  @P0 IMAD R5, R15, R48, RZ ;  /* 0x000000300f050224 */ /* 0x000fe400078e02ff */
[----:B------:R-:W-:-:S04]  /*1cd0*/  @!P0 IMAD.WIDE.U32 R10, R18, R42, RZ ;  /* 0x0000002a120a8225 */ /* 0x000fc800078e00ff */
[----:B------:R-:W-:Y:S01]  /*1ce0*/  @P0 IMAD.MOV.U32 R8, RZ, RZ, R14 ;  /* 0x000000ffff080224 */ /* 0x000fe200078e000e */
[----:B------:R-:W-:Y:S01]  /*1cf0*/  @!P0 MOV R8, R14 ;  /* 0x0000000e00088202 */ /* 0x000fe20000000f00 */
[----:B------:R-:W-:Y:S02]  /*1d00*/  @P0 IMAD.MOV.U32 R9, RZ, RZ, R15 ;  /* 0x000000ffff090224 */ /* 0x000fe400078e000f */
[----:B------:R-:W-:Y:S02]  /*1d10*/  @P0 IMAD.MOV.U32 R13, RZ, RZ, R2 ;  /* 0x000000ffff0d0224 */ /* 0x000fe400078e0002 */
[----:B------:R-:W-:Y:S01]  /*1d20*/  @P0 IMAD.IADD R12, R3, 0x1, R5 ;  /* 0x00000001030c0824 */ /* 0x000fe200078e0205 */
[----:B------:R-:W-:Y:S01]  /*1d30*/  @!P0 IADD3 R12, R11, R16, RZ ;  /* 0x000000100b0c8210 */ /* 0x000fe20007ffe0ff */
[----:B------:R-:W-:Y:S01]  /*1d40*/  @!P0 IMAD.MOV.U32 R9, RZ, RZ, R15 ;  /* 0x000000ffff098224 */ /* 0x000fe200078e000f */
[----:B------:R-:W-:Y:S01]  /*1d50*/  SHF.R.S32.HI R3, RZ, 0x1f, R0 ;  /* 0x0000001fff037819 */ /* 0x000fe20000011400 */
[----:B------:R-:W-:Y:S01]  /*1d60*/  @!P0 IMAD.MOV.U32 R13, RZ, RZ, R10 ;  /* 0x000000ffff0d8224 */ /* 0x000fe200078e000a */
[----:B------:R-:W-:Y:S01]  /*1d70*/  SHF.R.S32.HI R16, RZ, 0x1f, R134 ;  /* 0x0000001fff107819 */ /* 0x000fe20000011486 */
[----:B------:R-:W-:Y:S01]  /*1d80*/  IMAD R11, R23, R0, RZ ;  /* 0x00000000170b7224 */ /* 0x000fe200078e02ff */
[C---:B------:R-:W-:Y:S01]  /*1d90*/  IADD3 R2, P0, R134.reuse, R46, RZ ;  /* 0x0000002e86027210 */ /* 0x040fe20007f1e0ff */
[-C--:B------:R-:W-:Y:S01]  /*1da0*/  IMAD R5, R25, R0.reuse, RZ ;  /* 0x0000000019057224 */ /* 0x080fe200078e02ff */
[----:B------:R-:W-:Y:S01]  /*1db0*/  IADD3 R10, P1, R134, R47, RZ ;  /* 0x0000002f860a7210 */ /* 0x000fe20007f3e0ff */
[----:B------:R-:W-:-:S04]  /*1dc0*/  IMAD.WIDE.U32 R18, R24, R0, RZ ;  /* 0x0000000018127225 */ /* 0x000fc800078e00ff */
[-C--:B------:R-:W-:Y:S02]  /*1dd0*/  IMAD R15, R22, R3.reuse, R11 ;  /* 0x00000003160f7224 */ /* 0x080fe400078e020b */
[----:B------:R-:W-:Y:S02]  /*1de0*/  IMAD R24, R24, R3, R5 ;  /* 0x0000000318187224 */ /* 0x000fe400078e0205 */
[C---:B------:R-:W-:Y:S02]  /*1df0*/  IMAD.X R3, R16.reuse, 0x1, R44, P0 ;  /* 0x0000000110037824 */ /* 0x040fe400000e062c */
[----:B------:R-:W-:Y:S02]  /*1e00*/  IMAD.X R11, R16, 0x1, R45, P1 ;  /* 0x00000001100b7824 */ /* 0x000fe400008e062d */
[----:B------:R-:W-:-:S04]  /*1e10*/  IMAD.WIDE.U32 R20, R22, R0, RZ ;  /* 0x0000000016147225 */ /* 0x000fc800078e00ff */
[-C--:B------:R-:W-:Y:S02]  /*1e20*/  IMAD R0, R235, R40.reuse, RZ ;  /* 0x00000028eb007224 */ /* 0x080fe400078e02ff */
[----:B------:R-:W-:Y:S01]  /*1e30*/  IMAD.WIDE.U32 R2, R234, R40, R2 ;  /* 0x00000028ea027225 */ /* 0x000fe200078e0002 */
[----:B------:R-:W-:-:S03]  /*1e40*/  IADD3 R14, P0, R134, R13, RZ ;  /* 0x0000000d860e7210 */ /* 0x000fc60007f1e0ff */
[-C--:B------:R-:W-:Y:S02]  /*1e50*/  IMAD R5, R233, R40.reuse, RZ ;  /* 0x00000028e9057224 */ /* 0x080fe400078e02ff */
[----:B------:R-:W-:Y:S01]  /*1e60*/  IMAD.WIDE.U32 R10, R232, R40, R10 ;  /* 0x00000028e80a7225 */ /* 0x000fe200078e000a */
[----:B------:R-:W-:Y:S01]  /*1e70*/  STL [R1+0x14c], R45 ;  /* 0x00014c2d01007387 */ /* 0x000fe20000100800 */
[----:B------:R-:W-:Y:S02]  /*1e80*/  IADD3 R28, P1, R20, R2, RZ ;  /* 0x00000002141c7210 */ /* 0x000fe40007f3e0ff */
[----:B------:R-:W-:Y:S01]  /*1e90*/  IMAD R0, R234, R41, R0 ;  /* 0x00000029ea007224 */ /* 0x000fe200078e0200 */
[----:B------:R-:W-:Y:S01]  /*1ea0*/  IADD3 R17, R21, R15, RZ ;  /* 0x0000000f15117210 */ /* 0x000fe20007ffe0ff */
[----:B------:R-:W-:Y:S01]  /*1eb0*/  IMAD R5, R232, R41, R5 ;  /* 0x00000029e8057224 */ /* 0x000fe200078e0205 */
[----:B------:R-:W-:Y:S01]  /*1ec0*/  STL [R1+0x148], R47 ;  /* 0x0001482f01007387 */ /* 0x000fe20000100800 */
[----:B------:R-:W-:Y:S01]  /*1ed0*/  IMAD.IADD R13, R19, 0x1, R24 ;  /* 0x00000001130d7824 */ /* 0x000fe200078e0218 */
[----:B------:R-:W-:-:S02]  /*1ee0*/  IADD3 R116, P4, R10, R18, RZ ;  /* 0x000000120a747210 */ /* 0x000fc40007f9e0ff */
[----:B------:R1:W-:Y:S01]  /*1ef0*/  STL [R1+0x144], R44 ;  /* 0x0001442c01007387 */ /* 0x0003e20000100800 */
[----:B------:R-:W-:-:S03]  /*1f00*/  IADD3.X R29, R17, R3, R0, P1, !PT ;  /* 0x00000003111d7210 */ /* 0x000fc60000ffe400 */
[----:B------:R-:W-:Y:S01]  /*1f10*/  STL [R1+0x140], R46 ;  /* 0x0001402e01007387 */ /* 0x000fe20000100800 */
[----:B------:R-:W-:-:S03]  /*1f20*/  IADD3.X R117, R13, R11, R5, P4, !PT ;  /* 0x0000000b0d757210 */ /* 0x000fc600027fe405 */
[----:B------:R-:W-:Y:S04]  /*1f30*/  STL.64 [R1+0x138], R20 ;  /* 0x0001381401007387 */ /* 0x000fe80000100a00 */
[----:B------:R-:W-:Y:S04]  /*1f40*/  STL.64 [R1+0x130], R18 ;  /* 0x0001301201007387 */ /* 0x000fe80000100a00 */
[----:B------:R-:W-:Y:S04]  /*1f50*/  STL.64 [R1+0x88], R40 ;  /* 0x0000882801007387 */ /* 0x000fe80000100a00 */
[----:B------:R-:W-:Y:S04]  /*1f60*/  STL [R1+0x154], R17 ;  /* 0x0001541101007387 */ /* 0x000fe80000100800 */
[----:B------:R2:W-:Y:S01]  /*1f70*/  STL [R1+0x150], R13 ;  /* 0x0001500d01007387 */ /* 0x0005e20000100800 */
[----:B-1----:R-:W-:-:S03]  /*1f80*/  IMAD.WIDE R44, R39, 0x80, R40 ;  /* 0x00000080272c7825 */ /* 0x002fc600078e0228 */
[----:B------:R1:W-:Y:S04]  /*1f90*/  STL.64 [R1+0xf8], R28 ;  /* 0x0000f81c01007387 */ /* 0x0003e80000100a00 */
[----:B------:R1:W-:Y:S01]  /*1fa0*/  STL.64 [R1+0xe8], R116 ;  /* 0x0000e87401007387 */ /* 0x0003e20000100a00 */
[----:B------:R-:W-:-:S03]  /*1fb0*/  IMAD.IADD R23, R132, 0x1, -R113 ;  /* 0x0000000184177824 */ /* 0x000fc600078e0a71 */
[----:B------:R1:W-:Y:S01]  /*1fc0*/  STL [R1+0x80], R118 ;  /* 0x0000807601007387 */ /* 0x0003e20000100800 */
[----:B------:R-:W-:-:S03]  /*1fd0*/  IMAD R2, R42, R35, R43 ;  /* 0x000000232a027224 */ /* 0x000fc600078e022b */
[----:B------:R1:W-:Y:S01]  /*1fe0*/  STL [R1+0x7c], R115 ;  /* 0x00007c7301007387 */ /* 0x0003e20000100800 */
[----:B------:R-:W-:-:S03]  /*1ff0*/  SHF.R.S32.HI R3, RZ, 0x1f, R37 ;  /* 0x0000001fff037819 */ /* 0x000fc60000011425 */
[----:B------:R1:W-:Y:S04]  /*2000*/  STL.64 [R1+0x118], R44 ;  /* 0x0001182c01007387 */ /* 0x0003e80000100a00 */
[----:B------:R1:W-:Y:S01]  /*2010*/  STL [R1+0x90], R114 ;  /* 0x0000907201007387 */ /* 0x0003e20000100800 */
[----:B------:R-:W-:Y:S01]  /*2020*/  IMAD.X R15, R16, 0x1, R12, P0 ;  /* 0x00000001100f7824 */ /* 0x000fe200000e060c */
[----:B------:R-:W-:Y:S01]  /*2030*/  SHF.L.U32 R0, R130, 0x6, RZ ;  /* 0x0000000682007819 */ /* 0x000fe200000006ff */
[----:B------:R-:W-:Y:S01]  /*2040*/  IMAD R2, R227, R2, R113 ;  /* 0x00000002e3027224 */ /* 0x000fe200078e0271 */
[----:B------:R-:W-:Y:S02]  /*2050*/  ISETP.GE.AND P0, PT, R40, R23, PT ;  /* 0x000000172800720c */ /* 0x000fe40003f06270 */
[----:B------:R-:W-:-:S02]  /*2060*/  SHF.R.S32.HI R5, RZ, 0x1f, R32 ;  /* 0x0000001fff057819 */ /* 0x000fc40000011420 */
[----:B------:R-:W-:Y:S01]  /*2070*/  LEA.HI R3, R3, R106, RZ, 0x3 ;  /* 0x0000006a03037211 */ /* 0x000fe200078f18ff */
[----:B------:R-:W-:Y:S01]  /*2080*/  IMAD R2, R121, R2, R0 ;  /* 0x0000000279027224 */ /* 0x000fe200078e0200 */
[----:B------:R-:W-:Y:S02]  /*2090*/  LEA.HI R5, R5, R32, RZ, 0x2 ;  /* 0x0000002005057211 */ /* 0x000fe400078f10ff */
[----:B------:R-:W-:Y:S01]  /*20a0*/  LOP3.LUT R0, R3, 0xffffff8, RZ, 0xc0, !PT ;  /* 0x0ffffff803007812 */ /* 0x000fe200078ec0ff */
[----:B------:R-:W-:Y:S01]  /*20b0*/  IMAD R12, R31, R43, RZ ;  /* 0x0000002b1f0c7224 */ /* 0x000fe200078e02ff */
[----:B------:R-:W-:Y:S01]  /*20c0*/  SHF.R.S32.HI R25, RZ, 0x1f, R43 ;  /* 0x0000001fff197819 */ /* 0x000fe2000001142b */
[----:B------:R-:W-:Y:S01]  /*20d0*/  IMAD.SHL.U32 R4, R26, 0x40, RZ ;  /* 0x000000401a047824 */ /* 0x000fe200078e00ff */
[----:B------:R-:W-:Y:S01]  /*20e0*/  SHF.R.S32.HI R108, RZ, 0x2, R5 ;  /* 0x00000002ff6c7819 */ /* 0x000fe20000011405 */
[----:B------:R-:W-:Y:S01]  /*20f0*/  IMAD.MOV.U32 R3, RZ, RZ, 0x10 ;  /* 0x00000010ff037424 */ /* 0x000fe200078e00ff */
[----:B------:R-:W-:Y:S01]  /*2100*/  IADD3 R0, R106, -R0, RZ ;  /* 0x800000006a007210 */ /* 0x000fe20007ffe0ff */
[----:B------:R-:W-:-:S02]  /*2110*/  IMAD.MOV.U32 R10, RZ, RZ, 0x20 ;  /* 0x00000020ff0a7424 */ /* 0x000fc400078e00ff */
[----:B------:R-:W-:Y:S02]  /*2120*/  IMAD R12, R30, R25, R12 ;  /* 0x000000191e0c7224 */ /* 0x000fe400078e020c */
[----:B------:R-:W-:Y:S01]  /*2130*/  IMAD.WIDE.U32 R14, R43, R30, R14 ;  /* 0x0000001e2b0e7225 */ /* 0x000fe200078e000e */
[----:B------:R-:W-:Y:S02]  /*2140*/  LOP3.LUT R4, R27, 0xfffffe00, R4, 0xf8, !PT ;  /* 0xfffffe001b047812 */ /* 0x000fe400078ef804 */
[----:B------:R-:W-:Y:S01]  /*2150*/  IADD3 R22, R2, -0x40, RZ ;  /* 0xffffffc002167810 */ /* 0x000fe20007ffe0ff */
[----:B------:R-:W-:Y:S01]  /*2160*/  IMAD R26, R0, 0x10, R108 ;  /* 0x00000010001a7824 */ /* 0x000fe200078e026c */
[----:B------:R-:W-:Y:S01]  /*2170*/  SEL R3, R3, 0xfffffff0, !P2 ;  /* 0xfffffff003037807 */ /* 0x000fe20005000000 */
[----:B--2---:R-:W-:Y:S01]  /*2180*/  IMAD.IADD R13, R15, 0x1, R12 ;  /* 0x000000010f0d7824 */ /* 0x004fe200078e020c */
[----:B------:R-:W-:Y:S01]  /*2190*/  SEL R0, R10, 0xffffffe0, !P3 ;  /* 0xffffffe00a007807 */ /* 0x000fe20005800000 */
[----:B------:R-:W-:Y:S05]  /*21a0*/  @P0 BRA `(.L_x_1918) ;  /* 0x0000026000000947 */ /* 0x000fea0003800000 */
[----:B-1----:R-:W-:Y:S01]  /*21b0*/  ISETP.GE.AND P6, PT, R134, R226, PT ;  /* 0x000000e28600720c */ /* 0x002fe20003fc6270 */
[----:B------:R-:W-:Y:S01]  /*21c0*/  IMAD R2, R45, R8, RZ ;  /* 0x000000082d027224 */ /* 0x000fe200078e02ff */
[-C--:B------:R-:W-:Y:S01]  /*21d0*/  ISETP.GE.AND P5, PT, R118, R226.reuse, PT ;  /* 0x000000e27600720c */ /* 0x080fe20003fa6270 */
[----:B------:R-:W-:Y:S01]  /*21e0*/  IMAD.MOV.U32 R12, RZ, RZ, R14 ;  /* 0x000000ffff0c7224 */ /* 0x000fe200078e000e */
[-C--:B------:R-:W-:Y:S01]  /*21f0*/  ISETP.GE.AND P4, PT, R115, R226.reuse, PT ;  /* 0x000000e27300720c */ /* 0x080fe20003f86270 */
[----:B------:R-:W-:Y:S01]  /*2200*/  IMAD R2, R44, R9, R2 ;  /* 0x000000092c027224 */ /* 0x000fe200078e0202 */
[----:B------:R-:W-:Y:S01]  /*2210*/  ISETP.GE.AND P3, PT, R114, R226, PT ;  /* 0x000000e27200720c */ /* 0x000fe20003f66270 */
[----:B------:R-:W-:-:S04]  /*2220*/  IMAD.WIDE.U32 R10, R44, R8, R12 ;  /* 0x000000082c0a7225 */ /* 0x000fc800078e000c */
[----:B------:R-:W-:Y:S02]  /*2230*/  IMAD.IADD R2, R11, 0x1, R2 ;  /* 0x000000010b027824 */ /* 0x000fe400078e0202 */
[CC--:B-----5:R-:W-:Y:S01]  /*2240*/  @!P6 LEA R20, P2, R10.reuse, R6.reuse, 0x1 ;  /* 0x000000060a14e211 */ /* 0x0e0fe200078408ff */
[----:B------:R1:W-:Y:S01]  /*2250*/  @P6 STS.128 [R220], RZ ;  /* 0x000000ffdc006388 */ /* 0x0003e20000000c00 */
[CC--:B------:R-:W-:Y:S02]  /*2260*/  @!P5 LEA R18, P1, R10.reuse, R6.reuse, 0x1 ;  /* 0x000000060a12d211 */ /* 0x0c0fe400078208ff */
[C---:B------:R-:W-:Y:S02]  /*2270*/  @!P4 LEA R16, P0, R10.reuse, R6, 0x1 ;  /* 0x000000060a10c211 */ /* 0x040fe400078008ff */
[CCC-:B------:R-:W-:Y:S02]  /*2280*/  @!P6 LEA.HI.X R21, R10.reuse, R7.reuse, R2.reuse, 0x1, P2 ;  /* 0x000000070a15e211 */ /* 0x1c0fe400010f0c02 */
[----:B------:R-:W-:-:S02]  /*2290*/  @!P5 LEA.HI.X R19, R10, R7, R2, 0x1, P1 ;  /* 0x000000070a13d211 */ /* 0x000fc400008f0c02 */
[----:B------:R-:W-:Y:S01]  /*22a0*/  @!P4 LEA.HI.X R17, R10, R7, R2, 0x1, P0 ;  /* 0x000000070a11c211 */ /* 0x000fe200000f0c02 */
        /* <DEDUP_REMOVED lines=16> */
[----:B-1----:R-:W-:-:S04]  /*23b0*/  LEA R16, P0, R10, R6, 0x1 ;  /* 0x000000060a107211 */ /* 0x002fc800078008ff */
[----:B------:R-:W-:-:S05]  /*23c0*/  LEA.HI.X R17, R10, R7, R2, 0x1, P0 ;  /* 0x000000070a117211 */ /* 0x000fca00000f0c02 */
[----:B------:R-:W-:Y:S01]  /*23d0*/  @!PT LDS RZ, [RZ] ;  /* 0x00000000fffff984 */ /* 0x000fe20000000800 */
[----:B------:R-:W-:Y:S01]  /*23e0*/  @!PT LDS RZ, [RZ] ;  /* 0x00000000fffff984 */ /* 0x000fe20000000800 */
[----:B------:R-:W-:Y:S01]  /*23f0*/  @!PT LDS RZ, [RZ] ;  /* 0x00000000fffff984 */ /* 0x000fe20000000800 */
[----:B------:R1:W-:Y:S04]  /*2400*/  LDGSTS.E.BYPASS.LTC128B.128 [R220+0xc000], [R16.64+0x180] ;  /* 0x0c00018010dc7fae */ /* 0x0003e8000b901d44 */
.L_x_1918:
[----:B-1----:R-:W-:Y:S05]  /*2410*/  BSYNC B0 ;  /* 0x0000000000007941 */ /* 0x002fea0003800000 */
.L_x_1917:
[----:B------:R-:W-:Y:S01]  /*2420*/  LOP3.LUT R2, R5, 0x7ffffffc, RZ, 0xc0, !PT ;  /* 0x7ffffffc05027812 */ /* 0x000fe200078ec0ff */
[----:B------:R-:W-:Y:S01]  /*2430*/  BSSY B0, `(.L_x_1919) ;  /* 0x0000033000007945 */ /* 0x000fe20003800000 */
[----:B------:R-:W-:-:S03]  /*2440*/  IADD3 R27, R40, 0x20, RZ ;  /* 0x00000020281b7810 */ /* 0x000fc60007ffe0ff */
[----:B------:R-:W-:Y:S01]  /*2450*/  IMAD.IADD R2, R32, 0x1, -R2 ;  /* 0x0000000120027824 */ /* 0x000fe200078e0a02 */
[----:B------:R-:W-:-:S03]  /*2460*/  ISETP.GE.AND P1, PT, R27, R23, PT ;  /* 0x000000171b00720c */ /* 0x000fc60003f26270 */
[----:B------:R-:W-:-:S04]  /*2470*/  IMAD.SHL.U32 R2, R2, 0x2, RZ ;  /* 0x0000000202027824 */ /* 0x000fc800078e00ff */
[----:B------:R-:W-:-:S05]  /*2480*/  IMAD R2, R121, R26, R2 ;  /* 0x0000001a79027224 */ /* 0x000fca00078e0202 */
[----:B------:R-:W-:Y:S02]  /*2490*/  IADD3 R119, P0, R2, R22, RZ ;  /* 0x0000001602777210 */ /* 0x000fe40007f1e0ff */
[----:B------:R-:W-:-:S04]  /*24a0*/  SHF.R.S32.HI R2, RZ, 0x1f, R2 ;  /* 0x0000001fff027819 */ /* 0x000fc80000011402 */
[----:B------:R-:W-:Y:S01]  /*24b0*/  LEA.HI.X.SX32 R120, R22, R2, 0x1, P0 ;  /* 0x0000000216787211 */ /* 0x000fe200000f0eff */
        /* <DEDUP_REMOVED lines=12> */
[CC--:B-----5:R-:W-:Y:S01]  /*2580*/  @!P5 LEA R20, P6, R10.reuse, R6.reuse, 0x1 ;  /* 0x000000060a14d211 */ /* 0x0e0fe200078c08ff */
[----:B------:R1:W-:Y:S01]  /*2590*/  @P5 STS.128 [R220+0x1000], RZ ;  /* 0x001000ffdc005388 */ /* 0x0003e20000000c00 */
[CC--:B------:R-:W-:Y:S01]  /*25a0*/  @!P4 LEA R18, P3, R10.reuse, R6.reuse, 0x1 ;  /* 0x000000060a12c211 */ /* 0x0c0fe200078608ff */
[----:B------:R-:W-:Y:S01]  /*25b0*/  IMAD.IADD R2, R11, 0x1, R2 ;  /* 0x000000010b027824 */ /* 0x000fe200078e0202 */
[----:B------:R-:W-:-:S04]  /*25c0*/  @!P2 LEA R16, P1, R10, R6, 0x1 ;  /* 0x000000060a10a211 */ /* 0x000fc800078208ff */
[CCC-:B------:R-:W-:Y:S02]  /*25d0*/  @!P5 LEA.HI.X R21, R10.reuse, R7.reuse, R2.reuse, 0x1, P6 ;  /* 0x000000070a15d211 */ /* 0x1c0fe400030f0c02 */
[CCC-:B------:R-:W-:Y:S02]  /*25e0*/  @!P4 LEA.HI.X R19, R10.reuse, R7.reuse, R2.reuse, 0x1, P3 ;  /* 0x000000070a13c211 */ /* 0x1c0fe400018f0c02 */
[----:B------:R-:W-:Y:S01]  /*25f0*/  @!P2 LEA.HI.X R17, R10, R7, R2, 0x1, P1 ;  /* 0x000000070a11a211 */ /* 0x000fe200008f0c02 */
        /* <DEDUP_REMOVED lines=22> */
.L_x_1920:
[----:B------:R-:W-:Y:S05]  /*2760*/  BSYNC B0 ;  /* 0x0000000000007941 */ /* 0x000fea0003800000 */
.L_x_1919:
        /* <DEDUP_REMOVED lines=15> */
[CC--:B-1---5:R-:W-:Y:S01]  /*2860*/  @!P5 LEA R20, P6, R10.reuse, R6.reuse, 0x1 ;  /* 0x000000060a14d211 */ /* 0x0e2fe200078c08ff */
        /* <DEDUP_REMOVED lines=29> */
.L_x_1922:
[----:B------:R-:W-:Y:S05]  /*2a40*/  BSYNC B0 ;  /* 0x0000000000007941 */ /* 0x000fea0003800000 */
.L_x_1921:
[----:B------:R-:W-:Y:S01]  /*2a50*/  IADD3 R2, R40, 0x60, RZ ;  /* 0x0000006028027810 */ /* 0x000fe20007ffe0ff */
[----:B------:R-:W-:Y:S01]  /*2a60*/  BSSY B0, `(.L_x_1923) ;  /* 0x000002d000007945 */ /* 0x000fe20003800000 */
[C---:B------:R-:W-:Y:S01]  /*2a70*/  SHF.L.U64.HI R112, R232.reuse, 0x6, R233 ;  /* 0x00000006e8707819 */ /* 0x040fe200000102e9 */
[----:B------:R-:W-:Y:S01]  /*2a80*/  IMAD.SHL.U32 R111, R232, 0x40, RZ ;  /* 0x00000040e86f7824 */ /* 0x000fe200078e00ff */
[----:B------:R-:W-:-:S13]  /*2a90*/  ISETP.GE.AND P0, PT, R2, R23, PT ;  /* 0x000000170200720c */ /* 0x000fda0003f06270 */
[----:B------:R-:W-:Y:S05]  /*2aa0*/  @P0 BRA `(.L_x_1924) ;  /* 0x0000028000000947 */ /* 0x000fea0003800000 */
[----:B------:R-:W-:Y:S01]  /*2ab0*/  IADD3 R2, P0, R44, 0x60, RZ ;  /* 0x000000602c027810 */ /* 0x000fe20007f1e0ff */
[----:B------:R-:W-:Y:S01]  /*2ac0*/  IMAD.MOV.U32 R15, RZ, RZ, R13 ;  /* 0x000000ffff0f7224 */ /* 0x000fe200078e000d */
[-C--:B------:R-:W-:Y:S02]  /*2ad0*/  ISETP.GE.AND P5, PT, R134, R226.reuse, PT ;  /* 0x000000e28600720c */ /* 0x080fe40003fa6270 */
        /* <DEDUP_REMOVED lines=31> */
[----:B------:R-:W-:-:S04]  /*2cd0*/  LEA R6, P0, R14, R6, 0x1 ;  /* 0x000000060e067211 */ /* 0x000fc800078008ff */
[----:B------:R-:W-:-:S05]  /*2ce0*/  LEA.HI.X R7, R14, R7, R2, 0x1, P0 ;  /* 0x000000070e077211 */ /* 0x000fca00000f0c02 */
[----:B------:R-:W-:Y:S01]  /*2cf0*/  @!PT LDS RZ, [RZ] ;  /* 0x00000000fffff984 */ /* 0x000fe20000000800 */
[----:B------:R-:W-:Y:S01]  /*2d00*/  @!PT LDS RZ, [RZ] ;  /* 0x00000000fffff984 */ /* 0x000fe20000000800 */
[----:B------:R-:W-:Y:S01]  /*2d10*/  @!PT LDS RZ, [RZ] ;  /* 0x00000000fffff984 */ /* 0x000fe20000000800 */
[----:B------:R3:W-:Y:S04]  /*2d20*/  LDGSTS.E.BYPASS.LTC128B.128 [R220+0xf000], [R6.64+0x180] ;  /* 0x0f00018006dc7fae */ /* 0x0007e8000b901d44 */
.L_x_1924:
[----:B------:R-:W-:Y:S05]  /*2d30*/  BSYNC B0 ;  /* 0x0000000000007941 */ /* 0x000fea0003800000 */
.L_x_1923:
[----:B------:R-:W-:Y:S01]  /*2d40*/  IADD3 R104, R130, -0x1, RZ ;  /* 0xffffffff82687810 */ /* 0x000fe20007ffe0ff */
[----:B------:R-:W-:Y:S03]  /*2d50*/  BSSY B0, `(.L_x_1925) ;  /* 0x000002b000007945 */ /* 0x000fe60003800000 */
[----:B-1----:R-:W-:Y:S01]  /*2d60*/  SHF.R.S32.HI R17, RZ, 0x1f, R104 ;  /* 0x0000001fff117819 */ /* 0x002fe20000011468 */
[----:B------:R-:W-:Y:S01]  /*2d70*/  IMAD R16, R104, -0x40, R105 ;  /* 0xffffffc068107824 */ /* 0x000fe200078e0269 */
[-C--:B------:R-:W-:Y:S01]  /*2d80*/  MOV R135, R104.reuse ;  /* 0x0000006800877202 */ /* 0x080fe20000000f00 */
[----:B------:R-:W-:Y:S02]  /*2d90*/  IMAD R2, R112, R104, RZ ;  /* 0x0000006870027224 */ /* 0x000fe400078e02ff */
[----:B---3-5:R-:W-:Y:S01]  /*2da0*/  IMAD.WIDE.U32 R6, R104, R111, R116 ;  /* 0x0000006f68067225 */ /* 0x028fe200078e0074 */
[----:B------:R-:W-:-:S03]  /*2db0*/  ISETP.GE.AND P0, PT, R40, R16, PT ;  /* 0x000000102800720c */ /* 0x000fc60003f06270 */
[----:B------:R-:W-:-:S05]  /*2dc0*/  IMAD R2, R17, R111, R2 ;  /* 0x0000006f11027224 */ /* 0x000fca00078e0202 */
[----:B------:R-:W-:-:S05]  /*2dd0*/  IADD3 R2, R7, R2, RZ ;  /* 0x0000000207027210 */ /* 0x000fca0007ffe0ff */
[----:B------:R-:W-:Y:S05]  /*2de0*/  @P0 BRA `(.L_x_1926) ;  /* 0x0000021000000947 */ /* 0x000fea0003800000 */
[-C--:B------:R-:W-:Y:S02]  /*2df0*/  ISETP.GE.AND P5, PT, R134, R226.reuse, PT ;  /* 0x000000e28600720c */ /* 0x080fe40003fa6270 */
[-C--:B------:R-:W-:Y:S02]  /*2e00*/  ISETP.GE.AND P4, PT, R118, R226.reuse, PT ;  /* 0x000000e27600720c */ /* 0x080fe40003f86270 */
[-C--:B------:R-:W-:Y:S02]  /*2e10*/  ISETP.GE.AND P2, PT, R115, R226.reuse, PT ;  /* 0x000000e27300720c */ /* 0x080fe40003f46270 */
[----:B------:R-:W-:-:S07]  /*2e20*/  ISETP.GE.AND P0, PT, R114, R226, PT ;  /* 0x000000e27200720c */ /* 0x000fce0003f06270 */
[CC--:B--2---:R-:W-:Y:S01]  /*2e30*/  @!P5 LEA R12, P6, R6.reuse, R244.reuse, 0x1 ;  /* 0x000000f4060cd211 */ /* 0x0c4fe200078c08ff */
[----:B------:R1:W-:Y:S01]  /*2e40*/  @P5 STS.128 [R220+0x10000], RZ ;  /* 0x010000ffdc005388 */ /* 0x0003e20000000c00 */
[CC--:B------:R-:W-:Y:S02]  /*2e50*/  @!P4 LEA R10, P3, R6.reuse, R244.reuse, 0x1 ;  /* 0x000000f4060ac211 */ /* 0x0c0fe400078608ff */
[C---:B------:R-:W-:Y:S02]  /*2e60*/  @!P2 LEA R8, P1, R6.reuse, R244, 0x1 ;  /* 0x000000f40608a211 */ /* 0x040fe400078208ff */
        /* <DEDUP_REMOVED lines=25> */
.L_x_1926:
[----:B------:R-:W-:Y:S05]  /*3000*/  BSYNC B0 ;  /* 0x0000000000007941 */ /* 0x000fea0003800000 */
.L_x_1925:
[----:B------:R-:W-:Y:S01]  /*3010*/  ISETP.GE.AND P0, PT, R27, R16, PT ;  /* 0x000000101b00720c */ /* 0x000fe20003f06270 */
[----:B------:R-:W-:Y:S01]  /*3020*/  BSSY B0, `(.L_x_1927) ;  /* 0x0000026000007945 */ /* 0x000fe20003800000 */
[C---:B------:R-:W-:Y:S01]  /*3030*/  SHF.L.U64.HI R248, R232.reuse, 0x5, R233 ;  /* 0x00000005e8f87819 */ /* 0x040fe200000102e9 */
[----:B------:R-:W-:-:S10]  /*3040*/  IMAD.SHL.U32 R247, R232, 0x20, RZ ;  /* 0x00000020e8f77824 */ /* 0x000fd400078e00ff */
[----:B------:R-:W-:Y:S05]  /*3050*/  @P0 BRA `(.L_x_1928) ;  /* 0x0000022000000947 */ /* 0x000fea0003800000 */
[-C--:B------:R-:W-:Y:S02]  /*3060*/  ISETP.GE.AND P6, PT, R134, R226.reuse, PT ;  /* 0x000000e28600720c */ /* 0x080fe40003fc6270 */
[-C--:B------:R-:W-:Y:S02]  /*3070*/  ISETP.GE.AND P5, PT, R118, R226.reuse, PT ;  /* 0x000000e27600720c */ /* 0x080fe40003fa6270 */
[-C--:B------:R-:W-:Y:S02]  /*3080*/  ISETP.GE.AND P3, PT, R115, R226.reuse, PT ;  /* 0x000000e27300720c */ /* 0x080fe40003f66270 */
[----:B------:R-:W-:Y:S02]  /*3090*/  ISETP.GE.AND P1, PT, R114, R226, PT ;  /* 0x000000e27200720c */ /* 0x000fe40003f26270 */
[----:B------:R-:W-:-:S05]  /*30a0*/  IADD3 R6, P0, R247, R6, RZ ;  /* 0x00000006f7067210 */ /* 0x000fca0007f1e0ff */
[----:B------:R-:W-:Y:S01]  /*30b0*/  IMAD.X R2, R248, 0x1, R2, P0 ;  /* 0x00000001f8027824 */ /* 0x000fe200000e0602 */
[CC--:B------:R-:W-:Y:S01]  /*30c0*/  @!P6 LEA R14, P0, R6.reuse, R244.reuse, 0x1 ;  /* 0x000000f4060ee211 */ /* 0x0c0fe200078008ff */
[----:B------:R3:W-:Y:S01]  /*30d0*/  @P6 STS.128 [R220+0x11000], RZ ;  /* 0x011000ffdc006388 */ /* 0x0007e20000000c00 */
[CC--:B-12---:R-:W-:Y:S02]  /*30e0*/  @!P5 LEA R12, P4, R6.reuse, R244.reuse, 0x1 ;  /* 0x000000f4060cd211 */ /* 0x0c6fe400078808ff */
[CC--:B------:R-:W-:Y:S02]  /*30f0*/  @!P3 LEA R10, P2, R6.reuse, R244.reuse, 0x1 ;  /* 0x000000f4060ab211 */ /* 0x0c0fe400078408ff */
[CCC-:B------:R-:W-:Y:S02]  /*3100*/  @!P6 LEA.HI.X R15, R6.reuse, R245.reuse, R2.reuse, 0x1, P0 ;  /* 0x000000f5060fe211 */ /* 0x1c0fe400000f0c02 */
[C---:B------:R-:W-:Y:S02]  /*3110*/  @!P1 LEA R8, P0, R6.reuse, R244, 0x1 ;  /* 0x000000f406089211 */ /* 0x040fe400078008ff */
[CCC-:B------:R-:W-:Y:S01]  /*3120*/  @!P5 LEA.HI.X R13, R6.reuse, R245.reuse, R2.reuse, 0x1, P4 ;  /* 0x000000f5060dd211 */ /* 0x1c0fe200020f0c02 */
[----:B------:R-:W-:Y:S01]  /*3130*/  @!PT LDS RZ, [RZ] ;  /* 0x00000000fffff984 */ /* 0x000fe20000000800 */
[----:B------:R-:W-:Y:S01]  /*3140*/  @!PT LDS RZ, [RZ] ;  /* 0x00000000fffff984 */ /* 0x000fe20000000800 */
[----:B------:R-:W-:Y:S01]  /*3150*/  @!PT LDS RZ, [RZ] ;  /* 0x00000000fffff984 */ /* 0x000fe20000000800 */
[----:B------:R3:W-:Y:S01]  /*3160*/  @!P6 LDGSTS.E.BYPASS.LTC128B.128 [R220+0x11000], [R14.64] ;  /* 0x110000000edcefae */ /* 0x0007e2000b901d44 */
[----:B------:R-:W-:-:S02]  /*3170*/  @!P3 LEA.HI.X R11, R6, R245, R2, 0x1, P2 ;  /* 0x000000f5060bb211 */ /* 0x000fc400010f0c02 */
[----:B------:R-:W-:Y:S01]  /*3180*/  @!P1 LEA.HI.X R9, R6, R245, R2, 0x1, P0 ;  /* 0x000000f506099211 */ /* 0x000fe200000f0c02 */
        /* <DEDUP_REMOVED lines=14> */
[----:B------:R3:W-:Y:S02]  /*3270*/  @!P1 LDGSTS.E.BYPASS.LTC128B.128 [R220+0x17000], [R8.64+0x180] ;  /* 0x1700018008dc9fae */ /* 0x0007e4000b901d44 */
.L_x_1928:
[----:B------:R-:W-:Y:S05]  /*3280*/  BSYNC B0 ;  /* 0x0000000000007941 */ /* 0x000fea0003800000 */
.L_x_1927:
[----:B------:R-:W4:Y:S04]  /*3290*/  LD.E.64 R6, [R136.64+0x1b8] ;  /* 0x0001b80488067980 */ /* 0x000f28000c101b00 */
[----:B------:R-:W0:Y:S04]  /*32a0*/  LDGDEPBAR ;  /* 0x00000000000079af */ /* 0x000e280000000000 */
[----:B------:R1:W5:Y:S04]  /*32b0*/  LD.E R107, [R136.64+0x184] ;  /* 0x00018404886b7980 */ /* 0x000368000c101900 */
[----:B------:R1:W5:Y:S01]  /*32c0*/  LD.E R109, [R136.64+0x188] ;  /* 0x00018804886d7980 */ /* 0x000362000c101900 */
[----:B----4-:R-:W-:-:S04]  /*32d0*/  ISETP.NE.U32.AND P1, PT, R6, RZ, PT ;  /* 0x000000ff0600720c */ /* 0x010fc80003f25070 */
[----:B------:R-:W-:-:S13]  /*32e0*/  ISETP.NE.AND.EX P1, PT, R7, RZ, PT, P1 ;  /* 0x000000ff0700720c */ /* 0x000fda0003f25310 */
[----:B-123--:R-:W2:Y:S01]  /*32f0*/  @P1 LD.E.64 R8, [R136.64+0x1c0] ;  /* 0x0001c00488081980 */ /* 0x00eea2000c101b00 */
[----:B------:R-:W-:Y:S01]  /*3300*/  @P1 SHF.R.S32.HI R12, RZ, 0x1f, R42 ;  /* 0x0000001fff0c1819 */ /* 0x000fe2000001142a */
[----:B------:R-:W-:Y:S02]  /*3310*/  @P1 IMAD.MOV.U32 R24, RZ, RZ, R43 ;  /* 0x000000ffff181224 */ /* 0x000fe400078e002b */
[----:B------:R-:W3:Y:S01]  /*3320*/  @P1 LD.E R5, [R136.64+0xd8] ;  /* 0x0000d80488051980 */ /* 0x000ee2000c101900 */
[----:B------:R-:W-:Y:S02]  /*3330*/  LEA R125, R39, R106, 0x3 ;  /* 0x0000006a277d7211 */ /* 0x000fe400078e18ff */
[----:B------:R-:W-:Y:S01]  /*3340*/  IADD3 R127, R128, -0x4ab325aa, RZ ;  /* 0xb54cda56807f7810 */ /* 0x000fe20007ffe0ff */
[----:B--2---:R-:W-:Y:S02]  /*3350*/  @P1 IMAD R2, R9, R42, RZ ;  /* 0x0000002a09021224 */ /* 0x004fe400078e02ff */
[----:B------:R-:W-:-:S04]  /*3360*/  @P1 IMAD.WIDE.U32 R10, R42, R8, R24 ;  /* 0x000000082a0a1225 */ /* 0x000fc800078e0018 */
[----:B------:R-:W-:Y:S01]  /*3370*/  @P1 IMAD R8, R8, R12, R2 ;  /* 0x0000000c08081224 */ /* 0x000fe200078e0202 */
[----:B------:R-:W-:-:S04]  /*3380*/  @P1 LEA R6, P0, R10, R6, 0x2 ;  /* 0x000000060a061211 */ /* 0x000fc800078010ff */
[----:B------:R-:W-:-:S04]  /*3390*/  @P1 IADD3 R8, R11, R8, RZ ;  /* 0x000000080b081210 */ /* 0x000fc80007ffe0ff */
[----:B------:R-:W-:-:S05]  /*33a0*/  @P1 LEA.HI.X R7, R10, R7, R8, 0x2, P0 ;  /* 0x000000070a071211 */ /* 0x000fca00000f1408 */
[----:B------:R1:W2:Y:S01]  /*33b0*/  @P1 LD.E R8, [R6.64] ;  /* 0x0000000406081980 */ /* 0x0002a2000c101900 */
[----:B------:R-:W-:-:S04]  /*33c0*/  DEPBAR.LE SB0, 0x0 ;  /* 0x000080000000791a */ /* 0x000fc80000000000 */
[----:B------:R-:W-:Y:S01]  /*33d0*/  WARPSYNC 0xffffffff ;  /* 0xffffffff00007948 */ /* 0x000fe20003800000 */
[----:B------:R-:W-:Y:S01]  /*33e0*/  ISETP.GE.AND P0, PT, R40, R16, PT ;  /* 0x000000102800720c */ /* 0x000fe20003f06270 */
[----:B------:R-:W-:Y:S06]  /*33f0*/  BAR.SYNC.DEFER_BLOCKING 0x0 ;  /* 0x0000000000007b1d */ /* 0x000fec0000010000 */
[----:B------:R4:W-:Y:S04]  /*3400*/  STL [R1+0xf4], R125 ;  /* 0x0000f47d01007387 */ /* 0x0009e80000100800 */
[----:B------:R4:W-:Y:S01]  /*3410*/  STL [R1+0x84], R127 ;  /* 0x0000847f01007387 */ /* 0x0009e20000100800 */
[----:B---3--:R-:W2:Y:S01]  /*3420*/  @P1 MUFU.RCP R5, R5 ;  /* 0x0000000500051308 */ /* 0x008ea20000001000 */
[----:B------:R-:W-:-:S02]  /*3430*/  SHF.L.U64.HI R2, R234, 0x6, R235 ;  /* 0x00000006ea027819 */ /* 0x000fc400000102eb */
[----:B------:R4:W-:Y:S04]  /*3440*/  @P0 STS.128 [R220+0x18000], RZ ;  /* 0x018000ffdc000388 */ /* 0x0009e80000000c00 */
[----:B------:R4:W-:Y:S04]  /*3450*/  @P0 STS.128 [R220+0x1a000], RZ ;  /* 0x01a000ffdc000388 */ /* 0x0009e80000000c00 */
[----:B------:R4:W-:Y:S04]  /*3460*/  @P0 STS.128 [R220+0x1c000], RZ ;  /* 0x01c000ffdc000388 */ /* 0x0009e80000000c00 */
[----:B------:R4:W-:Y:S01]  /*3470*/  @P0 STS.128 [R220+0x1e000], RZ ;  /* 0x01e000ffdc000388 */ /* 0x0009e20000000c00 */
[----:B------:R-:W-:-:S02]  /*3480*/  IMAD.SHL.U32 R9, R234, 0x40, RZ ;  /* 0x00000040ea097824 */ /* 0x000fc400078e00ff */
[----:B------:R-:W-:Y:S02]  /*3490*/  IMAD R2, R2, R104, RZ ;  /* 0x0000006802027224 */ /* 0x000fe400078e02ff */
[----:B------:R-:W-:Y:S01]  /*34a0*/  IMAD.SHL.U32 R38, R38, 0x2, RZ ;  /* 0x0000000226267824 */ /* 0x000fe200078e00ff */
[----:B------:R-:W-:Y:S01]  /*34b0*/  BSSY B0, `(.L_x_1929) ;  /* 0x0000029000007945 */ /* 0x000fe20003800000 */
[----:B-1----:R-:W-:Y:S01]  /*34c0*/  IMAD.WIDE.U32 R6, R104, R9, R28 ;  /* 0x0000000968067225 */ /* 0x002fe200078e001c */
[----:B------:R-:W-:-:S03]  /*34d0*/  MOV R224, RZ ;  /* 0x000000ff00e07202 */ /* 0x000fc60000000f00 */
[----:B------:R-:W-:Y:S01]  /*34e0*/  IMAD R2, R17, R9, R2 ;  /* 0x0000000911027224 */ /* 0x000fe200078e0202 */
[----:B------:R-:W-:-:S03]  /*34f0*/  LOP3.LUT R126, R38, 0x6, RZ, 0xc0, !PT ;  /* 0x00000006267e7812 */ /* 0x000fc600078ec0ff */
[----:B------:R-:W-:Y:S02]  /*3500*/  IMAD.IADD R2, R7, 0x1, R2 ;  /* 0x0000000107027824 */ /* 0x000fe400078e0202 */
[----:B--2---:R-:W-:Y:S01]  /*3510*/  @P1 FMUL.FTZ R224, R8, R5 ;  /* 0x0000000508e01220 */ /* 0x004fe20000410000 */
[----:B------:R-:W-:Y:S05]  /*3520*/  @P0 BRA `(.L_x_1930) ;  /* 0x0000021000000947 */ /* 0x000fea0003800000 */
[-C--:B----4-:R-:W-:Y:S02]  /*3530*/  ISETP.GE.AND P5, PT, R134, R226.reuse, PT ;  /* 0x000000e28600720c */ /* 0x090fe40003fa6270 */
[-C--:B------:R-:W-:Y:S02]  /*3540*/  ISETP.GE.AND P4, PT, R118, R226.reuse, PT ;  /* 0x000000e27600720c */ /* 0x080fe40003f86270 */
[-C--:B------:R-:W-:Y:S02]  /*3550*/  ISETP.GE.AND P2, PT, R115, R226.reuse, PT ;  /* 0x000000e27300720c */ /* 0x080fe40003f46270 */
[----:B------:R-:W-:-:S07]  /*3560*/  ISETP.GE.AND P0, PT, R114, R226, PT ;  /* 0x000000e27200720c */ /* 0x000fce0003f06270 */
[CC--:B------:R-:W-:Y:S01]  /*3570*/  @!P5 LEA R12, P6, R6.reuse, R250.reuse, 0x1 ;  /* 0x000000fa060cd211 */ /* 0x0c0fe200078c08ff */
        /* <DEDUP_REMOVED lines=28> */
.L_x_1930:
[----:B----4-:R-:W-:Y:S05]  /*3740*/  BSYNC B0 ;  /* 0x0000000000007941 */ /* 0x010fea0003800000 */
.L_x_1929:
[----:B------:R-:W-:Y:S01]  /*3750*/  ISETP.GE.AND P0, PT, R27, R16, PT ;  /* 0x000000101b00720c */ /* 0x000fe20003f06270 */
[----:B------:R-:W-:Y:S01]  /*3760*/  BSSY B0, `(.L_x_1931) ;  /* 0x000002b000007945 */ /* 0x000fe20003800000 */
[C---:B-1----:R-:W-:Y:S01]  /*3770*/  SHF.L.U64.HI R8, R234.reuse, 0x5, R235 ;  /* 0x00000005ea087819 */ /* 0x042fe200000102eb */
[----:B------:R-:W-:-:S10]  /*3780*/  IMAD.SHL.U32 R5, R234, 0x20, RZ ;  /* 0x00000020ea057824 */ /* 0x000fd400078e00ff */
[----:B------:R1:W-:Y:S04]  /*3790*/  @P0 STS.128 [R220+0x19000], RZ ;  /* 0x019000ffdc000388 */ /* 0x0003e80000000c00 */
[----:B------:R1:W-:Y:S04]  /*37a0*/  @P0 STS.128 [R220+0x1b000], RZ ;  /* 0x01b000ffdc000388 */ /* 0x0003e80000000c00 */
[----:B------:R1:W-:Y:S04]  /*37b0*/  @P0 STS.128 [R220+0x1d000], RZ ;  /* 0x01d000ffdc000388 */ /* 0x0003e80000000c00 */
[----:B------:R1:W-:Y:S01]  /*37c0*/  @P0 STS.128 [R220+0x1f000], RZ ;  /* 0x01f000ffdc000388 */ /* 0x0003e20000000c00 */
[----:B------:R-:W-:Y:S05]  /*37d0*/  @P0 BRA `(.L_x_1932) ;  /* 0x0000023000000947 */ /* 0x000fea0003800000 */
[-C--:B------:R-:W-:Y:S02]  /*37e0*/  ISETP.GE.AND P5, PT, R134, R226.reuse, PT ;  /* 0x000000e28600720c */ /* 0x080fe40003fa6270 */
[----:B------:R-:W-:-:S02]  /*37f0*/  ISETP.GE.AND P4, PT, R118, R226, PT ;  /* 0x000000e27600720c */ /* 0x000fc40003f86270 */
[----:B------:R-:W-:Y:S02]  /*3800*/  ISETP.GE.AND P2, PT, R115, R226, PT ;  /* 0x000000e27300720c */ /* 0x000fe40003f46270 */
[----:B------:R-:W-:-:S05]  /*3810*/  IADD3 R6, P0, R5, R6, RZ ;  /* 0x0000000605067210 */ /* 0x000fca0007f1e0ff */
[----:B------:R-:W-:Y:S01]  /*3820*/  IMAD.X R2, R8, 0x1, R2, P0 ;  /* 0x0000000108027824 */ /* 0x000fe200000e0602 */
[----:B------:R-:W-:Y:S01]  /*3830*/  ISETP.GE.AND P0, PT, R114, R226, PT ;  /* 0x000000e27200720c */ /* 0x000fe20003f06270 */
[----:B------:R2:W-:Y:S01]  /*3840*/  @P5 STS.128 [R220+0x19000], RZ ;  /* 0x019000ffdc005388 */ /* 0x0005e20000000c00 */
[CC--:B------:R-:W-:Y:S02]  /*3850*/  @!P5 LEA R12, P6, R6.reuse, R250.reuse, 0x1 ;  /* 0x000000fa060cd211 */ /* 0x0c0fe400078c08ff */
        /* <DEDUP_REMOVED lines=21> */
[----:B--2---:R-:W-:-:S04]  /*39b0*/  LEA R8, P0, R6, R250, 0x1 ;  /* 0x000000fa06087211 */ /* 0x004fc800078008ff */
[----:B------:R-:W-:-:S05]  /*39c0*/  LEA.HI.X R9, R6, R251, R2, 0x1, P0 ;  /* 0x000000fb06097211 */ /* 0x000fca00000f0c02 */
[----:B------:R-:W-:Y:S01]  /*39d0*/  @!PT LDS RZ, [RZ] ;  /* 0x00000000fffff984 */ /* 0x000fe20000000800 */
[----:B------:R-:W-:Y:S01]  /*39e0*/  @!PT LDS RZ, [RZ] ;  /* 0x00000000fffff984 */ /* 0x000fe20000000800 */
[----:B------:R-:W-:Y:S01]  /*39f0*/  @!PT LDS RZ, [RZ] ;  /* 0x00000000fffff984 */ /* 0x000fe20000000800 */
[----:B------:R2:W-:Y:S04]  /*3a00*/  LDGSTS.E.BYPASS.LTC128B.128 [R220+0x1f000], [R8.64+0x180] ;  /* 0x1f00018008dc7fae */ /* 0x0005e8000b901d44 */
.L_x_1932:
[----:B------:R-:W-:Y:S05]  /*3a10*/  BSYNC B0 ;  /* 0x0000000000007941 */ /* 0x000fea0003800000 */
.L_x_1931:
[C---:B------:R-:W-:Y:S01]  /*3a20*/  IMAD.SHL.U32 R2, R34.reuse, 0x40, RZ ;  /* 0x0000004022027824 */ /* 0x040fe200078e00ff */
[----:B------:R-:W-:Y:S01]  /*3a30*/  R2P PR, R34, 0x6 ;  /* 0x0000000622007804 */ /* 0x000fe20000000000 */
[----:B------:R-:W-:Y:S01]  /*3a40*/  IMAD.SHL.U32 R5, R40, 0x8, RZ ;  /* 0x0000000828057824 */ /* 0x000fe200078e00ff */
[----:B------:R-:W0:Y:S01]  /*3a50*/  LDGDEPBAR ;  /* 0x00000000000079af */ /* 0x000e220000000000 */
[----:B------:R-:W-:Y:S01]  /*3a60*/  ISETP.GT.AND P6, PT, R135, R131, PT ;  /* 0x000000838700720c */ /* 0x000fe20003fc4270 */
[----:B------:R-:W-:Y:S01]  /*3a70*/  IMAD.IADD R7, R105, 0x1, -R132 ;  /* 0x0000000169077824 */ /* 0x000fe200078e0a84 */
[----:B------:R-:W-:Y:S01]  /*3a80*/  LOP3.LUT R2, R2, 0x1c0, RZ, 0xc0, !PT ;  /* 0x000001c002027812 */ /* 0x000fe200078ec0ff */
[----:B------:R-:W-:Y:S03]  /*3a90*/  BSSY B1, `(.L_x_1933) ;  /* 0x000014c000017945 */ /* 0x000fe60003800000 */
[----:B------:R-:W-:-:S02]  /*3aa0*/  LOP3.LUT R5, R2, 0x8, R5, 0xf8, !PT ;  /* 0x0000000802057812 */ /* 0x000fc400078ef805 */
[----:B------:R-:W-:-:S04]  /*3ab0*/  SHF.R.U32.HI R2, RZ, 0x3, R2 ;  /* 0x00000003ff027819 */ /* 0x000fc80000011602 */
[----:B------:R-:W-:Y:S01]  /*3ac0*/  LOP3.LUT R2, R5, R2, RZ, 0x3c, !PT ;  /* 0x0000000205027212 */ /* 0x000fe200078e3cff */
[----:B------:R-:W-:-:S04]  /*3ad0*/  IMAD R5, R106, 0x400, R4 ;  /* 0x000004006a057824 */ /* 0x000fc800078e0204 */
[----:B------:R-:W-:Y:S02]  /*3ae0*/  IMAD R2, R36, 0x200, R2 ;  /* 0x0000020024027824 */ /* 0x000fe400078e0202 */
[----:B------:R-:W-:Y:S01]  /*3af0*/  IMAD.SHL.U32 R199, R5, 0x2, RZ ;  /* 0x0000000205c77824 */ /* 0x000fe200078e00ff */
[----:B------:R-:W-:Y:S01]  /*3b00*/  IADD3 R5, R105, 0x1, -R132 ;  /* 0x0000000169057810 */ /* 0x000fe20007ffe884 */
        /* <DEDUP_REMOVED lines=8> */
[----:B-----5:R-:W-:Y:S01]  /*3b90*/  IMAD.IADD R5, R109, 0x1, R5 ;  /* 0x000000016d057824 */ /* 0x020fe200078e0205 */
[----:B------:R-:W-:Y:S01]  /*3ba0*/  @P1 IADD3 R203, R2, -0x20, RZ ;  /* 0xffffffe002cb1810 */ /* 0x000fe20007ffe0ff */
[----:B------:R-:W3:Y:S01]  /*3bb0*/  LDSM.16.M88.4 R24, [R192+0x11000] ;  /* 0x01100000c018783b */ /* 0x000ee20000000200 */
[----:B------:R-:W-:-:S02]  /*3bc0*/  IMAD.MOV.U32 R2, RZ, RZ, 0x40 ;  /* 0x00000040ff027424 */ /* 0x000fc400078e00ff */
[C---:B------:R-:W-:Y:S01]  /*3bd0*/  IADD3 R218, R203.reuse, 0x800, RZ ;  /* 0x00000800cbda7810 */ /* 0x040fe20007ffe0ff */
[----:B------:R-:W4:Y:S01]  /*3be0*/  LDSM.16.M88.4 R40, [R192+0x11800] ;  /* 0x01180000c028783b */ /* 0x000f220000000200 */
        /* <DEDUP_REMOVED lines=10> */
[----:B------:R-:W-:Y:S01]  /*3c90*/  IMAD R2, R106, 0x10, R108 ;  /* 0x000000106a027824 */ /* 0x000fe200078e026c */
[----:B------:R-:W-:-:S02]  /*3ca0*/  IADD3 R213, R203, 0x3000, RZ ;  /* 0x00003000cbd57810 */ /* 0x000fc40007ffe0ff */
[----:B------:R-:W-:Y:S01]  /*3cb0*/  LDSM.16.M88.4 R28, [R203+0x800] ;  /* 0x00080000cb1c783b */ /* 0x000fe20000000200 */
[----:B------:R-:W-:Y:S01]  /*3cc0*/  IMAD.IADD R2, R113, 0x1, R2 ;  /* 0x0000000171027824 */ /* 0x000fe200078e0202 */
[C---:B------:R-:W-:Y:S02]  /*3cd0*/  IADD3 R212, R203.reuse, 0x3800, RZ ;  /* 0x00003800cbd47810 */ /* 0x040fe40007ffe0ff */
[----:B------:R-:W-:Y:S01]  /*3ce0*/  LDSM.16.M88.4 R60, [R203+0x1000] ;  /* 0x00100000cb3c783b */ /* 0x000fe20000000200 */
[C---:B------:R-:W-:Y:S01]  /*3cf0*/  IMAD.IADD R225, R2.reuse, 0x1, R7 ;  /* 0x0000000102e17824 */ /* 0x040fe200078e0207 */
[----:B------:R-:W-:Y:S02]  /*3d00*/  IADD3 R6, R2, 0x8, RZ ;  /* 0x0000000802067810 */ /* 0x000fe40007ffe0ff */
[----:B------:R-:W-:Y:S01]  /*3d10*/  LDSM.16.M88.4 R80, [R198+0x10000] ;  /* 0x01000000c650783b */ /* 0x000fe20000000200 */
[----:B------:R-:W-:Y:S02]  /*3d20*/  IADD3 R211, R203, 0x4000, RZ ;  /* 0x00004000cbd37810 */ /* 0x000fe40007ffe0ff */
[----:B------:R-:W-:Y:S01]  /*3d30*/  IMAD.IADD R229, R7, 0x1, R6 ;  /* 0x0000000107e57824 */ /* 0x000fe200078e0206 */
        /* <DEDUP_REMOVED lines=14> */
[C---:B---3--:R-:W-:Y:S01]  /*3e20*/  HMMA.16816.F32.BF16 R52, R12.reuse, R24, RZ ;  /* 0x000000180c34723c */ /* 0x048fe200000418ff */
[----:B------:R-:W-:Y:S07]  /*3e30*/  LDSM.16.M88.4 R96, [R203+0x6000] ;  /* 0x00600000cb60783b */ /* 0x000fee0000000200 */
[C---:B------:R-:W-:Y:S08]  /*3e40*/  HMMA.16816.F32.BF16 R56, R12.reuse, R26, RZ ;  /* 0x0000001a0c38723c */ /* 0x040ff000000418ff */
[C---:B----4-:R-:W-:Y:S08]  /*3e50*/  HMMA.16816.F32.BF16 R24, R12.reuse, R42, RZ ;  /* 0x0000002a0c18723c */ /* 0x050ff000000418ff */
[C---:B-1----:R-:W-:Y:S08]  /*3e60*/  HMMA.16816.F32.BF16 R44, R12.reuse, R16, RZ ;  /* 0x000000100c2c723c */ /* 0x042ff000000418ff */
[C---:B------:R-:W-:Y:S01]  /*3e70*/  HMMA.16816.F32.BF16 R48, R12.reuse, R18, RZ ;  /* 0x000000120c30723c */ /* 0x040fe200000418ff */
[----:B------:R-:W1:Y:S07]  /*3e80*/  LDSM.16.M88.4 R16, [R202] ;  /* 0x00000000ca10783b */ /* 0x000e6e0000000200 */
[----:B------:R-:W-:Y:S08]  /*3e90*/  HMMA.16816.F32.BF16 R64, R12, R40, RZ ;  /* 0x000000280c40723c */ /* 0x000ff000000418ff */
[C---:B--2---:R-:W-:Y:S08]  /*3ea0*/  HMMA.16816.F32.BF16 R40, R8.reuse, R20, R36 ;  /* 0x000000140828723c */ /* 0x044ff00000041824 */
[C---:B------:R-:W-:Y:S08]  /*3eb0*/  HMMA.16816.F32.BF16 R12, R8.reuse, R22, R32 ;  /* 0x00000016080c723c */ /* 0x040ff00000041820 */
[C---:B------:R-:W-:Y:S01]  /*3ec0*/  HMMA.16816.F32.BF16 R76, R8.reuse, R70, R24 ;  /* 0x00000046084c723c */ /* 0x040fe20000041818 */
[----:B------:R-:W2:Y:S07]  /*3ed0*/  LDSM.16.M88.4 R24, [R198+0x11000] ;  /* 0x01100000c618783b */ /* 0x000eae0000000200 */
[C---:B------:R-:W-:Y:S01]  /*3ee0*/  HMMA.16816.F32.BF16 R20, R8.reuse, R28, R44 ;  /* 0x0000001c0814723c */ /* 0x040fe2000004182c */
[----:B------:R-:W3:Y:S07]  /*3ef0*/  LDSM.16.M88.4 R44, [R198+0x11800] ;  /* 0x01180000c62c783b */ /* 0x000eee0000000200 */
[C---:B------:R-:W-:Y:S01]  /*3f00*/  HMMA.16816.F32.BF16 R36, R8.reuse, R30, R48 ;  /* 0x0000001e0824723c */ /* 0x040fe20000041830 */
[----:B------:R-:W-:Y:S07]  /*3f10*/  LDSM.16.M88.4 R48, [R197] ;  /* 0x00000000c530783b */ /* 0x000fee0000000200 */
[C---:B------:R-:W-:Y:S08]  /*3f20*/  HMMA.16816.F32.BF16 R32, R8.reuse, R60, R52 ;  /* 0x0000003c0820723c */ /* 0x040ff00000041834 */
[C---:B------:R-:W-:Y:S01]  /*3f30*/  HMMA.16816.F32.BF16 R28, R8.reuse, R62, R56 ;  /* 0x0000003e081c723c */ /* 0x040fe20000041838 */
[----:B------:R-:W-:Y:S07]  /*3f40*/  LDSM.16.M88.4 R56, [R197+0x800] ;  /* 0x00080000c538783b */ /* 0x000fee0000000200 */
[----:B------:R-:W-:Y:S01]  /*3f50*/  HMMA.16816.F32.BF16 R60, R8, R68, R64 ;  /* 0x00000044083c723c */ /* 0x000fe20000041840 */
[----:B------:R-:W4:Y:S07]  /*3f60*/  LDSM.16.M88.4 R8, [R201] ;  /* 0x00000000c908783b */ /* 0x000f2e0000000200 */
[C---:B-1----:R-:W-:Y:S08]  /*3f70*/  HMMA.16816.F32.BF16 R72, R16.reuse, R80, R40 ;  /* 0x000000501048723c */ /* 0x042ff00000041828 */
[C---:B------:R-:W-:Y:S01]  /*3f80*/  HMMA.16816.F32.BF16 R68, R16.reuse, R82, R12 ;  /* 0x000000521044723c */ /* 0x040fe2000004180c */
[----:B------:R-:W-:Y:S04]  /*3f90*/  LDSM.16.M88.4 R12, [R199+0x4000] ;  /* 0x00400000c70c783b */ /* 0x000fe80000000200 */
[----:B------:R-:W-:Y:S03]  /*3fa0*/  LDSM.16.M88.4 R80, [R198+0x13000] ;  /* 0x01300000c650783b */ /* 0x000fe60000000200 */
[C---:B------:R-:W-:Y:S08]  /*3fb0*/  HMMA.16816.F32.BF16 R64, R16.reuse, R84, R20 ;  /* 0x000000541040723c */ /* 0x040ff00000041814 */
[C---:B------:R-:W-:Y:S01]  /*3fc0*/  HMMA.16816.F32.BF16 R52, R16.reuse, R86, R36 ;  /* 0x000000561034723c */ /* 0x040fe20000041824 */
[----:B------:R-:W1:Y:S04]  /*3fd0*/  LDSM.16.M88.4 R36, [R197+0x1000] ;  /* 0x00100000c524783b */ /* 0x000e680000000200 */
[----:B------:R-:W-:Y:S03]  /*3fe0*/  LDSM.16.M88.4 R84, [R198+0x12000] ;  /* 0x01200000c654783b */ /* 0x000fe60000000200 */
[C---:B--2---:R-:W-:Y:S01]  /*3ff0*/  HMMA.16816.F32.BF16 R40, R16.reuse, R24, R32 ;  /* 0x000000181028723c */ /* 0x044fe20000041820 */
[----:B------:R-:W2:Y:S07]  /*4000*/  LDSM.16.M88.4 R32, [R197+0x1800] ;  /* 0x00180000c520783b */ /* 0x000eae0000000200 */
[C---:B------:R-:W-:Y:S08]  /*4010*/  HMMA.16816.F32.BF16 R28, R16.reuse, R26, R28 ;  /* 0x0000001a101c723c */ /* 0x040ff0000004181c */
[C---:B---3--:R-:W-:Y:S01]  /*4020*/  HMMA.16816.F32.BF16 R24, R16.reuse, R44, R60 ;  /* 0x0000002c1018723c */ /* 0x048fe2000004183c */
[----:B------:R-:W3:Y:S07]  /*4030*/  LDSM.16.M88.4 R60, [R192+0x12000] ;  /* 0x01200000c03c783b */ /* 0x000eee0000000200 */
[----:B------:R-:W-:Y:S01]  /*4040*/  HMMA.16816.F32.BF16 R16, R16, R46, R76 ;  /* 0x0000002e1010723c */ /* 0x000fe2000004184c */
[----:B------:R-:W2:Y:S07]  /*4050*/  LDSM.16.M88.4 R76, [R192+0x12800] ;  /* 0x01280000c04c783b */ /* 0x000eae0000000200 */
[C---:B----4-:R-:W-:Y:S01]  /*4060*/  HMMA.16816.F32.BF16 R20, R8.reuse, R48, R72 ;  /* 0x000000300814723c */ /* 0x050fe20000041848 */
[----:B------:R-:W4:Y:S07]  /*4070*/  LDSM.16.M88.4 R72, [R192+0x13000] ;  /* 0x01300000c048783b */ /* 0x000f2e0000000200 */
[C---:B------:R-:W-:Y:S01]  /*4080*/  HMMA.16816.F32.BF16 R44, R8.reuse, R50, R68 ;  /* 0x00000032082c723c */ /* 0x040fe20000041844 */
[----:B------:R-:W3:Y:S07]  /*4090*/  LDSM.16.M88.4 R68, [R192+0x13800] ;  /* 0x01380000c044783b */ /* 0x000eee0000000200 */
[C---:B------:R-:W-:Y:S08]  /*40a0*/  HMMA.16816.F32.BF16 R64, R8.reuse, R56, R64 ;  /* 0x000000380840723c */ /* 0x040ff00000041840 */
[C---:B------:R-:W-:Y:S08]  /*40b0*/  HMMA.16816.F32.BF16 R56, R8.reuse, R58, R52 ;  /* 0x0000003a0838723c */ /* 0x040ff00000041834 */
[C---:B-1----:R-:W-:Y:S08]  /*40c0*/  HMMA.16816.F32.BF16 R52, R8.reuse, R36, R40 ;  /* 0x000000240834723c */ /* 0x042ff00000041828 */
[C---:B------:R-:W-:Y:S08]  /*40d0*/  HMMA.16816.F32.BF16 R48, R8.reuse, R38, R28 ;  /* 0x000000260830723c */ /* 0x040ff0000004181c */
[C---:B--2---:R-:W-:Y:S01]  /*40e0*/  HMMA.16816.F32.BF16 R36, R8.reuse, R32, R24 ;  /* 0x000000200824723c */ /* 0x044fe20000041818 */
[----:B------:R-:W-:Y:S07]  /*40f0*/  LDSM.16.M88.4 R24, [R203+0x2000] ;  /* 0x00200000cb18783b */ /* 0x000fee0000000200 */
[----:B------:R-:W-:Y:S01]  /*4100*/  HMMA.16816.F32.BF16 R16, R8, R34, R16 ;  /* 0x000000220810723c */ /* 0x000fe20000041810 */
[----:B------:R-:W1:Y:S07]  /*4110*/  LDSM.16.M88.4 R8, [R200+0x4000] ;  /* 0x00400000c808783b */ /* 0x000e6e0000000200 */
[C---:B---3--:R-:W-:Y:S08]  /*4120*/  HMMA.16816.F32.BF16 R20, R12.reuse, R60, R20 ;  /* 0x0000003c0c14723c */ /* 0x048ff00000041814 */
[C---:B------:R-:W-:Y:S01]  /*4130*/  HMMA.16816.F32.BF16 R28, R12.reuse, R62, R44 ;  /* 0x0000003e0c1c723c */ /* 0x040fe2000004182c */
[----:B------:R-:W2:Y:S04]  /*4140*/  LDSM.16.M88.4 R60, [R203+0x2800] ;  /* 0x00280000cb3c783b */ /* 0x000ea80000000200 */
[----:B------:R-:W-:Y:S03]  /*4150*/  LDSM.16.M88.4 R44, [R203+0x3800] ;  /* 0x00380000cb2c783b */ /* 0x000fe60000000200 */
[C---:B------:R-:W-:Y:S01]  /*4160*/  HMMA.16816.F32.BF16 R40, R12.reuse, R76, R64 ;  /* 0x0000004c0c28723c */ /* 0x040fe20000041840 */
[----:B------:R-:W3:Y:S07]  /*4170*/  LDSM.16.M88.4 R64, [R203+0x3000] ;  /* 0x00300000cb40783b */ /* 0x000eee0000000200 */
[C---:B----4-:R-:W-:Y:S08]  /*4180*/  HMMA.16816.F32.BF16 R52, R12.reuse, R72, R52 ;  /* 0x000000480c34723c */ /* 0x050ff00000041834 */
[C---:B------:R-:W-:Y:S01]  /*4190*/  HMMA.16816.F32.BF16 R56, R12.reuse, R78, R56 ;  /* 0x0000004e0c38723c */ /* 0x040fe20000041838 */
[----:B------:R-:W-:Y:S07]  /*41a0*/  LDSM.16.M88.4 R76, [R198+0x12800] ;  /* 0x01280000c64c783b */ /* 0x000fee0000000200 */
[C---:B------:R-:W-:Y:S01]  /*41b0*/  HMMA.16816.F32.BF16 R48, R12.reuse, R74, R48 ;  /* 0x0000004a0c30723c */ /* 0x040fe20000041830 */
[----:B------:R-:W-:Y:S07]  /*41c0*/  LDSM.16.M88.4 R72, [R198+0x13800] ;  /* 0x01380000c648783b */ /* 0x000fee0000000200 */
[C---:B------:R-:W-:Y:S08]  /*41d0*/  HMMA.16816.F32.BF16 R36, R12.reuse, R68, R36 ;  /* 0x000000440c24723c */ /* 0x040ff00000041824 */
[----:B------:R-:W-:Y:S01]  /*41e0*/  HMMA.16816.F32.BF16 R32, R12, R70, R16 ;  /* 0x000000460c20723c */ /* 0x000fe20000041810 */
[----:B------:R-:W4:Y:S07]  /*41f0*/  LDSM.16.M88.4 R12, [R202+0x4000] ;  /* 0x00400000ca0c783b */ /* 0x000f2e0000000200 */
[C---:B-1----:R-:W-:Y:S08]  /*4200*/  HMMA.16816.F32.BF16 R16, R8.reuse, R24, R20 ;  /* 0x000000180810723c */ /* 0x042ff00000041814 */
[C---:B------:R-:W-:Y:S08]  /*4210*/  HMMA.16816.F32.BF16 R28, R8.reuse, R26, R28 ;  /* 0x0000001a081c723c */ /* 0x040ff0000004181c */
[C---:B--2---:R-:W-:Y:S01]  /*4220*/  HMMA.16816.F32.BF16 R24, R8.reuse, R60, R40 ;  /* 0x0000003c0818723c */ /* 0x044fe20000041828 */
[----:B------:R-:W-:Y:S07]  /*4230*/  LDSM.16.M88.4 R40, [R197+0x2800] ;  /* 0x00280000c528783b */ /* 0x000fee0000000200 */
[C---:B---3--:R-:W-:Y:S01]  /*4240*/  HMMA.16816.F32.BF16 R68, R8.reuse, R64, R52 ;  /* 0x000000400844723c */ /* 0x048fe20000041834 */
[----:B------:R-:W-:Y:S07]  /*4250*/  LDSM.16.M88.4 R52, [R197+0x2000] ;  /* 0x00200000c534783b */ /* 0x000fee0000000200 */
[C---:B------:R-:W-:Y:S08]  /*4260*/  HMMA.16816.F32.BF16 R20, R8.reuse, R62, R56 ;  /* 0x0000003e0814723c */ /* 0x040ff00000041838 */
[C---:B------:R-:W-:Y:S08]  /*4270*/  HMMA.16816.F32.BF16 R64, R8.reuse, R66, R48 ;  /* 0x000000420840723c */ /* 0x040ff00000041830 */
[C---:B------:R-:W-:Y:S08]  /*4280*/  HMMA.16816.F32.BF16 R60, R8.reuse, R44, R36 ;  /* 0x0000002c083c723c */ /* 0x040ff00000041824 */
[----:B------:R-:W-:Y:S01]  /*4290*/  HMMA.16816.F32.BF16 R56, R8, R46, R32 ;  /* 0x0000002e0838723c */ /* 0x000fe20000041820 */
[----:B------:R-:W1:Y:S04]  /*42a0*/  LDSM.16.M88.4 R8, [R201+0x4000] ;  /* 0x00400000c908783b */ /* 0x000e680000000200 */
[----:B------:R-:W2:Y:S03]  /*42b0*/  LDSM.16.M88.4 R32, [R197+0x3000] ;  /* 0x00300000c520783b */ /* 0x000ea60000000200 */
[C---:B----4-:R-:W-:Y:S08]  /*42c0*/  HMMA.16816.F32.BF16 R36, R12.reuse, R76, R24 ;  /* 0x0000004c0c24723c */ /* 0x050ff00000041818 */
[C---:B------:R-:W-:Y:S01]  /*42d0*/  HMMA.16816.F32.BF16 R48, R12.reuse, R84, R16 ;  /* 0x000000540c30723c */ /* 0x040fe20000041810 */
[----:B------:R-:W-:Y:S07]  /*42e0*/  LDSM.16.M88.4 R16, [R199+0x8000] ;  /* 0x00800000c710783b */ /* 0x000fee0000000200 */
[C---:B------:R-:W-:Y:S01]  /*42f0*/  HMMA.16816.F32.BF16 R44, R12.reuse, R86, R28 ;  /* 0x000000560c2c723c */ /* 0x040fe2000004181c */
[----:B------:R-:W-:Y:S07]  /*4300*/  LDSM.16.M88.4 R84, [R192+0x14000] ;  /* 0x01400000c054783b */ /* 0x000fee0000000200 */
[C---:B------:R-:W-:Y:S08]  /*4310*/  HMMA.16816.F32.BF16 R24, R12.reuse, R80, R68 ;  /* 0x000000500c18723c */ /* 0x040ff00000041844 */
[C---:B------:R-:W-:Y:S01]  /*4320*/  HMMA.16816.F32.BF16 R28, R12.reuse, R78, R20 ;  /* 0x0000004e0c1c723c */ /* 0x040fe20000041814 */
[----:B------:R-:W3:Y:S07]  /*4330*/  LDSM.16.M88.4 R76, [R197+0x3800] ;  /* 0x00380000c54c783b */ /* 0x000eee0000000200 */
[C---:B------:R-:W-:Y:S01]  /*4340*/  HMMA.16816.F32.BF16 R20, R12.reuse, R82, R64 ;  /* 0x000000520c14723c */ /* 0x040fe20000041840 */
[----:B------:R-:W4:Y:S07]  /*4350*/  LDSM.16.M88.4 R80, [R192+0x14800] ;  /* 0x01480000c050783b */ /* 0x000f2e0000000200 */
[C---:B------:R-:W-:Y:S08]  /*4360*/  HMMA.16816.F32.BF16 R60, R12.reuse, R72, R60 ;  /* 0x000000480c3c723c */ /* 0x040ff0000004183c */
[----:B------:R-:W-:Y:S01]  /*4370*/  HMMA.16816.F32.BF16 R56, R12, R74, R56 ;  /* 0x0000004a0c38723c */ /* 0x000fe20000041838 */
[----:B------:R-:W-:Y:S07]  /*4380*/  LDSM.16.M88.4 R12, [R200+0x8000] ;  /* 0x00800000c80c783b */ /* 0x000fee0000000200 */
[C---:B-1----:R-:W-:Y:S08]  /*4390*/  HMMA.16816.F32.BF16 R64, R8.reuse, R40, R36 ;  /* 0x000000280840723c */ /* 0x042ff00000041824 */
[C---:B------:R-:W-:Y:S01]  /*43a0*/  HMMA.16816.F32.BF16 R72, R8.reuse, R52, R48 ;  /* 0x000000340848723c */ /* 0x040fe20000041830 */
[----:B------:R-:W-:Y:S07]  /*43b0*/  LDSM.16.M88.4 R48, [R203+0x4000] ;  /* 0x00400000cb30783b */ /* 0x000fee0000000200 */
[C---:B------:R-:W-:Y:S08]  /*43c0*/  HMMA.16816.F32.BF16 R68, R8.reuse, R54, R44 ;  /* 0x000000360844723c */ /* 0x040ff0000004182c */
[C---:B--2---:R-:W-:Y:S01]  /*43d0*/  HMMA.16816.F32.BF16 R36, R8.reuse, R32, R24 ;  /* 0x000000200824723c */ /* 0x044fe20000041818 */
[----:B------:R-:W1:Y:S07]  /*43e0*/  LDSM.16.M88.4 R24, [R192+0x15000] ;  /* 0x01500000c018783b */ /* 0x000e6e0000000200 */
[C---:B------:R-:W-:Y:S01]  /*43f0*/  HMMA.16816.F32.BF16 R52, R8.reuse, R42, R28 ;  /* 0x0000002a0834723c */ /* 0x040fe2000004181c */
[----:B------:R-:W2:Y:S07]  /*4400*/  LDSM.16.M88.4 R40, [R192+0x15800] ;  /* 0x01580000c028783b */ /* 0x000eae0000000200 */
[C---:B------:R-:W-:Y:S08]  /*4410*/  HMMA.16816.F32.BF16 R20, R8.reuse, R34, R20 ;  /* 0x000000220814723c */ /* 0x040ff00000041814 */
[----:B---3--:R-:W-:Y:S08]  /*4420*/  HMMA.16816.F32.BF16 R32, R8, R76, R60 ;  /* 0x0000004c0820723c */ /* 0x008ff0000004183c */
[----:B------:R-:W-:Y:S01]  /*4430*/  HMMA.16816.F32.BF16 R44, R16, R84, R72 ;  /* 0x00000054102c723c */ /* 0x000fe20000041848 */
[----:B------:R-:W3:Y:S07]  /*4440*/  LDSM.16.M88.4 R72, [R203+0x4800] ;  /* 0x00480000cb48783b */ /* 0x000eee0000000200 */
[----:B------:R-:W-:Y:S01]  /*4450*/  HMMA.16816.F32.BF16 R28, R8, R78, R56 ;  /* 0x0000004e081c723c */ /* 0x000fe20000041838 */
[----:B------:R-:W2:Y:S04]  /*4460*/  LDSM.16.M88.4 R76, [R203+0x5000] ;  /* 0x00500000cb4c783b */ /* 0x000ea80000000200 */
[----:B------:R-:W-:Y:S03]  /*4470*/  LDSM.16.M88.4 R8, [R202+0x8000] ;  /* 0x00800000ca08783b */ /* 0x000fe60000000200 */
[C---:B------:R-:W-:Y:S01]  /*4480*/  HMMA.16816.F32.BF16 R56, R16.reuse, R86, R68 ;  /* 0x000000561038723c */ /* 0x040fe20000041844 */
[----:B------:R-:W3:Y:S07]  /*4490*/  LDSM.16.M88.4 R84, [R198+0x14000] ;  /* 0x01400000c654783b */ /* 0x000eee0000000200 */
[C---:B----4-:R-:W-:Y:S08]  /*44a0*/  HMMA.16816.F32.BF16 R60, R16.reuse, R82, R52 ;  /* 0x00000052103c723c */ /* 0x050ff00000041834 */
[C---:B------:R-:W-:Y:S01]  /*44b0*/  HMMA.16816.F32.BF16 R64, R16.reuse, R80, R64 ;  /* 0x000000501040723c */ /* 0x040fe20000041840 */
[----:B------:R-:W-:Y:S07]  /*44c0*/  LDSM.16.M88.4 R80, [R197+0x4800] ;  /* 0x00480000c550783b */ /* 0x000fee0000000200 */
[C---:B-1----:R-:W-:Y:S08]  /*44d0*/  HMMA.16816.F32.BF16 R52, R16.reuse, R26, R20 ;  /* 0x0000001a1034723c */ /* 0x042ff00000041814 */
[C---:B------:R-:W-:Y:S08]  /*44e0*/  HMMA.16816.F32.BF16 R68, R16.reuse, R24, R36 ;  /* 0x000000181044723c */ /* 0x040ff00000041824 */
[C---:B--2---:R-:W-:Y:S08]  /*44f0*/  HMMA.16816.F32.BF16 R20, R16.reuse, R40, R32 ;  /* 0x000000281014723c */ /* 0x044ff00000041820 */
[----:B------:R-:W-:Y:S08]  /*4500*/  HMMA.16816.F32.BF16 R24, R16, R42, R28 ;  /* 0x0000002a1018723c */ /* 0x000ff0000004181c */
[C---:B------:R-:W-:Y:S08]  /*4510*/  HMMA.16816.F32.BF16 R16, R12.reuse, R48, R44 ;  /* 0x000000300c10723c */ /* 0x040ff0000004182c */
[C---:B------:R-:W-:Y:S01]  /*4520*/  HMMA.16816.F32.BF16 R36, R12.reuse, R50, R56 ;  /* 0x000000320c24723c */ /* 0x040fe20000041838 */
[----:B------:R-:W1:Y:S04]  /*4530*/  LDSM.16.M88.4 R48, [R198+0x14800] ;  /* 0x01480000c630783b */ /* 0x000e680000000200 */
[----:B------:R-:W2:Y:S03]  /*4540*/  LDSM.16.M88.4 R56, [R198+0x15000] ;  /* 0x01500000c638783b */ /* 0x000ea60000000200 */
[C---:B---3--:R-:W-:Y:S08]  /*4550*/  HMMA.16816.F32.BF16 R40, R12.reuse, R72, R64 ;  /* 0x000000480c28723c */ /* 0x048ff00000041840 */
        /* <DEDUP_REMOVED lines=9> */
[C---:B------:R-:W-:Y:S01]  /*45f0*/  HMMA.16816.F32.BF16 R28, R8.reuse, R84, R16 ;  /* 0x00000054081c723c */ /* 0x040fe20000041810 */
[----:B------:R-:W-:Y:S07]  /*4600*/  LDSM.16.M88.4 R16, [R199+0xc000] ;  /* 0x00c00000c710783b */ /* 0x000fee0000000200 */
[C---:B------:R-:W-:Y:S01]  /*4610*/  HMMA.16816.F32.BF16 R24, R8.reuse, R86, R36 ;  /* 0x000000560818723c */ /* 0x040fe20000041824 */
[----:B------:R-:W4:Y:S07]  /*4620*/  LDSM.16.M88.4 R84, [R197+0x5000] ;  /* 0x00500000c554783b */ /* 0x000f2e0000000200 */
[C---:B-1----:R-:W-:Y:S08]  /*4630*/  HMMA.16816.F32.BF16 R12, R8.reuse, R48, R40 ;  /* 0x00000030080c723c */ /* 0x042ff00000041828 */
[C---:B------:R-:W-:Y:S08]  /*4640*/  HMMA.16816.F32.BF16 R48, R8.reuse, R50, R44 ;  /* 0x000000320830723c */ /* 0x040ff0000004182c */
[C---:B--2---:R-:W-:Y:S01]  /*4650*/  HMMA.16816.F32.BF16 R52, R8.reuse, R56, R68 ;  /* 0x000000380834723c */ /* 0x044fe20000041844 */
[----:B------:R-:W1:Y:S07]  /*4660*/  LDSM.16.M88.4 R68, [R192+0x16800] ;  /* 0x01680000c044783b */ /* 0x000e6e0000000200 */
[----:B------:R-:W-:Y:S01]  /*4670*/  HMMA.16816.F32.BF16 R56, R8, R58, R64 ;  /* 0x0000003a0838723c */ /* 0x000fe20000041840 */
[----:B------:R-:W-:Y:S07]  /*4680*/  LDSM.16.M88.4 R64, [R203+0x6800] ;  /* 0x00680000cb40783b */ /* 0x000fee0000000200 */
[C---:B---3--:R-:W-:Y:S08]  /*4690*/  HMMA.16816.F32.BF16 R40, R20.reuse, R76, R28 ;  /* 0x0000004c1428723c */ /* 0x048ff0000004181c */
[----:B------:R-:W-:Y:S01]  /*46a0*/  HMMA.16816.F32.BF16 R36, R20, R78, R24 ;  /* 0x0000004e1424723c */ /* 0x000fe20000041818 */
[----:B------:R-:W2:Y:S07]  /*46b0*/  LDSM.16.M88.4 R76, [R192+0x17000] ;  /* 0x01700000c04c783b */ /* 0x000eae0000000200 */
[C---:B------:R-:W-:Y:S08]  /*46c0*/  HMMA.16816.F32.BF16 R60, R8.reuse, R72, R60 ;  /* 0x00000048083c723c */ /* 0x040ff0000004183c */
[----:B------:R-:W-:Y:S01]  /*46d0*/  HMMA.16816.F32.BF16 R44, R8, R74, R32 ;  /* 0x0000004a082c723c */ /* 0x000fe20000041820 */
[----:B------:R-:W3:Y:S04]  /*46e0*/  LDSM.16.M88.4 R8, [R200+0xc000] ;  /* 0x00c00000c808783b */ /* 0x000ee80000000200 */
[----:B------:R-:W1:Y:S03]  /*46f0*/  LDSM.16.M88.4 R72, [R203+0x7000] ;  /* 0x00700000cb48783b */ /* 0x000e660000000200 */
[C---:B------:R-:W-:Y:S08]  /*4700*/  HMMA.16816.F32.BF16 R28, R20.reuse, R82, R48 ;  /* 0x00000052141c723c */ /* 0x040ff00000041830 */
[C---:B------:R-:W-:Y:S01]  /*4710*/  HMMA.16816.F32.BF16 R32, R20.reuse, R80, R12 ;  /* 0x000000501420723c */ /* 0x040fe2000004180c */
[----:B------:R-:W1:Y:S04]  /*4720*/  LDSM.16.M88.4 R80, [R203+0x7800] ;  /* 0x00780000cb50783b */ /* 0x000e680000000200 */
[----:B------:R-:W-:Y:S03]  /*4730*/  LDSM.16.M88.4 R12, [R202+0xc000] ;  /* 0x00c00000ca0c783b */ /* 0x000fe60000000200 */
[C---:B----4-:R-:W-:Y:S08]  /*4740*/  HMMA.16816.F32.BF16 R24, R20.reuse, R84, R52 ;  /* 0x000000541418723c */ /* 0x050ff00000041834 */
[C---:B------:R-:W-:Y:S01]  /*4750*/  HMMA.16816.F32.BF16 R56, R20.reuse, R86, R56 ;  /* 0x000000561438723c */ /* 0x040fe20000041838 */
[----:B------:R-:W-:Y:S07]  /*4760*/  LDSM.16.M88.4 R84, [R198+0x17000] ;  /* 0x01700000c654783b */ /* 0x000fee0000000200 */
[C---:B------:R-:W-:Y:S08]  /*4770*/  HMMA.16816.F32.BF16 R60, R20.reuse, R92, R60 ;  /* 0x0000005c143c723c */ /* 0x040ff0000004183c */
[----:B------:R-:W-:Y:S01]  /*4780*/  HMMA.16816.F32.BF16 R52, R20, R94, R44 ;  /* 0x0000005e1434723c */ /* 0x000fe2000004182c */
[----:B------:R-:W4:Y:S07]  /*4790*/  LDSM.16.M88.4 R92, [R198+0x16000] ;  /* 0x01600000c65c783b */ /* 0x000f2e0000000200 */
[C---:B------:R-:W-:Y:S08]  /*47a0*/  HMMA.16816.F32.BF16 R20, R16.reuse, R100, R40 ;  /* 0x000000641014723c */ /* 0x040ff00000041828 */
[C---:B-1----:R-:W-:Y:S08]  /*47b0*/  HMMA.16816.F32.BF16 R40, R16.reuse, R70, R28 ;  /* 0x000000461028723c */ /* 0x042ff0000004181c */
[C---:B------:R-:W-:Y:S08]  /*47c0*/  HMMA.16816.F32.BF16 R48, R16.reuse, R102, R36 ;  /* 0x000000661030723c */ /* 0x040ff00000041824 */
[C---:B------:R-:W-:Y:S08]  /*47d0*/  HMMA.16816.F32.BF16 R44, R16.reuse, R68, R32 ;  /* 0x00000044102c723c */ /* 0x040ff00000041820 */
[C---:B--2---:R-:W-:Y:S08]  /*47e0*/  HMMA.16816.F32.BF16 R36, R16.reuse, R76, R24 ;  /* 0x0000004c1024723c */ /* 0x044ff00000041818 */
[C---:B------:R-:W-:Y:S01]  /*47f0*/  HMMA.16816.F32.BF16 R32, R16.reuse, R78, R56 ;  /* 0x0000004e1020723c */ /* 0x040fe20000041838 */
[----:B------:R-:W1:Y:S07]  /*4800*/  LDSM.16.M88.4 R76, [R198+0x16800] ;  /* 0x01680000c64c783b */ /* 0x000e6e0000000200 */
[C---:B------:R-:W-:Y:S08]  /*4810*/  HMMA.16816.F32.BF16 R28, R16.reuse, R88, R60 ;  /* 0x00000058101c723c */ /* 0x040ff0000004183c */
[----:B------:R-:W-:Y:S01]  /*4820*/  HMMA.16816.F32.BF16 R24, R16, R90, R52 ;  /* 0x0000005a1018723c */ /* 0x000fe20000041834 */
        /* <DEDUP_REMOVED lines=8> */
[C---:B------:R-:W-:Y:S08]  /*48b0*/  HMMA.16816.F32.BF16 R68, R8.reuse, R80, R28 ;  /* 0x000000500844723c */ /* 0x040ff0000004181c */
[C---:B------:R-:W-:Y:S01]  /*48c0*/  HMMA.16816.F32.BF16 R72, R8.reuse, R74, R32 ;  /* 0x0000004a0848723c */ /* 0x040fe20000041820 */
[----:B------:R-:W-:Y:S07]  /*48d0*/  LDSM.16.M88.4 R32, [R197+0x6800] ;  /* 0x00680000c520783b */ /* 0x000fee0000000200 */
[----:B------:R-:W-:Y:S01]  /*48e0*/  HMMA.16816.F32.BF16 R64, R8, R82, R24 ;  /* 0x000000520840723c */ /* 0x000fe20000041818 */
[----:B------:R-:W3:Y:S07]  /*48f0*/  LDSM.16.M88.4 R8, [R201+0xc000] ;  /* 0x00c00000c908783b */ /* 0x000eee0000000200 */
[C---:B----4-:R-:W-:Y:S08]  /*4900*/  HMMA.16816.F32.BF16 R56, R12.reuse, R92, R20 ;  /* 0x0000005c0c38723c */ /* 0x050ff00000041814 */
[----:B-1----:R-:W-:Y:S01]  /*4910*/  HMMA.16816.F32.BF16 R20, R12, R78, R60 ;  /* 0x0000004e0c14723c */ /* 0x002fe2000004183c */
[----:B------:R-:W1:Y:S01]  /*4920*/  LDSM.16.M88.4 R60, [R197+0x7800] ;  /* 0x00780000c53c783b */ /* 0x000e620000000200 */
[----:B------:R-:W-:-:S06]  /*4930*/  DEPBAR.LE SB0, 0x0 ;  /* 0x000080000000791a */ /* 0x000fcc0000000000 */
[C---:B------:R-:W-:Y:S08]  /*4940*/  HMMA.16816.F32.BF16 R28, R12.reuse, R94, R16 ;  /* 0x0000005e0c1c723c */ /* 0x040ff00000041810 */
[C---:B------:R-:W-:Y:S08]  /*4950*/  HMMA.16816.F32.BF16 R16, R12.reuse, R84, R48 ;  /* 0x000000540c10723c */ /* 0x040ff00000041830 */
[C---:B------:R-:W-:Y:S08]  /*4960*/  HMMA.16816.F32.BF16 R24, R12.reuse, R76, R44 ;  /* 0x0000004c0c18723c */ /* 0x040ff0000004182c */
[C---:B--2---:R-:W-:Y:S08]  /*4970*/  HMMA.16816.F32.BF16 R48, R12.reuse, R52, R68 ;  /* 0x000000340c30723c */ /* 0x044ff00000041844 */
[C---:B------:R-:W-:Y:S08]  /*4980*/  HMMA.16816.F32.BF16 R44, R12.reuse, R86, R72 ;  /* 0x000000560c2c723c */ /* 0x040ff00000041848 */
[----:B------:R-:W-:Y:S07]  /*4990*/  HMMA.16816.F32.BF16 R52, R12, R54, R64 ;  /* 0x000000360c34723c */ /* 0x000fee0000041840 */
[----:B------:R-:W-:Y:S01]  /*49a0*/  IMAD.IADD R12, R2, 0x1, R5 ;  /* 0x00000001020c7824 */ /* 0x000fe200078e0205 */
[----:B---3--:R-:W-:Y:S01]  /*49b0*/  HMMA.16816.F32.BF16 R72, R8, R40, R16 ;  /* 0x000000280848723c */ /* 0x008fe20000041810 */
[----:B------:R-:W-:-:S02]  /*49c0*/  IMAD.IADD R5, R5, 0x1, R6 ;  /* 0x0000000105057824 */ /* 0x000fc400078e0206 */
[--C-:B------:R-:W-:Y:S01]  /*49d0*/  IMAD.IADD R2, R225, 0x1, -R107.reuse ;  /* 0x00000001e1027824 */ /* 0x100fe200078e0a6b */
[-C--:B------:R-:W-:Y:S02]  /*49e0*/  IMNMX R231, R12, R105.reuse, PT ;  /* 0x000000690ce77217 */ /* 0x080fe40003800200 */
[----:B------:R-:W-:Y:S01]  /*49f0*/  IMNMX R230, R5, R105, PT ;  /* 0x0000006905e67217 */ /* 0x000fe20003800200 */
[----:B------:R-:W-:Y:S01]  /*4a00*/  IMAD.IADD R5, R229, 0x1, -R107 ;  /* 0x00000001e5057824 */ /* 0x000fe200078e0a6b */
[----:B------:R-:W-:Y:S01]  /*4a10*/  HMMA.16816.F32.BF16 R56, R8, R36, R56 ;  /* 0x000000240838723c */ /* 0x000fe20000041838 */
[----:B------:R-:W-:-:S03]  /*4a20*/  IMNMX R228, RZ, R2, !PT ;  /* 0x00000002ffe47217 */ /* 0x000fc60007800200 */
[----:B------:R-:W-:-:S04]  /*4a30*/  IMNMX R227, RZ, R5, !PT ;  /* 0x00000005ffe37217 */ /* 0x000fc80007800200 */
[C---:B------:R-:W-:Y:S08]  /*4a40*/  HMMA.16816.F32.BF16 R28, R8.reuse, R38, R28 ;  /* 0x00000026081c723c */ /* 0x040ff0000004181c */
[C---:B------:R-:W-:Y:S08]  /*4a50*/  HMMA.16816.F32.BF16 R64, R8.reuse, R32, R24 ;  /* 0x000000200840723c */ /* 0x040ff00000041818 */
[C---:B------:R-:W-:Y:S08]  /*4a60*/  HMMA.16816.F32.BF16 R68, R8.reuse, R34, R20 ;  /* 0x000000220844723c */ /* 0x040ff00000041814 */
[C---:B------:R-:W-:Y:S08]  /*4a70*/  HMMA.16816.F32.BF16 R40, R8.reuse, R42, R44 ;  /* 0x0000002a0828723c */ /* 0x040ff0000004182c */
[C---:B-1----:R-:W-:Y:S08]  /*4a80*/  HMMA.16816.F32.BF16 R76, R8.reuse, R60, R48 ;  /* 0x0000003c084c723c */ /* 0x042ff00000041830 */
[----:B------:R-:W-:Y:S01]  /*4a90*/  HMMA.16816.F32.BF16 R80, R8, R62, R52 ;  /* 0x0000003e0850723c */ /* 0x000fe20000041834 */
[----:B------:R-:W-:Y:S06]  /*4aa0*/  BAR.SYNC.DEFER_BLOCKING 0x0 ;  /* 0x0000000000007b1d */ /* 0x000fec0000010000 */
[----:B------:R-:W-:Y:S01]  /*4ab0*/  @!UPT UIADD3 URZ, URZ, URZ, URZ ;  /* 0x0000003f3f3ff290 */ /* 0x000fe2000fffe03f */
[----:B------:R-:W-:Y:S11]  /*4ac0*/  @!P6 BRA `(.L_x_1934) ;  /* 0x000004800000e947 */ /* 0x000ff60003800000 */
[----:B------:R-:W-:Y:S01]  /*4ad0*/  IADD3 R2, R130, -0x2, RZ ;  /* 0xfffffffe82027810 */ /* 0x000fe20007ffe0ff */
[----:B------:R-:W-:Y:S01]  /*4ae0*/  BSSY B0, `(.L_x_1935) ;  /* 0x0000045000007945 */ /* 0x000fe20003800000 */
[----:B------:R-:W-:-:S02]  /*4af0*/  ISETP.GE.AND P5, PT, R134, R226, PT ;  /* 0x000000e28600720c */ /* 0x000fc40003fa6270 */
[----:B------:R-:W-:Y:S01]  /*4b00*/  SHF.R.S32.HI R8, RZ, 0x1f, R2 ;  /* 0x0000001fff087819 */ /* 0x000fe20000011402 */
[----:B------:R-:W-:Y:S01]  /*4b10*/  IMAD R5, R112, R2, RZ ;  /* 0x0000000270057224 */ /* 0x000fe200078e02ff */
[-C--:B------:R-:W-:Y:S01]  /*4b20*/  ISETP.GE.AND P4, PT, R118, R226.reuse, PT ;  /* 0x000000e27600720c */ /* 0x080fe20003f86270 */
[-C--:B------:R-:W-:Y:S01]  /*4b30*/  IMAD.WIDE.U32 R6, R2, R111.reuse, R116 ;  /* 0x0000006f02067225 */ /* 0x080fe200078e0074 */
[-C--:B------:R-:W-:Y:S02]  /*4b40*/  ISETP.GE.AND P3, PT, R115, R226.reuse, PT ;  /* 0x000000e27300720c */ /* 0x080fe40003f66270 */
[----:B------:R-:W-:Y:S01]  /*4b50*/  ISETP.GE.AND P2, PT, R114, R226, PT ;  /* 0x000000e27200720c */ /* 0x000fe20003f46270 */
[----:B------:R-:W-:-:S04]  /*4b60*/  IMAD R2, R8, R111, R5 ;  /* 0x0000006f08027224 */ /* 0x000fc800078e0205 */
[----:B------:R-:W-:Y:S01]  /*4b70*/  IMAD.IADD R5, R7, 0x1, R2 ;  /* 0x0000000107057824 */ /* 0x000fe200078e0202 */
[CC--:B------:R-:W-:Y:S01]  /*4b80*/  @!P5 LEA R8, P1, R6.reuse, R244.reuse, 0x1 ;  /* 0x000000f40608d211 */ /* 0x0c0fe200078208ff */
[----:B------:R1:W-:Y:S02]  /*4b90*/  @P5 STS.128 [R220+0x10000], RZ ;  /* 0x010000ffdc005388 */ /* 0x0003e40000000c00 */
        /* <DEDUP_REMOVED lines=9> */
[C---:B------:R-:W-:Y:S01]  /*4c30*/  @!P2 LEA R14, P0, R6.reuse, R244, 0x1 ;  /* 0x000000f4060ea211 */ /* 0x040fe200078008ff */
[----:B------:R1:W-:Y:S01]  /*4c40*/  @P4 STS.128 [R220+0x12000], RZ ;  /* 0x012000ffdc004388 */ /* 0x0003e20000000c00 */
[----:B------:R-:W-:Y:S02]  /*4c50*/  IADD3 R2, P1, R247, R6, RZ ;  /* 0x00000006f7027210 */ /* 0x000fe40007f3e0ff */
[-CC-:B------:R-:W-:Y:S01]  /*4c60*/  @!P2 LEA.HI.X R15, R6, R245.reuse, R5.reuse, 0x1, P0 ;  /* 0x000000f5060fa211 */ /* 0x180fe200000f0c05 */
[----:B------:R-:W-:Y:S01]  /*4c70*/  @!PT LDS RZ, [RZ] ;  /* 0x00000000fffff984 */ /* 0x000fe20000000800 */
[----:B------:R-:W-:Y:S01]  /*4c80*/  @!PT LDS RZ, [RZ] ;  /* 0x00000000fffff984 */ /* 0x000fe20000000800 */
[----:B------:R-:W-:Y:S01]  /*4c90*/  @!PT LDS RZ, [RZ] ;  /* 0x00000000fffff984 */ /* 0x000fe20000000800 */
[----:B------:R1:W-:Y:S01]  /*4ca0*/  @!P4 LDGSTS.E.BYPASS.LTC128B.128 [R220+0x12000], [R10.64+0x80] ;  /* 0x120000800adccfae */ /* 0x0003e2000b901d44 */
[-C--:B------:R-:W-:Y:S01]  /*4cb0*/  @!P5 LEA R12, P0, R2, R244.reuse, 0x1 ;  /* 0x000000f4020cd211 */ /* 0x080fe200078008ff */
[----:B------:R-:W-:Y:S02]  /*4cc0*/  IMAD.X R5, R248, 0x1, R5, P1 ;  /* 0x00000001f8057824 */ /* 0x000fe400008e0605 */
[----:B------:R1:W-:Y:S03]  /*4cd0*/  @P3 STS.128 [R220+0x14000], RZ ;  /* 0x014000ffdc003388 */ /* 0x0003e60000000c00 */
[C---:B------:R-:W-:Y:S01]  /*4ce0*/  @!P5 LEA.HI.X R13, R2.reuse, R245, R5, 0x1, P0 ;  /* 0x000000f5020dd211 */ /* 0x040fe200000f0c05 */
[----:B------:R-:W-:Y:S01]  /*4cf0*/  @!PT LDS RZ, [RZ] ;  /* 0x00000000fffff984 */ /* 0x000fe20000000800 */
[----:B------:R-:W-:Y:S01]  /*4d00*/  @!PT LDS RZ, [RZ] ;  /* 0x00000000fffff984 */ /* 0x000fe20000000800 */
[----:B------:R-:W-:Y:S01]  /*4d10*/  @!PT LDS RZ, [RZ] ;  /* 0x00000000fffff984 */ /* 0x000fe20000000800 */
[----:B------:R1:W-:Y:S01]  /*4d20*/  @!P3 LDGSTS.E.BYPASS.LTC128B.128 [R220+0x14000], [R16.64+0x100] ;  /* 0x1400010010dcbfae */ /* 0x0003e2000b901d44 */
[----:B------:R-:W-:-:S03]  /*4d30*/  @!P3 LEA R6, P0, R2, R244, 0x1 ;  /* 0x000000f40206b211 */ /* 0x000fc600078008ff */
[----:B------:R1:W-:Y:S01]  /*4d40*/  @P2 STS.128 [R220+0x16000], RZ ;  /* 0x016000ffdc002388 */ /* 0x0003e20000000c00 */
[----:B------:R-:W-:-:S03]  /*4d50*/  @!P3 LEA.HI.X R7, R2, R245, R5, 0x1, P0 ;  /* 0x000000f50207b211 */ /* 0x000fc600000f0c05 */
[----:B------:R-:W-:Y:S01]  /*4d60*/  @!PT LDS RZ, [RZ] ;  /* 0x00000000fffff984 */ /* 0x000fe20000000800 */
[----:B------:R-:W-:Y:S01]  /*4d70*/  @!PT LDS RZ, [RZ] ;  /* 0x00000000fffff984 */ /* 0x000fe20000000800 */
[----:B------:R-:W-:Y:S01]  /*4d80*/  @!PT LDS RZ, [RZ] ;  /* 0x00000000fffff984 */ /* 0x000fe20000000800 */
[----:B------:R1:W-:Y:S01]  /*4d90*/  @!P2 LDGSTS.E.BYPASS.LTC128B.128 [R220+0x16000], [R14.64+0x180] ;  /* 0x160001800edcafae */ /* 0x0003e2000b901d44 */
[----:B--2---:R-:W-:-:S03]  /*4da0*/  @!P4 LEA R8, P1, R2, R244, 0x1 ;  /* 0x000000f40208c211 */ /* 0x004fc600078208ff */
[----:B------:R1:W-:Y:S01]  /*4db0*/  @P5 STS.128 [R220+0x11000], RZ ;  /* 0x011000ffdc005388 */ /* 0x0003e20000000c00 */
[----:B------:R-:W-:-:S03]  /*4dc0*/  @!P4 LEA.HI.X R9, R2, R245, R5, 0x1, P1 ;  /* 0x000000f50209c211 */ /* 0x000fc600008f0c05 */
        /* <DEDUP_REMOVED lines=22> */
.L_x_1936:
[----:B------:R-:W-:Y:S05]  /*4f30*/  BSYNC B0 ;  /* 0x0000000000007941 */ /* 0x000fea0003800000 */
.L_x_1935:
[----:B------:R-:W0:Y:S02]  /*4f40*/  LDGDEPBAR ;  /* 0x00000000000079af */ /* 0x000e240000000000 */
.L_x_1934:
[----:B------:R-:W-:Y:S05]  /*4f50*/  BSYNC B1 ;  /* 0x0000000000017941 */ /* 0x000fea0003800000 */
.L_x_1933:
[----:B------:R-:W-:-:S04]  /*4f60*/  IMAD R5, R104, 0x40, R126 ;  /* 0x0000004068057824 */ /* 0x000fc800078e027e */
[--C-:B------:R-:W-:Y:S01]  /*4f70*/  IMAD.IADD R2, R225, 0x1, -R5.reuse ;  /* 0x00000001e1027824 */ /* 0x100fe200078e0a05 */
[----:B-1----:R-:W-:Y:S01]  /*4f80*/  IADD3 R6, R5, 0x1, RZ ;  /* 0x0000000105067810 */ /* 0x002fe20007ffe0ff */
[----:B------:R-:W-:-:S03]  /*4f90*/  IMAD.IADD R8, R229, 0x1, -R5 ;  /* 0x00000001e5087824 */ /* 0x000fc600078e0a05 */
[----:B------:R-:W-:Y:S02]  /*4fa0*/  IABS R2, R2 ;  /* 0x0000000200027213 */ /* 0x000fe40000000000 */
[C---:B------:R-:W-:Y:S02]  /*4fb0*/  ISETP.GE.AND P0, PT, R6.reuse, R228, PT ;  /* 0x000000e40600720c */ /* 0x040fe40003f06270 */
[C---:B------:R-:W-:Y:S01]  /*4fc0*/  ISETP.GE.AND P3, PT, R6.reuse, R227, PT ;  /* 0x000000e30600720c */ /* 0x040fe20003f66270 */
[----:B------:R-:W-:Y:S01]  /*4fd0*/  IMAD.MOV.U32 R7, RZ, RZ, R2 ;  /* 0x000000ffff077224 */ /* 0x000fe200078e0002 */
[----:B------:R-:W-:Y:S01]  /*4fe0*/  IABS R2, R8 ;  /* 0x0000000800027213 */ /* 0x000fe20000000000 */
[----:B------:R-:W-:Y:S01]  /*4ff0*/  IMAD.IADD R8, R225, 0x1, -R6 ;  /* 0x00000001e1087824 */ /* 0x000fe200078e0a06 */
[C---:B------:R-:W-:Y:S01]  /*5000*/  ISETP.GE.OR P0, PT, R6.reuse, R231, !P0 ;  /* 0x000000e70600720c */ /* 0x040fe20004706670 */
[----:B------:R1:W2:Y:S01]  /*5010*/  I2F R14, R7 ;  /* 0x00000007000e7306 */ /* 0x0002a20000201400 */
[----:B------:R-:W-:Y:S01]  /*5020*/  ISETP.GE.OR P3, PT, R6, R230, !P3 ;  /* 0x000000e60600720c */ /* 0x000fe20005f66670 */
[----:B-1----:R-:W-:Y:S01]  /*5030*/  IMAD.MOV.U32 R7, RZ, RZ, R2 ;  /* 0x000000ffff077224 */ /* 0x002fe200078e0002 */
[----:B------:R-:W-:Y:S01]  /*5040*/  IABS R2, R8 ;  /* 0x0000000800027213 */ /* 0x000fe20000000000 */
[----:B--2---:R-:W-:-:S04]  /*5050*/  FFMA.FTZ R14, R14, -R224, R56 ;  /* 0x800000e00e0e7223 */ /* 0x004fc80000010038 */
[----:B------:R1:W2:Y:S01]  /*5060*/  I2F R13, R7 ;  /* 0x00000007000d7306 */ /* 0x0002a20000201400 */
[----:B------:R-:W-:Y:S01]  /*5070*/  IMAD.MOV.U32 R8, RZ, RZ, R2 ;  /* 0x000000ffff087224 */ /* 0x000fe200078e0002 */
[----:B------:R-:W-:-:S04]  /*5080*/  IADD3 R2, R5, 0x8, RZ ;  /* 0x0000000805027810 */ /* 0x000fc80007ffe0ff */
[C---:B------:R-:W-:Y:S01]  /*5090*/  ISETP.GE.AND P5, PT, R2.reuse, R228, PT ;  /* 0x000000e40200720c */ /* 0x040fe20003fa6270 */
[--C-:B------:R-:W-:Y:S01]  /*50a0*/  IMAD.IADD R9, R225, 0x1, -R2.reuse ;  /* 0x00000001e1097824 */ /* 0x100fe200078e0a02 */
[----:B------:R3:W4:Y:S01]  /*50b0*/  I2F R16, R8 ;  /* 0x0000000800107306 */ /* 0x0007220000201400 */
[C---:B------:R-:W-:Y:S01]  /*50c0*/  ISETP.GE.AND P2, PT, R2.reuse, R227, PT ;  /* 0x000000e30200720c */ /* 0x040fe20003f46270 */
[C---:B------:R-:W-:Y:S01]  /*50d0*/  IMAD.IADD R10, R229.reuse, 0x1, -R2 ;  /* 0x00000001e50a7824 */ /* 0x040fe200078e0a02 */
[C---:B------:R-:W-:Y:S02]  /*50e0*/  ISETP.GE.OR P5, PT, R2.reuse, R231, !P5 ;  /* 0x000000e70200720c */ /* 0x040fe40006fa6670 */
[----:B------:R-:W-:Y:S01]  /*50f0*/  ISETP.GE.OR P2, PT, R2, R230, !P2 ;  /* 0x000000e60200720c */ /* 0x000fe20005746670 */
[----:B-1----:R-:W-:Y:S01]  /*5100*/  IMAD.IADD R7, R229, 0x1, -R6 ;  /* 0x00000001e5077824 */ /* 0x002fe200078e0a06 */
[----:B------:R-:W-:Y:S01]  /*5110*/  ISETP.GE.AND P1, PT, R5, R228, PT ;  /* 0x000000e40500720c */ /* 0x000fe20003f26270 */
[----:B--2---:R-:W-:-:S03]  /*5120*/  FFMA.FTZ R13, R13, -R224, R58 ;  /* 0x800000e00d0d7223 */ /* 0x004fc6000001003a */
[----:B------:R-:W-:-:S05]  /*5130*/  IABS R7, R7 ;  /* 0x0000000700077213 */ /* 0x000fca0000000000 */
[----:B---3--:R-:W-:Y:S01]  /*5140*/  IMAD.MOV.U32 R8, RZ, RZ, R7 ;  /* 0x000000ffff087224 */ /* 0x008fe200078e0007 */
[----:B------:R-:W-:-:S03]  /*5150*/  IABS R7, R9 ;  /* 0x0000000900077213 */ /* 0x000fc60000000000 */
[----:B------:R1:W2:Y:S02]  /*5160*/  I2F R15, R8 ;  /* 0x00000008000f7306 */ /* 0x0002a40000201400 */
[----:B------:R-:W-:Y:S01]  /*5170*/  IMAD.MOV.U32 R9, RZ, RZ, R7 ;  /* 0x000000ffff097224 */ /* 0x000fe200078e0007 */
[----:B------:R-:W-:-:S05]  /*5180*/  IABS R7, R10 ;  /* 0x0000000a00077213 */ /* 0x000fca0000000000 */
[----:B------:R3:W5:Y:S01]  /*5190*/  I2F R18, R9 ;  /* 0x0000000900127306 */ /* 0x0007620000201400 */
[----:B-1----:R-:W-:-:S07]  /*51a0*/  IADD3 R8, R5, 0x9, RZ ;  /* 0x0000000905087810 */ /* 0x002fce0007ffe0ff */
[----:B------:R1:W1:Y:S01]  /*51b0*/  I2F R17, R7 ;  /* 0x0000000700117306 */ /* 0x0002620000201400 */
[--C-:B------:R-:W-:Y:S02]  /*51c0*/  IMAD.IADD R10, R225, 0x1, -R8.reuse ;  /* 0x00000001e10a7824 */ /* 0x100fe400078e0a08 */
[----:B------:R-:W-:Y:S01]  /*51d0*/  IMAD.IADD R11, R229, 0x1, -R8 ;  /* 0x00000001e50b7824 */ /* 0x000fe200078e0a08 */
[----:B---3--:R-:W-:Y:S02]  /*51e0*/  IADD3 R9, R5, 0x10, RZ ;  /* 0x0000001005097810 */ /* 0x008fe40007ffe0ff */
[----:B------:R-:W-:-:S03]  /*51f0*/  IABS R10, R10 ;  /* 0x0000000a000a7213 */ /* 0x000fc60000000000 */
[----:B------:R-:W-:Y:S02]  /*5200*/  IMAD.IADD R6, R225, 0x1, -R9 ;  /* 0x00000001e1067824 */ /* 0x000fe400078e0a09 */
[----:B-1----:R-:W-:-:S03]  /*5210*/  IMAD.MOV.U32 R7, RZ, RZ, R10 ;  /* 0x000000ffff077224 */ /* 0x002fc600078e000a */
[----:B------:R-:W-:Y:S02]  /*5220*/  IABS R6, R6 ;  /* 0x0000000600067213 */ /* 0x000fe40000000000 */
[----:B------:R-:W-:Y:S01]  /*5230*/  IABS R10, R11 ;  /* 0x0000000b000a7213 */ /* 0x000fe20000000000 */
[----:B------:R1:W3:Y:S02]  /*5240*/  I2F R22, R7 ;  /* 0x0000000700167306 */ /* 0x0002e40000201400 */
[----:B------:R-:W-:-:S06]  /*5250*/  IMAD.MOV.U32 R2, RZ, RZ, R6 ;  /* 0x000000ffff027224 */ /* 0x000fcc00078e0006 */
[----:B------:R2:W-:Y:S01]  /*5260*/  I2F R21, R2 ;  /* 0x0000000200157306 */ /* 0x0005e20000201400 */
[----:B-1----:R-:W-:Y:S02]  /*5270*/  IMAD.MOV.U32 R7, RZ, RZ, R10 ;  /* 0x000000ffff077224 */ /* 0x002fe400078e000a */
[----:B------:R-:W-:-:S05]  /*5280*/  IMAD.IADD R10, R229, 0x1, -R9 ;  /* 0x00000001e50a7824 */ /* 0x000fca00078e0a09 */
[----:B------:R1:W1:Y:S01]  /*5290*/  I2F R19, R7 ;  /* 0x0000000700137306 */ /* 0x0002620000201400 */
[----:B------:R-:W-:Y:S01]  /*52a0*/  IABS R6, R10 ;  /* 0x0000000a00067213 */ /* 0x000fe20000000000 */
[----:B--2---:R-:W2:Y:S01]  /*52b0*/  LD.E R2, [R136.64+0xdc] ;  /* 0x0000dc0488027980 */ /* 0x004ea2000c101900 */
[C---:B------:R-:W-:Y:S02]  /*52c0*/  ISETP.GE.AND P4, PT, R5.reuse, R227, PT ;  /* 0x000000e30500720c */ /* 0x040fe40003f86270 */
[----:B-1----:R-:W-:-:S05]  /*52d0*/  IADD3 R7, R5, 0x11, RZ ;  /* 0x0000001105077810 */ /* 0x002fca0007ffe0ff */
[--C-:B------:R-:W-:Y:S02]  /*52e0*/  IMAD.IADD R10, R225, 0x1, -R7.reuse ;  /* 0x00000001e10a7824 */ /* 0x100fe400078e0a07 */
[----:B------:R-:W-:Y:S01]  /*52f0*/  IMAD.MOV.U32 R11, RZ, RZ, R6 ;  /* 0x000000ffff0b7224 */ /* 0x000fe200078e0006 */
[----:B------:R-:W-:Y:S01]  /*5300*/  IADD3 R6, R5, 0x18, RZ ;  /* 0x0000001805067810 */ /* 0x000fe20007ffe0ff */
[----:B------:R-:W-:Y:S01]  /*5310*/  IMAD.IADD R12, R229, 0x1, -R7 ;  /* 0x00000001e50c7824 */ /* 0x000fe200078e0a07 */
[----:B------:R-:W-:Y:S01]  /*5320*/  IABS R10, R10 ;  /* 0x0000000a000a7213 */ /* 0x000fe20000000000 */
[----:B------:R1:W1:Y:S01]  /*5330*/  I2F R20, R11 ;  /* 0x0000000b00147306 */ /* 0x0002620000201400 */
[C---:B------:R-:W-:Y:S02]  /*5340*/  ISETP.GE.OR P1, PT, R5.reuse, R231, !P1 ;  /* 0x000000e70500720c */ /* 0x040fe40004f26670 */
[----:B------:R-:W-:Y:S02]  /*5350*/  ISETP.GE.OR P4, PT, R5, R230, !P4 ;  /* 0x000000e60500720c */ /* 0x000fe40006786670 */
[----:B------:R-:W-:-:S02]  /*5360*/  FSEL R36, R14, -INF , !P1 ;  /* 0xff8000000e247808 */ /* 0x000fc40004800000 */
[----:B------:R-:W-:Y:S02]  /*5370*/  FSEL R37, R13, -INF , !P4 ;  /* 0xff8000000d257808 */ /* 0x000fe40006000000 */
[C---:B------:R-:W-:Y:S02]  /*5380*/  ISETP.GE.AND P1, PT, R8.reuse, R228, PT ;  /* 0x000000e40800720c */ /* 0x040fe40003f26270 */
[C---:B------:R-:W-:Y:S01]  /*5390*/  ISETP.GE.AND P4, PT, R8.reuse, R227, PT ;  /* 0x000000e30800720c */ /* 0x040fe20003f86270 */
[----:B-1----:R-:W-:Y:S01]  /*53a0*/  IMAD.MOV.U32 R11, RZ, RZ, R10 ;  /* 0x000000ffff0b7224 */ /* 0x002fe200078e000a */
[----:B------:R-:W-:Y:S01]  /*53b0*/  IABS R10, R12 ;  /* 0x0000000c000a7213 */ /* 0x000fe20000000000 */
[----:B------:R-:W-:Y:S02]  /*53c0*/  IMAD.IADD R12, R225, 0x1, -R6 ;  /* 0x00000001e10c7824 */ /* 0x000fe400078e0a06 */
[----:B------:R1:W1:Y:S01]  /*53d0*/  I2F R25, R11 ;  /* 0x0000000b00197306 */ /* 0x0002620000201400 */
[----:B------:R-:W-:-:S02]  /*53e0*/  ISETP.GE.OR P1, PT, R8, R231, !P1 ;  /* 0x000000e70800720c */ /* 0x000fc40004f26670 */
[----:B------:R-:W-:Y:S01]  /*53f0*/  ISETP.GE.OR P4, PT, R8, R230, !P4 ;  /* 0x000000e60800720c */ /* 0x000fe20006786670 */
[-C--:B----4-:R-:W-:Y:S01]  /*5400*/  FFMA.FTZ R14, R16, -R224.reuse, R57 ;  /* 0x800000e0100e7223 */ /* 0x090fe20000010039 */
[----:B------:R-:W-:Y:S01]  /*5410*/  IADD3 R8, R5, 0x19, RZ ;  /* 0x0000001905087810 */ /* 0x000fe20007ffe0ff */
[----:B------:R-:W-:Y:S02]  /*5420*/  FFMA.FTZ R13, R15, -R224, R59 ;  /* 0x800000e00f0d7223 */ /* 0x000fe4000001003b */
[----:B-1----:R-:W-:Y:S01]  /*5430*/  IMAD.MOV.U32 R11, RZ, RZ, R10 ;  /* 0x000000ffff0b7224 */ /* 0x002fe200078e000a */
[----:B------:R-:W-:Y:S01]  /*5440*/  IABS R10, R12 ;  /* 0x0000000c000a7213 */ /* 0x000fe20000000000 */
[----:B------:R-:W-:Y:S02]  /*5450*/  IMAD.IADD R12, R229, 0x1, -R6 ;  /* 0x00000001e50c7824 */ /* 0x000fe400078e0a06 */
[----:B------:R1:W4:Y:S01]  /*5460*/  I2F R16, R11 ;  /* 0x0000000b00107306 */ /* 0x0003220000201400 */
[----:B------:R-:W-:-:S02]  /*5470*/  FSEL R35, R14, -INF , !P0 ;  /* 0xff8000000e237808 */ /* 0x000fc40004000000 */
[----:B------:R-:W-:Y:S02]  /*5480*/  FSEL R38, R13, -INF , !P3 ;  /* 0xff8000000d267808 */ /* 0x000fe40005800000 */
[C---:B------:R-:W-:Y:S02]  /*5490*/  ISETP.GE.AND P0, PT, R9.reuse, R228, PT ;  /* 0x000000e40900720c */ /* 0x040fe40003f06270 */
[----:B------:R-:W-:Y:S01]  /*54a0*/  ISETP.GE.AND P3, PT, R9, R227, PT ;  /* 0x000000e30900720c */ /* 0x000fe20003f66270 */
[----:B-1----:R-:W-:Y:S01]  /*54b0*/  IMAD.MOV.U32 R11, RZ, RZ, R10 ;  /* 0x000000ffff0b7224 */ /* 0x002fe200078e000a */
[----:B------:R-:W-:Y:S01]  /*54c0*/  IABS R10, R12 ;  /* 0x0000000c000a7213 */ /* 0x000fe20000000000 */
[----:B------:R-:W-:Y:S02]  /*54d0*/  IMAD.IADD R12, R225, 0x1, -R8 ;  /* 0x00000001e10c7824 */ /* 0x000fe400078e0a08 */
[----:B------:R1:W-:Y:S01]  /*54e0*/  I2F R26, R11 ;  /* 0x0000000b001a7306 */ /* 0x0003e20000201400 */
[C---:B------:R-:W-:Y:S01]  /*54f0*/  ISETP.GE.OR P0, PT, R9.reuse, R231, !P0 ;  /* 0x000000e70900720c */ /* 0x040fe20004706670 */
[----:B-----5:R-:W-:Y:S01]  /*5500*/  FFMA.FTZ R14, R18, -R224, R28 ;  /* 0x800000e0120e7223 */ /* 0x020fe2000001001c */
[----:B------:R-:W-:Y:S01]  /*5510*/  ISETP.GE.OR P3, PT, R9, R230, !P3 ;  /* 0x000000e60900720c */ /* 0x000fe20005f66670 */
[----:B------:R-:W-:Y:S01]  /*5520*/  FFMA.FTZ R13, R17, -R224, R30 ;  /* 0x800000e0110d7223 */ /* 0x000fe2000001001e */
[----:B------:R-:W-:Y:S01]  /*5530*/  IADD3 R9, R5, 0x20, RZ ;  /* 0x0000002005097810 */ /* 0x000fe20007ffe0ff */
[----:B-1----:R-:W-:Y:S01]  /*5540*/  IMAD.MOV.U32 R11, RZ, RZ, R10 ;  /* 0x000000ffff0b7224 */ /* 0x002fe200078e000a */
[----:B------:R-:W-:-:S03]  /*5550*/  IABS R10, R12 ;  /* 0x0000000c000a7213 */ /* 0x000fc60000000000 */
[----:B------:R1:W5:Y:S01]  /*5560*/  I2F R15, R11 ;  /* 0x0000000b000f7306 */ /* 0x0003620000201400 */
[----:B------:R-:W-:Y:S01]  /*5570*/  FSEL R34, R14, -INF , !P5 ;  /* 0xff8000000e227808 */ /* 0x000fe20006800000 */
[----:B------:R-:W-:Y:S01]  /*5580*/  IMAD.IADD R12, R229, 0x1, -R8 ;  /* 0x00000001e50c7824 */ /* 0x000fe200078e0a08 */
[----:B------:R-:W-:Y:S02]  /*5590*/  FSEL R60, R13, -INF , !P2 ;  /* 0xff8000000d3c7808 */ /* 0x000fe40005000000 */
[C---:B------:R-:W-:Y:S02]  /*55a0*/  ISETP.GE.AND P5, PT, R7.reuse, R228, PT ;  /* 0x000000e40700720c */ /* 0x040fe40003fa6270 */
[----:B------:R-:W-:Y:S01]  /*55b0*/  ISETP.GE.AND P2, PT, R7, R227, PT ;  /* 0x000000e30700720c */ /* 0x000fe20003f46270 */
[----:B-1----:R-:W-:-:S04]  /*55c0*/  IMAD.MOV.U32 R11, RZ, RZ, R10 ;  /* 0x000000ffff0b7224 */ /* 0x002fc800078e000a */
[----:B------:R1:W1:Y:S01]  /*55d0*/  I2F R27, R11 ;  /* 0x0000000b001b7306 */ /* 0x0002620000201400 */
[C---:B------:R-:W-:Y:S02]  /*55e0*/  ISETP.GE.OR P5, PT, R7.reuse, R231, !P5 ;  /* 0x000000e70700720c */ /* 0x040fe40006fa6670 */
[----:B------:R-:W-:Y:S02]  /*55f0*/  ISETP.GE.OR P2, PT, R7, R230, !P2 ;  /* 0x000000e60700720c */ /* 0x000fe40005746670 */
[----:B------:R-:W-:Y:S01]  /*5600*/  IABS R10, R12 ;  /* 0x0000000c000a7213 */ /* 0x000fe20000000000 */
[-C--:B---3--:R-:W-:Y:S02]  /*5610*/  FFMA.FTZ R14, R22, -R224.reuse, R29 ;  /* 0x800000e0160e7223 */ /* 0x088fe4000001001d */
[----:B-1----:R-:W-:Y:S01]  /*5620*/  IMAD.IADD R11, R225, 0x1, -R9 ;  /* 0x00000001e10b7824 */ /* 0x002fe200078e0a09 */
[----:B------:R1:W3:Y:S04]  /*5630*/  I2F R24, R10 ;  /* 0x0000000a00187306 */ /* 0x0002e80000201400 */
[----:B------:R-:W-:Y:S01]  /*5640*/  IABS R7, R11 ;  /* 0x0000000b00077213 */ /* 0x000fe20000000000 */
[----:B------:R-:W-:-:S04]  /*5650*/  FFMA.FTZ R13, R19, -R224, R31 ;  /* 0x800000e0130d7223 */ /* 0x000fc8000001001f */
        /* <DEDUP_REMOVED lines=8> */
[----:B------:R-:W-:-:S02]  /*56e0*/  ISETP.GE.OR P1, PT, R6, R231, !P1 ;  /* 0x000000e70600720c */ /* 0x000fc40004f26670 */
[----:B------:R-:W-:Y:S02]  /*56f0*/  ISETP.GE.OR P4, PT, R6, R230, !P4 ;  /* 0x000000e60600720c */ /* 0x000fe40006786670 */
[----:B------:R-:W-:Y:S01]  /*5700*/  IABS R7, R12 ;  /* 0x0000000c00077213 */ /* 0x000fe20000000000 */
[----:B-1----:R-:W-:-:S03]  /*5710*/  IMAD.IADD R11, R225, 0x1, -R10 ;  /* 0x00000001e10b7824 */ /* 0x002fc600078e0a0a */
[----:B------:R1:W-:Y:S02]  /*5720*/  I2F R22, R7 ;  /* 0x0000000700167306 */ /* 0x0003e40000201400 */
[----:B------:R-:W-:Y:S01]  /*5730*/  IABS R6, R11 ;  /* 0x0000000b00067213 */ /* 0x000fe20000000000 */
[-C--:B------:R-:W-:Y:S02]  /*5740*/  FFMA.FTZ R14, R21, -R224.reuse, R64 ;  /* 0x800000e0150e7223 */ /* 0x080fe40000010040 */
[----:B------:R-:W-:Y:S02]  /*5750*/  FFMA.FTZ R13, R20, -R224, R66 ;  /* 0x800000e0140d7223 */ /* 0x000fe40000010042 */
[----:B------:R-:W-:Y:S02]  /*5760*/  IMAD.MOV.U32 R11, RZ, RZ, R6 ;  /* 0x000000ffff0b7224 */ /* 0x000fe400078e0006 */
[----:B------:R-:W-:Y:S01]  /*5770*/  IMAD.IADD R12, R229, 0x1, -R10 ;  /* 0x00000001e50c7824 */ /* 0x000fe200078e0a0a */
[----:B------:R-:W-:-:S02]  /*5780*/  FSEL R28, R14, -INF , !P0 ;  /* 0xff8000000e1c7808 */ /* 0x000fc40004000000 */
[----:B-1----:R-:W-:Y:S01]  /*5790*/  IADD3 R7, R5, 0x28, RZ ;  /* 0x0000002805077810 */ /* 0x002fe20007ffe0ff */
[----:B------:R1:W-:Y:S01]  /*57a0*/  I2F R21, R11 ;  /* 0x0000000b00157306 */ /* 0x0003e20000201400 */
[----:B------:R-:W-:Y:S02]  /*57b0*/  FSEL R30, R13, -INF , !P3 ;  /* 0xff8000000d1e7808 */ /* 0x000fe40005800000 */
[C---:B------:R-:W-:Y:S02]  /*57c0*/  ISETP.GE.AND P0, PT, R8.reuse, R228, PT ;  /* 0x000000e40800720c */ /* 0x040fe40003f06270 */
[C---:B------:R-:W-:Y:S02]  /*57d0*/  ISETP.GE.AND P3, PT, R8.reuse, R227, PT ;  /* 0x000000e30800720c */ /* 0x040fe40003f66270 */
[----:B------:R-:W-:Y:S02]  /*57e0*/  IABS R6, R12 ;  /* 0x0000000c00067213 */ /* 0x000fe40000000000 */
[----:B------:R-:W-:-:S02]  /*57f0*/  ISETP.GE.OR P0, PT, R8, R231, !P0 ;  /* 0x000000e70800720c */ /* 0x000fc40004706670 */
[----:B------:R-:W-:Y:S01]  /*5800*/  ISETP.GE.OR P3, PT, R8, R230, !P3 ;  /* 0x000000e60800720c */ /* 0x000fe20005f66670 */
[--C-:B-1----:R-:W-:Y:S01]  /*5810*/  IMAD.IADD R11, R225, 0x1, -R7.reuse ;  /* 0x00000001e10b7824 */ /* 0x102fe200078e0a07 */
[----:B------:R1:W-:Y:S01]  /*5820*/  I2F R20, R6 ;  /* 0x0000000600147306 */ /* 0x0003e20000201400 */
[----:B------:R-:W-:-:S03]  /*5830*/  IMAD.IADD R12, R229, 0x1, -R7 ;  /* 0x00000001e50c7824 */ /* 0x000fc600078e0a07 */
[----:B------:R-:W-:Y:S01]  /*5840*/  IABS R8, R11 ;  /* 0x0000000b00087213 */ /* 0x000fe20000000000 */
[-C--:B------:R-:W-:Y:S02]  /*5850*/  FFMA.FTZ R14, R25, -R224.reuse, R65 ;  /* 0x800000e0190e7223 */ /* 0x080fe40000010041 */
[----:B----4-:R-:W-:Y:S02]  /*5860*/  FFMA.FTZ R13, R16, -R224, R67 ;  /* 0x800000e0100d7223 */ /* 0x010fe40000010043 */
[----:B------:R-:W-:Y:S01]  /*5870*/  IMAD.MOV.U32 R11, RZ, RZ, R8 ;  /* 0x000000ffff0b7224 */ /* 0x000fe200078e0008 */
[----:B------:R-:W-:Y:S02]  /*5880*/  IABS R8, R12 ;  /* 0x0000000c00087213 */ /* 0x000fe40000000000 */
[----:B-1----:R-:W-:Y:S01]  /*5890*/  IADD3 R6, R5, 0x29, RZ ;  /* 0x0000002905067810 */ /* 0x002fe20007ffe0ff */
[----:B------:R1:W-:Y:S04]  /*58a0*/  I2F R19, R11 ;  /* 0x0000000b00137306 */ /* 0x0003e80000201400 */
[----:B------:R-:W-:Y:S01]  /*58b0*/  IMAD.IADD R12, R225, 0x1, -R6 ;  /* 0x00000001e10c7824 */ /* 0x000fe200078e0a06 */
[----:B------:R-:W-:-:S02]  /*58c0*/  FSEL R25, R14, -INF , !P5 ;  /* 0xff8000000e197808 */ /* 0x000fc40006800000 */
[----:B------:R-:W-:Y:S02]  /*58d0*/  FSEL R29, R13, -INF , !P2 ;  /* 0xff8000000d1d7808 */ /* 0x000fe40005000000 */
[C---:B------:R-:W-:Y:S02]  /*58e0*/  ISETP.GE.AND P5, PT, R9.reuse, R228, PT ;  /* 0x000000e40900720c */ /* 0x040fe40003fa6270 */
[C---:B------:R-:W-:Y:S01]  /*58f0*/  ISETP.GE.AND P2, PT, R9.reuse, R227, PT ;  /* 0x000000e30900720c */ /* 0x040fe20003f46270 */
[----:B-1----:R-:W-:Y:S01]  /*5900*/  IMAD.MOV.U32 R11, RZ, RZ, R8 ;  /* 0x000000ffff0b7224 */ /* 0x002fe200078e0008 */
[----:B------:R-:W-:Y:S02]  /*5910*/  IABS R8, R12 ;  /* 0x0000000c00087213 */ /* 0x000fe40000000000 */
[C---:B------:R-:W-:Y:S02]  /*5920*/  ISETP.GE.OR P5, PT, R9.reuse, R231, !P5 ;  /* 0x000000e70900720c */ /* 0x040fe40006fa6670 */
[----:B------:R-:W-:Y:S01]  /*5930*/  ISETP.GE.OR P2, PT, R9, R230, !P2 ;  /* 0x000000e60900720c */ /* 0x000fe20005746670 */
[----:B------:R-:W-:Y:S01]  /*5940*/  IMAD.MOV.U32 R12, RZ, RZ, R8 ;  /* 0x000000ffff0c7224 */ /* 0x000fe200078e0008 */
[----:B------:R-:W-:Y:S01]  /*5950*/  IADD3 R9, R5, 0x30, RZ ;  /* 0x0000003005097810 */ /* 0x000fe20007ffe0ff */
[----:B------:R1:W4:Y:S01]  /*5960*/  I2F R18, R11 ;  /* 0x0000000b00127306 */ /* 0x0003220000201400 */
[----:B-----5:R-:W-:-:S02]  /*5970*/  FFMA.FTZ R14, R15, -R224, R70 ;  /* 0x800000e00f0e7223 */ /* 0x020fc40000010046 */
[----:B------:R-:W-:-:S05]  /*5980*/  FFMA.FTZ R13, R26, -R224, R68 ;  /* 0x800000e01a0d7223 */ /* 0x000fca0000010044 */
[----:B------:R5:W2:Y:S01]  /*5990*/  I2F R15, R12 ;  /* 0x0000000c000f7306 */ /* 0x000aa20000201400 */
[----:B------:R-:W-:Y:S01]  /*59a0*/  FSEL R32, R13, -INF , !P1 ;  /* 0xff8000000d207808 */ /* 0x000fe20004800000 */
[----:B-1----:R-:W-:Y:S01]  /*59b0*/  IMAD.IADD R11, R229, 0x1, -R6 ;  /* 0x00000001e50b7824 */ /* 0x002fe200078e0a06 */
[----:B------:R-:W-:Y:S01]  /*59c0*/  FSEL R51, R14, -INF , !P4 ;  /* 0xff8000000e337808 */ /* 0x000fe20006000000 */
[----:B-----5:R-:W-:-:S03]  /*59d0*/  IMAD.IADD R12, R225, 0x1, -R9 ;  /* 0x00000001e10c7824 */ /* 0x020fc600078e0a09 */
[----:B------:R-:W-:Y:S02]  /*59e0*/  IABS R11, R11 ;  /* 0x0000000b000b7213 */ /* 0x000fe40000000000 */
[----:B------:R-:W-:Y:S02]  /*59f0*/  IADD3 R8, R5, 0x31, RZ ;  /* 0x0000003105087810 */ /* 0x000fe40007ffe0ff */
[----:B------:R-:W-:Y:S02]  /*5a00*/  IABS R12, R12 ;  /* 0x0000000c000c7213 */ /* 0x000fe40000000000 */
[C---:B------:R-:W-:Y:S02]  /*5a10*/  ISETP.GE.AND P1, PT, R10.reuse, R228, PT ;  /* 0x000000e40a00720c */ /* 0x040fe40003f26270 */
[----:B------:R-:W-:Y:S01]  /*5a20*/  ISETP.GE.AND P4, PT, R10, R227, PT ;  /* 0x000000e30a00720c */ /* 0x000fe20003f86270 */
[----:B------:R1:W5:Y:S01]  /*5a30*/  I2F R17, R11 ;  /* 0x0000000b00117306 */ /* 0x0003620000201400 */
[----:B------:R-:W-:-:S02]  /*5a40*/  FFMA.FTZ R14, R27, -R224, R69 ;  /* 0x800000e01b0e7223 */ /* 0x000fc40000010045 */
[----:B---3--:R-:W-:Y:S01]  /*5a50*/  FFMA.FTZ R13, R24, -R224, R71 ;  /* 0x800000e0180d7223 */ /* 0x008fe20000010047 */
[C---:B------:R-:W-:Y:S02]  /*5a60*/  ISETP.GE.OR P1, PT, R10.reuse, R231, !P1 ;  /* 0x000000e70a00720c */ /* 0x040fe40004f26670 */
[----:B------:R-:W-:Y:S01]  /*5a70*/  ISETP.GE.OR P4, PT, R10, R230, !P4 ;  /* 0x000000e60a00720c */ /* 0x000fe20006786670 */
[----:B------:R-:W-:Y:S01]  /*5a80*/  IMAD.IADD R10, R225, 0x1, -R8 ;  /* 0x00000001e10a7824 */ /* 0x000fe200078e0a08 */
[----:B------:R-:W-:Y:S02]  /*5a90*/  FSEL R26, R13, -INF , !P3 ;  /* 0xff8000000d1a7808 */ /* 0x000fe40005800000 */
[----:B------:R-:W-:Y:S01]  /*5aa0*/  ISETP.GE.AND P3, PT, R7, R227, PT ;  /* 0x000000e30700720c */ /* 0x000fe20003f66270 */
[----:B-1----:R-:W-:Y:S02]  /*5ab0*/  IMAD.MOV.U32 R11, RZ, RZ, R12 ;  /* 0x000000ffff0b7224 */ /* 0x002fe400078e000c */
[----:B------:R-:W-:Y:S01]  /*5ac0*/  FFMA.FTZ R12, R23, -R224, R72 ;  /* 0x800000e0170c7223 */ /* 0x000fe20000010048 */
[----:B------:R-:W-:Y:S01]  /*5ad0*/  FSEL R23, R14, -INF , !P0 ;  /* 0xff8000000e177808 */ /* 0x000fe20004000000 */
[----:B------:R1:W3:Y:S01]  /*5ae0*/  I2F R16, R11 ;  /* 0x0000000b00107306 */ /* 0x0002e20000201400 */
[----:B------:R-:W-:-:S02]  /*5af0*/  ISETP.GE.AND P0, PT, R7, R228, PT ;  /* 0x000000e40700720c */ /* 0x000fc40003f06270 */
[----:B------:R-:W-:Y:S02]  /*5b00*/  IABS R10, R10 ;  /* 0x0000000a000a7213 */ /* 0x000fe40000000000 */
[C---:B------:R-:W-:Y:S02]  /*5b10*/  ISETP.GE.OR P0, PT, R7.reuse, R231, !P0 ;  /* 0x000000e70700720c */ /* 0x040fe40004706670 */
[----:B------:R-:W-:Y:S01]  /*5b20*/  ISETP.GE.OR P3, PT, R7, R230, !P3 ;  /* 0x000000e60700720c */ /* 0x000fe20005f66670 */
[-C--:B----4-:R-:W-:Y:S01]  /*5b30*/  FFMA.FTZ R7, R18, -R224.reuse, R42 ;  /* 0x800000e012077223 */ /* 0x090fe2000001002a */
[----:B------:R4:W2:Y:S01]  /*5b40*/  I2F R14, R10 ;  /* 0x0000000a000e7306 */ /* 0x0008a20000201400 */
[----:B------:R-:W-:Y:S01]  /*5b50*/  FSEL R47, R12, -INF , !P5 ;  /* 0xff8000000c2f7808 */ /* 0x000fe20006800000 */
[----:B-1----:R-:W-:Y:S01]  /*5b60*/  FFMA.FTZ R11, R22, -R224, R74 ;  /* 0x800000e0160b7223 */ /* 0x002fe2000001004a */
[----:B------:R-:W-:Y:S01]  /*5b70*/  ISETP.GE.AND P5, PT, R6, R228, PT ;  /* 0x000000e40600720c */ /* 0x000fe20003fa6270 */
[----:B------:R-:W-:-:S03]  /*5b80*/  FFMA.FTZ R12, R21, -R224, R73 ;  /* 0x800000e0150c7223 */ /* 0x000fc60000010049 */
[----:B------:R-:W-:Y:S02]  /*5b90*/  FSEL R54, R11, -INF , !P2 ;  /* 0xff8000000b367808 */ /* 0x000fe40005000000 */
[----:B------:R-:W-:Y:S01]  /*5ba0*/  ISETP.GE.AND P2, PT, R6, R227, PT ;  /* 0x000000e30600720c */ /* 0x000fe20003f46270 */
[-C--:B----4-:R-:W-:Y:S01]  /*5bb0*/  FFMA.FTZ R10, R20, -R224.reuse, R75 ;  /* 0x800000e0140a7223 */ /* 0x090fe2000001004b */
[----:B------:R-:W-:Y:S01]  /*5bc0*/  FSEL R57, R7, -INF , !P3 ;  /* 0xff80000007397808 */ /* 0x000fe20005800000 */
[-C--:B------:R-:W-:Y:S01]  /*5bd0*/  FFMA.FTZ R11, R19, -R224.reuse, R40 ;  /* 0x800000e0130b7223 */ /* 0x080fe20000010028 */
[C---:B------:R-:W-:Y:S01]  /*5be0*/  ISETP.GE.OR P5, PT, R6.reuse, R231, !P5 ;  /* 0x000000e70600720c */ /* 0x040fe20006fa6670 */
[----:B--2---:R-:W-:Y:S01]  /*5bf0*/  FFMA.FTZ R15, R15, -R224, R41 ;  /* 0x800000e00f0f7223 */ /* 0x004fe20000010029 */
[----:B------:R-:W-:Y:S01]  /*5c00*/  ISETP.GE.OR P2, PT, R6, R230, !P2 ;  /* 0x000000e60600720c */ /* 0x000fe20005746670 */
[----:B-----5:R-:W-:Y:S01]  /*5c10*/  FFMA.FTZ R13, R17, -R224, R43 ;  /* 0x800000e0110d7223 */ /* 0x020fe2000001002b */
[----:B------:R-:W-:Y:S01]  /*5c20*/  IADD3 R6, R5, 0x38, RZ ;  /* 0x0000003805067810 */ /* 0x000fe20007ffe0ff */
[----:B------:R-:W-:Y:S01]  /*5c30*/  IMAD.IADD R7, R229, 0x1, -R8 ;  /* 0x00000001e5077824 */ /* 0x000fe200078e0a08 */
[----:B------:R-:W-:-:S02]  /*5c40*/  FSEL R24, R12, -INF , !P1 ;  /* 0xff8000000c187808 */ /* 0x000fc40004800000 */
[----:B------:R-:W-:Y:S02]  /*5c50*/  FSEL R49, R10, -INF , !P4 ;  /* 0xff8000000a317808 */ /* 0x000fe40006000000 */
[CC--:B------:R-:W-:Y:S02]  /*5c60*/  ISETP.GE.AND P1, PT, R9.reuse, R228.reuse, PT ;  /* 0x000000e40900720c */ /* 0x0c0fe40003f26270 */
[-C--:B------:R-:W-:Y:S02]  /*5c70*/  ISETP.GE.AND P4, PT, R9, R227.reuse, PT ;  /* 0x000000e30900720c */ /* 0x080fe40003f86270 */
[----:B------:R-:W-:Y:S02]  /*5c80*/  FSEL R42, R11, -INF , !P0 ;  /* 0xff8000000b2a7808 */ /* 0x000fe40004000000 */
[C---:B------:R-:W-:Y:S02]  /*5c90*/  ISETP.GE.AND P0, PT, R8.reuse, R228, PT ;  /* 0x000000e40800720c */ /* 0x040fe40003f06270 */
[----:B------:R-:W-:-:S02]  /*5ca0*/  ISETP.GE.AND P3, PT, R8, R227, PT ;  /* 0x000000e30800720c */ /* 0x000fc40003f66270 */
[----:B------:R-:W-:Y:S02]  /*5cb0*/  FSEL R50, R15, -INF , !P5 ;  /* 0xff8000000f327808 */ /* 0x000fe40006800000 */
[----:B------:R-:W-:Y:S02]  /*5cc0*/  FSEL R59, R13, -INF , !P2 ;  /* 0xff8000000d3b7808 */ /* 0x000fe40005000000 */
[C---:B------:R-:W-:Y:S02]  /*5cd0*/  ISETP.GE.AND P5, PT, R6.reuse, R228, PT ;  /* 0x000000e40600720c */ /* 0x040fe40003fa6270 */
[----:B------:R-:W-:Y:S02]  /*5ce0*/  ISETP.GE.AND P2, PT, R6, R227, PT ;  /* 0x000000e30600720c */ /* 0x000fe40003f46270 */
[----:B------:R-:W-:Y:S02]  /*5cf0*/  IABS R11, R7 ;  /* 0x00000007000b7213 */ /* 0x000fe40000000000 */
[----:B------:R-:W-:-:S02]  /*5d00*/  ISETP.GE.OR P1, PT, R9, R231, !P1 ;  /* 0x000000e70900720c */ /* 0x000fc40004f26670 */
[-C--:B------:R-:W-:Y:S01]  /*5d10*/  ISETP.GE.OR P4, PT, R9, R230.reuse, !P4 ;  /* 0x000000e60900720c */ /* 0x080fe20006786670 */
[C---:B------:R-:W-:Y:S01]  /*5d20*/  IMAD.IADD R9, R229.reuse, 0x1, -R9 ;  /* 0x00000001e5097824 */ /* 0x040fe200078e0a09 */
[----:B------:R-:W-:Y:S01]  /*5d30*/  FMNMX.FTZ R7, R36, R35, !PT ;  /* 0x0000002324077209 */ /* 0x000fe20007810000 */
[--C-:B------:R-:W-:Y:S01]  /*5d40*/  IMAD.IADD R10, R229, 0x1, -R6.reuse ;  /* 0x00000001e50a7824 */ /* 0x100fe200078e0a06 */
[CC--:B------:R-:W-:Y:S02]  /*5d50*/  ISETP.GE.OR P0, PT, R8.reuse, R231.reuse, !P0 ;  /* 0x000000e70800720c */ /* 0x0c0fe40004706670 */
[-C--:B------:R-:W-:Y:S01]  /*5d60*/  ISETP.GE.OR P3, PT, R8, R230.reuse, !P3 ;  /* 0x000000e60800720c */ /* 0x080fe20005f66670 */
[----:B------:R-:W-:Y:S01]  /*5d70*/  IMAD.IADD R8, R225, 0x1, -R6 ;  /* 0x00000001e1087824 */ /* 0x000fe200078e0a06 */
[C---:B------:R-:W-:Y:S02]  /*5d80*/  ISETP.GE.OR P5, PT, R6.reuse, R231, !P5 ;  /* 0x000000e70600720c */ /* 0x040fe40006fa6670 */
[----:B------:R-:W-:-:S02]  /*5d90*/  ISETP.GE.OR P2, PT, R6, R230, !P2 ;  /* 0x000000e60600720c */ /* 0x000fc40005746670 */
[----:B------:R-:W-:Y:S02]  /*5da0*/  FMNMX.FTZ R6, R34, R7, !PT ;  /* 0x0000000722067209 */ /* 0x000fe40007810000 */
[----:B------:R-:W-:Y:S02]  /*5db0*/  IABS R9, R9 ;  /* 0x0000000900097213 */ /* 0x000fe40000000000 */
[----:B------:R-:W-:Y:S02]  /*5dc0*/  IADD3 R5, R5, 0x39, RZ ;  /* 0x0000003905057810 */ /* 0x000fe40007ffe0ff */
[----:B------:R-:W-:Y:S01]  /*5dd0*/  FMNMX.FTZ R6, R31, R6, !PT ;  /* 0x000000061f067209 */ /* 0x000fe20007810000 */
[----:B------:R1:W-:Y:S01]  /*5de0*/  I2F R15, R9 ;  /* 0x00000009000f7306 */ /* 0x0003e20000201400 */
[----:B------:R-:W-:Y:S01]  /*5df0*/  IABS R8, R8 ;  /* 0x0000000800087213 */ /* 0x000fe20000000000 */
[----:B------:R-:W-:Y:S01]  /*5e00*/  IMAD.IADD R7, R225, 0x1, -R5 ;  /* 0x00000001e1077824 */ /* 0x000fe200078e0a05 */
[----:B------:R-:W-:Y:S01]  /*5e10*/  FMNMX.FTZ R6, R28, R6, !PT ;  /* 0x000000061c067209 */ /* 0x000fe20007810000 */
[----:B-1----:R-:W-:-:S02]  /*5e20*/  IMAD.MOV.U32 R9, RZ, RZ, R11 ;  /* 0x000000ffff097224 */ /* 0x002fc400078e000b */
[----:B------:R-:W-:Y:S01]  /*5e30*/  IMAD.MOV.U32 R11, RZ, RZ, R8 ;  /* 0x000000ffff0b7224 */ /* 0x000fe200078e0008 */
[----:B------:R-:W-:Y:S01]  /*5e40*/  FMNMX.FTZ R8, R37, R38, !PT ;  /* 0x0000002625087209 */ /* 0x000fe20007810000 */
[----:B------:R1:W-:Y:S01]  /*5e50*/  I2F R13, R9 ;  /* 0x00000009000d7306 */ /* 0x0003e20000201400 */
[-C--:B---3--:R-:W-:Y:S02]  /*5e60*/  FFMA.FTZ R16, R16, -R224.reuse, R76 ;  /* 0x800000e010107223 */ /* 0x088fe4000001004c */
[----:B------:R-:W-:Y:S01]  /*5e70*/  FFMA.FTZ R14, R14, -R224, R77 ;  /* 0x800000e00e0e7223 */ /* 0x000fe2000001004d */
[----:B-1----:R-:W-:Y:S02]  /*5e80*/  FMNMX.FTZ R9, R25, R6, !PT ;  /* 0x0000000619097209 */ /* 0x002fe40007810000 */
[----:B------:R-:W-:Y:S02]  /*5e90*/  IABS R6, R7 ;  /* 0x0000000700067213 */ /* 0x000fe40000000000 */
[----:B------:R-:W-:-:S02]  /*5ea0*/  FMNMX.FTZ R7, R60, R8, !PT ;  /* 0x000000083c077209 */ /* 0x000fc40007810000 */
[----:B------:R-:W-:Y:S02]  /*5eb0*/  FMNMX.FTZ R8, R32, R9, !PT ;  /* 0x0000000920087209 */ /* 0x000fe40007810000 */
[----:B------:R-:W-:Y:S01]  /*5ec0*/  FMNMX.FTZ R7, R33, R7, !PT ;  /* 0x0000000721077209 */ /* 0x000fe20007810000 */
[----:B------:R-:W1:Y:S01]  /*5ed0*/  I2F R12, R11 ;  /* 0x0000000b000c7306 */ /* 0x000e620000201400 */
[----:B------:R-:W-:Y:S01]  /*5ee0*/  FMNMX.FTZ R8, R23, R8, !PT ;  /* 0x0000000817087209 */ /* 0x000fe20007810000 */
[----:B------:R-:W-:-:S03]  /*5ef0*/  IMAD.IADD R9, R229, 0x1, -R5 ;  /* 0x00000001e5097824 */ /* 0x000fc600078e0a05 */
[----:B------:R-:W-:-:S03]  /*5f00*/  FMNMX.FTZ R8, R47, R8, !PT ;  /* 0x000000082f087209 */ /* 0x000fc60007810000 */
[----:B------:R2:W3:Y:S01]  /*5f10*/  I2F R11, R6 ;  /* 0x00000006000b7306 */ /* 0x0004e20000201400 */
[----:B------:R-:W-:Y:S02]  /*5f20*/  FSEL R48, R16, -INF , !P1 ;  /* 0xff80000010307808 */ /* 0x000fe40004800000 */
[----:B------:R-:W-:Y:S02]  /*5f30*/  FSEL R53, R14, -INF , !P0 ;  /* 0xff8000000e357808 */ /* 0x000fe40004000000 */
[----:B------:R-:W-:Y:S02]  /*5f40*/  FMNMX.FTZ R8, R24, R8, !PT ;  /* 0x0000000818087209 */ /* 0x000fe40007810000 */
[C---:B------:R-:W-:Y:S02]  /*5f50*/  ISETP.GE.AND P1, PT, R5.reuse, R228, PT ;  /* 0x000000e40500720c */ /* 0x040fe40003f26270 */
[----:B------:R-:W-:Y:S02]  /*5f60*/  ISETP.GE.AND P0, PT, R5, R227, PT ;  /* 0x000000e30500720c */ /* 0x000fe40003f06270 */
[----:B--2---:R-:W-:-:S04]  /*5f70*/  FMNMX.FTZ R6, R30, R7, !PT ;  /* 0x000000071e067209 */ /* 0x004fc80007810000 */
[----:B------:R-:W-:Y:S02]  /*5f80*/  FMNMX.FTZ R7, R29, R6, !PT ;  /* 0x000000061d077209 */ /* 0x000fe40007810000 */
[----:B------:R-:W-:Y:S02]  /*5f90*/  IABS R6, R9 ;  /* 0x0000000900067213 */ /* 0x000fe40000000000 */
[----:B------:R-:W-:Y:S02]  /*5fa0*/  FMNMX.FTZ R7, R51, R7, !PT ;  /* 0x0000000733077209 */ /* 0x000fe40007810000 */
[----:B------:R-:W-:Y:S02]  /*5fb0*/  IABS R10, R10 ;  /* 0x0000000a000a7213 */ /* 0x000fe40000000000 */
[----:B------:R-:W-:Y:S02]  /*5fc0*/  FMNMX.FTZ R8, R42, R8, !PT ;  /* 0x000000082a087209 */ /* 0x000fe40007810000 */
[----:B------:R-:W-:-:S02]  /*5fd0*/  ISETP.GE.OR P1, PT, R5, R231, !P1 ;  /* 0x000000e70500720c */ /* 0x000fc40004f26670 */
[----:B------:R-:W-:Y:S01]  /*5fe0*/  ISETP.GE.OR P0, PT, R5, R230, !P0 ;  /* 0x000000e60500720c */ /* 0x000fe20004706670 */
[----:B------:R-:W-:Y:S01]  /*5ff0*/  IMAD.MOV.U32 R5, RZ, RZ, R6 ;  /* 0x000000ffff057224 */ /* 0x000fe200078e0006 */
[----:B------:R-:W-:Y:S01]  /*6000*/  FMNMX.FTZ R6, R26, R7, !PT ;  /* 0x000000071a067209 */ /* 0x000fe20007810000 */
[----:B------:R-:W2:Y:S01]  /*6010*/  I2F R9, R10 ;  /* 0x0000000a00097306 */ /* 0x000ea20000201400 */
[----:B------:R-:W-:Y:S01]  /*6020*/  FMNMX.FTZ R7, R50, R8, !PT ;  /* 0x0000000832077209 */ /* 0x000fe20007810000 */
[----:B-1----:R-:W-:-:S06]  /*6030*/  FFMA.FTZ R8, R12, -R224, R80 ;  /* 0x800000e00c087223 */ /* 0x002fcc0000010050 */
[----:B------:R1:W4:Y:S01]  /*6040*/  I2F R10, R5 ;  /* 0x00000005000a7306 */ /* 0x0003220000201400 */
[----:B------:R-:W-:Y:S01]  /*6050*/  FSEL R55, R8, -INF , !P5 ;  /* 0xff80000008377808 */ /* 0x000fe20006800000 */
[----:B------:R-:W-:Y:S01]  /*6060*/  FFMA.FTZ R8, R15, -R224, R78 ;  /* 0x800000e00f087223 */ /* 0x000fe2000001004e */
[----:B-1----:R-:W-:Y:S02]  /*6070*/  FMNMX.FTZ R5, R54, R6, !PT ;  /* 0x0000000636057209 */ /* 0x002fe40007810000 */
[----:B------:R-:W-:Y:S01]  /*6080*/  FMNMX.FTZ R6, R48, R7, !PT ;  /* 0x0000000730067209 */ /* 0x000fe20007810000 */
[----:B---3--:R-:W-:Y:S01]  /*6090*/  FFMA.FTZ R7, R11, -R224, R81 ;  /* 0x800000e00b077223 */ /* 0x008fe20000010051 */
[----:B------:R-:W-:Y:S02]  /*60a0*/  FMNMX.FTZ R5, R49, R5, !PT ;  /* 0x0000000531057209 */ /* 0x000fe40007810000 */
[----:B------:R-:W-:Y:S02]  /*60b0*/  FMNMX.FTZ R6, R53, R6, !PT ;  /* 0x0000000635067209 */ /* 0x000fe40007810000 */
[----:B------:R-:W-:-:S02]  /*60c0*/  FMNMX.FTZ R5, R57, R5, !PT ;  /* 0x0000000539057209 */ /* 0x000fc40007810000 */
[----:B------:R-:W-:Y:S01]  /*60d0*/  FSEL R46, R7, -INF , !P1 ;  /* 0xff800000072e7808 */ /* 0x000fe20004800000 */
[----:B------:R-:W-:Y:S01]  /*60e0*/  FFMA.FTZ R7, R13, -R224, R79 ;  /* 0x800000e00d077223 */ /* 0x000fe2000001004f */
[----:B------:R-:W-:Y:S02]  /*60f0*/  FMNMX.FTZ R6, R55, R6, !PT ;  /* 0x0000000637067209 */ /* 0x000fe40007810000 */
[----:B------:R-:W-:Y:S02]  /*6100*/  FSEL R56, R8, -INF , !P4 ;  /* 0xff80000008387808 */ /* 0x000fe40006000000 */
[----:B------:R-:W-:Y:S02]  /*6110*/  FMNMX.FTZ R5, R59, R5, !PT ;  /* 0x000000053b057209 */ /* 0x000fe40007810000 */
[----:B------:R-:W-:Y:S01]  /*6120*/  FMNMX.FTZ R6, R46, R6, !PT ;  /* 0x000000062e067209 */ /* 0x000fe20007810000 */
[----:B--2---:R-:W-:Y:S01]  /*6130*/  FFMA.FTZ R8, R9, -R224, R82 ;  /* 0x800000e009087223 */ /* 0x004fe20000010052 */
[----:B------:R-:W-:-:S02]  /*6140*/  FSEL R58, R7, -INF , !P3 ;  /* 0xff800000073a7808 */ /* 0x000fc40005800000 */
[----:B------:R-:W-:Y:S01]  /*6150*/  FMNMX.FTZ R7, R56, R5, !PT ;  /* 0x0000000538077209 */ /* 0x000fe20007810000 */
[----:B----4-:R-:W-:Y:S01]  /*6160*/  FFMA.FTZ R10, R10, -R224, R83 ;  /* 0x800000e00a0a7223 */ /* 0x010fe20000010053 */
[----:B------:R-:W1:Y:S01]  /*6170*/  SHFL.BFLY PT, R133, R6, 0x2, 0x1f ;  /* 0x0c401f0006857f89 */ /* 0x000e6200000e0000 */
[----:B------:R-:W-:Y:S01]  /*6180*/  IMAD.SHL.U32 R5, R135, 0x2, RZ ;  /* 0x0000000287057824 */ /* 0x000fe200078e00ff */
[----:B------:R-:W-:Y:S02]  /*6190*/  FSEL R52, R8, -INF , !P2 ;  /* 0xff80000008347808 */ /* 0x000fe40005000000 */
[----:B------:R-:W-:Y:S01]  /*61a0*/  FMNMX.FTZ R7, R58, R7, !PT ;  /* 0x000000073a077209 */ /* 0x000fe20007810000 */
[----:B------:R-:W-:Y:S01]  /*61b0*/  IMAD.WIDE.U32 R16, R125, -0x326172a9, RZ ;  /* 0xcd9e8d577d107825 */ /* 0x000fe200078e00ff */
[----:B------:R-:W-:Y:S02]  /*61c0*/  FSEL R43, R10, -INF , !P0 ;  /* 0xff8000000a2b7808 */ /* 0x000fe40004000000 */
[----:B------:R-:W-:Y:S01]  /*61d0*/  LOP3.LUT R44, R128, R110, RZ, 0x3c, !PT ;  /* 0x0000006e802c7212 */ /* 0x000fe200078e3cff */
[----:B------:R-:W-:Y:S01]  /*61e0*/  IMAD.WIDE.U32 R8, R124, -0x2daee0ad, RZ ;  /* 0xd2511f537c087825 */ /* 0x000fe200078e00ff */
[----:B------:R-:W-:-:S02]  /*61f0*/  FMNMX.FTZ R10, R52, R7, !PT ;  /* 0x00000007340a7209 */ /* 0x000fc40007810000 */
[----:B------:R-:W-:Y:S02]  /*6200*/  LOP3.LUT R11, R129, R5, RZ, 0x3c, !PT ;  /* 0x00000005810b7212 */ /* 0x000fe400078e3cff */
[----:B------:R-:W-:Y:S02]  /*6210*/  IADD3 R7, R5, 0x1, RZ ;  /* 0x0000000105077810 */ /* 0x000fe40007ffe0ff */
[----:B------:R-:W-:Y:S02]  /*6220*/  LOP3.LUT R13, R44, R17, RZ, 0x3c, !PT ;  /* 0x000000112c0d7212 */ /* 0x000fe400078e3cff */
[----:B------:R-:W-:Y:S02]  /*6230*/  FMNMX.FTZ R5, R43, R10, !PT ;  /* 0x0000000a2b057209 */ /* 0x000fe40007810000 */
[----:B------:R-:W-:Y:S01]  /*6240*/  LOP3.LUT R11, R11, R9, RZ, 0x3c, !PT ;  /* 0x000000090b0b7212 */ /* 0x000fe200078e3cff */
[----:B------:R2:W-:Y:S01]  /*6250*/  STL [R1+0x100], R44 ;  /* 0x0001002c01007387 */ /* 0x0005e20000100800 */
[----:B------:R-:W-:-:S03]  /*6260*/  IADD3 R12, R129, -0x4498517b, RZ ;  /* 0xbb67ae85810c7810 */ /* 0x000fc60007ffe0ff */
[----:B------:R-:W3:Y:S01]  /*6270*/  SHFL.BFLY PT, R14, R5, 0x2, 0x1f ;  /* 0x0c401f00050e7f89 */ /* 0x000ee200000e0000 */
[----:B------:R-:W-:Y:S01]  /*6280*/  IMAD.WIDE.U32 R10, R11, -0x326172a9, RZ ;  /* 0xcd9e8d570b0a7825 */ /* 0x000fe200078e00ff */
[----:B------:R-:W-:Y:S02]  /*6290*/  IADD3 R18, R128, -0x61c88647, RZ ;  /* 0x9e3779b980127810 */ /* 0x000fe40007ffe0ff */
[----:B------:R-:W-:Y:S02]  /*62a0*/  LOP3.LUT R7, R129, R7, RZ, 0x3c, !PT ;  /* 0x0000000781077212 */ /* 0x000fe400078e3cff */
[----:B-1----:R-:W-:Y:S02]  /*62b0*/  FMNMX.FTZ R133, R6, R133, !PT ;  /* 0x0000008506857209 */ /* 0x002fe40007810000 */
[----:B------:R-:W-:Y:S02]  /*62c0*/  LOP3.LUT R7, R7, R9, RZ, 0x3c, !PT ;  /* 0x0000000907077212 */ /* 0x000fe400078e3cff */
[----:B------:R-:W-:Y:S01]  /*62d0*/  IADD3 R15, R128, 0x3c6ef372, RZ ;  /* 0x3c6ef372800f7810 */ /* 0x000fe20007ffe0ff */
[----:B--2---:R-:W-:-:S05]  /*62e0*/  IMAD.WIDE.U32 R44, R13, -0x2daee0ad, RZ ;  /* 0xd2511f530d2c7825 */ /* 0x004fca00078e00ff */
[----:B------:R-:W-:Y:S02]  /*62f0*/  LOP3.LUT R12, R45, R12, R8, 0x96, !PT ;  /* 0x0000000c2d0c7212 */ /* 0x000fe400078e9608 */
[----:B------:R-:W-:-:S03]  /*6300*/  LOP3.LUT R8, R11, R18, R16, 0x96, !PT ;  /* 0x000000120b087212 */ /* 0x000fc600078e9610 */
[----:B------:R-:W-:Y:S01]  /*6310*/  IMAD.WIDE.U32 R190, R12, -0x326172a9, RZ ;  /* 0xcd9e8d570cbe7825 */ /* 0x000fe200078e00ff */
[----:B------:R-:W-:-:S03]  /*6320*/  IADD3 R22, R129, 0x76cf5d0a, RZ ;  /* 0x76cf5d0a81167810 */ /* 0x000fc60007ffe0ff */
[----:B------:R-:W-:Y:S01]  /*6330*/  IMAD.WIDE.U32 R8, R8, -0x2daee0ad, RZ ;  /* 0xd2511f5308087825 */ /* 0x000fe200078e00ff */
[----:B------:R-:W1:Y:S01]  /*6340*/  SHFL.BFLY PT, R13, R133, 0x1, 0x1f ;  /* 0x0c201f00850d7f89 */ /* 0x000e6200000e0000 */
[-C--:B------:R-:W-:Y:S02]  /*6350*/  LOP3.LUT R10, R191, R15.reuse, R10, 0x96, !PT ;  /* 0x0000000fbf0a7212 */ /* 0x080fe400078e960a */
[----:B------:R-:W-:Y:S01]  /*6360*/  IMAD.WIDE.U32 R6, R7, -0x326172a9, RZ ;  /* 0xcd9e8d5707067825 */ /* 0x000fe200078e00ff */
[----:B------:R-:W-:Y:S02]  /*6370*/  LOP3.LUT R9, R9, R22, R44, 0x96, !PT ;  /* 0x0000001609097212 */ /* 0x000fe400078e962c */
[----:B------:R-:W-:Y:S02]  /*6380*/  IADD3 R21, R129, 0x32370b8f, RZ ;  /* 0x32370b8f81157810 */ /* 0x000fe40007ffe0ff */
[----:B------:R-:W-:Y:S01]  /*6390*/  LOP3.LUT R11, R7, R18, R16, 0x96, !PT ;  /* 0x00000012070b7212 */ /* 0x000fe200078e9610 */
[----:B------:R-:W-:Y:S01]  /*63a0*/  IMAD.WIDE.U32 R16, R10, -0x2daee0ad, RZ ;  /* 0xd2511f530a107825 */ /* 0x000fe200078e00ff */
[----:B------:R-:W-:-:S02]  /*63b0*/  LOP3.LUT R12, R191, R15, R6, 0x96, !PT ;  /* 0x0000000fbf0c7212 */ /* 0x000fc400078e9606 */
[C---:B------:R-:W-:Y:S01]  /*63c0*/  IADD3 R124, R128.reuse, -0x255992d5, RZ ;  /* 0xdaa66d2b807c7810 */ /* 0x040fe20007ffe0ff */
[----:B------:R-:W-:Y:S01]  /*63d0*/  IMAD.WIDE.U32 R6, R9, -0x326172a9, RZ ;  /* 0xcd9e8d5709067825 */ /* 0x000fe200078e00ff */
[----:B---3--:R-:W-:Y:S02]  /*63e0*/  FMNMX.FTZ R5, R5, R14, !PT ;  /* 0x0000000e05057209 */ /* 0x008fe40007810000 */
[----:B------:R-:W-:Y:S01]  /*63f0*/  LOP3.LUT R9, R17, R21, R8, 0x96, !PT ;  /* 0x0000001511097212 */ /* 0x000fe200078e9608 */
[----:B------:R-:W-:Y:S01]  /*6400*/  IMAD.WIDE.U32 R10, R11, -0x2daee0ad, RZ ;  /* 0xd2511f530b0a7825 */ /* 0x000fe200078e00ff */
[----:B------:R-:W-:Y:S01]  /*6410*/  LOP3.LUT R8, R7, R124, R190, 0x96, !PT ;  /* 0x0000007c07087212 */ /* 0x000fe200078e96be */
[----:B------:R-:W-:Y:S01]  /*6420*/  STL.64 [R1+0x108], R44 ;  /* 0x0001082c01007387 */ /* 0x000fe20000100a00 */
[----:B------:R-:W-:-:S03]  /*6430*/  IADD3 R125, R128, 0x78dde6e4, RZ ;  /* 0x78dde6e4807d7810 */ /* 0x000fc60007ffe0ff */
[----:B------:R2:W-:Y:S01]  /*6440*/  STL [R1+0xd8], R18 ;  /* 0x0000d81201007387 */ /* 0x0005e20000100800 */
[----:B------:R-:W-:-:S03]  /*6450*/  LOP3.LUT R11, R11, R22, R44, 0x96, !PT ;  /* 0x000000160b0b7212 */ /* 0x000fc600078e962c */
[----:B------:R3:W-:Y:S01]  /*6460*/  STL [R1+0xdc], R15 ;  /* 0x0000dc0f01007387 */ /* 0x0007e20000100800 */
[----:B------:R-:W-:-:S03]  /*6470*/  IADD3 R20, R129, -0x126145ec, RZ ;  /* 0xed9eba1481147810 */ /* 0x000fc60007ffe0ff */
[----:B------:R-:W4:Y:S01]  /*6480*/  SHFL.BFLY PT, R132, R5, 0x1, 0x1f ;  /* 0x0c201f0005847f89 */ /* 0x000f2200000e0000 */
[----:B------:R-:W-:Y:S01]  /*6490*/  IMAD.WIDE.U32 R74, R11, -0x326172a9, RZ ;  /* 0xcd9e8d570b4a7825 */ /* 0x000fe200078e00ff */
[----:B-1----:R-:W-:Y:S02]  /*64a0*/  FMNMX.FTZ R133, R133, R13, !PT ;  /* 0x0000000d85857209 */ /* 0x002fe40007810000 */
[----:B------:R-:W-:Y:S01]  /*64b0*/  IADD3 R252, R129, -0x56f99767, RZ ;  /* 0xa906689981fc7810 */ /* 0x000fe20007ffe0ff */
[----:B--2---:R-:W-:-:S04]  /*64c0*/  IMAD.WIDE.U32 R18, R12, -0x2daee0ad, RZ ;  /* 0xd2511f530c127825 */ /* 0x004fc800078e00ff */
[----:B---3--:R-:W-:-:S04]  /*64d0*/  IMAD.WIDE.U32 R14, R9, -0x326172a9, RZ ;  /* 0xcd9e8d57090e7825 */ /* 0x008fc800078e00ff */
[----:B------:R-:W-:Y:S01]  /*64e0*/  IMAD.WIDE.U32 R8, R8, -0x2daee0ad, RZ ;  /* 0xd2511f5308087825 */ /* 0x000fe200078e00ff */
[----:B------:R-:W-:Y:S02]  /*64f0*/  LOP3.LUT R10, R19, R21, R10, 0x96, !PT ;  /* 0x00000015130a7212 */ /* 0x000fe400078e960a */
[----:B------:R-:W-:Y:S02]  /*6500*/  LOP3.LUT R7, R15, R125, R6, 0x96, !PT ;  /* 0x0000007d0f077212 */ /* 0x000fe400078e9606 */
[----:B------:R-:W-:Y:S01]  /*6510*/  LOP3.LUT R6, R9, R20, R16, 0x96, !PT ;  /* 0x0000001409067212 */ /* 0x000fe200078e9610 */
[----:B------:R-:W-:Y:S01]  /*6520*/  IMAD.WIDE.U32 R222, R10, -0x326172a9, RZ ;  /* 0xcd9e8d570ade7825 */ /* 0x000fe200078e00ff */
[----:B------:R-:W-:-:S03]  /*6530*/  LOP3.LUT R10, R75, R124, R190, 0x96, !PT ;  /* 0x0000007c4b0a7212 */ /* 0x000fc600078e96be */
[----:B------:R-:W-:Y:S01]  /*6540*/  IMAD.WIDE.U32 R68, R7, -0x2daee0ad, RZ ;  /* 0xd2511f5307447825 */ /* 0x000fe200078e00ff */
[----:B------:R-:W-:-:S03]  /*6550*/  IADD3 R126, R128, 0x1715609d, RZ ;  /* 0x1715609d807e7810 */ /* 0x000fc60007ffe0ff */
[----:B------:R-:W-:Y:S01]  /*6560*/  IMAD.WIDE.U32 R44, R6, -0x326172a9, RZ ;  /* 0xcd9e8d57062c7825 */ /* 0x000fe200078e00ff */
[----:B------:R-:W-:-:S03]  /*6570*/  FSETP.NEU.FTZ.AND P0, PT, R133, -INF , PT ;  /* 0xff8000008500780b */ /* 0x000fc60003f1d000 */
[----:B------:R-:W-:Y:S01]  /*6580*/  FMUL.FTZ R9, R2, R133 ;  /* 0x0000008502097220 */ /* 0x000fe20000410000 */
[----:B------:R-:W-:Y:S01]  /*6590*/  LOP3.LUT R13, R69, R252, R8, 0x96, !PT ;  /* 0x000000fc450d7212 */ /* 0x000fe200078e9608 */
[----:B------:R-:W-:Y:S01]  /*65a0*/  IMAD.WIDE.U32 R10, R10, -0x2daee0ad, RZ ;  /* 0xd2511f530a0a7825 */ /* 0x000fe200078e00ff */
[----:B------:R-:W-:Y:S01]  /*65b0*/  LOP3.LUT R8, R45, R126, R14, 0x96, !PT ;  /* 0x0000007e2d087212 */ /* 0x000fe200078e960e */
[----:B------:R-:W-:Y:S01]  /*65c0*/  STL [R1+0xd4], R22 ;  /* 0x0000d41601007387 */ /* 0x000fe20000100800 */
[----:B------:R-:W-:Y:S02]  /*65d0*/  LOP3.LUT R7, R223, R125, R74, 0x96, !PT ;  /* 0x0000007ddf077212 */ /* 0x000fe400078e964a */
[----:B------:R-:W-:Y:S01]  /*65e0*/  FSEL R6, R9, RZ, P0 ;  /* 0x000000ff09067208 */ /* 0x000fe20000000000 */
[----:B------:R-:W-:Y:S01]  /*65f0*/  STL [R1+0xe4], R21 ;  /* 0x0000e41501007387 */ /* 0x000fe20000100800 */
[----:B------:R-:W-:Y:S01]  /*6600*/  LOP3.LUT R11, R11, R20, R18, 0x96, !PT ;  /* 0x000000140b0b7212 */ /* 0x000fe200078e9612 */
[----:B------:R-:W-:-:S02]  /*6610*/  IMAD.WIDE.U32 R8, R8, -0x2daee0ad, RZ ;  /* 0xd2511f5308087825 */ /* 0x000fc400078e00ff */
[----:B------:R-:W-:Y:S01]  /*6620*/  STL [R1+0xc4], R124 ;  /* 0x0000c47c01007387 */ /* 0x000fe20000100800 */
[----:B------:R-:W-:-:S03]  /*6630*/  IADD3 R249, R129, 0x646e171e, RZ ;  /* 0x646e171e81f97810 */ /* 0x000fc60007ffe0ff */
[----:B------:R-:W-:Y:S01]  /*6640*/  STL [R1+0xd0], R125 ;  /* 0x0000d07d01007387 */ /* 0x000fe20000100800 */
[----:B----4-:R-:W-:-:S03]  /*6650*/  FMNMX.FTZ R132, R5, R132, !PT ;  /* 0x0000008405847209 */ /* 0x010fc60007810000 */
[----:B------:R1:W-:Y:S01]  /*6660*/  STL [R1+0xe0], R20 ;  /* 0x0000e01401007387 */ /* 0x0003e20000100800 */
[----:B------:R-:W-:Y:S01]  /*6670*/  FFMA.FTZ R5, R25, R2, -R6 ;  /* 0x0000000219057223 */ /* 0x000fe20000010806 */
[----:B------:R-:W-:Y:S02]  /*6680*/  LOP3.LUT R14, R9, R249, R68, 0x96, !PT ;  /* 0x000000f9090e7212 */ /* 0x000fe400078e9644 */
[----:B------:R-:W-:Y:S01]  /*6690*/  FSETP.NEU.FTZ.AND P0, PT, R132, -INF , PT ;  /* 0xff8000008400780b */ /* 0x000fe20003f1d000 */
[----:B------:R-:W-:Y:S01]  /*66a0*/  MUFU.EX2 R109, R5 ;  /* 0x00000005006d7308 */ /* 0x000fe20000000800 */
[----:B------:R-:W-:Y:S01]  /*66b0*/  LOP3.LUT R12, R14, 0xff, RZ, 0xc0, !PT ;  /* 0x000000ff0e0c7812 */ /* 0x000fe200078ec0ff */
[----:B------:R-:W-:-:S04]  /*66c0*/  IMAD.WIDE.U32 R72, R11, -0x326172a9, RZ ;  /* 0xcd9e8d570b487825 */ /* 0x000fc800078e00ff */
[----:B-1----:R-:W-:-:S04]  /*66d0*/  IMAD.WIDE.U32 R20, R7, -0x2daee0ad, RZ ;  /* 0xd2511f5307147825 */ /* 0x002fc800078e00ff */
[----:B------:R-:W-:Y:S01]  /*66e0*/  FFMA.FTZ R7, R28, R2, -R6 ;  /* 0x000000021c077223 */ /* 0x000fe20000010806 */
[----:B------:R-:W-:-:S03]  /*66f0*/  LOP3.LUT R10, R21, R252, R10, 0x96, !PT ;  /* 0x000000fc150a7212 */ /* 0x000fc600078e960a */
[----:B------:R1:W2:Y:S02]  /*6700*/  MUFU.EX2 R108, R7 ;  /* 0x00000007006c7308 */ /* 0x0002a40000000800 */
[----:B------:R-:W-:-:S04]  /*6710*/  IMAD.WIDE.U32 R10, R10, -0x326172a9, RZ ;  /* 0xcd9e8d570a0a7825 */ /* 0x000fc800078e00ff */
[----:B-1----:R-:W-:-:S05]  /*6720*/  FMUL.FTZ R7, R2, R132 ;  /* 0x0000008402077220 */ /* 0x002fca0000410000 */
[----:B------:R-:W-:Y:S02]  /*6730*/  FSEL R5, R7, RZ, P0 ;  /* 0x000000ff07057208 */ /* 0x000fe40000000000 */
[----:B------:R-:W-:Y:S01]  /*6740*/  ISETP.GE.U32.AND P0, PT, R221, R12, PT ;  /* 0x0000000cdd00720c */ /* 0x000fe20003f06070 */
[----:B------:R-:W-:Y:S01]  /*6750*/  IMAD.WIDE.U32 R12, R13, -0x326172a9, RZ ;  /* 0xcd9e8d570d0c7825 */ /* 0x000fe200078e00ff */
[----:B------:R-:W-:Y:S02]  /*6760*/  LOP3.LUT R7, R14, 0xffff, RZ, 0xc0, !PT ;  /* 0x0000ffff0e077812 */ /* 0x000fe400078ec0ff */
[----:B------:R-:W-:Y:S01]  /*6770*/  LOP3.LUT R15, R11, R127, R72, 0x96, !PT ;  /* 0x0000007f0b0f7212 */ /* 0x000fe200078e9648 */
[----:B------:R-:W-:Y:S01]  /*6780*/  FFMA.FTZ R16, R30, R2, -R5 ;  /* 0x000000021e107223 */ /* 0x000fe20000010805 */
[C---:B------:R-:W-:Y:S02]  /*6790*/  LOP3.LUT R18, R10.reuse, 0xff, RZ, 0xc0, !PT ;  /* 0x000000ff0a127812 */ /* 0x040fe400078ec0ff */
[----:B------:R-:W-:-:S02]  /*67a0*/  LOP3.LUT R22, R10, 0xffff, RZ, 0xc0, !PT ;  /* 0x0000ffff0a167812 */ /* 0x000fc400078ec0ff */
[--C-:B------:R-:W-:Y:S02]  /*67b0*/  SHF.R.U32.HI R21, RZ, 0x10, R10.reuse ;  /* 0x00000010ff157819 */ /* 0x100fe4000001160a */
[----:B------:R-:W-:Y:S01]  /*67c0*/  SHF.R.U32.HI R19, RZ, 0x18, R10 ;  /* 0x00000018ff137819 */ /* 0x000fe2000001160a */
[-C--:B------:R-:W-:Y:S01]  /*67d0*/  FFMA.FTZ R10, R29, R2.reuse, -R5 ;  /* 0x000000021d0a7223 */ /* 0x080fe20000010805 */
[----:B------:R-:W-:Y:S02]  /*67e0*/  SHF.R.U32.HI R7, RZ, 0x8, R7 ;  /* 0x00000008ff077819 */ /* 0x000fe40000011607 */
[----:B------:R-:W-:Y:S01]  /*67f0*/  LOP3.LUT R11, R12, 0xff, RZ, 0xc0, !PT ;  /* 0x000000ff0c0b7812 */ /* 0x000fe200078ec0ff */
[----:B------:R-:W-:Y:S01]  /*6800*/  MUFU.EX2 R107, R16 ;  /* 0x00000010006b7308 */ /* 0x000fe20000000800 */
[----:B------:R-:W-:Y:S02]  /*6810*/  LOP3.LUT R7, R7, 0xffff, RZ, 0xc0, !PT ;  /* 0x0000ffff07077812 */ /* 0x000fe400078ec0ff */
[----:B------:R-:W-:Y:S01]  /*6820*/  ISETP.GE.U32.AND P1, PT, R221, R11, PT ;  /* 0x0000000bdd00720c */ /* 0x000fe20003f26070 */
[----:B------:R-:W-:Y:S01]  /*6830*/  FFMA.FTZ R11, R36, R2, -R6 ;  /* 0x00000002240b7223 */ /* 0x000fe20000010806 */
[----:B--2---:R-:W-:-:S03]  /*6840*/  F2FP.BF16.PACK_AB R41, R109, R108 ;  /* 0x0000006c6d29723e */ /* 0x004fc600000010ff */
[----:B------:R1:W2:Y:S01]  /*6850*/  MUFU.EX2 R106, R10 ;  /* 0x0000000a006a7308 */ /* 0x0002a20000000800 */
[----:B------:R-:W-:Y:S01]  /*6860*/  ISETP.GE.U32.AND P4, PT, R221, R7, PT ;  /* 0x00000007dd00720c */ /* 0x000fe20003f86070 */
[----:B------:R-:W-:Y:S01]  /*6870*/  @!P0 HFMA2.BF16_V2 R39, -RZ.H0_H0, RZ.H0_H0, -R41.H0_H0 ;  /* 0x200000ffff278231 */ /* 0x000fe20000340929 */
[----:B------:R-:W-:Y:S02]  /*6880*/  PRMT R40, R41, 0x7632, R40 ;  /* 0x0000763229287816 */ /* 0x000fe40000000028 */
[----:B------:R-:W-:-:S03]  /*6890*/  LOP3.LUT R7, R13, R127, R44, 0x96, !PT ;  /* 0x0000007f0d077212 */ /* 0x000fc600078e962c */
[----:B------:R3:W-:Y:S01]  /*68a0*/  MUFU.EX2 R99, R11 ;  /* 0x0000000b00637308 */ /* 0x0007e20000000800 */
[----:B-1----:R-:W-:-:S04]  /*68b0*/  SHF.R.U32.HI R10, RZ, 0x10, R14 ;  /* 0x00000010ff0a7819 */ /* 0x002fc8000001160e */
[----:B------:R-:W-:Y:S02]  /*68c0*/  LOP3.LUT R10, R10, 0xff, RZ, 0xc0, !PT ;  /* 0x000000ff0a0a7812 */ /* 0x000fe400078ec0ff */
[----:B------:R-:W-:Y:S01]  /*68d0*/  SHF.R.U32.HI R14, RZ, 0x18, R14 ;  /* 0x00000018ff0e7819 */ /* 0x000fe2000001160e */
[----:B---3--:R-:W-:Y:S01]  /*68e0*/  FFMA.FTZ R11, R35, R2, -R6 ;  /* 0x00000002230b7223 */ /* 0x008fe20000010806 */
[----:B------:R-:W-:Y:S02]  /*68f0*/  ISETP.GE.U32.AND P5, PT, R221, R10, PT ;  /* 0x0000000add00720c */ /* 0x000fe40003fa6070 */
[----:B------:R-:W-:Y:S01]  /*6900*/  PRMT R111, R41, 0x5410, R40 ;  /* 0x00005410296f7816 */ /* 0x000fe20000000028 */
[----:B------:R1:W3:Y:S01]  /*6910*/  MUFU.EX2 R96, R11 ;  /* 0x0000000b00607308 */ /* 0x0002e20000000800 */
[----:B------:R-:W-:Y:S02]  /*6920*/  LOP3.LUT R10, R7, 0xffff, RZ, 0xc0, !PT ;  /* 0x0000ffff070a7812 */ /* 0x000fe400078ec0ff */
[----:B------:R-:W-:-:S02]  /*6930*/  @!P0 PRMT R41, R39, 0x5410, RZ ;  /* 0x0000541027298816 */ /* 0x000fc400000000ff */
[----:B------:R-:W-:Y:S02]  /*6940*/  ISETP.GE.U32.AND P0, PT, R221, R14, PT ;  /* 0x0000000edd00720c */ /* 0x000fe40003f06070 */
[----:B------:R-:W-:Y:S02]  /*6950*/  LOP3.LUT R16, R7, 0xff, RZ, 0xc0, !PT ;  /* 0x000000ff07107812 */ /* 0x000fe400078ec0ff */
[----:B------:R-:W-:Y:S01]  /*6960*/  SHF.R.U32.HI R10, RZ, 0x8, R10 ;  /* 0x00000008ff0a7819 */ /* 0x000fe2000001160a */
[----:B------:R-:W-:Y:S01]  /*6970*/  @!P4 HFMA2.BF16_V2 R61, -RZ.H0_H0, RZ.H0_H0, -R40.H0_H0 ;  /* 0x200000ffff3dc231 */ /* 0x000fe20000340928 */
[----:B------:R-:W-:Y:S01]  /*6980*/  ISETP.GE.U32.AND P2, PT, R221, R16, PT ;  /* 0x00000010dd00720c */ /* 0x000fe20003f46070 */
[----:B-1----:R-:W-:Y:S01]  /*6990*/  FFMA.FTZ R11, R37, R2, -R5 ;  /* 0x00000002250b7223 */ /* 0x002fe20000010805 */
[----:B--2---:R-:W-:Y:S02]  /*69a0*/  F2FP.BF16.PACK_AB R37, R106, R107 ;  /* 0x0000006b6a25723e */ /* 0x004fe400000010ff */
[----:B------:R-:W-:Y:S01]  /*69b0*/  LOP3.LUT R10, R10, 0xffff, RZ, 0xc0, !PT ;  /* 0x0000ffff0a0a7812 */ /* 0x000fe200078ec0ff */
[----:B------:R1:W-:Y:S01]  /*69c0*/  MUFU.EX2 R97, R11 ;  /* 0x0000000b00617308 */ /* 0x0003e20000000800 */
[----:B------:R-:W-:-:S02]  /*69d0*/  PRMT R36, R37, 0x7632, R36 ;  /* 0x0000763225247816 */ /* 0x000fc40000000024 */
[----:B------:R-:W-:Y:S02]  /*69e0*/  @!P4 PRMT R40, R61, 0x5410, RZ ;  /* 0x000054103d28c816 */ /* 0x000fe400000000ff */
[----:B------:R-:W-:Y:S02]  /*69f0*/  ISETP.GE.U32.AND P4, PT, R221, R10, PT ;  /* 0x0000000add00720c */ /* 0x000fe40003f86070 */
[----:B------:R-:W-:Y:S01]  /*6a00*/  SHF.R.U32.HI R10, RZ, 0x10, R7 ;  /* 0x00000010ff0a7819 */ /* 0x000fe20000011607 */
[----:B------:R-:W-:Y:S01]  /*6a10*/  @!P0 HFMA2.BF16_V2 R63, -RZ.H0_H0, RZ.H0_H0, -R36.H0_H0 ;  /* 0x200000ffff3f8231 */ /* 0x000fe20000340924 */
[----:B---3--:R-:W-:Y:S01]  /*6a20*/  F2FP.BF16.PACK_AB R39, R96, R99 ;  /* 0x000000636027723e */ /* 0x008fe200000010ff */
[----:B-1----:R-:W-:-:S04]  /*6a30*/  FFMA.FTZ R11, R38, R2, -R5 ;  /* 0x00000002260b7223 */ /* 0x002fc80000010805 */
[----:B------:R1:W2:Y:S01]  /*6a40*/  MUFU.EX2 R89, R11 ;  /* 0x0000000b00597308 */ /* 0x0002a20000000800 */
[----:B------:R-:W-:Y:S01]  /*6a50*/  LOP3.LUT R10, R10, 0xff, RZ, 0xc0, !PT ;  /* 0x000000ff0a0a7812 */ /* 0x000fe200078ec0ff */
[----:B------:R-:W-:Y:S01]  /*6a60*/  @!P5 HFMA2.BF16_V2 R62, -RZ.H0_H0, RZ.H0_H0, -R37.H0_H0 ;  /* 0x200000ffff3ed231 */ /* 0x000fe20000340925 */
[----:B------:R-:W-:Y:S01]  /*6a70*/  PRMT R110, R37, 0x5410, R36 ;  /* 0x00005410256e7816 */ /* 0x000fe20000000024 */
[----:B------:R-:W-:Y:S01]  /*6a80*/  @!P2 HFMA2.BF16_V2 R64, -RZ.H0_H0, RZ.H0_H0, -R39.H0_H0 ;  /* 0x200000ffff40a231 */ /* 0x000fe20000340927 */
[----:B------:R-:W-:Y:S02]  /*6a90*/  @!P0 PRMT R36, R63, 0x5410, RZ ;  /* 0x000054103f248816 */ /* 0x000fe400000000ff */
[----:B------:R-:W-:Y:S02]  /*6aa0*/  PRMT R38, R39, 0x7632, R38 ;  /* 0x0000763227267816 */ /* 0x000fe40000000026 */
[----:B------:R-:W-:Y:S02]  /*6ab0*/  ISETP.GE.U32.AND P0, PT, R221, R10, PT ;  /* 0x0000000add00720c */ /* 0x000fe40003f06070 */
[----:B------:R-:W-:-:S02]  /*6ac0*/  SHF.R.U32.HI R7, RZ, 0x18, R7 ;  /* 0x00000018ff077819 */ /* 0x000fc40000011607 */
[----:B------:R-:W-:Y:S01]  /*6ad0*/  @!P5 PRMT R37, R62, 0x5410, RZ ;  /* 0x000054103e25d816 */ /* 0x000fe200000000ff */
[-C--:B-1----:R-:W-:Y:S01]  /*6ae0*/  FFMA.FTZ R11, R34, R2.reuse, -R6 ;  /* 0x00000002220b7223 */ /* 0x082fe20000010806 */
[----:B------:R-:W-:Y:S01]  /*6af0*/  PRMT R62, R39, 0x5410, R38 ;  /* 0x00005410273e7816 */ /* 0x000fe20000000026 */
[----:B------:R-:W-:Y:S01]  /*6b00*/  FFMA.FTZ R10, R60, R2, -R5 ;  /* 0x000000023c0a7223 */ /* 0x000fe20000010805 */
[----:B------:R-:W-:Y:S01]  /*6b10*/  @!P2 PRMT R39, R64, 0x5410, RZ ;  /* 0x000054104027a816 */ /* 0x000fe200000000ff */
[----:B------:R1:W-:Y:S01]  /*6b20*/  MUFU.EX2 R87, R11 ;  /* 0x0000000b00577308 */ /* 0x0003e20000000800 */
[----:B------:R-:W-:Y:S02]  /*6b30*/  ISETP.GE.U32.AND P2, PT, R221, R7, PT ;  /* 0x00000007dd00720c */ /* 0x000fe40003f46070 */
[----:B------:R-:W-:Y:S02]  /*6b40*/  LOP3.LUT R7, R12, 0xffff, RZ, 0xc0, !PT ;  /* 0x0000ffff0c077812 */ /* 0x000fe400078ec0ff */
[----:B--2---:R-:W-:-:S03]  /*6b50*/  F2FP.BF16.PACK_AB R35, R89, R97 ;  /* 0x000000615923723e */ /* 0x004fc600000010ff */
[----:B------:R2:W-:Y:S01]  /*6b60*/  MUFU.EX2 R76, R10 ;  /* 0x0000000a004c7308 */ /* 0x0005e20000000800 */
[----:B------:R-:W-:Y:S01]  /*6b70*/  PRMT R34, R35, 0x7632, R34 ;  /* 0x0000763223227816 */ /* 0x000fe20000000022 */
[----:B-1----:R-:W-:Y:S01]  /*6b80*/  FFMA.FTZ R11, R31, R2, -R6 ;  /* 0x000000021f0b7223 */ /* 0x002fe20000010806 */
[----:B------:R-:W-:-:S05]  /*6b90*/  @!P0 HFMA2.BF16_V2 R66, -RZ.H0_H0, RZ.H0_H0, -R35.H0_H0 ;  /* 0x200000ffff428231 */ /* 0x000fca0000340923 */
[----:B------:R-:W1:Y:S01]  /*6ba0*/  MUFU.EX2 R82, R11 ;  /* 0x0000000b00527308 */ /* 0x000e620000000800 */
[----:B--2---:R-:W-:Y:S01]  /*6bb0*/  SHF.R.U32.HI R10, RZ, 0x8, R7 ;  /* 0x00000008ff0a7819 */ /* 0x004fe20000011607 */
[----:B------:R-:W-:Y:S01]  /*6bc0*/  FFMA.FTZ R7, R33, R2, -R5 ;  /* 0x0000000221077223 */ /* 0x000fe20000010805 */
[----:B------:R-:W-:Y:S02]  /*6bd0*/  PRMT R61, R35, 0x5410, R34 ;  /* 0x00005410233d7816 */ /* 0x000fe40000000022 */
[----:B------:R-:W-:Y:S02]  /*6be0*/  LOP3.LUT R10, R10, 0xffff, RZ, 0xc0, !PT ;  /* 0x0000ffff0a0a7812 */ /* 0x000fe400078ec0ff */
[----:B------:R-:W-:Y:S02]  /*6bf0*/  @!P0 PRMT R35, R66, 0x5410, RZ ;  /* 0x0000541042238816 */ /* 0x000fe400000000ff */
[----:B------:R-:W-:Y:S02]  /*6c00*/  ISETP.GE.U32.AND P0, PT, R221, R10, PT ;  /* 0x0000000add00720c */ /* 0x000fe40003f06070 */
[----:B------:R-:W-:Y:S01]  /*6c10*/  SHF.R.U32.HI R10, RZ, 0x10, R12 ;  /* 0x00000010ff0a7819 */ /* 0x000fe2000001160c */
[----:B------:R2:W3:Y:S01]  /*6c20*/  MUFU.EX2 R80, R7 ;  /* 0x0000000700507308 */ /* 0x0004e20000000800 */
[----:B------:R-:W-:-:S02]  /*6c30*/  @!P2 HFMA2.BF16_V2 R67, -RZ.H0_H0, RZ.H0_H0, -R34.H0_H0 ;  /* 0x200000ffff43a231 */ /* 0x000fc40000340922 */
[----:B------:R-:W-:Y:S02]  /*6c40*/  LOP3.LUT R10, R10, 0xff, RZ, 0xc0, !PT ;  /* 0x000000ff0a0a7812 */ /* 0x000fe400078ec0ff */
[----:B-1----:R-:W-:Y:S02]  /*6c50*/  F2FP.BF16.PACK_AB R31, R82, R87 ;  /* 0x00000057521f723e */ /* 0x002fe400000010ff */
[----:B------:R-:W-:Y:S02]  /*6c60*/  @!P2 PRMT R34, R67, 0x5410, RZ ;  /* 0x000054104322a816 */ /* 0x000fe400000000ff */
[----:B------:R-:W-:Y:S01]  /*6c70*/  ISETP.GE.U32.AND P2, PT, R221, R10, PT ;  /* 0x0000000add00720c */ /* 0x000fe20003f46070 */
[----:B--2---:R-:W-:Y:S01]  /*6c80*/  FFMA.FTZ R7, R32, R2, -R6 ;  /* 0x0000000220077223 */ /* 0x004fe20000010806 */
[----:B------:R-:W-:-:S03]  /*6c90*/  LOP3.LUT R10, R8, 0xffff, RZ, 0xc0, !PT ;  /* 0x0000ffff080a7812 */ /* 0x000fc600078ec0ff */
[----:B------:R1:W-:Y:S01]  /*6ca0*/  MUFU.EX2 R92, R7 ;  /* 0x00000007005c7308 */ /* 0x0003e20000000800 */
[----:B------:R-:W-:Y:S02]  /*6cb0*/  PRMT R30, R31, 0x7632, R30 ;  /* 0x000076321f1e7816 */ /* 0x000fe4000000001e */
[----:B------:R-:W-:-:S03]  /*6cc0*/  SHF.R.U32.HI R17, RZ, 0x18, R12 ;  /* 0x00000018ff117819 */ /* 0x000fc6000001160c */
[----:B------:R-:W-:Y:S01]  /*6cd0*/  @!P0 HFMA2.BF16_V2 R71, -RZ.H0_H0, RZ.H0_H0, -R30.H0_H0 ;  /* 0x200000ffff478231 */ /* 0x000fe2000034091e */
[----:B------:R-:W-:Y:S01]  /*6ce0*/  ISETP.GE.U32.AND P3, PT, R221, R17, PT ;  /* 0x00000011dd00720c */ /* 0x000fe20003f66070 */
[----:B-1----:R-:W-:-:S04]  /*6cf0*/  FFMA.FTZ R7, R23, R2, -R6 ;  /* 0x0000000217077223 */ /* 0x002fc80000010806 */
[----:B------:R1:W2:Y:S01]  /*6d00*/  MUFU.EX2 R94, R7 ;  /* 0x00000007005e7308 */ /* 0x0002a20000000800 */
[----:B------:R-:W-:Y:S01]  /*6d10*/  @!P1 HFMA2.BF16_V2 R70, -RZ.H0_H0, RZ.H0_H0, -R31.H0_H0 ;  /* 0x200000ffff469231 */ /* 0x000fe2000034091f */
[----:B------:R-:W-:Y:S02]  /*6d20*/  PRMT R60, R31, 0x5410, R30 ;  /* 0x000054101f3c7816 */ /* 0x000fe4000000001e */
[----:B---3--:R-:W-:Y:S02]  /*6d30*/  F2FP.BF16.PACK_AB R33, R80, R76 ;  /* 0x0000004c5021723e */ /* 0x008fe400000010ff */
[----:B------:R-:W-:Y:S02]  /*6d40*/  @!P0 PRMT R30, R71, 0x5410, RZ ;  /* 0x00005410471e8816 */ /* 0x000fe400000000ff */
[----:B-1----:R-:W-:-:S04]  /*6d50*/  SHF.R.U32.HI R7, RZ, 0x8, R10 ;  /* 0x00000008ff077819 */ /* 0x002fc8000001160a */
[----:B------:R-:W-:Y:S02]  /*6d60*/  LOP3.LUT R7, R7, 0xffff, RZ, 0xc0, !PT ;  /* 0x0000ffff07077812 */ /* 0x000fe400078ec0ff */
[----:B------:R-:W-:Y:S02]  /*6d70*/  LOP3.LUT R10, R8, 0xff, RZ, 0xc0, !PT ;  /* 0x000000ff080a7812 */ /* 0x000fe400078ec0ff */
[----:B------:R-:W-:Y:S01]  /*6d80*/  ISETP.GE.U32.AND P0, PT, R221, R7, PT ;  /* 0x00000007dd00720c */ /* 0x000fe20003f06070 */
[-CC-:B------:R-:W-:Y:S01]  /*6d90*/  FFMA.FTZ R7, R26, R2.reuse, -R5.reuse ;  /* 0x000000021a077223 */ /* 0x180fe20000010805 */
[----:B------:R-:W-:Y:S01]  /*6da0*/  @!P1 PRMT R31, R70, 0x5410, RZ ;  /* 0x00005410461f9816 */ /* 0x000fe200000000ff */
[----:B------:R-:W-:Y:S01]  /*6db0*/  FFMA.FTZ R11, R51, R2, -R5 ;  /* 0x00000002330b7223 */ /* 0x000fe20000010805 */
[----:B------:R-:W-:Y:S01]  /*6dc0*/  PRMT R32, R33, 0x7632, R32 ;  /* 0x0000763221207816 */ /* 0x000fe20000000020 */
[----:B------:R1:W-:Y:S01]  /*6dd0*/  MUFU.EX2 R85, R7 ;  /* 0x0000000700557308 */ /* 0x0003e20000000800 */
[----:B------:R-:W-:Y:S01]  /*6de0*/  ISETP.GE.U32.AND P1, PT, R221, R10, PT ;  /* 0x0000000add00720c */ /* 0x000fe20003f26070 */
[----:B------:R-:W-:-:S02]  /*6df0*/  @!P2 HFMA2.BF16_V2 R77, -RZ.H0_H0, RZ.H0_H0, -R33.H0_H0 ;  /* 0x200000ffff4da231 */ /* 0x000fc40000340921 */
[----:B------:R-:W-:-:S04]  /*6e00*/  @!P3 HFMA2.BF16_V2 R78, -RZ.H0_H0, RZ.H0_H0, -R32.H0_H0 ;  /* 0x200000ffff4eb231 */ /* 0x000fc80000340920 */
[----:B------:R-:W3:Y:S01]  /*6e10*/  MUFU.EX2 R84, R11 ;  /* 0x0000000b00547308 */ /* 0x000ee20000000800 */
[--C-:B------:R-:W-:Y:S02]  /*6e20*/  SHF.R.U32.HI R10, RZ, 0x18, R8.reuse ;  /* 0x00000018ff0a7819 */ /* 0x100fe40000011608 */
[----:B-1----:R-:W-:Y:S02]  /*6e30*/  SHF.R.U32.HI R7, RZ, 0x10, R8 ;  /* 0x00000010ff077819 */ /* 0x002fe40000011608 */
[----:B------:R-:W-:Y:S02]  /*6e40*/  PRMT R45, R33, 0x5410, R32 ;  /* 0x00005410212d7816 */ /* 0x000fe40000000020 */
[----:B------:R-:W-:Y:S02]  /*6e50*/  LOP3.LUT R7, R7, 0xff, RZ, 0xc0, !PT ;  /* 0x000000ff07077812 */ /* 0x000fe400078ec0ff */
[----:B--2---:R-:W-:Y:S02]  /*6e60*/  F2FP.BF16.PACK_AB R27, R94, R92 ;  /* 0x0000005c5e1b723e */ /* 0x004fe400000010ff */
[----:B------:R-:W-:-:S02]  /*6e70*/  @!P3 PRMT R32, R78, 0x5410, RZ ;  /* 0x000054104e20b816 */ /* 0x000fc400000000ff */
[----:B------:R-:W-:Y:S02]  /*6e80*/  @!P2 PRMT R33, R77, 0x5410, RZ ;  /* 0x000054104d21a816 */ /* 0x000fe400000000ff */
[C---:B------:R-:W-:Y:S02]  /*6e90*/  ISETP.GE.U32.AND P3, PT, R221.reuse, R7, PT ;  /* 0x00000007dd00720c */ /* 0x040fe40003f66070 */
[----:B------:R-:W-:Y:S01]  /*6ea0*/  ISETP.GE.U32.AND P2, PT, R221, R10, PT ;  /* 0x0000000add00720c */ /* 0x000fe20003f46070 */
[----:B------:R-:W-:Y:S01]  /*6eb0*/  FFMA.FTZ R10, R47, R2, -R6 ;  /* 0x000000022f0a7223 */ /* 0x000fe20000010806 */
[----:B------:R-:W-:Y:S01]  /*6ec0*/  PRMT R26, R27, 0x7632, R26 ;  /* 0x000076321b1a7816 */ /* 0x000fe2000000001a */
[----:B------:R-:W-:Y:S01]  /*6ed0*/  @!P1 HFMA2.BF16_V2 R79, -RZ.H0_H0, RZ.H0_H0, -R27.H0_H0 ;  /* 0x200000ffff4f9231 */ /* 0x000fe2000034091b */
[----:B------:R-:W-:Y:S01]  /*6ee0*/  LOP3.LUT R7, R15, 0xff, RZ, 0xc0, !PT ;  /* 0x000000ff0f077812 */ /* 0x000fe200078ec0ff */
[----:B------:R1:W-:Y:S01]  /*6ef0*/  MUFU.EX2 R86, R10 ;  /* 0x0000000a00567308 */ /* 0x0003e20000000800 */
[----:B------:R-:W-:Y:S01]  /*6f00*/  PRMT R101, R27, 0x5410, R26 ;  /* 0x000054101b657816 */ /* 0x000fe2000000001a */
[----:B------:R-:W-:Y:S01]  /*6f10*/  @!P0 HFMA2.BF16_V2 R81, -RZ.H0_H0, RZ.H0_H0, -R26.H0_H0 ;  /* 0x200000ffff518231 */ /* 0x000fe2000034091a */
[----:B---3--:R-:W-:-:S02]  /*6f20*/  F2FP.BF16.PACK_AB R29, R85, R84 ;  /* 0x00000054551d723e */ /* 0x008fc400000010ff */
[----:B------:R-:W-:Y:S02]  /*6f30*/  @!P1 PRMT R27, R79, 0x5410, RZ ;  /* 0x000054104f1b9816 */ /* 0x000fe400000000ff */
[----:B------:R-:W-:Y:S02]  /*6f40*/  ISETP.GE.U32.AND P1, PT, R221, R7, PT ;  /* 0x00000007dd00720c */ /* 0x000fe40003f26070 */
[----:B------:R-:W-:Y:S01]  /*6f50*/  SHF.R.U32.HI R7, RZ, 0x18, R15 ;  /* 0x00000018ff077819 */ /* 0x000fe2000001160f */
[----:B------:R-:W-:Y:S01]  /*6f60*/  @!P3 HFMA2.BF16_V2 R83, -RZ.H0_H0, RZ.H0_H0, -R29.H0_H0 ;  /* 0x200000ffff53b231 */ /* 0x000fe2000034091d */
[----:B-1----:R-:W-:Y:S01]  /*6f70*/  FFMA.FTZ R10, R24, R2, -R6 ;  /* 0x00000002180a7223 */ /* 0x002fe20000010806 */
[----:B------:R-:W-:-:S03]  /*6f80*/  @!P0 PRMT R26, R81, 0x5410, RZ ;  /* 0x00005410511a8816 */ /* 0x000fc600000000ff */
[----:B------:R1:W2:Y:S01]  /*6f90*/  MUFU.EX2 R93, R10 ;  /* 0x0000000a005d7308 */ /* 0x0002a20000000800 */
[----:B------:R-:W-:Y:S02]  /*6fa0*/  PRMT R28, R29, 0x7632, R28 ;  /* 0x000076321d1c7816 */ /* 0x000fe4000000001c */
[----:B------:R-:W-:Y:S02]  /*6fb0*/  ISETP.GE.U32.AND P0, PT, R221, R7, PT ;  /* 0x00000007dd00720c */ /* 0x000fe40003f06070 */
[----:B------:R-:W-:Y:S02]  /*6fc0*/  LOP3.LUT R7, R21, 0xff, RZ, 0xc0, !PT ;  /* 0x000000ff15077812 */ /* 0x000fe400078ec0ff */
[----:B------:R-:W-:Y:S02]  /*6fd0*/  PRMT R77, R29, 0x5410, R28 ;  /* 0x000054101d4d7816 */ /* 0x000fe4000000001c */
[----:B------:R-:W-:Y:S02]  /*6fe0*/  @!P3 PRMT R29, R83, 0x5410, RZ ;  /* 0x00005410531db816 */ /* 0x000fe400000000ff */
[----:B------:R-:W-:-:S02]  /*6ff0*/  ISETP.GE.U32.AND P3, PT, R221, R7, PT ;  /* 0x00000007dd00720c */ /* 0x000fc40003f66070 */
[----:B------:R-:W-:Y:S01]  /*7000*/  LOP3.LUT R7, R15, 0xffff, RZ, 0xc0, !PT ;  /* 0x0000ffff0f077812 */ /* 0x000fe200078ec0ff */
[----:B-1----:R-:W-:Y:S01]  /*7010*/  FFMA.FTZ R10, R42, R2, -R6 ;  /* 0x000000022a0a7223 */ /* 0x002fe20000010806 */
[----:B------:R-:W-:Y:S01]  /*7020*/  LOP3.LUT R11, R73, R126, R222, 0x96, !PT ;  /* 0x0000007e490b7212 */ /* 0x000fe200078e96de */
[----:B------:R-:W-:Y:S02]  /*7030*/  FFMA.FTZ R16, R49, R2, -R5 ;  /* 0x0000000231107223 */ /* 0x000fe40000010805 */
[----:B------:R1:W-:Y:S01]  /*7040*/  MUFU.EX2 R100, R10 ;  /* 0x0000000a00647308 */ /* 0x0003e20000000800 */
[----:B------:R-:W-:Y:S01]  /*7050*/  SHF.R.U32.HI R14, RZ, 0x8, R7 ;  /* 0x00000008ff0e7819 */ /* 0x000fe20000011607 */
[----:B------:R-:W-:Y:S01]  /*7060*/  @!P2 HFMA2.BF16_V2 R88, -RZ.H0_H0, RZ.H0_H0, -R28.H0_H0 ;  /* 0x200000ffff58a231 */ /* 0x000fe2000034091c */
[----:B--2---:R-:W-:Y:S02]  /*7070*/  F2FP.BF16.PACK_AB R25, R93, R86 ;  /* 0x000000565d19723e */ /* 0x004fe400000010ff */
[----:B------:R-:W-:-:S03]  /*7080*/  LOP3.LUT R14, R14, 0xffff, RZ, 0xc0, !PT ;  /* 0x0000ffff0e0e7812 */ /* 0x000fc600078ec0ff */
[----:B------:R2:W-:Y:S01]  /*7090*/  MUFU.EX2 R90, R16 ;  /* 0x00000010005a7308 */ /* 0x0005e20000000800 */
[----:B-1----:R-:W-:-:S07]  /*70a0*/  FFMA.FTZ R10, R54, R2, -R5 ;  /* 0x00000002360a7223 */ /* 0x002fce0000010805 */
[----:B------:R1:W-:Y:S01]  /*70b0*/  MUFU.EX2 R81, R10 ;  /* 0x0000000a00517308 */ /* 0x0003e20000000800 */
[----:B------:R-:W-:Y:S01]  /*70c0*/  SHF.R.U32.HI R15, RZ, 0x10, R15 ;  /* 0x00000010ff0f7819 */ /* 0x000fe2000001160f */
[----:B--2---:R-:W-:Y:S01]  /*70d0*/  FFMA.FTZ R16, R50, R2, -R6 ;  /* 0x0000000232107223 */ /* 0x004fe20000010806 */
[----:B------:R-:W-:Y:S01]  /*70e0*/  @!P2 PRMT R28, R88, 0x5410, RZ ;  /* 0x00005410581ca816 */ /* 0x000fe200000000ff */
[----:B------:R-:W-:Y:S01]  /*70f0*/  @!P1 HFMA2.BF16_V2 R98, -RZ.H0_H0, RZ.H0_H0, -R25.H0_H0 ;  /* 0x200000ffff629231 */ /* 0x000fe20000340919 */
[----:B------:R-:W-:-:S03]  /*7100*/  ISETP.GE.U32.AND P2, PT, R221, R14, PT ;  /* 0x0000000edd00720c */ /* 0x000fc60003f46070 */
[----:B------:R2:W3:Y:S01]  /*7110*/  MUFU.EX2 R91, R16 ;  /* 0x00000010005b7308 */ /* 0x0004e20000000800 */
[----:B------:R-:W-:Y:S01]  /*7120*/  PRMT R24, R25, 0x7632, R24 ;  /* 0x0000763219187816 */ /* 0x000fe20000000018 */
[----:B-1----:R-:W-:-:S03]  /*7130*/  IMAD.WIDE.U32 R10, R11, -0x2daee0ad, RZ ;  /* 0xd2511f530b0a7825 */ /* 0x002fc600078e00ff */
[----:B------:R-:W-:Y:S02]  /*7140*/  PRMT R246, R25, 0x5410, R24 ;  /* 0x0000541019f67816 */ /* 0x000fe40000000018 */
[----:B------:R-:W-:Y:S02]  /*7150*/  LOP3.LUT R7, R11, R249, R20, 0x96, !PT ;  /* 0x000000f90b077212 */ /* 0x000fe400078e9614 */
[----:B------:R-:W-:Y:S01]  /*7160*/  LOP3.LUT R42, R10, 0xffff, RZ, 0xc0, !PT ;  /* 0x0000ffff0a2a7812 */ /* 0x000fe200078ec0ff */
[----:B------:R-:W-:Y:S01]  /*7170*/  FFMA.FTZ R11, R48, R2, -R6 ;  /* 0x00000002300b7223 */ /* 0x000fe20000010806 */
[----:B--2---:R-:W-:Y:S02]  /*7180*/  LOP3.LUT R16, R10, 0xff, RZ, 0xc0, !PT ;  /* 0x000000ff0a107812 */ /* 0x004fe400078ec0ff */
[--C-:B------:R-:W-:Y:S02]  /*7190*/  SHF.R.U32.HI R17, RZ, 0x10, R10.reuse ;  /* 0x00000010ff117819 */ /* 0x100fe4000001160a */
[----:B------:R-:W-:-:S02]  /*71a0*/  SHF.R.U32.HI R14, RZ, 0x18, R10 ;  /* 0x00000018ff0e7819 */ /* 0x000fc4000001160a */
[----:B------:R-:W-:Y:S01]  /*71b0*/  LOP3.LUT R10, R15, 0xff, RZ, 0xc0, !PT ;  /* 0x000000ff0f0a7812 */ /* 0x000fe200078ec0ff */
[----:B------:R1:W-:Y:S01]  /*71c0*/  MUFU.EX2 R95, R11 ;  /* 0x0000000b005f7308 */ /* 0x0003e20000000800 */
[----:B------:R-:W-:Y:S02]  /*71d0*/  @!P1 PRMT R25, R98, 0x5410, RZ ;  /* 0x0000541062199816 */ /* 0x000fe400000000ff */
[C---:B------:R-:W-:Y:S02]  /*71e0*/  ISETP.GE.U32.AND P1, PT, R221.reuse, R10, PT ;  /* 0x0000000add00720c */ /* 0x040fe40003f26070 */
[----:B------:R-:W-:Y:S02]  /*71f0*/  SHF.R.U32.HI R10, RZ, 0x8, R22 ;  /* 0x00000008ff0a7819 */ /* 0x000fe40000011616 */
[----:B------:R-:W-:Y:S01]  /*7200*/  ISETP.GE.U32.AND P5, PT, R221, R18, PT ;  /* 0x00000012dd00720c */ /* 0x000fe20003fa6070 */
[----:B-1----:R-:W-:-:S04]  /*7210*/  FFMA.FTZ R11, R57, R2, -R5 ;  /* 0x00000002390b7223 */ /* 0x002fc80000010805 */
[----:B------:R1:W-:Y:S01]  /*7220*/  MUFU.EX2 R79, R11 ;  /* 0x0000000b004f7308 */ /* 0x0003e20000000800 */
[----:B------:R-:W-:Y:S01]  /*7230*/  @!P2 HFMA2.BF16_V2 R102, -RZ.H0_H0, RZ.H0_H0, -R24.H0_H0 ;  /* 0x200000ffff66a231 */ /* 0x000fe20000340918 */
[----:B---3--:R-:W-:Y:S01]  /*7240*/  F2FP.BF16.PACK_AB R21, R91, R100 ;  /* 0x000000645b15723e */ /* 0x008fe200000010ff */
[----:B------:R-:W-:Y:S01]  /*7250*/  @!P4 HFMA2.BF16_V2 R65, -RZ.H0_H0, RZ.H0_H0, -R38.H0_H0 ;  /* 0x200000ffff41c231 */ /* 0x000fe20000340926 */
[----:B-1----:R-:W-:Y:S01]  /*7260*/  LOP3.LUT R11, R10, 0xffff, RZ, 0xc0, !PT ;  /* 0x0000ffff0a0b7812 */ /* 0x002fe200078ec0ff */
[----:B------:R-:W-:-:S04]  /*7270*/  FFMA.FTZ R10, R59, R2, -R5 ;  /* 0x000000023b0a7223 */ /* 0x000fc80000010805 */
[----:B------:R1:W2:Y:S01]  /*7280*/  MUFU.EX2 R83, R10 ;  /* 0x0000000a00537308 */ /* 0x0002a20000000800 */
[----:B------:R-:W-:Y:S02]  /*7290*/  @!P2 PRMT R24, R102, 0x5410, RZ ;  /* 0x000054106618a816 */ /* 0x000fe400000000ff */
[----:B------:R-:W-:Y:S02]  /*72a0*/  ISETP.GE.U32.AND P2, PT, R221, R11, PT ;  /* 0x0000000bdd00720c */ /* 0x000fe40003f46070 */
[----:B------:R-:W-:Y:S01]  /*72b0*/  F2FP.BF16.PACK_AB R23, R90, R81 ;  /* 0x000000515a17723e */ /* 0x000fe200000010ff */
[----:B------:R-:W-:Y:S01]  /*72c0*/  @!P5 HFMA2.BF16_V2 R105, -RZ.H0_H0, RZ.H0_H0, -R21.H0_H0 ;  /* 0x200000ffff69d231 */ /* 0x000fe20000340915 */
[----:B------:R-:W-:Y:S01]  /*72d0*/  @!P4 PRMT R38, R65, 0x5410, RZ ;  /* 0x000054104126c816 */ /* 0x000fe200000000ff */
[-C--:B------:R-:W-:Y:S01]  /*72e0*/  FFMA.FTZ R11, R55, R2.reuse, -R6 ;  /* 0x00000002370b7223 */ /* 0x080fe20000010806 */
[----:B------:R-:W-:Y:S02]  /*72f0*/  ISETP.GE.U32.AND P4, PT, R221, R19, PT ;  /* 0x00000013dd00720c */ /* 0x000fe40003f86070 */
[----:B------:R-:W-:Y:S01]  /*7300*/  PRMT R20, R21, 0x7632, R20 ;  /* 0x0000763215147816 */ /* 0x000fe20000000014 */
[----:B------:R-:W-:Y:S01]  /*7310*/  @!P1 HFMA2.BF16_V2 R104, -RZ.H0_H0, RZ.H0_H0, -R23.H0_H0 ;  /* 0x200000ffff689231 */ /* 0x000fe20000340917 */
[----:B------:R-:W-:Y:S01]  /*7320*/  PRMT R22, R23, 0x7632, R22 ;  /* 0x0000763217167816 */ /* 0x000fe20000000016 */
[----:B-1----:R-:W-:-:S02]  /*7330*/  FFMA.FTZ R10, R53, R2, -R6 ;  /* 0x00000002350a7223 */ /* 0x002fc40000010806 */
[----:B------:R-:W-:Y:S01]  /*7340*/  FFMA.FTZ R6, R46, R2, -R6 ;  /* 0x000000022e067223 */ /* 0x000fe20000010806 */
[----:B------:R-:W-:Y:S01]  /*7350*/  PRMT R138, R21, 0x5410, R20 ;  /* 0x00005410158a7816 */ /* 0x000fe20000000014 */
[----:B------:R1:W3:Y:S01]  /*7360*/  MUFU.EX2 R98, R10 ;  /* 0x0000000a00627308 */ /* 0x0002e20000000800 */
[----:B--2---:R-:W-:Y:S02]  /*7370*/  F2FP.BF16.PACK_AB R19, R83, R79 ;  /* 0x0000004f5313723e */ /* 0x004fe400000010ff */
[----:B------:R-:W-:Y:S02]  /*7380*/  @!P5 PRMT R21, R105, 0x5410, RZ ;  /* 0x000054106915d816 */ /* 0x000fe400000000ff */
[----:B------:R-:W-:Y:S01]  /*7390*/  PRMT R219, R23, 0x5410, R22 ;  /* 0x0000541017db7816 */ /* 0x000fe20000000016 */
[----:B------:R-:W-:Y:S01]  /*73a0*/  @!P2 HFMA2.BF16_V2 R112, -RZ.H0_H0, RZ.H0_H0, -R20.H0_H0 ;  /* 0x200000ffff70a231 */ /* 0x000fe20000340914 */
[----:B------:R-:W-:Y:S01]  /*73b0*/  @!P1 PRMT R23, R104, 0x5410, RZ ;  /* 0x0000541068179816 */ /* 0x000fe200000000ff */
[----:B------:R2:W-:Y:S01]  /*73c0*/  MUFU.EX2 R105, R6 ;  /* 0x0000000600697308 */ /* 0x0005e20000000800 */
[----:B------:R-:W-:Y:S01]  /*73d0*/  PRMT R18, R19, 0x7632, R18 ;  /* 0x0000763213127816 */ /* 0x000fe20000000012 */
[----:B------:R-:W-:Y:S01]  /*73e0*/  @!P0 HFMA2.BF16_V2 R103, -RZ.H0_H0, RZ.H0_H0, -R22.H0_H0 ;  /* 0x200000ffff678231 */ /* 0x000fe20000340916 */
[----:B-1----:R-:W-:-:S05]  /*73f0*/  LOP3.LUT R10, R7, 0xff, RZ, 0xc0, !PT ;  /* 0x000000ff070a7812 */ /* 0x002fca00078ec0ff */
[----:B------:R1:W4:Y:S01]  /*7400*/  MUFU.EX2 R104, R11 ;  /* 0x0000000b00687308 */ /* 0x0003220000000800 */
[----:B------:R-:W-:Y:S01]  /*7410*/  ISETP.GE.U32.AND P5, PT, R221, R10, PT ;  /* 0x0000000add00720c */ /* 0x000fe20003fa6070 */
[----:B------:R-:W-:Y:S01]  /*7420*/  FFMA.FTZ R10, R56, R2, -R5 ;  /* 0x00000002380a7223 */ /* 0x000fe20000010805 */
[----:B--2---:R-:W-:Y:S01]  /*7430*/  LOP3.LUT R6, R7, 0xffff, RZ, 0xc0, !PT ;  /* 0x0000ffff07067812 */ /* 0x004fe200078ec0ff */
[----:B------:R-:W-:Y:S01]  /*7440*/  @!P4 HFMA2.BF16_V2 R113, -RZ.H0_H0, RZ.H0_H0, -R18.H0_H0 ;  /* 0x200000ffff71c231 */ /* 0x000fe20000340912 */
[----:B------:R-:W-:Y:S02]  /*7450*/  @!P2 PRMT R20, R112, 0x5410, RZ ;  /* 0x000054107014a816 */ /* 0x000fe400000000ff */
[----:B------:R-:W-:Y:S01]  /*7460*/  SHF.R.U32.HI R6, RZ, 0x8, R6 ;  /* 0x00000008ff067819 */ /* 0x000fe20000011606 */
[----:B------:R2:W-:Y:S01]  /*7470*/  MUFU.EX2 R78, R10 ;  /* 0x0000000a004e7308 */ /* 0x0005e20000000800 */
[----:B-1----:R-:W-:Y:S02]  /*7480*/  LOP3.LUT R11, R17, 0xff, RZ, 0xc0, !PT ;  /* 0x000000ff110b7812 */ /* 0x002fe400078ec0ff */
[----:B------:R-:W-:-:S02]  /*7490*/  @!P0 PRMT R22, R103, 0x5410, RZ ;  /* 0x0000541067168816 */ /* 0x000fc400000000ff */
[C---:B------:R-:W-:Y:S02]  /*74a0*/  ISETP.GE.U32.AND P2, PT, R221.reuse, R11, PT ;  /* 0x0000000bdd00720c */ /* 0x040fe40003f46070 */
[----:B------:R-:W-:Y:S01]  /*74b0*/  SHF.R.U32.HI R11, RZ, 0x8, R42 ;  /* 0x00000008ff0b7819 */ /* 0x000fe2000001162a */
[----:B------:R-:W-:Y:S01]  /*74c0*/  @!P3 HFMA2.BF16_V2 R114, -RZ.H0_H0, RZ.H0_H0, -R19.H0_H0 ;  /* 0x200000ffff72b231 */ /* 0x000fe20000340913 */
[----:B------:R-:W-:Y:S02]  /*74d0*/  ISETP.GE.U32.AND P0, PT, R221, R16, PT ;  /* 0x00000010dd00720c */ /* 0x000fe40003f06070 */
[----:B------:R-:W-:Y:S02]  /*74e0*/  PRMT R139, R19, 0x5410, R18 ;  /* 0x00005410138b7816 */ /* 0x000fe40000000012 */
[----:B--2---:R-:W-:Y:S02]  /*74f0*/  LOP3.LUT R10, R6, 0xffff, RZ, 0xc0, !PT ;  /* 0x0000ffff060a7812 */ /* 0x004fe400078ec0ff */
[----:B------:R-:W-:-:S02]  /*7500*/  @!P4 PRMT R18, R113, 0x5410, RZ ;  /* 0x000054107112c816 */ /* 0x000fc400000000ff */
[----:B------:R-:W-:Y:S02]  /*7510*/  LOP3.LUT R6, R11, 0xffff, RZ, 0xc0, !PT ;  /* 0x0000ffff0b067812 */ /* 0x000fe400078ec0ff */
[C---:B------:R-:W-:Y:S01]  /*7520*/  ISETP.GE.U32.AND P4, PT, R221.reuse, R10, PT ;  /* 0x0000000add00720c */ /* 0x040fe20003f86070 */
[--C-:B------:R-:W-:Y:S01]  /*7530*/  FFMA.FTZ R11, R58, R2, -R5.reuse ;  /* 0x000000023a0b7223 */ /* 0x100fe20000010805 */
[----:B------:R-:W-:Y:S02]  /*7540*/  @!P3 PRMT R19, R114, 0x5410, RZ ;  /* 0x000054107213b816 */ /* 0x000fe400000000ff */
[C---:B------:R-:W-:Y:S01]  /*7550*/  ISETP.GE.U32.AND P1, PT, R221.reuse, R14, PT ;  /* 0x0000000edd00720c */ /* 0x040fe20003f26070 */
[--C-:B------:R-:W-:Y:S01]  /*7560*/  FFMA.FTZ R14, R52, R2, -R5.reuse ;  /* 0x00000002340e7223 */ /* 0x100fe20000010805 */
[----:B------:R-:W-:Y:S01]  /*7570*/  ISETP.GE.U32.AND P3, PT, R221, R6, PT ;  /* 0x00000006dd00720c */ /* 0x000fe20003f66070 */
[----:B------:R-:W-:Y:S01]  /*7580*/  FFMA.FTZ R6, R43, R2, -R5 ;  /* 0x000000022b067223 */ /* 0x000fe20000010805 */
[----:B---3--:R-:W-:-:S02]  /*7590*/  F2FP.BF16.PACK_AB R10, R98, R95 ;  /* 0x0000005f620a723e */ /* 0x008fc400000010ff */
[----:B----4-:R-:W-:Y:S01]  /*75a0*/  F2FP.BF16.PACK_AB R15, R105, R104 ;  /* 0x00000068690f723e */ /* 0x010fe200000010ff */
[----:B------:R-:W1:Y:S01]  /*75b0*/  MUFU.EX2 R88, R11 ;  /* 0x0000000b00587308 */ /* 0x000e620000000800 */
[C---:B------:R-:W-:Y:S02]  /*75c0*/  PRMT R5, R10.reuse, 0x7610, R5 ;  /* 0x000076100a057816 */ /* 0x040fe40000000005 */
[----:B------:R-:W-:Y:S01]  /*75d0*/  PRMT R2, R10, 0x7632, R2 ;  /* 0x000076320a027816 */ /* 0x000fe20000000002 */
[----:B------:R-:W-:-:S04]  /*75e0*/  @!P0 HFMA2.BF16_V2 R115, -RZ.H0_H0, RZ.H0_H0, -R15.H0_H0 ;  /* 0x200000ffff738231 */ /* 0x000fc8000034090f */
[----:B------:R2:W-:Y:S01]  /*75f0*/  MUFU.EX2 R103, R14 ;  /* 0x0000000e00677308 */ /* 0x0005e20000000800 */
[----:B------:R-:W-:Y:S02]  /*7600*/  @!P5 HFMA2.BF16_V2 R117, -RZ.H0_H0, RZ.H0_H0, -R5.H0_H0 ;  /* 0x200000ffff75d231 */ /* 0x000fe40000340905 */
[----:B------:R-:W-:-:S05]  /*7610*/  @!P4 HFMA2.BF16_V2 R116, -RZ.H0_H0, RZ.H0_H0, -R2.H0_H0 ;  /* 0x200000ffff74c231 */ /* 0x000fca0000340902 */
[----:B------:R3:W4:Y:S01]  /*7620*/  MUFU.EX2 R102, R6 ;  /* 0x0000000600667308 */ /* 0x0007220000000800 */
[----:B------:R-:W-:Y:S02]  /*7630*/  PRMT R128, R5, 0x5410, R2 ;  /* 0x0000541005807816 */ /* 0x000fe40000000002 */
[----:B--2---:R-:W-:-:S04]  /*7640*/  PRMT R14, R15, 0x7632, R14 ;  /* 0x000076320f0e7816 */ /* 0x004fc8000000000e */
[----:B------:R-:W-:Y:S02]  /*7650*/  PRMT R130, R15, 0x5410, R14 ;  /* 0x000054100f827816 */ /* 0x000fe4000000000e */
[--C-:B---3--:R-:W-:Y:S02]  /*7660*/  SHF.R.U32.HI R6, RZ, 0x10, R7.reuse ;  /* 0x00000010ff067819 */ /* 0x108fe40000011607 */
[----:B------:R-:W-:Y:S02]  /*7670*/  @!P0 PRMT R15, R115, 0x5410, RZ ;  /* 0x00005410730f8816 */ /* 0x000fe400000000ff */
[----:B------:R-:W-:Y:S02]  /*7680*/  LOP3.LUT R6, R6, 0xff, RZ, 0xc0, !PT ;  /* 0x000000ff06067812 */ /* 0x000fe400078ec0ff */
[----:B------:R-:W-:Y:S02]  /*7690*/  SHF.R.U32.HI R7, RZ, 0x18, R7 ;  /* 0x00000018ff077819 */ /* 0x000fe40000011607 */
[----:B------:R-:W-:-:S02]  /*76a0*/  LEA R188, P0, R119, R122, 0x1 ;  /* 0x0000007a77bc7211 */ /* 0x000fc400078008ff */
[----:B------:R-:W-:Y:S02]  /*76b0*/  @!P5 PRMT R5, R117, 0x5410, RZ ;  /* 0x000054107505d816 */ /* 0x000fe400000000ff */
[----:B------:R-:W-:Y:S02]  /*76c0*/  @!P4 PRMT R2, R116, 0x5410, RZ ;  /* 0x000054107402c816 */ /* 0x000fe400000000ff */
[C---:B------:R-:W-:Y:S02]  /*76d0*/  ISETP.GE.U32.AND P5, PT, R221.reuse, R6, PT ;  /* 0x00000006dd00720c */ /* 0x040fe40003fa6070 */
[----:B------:R-:W-:Y:S01]  /*76e0*/  ISETP.GE.U32.AND P4, PT, R221, R7, PT ;  /* 0x00000007dd00720c */ /* 0x000fe20003f86070 */
[----:B------:R-:W-:Y:S01]  /*76f0*/  IMAD.SHL.U32 R129, R121, 0x8, RZ ;  /* 0x0000000879817824 */ /* 0x000fe200078e00ff */
[----:B------:R-:W-:Y:S02]  /*7700*/  LEA.HI.X R189, R119, R123, R120, 0x1, P0 ;  /* 0x0000007b77bd7211 */ /* 0x000fe400000f0c78 */
[----:B-1----:R-:W-:-:S02]  /*7710*/  F2FP.BF16.PACK_AB R10, R88, R78 ;  /* 0x0000004e580a723e */ /* 0x002fc400000010ff */
[----:B----4-:R-:W-:Y:S01]  /*7720*/  F2FP.BF16.PACK_AB R17, R102, R103 ;  /* 0x000000676611723e */ /* 0x010fe200000010ff */
[----:B------:R-:W-:Y:S01]  /*7730*/  IMAD.WIDE R6, R129, 0x2, R188 ;  /* 0x0000000281067825 */ /* 0x000fe200078e02bc */
[----:B------:R-:W-:Y:S01]  /*7740*/  PRMT R11, R10, 0x7632, R11 ;  /* 0x000076320a0b7816 */ /* 0x000fe2000000000b */
[----:B------:R-:W-:Y:S01]  /*7750*/  ST.E.U16 [R188.64], R39 ;  /* 0x00000027bc007985 */ /* 0x000fe2000c101504 */
[----:B------:R-:W-:-:S03]  /*7760*/  PRMT R16, R17, 0x7632, R16 ;  /* 0x0000763211107816 */ /* 0x000fc60000000010 */
[----:B------:R-:W-:Y:S01]  /*7770*/  ST.E.U16 [R188.64+0x2], R38 ;  /* 0x00000226bc007985 */ /* 0x000fe2000c101504 */
[----:B------:R-:W-:-:S03]  /*7780*/  @!P5 HFMA2.BF16_V2 R122, -RZ.H0_H0, RZ.H0_H0, -R10.H0_H0 ;  /* 0x200000ffff7ad231 */ /* 0x000fc6000034090a */
[----:B------:R-:W-:Y:S01]  /*7790*/  ST.E.U16 [R6.64], R35 ;  /* 0x0000002306007985 */ /* 0x000fe2000c101504 */
[----:B------:R-:W-:-:S03]  /*77a0*/  @!P4 HFMA2.BF16_V2 R121, -RZ.H0_H0, RZ.H0_H0, -R11.H0_H0 ;  /* 0x200000ffff79c231 */ /* 0x000fc6000034090b */
[----:B------:R-:W-:Y:S01]  /*77b0*/  ST.E.U16 [R6.64+0x2], R34 ;  /* 0x0000022206007985 */ /* 0x000fe2000c101504 */
[----:B------:R-:W-:-:S03]  /*77c0*/  @!P3 HFMA2.BF16_V2 R118, -RZ.H0_H0, RZ.H0_H0, -R14.H0_H0 ;  /* 0x200000ffff76b231 */ /* 0x000fc6000034090e */
[----:B------:R-:W-:Y:S01]  /*77d0*/  ST.E.U16 [R188.64+0x10], R31 ;  /* 0x0000101fbc007985 */ /* 0x000fe2000c101504 */
[----:B------:R-:W-:-:S03]  /*77e0*/  @!P2 HFMA2.BF16_V2 R120, -RZ.H0_H0, RZ.H0_H0, -R17.H0_H0 ;  /* 0x200000ffff78a231 */ /* 0x000fc60000340911 */
[----:B------:R-:W-:Y:S01]  /*77f0*/  ST.E.U16 [R188.64+0x12], R30 ;  /* 0x0000121ebc007985 */ /* 0x000fe2000c101504 */
[----:B------:R-:W-:-:S03]  /*7800*/  @!P1 HFMA2.BF16_V2 R119, -RZ.H0_H0, RZ.H0_H0, -R16.H0_H0 ;  /* 0x200000ffff779231 */ /* 0x000fc60000340910 */
[----:B------:R-:W-:Y:S04]  /*7810*/  ST.E.U16 [R6.64+0x10], R33 ;  /* 0x0000102106007985 */ /* 0x000fe8000c101504 */
[----:B------:R-:W-:Y:S01]  /*7820*/  ST.E.U16 [R6.64+0x12], R32 ;  /* 0x0000122006007985 */ /* 0x000fe2000c101504 */
[----:B------:R-:W-:-:S03]  /*7830*/  IMAD.SHL.U32 R193, R4, 0x2, RZ ;  /* 0x0000000204c17824 */ /* 0x000fc600078e00ff */
[----:B------:R-:W-:Y:S04]  /*7840*/  STL [R1+0xc8], R126 ;  /* 0x0000c87e01007387 */ /* 0x000fe80000100800 */
[----:B------:R-:W-:Y:S04]  /*7850*/  ST.E.U16 [R188.64+0x20], R41 ;  /* 0x00002029bc007985 */ /* 0x000fe8000c101504 */
[----:B------:R-:W-:Y:S04]  /*7860*/  ST.E.U16 [R188.64+0x22], R40 ;  /* 0x00002228bc007985 */ /* 0x000fe8000c101504 */
[----:B------:R-:W-:Y:S04]  /*7870*/  STL [R1+0xcc], R252 ;  /* 0x0000ccfc01007387 */ /* 0x000fe80000100800 */
[----:B------:R-:W-:Y:S04]  /*7880*/  ST.E.U16 [R6.64+0x20], R37 ;  /* 0x0000202506007985 */ /* 0x000fe8000c101504 */
[----:B------:R-:W-:Y:S01]  /*7890*/  ST.E.U16 [R6.64+0x22], R36 ;  /* 0x0000222406007985 */ /* 0x000fe2000c101504 */
[----:B------:R-:W-:-:S03]  /*78a0*/  @!P3 PRMT R14, R118, 0x5410, RZ ;  /* 0x00005410760eb816 */ /* 0x000fc600000000ff */
[----:B------:R1:W-:Y:S01]  /*78b0*/  STL [R1+0x12c], R129 ;  /* 0x00012c8101007387 */ /* 0x0003e20000100800 */
[----:B------:R-:W-:-:S03]  /*78c0*/  PRMT R131, R17, 0x5410, R16 ;  /* 0x0000541011837816 */ /* 0x000fc60000000010 */
[----:B------:R-:W-:Y:S04]  /*78d0*/  ST.E.U16 [R188.64+0x30], R27 ;  /* 0x0000301bbc007985 */ /* 0x000fe8000c101504 */
[----:B------:R-:W-:Y:S01]  /*78e0*/  ST.E.U16 [R188.64+0x32], R26 ;  /* 0x0000321abc007985 */ /* 0x000fe2000c101504 */
[----:B------:R-:W-:-:S03]  /*78f0*/  @!P2 PRMT R17, R120, 0x5410, RZ ;  /* 0x000054107811a816 */ /* 0x000fc600000000ff */
[----:B------:R-:W-:Y:S01]  /*7900*/  ST.E.U16 [R6.64+0x30], R29 ;  /* 0x0000301d06007985 */ /* 0x000fe2000c101504 */
[----:B------:R-:W-:-:S03]  /*7910*/  @!P1 PRMT R16, R119, 0x5410, RZ ;  /* 0x0000541077109816 */ /* 0x000fc600000000ff */
[----:B------:R-:W-:Y:S01]  /*7920*/  ST.E.U16 [R6.64+0x32], R28 ;  /* 0x0000321c06007985 */ /* 0x000fe2000c101504 */
[----:B------:R-:W-:-:S03]  /*7930*/  IMAD R196, R0, 0x2, R193 ;  /* 0x0000000200c47824 */ /* 0x000fc600078e02c1 */
[----:B------:R-:W-:Y:S04]  /*7940*/  ST.E.U16 [R188.64+0x40], R25 ;  /* 0x00004019bc007985 */ /* 0x000fe8000c101504 */
[----:B------:R-:W-:Y:S01]  /*7950*/  ST.E.U16 [R188.64+0x42], R24 ;  /* 0x00004218bc007985 */ /* 0x000fe2000c101504 */
[----:B-1----:R-:W-:Y:S02]  /*7960*/  PRMT R129, R10, 0x5410, R11 ;  /* 0x000054100a817816 */ /* 0x002fe4000000000b */
[----:B------:R-:W-:Y:S01]  /*7970*/  @!P5 PRMT R10, R122, 0x5410, RZ ;  /* 0x000054107a0ad816 */ /* 0x000fe200000000ff */
[----:B------:R-:W-:Y:S01]  /*7980*/  ST.E.U16 [R6.64+0x40], R23 ;  /* 0x0000401706007985 */ /* 0x000fe2000c101504 */
[----:B------:R-:W-:-:S03]  /*7990*/  @!P4 PRMT R11, R121, 0x5410, RZ ;  /* 0x00005410790bc816 */ /* 0x000fc600000000ff */
[----:B------:R-:W-:Y:S04]  /*79a0*/  ST.E.U16 [R6.64+0x42], R22 ;  /* 0x0000421606007985 */ /* 0x000fe8000c101504 */
[----:B------:R-:W-:Y:S04]  /*79b0*/  ST.E.U16 [R188.64+0x50], R21 ;  /* 0x00005015bc007985 */ /* 0x000fe8000c101504 */
[----:B------:R-:W-:Y:S04]  /*79c0*/  ST.E.U16 [R188.64+0x52], R20 ;  /* 0x00005214bc007985 */ /* 0x000fe8000c101504 */
[----:B------:R-:W-:Y:S04]  /*79d0*/  ST.E.U16 [R6.64+0x50], R19 ;  /* 0x0000501306007985 */ /* 0x000fe8000c101504 */
[----:B------:R-:W-:Y:S04]  /*79e0*/  ST.E.U16 [R6.64+0x52], R18 ;  /* 0x0000521206007985 */ /* 0x000fe8000c101504 */
[----:B------:R-:W-:Y:S04]  /*79f0*/  ST.E.U16 [R188.64+0x60], R5 ;  /* 0x00006005bc007985 */ /* 0x000fe8000c101504 */
[----:B------:R1:W-:Y:S01]  /*7a00*/  ST.E.U16 [R188.64+0x62], R2 ;  /* 0x00006202bc007985 */ /* 0x0003e2000c101504 */
[----:B------:R-:W-:-:S03]  /*7a10*/  IMAD R194, R3, 0x2, R193 ;  /* 0x0000000203c27824 */ /* 0x000fc600078e02c1 */
[----:B------:R2:W-:Y:S04]  /*7a20*/  ST.E.U16 [R6.64+0x60], R10 ;  /* 0x0000600a06007985 */ /* 0x0005e8000c101504 */
[----:B------:R-:W-:Y:S01]  /*7a30*/  ST.E.U16 [R6.64+0x62], R11 ;  /* 0x0000620b06007985 */ /* 0x000fe2000c101504 */
[----:B------:R-:W-:-:S03]  /*7a40*/  LOP3.LUT R3, R12, 0xffff, RZ, 0xc0, !PT ;  /* 0x0000ffff0c037812 */ /* 0x000fc600078ec0ff */
[----:B------:R-:W-:Y:S04]  /*7a50*/  ST.E.U16 [R188.64+0x70], R15 ;  /* 0x0000700fbc007985 */ /* 0x000fe8000c101504 */
[----:B------:R-:W-:Y:S04]  /*7a60*/  ST.E.U16 [R188.64+0x72], R14 ;  /* 0x0000720ebc007985 */ /* 0x000fe8000c101504 */
[----:B------:R-:W-:Y:S04]  /*7a70*/  ST.E.U16 [R6.64+0x70], R17 ;  /* 0x0000701106007985 */ /* 0x000fe8000c101504 */
[----:B------:R3:W-:Y:S04]  /*7a80*/  ST.E.U16 [R6.64+0x72], R16 ;  /* 0x0000721006007985 */ /* 0x0007e8000c101504 */
[----:B------:R-:W4:Y:S01]  /*7a90*/  LDSM.16.MT88.4 R28, [R196+0x18000] ;  /* 0x01800000c41c783b */ /* 0x000f220000004200 */
[----:B------:R-:W-:-:S02]  /*7aa0*/  SHF.R.U32.HI R3, RZ, 0x8, R3 ;  /* 0x00000008ff037819 */ /* 0x000fc40000011603 */
[----:B-1----:R-:W-:Y:S02]  /*7ab0*/  LOP3.LUT R2, R13, R127, R44, 0x96, !PT ;  /* 0x0000007f0d027212 */ /* 0x002fe400078e962c */
[----:B------:R-:W-:Y:S01]  /*7ac0*/  SHF.R.U32.HI R4, RZ, 0x10, R12 ;  /* 0x00000010ff047819 */ /* 0x000fe2000001160c */
[----:B------:R-:W-:Y:S01]  /*7ad0*/  IMAD R195, R0, 0x2, R194 ;  /* 0x0000000200c37824 */ /* 0x000fe200078e02c2 */
[----:B------:R-:W-:Y:S01]  /*7ae0*/  PRMT R56, R221, 0x7054, R221 ;  /* 0x00007054dd387816 */ /* 0x000fe200000000dd */
[----:B------:R-:W1:Y:S01]  /*7af0*/  LDSM.16.MT88.4 R16, [R194+0x18000] ;  /* 0x01800000c210783b */ /* 0x000e620000004200 */
[----:B--2---:R-:W-:Y:S02]  /*7b00*/  LOP3.LUT R10, R4, 0xff, RZ, 0xc0, !PT ;  /* 0x000000ff040a7812 */ /* 0x004fe400078ec0ff */
[----:B------:R-:W-:Y:S01]  /*7b10*/  SHF.R.U32.HI R4, RZ, 0x10, R2 ;  /* 0x00000010ff047819 */ /* 0x000fe20000011602 */
[----:B------:R-:W2:Y:S01]  /*7b20*/  LDSM.16.MT88.4 R36, [R196+0x18800] ;  /* 0x01880000c424783b */ /* 0x000ea20000004200 */
[----:B---3--:R-:W-:-:S03]  /*7b30*/  LOP3.LUT R7, R12, 0xff, RZ, 0xc0, !PT ;  /* 0x000000ff0c077812 */ /* 0x008fc600078ec0ff */
[----:B------:R-:W3:Y:S01]  /*7b40*/  LDSM.16.MT88.4 R64, [R195+0x18000] ;  /* 0x01800000c340783b */ /* 0x000ee20000004200 */
[----:B------:R-:W-:-:S03]  /*7b50*/  PRMT R7, R7, 0x5410, R3 ;  /* 0x0000541007077816 */ /* 0x000fc60000000003 */
[----:B------:R-:W5:Y:S01]  /*7b60*/  LDSM.16.MT88.4 R20, [R193+0x18000] ;  /* 0x01800000c114783b */ /* 0x000f620000004200 */
[C---:B------:R-:W-:Y:S02]  /*7b70*/  LOP3.LUT R3, R2.reuse, 0xffff, RZ, 0xc0, !PT ;  /* 0x0000ffff02037812 */ /* 0x040fe400078ec0ff */
[----:B------:R-:W-:Y:S01]  /*7b80*/  LOP3.LUT R6, R2, 0xff, RZ, 0xc0, !PT ;  /* 0x000000ff02067812 */ /* 0x000fe200078ec0ff */
[----:B------:R-:W-:Y:S01]  /*7b90*/  LDSM.16.MT88.4 R40, [R194+0x18800] ;  /* 0x01880000c228783b */ /* 0x000fe20000004200 */
[----:B------:R-:W-:Y:S02]  /*7ba0*/  SHF.R.U32.HI R3, RZ, 0x8, R3 ;  /* 0x00000008ff037819 */ /* 0x000fe40000011603 */
[----:B------:R-:W-:Y:S02]  /*7bb0*/  SHF.R.U32.HI R5, RZ, 0x18, R2 ;  /* 0x00000018ff057819 */ /* 0x000fe40000011602 */
[----:B------:R-:W-:Y:S02]  /*7bc0*/  LOP3.LUT R2, R4, 0xff, RZ, 0xc0, !PT ;  /* 0x000000ff04027812 */ /* 0x000fe400078ec0ff */
[----:B------:R-:W-:-:S02]  /*7bd0*/  PRMT R0, R6, 0x5410, R3 ;  /* 0x0000541006007816 */ /* 0x000fc40000000003 */
[----:B------:R-:W-:Y:S02]  /*7be0*/  SHF.R.U32.HI R11, RZ, 0x18, R12 ;  /* 0x00000018ff0b7819 */ /* 0x000fe4000001160c */
[----:B------:R-:W-:Y:S01]  /*7bf0*/  PRMT R2, R2, 0x5410, R5 ;  /* 0x0000541002027816 */ /* 0x000fe20000000005 */
[--C-:B------:R-:W-:Y:S01]  /*7c00*/  HSET2.LE.AND R0, R0, R56.reuse, PT ;  /* 0x0000003800007233 */ /* 0x100fe20003803000 */
[----:B------:R-:W-:Y:S01]  /*7c10*/  PRMT R4, R10, 0x5410, R11 ;  /* 0x000054100a047816 */ /* 0x000fe2000000000b */
[--C-:B------:R-:W-:Y:S02]  /*7c20*/  HSET2.LE.AND R3, R7, R56.reuse, PT ;  /* 0x0000003807037233 */ /* 0x100fe40003803000 */
[--C-:B------:R-:W-:Y:S01]  /*7c30*/  HSET2.LE.AND R2, R2, R56.reuse, PT ;  /* 0x0000003802027233 */ /* 0x100fe20003803000 */
[----:B------:R-:W-:Y:S01]  /*7c40*/  LOP3.LUT R12, R62, R0, RZ, 0xc0, !PT ;  /* 0x000000003e0c7212 */ /* 0x000fe200078ec0ff */
[----:B------:R-:W-:Y:S01]  /*7c50*/  HSET2.LE.AND R4, R4, R56, PT ;  /* 0x0000003804047233 */ /* 0x000fe20003803000 */
[----:B------:R-:W-:-:S02]  /*7c60*/  LOP3.LUT R0, R9, R249, R68, 0x96, !PT ;  /* 0x000000f909007212 */ /* 0x000fc400078e9644 */
[----:B------:R-:W-:Y:S01]  /*7c70*/  LOP3.LUT R13, R61, R2, RZ, 0xc0, !PT ;  /* 0x000000023d0d7212 */ /* 0x000fe200078ec0ff */
[----:B------:R-:W1:Y:S01]  /*7c80*/  LDSM.16.MT88.4 R68, [R195+0x18800] ;  /* 0x01880000c344783b */ /* 0x000e620000004200 */
[----:B------:R-:W-:Y:S02]  /*7c90*/  LOP3.LUT R14, R60, R3, RZ, 0xc0, !PT ;  /* 0x000000033c0e7212 */ /* 0x000fe400078ec0ff */
[----:B------:R-:W-:Y:S02]  /*7ca0*/  LOP3.LUT R2, R8, 0xffff, RZ, 0xc0, !PT ;  /* 0x0000ffff08027812 */ /* 0x000fe400078ec0ff */
[----:B------:R-:W-:Y:S02]  /*7cb0*/  LOP3.LUT R15, R45, R4, RZ, 0xc0, !PT ;  /* 0x000000042d0f7212 */ /* 0x000fe400078ec0ff */
[----:B------:R-:W-:Y:S01]  /*7cc0*/  LOP3.LUT R3, R0, 0xffff, RZ, 0xc0, !PT ;  /* 0x0000ffff00037812 */ /* 0x000fe200078ec0ff */
[----:B------:R-:W2:Y:S01]  /*7cd0*/  LDSM.16.MT88.4 R44, [R193+0x18800] ;  /* 0x01880000c12c783b */ /* 0x000ea20000004200 */
[----:B------:R-:W-:-:S02]  /*7ce0*/  SHF.R.U32.HI R4, RZ, 0x10, R0 ;  /* 0x00000010ff047819 */ /* 0x000fc40000011600 */
[----:B------:R-:W-:Y:S02]  /*7cf0*/  LOP3.LUT R7, R0, 0xff, RZ, 0xc0, !PT ;  /* 0x000000ff00077812 */ /* 0x000fe400078ec0ff */
[----:B------:R-:W-:Y:S02]  /*7d00*/  SHF.R.U32.HI R6, RZ, 0x18, R0 ;  /* 0x00000018ff067819 */ /* 0x000fe40000011600 */
[----:B------:R-:W-:Y:S02]  /*7d10*/  LOP3.LUT R5, R8, 0xff, RZ, 0xc0, !PT ;  /* 0x000000ff08057812 */ /* 0x000fe400078ec0ff */
[----:B------:R-:W-:Y:S02]  /*7d20*/  SHF.R.U32.HI R0, RZ, 0x8, R2 ;  /* 0x00000008ff007819 */ /* 0x000fe40000011602 */
[----:B------:R-:W-:Y:S02]  /*7d30*/  SHF.R.U32.HI R2, RZ, 0x8, R3 ;  /* 0x00000008ff027819 */ /* 0x000fe40000011603 */
[----:B------:R-:W-:Y:S01]  /*7d40*/  LOP3.LUT R3, R4, 0xff, RZ, 0xc0, !PT ;  /* 0x000000ff04037812 */ /* 0x000fe200078ec0ff */
[----:B----4-:R-:W-:Y:S01]  /*7d50*/  HMMA.16816.F32.BF16 R24, R12, R28, RZ ;  /* 0x0000001c0c18723c */ /* 0x010fe200000418ff */
[----:B------:R-:W-:-:S02]  /*7d60*/  SHF.R.U32.HI R4, RZ, 0x10, R8 ;  /* 0x00000010ff047819 */ /* 0x000fc40000011608 */
[----:B------:R-:W-:Y:S02]  /*7d70*/  PRMT R5, R5, 0x5410, R0 ;  /* 0x0000541005057816 */ /* 0x000fe40000000000 */
[----:B------:R-:W-:Y:S02]  /*7d80*/  PRMT R0, R7, 0x5410, R2 ;  /* 0x0000541007007816 */ /* 0x000fe40000000002 */
[----:B------:R-:W-:Y:S02]  /*7d90*/  PRMT R2, R3, 0x5410, R6 ;  /* 0x0000541003027816 */ /* 0x000fe40000000006 */
[----:B------:R-:W-:Y:S02]  /*7da0*/  SHF.R.U32.HI R8, RZ, 0x18, R8 ;  /* 0x00000018ff087819 */ /* 0x000fe40000011608 */
[----:B------:R-:W-:-:S04]  /*7db0*/  LOP3.LUT R3, R4, 0xff, RZ, 0xc0, !PT ;  /* 0x000000ff04037812 */ /* 0x000fc800078ec0ff */
[----:B------:R-:W-:Y:S01]  /*7dc0*/  PRMT R4, R3, 0x5410, R8 ;  /* 0x0000541003047816 */ /* 0x000fe20000000008 */
[--C-:B------:R-:W-:Y:S02]  /*7dd0*/  HSET2.LE.AND R0, R0, R56.reuse, PT ;  /* 0x0000003800007233 */ /* 0x100fe40003803000 */
[--C-:B------:R-:W-:Y:S02]  /*7de0*/  HSET2.LE.AND R2, R2, R56.reuse, PT ;  /* 0x0000003802027233 */ /* 0x100fe40003803000 */
[--C-:B------:R-:W-:Y:S02]  /*7df0*/  HSET2.LE.AND R3, R5, R56.reuse, PT ;  /* 0x0000003805037233 */ /* 0x100fe40003803000 */
[----:B------:R-:W-:Y:S01]  /*7e00*/  HSET2.LE.AND R4, R4, R56, PT ;  /* 0x0000003804047233 */ /* 0x000fe20003803000 */
[----:B------:R-:W-:Y:S01]  /*7e10*/  LOP3.LUT R8, R111, R0, RZ, 0xc0, !PT ;  /* 0x000000006f087212 */ /* 0x000fe200078ec0ff */
[----:B-1----:R-:W-:Y:S01]  /*7e20*/  HMMA.16816.F32.BF16 R48, R12, R16, RZ ;  /* 0x000000100c30723c */ /* 0x002fe200000418ff */
[----:B------:R-:W-:Y:S01]  /*7e30*/  LOP3.LUT R9, R110, R2, RZ, 0xc0, !PT ;  /* 0x000000026e097212 */ /* 0x000fe200078ec0ff */
[----:B------:R-:W-:Y:S01]  /*7e40*/  LDSM.16.MT88.4 R56, [R194+0x1a000] ;  /* 0x01a00000c238783b */ /* 0x000fe20000004200 */
[----:B------:R-:W-:-:S02]  /*7e50*/  LOP3.LUT R10, R101, R3, RZ, 0xc0, !PT ;  /* 0x00000003650a7212 */ /* 0x000fc400078ec0ff */
[----:B------:R-:W-:-:S03]  /*7e60*/  LOP3.LUT R11, R77, R4, RZ, 0xc0, !PT ;  /* 0x000000044d0b7212 */ /* 0x000fc600078ec0ff */
[----:B------:R-:W-:Y:S08]  /*7e70*/  HMMA.16816.F32.BF16 R32, R12, R18, RZ ;  /* 0x000000120c20723c */ /* 0x000ff000000418ff */
[----:B--2---:R-:W-:Y:S08]  /*7e80*/  HMMA.16816.F32.BF16 R4, R8, R36, R24 ;  /* 0x000000240804723c */ /* 0x004ff00000041818 */
[C---:B---3--:R-:W-:Y:S08]  /*7e90*/  HMMA.16816.F32.BF16 R16, R12.reuse, R64, RZ ;  /* 0x000000400c10723c */ /* 0x048ff000000418ff */
[C---:B-----5:R-:W-:Y:S08]  /*7ea0*/  HMMA.16816.F32.BF16 R60, R12.reuse, R20, RZ ;  /* 0x000000140c3c723c */ /* 0x060ff000000418ff */
[C---:B------:R-:W-:Y:S08]  /*7eb0*/  HMMA.16816.F32.BF16 R52, R12.reuse, R22, RZ ;  /* 0x000000160c34723c */ /* 0x040ff000000418ff */
[----:B------:R-:W-:Y:S01]  /*7ec0*/  HMMA.16816.F32.BF16 R20, R12, R30, RZ ;  /* 0x0000001e0c14723c */ /* 0x000fe200000418ff */
[----:B------:R-:W1:Y:S01]  /*7ed0*/  LDSM.16.MT88.4 R28, [R193+0x1a000] ;  /* 0x01a00000c11c783b */ /* 0x000e620000004200 */
[----:B------:R-:W-:-:S02]  /*7ee0*/  IMAD.MOV.U32 R114, RZ, RZ, R6 ;  /* 0x000000ffff727224 */ /* 0x000fc400078e0006 */
[----:B------:R-:W-:Y:S02]  /*7ef0*/  IMAD.MOV.U32 R113, RZ, RZ, R7 ;  /* 0x000000ffff717224 */ /* 0x000fe400078e0007 */
[----:B------:R-:W-:Y:S02]  /*7f00*/  IMAD.MOV.U32 R112, RZ, RZ, R4 ;  /* 0x000000ffff707224 */ /* 0x000fe400078e0004 */
[----:B------:R-:W-:Y:S02]  /*7f10*/  IMAD.MOV.U32 R3, RZ, RZ, R5 ;  /* 0x000000ffff037224 */ /* 0x000fe400078e0005 */
[C---:B------:R-:W-:Y:S08]  /*7f20*/  HMMA.16816.F32.BF16 R4, R8.reuse, R68, R16 ;  /* 0x000000440804723c */ /* 0x040ff00000041810 */
[----:B------:R-:W-:Y:S08]  /*7f30*/  HMMA.16816.F32.BF16 R48, R8, R40, R48 ;  /* 0x000000280830723c */ /* 0x000ff00000041830 */
[----:B------:R-:W-:Y:S08]  /*7f40*/  HMMA.16816.F32.BF16 R16, R12, R66, RZ ;  /* 0x000000420c10723c */ /* 0x000ff000000418ff */
[----:B------:R-:W-:Y:S01]  /*7f50*/  HMMA.16816.F32.BF16 R144, R8, R38, R20 ;  /* 0x000000260890723c */ /* 0x000fe20000041814 */
[----:B------:R-:W2:Y:S04]  /*7f60*/  LDSM.16.MT88.4 R20, [R193+0x1a800] ;  /* 0x01a80000c114783b */ /* 0x000ea80000004200 */
[----:B------:R-:W3:Y:S01]  /*7f70*/  LDSM.16.MT88.4 R36, [R194+0x1a800] ;  /* 0x01a80000c224783b */ /* 0x000ee20000004200 */
[----:B------:R-:W-:-:S02]  /*7f80*/  IMAD.MOV.U32 R140, RZ, RZ, R4 ;  /* 0x000000ffff8c7224 */ /* 0x000fc400078e0004 */
[----:B------:R-:W-:Y:S01]  /*7f90*/  IMAD.MOV.U32 R115, RZ, RZ, R5 ;  /* 0x000000ffff737224 */ /* 0x000fe200078e0005 */
[C---:B------:R-:W-:Y:S01]  /*7fa0*/  HMMA.16816.F32.BF16 R168, R8.reuse, R44, R60 ;  /* 0x0000002c08a8723c */ /* 0x040fe2000004183c */
[----:B------:R-:W-:Y:S02]  /*7fb0*/  IMAD.MOV.U32 R110, RZ, RZ, R6 ;  /* 0x000000ffff6e7224 */ /* 0x000fe400078e0006 */
[----:B------:R-:W-:Y:S02]  /*7fc0*/  IMAD.MOV.U32 R111, RZ, RZ, R7 ;  /* 0x000000ffff6f7224 */ /* 0x000fe400078e0007 */
[----:B------:R-:W-:Y:S02]  /*7fd0*/  IMAD.MOV.U32 R2, RZ, RZ, R50 ;  /* 0x000000ffff027224 */ /* 0x000fe400078e0032 */
[----:B------:R-:W-:Y:S01]  /*7fe0*/  IMAD.MOV.U32 R0, RZ, RZ, R49 ;  /* 0x000000ffff007224 */ /* 0x000fe200078e0031 */
[----:B------:R-:W-:Y:S01]  /*7ff0*/  HMMA.16816.F32.BF16 R160, R8, R46, R52 ;  /* 0x0000002e08a0723c */ /* 0x000fe20000041834 */
[----:B------:R-:W-:Y:S01]  /*8000*/  IMAD.MOV.U32 R101, RZ, RZ, R48 ;  /* 0x000000ffff657224 */ /* 0x000fe200078e0030 */
[----:B------:R-:W-:Y:S01]  /*8010*/  LDSM.16.MT88.4 R52, [R196+0x1a800] ;  /* 0x01a80000c434783b */ /* 0x000fe20000004200 */
[----:B------:R-:W-:-:S03]  /*8020*/  IMAD.MOV.U32 R77, RZ, RZ, R51 ;  /* 0x000000ffff4d7224 */ /* 0x000fc600078e0033 */
[----:B------:R-:W4:Y:S02]  /*8030*/  LDSM.16.MT88.4 R48, [R195+0x1a000] ;  /* 0x01a00000c330783b */ /* 0x000f240000004200 */
[----:B-1----:R-:W-:Y:S08]  /*8040*/  HMMA.16816.F32.BF16 R4, R12, R28, RZ ;  /* 0x0000001c0c04723c */ /* 0x002ff000000418ff */
[C---:B------:R-:W-:Y:S08]  /*8050*/  HMMA.16816.F32.BF16 R44, R8.reuse, R70, R16 ;  /* 0x00000046082c723c */ /* 0x040ff00000041810 */
[----:B------:R-:W-:Y:S01]  /*8060*/  HMMA.16816.F32.BF16 R152, R8, R42, R32 ;  /* 0x0000002a0898723c */ /* 0x000fe20000041820 */
[----:B------:R-:W1:Y:S07]  /*8070*/  LDSM.16.MT88.4 R40, [R196+0x1a000] ;  /* 0x01a00000c428783b */ /* 0x000e6e0000004200 */
[C---:B------:R-:W-:Y:S08]  /*8080*/  HMMA.16816.F32.BF16 R32, R12.reuse, R30, RZ ;  /* 0x0000001e0c20723c */ /* 0x040ff000000418ff */
[C---:B------:R-:W-:Y:S08]  /*8090*/  HMMA.16816.F32.BF16 R28, R12.reuse, R56, RZ ;  /* 0x000000380c1c723c */ /* 0x040ff000000418ff */
[----:B------:R-:W-:Y:S01]  /*80a0*/  HMMA.16816.F32.BF16 R24, R12, R58, RZ ;  /* 0x0000003a0c18723c */ /* 0x000fe200000418ff */
[----:B------:R-:W5:Y:S01]  /*80b0*/  LDSM.16.MT88.4 R56, [R193+0x1c000] ;  /* 0x01c00000c138783b */ /* 0x000f620000004200 */
[----:B------:R-:W-:-:S02]  /*80c0*/  IMAD.MOV.U32 R123, RZ, RZ, R45 ;  /* 0x000000ffff7b7224 */ /* 0x000fc400078e002d */
[----:B------:R-:W-:Y:S02]  /*80d0*/  IMAD.MOV.U32 R122, RZ, RZ, R46 ;  /* 0x000000ffff7a7224 */ /* 0x000fe400078e002e */
[----:B------:R-:W-:Y:S02]  /*80e0*/  IMAD.MOV.U32 R121, RZ, RZ, R47 ;  /* 0x000000ffff797224 */ /* 0x000fe400078e002f */
[C---:B--2---:R-:W-:Y:S01]  /*80f0*/  HMMA.16816.F32.BF16 R4, R8.reuse, R20, R4 ;  /* 0x000000140804723c */ /* 0x044fe20000041804 */
[----:B------:R-:W-:Y:S02]  /*8100*/  IMAD.MOV.U32 R120, RZ, RZ, R44 ;  /* 0x000000ffff787224 */ /* 0x000fe400078e002c */
[----:B------:R-:W2:Y:S05]  /*8110*/  LDSM.16.MT88.4 R44, [R195+0x1a800] ;  /* 0x01a80000c32c783b */ /* 0x000eaa0000004200 */
[C---:B---3--:R-:W-:Y:S08]  /*8120*/  HMMA.16816.F32.BF16 R16, R8.reuse, R36, R28 ;  /* 0x000000240810723c */ /* 0x048ff0000004181c */
[C---:B------:R-:W-:Y:S01]  /*8130*/  HMMA.16816.F32.BF16 R68, R8.reuse, R22, R32 ;  /* 0x000000160844723c */ /* 0x040fe20000041820 */
[----:B------:R-:W3:Y:S07]  /*8140*/  LDSM.16.MT88.4 R32, [R193+0x1c800] ;  /* 0x01c80000c120783b */ /* 0x000eee0000004200 */
[----:B------:R-:W-:Y:S01]  /*8150*/  HMMA.16816.F32.BF16 R60, R8, R38, R24 ;  /* 0x00000026083c723c */ /* 0x000fe20000041818 */
[----:B------:R-:W3:Y:S01]  /*8160*/  LDSM.16.MT88.4 R36, [R194+0x1c000] ;  /* 0x01c00000c224783b */ /* 0x000ee20000004200 */
[----:B------:R-:W-:-:S06]  /*8170*/  IMAD.MOV.U32 R119, RZ, RZ, R5 ;  /* 0x000000ffff777224 */ /* 0x000fcc00078e0005 */
[----:B----4-:R-:W-:Y:S01]  /*8180*/  HMMA.16816.F32.BF16 R20, R12, R50, RZ ;  /* 0x000000320c14723c */ /* 0x010fe200000418ff */
[----:B------:R-:W-:Y:S02]  /*8190*/  IMAD.MOV.U32 R118, RZ, RZ, R6 ;  /* 0x000000ffff767224 */ /* 0x000fe400078e0006 */
[----:B------:R-:W-:Y:S02]  /*81a0*/  IMAD.MOV.U32 R117, RZ, RZ, R7 ;  /* 0x000000ffff757224 */ /* 0x000fe400078e0007 */
[----:B------:R-:W-:-:S03]  /*81b0*/  IMAD.MOV.U32 R116, RZ, RZ, R4 ;  /* 0x000000ffff747224 */ /* 0x000fc600078e0004 */
[C---:B-1----:R-:W-:Y:S01]  /*81c0*/  HMMA.16816.F32.BF16 R4, R12.reuse, R40, RZ ;  /* 0x000000280c04723c */ /* 0x042fe200000418ff */
[----:B------:R-:W-:Y:S02]  /*81d0*/  IMAD.MOV.U32 R67, RZ, RZ, R17 ;  /* 0x000000ffff437224 */ /* 0x000fe400078e0011 */
[----:B------:R-:W-:Y:S02]  /*81e0*/  IMAD.MOV.U32 R66, RZ, RZ, R18 ;  /* 0x000000ffff427224 */ /* 0x000fe400078e0012 */
[----:B------:R-:W-:Y:S02]  /*81f0*/  IMAD.MOV.U32 R65, RZ, RZ, R19 ;  /* 0x000000ffff417224 */ /* 0x000fe400078e0013 */
[----:B------:R-:W-:Y:S01]  /*8200*/  IMAD.MOV.U32 R64, RZ, RZ, R16 ;  /* 0x000000ffff407224 */ /* 0x000fe200078e0010 */
[C---:B------:R-:W-:Y:S08]  /*8210*/  HMMA.16816.F32.BF16 R24, R12.reuse, R48, RZ ;  /* 0x000000300c18723c */ /* 0x040ff000000418ff */
[----:B-----5:R-:W-:Y:S08]  /*8220*/  HMMA.16816.F32.BF16 R16, R12, R56, RZ ;  /* 0x000000380c10723c */ /* 0x020ff000000418ff */
[C---:B--2---:R-:W-:Y:S01]  /*8230*/  HMMA.16816.F32.BF16 R176, R8.reuse, R46, R20 ;  /* 0x0000002e08b0723c */ /* 0x044fe20000041814 */
[----:B------:R-:W1:Y:S07]  /*8240*/  LDSM.16.MT88.4 R20, [R194+0x1c800] ;  /* 0x01c80000c214783b */ /* 0x000e6e0000004200 */
[----:B------:R-:W-:Y:S08]  /*8250*/  HMMA.16816.F32.BF16 R240, R8, R52, R4 ;  /* 0x0000003408f0723c */ /* 0x000ff00000041804 */
[----:B------:R-:W-:Y:S08]  /*8260*/  HMMA.16816.F32.BF16 R4, R12, R58, RZ ;  /* 0x0000003a0c04723c */ /* 0x000ff000000418ff */
[C---:B---3--:R-:W-:Y:S08]  /*8270*/  HMMA.16816.F32.BF16 R184, R8.reuse, R32, R16 ;  /* 0x0000002008b8723c */ /* 0x048ff00000041810 */
[----:B------:R-:W-:Y:S01]  /*8280*/  HMMA.16816.F32.BF16 R236, R8, R44, R24 ;  /* 0x0000002c08ec723c */ /* 0x000fe20000041818 */
[----:B------:R-:W2:Y:S07]  /*8290*/  LDSM.16.MT88.4 R24, [R196+0x1c000] ;  /* 0x01c00000c418783b */ /* 0x000eae0000004200 */
[----:B------:R-:W-:Y:S08]  /*82a0*/  HMMA.16816.F32.BF16 R16, R12, R36, RZ ;  /* 0x000000240c10723c */ /* 0x000ff000000418ff */
[----:B------:R-:W-:Y:S08]  /*82b0*/  HMMA.16816.F32.BF16 R172, R8, R34, R4 ;  /* 0x0000002208ac723c */ /* 0x000ff00000041804 */
[----:B------:R-:W-:Y:S08]  /*82c0*/  HMMA.16816.F32.BF16 R4, R12, R38, RZ ;  /* 0x000000260c04723c */ /* 0x000ff000000418ff */
[C---:B-1----:R-:W-:Y:S01]  /*82d0*/  HMMA.16816.F32.BF16 R164, R8.reuse, R20, R16 ;  /* 0x0000001408a4723c */ /* 0x042fe20000041810 */
[----:B------:R-:W1:Y:S11]  /*82e0*/  LDSM.16.MT88.4 R16, [R196+0x1c800] ;  /* 0x01c80000c410783b */ /* 0x000e760000004200 */
[----:B------:R-:W-:Y:S04]  /*82f0*/  @!UPT UIADD3 URZ, URZ, URZ, URZ ;  /* 0x0000003f3f3ff290 */ /* 0x000fe8000fffe03f */
[----:B------:R-:W-:Y:S01]  /*8300*/  HMMA.16816.F32.BF16 R156, R8, R22, R4 ;  /* 0x00000016089c723c */ /* 0x000fe20000041804 */
[----:B------:R-:W3:Y:S07]  /*8310*/  LDSM.16.MT88.4 R20, [R195+0x1c000] ;  /* 0x01c00000c314783b */ /* 0x000eee0000004200 */
[----:B--2---:R-:W-:Y:S11]  /*8320*/  HMMA.16816.F32.BF16 R4, R12, R24, RZ ;  /* 0x000000180c04723c */ /* 0x004ff600000418ff */
[----:B------:R-:W-:Y:S11]  /*8330*/  @!UPT UIADD3 URZ, URZ, URZ, URZ ;  /* 0x0000003f3f3ff290 */ /* 0x000ff6000fffe03f */
[----:B------:R-:W-:Y:S02]  /*8340*/  @!UPT UIADD3 URZ, URZ, URZ, URZ ;  /* 0x0000003f3f3ff290 */ /* 0x000fe4000fffe03f */
[----:B-1----:R-:W-:Y:S08]  /*8350*/  HMMA.16816.F32.BF16 R148, R8, R16, R4 ;  /* 0x000000100894723c */ /* 0x002ff00000041804 */
[----:B------:R-:W-:Y:S01]  /*8360*/  HMMA.16816.F32.BF16 R4, R12, R26, RZ ;  /* 0x0000001a0c04723c */ /* 0x000fe200000418ff */
[----:B------:R-:W-:Y:S01]  /*8370*/  IMAD.MOV.U32 R53, RZ, RZ, R140 ;  /* 0x000000ffff357224 */ /* 0x000fe200078e008c */
[----:B------:R-:W-:Y:S11]  /*8380*/  LDSM.16.MT88.4 R24, [R193+0x1e000] ;  /* 0x01e00000c118783b */ /* 0x000ff60000004200 */
[----:B------:R-:W-:Y:S11]  /*8390*/  @!UPT UIADD3 URZ, URZ, URZ, URZ ;  /* 0x0000003f3f3ff290 */ /* 0x000ff6000fffe03f */
[----:B------:R-:W-:Y:S01]  /*83a0*/  HMMA.16816.F32.BF16 R140, R8, R18, R4 ;  /* 0x00000012088c723c */ /* 0x000fe20000041804 */
[----:B------:R-:W1:Y:S07]  /*83b0*/  LDSM.16.MT88.4 R16, [R195+0x1c800] ;  /* 0x01c80000c310783b */ /* 0x000e6e0000004200 */
[----:B---3--:R-:W-:Y:S01]  /*83c0*/  HMMA.16816.F32.BF16 R4, R12, R20, RZ ;  /* 0x000000140c04723c */ /* 0x008fe200000418ff */
[----:B------:R-:W-:Y:S02]  /*83d0*/  IMAD.MOV.U32 R51, RZ, RZ, R127 ;  /* 0x000000ffff337224 */ /* 0x000fe400078e007f */
[----:B------:R-:W-:-:S02]  /*83e0*/  IMAD.MOV.U32 R50, RZ, RZ, R126 ;  /* 0x000000ffff327224 */ /* 0x000fc400078e007e */
[----:B------:R-:W-:Y:S02]  /*83f0*/  IMAD.MOV.U32 R57, RZ, RZ, R125 ;  /* 0x000000ffff397224 */ /* 0x000fe400078e007d */
[----:B------:R-:W-:Y:S01]  /*8400*/  IMAD.MOV.U32 R56, RZ, RZ, R124 ;  /* 0x000000ffff387224 */ /* 0x000fe200078e007c */
[----:B------:R-:W-:Y:S01]  /*8410*/  HMMA.16816.F32.BF16 R28, R12, R42, RZ ;  /* 0x0000002a0c1c723c */ /* 0x000fe200000418ff */
[----:B------:R-:W-:Y:S11]  /*8420*/  IMAD.MOV.U32 R52, RZ, RZ, R115 ;  /* 0x000000ffff347224 */ /* 0x000ff600078e0073 */
[----:B------:R-:W-:Y:S04]  /*8430*/  @!UPT UIADD3 URZ, URZ, URZ, URZ ;  /* 0x0000003f3f3ff290 */ /* 0x000fe8000fffe03f */
[----:B-1----:R-:W-:Y:S08]  /*8440*/  HMMA.16816.F32.BF16 R124, R8, R16, R4 ;  /* 0x00000010087c723c */ /* 0x002ff00000041804 */
[----:B------:R-:W-:Y:S01]  /*8450*/  HMMA.16816.F32.BF16 R4, R12, R22, RZ ;  /* 0x000000160c04723c */ /* 0x000fe200000418ff */
[----:B------:R-:W1:Y:S01]  /*8460*/  LDSM.16.MT88.4 R20, [R193+0x1e800] ;  /* 0x01e80000c114783b */ /* 0x000e620000004200 */
[----:B------:R-:W-:-:S02]  /*8470*/  IMAD.MOV.U32 R42, RZ, RZ, R114 ;  /* 0x000000ffff2a7224 */ /* 0x000fc400078e0072 */
[----:B------:R-:W-:Y:S02]  /*8480*/  IMAD.MOV.U32 R43, RZ, RZ, R113 ;  /* 0x000000ffff2b7224 */ /* 0x000fe400078e0071 */
[----:B------:R-:W-:Y:S02]  /*8490*/  IMAD.MOV.U32 R49, RZ, RZ, R112 ;  /* 0x000000ffff317224 */ /* 0x000fe400078e0070 */
[----:B------:R-:W-:Y:S02]  /*84a0*/  IMAD.MOV.U32 R41, RZ, RZ, R2 ;  /* 0x000000ffff297224 */ /* 0x000fe400078e0002 */
[----:B------:R-:W-:Y:S02]  /*84b0*/  FADD.FTZ R2, R99, R96 ;  /* 0x0000006063027221 */ /* 0x000fe40000010000 */
[----:B------:R-:W-:Y:S02]  /*84c0*/  IMAD.MOV.U32 R40, RZ, RZ, R0 ;  /* 0x000000ffff287224 */ /* 0x000fe400078e0000 */
[----:B------:R-:W-:-:S02]  /*84d0*/  FADD.FTZ R0, R97, R89 ;  /* 0x0000005961007221 */ /* 0x000fc40000010000 */
[----:B------:R-:W-:-:S08]  /*84e0*/  FADD.FTZ R2, R87, R2 ;  /* 0x0000000257027221 */ /* 0x000fd00000010000 */
[----:B------:R-:W-:Y:S01]  /*84f0*/  HMMA.16816.F32.BF16 R112, R8, R18, R4 ;  /* 0x000000120870723c */ /* 0x000fe20000041804 */
[----:B------:R-:W-:-:S07]  /*8500*/  FADD.FTZ R0, R76, R0 ;  /* 0x000000004c007221 */ /* 0x000fce0000010000 */
[----:B------:R-:W-:Y:S01]  /*8510*/  HMMA.16816.F32.BF16 R16, R12, R24, RZ ;  /* 0x000000180c10723c */ /* 0x000fe200000418ff */
[----:B------:R-:W-:Y:S02]  /*8520*/  FADD.FTZ R2, R82, R2 ;  /* 0x0000000252027221 */ /* 0x000fe40000010000 */
[----:B------:R-:W-:Y:S02]  /*8530*/  IMAD.MOV.U32 R48, RZ, RZ, R3 ;  /* 0x000000ffff307224 */ /* 0x000fe400078e0003 */
[----:B------:R-:W-:Y:S02]  /*8540*/  FADD.FTZ R0, R80, R0 ;  /* 0x0000000050007221 */ /* 0x000fe40000010000 */
[----:B------:R-:W-:Y:S01]  /*8550*/  FADD.FTZ R3, R108, R2 ;  /* 0x000000026c037221 */ /* 0x000fe20000010000 */
[----:B------:R-:W-:Y:S01]  /*8560*/  LOP3.LUT R2, R75, R56, R190, 0x96, !PT ;  /* 0x000000384b027212 */ /* 0x000fe200078e96be */
[----:B------:R-:W-:Y:S01]  /*8570*/  FADD.FTZ R0, R107, R0 ;  /* 0x000000006b007221 */ /* 0x000fe20000010000 */
[----:B------:R-:W-:Y:S01]  /*8580*/  LOP3.LUT R4, R223, R57, R74, 0x96, !PT ;  /* 0x00000039df047212 */ /* 0x000fe200078e964a */
[----:B------:R-:W-:Y:S01]  /*8590*/  FADD.FTZ R3, R109, R3 ;  /* 0x000000036d037221 */ /* 0x000fe20000010000 */
[----:B------:R-:W-:Y:S01]  /*85a0*/  HMMA.16816.F32.BF16 R180, R8, R54, R28 ;  /* 0x0000003608b4723c */ /* 0x000fe2000004181c */
[----:B------:R-:W-:-:S02]  /*85b0*/  FADD.FTZ R0, R106, R0 ;  /* 0x000000006a007221 */ /* 0x000fc40000010000 */
[----:B------:R-:W-:Y:S02]  /*85c0*/  IMAD R2, R2, -0x2daee0ad, RZ ;  /* 0xd2511f5302027824 */ /* 0x000fe400078e02ff */
[----:B------:R-:W-:Y:S02]  /*85d0*/  FADD.FTZ R3, R92, R3 ;  /* 0x000000035c037221 */ /* 0x000fe40000010000 */
[----:B------:R-:W-:-:S04]  /*85e0*/  IMAD.WIDE.U32 R28, R4, -0x2daee0ad, RZ ;  /* 0xd2511f53041c7825 */ /* 0x000fc800078e00ff */
[----:B------:R-:W-:Y:S01]  /*85f0*/  FADD.FTZ R0, R84, R0 ;  /* 0x0000000054007221 */ /* 0x000fe20000010000 */
[----:B------:R-:W-:Y:S01]  /*8600*/  LOP3.LUT R2, R29, R252, R2, 0x96, !PT ;  /* 0x000000fc1d027212 */ /* 0x000fe200078e9602 */
[----:B------:R-:W-:Y:S02]  /*8610*/  FADD.FTZ R3, R94, R3 ;  /* 0x000000035e037221 */ /* 0x000fe40000010000 */
[----:B------:R-:W-:Y:S02]  /*8620*/  IMAD.MOV.U32 R45, RZ, RZ, R123 ;  /* 0x000000ffff2d7224 */ /* 0x000fe400078e007b */
[----:B------:R-:W-:Y:S02]  /*8630*/  IMAD.MOV.U32 R46, RZ, RZ, R122 ;  /* 0x000000ffff2e7224 */ /* 0x000fe400078e007a */
[----:B------:R-:W-:Y:S02]  /*8640*/  IMAD.MOV.U32 R47, RZ, RZ, R121 ;  /* 0x000000ffff2f7224 */ /* 0x000fe400078e0079 */
[----:B------:R-:W-:-:S02]  /*8650*/  IMAD.MOV.U32 R44, RZ, RZ, R120 ;  /* 0x000000ffff2c7224 */ /* 0x000fc400078e0078 */
[----:B-1----:R-:W-:Y:S01]  /*8660*/  HMMA.16816.F32.BF16 R120, R8, R20, R16 ;  /* 0x000000140878723c */ /* 0x002fe20000041810 */
[----:B------:R-:W-:Y:S02]  /*8670*/  FADD.FTZ R5, R85, R0 ;  /* 0x0000000055057221 */ /* 0x000fe40000010000 */
[----:B------:R-:W-:Y:S02]  /*8680*/  FADD.FTZ R0, R86, R3 ;  /* 0x0000000356007221 */ /* 0x000fe40000010000 */
[----:B------:R-:W-:-:S03]  /*8690*/  IMAD.WIDE.U32 R2, R2, -0x326172a9, RZ ;  /* 0xcd9e8d5702027825 */ /* 0x000fc600078e00ff */
[----:B------:R-:W-:Y:S01]  /*86a0*/  HMMA.16816.F32.BF16 R16, R12, R26, RZ ;  /* 0x0000001a0c10723c */ /* 0x000fe200000418ff */
[----:B------:R-:W-:Y:S01]  /*86b0*/  FADD.FTZ R6, R93, R0 ;  /* 0x000000005d067221 */ /* 0x000fe20000010000 */
[----:B------:R-:W-:Y:S01]  /*86c0*/  LOP3.LUT R4, R3, R51, R72, 0x96, !PT ;  /* 0x0000003303047212 */ /* 0x000fe200078e9648 */
[----:B------:R-:W1:Y:S01]  /*86d0*/  LDSM.16.MT88.4 R24, [R194+0x1e000] ;  /* 0x01e00000c218783b */ /* 0x000e620000004200 */
[C---:B------:R-:W-:Y:S02]  /*86e0*/  LOP3.LUT R3, R2.reuse, 0xffff, RZ, 0xc0, !PT ;  /* 0x0000ffff02037812 */ /* 0x040fe400078ec0ff */
[----:B------:R-:W-:Y:S02]  /*86f0*/  LOP3.LUT R31, R2, 0xff, RZ, 0xc0, !PT ;  /* 0x000000ff021f7812 */ /* 0x000fe400078ec0ff */
[--C-:B------:R-:W-:Y:S02]  /*8700*/  SHF.R.U32.HI R30, RZ, 0x10, R2.reuse ;  /* 0x00000010ff1e7819 */ /* 0x100fe40000011602 */
[----:B------:R-:W-:Y:S01]  /*8710*/  SHF.R.U32.HI R29, RZ, 0x18, R2 ;  /* 0x00000018ff1d7819 */ /* 0x000fe20000011602 */
[----:B------:R-:W-:Y:S01]  /*8720*/  FADD.FTZ R2, R81, R5 ;  /* 0x0000000551027221 */ /* 0x000fe20000010000 */
[----:B------:R-:W-:-:S02]  /*8730*/  SHF.R.U32.HI R5, RZ, 0x8, R3 ;  /* 0x00000008ff057819 */ /* 0x000fc40000011603 */
[----:B------:R-:W-:Y:S01]  /*8740*/  LOP3.LUT R7, R73, R50, R222, 0x96, !PT ;  /* 0x0000003249077212 */ /* 0x000fe200078e96de */
[----:B------:R-:W-:Y:S01]  /*8750*/  FADD.FTZ R0, R90, R2 ;  /* 0x000000025a007221 */ /* 0x000fe20000010000 */
[----:B------:R-:W-:Y:S01]  /*8760*/  LOP3.LUT R3, R30, 0xff, RZ, 0xc0, !PT ;  /* 0x000000ff1e037812 */ /* 0x000fe200078ec0ff */
[----:B------:R-:W-:Y:S01]  /*8770*/  FADD.FTZ R2, R100, R6 ;  /* 0x0000000664027221 */ /* 0x000fe20000010000 */
[----:B------:R-:W-:Y:S02]  /*8780*/  PRMT R34, R31, 0x5410, R5 ;  /* 0x000054101f227816 */ /* 0x000fe40000000005 */
[----:B------:R-:W-:Y:S01]  /*8790*/  PRMT R35, R3, 0x5410, R29 ;  /* 0x0000541003237816 */ /* 0x000fe2000000001d */
[----:B------:R-:W-:Y:S02]  /*87a0*/  FADD.FTZ R5, R91, R2 ;  /* 0x000000025b057221 */ /* 0x000fe40000010000 */
[----:B------:R-:W-:-:S04]  /*87b0*/  IMAD.WIDE.U32 R2, R7, -0x2daee0ad, RZ ;  /* 0xd2511f5307027825 */ /* 0x000fc800078e00ff */
[----:B------:R-:W-:Y:S02]  /*87c0*/  IMAD.MOV.U32 R39, RZ, RZ, R52 ;  /* 0x000000ffff277224 */ /* 0x000fe400078e0034 */
[----:B------:R-:W-:Y:S02]  /*87d0*/  IMAD.MOV.U32 R38, RZ, RZ, R53 ;  /* 0x000000ffff267224 */ /* 0x000fe400078e0035 */
[----:B------:R-:W-:Y:S02]  /*87e0*/  IMAD.MOV.U32 R53, RZ, RZ, R119 ;  /* 0x000000ffff357224 */ /* 0x000fe400078e0077 */
[----:B------:R-:W-:Y:S02]  /*87f0*/  IMAD.MOV.U32 R54, RZ, RZ, R118 ;  /* 0x000000ffff367224 */ /* 0x000fe400078e0076 */
[----:B------:R-:W-:Y:S02]  /*8800*/  IMAD.MOV.U32 R55, RZ, RZ, R117 ;  /* 0x000000ffff377224 */ /* 0x000fe400078e0075 */
[----:B------:R-:W-:Y:S01]  /*8810*/  IMAD.MOV.U32 R52, RZ, RZ, R116 ;  /* 0x000000ffff347224 */ /* 0x000fe200078e0074 */
[----:B------:R-:W-:Y:S01]  /*8820*/  LOP3.LUT R7, R2, 0xffff, RZ, 0xc0, !PT ;  /* 0x0000ffff02077812 */ /* 0x000fe200078ec0ff */
[----:B------:R-:W-:Y:S01]  /*8830*/  HMMA.16816.F32.BF16 R116, R8, R22, R16 ;  /* 0x000000160874723c */ /* 0x000fe20000041810 */
[----:B------:R-:W-:Y:S01]  /*8840*/  SHF.R.U32.HI R21, RZ, 0x18, R2 ;  /* 0x00000018ff157819 */ /* 0x000fe20000011602 */
[----:B------:R-:W-:Y:S01]  /*8850*/  FADD.FTZ R6, R79, R0 ;  /* 0x000000004f067221 */ /* 0x000fe20000010000 */
[----:B------:R-:W-:-:S04]  /*8860*/  LOP3.LUT R0, R3, R249, R28, 0x96, !PT ;  /* 0x000000f903007212 */ /* 0x000fc800078e961c */
[----:B------:R-:W-:Y:S02]  /*8870*/  LOP3.LUT R16, R2, 0xff, RZ, 0xc0, !PT ;  /* 0x000000ff02107812 */ /* 0x000fe400078ec0ff */
[----:B------:R-:W-:Y:S02]  /*8880*/  SHF.R.U32.HI R22, RZ, 0x10, R2 ;  /* 0x00000010ff167819 */ /* 0x000fe40000011602 */
[----:B------:R-:W-:-:S04]  /*8890*/  LOP3.LUT R2, R4, 0xffff, RZ, 0xc0, !PT ;  /* 0x0000ffff04027812 */ /* 0x000fc800078ec0ff */
[----:B------:R-:W-:Y:S02]  /*88a0*/  SHF.R.U32.HI R3, RZ, 0x8, R2 ;  /* 0x00000008ff037819 */ /* 0x000fe40000011602 */
[----:B------:R-:W-:-:S04]  /*88b0*/  LOP3.LUT R2, R4, 0xff, RZ, 0xc0, !PT ;  /* 0x000000ff04027812 */ /* 0x000fc800078ec0ff */
[----:B------:R-:W-:Y:S02]  /*88c0*/  PRMT R31, R2, 0x5410, R3 ;  /* 0x00005410021f7816 */ /* 0x000fe40000000003 */
[----:B------:R-:W-:-:S04]  /*88d0*/  SHF.R.U32.HI R2, RZ, 0x8, R7 ;  /* 0x00000008ff027819 */ /* 0x000fc80000011607 */
[----:B------:R-:W-:Y:S02]  /*88e0*/  PRMT R33, R16, 0x5410, R2 ;  /* 0x0000541010217816 */ /* 0x000fe40000000002 */
[----:B------:R-:W2:Y:S01]  /*88f0*/  LDSM.16.MT88.4 R16, [R194+0x1e800] ;  /* 0x01e80000c210783b */ /* 0x000ea20000004200 */
[----:B------:R-:W-:Y:S01]  /*8900*/  SHF.R.U32.HI R3, RZ, 0x10, R4 ;  /* 0x00000010ff037819 */ /* 0x000fe20000011604 */
[----:B------:R-:W-:Y:S01]  /*8910*/  FADD.FTZ R6, R83, R6 ;  /* 0x0000000653067221 */ /* 0x000fe20000010000 */
[----:B------:R-:W-:Y:S01]  /*8920*/  SHF.R.U32.HI R4, RZ, 0x18, R4 ;  /* 0x00000018ff047819 */ /* 0x000fe20000011604 */
[----:B------:R-:W-:Y:S01]  /*8930*/  FADD.FTZ R5, R95, R5 ;  /* 0x000000055f057221 */ /* 0x000fe20000010000 */
[----:B------:R-:W-:-:S03]  /*8940*/  LOP3.LUT R3, R3, 0xff, RZ, 0xc0, !PT ;  /* 0x000000ff03037812 */ /* 0x000fc600078ec0ff */
[----:B------:R-:W-:Y:S01]  /*8950*/  FADD.FTZ R20, R98, R5 ;  /* 0x0000000562147221 */ /* 0x000fe20000010000 */
[----:B------:R-:W-:Y:S01]  /*8960*/  PRMT R30, R3, 0x5410, R4 ;  /* 0x00005410031e7816 */ /* 0x000fe20000000004 */
[----:B------:R-:W-:Y:S02]  /*8970*/  FADD.FTZ R3, R78, R6 ;  /* 0x000000064e037221 */ /* 0x000fe40000010000 */
[----:B-1----:R-:W-:Y:S01]  /*8980*/  HMMA.16816.F32.BF16 R4, R12, R24, RZ ;  /* 0x000000180c04723c */ /* 0x002fe200000418ff */
[----:B------:R-:W-:Y:S02]  /*8990*/  IMAD.MOV.U32 R57, RZ, RZ, R67 ;  /* 0x000000ffff397224 */ /* 0x000fe400078e0043 */
[----:B------:R-:W-:Y:S02]  /*89a0*/  IMAD.MOV.U32 R58, RZ, RZ, R66 ;  /* 0x000000ffff3a7224 */ /* 0x000fe400078e0042 */
[----:B------:R-:W-:Y:S02]  /*89b0*/  IMAD.MOV.U32 R59, RZ, RZ, R65 ;  /* 0x000000ffff3b7224 */ /* 0x000fe400078e0041 */
[----:B------:R-:W-:Y:S11]  /*89c0*/  IMAD.MOV.U32 R56, RZ, RZ, R64 ;  /* 0x000000ffff387224 */ /* 0x000ff600078e0040 */
[----:B------:R-:W-:Y:S06]  /*89d0*/  @!UPT UIADD3 URZ, URZ, URZ, URZ ;  /* 0x0000003f3f3ff290 */ /* 0x000fec000fffe03f */
[----:B--2---:R-:W-:Y:S08]  /*89e0*/  HMMA.16816.F32.BF16 R64, R8, R16, R4 ;  /* 0x000000100840723c */ /* 0x004ff00000041804 */
[----:B------:R-:W-:Y:S01]  /*89f0*/  HMMA.16816.F32.BF16 R4, R12, R26, RZ ;  /* 0x0000001a0c04723c */ /* 0x000fe200000418ff */
[----:B------:R-:W-:Y:S01]  /*8a00*/  LOP3.LUT R2, R22, 0xff, RZ, 0xc0, !PT ;  /* 0x000000ff16027812 */ /* 0x000fe200078ec0ff */
[----:B------:R-:W-:Y:S01]  /*8a10*/  IMAD.MOV.U32 R37, RZ, RZ, R48 ;  /* 0x000000ffff257224 */ /* 0x000fe200078e0030 */
[----:B------:R-:W-:Y:S01]  /*8a20*/  LDSM.16.MT88.4 R24, [R196+0x1e800] ;  /* 0x01e80000c418783b */ /* 0x000fe20000004200 */
[----:B------:R-:W-:Y:S01]  /*8a30*/  IMAD.MOV.U32 R36, RZ, RZ, R49 ;  /* 0x000000ffff247224 */ /* 0x000fe200078e0031 */
[----:B------:R-:W-:Y:S11]  /*8a40*/  PRMT R32, R2, 0x5410, R21 ;  /* 0x0000541002207816 */ /* 0x000ff60000000015 */
[----:B------:R-:W-:Y:S08]  /*8a50*/  @!UPT UIADD3 URZ, URZ, URZ, URZ ;  /* 0x0000003f3f3ff290 */ /* 0x000ff0000fffe03f */
[----:B------:R-:W-:Y:S07]  /*8a60*/  HMMA.16816.F32.BF16 R48, R8, R18, R4 ;  /* 0x000000120830723c */ /* 0x000fee0000041804 */
[----:B------:R-:W-:Y:S02]  /*8a70*/  FADD.FTZ R7, R104, R20 ;  /* 0x0000001468077221 */ /* 0x000fe40000010000 */
[----:B------:R-:W1:Y:S01]  /*8a80*/  LDSM.16.MT88.4 R20, [R196+0x1e000] ;  /* 0x01e00000c414783b */ /* 0x000e620000004200 */
[----:B------:R-:W-:-:S02]  /*8a90*/  IMAD.MOV.U32 R86, RZ, RZ, R42 ;  /* 0x000000ffff567224 */ /* 0x000fc400078e002a */
[----:B------:R-:W-:Y:S02]  /*8aa0*/  IMAD.MOV.U32 R87, RZ, RZ, R43 ;  /* 0x000000ffff577224 */ /* 0x000fe400078e002b */
[----:B------:R-:W-:Y:S02]  /*8ab0*/  IMAD.MOV.U32 R73, RZ, RZ, R40 ;  /* 0x000000ffff497224 */ /* 0x000fe400078e0028 */
[----:B------:R-:W-:Y:S01]  /*8ac0*/  IMAD.MOV.U32 R74, RZ, RZ, R41 ;  /* 0x000000ffff4a7224 */ /* 0x000fe200078e0029 */
[----:B-1----:R-:W-:Y:S11]  /*8ad0*/  HMMA.16816.F32.BF16 R16, R12, R20, RZ ;  /* 0x000000140c10723c */ /* 0x002ff600000418ff */
[----:B------:R-:W-:Y:S11]  /*8ae0*/  @!UPT UIADD3 URZ, URZ, URZ, URZ ;  /* 0x0000003f3f3ff290 */ /* 0x000ff6000fffe03f */
[----:B------:R-:W-:Y:S02]  /*8af0*/  @!UPT UIADD3 URZ, URZ, URZ, URZ ;  /* 0x0000003f3f3ff290 */ /* 0x000fe4000fffe03f */
[----:B------:R-:W-:Y:S08]  /*8b00*/  HMMA.16816.F32.BF16 R40, R8, R24, R16 ;  /* 0x000000180828723c */ /* 0x000ff00000041810 */
[----:B------:R-:W-:Y:S01]  /*8b10*/  HMMA.16816.F32.BF16 R16, R12, R22, RZ ;  /* 0x000000160c10723c */ /* 0x000fe200000418ff */
[----:B------:R-:W-:Y:S02]  /*8b20*/  IMAD.MOV.U32 R108, RZ, RZ, R38 ;  /* 0x000000ffff6c7224 */ /* 0x000fe400078e0026 */
[----:B------:R-:W-:-:S02]  /*8b30*/  IMAD.MOV.U32 R109, RZ, RZ, R39 ;  /* 0x000000ffff6d7224 */ /* 0x000fc400078e0027 */
[----:B------:R-:W-:Y:S02]  /*8b40*/  IMAD.MOV.U32 R84, RZ, RZ, R36 ;  /* 0x000000ffff547224 */ /* 0x000fe400078e0024 */
[----:B------:R-:W-:Y:S11]  /*8b50*/  IMAD.MOV.U32 R85, RZ, RZ, R37 ;  /* 0x000000ffff557224 */ /* 0x000ff600078e0025 */
[----:B------:R-:W-:Y:S06]  /*8b60*/  @!UPT UIADD3 URZ, URZ, URZ, URZ ;  /* 0x0000003f3f3ff290 */ /* 0x000fec000fffe03f */
[----:B------:R-:W-:Y:S01]  /*8b70*/  HMMA.16816.F32.BF16 R36, R8, R26, R16 ;  /* 0x0000001a0824723c */ /* 0x000fe20000041810 */
[----:B------:R-:W1:Y:S07]  /*8b80*/  LDSM.16.MT88.4 R16, [R195+0x1e000] ;  /* 0x01e00000c310783b */ /* 0x000e6e0000004200 */
[C---:B-1----:R-:W-:Y:S08]  /*8b90*/  HMMA.16816.F32.BF16 R20, R12.reuse, R16, RZ ;  /* 0x000000100c14723c */ /* 0x042ff000000418ff */
[----:B------:R-:W-:Y:S01]  /*8ba0*/  HMMA.16816.F32.BF16 R12, R12, R18, RZ ;  /* 0x000000120c0c723c */ /* 0x000fe200000418ff */
[----:B------:R-:W1:Y:S01]  /*8bb0*/  LDSM.16.MT88.4 R16, [R195+0x1e800] ;  /* 0x01e80000c310783b */ /* 0x000e620000004200 */
[----:B------:R-:W-:Y:S01]  /*8bc0*/  SHF.R.U32.HI R4, RZ, 0x10, R0 ;  /* 0x00000010ff047819 */ /* 0x000fe20000011600 */
[----:B------:R-:W-:Y:S01]  /*8bd0*/  FADD.FTZ R6, R88, R3 ;  /* 0x0000000358067221 */ /* 0x000fe20000010000 */
[----:B------:R-:W-:-:S02]  /*8be0*/  LOP3.LUT R2, R0, 0xffff, RZ, 0xc0, !PT ;  /* 0x0000ffff00027812 */ /* 0x000fc400078ec0ff */
[----:B------:R-:W-:Y:S02]  /*8bf0*/  LOP3.LUT R5, R0, 0xff, RZ, 0xc0, !PT ;  /* 0x000000ff00057812 */ /* 0x000fe400078ec0ff */
[----:B------:R-:W-:Y:S02]  /*8c00*/  SHF.R.U32.HI R3, RZ, 0x18, R0 ;  /* 0x00000018ff037819 */ /* 0x000fe40000011600 */
[----:B------:R-:W-:Y:S02]  /*8c10*/  LOP3.LUT R0, R4, 0xff, RZ, 0xc0, !PT ;  /* 0x000000ff04007812 */ /* 0x000fe400078ec0ff */
[----:B------:R-:W-:Y:S02]  /*8c20*/  SHF.R.U32.HI R2, RZ, 0x8, R2 ;  /* 0x00000008ff027819 */ /* 0x000fe40000011602 */
[----:B------:R-:W-:Y:S01]  /*8c30*/  PRMT R28, R0, 0x5410, R3 ;  /* 0x00005410001c7816 */ /* 0x000fe20000000003 */
[----:B------:R-:W-:Y:S01]  /*8c40*/  FADD.FTZ R0, R103, R6 ;  /* 0x0000000667007221 */ /* 0x000fe20000010000 */
[----:B------:R-:W-:Y:S01]  /*8c50*/  PRMT R29, R5, 0x5410, R2 ;  /* 0x00005410051d7816 */ /* 0x000fe20000000002 */
[----:B------:R-:W-:-:S02]  /*8c60*/  FADD.FTZ R2, R105, R7 ;  /* 0x0000000769027221 */ /* 0x000fc40000010000 */
[----:B------:R-:W-:Y:S02]  /*8c70*/  FADD.FTZ R0, R102, R0 ;  /* 0x0000000066007221 */ /* 0x000fe40000010000 */
[----:B------:R-:W-:Y:S01]  /*8c80*/  IMAD.MOV.U32 R72, RZ, RZ, R101 ;  /* 0x000000ffff487224 */ /* 0x000fe200078e0065 */
[----:B------:R-:W-:Y:S01]  /*8c90*/  PRMT R101, R221, 0x7054, R221 ;  /* 0x00007054dd657816 */ /* 0x000fe200000000dd */
[C---:B-1----:R-:W-:Y:S08]  /*8ca0*/  HMMA.16816.F32.BF16 R20, R8.reuse, R16, R20 ;  /* 0x000000100814723c */ /* 0x042ff00000041814 */
[----:B------:R-:W-:Y:S01]  /*8cb0*/  HMMA.16816.F32.BF16 R12, R8, R18, R12 ;  /* 0x00000012080c723c */ /* 0x000fe2000004180c */
[----:B------:R-:W1:Y:S04]  /*8cc0*/  LDSM.16.MT88.4 R8, [R193+0x19000] ;  /* 0x01900000c108783b */ /* 0x000e680000004200 */
[----:B------:R-:W-:Y:S04]  /*8cd0*/  STL [R1+0xbc], R2 ;  /* 0x0000bc0201007387 */ /* 0x000fe80000100800 */
[----:B------:R2:W-:Y:S01]  /*8ce0*/  STL [R1+0xc0], R0 ;  /* 0x0000c00001007387 */ /* 0x0005e20000100800 */
[----:B------:R-:W-:-:S05]  /*8cf0*/  HSET2.LE.AND R3, R34, R101, PT ;  /* 0x0000006522037233 */ /* 0x000fca0003803000 */
[----:B------:R-:W-:Y:S01]  /*8d00*/  LOP3.LUT R6, R138, R3, RZ, 0xc0, !PT ;  /* 0x000000038a067212 */ /* 0x000fe200078ec0ff */
[--C-:B--2---:R-:W-:Y:S02]  /*8d10*/  HSET2.LE.AND R0, R31, R101.reuse, PT ;  /* 0x000000651f007233 */ /* 0x104fe40003803000 */
[----:B------:R-:W-:-:S03]  /*8d20*/  HSET2.LE.AND R2, R30, R101, PT ;  /* 0x000000651e027233 */ /* 0x000fc60003803000 */
[----:B------:R-:W-:Y:S01]  /*8d30*/  LOP3.LUT R4, R246, R0, RZ, 0xc0, !PT ;  /* 0x00000000f6047212 */ /* 0x000fe200078ec0ff */
[----:B------:R-:W-:Y:S01]  /*8d40*/  HSET2.LE.AND R0, R35, R101, PT ;  /* 0x0000006523007233 */ /* 0x000fe20003803000 */
[----:B------:R-:W-:-:S04]  /*8d50*/  LOP3.LUT R5, R219, R2, RZ, 0xc0, !PT ;  /* 0x00000002db057212 */ /* 0x000fc800078ec0ff */
[----:B------:R-:W-:-:S07]  /*8d60*/  LOP3.LUT R7, R139, R0, RZ, 0xc0, !PT ;  /* 0x000000008b077212 */ /* 0x000fce00078ec0ff */
[C---:B-1----:R-:W-:Y:S08]  /*8d70*/  HMMA.16816.F32.BF16 R168, R4.reuse, R8, R168 ;  /* 0x0000000804a8723c */ /* 0x042ff000000418a8 */
[----:B------:R-:W-:Y:S01]  /*8d80*/  HMMA.16816.F32.BF16 R16, R4, R10, R160 ;  /* 0x0000000a0410723c */ /* 0x000fe200000418a0 */
[----:B------:R-:W1:Y:S01]  /*8d90*/  LDSM.16.MT88.4 R8, [R194+0x19000] ;  /* 0x01900000c208783b */ /* 0x000e620000004200 */
[----:B------:R-:W-:-:S07]  /*8da0*/  IMAD.MOV.U32 R75, RZ, RZ, R77 ;  /* 0x000000ffff4b7224 */ /* 0x000fce00078e004d */
[C---:B-1----:R-:W-:Y:S08]  /*8db0*/  HMMA.16816.F32.BF16 R160, R4.reuse, R8, R72 ;  /* 0x0000000804a0723c */ /* 0x042ff00000041848 */
[----:B------:R-:W-:Y:S01]  /*8dc0*/  HMMA.16816.F32.BF16 R24, R4, R10, R152 ;  /* 0x0000000a0418723c */ /* 0x000fe20000041898 */
[----:B------:R-:W1:Y:S01]  /*8dd0*/  LDSM.16.MT88.4 R8, [R196+0x19000] ;  /* 0x01900000c408783b */ /* 0x000e620000004200 */
[----:B------:R-:W-:-:S02]  /*8de0*/  HSET2.LE.AND R0, R29, R101, PT ;  /* 0x000000651d007233 */ /* 0x000fc40003803000 */
[----:B------:R-:W-:-:S04]  /*8df0*/  HSET2.LE.AND R2, R28, R101, PT ;  /* 0x000000651c027233 */ /* 0x000fc80003803000 */
[C---:B-1----:R-:W-:Y:S08]  /*8e00*/  HMMA.16816.F32.BF16 R152, R4.reuse, R8, R84 ;  /* 0x000000080498723c */ /* 0x042ff00000041854 */
[----:B------:R-:W-:Y:S01]  /*8e10*/  HMMA.16816.F32.BF16 R28, R4, R10, R144 ;  /* 0x0000000a041c723c */ /* 0x000fe20000041890 */
[----:B------:R-:W1:Y:S01]  /*8e20*/  LDSM.16.MT88.4 R8, [R195+0x19000] ;  /* 0x01900000c308783b */ /* 0x000e620000004200 */
[----:B------:R-:W-:Y:S01]  /*8e30*/  LOP3.LUT R128, R128, R0, RZ, 0xc0, !PT ;  /* 0x0000000080807212 */ /* 0x000fe200078ec0ff */
[----:B------:R-:W-:-:S02]  /*8e40*/  HSET2.LE.AND R3, R33, R101, PT ;  /* 0x0000006521037233 */ /* 0x000fc40003803000 */
[----:B------:R-:W-:-:S03]  /*8e50*/  HSET2.LE.AND R0, R32, R101, PT ;  /* 0x0000006520007233 */ /* 0x000fc60003803000 */
        /* <DEDUP_REMOVED lines=18> */
[C---:B-1----:R-:W-:Y:S01]  /*8f80*/  HMMA.16816.F32.BF16 R92, R4.reuse, R8, R164 ;  /* 0x00000008045c723c */ /* 0x042fe200000418a4 */
[----:B------:R-:W-:Y:S01]  /*8f90*/  LOP3.LUT R129, R129, R2, RZ, 0xc0, !PT ;  /* 0x0000000281817212 */ /* 0x000fe200078ec0ff */
[----:B------:R-:W-:Y:S06]  /*8fa0*/  LDSM.16.MT88.4 R164, [R193+0x19800] ;  /* 0x01980000c1a4783b */ /* 0x000fec0000004200 */
[----:B------:R-:W-:Y:S01]  /*8fb0*/  HMMA.16816.F32.BF16 R96, R4, R10, R156 ;  /* 0x0000000a0460723c */ /* 0x000fe2000004189c */
[----:B------:R-:W1:Y:S01]  /*8fc0*/  LDSM.16.MT88.4 R8, [R196+0x1d000] ;  /* 0x01d00000c408783b */ /* 0x000e620000004200 */
[----:B------:R-:W-:-:S02]  /*8fd0*/  LOP3.LUT R130, R130, R3, RZ, 0xc0, !PT ;  /* 0x0000000382827212 */ /* 0x000fc400078ec0ff */
[----:B------:R-:W-:Y:S01]  /*8fe0*/  LOP3.LUT R131, R131, R0, RZ, 0xc0, !PT ;  /* 0x0000000083837212 */ /* 0x000fe200078ec0ff */
[----:B------:R-:W-:Y:S03]  /*8ff0*/  LDSM.16.MT88.4 R156, [R194+0x19800] ;  /* 0x01980000c29c783b */ /* 0x000fe60000004200 */
[C---:B-1----:R-:W-:Y:S01]  /*9000*/  HMMA.16816.F32.BF16 R100, R4.reuse, R8, R148 ;  /* 0x000000080464723c */ /* 0x042fe20000041894 */
[----:B------:R-:W-:Y:S07]  /*9010*/  LDSM.16.MT88.4 R148, [R196+0x19800] ;  /* 0x01980000c494783b */ /* 0x000fee0000004200 */
[C---:B------:R-:W-:Y:S01]  /*9020*/  HMMA.16816.F32.BF16 R104, R4.reuse, R10, R140 ;  /* 0x0000000a0468723c */ /* 0x040fe2000004188c */
[----:B------:R-:W1:Y:S04]  /*9030*/  LDSM.16.MT88.4 R8, [R195+0x1d000] ;  /* 0x01d00000c308783b */ /* 0x000e680000004200 */
[----:B------:R-:W-:Y:S03]  /*9040*/  LDSM.16.MT88.4 R140, [R195+0x19800] ;  /* 0x01980000c38c783b */ /* 0x000fe60000004200 */
[C---:B-1----:R-:W-:Y:S08]  /*9050*/  HMMA.16816.F32.BF16 R108, R4.reuse, R8, R124 ;  /* 0x00000008046c723c */ /* 0x042ff0000004187c */
[C---:B------:R-:W-:Y:S01]  /*9060*/  HMMA.16816.F32.BF16 R112, R4.reuse, R10, R112 ;  /* 0x0000000a0470723c */ /* 0x040fe20000041870 */
[----:B------:R-:W1:Y:S07]  /*9070*/  LDSM.16.MT88.4 R8, [R193+0x1f000] ;  /* 0x01f00000c108783b */ /* 0x000e6e0000004200 */
[C---:B-1----:R-:W-:Y:S08]  /*9080*/  HMMA.16816.F32.BF16 R180, R4.reuse, R8, R120 ;  /* 0x0000000804b4723c */ /* 0x042ff00000041878 */
[C---:B------:R-:W-:Y:S01]  /*9090*/  HMMA.16816.F32.BF16 R172, R4.reuse, R10, R116 ;  /* 0x0000000a04ac723c */ /* 0x040fe20000041874 */
[----:B------:R-:W1:Y:S07]  /*90a0*/  LDSM.16.MT88.4 R8, [R194+0x1f000] ;  /* 0x01f00000c208783b */ /* 0x000e6e0000004200 */
[C---:B-1----:R-:W-:Y:S01]  /*90b0*/  HMMA.16816.F32.BF16 R120, R4.reuse, R8, R64 ;  /* 0x000000080478723c */ /* 0x042fe20000041840 */
[----:B------:R-:W-:Y:S07]  /*90c0*/  LDSM.16.MT88.4 R64, [R195+0x1b800] ;  /* 0x01b80000c340783b */ /* 0x000fee0000004200 */
[C---:B------:R-:W-:Y:S01]  /*90d0*/  HMMA.16816.F32.BF16 R116, R4.reuse, R10, R48 ;  /* 0x0000000a0474723c */ /* 0x040fe20000041830 */
[----:B------:R-:W1:Y:S04]  /*90e0*/  LDSM.16.MT88.4 R8, [R196+0x1f000] ;  /* 0x01f00000c408783b */ /* 0x000e680000004200 */
[----:B------:R-:W-:Y:S03]  /*90f0*/  LDSM.16.MT88.4 R48, [R194+0x1b800] ;  /* 0x01b80000c230783b */ /* 0x000fe60000004200 */
[C---:B-1----:R-:W-:Y:S01]  /*9100*/  HMMA.16816.F32.BF16 R176, R4.reuse, R8, R40 ;  /* 0x0000000804b0723c */ /* 0x042fe20000041828 */
[----:B------:R-:W1:Y:S07]  /*9110*/  LDSM.16.MT88.4 R40, [R193+0x1b800] ;  /* 0x01b80000c128783b */ /* 0x000e6e0000004200 */
[----:B------:R-:W-:Y:S01]  /*9120*/  HMMA.16816.F32.BF16 R124, R4, R10, R36 ;  /* 0x0000000a047c723c */ /* 0x000fe20000041824 */
[----:B------:R-:W-:Y:S07]  /*9130*/  LDSM.16.MT88.4 R8, [R195+0x1f000] ;  /* 0x01f00000c308783b */ /* 0x000fee0000004200 */
[C---:B-1----:R-:W-:Y:S08]  /*9140*/  HMMA.16816.F32.BF16 R36, R128.reuse, R40, R44 ;  /* 0x000000288024723c */ /* 0x042ff0000004182c */
        /* <DEDUP_REMOVED lines=18> */
[----:B------:R-:W2:Y:S07]  /*9270*/  LDSM.16.MT88.4 R112, [R194+0x1f800] ;  /* 0x01f80000c270783b */ /* 0x000eae0000004200 */
[----:B------:R-:W-:Y:S08]  /*9280*/  HMMA.16816.F32.BF16 R20, R4, R8, R20 ;  /* 0x000000080414723c */ /* 0x000ff00000041814 */
[C---:B-1----:R-:W-:Y:S08]  /*9290*/  HMMA.16816.F32.BF16 R84, R128.reuse, R88, R100 ;  /* 0x000000588054723c */ /* 0x042ff00000041864 */
[----:B------:R-:W-:Y:S01]  /*92a0*/  HMMA.16816.F32.BF16 R88, R128, R90, R104 ;  /* 0x0000005a8058723c */ /* 0x000fe20000041868 */
[----:B------:R-:W-:Y:S07]  /*92b0*/  LDSM.16.MT88.4 R104, [R193+0x1f800] ;  /* 0x01f80000c168783b */ /* 0x000fee0000004200 */
[----:B------:R-:W-:Y:S01]  /*92c0*/  HMMA.16816.F32.BF16 R12, R4, R10, R12 ;  /* 0x0000000a040c723c */ /* 0x000fe2000004180c */
[----:B------:R-:W-:Y:S07]  /*92d0*/  LDSM.16.MT88.4 R4, [R195+0x1f800] ;  /* 0x01f80000c304783b */ /* 0x000fee0000004200 */
[----:B--2---:R-:W-:Y:S01]  /*92e0*/  HMMA.16816.F32.BF16 R108, R128, R112, R120 ;  /* 0x00000070806c723c */ /* 0x004fe20000041878 */
[----:B------:R-:W1:Y:S01]  /*92f0*/  LDSM.16.MT88.4 R120, [R196+0x1f800] ;  /* 0x01f80000c478783b */ /* 0x000e620000004200 */
[----:B------:R-:W-:-:S06]  /*9300*/  IADD3 R222, P0, R188, -0x80, RZ ;  /* 0xffffff80bcde7810 */ /* 0x000fcc0007f1e0ff */
[----:B------:R-:W-:Y:S01]  /*9310*/  HMMA.16816.F32.BF16 R112, R128, R114, R116 ;  /* 0x000000728070723c */ /* 0x000fe20000041874 */
[----:B------:R-:W-:-:S07]  /*9320*/  IADD3.X R223, R189, -0x1, RZ, P0, !PT ;  /* 0xffffffffbddf7810 */ /* 0x000fce00007fe4ff */
        /* <DEDUP_REMOVED lines=15> */
[C---:B------:R-:W-:Y:S01]  /*9420*/  IADD3 R219, R134.reuse, 0x80, RZ ;  /* 0x0000008086db7810 */ /* 0x040fe20007ffe0ff */
[----:B------:R-:W2:Y:S01]  /*9430*/  LDL.64 R2, [R1+0xf8] ;  /* 0x0000f80001027983 */ /* 0x000ea20000100a00 */
[----:B------:R-:W-:Y:S01]  /*9440*/  IADD3 R246, R134, 0xc0, RZ ;  /* 0x000000c086f67810 */ /* 0x000fe20007ffe0ff */
[----:B------:R-:W-:-:S04]  /*9450*/  DEPBAR.LE SB0, 0x0 ;  /* 0x000080000000791a */ /* 0x000fc80000000000 */
[----:B------:R-:W-:Y:S01]  /*9460*/  IMAD.MOV.U32 R243, RZ, RZ, R219 ;  /* 0x000000fffff37224 */ /* 0x000fe200078e00db */
[----:B------:R-:W3:Y:S01]  /*9470*/  LDL R138, [R1+0xf0] ;  /* 0x0000f000018a7983 */ /* 0x000ee20000100800 */
[----:B------:R-:W-:-:S03]  /*9480*/  IMAD.MOV.U32 R139, RZ, RZ, R246 ;  /* 0x000000ffff8b7224 */ /* 0x000fc600078e00f6 */
[----:B------:R-:W4:Y:S01]  /*9490*/  LDL R219, [R1+0x120] ;  /* 0x0001200001db7983 */ /* 0x000f220000100800 */
[----:B------:R-:W-:Y:S01]  /*94a0*/  SHF.L.U64.HI R0, R234, 0x6, R235 ;  /* 0x00000006ea007819 */ /* 0x000fe200000102eb */
[----:B------:R-:W-:Y:S01]  /*94b0*/  WARPSYNC 0xffffffff ;  /* 0xffffffff00007948 */ /* 0x000fe20003800000 */
[C---:B------:R-:W-:Y:S02]  /*94c0*/  IADD3 R242, R134.reuse, 0x40, RZ ;  /* 0x0000004086f27810 */ /* 0x040fe40007ffe0ff */
[-C--:B------:R-:W-:Y:S01]  /*94d0*/  ISETP.GE.AND P6, PT, R134, R226.reuse, PT ;  /* 0x000000e28600720c */ /* 0x080fe20003fc6270 */
[----:B------:R-:W-:Y:S01]  /*94e0*/  BAR.SYNC.DEFER_BLOCKING 0x0 ;  /* 0x0000000000007b1d */ /* 0x000fe20000010000 */
[-C--:B------:R-:W-:Y:S01]  /*94f0*/  ISETP.GE.AND P5, PT, R242, R226.reuse, PT ;  /* 0x000000e2f200720c */ /* 0x080fe20003fa6270 */
[----:B------:R-:W-:Y:S01]  /*9500*/  IMAD.SHL.U32 R5, R234, 0x40, RZ ;  /* 0x00000040ea057824 */ /* 0x000fe200078e00ff */
[-C--:B------:R-:W-:Y:S02]  /*9510*/  ISETP.GE.AND P4, PT, R243, R226.reuse, PT ;  /* 0x000000e2f300720c */ /* 0x080fe40003f86270 */
[----:B------:R-:W-:-:S07]  /*9520*/  ISETP.GE.AND P3, PT, R139, R226, PT ;  /* 0x000000e28b00720c */ /* 0x000fce0003f66270 */
[----:B------:R-:W-:Y:S01]  /*9530*/  @P6 STS.128 [R220+0x18000], RZ ;  /* 0x018000ffdc006388 */ /* 0x000fe20000000c00 */
[----:B----4-:R-:W-:-:S04]  /*9540*/  IADD3 R246, R219, -0x2, RZ ;  /* 0xfffffffedbf67810 */ /* 0x010fc80007ffe0ff */
[----:B------:R-:W-:Y:S01]  /*9550*/  SHF.R.S32.HI R4, RZ, 0x1f, R246 ;  /* 0x0000001fff047819 */ /* 0x000fe200000114f6 */
[----:B------:R-:W-:Y:S02]  /*9560*/  IMAD R0, R0, R246, RZ ;  /* 0x000000f600007224 */ /* 0x000fe400078e02ff */
[----:B--2---:R-:W-:-:S04]  /*9570*/  IMAD.WIDE.U32 R2, R246, R5, R2 ;  /* 0x00000005f6027225 */ /* 0x004fc800078e0002 */
[----:B------:R-:W-:Y:S01]  /*9580*/  IMAD R0, R4, R5, R0 ;  /* 0x0000000504007224 */ /* 0x000fe200078e0200 */
[-C--:B------:R-:W-:Y:S01]  /*9590*/  @!P6 LEA R18, P2, R2, R250.reuse, 0x1 ;  /* 0x000000fa0212e211 */ /* 0x080fe200078408ff */
[----:B------:R-:W-:Y:S02]  /*95a0*/  IMAD.SHL.U32 R4, R234, 0x20, RZ ;  /* 0x00000020ea047824 */ /* 0x000fe400078e00ff */
[----:B------:R-:W-:Y:S01]  /*95b0*/  IMAD.IADD R3, R3, 0x1, R0 ;  /* 0x0000000103037824 */ /* 0x000fe200078e0200 */
[----:B------:R-:W-:Y:S02]  /*95c0*/  @!P5 LEA R14, P1, R2, R250, 0x1 ;  /* 0x000000fa020ed211 */ /* 0x000fe400078208ff */
[----:B------:R-:W-:Y:S02]  /*95d0*/  SHF.L.U64.HI R5, R234, 0x5, R235 ;  /* 0x00000005ea057819 */ /* 0x000fe400000102eb */
[----:B------:R-:W-:Y:S02]  /*95e0*/  @!P6 LEA.HI.X R19, R2, R251, R3, 0x1, P2 ;  /* 0x000000fb0213e211 */ /* 0x000fe400010f0c03 */
[----:B------:R-:W-:-:S02]  /*95f0*/  IADD3 R0, P2, R4, R2, RZ ;  /* 0x0000000204007210 */ /* 0x000fc40007f5e0ff */
[CC--:B------:R-:W-:Y:S01]  /*9600*/  @!P4 LEA R12, P0, R2.reuse, R250.reuse, 0x1 ;  /* 0x000000fa020cc211 */ /* 0x0c0fe200078008ff */
[----:B------:R-:W-:Y:S01]  /*9610*/  @!PT LDS RZ, [RZ] ;  /* 0x00000000fffff984 */ /* 0x000fe20000000800 */
[----:B------:R-:W-:Y:S01]  /*9620*/  @!PT LDS RZ, [RZ] ;  /* 0x00000000fffff984 */ /* 0x000fe20000000800 */
[----:B------:R-:W-:Y:S01]  /*9630*/  @!PT LDS RZ, [RZ] ;  /* 0x00000000fffff984 */ /* 0x000fe20000000800 */
[----:B------:R1:W-:Y:S01]  /*9640*/  @!P6 LDGSTS.E.BYPASS.LTC128B.128 [R220+0x18000], [R18.64] ;  /* 0x1800000012dcefae */ /* 0x0003e2000b901d44 */
[CCC-:B------:R-:W-:Y:S01]  /*9650*/  @!P5 LEA.HI.X R15, R2.reuse, R251.reuse, R3.reuse, 0x1, P1 ;  /* 0x000000fb020fd211 */ /* 0x1c0fe200008f0c03 */
[--C-:B------:R-:W-:Y:S01]  /*9660*/  IMAD.X R4, R5, 0x1, R3.reuse, P2 ;  /* 0x0000000105047824 */ /* 0x100fe200010e0603 */
[CC--:B------:R-:W-:Y:S02]  /*9670*/  @!P3 LEA R10, P1, R2.reuse, R250.reuse, 0x1 ;  /* 0x000000fa020ab211 */ /* 0x0c0fe400078208ff */
[-CC-:B------:R-:W-:Y:S02]  /*9680*/  @!P4 LEA.HI.X R13, R2, R251.reuse, R3.reuse, 0x1, P0 ;  /* 0x000000fb020dc211 */ /* 0x180fe400000f0c03 */
[----:B------:R-:W-:Y:S01]  /*9690*/  @!P6 LEA R16, P0, R0, R250, 0x1 ;  /* 0x000000fa0010e211 */ /* 0x000fe200078008ff */
[----:B------:R-:W-:Y:S01]  /*96a0*/  @P5 STS.128 [R220+0x1a000], RZ ;  /* 0x01a000ffdc005388 */ /* 0x000fe20000000c00 */
[----:B------:R-:W-:-:S02]  /*96b0*/  @!P3 LEA.HI.X R11, R2, R251, R3, 0x1, P1 ;  /* 0x000000fb020bb211 */ /* 0x000fc400008f0c03 */
[CC--:B------:R-:W-:Y:S01]  /*96c0*/  @!P5 LEA R8, P2, R0.reuse, R250.reuse, 0x1 ;  /* 0x000000fa0008d211 */ /* 0x0c0fe200078408ff */
[----:B------:R-:W-:Y:S01]  /*96d0*/  @!PT LDS RZ, [RZ] ;  /* 0x00000000fffff984 */ /* 0x000fe20000000800 */
[----:B------:R-:W-:Y:S01]  /*96e0*/  @!PT LDS RZ, [RZ] ;  /* 0x00000000fffff984 */ /* 0x000fe20000000800 */
[----:B------:R-:W-:Y:S01]  /*96f0*/  @!PT LDS RZ, [RZ] ;  /* 0x00000000fffff984 */ /* 0x000fe20000000800 */
[----:B------:R2:W-:Y:S01]  /*9700*/  @!P5 LDGSTS.E.BYPASS.LTC128B.128 [R220+0x1a000], [R14.64+0x80] ;  /* 0x1a0000800edcdfae */ /* 0x0005e2000b901d44 */
[CC--:B------:R-:W-:Y:S02]  /*9710*/  @!P4 LEA R6, P1, R0.reuse, R250.reuse, 0x1 ;  /* 0x000000fa0006c211 */ /* 0x0c0fe400078208ff */
[CCC-:B------:R-:W-:Y:S01]  /*9720*/  @!P6 LEA.HI.X R17, R0.reuse, R251.reuse, R4.reuse, 0x1, P0 ;  /* 0x000000fb0011e211 */ /* 0x1c0fe200000f0c04 */
[----:B------:R-:W-:Y:S01]  /*9730*/  @P4 STS.128 [R220+0x1c000], RZ ;  /* 0x01c000ffdc004388 */ /* 0x000fe20000000c00 */
[C---:B------:R-:W-:Y:S02]  /*9740*/  @!P3 LEA R2, P0, R0.reuse, R250, 0x1 ;  /* 0x000000fa0002b211 */ /* 0x040fe400078008ff */
[CCC-:B------:R-:W-:Y:S01]  /*9750*/  @!P5 LEA.HI.X R9, R0.reuse, R251.reuse, R4.reuse, 0x1, P2 ;  /* 0x000000fb0009d211 */ /* 0x1c0fe200010f0c04 */
[----:B------:R-:W-:Y:S01]  /*9760*/  @!PT LDS RZ, [RZ] ;  /* 0x00000000fffff984 */ /* 0x000fe20000000800 */
[----:B------:R-:W-:Y:S01]  /*9770*/  @!PT LDS RZ, [RZ] ;  /* 0x00000000fffff984 */ /* 0x000fe20000000800 */
[----:B------:R-:W-:Y:S01]  /*9780*/  @!PT LDS RZ, [RZ] ;  /* 0x00000000fffff984 */ /* 0x000fe20000000800 */
[----:B------:R2:W-:Y:S01]  /*9790*/  @!P4 LDGSTS.E.BYPASS.LTC128B.128 [R220+0x1c000], [R12.64+0x100] ;  /* 0x1c0001000cdccfae */ /* 0x0005e2000b901d44 */
[----:B------:R-:W-:-:S03]  /*97a0*/  @!P4 LEA.HI.X R7, R0, R251, R4, 0x1, P1 ;  /* 0x000000fb0007c211 */ /* 0x000fc600008f0c04 */
[----:B------:R-:W-:Y:S01]  /*97b0*/  @P3 STS.128 [R220+0x1e000], RZ ;  /* 0x01e000ffdc003388 */ /* 0x000fe20000000c00 */
[----:B------:R-:W-:-:S03]  /*97c0*/  @!P3 LEA.HI.X R3, R0, R251, R4, 0x1, P0 ;  /* 0x000000fb0003b211 */ /* 0x000fc600000f0c04 */
        /* <DEDUP_REMOVED lines=26> */
[----:B----4-:R-:W2:Y:S04]  /*9970*/  LDSM.16.M88.4 R8, [R199] ;  /* 0x00000000c708783b */ /* 0x010ea80000000200 */
[----:B------:R-:W-:Y:S04]  /*9980*/  LDSM.16.M88.4 R176, [R203] ;  /* 0x00000000cbb0783b */ /* 0x000fe80000000200 */
[----:B-----5:R-:W4:Y:S04]  /*9990*/  LDSM.16.M88.4 R4, [R200] ;  /* 0x00000000c804783b */ /* 0x020f280000000200 */
[----:B------:R-:W5:Y:S04]  /*99a0*/  LDSM.16.M88.4 R172, [R218] ;  /* 0x00000000daac783b */ /* 0x000f680000000200 */
[----:B------:R-:W1:Y:S04]  /*99b0*/  LDSM.16.M88.4 R32, [R192+0x11000] ;  /* 0x01100000c020783b */ /* 0x000e680000000200 */
[----:B------:R-:W1:Y:S01]  /*99c0*/  S2R R139, SR_TID.X ;  /* 0x00000000008b7919 */ /* 0x000e620000002100 */
[----:B---3--:R-:W-:-:S03]  /*99d0*/  IMAD.MOV.U32 R223, RZ, RZ, R138 ;  /* 0x000000ffffdf7224 */ /* 0x008fc600078e008a */
[----:B------:R-:W0:Y:S01]  /*99e0*/  LDGDEPBAR ;  /* 0x00000000000079af */ /* 0x000e220000000000 */
[C---:B--2---:R-:W-:Y:S08]  /*99f0*/  HMMA.16816.F32.BF16 R28, R8.reuse, R12, RZ ;  /* 0x0000000c081c723c */ /* 0x044ff000000418ff */
[C---:B------:R-:W-:Y:S08]  /*9a00*/  HMMA.16816.F32.BF16 R24, R8.reuse, R14, RZ ;  /* 0x0000000e0818723c */ /* 0x040ff000000418ff */
[C---:B------:R-:W-:Y:S08]  /*9a10*/  HMMA.16816.F32.BF16 R12, R8.reuse, R22, RZ ;  /* 0x00000016080c723c */ /* 0x040ff000000418ff */
[----:B-1----:R-:W-:Y:S01]  /*9a20*/  HMMA.16816.F32.BF16 R16, R8, R20, RZ ;  /* 0x000000140810723c */ /* 0x002fe200000418ff */
[----:B------:R-:W1:Y:S07]  /*9a30*/  LDSM.16.M88.4 R20, [R217] ;  /* 0x00000000d914783b */ /* 0x000e6e0000000200 */
[C---:B----4-:R-:W-:Y:S08]  /*9a40*/  HMMA.16816.F32.BF16 R180, R4.reuse, R176, R28 ;  /* 0x000000b004b4723c */ /* 0x050ff0000004181c */
[----:B-----5:R-:W-:Y:S08]  /*9a50*/  HMMA.16816.F32.BF16 R28, R4, R174, R12 ;  /* 0x000000ae041c723c */ /* 0x020ff0000004180c */
[----:B------:R-:W-:Y:S08]  /*9a60*/  HMMA.16816.F32.BF16 R12, R8, R34, RZ ;  /* 0x00000022080c723c */ /* 0x000ff000000418ff */
[----:B------:R-:W-:Y:S08]  /*9a70*/  HMMA.16816.F32.BF16 R184, R4, R172, R16 ;  /* 0x000000ac04b8723c */ /* 0x000ff00000041810 */
[----:B------:R-:W-:Y:S08]  /*9a80*/  HMMA.16816.F32.BF16 R16, R8, R32, RZ ;  /* 0x000000200810723c */ /* 0x000ff000000418ff */
[C---:B-1----:R-:W-:Y:S01]  /*9a90*/  HMMA.16816.F32.BF16 R32, R4.reuse, R22, R12 ;  /* 0x000000160420723c */ /* 0x042fe2000004180c */
[----:B------:R-:W1:Y:S11]  /*9aa0*/  LDSM.16.M88.4 R12, [R192+0x11800] ;  /* 0x01180000c00c783b */ /* 0x000e760000000200 */
[----:B------:R-:W-:Y:S04]  /*9ab0*/  @!UPT UIADD3 URZ, URZ, URZ, URZ ;  /* 0x0000003f3f3ff290 */ /* 0x000fe8000fffe03f */
[----:B------:R-:W-:Y:S08]  /*9ac0*/  HMMA.16816.F32.BF16 R172, R4, R20, R16 ;  /* 0x0000001404ac723c */ /* 0x000ff00000041810 */
[C---:B-1----:R-:W-:Y:S08]  /*9ad0*/  HMMA.16816.F32.BF16 R16, R8.reuse, R12, RZ ;  /* 0x0000000c0810723c */ /* 0x042ff000000418ff */
[----:B------:R-:W-:Y:S01]  /*9ae0*/  HMMA.16816.F32.BF16 R8, R8, R14, RZ ;  /* 0x0000000e0808723c */ /* 0x000fe200000418ff */
[----:B------:R-:W1:Y:S07]  /*9af0*/  LDSM.16.M88.4 R12, [R216] ;  /* 0x00000000d80c783b */ /* 0x000e6e0000000200 */
[C---:B------:R-:W-:Y:S08]  /*9b00*/  HMMA.16816.F32.BF16 R176, R4.reuse, R178, R24 ;  /* 0x000000b204b0723c */ /* 0x040ff00000041818 */
        /* <DEDUP_REMOVED lines=177> */
[----:B------:R-:W-:Y:S01]  /*a620*/  HMMA.16816.F32.BF16 R24, R4, R10, R24 ;  /* 0x0000000a0418723c */ /* 0x000fe20000041818 */
[----:B------:R-:W1:Y:S01]  /*a630*/  LDSM.16.M88.4 R8, [R197+0x7000] ;  /* 0x00700000c508783b */ /* 0x000e620000000200 */
[----:B------:R-:W-:-:S05]  /*a640*/  IMAD.SHL.U32 R139, R139, 0x2, RZ ;  /* 0x000000028b8b7824 */ /* 0x000fca00078e00ff */
[----:B------:R-:W-:-:S05]  /*a650*/  LOP3.LUT R139, R139, 0x6, RZ, 0xc0, !PT ;  /* 0x000000068b8b7812 */ /* 0x000fca00078ec0ff */
[----:B------:R-:W-:Y:S01]  /*a660*/  IMAD R0, R246, 0x40, R139 ;  /* 0x00000040f6007824 */ /* 0x000fe200078e028b */
[C---:B-1----:R-:W-:Y:S08]  /*a670*/  HMMA.16816.F32.BF16 R176, R4.reuse, R8, R28 ;  /* 0x0000000804b0723c */ /* 0x042ff0000004181c */
[----:B------:R-:W-:Y:S01]  /*a680*/  HMMA.16816.F32.BF16 R180, R4, R10, R16 ;  /* 0x0000000a04b4723c */ /* 0x000fe20000041810 */
[----:B------:R-:W1:Y:S01]  /*a690*/  LDSM.16.M88.4 R8, [R197+0x7800] ;  /* 0x00780000c508783b */ /* 0x000e620000000200 */
[--C-:B------:R-:W-:Y:S01]  /*a6a0*/  IMAD.IADD R2, R225, 0x1, -R0.reuse ;  /* 0x00000001e1027824 */ /* 0x100fe200078e0a00 */
[----:B------:R-:W-:Y:S01]  /*a6b0*/  ISETP.GE.AND P1, PT, R0, R228, PT ;  /* 0x000000e40000720c */ /* 0x000fe20003f26270 */
[----:B------:R-:W-:Y:S01]  /*a6c0*/  IMAD.IADD R3, R229, 0x1, -R0 ;  /* 0x00000001e5037824 */ /* 0x000fe200078e0a00 */
[----:B------:R-:W-:-:S04]  /*a6d0*/  DEPBAR.LE SB0, 0x0 ;  /* 0x000080000000791a */ /* 0x000fc80000000000 */
[----:B------:R-:W-:Y:S02]  /*a6e0*/  IABS R2, R2 ;  /* 0x0000000200027213 */ /* 0x000fe40000000000 */
[----:B------:R-:W-:Y:S01]  /*a6f0*/  IABS R3, R3 ;  /* 0x0000000300037213 */ /* 0x000fe20000000000 */
[C---:B-1----:R-:W-:Y:S08]  /*a700*/  HMMA.16816.F32.BF16 R236, R4.reuse, R8, R20 ;  /* 0x0000000804ec723c */ /* 0x042ff00000041814 */
[----:B------:R-:W-:Y:S07]  /*a710*/  HMMA.16816.F32.BF16 R240, R4, R10, R12 ;  /* 0x0000000a04f0723c */ /* 0x000fee000004180c */
[----:B------:R-:W-:Y:S01]  /*a720*/  IMAD.MOV.U32 R4, RZ, RZ, R2 ;  /* 0x000000ffff047224 */ /* 0x000fe200078e0002 */
[----:B------:R-:W-:-:S05]  /*a730*/  IADD3 R2, R0, 0x1, RZ ;  /* 0x0000000100027810 */ /* 0x000fca0007ffe0ff */
[----:B------:R-:W-:Y:S01]  /*a740*/  IMAD.IADD R5, R225, 0x1, -R2 ;  /* 0x00000001e1057824 */ /* 0x000fe200078e0a02 */
[----:B------:R1:W2:Y:S02]  /*a750*/  I2F R6, R4 ;  /* 0x0000000400067306 */ /* 0x0002a40000201400 */
[----:B-1----:R-:W-:Y:S02]  /*a760*/  IMAD.MOV.U32 R4, RZ, RZ, R3 ;  /* 0x000000ffff047224 */ /* 0x002fe400078e0003 */
[----:B------:R-:W-:-:S06]  /*a770*/  IABS R3, R5 ;  /* 0x0000000500037213 */ /* 0x000fcc0000000000 */
[----:B------:R-:W1:Y:S08]  /*a780*/  I2F R3, R3 ;  /* 0x0000000300037306 */ /* 0x000e700000201400 */
[----:B------:R-:W3:Y:S01]  /*a790*/  I2F R4, R4 ;  /* 0x0000000400047306 */ /* 0x000ee20000201400 */
[----:B------:R-:W-:Y:S01]  /*a7a0*/  BAR.SYNC.DEFER_BLOCKING 0x0 ;  /* 0x0000000000007b1d */ /* 0x000fe20000010000 */
[----:B------:R-:W-:-:S02]  /*a7b0*/  ISETP.GE.AND P0, PT, R2, R228, PT ;  /* 0x000000e40200720c */ /* 0x000fc40003f06270 */
[----:B------:R-:W-:Y:S01]  /*a7c0*/  ISETP.GE.AND P2, PT, R2, R227, PT ;  /* 0x000000e30200720c */ /* 0x000fe20003f46270 */
[-C--:B--2---:R-:W-:Y:S01]  /*a7d0*/  FFMA.FTZ R8, R6, -R224.reuse, R32 ;  /* 0x800000e006087223 */ /* 0x084fe20000010020 */
[C---:B------:R-:W-:Y:S01]  /*a7e0*/  ISETP.GE.OR P0, PT, R2.reuse, R231, !P0 ;  /* 0x000000e70200720c */ /* 0x040fe20004706670 */
[----:B-1----:R-:W-:Y:S01]  /*a7f0*/  FFMA.FTZ R6, R3, -R224, R33 ;  /* 0x800000e003067223 */ /* 0x002fe20000010021 */
[----:B------:R-:W-:Y:S01]  /*a800*/  ISETP.GE.OR P2, PT, R2, R230, !P2 ;  /* 0x000000e60200720c */ /* 0x000fe20005746670 */
[----:B------:R-:W-:Y:S01]  /*a810*/  IMAD.IADD R3, R229, 0x1, -R2 ;  /* 0x00000001e5037824 */ /* 0x000fe200078e0a02 */
[----:B------:R-:W-:Y:S01]  /*a820*/  IADD3 R2, R0, 0x8, RZ ;  /* 0x0000000800027810 */ /* 0x000fe20007ffe0ff */
[----:B---3--:R-:W-:-:S03]  /*a830*/  FFMA.FTZ R7, R4, -R224, R34 ;  /* 0x800000e004077223 */ /* 0x008fc60000010022 */
[----:B------:R-:W-:Y:S01]  /*a840*/  IABS R4, R3 ;  /* 0x0000000300047213 */ /* 0x000fe20000000000 */
[----:B------:R-:W-:-:S05]  /*a850*/  IMAD.IADD R3, R225, 0x1, -R2 ;  /* 0x00000001e1037824 */ /* 0x000fca00078e0a02 */
[----:B------:R-:W-:Y:S01]  /*a860*/  IABS R3, R3 ;  /* 0x0000000300037213 */ /* 0x000fe20000000000 */
[----:B------:R1:W2:Y:S01]  /*a870*/  I2F R9, R4 ;  /* 0x0000000400097306 */ /* 0x0002a20000201400 */
[----:B------:R-:W-:-:S04]  /*a880*/  ISETP.GE.OR P1, PT, R0, R231, !P1 ;  /* 0x000000e70000720c */ /* 0x000fc80004f26670 */
[----:B------:R-:W-:Y:S01]  /*a890*/  FSEL R134, R8, -INF , !P1 ;  /* 0xff80000008867808 */ /* 0x000fe20004800000 */
[----:B-1----:R-:W-:Y:S02]  /*a8a0*/  IMAD.MOV.U32 R4, RZ, RZ, R3 ;  /* 0x000000ffff047224 */ /* 0x002fe400078e0003 */
[----:B------:R-:W-:Y:S01]  /*a8b0*/  IMAD.IADD R3, R229, 0x1, -R2 ;  /* 0x00000001e5037824 */ /* 0x000fe200078e0a02 */
[----:B------:R-:W-:-:S04]  /*a8c0*/  ISETP.GE.AND P1, PT, R0, R227, PT ;  /* 0x000000e30000720c */ /* 0x000fc80003f26270 */
[----:B------:R-:W-:Y:S01]  /*a8d0*/  IABS R3, R3 ;  /* 0x0000000300037213 */ /* 0x000fe20000000000 */
[----:B------:R2:W1:Y:S01]  /*a8e0*/  I2F R5, R4 ;  /* 0x0000000400057306 */ /* 0x0004620000201400 */
[----:B------:R-:W-:-:S07]  /*a8f0*/  ISETP.GE.OR P1, PT, R0, R230, !P1 ;  /* 0x000000e60000720c */ /* 0x000fce0004f26670 */
[----:B------:R-:W3:Y:S01]  /*a900*/  I2F R3, R3 ;  /* 0x0000000300037306 */ /* 0x000ee20000201400 */
[----:B------:R-:W-:Y:S02]  /*a910*/  FSEL R139, R7, -INF , !P1 ;  /* 0xff800000078b7808 */ /* 0x000fe40004800000 */
[----:B------:R-:W-:Y:S02]  /*a920*/  FSEL R138, R6, -INF , !P0 ;  /* 0xff800000068a7808 */ /* 0x000fe40004000000 */
[C---:B------:R-:W-:Y:S02]  /*a930*/  ISETP.GE.AND P1, PT, R2.reuse, R228, PT ;  /* 0x000000e40200720c */ /* 0x040fe40003f26270 */
[C---:B------:R-:W-:Y:S02]  /*a940*/  ISETP.GE.AND P0, PT, R2.reuse, R227, PT ;  /* 0x000000e30200720c */ /* 0x040fe40003f06270 */
[C---:B------:R-:W-:Y:S02]  /*a950*/  ISETP.GE.OR P1, PT, R2.reuse, R231, !P1 ;  /* 0x000000e70200720c */ /* 0x040fe40004f26670 */
[----:B------:R-:W-:-:S02]  /*a960*/  ISETP.GE.OR P0, PT, R2, R230, !P0 ;  /* 0x000000e60200720c */ /* 0x000fc40004706670 */
[----:B------:R-:W-:Y:S01]  /*a970*/  IADD3 R2, R0, 0x9, RZ ;  /* 0x0000000900027810 */ /* 0x000fe20007ffe0ff */
[-C--:B--2---:R-:W-:Y:S02]  /*a980*/  FFMA.FTZ R4, R9, -R224.reuse, R35 ;  /* 0x800000e009047223 */ /* 0x084fe40000010023 */
[-C--:B-1----:R-:W-:Y:S02]  /*a990*/  FFMA.FTZ R5, R5, -R224.reuse, R172 ;  /* 0x800000e005057223 */ /* 0x082fe400000100ac */
[----:B---3--:R-:W-:Y:S02]  /*a9a0*/  FFMA.FTZ R9, R3, -R224, R174 ;  /* 0x800000e003097223 */ /* 0x008fe400000100ae */
[----:B------:R-:W-:Y:S01]  /*a9b0*/  IMAD.IADD R3, R225, 0x1, -R2 ;  /* 0x00000001e1037824 */ /* 0x000fe200078e0a02 */
[----:B------:R-:W-:Y:S02]  /*a9c0*/  FSEL R172, R4, -INF , !P2 ;  /* 0xff80000004ac7808 */ /* 0x000fe40005000000 */
[----:B------:R-:W-:-:S02]  /*a9d0*/  FSEL R135, R5, -INF , !P1 ;  /* 0xff80000005877808 */ /* 0x000fc40004800000 */
[C---:B------:R-:W-:Y:S02]  /*a9e0*/  ISETP.GE.AND P2, PT, R2.reuse, R228, PT ;  /* 0x000000e40200720c */ /* 0x040fe40003f46270 */
[C---:B------:R-:W-:Y:S02]  /*a9f0*/  ISETP.GE.AND P1, PT, R2.reuse, R227, PT ;  /* 0x000000e30200720c */ /* 0x040fe40003f26270 */
[----:B------:R-:W-:Y:S01]  /*aa00*/  IABS R3, R3 ;  /* 0x0000000300037213 */ /* 0x000fe20000000000 */
[----:B------:R-:W-:Y:S01]  /*aa10*/  IMAD.IADD R4, R229, 0x1, -R2 ;  /* 0x00000001e5047824 */ /* 0x000fe200078e0a02 */
[C---:B------:R-:W-:Y:S02]  /*aa20*/  ISETP.GE.OR P2, PT, R2.reuse, R231, !P2 ;  /* 0x000000e70200720c */ /* 0x040fe40005746670 */
[----:B------:R-:W-:Y:S01]  /*aa30*/  ISETP.GE.OR P1, PT, R2, R230, !P1 ;  /* 0x000000e60200720c */ /* 0x000fe20004f26670 */
[----:B------:R-:W-:Y:S01]  /*aa40*/  IMAD.MOV.U32 R2, RZ, RZ, R3 ;  /* 0x000000ffff027224 */ /* 0x000fe200078e0003 */
[----:B------:R-:W-:-:S02]  /*aa50*/  IADD3 R3, R0, 0x10, RZ ;  /* 0x0000001000037810 */ /* 0x000fc40007ffe0ff */
[----:B------:R-:W-:Y:S01]  /*aa60*/  IABS R4, R4 ;  /* 0x0000000400047213 */ /* 0x000fe20000000000 */
[----:B------:R1:W2:Y:S04]  /*aa70*/  I2F R5, R2 ;  /* 0x0000000200057306 */ /* 0x0002a80000201400 */
[----:B------:R-:W-:Y:S02]  /*aa80*/  IMAD.MOV.U32 R6, RZ, RZ, R4 ;  /* 0x000000ffff067224 */ /* 0x000fe400078e0004 */
[----:B-1----:R-:W-:-:S04]  /*aa90*/  IMAD.IADD R2, R225, 0x1, -R3 ;  /* 0x00000001e1027824 */ /* 0x002fc800078e0a03 */
[----:B------:R-:W1:Y:S01]  /*aaa0*/  I2F R6, R6 ;  /* 0x0000000600067306 */ /* 0x000e620000201400 */
[----:B------:R-:W-:-:S07]  /*aab0*/  IABS R2, R2 ;  /* 0x0000000200027213 */ /* 0x000fce0000000000 */
[----:B------:R3:W4:Y:S01]  /*aac0*/  I2F R4, R2 ;  /* 0x0000000200047306 */ /* 0x0007220000201400 */
[-C--:B--2---:R-:W-:Y:S02]  /*aad0*/  FFMA.FTZ R7, R5, -R224.reuse, R173 ;  /* 0x800000e005077223 */ /* 0x084fe400000100ad */
[----:B-1----:R-:W-:Y:S02]  /*aae0*/  FFMA.FTZ R8, R6, -R224, R175 ;  /* 0x800000e006087223 */ /* 0x002fe400000100af */
[----:B---3--:R-:W-:-:S05]  /*aaf0*/  IMAD.IADD R2, R229, 0x1, -R3 ;  /* 0x00000001e5027824 */ /* 0x008fca00078e0a03 */
[----:B------:R-:W-:Y:S01]  /*ab00*/  IABS R2, R2 ;  /* 0x0000000200027213 */ /* 0x000fe20000000000 */
[----:B----4-:R-:W-:-:S04]  /*ab10*/  FFMA.FTZ R6, R4, -R224, R184 ;  /* 0x800000e004067223 */ /* 0x010fc800000100b8 */
[----:B------:R-:W-:Y:S01]  /*ab20*/  IMAD.MOV.U32 R4, RZ, RZ, R2 ;  /* 0x000000ffff047224 */ /* 0x000fe200078e0002 */
[----:B------:R-:W-:-:S03]  /*ab30*/  IADD3 R2, R0, 0x11, RZ ;  /* 0x0000001100027810 */ /* 0x000fc60007ffe0ff */
[----:B------:R1:W-:Y:S01]  /*ab40*/  I2F R5, R4 ;  /* 0x0000000400057306 */ /* 0x0003e20000201400 */
[----:B------:R-:W-:Y:S02]  /*ab50*/  FSEL R35, R9, -INF , !P0 ;  /* 0xff80000009237808 */ /* 0x000fe40004000000 */
[----:B------:R-:W-:-:S04]  /*ab60*/  ISETP.GE.AND P0, PT, R3, R228, PT ;  /* 0x000000e40300720c */ /* 0x000fc80003f06270 */
[----:B------:R-:W-:Y:S01]  /*ab70*/  ISETP.GE.OR P0, PT, R3, R231, !P0 ;  /* 0x000000e70300720c */ /* 0x000fe20004706670 */
[----:B-1----:R-:W-:-:S05]  /*ab80*/  IMAD.IADD R4, R225, 0x1, -R2 ;  /* 0x00000001e1047824 */ /* 0x002fca00078e0a02 */
[----:B------:R-:W-:Y:S02]  /*ab90*/  IABS R4, R4 ;  /* 0x0000000400047213 */ /* 0x000fe40000000000 */
[----:B------:R-:W-:Y:S02]  /*aba0*/  FSEL R34, R8, -INF , !P1 ;  /* 0xff80000008227808 */ /* 0x000fe40004800000 */
[----:B------:R-:W-:Y:S02]  /*abb0*/  FSEL R32, R6, -INF , !P0 ;  /* 0xff80000006207808 */ /* 0x000fe40004000000 */
[----:B------:R-:W1:Y:S01]  /*abc0*/  I2F R4, R4 ;  /* 0x0000000400047306 */ /* 0x000e620000201400 */
[C---:B------:R-:W-:Y:S02]  /*abd0*/  ISETP.GE.AND P1, PT, R2.reuse, R228, PT ;  /* 0x000000e40200720c */ /* 0x040fe40003f26270 */
[----:B------:R-:W-:Y:S02]  /*abe0*/  ISETP.GE.AND P0, PT, R2, R227, PT ;  /* 0x000000e30200720c */ /* 0x000fe40003f06270 */
[----:B------:R-:W-:-:S02]  /*abf0*/  FSEL R33, R7, -INF , !P2 ;  /* 0xff80000007217808 */ /* 0x000fc40005000000 */
[C---:B------:R-:W-:Y:S02]  /*ac00*/  ISETP.GE.OR P1, PT, R2.reuse, R231, !P1 ;  /* 0x000000e70200720c */ /* 0x040fe40004f26670 */
[----:B------:R-:W-:Y:S01]  /*ac10*/  ISETP.GE.OR P0, PT, R2, R230, !P0 ;  /* 0x000000e60200720c */ /* 0x000fe20004706670 */
[----:B------:R-:W-:Y:S01]  /*ac20*/  IMAD.IADD R2, R229, 0x1, -R2 ;  /* 0x00000001e5027824 */ /* 0x000fe200078e0a02 */
[----:B------:R-:W-:-:S04]  /*ac30*/  ISETP.GE.AND P2, PT, R3, R227, PT ;  /* 0x000000e30300720c */ /* 0x000fc80003f46270 */
[----:B------:R-:W-:Y:S02]  /*ac40*/  ISETP.GE.OR P2, PT, R3, R230, !P2 ;  /* 0x000000e60300720c */ /* 0x000fe40005746670 */
[----:B------:R-:W-:Y:S02]  /*ac50*/  IABS R3, R2 ;  /* 0x0000000200037213 */ /* 0x000fe40000000000 */
[----:B------:R-:W-:Y:S01]  /*ac60*/  IADD3 R2, R0, 0x18, RZ ;  /* 0x0000001800027810 */ /* 0x000fe20007ffe0ff */
[-C--:B-1----:R-:W-:Y:S02]  /*ac70*/  FFMA.FTZ R6, R4, -R224.reuse, R185 ;  /* 0x800000e004067223 */ /* 0x082fe400000100b9 */
[----:B------:R-:W-:Y:S02]  /*ac80*/  IMAD.MOV.U32 R4, RZ, RZ, R3 ;  /* 0x000000ffff047224 */ /* 0x000fe400078e0003 */
[----:B------:R-:W-:Y:S02]  /*ac90*/  IMAD.IADD R3, R225, 0x1, -R2 ;  /* 0x00000001e1037824 */ /* 0x000fe400078e0a02 */
[----:B------:R-:W-:-:S02]  /*aca0*/  FFMA.FTZ R7, R5, -R224, R186 ;  /* 0x800000e005077223 */ /* 0x000fc400000100ba */
[----:B------:R-:W-:Y:S01]  /*acb0*/  IMAD.IADD R5, R229, 0x1, -R2 ;  /* 0x00000001e5057824 */ /* 0x000fe200078e0a02 */
[----:B------:R-:W-:Y:S01]  /*acc0*/  IABS R3, R3 ;  /* 0x0000000300037213 */ /* 0x000fe20000000000 */
[----:B------:R1:W2:Y:S01]  /*acd0*/  I2F R8, R4 ;  /* 0x0000000400087306 */ /* 0x0002a20000201400 */
[----:B------:R-:W-:Y:S02]  /*ace0*/  FSEL R31, R7, -INF , !P2 ;  /* 0xff800000071f7808 */ /* 0x000fe40005000000 */
[----:B------:R-:W-:Y:S01]  /*acf0*/  FSEL R29, R6, -INF , !P1 ;  /* 0xff800000061d7808 */ /* 0x000fe20004800000 */
[----:B-1----:R-:W-:Y:S01]  /*ad00*/  IMAD.MOV.U32 R4, RZ, RZ, R3 ;  /* 0x000000ffff047224 */ /* 0x002fe200078e0003 */
[----:B------:R-:W-:-:S03]  /*ad10*/  IABS R3, R5 ;  /* 0x0000000500037213 */ /* 0x000fc60000000000 */
[----:B------:R2:W1:Y:S01]  /*ad20*/  I2F R5, R4 ;  /* 0x0000000400057306 */ /* 0x0004620000201400 */
[----:B------:R-:W-:-:S07]  /*ad30*/  ISETP.GE.AND P2, PT, R2, R228, PT ;  /* 0x000000e40200720c */ /* 0x000fce0003f46270 */
[----:B------:R-:W3:Y:S01]  /*ad40*/  I2F R3, R3 ;  /* 0x0000000300037306 */ /* 0x000ee20000201400 */
[C---:B------:R-:W-:Y:S02]  /*ad50*/  ISETP.GE.AND P1, PT, R2.reuse, R227, PT ;  /* 0x000000e30200720c */ /* 0x040fe40003f26270 */
[C---:B------:R-:W-:Y:S02]  /*ad60*/  ISETP.GE.OR P2, PT, R2.reuse, R231, !P2 ;  /* 0x000000e70200720c */ /* 0x040fe40005746670 */
[----:B------:R-:W-:Y:S02]  /*ad70*/  ISETP.GE.OR P1, PT, R2, R230, !P1 ;  /* 0x000000e60200720c */ /* 0x000fe40004f26670 */
[----:B------:R-:W-:Y:S01]  /*ad80*/  IADD3 R2, R0, 0x19, RZ ;  /* 0x0000001900027810 */ /* 0x000fe20007ffe0ff */
[-C--:B--2---:R-:W-:Y:S02]  /*ad90*/  FFMA.FTZ R4, R8, -R224.reuse, R187 ;  /* 0x800000e008047223 */ /* 0x084fe400000100bb */
[----:B-1----:R-:W-:-:S02]  /*ada0*/  FFMA.FTZ R5, R5, -R224, R24 ;  /* 0x800000e005057223 */ /* 0x002fc40000010018 */
[----:B---3--:R-:W-:Y:S02]  /*adb0*/  FFMA.FTZ R9, R3, -R224, R26 ;  /* 0x800000e003097223 */ /* 0x008fe4000001001a */
[--C-:B------:R-:W-:Y:S01]  /*adc0*/  IMAD.IADD R3, R225, 0x1, -R2.reuse ;  /* 0x00000001e1037824 */ /* 0x100fe200078e0a02 */
[----:B------:R-:W-:Y:S02]  /*add0*/  FSEL R30, R4, -INF , !P0 ;  /* 0xff800000041e7808 */ /* 0x000fe40004000000 */
[----:B------:R-:W-:Y:S02]  /*ade0*/  FSEL R19, R5, -INF , !P2 ;  /* 0xff80000005137808 */ /* 0x000fe40005000000 */
[C---:B------:R-:W-:Y:S02]  /*adf0*/  ISETP.GE.AND P0, PT, R2.reuse, R228, PT ;  /* 0x000000e40200720c */ /* 0x040fe40003f06270 */
[C---:B------:R-:W-:Y:S02]  /*ae00*/  ISETP.GE.AND P2, PT, R2.reuse, R227, PT ;  /* 0x000000e30200720c */ /* 0x040fe40003f46270 */
[----:B------:R-:W-:Y:S01]  /*ae10*/  IABS R3, R3 ;  /* 0x0000000300037213 */ /* 0x000fe20000000000 */
[----:B------:R-:W-:Y:S01]  /*ae20*/  IMAD.IADD R4, R229, 0x1, -R2 ;  /* 0x00000001e5047824 */ /* 0x000fe200078e0a02 */
[----:B------:R-:W-:-:S02]  /*ae30*/  ISETP.GE.OR P0, PT, R2, R231, !P0 ;  /* 0x000000e70200720c */ /* 0x000fc40004706670 */
[----:B------:R-:W-:Y:S01]  /*ae40*/  ISETP.GE.OR P2, PT, R2, R230, !P2 ;  /* 0x000000e60200720c */ /* 0x000fe20005746670 */
[----:B------:R-:W-:Y:S01]  /*ae50*/  IMAD.MOV.U32 R2, RZ, RZ, R3 ;  /* 0x000000ffff027224 */ /* 0x000fe200078e0003 */
[----:B------:R-:W-:Y:S02]  /*ae60*/  IADD3 R3, R0, 0x20, RZ ;  /* 0x0000002000037810 */ /* 0x000fe40007ffe0ff */
        /* <DEDUP_REMOVED lines=65> */
[----:B------:R-:W-:Y:S02]  /*b280*/  IABS R5, R4 ;  /* 0x0000000400057213 */ /* 0x000fe40000000000 */
[----:B------:R1:W2:Y:S02]  /*b290*/  I2F R4, R2 ;  /* 0x0000000200047306 */ /* 0x0002a40000201400 */
[----:B-1----:R-:W-:-:S05]  /*b2a0*/  IMAD.IADD R2, R225, 0x1, -R3 ;  /* 0x00000001e1027824 */ /* 0x002fca00078e0a03 */
[----:B------:R-:W-:-:S06]  /*b2b0*/  IABS R2, R2 ;  /* 0x0000000200027213 */ /* 0x000fcc0000000000 */
[----:B------:R-:W1:Y:S08]  /*b2c0*/  I2F R2, R2 ;  /* 0x0000000200027306 */ /* 0x000e700000201400 */
[----:B------:R-:W3:Y:S01]  /*b2d0*/  I2F R5, R5 ;  /* 0x0000000500057306 */ /* 0x000ee20000201400 */
[-C--:B--2---:R-:W-:Y:S02]  /*b2e0*/  FFMA.FTZ R6, R4, -R224.reuse, R181 ;  /* 0x800000e004067223 */ /* 0x084fe400000100b5 */
[----:B-1----:R-:W-:-:S02]  /*b2f0*/  FFMA.FTZ R7, R2, -R224, R236 ;  /* 0x800000e002077223 */ /* 0x002fc400000100ec */
[----:B------:R-:W-:-:S05]  /*b300*/  IMAD.IADD R2, R229, 0x1, -R3 ;  /* 0x00000001e5027824 */ /* 0x000fca00078e0a03 */
[----:B------:R-:W-:Y:S02]  /*b310*/  IABS R4, R2 ;  /* 0x0000000200047213 */ /* 0x000fe40000000000 */
[----:B------:R-:W-:Y:S01]  /*b320*/  IADD3 R2, R0, 0x31, RZ ;  /* 0x0000003100027810 */ /* 0x000fe20007ffe0ff */
[----:B---3--:R-:W-:Y:S01]  /*b330*/  FFMA.FTZ R8, R5, -R224, R183 ;  /* 0x800000e005087223 */ /* 0x008fe200000100b7 */
[----:B------:R-:W-:Y:S01]  /*b340*/  FSEL R20, R9, -INF , !P2 ;  /* 0xff80000009147808 */ /* 0x000fe20005000000 */
[----:B------:R-:W-:Y:S01]  /*b350*/  IMAD.MOV.U32 R5, RZ, RZ, R4 ;  /* 0x000000ffff057224 */ /* 0x000fe200078e0004 */
[----:B------:R-:W-:Y:S01]  /*b360*/  ISETP.GE.AND P2, PT, R3, R228, PT ;  /* 0x000000e40300720c */ /* 0x000fe20003f46270 */
[----:B------:R-:W-:Y:S01]  /*b370*/  IMAD.IADD R4, R225, 0x1, -R2 ;  /* 0x00000001e1047824 */ /* 0x000fe200078e0a02 */
[----:B------:R-:W-:Y:S02]  /*b380*/  FSEL R17, R6, -INF , !P1 ;  /* 0xff80000006117808 */ /* 0x000fe40004800000 */
[----:B------:R-:W-:-:S02]  /*b390*/  ISETP.GE.AND P1, PT, R3, R227, PT ;  /* 0x000000e30300720c */ /* 0x000fc40003f26270 */
[----:B------:R-:W-:Y:S02]  /*b3a0*/  IABS R4, R4 ;  /* 0x0000000400047213 */ /* 0x000fe40000000000 */
[C---:B------:R-:W-:Y:S02]  /*b3b0*/  ISETP.GE.OR P2, PT, R3.reuse, R231, !P2 ;  /* 0x000000e70300720c */ /* 0x040fe40005746670 */
[----:B------:R-:W-:Y:S02]  /*b3c0*/  ISETP.GE.OR P1, PT, R3, R230, !P1 ;  /* 0x000000e60300720c */ /* 0x000fe40004f26670 */
[----:B------:R-:W1:Y:S01]  /*b3d0*/  I2F R3, R4 ;  /* 0x0000000400037306 */ /* 0x000e620000201400 */
[----:B------:R-:W-:Y:S02]  /*b3e0*/  FSEL R16, R8, -INF , !P0 ;  /* 0xff80000008107808 */ /* 0x000fe40004000000 */
[----:B------:R-:W-:Y:S02]  /*b3f0*/  FSEL R15, R7, -INF , !P2 ;  /* 0xff800000070f7808 */ /* 0x000fe40005000000 */
[----:B------:R-:W-:-:S02]  /*b400*/  ISETP.GE.AND P0, PT, R2, R228, PT ;  /* 0x000000e40200720c */ /* 0x000fc40003f06270 */
[C---:B------:R-:W-:Y:S01]  /*b410*/  ISETP.GE.AND P2, PT, R2.reuse, R227, PT ;  /* 0x000000e30200720c */ /* 0x040fe20003f46270 */
[----:B------:R-:W2:Y:S01]  /*b420*/  I2F R5, R5 ;  /* 0x0000000500057306 */ /* 0x000ea20000201400 */
[C---:B------:R-:W-:Y:S02]  /*b430*/  ISETP.GE.OR P0, PT, R2.reuse, R231, !P0 ;  /* 0x000000e70200720c */ /* 0x040fe40004706670 */
[----:B------:R-:W-:Y:S01]  /*b440*/  ISETP.GE.OR P2, PT, R2, R230, !P2 ;  /* 0x000000e60200720c */ /* 0x000fe20005746670 */
[----:B------:R-:W-:-:S05]  /*b450*/  IMAD.IADD R2, R229, 0x1, -R2 ;  /* 0x00000001e5027824 */ /* 0x000fca00078e0a02 */
[----:B------:R-:W-:Y:S01]  /*b460*/  IABS R2, R2 ;  /* 0x0000000200027213 */ /* 0x000fe20000000000 */
[----:B-1----:R-:W-:-:S04]  /*b470*/  FFMA.FTZ R3, R3, -R224, R237 ;  /* 0x800000e003037223 */ /* 0x002fc800000100ed */
[----:B------:R-:W-:Y:S01]  /*b480*/  IMAD.MOV.U32 R6, RZ, RZ, R2 ;  /* 0x000000ffff067224 */ /* 0x000fe200078e0002 */
[----:B------:R-:W-:Y:S01]  /*b490*/  IADD3 R2, R0, 0x38, RZ ;  /* 0x0000003800027810 */ /* 0x000fe20007ffe0ff */
[----:B--2---:R-:W-:Y:S01]  /*b4a0*/  FFMA.FTZ R4, R5, -R224, R238 ;  /* 0x800000e005047223 */ /* 0x004fe200000100ee */
[----:B------:R-:W-:-:S03]  /*b4b0*/  FSEL R13, R3, -INF , !P0 ;  /* 0xff800000030d7808 */ /* 0x000fc60004000000 */
[--C-:B------:R-:W-:Y:S01]  /*b4c0*/  IMAD.IADD R3, R225, 0x1, -R2.reuse ;  /* 0x00000001e1037824 */ /* 0x100fe200078e0a02 */
[----:B------:R-:W-:Y:S01]  /*b4d0*/  FSEL R14, R4, -INF , !P1 ;  /* 0xff800000040e7808 */ /* 0x000fe20004800000 */
[----:B------:R-:W-:Y:S01]  /*b4e0*/  IMAD.IADD R4, R229, 0x1, -R2 ;  /* 0x00000001e5047824 */ /* 0x000fe200078e0a02 */
[C---:B------:R-:W-:Y:S02]  /*b4f0*/  ISETP.GE.AND P1, PT, R2.reuse, R228, PT ;  /* 0x000000e40200720c */ /* 0x040fe40003f26270 */
[C---:B------:R-:W-:Y:S02]  /*b500*/  ISETP.GE.AND P0, PT, R2.reuse, R227, PT ;  /* 0x000000e30200720c */ /* 0x040fe40003f06270 */
[----:B------:R-:W-:Y:S02]  /*b510*/  IABS R3, R3 ;  /* 0x0000000300037213 */ /* 0x000fe40000000000 */
[C---:B------:R-:W-:Y:S02]  /*b520*/  ISETP.GE.OR P1, PT, R2.reuse, R231, !P1 ;  /* 0x000000e70200720c */ /* 0x040fe40004f26670 */
[----:B------:R-:W-:Y:S01]  /*b530*/  ISETP.GE.OR P0, PT, R2, R230, !P0 ;  /* 0x000000e60200720c */ /* 0x000fe20004706670 */
[----:B------:R-:W-:Y:S01]  /*b540*/  IMAD.MOV.U32 R2, RZ, RZ, R3 ;  /* 0x000000ffff027224 */ /* 0x000fe200078e0003 */
[----:B------:R-:W-:-:S02]  /*b550*/  IABS R3, R4 ;  /* 0x0000000400037213 */ /* 0x000fc40000000000 */
[----:B------:R-:W-:Y:S01]  /*b560*/  IADD3 R0, R0, 0x39, RZ ;  /* 0x0000003900007810 */ /* 0x000fe20007ffe0ff */
[----:B------:R1:W-:Y:S04]  /*b570*/  I2F R5, R2 ;  /* 0x0000000200057306 */ /* 0x0003e80000201400 */
[----:B------:R-:W-:Y:S02]  /*b580*/  IMAD.IADD R4, R229, 0x1, -R0 ;  /* 0x00000001e5047824 */ /* 0x000fe400078e0a00 */
[----:B-1----:R-:W-:-:S04]  /*b590*/  IMAD.MOV.U32 R2, RZ, RZ, R3 ;  /* 0x000000ffff027224 */ /* 0x002fc800078e0003 */
[----:B------:R1:W2:Y:S08]  /*b5a0*/  I2F R7, R2 ;  /* 0x0000000200077306 */ /* 0x0002b00000201400 */
[----:B------:R-:W3:Y:S01]  /*b5b0*/  I2F R6, R6 ;  /* 0x0000000600067306 */ /* 0x000ee20000201400 */
[----:B-1----:R-:W-:-:S05]  /*b5c0*/  IMAD.IADD R2, R225, 0x1, -R0 ;  /* 0x00000001e1027824 */ /* 0x002fca00078e0a00 */
[----:B------:R-:W-:-:S05]  /*b5d0*/  IABS R2, R2 ;  /* 0x0000000200027213 */ /* 0x000fca0000000000 */
[----:B------:R-:W-:Y:S01]  /*b5e0*/  IMAD.MOV.U32 R3, RZ, RZ, R2 ;  /* 0x000000ffff037224 */ /* 0x000fe200078e0002 */
[----:B------:R-:W-:Y:S01]  /*b5f0*/  IABS R2, R4 ;  /* 0x0000000400027213 */ /* 0x000fe20000000000 */
[----:B--2---:R-:W-:-:S04]  /*b600*/  FFMA.FTZ R10, R7, -R224, R242 ;  /* 0x800000e0070a7223 */ /* 0x004fc800000100f2 */
[----:B------:R-:W1:Y:S01]  /*b610*/  I2F R3, R3 ;  /* 0x0000000300037306 */ /* 0x000e620000201400 */
[----:B------:R-:W-:-:S07]  /*b620*/  FSEL R10, R10, -INF , !P0 ;  /* 0xff8000000a0a7808 */ /* 0x000fce0004000000 */
[----:B------:R-:W2:Y:S01]  /*b630*/  I2F R2, R2 ;  /* 0x0000000200027306 */ /* 0x000ea20000201400 */
[----:B------:R-:W-:Y:S01]  /*b640*/  ISETP.GT.AND P0, PT, R246, R223, PT ;  /* 0x000000dff600720c */ /* 0x000fe20003f04270 */
[-C--:B---3--:R-:W-:Y:S02]  /*b650*/  FFMA.FTZ R6, R6, -R224.reuse, R239 ;  /* 0x800000e006067223 */ /* 0x088fe400000100ef */
[----:B------:R-:W-:-:S03]  /*b660*/  FFMA.FTZ R11, R5, -R224, R240 ;  /* 0x800000e0050b7223 */ /* 0x000fc600000100f0 */
[----:B------:R-:W-:Y:S02]  /*b670*/  FSEL R12, R6, -INF , !P2 ;  /* 0xff800000060c7808 */ /* 0x000fe40005000000 */
[----:B------:R-:W-:Y:S02]  /*b680*/  FSEL R11, R11, -INF , !P1 ;  /* 0xff8000000b0b7808 */ /* 0x000fe40004800000 */
[C---:B------:R-:W-:Y:S02]  /*b690*/  ISETP.GE.AND P2, PT, R0.reuse, R228, PT ;  /* 0x000000e40000720c */ /* 0x040fe40003f46270 */
[C---:B------:R-:W-:Y:S01]  /*b6a0*/  ISETP.GE.AND P1, PT, R0.reuse, R227, PT ;  /* 0x000000e30000720c */ /* 0x040fe20003f26270 */
[-C--:B-1----:R-:W-:Y:S01]  /*b6b0*/  FFMA.FTZ R8, R3, -R224.reuse, R241 ;  /* 0x800000e003087223 */ /* 0x082fe200000100f1 */
[----:B------:R-:W-:Y:S01]  /*b6c0*/  ISETP.GE.OR P2, PT, R0, R231, !P2 ;  /* 0x000000e70000720c */ /* 0x000fe20005746670 */
[----:B--2---:R-:W-:Y:S01]  /*b6d0*/  FFMA.FTZ R2, R2, -R224, R243 ;  /* 0x800000e002027223 */ /* 0x004fe200000100f3 */
[----:B------:R-:W-:Y:S01]  /*b6e0*/  ISETP.GE.OR P1, PT, R0, R230, !P1 ;  /* 0x000000e60000720c */ /* 0x000fe20004f26670 */
[----:B------:R-:W-:Y:S01]  /*b6f0*/  BSSY B1, `(.L_x_1938) ;  /* 0x000004d000017945 */ /* 0x000fe20003800000 */
[----:B------:R-:W-:-:S02]  /*b700*/  FSEL R8, R8, -INF , !P2 ;  /* 0xff80000008087808 */ /* 0x000fc40005000000 */
[----:B------:R-:W-:Y:S01]  /*b710*/  FSEL R9, R2, -INF , !P1 ;  /* 0xff80000002097808 */ /* 0x000fe20004800000 */
[----:B------:R-:W-:Y:S05]  /*b720*/  @!P0 BRA `(.L_x_1939) ;  /* 0x0000049000008947 */ /* 0x000fea0003800000 */
[----:B------:R-:W2:Y:S01]  /*b730*/  LDL.64 R222, [R1+0xe8] ;  /* 0x0000e80001de7983 */ /* 0x000ea20000100a00 */
[C---:B------:R-:W-:Y:S01]  /*b740*/  SHF.L.U64.HI R0, R232.reuse, 0x6, R233 ;  /* 0x00000006e8007819 */ /* 0x040fe200000102e9 */
[----:B------:R-:W-:Y:S01]  /*b750*/  IMAD.SHL.U32 R7, R232, 0x40, RZ ;  /* 0x00000040e8077824 */ /* 0x000fe200078e00ff */
[----:B------:R-:W-:Y:S01]  /*b760*/  IADD3 R2, R219, -0x3, RZ ;  /* 0xfffffffddb027810 */ /* 0x000fe20007ffe0ff */
[----:B------:R1:W-:Y:S01]  /*b770*/  @P6 STS.128 [R220+0x10000], RZ ;  /* 0x010000ffdc006388 */ /* 0x0003e20000000c00 */
[----:B------:R-:W-:Y:S02]  /*b780*/  BSSY B0, `(.L_x_1940) ;  /* 0x0000042000007945 */ /* 0x000fe40003800000 */
[----:B------:R-:W-:Y:S01]  /*b790*/  SHF.R.S32.HI R6, RZ, 0x1f, R2 ;  /* 0x0000001fff067819 */ /* 0x000fe20000011402 */
[----:B------:R-:W-:-:S04]  /*b7a0*/  IMAD R0, R0, R2, RZ ;  /* 0x0000000200007224 */ /* 0x000fc800078e02ff */
[----:B------:R-:W-:Y:S02]  /*b7b0*/  IMAD R0, R6, R7, R0 ;  /* 0x0000000706007224 */ /* 0x000fe400078e0200 */
[----:B--2---:R-:W-:Y:S02]  /*b7c0*/  IMAD.MOV.U32 R4, RZ, RZ, R222 ;  /* 0x000000ffff047224 */ /* 0x004fe400078e00de */
[----:B------:R-:W-:-:S04]  /*b7d0*/  IMAD.MOV.U32 R5, RZ, RZ, R223 ;  /* 0x000000ffff057224 */ /* 0x000fc800078e00df */
[----:B------:R-:W-:-:S04]  /*b7e0*/  IMAD.WIDE.U32 R2, R2, R7, R4 ;  /* 0x0000000702027225 */ /* 0x000fc800078e0004 */
[----:B------:R-:W-:Y:S01]  /*b7f0*/  IMAD.IADD R0, R3, 0x1, R0 ;  /* 0x0000000103007824 */ /* 0x000fe200078e0200 */
[----:B------:R-:W-:-:S04]  /*b800*/  @!P6 LEA R4, P0, R2, R244, 0x1 ;  /* 0x000000f40204e211 */ /* 0x000fc800078008ff */
[----:B------:R-:W-:-:S05]  /*b810*/  @!P6 LEA.HI.X R5, R2, R245, R0, 0x1, P0 ;  /* 0x000000f50205e211 */ /* 0x000fca00000f0c00 */
[----:B------:R-:W-:Y:S01]  /*b820*/  @!PT LDS RZ, [RZ] ;  /* 0x00000000fffff984 */ /* 0x000fe20000000800 */
[----:B------:R-:W-:Y:S01]  /*b830*/  @!PT LDS RZ, [RZ] ;  /* 0x00000000fffff984 */ /* 0x000fe20000000800 */
[----:B------:R-:W-:Y:S01]  /*b840*/  @!PT LDS RZ, [RZ] ;  /* 0x00000000fffff984 */ /* 0x000fe20000000800 */
[----:B------:R2:W-:Y:S04]  /*b850*/  @!P6 LDGSTS.E.BYPASS.LTC128B.128 [R220+0x10000], [R4.64] ;  /* 0x1000000004dcefae */ /* 0x0005e8000b901d44 */
[----:B------:R1:W-:Y:S01]  /*b860*/  @P5 STS.128 [R220+0x12000], RZ ;  /* 0x012000ffdc005388 */ /* 0x0003e20000000c00 */
[----:B--2---:R-:W-:-:S04]  /*b870*/  @!P5 LEA R4, P0, R2, R244, 0x1 ;  /* 0x000000f40204d211 */ /* 0x004fc800078008ff */
[----:B------:R-:W-:-:S05]  /*b880*/  @!P5 LEA.HI.X R5, R2, R245, R0, 0x1, P0 ;  /* 0x000000f50205d211 */ /* 0x000fca00000f0c00 */
[----:B------:R-:W-:Y:S01]  /*b890*/  @!PT LDS RZ, [RZ] ;  /* 0x00000000fffff984 */ /* 0x000fe20000000800 */
[----:B------:R-:W-:Y:S01]  /*b8a0*/  @!PT LDS RZ, [RZ] ;  /* 0x00000000fffff984 */ /* 0x000fe20000000800 */
[----:B------:R-:W-:Y:S01]  /*b8b0*/  @!PT LDS RZ, [RZ] ;  /* 0x00000000fffff984 */ /* 0x000fe20000000800 */
[----:B------:R2:W-:Y:S04]  /*b8c0*/  @!P5 LDGSTS.E.BYPASS.LTC128B.128 [R220+0x12000], [R4.64+0x80] ;  /* 0x1200008004dcdfae */ /* 0x0005e8000b901d44 */
[----:B------:R1:W-:Y:S01]  /*b8d0*/  @P4 STS.128 [R220+0x14000], RZ ;  /* 0x014000ffdc004388 */ /* 0x0003e20000000c00 */
[----:B--2---:R-:W-:-:S04]  /*b8e0*/  @!P4 LEA R4, P0, R2, R244, 0x1 ;  /* 0x000000f40204c211 */ /* 0x004fc800078008ff */
[C---:B------:R-:W-:Y:S02]  /*b8f0*/  @!P4 LEA.HI.X R5, R2.reuse, R245, R0, 0x1, P0 ;  /* 0x000000f50205c211 */ /* 0x040fe400000f0c00 */
[----:B------:R-:W-:-:S03]  /*b900*/  @!P3 LEA R6, P0, R2, R244, 0x1 ;  /* 0x000000f40206b211 */ /* 0x000fc600078008ff */
[----:B------:R-:W-:Y:S01]  /*b910*/  @!PT LDS RZ, [RZ] ;  /* 0x00000000fffff984 */ /* 0x000fe20000000800 */
[----:B------:R-:W-:Y:S01]  /*b920*/  @!PT LDS RZ, [RZ] ;  /* 0x00000000fffff984 */ /* 0x000fe20000000800 */
[----:B------:R-:W-:Y:S01]  /*b930*/  @!PT LDS RZ, [RZ] ;  /* 0x00000000fffff984 */ /* 0x000fe20000000800 */
[----:B------:R2:W-:Y:S01]  /*b940*/  @!P4 LDGSTS.E.BYPASS.LTC128B.128 [R220+0x14000], [R4.64+0x100] ;  /* 0x1400010004dccfae */ /* 0x0005e2000b901d44 */
[--C-:B------:R-:W-:Y:S02]  /*b950*/  @!P3 LEA.HI.X R7, R2, R245, R0.reuse, 0x1, P0 ;  /* 0x000000f50207b211 */ /* 0x100fe400000f0c00 */
[----:B------:R-:W-:Y:S01]  /*b960*/  IADD3 R2, P0, R247, R2, RZ ;  /* 0x00000002f7027210 */ /* 0x000fe20007f1e0ff */
[----:B------:R1:W-:Y:S04]  /*b970*/  @P3 STS.128 [R220+0x16000], RZ ;  /* 0x016000ffdc003388 */ /* 0x0003e80000000c00 */
[----:B------:R-:W-:Y:S01]  /*b980*/  IMAD.X R0, R248, 0x1, R0, P0 ;  /* 0x00000001f8007824 */ /* 0x000fe200000e0600 */
[----:B------:R-:W-:Y:S01]  /*b990*/  @!PT LDS RZ, [RZ] ;  /* 0x00000000fffff984 */ /* 0x000fe20000000800 */
[----:B------:R-:W-:Y:S01]  /*b9a0*/  @!PT LDS RZ, [RZ] ;  /* 0x00000000fffff984 */ /* 0x000fe20000000800 */
[----:B------:R-:W-:Y:S01]  /*b9b0*/  @!PT LDS RZ, [RZ] ;  /* 0x00000000fffff984 */ /* 0x000fe20000000800 */
[----:B------:R1:W-:Y:S04]  /*b9c0*/  @!P3 LDGSTS.E.BYPASS.LTC128B.128 [R220+0x16000], [R6.64+0x180] ;  /* 0x1600018006dcbfae */ /* 0x0003e8000b901d44 */
[----:B------:R1:W-:Y:S01]  /*b9d0*/  @P6 STS.128 [R220+0x11000], RZ ;  /* 0x011000ffdc006388 */ /* 0x0003e20000000c00 */
[----:B--2---:R-:W-:-:S04]  /*b9e0*/  @!P6 LEA R4, P0, R2, R244, 0x1 ;  /* 0x000000f40204e211 */ /* 0x004fc800078008ff */
        /* <DEDUP_REMOVED lines=27> */
.L_x_1941:
[----:B------:R-:W-:Y:S05]  /*bba0*/  BSYNC B0 ;  /* 0x0000000000007941 */ /* 0x000fea0003800000 */
.L_x_1940:
[----:B------:R-:W0:Y:S02]  /*bbb0*/  LDGDEPBAR ;  /* 0x00000000000079af */ /* 0x000e240000000000 */
.L_x_1939:
[----:B------:R-:W-:Y:S05]  /*bbc0*/  BSYNC B1 ;  /* 0x0000000000017941 */ /* 0x000fea0003800000 */
.L_x_1938:
[----:B-1----:R-:W2:Y:S01]  /*bbd0*/  LDL.64 R6, [R1+0x98] ;  /* 0x0000980001067983 */ /* 0x002ea20000100a00 */
[----:B------:R-:W-:-:S03]  /*bbe0*/  FMNMX.FTZ R2, R133, R134, !PT ;  /* 0x0000008685027209 */ /* 0x000fc60007810000 */
[----:B------:R-:W3:Y:S01]  /*bbf0*/  LDL R27, [R1+0x104] ;  /* 0x00010400011b7983 */ /* 0x000ee20000100800 */
[----:B------:R-:W-:-:S03]  /*bc00*/  FMNMX.FTZ R2, R138, R2, !PT ;  /* 0x000000028a027209 */ /* 0x000fc60007810000 */
[----:B------:R-:W3:Y:S01]  /*bc10*/  LD.E R0, [R136.64+0xdc] ;  /* 0x0000dc0488007980 */ /* 0x000ee2000c101900 */
[----:B------:R-:W-:-:S03]  /*bc20*/  FMNMX.FTZ R2, R135, R2, !PT ;  /* 0x0000000287027209 */ /* 0x000fc60007810000 */
[----:B------:R-:W3:Y:S01]  /*bc30*/  LDL R173, [R1+0xd0] ;  /* 0x0000d00001ad7983 */ /* 0x000ee20000100800 */
[----:B------:R-:W-:-:S03]  /*bc40*/  FMNMX.FTZ R2, R33, R2, !PT ;  /* 0x0000000221027209 */ /* 0x000fc60007810000 */
[----:B------:R-:W3:Y:S01]  /*bc50*/  LDL R174, [R1+0xc8] ;  /* 0x0000c80001ae7983 */ /* 0x000ee20000100800 */
[----:B------:R-:W-:-:S03]  /*bc60*/  FMNMX.FTZ R2, R32, R2, !PT ;  /* 0x0000000220027209 */ /* 0x000fc60007810000 */
[----:B------:R-:W3:Y:S01]  /*bc70*/  LDL R175, [R1+0x84] ;  /* 0x0000840001af7983 */ /* 0x000ee20000100800 */
        /* <DEDUP_REMOVED lines=17> */
[----:B------:R-:W-:-:S04]  /*bd90*/  FMNMX.FTZ R2, R26, R2, !PT ;  /* 0x000000021a027209 */ /* 0x000fc80007810000 */
[----:B------:R-:W-:Y:S02]  /*bda0*/  FMNMX.FTZ R3, R24, R2, !PT ;  /* 0x0000000218037209 */ /* 0x000fe40007810000 */
[----:B------:R-:W-:Y:S02]  /*bdb0*/  FMNMX.FTZ R2, R8, R4, !PT ;  /* 0x0000000408027209 */ /* 0x000fe40007810000 */
        /* <DEDUP_REMOVED lines=9> */
[----:B------:R-:W-:Y:S04]  /*be50*/  SHFL.BFLY PT, R4, R3, 0x2, 0x1f ;  /* 0x0c401f0003047f89 */ /* 0x000fe800000e0000 */
[----:B------:R-:W1:Y:S04]  /*be60*/  SHFL.BFLY PT, R5, R2, 0x1, 0x1f ;  /* 0x0c201f0002057f89 */ /* 0x000e6800000e0000 */
[----:B------:R-:W-:Y:S04]  /*be70*/  STL [R1+0x1f4], R251 ;  /* 0x0001f4fb01007387 */ /* 0x000fe80000100800 */
[----:B------:R1:W-:Y:S04]  /*be80*/  STL [R1+0x1f0], R250 ;  /* 0x0001f0fa01007387 */ /* 0x0003e80000100800 */
[----:B------:R1:W-:Y:S04]  /*be90*/  STL [R1+0x1ec], R245 ;  /* 0x0001ecf501007387 */ /* 0x0003e80000100800 */
[----:B------:R-:W-:Y:S04]  /*bea0*/  STL [R1+0x1e8], R244 ;  /* 0x0001e8f401007387 */ /* 0x000fe80000100800 */
[----:B------:R-:W-:Y:S04]  /*beb0*/  STL [R1+0x1e4], R235 ;  /* 0x0001e4eb01007387 */ /* 0x000fe80000100800 */
[----:B------:R-:W-:Y:S04]  /*bec0*/  STL [R1+0x1e0], R234 ;  /* 0x0001e0ea01007387 */ /* 0x000fe80000100800 */
[----:B------:R-:W-:Y:S04]  /*bed0*/  STL [R1+0x1dc], R233 ;  /* 0x0001dce901007387 */ /* 0x000fe80000100800 */
[----:B------:R-:W-:Y:S04]  /*bee0*/  STL [R1+0x1d8], R232 ;  /* 0x0001d8e801007387 */ /* 0x000fe80000100800 */
[----:B------:R-:W-:Y:S04]  /*bef0*/  STL [R1+0x1d4], R231 ;  /* 0x0001d4e701007387 */ /* 0x000fe80000100800 */
[----:B------:R-:W-:Y:S01]  /*bf00*/  STL [R1+0x1d0], R230 ;  /* 0x0001d0e601007387 */ /* 0x000fe20000100800 */
[----:B------:R-:W-:-:S03]  /*bf10*/  IMAD.SHL.U32 R236, R246, 0x2, RZ ;  /* 0x00000002f6ec7824 */ /* 0x000fc600078e00ff */
[----:B------:R-:W-:Y:S04]  /*bf20*/  STL [R1+0x1cc], R229 ;  /* 0x0001cce501007387 */ /* 0x000fe80000100800 */
[----:B------:R-:W-:Y:S04]  /*bf30*/  STL [R1+0x1c8], R228 ;  /* 0x0001c8e401007387 */ /* 0x000fe80000100800 */
[----:B------:R-:W-:Y:S04]  /*bf40*/  STL [R1+0x1c4], R227 ;  /* 0x0001c4e301007387 */ /* 0x000fe80000100800 */
[----:B------:R-:W-:Y:S01]  /*bf50*/  STL [R1+0x1c0], R226 ;  /* 0x0001c0e201007387 */ /* 0x000fe20000100800 */
[----:B-1----:R-:W-:-:S03]  /*bf60*/  FMNMX.FTZ R178, R2, R5, !PT ;  /* 0x0000000502b27209 */ /* 0x002fc60007810000 */
[----:B------:R-:W-:Y:S01]  /*bf70*/  STL [R1+0x1bc], R225 ;  /* 0x0001bce101007387 */ /* 0x000fe20000100800 */
[----:B------:R-:W-:-:S03]  /*bf80*/  FMNMX.FTZ R4, R3, R4, !PT ;  /* 0x0000000403047209 */ /* 0x000fc60007810000 */
[----:B------:R-:W-:Y:S01]  /*bf90*/  STL [R1+0x1b8], R224 ;  /* 0x0001b8e001007387 */ /* 0x000fe20000100800 */
[----:B------:R-:W-:-:S03]  /*bfa0*/  IADD3 R2, R236, 0x1, RZ ;  /* 0x00000001ec027810 */ /* 0x000fc60007ffe0ff */
        /* <DEDUP_REMOVED lines=27> */
[----:B------:R-:W4:Y:S04]  /*c160*/  LDL.LU R250, [R1+0xbc] ;  /* 0x0000bc0001fa7983 */ /* 0x000f280000300800 */
[----:B------:R-:W4:Y:S04]  /*c170*/  LDL.LU R251, [R1+0xc0] ;  /* 0x0000c00001fb7983 */ /* 0x000f280000300800 */
[----:B------:R-:W4:Y:S04]  /*c180*/  LDL R247, [R1+0xf4] ;  /* 0x0000f40001f77983 */ /* 0x000f280000100800 */
[----:B------:R-:W4:Y:S04]  /*c190*/  LDL R245, [R1+0xc4] ;  /* 0x0000c40001f57983 */ /* 0x000f280000100800 */
[----:B-1----:R-:W4:Y:S01]  /*c1a0*/  LDL R203, [R1+0xd8] ;  /* 0x0000d80001cb7983 */ /* 0x002f220000100800 */
[----:B--2---:R-:W-:-:S02]  /*c1b0*/  LOP3.LUT R5, R7, R2, RZ, 0x3c, !PT ;  /* 0x0000000207057212 */ /* 0x004fc400078e3cff */
[----:B------:R-:W-:Y:S02]  /*c1c0*/  LOP3.LUT R6, R7, R236, RZ, 0x3c, !PT ;  /* 0x000000ec07067212 */ /* 0x000fe400078e3cff */
[----:B------:R-:W1:Y:S02]  /*c1d0*/  SHFL.BFLY PT, R7, R4, 0x1, 0x1f ;  /* 0x0c201f0004077f89 */ /* 0x000e6400000e0000 */
[----:B-1----:R-:W-:-:S05]  /*c1e0*/  FMNMX.FTZ R232, R4, R7, !PT ;  /* 0x0000000704e87209 */ /* 0x002fca0007810000 */
[----:B------:R-:W-:Y:S04]  /*c1f0*/  STL [R1+0xb0], R232 ;  /* 0x0000b0e801007387 */ /* 0x000fe80000100800 */
[----:B------:R-:W2:Y:S04]  /*c200*/  LDL R202, [R1+0xdc] ;  /* 0x0000dc0001ca7983 */ /* 0x000ea80000100800 */
[----:B------:R-:W2:Y:S04]  /*c210*/  LDL.LU.64 R200, [R1+0x108] ;  /* 0x0001080001c87983 */ /* 0x000ea80000300a00 */
[----:B------:R-:W2:Y:S04]  /*c220*/  LDL R199, [R1+0xd4] ;  /* 0x0000d40001c77983 */ /* 0x000ea80000100800 */
[----:B------:R-:W2:Y:S04]  /*c230*/  LDL R198, [R1+0xe4] ;  /* 0x0000e40001c67983 */ /* 0x000ea80000100800 */
[----:B------:R-:W2:Y:S01]  /*c240*/  LDL R197, [R1+0xe0] ;  /* 0x0000e00001c57983 */ /* 0x000ea20000100800 */
[----:B---3--:R-:W-:Y:S01]  /*c250*/  IMAD.WIDE.U32 R2, R27, -0x2daee0ad, RZ ;  /* 0xd2511f531b027825 */ /* 0x008fe200078e00ff */
[----:B------:R-:W-:-:S03]  /*c260*/  FSETP.NEU.FTZ.AND P0, PT, R178, -INF , PT ;  /* 0xff800000b200780b */ /* 0x000fc60003f1d000 */
[----:B------:R-:W-:Y:S01]  /*c270*/  FMUL.FTZ R2, R0, R178 ;  /* 0x000000b200027220 */ /* 0x000fe20000410000 */
[----:B------:R-:W-:-:S04]  /*c280*/  LOP3.LUT R27, R6, R3, RZ, 0x3c, !PT ;  /* 0x00000003061b7212 */ /* 0x000fc800078e3cff */
[----:B------:R-:W-:Y:S02]  /*c290*/  FSEL R2, R2, RZ, P0 ;  /* 0x000000ff02027208 */ /* 0x000fe40000000000 */
[----:B------:R-:W-:-:S03]  /*c2a0*/  LOP3.LUT R208, R5, R3, RZ, 0x3c, !PT ;  /* 0x0000000305d07212 */ /* 0x000fc600078e3cff */
[-C--:B------:R-:W-:Y:S01]  /*c2b0*/  FFMA.FTZ R3, R134, R0.reuse, -R2 ;  /* 0x0000000086037223 */ /* 0x080fe20000010802 */
[----:B------:R-:W-:Y:S02]  /*c2c0*/  FSEL R4, R178, RZ, P0 ;  /* 0x000000ffb2047208 */ /* 0x000fe40000000000 */
[C---:B------:R-:W-:Y:S01]  /*c2d0*/  FSETP.NEU.FTZ.AND P0, PT, R232.reuse, -INF , PT ;  /* 0xff800000e800780b */ /* 0x040fe20003f1d000 */
[----:B------:R1:W-:Y:S02]  /*c2e0*/  MUFU.EX2 R236, R3 ;  /* 0x0000000300ec7308 */ /* 0x0003e40000000800 */
[----:B------:R-:W-:Y:S01]  /*c2f0*/  FADD.FTZ R6, R133, -R4 ;  /* 0x8000000485067221 */ /* 0x000fe20000010000 */
[----:B------:R-:W-:Y:S01]  /*c300*/  FSEL R4, R232, RZ, P0 ;  /* 0x000000ffe8047208 */ /* 0x000fe20000000000 */
[----:B-1----:R-:W-:-:S04]  /*c310*/  FFMA.FTZ R3, R138, R0, -R2 ;  /* 0x000000008a037223 */ /* 0x002fc80000010802 */
[----:B------:R1:W-:Y:S01]  /*c320*/  MUFU.EX2 R138, R3 ;  /* 0x00000003008a7308 */ /* 0x0003e20000000800 */
[----:B------:R-:W-:Y:S02]  /*c330*/  FADD.FTZ R5, R132, -R4 ;  /* 0x8000000484057221 */ /* 0x000fe40000010000 */
[----:B------:R-:W-:Y:S02]  /*c340*/  FMUL.FTZ R4, R0, R232 ;  /* 0x000000e800047220 */ /* 0x000fe40000410000 */
[----:B-1----:R-:W-:-:S04]  /*c350*/  FFMA.FTZ R3, R135, R0, -R2 ;  /* 0x0000000087037223 */ /* 0x002fc80000010802 */
[----:B------:R1:W-:Y:S01]  /*c360*/  MUFU.EX2 R238, R3 ;  /* 0x0000000300ee7308 */ /* 0x0003e20000000800 */
[----:B------:R-:W-:Y:S01]  /*c370*/  FSEL R4, R4, RZ, P0 ;  /* 0x000000ff04047208 */ /* 0x000fe20000000000 */
[----:B-1----:R-:W-:-:S06]  /*c380*/  FFMA.FTZ R3, R33, R0, -R2 ;  /* 0x0000000021037223 */ /* 0x002fcc0000010802 */
[----:B------:R1:W-:Y:S02]  /*c390*/  MUFU.EX2 R237, R3 ;  /* 0x0000000300ed7308 */ /* 0x0003e40000000800 */
[----:B-1----:R-:W-:-:S06]  /*c3a0*/  FFMA.FTZ R3, R32, R0, -R2 ;  /* 0x0000000020037223 */ /* 0x002fcc0000010802 */
[----:B------:R1:W-:Y:S02]  /*c3b0*/  MUFU.EX2 R239, R3 ;  /* 0x0000000300ef7308 */ /* 0x0003e40000000800 */
[----:B-1----:R-:W-:-:S06]  /*c3c0*/  FFMA.FTZ R3, R139, R0, -R4 ;  /* 0x000000008b037223 */ /* 0x002fcc0000010804 */
[----:B------:R1:W-:Y:S01]  /*c3d0*/  MUFU.EX2 R134, R3 ;  /* 0x0000000300867308 */ /* 0x0003e20000000800 */
[----:B------:R-:W-:Y:S02]  /*c3e0*/  FMUL.FTZ R5, R0, R5 ;  /* 0x0000000500057220 */ /* 0x000fe40000410000 */
[----:B-1----:R-:W-:-:S05]  /*c3f0*/  FFMA.FTZ R3, R172, R0, -R4 ;  /* 0x00000000ac037223 */ /* 0x002fca0000010804 */
[----:B------:R1:W-:Y:S01]  /*c400*/  MUFU.EX2 R132, R3 ;  /* 0x0000000300847308 */ /* 0x0003e20000000800 */
[----:B------:R-:W-:Y:S02]  /*c410*/  IMAD.MOV.U32 R243, RZ, RZ, R175 ;  /* 0x000000fffff37224 */ /* 0x000fe400078e00af */
[----:B------:R-:W-:Y:S02]  /*c420*/  IMAD.MOV.U32 R240, RZ, RZ, R252 ;  /* 0x000000fffff07224 */ /* 0x000fe400078e00fc */
[--C-:B------:R-:W-:Y:S02]  /*c430*/  FFMA.FTZ R7, R29, R0, -R2.reuse ;  /* 0x000000001d077223 */ /* 0x100fe40000010802 */
[----:B-1----:R-:W-:Y:S02]  /*c440*/  FMUL.FTZ R3, R0, R6 ;  /* 0x0000000600037220 */ /* 0x002fe40000410000 */
[----:B------:R-:W-:-:S04]  /*c450*/  FFMA.FTZ R19, R19, R0, -R2 ;  /* 0x0000000013137223 */ /* 0x000fc80000010802 */
[----:B------:R-:W4:Y:S01]  /*c460*/  MUFU.EX2 R3, R3 ;  /* 0x0000000300037308 */ /* 0x000f220000000800 */
[-CC-:B------:R-:W-:Y:S02]  /*c470*/  FFMA.FTZ R18, R18, R0.reuse, -R2.reuse ;  /* 0x0000000012127223 */ /* 0x180fe40000010802 */
[-CC-:B------:R-:W-:Y:S02]  /*c480*/  FFMA.FTZ R25, R25, R0.reuse, -R2.reuse ;  /* 0x0000000019197223 */ /* 0x180fe40000010802 */
[-CC-:B------:R-:W-:Y:S02]  /*c490*/  FFMA.FTZ R29, R22, R0.reuse, -R2.reuse ;  /* 0x00000000161d7223 */ /* 0x180fe40000010802 */
[-CC-:B------:R-:W-:Y:S02]  /*c4a0*/  FFMA.FTZ R133, R21, R0.reuse, -R2.reuse ;  /* 0x0000000015857223 */ /* 0x180fe40000010802 */
[-CC-:B------:R-:W-:Y:S02]  /*c4b0*/  FFMA.FTZ R33, R17, R0.reuse, -R2.reuse ;  /* 0x0000000011217223 */ /* 0x180fe40000010802 */
[----:B------:R-:W-:-:S02]  /*c4c0*/  FFMA.FTZ R175, R15, R0, -R2 ;  /* 0x000000000faf7223 */ /* 0x000fc40000010802 */
[-CC-:B------:R-:W-:Y:S02]  /*c4d0*/  FFMA.FTZ R178, R13, R0.reuse, -R2.reuse ;  /* 0x000000000db27223 */ /* 0x180fe40000010802 */
[-CC-:B------:R-:W-:Y:S02]  /*c4e0*/  FFMA.FTZ R252, R11, R0.reuse, -R2.reuse ;  /* 0x000000000bfc7223 */ /* 0x180fe40000010802 */
[-C--:B------:R-:W-:Y:S02]  /*c4f0*/  FFMA.FTZ R248, R8, R0.reuse, -R2 ;  /* 0x0000000008f87223 */ /* 0x080fe40000010802 */
[----:B------:R1:W3:Y:S01]  /*c500*/  MUFU.EX2 R2, R5 ;  /* 0x0000000500027308 */ /* 0x0002e20000000800 */
[--C-:B------:R-:W-:Y:S01]  /*c510*/  FFMA.FTZ R6, R35, R0, -R4.reuse ;  /* 0x0000000023067223 */ /* 0x100fe20000010804 */
[----:B------:R-:W-:Y:S01]  /*c520*/  MOV R242, R174 ;  /* 0x000000ae00f27202 */ /* 0x000fe20000000f00 */
[----:B------:R-:W-:Y:S02]  /*c530*/  IMAD.MOV.U32 R241, RZ, RZ, R173 ;  /* 0x000000fffff17224 */ /* 0x000fe400078e00ad */
[----:B------:R-:W-:-:S02]  /*c540*/  FFMA.FTZ R173, R10, R0, -R4 ;  /* 0x000000000aad7223 */ /* 0x000fc40000010804 */
[-CC-:B------:R-:W-:Y:S01]  /*c550*/  FFMA.FTZ R8, R31, R0.reuse, -R4.reuse ;  /* 0x000000001f087223 */ /* 0x180fe20000010804 */
[----:B------:R3:W3:Y:S01]  /*c560*/  MUFU.EX2 R22, R6 ;  /* 0x0000000600167308 */ /* 0x0006e20000000800 */
[-CC-:B------:R-:W-:Y:S02]  /*c570*/  FFMA.FTZ R11, R30, R0.reuse, -R4.reuse ;  /* 0x000000001e0b7223 */ /* 0x180fe40000010804 */
[-CC-:B------:R-:W-:Y:S02]  /*c580*/  FFMA.FTZ R13, R28, R0.reuse, -R4.reuse ;  /* 0x000000001c0d7223 */ /* 0x180fe40000010804 */
[-CC-:B------:R-:W-:Y:S02]  /*c590*/  FFMA.FTZ R15, R26, R0.reuse, -R4.reuse ;  /* 0x000000001a0f7223 */ /* 0x180fe40000010804 */
[-CC-:B------:R-:W-:Y:S02]  /*c5a0*/  FFMA.FTZ R17, R24, R0.reuse, -R4.reuse ;  /* 0x0000000018117223 */ /* 0x180fe40000010804 */
[----:B-1----:R-:W-:-:S02]  /*c5b0*/  FFMA.FTZ R5, R34, R0, -R4 ;  /* 0x0000000022057223 */ /* 0x002fc40000010804 */
[-CC-:B------:R-:W-:Y:S02]  /*c5c0*/  FFMA.FTZ R32, R23, R0.reuse, -R4.reuse ;  /* 0x0000000017207223 */ /* 0x180fe40000010804 */
[-CC-:B------:R-:W-:Y:S02]  /*c5d0*/  FFMA.FTZ R20, R20, R0.reuse, -R4.reuse ;  /* 0x0000000014147223 */ /* 0x180fe40000010804 */
[-CC-:B------:R-:W-:Y:S02]  /*c5e0*/  FFMA.FTZ R35, R16, R0.reuse, -R4.reuse ;  /* 0x0000000010237223 */ /* 0x180fe40000010804 */
[-CC-:B------:R-:W-:Y:S02]  /*c5f0*/  FFMA.FTZ R14, R14, R0.reuse, -R4.reuse ;  /* 0x000000000e0e7223 */ /* 0x180fe40000010804 */
[-CC-:B------:R-:W-:Y:S02]  /*c600*/  FFMA.FTZ R174, R12, R0.reuse, -R4.reuse ;  /* 0x000000000cae7223 */ /* 0x180fe40000010804 */
[----:B------:R-:W-:Y:S01]  /*c610*/  FFMA.FTZ R10, R9, R0, -R4 ;  /* 0x00000000090a7223 */ /* 0x000fe20000010804 */
[----:B------:R1:W1:Y:S01]  /*c620*/  MUFU.EX2 R28, R5 ;  /* 0x00000005001c7308 */ /* 0x0002620000000800 */
[----:B----4-:R-:W-:-:S04]  /*c630*/  FFMA.FTZ R4, R250, R3, R236 ;  /* 0x00000003fa047223 */ /* 0x010fc800000100ec */
[----:B---3--:R-:W-:Y:S02]  /*c640*/  FADD.FTZ R6, R138, R4 ;  /* 0x000000048a067221 */ /* 0x008fe40000010000 */
[----:B------:R-:W-:Y:S02]  /*c650*/  FFMA.FTZ R0, R251, R2, R134 ;  /* 0x00000002fb007223 */ /* 0x000fe40000010086 */
[----:B-1----:R-:W-:-:S04]  /*c660*/  IMAD.WIDE.U32 R4, R27, -0x326172a9, RZ ;  /* 0xcd9e8d571b047825 */ /* 0x002fc800078e00ff */
[----:B------:R-:W-:Y:S02]  /*c670*/  IMAD R204, R247, -0x326172a9, RZ ;  /* 0xcd9e8d57f7cc7824 */ /* 0x000fe400078e02ff */
[----:B------:R-:W-:Y:S01]  /*c680*/  FADD.FTZ R9, R132, R0 ;  /* 0x0000000084097221 */ /* 0x000fe20000010000 */
[----:B------:R-:W-:-:S03]  /*c690*/  F2FP.BF16.PACK_AB R26, R138, R236 ;  /* 0x000000ec8a1a723e */ /* 0x000fc600000010ff */
[----:B------:R-:W-:Y:S01]  /*c6a0*/  FADD.FTZ R9, R22, R9 ;  /* 0x0000000916097221 */ /* 0x000fe20000010000 */
[----:B------:R-:W1:Y:S03]  /*c6b0*/  MUFU.EX2 R7, R7 ;  /* 0x0000000700077308 */ /* 0x000e660000000800 */
[C---:B------:R-:W-:Y:S01]  /*c6c0*/  FADD.FTZ R9, R28.reuse, R9 ;  /* 0x000000091c097221 */ /* 0x040fe20000010000 */
[----:B------:R-:W-:Y:S01]  /*c6d0*/  F2FP.BF16.PACK_AB R28, R28, R22 ;  /* 0x000000161c1c723e */ /* 0x000fe200000010ff */
[----:B------:R-:W-:-:S04]  /*c6e0*/  FADD.FTZ R6, R238, R6 ;  /* 0x00000006ee067221 */ /* 0x000fc80000010000 */
[----:B------:R-:W-:Y:S01]  /*c6f0*/  FADD.FTZ R6, R237, R6 ;  /* 0x00000006ed067221 */ /* 0x000fe20000010000 */
[----:B------:R-:W3:Y:S01]  /*c700*/  MUFU.EX2 R19, R19 ;  /* 0x0000001300137308 */ /* 0x000ee20000000800 */
[----:B------:R-:W-:Y:S02]  /*c710*/  F2FP.BF16.PACK_AB R30, R132, R134 ;  /* 0x00000086841e723e */ /* 0x000fe400000010ff */
[----:B-1----:R-:W-:-:S05]  /*c720*/  F2FP.BF16.PACK_AB R31, R7, R239 ;  /* 0x000000ef071f723e */ /* 0x002fca00000010ff */
[----:B------:R-:W1:Y:S01]  /*c730*/  MUFU.EX2 R134, R8 ;  /* 0x0000000800867308 */ /* 0x000e620000000800 */
[----:B--2---:R-:W-:Y:S02]  /*c740*/  LOP3.LUT R0, R191, R202, R4, 0x96, !PT ;  /* 0x000000cabf007212 */ /* 0x004fe400078e9604 */
[----:B------:R-:W-:-:S03]  /*c750*/  LOP3.LUT R4, R5, R203, R204, 0x96, !PT ;  /* 0x000000cb05047212 */ /* 0x000fc600078e96cc */
[----:B------:R-:W-:-:S04]  /*c760*/  IMAD.WIDE.U32 R138, R0, -0x2daee0ad, RZ ;  /* 0xd2511f53008a7825 */ /* 0x000fc800078e00ff */
[----:B------:R-:W-:-:S05]  /*c770*/  IMAD.WIDE.U32 R4, R4, -0x2daee0ad, RZ ;  /* 0xd2511f5304047825 */ /* 0x000fca00078e00ff */
[----:B------:R-:W-:Y:S02]  /*c780*/  LOP3.LUT R22, R5, R199, R200, 0x96, !PT ;  /* 0x000000c705167212 */ /* 0x000fe400078e96c8 */
[----:B------:R-:W-:-:S03]  /*c790*/  LOP3.LUT R4, R139, R198, R4, 0x96, !PT ;  /* 0x000000c68b047212 */ /* 0x000fc600078e9604 */
[----:B------:R-:W-:-:S04]  /*c7a0*/  IMAD.WIDE.U32 R22, R22, -0x326172a9, RZ ;  /* 0xcd9e8d5716167825 */ /* 0x000fc800078e00ff */
[----:B------:R-:W-:Y:S01]  /*c7b0*/  IMAD.WIDE.U32 R216, R4, -0x326172a9, RZ ;  /* 0xcd9e8d5704d87825 */ /* 0x000fe200078e00ff */
[----:B------:R-:W-:-:S03]  /*c7c0*/  LOP3.LUT R4, R23, R245, R190, 0x96, !PT ;  /* 0x000000f517047212 */ /* 0x000fc600078e96be */
[----:B------:R-:W-:Y:S01]  /*c7d0*/  FADD.FTZ R0, R239, R6 ;  /* 0x00000006ef007221 */ /* 0x000fe20000010000 */
[----:B------:R-:W-:Y:S01]  /*c7e0*/  LOP3.LUT R6, R217, R241, R22, 0x96, !PT ;  /* 0x000000f1d9067212 */ /* 0x000fe200078e9616 */
[----:B------:R-:W2:Y:S01]  /*c7f0*/  MUFU.EX2 R18, R18 ;  /* 0x0000001200127308 */ /* 0x000ea20000000800 */
[----:B------:R-:W-:-:S04]  /*c800*/  IMAD.WIDE.U32 R4, R4, -0x2daee0ad, RZ ;  /* 0xd2511f5304047825 */ /* 0x000fc800078e00ff */
[----:B------:R-:W-:Y:S02]  /*c810*/  FADD.FTZ R0, R7, R0 ;  /* 0x0000000007007221 */ /* 0x000fe40000010000 */
[----:B------:R-:W-:Y:S01]  /*c820*/  IMAD.WIDE.U32 R6, R6, -0x2daee0ad, RZ ;  /* 0xd2511f5306067825 */ /* 0x000fe200078e00ff */
[----:B------:R-:W-:-:S04]  /*c830*/  LOP3.LUT R138, R5, R197, R138, 0x96, !PT ;  /* 0x000000c5058a7212 */ /* 0x000fc800078e968a */
[----:B------:R-:W-:Y:S01]  /*c840*/  LOP3.LUT R4, R7, R240, R4, 0x96, !PT ;  /* 0x000000f007047212 */ /* 0x000fe200078e9604 */
[----:B---3--:R-:W-:Y:S02]  /*c850*/  FADD.FTZ R0, R19, R0 ;  /* 0x0000000013007221 */ /* 0x008fe40000010000 */
[----:B------:R-:W-:-:S04]  /*c860*/  IMAD.WIDE.U32 R138, R138, -0x326172a9, RZ ;  /* 0xcd9e8d578a8a7825 */ /* 0x000fc800078e00ff */
[----:B------:R-:W-:-:S04]  /*c870*/  IMAD.WIDE.U32 R4, R4, -0x326172a9, RZ ;  /* 0xcd9e8d5704047825 */ /* 0x000fc800078e00ff */
[----:B-1----:R-:W-:Y:S02]  /*c880*/  FADD.FTZ R8, R134, R9 ;  /* 0x0000000986087221 */ /* 0x002fe40000010000 */
[----:B--2---:R-:W-:Y:S01]  /*c890*/  FADD.FTZ R9, R18, R0 ;  /* 0x0000000012097221 */ /* 0x004fe20000010000 */
[----:B------:R-:W-:-:S04]  /*c8a0*/  LOP3.LUT R0, R5, R243, R138, 0x96, !PT ;  /* 0x000000f305007212 */ /* 0x000fc800078e968a */
[C---:B------:R-:W-:Y:S01]  /*c8b0*/  LOP3.LUT R7, R0.reuse, 0xff, RZ, 0xc0, !PT ;  /* 0x000000ff00077812 */ /* 0x040fe200078ec0ff */
[----:B------:R-:W1:Y:S03]  /*c8c0*/  MUFU.EX2 R11, R11 ;  /* 0x0000000b000b7308 */ /* 0x000e660000000800 */
[----:B------:R-:W-:Y:S02]  /*c8d0*/  ISETP.GE.U32.AND P0, PT, R221, R7, PT ;  /* 0x00000007dd00720c */ /* 0x000fe40003f06070 */
[----:B------:R-:W-:-:S04]  /*c8e0*/  LOP3.LUT R7, R0, 0xffff, RZ, 0xc0, !PT ;  /* 0x0000ffff00077812 */ /* 0x000fc800078ec0ff */
[----:B------:R-:W-:Y:S01]  /*c8f0*/  SHF.R.U32.HI R7, RZ, 0x8, R7 ;  /* 0x00000008ff077819 */ /* 0x000fe20000011607 */
[----:B------:R-:W2:Y:S01]  /*c900*/  MUFU.EX2 R13, R13 ;  /* 0x0000000d000d7308 */ /* 0x000ea20000000800 */
[----:B------:R-:W-:Y:S02]  /*c910*/  F2FP.BF16.PACK_AB R34, R18, R19 ;  /* 0x000000131222723e */ /* 0x000fe400000010ff */
[----:B------:R-:W-:-:S05]  /*c920*/  LOP3.LUT R7, R7, 0xffff, RZ, 0xc0, !PT ;  /* 0x0000ffff07077812 */ /* 0x000fca00078ec0ff */
[----:B------:R-:W3:Y:S01]  /*c930*/  MUFU.EX2 R25, R25 ;  /* 0x0000001900197308 */ /* 0x000ee20000000800 */
[----:B------:R-:W-:Y:S02]  /*c940*/  ISETP.GE.U32.AND P2, PT, R221, R7, PT ;  /* 0x00000007dd00720c */ /* 0x000fe40003f46070 */
[----:B------:R-:W-:-:S05]  /*c950*/  SHF.R.U32.HI R7, RZ, 0x10, R0 ;  /* 0x00000010ff077819 */ /* 0x000fca0000011600 */
[----:B------:R-:W4:Y:S01]  /*c960*/  MUFU.EX2 R18, R29 ;  /* 0x0000001d00127308 */ /* 0x000f220000000800 */
[----:B------:R-:W-:Y:S01]  /*c970*/  LOP3.LUT R7, R7, 0xff, RZ, 0xc0, !PT ;  /* 0x000000ff07077812 */ /* 0x000fe200078ec0ff */
[----:B-1----:R-:W-:-:S03]  /*c980*/  FADD.FTZ R8, R11, R8 ;  /* 0x000000080b087221 */ /* 0x002fc60000010000 */
[----:B------:R-:W-:Y:S01]  /*c990*/  ISETP.GE.U32.AND P1, PT, R221, R7, PT ;  /* 0x00000007dd00720c */ /* 0x000fe20003f26070 */
[----:B--2---:R-:W-:Y:S02]  /*c9a0*/  FADD.FTZ R7, R13, R8 ;  /* 0x000000080d077221 */ /* 0x004fe40000010000 */
[----:B---3--:R-:W-:Y:S01]  /*c9b0*/  FADD.FTZ R8, R25, R9 ;  /* 0x0000000919087221 */ /* 0x008fe20000010000 */
[----:B------:R-:W-:Y:S01]  /*c9c0*/  @!P0 HFMA2.BF16_V2 R135, -RZ.H0_H0, RZ.H0_H0, -R26.H0_H0 ;  /* 0x200000ffff878231 */ /* 0x000fe2000034091a */
[----:B------:R-:W-:Y:S02]  /*c9d0*/  SHF.R.U32.HI R0, RZ, 0x18, R0 ;  /* 0x00000018ff007819 */ /* 0x000fe40000011600 */
[C---:B----4-:R-:W-:Y:S01]  /*c9e0*/  FADD.FTZ R8, R18.reuse, R8 ;  /* 0x0000000812087221 */ /* 0x050fe20000010000 */
[----:B------:R-:W-:Y:S02]  /*c9f0*/  F2FP.BF16.PACK_AB R18, R18, R25 ;  /* 0x000000191212723e */ /* 0x000fe400000010ff */
[----:B------:R-:W-:-:S04]  /*ca00*/  PRMT R25, R26, 0x7632, R25 ;  /* 0x000076321a197816 */ /* 0x000fc80000000019 */
[----:B------:R-:W-:Y:S02]  /*ca10*/  PRMT R192, R26, 0x5410, R25 ;  /* 0x000054101ac07816 */ /* 0x000fe40000000019 */
[----:B------:R-:W-:Y:S02]  /*ca20*/  @!P0 PRMT R26, R135, 0x5410, RZ ;  /* 0x00005410871a8816 */ /* 0x000fe400000000ff */
[----:B------:R-:W-:Y:S02]  /*ca30*/  ISETP.GE.U32.AND P0, PT, R221, R0, PT ;  /* 0x00000000dd00720c */ /* 0x000fe40003f06070 */
[----:B------:R-:W-:Y:S01]  /*ca40*/  PRMT R29, R30, 0x7632, R29 ;  /* 0x000076321e1d7816 */ /* 0x000fe2000000001d */
[----:B------:R-:W1:Y:S01]  /*ca50*/  MUFU.EX2 R15, R15 ;  /* 0x0000000f000f7308 */ /* 0x000e620000000800 */
[----:B------:R-:W-:Y:S02]  /*ca60*/  LOP3.LUT R0, R4, 0xff, RZ, 0xc0, !PT ;  /* 0x000000ff04007812 */ /* 0x000fe400078ec0ff */
[----:B------:R-:W-:-:S07]  /*ca70*/  PRMT R209, R30, 0x5410, R29 ;  /* 0x000054101ed17816 */ /* 0x000fce000000001d */
[----:B------:R-:W-:-:S05]  /*ca80*/  @!P0 HFMA2.BF16_V2 R172, -RZ.H0_H0, RZ.H0_H0, -R29.H0_H0 ;  /* 0x200000ffffac8231 */ /* 0x000fca000034091d */
[----:B------:R-:W-:Y:S02]  /*ca90*/  @!P0 PRMT R29, R172, 0x5410, RZ ;  /* 0x00005410ac1d8816 */ /* 0x000fe400000000ff */
[----:B------:R-:W-:Y:S01]  /*caa0*/  ISETP.GE.U32.AND P0, PT, R221, R0, PT ;  /* 0x00000000dd00720c */ /* 0x000fe20003f06070 */
[----:B------:R-:W2:Y:S01]  /*cab0*/  MUFU.EX2 R17, R17 ;  /* 0x0000001100117308 */ /* 0x000ea20000000800 */
[----:B------:R-:W-:Y:S02]  /*cac0*/  F2FP.BF16.PACK_AB R24, R237, R238 ;  /* 0x000000eeed18723e */ /* 0x000fe400000010ff */
[----:B------:R-:W-:Y:S02]  /*cad0*/  LOP3.LUT R0, R4, 0xffff, RZ, 0xc0, !PT ;  /* 0x0000ffff04007812 */ /* 0x000fe400078ec0ff */
[----:B------:R-:W-:Y:S01]  /*cae0*/  SHF.R.U32.HI R5, RZ, 0x10, R4 ;  /* 0x00000010ff057819 */ /* 0x000fe20000011604 */
[C---:B-1----:R-:W-:Y:S01]  /*caf0*/  FADD.FTZ R9, R15.reuse, R7 ;  /* 0x000000070f097221 */ /* 0x042fe20000010000 */
[----:B------:R-:W-:Y:S01]  /*cb00*/  F2FP.BF16.PACK_AB R132, R15, R13 ;  /* 0x0000000d0f84723e */ /* 0x000fe200000010ff */
[----:B------:R-:W-:Y:S01]  /*cb10*/  @!P1 HFMA2.BF16_V2 R176, -RZ.H0_H0, RZ.H0_H0, -R30.H0_H0 ;  /* 0x200000ffffb09231 */ /* 0x000fe2000034091e */
[----:B------:R1:W3:Y:S01]  /*cb20*/  MUFU.EX2 R13, R32 ;  /* 0x00000020000d7308 */ /* 0x0002e20000000800 */
[----:B------:R-:W-:-:S02]  /*cb30*/  PRMT R27, R24, 0x7632, R27 ;  /* 0x00007632181b7816 */ /* 0x000fc4000000001b */
[----:B------:R-:W-:Y:S01]  /*cb40*/  @!P0 HFMA2.BF16_V2 R180, -RZ.H0_H0, RZ.H0_H0, -R24.H0_H0 ;  /* 0x200000ffffb48231 */ /* 0x000fe20000340918 */
[----:B------:R-:W-:Y:S02]  /*cb50*/  SHF.R.U32.HI R7, RZ, 0x18, R4 ;  /* 0x00000018ff077819 */ /* 0x000fe40000011604 */
[----:B------:R-:W-:Y:S02]  /*cb60*/  LOP3.LUT R4, R5, 0xff, RZ, 0xc0, !PT ;  /* 0x000000ff05047812 */ /* 0x000fe400078ec0ff */
[----:B------:R-:W-:Y:S01]  /*cb70*/  SHF.R.U32.HI R0, RZ, 0x8, R0 ;  /* 0x00000008ff007819 */ /* 0x000fe20000011600 */
[----:B------:R-:W-:Y:S01]  /*cb80*/  @!P2 HFMA2.BF16_V2 R177, -RZ.H0_H0, RZ.H0_H0, -R25.H0_H0 ;  /* 0x200000ffffb1a231 */ /* 0x000fe20000340919 */
[----:B------:R-:W-:Y:S02]  /*cb90*/  PRMT R211, R24, 0x5410, R27 ;  /* 0x0000541018d37816 */ /* 0x000fe4000000001b */
[----:B------:R-:W-:Y:S02]  /*cba0*/  @!P1 PRMT R30, R176, 0x5410, RZ ;  /* 0x00005410b01e9816 */ /* 0x000fe400000000ff */
[----:B------:R-:W-:-:S02]  /*cbb0*/  @!P0 PRMT R24, R180, 0x5410, RZ ;  /* 0x00005410b4188816 */ /* 0x000fc400000000ff */
[C---:B------:R-:W-:Y:S02]  /*cbc0*/  ISETP.GE.U32.AND P1, PT, R221.reuse, R4, PT ;  /* 0x00000004dd00720c */ /* 0x040fe40003f26070 */
[----:B------:R-:W-:Y:S02]  /*cbd0*/  ISETP.GE.U32.AND P0, PT, R221, R7, PT ;  /* 0x00000007dd00720c */ /* 0x000fe40003f06070 */
[----:B------:R-:W-:Y:S02]  /*cbe0*/  LOP3.LUT R0, R0, 0xffff, RZ, 0xc0, !PT ;  /* 0x0000ffff00007812 */ /* 0x000fe400078ec0ff */
[----:B------:R-:W-:Y:S02]  /*cbf0*/  LOP3.LUT R4, R139, R242, R216, 0x96, !PT ;  /* 0x000000f28b047212 */ /* 0x000fe400078e96d8 */
[----:B------:R-:W-:Y:S02]  /*cc00*/  @!P2 PRMT R25, R177, 0x5410, RZ ;  /* 0x00005410b119a816 */ /* 0x000fe400000000ff */
[----:B------:R-:W-:Y:S01]  /*cc10*/  ISETP.GE.U32.AND P2, PT, R221, R0, PT ;  /* 0x00000000dd00720c */ /* 0x000fe20003f46070 */
[----:B--2---:R-:W-:-:S02]  /*cc20*/  FADD.FTZ R0, R17, R9 ;  /* 0x0000000911007221 */ /* 0x004fc40000010000 */
[----:B------:R-:W-:Y:S01]  /*cc30*/  IMAD.WIDE.U32 R4, R4, -0x2daee0ad, RZ ;  /* 0xd2511f5304047825 */ /* 0x000fe200078e00ff */
[----:B-1----:R-:W-:-:S03]  /*cc40*/  PRMT R32, R28, 0x7632, R32 ;  /* 0x000076321c207816 */ /* 0x002fc60000000020 */
[----:B---3--:R-:W-:Y:S01]  /*cc50*/  FADD.FTZ R9, R13, R0 ;  /* 0x000000000d097221 */ /* 0x008fe20000010000 */
[----:B------:R-:W-:Y:S01]  /*cc60*/  LOP3.LUT R0, R5, R249, R6, 0x96, !PT ;  /* 0x000000f905007212 */ /* 0x000fe200078e9606 */
[----:B------:R-:W-:Y:S01]  /*cc70*/  @!P0 HFMA2.BF16_V2 R182, -RZ.H0_H0, RZ.H0_H0, -R32.H0_H0 ;  /* 0x200000ffffb68231 */ /* 0x000fe20000340920 */
[----:B------:R-:W-:Y:S02]  /*cc80*/  PRMT R247, R28, 0x5410, R32 ;  /* 0x000054101cf77816 */ /* 0x000fe40000000020 */
[----:B------:R-:W-:Y:S02]  /*cc90*/  LOP3.LUT R6, R0, 0xff, RZ, 0xc0, !PT ;  /* 0x000000ff00067812 */ /* 0x000fe400078ec0ff */
[----:B------:R-:W-:Y:S02]  /*cca0*/  @!P0 PRMT R32, R182, 0x5410, RZ ;  /* 0x00005410b6208816 */ /* 0x000fe400000000ff */
[----:B------:R-:W-:Y:S01]  /*ccb0*/  ISETP.GE.U32.AND P0, PT, R221, R6, PT ;  /* 0x00000006dd00720c */ /* 0x000fe20003f06070 */
[----:B------:R-:W1:Y:S01]  /*ccc0*/  MUFU.EX2 R133, R133 ;  /* 0x0000008500857308 */ /* 0x000e620000000800 */
[----:B------:R-:W-:-:S02]  /*ccd0*/  F2FP.BF16.PACK_AB R134, R11, R134 ;  /* 0x000000860b86723e */ /* 0x000fc400000010ff */
[----:B------:R-:W-:-:S05]  /*cce0*/  SHF.R.U32.HI R7, RZ, 0x10, R0 ;  /* 0x00000010ff077819 */ /* 0x000fca0000011600 */
[----:B------:R-:W2:Y:S01]  /*ccf0*/  MUFU.EX2 R11, R33 ;  /* 0x00000021000b7308 */ /* 0x000ea20000000800 */
[----:B------:R-:W-:Y:S01]  /*cd00*/  PRMT R135, R31, 0x7632, R135 ;  /* 0x000076321f877816 */ /* 0x000fe20000000087 */
[----:B------:R-:W-:Y:S01]  /*cd10*/  @!P1 HFMA2.BF16_V2 R181, -RZ.H0_H0, RZ.H0_H0, -R28.H0_H0 ;  /* 0x200000ffffb59231 */ /* 0x000fe2000034091c */
[----:B------:R-:W-:Y:S01]  /*cd20*/  LOP3.LUT R6, R0, 0xffff, RZ, 0xc0, !PT ;  /* 0x0000ffff00067812 */ /* 0x000fe200078ec0ff */
[----:B------:R-:W-:Y:S01]  /*cd30*/  @!P0 HFMA2.BF16_V2 R183, -RZ.H0_H0, RZ.H0_H0, -R31.H0_H0 ;  /* 0x200000ffffb78231 */ /* 0x000fe2000034091f */
[----:B------:R-:W-:Y:S02]  /*cd40*/  SHF.R.U32.HI R0, RZ, 0x18, R0 ;  /* 0x00000018ff007819 */ /* 0x000fe40000011600 */
[----:B------:R-:W-:Y:S02]  /*cd50*/  LOP3.LUT R7, R7, 0xff, RZ, 0xc0, !PT ;  /* 0x000000ff07077812 */ /* 0x000fe400078ec0ff */
[----:B------:R-:W-:Y:S02]  /*cd60*/  PRMT R207, R31, 0x5410, R135 ;  /* 0x000054101fcf7816 */ /* 0x000fe40000000087 */
[----:B------:R-:W-:-:S02]  /*cd70*/  @!P0 PRMT R31, R183, 0x5410, RZ ;  /* 0x00005410b71f8816 */ /* 0x000fc400000000ff */
[----:B------:R-:W-:Y:S02]  /*cd80*/  @!P1 PRMT R28, R181, 0x5410, RZ ;  /* 0x00005410b51c9816 */ /* 0x000fe400000000ff */
[C---:B------:R-:W-:Y:S02]  /*cd90*/  ISETP.GE.U32.AND P0, PT, R221.reuse, R0, PT ;  /* 0x00000000dd00720c */ /* 0x040fe40003f06070 */
[----:B------:R-:W-:Y:S01]  /*cda0*/  ISETP.GE.U32.AND P1, PT, R221, R7, PT ;  /* 0x00000007dd00720c */ /* 0x000fe20003f26070 */
[----:B-1----:R-:W-:Y:S01]  /*cdb0*/  FADD.FTZ R7, R133, R8 ;  /* 0x0000000885077221 */ /* 0x002fe20000010000 */
[----:B------:R-:W-:Y:S01]  /*cdc0*/  SHF.R.U32.HI R6, RZ, 0x8, R6 ;  /* 0x00000008ff067819 */ /* 0x000fe20000011606 */
[----:B------:R-:W-:Y:S02]  /*cdd0*/  @!P2 HFMA2.BF16_V2 R179, -RZ.H0_H0, RZ.H0_H0, -R27.H0_H0 ;  /* 0x200000ffffb3a231 */ /* 0x000fe4000034091b */
[C---:B--2---:R-:W-:Y:S01]  /*cde0*/  FADD.FTZ R7, R11.reuse, R7 ;  /* 0x000000070b077221 */ /* 0x044fe20000010000 */
[----:B------:R-:W-:-:S02]  /*cdf0*/  F2FP.BF16.PACK_AB R11, R11, R133 ;  /* 0x000000850b0b723e */ /* 0x000fc400000010ff */
[----:B------:R-:W-:Y:S02]  /*ce00*/  PRMT R133, R134, 0x7632, R133 ;  /* 0x0000763286857816 */ /* 0x000fe40000000085 */
[----:B------:R-:W-:Y:S02]  /*ce10*/  LOP3.LUT R6, R6, 0xffff, RZ, 0xc0, !PT ;  /* 0x0000ffff06067812 */ /* 0x000fe400078ec0ff */
[----:B------:R-:W-:Y:S01]  /*ce20*/  @!P2 PRMT R27, R179, 0x5410, RZ ;  /* 0x00005410b31ba816 */ /* 0x000fe200000000ff */
[----:B------:R-:W-:Y:S01]  /*ce30*/  @!P0 HFMA2.BF16_V2 R184, -RZ.H0_H0, RZ.H0_H0, -R133.H0_H0 ;  /* 0x200000ffffb88231 */ /* 0x000fe20000340985 */
[----:B------:R-:W-:Y:S02]  /*ce40*/  ISETP.GE.U32.AND P2, PT, R221, R6, PT ;  /* 0x00000006dd00720c */ /* 0x000fe40003f46070 */
[----:B------:R-:W-:Y:S01]  /*ce50*/  LOP3.LUT R0, R4, 0xff, RZ, 0xc0, !PT ;  /* 0x000000ff04007812 */ /* 0x000fe200078ec0ff */
[----:B------:R-:W1:Y:S01]  /*ce60*/  MUFU.EX2 R20, R20 ;  /* 0x0000001400147308 */ /* 0x000e620000000800 */
[----:B------:R-:W-:-:S02]  /*ce70*/  PRMT R206, R134, 0x5410, R133 ;  /* 0x0000541086ce7816 */ /* 0x000fc40000000085 */
[----:B------:R-:W-:Y:S02]  /*ce80*/  @!P0 PRMT R133, R184, 0x5410, RZ ;  /* 0x00005410b8858816 */ /* 0x000fe400000000ff */
[----:B------:R-:W-:Y:S02]  /*ce90*/  ISETP.GE.U32.AND P0, PT, R221, R0, PT ;  /* 0x00000000dd00720c */ /* 0x000fe40003f06070 */
[----:B------:R-:W-:Y:S01]  /*cea0*/  LOP3.LUT R0, R4, 0xffff, RZ, 0xc0, !PT ;  /* 0x0000ffff04007812 */ /* 0x000fe200078ec0ff */
[----:B------:R-:W2:Y:S03]  /*ceb0*/  MUFU.EX2 R35, R35 ;  /* 0x0000002300237308 */ /* 0x000ea60000000800 */
[----:B------:R-:W-:Y:S01]  /*cec0*/  SHF.R.U32.HI R0, RZ, 0x8, R0 ;  /* 0x00000008ff007819 */ /* 0x000fe20000011600 */
[----:B------:R-:W-:-:S04]  /*ced0*/  @!P2 HFMA2.BF16_V2 R186, -RZ.H0_H0, RZ.H0_H0, -R135.H0_H0 ;  /* 0x200000ffffbaa231 */ /* 0x000fc80000340987 */
[----:B------:R-:W3:Y:S01]  /*cee0*/  MUFU.EX2 R14, R14 ;  /* 0x0000000e000e7308 */ /* 0x000ee20000000800 */
[----:B------:R-:W-:Y:S02]  /*cef0*/  LOP3.LUT R0, R0, 0xffff, RZ, 0xc0, !PT ;  /* 0x0000ffff00007812 */ /* 0x000fe400078ec0ff */
[----:B------:R-:W-:Y:S02]  /*cf00*/  @!P2 PRMT R135, R186, 0x5410, RZ ;  /* 0x00005410ba87a816 */ /* 0x000fe400000000ff */
[----:B------:R-:W-:-:S03]  /*cf10*/  SHF.R.U32.HI R5, RZ, 0x10, R4 ;  /* 0x00000010ff057819 */ /* 0x000fc60000011604 */
[----:B------:R-:W4:Y:S01]  /*cf20*/  MUFU.EX2 R174, R174 ;  /* 0x000000ae00ae7308 */ /* 0x000f220000000800 */
[----:B------:R-:W-:Y:S01]  /*cf30*/  ISETP.GE.U32.AND P2, PT, R221, R0, PT ;  /* 0x00000000dd00720c */ /* 0x000fe20003f46070 */
[----:B-1----:R-:W-:Y:S01]  /*cf40*/  FADD.FTZ R0, R20, R9 ;  /* 0x0000000914007221 */ /* 0x002fe20000010000 */
[----:B------:R-:W-:Y:S01]  /*cf50*/  @!P1 HFMA2.BF16_V2 R185, -RZ.H0_H0, RZ.H0_H0, -R134.H0_H0 ;  /* 0x200000ffffb99231 */ /* 0x000fe20000340986 */
[----:B------:R-:W-:-:S04]  /*cf60*/  SHF.R.U32.HI R6, RZ, 0x18, R4 ;  /* 0x00000018ff067819 */ /* 0x000fc80000011604 */
[----:B------:R-:W1:Y:S01]  /*cf70*/  MUFU.EX2 R15, R173 ;  /* 0x000000ad000f7308 */ /* 0x000e620000000800 */
[----:B------:R-:W-:Y:S01]  /*cf80*/  LOP3.LUT R4, R5, 0xff, RZ, 0xc0, !PT ;  /* 0x000000ff05047812 */ /* 0x000fe200078ec0ff */
[----:B--2---:R-:W-:Y:S01]  /*cf90*/  FADD.FTZ R0, R35, R0 ;  /* 0x0000000023007221 */ /* 0x004fe20000010000 */
[----:B------:R-:W-:Y:S02]  /*cfa0*/  @!P1 PRMT R134, R185, 0x5410, RZ ;  /* 0x00005410b9869816 */ /* 0x000fe400000000ff */
[----:B------:R-:W-:-:S03]  /*cfb0*/  ISETP.GE.U32.AND P1, PT, R221, R4, PT ;  /* 0x00000004dd00720c */ /* 0x000fc60003f26070 */
[----:B------:R-:W2:Y:S01]  /*cfc0*/  MUFU.EX2 R10, R10 ;  /* 0x0000000a000a7308 */ /* 0x000ea20000000800 */
[----:B---3--:R-:W-:Y:S01]  /*cfd0*/  FADD.FTZ R0, R14, R0 ;  /* 0x000000000e007221 */ /* 0x008fe20000010000 */
[----:B------:R-:W-:Y:S01]  /*cfe0*/  @!P0 HFMA2.BF16_V2 R187, -RZ.H0_H0, RZ.H0_H0, -R34.H0_H0 ;  /* 0x200000ffffbb8231 */ /* 0x000fe20000340922 */
[----:B------:R-:W-:Y:S02]  /*cff0*/  PRMT R33, R34, 0x7632, R33 ;  /* 0x0000763222217816 */ /* 0x000fe40000000021 */
[----:B----4-:R-:W-:Y:S02]  /*d000*/  FADD.FTZ R0, R174, R0 ;  /* 0x00000000ae007221 */ /* 0x010fe40000010000 */
[----:B------:R-:W-:Y:S02]  /*d010*/  PRMT R205, R34, 0x5410, R33 ;  /* 0x0000541022cd7816 */ /* 0x000fe40000000021 */
[----:B-1----:R-:W-:Y:S01]  /*d020*/  FADD.FTZ R0, R15, R0 ;  /* 0x000000000f007221 */ /* 0x002fe20000010000 */
[----:B------:R-:W-:Y:S01]  /*d030*/  @!P0 PRMT R34, R187, 0x5410, RZ ;  /* 0x00005410bb228816 */ /* 0x000fe200000000ff */
[----:B------:R-:W-:Y:S01]  /*d040*/  @!P2 HFMA2.BF16_V2 R219, -RZ.H0_H0, RZ.H0_H0, -R33.H0_H0 ;  /* 0x200000ffffdba231 */ /* 0x000fe20000340921 */
[----:B------:R-:W-:Y:S01]  /*d050*/  ISETP.GE.U32.AND P0, PT, R221, R6, PT ;  /* 0x00000006dd00720c */ /* 0x000fe20003f06070 */
[----:B------:R-:W-:Y:S01]  /*d060*/  @!P1 HFMA2.BF16_V2 R223, -RZ.H0_H0, RZ.H0_H0, -R132.H0_H0 ;  /* 0x200000ffffdf9231 */ /* 0x000fe20000340984 */
[----:B------:R-:W-:-:S02]  /*d070*/  F2FP.BF16.PACK_AB R172, R35, R20 ;  /* 0x0000001423ac723e */ /* 0x000fc400000010ff */
[----:B------:R-:W-:Y:S01]  /*d080*/  PRMT R35, R132, 0x7632, R35 ;  /* 0x0000763284237816 */ /* 0x000fe20000000023 */
[----:B--2---:R-:W-:Y:S01]  /*d090*/  FADD.FTZ R0, R10, R0 ;  /* 0x000000000a007221 */ /* 0x004fe20000010000 */
[----:B------:R-:W-:Y:S01]  /*d0a0*/  @!P2 PRMT R33, R219, 0x5410, RZ ;  /* 0x00005410db21a816 */ /* 0x000fe200000000ff */
[----:B------:R1:W2:Y:S01]  /*d0b0*/  MUFU.EX2 R4, R175 ;  /* 0x000000af00047308 */ /* 0x0002a20000000800 */
[-C--:B------:R-:W-:Y:S01]  /*d0c0*/  FMUL.FTZ R177, R149, R3.reuse ;  /* 0x0000000395b17220 */ /* 0x080fe20000410000 */
[----:B------:R-:W-:Y:S01]  /*d0d0*/  PRMT R219, R132, 0x5410, R35 ;  /* 0x0000541084db7816 */ /* 0x000fe20000000023 */
[-C--:B------:R-:W-:Y:S01]  /*d0e0*/  FMUL.FTZ R149, R72, R3.reuse ;  /* 0x0000000348957220 */ /* 0x080fe20000410000 */
[----:B------:R-:W-:Y:S01]  /*d0f0*/  F2FP.BF16.PACK_AB R173, R174, R14 ;  /* 0x0000000eaead723e */ /* 0x000fe200000010ff */
[----:B------:R-:W-:Y:S01]  /*d100*/  FMUL.FTZ R9, R101, R3 ;  /* 0x0000000365097220 */ /* 0x000fe20000410000 */
[----:B------:R-:W-:Y:S01]  /*d110*/  @!P1 PRMT R132, R223, 0x5410, RZ ;  /* 0x00005410df849816 */ /* 0x000fe200000000ff */
[----:B------:R3:W-:Y:S01]  /*d120*/  STL [R1+0xc0], R0 ;  /* 0x0000c00001007387 */ /* 0x0007e20000100800 */
[----:B------:R-:W-:Y:S01]  /*d130*/  MOV R174, R241 ;  /* 0x000000f100ae7202 */ /* 0x000fe20000000f00 */
[----:B------:R-:W-:-:S02]  /*d140*/  FMUL.FTZ R180, R140, R3 ;  /* 0x000000038cb47220 */ /* 0x000fc40000410000 */
[-C--:B------:R-:W-:Y:S02]  /*d150*/  FMUL.FTZ R181, R141, R3.reuse ;  /* 0x000000038db57220 */ /* 0x080fe40000410000 */
[-C--:B------:R-:W-:Y:S02]  /*d160*/  FMUL.FTZ R136, R73, R3.reuse ;  /* 0x0000000349887220 */ /* 0x080fe40000410000 */
[-C--:B------:R-:W-:Y:S02]  /*d170*/  FMUL.FTZ R244, R84, R3.reuse ;  /* 0x0000000354f47220 */ /* 0x080fe40000410000 */
[----:B-1----:R-:W-:Y:S02]  /*d180*/  IMAD.MOV.U32 R175, RZ, RZ, R240 ;  /* 0x000000ffffaf7224 */ /* 0x002fe400078e00f0 */
        /* <DEDUP_REMOVED lines=35> */
[-C--:B---3--:R-:W-:Y:S02]  /*d3c0*/  FMUL.FTZ R0, R76, R3.reuse ;  /* 0x000000034c007220 */ /* 0x088fe40000410000 */
        /* <DEDUP_REMOVED lines=20> */
[----:B------:R-:W-:Y:S02]  /*d510*/  FMUL.FTZ R210, R129, R3 ;  /* 0x0000000381d27220 */ /* 0x000fe40000410000 */
[----:B------:R1:W3:Y:S01]  /*d520*/  MUFU.EX2 R3, R178 ;  /* 0x000000b200037308 */ /* 0x0002e20000000800 */
[----:B------:R-:W-:Y:S01]  /*d530*/  MOV R36, R208 ;  /* 0x000000d000247202 */ /* 0x000fe20000000f00 */
[----:B------:R-:W-:Y:S01]  /*d540*/  @!P0 HFMA2.BF16_V2 R222, -RZ.H0_H0, RZ.H0_H0, -R35.H0_H0 ;  /* 0x200000ffffde8231 */ /* 0x000fe20000340923 */
[----:B------:R-:W-:-:S03]  /*d550*/  FMUL.FTZ R179, R151, R2 ;  /* 0x0000000297b37220 */ /* 0x000fc60000410000 */
[----:B------:R-:W-:Y:S01]  /*d560*/  IMAD.WIDE.U32 R36, R36, -0x326172a9, RZ ;  /* 0xcd9e8d5724247825 */ /* 0x000fe200078e00ff */
[----:B------:R-:W-:Y:S02]  /*d570*/  @!P0 PRMT R35, R222, 0x5410, RZ ;  /* 0x00005410de238816 */ /* 0x000fe400000000ff */
[----:B------:R-:W-:Y:S01]  /*d580*/  MOV R124, R242 ;  /* 0x000000f2007c7202 */ /* 0x000fe20000000f00 */
[----:B------:R-:W-:Y:S01]  /*d590*/  IMAD.MOV.U32 R148, RZ, RZ, R211 ;  /* 0x000000ffff947224 */ /* 0x000fe200078e00d3 */
[----:B------:R-:W-:Y:S01]  /*d5a0*/  MOV R222, R209 ;  /* 0x000000d100de7202 */ /* 0x000fe20000000f00 */
[----:B------:R-:W-:Y:S02]  /*d5b0*/  FMUL.FTZ R225, R98, R2 ;  /* 0x0000000262e17220 */ /* 0x000fe40000410000 */
[----:B------:R-:W-:Y:S02]  /*d5c0*/  IMAD.MOV.U32 R151, RZ, RZ, R243 ;  /* 0x000000ffff977224 */ /* 0x000fe400078e00f3 */
[----:B------:R-:W-:-:S02]  /*d5d0*/  IMAD.MOV.U32 R108, RZ, RZ, R216 ;  /* 0x000000ffff6c7224 */ /* 0x000fc400078e00d8 */
[----:B------:R-:W-:Y:S02]  /*d5e0*/  IMAD.MOV.U32 R109, RZ, RZ, R217 ;  /* 0x000000ffff6d7224 */ /* 0x000fe400078e00d9 */
        /* <DEDUP_REMOVED lines=13> */
[-C--:B-1----:R-:W-:Y:S02]  /*d6c0*/  FMUL.FTZ R178, R150, R2.reuse ;  /* 0x0000000296b27220 */ /* 0x082fe40000410000 */
[----:B------:R-:W-:Y:S02]  /*d6d0*/  IMAD.MOV.U32 R77, RZ, RZ, R0 ;  /* 0x000000ffff4d7224 */ /* 0x000fe400078e0000 */
        /* <DEDUP_REMOVED lines=47> */
[----:B------:R-:W-:Y:S01]  /*d9d0*/  FMUL.FTZ R208, R131, R2 ;  /* 0x0000000283d07220 */ /* 0x000fe20000410000 */
[----:B------:R-:W-:Y:S01]  /*d9e0*/  LOP3.LUT R2, R37, R203, R204, 0x96, !PT ;  /* 0x000000cb25027212 */ /* 0x000fe200078e96cc */
[----:B--2---:R-:W-:Y:S01]  /*d9f0*/  FADD.FTZ R0, R4, R7 ;  /* 0x0000000704007221 */ /* 0x004fe20000010000 */
[----:B------:R-:W-:Y:S02]  /*da00*/  F2FP.BF16.PACK_AB R15, R10, R15 ;  /* 0x0000000f0a0f723e */ /* 0x000fe400000010ff */
[C---:B---3--:R-:W-:Y:S01]  /*da10*/  F2FP.BF16.PACK_AB R14, R3.reuse, R4 ;  /* 0x00000004030e723e */ /* 0x048fe200000010ff */
[----:B------:R-:W-:-:S02]  /*da20*/  FADD.FTZ R10, R3, R0 ;  /* 0x00000000030a7221 */ /* 0x000fc40000010000 */
[----:B------:R-:W-:Y:S01]  /*da30*/  IMAD.WIDE.U32 R2, R2, -0x2daee0ad, RZ ;  /* 0xd2511f5302027825 */ /* 0x000fe200078e00ff */
[----:B------:R-:W-:-:S04]  /*da40*/  MOV R88, R77 ;  /* 0x0000004d00587202 */ /* 0x000fc80000000f00 */
[----:B------:R-:W-:Y:S02]  /*da50*/  LOP3.LUT R0, R3, R199, R200, 0x96, !PT ;  /* 0x000000c703007212 */ /* 0x000fe400078e96c8 */
[----:B------:R-:W-:Y:S01]  /*da60*/  LOP3.LUT R3, R191, R202, R36, 0x96, !PT ;  /* 0x000000cabf037212 */ /* 0x000fe200078e9624 */
[----:B------:R-:W-:Y:S01]  /*da70*/  IMAD.MOV.U32 R143, RZ, RZ, R109 ;  /* 0x000000ffff8f7224 */ /* 0x000fe200078e006d */
[----:B------:R-:W-:Y:S01]  /*da80*/  MOV R77, R5 ;  /* 0x00000005004d7202 */ /* 0x000fe20000000f00 */
[----:B------:R-:W-:Y:S01]  /*da90*/  IMAD.MOV.U32 R142, RZ, RZ, R108 ;  /* 0x000000ffff8e7224 */ /* 0x000fe200078e006c */
[----:B------:R-:W-:Y:S01]  /*daa0*/  MOV R108, R9 ;  /* 0x00000009006c7202 */ /* 0x000fe20000000f00 */
[----:B------:R-:W-:Y:S02]  /*dab0*/  IMAD.MOV.U32 R109, RZ, RZ, R72 ;  /* 0x000000ffff6d7224 */ /* 0x000fe400078e0048 */
[----:B------:R-:W-:-:S04]  /*dac0*/  IMAD.WIDE.U32 R4, R3, -0x2daee0ad, RZ ;  /* 0xd2511f5303047825 */ /* 0x000fc800078e00ff */
[----:B------:R-:W-:Y:S02]  /*dad0*/  IMAD.MOV.U32 R72, RZ, RZ, R8 ;  /* 0x000000ffff487224 */ /* 0x000fe400078e0008 */
[----:B------:R-:W-:Y:S01]  /*dae0*/  IMAD.WIDE.U32 R8, R0, -0x326172a9, RZ ;  /* 0xcd9e8d5700087825 */ /* 0x000fe200078e00ff */
[----:B------:R-:W-:-:S03]  /*daf0*/  LOP3.LUT R0, R5, R198, R2, 0x96, !PT ;  /* 0x000000c605007212 */ /* 0x000fc600078e9602 */
[----:B------:R-:W-:Y:S01]  /*db00*/  IMAD.MOV.U32 R96, RZ, RZ, R73 ;  /* 0x000000ffff607224 */ /* 0x000fe200078e0049 */
[----:B------:R-:W-:Y:S01]  /*db10*/  LOP3.LUT R3, R9, R245, R190, 0x96, !PT ;  /* 0x000000f509037212 */ /* 0x000fe200078e96be */
[----:B------:R-:W-:Y:S02]  /*db20*/  IMAD.MOV.U32 R73, RZ, RZ, R6 ;  /* 0x000000ffff497224 */ /* 0x000fe400078e0006 */
[----:B------:R-:W-:-:S04]  /*db30*/  IMAD.WIDE.U32 R6, R0, -0x326172a9, RZ ;  /* 0xcd9e8d5700067825 */ /* 0x000fc800078e00ff */
[----:B------:R-:W-:Y:S01]  /*db40*/  IMAD.WIDE.U32 R2, R3, -0x2daee0ad, RZ ;  /* 0xd2511f5303027825 */ /* 0x000fe200078e00ff */
[----:B------:R-:W-:-:S04]  /*db50*/  LOP3.LUT R0, R7, R174, R8, 0x96, !PT ;  /* 0x000000ae07007212 */ /* 0x000fc800078e9608 */
[----:B------:R-:W-:Y:S01]  /*db60*/  LOP3.LUT R3, R3, R197, R4, 0x96, !PT ;  /* 0x000000c503037212 */ /* 0x000fe200078e9604 */
[----:B------:R-:W-:-:S04]  /*db70*/  IMAD.WIDE.U32 R8, R0, -0x2daee0ad, RZ ;  /* 0xd2511f5300087825 */ /* 0x000fc800078e00ff */
[----:B------:R-:W-:Y:S01]  /*db80*/  IMAD.WIDE.U32 R4, R3, -0x326172a9, RZ ;  /* 0xcd9e8d5703047825 */ /* 0x000fe200078e00ff */
[----:B------:R-:W-:-:S04]  /*db90*/  LOP3.LUT R2, R9, R175, R2, 0x96, !PT ;  /* 0x000000af09027212 */ /* 0x000fc800078e9602 */
[----:B------:R-:W-:Y:S02]  /*dba0*/  LOP3.LUT R6, R5, R124, R6, 0x96, !PT ;  /* 0x0000007c05067212 */ /* 0x000fe400078e9606 */
[----:B------:R-:W1:Y:S01]  /*dbb0*/  MUFU.EX2 R5, R252 ;  /* 0x000000fc00057308 */ /* 0x000e620000000800 */
[----:B------:R-:W-:-:S07]  /*dbc0*/  IMAD.WIDE.U32 R2, R2, -0x326172a9, RZ ;  /* 0xcd9e8d5702027825 */ /* 0x000fce00078e00ff */
[----:B------:R-:W2:Y:S01]  /*dbd0*/  MUFU.EX2 R7, R248 ;  /* 0x000000f800077308 */ /* 0x000ea20000000800 */
[----:B------:R-:W-:-:S04]  /*dbe0*/  LOP3.LUT R0, R3, R151, R4, 0x96, !PT ;  /* 0x0000009703007212 */ /* 0x000fc800078e9604 */
[----:B------:R-:W-:-:S04]  /*dbf0*/  LOP3.LUT R4, R0, 0xff, RZ, 0xc0, !PT ;  /* 0x000000ff00047812 */ /* 0x000fc800078ec0ff */
[----:B------:R-:W-:Y:S01]  /*dc00*/  ISETP.GE.U32.AND P0, PT, R221, R4, PT ;  /* 0x00000004dd00720c */ /* 0x000fe20003f06070 */
[----:B-1----:R-:W-:-:S04]  /*dc10*/  FADD.FTZ R4, R5, R10 ;  /* 0x0000000a05047221 */ /* 0x002fc80000010000 */
[----:B--2---:R-:W-:Y:S01]  /*dc20*/  FADD.FTZ R4, R7, R4 ;  /* 0x0000000407047221 */ /* 0x004fe20000010000 */
[----:B------:R-:W-:-:S04]  /*dc30*/  PRMT R20, R18, 0x7610, R20 ;  /* 0x0000761012147816 */ /* 0x000fc80000000014 */
[----:B------:R1:W-:Y:S03]  /*dc40*/  STL [R1+0xbc], R4 ;  /* 0x0000bc0401007387 */ /* 0x0003e60000100800 */
[----:B------:R-:W-:Y:S01]  /*dc50*/  @!P0 HFMA2.BF16_V2 R12, -RZ.H0_H0, RZ.H0_H0, -R20.H0_H0 ;  /* 0x200000ffff0c8231 */ /* 0x000fe20000340914 */
[----:B------:R-:W-:Y:S02]  /*dc60*/  PRMT R19, R18, 0x7632, R19 ;  /* 0x0000763212137816 */ /* 0x000fe40000000013 */
[----:B------:R-:W-:Y:S01]  /*dc70*/  MOV R117, R148 ;  /* 0x0000009400757202 */ /* 0x000fe20000000f00 */
[----:B------:R-:W-:Y:S01]  /*dc80*/  IMAD.MOV.U32 R148, RZ, RZ, R192 ;  /* 0x000000ffff947224 */ /* 0x000fe200078e00c0 */
[----:B------:R-:W-:Y:S02]  /*dc90*/  PRMT R192, R20, 0x5410, R19 ;  /* 0x0000541014c07816 */ /* 0x000fe40000000013 */
[----:B------:R-:W-:-:S02]  /*dca0*/  @!P0 PRMT R20, R12, 0x5410, RZ ;  /* 0x000054100c148816 */ /* 0x000fc400000000ff */
[----:B-1----:R-:W-:-:S04]  /*dcb0*/  LOP3.LUT R4, R0, 0xffff, RZ, 0xc0, !PT ;  /* 0x0000ffff00047812 */ /* 0x002fc800078ec0ff */
[----:B------:R-:W-:-:S04]  /*dcc0*/  SHF.R.U32.HI R4, RZ, 0x8, R4 ;  /* 0x00000008ff047819 */ /* 0x000fc80000011604 */
[----:B------:R-:W-:-:S04]  /*dcd0*/  LOP3.LUT R4, R4, 0xffff, RZ, 0xc0, !PT ;  /* 0x0000ffff04047812 */ /* 0x000fc800078ec0ff */
[----:B------:R-:W-:Y:S02]  /*dce0*/  ISETP.GE.U32.AND P0, PT, R221, R4, PT ;  /* 0x00000004dd00720c */ /* 0x000fe40003f06070 */
[----:B------:R-:W-:-:S11]  /*dcf0*/  SHF.R.U32.HI R4, RZ, 0x18, R0 ;  /* 0x00000018ff047819 */ /* 0x000fd60000011600 */
[----:B------:R-:W-:-:S05]  /*dd00*/  @!P0 HFMA2.BF16_V2 R16, -RZ.H0_H0, RZ.H0_H0, -R19.H0_H0 ;  /* 0x200000ffff108231 */ /* 0x000fca0000340913 */
[----:B------:R-:W-:Y:S02]  /*dd10*/  @!P0 PRMT R19, R16, 0x5410, RZ ;  /* 0x0000541010138816 */ /* 0x000fe400000000ff */
[----:B------:R-:W-:Y:S02]  /*dd20*/  ISETP.GE.U32.AND P0, PT, R221, R4, PT ;  /* 0x00000004dd00720c */ /* 0x000fe40003f06070 */
[----:B------:R-:W-:Y:S02]  /*dd30*/  F2FP.BF16.PACK_AB R13, R13, R17 ;  /* 0x000000110d0d723e */ /* 0x000fe400000010ff */
[----:B------:R-:W-:Y:S02]  /*dd40*/  SHF.R.U32.HI R0, RZ, 0x10, R0 ;  /* 0x00000010ff007819 */ /* 0x000fe40000011600 */
[----:B------:R-:W-:Y:S02]  /*dd50*/  PRMT R17, R13, 0x7632, R17 ;  /* 0x000076320d117816 */ /* 0x000fe40000000011 */
[----:B------:R-:W-:-:S02]  /*dd60*/  LOP3.LUT R0, R0, 0xff, RZ, 0xc0, !PT ;  /* 0x000000ff00007812 */ /* 0x000fc400078ec0ff */
[----:B------:R-:W-:Y:S02]  /*dd70*/  PRMT R18, R13, 0x7610, R18 ;  /* 0x000076100d127816 */ /* 0x000fe40000000012 */
[----:B------:R-:W-:Y:S01]  /*dd80*/  ISETP.GE.U32.AND P1, PT, R221, R0, PT ;  /* 0x00000000dd00720c */ /* 0x000fe20003f26070 */
[----:B------:R-:W-:Y:S01]  /*dd90*/  @!P0 HFMA2.BF16_V2 R21, -RZ.H0_H0, RZ.H0_H0, -R17.H0_H0 ;  /* 0x200000ffff158231 */ /* 0x000fe20000340911 */
[----:B------:R-:W-:Y:S02]  /*dda0*/  LOP3.LUT R0, R2, 0xff, RZ, 0xc0, !PT ;  /* 0x000000ff02007812 */ /* 0x000fe400078ec0ff */
[----:B------:R-:W-:Y:S02]  /*ddb0*/  PRMT R252, R18, 0x5410, R17 ;  /* 0x0000541012fc7816 */ /* 0x000fe40000000011 */
[----:B------:R-:W-:Y:S02]  /*ddc0*/  @!P0 PRMT R17, R21, 0x5410, RZ ;  /* 0x0000541015118816 */ /* 0x000fe400000000ff */
[----:B------:R-:W-:-:S02]  /*ddd0*/  ISETP.GE.U32.AND P0, PT, R221, R0, PT ;  /* 0x00000000dd00720c */ /* 0x000fc40003f06070 */
[----:B------:R-:W-:Y:S02]  /*dde0*/  LOP3.LUT R0, R2, 0xffff, RZ, 0xc0, !PT ;  /* 0x0000ffff02007812 */ /* 0x000fe400078ec0ff */
[C---:B------:R-:W-:Y:S02]  /*ddf0*/  PRMT R16, R11.reuse, 0x7610, R16 ;  /* 0x000076100b107816 */ /* 0x040fe40000000010 */
[----:B------:R-:W-:Y:S02]  /*de00*/  SHF.R.U32.HI R0, RZ, 0x8, R0 ;  /* 0x00000008ff007819 */ /* 0x000fe40000011600 */
[----:B------:R-:W-:Y:S02]  /*de10*/  PRMT R13, R11, 0x7632, R13 ;  /* 0x000076320b0d7816 */ /* 0x000fe4000000000d */
[----:B------:R-:W-:-:S03]  /*de20*/  LOP3.LUT R0, R0, 0xffff, RZ, 0xc0, !PT ;  /* 0x0000ffff00007812 */ /* 0x000fc600078ec0ff */
[----:B------:R-:W-:Y:S01]  /*de30*/  @!P0 HFMA2.BF16_V2 R39, -RZ.H0_H0, RZ.H0_H0, -R16.H0_H0 ;  /* 0x200000ffff278231 */ /* 0x000fe20000340910 */
[----:B------:R-:W-:-:S04]  /*de40*/  PRMT R248, R16, 0x5410, R13 ;  /* 0x0000541010f87816 */ /* 0x000fc8000000000d */
[----:B------:R-:W-:Y:S02]  /*de50*/  @!P0 PRMT R16, R39, 0x5410, RZ ;  /* 0x0000541027108816 */ /* 0x000fe400000000ff */
[----:B------:R-:W-:Y:S02]  /*de60*/  ISETP.GE.U32.AND P0, PT, R221, R0, PT ;  /* 0x00000000dd00720c */ /* 0x000fe40003f06070 */
[--C-:B------:R-:W-:Y:S02]  /*de70*/  SHF.R.U32.HI R0, RZ, 0x10, R2.reuse ;  /* 0x00000010ff007819 */ /* 0x100fe40000011602 */
[----:B------:R-:W-:-:S09]  /*de80*/  SHF.R.U32.HI R2, RZ, 0x18, R2 ;  /* 0x00000018ff027819 */ /* 0x000fd20000011602 */
[----:B------:R-:W-:-:S05]  /*de90*/  @!P0 HFMA2.BF16_V2 R40, -RZ.H0_H0, RZ.H0_H0, -R13.H0_H0 ;  /* 0x200000ffff288231 */ /* 0x000fca000034090d */
[----:B------:R-:W-:Y:S02]  /*dea0*/  @!P0 PRMT R13, R40, 0x5410, RZ ;  /* 0x00005410280d8816 */ /* 0x000fe400000000ff */
[C---:B------:R-:W-:Y:S01]  /*deb0*/  ISETP.GE.U32.AND P0, PT, R221.reuse, R2, PT ;  /* 0x00000002dd00720c */ /* 0x040fe20003f06070 */
[----:B------:R-:W-:Y:S01]  /*dec0*/  @!P1 HFMA2.BF16_V2 R38, -RZ.H0_H0, RZ.H0_H0, -R18.H0_H0 ;  /* 0x200000ffff269231 */ /* 0x000fe20000340912 */
[----:B------:R-:W-:Y:S01]  /*ded0*/  LOP3.LUT R0, R0, 0xff, RZ, 0xc0, !PT ;  /* 0x000000ff00007812 */ /* 0x000fe200078ec0ff */
[----:B------:R-:W-:Y:S01]  /*dee0*/  IMAD.WIDE.U32 R2, R6, -0x2daee0ad, RZ ;  /* 0xd2511f5306027825 */ /* 0x000fe200078e00ff */
[----:B------:R-:W-:Y:S02]  /*def0*/  PRMT R11, R172, 0x7632, R11 ;  /* 0x00007632ac0b7816 */ /* 0x000fe4000000000b */
[----:B------:R-:W-:Y:S02]  /*df00*/  @!P1 PRMT R18, R38, 0x5410, RZ ;  /* 0x0000541026129816 */ /* 0x000fe400000000ff */
[----:B------:R-:W-:-:S02]  /*df10*/  ISETP.GE.U32.AND P1, PT, R221, R0, PT ;  /* 0x00000000dd00720c */ /* 0x000fc40003f26070 */
[----:B------:R-:W-:Y:S02]  /*df20*/  LOP3.LUT R0, R3, R249, R8, 0x96, !PT ;  /* 0x000000f903007212 */ /* 0x000fe400078e9608 */
[----:B------:R-:W-:Y:S01]  /*df30*/  PRMT R12, R172, 0x7610, R12 ;  /* 0x00007610ac0c7816 */ /* 0x000fe2000000000c */
[----:B------:R-:W-:Y:S01]  /*df40*/  @!P0 HFMA2.BF16_V2 R41, -RZ.H0_H0, RZ.H0_H0, -R11.H0_H0 ;  /* 0x200000ffff298231 */ /* 0x000fe2000034090b */
[----:B------:R-:W-:Y:S02]  /*df50*/  LOP3.LUT R4, R0, 0xff, RZ, 0xc0, !PT ;  /* 0x000000ff00047812 */ /* 0x000fe400078ec0ff */
[----:B------:R-:W-:Y:S02]  /*df60*/  PRMT R39, R12, 0x5410, R11 ;  /* 0x000054100c277816 */ /* 0x000fe4000000000b */
[----:B------:R-:W-:Y:S02]  /*df70*/  @!P0 PRMT R11, R41, 0x5410, RZ ;  /* 0x00005410290b8816 */ /* 0x000fe400000000ff */
[----:B------:R-:W-:-:S02]  /*df80*/  ISETP.GE.U32.AND P0, PT, R221, R4, PT ;  /* 0x00000004dd00720c */ /* 0x000fc40003f06070 */
[----:B------:R-:W-:Y:S02]  /*df90*/  LOP3.LUT R4, R0, 0xffff, RZ, 0xc0, !PT ;  /* 0x0000ffff00047812 */ /* 0x000fe400078ec0ff */
[C---:B------:R-:W-:Y:S02]  /*dfa0*/  PRMT R10, R14.reuse, 0x7610, R10 ;  /* 0x000076100e0a7816 */ /* 0x040fe4000000000a */
[----:B------:R-:W-:Y:S01]  /*dfb0*/  SHF.R.U32.HI R4, RZ, 0x8, R4 ;  /* 0x00000008ff047819 */ /* 0x000fe20000011604 */
[----:B------:R-:W-:Y:S01]  /*dfc0*/  IMAD.MOV.U32 R116, RZ, RZ, R96 ;  /* 0x000000ffff747224 */ /* 0x000fe200078e0060 */
[----:B------:R-:W-:Y:S01]  /*dfd0*/  PRMT R9, R14, 0x7632, R9 ;  /* 0x000076320e097816 */ /* 0x000fe20000000009 */
[----:B------:R-:W-:Y:S01]  /*dfe0*/  IMAD.MOV.U32 R96, RZ, RZ, R149 ;  /* 0x000000ffff607224 */ /* 0x000fe200078e0095 */
[----:B------:R-:W-:-:S03]  /*dff0*/  LOP3.LUT R4, R4, 0xffff, RZ, 0xc0, !PT ;  /* 0x0000ffff04047812 */ /* 0x000fc600078ec0ff */
[----:B------:R-:W-:Y:S01]  /*e000*/  @!P0 HFMA2.BF16_V2 R43, -RZ.H0_H0, RZ.H0_H0, -R10.H0_H0 ;  /* 0x200000ffff2b8231 */ /* 0x000fe2000034090a */
[----:B------:R-:W-:Y:S01]  /*e010*/  IMAD.MOV.U32 R149, RZ, RZ, R222 ;  /* 0x000000ffff957224 */ /* 0x000fe200078e00de */
[----:B------:R-:W-:-:S03]  /*e020*/  PRMT R222, R10, 0x5410, R9 ;  /* 0x000054100ade7816 */ /* 0x000fc60000000009 */
[----:B------:R-:W-:Y:S02]  /*e030*/  @!P0 PRMT R10, R43, 0x5410, RZ ;  /* 0x000054102b0a8816 */ /* 0x000fe400000000ff */
[----:B------:R-:W-:-:S13]  /*e040*/  ISETP.GE.U32.AND P0, PT, R221, R4, PT ;  /* 0x00000004dd00720c */ /* 0x000fda0003f06070 */
[----:B------:R-:W-:-:S05]  /*e050*/  @!P0 HFMA2.BF16_V2 R44, -RZ.H0_H0, RZ.H0_H0, -R9.H0_H0 ;  /* 0x200000ffff2c8231 */ /* 0x000fca0000340909 */
[----:B------:R-:W-:Y:S02]  /*e060*/  @!P0 PRMT R9, R44, 0x5410, RZ ;  /* 0x000054102c098816 */ /* 0x000fe400000000ff */
[----:B------:R-:W-:Y:S02]  /*e070*/  MOV R44, R142 ;  /* 0x0000008e002c7202 */ /* 0x000fe40000000f00 */
[----:B------:R-:W2:Y:S01]  /*e080*/  LDL R142, [R1+0x12c] ;  /* 0x00012c00018e7983 */ /* 0x000ea20000100800 */
[--C-:B------:R-:W-:Y:S02]  /*e090*/  SHF.R.U32.HI R4, RZ, 0x10, R0.reuse ;  /* 0x00000010ff047819 */ /* 0x100fe40000011600 */
[----:B------:R-:W-:-:S04]  /*e0a0*/  SHF.R.U32.HI R0, RZ, 0x18, R0 ;  /* 0x00000018ff007819 */ /* 0x000fc80000011600 */
[----:B------:R-:W-:Y:S02]  /*e0b0*/  ISETP.GE.U32.AND P0, PT, R221, R0, PT ;  /* 0x00000000dd00720c */ /* 0x000fe40003f06070 */
[----:B------:R-:W-:Y:S02]  /*e0c0*/  F2FP.BF16.PACK_AB R5, R7, R5 ;  /* 0x000000050705723e */ /* 0x000fe400000010ff */
[C---:B------:R-:W-:Y:S02]  /*e0d0*/  PRMT R7, R173.reuse, 0x7632, R7 ;  /* 0x00007632ad077816 */ /* 0x040fe40000000007 */
[----:B------:R-:W-:Y:S02]  /*e0e0*/  PRMT R8, R173, 0x7610, R8 ;  /* 0x00007610ad087816 */ /* 0x000fe40000000008 */
[----:B------:R-:W-:-:S05]  /*e0f0*/  LOP3.LUT R0, R2, 0xff, RZ, 0xc0, !PT ;  /* 0x000000ff02007812 */ /* 0x000fca00078ec0ff */
[----:B------:R-:W-:Y:S01]  /*e100*/  @!P0 HFMA2.BF16_V2 R46, -RZ.H0_H0, RZ.H0_H0, -R7.H0_H0 ;  /* 0x200000ffff2e8231 */ /* 0x000fe20000340907 */
[----:B------:R-:W-:-:S04]  /*e110*/  PRMT R150, R8, 0x5410, R7 ;  /* 0x0000541008967816 */ /* 0x000fc80000000007 */
[----:B------:R-:W-:Y:S02]  /*e120*/  @!P0 PRMT R7, R46, 0x5410, RZ ;  /* 0x000054102e078816 */ /* 0x000fe400000000ff */
[----:B------:R-:W-:Y:S02]  /*e130*/  ISETP.GE.U32.AND P0, PT, R221, R0, PT ;  /* 0x00000000dd00720c */ /* 0x000fe40003f06070 */
[----:B------:R-:W-:Y:S02]  /*e140*/  LOP3.LUT R0, R2, 0xffff, RZ, 0xc0, !PT ;  /* 0x0000ffff02007812 */ /* 0x000fe400078ec0ff */
[C---:B------:R-:W-:Y:S02]  /*e150*/  PRMT R6, R5.reuse, 0x7610, R6 ;  /* 0x0000761005067816 */ /* 0x040fe40000000006 */
[----:B------:R-:W-:Y:S02]  /*e160*/  SHF.R.U32.HI R0, RZ, 0x8, R0 ;  /* 0x00000008ff007819 */ /* 0x000fe40000011600 */
[----:B------:R-:W-:-:S02]  /*e170*/  PRMT R5, R5, 0x7632, R5 ;  /* 0x0000763205057816 */ /* 0x000fc40000000005 */
[----:B------:R-:W-:-:S03]  /*e180*/  LOP3.LUT R0, R0, 0xffff, RZ, 0xc0, !PT ;  /* 0x0000ffff00007812 */ /* 0x000fc600078ec0ff */
[----:B------:R-:W-:Y:S01]  /*e190*/  @!P0 HFMA2.BF16_V2 R47, -RZ.H0_H0, RZ.H0_H0, -R6.H0_H0 ;  /* 0x200000ffff2f8231 */ /* 0x000fe20000340906 */
[----:B------:R-:W-:-:S04]  /*e1a0*/  PRMT R173, R6, 0x5410, R5 ;  /* 0x0000541006ad7816 */ /* 0x000fc80000000005 */
[----:B------:R-:W-:Y:S02]  /*e1b0*/  @!P0 PRMT R6, R47, 0x5410, RZ ;  /* 0x000054102f068816 */ /* 0x000fe400000000ff */
[----:B------:R-:W-:Y:S02]  /*e1c0*/  ISETP.GE.U32.AND P0, PT, R221, R0, PT ;  /* 0x00000000dd00720c */ /* 0x000fe40003f06070 */
[----:B------:R-:W-:Y:S01]  /*e1d0*/  SHF.R.U32.HI R0, RZ, 0x10, R2 ;  /* 0x00000010ff007819 */ /* 0x000fe20000011602 */
[----:B------:R-:W-:-:S03]  /*e1e0*/  @!P1 HFMA2.BF16_V2 R42, -RZ.H0_H0, RZ.H0_H0, -R12.H0_H0 ;  /* 0x200000ffff2a9231 */ /* 0x000fc6000034090c */
[----:B------:R-:W-:Y:S02]  /*e1f0*/  LOP3.LUT R0, R0, 0xff, RZ, 0xc0, !PT ;  /* 0x000000ff00007812 */ /* 0x000fe400078ec0ff */
[----:B------:R-:W-:-:S05]  /*e200*/  LOP3.LUT R4, R4, 0xff, RZ, 0xc0, !PT ;  /* 0x000000ff04047812 */ /* 0x000fca00078ec0ff */
[----:B------:R-:W-:Y:S01]  /*e210*/  @!P0 HFMA2.BF16_V2 R48, -RZ.H0_H0, RZ.H0_H0, -R5.H0_H0 ;  /* 0x200000ffff308231 */ /* 0x000fe20000340905 */
[----:B------:R-:W-:-:S04]  /*e220*/  @!P1 PRMT R12, R42, 0x5410, RZ ;  /* 0x000054102a0c9816 */ /* 0x000fc800000000ff */
[----:B------:R-:W-:Y:S02]  /*e230*/  @!P0 PRMT R5, R48, 0x5410, RZ ;  /* 0x0000541030058816 */ /* 0x000fe400000000ff */
[C---:B------:R-:W-:Y:S02]  /*e240*/  ISETP.GE.U32.AND P0, PT, R221.reuse, R0, PT ;  /* 0x00000000dd00720c */ /* 0x040fe40003f06070 */
[----:B------:R-:W-:Y:S01]  /*e250*/  ISETP.GE.U32.AND P1, PT, R221, R4, PT ;  /* 0x00000004dd00720c */ /* 0x000fe20003f26070 */
[----:B------:R-:W-:Y:S01]  /*e260*/  IMAD.MOV.U32 R125, RZ, RZ, R117 ;  /* 0x000000ffff7d7224 */ /* 0x000fe200078e0075 */
[----:B------:R-:W-:Y:S01]  /*e270*/  MOV R117, R116 ;  /* 0x0000007400757202 */ /* 0x000fe20000000f00 */
[----:B------:R-:W-:Y:S02]  /*e280*/  IMAD.MOV.U32 R116, RZ, RZ, R109 ;  /* 0x000000ffff747224 */ /* 0x000fe400078e006d */
[----:B------:R-:W-:Y:S01]  /*e290*/  IMAD.MOV.U32 R109, RZ, RZ, R108 ;  /* 0x000000ffff6d7224 */ /* 0x000fe200078e006c */
[----:B------:R-:W-:Y:S01]  /*e2a0*/  MOV R108, R84 ;  /* 0x00000054006c7202 */ /* 0x000fe20000000f00 */
[----:B------:R-:W-:Y:S01]  /*e2b0*/  IMAD.MOV.U32 R84, RZ, RZ, R77 ;  /* 0x000000ffff547224 */ /* 0x000fe200078e004d */
[----:B------:R-:W-:Y:S01]  /*e2c0*/  PRMT R4, R15, 0x7632, R4 ;  /* 0x000076320f047816 */ /* 0x000fe20000000004 */
[----:B------:R-:W-:-:S02]  /*e2d0*/  IMAD.MOV.U32 R77, RZ, RZ, R73 ;  /* 0x000000ffff4d7224 */ /* 0x000fc400078e0049 */
[----:B------:R-:W-:Y:S01]  /*e2e0*/  @!P0 HFMA2.BF16_V2 R49, -RZ.H0_H0, RZ.H0_H0, -R15.H0_H0 ;  /* 0x200000ffff318231 */ /* 0x000fe2000034090f */
[----:B------:R-:W-:Y:S01]  /*e2f0*/  MOV R73, R72 ;  /* 0x0000004800497202 */ /* 0x000fe20000000f00 */
[----:B------:R-:W-:Y:S01]  /*e300*/  @!P1 HFMA2.BF16_V2 R45, -RZ.H0_H0, RZ.H0_H0, -R8.H0_H0 ;  /* 0x200000ffff2d9231 */ /* 0x000fe20000340908 */
[----:B------:R-:W-:Y:S01]  /*e310*/  SHF.R.U32.HI R2, RZ, 0x18, R2 ;  /* 0x00000018ff027819 */ /* 0x000fe20000011602 */
[----:B------:R-:W-:Y:S01]  /*e320*/  IMAD.MOV.U32 R72, RZ, RZ, R223 ;  /* 0x000000ffff487224 */ /* 0x000fe200078e00df */
[C---:B------:R-:W-:Y:S02]  /*e330*/  @P0 PRMT R21, R15.reuse, 0x7610, R21 ;  /* 0x000076100f150816 */ /* 0x040fe40000000015 */
[----:B------:R-:W-:Y:S01]  /*e340*/  PRMT R223, R15, 0x5410, R4 ;  /* 0x000054100fdf7816 */ /* 0x000fe20000000004 */
[----:B------:R-:W-:Y:S01]  /*e350*/  IMAD.MOV.U32 R14, RZ, RZ, R188 ;  /* 0x000000ffff0e7224 */ /* 0x000fe200078e00bc */
[----:B------:R-:W-:Y:S02]  /*e360*/  @!P0 PRMT R21, R49, 0x5410, RZ ;  /* 0x0000541031158816 */ /* 0x000fe400000000ff */
[----:B------:R-:W-:-:S02]  /*e370*/  MOV R15, R189 ;  /* 0x000000bd000f7202 */ /* 0x000fc40000000f00 */
[----:B------:R-:W-:Y:S02]  /*e380*/  ISETP.GE.U32.AND P0, PT, R221, R2, PT ;  /* 0x00000002dd00720c */ /* 0x000fe40003f06070 */
[----:B------:R-:W-:Y:S01]  /*e390*/  @!P1 PRMT R8, R45, 0x5410, RZ ;  /* 0x000054102d089816 */ /* 0x000fe200000000ff */
[----:B------:R-:W-:Y:S01]  /*e3a0*/  IMAD.MOV.U32 R45, RZ, RZ, R143 ;  /* 0x000000ffff2d7224 */ /* 0x000fe200078e008f */
[----:B------:R-:W-:Y:S01]  /*e3b0*/  ST.E.U16 [R14.64+-0x80], R26 ;  /* 0xffff801a0e007985 */ /* 0x000fe2000c101504 */
[----:B------:R-:W-:-:S03]  /*e3c0*/  LOP3.LUT R0, R23, R245, R190, 0x96, !PT ;  /* 0x000000f517007212 */ /* 0x000fc600078e96be */
[----:B------:R-:W-:Y:S01]  /*e3d0*/  ST.E.U16 [R14.64+-0x7e], R25 ;  /* 0xffff82190e007985 */ /* 0x000fe2000c101504 */
[----:B------:R-:W-:Y:S01]  /*e3e0*/  LOP3.LUT R22, R45, R174, R22, 0x96, !PT ;  /* 0x000000ae2d167212 */ /* 0x000fe200078e9616 */
[----:B------:R-:W-:Y:S02]  /*e3f0*/  IMAD.MOV.U32 R66, RZ, RZ, R148 ;  /* 0x000000ffff427224 */ /* 0x000fe400078e0094 */
[----:B------:R-:W-:Y:S01]  /*e400*/  IMAD R0, R0, -0x2daee0ad, RZ ;  /* 0xd2511f5300007824 */ /* 0x000fe200078e02ff */
[----:B------:R-:W-:-:S05]  /*e410*/  @!P0 HFMA2.BF16_V2 R50, -RZ.H0_H0, RZ.H0_H0, -R4.H0_H0 ;  /* 0x200000ffff328231 */ /* 0x000fca0000340904 */
[----:B------:R-:W-:Y:S02]  /*e420*/  @!P0 PRMT R4, R50, 0x5410, RZ ;  /* 0x0000541032048816 */ /* 0x000fe400000000ff */
        /* <DEDUP_REMOVED lines=18> */
[----:B------:R-:W-:Y:S02]  /*e550*/  IMAD.MOV.U32 R90, RZ, RZ, R117 ;  /* 0x000000ffff5a7224 */ /* 0x000fe400078e0075 */
[----:B------:R-:W-:Y:S01]  /*e560*/  IMAD.MOV.U32 R91, RZ, RZ, R116 ;  /* 0x000000ffff5b7224 */ /* 0x000fe200078e0074 */
[----:B------:R-:W-:Y:S01]  /*e570*/  MOV R172, R124 ;  /* 0x0000007c00ac7202 */ /* 0x000fe20000000f00 */
[----:B------:R-:W-:Y:S01]  /*e580*/  IMAD.MOV.U32 R126, RZ, RZ, R62 ;  /* 0x000000ffff7e7224 */ /* 0x000fe200078e003e */
[----:B------:R-:W-:-:S02]  /*e590*/  MOV R124, R73 ;  /* 0x00000049007c7202 */ /* 0x000fc40000000f00 */
[----:B------:R-:W-:Y:S01]  /*e5a0*/  MOV R127, R63 ;  /* 0x0000003f007f7202 */ /* 0x000fe20000000f00 */
[----:B------:R-:W-:Y:S02]  /*e5b0*/  IMAD.MOV.U32 R111, RZ, RZ, R51 ;  /* 0x000000ffff6f7224 */ /* 0x000fe400078e0033 */
[----:B--2---:R-:W-:-:S05]  /*e5c0*/  IMAD.WIDE R2, R142, 0x2, R14 ;  /* 0x000000028e027825 */ /* 0x004fca00078e020e */
[----:B------:R-:W-:Y:S01]  /*e5d0*/  ST.E.U16 [R2.64+-0x80], R30 ;  /* 0xffff801e02007985 */ /* 0x000fe2000c101504 */
[----:B------:R-:W-:-:S03]  /*e5e0*/  IMAD.MOV.U32 R142, RZ, RZ, R149 ;  /* 0x000000ffff8e7224 */ /* 0x000fc600078e0095 */
[----:B------:R-:W-:Y:S01]  /*e5f0*/  ST.E.U16 [R2.64+-0x7e], R29 ;  /* 0xffff821d02007985 */ /* 0x000fe2000c101504 */
[----:B------:R-:W-:-:S03]  /*e600*/  IMAD.WIDE.U32 R148, R22, -0x2daee0ad, RZ ;  /* 0xd2511f5316947825 */ /* 0x000fc600078e00ff */
[----:B------:R-:W-:Y:S04]  /*e610*/  ST.E.U16 [R14.64+-0x70], R24 ;  /* 0xffff90180e007985 */ /* 0x000fe8000c101504 */
[----:B------:R-:W-:Y:S04]  /*e620*/  ST.E.U16 [R14.64+-0x6e], R27 ;  /* 0xffff921b0e007985 */ /* 0x000fe8000c101504 */
[----:B------:R-:W-:Y:S04]  /*e630*/  ST.E.U16 [R2.64+-0x70], R28 ;  /* 0xffff901c02007985 */ /* 0x000fe8000c101504 */
[----:B------:R1:W-:Y:S04]  /*e640*/  ST.E.U16 [R2.64+-0x6e], R32 ;  /* 0xffff922002007985 */ /* 0x0003e8000c101504 */
[----:B------:R-:W-:Y:S04]  /*e650*/  ST.E.U16 [R14.64+-0x60], R31 ;  /* 0xffffa01f0e007985 */ /* 0x000fe8000c101504 */
[----:B------:R-:W-:Y:S04]  /*e660*/  ST.E.U16 [R14.64+-0x5e], R135 ;  /* 0xffffa2870e007985 */ /* 0x000fe8000c101504 */
[----:B------:R-:W-:Y:S04]  /*e670*/  ST.E.U16 [R2.64+-0x60], R134 ;  /* 0xffffa08602007985 */ /* 0x000fe8000c101504 */
[----:B------:R-:W-:Y:S04]  /*e680*/  ST.E.U16 [R2.64+-0x5e], R133 ;  /* 0xffffa28502007985 */ /* 0x000fe8000c101504 */
[----:B------:R-:W-:Y:S04]  /*e690*/  ST.E.U16 [R14.64+-0x50], R34 ;  /* 0xffffb0220e007985 */ /* 0x000fe8000c101504 */
[----:B------:R-:W-:Y:S01]  /*e6a0*/  ST.E.U16 [R14.64+-0x4e], R33 ;  /* 0xffffb2210e007985 */ /* 0x000fe2000c101504 */
[----:B------:R-:W-:-:S03]  /*e6b0*/  LOP3.LUT R0, R149, R175, R0, 0x96, !PT ;  /* 0x000000af95007212 */ /* 0x000fc600078e9600 */
[----:B------:R-:W-:Y:S04]  /*e6c0*/  ST.E.U16 [R2.64+-0x50], R132 ;  /* 0xffffb08402007985 */ /* 0x000fe8000c101504 */
        /* <DEDUP_REMOVED lines=8> */
[----:B------:R-:W-:Y:S01]  /*e750*/  ST.E.U16 [R2.64+-0x2e], R11 ;  /* 0xffffd20b02007985 */ /* 0x000fe2000c101504 */
[----:B------:R-:W-:-:S03]  /*e760*/  IMAD.WIDE.U32 R22, R0, -0x326172a9, RZ ;  /* 0xcd9e8d5700167825 */ /* 0x000fc600078e00ff */
[----:B------:R-:W-:Y:S04]  /*e770*/  ST.E.U16 [R14.64+-0x20], R10 ;  /* 0xffffe00a0e007985 */ /* 0x000fe8000c101504 */
[----:B------:R-:W-:Y:S04]  /*e780*/  ST.E.U16 [R14.64+-0x1e], R9 ;  /* 0xffffe2090e007985 */ /* 0x000fe8000c101504 */
[----:B------:R-:W-:Y:S04]  /*e790*/  ST.E.U16 [R2.64+-0x20], R8 ;  /* 0xffffe00802007985 */ /* 0x000fe8000c101504 */
[----:B------:R-:W-:Y:S04]  /*e7a0*/  ST.E.U16 [R2.64+-0x1e], R7 ;  /* 0xffffe20702007985 */ /* 0x000fe8000c101504 */
[----:B------:R2:W-:Y:S04]  /*e7b0*/  ST.E.U16 [R14.64+-0x10], R6 ;  /* 0xfffff0060e007985 */ /* 0x0005e8000c101504 */
[----:B------:R3:W-:Y:S04]  /*e7c0*/  ST.E.U16 [R14.64+-0xe], R5 ;  /* 0xfffff2050e007985 */ /* 0x0007e8000c101504 */
[----:B------:R-:W-:Y:S04]  /*e7d0*/  ST.E.U16 [R2.64+-0x10], R21 ;  /* 0xfffff01502007985 */ /* 0x000fe8000c101504 */
[----:B------:R4:W-:Y:S04]  /*e7e0*/  ST.E.U16 [R2.64+-0xe], R4 ;  /* 0xfffff20402007985 */ /* 0x0009e8000c101504 */
[----:B------:R-:W4:Y:S01]  /*e7f0*/  LDSM.16.MT88.4 R12, [R195+0x18000] ;  /* 0x01800000c30c783b */ /* 0x000f220000004200 */
[----:B------:R-:W-:-:S02]  /*e800*/  LOP3.LUT R0, R23, R151, R138, 0x96, !PT ;  /* 0x0000009717007212 */ /* 0x000fc400078e968a */
[C---:B------:R-:W-:Y:S01]  /*e810*/  LOP3.LUT R23, R22.reuse, 0xffff, RZ, 0xc0, !PT ;  /* 0x0000ffff16177812 */ /* 0x040fe200078ec0ff */
[----:B------:R-:W4:Y:S01]  /*e820*/  LDSM.16.MT88.4 R24, [R193+0x18000] ;  /* 0x01800000c118783b */ /* 0x000f220000004200 */
[----:B-1----:R-:W-:Y:S02]  /*e830*/  SHF.R.U32.HI R32, RZ, 0x10, R22 ;  /* 0x00000010ff207819 */ /* 0x002fe40000011616 */
[----:B------:R-:W-:Y:S01]  /*e840*/  LOP3.LUT R28, R22, 0xff, RZ, 0xc0, !PT ;  /* 0x000000ff161c7812 */ /* 0x000fe200078ec0ff */
[----:B------:R-:W1:Y:S01]  /*e850*/  LDSM.16.MT88.4 R16, [R196+0x18000] ;  /* 0x01800000c410783b */ /* 0x000e620000004200 */
[C---:B--2---:R-:W-:Y:S02]  /*e860*/  LOP3.LUT R6, R0.reuse, 0xff, RZ, 0xc0, !PT ;  /* 0x000000ff00067812 */ /* 0x044fe400078ec0ff */
[----:B---3--:R-:W-:-:S04]  /*e870*/  LOP3.LUT R5, R0, 0xffff, RZ, 0xc0, !PT ;  /* 0x0000ffff00057812 */ /* 0x008fc800078ec0ff */
[----:B------:R-:W-:Y:S02]  /*e880*/  SHF.R.U32.HI R5, RZ, 0x8, R5 ;  /* 0x00000008ff057819 */ /* 0x000fe40000011605 */
[--C-:B----4-:R-:W-:Y:S02]  /*e890*/  SHF.R.U32.HI R2, RZ, 0x10, R0.reuse ;  /* 0x00000010ff027819 */ /* 0x110fe40000011600 */
[----:B------:R-:W-:Y:S02]  /*e8a0*/  PRMT R3, R6, 0x5410, R5 ;  /* 0x0000541006037816 */ /* 0x000fe40000000005 */
[----:B------:R-:W-:Y:S02]  /*e8b0*/  SHF.R.U32.HI R4, RZ, 0x18, R0 ;  /* 0x00000018ff047819 */ /* 0x000fe40000011600 */
[----:B------:R-:W-:Y:S02]  /*e8c0*/  LOP3.LUT R2, R2, 0xff, RZ, 0xc0, !PT ;  /* 0x000000ff02027812 */ /* 0x000fe400078ec0ff */
[----:B------:R-:W-:-:S02]  /*e8d0*/  SHF.R.U32.HI R38, RZ, 0x18, R22 ;  /* 0x00000018ff267819 */ /* 0x000fc40000011616 */
[----:B------:R-:W-:Y:S02]  /*e8e0*/  SHF.R.U32.HI R7, RZ, 0x8, R23 ;  /* 0x00000008ff077819 */ /* 0x000fe40000011617 */
[----:B------:R-:W-:Y:S01]  /*e8f0*/  LOP3.LUT R5, R32, 0xff, RZ, 0xc0, !PT ;  /* 0x000000ff20057812 */ /* 0x000fe200078ec0ff */
[--C-:B------:R-:W-:Y:S01]  /*e900*/  HSET2.LE.AND R0, R3, R143.reuse, PT ;  /* 0x0000008f03007233 */ /* 0x100fe20003803000 */
[----:B------:R-:W-:Y:S01]  /*e910*/  PRMT R2, R2, 0x5410, R4 ;  /* 0x0000541002027816 */ /* 0x000fe20000000004 */
[----:B------:R-:W2:Y:S01]  /*e920*/  LDSM.16.MT88.4 R20, [R194+0x18000] ;  /* 0x01800000c214783b */ /* 0x000ea20000004200 */
[----:B------:R-:W-:Y:S02]  /*e930*/  PRMT R7, R28, 0x5410, R7 ;  /* 0x000054101c077816 */ /* 0x000fe40000000007 */
[----:B------:R-:W-:Y:S01]  /*e940*/  PRMT R3, R5, 0x5410, R38 ;  /* 0x0000541005037816 */ /* 0x000fe20000000026 */
[----:B------:R-:W-:Y:S01]  /*e950*/  LDSM.16.MT88.4 R28, [R193+0x1a000] ;  /* 0x01a00000c11c783b */ /* 0x000fe20000004200 */
[----:B------:R-:W-:Y:S01]  /*e960*/  LOP3.LUT R8, R66, R0, RZ, 0xc0, !PT ;  /* 0x0000000042087212 */ /* 0x000fe200078ec0ff */
[----:B------:R-:W-:-:S02]  /*e970*/  HSET2.LE.AND R0, R2, R143, PT ;  /* 0x0000008f02007233 */ /* 0x000fc40003803000 */
[--C-:B------:R-:W-:Y:S02]  /*e980*/  HSET2.LE.AND R2, R7, R143.reuse, PT ;  /* 0x0000008f07027233 */ /* 0x100fe40003803000 */
[----:B------:R-:W-:Y:S01]  /*e990*/  HSET2.LE.AND R3, R3, R143, PT ;  /* 0x0000008f03037233 */ /* 0x000fe20003803000 */
[----:B------:R-:W-:Y:S01]  /*e9a0*/  LOP3.LUT R9, R142, R0, RZ, 0xc0, !PT ;  /* 0x000000008e097212 */ /* 0x000fe200078ec0ff */
[----:B------:R-:W-:Y:S01]  /*e9b0*/  LDSM.16.MT88.4 R4, [R193+0x1c000] ;  /* 0x01c00000c104783b */ /* 0x000fe20000004200 */
[----:B------:R-:W-:Y:S02]  /*e9c0*/  LOP3.LUT R10, R125, R2, RZ, 0xc0, !PT ;  /* 0x000000027d0a7212 */ /* 0x000fe400078ec0ff */
[----:B------:R-:W-:-:S07]  /*e9d0*/  LOP3.LUT R11, R247, R3, RZ, 0xc0, !PT ;  /* 0x00000003f70b7212 */ /* 0x000fce00078ec0ff */
[C---:B------:R-:W-:Y:S08]  /*e9e0*/  HMMA.16816.F32.BF16 R76, R8.reuse, R12, R144 ;  /* 0x0000000c084c723c */ /* 0x040ff00000041890 */
[----:B------:R-:W-:Y:S01]  /*e9f0*/  HMMA.16816.F32.BF16 R64, R8, R14, R180 ;  /* 0x0000000e0840723c */ /* 0x000fe200000418b4 */
[----:B------:R-:W3:Y:S01]  /*ea00*/  LDSM.16.MT88.4 R12, [R195+0x1a000] ;  /* 0x01a00000c30c783b */ /* 0x000ee20000004200 */
[----:B------:R-:W-:-:S02]  /*ea10*/  IMAD.MOV.U32 R33, RZ, RZ, R85 ;  /* 0x000000ffff217224 */ /* 0x000fc400078e0055 */
[----:B------:R-:W-:Y:S01]  /*ea20*/  IMAD.MOV.U32 R34, RZ, RZ, R112 ;  /* 0x000000ffff227224 */ /* 0x000fe200078e0070 */
[----:B------:R-:W-:Y:S01]  /*ea30*/  MOV R247, R46 ;  /* 0x0000002e00f77202 */ /* 0x000fe20000000f00 */
[----:B------:R-:W-:Y:S02]  /*ea40*/  IMAD.MOV.U32 R0, RZ, RZ, R43 ;  /* 0x000000ffff007224 */ /* 0x000fe400078e002b */
[----:B------:R-:W-:Y:S01]  /*ea50*/  HMMA.16816.F32.BF16 R140, R8, R24, R168 ;  /* 0x00000018088c723c */ /* 0x000fe200000418a8 */
[----:B------:R-:W-:Y:S01]  /*ea60*/  MOV R3, R45 ;  /* 0x0000002d00037202 */ /* 0x000fe20000000f00 */
[----:B------:R-:W-:Y:S01]  /*ea70*/  IMAD.MOV.U32 R32, RZ, RZ, R41 ;  /* 0x000000ffff207224 */ /* 0x000fe200078e0029 */
[----:B------:R-:W-:Y:S01]  /*ea80*/  MOV R35, R33 ;  /* 0x0000002100237202 */ /* 0x000fe20000000f00 */
[----:B------:R-:W-:-:S03]  /*ea90*/  IMAD.MOV.U32 R43, RZ, RZ, R99 ;  /* 0x000000ffff2b7224 */ /* 0x000fc600078e0063 */
[----:B------:R-:W-:Y:S01]  /*eaa0*/  IMAD.MOV.U32 R171, RZ, RZ, R47 ;  /* 0x000000ffffab7224 */ /* 0x000fe200078e002f */
[----:B-1----:R-:W-:Y:S01]  /*eab0*/  HMMA.16816.F32.BF16 R92, R8, R16, R152 ;  /* 0x00000010085c723c */ /* 0x002fe20000041898 */
[----:B------:R-:W-:Y:S01]  /*eac0*/  IMAD.MOV.U32 R170, RZ, RZ, R34 ;  /* 0x000000ffffaa7224 */ /* 0x000fe200078e0022 */
[----:B------:R-:W-:Y:S01]  /*ead0*/  MOV R33, R40 ;  /* 0x0000002800217202 */ /* 0x000fe20000000f00 */
[----:B------:R-:W-:-:S05]  /*eae0*/  IMAD.MOV.U32 R2, RZ, RZ, R44 ;  /* 0x000000ffff027224 */ /* 0x000fca00078e002c */
[C---:B------:R-:W-:Y:S01]  /*eaf0*/  HMMA.16816.F32.BF16 R84, R8.reuse, R18, R176 ;  /* 0x000000120854723c */ /* 0x040fe200000418b0 */
[----:B------:R-:W1:Y:S01]  /*eb00*/  LDSM.16.MT88.4 R16, [R196+0x1a000] ;  /* 0x01a00000c410783b */ /* 0x000e620000004200 */
[----:B------:R-:W-:Y:S02]  /*eb10*/  IMAD.MOV.U32 R38, RZ, RZ, R42 ;  /* 0x000000ffff267224 */ /* 0x000fe400078e002a */
[----:B------:R-:W-:Y:S02]  /*eb20*/  IMAD.MOV.U32 R45, RZ, RZ, R90 ;  /* 0x000000ffff2d7224 */ /* 0x000fe400078e005a */
[----:B------:R-:W-:Y:S02]  /*eb30*/  IMAD.MOV.U32 R99, RZ, RZ, R105 ;  /* 0x000000ffff637224 */ /* 0x000fe400078e0069 */
[----:B------:R-:W-:Y:S01]  /*eb40*/  HMMA.16816.F32.BF16 R116, R8, R26, R164 ;  /* 0x0000001a0874723c */ /* 0x000fe200000418a4 */
[----:B------:R-:W-:Y:S01]  /*eb50*/  IMAD.MOV.U32 R90, RZ, RZ, R104 ;  /* 0x000000ffff5a7224 */ /* 0x000fe200078e0068 */
[----:B------:R-:W-:Y:S01]  /*eb60*/  MOV R44, R91 ;  /* 0x0000005b002c7202 */ /* 0x000fe20000000f00 */
[----:B------:R-:W-:-:S02]  /*eb70*/  IMAD.MOV.U32 R168, RZ, RZ, R247 ;  /* 0x000000ffffa87224 */ /* 0x000fc400078e00f7 */
[----:B------:R-:W-:-:S03]  /*eb80*/  IMAD.MOV.U32 R125, RZ, RZ, R72 ;  /* 0x000000ffff7d7224 */ /* 0x000fc600078e0048 */
        /* <DEDUP_REMOVED lines=16> */
[----:B------:R-:W-:-:S07]  /*ec90*/  IMAD.MOV.U32 R178, RZ, RZ, R2 ;  /* 0x000000ffffb27224 */ /* 0x000fce00078e0002 */
[C---:B------:R-:W-:Y:S01]  /*eca0*/  HMMA.16816.F32.BF16 R100, R8.reuse, R14, R100 ;  /* 0x0000000e0864723c */ /* 0x040fe20000041864 */
[----:B------:R-:W-:Y:S01]  /*ecb0*/  IMAD.MOV.U32 R158, RZ, RZ, R170 ;  /* 0x000000ffff9e7224 */ /* 0x000fe200078e00aa */
[----:B------:R-:W2:Y:S01]  /*ecc0*/  LDSM.16.MT88.4 R12, [R195+0x1c000] ;  /* 0x01c00000c30c783b */ /* 0x000ea20000004200 */
[----:B------:R-:W-:Y:S02]  /*ecd0*/  IMAD.MOV.U32 R159, RZ, RZ, R171 ;  /* 0x000000ffff9f7224 */ /* 0x000fe400078e00ab */
[----:B------:R-:W-:Y:S01]  /*ece0*/  IMAD.MOV.U32 R247, RZ, RZ, R38 ;  /* 0x000000fffff77224 */ /* 0x000fe200078e0026 */
[----:B------:R-:W-:Y:S01]  /*ecf0*/  MOV R38, R123 ;  /* 0x0000007b00267202 */ /* 0x000fe20000000f00 */
[----:B------:R-:W-:Y:S01]  /*ed00*/  IMAD.MOV.U32 R2, RZ, RZ, R32 ;  /* 0x000000ffff027224 */ /* 0x000fe200078e0020 */
[----:B------:R-:W-:Y:S01]  /*ed10*/  HMMA.16816.F32.BF16 R72, R8, R28, R184 ;  /* 0x0000001c0848723c */ /* 0x000fe200000418b8 */
[----:B------:R-:W-:-:S07]  /*ed20*/  IMAD.MOV.U32 R32, RZ, RZ, R122 ;  /* 0x000000ffff207224 */ /* 0x000fce00078e007a */
[----:B------:R-:W-:Y:S01]  /*ed30*/  HMMA.16816.F32.BF16 R60, R8, R30, R236 ;  /* 0x0000001e083c723c */ /* 0x000fe200000418ec */
[----:B------:R-:W-:Y:S01]  /*ed40*/  IMAD.MOV.U32 R170, RZ, RZ, R121 ;  /* 0x000000ffffaa7224 */ /* 0x000fe200078e0079 */
[----:B------:R-:W3:Y:S01]  /*ed50*/  LDSM.16.MT88.4 R28, [R196+0x1c000] ;  /* 0x01c00000c41c783b */ /* 0x000ee20000004200 */
[----:B------:R-:W-:-:S05]  /*ed60*/  IMAD.MOV.U32 R171, RZ, RZ, R120 ;  /* 0x000000ffffab7224 */ /* 0x000fca00078e0078 */
[C---:B------:R-:W-:Y:S01]  /*ed70*/  HMMA.16816.F32.BF16 R132, R8.reuse, R20, R160 ;  /* 0x000000140884723c */ /* 0x040fe200000418a0 */
[----:B------:R-:W-:Y:S01]  /*ed80*/  LDSM.16.MT88.4 R20, [R194+0x1a000] ;  /* 0x01a00000c214783b */ /* 0x000fe20000004200 */
[----:B------:R-:W-:Y:S01]  /*ed90*/  IMAD.MOV.U32 R34, RZ, RZ, R131 ;  /* 0x000000ffff227224 */ /* 0x000fe200078e0083 */
[----:B------:R-:W-:Y:S01]  /*eda0*/  MOV R41, R107 ;  /* 0x0000006b00297202 */ /* 0x000fe20000000f00 */
[----:B------:R-:W-:Y:S01]  /*edb0*/  IMAD.MOV.U32 R40, RZ, RZ, R130 ;  /* 0x000000ffff287224 */ /* 0x000fe200078e0082 */
[----:B------:R-:W-:Y:S01]  /*edc0*/  MOV R47, R128 ;  /* 0x00000080002f7202 */ /* 0x000fe20000000f00 */
[----:B------:R-:W-:Y:S02]  /*edd0*/  IMAD.MOV.U32 R42, RZ, RZ, R106 ;  /* 0x000000ffff2a7224 */ /* 0x000fe400078e006a */
        /* <DEDUP_REMOVED lines=9> */
[----:B------:R-:W4:Y:S01]  /*ee70*/  LDSM.16.MT88.4 R4, [R193+0x1e000] ;  /* 0x01e00000c104783b */ /* 0x000f220000004200 */
[----:B------:R-:W-:Y:S02]  /*ee80*/  IMAD.MOV.U32 R0, RZ, RZ, R34 ;  /* 0x000000ffff007224 */ /* 0x000fe400078e0022 */
[----:B------:R-:W-:Y:S02]  /*ee90*/  IMAD.MOV.U32 R177, RZ, RZ, R3 ;  /* 0x000000ffffb17224 */ /* 0x000fe400078e0003 */
[----:B------:R-:W-:Y:S02]  /*eea0*/  IMAD.MOV.U32 R180, RZ, RZ, R231 ;  /* 0x000000ffffb47224 */ /* 0x000fe400078e00e7 */
[----:B------:R-:W-:Y:S01]  /*eeb0*/  IMAD.MOV.U32 R181, RZ, RZ, R230 ;  /* 0x000000ffffb57224 */ /* 0x000fe200078e00e6 */
[----:B-1----:R-:W-:Y:S01]  /*eec0*/  HMMA.16816.F32.BF16 R128, R8, R16, R52 ;  /* 0x000000100880723c */ /* 0x002fe20000041834 */
[----:B------:R-:W-:-:S02]  /*eed0*/  IMAD.MOV.U32 R33, RZ, RZ, R91 ;  /* 0x000000ffff217224 */ /* 0x000fc400078e005b */
        /* <DEDUP_REMOVED lines=20> */
[----:B------:R-:W-:Y:S01]  /*f020*/  LOP3.LUT R2, R139, R172, R158, 0x96, !PT ;  /* 0x000000ac8b027212 */ /* 0x000fe200078e969e */
[----:B------:R-:W-:Y:S01]  /*f030*/  IMAD.MOV.U32 R3, RZ, RZ, R215 ;  /* 0x000000ffff037224 */ /* 0x000fe200078e00d7 */
[C---:B--2---:R-:W-:Y:S01]  /*f040*/  HMMA.16816.F32.BF16 R52, R8.reuse, R14, R144 ;  /* 0x0000000e0834723c */ /* 0x044fe20000041890 */
[----:B------:R-:W-:Y:S01]  /*f050*/  MOV R158, R38 ;  /* 0x00000026009e7202 */ /* 0x000fe20000000f00 */
[----:B------:R-:W-:Y:S01]  /*f060*/  IMAD.MOV.U32 R159, RZ, RZ, R32 ;  /* 0x000000ffff9f7224 */ /* 0x000fe200078e0020 */
[----:B------:R-:W-:Y:S01]  /*f070*/  MOV R38, R33 ;  /* 0x0000002100267202 */ /* 0x000fe20000000f00 */
[----:B------:R-:W-:Y:S02]  /*f080*/  IMAD.MOV.U32 R156, RZ, RZ, R3 ;  /* 0x000000ffff9c7224 */ /* 0x000fe400078e0003 */
[----:B------:R-:W-:Y:S02]  /*f090*/  IMAD.MOV.U32 R0, RZ, RZ, R214 ;  /* 0x000000ffff007224 */ /* 0x000fe400078e00d6 */
[----:B---3--:R-:W-:Y:S01]  /*f0a0*/  HMMA.16816.F32.BF16 R68, R8, R28, R184 ;  /* 0x0000001c0844723c */ /* 0x008fe200000418b8 */
[----:B------:R-:W-:-:S07]  /*f0b0*/  IMAD.WIDE.U32 R2, R2, -0x2daee0ad, RZ ;  /* 0xd2511f5302027825 */ /* 0x000fce00078e00ff */
[----:B------:R-:W-:Y:S01]  /*f0c0*/  HMMA.16816.F32.BF16 R56, R8, R30, R180 ;  /* 0x0000001e0838723c */ /* 0x000fe200000418b4 */
[----:B------:R-:W2:Y:S01]  /*f0d0*/  LDSM.16.MT88.4 R28, [R195+0x1e000] ;  /* 0x01e00000c31c783b */ /* 0x000ea20000004200 */
[----:B------:R-:W-:-:S05]  /*f0e0*/  IMAD.MOV.U32 R157, RZ, RZ, R0 ;  /* 0x000000ffff9d7224 */ /* 0x000fca00078e0000 */
[----:B------:R-:W-:Y:S01]  /*f0f0*/  IMAD.MOV.U32 R180, RZ, RZ, R35 ;  /* 0x000000ffffb47224 */ /* 0x000fe200078e0023 */
[----:B----4-:R-:W-:Y:S01]  /*f100*/  HMMA.16816.F32.BF16 R144, R8, R6, R176 ;  /* 0x000000060890723c */ /* 0x010fe200000418b0 */
[----:B------:R-:W-:-:S06]  /*f110*/  LOP3.LUT R0, R3, R249, R148, 0x96, !PT ;  /* 0x000000f903007212 */ /* 0x000fcc00078e9694 */
[----:B------:R-:W-:Y:S02]  /*f120*/  IMAD.MOV.U32 R178, RZ, RZ, R34 ;  /* 0x000000ffffb27224 */ /* 0x000fe400078e0022 */
[----:B------:R-:W3:Y:S01]  /*f130*/  LDSM.16.MT88.4 R32, [R193+0x18800] ;  /* 0x01880000c120783b */ /* 0x000ee20000004200 */
[----:B------:R-:W-:Y:S01]  /*f140*/  HMMA.16816.F32.BF16 R44, R8, R12, R44 ;  /* 0x0000000c082c723c */ /* 0x000fe2000004182c */
[----:B------:R-:W-:Y:S02]  /*f150*/  LOP3.LUT R3, R2, 0xffff, RZ, 0xc0, !PT ;  /* 0x0000ffff02037812 */ /* 0x000fe400078ec0ff */
[----:B------:R-:W-:-:S04]  /*f160*/  SHF.R.U32.HI R6, RZ, 0x18, R2 ;  /* 0x00000018ff067819 */ /* 0x000fc80000011602 */
[----:B------:R-:W-:Y:S01]  /*f170*/  LOP3.LUT R13, R2, 0xff, RZ, 0xc0, !PT ;  /* 0x000000ff020d7812 */ /* 0x000fe200078ec0ff */
[----:B------:R-:W-:Y:S01]  /*f180*/  HMMA.16816.F32.BF16 R40, R8, R4, R40 ;  /* 0x000000040828723c */ /* 0x000fe20000041828 */
[----:B------:R-:W-:Y:S02]  /*f190*/  LOP3.LUT R12, R0, 0xff, RZ, 0xc0, !PT ;  /* 0x000000ff000c7812 */ /* 0x000fe400078ec0ff */
[----:B------:R-:W-:-:S04]  /*f1a0*/  SHF.R.U32.HI R7, RZ, 0x18, R0 ;  /* 0x00000018ff077819 */ /* 0x000fc80000011600 */
[----:B------:R-:W-:Y:S02]  /*f1b0*/  SHF.R.U32.HI R4, RZ, 0x10, R2 ;  /* 0x00000010ff047819 */ /* 0x000fe40000011602 */
[----:B------:R-:W-:Y:S01]  /*f1c0*/  LOP3.LUT R2, R0, 0xffff, RZ, 0xc0, !PT ;  /* 0x0000ffff00027812 */ /* 0x000fe200078ec0ff */
[----:B------:R-:W-:Y:S01]  /*f1d0*/  HMMA.16816.F32.BF16 R48, R8, R20, R240 ;  /* 0x000000140830723c */ /* 0x000fe200000418f0 */
[----:B------:R-:W-:Y:S02]  /*f1e0*/  SHF.R.U32.HI R5, RZ, 0x10, R0 ;  /* 0x00000010ff057819 */ /* 0x000fe40000011600 */
[----:B------:R-:W-:-:S05]  /*f1f0*/  SHF.R.U32.HI R0, RZ, 0x8, R2 ;  /* 0x00000008ff007819 */ /* 0x000fca0000011602 */
[C---:B------:R-:W-:Y:S01]  /*f200*/  HMMA.16816.F32.BF16 R108, R8.reuse, R22, R108 ;  /* 0x00000016086c723c */ /* 0x040fe2000004186c */
[----:B------:R-:W4:Y:S01]  /*f210*/  LDSM.16.MT88.4 R20, [R196+0x1e000] ;  /* 0x01e00000c414783b */ /* 0x000f220000004200 */
[----:B------:R-:W-:Y:S02]  /*f220*/  PRMT R177, R221, 0x7054, R221 ;  /* 0x00007054ddb17816 */ /* 0x000fe400000000dd */
[----:B------:R-:W-:Y:S02]  /*f230*/  PRMT R0, R12, 0x5410, R0 ;  /* 0x000054100c007816 */ /* 0x000fe40000000000 */
[----:B------:R-:W-:Y:S02]  /*f240*/  SHF.R.U32.HI R3, RZ, 0x8, R3 ;  /* 0x00000008ff037819 */ /* 0x000fe40000011603 */
[----:B------:R-:W-:Y:S02]  /*f250*/  LOP3.LUT R4, R4, 0xff, RZ, 0xc0, !PT ;  /* 0x000000ff04047812 */ /* 0x000fe400078ec0ff */
[----:B------:R-:W-:Y:S01]  /*f260*/  LOP3.LUT R2, R5, 0xff, RZ, 0xc0, !PT ;  /* 0x000000ff05027812 */ /* 0x000fe200078ec0ff */
[----:B-1----:R-:W-:Y:S01]  /*f270*/  HMMA.16816.F32.BF16 R152, R8, R16, R152 ;  /* 0x000000100898723c */ /* 0x002fe20000041898 */
[----:B------:R-:W-:Y:S01]  /*f280*/  HSET2.LE.AND R0, R0, R177, PT ;  /* 0x000000b100007233 */ /* 0x000fe20003803000 */
[----:B------:R-:W-:-:S02]  /*f290*/  PRMT R3, R13, 0x5410, R3 ;  /* 0x000054100d037816 */ /* 0x000fc40000000003 */
[----:B------:R-:W-:Y:S01]  /*f2a0*/  PRMT R2, R2, 0x5410, R7 ;  /* 0x0000541002027816 */ /* 0x000fe20000000007 */
[----:B------:R-:W-:Y:S01]  /*f2b0*/  IMAD.MOV.U32 R182, RZ, RZ, R209 ;  /* 0x000000ffffb67224 */ /* 0x000fe200078e00d1 */
[----:B------:R-:W-:Y:S02]  /*f2c0*/  MOV R181, R210 ;  /* 0x000000d200b57202 */ /* 0x000fe40000000f00 */
[----:B------:R-:W-:Y:S01]  /*f2d0*/  PRMT R16, R4, 0x5410, R6 ;  /* 0x0000541004107816 */ /* 0x000fe20000000006 */
[--C-:B------:R-:W-:Y:S01]  /*f2e0*/  HSET2.LE.AND R3, R3, R177.reuse, PT ;  /* 0x000000b103037233 */ /* 0x100fe20003803000 */
[----:B------:R-:W-:Y:S01]  /*f2f0*/  LOP3.LUT R4, R207, R0, RZ, 0xc0, !PT ;  /* 0x00000000cf047212 */ /* 0x000fe200078ec0ff */
[--C-:B------:R-:W-:Y:S01]  /*f300*/  HSET2.LE.AND R2, R2, R177.reuse, PT ;  /* 0x000000b102027233 */ /* 0x100fe20003803000 */
[----:B------:R-:W-:Y:S01]  /*f310*/  IMAD.MOV.U32 R183, RZ, RZ, R208 ;  /* 0x000000ffffb77224 */ /* 0x000fe200078e00d0 */
[----:B------:R-:W-:Y:S01]  /*f320*/  HSET2.LE.AND R0, R16, R177, PT ;  /* 0x000000b110007233 */ /* 0x000fe20003803000 */
[----:B------:R-:W-:Y:S01]  /*f330*/  LOP3.LUT R6, R205, R3, RZ, 0xc0, !PT ;  /* 0x00000003cd067212 */ /* 0x000fe200078ec0ff */
[----:B------:R-:W-:Y:S01]  /*f340*/  IMAD.MOV.U32 R165, RZ, RZ, R247 ;  /* 0x000000ffffa57224 */ /* 0x000fe200078e00f7 */
[----:B------:R-:W-:Y:S01]  /*f350*/  LOP3.LUT R5, R206, R2, RZ, 0xc0, !PT ;  /* 0x00000002ce057212 */ /* 0x000fe200078ec0ff */
[----:B------:R-:W-:Y:S01]  /*f360*/  IMAD.MOV.U32 R179, RZ, RZ, R151 ;  /* 0x000000ffffb37224 */ /* 0x000fe200078e0097 */
[----:B------:R-:W-:Y:S01]  /*f370*/  LOP3.LUT R7, R219, R0, RZ, 0xc0, !PT ;  /* 0x00000000db077212 */ /* 0x000fe200078ec0ff */
[----:B--2---:R-:W-:Y:S01]  /*f380*/  HMMA.16816.F32.BF16 R156, R8, R28, R156 ;  /* 0x0000001c089c723c */ /* 0x004fe2000004189c */
[----:B------:R-:W-:Y:S01]  /*f390*/  MOV R247, R150 ;  /* 0x0000009600f77202 */ /* 0x000fe20000000f00 */
[----:B------:R-:W-:Y:S01]  /*f3a0*/  IMAD.MOV.U32 R162, RZ, RZ, R168 ;  /* 0x000000ffffa27224 */ /* 0x000fe200078e00a8 */
[----:B------:R-:W-:-:S02]  /*f3b0*/  MOV R163, R169 ;  /* 0x000000a900a37202 */ /* 0x000fc40000000f00 */
        /* <DEDUP_REMOVED lines=9> */
[----:B------:R-:W1:Y:S02]  /*f450*/  LDSM.16.MT88.4 R12, [R195+0x18800] ;  /* 0x01880000c30c783b */ /* 0x000e640000004200 */
[C---:B---3--:R-:W-:Y:S08]  /*f460*/  HMMA.16816.F32.BF16 R28, R4.reuse, R32, R140 ;  /* 0x00000020041c723c */ /* 0x048ff0000004188c */
[----:B------:R-:W-:Y:S08]  /*f470*/  HMMA.16816.F32.BF16 R116, R4, R34, R116 ;  /* 0x000000220474723c */ /* 0x000ff00000041874 */
[C---:B------:R-:W-:Y:S01]  /*f480*/  HMMA.16816.F32.BF16 R80, R8.reuse, R26, R80 ;  /* 0x0000001a0850723c */ /* 0x040fe20000041850 */
[----:B------:R-:W-:Y:S01]  /*f490*/  MOV R173, R232 ;  /* 0x000000e800ad7202 */ /* 0x000fe20000000f00 */
[----:B------:R-:W-:Y:S01]  /*f4a0*/  IMAD.MOV.U32 R0, RZ, RZ, R178 ;  /* 0x000000ffff007224 */ /* 0x000fe200078e00b2 */
[----:B------:R-:W-:Y:S01]  /*f4b0*/  MOV R138, R247 ;  /* 0x000000f7008a7202 */ /* 0x000fe20000000f00 */
[----:B------:R-:W-:Y:S01]  /*f4c0*/  IMAD.MOV.U32 R2, RZ, RZ, R179 ;  /* 0x000000ffff027224 */ /* 0x000fe200078e00b3 */
[----:B------:R2:W5:Y:S03]  /*f4d0*/  LDL.LU R137, [R1+0x1f8] ;  /* 0x0001f80001897983 */ /* 0x0005660000300800 */
[C---:B----4-:R-:W-:Y:S08]  /*f4e0*/  HMMA.16816.F32.BF16 R168, R8.reuse, R20, R168 ;  /* 0x0000001408a8723c */ /* 0x050ff000000418a8 */
[----:B------:R-:W-:Y:S01]  /*f4f0*/  HMMA.16816.F32.BF16 R164, R8, R22, R164 ;  /* 0x0000001608a4723c */ /* 0x000fe200000418a4 */
[----:B------:R-:W3:Y:S01]  /*f500*/  LDSM.16.MT88.4 R20, [R196+0x18800] ;  /* 0x01880000c414783b */ /* 0x000ee20000004200 */
[----:B------:R-:W-:-:S02]  /*f510*/  IMAD.MOV.U32 R33, RZ, RZ, R30 ;  /* 0x000000ffff217224 */ /* 0x000fc400078e001e */
[----:B------:R-:W-:Y:S01]  /*f520*/  IMAD.MOV.U32 R32, RZ, RZ, R31 ;  /* 0x000000ffff207224 */ /* 0x000fe200078e001f */
[----:B------:R-:W-:Y:S01]  /*f530*/  MOV R38, R29 ;  /* 0x0000001d00267202 */ /* 0x000fe20000000f00 */
[----:B------:R-:W-:Y:S01]  /*f540*/  IMAD.MOV.U32 R29, RZ, RZ, R118 ;  /* 0x000000ffff1d7224 */ /* 0x000fe200078e0076 */
[----:B------:R-:W-:Y:S01]  /*f550*/  MOV R31, R28 ;  /* 0x0000001c001f7202 */ /* 0x000fe20000000f00 */
[C---:B------:R-:W-:Y:S01]  /*f560*/  HMMA.16816.F32.BF16 R160, R8.reuse, R18, R160 ;  /* 0x0000001208a0723c */ /* 0x040fe200000418a0 */
[----:B------:R-:W-:Y:S01]  /*f570*/  MOV R28, R119 ;  /* 0x00000077001c7202 */ /* 0x000fe20000000f00 */
[----:B------:R-:W4:Y:S01]  /*f580*/  LDSM.16.MT88.4 R16, [R194+0x1a800] ;  /* 0x01a80000c210783b */ /* 0x000f220000004200 */
[----:B------:R-:W-:Y:S01]  /*f590*/  MOV R118, R33 ;  /* 0x0000002100767202 */ /* 0x000fe20000000f00 */
[----:B------:R-:W-:Y:S02]  /*f5a0*/  IMAD.MOV.U32 R119, RZ, RZ, R32 ;  /* 0x000000ffff777224 */ /* 0x000fe400078e0020 */
[----:B------:R-:W-:Y:S02]  /*f5b0*/  LDSM.16.MT88.4 R32, [R196+0x1a800] ;  /* 0x01a80000c420783b */ /* 0x000fe40000004200 */
[----:B------:R-:W-:Y:S02]  /*f5c0*/  HMMA.16816.F32.BF16 R88, R8, R24, R88 ;  /* 0x000000180858723c */ /* 0x000fe40000041858 */
[----:B------:R-:W2:Y:S01]  /*f5d0*/  LDSM.16.MT88.4 R24, [R194+0x18800] ;  /* 0x01880000c218783b */ /* 0x000ea20000004200 */
[----:B------:R-:W-:-:S02]  /*f5e0*/  IMAD.MOV.U32 R30, RZ, RZ, R117 ;  /* 0x000000ffff1e7224 */ /* 0x000fc400078e0075 */
[----:B------:R-:W-:Y:S01]  /*f5f0*/  IMAD.MOV.U32 R3, RZ, RZ, R116 ;  /* 0x000000ffff037224 */ /* 0x000fe200078e0074 */
[----:B------:R-:W2:Y:S01]  /*f600*/  LDSM.16.MT88.4 R8, [R193+0x1a800] ;  /* 0x01a80000c108783b */ /* 0x000ea20000004200 */
[----:B------:R-:W-:Y:S01]  /*f610*/  IMAD.MOV.U32 R116, RZ, RZ, R31 ;  /* 0x000000ffff747224 */ /* 0x000fe200078e001f */
[C---:B-1----:R-:W-:Y:S01]  /*f620*/  HMMA.16816.F32.BF16 R176, R4.reuse, R12, R76 ;  /* 0x0000000c04b0723c */ /* 0x042fe2000004184c */
[----:B------:R-:W-:Y:S01]  /*f630*/  IMAD.MOV.U32 R247, RZ, RZ, R173 ;  /* 0x000000fffff77224 */ /* 0x000fe200078e00ad */
[----:B------:R1:W5:Y:S06]  /*f640*/  LDL.LU R251, [R1+0x1f4] ;  /* 0x0001f40001fb7983 */ /* 0x00036c0000300800 */
[C---:B---3--:R-:W-:Y:S08]  /*f650*/  HMMA.16816.F32.BF16 R184, R4.reuse, R20, R92 ;  /* 0x0000001404b8723c */ /* 0x048ff0000004185c */
[C---:B----4-:R-:W-:Y:S01]  /*f660*/  HMMA.16816.F32.BF16 R140, R4.reuse, R16, R48 ;  /* 0x00000010048c723c */ /* 0x050fe20000041830 */
[----:B------:R-:W-:Y:S01]  /*f670*/  IMAD.MOV.U32 R93, RZ, RZ, R30 ;  /* 0x000000ffff5d7224 */ /* 0x000fe200078e001e */
[----:B------:R-:W-:Y:S01]  /*f680*/  MOV R95, R28 ;  /* 0x0000001c005f7202 */ /* 0x000fe20000000f00 */
[----:B------:R-:W-:Y:S01]  /*f690*/  IMAD.MOV.U32 R94, RZ, RZ, R29 ;  /* 0x000000ffff5e7224 */ /* 0x000fe200078e001d */
[----:B------:R1:W5:Y:S04]  /*f6a0*/  LDL.LU R250, [R1+0x1f0] ;  /* 0x0001f00001fa7983 */ /* 0x0003680000300800 */
[----:B------:R-:W-:Y:S01]  /*f6b0*/  LDSM.16.MT88.4 R28, [R195+0x1a800] ;  /* 0x01a80000c31c783b */ /* 0x000fe20000004200 */
[C---:B------:R-:W-:Y:S08]  /*f6c0*/  HMMA.16816.F32.BF16 R108, R4.reuse, R18, R108 ;  /* 0x00000012046c723c */ /* 0x040ff0000004186c */
[C---:B--2---:R-:W-:Y:S08]  /*f6d0*/  HMMA.16816.F32.BF16 R240, R4.reuse, R24, R132 ;  /* 0x0000001804f0723c */ /* 0x044ff00000041884 */
[C---:B------:R-:W-:Y:S01]  /*f6e0*/  HMMA.16816.F32.BF16 R236, R4.reuse, R26, R112 ;  /* 0x0000001a04ec723c */ /* 0x040fe20000041870 */
[----:B------:R-:W2:Y:S07]  /*f6f0*/  LDSM.16.MT88.4 R24, [R193+0x1c800] ;  /* 0x01c80000c118783b */ /* 0x000eae0000004200 */
[----:B------:R-:W-:Y:S01]  /*f700*/  HMMA.16816.F32.BF16 R180, R4, R22, R84 ;  /* 0x0000001604b4723c */ /* 0x000fe20000041854 */
[----:B------:R-:W3:Y:S01]  /*f710*/  LDSM.16.MT88.4 R20, [R194+0x1c800] ;  /* 0x01c80000c214783b */ /* 0x000ee20000004200 */
[----:B------:R-:W-:Y:S01]  /*f720*/  MOV R92, R172 ;  /* 0x000000ac005c7202 */ /* 0x000fe20000000f00 */
[----:B------:R-:W-:-:S02]  /*f730*/  IMAD.MOV.U32 R117, RZ, RZ, R38 ;  /* 0x000000ffff757224 */ /* 0x000fc400078e0026 */
[----:B------:R1:W5:Y:S03]  /*f740*/  LDL.LU R245, [R1+0x1ec] ;  /* 0x0001ec0001f57983 */ /* 0x0003660000300800 */
[----:B------:R-:W-:Y:S01]  /*f750*/  HMMA.16816.F32.BF16 R16, R4, R32, R128 ;  /* 0x000000200410723c */ /* 0x000fe20000041880 */
[----:B------:R-:W-:Y:S02]  /*f760*/  IMAD.MOV.U32 R87, RZ, RZ, R174 ;  /* 0x000000ffff577224 */ /* 0x000fe400078e00ae */
[----:B------:R-:W-:-:S05]  /*f770*/  IMAD.MOV.U32 R86, RZ, RZ, R175 ;  /* 0x000000ffff567224 */ /* 0x000fca00078e00af */
[----:B------:R-:W-:Y:S01]  /*f780*/  HMMA.16816.F32.BF16 R132, R4, R10, R60 ;  /* 0x0000000a0484723c */ /* 0x000fe2000004183c */
[----:B------:R-:W-:Y:S01]  /*f790*/  IMAD.MOV.U32 R78, RZ, RZ, R87 ;  /* 0x000000ffff4e7224 */ /* 0x000fe200078e0057 */
[----:B------:R-:W-:-:S06]  /*f7a0*/  MOV R87, R95 ;  /* 0x0000005f00577202 */ /* 0x000fcc0000000f00 */
[C---:B------:R-:W-:Y:S01]  /*f7b0*/  HMMA.16816.F32.BF16 R112, R4.reuse, R8, R72 ;  /* 0x000000080470723c */ /* 0x040fe20000041848 */
[----:B------:R-:W-:Y:S01]  /*f7c0*/  LDSM.16.MT88.4 R8, [R195+0x1c800] ;  /* 0x01c80000c308783b */ /* 0x000fe20000004200 */
[----:B------:R-:W-:Y:S01]  /*f7d0*/  MOV R77, R92 ;  /* 0x0000005c004d7202 */ /* 0x000fe20000000f00 */
[----:B------:R-:W-:Y:S02]  /*f7e0*/  IMAD.MOV.U32 R85, RZ, RZ, R93 ;  /* 0x000000ffff557224 */ /* 0x000fe400078e005d */
[----:B------:R-:W-:Y:S01]  /*f7f0*/  IMAD.MOV.U32 R84, RZ, RZ, R3 ;  /* 0x000000ffff547224 */ /* 0x000fe200078e0003 */
[----:B------:R-:W-:Y:S01]  /*f800*/  MOV R38, R111 ;  /* 0x0000006f00267202 */ /* 0x000fe20000000f00 */
[----:B------:R-:W-:Y:S01]  /*f810*/  IMAD.MOV.U32 R219, RZ, RZ, R110 ;  /* 0x000000ffffdb7224 */ /* 0x000fe200078e006e */
[----:B------:R-:W-:Y:S01]  /*f820*/  HMMA.16816.F32.BF16 R172, R4, R14, R64 ;  /* 0x0000000e04ac723c */ /* 0x000fe20000041840 */
[----:B------:R-:W-:Y:S01]  /*f830*/  MOV R63, R19 ;  /* 0x00000013003f7202 */ /* 0x000fe20000000f00 */
[----:B------:R-:W-:Y:S01]  /*f840*/  IMAD.MOV.U32 R33, RZ, RZ, R17 ;  /* 0x000000ffff217224 */ /* 0x000fe200078e0011 */
[----:B------:R-:W4:Y:S01]  /*f850*/  LDSM.16.MT88.4 R12, [R196+0x1c800] ;  /* 0x01c80000c40c783b */ /* 0x000f220000004200 */
[----:B------:R-:W-:-:S03]  /*f860*/  IMAD.MOV.U32 R95, RZ, RZ, R16 ;  /* 0x000000ffff5f7224 */ /* 0x000fc600078e0010 */
[----:B------:R-:W-:Y:S01]  /*f870*/  IMAD.MOV.U32 R64, RZ, RZ, R18 ;  /* 0x000000ffff407224 */ /* 0x000fe200078e0012 */
[----:B------:R1:W5:Y:S01]  /*f880*/  LDL.LU R244, [R1+0x1e8] ;  /* 0x0001e80001f47983 */ /* 0x0003620000300800 */
[----:B------:R-:W-:Y:S01]  /*f890*/  HMMA.16816.F32.BF16 R16, R4, R34, R104 ;  /* 0x000000220410723c */ /* 0x000fe20000041868 */
[----:B------:R-:W-:Y:S01]  /*f8a0*/  IMAD.MOV.U32 R79, RZ, RZ, R86 ;  /* 0x000000ffff4f7224 */ /* 0x000fe200078e0056 */
[----:B------:R-:W-:Y:S01]  /*f8b0*/  MOV R66, R118 ;  /* 0x0000007600427202 */ /* 0x000fe20000000f00 */
[----:B------:R-:W-:-:S05]  /*f8c0*/  IMAD.MOV.U32 R65, RZ, RZ, R117 ;  /* 0x000000ffff417224 */ /* 0x000fca00078e0075 */
[C---:B--2---:R-:W-:Y:S01]  /*f8d0*/  HMMA.16816.F32.BF16 R128, R4.reuse, R24, R120 ;  /* 0x000000180480723c */ /* 0x044fe20000041878 */
[----:B------:R-:W-:Y:S01]  /*f8e0*/  IMAD.MOV.U32 R67, RZ, RZ, R119 ;  /* 0x000000ffff437224 */ /* 0x000fe200078e0077 */
[----:B------:R-:W-:Y:S01]  /*f8f0*/  MOV R74, R87 ;  /* 0x00000057004a7202 */ /* 0x000fe20000000f00 */
[----:B------:R-:W-:Y:S01]  /*f900*/  IMAD.MOV.U32 R61, RZ, RZ, R109 ;  /* 0x000000ffff3d7224 */ /* 0x000fe200078e006d */
[----:B------:R-:W-:Y:S01]  /*f910*/  MOV R62, R108 ;  /* 0x0000006c003e7202 */ /* 0x000fe20000000f00 */
[----:B------:R1:W5:Y:S03]  /*f920*/  LDL.LU R235, [R1+0x1e4] ;  /* 0x0001e40001eb7983 */ /* 0x0003660000300800 */
[----:B------:R-:W-:Y:S01]  /*f930*/  HMMA.16816.F32.BF16 R104, R4, R28, R124 ;  /* 0x0000001c0468723c */ /* 0x000fe2000004187c */
[----:B------:R-:W-:-:S07]  /*f940*/  IMAD.MOV.U32 R86, RZ, RZ, R94 ;  /* 0x000000ffff567224 */ /* 0x000fce00078e005e */
[----:B------:R-:W-:Y:S01]  /*f950*/  MOV R60, R18 ;  /* 0x00000012003c7202 */ /* 0x000fe20000000f00 */
[C---:B------:R-:W-:Y:S01]  /*f960*/  HMMA.16816.F32.BF16 R28, R4.reuse, R30, R100 ;  /* 0x0000001e041c723c */ /* 0x040fe20000041864 */
[----:B------:R-:W-:Y:S01]  /*f970*/  IMAD.MOV.U32 R3, RZ, RZ, R16 ;  /* 0x000000ffff037224 */ /* 0x000fe200078e0010 */
[----:B------:R-:W-:Y:S01]  /*f980*/  MOV R34, R19 ;  /* 0x0000001300227202 */ /* 0x000fe20000000f00 */
[----:B------:R-:W-:Y:S01]  /*f990*/  IMAD.MOV.U32 R72, RZ, RZ, R17 ;  /* 0x000000ffff487224 */ /* 0x000fe200078e0011 */
[----:B------:R-:W-:Y:S01]  /*f9a0*/  MOV R25, R2 ;  /* 0x0000000200197202 */ /* 0x000fe20000000f00 */
[----:B------:R-:W2:Y:S02]  /*f9b0*/  LDSM.16.MT88.4 R16, [R193+0x1e800] ;  /* 0x01e80000c110783b */ /* 0x000ea40000004200 */
[----:B------:R-:W-:Y:S01]  /*f9c0*/  MOV R102, R64 ;  /* 0x0000004000667202 */ /* 0x000fe20000000f00 */
[----:B------:R-:W-:Y:S01]  /*f9d0*/  IMAD.MOV.U32 R64, RZ, RZ, R116 ;  /* 0x000000ffff407224 */ /* 0x000fe200078e0074 */
[C---:B---3--:R-:W-:Y:S01]  /*f9e0*/  HMMA.16816.F32.BF16 R120, R4.reuse, R20, R88 ;  /* 0x000000140478723c */ /* 0x048fe20000041858 */
[----:B------:R-:W-:Y:S01]  /*f9f0*/  IMAD.MOV.U32 R100, RZ, RZ, R78 ;  /* 0x000000ffff647224 */ /* 0x000fe200078e004e */
[----:B------:R-:W-:Y:S01]  /*fa00*/  MOV R35, R77 ;  /* 0x0000004d00237202 */ /* 0x000fe20000000f00 */
[----:B------:R-:W-:Y:S01]  /*fa10*/  IMAD.MOV.U32 R24, RZ, RZ, R0 ;  /* 0x000000ffff187224 */ /* 0x000fe200078e0000 */
[----:B------:R1:W5:Y:S04]  /*fa20*/  LDL.LU R234, [R1+0x1e0] ;  /* 0x0001e00001ea7983 */ /* 0x0003680000300800 */
[----:B------:R-:W-:Y:S01]  /*fa30*/  HMMA.16816.F32.BF16 R116, R4, R22, R80 ;  /* 0x000000160474723c */ /* 0x000fe20000041850 */
[----:B------:R-:W-:Y:S06]  /*fa40*/  LDSM.16.MT88.4 R20, [R195+0x1e800] ;  /* 0x01e80000c314783b */ /* 0x000fec0000004200 */
[----:B------:R-:W-:Y:S01]  /*fa50*/  IMAD.MOV.U32 R94, RZ, RZ, R29 ;  /* 0x000000ffff5e7224 */ /* 0x000fe200078e001d */
[----:B------:R-:W-:Y:S01]  /*fa60*/  MOV R93, R30 ;  /* 0x0000001e005d7202 */ /* 0x000fe20000000f00 */
[----:B------:R-:W-:-:S02]  /*fa70*/  IMAD.MOV.U32 R92, RZ, RZ, R31 ;  /* 0x000000ffff5c7224 */ /* 0x000fc400078e001f */
[----:B------:R-:W-:Y:S01]  /*fa80*/  IMAD.MOV.U32 R32, RZ, RZ, R28 ;  /* 0x000000ffff207224 */ /* 0x000fe200078e001c */
[----:B------:R-:W-:Y:S01]  /*fa90*/  LOP3.LUT R2, R37, R203, R204, 0x96, !PT ;  /* 0x000000cb25027212 */ /* 0x000fe200078e96cc */
[----:B------:R-:W3:Y:S01]  /*faa0*/  LDSM.16.MT88.4 R28, [R194+0x1e800] ;  /* 0x01e80000c21c783b */ /* 0x000ee20000004200 */
[----:B------:R-:W-:Y:S01]  /*fab0*/  LOP3.LUT R0, R191, R202, R36, 0x96, !PT ;  /* 0x000000cabf007212 */ /* 0x000fe200078e9624 */
        /* <DEDUP_REMOVED lines=9> */
[----:B------:R-:W-:Y:S02]  /*fb50*/  IMAD.MOV.U32 R50, RZ, RZ, R106 ;  /* 0x000000ffff327224 */ /* 0x000fe400078e006a */
[----:B------:R-:W-:Y:S02]  /*fb60*/  IMAD.MOV.U32 R48, RZ, RZ, R104 ;  /* 0x000000ffff307224 */ /* 0x000fe400078e0068 */
[----:B------:R-:W-:Y:S01]  /*fb70*/  IMAD.MOV.U32 R90, RZ, RZ, R74 ;  /* 0x000000ffff5a7224 */ /* 0x000fe200078e004a */
[----:B------:R-:W-:Y:S01]  /*fb80*/  HMMA.16816.F32.BF16 R84, R4, R10, R52 ;  /* 0x0000000a0454723c */ /* 0x000fe20000041834 */
[----:B------:R-:W-:-:S07]  /*fb90*/  IMAD.MOV.U32 R100, RZ, RZ, R3 ;  /* 0x000000ffff647224 */ /* 0x000fce00078e0003 */
[----:B------:R-:W-:Y:S01]  /*fba0*/  HMMA.16816.F32.BF16 R124, R4, R26, R96 ;  /* 0x0000001a047c723c */ /* 0x000fe20000041860 */
[----:B------:R-:W-:-:S04]  /*fbb0*/  IMAD.WIDE.U32 R2, R2, -0x2daee0ad, RZ ;  /* 0xd2511f5302027825 */ /* 0x000fc800078e00ff */
[----:B------:R-:W-:Y:S01]  /*fbc0*/  IMAD.MOV.U32 R75, RZ, RZ, R79 ;  /* 0x000000ffff4b7224 */ /* 0x000fe200078e004f */
[----:B------:R-:W-:Y:S01]  /*fbd0*/  MOV R91, R64 ;  /* 0x00000040005b7202 */ /* 0x000fe20000000f00 */
[----:B------:R-:W-:Y:S01]  /*fbe0*/  IMAD.WIDE.U32 R10, R0, -0x2daee0ad, RZ ;  /* 0xd2511f53000a7825 */ /* 0x000fe200078e00ff */
[----:B------:R-:W-:Y:S01]  /*fbf0*/  HMMA.16816.F32.BF16 R104, R4, R14, R56 ;  /* 0x0000000e0468723c */ /* 0x000fe20000041838 */
[----:B------:R-:W4:Y:S01]  /*fc00*/  LDSM.16.MT88.4 R12, [R196+0x1e800] ;  /* 0x01e80000c40c783b */ /* 0x000f220000004200 */
[----:B------:R-:W-:Y:S02]  /*fc10*/  LOP3.LUT R3, R3, R199, R200, 0x96, !PT ;  /* 0x000000c703037212 */ /* 0x000fe400078e96c8 */
[----:B------:R-:W-:Y:S01]  /*fc20*/  LOP3.LUT R0, R11, R198, R2, 0x96, !PT ;  /* 0x000000c60b007212 */ /* 0x000fe200078e9602 */
[----:B------:R-:W-:Y:S01]  /*fc30*/  IMAD.MOV.U32 R89, RZ, RZ, R73 ;  /* 0x000000ffff597224 */ /* 0x000fe200078e0049 */
[----:B------:R-:W-:Y:S01]  /*fc40*/  MOV R73, R222 ;  /* 0x000000de00497202 */ /* 0x000fe20000000f00 */
[----:B------:R-:W-:Y:S01]  /*fc50*/  IMAD.MOV.U32 R74, RZ, RZ, R223 ;  /* 0x000000ffff4a7224 */ /* 0x000fe200078e00df */
[----:B------:R1:W5:Y:S01]  /*fc60*/  LDL.LU R233, [R1+0x1dc] ;  /* 0x0001dc0001e97983 */ /* 0x0003620000300800 */
[----:B------:R-:W-:-:S02]  /*fc70*/  IMAD.MOV.U32 R71, RZ, RZ, R24 ;  /* 0x000000ffff477224 */ /* 0x000fc400078e0018 */
[----:B------:R-:W-:-:S04]  /*fc80*/  IMAD.WIDE.U32 R2, R3, -0x326172a9, RZ ;  /* 0xcd9e8d5703027825 */ /* 0x000fc800078e00ff */
[----:B------:R-:W-:Y:S01]  /*fc90*/  IMAD.WIDE.U32 R222, R0, -0x326172a9, RZ ;  /* 0xcd9e8d5700de7825 */ /* 0x000fe200078e00ff */
[----:B------:R-:W-:-:S03]  /*fca0*/  LOP3.LUT R0, R3, R71, R190, 0x96, !PT ;  /* 0x0000004703007212 */ /* 0x000fc600078e96be */
[----:B------:R-:W-:Y:S01]  /*fcb0*/  IMAD.MOV.U32 R82, RZ, RZ, R35 ;  /* 0x000000ffff527224 */ /* 0x000fe200078e0023 */
[----:B------:R-:W-:Y:S01]  /*fcc0*/  LOP3.LUT R2, R223, R81, R2, 0x96, !PT ;  /* 0x00000051df027212 */ /* 0x000fe200078e9602 */
        /* <DEDUP_REMOVED lines=13> */
[----:B--2---:R-:W-:Y:S01]  /*fda0*/  HMMA.16816.F32.BF16 R76, R4, R16, R40 ;  /* 0x00000010044c723c */ /* 0x004fe20000041828 */
[----:B------:R-:W-:Y:S01]  /*fdb0*/  IMAD.WIDE.U32 R8, R0, -0x2daee0ad, RZ ;  /* 0xd2511f5300087825 */ /* 0x000fe200078e00ff */
[----:B------:R-:W-:Y:S01]  /*fdc0*/  MOV R89, R100 ;  /* 0x0000006400597202 */ /* 0x000fe20000000f00 */
[----:B------:R-:W-:Y:S02]  /*fdd0*/  LDSM.16.MT88.4 R44, [R194+0x1b000] ;  /* 0x01b00000c22c783b */ /* 0x000fe40000004200 */
[----:B------:R-:W-:Y:S01]  /*fde0*/  IMAD.WIDE.U32 R138, R2, -0x2daee0ad, RZ ;  /* 0xd2511f53028a7825 */ /* 0x000fe200078e00ff */
[----:B------:R-:W-:Y:S01]  /*fdf0*/  MOV R25, R60 ;  /* 0x0000003c00197202 */ /* 0x000fe20000000f00 */
[----:B------:R1:W5:Y:S02]  /*fe00*/  LDL.LU R232, [R1+0x1d8] ;  /* 0x0001d80001e87983 */ /* 0x0003640000300800 */
[----:B------:R-:W-:Y:S01]  /*fe10*/  IMAD.MOV.U32 R59, RZ, RZ, R88 ;  /* 0x000000ffff3b7224 */ /* 0x000fe200078e0058 */
[----:B------:R-:W-:Y:S01]  /*fe20*/  MOV R100, R48 ;  /* 0x0000003000647202 */ /* 0x000fe20000000f00 */
[----:B------:R-:W-:-:S02]  /*fe30*/  IMAD.MOV.U32 R35, RZ, RZ, R62 ;  /* 0x000000ffff237224 */ /* 0x000fc400078e003e */
[----:B------:R-:W-:Y:S01]  /*fe40*/  IMAD.MOV.U32 R33, RZ, RZ, R61 ;  /* 0x000000ffff217224 */ /* 0x000fe200078e003d */
[----:B------:R-:W-:Y:S01]  /*fe50*/  LOP3.LUT R2, R139, R75, R8, 0x96, !PT ;  /* 0x0000004b8b027212 */ /* 0x000fe200078e9608 */
[C---:B---3--:R-:W-:Y:S01]  /*fe60*/  HMMA.16816.F32.BF16 R60, R4.reuse, R28, R152 ;  /* 0x0000001c043c723c */ /* 0x048fe20000041898 */
[----:B------:R-:W-:Y:S01]  /*fe70*/  LOP3.LUT R0, R9, R197, R10, 0x96, !PT ;  /* 0x000000c509007212 */ /* 0x000fe200078e960a */
[----:B------:R-:W-:Y:S02]  /*fe80*/  IMAD.MOV.U32 R27, RZ, RZ, R66 ;  /* 0x000000ffff1b7224 */ /* 0x000fe400078e0042 */
        /* <DEDUP_REMOVED lines=16> */
[----:B------:R-:W-:Y:S01]  /*ff90*/  HMMA.16816.F32.BF16 R52, R4, R30, R160 ;  /* 0x0000001e0434723c */ /* 0x000fe200000418a0 */
[----:B------:R-:W-:-:S02]  /*ffa0*/  IMAD.MOV.U32 R68, RZ, RZ, R103 ;  /* 0x000000ffff447224 */ /* 0x000fc400078e0067 */
[----:B------:R-:W-:Y:S01]  /*ffb0*/  IMAD.MOV.U32 R90, RZ, RZ, R72 ;  /* 0x000000ffff5a7224 */ /* 0x000fe200078e0048 */
[----:B------:R-:W-:Y:S01]  /*ffc0*/  PRMT R43, R221, 0x7054, R221 ;  /* 0x00007054dd2b7816 */ /* 0x000fe200000000dd */
[----:B------:R-:W-:Y:S01]  /*ffd0*/  IMAD.MOV.U32 R147, RZ, RZ, R94 ;  /* 0x000000ffff937224 */ /* 0x000fe200078e005e */
[----:B------:R-:W-:Y:S01]  /*ffe0*/  LDSM.16.MT88.4 R16, [R195+0x19000] ;  /* 0x01900000c310783b */ /* 0x000fe20000004200 */
[----:B------:R-:W-:Y:S01]  /*fff0*/  IMAD.WIDE.U32 R2, R2, -0x326172a9, RZ ;  /* 0xcd9e8d5702027825 */ /* 0x000fe200078e00ff */
[C---:B------:R-:W-:Y:S02]  /*10000*/  HMMA.16816.F32.BF16 R100, R4.reuse, R20, R156 ;  /* 0x000000140464723c */ /* 0x040fe4000004189c */
[----:B------:R1:W5:Y:S01]  /*10010*/  LDL.LU R231, [R1+0x1d4] ;  /* 0x0001d40001e77983 */ /* 0x0003620000300800 */
[----:B------:R-:W-:Y:S01]  /*10020*/  IMAD.WIDE.U32 R8, R0, -0x326172a9, RZ ;  /* 0xcd9e8d5700087825 */ /* 0x000fe200078e00ff */
[----:B------:R-:W-:Y:S02]  /*10030*/  MOV R80, R27 ;  /* 0x0000001b00507202 */ /* 0x000fe40000000f00 */
[----:B------:R-:W-:Y:S02]  /*10040*/  LDSM.16.MT88.4 R28, [R193+0x19000] ;  /* 0x01900000c11c783b */ /* 0x000fe40000004200 */
[C---:B------:R-:W-:Y:S02]  /*10050*/  HMMA.16816.F32.BF16 R92, R4.reuse, R22, R148 ;  /* 0x00000016045c723c */ /* 0x040fe40000041894 */
[----:B------:R-:W2:Y:S01]  /*10060*/  LDSM.16.MT88.4 R20, [R196+0x19000] ;  /* 0x01900000c414783b */ /* 0x000ea20000004200 */
[----:B------:R-:W-:Y:S01]  /*10070*/  LOP3.LUT R0, R3, R191, R8, 0x96, !PT ;  /* 0x000000bf03007212 */ /* 0x000fe200078e9608 */
[----:B------:R-:W-:Y:S01]  /*10080*/  IMAD.MOV.U32 R146, RZ, RZ, R32 ;  /* 0x000000ffff927224 */ /* 0x000fe200078e0020 */
[C---:B------:R-:W-:Y:S01]  /*10090*/  LOP3.LUT R10, R2.reuse, 0xffff, RZ, 0xc0, !PT ;  /* 0x0000ffff020a7812 */ /* 0x040fe200078ec0ff */
        /* <DEDUP_REMOVED lines=8> */
[----:B----4-:R-:W-:Y:S01]  /*10120*/  HMMA.16816.F32.BF16 R72, R4, R14, R164 ;  /* 0x0000000e0448723c */ /* 0x010fe200000418a4 */
[----:B------:R-:W-:Y:S01]  /*10130*/  MOV R27, R51 ;  /* 0x00000033001b7202 */ /* 0x000fe20000000f00 */
[----:B------:R-:W-:Y:S01]  /*10140*/  IMAD.MOV.U32 R161, RZ, RZ, R71 ;  /* 0x000000ffffa17224 */ /* 0x000fe200078e0047 */
[----:B------:R-:W-:-:S02]  /*10150*/  SHF.R.U32.HI R3, RZ, 0x10, R0 ;  /* 0x00000010ff037819 */ /* 0x000fc40000011600 */
[----:B------:R-:W-:Y:S02]  /*10160*/  MOV R160, R70 ;  /* 0x0000004600a07202 */ /* 0x000fe40000000f00 */
[----:B------:R-:W-:Y:S01]  /*10170*/  MOV R163, R81 ;  /* 0x0000005100a37202 */ /* 0x000fe20000000f00 */
[----:B------:R-:W-:Y:S01]  /*10180*/  HMMA.16816.F32.BF16 R48, R4, R12, R168 ;  /* 0x0000000c0430723c */ /* 0x000fe200000418a8 */
[----:B------:R-:W-:Y:S01]  /*10190*/  SHF.R.U32.HI R10, RZ, 0x8, R10 ;  /* 0x00000008ff0a7819 */ /* 0x000fe2000001160a */
[----:B------:R-:W-:Y:S01]  /*101a0*/  IMAD.MOV.U32 R162, RZ, RZ, R80 ;  /* 0x000000ffffa27224 */ /* 0x000fe200078e0050 */
[----:B------:R-:W-:Y:S01]  /*101b0*/  MOV R71, R24 ;  /* 0x0000001800477202 */ /* 0x000fe20000000f00 */
[----:B------:R-:W-:Y:S01]  /*101c0*/  IMAD.MOV.U32 R145, RZ, RZ, R36 ;  /* 0x000000ffff917224 */ /* 0x000fe200078e0024 */
[----:B------:R-:W-:Y:S01]  /*101d0*/  MOV R144, R147 ;  /* 0x0000009300907202 */ /* 0x000fe20000000f00 */
[----:B------:R-:W-:Y:S01]  /*101e0*/  IMAD.MOV.U32 R159, RZ, RZ, R68 ;  /* 0x000000ffff9f7224 */ /* 0x000fe200078e0044 */
[----:B------:R-:W-:Y:S01]  /*101f0*/  LOP3.LUT R5, R0, 0xff, RZ, 0xc0, !PT ;  /* 0x000000ff00057812 */ /* 0x000fe200078ec0ff */
[----:B------:R1:W5:Y:S01]  /*10200*/  LDL.LU R230, [R1+0x1d0] ;  /* 0x0001d00001e67983 */ /* 0x0003620000300800 */
[----:B------:R-:W-:-:S02]  /*10210*/  SHF.R.U32.HI R4, RZ, 0x18, R0 ;  /* 0x00000018ff047819 */ /* 0x000fc40000011600 */
[----:B------:R-:W-:Y:S01]  /*10220*/  SHF.R.U32.HI R0, RZ, 0x8, R2 ;  /* 0x00000008ff007819 */ /* 0x000fe20000011602 */
[----:B------:R-:W-:Y:S01]  /*10230*/  IMAD.MOV.U32 R81, RZ, RZ, R26 ;  /* 0x000000ffff517224 */ /* 0x000fe200078e001a */
[----:B------:R-:W-:Y:S01]  /*10240*/  LOP3.LUT R2, R3, 0xff, RZ, 0xc0, !PT ;  /* 0x000000ff03027812 */ /* 0x000fe200078ec0ff */
[----:B------:R-:W-:Y:S01]  /*10250*/  IMAD.MOV.U32 R70, RZ, RZ, R27 ;  /* 0x000000ffff467224 */ /* 0x000fe200078e001b */
[----:B------:R-:W-:Y:S01]  /*10260*/  PRMT R0, R5, 0x5410, R0 ;  /* 0x0000541005007816 */ /* 0x000fe20000000000 */
[----:B------:R-:W-:Y:S01]  /*10270*/  IMAD.MOV.U32 R80, RZ, RZ, R25 ;  /* 0x000000ffff507224 */ /* 0x000fe200078e0019 */
[----:B------:R-:W-:Y:S01]  /*10280*/  PRMT R2, R2, 0x5410, R4 ;  /* 0x0000541002027816 */ /* 0x000fe20000000004 */
[----:B------:R-:W3:Y:S01]  /*10290*/  LDSM.16.MT88.4 R24, [R194+0x19000] ;  /* 0x01900000c218783b */ /* 0x000ee20000004200 */
[----:B------:R-:W-:Y:S01]  /*102a0*/  LOP3.LUT R4, R8, 0xff, RZ, 0xc0, !PT ;  /* 0x000000ff08047812 */ /* 0x000fe200078ec0ff */
[--C-:B------:R-:W-:Y:S01]  /*102b0*/  HSET2.LE.AND R0, R0, R43.reuse, PT ;  /* 0x0000002b00007233 */ /* 0x100fe20003803000 */
[----:B------:R-:W-:Y:S01]  /*102c0*/  PRMT R10, R11, 0x5410, R10 ;  /* 0x000054100b0a7816 */ /* 0x000fe2000000000a */
[----:B------:R-:W-:Y:S01]  /*102d0*/  IMAD.MOV.U32 R155, RZ, RZ, R146 ;  /* 0x000000ffff9b7224 */ /* 0x000fe200078e0092 */
        /* <DEDUP_REMOVED lines=9> */
[----:B------:R-:W4:Y:S01]  /*10370*/  LDSM.16.MT88.4 R12, [R193+0x1b000] ;  /* 0x01b00000c10c783b */ /* 0x000f220000004200 */
[----:B------:R-:W-:Y:S01]  /*10380*/  LOP3.LUT R7, R39, R0, RZ, 0xc0, !PT ;  /* 0x0000000027077212 */ /* 0x000fe200078ec0ff */
[----:B------:R-:W-:-:S02]  /*10390*/  IMAD.MOV.U32 R146, RZ, RZ, R37 ;  /* 0x000000ffff927224 */ /* 0x000fc400078e0025 */
[----:B------:R-:W-:Y:S01]  /*103a0*/  IMAD.MOV.U32 R37, RZ, RZ, R42 ;  /* 0x000000ffff257224 */ /* 0x000fe200078e002a */
[----:B------:R-:W-:Y:S01]  /*103b0*/  MOV R151, R80 ;  /* 0x0000005000977202 */ /* 0x000fe20000000f00 */
[----:B------:R-:W-:Y:S01]  /*103c0*/  IMAD.MOV.U32 R165, RZ, RZ, R81 ;  /* 0x000000ffffa57224 */ /* 0x000fe200078e0051 */
[----:B------:R-:W-:Y:S01]  /*103d0*/  MOV R164, R83 ;  /* 0x0000005300a47202 */ /* 0x000fe20000000f00 */
[----:B------:R-:W-:Y:S01]  /*103e0*/  IMAD.MOV.U32 R158, RZ, RZ, R37 ;  /* 0x000000ffff9e7224 */ /* 0x000fe200078e0025 */
[----:B--2---:R-:W-:Y:S01]  /*103f0*/  HMMA.16816.F32.BF16 R80, R4, R22, R180 ;  /* 0x000000160450723c */ /* 0x004fe200000418b4 */
[----:B------:R-:W-:Y:S01]  /*10400*/  MOV R157, R36 ;  /* 0x00000024009d7202 */ /* 0x000fe20000000f00 */
[----:B------:R-:W-:Y:S01]  /*10410*/  IMAD.MOV.U32 R150, RZ, RZ, R71 ;  /* 0x000000ffff967224 */ /* 0x000fe200078e0047 */
[----:B------:R-:W-:Y:S02]  /*10420*/  MOV R147, R40 ;  /* 0x0000002800937202 */ /* 0x000fe40000000f00 */
[----:B------:R-:W-:Y:S01]  /*10430*/  MOV R148, R69 ;  /* 0x0000004500947202 */ /* 0x000fe20000000f00 */
[----:B------:R-:W-:Y:S01]  /*10440*/  LDSM.16.MT88.4 R40, [R196+0x1b000] ;  /* 0x01b00000c428783b */ /* 0x000fe20000004200 */
[----:B------:R-:W-:-:S03]  /*10450*/  MOV R183, R38 ;  /* 0x0000002600b77202 */ /* 0x000fc60000000f00 */
[----:B------:R-:W2:Y:S01]  /*10460*/  LDSM.16.MT88.4 R36, [R195+0x1b000] ;  /* 0x01b00000c324783b */ /* 0x000ea20000004200 */
[C---:B------:R-:W-:Y:S01]  /*10470*/  HMMA.16816.F32.BF16 R168, R4.reuse, R28, R160 ;  /* 0x0000001c04a8723c */ /* 0x040fe200000418a0 */
[----:B------:R-:W-:Y:S01]  /*10480*/  MOV R11, R154 ;  /* 0x0000009a000b7202 */ /* 0x000fe20000000f00 */
[----:B------:R-:W-:Y:S01]  /*10490*/  IMAD.MOV.U32 R181, RZ, RZ, R33 ;  /* 0x000000ffffb57224 */ /* 0x000fe200078e0021 */
[----:B------:R-:W-:Y:S01]  /*104a0*/  MOV R180, R35 ;  /* 0x0000002300b47202 */ /* 0x000fe20000000f00 */
[----:B------:R-:W-:Y:S01]  /*104b0*/  IMAD.MOV.U32 R167, RZ, RZ, R88 ;  /* 0x000000ffffa77224 */ /* 0x000fe200078e0058 */
[----:B------:R1:W5:Y:S03]  /*104c0*/  LDL.LU R229, [R1+0x1cc] ;  /* 0x0001cc0001e57983 */ /* 0x0003660000300800 */
[C---:B---3--:R-:W-:Y:S01]  /*104d0*/  HMMA.16816.F32.BF16 R160, R4.reuse, R24, R240 ;  /* 0x0000001804a0723c */ /* 0x048fe200000418f0 */
[----:B------:R-:W-:Y:S01]  /*104e0*/  IMAD.MOV.U32 R149, RZ, RZ, R70 ;  /* 0x000000ffff957224 */ /* 0x000fe200078e0046 */
[----:B------:R1:W5:Y:S06]  /*104f0*/  LDL.LU R228, [R1+0x1c8] ;  /* 0x0001c80001e47983 */ /* 0x00036c0000300800 */
[C---:B------:R-:W-:Y:S01]  /*10500*/  HMMA.16816.F32.BF16 R56, R4.reuse, R30, R56 ;  /* 0x0000001e0438723c */ /* 0x040fe20000041838 */
[----:B------:R-:W-:Y:S01]  /*10510*/  IMAD.MOV.U32 R240, RZ, RZ, R155 ;  /* 0x000000fffff07224 */ /* 0x000fe200078e009b */
[----:B------:R-:W-:Y:S01]  /*10520*/  MOV R242, R145 ;  /* 0x0000009100f27202 */ /* 0x000fe20000000f00 */
[----:B------:R-:W-:Y:S01]  /*10530*/  IMAD.MOV.U32 R241, RZ, RZ, R144 ;  /* 0x000000fffff17224 */ /* 0x000fe200078e0090 */
[----:B------:R-:W-:Y:S04]  /*10540*/  LDSM.16.MT88.4 R28, [R194+0x1d000] ;  /* 0x01d00000c21c783b */ /* 0x000fe80000004200 */
[----:B------:R-:W-:Y:S01]  /*10550*/  HMMA.16816.F32.BF16 R152, R4, R20, R184 ;  /* 0x000000140498723c */ /* 0x000fe200000418b8 */
[----:B------:R-:W-:Y:S01]  /*10560*/  IMAD.MOV.U32 R243, RZ, RZ, R146 ;  /* 0x000000fffff37224 */ /* 0x000fe200078e0092 */
[----:B------:R-:W3:Y:S01]  /*10570*/  LDSM.16.MT88.4 R20, [R195+0x1d000] ;  /* 0x01d00000c314783b */ /* 0x000ee20000004200 */
[----:B------:R-:W-:-:S05]  /*10580*/  IMAD.MOV.U32 R156, RZ, RZ, R147 ;  /* 0x000000ffff9c7224 */ /* 0x000fca00078e0093 */
[C---:B----4-:R-:W-:Y:S01]  /*10590*/  HMMA.16816.F32.BF16 R112, R4.reuse, R12, R112 ;  /* 0x0000000c0470723c */ /* 0x050fe20000041870 */
[----:B------:R-:W-:Y:S01]  /*105a0*/  IMAD.MOV.U32 R187, RZ, RZ, R34 ;  /* 0x000000ffffbb7224 */ /* 0x000fe200078e0022 */
[----:B------:R1:W5:Y:S04]  /*105b0*/  LDL.LU R227, [R1+0x1c4] ;  /* 0x0001c40001e37983 */ /* 0x0003680000300800 */
[----:B------:R-:W4:Y:S02]  /*105c0*/  LDSM.16.MT88.4 R32, [R193+0x1d000] ;  /* 0x01d00000c120783b */ /* 0x000f240000004200 */
[C---:B------:R-:W-:Y:S02]  /*105d0*/  HMMA.16816.F32.BF16 R68, R4.reuse, R26, R236 ;  /* 0x0000001a0444723c */ /* 0x040fe400000418ec */
[----:B------:R-:W1:Y:S06]  /*105e0*/  LDSM.16.MT88.4 R24, [R196+0x1d000] ;  /* 0x01d00000c418783b */ /* 0x000e6c0000004200 */
[C---:B------:R-:W-:Y:S01]  /*105f0*/  HMMA.16816.F32.BF16 R132, R4.reuse, R14, R132 ;  /* 0x0000000e0484723c */ /* 0x040fe20000041884 */
[----:B------:R-:W-:Y:S01]  /*10600*/  IMAD.MOV.U32 R182, RZ, RZ, R219 ;  /* 0x000000ffffb67224 */ /* 0x000fe200078e00db */
[----:B------:R-:W-:Y:S01]  /*10610*/  MOV R185, R90 ;  /* 0x0000005a00b97202 */ /* 0x000fe20000000f00 */
[----:B------:R-:W-:Y:S01]  /*10620*/  IMAD.MOV.U32 R184, RZ, RZ, R89 ;  /* 0x000000ffffb87224 */ /* 0x000fe200078e0059 */
[----:B------:R1:W5:Y:S04]  /*10630*/  LDL.LU R226, [R1+0x1c0] ;  /* 0x0001c00001e27983 */ /* 0x0003680000300800 */
[----:B------:R-:W-:Y:S01]  /*10640*/  HMMA.16816.F32.BF16 R236, R4, R44, R140 ;  /* 0x0000002c04ec723c */ /* 0x000fe2000004188c */
[----:B------:R-:W-:Y:S01]  /*10650*/  IMAD.MOV.U32 R186, RZ, RZ, R91 ;  /* 0x000000ffffba7224 */ /* 0x000fe200078e005b */
[----:B------:R1:W5:Y:S01]  /*10660*/  LDL.LU R225, [R1+0x1bc] ;  /* 0x0001bc0001e17983 */ /* 0x0003620000300800 */
[----:B------:R-:W-:-:S03]  /*10670*/  IMAD.MOV.U32 R2, RZ, RZ, R11 ;  /* 0x000000ffff027224 */ /* 0x000fc600078e000b */
[----:B------:R1:W5:Y:S02]  /*10680*/  LDL.LU R224, [R1+0x1b8] ;  /* 0x0001b80001e07983 */ /* 0x0003640000300800 */
[C---:B--2---:R-:W-:Y:S08]  /*10690*/  HMMA.16816.F32.BF16 R140, R4.reuse, R36, R148 ;  /* 0x00000024048c723c */ /* 0x044ff00000041894 */
[C---:B------:R-:W-:Y:S08]  /*106a0*/  HMMA.16816.F32.BF16 R12, R4.reuse, R40, R156 ;  /* 0x00000028040c723c */ /* 0x040ff0000004189c */
[C---:B------:R-:W-:Y:S08]  /*106b0*/  HMMA.16816.F32.BF16 R144, R4.reuse, R16, R176 ;  /* 0x000000100490723c */ /* 0x040ff000000418b0 */
[C---:B------:R-:W-:Y:S08]  /*106c0*/  HMMA.16816.F32.BF16 R88, R4.reuse, R18, R172 ;  /* 0x000000120458723c */ /* 0x040ff000000418ac */
[C---:B------:R-:W-:Y:S01]  /*106d0*/  HMMA.16816.F32.BF16 R180, R4.reuse, R46, R180 ;  /* 0x0000002e04b4723c */ /* 0x040fe200000418b4 */
[----:B------:R-:W-:Y:S01]  /*106e0*/  LOP3.LUT R2, R9, R2, R222, 0x96, !PT ;  /* 0x0000000209027212 */ /* 0x000fe200078e96de */
[----:B------:R2:W5:Y:S06]  /*106f0*/  LDL.LU R220, [R1+0x1b4] ;  /* 0x0001b40001dc7983 */ /* 0x00056c0000300800 */
[----:B------:R-:W-:Y:S01]  /*10700*/  HMMA.16816.F32.BF16 R36, R4, R38, R240 ;  /* 0x000000260424723c */ /* 0x000fe200000418f0 */
        /* <DEDUP_REMOVED lines=8> */
[----:B------:R-:W-:-:S03]  /*10790*/  IMAD.MOV.U32 R156, RZ, RZ, R12 ;  /* 0x000000ffff9c7224 */ /* 0x000fc600078e000c */
[----:B------:R-:W1:Y:S01]  /*107a0*/  LDSM.16.MT88.4 R12, [R194+0x1f000] ;  /* 0x01f00000c20c783b */ /* 0x000e620000004200 */
[----:B---3--:R-:W-:Y:S03]  /*107b0*/  HMMA.16816.F32.BF16 R172, R4, R22, R84 ;  /* 0x0000001604ac723c */ /* 0x008fe60000041854 */
[----:B------:R-:W-:Y:S01]  /*107c0*/  IMAD.MOV.U32 R252, RZ, RZ, R180 ;  /* 0x000000fffffc7224 */ /* 0x000fe200078e00b4 */
[----:B------:R-:W-:Y:S01]  /*107d0*/  MOV R219, R182 ;  /* 0x000000b600db7202 */ /* 0x000fe20000000f00 */
[----:B------:R-:W-:Y:S01]  /*107e0*/  IMAD.MOV.U32 R248, RZ, RZ, R181 ;  /* 0x000000fffff87224 */ /* 0x000fe200078e00b5 */
[----:B------:R2:W5:Y:S01]  /*107f0*/  LDL.LU R218, [R1+0x1b0] ;  /* 0x0001b00001da7983 */ /* 0x0005620000300800 */
[----:B------:R-:W-:-:S04]  /*10800*/  IMAD.MOV.U32 R190, RZ, RZ, R183 ;  /* 0x000000ffffbe7224 */ /* 0x000fc800078e00b7 */
[----:B------:R-:W-:Y:S01]  /*10810*/  IMAD.MOV.U32 R143, RZ, RZ, R37 ;  /* 0x000000ffff8f7224 */ /* 0x000fe200078e0025 */
[----:B------:R-:W-:Y:S01]  /*10820*/  MOV R142, R38 ;  /* 0x00000026008e7202 */ /* 0x000fe20000000f00 */
[----:B------:R-:W-:Y:S01]  /*10830*/  IMAD.MOV.U32 R141, RZ, RZ, R39 ;  /* 0x000000ffff8d7224 */ /* 0x000fe200078e0027 */
[----:B------:R-:W-:Y:S01]  /*10840*/  MOV R140, R36 ;  /* 0x00000024008c7202 */ /* 0x000fe20000000f00 */
[C---:B------:R-:W-:Y:S01]  /*10850*/  HMMA.16816.F32.BF16 R40, R4.reuse, R42, R184 ;  /* 0x0000002a0428723c */ /* 0x040fe200000418b8 */
[----:B------:R2:W5:Y:S04]  /*10860*/  LDL.LU R217, [R1+0x1ac] ;  /* 0x0001ac0001d97983 */ /* 0x0005680000300800 */
[----:B------:R2:W5:Y:S03]  /*10870*/  LDL.LU R216, [R1+0x1a8] ;  /* 0x0001a80001d87983 */ /* 0x0005660000300800 */
[C---:B----4-:R-:W-:Y:S01]  /*10880*/  HMMA.16816.F32.BF16 R36, R4.reuse, R32, R128 ;  /* 0x000000200424723c */ /* 0x050fe20000041880 */
[----:B------:R2:W5:Y:S04]  /*10890*/  LDL.LU R215, [R1+0x1a4] ;  /* 0x0001a40001d77983 */ /* 0x0005680000300800 */
[----:B------:R2:W5:Y:S03]  /*108a0*/  LDL.LU R214, [R1+0x1a0] ;  /* 0x0001a00001d67983 */ /* 0x0005660000300800 */
[C---:B------:R-:W-:Y:S01]  /*108b0*/  HMMA.16816.F32.BF16 R32, R4.reuse, R34, R124 ;  /* 0x000000220420723c */ /* 0x040fe2000004187c */
[----:B------:R2:W5:Y:S04]  /*108c0*/  LDL.LU R213, [R1+0x19c] ;  /* 0x00019c0001d57983 */ /* 0x0005680000300800 */
[----:B------:R2:W5:Y:S03]  /*108d0*/  LDL.LU R212, [R1+0x198] ;  /* 0x0001980001d47983 */ /* 0x0005660000300800 */
[C---:B-1----:R-:W-:Y:S01]  /*108e0*/  HMMA.16816.F32.BF16 R184, R4.reuse, R24, R108 ;  /* 0x0000001804b8723c */ /* 0x042fe2000004186c */
[----:B------:R2:W5:Y:S04]  /*108f0*/  LDL.LU R211, [R1+0x194] ;  /* 0x0001940001d37983 */ /* 0x0005680000300800 */
[----:B------:R2:W5:Y:S03]  /*10900*/  LDL.LU R210, [R1+0x190] ;  /* 0x0001900001d27983 */ /* 0x0005660000300800 */
[----:B------:R-:W-:Y:S01]  /*10910*/  MOV R131, R37 ;  /* 0x0000002500837202 */ /* 0x000fe20000000f00 */
[----:B------:R-:W-:Y:S01]  /*10920*/  IMAD.MOV.U32 R130, RZ, RZ, R38 ;  /* 0x000000ffff827224 */ /* 0x000fe200078e0026 */
[----:B------:R-:W-:Y:S01]  /*10930*/  MOV R129, R39 ;  /* 0x0000002700817202 */ /* 0x000fe20000000f00 */
[----:B------:R-:W-:Y:S01]  /*10940*/  IMAD.MOV.U32 R128, RZ, RZ, R36 ;  /* 0x000000ffff807224 */ /* 0x000fe200078e0024 */
[C---:B------:R-:W-:Y:S01]  /*10950*/  HMMA.16816.F32.BF16 R180, R4.reuse, R26, R104 ;  /* 0x0000001a04b4723c */ /* 0x040fe20000041868 */
[----:B------:R2:W5:Y:S03]  /*10960*/  LDL.LU R209, [R1+0x18c] ;  /* 0x00018c0001d17983 */ /* 0x0005660000300800 */
[----:B------:R-:W-:Y:S01]  /*10970*/  MOV R39, R32 ;  /* 0x0000002000277202 */ /* 0x000fe20000000f00 */
[----:B------:R-:W-:Y:S01]  /*10980*/  IMAD.MOV.U32 R38, RZ, RZ, R33 ;  /* 0x000000ffff267224 */ /* 0x000fe200078e0021 */
[----:B------:R-:W-:Y:S01]  /*10990*/  MOV R37, R34 ;  /* 0x0000002200257202 */ /* 0x000fe20000000f00 */
[----:B------:R-:W-:Y:S01]  /*109a0*/  IMAD.MOV.U32 R36, RZ, RZ, R35 ;  /* 0x000000ffff247224 */ /* 0x000fe200078e0023 */
[C---:B------:R-:W-:Y:S01]  /*109b0*/  HMMA.16816.F32.BF16 R108, R4.reuse, R12, R60 ;  /* 0x0000000c046c723c */ /* 0x040fe2000004183c */
[----:B------:R2:W5:Y:S04]  /*109c0*/  LDL.LU R208, [R1+0x188] ;  /* 0x0001880001d07983 */ /* 0x0005680000300800 */
[----:B------:R2:W5:Y:S03]  /*109d0*/  LDL.LU R207, [R1+0x184] ;  /* 0x0001840001cf7983 */ /* 0x0005660000300800 */
[C---:B------:R-:W-:Y:S01]  /*109e0*/  HMMA.16816.F32.BF16 R32, R4.reuse, R28, R120 ;  /* 0x0000001c0420723c */ /* 0x040fe20000041878 */
[----:B------:R2:W5:Y:S04]  /*109f0*/  LDL.LU R206, [R1+0x180] ;  /* 0x0001800001ce7983 */ /* 0x0005680000300800 */
[----:B------:R2:W5:Y:S03]  /*10a00*/  LDL.LU R205, [R1+0x17c] ;  /* 0x00017c0001cd7983 */ /* 0x0005660000300800 */
[C---:B------:R-:W-:Y:S01]  /*10a10*/  HMMA.16816.F32.BF16 R24, R4.reuse, R14, R52 ;  /* 0x0000000e0418723c */ /* 0x040fe20000041834 */
[----:B------:R2:W5:Y:S04]  /*10a20*/  LDL.LU R204, [R1+0x178] ;  /* 0x0001780001cc7983 */ /* 0x0005680000300800 */
[----:B------:R2:W5:Y:S03]  /*10a30*/  LDL.LU R203, [R1+0x174] ;  /* 0x0001740001cb7983 */ /* 0x0005660000300800 */
[----:B------:R-:W-:Y:S01]  /*10a40*/  HMMA.16816.F32.BF16 R240, R4, R30, R116 ;  /* 0x0000001e04f0723c */ /* 0x000fe20000041874 */
[----:B------:R2:W5:Y:S04]  /*10a50*/  LDL.LU R202, [R1+0x170] ;  /* 0x0001700001ca7983 */ /* 0x0005680000300800 */
[----:B------:R2:W5:Y:S03]  /*10a60*/  LDL.LU.64 R200, [R1+0x168] ;  /* 0x0001680001c87983 */ /* 0x0005660000300a00 */
[----:B------:R-:W-:Y:S01]  /*10a70*/  MOV R3, R35 ;  /* 0x0000002300037202 */ /* 0x000fe20000000f00 */
[----:B------:R-:W-:-:S02]  /*10a80*/  IMAD.MOV.U32 R0, RZ, RZ, R32 ;  /* 0x000000ffff007224 */ /* 0x000fc400078e0020 */
[----:B------:R-:W-:Y:S01]  /*10a90*/  IMAD.MOV.U32 R10, RZ, RZ, R34 ;  /* 0x000000ffff0a7224 */ /* 0x000fe200078e0022 */
[----:B------:R-:W-:Y:S01]  /*10aa0*/  MOV R87, R3 ;  /* 0x0000000300577202 */ /* 0x000fe20000000f00 */
[----:B------:R-:W-:Y:S01]  /*10ab0*/  IMAD.WIDE.U32 R2, R2, -0x2daee0ad, RZ ;  /* 0xd2511f5302027825 */ /* 0x000fe200078e00ff */
[----:B------:R-:W-:Y:S01]  /*10ac0*/  MOV R11, R33 ;  /* 0x00000021000b7202 */ /* 0x000fe20000000f00 */
[----:B------:R-:W-:Y:S01]  /*10ad0*/  HMMA.16816.F32.BF16 R28, R4, R18, R64 ;  /* 0x00000012041c723c */ /* 0x000fe20000041840 */
[----:B------:R2:W5:Y:S01]  /*10ae0*/  LDL.LU R199, [R1+0x164] ;  /* 0x0001640001c77983 */ /* 0x0005620000300800 */
[----:B------:R-:W-:Y:S01]  /*10af0*/  IMAD.MOV.U32 R84, RZ, RZ, R0 ;  /* 0x000000ffff547224 */ /* 0x000fe200078e0000 */
[----:B------:R-:W-:Y:S02]  /*10b00*/  LOP3.LUT R0, R3, R249, R138, 0x96, !PT ;  /* 0x000000f903007212 */ /* 0x000fe400078e968a */
[----:B------:R-:W-:Y:S01]  /*10b10*/  LOP3.LUT R3, R2, 0xffff, RZ, 0xc0, !PT ;  /* 0x0000ffff02037812 */ /* 0x000fe200078ec0ff */
[----:B------:R-:W-:Y:S01]  /*10b20*/  IMAD.MOV.U32 R86, RZ, RZ, R10 ;  /* 0x000000ffff567224 */ /* 0x000fe200078e000a */
[----:B------:R-:W-:-:S02]  /*10b30*/  LOP3.LUT R8, R0, 0xffff, RZ, 0xc0, !PT ;  /* 0x0000ffff00087812 */ /* 0x000fc400078ec0ff */
[----:B------:R-:W-:Y:S01]  /*10b40*/  SHF.R.U32.HI R12, RZ, 0x18, R2 ;  /* 0x00000018ff0c7819 */ /* 0x000fe20000011602 */
[----:B------:R-:W-:Y:S01]  /*10b50*/  HMMA.16816.F32.BF16 R32, R4, R16, R76 ;  /* 0x000000100420723c */ /* 0x000fe2000004184c */
[--C-:B------:R-:W-:Y:S01]  /*10b60*/  SHF.R.U32.HI R9, RZ, 0x10, R0.reuse ;  /* 0x00000010ff097819 */ /* 0x100fe20000011600 */
[----:B------:R2:W5:Y:S01]  /*10b70*/  LDL.LU R198, [R1+0x160] ;  /* 0x0001600001c67983 */ /* 0x0005620000300800 */
[----:B------:R-:W-:Y:S02]  /*10b80*/  LOP3.LUT R14, R0, 0xff, RZ, 0xc0, !PT ;  /* 0x000000ff000e7812 */ /* 0x000fe400078ec0ff */
[----:B------:R-:W-:Y:S01]  /*10b90*/  SHF.R.U32.HI R13, RZ, 0x18, R0 ;  /* 0x00000018ff0d7819 */ /* 0x000fe20000011600 */
[----:B------:R2:W5:Y:S01]  /*10ba0*/  LDL.LU R197, [R1+0x15c] ;  /* 0x00015c0001c57983 */ /* 0x0005620000300800 */
[----:B------:R-:W-:Y:S02]  /*10bb0*/  SHF.R.U32.HI R0, RZ, 0x8, R3 ;  /* 0x00000008ff007819 */ /* 0x000fe40000011603 */
[----:B------:R-:W-:Y:S01]  /*10bc0*/  SHF.R.U32.HI R3, RZ, 0x8, R8 ;  /* 0x00000008ff037819 */ /* 0x000fe20000011608 */
[----:B------:R2:W5:Y:S01]  /*10bd0*/  LDL.LU R192, [R1+0x158] ;  /* 0x0001580001c07983 */ /* 0x0005620000300800 */
[----:B------:R-:W-:-:S02]  /*10be0*/  LOP3.LUT R8, R9, 0xff, RZ, 0xc0, !PT ;  /* 0x000000ff09087812 */ /* 0x000fc400078ec0ff */
[----:B------:R-:W-:Y:S01]  /*10bf0*/  SHF.R.U32.HI R10, RZ, 0x10, R2 ;  /* 0x00000010ff0a7819 */ /* 0x000fe20000011602 */
[----:B------:R-:W-:Y:S01]  /*10c00*/  IMAD.MOV.U32 R46, RZ, RZ, R41 ;  /* 0x000000ffff2e7224 */ /* 0x000fe200078e0029 */
[----:B------:R-:W-:Y:S01]  /*10c10*/  MOV R85, R11 ;  /* 0x0000000b00557202 */ /* 0x000fe20000000f00 */
[----:B------:R-:W-:Y:S01]  /*10c20*/  IMAD.MOV.U32 R45, RZ, RZ, R42 ;  /* 0x000000ffff2d7224 */ /* 0x000fe200078e002a */
[----:B------:R-:W-:Y:S01]  /*10c30*/  LOP3.LUT R11, R2, 0xff, RZ, 0xc0, !PT ;  /* 0x000000ff020b7812 */ /* 0x000fe200078ec0ff */
[----:B------:R-:W-:Y:S01]  /*10c40*/  HMMA.16816.F32.BF16 R176, R4, R20, R96 ;  /* 0x0000001404b0723c */ /* 0x000fe20000041860 */
[----:B------:R-:W-:Y:S01]  /*10c50*/  PRMT R2, R8, 0x5410, R13 ;  /* 0x0000541008027816 */ /* 0x000fe2000000000d */
[----:B------:R-:W-:Y:S01]  /*10c60*/  LDSM.16.MT88.4 R16, [R195+0x1f000] ;  /* 0x01f00000c310783b */ /* 0x000fe20000004200 */
[----:B------:R-:W-:Y:S02]  /*10c70*/  LOP3.LUT R8, R10, 0xff, RZ, 0xc0, !PT ;  /* 0x000000ff0a087812 */ /* 0x000fe400078ec0ff */
[----:B------:R-:W-:-:S02]  /*10c80*/  PRMT R67, R221, 0x7054, R221 ;  /* 0x00007054dd437816 */ /* 0x000fc400000000dd */
[----:B------:R-:W-:Y:S02]  /*10c90*/  PRMT R8, R8, 0x5410, R12 ;  /* 0x0000541008087816 */ /* 0x000fe4000000000c */
[----:B------:R-:W-:Y:S02]  /*10ca0*/  MOV R77, R131 ;  /* 0x00000083004d7202 */ /* 0x000fe40000000f00 */
[----:B------:R-:W-:Y:S01]  /*10cb0*/  MOV R131, R164 ;  /* 0x000000a400837202 */ /* 0x000fe20000000f00 */
[----:B------:R-:W-:-:S05]  /*10cc0*/  HSET2.LE.AND R8, R8, R67, PT ;  /* 0x0000004308087233 */ /* 0x000fca0003803000 */
[----:B------:R-:W-:Y:S02]  /*10cd0*/  LOP3.LUT R131, R131, R8, RZ, 0xc0, !PT ;  /* 0x0000000883837212 */ /* 0x000fe400078ec0ff */
[----:B------:R-:W-:Y:S02]  /*10ce0*/  MOV R8, R252 ;  /* 0x000000fc00087202 */ /* 0x000fe40000000f00 */
[----:B------:R-:W3:Y:S01]  /*10cf0*/  LDL R252, [R1+0xf0] ;  /* 0x0000f00001fc7983 */ /* 0x000ee20000100800 */
[----:B------:R-:W-:Y:S01]  /*10d00*/  PRMT R9, R11, 0x5410, R0 ;  /* 0x000054100b097816 */ /* 0x000fe20000000000 */
[----:B------:R-:W-:Y:S02]  /*10d10*/  IMAD.MOV.U32 R11, RZ, RZ, R190 ;  /* 0x000000ffff0b7224 */ /* 0x000fe400078e00be */
[----:B------:R-:W4:Y:S01]  /*10d20*/  LDL R190, [R1+0xb4] ;  /* 0x0000b40001be7983 */ /* 0x000f220000100800 */
[----:B------:R-:W-:Y:S02]  /*10d30*/  MOV R47, R40 ;  /* 0x00000028002f7202 */ /* 0x000fe40000000f00 */
[----:B------:R-:W-:-:S02]  /*10d40*/  MOV R44, R43 ;  /* 0x0000002b002c7202 */ /* 0x000fc40000000f00 */
        /* <DEDUP_REMOVED lines=10> */
[----:B------:R-:W2:Y:S01]  /*10df0*/  LDSM.16.MT88.4 R164, [R193+0x19800] ;  /* 0x01980000c1a4783b */ /* 0x000ea20000004200 */
[----:B------:R-:W-:Y:S01]  /*10e00*/  IMAD.MOV.U32 R104, RZ, RZ, R148 ;  /* 0x000000ffff687224 */ /* 0x000fe200078e0094 */
[----:B------:R-:W-:Y:S01]  /*10e10*/  MOV R97, R143 ;  /* 0x0000008f00617202 */ /* 0x000fe20000000f00 */
[----:B------:R-:W-:Y:S01]  /*10e20*/  IMAD.MOV.U32 R98, RZ, RZ, R142 ;  /* 0x000000ffff627224 */ /* 0x000fe200078e008e */
[----:B------:R-:W-:Y:S01]  /*10e30*/  MOV R99, R141 ;  /* 0x0000008d00637202 */ /* 0x000fe20000000f00 */
[----:B------:R-:W-:Y:S01]  /*10e40*/  IMAD.MOV.U32 R96, RZ, RZ, R140 ;  /* 0x000000ffff607224 */ /* 0x000fe200078e008c */
[----:B------:R-:W2:Y:S04]  /*10e50*/  LDSM.16.MT88.4 R148, [R196+0x19800] ;  /* 0x01980000c494783b */ /* 0x000ea80000004200 */
[----:B------:R-:W2:Y:S01]  /*10e60*/  LDSM.16.MT88.4 R140, [R195+0x19800] ;  /* 0x01980000c38c783b */ /* 0x000ea20000004200 */
[C---:B-1----:R-:W-:Y:S08]  /*10e70*/  HMMA.16816.F32.BF16 R116, R4.reuse, R40, R48 ;  /* 0x000000280474723c */ /* 0x042ff00000041830 */
[----:B------:R-:W-:Y:S01]  /*10e80*/  HMMA.16816.F32.BF16 R20, R4, R42, R72 ;  /* 0x0000002a0414723c */ /* 0x000fe20000041848 */
[----:B------:R-:W1:Y:S01]  /*10e90*/  LDSM.16.MT88.4 R40, [R193+0x1b800] ;  /* 0x01b80000c128783b */ /* 0x000e620000004200 */
[----:B------:R-:W-:Y:S01]  /*10ea0*/  PRMT R0, R14, 0x5410, R3 ;  /* 0x000054100e007816 */ /* 0x000fe20000000003 */
[----:B------:R-:W-:-:S02]  /*10eb0*/  HSET2.LE.AND R2, R2, R67, PT ;  /* 0x0000004302027233 */ /* 0x000fc40003803000 */
[--C-:B------:R-:W-:Y:S01]  /*10ec0*/  HSET2.LE.AND R3, R9, R67.reuse, PT ;  /* 0x0000004309037233 */ /* 0x100fe20003803000 */
[----:B------:R-:W-:Y:S01]  /*10ed0*/  MOV R121, R159 ;  /* 0x0000009f00797202 */ /* 0x000fe20000000f00 */
[----:B------:R-:W-:Y:S01]  /*10ee0*/  HSET2.LE.AND R0, R0, R67, PT ;  /* 0x0000004300007233 */ /* 0x000fe20003803000 */
[----:B------:R-:W-:Y:S01]  /*10ef0*/  LOP3.LUT R129, R129, R2, RZ, 0xc0, !PT ;  /* 0x0000000281817212 */ /* 0x000fe200078ec0ff */
[----:B------:R-:W-:Y:S01]  /*10f00*/  IMAD.MOV.U32 R122, RZ, RZ, R158 ;  /* 0x000000ffff7a7224 */ /* 0x000fe200078e009e */
[----:B------:R-:W-:Y:S01]  /*10f10*/  LOP3.LUT R130, R130, R3, RZ, 0xc0, !PT ;  /* 0x0000000382827212 */ /* 0x000fe200078ec0ff */
[----:B------:R-:W-:Y:S01]  /*10f20*/  IMAD.MOV.U32 R120, RZ, RZ, R156 ;  /* 0x000000ffff787224 */ /* 0x000fe200078e009c */
[----:B------:R-:W-:Y:S02]  /*10f30*/  LOP3.LUT R128, R128, R0, RZ, 0xc0, !PT ;  /* 0x0000000080807212 */ /* 0x000fe400078ec0ff */
[----:B------:R-:W-:Y:S01]  /*10f40*/  MOV R123, R157 ;  /* 0x0000009d007b7202 */ /* 0x000fe20000000f00 */
[----:B------:R-:W-:Y:S01]  /*10f50*/  HMMA.16816.F32.BF16 R124, R4, R16, R100 ;  /* 0x00000010047c723c */ /* 0x000fe20000041864 */
[----:B------:R-:W1:Y:S01]  /*10f60*/  LDSM.16.MT88.4 R156, [R194+0x19800] ;  /* 0x01980000c29c783b */ /* 0x000e620000004200 */
[----:B------:R-:W-:Y:S01]  /*10f70*/  MOV R12, R96 ;  /* 0x00000060000c7202 */ /* 0x000fe20000000f00 */
[----:B------:R-:W-:-:S02]  /*10f80*/  IMAD.MOV.U32 R13, RZ, RZ, R97 ;  /* 0x000000ffff0d7224 */ /* 0x000fc400078e0061 */
[----:B------:R-:W1:Y:S02]  /*10f90*/  LDSM.16.MT88.4 R72, [R193+0x1d800] ;  /* 0x01d80000c148783b */ /* 0x000e640000004200 */
        /* <DEDUP_REMOVED lines=22> */
[----:B------:R-:W-:Y:S03]  /*11100*/  LDSM.16.MT88.4 R48, [R194+0x1b800] ;  /* 0x01b80000c230783b */ /* 0x000fe60000004200 */
[C---:B------:R-:W-:Y:S01]  /*11110*/  HMMA.16816.F32.BF16 R148, R128.reuse, R150, R80 ;  /* 0x000000968094723c */ /* 0x040fe20000041850 */
[----:B------:R-:W2:Y:S04]  /*11120*/  LDSM.16.MT88.4 R80, [R194+0x1d800] ;  /* 0x01d80000c250783b */ /* 0x000ea80000004200 */
[----:B------:R-:W2:Y:S03]  /*11130*/  LDSM.16.MT88.4 R64, [R195+0x1b800] ;  /* 0x01b80000c340783b */ /* 0x000ea60000004200 */
[C---:B------:R-:W-:Y:S01]  /*11140*/  HMMA.16816.F32.BF16 R144, R128.reuse, R140, R144 ;  /* 0x0000008c8090723c */ /* 0x040fe20000041890 */
[----:B------:R-:W-:Y:S04]  /*11150*/  LDSM.16.MT88.4 R96, [R195+0x1d800] ;  /* 0x01d80000c360783b */ /* 0x000fe80000004200 */
[----:B------:R-:W-:Y:S03]  /*11160*/  LDSM.16.MT88.4 R104, [R193+0x1f800] ;  /* 0x01f80000c168783b */ /* 0x000fe60000004200 */
[C---:B------:R-:W-:Y:S01]  /*11170*/  HMMA.16816.F32.BF16 R140, R128.reuse, R142, R88 ;  /* 0x0000008e808c723c */ /* 0x040fe20000041858 */
[----:B------:R-:W2:Y:S04]  /*11180*/  LDSM.16.MT88.4 R88, [R196+0x1d800] ;  /* 0x01d80000c458783b */ /* 0x000ea80000004200 */
[----:B------:R-:W-:Y:S03]  /*11190*/  LDSM.16.MT88.4 R120, [R196+0x1f800] ;  /* 0x01f80000c478783b */ /* 0x000fe60000004200 */
[----:B-1----:R-:W-:Y:S01]  /*111a0*/  HMMA.16816.F32.BF16 R36, R128, R40, R112 ;  /* 0x000000288024723c */ /* 0x002fe20000041870 */
[----:B------:R-:W1:Y:S07]  /*111b0*/  LDSM.16.MT88.4 R112, [R194+0x1f800] ;  /* 0x01f80000c270783b */ /* 0x000e6e0000004200 */
[----:B------:R-:W-:Y:S01]  /*111c0*/  HMMA.16816.F32.BF16 R16, R4, R18, R92 ;  /* 0x000000120410723c */ /* 0x000fe2000004185c */
[----:B------:R-:W1:Y:S01]  /*111d0*/  LDSM.16.MT88.4 R4, [R195+0x1f800] ;  /* 0x01f80000c304783b */ /* 0x000e620000004200 */
[----:B------:R-:W-:Y:S01]  /*111e0*/  IMAD.MOV.U32 R9, RZ, RZ, R248 ;  /* 0x000000ffff097224 */ /* 0x000fe200078e00f8 */
[----:B------:R-:W-:-:S04]  /*111f0*/  MOV R10, R219 ;  /* 0x000000db000a7202 */ /* 0x000fc80000000f00 */
[----:B------:R-:W-:Y:S01]  /*11200*/  MOV R92, R47 ;  /* 0x0000002f005c7202 */ /* 0x000fe20000000f00 */
[----:B------:R-:W-:Y:S01]  /*11210*/  IMAD.MOV.U32 R93, RZ, RZ, R46 ;  /* 0x000000ffff5d7224 */ /* 0x000fe200078e002e */
[----:B------:R-:W-:Y:S01]  /*11220*/  MOV R94, R45 ;  /* 0x0000002d005e7202 */ /* 0x000fe20000000f00 */
[----:B------:R-:W-:Y:S01]  /*11230*/  IMAD.MOV.U32 R95, RZ, RZ, R44 ;  /* 0x000000ffff5f7224 */ /* 0x000fe200078e002c */
[----:B------:R-:W-:Y:S01]  /*11240*/  HMMA.16816.F32.BF16 R160, R128, R156, R160 ;  /* 0x0000009c80a0723c */ /* 0x000fe200000418a0 */
[----:B------:R-:W-:-:S07]  /*11250*/  IADD3 R222, P0, R188, -0x100, RZ ;  /* 0xffffff00bcde7810 */ /* 0x000fce0007f1e0ff */
[C---:B------:R-:W-:Y:S08]  /*11260*/  HMMA.16816.F32.BF16 R156, R128.reuse, R158, R68 ;  /* 0x0000009e809c723c */ /* 0x040ff00000041844 */
[----:B------:R-:W-:Y:S01]  /*11270*/  HMMA.16816.F32.BF16 R68, R128, R72, R100 ;  /* 0x000000488044723c */ /* 0x000fe20000041864 */
[----:B------:R-:W-:-:S07]  /*11280*/  IADD3.X R223, R189, -0x1, RZ, P0, !PT ;  /* 0xffffffffbddf7810 */ /* 0x000fce00007fe4ff */
        /* <DEDUP_REMOVED lines=12> */
[----:B------:R-:W-:Y:S01]  /*11350*/  HMMA.16816.F32.BF16 R48, R128, R50, R8 ;  /* 0x000000328030723c */ /* 0x000fe20000041808 */
[----:B------:R-:W-:Y:S01]  /*11360*/  MOV R135, R246 ;  /* 0x000000f600877202 */ /* 0x000fe20000000f00 */
[----:B------:R-:W-:-:S06]  /*11370*/  IMAD.MOV.U32 R132, RZ, RZ, R247 ;  /* 0x000000ffff847224 */ /* 0x000fcc00078e00f7 */
[C---:B------:R-:W-:Y:S08]  /*11380*/  HMMA.16816.F32.BF16 R64, R128.reuse, R66, R12 ;  /* 0x000000428040723c */ /* 0x040ff0000004180c */
[----:B------:R-:W-:Y:S01]  /*11390*/  HMMA.16816.F32.BF16 R80, R128, R82, R240 ;  /* 0x000000528050723c */ /* 0x000fe200000418f0 */
[----:B---3--:R-:W-:-:S07]  /*113a0*/  ISETP.GT.AND P1, PT, R246, R252, PT ;  /* 0x000000fcf600720c */ /* 0x008fce0003f24270 */
[----:B------:R-:W-:Y:S01]  /*113b0*/  HMMA.16816.F32.BF16 R88, R128, R90, R180 ;  /* 0x0000005a8058723c */ /* 0x000fe200000418b4 */
[----:B----4-:R-:W-:-:S07]  /*113c0*/  MOV R133, R190 ;  /* 0x000000be00857202 */ /* 0x010fce0000000f00 */
        /* <DEDUP_REMOVED lines=8> */
[----:B------:R-:W-:-:S04]  /*11450*/  DEPBAR.LE SB0, 0x0 ;  /* 0x000080000000791a */ /* 0x000fc80000000000 */
[----:B------:R-:W3:Y:S01]  /*11460*/  LDL.64 R138, [R1+0xf8] ;  /* 0x0000f800018a7983 */ /* 0x000ee20000100a00 */
[----:B------:R-:W-:Y:S03]  /*11470*/  WARPSYNC 0xffffffff ;  /* 0xffffffff00007948 */ /* 0x000fe60003800000 */
[----:B------:R-:W-:Y:S06]  /*11480*/  BAR.SYNC.DEFER_BLOCKING 0x0 ;  /* 0x0000000000007b1d */ /* 0x000fec0000010000 */
[----:B-----5:R-:W-:Y:S01]  /*11490*/  @P6 STS.128 [R220+0x18000], RZ ;  /* 0x018000ffdc006388 */ /* 0x020fe20000000c00 */
[----:B--2---:R-:W-:-:S04]  /*114a0*/  IADD3 R247, R219, -0x3, RZ ;  /* 0xfffffffddbf77810 */ /* 0x004fc80007ffe0ff */
[----:B------:R-:W-:Y:S01]  /*114b0*/  SHF.R.S32.HI R4, RZ, 0x1f, R247 ;  /* 0x0000001fff047819 */ /* 0x000fe200000114f7 */
[-C--:B------:R-:W-:Y:S02]  /*114c0*/  IMAD R0, R235, R247.reuse, RZ ;  /* 0x000000f7eb007224 */ /* 0x080fe400078e02ff */
[----:B------:R-:W-:-:S04]  /*114d0*/  IMAD.WIDE.U32 R2, R234, R247, RZ ;  /* 0x000000f7ea027225 */ /* 0x000fc800078e00ff */
[----:B------:R-:W-:Y:S01]  /*114e0*/  IMAD R4, R234, R4, R0 ;  /* 0x00000004ea047224 */ /* 0x000fe200078e0200 */
[----:B---3--:R-:W-:-:S03]  /*114f0*/  LEA R0, P0, R2, R138, 0x6 ;  /* 0x0000008a02007211 */ /* 0x008fc600078030ff */
[----:B------:R-:W-:Y:S01]  /*11500*/  IMAD.IADD R3, R3, 0x1, R4 ;  /* 0x0000000103037824 */ /* 0x000fe200078e0204 */
[CC--:B------:R-:W-:Y:S02]  /*11510*/  @!P6 LEA R20, P2, R0.reuse, R250.reuse, 0x1 ;  /* 0x000000fa0014e211 */ /* 0x0c0fe400078408ff */
[-C--:B------:R-:W-:Y:S02]  /*11520*/  @!P5 LEA R16, P1, R0, R250.reuse, 0x1 ;  /* 0x000000fa0010d211 */ /* 0x080fe400078208ff */
[----:B------:R-:W-:Y:S02]  /*11530*/  LEA.HI.X R3, R2, R139, R3, 0x6, P0 ;  /* 0x0000008b02037211 */ /* 0x000fe400000f3403 */
[C---:B------:R-:W-:Y:S02]  /*11540*/  @!P4 LEA R14, P0, R0.reuse, R250, 0x1 ;  /* 0x000000fa000ec211 */ /* 0x040fe400078008ff */
[----:B------:R-:W-:Y:S02]  /*11550*/  @!P6 LEA.HI.X R21, R0, R251, R3, 0x1, P2 ;  /* 0x000000fb0015e211 */ /* 0x000fe400010f0c03 */
[----:B------:R-:W-:-:S02]  /*11560*/  LEA R2, P2, R234, R0, 0x5 ;  /* 0x00000000ea027211 */ /* 0x000fc400078428ff */
[CCC-:B------:R-:W-:Y:S01]  /*11570*/  @!P5 LEA.HI.X R17, R0.reuse, R251.reuse, R3.reuse, 0x1, P1 ;  /* 0x000000fb0011d211 */ /* 0x1c0fe200008f0c03 */
[----:B------:R-:W-:Y:S01]  /*11580*/  @!PT LDS RZ, [RZ] ;  /* 0x00000000fffff984 */ /* 0x000fe20000000800 */
[----:B------:R-:W-:Y:S01]  /*11590*/  @!PT LDS RZ, [RZ] ;  /* 0x00000000fffff984 */ /* 0x000fe20000000800 */
[----:B------:R-:W-:Y:S01]  /*115a0*/  @!PT LDS RZ, [RZ] ;  /* 0x00000000fffff984 */ /* 0x000fe20000000800 */
[----:B------:R1:W-:Y:S01]  /*115b0*/  @!P6 LDGSTS.E.BYPASS.LTC128B.128 [R220+0x18000], [R20.64] ;  /* 0x1800000014dcefae */ /* 0x0003e2000b901d44 */
[CC--:B------:R-:W-:Y:S02]  /*115c0*/  @!P3 LEA R12, P1, R0.reuse, R250.reuse, 0x1 ;  /* 0x000000fa000cb211 */ /* 0x0c0fe400078208ff */
[----:B------:R-:W-:Y:S02]  /*115d0*/  @!P4 LEA.HI.X R15, R0, R251, R3, 0x1, P0 ;  /* 0x000000fb000fc211 */ /* 0x000fe400000f0c03 */
[----:B------:R-:W-:Y:S02]  /*115e0*/  @!P6 LEA R18, P0, R2, R250, 0x1 ;  /* 0x000000fa0212e211 */ /* 0x000fe400078008ff */
[----:B------:R-:W-:Y:S01]  /*115f0*/  LEA.HI.X R4, R234, R3, R235, 0x5, P2 ;  /* 0x00000003ea047211 */ /* 0x000fe200010f2ceb */
        /* <DEDUP_REMOVED lines=45> */
[----:B------:R-:W-:Y:S04]  /*118d0*/  LDSM.16.M88.4 R172, [R203] ;  /* 0x00000000cbac783b */ /* 0x000fe80000000200 */
[----:B------:R-:W-:Y:S04]  /*118e0*/  LDSM.16.M88.4 R132, [R218] ;  /* 0x00000000da84783b */ /* 0x000fe80000000200 */
[----:B----4-:R-:W1:Y:S04]  /*118f0*/  LDSM.16.M88.4 R8, [R199] ;  /* 0x00000000c708783b */ /* 0x010e680000000200 */
[----:B------:R-:W-:Y:S04]  /*11900*/  LDSM.16.M88.4 R32, [R192+0x11000] ;  /* 0x01100000c020783b */ /* 0x000fe80000000200 */
[----:B--2---:R-:W2:Y:S04]  /*11910*/  LDSM.16.M88.4 R4, [R200] ;  /* 0x00000000c804783b */ /* 0x004ea80000000200 */
[----:B------:R-:W0:Y:S01]  /*11920*/  LDGDEPBAR ;  /* 0x00000000000079af */ /* 0x000e220000000000 */
[C---:B-1----:R-:W-:Y:S08]  /*11930*/  HMMA.16816.F32.BF16 R28, R8.reuse, R12, RZ ;  /* 0x0000000c081c723c */ /* 0x042ff000000418ff */
[C---:B------:R-:W-:Y:S08]  /*11940*/  HMMA.16816.F32.BF16 R24, R8.reuse, R14, RZ ;  /* 0x0000000e0818723c */ /* 0x040ff000000418ff */
[C---:B------:R-:W-:Y:S08]  /*11950*/  HMMA.16816.F32.BF16 R12, R8.reuse, R22, RZ ;  /* 0x00000016080c723c */ /* 0x040ff000000418ff */
[----:B------:R-:W-:Y:S01]  /*11960*/  HMMA.16816.F32.BF16 R16, R8, R20, RZ ;  /* 0x000000140810723c */ /* 0x000fe200000418ff */
[----:B------:R-:W1:Y:S07]  /*11970*/  LDSM.16.M88.4 R20, [R217] ;  /* 0x00000000d914783b */ /* 0x000e6e0000000200 */
[C---:B--2---:R-:W-:Y:S08]  /*11980*/  HMMA.16816.F32.BF16 R176, R4.reuse, R172, R28 ;  /* 0x000000ac04b0723c */ /* 0x044ff0000004181c */
[----:B------:R-:W-:Y:S08]  /*11990*/  HMMA.16816.F32.BF16 R28, R4, R134, R12 ;  /* 0x00000086041c723c */ /* 0x000ff0000004180c */
        /* <DEDUP_REMOVED lines=192> */
[----:B------:R-:W1:Y:S01]  /*125a0*/  LDSM.16.M88.4 R8, [R197+0x7800] ;  /* 0x00780000c508783b */ /* 0x000e620000000200 */
[----:B------:R-:W-:Y:S01]  /*125b0*/  ISETP.GT.AND P0, PT, R247, R252, PT ;  /* 0x000000fcf700720c */ /* 0x000fe20003f04270 */
[----:B------:R-:W-:-:S05]  /*125c0*/  DEPBAR.LE SB0, 0x0 ;  /* 0x000080000000791a */ /* 0x000fca0000000000 */
[C---:B-1----:R-:W-:Y:S08]  /*125d0*/  HMMA.16816.F32.BF16 R240, R4.reuse, R8, R20 ;  /* 0x0000000804f0723c */ /* 0x042ff00000041814 */
[----:B------:R-:W-:Y:S01]  /*125e0*/  HMMA.16816.F32.BF16 R4, R4, R10, R12 ;  /* 0x0000000a0404723c */ /* 0x000fe2000004180c */
[----:B------:R-:W-:Y:S11]  /*125f0*/  @!UPT UIADD3 URZ, URZ, URZ, URZ ;  /* 0x0000003f3f3ff290 */ /* 0x000ff6000fffe03f */
[----:B------:R-:W-:Y:S11]  /*12600*/  BSSY B1, `(.L_x_1942) ;  /* 0x000004e000017945 */ /* 0x000ff60003800000 */
[----:B------:R1:W-:Y:S04]  /*12610*/  STL.64 [R1], R4 ;  /* 0x0000000401007387 */ /* 0x0003e80000100a00 */
[----:B------:R1:W-:Y:S04]  /*12620*/  STL.64 [R1+0x8], R6 ;  /* 0x0000080601007387 */ /* 0x0003e80000100a00 */
[----:B------:R-:W-:Y:S06]  /*12630*/  BAR.SYNC.DEFER_BLOCKING 0x0 ;  /* 0x0000000000007b1d */ /* 0x000fec0000010000 */
[----:B------:R-:W-:Y:S05]  /*12640*/  @!P0 BRA `(.L_x_1943) ;  /* 0x0000049000008947 */ /* 0x000fea0003800000 */
[----:B------:R-:W2:Y:S01]  /*12650*/  LDL.64 R138, [R1+0xe8] ;  /* 0x0000e800018a7983 */ /* 0x000ea20000100a00 */
[----:B------:R-:W-:Y:S01]  /*12660*/  IADD3 R2, R219, -0x4, RZ ;  /* 0xfffffffcdb027810 */ /* 0x000fe20007ffe0ff */
[----:B------:R-:W-:Y:S02]  /*12670*/  BSSY B0, `(.L_x_1944) ;  /* 0x0000045000007945 */ /* 0x000fe40003800000 */
[----:B------:R3:W-:Y:S01]  /*12680*/  @P6 STS.128 [R220+0x10000], RZ ;  /* 0x010000ffdc006388 */ /* 0x0007e20000000c00 */
[----:B------:R-:W-:Y:S01]  /*12690*/  SHF.R.S32.HI R3, RZ, 0x1f, R2 ;  /* 0x0000001fff037819 */ /* 0x000fe20000011402 */
[----:B------:R-:W-:-:S04]  /*126a0*/  IMAD R0, R233, R2, RZ ;  /* 0x00000002e9007224 */ /* 0x000fc800078e02ff */
[C---:B------:R-:W-:Y:S02]  /*126b0*/  IMAD R0, R232.reuse, R3, R0 ;  /* 0x00000003e8007224 */ /* 0x040fe400078e0200 */
[----:B------:R-:W-:-:S04]  /*126c0*/  IMAD.WIDE.U32 R2, R232, R2, RZ ;  /* 0x00000002e8027225 */ /* 0x000fc800078e00ff */
[----:B------:R-:W-:Y:S01]  /*126d0*/  IMAD.IADD R3, R3, 0x1, R0 ;  /* 0x0000000103037824 */ /* 0x000fe200078e0200 */
[----:B--2---:R-:W-:-:S04]  /*126e0*/  LEA R0, P0, R2, R138, 0x6 ;  /* 0x0000008a02007211 */ /* 0x004fc800078030ff */
[----:B------:R-:W-:Y:S01]  /*126f0*/  LEA.HI.X R2, R2, R139, R3, 0x6, P0 ;  /* 0x0000008b02027211 */ /* 0x000fe200000f3403 */
[----:B------:R-:W-:Y:S01]  /*12700*/  IMAD.SHL.U32 R3, R232, 0x20, RZ ;  /* 0x00000020e8037824 */ /* 0x000fe200078e00ff */
[----:B-1----:R-:W-:-:S04]  /*12710*/  @!P6 LEA R4, P0, R0, R244, 0x1 ;  /* 0x000000f40004e211 */ /* 0x002fc800078008ff */
[----:B------:R-:W-:-:S05]  /*12720*/  @!P6 LEA.HI.X R5, R0, R245, R2, 0x1, P0 ;  /* 0x000000f50005e211 */ /* 0x000fca00000f0c02 */
[----:B------:R-:W-:Y:S01]  /*12730*/  @!PT LDS RZ, [RZ] ;  /* 0x00000000fffff984 */ /* 0x000fe20000000800 */
[----:B------:R-:W-:Y:S01]  /*12740*/  @!PT LDS RZ, [RZ] ;  /* 0x00000000fffff984 */ /* 0x000fe20000000800 */
[----:B------:R-:W-:Y:S01]  /*12750*/  @!PT LDS RZ, [RZ] ;  /* 0x00000000fffff984 */ /* 0x000fe20000000800 */
[----:B------:R1:W-:Y:S04]  /*12760*/  @!P6 LDGSTS.E.BYPASS.LTC128B.128 [R220+0x10000], [R4.64] ;  /* 0x1000000004dcefae */ /* 0x0003e8000b901d44 */
[----:B------:R3:W-:Y:S01]  /*12770*/  @P5 STS.128 [R220+0x12000], RZ ;  /* 0x012000ffdc005388 */ /* 0x0007e20000000c00 */
[----:B-1----:R-:W-:-:S04]  /*12780*/  @!P5 LEA R4, P0, R0, R244, 0x1 ;  /* 0x000000f40004d211 */ /* 0x002fc800078008ff */
[----:B------:R-:W-:-:S05]  /*12790*/  @!P5 LEA.HI.X R5, R0, R245, R2, 0x1, P0 ;  /* 0x000000f50005d211 */ /* 0x000fca00000f0c02 */
[----:B------:R-:W-:Y:S01]  /*127a0*/  @!PT LDS RZ, [RZ] ;  /* 0x00000000fffff984 */ /* 0x000fe20000000800 */
[----:B------:R-:W-:Y:S01]  /*127b0*/  @!PT LDS RZ, [RZ] ;  /* 0x00000000fffff984 */ /* 0x000fe20000000800 */
[----:B------:R-:W-:Y:S01]  /*127c0*/  @!PT LDS RZ, [RZ] ;  /* 0x00000000fffff984 */ /* 0x000fe20000000800 */
[----:B------:R1:W-:Y:S04]  /*127d0*/  @!P5 LDGSTS.E.BYPASS.LTC128B.128 [R220+0x12000], [R4.64+0x80] ;  /* 0x1200008004dcdfae */ /* 0x0003e8000b901d44 */
        /* <DEDUP_REMOVED lines=9> */
[--C-:B------:R-:W-:Y:S02]  /*12870*/  @!P3 LEA.HI.X R5, R0, R245, R2.reuse, 0x1, P0 ;  /* 0x000000f50005b211 */ /* 0x100fe400000f0c02 */
[----:B------:R-:W-:Y:S02]  /*12880*/  IADD3 R0, P0, R3, R0, RZ ;  /* 0x0000000003007210 */ /* 0x000fe40007f1e0ff */
[----:B------:R-:W-:Y:S01]  /*12890*/  SHF.L.U64.HI R3, R232, 0x5, R233 ;  /* 0x00000005e8037819 */ /* 0x000fe200000102e9 */
[----:B------:R-:W-:Y:S01]  /*128a0*/  @!PT LDS RZ, [RZ] ;  /* 0x00000000fffff984 */ /* 0x000fe20000000800 */
[----:B------:R-:W-:Y:S01]  /*128b0*/  @!PT LDS RZ, [RZ] ;  /* 0x00000000fffff984 */ /* 0x000fe20000000800 */
[----:B------:R-:W-:Y:S01]  /*128c0*/  @!PT LDS RZ, [RZ] ;  /* 0x00000000fffff984 */ /* 0x000fe20000000800 */
[----:B------:R1:W-:Y:S04]  /*128d0*/  @!P3 LDGSTS.E.BYPASS.LTC128B.128 [R220+0x16000], [R4.64+0x180] ;  /* 0x1600018004dcbfae */ /* 0x0003e8000b901d44 */
[----:B------:R-:W-:Y:S01]  /*128e0*/  IMAD.X R2, R3, 0x1, R2, P0 ;  /* 0x0000000103027824 */ /* 0x000fe200000e0602 */
[----:B------:R3:W-:Y:S01]  /*128f0*/  @P6 STS.128 [R220+0x11000], RZ ;  /* 0x011000ffdc006388 */ /* 0x0007e20000000c00 */
        /* <DEDUP_REMOVED lines=21> */
[----:B------:R-:W-:Y:S05]  /*12a50*/  @P3 BRA `(.L_x_1945) ;  /* 0x0000006000003947 */ /* 0x000fea0003800000 */
[----:B---3--:R-:W-:-:S04]  /*12a60*/  LEA R4, P0, R0, R244, 0x1 ;  /* 0x000000f400047211 */ /* 0x008fc800078008ff */
[----:B------:R-:W-:-:S05]  /*12a70*/  LEA.HI.X R5, R0, R245, R2, 0x1, P0 ;  /* 0x000000f500057211 */ /* 0x000fca00000f0c02 */
[----:B------:R-:W-:Y:S01]  /*12a80*/  @!PT LDS RZ, [RZ] ;  /* 0x00000000fffff984 */ /* 0x000fe20000000800 */
[----:B------:R-:W-:Y:S01]  /*12a90*/  @!PT LDS RZ, [RZ] ;  /* 0x00000000fffff984 */ /* 0x000fe20000000800 */
[----:B------:R-:W-:Y:S01]  /*12aa0*/  @!PT LDS RZ, [RZ] ;  /* 0x00000000fffff984 */ /* 0x000fe20000000800 */
[----:B------:R1:W-:Y:S04]  /*12ab0*/  LDGSTS.E.BYPASS.LTC128B.128 [R220+0x17000], [R4.64+0x180] ;  /* 0x1700018004dc7fae */ /* 0x0003e8000b901d44 */
.L_x_1945:
[----:B------:R-:W-:Y:S05]  /*12ac0*/  BSYNC B0 ;  /* 0x0000000000007941 */ /* 0x000fea0003800000 */
.L_x_1944:
[----:B------:R-:W0:Y:S02]  /*12ad0*/  LDGDEPBAR ;  /* 0x00000000000079af */ /* 0x000e240000000000 */
.L_x_1943:
[----:B------:R-:W-:Y:S05]  /*12ae0*/  BSYNC B1 ;  /* 0x0000000000017941 */ /* 0x000fea0003800000 */
.L_x_1942:
[----:B------:R-:W2:Y:S04]  /*12af0*/  LDL R0, [R1+0xd0] ;  /* 0x0000d00001007983 */ /* 0x000ea80000100800 */
[----:B------:R-:W4:Y:S04]  /*12b00*/  S2R R2, SR_TID.X ;  /* 0x0000000000027919 */ /* 0x000f280000002100 */
[----:B------:R1:W-:Y:S04]  /*12b10*/  STL [R1+0x1d8], R251 ;  /* 0x0001d8fb01007387 */ /* 0x0003e80000100800 */
[----:B------:R-:W-:Y:S04]  /*12b20*/  STL [R1+0x1d4], R250 ;  /* 0x0001d4fa01007387 */ /* 0x000fe80000100800 */
[----:B------:R-:W-:Y:S04]  /*12b30*/  STL [R1+0x1d0], R245 ;  /* 0x0001d0f501007387 */ /* 0x000fe80000100800 */
[----:B------:R-:W-:Y:S04]  /*12b40*/  STL [R1+0x1cc], R244 ;  /* 0x0001ccf401007387 */ /* 0x000fe80000100800 */
[----:B------:R-:W-:Y:S04]  /*12b50*/  STL [R1+0x1c8], R235 ;  /* 0x0001c8eb01007387 */ /* 0x000fe80000100800 */
[----:B------:R3:W-:Y:S01]  /*12b60*/  STL [R1+0x1c4], R234 ;  /* 0x0001c4ea01007387 */ /* 0x0007e20000100800 */
[----:B----4-:R-:W-:-:S03]  /*12b70*/  IMAD.SHL.U32 R2, R2, 0x2, RZ ;  /* 0x0000000202027824 */ /* 0x010fc600078e00ff */
[----:B------:R-:W-:Y:S02]  /*12b80*/  STL [R1+0x1c0], R233 ;  /* 0x0001c0e901007387 */ /* 0x000fe40000100800 */
[----:B------:R-:W-:Y:S02]  /*12b90*/  LOP3.LUT R2, R2, 0x6, RZ, 0xc0, !PT ;  /* 0x0000000602027812 */ /* 0x000fe400078ec0ff */
[----:B------:R-:W-:Y:S03]  /*12ba0*/  STL [R1+0x1bc], R232 ;  /* 0x0001bce801007387 */ /* 0x000fe60000100800 */
[----:B------:R-:W-:Y:S01]  /*12bb0*/  IMAD R2, R247, 0x40, R2 ;  /* 0x00000040f7027824 */ /* 0x000fe200078e0202 */
        /* <DEDUP_REMOVED lines=24> */
[----:B-1----:R-:W2:Y:S04]  /*12d40*/  LDL R251, [R1] ;  /* 0x0000000001fb7983 */ /* 0x002ea80000100800 */
[----:B------:R-:W2:Y:S01]  /*12d50*/  LDL.LU R139, [R1+0x8] ;  /* 0x00000800018b7983 */ /* 0x000ea20000300800 */
[----:B------:R-:W-:-:S03]  /*12d60*/  ISETP.GE.AND P2, PT, R2, R228, PT ;  /* 0x000000e40200720c */ /* 0x000fc60003f46270 */
[----:B------:R-:W2:Y:S01]  /*12d70*/  LDL R138, [R1+0x4] ;  /* 0x00000400018a7983 */ /* 0x000ea20000100800 */
[----:B------:R-:W-:-:S03]  /*12d80*/  ISETP.GE.OR P2, PT, R2, R231, !P2 ;  /* 0x000000e70200720c */ /* 0x000fc60005746670 */
[----:B------:R-:W2:Y:S04]  /*12d90*/  LDL.LU R133, [R1+0xc] ;  /* 0x00000c0001857983 */ /* 0x000ea80000300800 */
[----:B---3--:R-:W3:Y:S01]  /*12da0*/  LDL.LU R234, [R1+0xb0] ;  /* 0x0000b00001ea7983 */ /* 0x008ee20000300800 */
[----:B--2---:R-:W-:Y:S02]  /*12db0*/  IMAD.MOV.U32 R132, RZ, RZ, R0 ;  /* 0x000000ffff847224 */ /* 0x004fe400078e0000 */
[----:B------:R-:W-:-:S05]  /*12dc0*/  IMAD.IADD R0, R225, 0x1, -R2 ;  /* 0x00000001e1007824 */ /* 0x000fca00078e0a02 */
[----:B------:R-:W-:-:S04]  /*12dd0*/  IABS R0, R0 ;  /* 0x0000000000007213 */ /* 0x000fc80000000000 */
[----:B------:R-:W-:Y:S01]  /*12de0*/  MOV R4, R0 ;  /* 0x0000000000047202 */ /* 0x000fe20000000f00 */
[----:B------:R-:W-:-:S05]  /*12df0*/  IMAD.IADD R0, R229, 0x1, -R2 ;  /* 0x00000001e5007824 */ /* 0x000fca00078e0a02 */
[----:B------:R-:W-:Y:S02]  /*12e00*/  IABS R3, R0 ;  /* 0x0000000000037213 */ /* 0x000fe40000000000 */
[----:B------:R-:W-:Y:S01]  /*12e10*/  IADD3 R0, R2, 0x1, RZ ;  /* 0x0000000102007810 */ /* 0x000fe20007ffe0ff */
[----:B------:R1:W-:Y:S04]  /*12e20*/  I2F R7, R4 ;  /* 0x0000000400077306 */ /* 0x0003e80000201400 */
[--C-:B------:R-:W-:Y:S02]  /*12e30*/  IMAD.IADD R5, R229, 0x1, -R0.reuse ;  /* 0x00000001e5057824 */ /* 0x100fe400078e0a00 */
[----:B-1----:R-:W-:Y:S02]  /*12e40*/  IMAD.MOV.U32 R4, RZ, RZ, R3 ;  /* 0x000000ffff047224 */ /* 0x002fe400078e0003 */
[----:B------:R-:W-:-:S02]  /*12e50*/  IMAD.IADD R3, R225, 0x1, -R0 ;  /* 0x00000001e1037824 */ /* 0x000fc400078e0a00 */
[----:B------:R1:W-:Y:S03]  /*12e60*/  I2F R6, R4 ;  /* 0x0000000400067306 */ /* 0x0003e60000201400 */
[----:B------:R-:W-:-:S04]  /*12e70*/  IABS R3, R3 ;  /* 0x0000000300037213 */ /* 0x000fc80000000000 */
[----:B-1----:R-:W-:Y:S02]  /*12e80*/  MOV R4, R3 ;  /* 0x0000000300047202 */ /* 0x002fe40000000f00 */
[----:B------:R-:W-:-:S06]  /*12e90*/  IABS R3, R5 ;  /* 0x0000000500037213 */ /* 0x000fcc0000000000 */
[----:B------:R-:W1:Y:S01]  /*12ea0*/  I2F R3, R3 ;  /* 0x0000000300037306 */ /* 0x000e620000201400 */
[C---:B------:R-:W-:Y:S02]  /*12eb0*/  ISETP.GE.AND P1, PT, R0.reuse, R228, PT ;  /* 0x000000e40000720c */ /* 0x040fe40003f26270 */
[C---:B------:R-:W-:Y:S02]  /*12ec0*/  ISETP.GE.AND P0, PT, R0.reuse, R227, PT ;  /* 0x000000e30000720c */ /* 0x040fe40003f06270 */
[----:B------:R-:W-:-:S03]  /*12ed0*/  ISETP.GE.OR P1, PT, R0, R231, !P1 ;  /* 0x000000e70000720c */ /* 0x000fc60004f26670 */
[----:B------:R-:W2:Y:S01]  /*12ee0*/  I2F R4, R4 ;  /* 0x0000000400047306 */ /* 0x000ea20000201400 */
[----:B------:R-:W-:Y:S02]  /*12ef0*/  ISETP.GE.OR P0, PT, R0, R230, !P0 ;  /* 0x000000e60000720c */ /* 0x000fe40004706670 */
[----:B------:R-:W-:Y:S01]  /*12f00*/  IADD3 R0, R2, 0x8, RZ ;  /* 0x0000000802007810 */ /* 0x000fe20007ffe0ff */
[----:B-1----:R-:W-:-:S04]  /*12f10*/  FFMA.FTZ R8, R3, -R224, R175 ;  /* 0x800000e003087223 */ /* 0x002fc800000100af */
[----:B------:R-:W-:Y:S01]  /*12f20*/  IMAD.IADD R3, R225, 0x1, -R0 ;  /* 0x00000001e1037824 */ /* 0x000fe200078e0a00 */
[C---:B------:R-:W-:Y:S02]  /*12f30*/  ISETP.GE.AND P4, PT, R0.reuse, R228, PT ;  /* 0x000000e40000720c */ /* 0x040fe40003f86270 */
[C---:B------:R-:W-:Y:S02]  /*12f40*/  ISETP.GE.AND P6, PT, R0.reuse, R227, PT ;  /* 0x000000e30000720c */ /* 0x040fe40003fc6270 */
[----:B------:R-:W-:Y:S01]  /*12f50*/  IABS R3, R3 ;  /* 0x0000000300037213 */ /* 0x000fe20000000000 */
[-C--:B------:R-:W-:Y:S01]  /*12f60*/  FFMA.FTZ R10, R7, -R224.reuse, R172 ;  /* 0x800000e0070a7223 */ /* 0x080fe200000100ac */
[----:B------:R-:W-:Y:S01]  /*12f70*/  ISETP.GE.OR P4, PT, R0, R231, !P4 ;  /* 0x000000e70000720c */ /* 0x000fe20006786670 */
[----:B--2---:R-:W-:Y:S01]  /*12f80*/  FFMA.FTZ R7, R4, -R224, R173 ;  /* 0x800000e004077223 */ /* 0x004fe200000100ad */
[----:B------:R-:W-:Y:S01]  /*12f90*/  ISETP.GE.OR P6, PT, R0, R230, !P6 ;  /* 0x000000e60000720c */ /* 0x000fe200077c6670 */
[----:B------:R-:W-:-:S02]  /*12fa0*/  IMAD.IADD R4, R229, 0x1, -R0 ;  /* 0x00000001e5047824 */ /* 0x000fc400078e0a00 */
[----:B------:R-:W-:-:S03]  /*12fb0*/  IMAD.MOV.U32 R0, RZ, RZ, R3 ;  /* 0x000000ffff007224 */ /* 0x000fc600078e0003 */
[----:B------:R-:W-:Y:S01]  /*12fc0*/  IABS R3, R4 ;  /* 0x0000000400037213 */ /* 0x000fe20000000000 */
[----:B------:R1:W-:Y:S01]  /*12fd0*/  I2F R5, R0 ;  /* 0x0000000000057306 */ /* 0x0003e20000201400 */
[----:B------:R-:W-:-:S03]  /*12fe0*/  FFMA.FTZ R9, R6, -R224, R174 ;  /* 0x800000e006097223 */ /* 0x000fc600000100ae */
[----:B------:R-:W-:Y:S01]  /*12ff0*/  IMAD.MOV.U32 R6, RZ, RZ, R3 ;  /* 0x000000ffff067224 */ /* 0x000fe200078e0003 */
[----:B-1----:R-:W-:-:S04]  /*13000*/  IADD3 R0, R2, 0x9, RZ ;  /* 0x0000000902007810 */ /* 0x002fc80007ffe0ff */
[C---:B------:R-:W-:Y:S02]  /*13010*/  ISETP.GE.AND P3, PT, R0.reuse, R228, PT ;  /* 0x000000e40000720c */ /* 0x040fe40003f66270 */
[C---:B------:R-:W-:Y:S02]  /*13020*/  ISETP.GE.AND P5, PT, R0.reuse, R227, PT ;  /* 0x000000e30000720c */ /* 0x040fe40003fa6270 */
[----:B------:R-:W-:Y:S01]  /*13030*/  IADD3 R3, R225, -R0, RZ ;  /* 0x80000000e1037210 */ /* 0x000fe20007ffe0ff */
[----:B------:R-:W-:Y:S01]  /*13040*/  IMAD.IADD R4, R229, 0x1, -R0 ;  /* 0x00000001e5047824 */ /* 0x000fe200078e0a00 */
[C---:B------:R-:W-:Y:S02]  /*13050*/  ISETP.GE.OR P3, PT, R0.reuse, R231, !P3 ;  /* 0x000000e70000720c */ /* 0x040fe40005f66670 */
[----:B------:R-:W-:Y:S02]  /*13060*/  ISETP.GE.OR P5, PT, R0, R230, !P5 ;  /* 0x000000e60000720c */ /* 0x000fe40006fa6670 */
[----:B------:R-:W-:-:S02]  /*13070*/  IABS R3, R3 ;  /* 0x0000000300037213 */ /* 0x000fc40000000000 */
[----:B------:R-:W-:Y:S02]  /*13080*/  IADD3 R0, R2, 0x10, RZ ;  /* 0x0000001002007810 */ /* 0x000fe40007ffe0ff */
[----:B------:R-:W-:Y:S02]  /*13090*/  IABS R11, R4 ;  /* 0x00000004000b7213 */ /* 0x000fe40000000000 */
[----:B------:R1:W-:Y:S08]  /*130a0*/  I2F R4, R3 ;  /* 0x0000000300047306 */ /* 0x0003f00000201400 */
[----:B------:R-:W2:Y:S01]  /*130b0*/  I2F R6, R6 ;  /* 0x0000000600067306 */ /* 0x000ea20000201400 */
[----:B-1----:R-:W-:-:S05]  /*130c0*/  IMAD.IADD R3, R225, 0x1, -R0 ;  /* 0x00000001e1037824 */ /* 0x002fca00078e0a00 */
[----:B------:R-:W-:Y:S02]  /*130d0*/  IABS R3, R3 ;  /* 0x0000000300037213 */ /* 0x000fe40000000000 */
[----:B------:R-:W1:Y:S01]  /*130e0*/  I2F R11, R11 ;  /* 0x0000000b000b7306 */ /* 0x000e620000201400 */
[----:B------:R-:W-:Y:S02]  /*130f0*/  FSEL R30, R10, -INF , !P2 ;  /* 0xff8000000a1e7808 */ /* 0x000fe40005000000 */
[----:B------:R-:W-:-:S05]  /*13100*/  ISETP.GE.AND P2, PT, R2, R227, PT ;  /* 0x000000e30200720c */ /* 0x000fca0003f46270 */
[----:B------:R-:W3:Y:S01]  /*13110*/  I2F R3, R3 ;  /* 0x0000000300037306 */ /* 0x000ee20000201400 */
[----:B------:R-:W-:Y:S01]  /*13120*/  ISETP.GE.OR P2, PT, R2, R230, !P2 ;  /* 0x000000e60200720c */ /* 0x000fe20005746670 */
[----:B--2---:R-:W-:Y:S01]  /*13130*/  FFMA.FTZ R6, R6, -R224, R34 ;  /* 0x800000e006067223 */ /* 0x004fe20000010022 */
[----:B------:R-:W-:Y:S02]  /*13140*/  FSEL R29, R7, -INF , !P1 ;  /* 0xff800000071d7808 */ /* 0x000fe40004800000 */
[----:B------:R-:W-:Y:S02]  /*13150*/  FSEL R34, R9, -INF , !P2 ;  /* 0xff80000009227808 */ /* 0x000fe40005000000 */
[C---:B------:R-:W-:Y:S02]  /*13160*/  ISETP.GE.AND P2, PT, R0.reuse, R228, PT ;  /* 0x000000e40000720c */ /* 0x040fe40003f46270 */
[C---:B------:R-:W-:Y:S01]  /*13170*/  ISETP.GE.AND P1, PT, R0.reuse, R227, PT ;  /* 0x000000e30000720c */ /* 0x040fe20003f26270 */
[-C--:B-1----:R-:W-:Y:S01]  /*13180*/  FFMA.FTZ R12, R11, -R224.reuse, R35 ;  /* 0x800000e00b0c7223 */ /* 0x082fe20000010023 */
[C---:B------:R-:W-:Y:S01]  /*13190*/  ISETP.GE.OR P2, PT, R0.reuse, R231, !P2 ;  /* 0x000000e70000720c */ /* 0x040fe20005746670 */
[----:B------:R-:W-:Y:S01]  /*131a0*/  FFMA.FTZ R5, R5, -R224, R32 ;  /* 0x800000e005057223 */ /* 0x000fe20000010020 */
[----:B------:R-:W-:Y:S01]  /*131b0*/  ISETP.GE.OR P1, PT, R0, R230, !P1 ;  /* 0x000000e60000720c */ /* 0x000fe20004f26670 */
[----:B---3--:R-:W-:-:S02]  /*131c0*/  FFMA.FTZ R11, R3, -R224, R176 ;  /* 0x800000e0030b7223 */ /* 0x008fc400000100b0 */
[----:B------:R-:W-:Y:S01]  /*131d0*/  IMAD.IADD R3, R229, 0x1, -R0 ;  /* 0x00000001e5037824 */ /* 0x000fe200078e0a00 */
[----:B------:R-:W-:Y:S02]  /*131e0*/  IADD3 R0, R2, 0x11, RZ ;  /* 0x0000001102007810 */ /* 0x000fe40007ffe0ff */
        /* <DEDUP_REMOVED lines=8> */
[----:B------:R-:W-:Y:S01]  /*13270*/  IMAD.IADD R0, R229, 0x1, -R0 ;  /* 0x00000001e5007824 */ /* 0x000fe200078e0a00 */
[----:B------:R-:W-:Y:S01]  /*13280*/  MOV R5, R7 ;  /* 0x0000000700057202 */ /* 0x000fe20000000f00 */
[----:B------:R-:W-:Y:S01]  /*13290*/  FFMA.FTZ R4, R4, -R224, R33 ;  /* 0x800000e004047223 */ /* 0x000fe20000010021 */
[----:B------:R-:W-:Y:S02]  /*132a0*/  IABS R3, R3 ;  /* 0x0000000300037213 */ /* 0x000fe40000000000 */
[----:B------:R1:W-:Y:S01]  /*132b0*/  I2F R15, R5 ;  /* 0x00000005000f7306 */ /* 0x0003e20000201400 */
[----:B------:R-:W-:Y:S02]  /*132c0*/  FSEL R135, R6, -INF , !P6 ;  /* 0xff80000006877808 */ /* 0x000fe40007000000 */
[----:B------:R-:W-:-:S05]  /*132d0*/  FSEL R27, R4, -INF , !P3 ;  /* 0xff800000041b7808 */ /* 0x000fca0005800000 */
[----:B------:R2:W-:Y:S01]  /*132e0*/  I2F R8, R3 ;  /* 0x0000000300087306 */ /* 0x0005e20000201400 */
[----:B-1----:R-:W-:Y:S02]  /*132f0*/  IABS R5, R0 ;  /* 0x0000000000057213 */ /* 0x002fe40000000000 */
[----:B------:R-:W-:-:S04]  /*13300*/  IADD3 R0, R2, 0x18, RZ ;  /* 0x0000001802007810 */ /* 0x000fc80007ffe0ff */
[C---:B------:R-:W-:Y:S01]  /*13310*/  ISETP.GE.AND P6, PT, R0.reuse, R228, PT ;  /* 0x000000e40000720c */ /* 0x040fe20003fc6270 */
[--C-:B--2---:R-:W-:Y:S01]  /*13320*/  IMAD.IADD R3, R225, 0x1, -R0.reuse ;  /* 0x00000001e1037824 */ /* 0x104fe200078e0a00 */
[C---:B------:R-:W-:Y:S01]  /*13330*/  ISETP.GE.AND P3, PT, R0.reuse, R227, PT ;  /* 0x000000e30000720c */ /* 0x040fe20003f66270 */
[----:B------:R-:W-:Y:S01]  /*13340*/  IMAD.IADD R4, R229, 0x1, -R0 ;  /* 0x00000001e5047824 */ /* 0x000fe200078e0a00 */
[C---:B------:R-:W-:Y:S02]  /*13350*/  ISETP.GE.OR P6, PT, R0.reuse, R231, !P6 ;  /* 0x000000e70000720c */ /* 0x040fe400077c6670 */
[----:B------:R-:W-:Y:S02]  /*13360*/  ISETP.GE.OR P3, PT, R0, R230, !P3 ;  /* 0x000000e60000720c */ /* 0x000fe40005f66670 */
[----:B------:R-:W-:Y:S02]  /*13370*/  IABS R3, R3 ;  /* 0x0000000300037213 */ /* 0x000fe40000000000 */
[----:B------:R-:W-:-:S02]  /*13380*/  IADD3 R0, R2, 0x19, RZ ;  /* 0x0000001902007810 */ /* 0x000fc40007ffe0ff */
[----:B------:R1:W2:Y:S01]  /*13390*/  I2F R9, R3 ;  /* 0x0000000300097306 */ /* 0x0002a20000201400 */
[----:B------:R-:W-:-:S07]  /*133a0*/  IABS R4, R4 ;  /* 0x0000000400047213 */ /* 0x000fce0000000000 */
[----:B------:R3:W2:Y:S01]  /*133b0*/  I2F R14, R5 ;  /* 0x00000005000e7306 */ /* 0x0006a20000201400 */
[----:B-1----:R-:W-:-:S07]  /*133c0*/  IMAD.IADD R3, R225, 0x1, -R0 ;  /* 0x00000001e1037824 */ /* 0x002fce00078e0a00 */
[----:B------:R1:W-:Y:S01]  /*133d0*/  I2F R13, R4 ;  /* 0x00000004000d7306 */ /* 0x0003e20000201400 */
[----:B------:R-:W-:-:S04]  /*133e0*/  IABS R3, R3 ;  /* 0x0000000300037213 */ /* 0x000fc80000000000 */
[----:B---3--:R-:W-:Y:S02]  /*133f0*/  MOV R5, R3 ;  /* 0x0000000300057202 */ /* 0x008fe40000000f00 */
[----:B------:R-:W-:Y:S01]  /*13400*/  IADD3 R3, R2, 0x20, RZ ;  /* 0x0000002002037810 */ /* 0x000fe20007ffe0ff */
[----:B-1----:R-:W-:-:S04]  /*13410*/  IMAD.IADD R4, R229, 0x1, -R0 ;  /* 0x00000001e5047824 */ /* 0x002fc800078e0a00 */
[----:B------:R-:W-:Y:S01]  /*13420*/  IMAD.IADD R6, R225, 0x1, -R3 ;  /* 0x00000001e1067824 */ /* 0x000fe200078e0a03 */
[----:B------:R-:W-:Y:S01]  /*13430*/  IABS R4, R4 ;  /* 0x0000000400047213 */ /* 0x000fe20000000000 */
[----:B------:R1:W3:Y:S01]  /*13440*/  I2F R10, R5 ;  /* 0x00000005000a7306 */ /* 0x0002e20000201400 */
[----:B--2---:R-:W-:-:S03]  /*13450*/  FFMA.FTZ R9, R9, -R224, R180 ;  /* 0x800000e009097223 */ /* 0x004fc600000100b4 */
[----:B-1----:R-:W-:Y:S01]  /*13460*/  IMAD.MOV.U32 R5, RZ, RZ, R4 ;  /* 0x000000ffff057224 */ /* 0x002fe200078e0004 */
[----:B------:R-:W-:-:S03]  /*13470*/  IABS R4, R6 ;  /* 0x0000000600047213 */ /* 0x000fc60000000000 */
[----:B------:R1:W2:Y:S08]  /*13480*/  I2F R7, R5 ;  /* 0x0000000500077306 */ /* 0x0002b00000201400 */
[----:B------:R2:W2:Y:S01]  /*13490*/  I2F R6, R4 ;  /* 0x0000000400067306 */ /* 0x0004a20000201400 */
[-C--:B-1----:R-:W-:Y:S02]  /*134a0*/  FFMA.FTZ R5, R8, -R224.reuse, R177 ;  /* 0x800000e008057223 */ /* 0x082fe400000100b1 */
[----:B--2---:R-:W-:-:S03]  /*134b0*/  FFMA.FTZ R4, R15, -R224, R178 ;  /* 0x800000e00f047223 */ /* 0x004fc600000100b2 */
[----:B------:R-:W-:Y:S02]  /*134c0*/  FSEL R18, R5, -INF , !P0 ;  /* 0xff80000005127808 */ /* 0x000fe40004000000 */
[C---:B------:R-:W-:Y:S02]  /*134d0*/  ISETP.GE.AND P0, PT, R3.reuse, R227, PT ;  /* 0x000000e30300720c */ /* 0x040fe40003f06270 */
[----:B------:R-:W-:Y:S02]  /*134e0*/  FSEL R35, R4, -INF , !P1 ;  /* 0xff80000004237808 */ /* 0x000fe40004800000 */
[C---:B------:R-:W-:Y:S01]  /*134f0*/  ISETP.GE.AND P1, PT, R3.reuse, R228, PT ;  /* 0x000000e40300720c */ /* 0x040fe20003f26270 */
[----:B------:R-:W-:Y:S01]  /*13500*/  FFMA.FTZ R8, R14, -R224, R179 ;  /* 0x800000e00e087223 */ /* 0x000fe200000100b3 */
[----:B------:R-:W-:Y:S01]  /*13510*/  ISETP.GE.OR P0, PT, R3, R230, !P0 ;  /* 0x000000e60300720c */ /* 0x000fe20004706670 */
[----:B------:R-:W-:Y:S01]  /*13520*/  IMAD.IADD R4, R229, 0x1, -R3 ;  /* 0x00000001e5047824 */ /* 0x000fe200078e0a03 */
[----:B------:R-:W-:-:S02]  /*13530*/  ISETP.GE.OR P1, PT, R3, R231, !P1 ;  /* 0x000000e70300720c */ /* 0x000fc40004f26670 */
[----:B------:R-:W-:Y:S02]  /*13540*/  IADD3 R3, R2, 0x21, RZ ;  /* 0x0000002102037810 */ /* 0x000fe40007ffe0ff */
[----:B------:R-:W-:Y:S02]  /*13550*/  FSEL R134, R12, -INF , !P5 ;  /* 0xff8000000c867808 */ /* 0x000fe40006800000 */
[----:B------:R-:W-:Y:S02]  /*13560*/  FSEL R33, R8, -INF , !P4 ;  /* 0xff80000008217808 */ /* 0x000fe40006000000 */
[----:B------:R-:W-:Y:S02]  /*13570*/  IABS R5, R4 ;  /* 0x0000000400057213 */ /* 0x000fe40000000000 */
[----:B------:R-:W-:Y:S02]  /*13580*/  FSEL R16, R9, -INF , !P6 ;  /* 0xff80000009107808 */ /* 0x000fe40007000000 */
[----:B------:R-:W-:-:S02]  /*13590*/  ISETP.GE.AND P5, PT, R0, R228, PT ;  /* 0x000000e40000720c */ /* 0x000fc40003fa6270 */
[C---:B------:R-:W-:Y:S02]  /*135a0*/  ISETP.GE.AND P4, PT, R3.reuse, R228, PT ;  /* 0x000000e40300720c */ /* 0x040fe40003f86270 */
[----:B------:R-:W-:Y:S01]  /*135b0*/  ISETP.GE.AND P6, PT, R3, R227, PT ;  /* 0x000000e30300720c */ /* 0x000fe20003fc6270 */
[-C--:B---3--:R-:W-:Y:S01]  /*135c0*/  FFMA.FTZ R10, R10, -R224.reuse, R181 ;  /* 0x800000e00a0a7223 */ /* 0x088fe200000100b5 */
[----:B------:R-:W-:Y:S01]  /*135d0*/  FSEL R28, R11, -INF , !P2 ;  /* 0xff8000000b1c7808 */ /* 0x000fe20005000000 */
[----:B------:R-:W-:Y:S01]  /*135e0*/  FFMA.FTZ R11, R13, -R224, R182 ;  /* 0x800000e00d0b7223 */ /* 0x000fe200000100b6 */
[----:B------:R1:W-:Y:S01]  /*135f0*/  I2F R14, R5 ;  /* 0x00000005000e7306 */ /* 0x0003e20000201400 */
[----:B------:R-:W-:Y:S02]  /*13600*/  ISETP.GE.OR P5, PT, R0, R231, !P5 ;  /* 0x000000e70000720c */ /* 0x000fe40006fa6670 */
[----:B------:R-:W-:Y:S02]  /*13610*/  IADD3 R4, R225, -R3, RZ ;  /* 0x80000003e1047210 */ /* 0x000fe40007ffe0ff */
[----:B------:R-:W-:-:S02]  /*13620*/  ISETP.GE.OR P4, PT, R3, R231, !P4 ;  /* 0x000000e70300720c */ /* 0x000fc40006786670 */
[----:B------:R-:W-:Y:S02]  /*13630*/  ISETP.GE.OR P6, PT, R3, R230, !P6 ;  /* 0x000000e60300720c */ /* 0x000fe400077c6670 */
[----:B------:R-:W-:Y:S02]  /*13640*/  IABS R4, R4 ;  /* 0x0000000400047213 */ /* 0x000fe40000000000 */
[----:B------:R-:W-:Y:S01]  /*13650*/  FSEL R31, R11, -INF , !P3 ;  /* 0xff8000000b1f7808 */ /* 0x000fe20005800000 */
[----:B-1----:R-:W-:Y:S01]  /*13660*/  IMAD.IADD R5, R229, 0x1, -R3 ;  /* 0x00000001e5057824 */ /* 0x002fe200078e0a03 */
[----:B------:R-:W-:Y:S02]  /*13670*/  IADD3 R3, R2, 0x28, RZ ;  /* 0x0000002802037810 */ /* 0x000fe40007ffe0ff */
[----:B------:R-:W-:Y:S02]  /*13680*/  FSEL R15, R10, -INF , !P5 ;  /* 0xff8000000a0f7808 */ /* 0x000fe40006800000 */
[----:B------:R-:W-:-:S02]  /*13690*/  ISETP.GE.AND P3, PT, R3, R228, PT ;  /* 0x000000e40300720c */ /* 0x000fc40003f66270 */
[C---:B------:R-:W-:Y:S01]  /*136a0*/  ISETP.GE.AND P5, PT, R3.reuse, R227, PT ;  /* 0x000000e30300720c */ /* 0x040fe20003fa6270 */
[----:B------:R1:W2:Y:S01]  /*136b0*/  I2F R11, R4 ;  /* 0x00000004000b7306 */ /* 0x0002a20000201400 */
[C---:B------:R-:W-:Y:S02]  /*136c0*/  ISETP.GE.OR P3, PT, R3.reuse, R231, !P3 ;  /* 0x000000e70300720c */ /* 0x040fe40005f66670 */
[----:B------:R-:W-:Y:S02]  /*136d0*/  ISETP.GE.OR P5, PT, R3, R230, !P5 ;  /* 0x000000e60300720c */ /* 0x000fe40006fa6670 */
[----:B------:R-:W-:-:S04]  /*136e0*/  IABS R5, R5 ;  /* 0x0000000500057213 */ /* 0x000fc80000000000 */
[----:B------:R3:W2:Y:S01]  /*136f0*/  I2F R20, R5 ;  /* 0x0000000500147306 */ /* 0x0006a20000201400 */
[--C-:B-1----:R-:W-:Y:S02]  /*13700*/  IMAD.IADD R4, R225, 0x1, -R3.reuse ;  /* 0x00000001e1047824 */ /* 0x102fe400078e0a03 */
[----:B------:R-:W-:Y:S01]  /*13710*/  IMAD.IADD R3, R229, 0x1, -R3 ;  /* 0x00000001e5037824 */ /* 0x000fe200078e0a03 */
[----:B------:R-:W-:Y:S02]  /*13720*/  ISETP.GE.AND P2, PT, R0, R227, PT ;  /* 0x000000e30000720c */ /* 0x000fe40003f46270 */
[----:B------:R-:W-:Y:S02]  /*13730*/  IABS R4, R4 ;  /* 0x0000000400047213 */ /* 0x000fe40000000000 */
[----:B---3--:R-:W-:Y:S02]  /*13740*/  IABS R5, R3 ;  /* 0x0000000300057213 */ /* 0x008fe40000000000 */
[----:B------:R-:W-:Y:S01]  /*13750*/  IADD3 R3, R2, 0x29, RZ ;  /* 0x0000002902037810 */ /* 0x000fe20007ffe0ff */
[-C--:B------:R-:W-:Y:S01]  /*13760*/  FFMA.FTZ R7, R7, -R224.reuse, R183 ;  /* 0x800000e007077223 */ /* 0x080fe200000100b7 */
[----:B------:R1:W3:Y:S01]  /*13770*/  I2F R9, R4 ;  /* 0x0000000400097306 */ /* 0x0002e20000201400 */
[----:B------:R-:W-:Y:S01]  /*13780*/  FFMA.FTZ R6, R6, -R224, R184 ;  /* 0x800000e006067223 */ /* 0x000fe200000100b8 */
[----:B------:R-:W-:-:S02]  /*13790*/  ISETP.GE.OR P2, PT, R0, R230, !P2 ;  /* 0x000000e60000720c */ /* 0x000fc40005746670 */
[----:B------:R-:W4:Y:S02]  /*137a0*/  LD.E R0, [R136.64+0xdc] ;  /* 0x0000dc0488007980 */ /* 0x000f24000c101900 */
[----:B------:R-:W-:Y:S02]  /*137b0*/  FSEL R17, R7, -INF , !P2 ;  /* 0xff80000007117808 */ /* 0x000fe40005000000 */
[----:B------:R-:W-:Y:S02]  /*137c0*/  FSEL R13, R6, -INF , !P1 ;  /* 0xff800000060d7808 */ /* 0x000fe40004800000 */
[----:B------:R-:W-:Y:S01]  /*137d0*/  ISETP.GE.AND P2, PT, R3, R228, PT ;  /* 0x000000e40300720c */ /* 0x000fe20003f46270 */
[----:B-1----:R-:W-:Y:S01]  /*137e0*/  IMAD.IADD R4, R225, 0x1, -R3 ;  /* 0x00000001e1047824 */ /* 0x002fe200078e0a03 */
[----:B------:R-:W-:Y:S01]  /*137f0*/  ISETP.GE.AND P1, PT, R3, R227, PT ;  /* 0x000000e30300720c */ /* 0x000fe20003f26270 */
[----:B------:R1:W1:Y:S03]  /*13800*/  I2F R19, R5 ;  /* 0x0000000500137306 */ /* 0x0002660000201400 */
[----:B------:R-:W-:-:S02]  /*13810*/  IABS R4, R4 ;  /* 0x0000000400047213 */ /* 0x000fc40000000000 */
[C---:B------:R-:W-:Y:S02]  /*13820*/  ISETP.GE.OR P2, PT, R3.reuse, R231, !P2 ;  /* 0x000000e70300720c */ /* 0x040fe40005746670 */
[----:B------:R-:W-:Y:S02]  /*13830*/  ISETP.GE.OR P1, PT, R3, R230, !P1 ;  /* 0x000000e60300720c */ /* 0x000fe40004f26670 */
[----:B-1----:R-:W-:Y:S01]  /*13840*/  IADD3 R5, R229, -R3, RZ ;  /* 0x80000003e5057210 */ /* 0x002fe20007ffe0ff */
[----:B------:R-:W-:-:S04]  /*13850*/  IMAD.MOV.U32 R3, RZ, RZ, R4 ;  /* 0x000000ffff037224 */ /* 0x000fc800078e0004 */
[----:B------:R1:W1:Y:S01]  /*13860*/  I2F R10, R3 ;  /* 0x00000003000a7306 */ /* 0x0002620000201400 */
[----:B------:R-:W-:Y:S02]  /*13870*/  IABS R5, R5 ;  /* 0x0000000500057213 */ /* 0x000fe40000000000 */
[----:B-1----:R-:W-:-:S05]  /*13880*/  IADD3 R3, R2, 0x30, RZ ;  /* 0x0000003002037810 */ /* 0x002fca0007ffe0ff */
[--C-:B------:R-:W-:Y:S01]  /*13890*/  IMAD.IADD R4, R225, 0x1, -R3.reuse ;  /* 0x00000001e1047824 */ /* 0x100fe200078e0a03 */
[----:B------:R1:W1:Y:S04]  /*138a0*/  I2F R12, R5 ;  /* 0x00000005000c7306 */ /* 0x0002680000201400 */
[----:B------:R-:W-:Y:S01]  /*138b0*/  IABS R4, R4 ;  /* 0x0000000400047213 */ /* 0x000fe20000000000 */
[----:B------:R-:W-:-:S04]  /*138c0*/  IMAD.IADD R6, R229, 0x1, -R3 ;  /* 0x00000001e5067824 */ /* 0x000fc800078e0a03 */
[----:B-1----:R-:W-:Y:S01]  /*138d0*/  IMAD.MOV.U32 R5, RZ, RZ, R4 ;  /* 0x000000ffff057224 */ /* 0x002fe200078e0004 */
[----:B------:R-:W-:Y:S01]  /*138e0*/  IABS R4, R6 ;  /* 0x0000000600047213 */ /* 0x000fe20000000000 */
[-C--:B--2---:R-:W-:Y:S02]  /*138f0*/  FFMA.FTZ R6, R11, -R224.reuse, R185 ;  /* 0x800000e00b067223 */ /* 0x084fe400000100b9 */
[----:B------:R1:W2:Y:S08]  /*13900*/  I2F R8, R5 ;  /* 0x0000000500087306 */ /* 0x0002b00000201400 */
[----:B------:R2:W-:Y:S01]  /*13910*/  I2F R7, R4 ;  /* 0x0000000400077306 */ /* 0x0005e20000201400 */
[----:B-1----:R-:W-:Y:S01]  /*13920*/  FFMA.FTZ R5, R14, -R224, R186 ;  /* 0x800000e00e057223 */ /* 0x002fe200000100ba */
[----:B------:R-:W-:-:S02]  /*13930*/  FSEL R14, R6, -INF , !P4 ;  /* 0xff800000060e7808 */ /* 0x000fc40006000000 */
[----:B------:R-:W-:Y:S02]  /*13940*/  ISETP.GE.AND P4, PT, R3, R227, PT ;  /* 0x000000e30300720c */ /* 0x000fe40003f86270 */
[----:B------:R-:W-:Y:S02]  /*13950*/  FSEL R25, R5, -INF , !P0 ;  /* 0xff80000005197808 */ /* 0x000fe40004000000 */
[C---:B------:R-:W-:Y:S01]  /*13960*/  ISETP.GE.AND P0, PT, R3.reuse, R228, PT ;  /* 0x000000e40300720c */ /* 0x040fe20003f06270 */
[----:B--2---:R-:W-:Y:S01]  /*13970*/  FFMA.FTZ R4, R20, -R224, R187 ;  /* 0x800000e014047223 */ /* 0x004fe200000100bb */
[----:B------:R-:W-:Y:S01]  /*13980*/  ISETP.GE.OR P4, PT, R3, R230, !P4 ;  /* 0x000000e60300720c */ /* 0x000fe20006786670 */
[----:B---3--:R-:W-:Y:S01]  /*13990*/  FFMA.FTZ R5, R9, -R224, R236 ;  /* 0x800000e009057223 */ /* 0x008fe200000100ec */
[----:B------:R-:W-:Y:S02]  /*139a0*/  ISETP.GE.OR P0, PT, R3, R231, !P0 ;  /* 0x000000e70300720c */ /* 0x000fe40004706670 */
[----:B------:R-:W-:-:S02]  /*139b0*/  IADD3 R3, R2, 0x31, RZ ;  /* 0x0000003102037810 */ /* 0x000fc40007ffe0ff */
[----:B------:R-:W-:Y:S02]  /*139c0*/  FSEL R24, R4, -INF , !P6 ;  /* 0xff80000004187808 */ /* 0x000fe40007000000 */
[----:B------:R-:W-:Y:S02]  /*139d0*/  FSEL R9, R5, -INF , !P3 ;  /* 0xff80000005097808 */ /* 0x000fe40005800000 */
[C---:B------:R-:W-:Y:S02]  /*139e0*/  ISETP.GE.AND P6, PT, R3.reuse, R228, PT ;  /* 0x000000e40300720c */ /* 0x040fe40003fc6270 */
[----:B------:R-:W-:Y:S02]  /*139f0*/  ISETP.GE.AND P3, PT, R3, R227, PT ;  /* 0x000000e30300720c */ /* 0x000fe40003f66270 */
[----:B------:R-:W-:Y:S01]  /*13a00*/  IADD3 R4, R225, -R3, RZ ;  /* 0x80000003e1047210 */ /* 0x000fe20007ffe0ff */
[----:B------:R-:W-:Y:S01]  /*13a10*/  FFMA.FTZ R6, R19, -R224, R238 ;  /* 0x800000e013067223 */ /* 0x000fe200000100ee */
[----:B------:R-:W-:Y:S01]  /*13a20*/  ISETP.GE.OR P6, PT, R3, R231, !P6 ;  /* 0x000000e70300720c */ /* 0x000fe200077c6670 */
[----:B------:R-:W-:Y:S01]  /*13a30*/  IMAD.IADD R5, R229, 0x1, -R3 ;  /* 0x00000001e5057824 */ /* 0x000fe200078e0a03 */
[----:B------:R-:W-:-:S02]  /*13a40*/  ISETP.GE.OR P3, PT, R3, R230, !P3 ;  /* 0x000000e60300720c */ /* 0x000fc40005f66670 */
[----:B------:R-:W-:Y:S02]  /*13a50*/  IABS R4, R4 ;  /* 0x0000000400047213 */ /* 0x000fe40000000000 */
[----:B------:R-:W-:Y:S01]  /*13a60*/  IADD3 R3, R2, 0x38, RZ ;  /* 0x0000003802037810 */ /* 0x000fe20007ffe0ff */
[-C--:B------:R-:W-:Y:S01]  /*13a70*/  FFMA.FTZ R10, R10, -R224.reuse, R237 ;  /* 0x800000e00a0a7223 */ /* 0x080fe200000100ed */
[----:B------:R-:W-:Y:S02]  /*13a80*/  FSEL R23, R6, -INF , !P5 ;  /* 0xff80000006177808 */ /* 0x000fe40006800000 */
[----:B------:R1:W-:Y:S01]  /*13a90*/  I2F R6, R4 ;  /* 0x0000000400067306 */ /* 0x0003e20000201400 */
[----:B------:R-:W-:Y:S01]  /*13aa0*/  IABS R5, R5 ;  /* 0x0000000500057213 */ /* 0x000fe20000000000 */
[-C--:B------:R-:W-:Y:S02]  /*13ab0*/  FFMA.FTZ R11, R12, -R224.reuse, R239 ;  /* 0x800000e00c0b7223 */ /* 0x080fe400000100ef */
[----:B------:R-:W-:Y:S01]  /*13ac0*/  FFMA.FTZ R12, R8, -R224, R240 ;  /* 0x800000e0080c7223 */ /* 0x000fe200000100f0 */
[----:B------:R-:W-:-:S02]  /*13ad0*/  FSEL R8, R10, -INF , !P2 ;  /* 0xff8000000a087808 */ /* 0x000fc40005000000 */
[C---:B------:R-:W-:Y:S01]  /*13ae0*/  ISETP.GE.AND P5, PT, R3.reuse, R228, PT ;  /* 0x000000e40300720c */ /* 0x040fe20003fa6270 */
[----:B------:R2:W-:Y:S01]  /*13af0*/  I2F R19, R5 ;  /* 0x0000000500137306 */ /* 0x0005e20000201400 */
[----:B------:R-:W-:Y:S01]  /*13b00*/  ISETP.GE.AND P2, PT, R3, R227, PT ;  /* 0x000000e30300720c */ /* 0x000fe20003f46270 */
[----:B-1----:R-:W-:Y:S01]  /*13b10*/  IMAD.IADD R4, R225, 0x1, -R3 ;  /* 0x00000001e1047824 */ /* 0x002fe200078e0a03 */
[----:B------:R-:W-:-:S04]  /*13b20*/  ISETP.GE.OR P5, PT, R3, R231, !P5 ;  /* 0x000000e70300720c */ /* 0x000fc80006fa6670 */
[----:B------:R-:W-:Y:S01]  /*13b30*/  IABS R4, R4 ;  /* 0x0000000400047213 */ /* 0x000fe20000000000 */
[----:B--2---:R-:W-:Y:S01]  /*13b40*/  IMAD.IADD R5, R229, 0x1, -R3 ;  /* 0x00000001e5057824 */ /* 0x004fe200078e0a03 */
[----:B------:R-:W-:-:S03]  /*13b50*/  ISETP.GE.OR P2, PT, R3, R230, !P2 ;  /* 0x000000e60300720c */ /* 0x000fc60005746670 */
[----:B------:R-:W-:Y:S01]  /*13b60*/  IMAD.MOV.U32 R3, RZ, RZ, R4 ;  /* 0x000000ffff037224 */ /* 0x000fe200078e0004 */
[----:B------:R-:W-:-:S04]  /*13b70*/  IABS R4, R5 ;  /* 0x0000000500047213 */ /* 0x000fc80000000000 */
[----:B------:R-:W1:Y:S01]  /*13b80*/  I2F R10, R4 ;  /* 0x00000004000a7306 */ /* 0x000e620000201400 */
[----:B------:R-:W-:Y:S04]  /*13b90*/  STL [R1+0x1e0], R136 ;  /* 0x0001e08801007387 */ /* 0x000fe80000100800 */
[----:B------:R-:W-:Y:S04]  /*13ba0*/  STL [R1+0x1dc], R137 ;  /* 0x0001dc8901007387 */ /* 0x000fe80000100800 */
[----:B------:R-:W-:Y:S04]  /*13bb0*/  STL [R1+0x1e4], R228 ;  /* 0x0001e4e401007387 */ /* 0x000fe80000100800 */
[----:B------:R-:W-:Y:S04]  /*13bc0*/  STL [R1+0x1e8], R225 ;  /* 0x0001e8e101007387 */ /* 0x000fe80000100800 */
[----:B------:R-:W-:Y:S01]  /*13bd0*/  STL [R1+0x1ec], R227 ;  /* 0x0001ece301007387 */ /* 0x000fe20000100800 */
[----:B-1----:R-:W-:-:S03]  /*13be0*/  FFMA.FTZ R20, R10, -R224, R139 ;  /* 0x800000e00a147223 */ /* 0x002fc6000001008b */
[----:B------:R-:W-:Y:S04]  /*13bf0*/  STL [R1+0x1f0], R231 ;  /* 0x0001f0e701007387 */ /* 0x000fe80000100800 */
[----:B------:R-:W-:Y:S04]  /*13c00*/  STL [R1+0x1f4], R230 ;  /* 0x0001f4e601007387 */ /* 0x000fe80000100800 */
[----:B------:R-:W-:Y:S04]  /*13c10*/  STL [R1+0x1f8], R229 ;  /* 0x0001f8e501007387 */ /* 0x000fe80000100800 */
[----:B------:R-:W2:Y:S01]  /*13c20*/  LDL.LU R139, [R1+0x124] ;  /* 0x00012400018b7983 */ /* 0x000ea20000300800 */
[----:B------:R-:W-:Y:S01]  /*13c30*/  IADD3 R2, R2, 0x39, RZ ;  /* 0x0000003902027810 */ /* 0x000fe20007ffe0ff */
[----:B------:R1:W-:Y:S01]  /*13c40*/  I2F R5, R3 ;  /* 0x0000000300057306 */ /* 0x0003e20000201400 */
[-C--:B------:R-:W-:Y:S01]  /*13c50*/  FFMA.FTZ R21, R7, -R224.reuse, R242 ;  /* 0x800000e007157223 */ /* 0x080fe200000100f2 */
[----:B------:R-:W-:Y:S01]  /*13c60*/  FSEL R22, R11, -INF , !P1 ;  /* 0xff8000000b167808 */ /* 0x000fe20004800000 */
[----:B------:R-:W-:Y:S01]  /*13c70*/  FFMA.FTZ R6, R6, -R224, R241 ;  /* 0x800000e006067223 */ /* 0x000fe200000100f1 */
[----:B------:R-:W-:Y:S01]  /*13c80*/  FSEL R7, R12, -INF , !P0 ;  /* 0xff8000000c077808 */ /* 0x000fe20004000000 */
[----:B------:R-:W-:Y:S01]  /*13c90*/  IMAD.IADD R4, R229, 0x1, -R2 ;  /* 0x00000001e5047824 */ /* 0x000fe200078e0a02 */
[C---:B------:R-:W-:Y:S01]  /*13ca0*/  ISETP.GE.AND P1, PT, R2.reuse, R228, PT ;  /* 0x000000e40200720c */ /* 0x040fe20003f26270 */
[----:B------:R-:W3:Y:S01]  /*13cb0*/  LDL R235, [R1+0xf4] ;  /* 0x0000f40001eb7983 */ /* 0x000ee20000100800 */
[----:B------:R-:W-:-:S02]  /*13cc0*/  ISETP.GE.AND P0, PT, R2, R227, PT ;  /* 0x000000e30200720c */ /* 0x000fc40003f06270 */
[----:B------:R-:W-:Y:S01]  /*13cd0*/  FSEL R20, R20, -INF , !P2 ;  /* 0xff80000014147808 */ /* 0x000fe20005000000 */
[----:B------:R-:W3:Y:S04]  /*13ce0*/  LDL R244, [R1+0x100] ;  /* 0x0001000001f47983 */ /* 0x000ee80000100800 */
[----:B------:R-:W3:Y:S01]  /*13cf0*/  LDL R245, [R1+0x104] ;  /* 0x0001040001f57983 */ /* 0x000ee20000100800 */
[----:B-1----:R-:W-:-:S04]  /*13d00*/  IADD3 R3, R225, -R2, RZ ;  /* 0x80000002e1037210 */ /* 0x002fc80007ffe0ff */
[----:B------:R-:W-:Y:S02]  /*13d10*/  IABS R3, R3 ;  /* 0x0000000300037213 */ /* 0x000fe40000000000 */
[C---:B------:R-:W-:Y:S02]  /*13d20*/  ISETP.GE.OR P1, PT, R2.reuse, R231, !P1 ;  /* 0x000000e70200720c */ /* 0x040fe40004f26670 */
[----:B------:R-:W-:Y:S01]  /*13d30*/  ISETP.GE.OR P0, PT, R2, R230, !P0 ;  /* 0x000000e60200720c */ /* 0x000fe20004706670 */
[----:B------:R-:W-:Y:S01]  /*13d40*/  IMAD.MOV.U32 R2, RZ, RZ, R3 ;  /* 0x000000ffff027224 */ /* 0x000fe200078e0003 */
[----:B------:R-:W-:-:S03]  /*13d50*/  IABS R4, R4 ;  /* 0x0000000400047213 */ /* 0x000fc60000000000 */
[----:B------:R1:W1:Y:S02]  /*13d60*/  I2F R3, R2 ;  /* 0x0000000200037306 */ /* 0x0002640000201400 */
[----:B-1----:R-:W-:-:S06]  /*13d70*/  IMAD.MOV.U32 R2, RZ, RZ, R4 ;  /* 0x000000ffff027224 */ /* 0x002fcc00078e0004 */
[----:B------:R1:W1:Y:S01]  /*13d80*/  I2F R4, R2 ;  /* 0x0000000200047306 */ /* 0x0002620000201400 */
[----:B------:R-:W-:Y:S01]  /*13d90*/  FFMA.FTZ R11, R3, -R224, R138 ;  /* 0x800000e0030b7223 */ /* 0x000fe2000001008a */
[----:B-1----:R-:W-:-:S04]  /*13da0*/  FMNMX.FTZ R2, R190, R30, !PT ;  /* 0x0000001ebe027209 */ /* 0x002fc80007810000 */
[----:B------:R-:W-:-:S04]  /*13db0*/  FMNMX.FTZ R2, R29, R2, !PT ;  /* 0x000000021d027209 */ /* 0x000fc80007810000 */
[----:B------:R-:W-:-:S04]  /*13dc0*/  FMNMX.FTZ R2, R26, R2, !PT ;  /* 0x000000021a027209 */ /* 0x000fc80007810000 */
[----:B------:R-:W-:Y:S02]  /*13dd0*/  FMNMX.FTZ R3, R27, R2, !PT ;  /* 0x000000021b037209 */ /* 0x000fe40007810000 */
        /* <DEDUP_REMOVED lines=13> */
[----:B------:R-:W-:Y:S01]  /*13eb0*/  FMNMX.FTZ R2, R17, R2, !PT ;  /* 0x0000000211027209 */ /* 0x000fe20007810000 */
[-C--:B------:R-:W-:Y:S01]  /*13ec0*/  FFMA.FTZ R12, R19, -R224.reuse, R243 ;  /* 0x800000e0130c7223 */ /* 0x080fe200000100f3 */
[----:B------:R-:W-:Y:S01]  /*13ed0*/  FMNMX.FTZ R3, R9, R3, !PT ;  /* 0x0000000309037209 */ /* 0x000fe20007810000 */
[----:B------:R-:W-:Y:S01]  /*13ee0*/  FFMA.FTZ R19, R4, -R224, R133 ;  /* 0x800000e004137223 */ /* 0x000fe20000010085 */
[----:B------:R-:W-:Y:S02]  /*13ef0*/  FMNMX.FTZ R4, R25, R2, !PT ;  /* 0x0000000219047209 */ /* 0x000fe40007810000 */
[----:B------:R-:W-:Y:S02]  /*13f00*/  FMNMX.FTZ R2, R8, R3, !PT ;  /* 0x0000000308027209 */ /* 0x000fe40007810000 */
[----:B------:R-:W-:Y:S01]  /*13f10*/  FMNMX.FTZ R4, R24, R4, !PT ;  /* 0x0000000418047209 */ /* 0x000fe20007810000 */
[----:B------:R-:W-:Y:S01]  /*13f20*/  FFMA.FTZ R5, R5, -R224, R251 ;  /* 0x800000e005057223 */ /* 0x000fe200000100fb */
[----:B------:R-:W-:-:S02]  /*13f30*/  FSEL R6, R6, -INF , !P6 ;  /* 0xff80000006067808 */ /* 0x000fc40007000000 */
[----:B------:R-:W-:Y:S01]  /*13f40*/  FSEL R10, R21, -INF , !P4 ;  /* 0xff800000150a7808 */ /* 0x000fe20006000000 */
[----:B------:R-:W-:Y:S01]  /*13f50*/  IMAD.MOV.U32 R138, RZ, RZ, R132 ;  /* 0x000000ffff8a7224 */ /* 0x000fe200078e0084 */
[----:B------:R-:W-:Y:S01]  /*13f60*/  FMNMX.FTZ R2, R7, R2, !PT ;  /* 0x0000000207027209 */ /* 0x000fe20007810000 */
[----:B------:R-:W3:Y:S01]  /*13f70*/  LDL.64 R250, [R1+0x98] ;  /* 0x0000980001fa7983 */ /* 0x000ee20000100a00 */
[----:B------:R-:W-:Y:S02]  /*13f80*/  FMNMX.FTZ R3, R23, R4, !PT ;  /* 0x0000000417037209 */ /* 0x000fe40007810000 */
[----:B------:R-:W-:Y:S02]  /*13f90*/  FSEL R5, R5, -INF , !P5 ;  /* 0xff80000005057808 */ /* 0x000fe40006800000 */
[----:B------:R-:W-:Y:S02]  /*13fa0*/  FMNMX.FTZ R2, R6, R2, !PT ;  /* 0x0000000206027209 */ /* 0x000fe40007810000 */
[----:B------:R-:W-:-:S02]  /*13fb0*/  FMNMX.FTZ R3, R22, R3, !PT ;  /* 0x0000000316037209 */ /* 0x000fc40007810000 */
[----:B------:R-:W-:Y:S02]  /*13fc0*/  FSEL R4, R11, -INF , !P1 ;  /* 0xff8000000b047808 */ /* 0x000fe40004800000 */
[----:B------:R-:W-:Y:S02]  /*13fd0*/  FMNMX.FTZ R2, R5, R2, !PT ;  /* 0x0000000205027209 */ /* 0x000fe40007810000 */
[----:B------:R-:W-:Y:S02]  /*13fe0*/  FSEL R21, R12, -INF , !P3 ;  /* 0xff8000000c157808 */ /* 0x000fe40005800000 */
[----:B------:R-:W-:Y:S02]  /*13ff0*/  FMNMX.FTZ R3, R10, R3, !PT ;  /* 0x000000030a037209 */ /* 0x000fe40007810000 */
[----:B------:R-:W-:Y:S02]  /*14000*/  FMNMX.FTZ R133, R4, R2, !PT ;  /* 0x0000000204857209 */ /* 0x000fe40007810000 */
[----:B------:R-:W-:-:S02]  /*14010*/  FMNMX.FTZ R2, R21, R3, !PT ;  /* 0x0000000315027209 */ /* 0x000fc40007810000 */
[----:B------:R-:W-:Y:S02]  /*14020*/  FSEL R19, R19, -INF , !P0 ;  /* 0xff80000013137808 */ /* 0x000fe40004000000 */
[----:B------:R-:W-:Y:S01]  /*14030*/  FMNMX.FTZ R2, R20, R2, !PT ;  /* 0x0000000214027209 */ /* 0x000fe20007810000 */
[----:B------:R-:W1:Y:S03]  /*14040*/  SHFL.BFLY PT, R11, R133, 0x2, 0x1f ;  /* 0x0c401f00850b7f89 */ /* 0x000e6600000e0000 */
[----:B------:R-:W-:-:S05]  /*14050*/  FMNMX.FTZ R2, R19, R2, !PT ;  /* 0x0000000213027209 */ /* 0x000fca0007810000 */
[----:B------:R-:W4:Y:S01]  /*14060*/  SHFL.BFLY PT, R3, R2, 0x2, 0x1f ;  /* 0x0c401f0002037f89 */ /* 0x000f2200000e0000 */
[----:B-1----:R-:W-:-:S05]  /*14070*/  FMNMX.FTZ R133, R133, R11, !PT ;  /* 0x0000000b85857209 */ /* 0x002fca0007810000 */
[----:B------:R-:W1:Y:S01]  /*14080*/  SHFL.BFLY PT, R11, R133, 0x1, 0x1f ;  /* 0x0c201f00850b7f89 */ /* 0x000e6200000e0000 */
[----:B----4-:R-:W-:-:S05]  /*14090*/  FMNMX.FTZ R2, R2, R3, !PT ;  /* 0x0000000302027209 */ /* 0x010fca0007810000 */
[----:B------:R-:W4:Y:S01]  /*140a0*/  SHFL.BFLY PT, R132, R2, 0x1, 0x1f ;  /* 0x0c201f0002847f89 */ /* 0x000f2200000e0000 */
[----:B-1----:R-:W-:-:S04]  /*140b0*/  FMNMX.FTZ R133, R133, R11, !PT ;  /* 0x0000000b85857209 */ /* 0x002fc80007810000 */
[----:B------:R-:W-:Y:S01]  /*140c0*/  FSETP.NEU.FTZ.AND P1, PT, R133, -INF , PT ;  /* 0xff8000008500780b */ /* 0x000fe20003f3d000 */
[----:B------:R-:W-:Y:S01]  /*140d0*/  FMUL.FTZ R3, R0, R133 ;  /* 0x0000008500037220 */ /* 0x000fe20000410000 */
[----:B----4-:R-:W-:-:S04]  /*140e0*/  FMNMX.FTZ R132, R2, R132, !PT ;  /* 0x0000008402847209 */ /* 0x010fc80007810000 */
[----:B------:R-:W-:Y:S02]  /*140f0*/  FSEL R3, R3, RZ, P1 ;  /* 0x000000ff03037208 */ /* 0x000fe40000800000 */
[----:B------:R-:W-:Y:S01]  /*14100*/  FSETP.NEU.FTZ.AND P0, PT, R132, -INF , PT ;  /* 0xff8000008400780b */ /* 0x000fe20003f1d000 */
[----:B------:R-:W-:Y:S02]  /*14110*/  FMUL.FTZ R2, R0, R132 ;  /* 0x0000008400027220 */ /* 0x000fe40000410000 */
[----:B------:R-:W-:-:S03]  /*14120*/  FFMA.FTZ R11, R29, R0, -R3 ;  /* 0x000000001d0b7223 */ /* 0x000fc60000010803 */
[----:B------:R-:W-:Y:S01]  /*14130*/  FSEL R2, R2, RZ, P0 ;  /* 0x000000ff02027208 */ /* 0x000fe20000000000 */
[-CC-:B------:R-:W-:Y:S02]  /*14140*/  FFMA.FTZ R29, R16, R0.reuse, -R3.reuse ;  /* 0x00000000101d7223 */ /* 0x180fe40000010803 */
[-CC-:B------:R-:W-:Y:S02]  /*14150*/  FFMA.FTZ R178, R7, R0.reuse, -R3.reuse ;  /* 0x0000000007b27223 */ /* 0x180fe40000010803 */
[-CC-:B------:R-:W-:Y:S02]  /*14160*/  FFMA.FTZ R179, R6, R0.reuse, -R3.reuse ;  /* 0x0000000006b37223 */ /* 0x180fe40000010803 */
[-C--:B------:R-:W-:Y:S02]  /*14170*/  FFMA.FTZ R180, R5, R0.reuse, -R3 ;  /* 0x0000000005b47223 */ /* 0x080fe40000010803 */
[-CC-:B------:R-:W-:Y:S02]  /*14180*/  FFMA.FTZ R7, R34, R0.reuse, -R2.reuse ;  /* 0x0000000022077223 */ /* 0x180fe40000010802 */
[----:B------:R-:W-:-:S02]  /*14190*/  FFMA.FTZ R6, R32, R0, -R2 ;  /* 0x0000000020067223 */ /* 0x000fc40000010802 */
        /* <DEDUP_REMOVED lines=13> */
[-C--:B------:R-:W-:Y:S01]  /*14270*/  FFMA.FTZ R177, R19, R0.reuse, -R2 ;  /* 0x0000000013b17223 */ /* 0x080fe20000010802 */
[----:B------:R-:W-:Y:S01]  /*14280*/  FSEL R2, R133, RZ, P1 ;  /* 0x000000ff85027208 */ /* 0x000fe20000800000 */
[----:B------:R-:W-:Y:S01]  /*14290*/  STL [R1+0x1fc], R224 ;  /* 0x0001fce001007387 */ /* 0x000fe20000100800 */
[----:B------:R-:W-:-:S03]  /*142a0*/  FFMA.FTZ R181, R4, R0, -R3 ;  /* 0x0000000004b57223 */ /* 0x000fc60000010803 */
[----:B------:R1:W-:Y:S01]  /*142b0*/  STL [R1+0x200], R133 ;  /* 0x0002008501007387 */ /* 0x0003e20000100800 */
[----:B------:R-:W-:-:S03]  /*142c0*/  FADD.FTZ R4, R190, -R2 ;  /* 0x80000002be047221 */ /* 0x000fc60000010000 */
[----:B------:R-:W4:Y:S01]  /*142d0*/  LDL.LU R190, [R1+0xbc] ;  /* 0x0000bc0001be7983 */ /* 0x000f220000300800 */
[-CC-:B------:R-:W-:Y:S01]  /*142e0*/  FFMA.FTZ R26, R26, R0.reuse, -R3.reuse ;  /* 0x000000001a1a7223 */ /* 0x180fe20000010803 */
[----:B------:R-:W-:Y:S01]  /*142f0*/  FSEL R2, R132, RZ, P0 ;  /* 0x000000ff84027208 */ /* 0x000fe20000000000 */
[-CC-:B------:R-:W-:Y:S02]  /*14300*/  FFMA.FTZ R174, R13, R0.reuse, -R3.reuse ;  /* 0x000000000dae7223 */ /* 0x180fe40000010803 */
[-CC-:B------:R-:W-:Y:S01]  /*14310*/  FFMA.FTZ R12, R30, R0.reuse, -R3.reuse ;  /* 0x000000001e0c7223 */ /* 0x180fe20000010803 */
[----:B------:R1:W-:Y:S01]  /*14320*/  MUFU.EX2 R13, R26 ;  /* 0x0000001a000d7308 */ /* 0x0003e20000000800 */
[-CC-:B------:R-:W-:Y:S02]  /*14330*/  FFMA.FTZ R27, R27, R0.reuse, -R3.reuse ;  /* 0x000000001b1b7223 */ /* 0x180fe40000010803 */
[-CC-:B------:R-:W-:Y:S02]  /*14340*/  FFMA.FTZ R28, R28, R0.reuse, -R3.reuse ;  /* 0x000000001c1c7223 */ /* 0x180fe40000010803 */
[----:B------:R-:W-:-:S02]  /*14350*/  FFMA.FTZ R18, R18, R0, -R3 ;  /* 0x0000000012127223 */ /* 0x000fc40000010803 */
[-CC-:B------:R-:W-:Y:S02]  /*14360*/  FFMA.FTZ R30, R15, R0.reuse, -R3.reuse ;  /* 0x000000000f1e7223 */ /* 0x180fe40000010803 */
[-CC-:B------:R-:W-:Y:S02]  /*14370*/  FFMA.FTZ R175, R9, R0.reuse, -R3.reuse ;  /* 0x0000000009af7223 */ /* 0x180fe40000010803 */
[-CC-:B------:R-:W-:Y:S02]  /*14380*/  FFMA.FTZ R176, R8, R0.reuse, -R3.reuse ;  /* 0x0000000008b07223 */ /* 0x180fe40000010803 */
[----:B-1----:R-:W-:Y:S02]  /*14390*/  FFMA.FTZ R26, R14, R0, -R3 ;  /* 0x000000000e1a7223 */ /* 0x002fe40000010803 */
[----:B------:R-:W-:Y:S01]  /*143a0*/  FADD.FTZ R3, R234, -R2 ;  /* 0x80000002ea037221 */ /* 0x000fe20000010000 */
[----:B--2---:R-:W-:Y:S02]  /*143b0*/  IADD3 R2, R139, -0x1, RZ ;  /* 0xffffffff8b027810 */ /* 0x004fe40007ffe0ff */
[----:B------:R-:W2:Y:S04]  /*143c0*/  LDL.LU R139, [R1+0xc0] ;  /* 0x0000c000018b7983 */ /* 0x000ea80000300800 */
[----:B------:R-:W2:Y:S04]  /*143d0*/  LDL R213, [R1+0xd8] ;  /* 0x0000d80001d57983 */ /* 0x000ea80000100800 */
[----:B------:R-:W2:Y:S04]  /*143e0*/  LDL R209, [R1+0xdc] ;  /* 0x0000dc0001d17983 */ /* 0x000ea80000100800 */
[----:B------:R-:W2:Y:S04]  /*143f0*/  LDL R208, [R1+0xd4] ;  /* 0x0000d40001d07983 */ /* 0x000ea80000100800 */
[----:B------:R-:W2:Y:S04]  /*14400*/  LDL R207, [R1+0xe4] ;  /* 0x0000e40001cf7983 */ /* 0x000ea80000100800 */
[----:B------:R-:W2:Y:S04]  /*14410*/  LDL R206, [R1+0xc4] ;  /* 0x0000c40001ce7983 */ /* 0x000ea80000100800 */
[----:B------:R-:W2:Y:S04]  /*14420*/  LDL R230, [R1+0xcc] ;  /* 0x0000cc0001e67983 */ /* 0x000ea80000100800 */
[----:B------:R-:W2:Y:S04]  /*14430*/  LDL R204, [R1+0xe0] ;  /* 0x0000e00001cc7983 */ /* 0x000ea80000100800 */
[----:B------:R-:W2:Y:S04]  /*14440*/  LDL R199, [R1+0xc8] ;  /* 0x0000c80001c77983 */ /* 0x000ea80000100800 */
[----:B------:R1:W2:Y:S04]  /*14450*/  LDL.LU.S16 R136, [R1+0x4] ;  /* 0x0000040001887983 */ /* 0x0002a80000300600 */
[----:B------:R1:W2:Y:S01]  /*14460*/  LDL.LU.S16 R133, [R1] ;  /* 0x0000000001857983 */ /* 0x0002a20000300600 */
[C---:B------:R-:W-:Y:S01]  /*14470*/  FMUL.FTZ R4, R0.reuse, R4 ;  /* 0x0000000400047220 */ /* 0x040fe20000410000 */
[----:B------:R-:W-:Y:S01]  /*14480*/  MUFU.EX2 R12, R12 ;  /* 0x0000000c000c7308 */ /* 0x000fe20000000800 */
[----:B------:R-:W-:Y:S01]  /*14490*/  FMUL.FTZ R14, R0, R3 ;  /* 0x00000003000e7220 */ /* 0x000fe20000410000 */
[----:B------:R-:W-:Y:S01]  /*144a0*/  SHF.L.U32 R0, R247, 0x1, RZ ;  /* 0x00000001f7007819 */ /* 0x000fe200000006ff */
[----:B---3--:R-:W-:-:S05]  /*144b0*/  IMAD.WIDE.U32 R214, R235, -0x326172a9, RZ ;  /* 0xcd9e8d57ebd67825 */ /* 0x008fca00078e00ff */
[----:B------:R-:W3:Y:S01]  /*144c0*/  MUFU.EX2 R11, R11 ;  /* 0x0000000b000b7308 */ /* 0x000ee20000000800 */
[----:B------:R-:W-:-:S07]  /*144d0*/  LOP3.LUT R3, R244, R215, RZ, 0x3c, !PT ;  /* 0x000000d7f4037212 */ /* 0x000fce00078e3cff */
[----:B------:R-:W-:Y:S01]  /*144e0*/  MUFU.EX2 R7, R7 ;  /* 0x0000000700077308 */ /* 0x000fe20000000800 */
[----:B------:R-:W-:-:S07]  /*144f0*/  IMAD.WIDE.U32 R172, R3, -0x2daee0ad, RZ ;  /* 0xd2511f5303ac7825 */ /* 0x000fce00078e00ff */
[----:B------:R-:W1:Y:S01]  /*14500*/  MUFU.EX2 R6, R6 ;  /* 0x0000000600067308 */ /* 0x000e620000000800 */
[----:B------:R-:W-:-:S07]  /*14510*/  IMAD.MOV.U32 R205, RZ, RZ, R138 ;  /* 0x000000ffffcd7224 */ /* 0x000fce00078e008a */
[----:B------:R-:W1:Y:S01]  /*14520*/  MUFU.EX2 R9, R27 ;  /* 0x0000001b00097308 */ /* 0x000e620000000800 */
[----:B---3--:R-:W-:-:S07]  /*14530*/  F2FP.BF16.PACK_AB R246, R11, R12 ;  /* 0x0000000c0bf6723e */ /* 0x008fce00000010ff */
[----:B------:R-:W-:Y:S08]  /*14540*/  MUFU.EX2 R8, R28 ;  /* 0x0000001c00087308 */ /* 0x000ff00000000800 */
[----:B------:R-:W-:Y:S01]  /*14550*/  MUFU.EX2 R5, R5 ;  /* 0x0000000500057308 */ /* 0x000fe20000000800 */
[----:B-1----:R-:W-:Y:S02]  /*14560*/  F2FP.BF16.PACK_AB R219, R6, R7 ;  /* 0x0000000706db723e */ /* 0x002fe400000010ff */
[----:B------:R-:W-:-:S05]  /*14570*/  LOP3.LUT R10, R251, R2, RZ, 0x3c, !PT ;  /* 0x00000002fb0a7212 */ /* 0x000fca00078e3cff */
[----:B------:R1:W-:Y:S01]  /*14580*/  MUFU.EX2 R2, R4 ;  /* 0x0000000400027308 */ /* 0x0003e20000000800 */
[C---:B------:R-:W-:Y:S02]  /*14590*/  IADD3 R3, R251.reuse, -0x4498517b, RZ ;  /* 0xbb67ae85fb037810 */ /* 0x040fe40007ffe0ff */
[----:B-1----:R-:W-:-:S05]  /*145a0*/  LOP3.LUT R4, R251, R0, RZ, 0x3c, !PT ;  /* 0x00000000fb047212 */ /* 0x002fca00078e3cff */
[----:B------:R1:W-:Y:S02]  /*145b0*/  MUFU.EX2 R0, R14 ;  /* 0x0000000e00007308 */ /* 0x0003e40000000800 */
[----:B-1----:R-:W-:-:S05]  /*145c0*/  IMAD.WIDE.U32 R14, R245, -0x2daee0ad, RZ ;  /* 0xd2511f53f50e7825 */ /* 0x002fca00078e00ff */
[----:B------:R-:W-:Y:S02]  /*145d0*/  LOP3.LUT R182, R4, R15, RZ, 0x3c, !PT ;  /* 0x0000000f04b67212 */ /* 0x000fe400078e3cff */
[----:B------:R-:W-:Y:S02]  /*145e0*/  LOP3.LUT R138, R173, R3, R14, 0x96, !PT ;  /* 0x00000003ad8a7212 */ /* 0x000fe400078e960e */
[----:B------:R-:W1:Y:S01]  /*145f0*/  MUFU.EX2 R3, R16 ;  /* 0x0000001000037308 */ /* 0x000e620000000800 */
[----:B------:R-:W-:Y:S01]  /*14600*/  LOP3.LUT R15, R10, R15, RZ, 0x3c, !PT ;  /* 0x0000000f0a0f7212 */ /* 0x000fe200078e3cff */
[----:B------:R-:W-:Y:S01]  /*14610*/  IMAD.MOV.U32 R251, RZ, RZ, R191 ;  /* 0x000000fffffb7224 */ /* 0x000fe200078e00bf */
[----:B------:R-:W-:Y:S02]  /*14620*/  F2FP.BF16.PACK_AB R223, R9, R13 ;  /* 0x0000000d09df723e */ /* 0x000fe400000010ff */
[----:B-1----:R-:W-:Y:S01]  /*14630*/  F2FP.BF16.PACK_AB R222, R3, R5 ;  /* 0x0000000503de723e */ /* 0x002fe200000010ff */
[----:B----4-:R-:W-:-:S04]  /*14640*/  FFMA.FTZ R4, R190, R2, R12 ;  /* 0x00000002be047223 */ /* 0x010fc8000001000c */
[----:B------:R-:W-:Y:S02]  /*14650*/  FADD.FTZ R14, R11, R4 ;  /* 0x000000040b0e7221 */ /* 0x000fe40000010000 */
[----:B------:R-:W1:Y:S02]  /*14660*/  MUFU.EX2 R4, R18 ;  /* 0x0000001200047308 */ /* 0x000e640000000800 */
[----:B------:R-:W-:Y:S02]  /*14670*/  FADD.FTZ R11, R13, R14 ;  /* 0x0000000e0d0b7221 */ /* 0x000fe40000010000 */
[----:B------:R-:W-:Y:S01]  /*14680*/  IMAD.WIDE.U32 R190, R15, -0x326172a9, RZ ;  /* 0xcd9e8d570fbe7825 */ /* 0x000fe200078e00ff */
[----:B-1----:R-:W-:-:S03]  /*14690*/  F2FP.BF16.PACK_AB R248, R4, R8 ;  /* 0x0000000804f8723e */ /* 0x002fc600000010ff */
[----:B--2---:R-:W-:Y:S02]  /*146a0*/  FFMA.FTZ R10, R139, R0, R7 ;  /* 0x000000008b0a7223 */ /* 0x004fe40000010007 */
[----:B------:R-:W-:Y:S02]  /*146b0*/  FADD.FTZ R7, R9, R11 ;  /* 0x0000000b09077221 */ /* 0x000fe40000010000 */
[----:B------:R-:W-:Y:S02]  /*146c0*/  FADD.FTZ R10, R6, R10 ;  /* 0x0000000a060a7221 */ /* 0x000fe40000010000 */
[----:B------:R-:W-:Y:S02]  /*146d0*/  FADD.FTZ R7, R8, R7 ;  /* 0x0000000708077221 */ /* 0x000fe40000010000 */
[----:B------:R-:W-:Y:S02]  /*146e0*/  FADD.FTZ R6, R5, R10 ;  /* 0x0000000a05067221 */ /* 0x000fe40000010000 */
[----:B------:R-:W-:-:S04]  /*146f0*/  IMAD.WIDE.U32 R138, R138, -0x326172a9, RZ ;  /* 0xcd9e8d578a8a7825 */ /* 0x000fc800078e00ff */
[----:B------:R-:W-:Y:S01]  /*14700*/  FADD.FTZ R18, R3, R6 ;  /* 0x0000000603127221 */ /* 0x000fe20000010000 */
[----:B------:R-:W-:Y:S01]  /*14710*/  LOP3.LUT R6, R139, R209, R190, 0x96, !PT ;  /* 0x000000d18b067212 */ /* 0x000fe200078e96be */
[----:B------:R-:W-:Y:S01]  /*14720*/  FADD.FTZ R16, R4, R7 ;  /* 0x0000000704107221 */ /* 0x000fe20000010000 */
[----:B------:R-:W-:-:S03]  /*14730*/  LOP3.LUT R4, R191, R213, R214, 0x96, !PT ;  /* 0x000000d5bf047212 */ /* 0x000fc600078e96d6 */
[----:B------:R-:W-:-:S04]  /*14740*/  IMAD.WIDE.U32 R6, R6, -0x2daee0ad, RZ ;  /* 0xd2511f5306067825 */ /* 0x000fc800078e00ff */
[----:B------:R-:W-:-:S05]  /*14750*/  IMAD.WIDE.U32 R4, R4, -0x2daee0ad, RZ ;  /* 0xd2511f5304047825 */ /* 0x000fca00078e00ff */
[----:B------:R-:W-:Y:S02]  /*14760*/  LOP3.LUT R10, R5, R208, R172, 0x96, !PT ;  /* 0x000000d0050a7212 */ /* 0x000fe400078e96ac */
[----:B------:R-:W-:-:S03]  /*14770*/  LOP3.LUT R8, R7, R207, R4, 0x96, !PT ;  /* 0x000000cf07087212 */ /* 0x000fc600078e9604 */
[----:B------:R-:W-:-:S04]  /*14780*/  IMAD.WIDE.U32 R10, R10, -0x326172a9, RZ ;  /* 0xcd9e8d570a0a7825 */ /* 0x000fc800078e00ff */
[----:B------:R-:W-:Y:S01]  /*14790*/  IMAD.WIDE.U32 R8, R8, -0x326172a9, RZ ;  /* 0xcd9e8d5708087825 */ /* 0x000fe200078e00ff */
[----:B------:R-:W-:-:S04]  /*147a0*/  LOP3.LUT R5, R11, R206, R138, 0x96, !PT ;  /* 0x000000ce0b057212 */ /* 0x000fc800078e968a */
[----:B------:R-:W-:Y:S01]  /*147b0*/  LOP3.LUT R10, R9, R205, R10, 0x96, !PT ;  /* 0x000000cd090a7212 */ /* 0x000fe200078e960a */
[----:B------:R-:W-:-:S04]  /*147c0*/  IMAD.WIDE.U32 R4, R5, -0x2daee0ad, RZ ;  /* 0xd2511f5305047825 */ /* 0x000fc800078e00ff */
[----:B------:R-:W-:Y:S01]  /*147d0*/  IMAD.WIDE.U32 R10, R10, -0x2daee0ad, RZ ;  /* 0xd2511f530a0a7825 */ /* 0x000fe200078e00ff */
[----:B------:R-:W-:-:S04]  /*147e0*/  LOP3.LUT R6, R5, R204, R6, 0x96, !PT ;  /* 0x000000cc05067212 */ /* 0x000fc800078e9606 */
[----:B------:R-:W-:Y:S01]  /*147f0*/  LOP3.LUT R4, R11, R230, R4, 0x96, !PT ;  /* 0x000000e60b047212 */ /* 0x000fe200078e9604 */
[----:B------:R-:W-:-:S04]  /*14800*/  IMAD.WIDE.U32 R6, R6, -0x326172a9, RZ ;  /* 0xcd9e8d5706067825 */ /* 0x000fc800078e00ff */
[----:B------:R-:W-:-:S05]  /*14810*/  IMAD.WIDE.U32 R4, R4, -0x326172a9, RZ ;  /* 0xcd9e8d5704047825 */ /* 0x000fca00078e00ff */
[----:B------:R-:W-:-:S04]  /*14820*/  LOP3.LUT R3, R5, R251, R6, 0x96, !PT ;  /* 0x000000fb05037212 */ /* 0x000fc800078e9606 */
[----:B------:R-:W-:Y:S02]  /*14830*/  LOP3.LUT R6, R3, 0xff, RZ, 0xc0, !PT ;  /* 0x000000ff03067812 */ /* 0x000fe400078ec0ff */
[----:B------:R-:W-:Y:S02]  /*14840*/  LOP3.LUT R15, R7, R199, R8, 0x96, !PT ;  /* 0x000000c7070f7212 */ /* 0x000fe400078e9608 */
[----:B------:R-:W-:Y:S02]  /*14850*/  ISETP.GE.U32.AND P3, PT, R221, R6, PT ;  /* 0x00000006dd00720c */ /* 0x000fe40003f66070 */
[----:B------:R-:W-:Y:S02]  /*14860*/  LOP3.LUT R6, R3, 0xffff, RZ, 0xc0, !PT ;  /* 0x0000ffff03067812 */ /* 0x000fe400078ec0ff */
[--C-:B------:R-:W-:Y:S02]  /*14870*/  SHF.R.U32.HI R8, RZ, 0x10, R3.reuse ;  /* 0x00000010ff087819 */ /* 0x100fe40000011603 */
[----:B------:R-:W-:Y:S01]  /*14880*/  SHF.R.U32.HI R3, RZ, 0x18, R3 ;  /* 0x00000018ff037819 */ /* 0x000fe20000011603 */
[----:B------:R-:W1:Y:S03]  /*14890*/  MUFU.EX2 R14, R29 ;  /* 0x0000001d000e7308 */ /* 0x000e660000000800 */
[----:B------:R-:W-:-:S02]  /*148a0*/  ISETP.GE.U32.AND P0, PT, R221, R3, PT ;  /* 0x00000003dd00720c */ /* 0x000fc40003f06070 */
[C---:B------:R-:W-:Y:S02]  /*148b0*/  LOP3.LUT R3, R4.reuse, 0xff, RZ, 0xc0, !PT ;  /* 0x000000ff04037812 */ /* 0x040fe400078ec0ff */
[----:B------:R-:W-:Y:S01]  /*148c0*/  SHF.R.U32.HI R6, RZ, 0x8, R6 ;  /* 0x00000008ff067819 */ /* 0x000fe20000011606 */
[----:B------:R-:W2:Y:S01]  /*148d0*/  MUFU.EX2 R13, R30 ;  /* 0x0000001e000d7308 */ /* 0x000ea20000000800 */
[----:B------:R-:W-:Y:S02]  /*148e0*/  ISETP.GE.U32.AND P2, PT, R221, R3, PT ;  /* 0x00000003dd00720c */ /* 0x000fe40003f46070 */
[--C-:B------:R-:W-:Y:S02]  /*148f0*/  SHF.R.U32.HI R3, RZ, 0x10, R4.reuse ;  /* 0x00000010ff037819 */ /* 0x100fe40000011604 */
[----:B------:R-:W-:Y:S02]  /*14900*/  LOP3.LUT R19, R4, 0xffff, RZ, 0xc0, !PT ;  /* 0x0000ffff04137812 */ /* 0x000fe400078ec0ff */
[----:B------:R-:W-:Y:S01]  /*14910*/  SHF.R.U32.HI R4, RZ, 0x18, R4 ;  /* 0x00000018ff047819 */ /* 0x000fe20000011604 */
[----:B------:R-:W3:Y:S01]  /*14920*/  MUFU.EX2 R7, R174 ;  /* 0x000000ae00077308 */ /* 0x000ee20000000800 */
[----:B------:R-:W-:-:S02]  /*14930*/  LOP3.LUT R6, R6, 0xffff, RZ, 0xc0, !PT ;  /* 0x0000ffff06067812 */ /* 0x000fc400078ec0ff */
[----:B------:R-:W-:Y:S01]  /*14940*/  ISETP.GE.U32.AND P1, PT, R221, R4, PT ;  /* 0x00000004dd00720c */ /* 0x000fe20003f26070 */
[----:B------:R-:W-:Y:S01]  /*14950*/  IMAD.WIDE.U32 R4, R15, -0x2daee0ad, RZ ;  /* 0xd2511f530f047825 */ /* 0x000fe200078e00ff */
[----:B------:R-:W-:-:S03]  /*14960*/  LOP3.LUT R3, R3, 0xff, RZ, 0xc0, !PT ;  /* 0x000000ff03037812 */ /* 0x000fc600078ec0ff */
[----:B------:R-:W4:Y:S01]  /*14970*/  MUFU.EX2 R12, R35 ;  /* 0x00000023000c7308 */ /* 0x000f220000000800 */
[C---:B------:R-:W-:Y:S02]  /*14980*/  ISETP.GE.U32.AND P4, PT, R221.reuse, R6, PT ;  /* 0x00000006dd00720c */ /* 0x040fe40003f86070 */
[----:B------:R-:W-:Y:S02]  /*14990*/  LOP3.LUT R8, R8, 0xff, RZ, 0xc0, !PT ;  /* 0x000000ff08087812 */ /* 0x000fe400078ec0ff */
[----:B------:R-:W-:-:S03]  /*149a0*/  ISETP.GE.U32.AND P6, PT, R221, R3, PT ;  /* 0x00000003dd00720c */ /* 0x000fc60003fc6070 */
[----:B------:R-:W2:Y:S01]  /*149b0*/  MUFU.EX2 R6, R26 ;  /* 0x0000001a00067308 */ /* 0x000ea20000000800 */
[----:B------:R-:W-:Y:S01]  /*149c0*/  LOP3.LUT R3, R5, R249, R10, 0x96, !PT ;  /* 0x000000f905037212 */ /* 0x000fe200078e960a */
[----:B-1----:R-:W-:Y:S01]  /*149d0*/  FADD.FTZ R10, R14, R16 ;  /* 0x000000100e0a7221 */ /* 0x002fe20000010000 */
[----:B------:R-:W-:-:S05]  /*149e0*/  ISETP.GE.U32.AND P5, PT, R221, R8, PT ;  /* 0x00000008dd00720c */ /* 0x000fca0003fa6070 */
[----:B------:R-:W1:Y:S01]  /*149f0*/  MUFU.EX2 R11, R33 ;  /* 0x00000021000b7308 */ /* 0x000e620000000800 */
[C---:B------:R-:W-:Y:S02]  /*14a00*/  LOP3.LUT R16, R4.reuse, 0xff, RZ, 0xc0, !PT ;  /* 0x000000ff04107812 */ /* 0x040fe400078ec0ff */
[----:B------:R-:W-:Y:S02]  /*14a10*/  LOP3.LUT R21, R4, 0xffff, RZ, 0xc0, !PT ;  /* 0x0000ffff04157812 */ /* 0x000fe400078ec0ff */
[----:B------:R-:W-:-:S03]  /*14a20*/  SHF.R.U32.HI R20, RZ, 0x10, R4 ;  /* 0x00000010ff147819 */ /* 0x000fc60000011604 */
[----:B------:R1:W-:Y:S08]  /*14a30*/  MUFU.EX2 R8, R17 ;  /* 0x0000001100087308 */ /* 0x0003f00000000800 */
[----:B------:R-:W4:Y:S01]  /*14a40*/  MUFU.EX2 R9, R31 ;  /* 0x0000001f00097308 */ /* 0x000f220000000800 */
[----:B-1----:R-:W-:Y:S01]  /*14a50*/  SHF.R.U32.HI R17, RZ, 0x18, R4 ;  /* 0x00000018ff117819 */ /* 0x002fe20000011604 */
[----:B--2---:R-:W-:-:S04]  /*14a60*/  FADD.FTZ R4, R13, R10 ;  /* 0x0000000a0d047221 */ /* 0x004fc80000010000 */
[----:B---3--:R-:W-:Y:S02]  /*14a70*/  FADD.FTZ R10, R7, R4 ;  /* 0x00000004070a7221 */ /* 0x008fe40000010000 */
[----:B----4-:R-:W-:Y:S01]  /*14a80*/  FADD.FTZ R4, R12, R18 ;  /* 0x000000120c047221 */ /* 0x010fe20000010000 */
[----:B------:R-:W1:Y:S01]  /*14a90*/  MUFU.EX2 R5, R25 ;  /* 0x0000001900057308 */ /* 0x000e620000000800 */
[C---:B------:R-:W-:Y:S01]  /*14aa0*/  FADD.FTZ R18, R6.reuse, R10 ;  /* 0x0000000a06127221 */ /* 0x040fe20000010000 */
[----:B------:R-:W-:Y:S01]  /*14ab0*/  F2FP.BF16.PACK_AB R7, R6, R7 ;  /* 0x000000070607723e */ /* 0x000fe200000010ff */
[----:B------:R-:W-:-:S05]  /*14ac0*/  FADD.FTZ R6, R11, R4 ;  /* 0x000000040b067221 */ /* 0x000fca0000010000 */
[----:B------:R-:W2:Y:S01]  /*14ad0*/  MUFU.EX2 R4, R24 ;  /* 0x0000001800047308 */ /* 0x000ea20000000800 */
[----:B------:R-:W-:-:S04]  /*14ae0*/  FADD.FTZ R6, R9, R6 ;  /* 0x0000000609067221 */ /* 0x000fc80000010000 */
[----:B------:R-:W-:-:S04]  /*14af0*/  FADD.FTZ R6, R8, R6 ;  /* 0x0000000608067221 */ /* 0x000fc80000010000 */
[----:B-1----:R-:W-:Y:S01]  /*14b00*/  FADD.FTZ R6, R5, R6 ;  /* 0x0000000605067221 */ /* 0x002fe20000010000 */
[----:B------:R-:W-:Y:S01]  /*14b10*/  PRMT R27, R7, 0x7632, R27 ;  /* 0x00007632071b7816 */ /* 0x000fe2000000001b */
[----:B------:R-:W-:Y:S01]  /*14b20*/  MUFU.EX2 R10, R176 ;  /* 0x000000b0000a7308 */ /* 0x000fe20000000800 */
[C---:B--2---:R-:W-:Y:S01]  /*14b30*/  F2FP.BF16.PACK_AB R5, R4.reuse, R5 ;  /* 0x000000050405723e */ /* 0x044fe200000010ff */
[----:B------:R-:W-:-:S06]  /*14b40*/  FADD.FTZ R15, R4, R6 ;  /* 0x00000006040f7221 */ /* 0x000fcc0000010000 */
[----:B------:R-:W1:Y:S01]  /*14b50*/  MUFU.EX2 R4, R175 ;  /* 0x000000af00047308 */ /* 0x000e620000000800 */
[C---:B------:R-:W-:Y:S02]  /*14b60*/  PRMT R29, R5.reuse, 0x7632, R29 ;  /* 0x00007632051d7816 */ /* 0x040fe4000000001d */
[----:B------:R-:W-:Y:S02]  /*14b70*/  PRMT R30, R5, 0x7610, R30 ;  /* 0x00007610051e7816 */ /* 0x000fe4000000001e */
[----:B------:R-:W-:Y:S01]  /*14b80*/  SHF.R.U32.HI R5, RZ, 0x8, R19 ;  /* 0x00000008ff057819 */ /* 0x000fe20000011613 */
[----:B------:R-:W-:Y:S01]  /*14b90*/  @!P4 HFMA2.BF16_V2 R183, -RZ.H0_H0, RZ.H0_H0, -R27.H0_H0 ;  /* 0x200000ffffb7c231 */ /* 0x000fe2000034091b */
[----:B------:R-:W-:Y:S02]  /*14ba0*/  PRMT R28, R7, 0x7610, R28 ;  /* 0x00007610071c7816 */ /* 0x000fe4000000001c */
[----:B------:R-:W-:Y:S02]  /*14bb0*/  LOP3.LUT R5, R5, 0xffff, RZ, 0xc0, !PT ;  /* 0x0000ffff05057812 */ /* 0x000fe400078ec0ff */
[----:B------:R-:W-:-:S02]  /*14bc0*/  PRMT R203, R28, 0x5410, R27 ;  /* 0x000054101ccb7816 */ /* 0x000fc4000000001b */
[----:B------:R-:W-:Y:S02]  /*14bd0*/  @!P4 PRMT R27, R183, 0x5410, RZ ;  /* 0x00005410b71bc816 */ /* 0x000fe400000000ff */
[----:B------:R-:W-:Y:S02]  /*14be0*/  ISETP.GE.U32.AND P4, PT, R221, R5, PT ;  /* 0x00000005dd00720c */ /* 0x000fe40003f86070 */
[----:B------:R-:W-:Y:S01]  /*14bf0*/  SHF.R.U32.HI R5, RZ, 0x10, R3 ;  /* 0x00000010ff057819 */ /* 0x000fe20000011603 */
[----:B------:R2:W3:Y:S01]  /*14c00*/  MUFU.EX2 R6, R23 ;  /* 0x0000001700067308 */ /* 0x0004e20000000800 */
[----:B-1----:R-:W-:Y:S01]  /*14c10*/  FADD.FTZ R19, R4, R18 ;  /* 0x0000001204137221 */ /* 0x002fe20000010000 */
[----:B------:R-:W-:Y:S02]  /*14c20*/  F2FP.BF16.PACK_AB R4, R10, R4 ;  /* 0x000000040a04723e */ /* 0x000fe400000010ff */
[----:B------:R-:W-:-:S04]  /*14c30*/  LOP3.LUT R7, R5, 0xff, RZ, 0xc0, !PT ;  /* 0x000000ff05077812 */ /* 0x000fc800078ec0ff */
[----:B------:R-:W1:Y:S01]  /*14c40*/  MUFU.EX2 R5, R22 ;  /* 0x0000001600057308 */ /* 0x000e620000000800 */
[----:B------:R-:W-:Y:S01]  /*14c50*/  PRMT R24, R4, 0x7610, R24 ;  /* 0x0000761004187816 */ /* 0x000fe20000000018 */
[----:B------:R-:W-:Y:S01]  /*14c60*/  @!P5 HFMA2.BF16_V2 R186, -RZ.H0_H0, RZ.H0_H0, -R30.H0_H0 ;  /* 0x200000ffffbad231 */ /* 0x000fe2000034091e */
[----:B------:R-:W-:-:S03]  /*14c70*/  PRMT R202, R30, 0x5410, R29 ;  /* 0x000054101eca7816 */ /* 0x000fc6000000001d */
[----:B------:R-:W-:Y:S01]  /*14c80*/  @!P2 HFMA2.BF16_V2 R187, -RZ.H0_H0, RZ.H0_H0, -R24.H0_H0 ;  /* 0x200000ffffbba231 */ /* 0x000fe20000340918 */
[----:B--2---:R-:W-:Y:S02]  /*14c90*/  PRMT R23, R4, 0x7632, R23 ;  /* 0x0000763204177816 */ /* 0x004fe40000000017 */
[----:B------:R-:W-:Y:S02]  /*14ca0*/  @!P5 PRMT R30, R186, 0x5410, RZ ;  /* 0x00005410ba1ed816 */ /* 0x000fe400000000ff */
[----:B------:R-:W-:Y:S02]  /*14cb0*/  LOP3.LUT R4, R3, 0xff, RZ, 0xc0, !PT ;  /* 0x000000ff03047812 */ /* 0x000fe400078ec0ff */
[----:B------:R-:W-:Y:S01]  /*14cc0*/  ISETP.GE.U32.AND P5, PT, R221, R7, PT ;  /* 0x00000007dd00720c */ /* 0x000fe20003fa6070 */
[----:B---3--:R-:W-:Y:S01]  /*14cd0*/  FADD.FTZ R7, R6, R15 ;  /* 0x0000000f06077221 */ /* 0x008fe20000010000 */
[----:B------:R-:W-:Y:S01]  /*14ce0*/  PRMT R201, R24, 0x5410, R23 ;  /* 0x0000541018c97816 */ /* 0x000fe20000000017 */
[----:B------:R-:W-:Y:S01]  /*14cf0*/  @!P4 HFMA2.BF16_V2 R236, -RZ.H0_H0, RZ.H0_H0, -R23.H0_H0 ;  /* 0x200000ffffecc231 */ /* 0x000fe20000340917 */
[----:B------:R-:W-:Y:S01]  /*14d00*/  @!P2 PRMT R24, R187, 0x5410, RZ ;  /* 0x00005410bb18a816 */ /* 0x000fe200000000ff */
[----:B------:R-:W-:Y:S01]  /*14d10*/  @!P3 HFMA2.BF16_V2 R184, -RZ.H0_H0, RZ.H0_H0, -R28.H0_H0 ;  /* 0x200000ffffb8b231 */ /* 0x000fe2000034091c */
[----:B------:R-:W-:Y:S01]  /*14d20*/  ISETP.GE.U32.AND P2, PT, R221, R4, PT ;  /* 0x00000004dd00720c */ /* 0x000fe20003f46070 */
[----:B-1----:R-:W-:Y:S01]  /*14d30*/  FADD.FTZ R7, R5, R7 ;  /* 0x0000000705077221 */ /* 0x002fe20000010000 */
[----:B------:R-:W-:-:S02]  /*14d40*/  SHF.R.U32.HI R4, RZ, 0x18, R3 ;  /* 0x00000018ff047819 */ /* 0x000fc40000011603 */
[----:B------:R-:W-:Y:S02]  /*14d50*/  F2FP.BF16.PACK_AB R6, R5, R6 ;  /* 0x000000060506723e */ /* 0x000fe400000010ff */
[----:B------:R-:W1:Y:S01]  /*14d60*/  MUFU.EX2 R5, R32 ;  /* 0x0000002000057308 */ /* 0x000e620000000800 */
[----:B------:R-:W-:Y:S02]  /*14d70*/  @!P4 PRMT R23, R236, 0x5410, RZ ;  /* 0x00005410ec17c816 */ /* 0x000fe400000000ff */
[----:B------:R-:W-:Y:S02]  /*14d80*/  @!P3 PRMT R28, R184, 0x5410, RZ ;  /* 0x00005410b81cb816 */ /* 0x000fe400000000ff */
[----:B------:R-:W-:Y:S02]  /*14d90*/  ISETP.GE.U32.AND P4, PT, R221, R4, PT ;  /* 0x00000004dd00720c */ /* 0x000fe40003f86070 */
[----:B------:R-:W-:Y:S01]  /*14da0*/  LOP3.LUT R3, R3, 0xffff, RZ, 0xc0, !PT ;  /* 0x0000ffff03037812 */ /* 0x000fe200078ec0ff */
[----:B------:R-:W2:Y:S01]  /*14db0*/  MUFU.EX2 R4, R34 ;  /* 0x0000002200047308 */ /* 0x000ea20000000800 */
[----:B------:R-:W-:-:S02]  /*14dc0*/  ISETP.GE.U32.AND P3, PT, R221, R16, PT ;  /* 0x00000010dd00720c */ /* 0x000fc40003f66070 */
[----:B------:R-:W-:Y:S02]  /*14dd0*/  PRMT R26, R6, 0x7610, R26 ;  /* 0x00007610061a7816 */ /* 0x000fe4000000001a */
[----:B------:R-:W-:-:S03]  /*14de0*/  SHF.R.U32.HI R3, RZ, 0x8, R3 ;  /* 0x00000008ff037819 */ /* 0x000fc60000011603 */
[----:B------:R-:W-:Y:S01]  /*14df0*/  MUFU.EX2 R15, R178 ;  /* 0x000000b2000f7308 */ /* 0x000fe20000000800 */
[----:B------:R-:W-:Y:S01]  /*14e00*/  PRMT R25, R6, 0x7632, R25 ;  /* 0x0000763206197816 */ /* 0x000fe20000000019 */
[----:B------:R-:W-:-:S06]  /*14e10*/  @!P6 HFMA2.BF16_V2 R238, -RZ.H0_H0, RZ.H0_H0, -R26.H0_H0 ;  /* 0x200000ffffeee231 */ /* 0x000fcc000034091a */
[----:B------:R-:W3:Y:S01]  /*14e20*/  MUFU.EX2 R16, R179 ;  /* 0x000000b300107308 */ /* 0x000ee20000000800 */
[----:B------:R-:W-:Y:S01]  /*14e30*/  LOP3.LUT R3, R3, 0xffff, RZ, 0xc0, !PT ;  /* 0x0000ffff03037812 */ /* 0x000fe200078ec0ff */
[----:B------:R-:W-:Y:S01]  /*14e40*/  @!P0 HFMA2.BF16_V2 R185, -RZ.H0_H0, RZ.H0_H0, -R29.H0_H0 ;  /* 0x200000ffffb98231 */ /* 0x000fe2000034091d */
[----:B------:R-:W-:Y:S01]  /*14e50*/  PRMT R200, R26, 0x5410, R25 ;  /* 0x000054101ac87816 */ /* 0x000fe20000000019 */
[----:B------:R-:W-:Y:S01]  /*14e60*/  @!P1 HFMA2.BF16_V2 R237, -RZ.H0_H0, RZ.H0_H0, -R25.H0_H0 ;  /* 0x200000ffffed9231 */ /* 0x000fe20000340919 */
[----:B------:R-:W-:Y:S02]  /*14e70*/  @!P6 PRMT R26, R238, 0x5410, RZ ;  /* 0x00005410ee1ae816 */ /* 0x000fe400000000ff */
[----:B------:R-:W-:Y:S02]  /*14e80*/  LOP3.LUT R6, R20, 0xff, RZ, 0xc0, !PT ;  /* 0x000000ff14067812 */ /* 0x000fe400078ec0ff */
[----:B------:R-:W-:Y:S01]  /*14e90*/  ISETP.GE.U32.AND P6, PT, R221, R3, PT ;  /* 0x00000003dd00720c */ /* 0x000fe20003fc6070 */
[----:B-1----:R-:W-:Y:S01]  /*14ea0*/  FADD.FTZ R3, R5, R7 ;  /* 0x0000000705037221 */ /* 0x002fe20000010000 */
[----:B------:R-:W-:-:S02]  /*14eb0*/  @!P0 PRMT R29, R185, 0x5410, RZ ;  /* 0x00005410b91d8816 */ /* 0x000fc400000000ff */
[----:B------:R-:W-:Y:S01]  /*14ec0*/  @!P1 PRMT R25, R237, 0x5410, RZ ;  /* 0x00005410ed199816 */ /* 0x000fe200000000ff */
[----:B------:R-:W-:Y:S01]  /*14ed0*/  MUFU.EX2 R18, R181 ;  /* 0x000000b500127308 */ /* 0x000fe20000000800 */
[C---:B------:R-:W-:Y:S02]  /*14ee0*/  ISETP.GE.U32.AND P0, PT, R221.reuse, R17, PT ;  /* 0x00000011dd00720c */ /* 0x040fe40003f06070 */
[----:B------:R-:W-:Y:S01]  /*14ef0*/  ISETP.GE.U32.AND P1, PT, R221, R6, PT ;  /* 0x00000006dd00720c */ /* 0x000fe20003f26070 */
[C---:B--2---:R-:W-:Y:S01]  /*14f00*/  FADD.FTZ R6, R4.reuse, R3 ;  /* 0x0000000304067221 */ /* 0x044fe20000010000 */
[----:B------:R-:W-:Y:S02]  /*14f10*/  F2FP.BF16.PACK_AB R135, R4, R5 ;  /* 0x000000050487723e */ /* 0x000fe400000010ff */
[----:B---3--:R-:W-:Y:S01]  /*14f20*/  F2FP.BF16.PACK_AB R22, R16, R15 ;  /* 0x0000000f1016723e */ /* 0x008fe200000010ff */
[----:B------:R-:W1:Y:S01]  /*14f30*/  MUFU.EX2 R17, R180 ;  /* 0x000000b400117308 */ /* 0x000e620000000800 */
[----:B------:R-:W-:-:S02]  /*14f40*/  SHF.R.U32.HI R5, RZ, 0x8, R21 ;  /* 0x00000008ff057819 */ /* 0x000fc40000011615 */
[----:B------:R-:W-:-:S05]  /*14f50*/  PRMT R31, R22, 0x7632, R31 ;  /* 0x00007632161f7816 */ /* 0x000fca000000001f */
[----:B------:R-:W2:Y:S01]  /*14f60*/  MUFU.EX2 R4, R134 ;  /* 0x0000008600047308 */ /* 0x000ea20000000800 */
[----:B------:R-:W-:Y:S01]  /*14f70*/  @!P2 HFMA2.BF16_V2 R239, -RZ.H0_H0, RZ.H0_H0, -R22.H0_H0 ;  /* 0x200000ffffefa231 */ /* 0x000fe20000340916 */
[----:B------:R-:W-:-:S06]  /*14f80*/  LOP3.LUT R5, R5, 0xffff, RZ, 0xc0, !PT ;  /* 0x0000ffff05057812 */ /* 0x000fcc00078ec0ff */
[----:B------:R-:W3:Y:S01]  /*14f90*/  MUFU.EX2 R3, R177 ;  /* 0x000000b100037308 */ /* 0x000ee20000000800 */
[----:B------:R-:W-:Y:S02]  /*14fa0*/  PRMT R210, R22, 0x5410, R31 ;  /* 0x0000541016d27816 */ /* 0x000fe4000000001f */
[----:B------:R-:W-:Y:S02]  /*14fb0*/  @!P2 PRMT R22, R239, 0x5410, RZ ;  /* 0x00005410ef16a816 */ /* 0x000fe400000000ff */
[----:B------:R-:W-:Y:S02]  /*14fc0*/  ISETP.GE.U32.AND P2, PT, R221, R5, PT ;  /* 0x00000005dd00720c */ /* 0x000fe40003f46070 */
[----:B-1----:R-:W-:Y:S01]  /*14fd0*/  F2FP.BF16.PACK_AB R33, R18, R17 ;  /* 0x000000111221723e */ /* 0x002fe200000010ff */
[----:B--2---:R-:W-:-:S03]  /*14fe0*/  FADD.FTZ R5, R4, R6 ;  /* 0x0000000604057221 */ /* 0x004fc60000010000 */
[----:B------:R-:W-:Y:S01]  /*14ff0*/  PRMT R32, R33, 0x7632, R32 ;  /* 0x0000763221207816 */ /* 0x000fe20000000020 */
[C---:B---3--:R-:W-:Y:S01]  /*15000*/  FADD.FTZ R5, R3.reuse, R5 ;  /* 0x0000000503057221 */ /* 0x048fe20000010000 */
[----:B------:R-:W-:-:S05]  /*15010*/  F2FP.BF16.PACK_AB R3, R3, R4 ;  /* 0x000000040303723e */ /* 0x000fca00000010ff */
[----:B------:R-:W-:Y:S01]  /*15020*/  @!P2 HFMA2.BF16_V2 R133, -RZ.H0_H0, RZ.H0_H0, -R32.H0_H0 ;  /* 0x200000ffff85a231 */ /* 0x000fe20000340920 */
[----:B------:R-:W-:Y:S01]  /*15030*/  PRMT R134, R135, 0x7632, R134 ;  /* 0x0000763287867816 */ /* 0x000fe20000000086 */
[----:B------:R1:W-:Y:S01]  /*15040*/  STL [R1+0xc0], R5 ;  /* 0x0000c00501007387 */ /* 0x0003e20000100800 */
[----:B------:R-:W-:Y:S01]  /*15050*/  @!P3 HFMA2.BF16_V2 R136, -RZ.H0_H0, RZ.H0_H0, -R33.H0_H0 ;  /* 0x200000ffff88b231 */ /* 0x000fe20000340921 */
[C---:B------:R-:W-:Y:S02]  /*15060*/  PRMT R35, R3.reuse, 0x7610, R35 ;  /* 0x0000761003237816 */ /* 0x040fe40000000023 */
[----:B------:R-:W-:Y:S02]  /*15070*/  PRMT R34, R3, 0x7632, R34 ;  /* 0x0000763203227816 */ /* 0x000fe40000000022 */
[----:B------:R-:W-:Y:S01]  /*15080*/  PRMT R3, R133, 0x7610, R3 ;  /* 0x0000761085037816 */ /* 0x000fe20000000003 */
[----:B------:R-:W-:Y:S01]  /*15090*/  @!P6 HFMA2.BF16_V2 R240, -RZ.H0_H0, RZ.H0_H0, -R31.H0_H0 ;  /* 0x200000fffff0e231 */ /* 0x000fe2000034091f */
[----:B------:R-:W-:Y:S01]  /*150a0*/  PRMT R197, R33, 0x5410, R32 ;  /* 0x0000541021c57816 */ /* 0x000fe20000000020 */
[----:B------:R-:W-:Y:S01]  /*150b0*/  @!P4 HFMA2.BF16_V2 R241, -RZ.H0_H0, RZ.H0_H0, -R134.H0_H0 ;  /* 0x200000fffff1c231 */ /* 0x000fe20000340986 */
[----:B------:R-:W-:Y:S01]  /*150c0*/  @!P2 PRMT R32, R3, 0x5410, RZ ;  /* 0x000054100320a816 */ /* 0x000fe200000000ff */
[-C--:B------:R-:W-:Y:S01]  /*150d0*/  FMUL.FTZ R3, R89, R2.reuse ;  /* 0x0000000259037220 */ /* 0x080fe20000410000 */
[----:B------:R-:W-:Y:S01]  /*150e0*/  PRMT R198, R135, 0x5410, R134 ;  /* 0x0000541087c67816 */ /* 0x000fe20000000086 */
[----:B------:R-:W-:Y:S01]  /*150f0*/  FMUL.FTZ R180, R144, R2 ;  /* 0x0000000290b47220 */ /* 0x000fe20000410000 */
[----:B------:R-:W-:Y:S01]  /*15100*/  @!P6 PRMT R31, R240, 0x5410, RZ ;  /* 0x00005410f01fe816 */ /* 0x000fe200000000ff */
[----:B-1----:R-:W-:-:S05]  /*15110*/  IMAD.WIDE.U32 R4, R182, -0x326172a9, RZ ;  /* 0xcd9e8d57b6047825 */ /* 0x002fca00078e00ff */
[--C-:B------:R-:W-:Y:S02]  /*15120*/  LOP3.LUT R6, R139, R209, R4.reuse, 0x96, !PT ;  /* 0x000000d18b067212 */ /* 0x100fe400078e9604 */
[----:B------:R-:W-:Y:S02]  /*15130*/  PRMT R4, R136, 0x7610, R4 ;  /* 0x0000761088047816 */ /* 0x000fe40000000004 */
[----:B------:R-:W-:Y:S01]  /*15140*/  LOP3.LUT R5, R5, R213, R214, 0x96, !PT ;  /* 0x000000d505057212 */ /* 0x000fe200078e96d6 */
[-C--:B------:R-:W-:Y:S01]  /*15150*/  FMUL.FTZ R181, R145, R2.reuse ;  /* 0x0000000291b57220 */ /* 0x080fe20000410000 */
[----:B------:R-:W-:Y:S01]  /*15160*/  @!P3 PRMT R33, R4, 0x5410, RZ ;  /* 0x000054100421b816 */ /* 0x000fe200000000ff */
[-C--:B------:R-:W-:Y:S01]  /*15170*/  FMUL.FTZ R4, R80, R2.reuse ;  /* 0x0000000250047220 */ /* 0x080fe20000410000 */
[----:B------:R-:W-:Y:S01]  /*15180*/  @!P4 PRMT R134, R241, 0x5410, RZ ;  /* 0x00005410f186c816 */ /* 0x000fe200000000ff */
        /* <DEDUP_REMOVED lines=61> */
[----:B------:R-:W-:-:S05]  /*15560*/  IMAD.WIDE.U32 R2, R5, -0x2daee0ad, RZ ;  /* 0xd2511f5305027825 */ /* 0x000fca00078e00ff */
[----:B------:R-:W-:Y:S01]  /*15570*/  LOP3.LUT R3, R3, R208, R172, 0x96, !PT ;  /* 0x000000d003037212 */ /* 0x000fe200078e96ac */
[----:B------:R-:W-:Y:S02]  /*15580*/  IMAD.MOV.U32 R104, RZ, RZ, R84 ;  /* 0x000000ffff687224 */ /* 0x000fe400078e0054 */
[----:B------:R-:W-:Y:S02]  /*15590*/  IMAD.MOV.U32 R84, RZ, RZ, R4 ;  /* 0x000000ffff547224 */ /* 0x000fe400078e0004 */
[----:B------:R-:W-:Y:S02]  /*155a0*/  IMAD.MOV.U32 R85, RZ, RZ, R7 ;  /* 0x000000ffff557224 */ /* 0x000fe400078e0007 */
[----:B------:R-:W-:-:S04]  /*155b0*/  IMAD.WIDE.U32 R4, R3, -0x326172a9, RZ ;  /* 0xcd9e8d5703047825 */ /* 0x000fc800078e00ff */
[----:B------:R-:W-:Y:S01]  /*155c0*/  IMAD.WIDE.U32 R6, R6, -0x2daee0ad, RZ ;  /* 0xd2511f5306067825 */ /* 0x000fe200078e00ff */
[----:B------:R-:W-:-:S04]  /*155d0*/  LOP3.LUT R3, R5, R206, R138, 0x96, !PT ;  /* 0x000000ce05037212 */ /* 0x000fc800078e968a */
[----:B------:R-:W-:Y:S01]  /*155e0*/  LOP3.LUT R5, R7, R207, R2, 0x96, !PT ;  /* 0x000000cf07057212 */ /* 0x000fe200078e9602 */
[----:B------:R-:W-:Y:S01]  /*155f0*/  IMAD.WIDE.U32 R2, R3, -0x2daee0ad, RZ ;  /* 0xd2511f5303027825 */ /* 0x000fe200078e00ff */
[----:B------:R-:W-:-:S03]  /*15600*/  F2FP.BF16.PACK_AB R173, R8, R9 ;  /* 0x0000000908ad723e */ /* 0x000fc600000010ff */
[----:B------:R-:W-:Y:S01]  /*15610*/  IMAD.WIDE.U32 R8, R5, -0x326172a9, RZ ;  /* 0xcd9e8d5705087825 */ /* 0x000fe200078e00ff */
[----:B------:R-:W-:-:S04]  /*15620*/  LOP3.LUT R7, R3, R204, R6, 0x96, !PT ;  /* 0x000000cc03077212 */ /* 0x000fc800078e9606 */
[----:B------:R-:W-:-:S05]  /*15630*/  LOP3.LUT R3, R9, R205, R4, 0x96, !PT ;  /* 0x000000cd09037212 */ /* 0x000fca00078e9604 */
[----:B------:R-:W-:Y:S01]  /*15640*/  IMAD.WIDE.U32 R40, R3, -0x2daee0ad, RZ ;  /* 0xd2511f5303287825 */ /* 0x000fe200078e00ff */
[----:B------:R-:W-:-:S04]  /*15650*/  @!P1 HFMA2.BF16_V2 R252, -RZ.H0_H0, RZ.H0_H0, -R35.H0_H0 ;  /* 0x200000fffffc9231 */ /* 0x000fc80000340923 */
[----:B------:R-:W-:Y:S01]  /*15660*/  LOP3.LUT R2, R41, R230, R2, 0x96, !PT ;  /* 0x000000e629027212 */ /* 0x000fe200078e9602 */
[----:B------:R-:W-:Y:S01]  /*15670*/  @!P5 HFMA2.BF16_V2 R242, -RZ.H0_H0, RZ.H0_H0, -R135.H0_H0 ;  /* 0x200000fffff2d231 */ /* 0x000fe20000340987 */
[----:B------:R-:W-:Y:S01]  /*15680*/  IMAD.MOV.U32 R101, RZ, RZ, R21 ;  /* 0x000000ffff657224 */ /* 0x000fe200078e0015 */
[----:B------:R-:W-:Y:S01]  /*15690*/  @!P0 HFMA2.BF16_V2 R243, -RZ.H0_H0, RZ.H0_H0, -R34.H0_H0 ;  /* 0x200000fffff38231 */ /* 0x000fe20000340922 */
[----:B------:R-:W-:Y:S01]  /*156a0*/  MOV R93, R20 ;  /* 0x00000014005d7202 */ /* 0x000fe20000000f00 */
[----:B------:R-:W-:Y:S01]  /*156b0*/  IMAD.WIDE.U32 R20, R7, -0x326172a9, RZ ;  /* 0xcd9e8d5707147825 */ /* 0x000fe200078e00ff */
[----:B------:R-:W-:Y:S02]  /*156c0*/  PRMT R192, R35, 0x5410, R34 ;  /* 0x0000541023c07816 */ /* 0x000fe40000000022 */
[----:B------:R-:W-:Y:S01]  /*156d0*/  MOV R105, R251 ;  /* 0x000000fb00697202 */ /* 0x000fe20000000f00 */
[----:B------:R-:W-:Y:S01]  /*156e0*/  IMAD.WIDE.U32 R2, R2, -0x326172a9, RZ ;  /* 0xcd9e8d5702027825 */ /* 0x000fe200078e00ff */
[----:B------:R-:W-:-:S02]  /*156f0*/  @!P1 PRMT R35, R252, 0x5410, RZ ;  /* 0x00005410fc239816 */ /* 0x000fc400000000ff */
[----:B------:R-:W-:Y:S01]  /*15700*/  @!P5 PRMT R135, R242, 0x5410, RZ ;  /* 0x00005410f287d816 */ /* 0x000fe200000000ff */
[----:B------:R-:W-:Y:S01]  /*15710*/  IMAD.MOV.U32 R252, RZ, RZ, R210 ;  /* 0x000000fffffc7224 */ /* 0x000fe200078e00d2 */
[----:B------:R-:W-:Y:S01]  /*15720*/  @!P0 PRMT R34, R243, 0x5410, RZ ;  /* 0x00005410f3228816 */ /* 0x000fe200000000ff */
        /* <DEDUP_REMOVED lines=64> */
[----:B------:R-:W-:-:S04]  /*15b30*/  LOP3.LUT R0, R3, R105, R20, 0x96, !PT ;  /* 0x0000006903007212 */ /* 0x000fc800078e9614 */
[----:B------:R-:W-:-:S04]  /*15b40*/  LOP3.LUT R4, R0, 0xff, RZ, 0xc0, !PT ;  /* 0x000000ff00047812 */ /* 0x000fc800078ec0ff */
[----:B------:R-:W-:Y:S02]  /*15b50*/  ISETP.GE.U32.AND P6, PT, R221, R4, PT ;  /* 0x00000004dd00720c */ /* 0x000fe40003fc6070 */
[----:B------:R-:W-:-:S04]  /*15b60*/  LOP3.LUT R4, R0, 0xffff, RZ, 0xc0, !PT ;  /* 0x0000ffff00047812 */ /* 0x000fc800078ec0ff */
[----:B------:R-:W-:-:S04]  /*15b70*/  SHF.R.U32.HI R4, RZ, 0x8, R4 ;  /* 0x00000008ff047819 */ /* 0x000fc80000011604 */
[----:B------:R-:W-:-:S04]  /*15b80*/  LOP3.LUT R4, R4, 0xffff, RZ, 0xc0, !PT ;  /* 0x0000ffff04047812 */ /* 0x000fc800078ec0ff */
[----:B------:R-:W-:Y:S02]  /*15b90*/  ISETP.GE.U32.AND P5, PT, R221, R4, PT ;  /* 0x00000004dd00720c */ /* 0x000fe40003fa6070 */
[--C-:B------:R-:W-:Y:S02]  /*15ba0*/  SHF.R.U32.HI R4, RZ, 0x10, R0.reuse ;  /* 0x00000010ff047819 */ /* 0x100fe40000011600 */
[----:B------:R-:W-:-:S04]  /*15bb0*/  SHF.R.U32.HI R0, RZ, 0x18, R0 ;  /* 0x00000018ff007819 */ /* 0x000fc80000011600 */
[C---:B------:R-:W-:Y:S02]  /*15bc0*/  ISETP.GE.U32.AND P3, PT, R221.reuse, R0, PT ;  /* 0x00000000dd00720c */ /* 0x040fe40003f66070 */
[----:B------:R-:W-:Y:S02]  /*15bd0*/  LOP3.LUT R0, R2, 0xffff, RZ, 0xc0, !PT ;  /* 0x0000ffff02007812 */ /* 0x000fe400078ec0ff */
[----:B------:R-:W-:Y:S02]  /*15be0*/  LOP3.LUT R4, R4, 0xff, RZ, 0xc0, !PT ;  /* 0x000000ff04047812 */ /* 0x000fe400078ec0ff */
[----:B------:R-:W-:Y:S02]  /*15bf0*/  SHF.R.U32.HI R5, RZ, 0x8, R0 ;  /* 0x00000008ff057819 */ /* 0x000fe40000011600 */
[----:B------:R-:W-:Y:S02]  /*15c00*/  SHF.R.U32.HI R0, RZ, 0x10, R2 ;  /* 0x00000010ff007819 */ /* 0x000fe40000011602 */
[----:B------:R-:W-:Y:S01]  /*15c10*/  ISETP.GE.U32.AND P4, PT, R221, R4, PT ;  /* 0x00000004dd00720c */ /* 0x000fe20003f86070 */
[----:B------:R-:W-:Y:S01]  /*15c20*/  FADD.FTZ R6, R10, R19 ;  /* 0x000000130a067221 */ /* 0x000fe20000010000 */
[----:B------:R-:W-:-:S04]  /*15c30*/  LOP3.LUT R4, R0, 0xff, RZ, 0xc0, !PT ;  /* 0x000000ff00047812 */ /* 0x000fc800078ec0ff */
[----:B------:R-:W-:Y:S01]  /*15c40*/  ISETP.GE.U32.AND P0, PT, R221, R4, PT ;  /* 0x00000004dd00720c */ /* 0x000fe20003f06070 */
[----:B------:R-:W-:Y:S01]  /*15c50*/  FADD.FTZ R4, R15, R6 ;  /* 0x000000060f047221 */ /* 0x000fe20000010000 */
[----:B------:R-:W-:Y:S02]  /*15c60*/  F2FP.BF16.PACK_AB R174, R11, R12 ;  /* 0x0000000c0bae723e */ /* 0x000fe400000010ff */
[----:B------:R-:W-:Y:S01]  /*15c70*/  LOP3.LUT R0, R5, 0xffff, RZ, 0xc0, !PT ;  /* 0x0000ffff05007812 */ /* 0x000fe200078ec0ff */
[----:B------:R-:W-:Y:S01]  /*15c80*/  FADD.FTZ R5, R16, R4 ;  /* 0x0000000410057221 */ /* 0x000fe20000010000 */
[C---:B------:R-:W-:Y:S02]  /*15c90*/  PRMT R11, R219.reuse, 0x7632, R11 ;  /* 0x00007632db0b7816 */ /* 0x040fe4000000000b */
[----:B------:R-:W-:Y:S02]  /*15ca0*/  LOP3.LUT R4, R2, 0xff, RZ, 0xc0, !PT ;  /* 0x000000ff02047812 */ /* 0x000fe400078ec0ff */
[----:B------:R-:W-:Y:S01]  /*15cb0*/  PRMT R12, R219, 0x7610, R12 ;  /* 0x00007610db0c7816 */ /* 0x000fe2000000000c */
[----:B------:R-:W-:Y:S01]  /*15cc0*/  @!P3 HFMA2.BF16_V2 R39, -RZ.H0_H0, RZ.H0_H0, -R11.H0_H0 ;  /* 0x200000ffff27b231 */ /* 0x000fe2000034090b */
[----:B------:R-:W-:-:S02]  /*15cd0*/  ISETP.GE.U32.AND P2, PT, R221, R4, PT ;  /* 0x00000004dd00720c */ /* 0x000fc40003f46070 */
[----:B------:R-:W-:Y:S02]  /*15ce0*/  SHF.R.U32.HI R4, RZ, 0x18, R2 ;  /* 0x00000018ff047819 */ /* 0x000fe40000011602 */
[----:B------:R-:W-:Y:S02]  /*15cf0*/  PRMT R41, R12, 0x5410, R11 ;  /* 0x000054100c297816 */ /* 0x000fe4000000000b */
[----:B------:R-:W-:Y:S02]  /*15d00*/  @!P3 PRMT R11, R39, 0x5410, RZ ;  /* 0x00005410270bb816 */ /* 0x000fe400000000ff */
[----:B------:R-:W-:Y:S01]  /*15d10*/  ISETP.GE.U32.AND P3, PT, R221, R4, PT ;  /* 0x00000004dd00720c */ /* 0x000fe20003f66070 */
[----:B------:R-:W-:Y:S01]  /*15d20*/  FADD.FTZ R4, R17, R5 ;  /* 0x0000000511047221 */ /* 0x000fe20000010000 */
[----:B------:R-:W-:-:S03]  /*15d30*/  ISETP.GE.U32.AND P1, PT, R221, R0, PT ;  /* 0x00000000dd00720c */ /* 0x000fc60003f26070 */
[----:B------:R-:W-:Y:S01]  /*15d40*/  FADD.FTZ R4, R18, R4 ;  /* 0x0000000412047221 */ /* 0x000fe20000010000 */
[C---:B------:R-:W-:Y:S02]  /*15d50*/  PRMT R6, R246.reuse, 0x7610, R6 ;  /* 0x00007610f6067816 */ /* 0x040fe40000000006 */
[----:B------:R-:W-:Y:S01]  /*15d60*/  PRMT R0, R246, 0x7632, R0 ;  /* 0x00007632f6007816 */ /* 0x000fe20000000000 */
[----:B------:R-:W-:Y:S01]  /*15d70*/  IMAD.MOV.U32 R246, RZ, RZ, R105 ;  /* 0x000000fffff67224 */ /* 0x000fe200078e0069 */
[----:B------:R1:W-:Y:S04]  /*15d80*/  STL [R1+0xbc], R4 ;  /* 0x0000bc0401007387 */ /* 0x0003e80000100800 */
[----:B------:R-:W2:Y:S01]  /*15d90*/  LDL R105, [R1+0x12c] ;  /* 0x00012c0001697983 */ /* 0x000ea20000100800 */
[----:B------:R-:W-:-:S02]  /*15da0*/  LOP3.LUT R7, R21, R199, R8, 0x96, !PT ;  /* 0x000000c715077212 */ /* 0x000fc400078e9608 */
[C---:B------:R-:W-:Y:S01]  /*15db0*/  PRMT R10, R222.reuse, 0x7610, R10 ;  /* 0x00007610de0a7816 */ /* 0x040fe2000000000a */
[----:B------:R-:W-:Y:S01]  /*15dc0*/  @!P6 HFMA2.BF16_V2 R38, -RZ.H0_H0, RZ.H0_H0, -R6.H0_H0 ;  /* 0x200000ffff26e231 */ /* 0x000fe20000340906 */
[----:B------:R-:W-:Y:S02]  /*15dd0*/  F2FP.BF16.PACK_AB R14, R13, R14 ;  /* 0x0000000e0d0e723e */ /* 0x000fe400000010ff */
[----:B------:R-:W-:Y:S01]  /*15de0*/  PRMT R13, R222, 0x7632, R13 ;  /* 0x00007632de0d7816 */ /* 0x000fe2000000000d */
[----:B------:R-:W-:Y:S01]  /*15df0*/  @!P0 HFMA2.BF16_V2 R66, -RZ.H0_H0, RZ.H0_H0, -R10.H0_H0 ;  /* 0x200000ffff428231 */ /* 0x000fe2000034090a */
[----:B------:R-:W-:Y:S02]  /*15e00*/  PRMT R37, R6, 0x5410, R0 ;  /* 0x0000541006257816 */ /* 0x000fe40000000000 */
[----:B------:R-:W-:Y:S02]  /*15e10*/  @!P6 PRMT R6, R38, 0x5410, RZ ;  /* 0x000054102606e816 */ /* 0x000fe400000000ff */
[----:B------:R-:W-:Y:S01]  /*15e20*/  PRMT R38, R10, 0x5410, R13 ;  /* 0x000054100a267816 */ /* 0x000fe2000000000d */
[----:B-1----:R-:W-:Y:S01]  /*15e30*/  IMAD.WIDE.U32 R4, R7, -0x2daee0ad, RZ ;  /* 0xd2511f5307047825 */ /* 0x002fe200078e00ff */
[----:B------:R-:W-:-:S04]  /*15e40*/  @!P0 PRMT R10, R66, 0x5410, RZ ;  /* 0x00005410420a8816 */ /* 0x000fc800000000ff */
[----:B------:R-:W-:-:S04]  /*15e50*/  LOP3.LUT R7, R4, 0xff, RZ, 0xc0, !PT ;  /* 0x000000ff04077812 */ /* 0x000fc800078ec0ff */
[----:B------:R-:W-:Y:S02]  /*15e60*/  ISETP.GE.U32.AND P0, PT, R221, R7, PT ;  /* 0x00000007dd00720c */ /* 0x000fe40003f06070 */
        /* <DEDUP_REMOVED lines=9> */
[----:B------:R-:W-:-:S04]  /*15f00*/  SHF.R.U32.HI R7, RZ, 0x10, R4 ;  /* 0x00000010ff077819 */ /* 0x000fc80000011604 */
[----:B------:R-:W-:-:S07]  /*15f10*/  LOP3.LUT R7, R7, 0xff, RZ, 0xc0, !PT ;  /* 0x000000ff07077812 */ /* 0x000fce00078ec0ff */
[----:B------:R-:W-:-:S05]  /*15f20*/  @!P0 HFMA2.BF16_V2 R68, -RZ.H0_H0, RZ.H0_H0, -R14.H0_H0 ;  /* 0x200000ffff448231 */ /* 0x000fca000034090e */
[----:B------:R-:W-:Y:S02]  /*15f30*/  @!P0 PRMT R14, R68, 0x5410, RZ ;  /* 0x00005410440e8816 */ /* 0x000fe400000000ff */
[----:B------:R-:W-:Y:S02]  /*15f40*/  ISETP.GE.U32.AND P0, PT, R221, R7, PT ;  /* 0x00000007dd00720c */ /* 0x000fe40003f06070 */
[C---:B------:R-:W-:Y:S02]  /*15f50*/  PRMT R17, R173.reuse, 0x7610, R17 ;  /* 0x00007610ad117816 */ /* 0x040fe40000000011 */
[----:B------:R-:W-:Y:S02]  /*15f60*/  PRMT R16, R173, 0x7632, R16 ;  /* 0x00007632ad107816 */ /* 0x000fe40000000010 */
[----:B------:R-:W-:Y:S02]  /*15f70*/  SHF.R.U32.HI R7, RZ, 0x18, R4 ;  /* 0x00000018ff077819 */ /* 0x000fe40000011604 */
[----:B------:R-:W-:-:S05]  /*15f80*/  PRMT R222, R17, 0x5410, R16 ;  /* 0x0000541011de7816 */ /* 0x000fca0000000010 */
[----:B------:R-:W-:Y:S01]  /*15f90*/  @!P0 HFMA2.BF16_V2 R69, -RZ.H0_H0, RZ.H0_H0, -R17.H0_H0 ;  /* 0x200000ffff458231 */ /* 0x000fe20000340911 */
[----:B------:R-:W-:Y:S01]  /*15fa0*/  PRMT R8, R223, 0x7632, R8 ;  /* 0x00007632df087816 */ /* 0x000fe20000000008 */
[----:B------:R-:W-:-:S03]  /*15fb0*/  @!P5 HFMA2.BF16_V2 R36, -RZ.H0_H0, RZ.H0_H0, -R0.H0_H0 ;  /* 0x200000ffff24d231 */ /* 0x000fc60000340900 */
[----:B------:R-:W-:Y:S02]  /*15fc0*/  @!P0 PRMT R17, R69, 0x5410, RZ ;  /* 0x0000541045118816 */ /* 0x000fe400000000ff */
[----:B------:R-:W-:Y:S01]  /*15fd0*/  ISETP.GE.U32.AND P0, PT, R221, R7, PT ;  /* 0x00000007dd00720c */ /* 0x000fe20003f06070 */
[----:B------:R-:W-:Y:S01]  /*15fe0*/  IMAD.MOV.U32 R18, RZ, RZ, R188 ;  /* 0x000000ffff127224 */ /* 0x000fe200078e00bc */
[----:B------:R-:W-:Y:S01]  /*15ff0*/  @!P4 HFMA2.BF16_V2 R42, -RZ.H0_H0, RZ.H0_H0, -R12.H0_H0 ;  /* 0x200000ffff2ac231 */ /* 0x000fe2000034090c */
[----:B------:R-:W-:Y:S01]  /*16000*/  IMAD.MOV.U32 R19, RZ, RZ, R189 ;  /* 0x000000ffff137224 */ /* 0x000fe200078e00bd */
[----:B------:R-:W-:Y:S01]  /*16010*/  PRMT R9, R223, 0x7610, R9 ;  /* 0x00007610df097816 */ /* 0x000fe20000000009 */
[----:B------:R-:W-:Y:S01]  /*16020*/  @!P1 HFMA2.BF16_V2 R43, -RZ.H0_H0, RZ.H0_H0, -R8.H0_H0 ;  /* 0x200000ffff2b9231 */ /* 0x000fe20000340908 */
[----:B------:R-:W-:Y:S02]  /*16030*/  @!P5 PRMT R0, R36, 0x5410, RZ ;  /* 0x000054102400d816 */ /* 0x000fe400000000ff */
[----:B------:R-:W-:Y:S01]  /*16040*/  ST.E.U16 [R18.64+-0x100], R6 ;  /* 0xffff000612007985 */ /* 0x000fe2000c101504 */
[----:B------:R-:W-:-:S02]  /*16050*/  @!P4 PRMT R12, R42, 0x5410, RZ ;  /* 0x000054102a0cc816 */ /* 0x000fc400000000ff */
[----:B------:R-:W-:Y:S01]  /*16060*/  PRMT R39, R9, 0x5410, R8 ;  /* 0x0000541009277816 */ /* 0x000fe20000000008 */
[----:B------:R1:W-:Y:S01]  /*16070*/  ST.E.U16 [R18.64+-0xfe], R0 ;  /* 0xffff020012007985 */ /* 0x0003e2000c101504 */
[----:B------:R-:W-:Y:S01]  /*16080*/  @!P1 PRMT R8, R43, 0x5410, RZ ;  /* 0x000054102b089816 */ /* 0x000fe200000000ff */
[----:B------:R-:W-:Y:S02]  /*16090*/  @!P0 HFMA2.BF16_V2 R70, -RZ.H0_H0, RZ.H0_H0, -R16.H0_H0 ;  /* 0x200000ffff468231 */ /* 0x000fe40000340910 */
[----:B------:R-:W-:-:S03]  /*160a0*/  @!P2 HFMA2.BF16_V2 R64, -RZ.H0_H0, RZ.H0_H0, -R9.H0_H0 ;  /* 0x200000ffff40a231 */ /* 0x000fc60000340909 */
[----:B------:R-:W-:Y:S02]  /*160b0*/  @!P0 PRMT R16, R70, 0x5410, RZ ;  /* 0x0000541046108816 */ /* 0x000fe400000000ff */
[----:B------:R-:W-:Y:S02]  /*160c0*/  @!P2 PRMT R9, R64, 0x5410, RZ ;  /* 0x000054104009a816 */ /* 0x000fe400000000ff */
[----:B-1----:R-:W-:Y:S01]  /*160d0*/  LOP3.LUT R0, R5, R249, R40, 0x96, !PT ;  /* 0x000000f905007212 */ /* 0x002fe200078e9628 */
[----:B------:R-:W-:Y:S01]  /*160e0*/  IMAD.MOV.U32 R43, RZ, RZ, R175 ;  /* 0x000000ffff2b7224 */ /* 0x000fe200078e00af */
[----:B------:R-:W-:-:S05]  /*160f0*/  @!P3 HFMA2.BF16_V2 R65, -RZ.H0_H0, RZ.H0_H0, -R13.H0_H0 ;  /* 0x200000ffff41b231 */ /* 0x000fca000034090d */
[----:B------:R-:W-:Y:S01]  /*16100*/  @!P3 PRMT R13, R65, 0x5410, RZ ;  /* 0x00005410410db816 */ /* 0x000fe200000000ff */
        /* <DEDUP_REMOVED lines=8> */
[----:B--2---:R-:W-:-:S05]  /*16190*/  IMAD.WIDE R6, R105, 0x2, R18 ;  /* 0x0000000269067825 */ /* 0x004fca00078e0212 */
[----:B------:R-:W-:Y:S04]  /*161a0*/  ST.E.U16 [R6.64+-0x100], R12 ;  /* 0xffff000c06007985 */ /* 0x000fe8000c101504 */
[----:B------:R-:W-:Y:S04]  /*161b0*/  ST.E.U16 [R6.64+-0xfe], R11 ;  /* 0xffff020b06007985 */ /* 0x000fe8000c101504 */
[----:B------:R1:W-:Y:S04]  /*161c0*/  ST.E.U16 [R18.64+-0xee], R8 ;  /* 0xffff120812007985 */ /* 0x0003e8000c101504 */
[----:B------:R-:W-:Y:S04]  /*161d0*/  ST.E.U16 [R18.64+-0xf0], R9 ;  /* 0xffff100912007985 */ /* 0x000fe8000c101504 */
[----:B------:R2:W-:Y:S01]  /*161e0*/  ST.E.U16 [R6.64+-0xf0], R10 ;  /* 0xffff100a06007985 */ /* 0x0005e2000c101504 */
[----:B-1----:R-:W-:-:S04]  /*161f0*/  LOP3.LUT R8, R0, 0xff, RZ, 0xc0, !PT ;  /* 0x000000ff00087812 */ /* 0x002fc800078ec0ff */
[----:B------:R-:W-:Y:S02]  /*16200*/  ISETP.GE.U32.AND P0, PT, R221, R8, PT ;  /* 0x00000008dd00720c */ /* 0x000fe40003f06070 */
[----:B------:R-:W-:Y:S02]  /*16210*/  LOP3.LUT R8, R0, 0xffff, RZ, 0xc0, !PT ;  /* 0x0000ffff00087812 */ /* 0x000fe400078ec0ff */
[C---:B--2---:R-:W-:Y:S02]  /*16220*/  PRMT R10, R248.reuse, 0x7610, R10 ;  /* 0x00007610f80a7816 */ /* 0x044fe4000000000a */
        /* <DEDUP_REMOVED lines=8> */
[----:B------:R-:W-:-:S04]  /*162b0*/  LOP3.LUT R8, R8, 0xff, RZ, 0xc0, !PT ;  /* 0x000000ff08087812 */ /* 0x000fc800078ec0ff */
[----:B------:R-:W-:-:S03]  /*162c0*/  ISETP.GE.U32.AND P1, PT, R221, R8, PT ;  /* 0x00000008dd00720c */ /* 0x000fc60003f26070 */
[----:B------:R-:W-:Y:S01]  /*162d0*/  @!P0 HFMA2.BF16_V2 R76, -RZ.H0_H0, RZ.H0_H0, -R9.H0_H0 ;  /* 0x200000ffff4c8231 */ /* 0x000fe20000340909 */
[----:B------:R-:W-:-:S04]  /*162e0*/  SHF.R.U32.HI R8, RZ, 0x18, R0 ;  /* 0x00000018ff087819 */ /* 0x000fc80000011600 */
[----:B------:R-:W-:Y:S02]  /*162f0*/  @!P0 PRMT R9, R76, 0x5410, RZ ;  /* 0x000054104c098816 */ /* 0x000fe400000000ff */
[----:B------:R-:W-:Y:S02]  /*16300*/  ISETP.GE.U32.AND P0, PT, R221, R8, PT ;  /* 0x00000008dd00720c */ /* 0x000fe40003f06070 */
[----:B------:R-:W-:Y:S02]  /*16310*/  LOP3.LUT R0, R3, R246, R20, 0x96, !PT ;  /* 0x000000f603007212 */ /* 0x000fe400078e9614 */
[----:B------:R-:W-:Y:S02]  /*16320*/  LOP3.LUT R11, R2, 0xffff, RZ, 0xc0, !PT ;  /* 0x0000ffff020b7812 */ /* 0x000fe400078ec0ff */
[C---:B------:R-:W-:Y:S02]  /*16330*/  PRMT R8, R174.reuse, 0x7610, R8 ;  /* 0x00007610ae087816 */ /* 0x040fe40000000008 */
[----:B------:R-:W-:-:S03]  /*16340*/  PRMT R3, R174, 0x7632, R3 ;  /* 0x00007632ae037816 */ /* 0x000fc60000000003 */
[----:B------:R-:W-:Y:S02]  /*16350*/  @!P1 HFMA2.BF16_V2 R77, -RZ.H0_H0, RZ.H0_H0, -R8.H0_H0 ;  /* 0x200000ffff4d9231 */ /* 0x000fe40000340908 */
[----:B------:R-:W-:Y:S01]  /*16360*/  @!P0 HFMA2.BF16_V2 R78, -RZ.H0_H0, RZ.H0_H0, -R3.H0_H0 ;  /* 0x200000ffff4e8231 */ /* 0x000fe20000340903 */
[----:B------:R-:W-:Y:S02]  /*16370*/  PRMT R173, R8, 0x5410, R3 ;  /* 0x0000541008ad7816 */ /* 0x000fe40000000003 */
[----:B------:R-:W-:Y:S02]  /*16380*/  @!P1 PRMT R8, R77, 0x5410, RZ ;  /* 0x000054104d089816 */ /* 0x000fe400000000ff */
[----:B------:R-:W-:Y:S01]  /*16390*/  @!P0 PRMT R3, R78, 0x5410, RZ ;  /* 0x000054104e038816 */ /* 0x000fe200000000ff */
[----:B------:R1:W-:Y:S04]  /*163a0*/  ST.E.U16 [R6.64+-0xee], R13 ;  /* 0xffff120d06007985 */ /* 0x0003e8000c101504 */
[----:B------:R-:W-:Y:S04]  /*163b0*/  ST.E.U16 [R18.64+-0xe0], R10 ;  /* 0xffff200a12007985 */ /* 0x000fe8000c101504 */
[----:B------:R-:W-:Y:S04]  /*163c0*/  ST.E.U16 [R18.64+-0xde], R9 ;  /* 0xffff220912007985 */ /* 0x000fe8000c101504 */
[----:B------:R-:W-:Y:S04]  /*163d0*/  ST.E.U16 [R6.64+-0xe0], R8 ;  /* 0xffff200806007985 */ /* 0x000fe8000c101504 */
[----:B------:R2:W-:Y:S04]  /*163e0*/  ST.E.U16 [R6.64+-0xde], R3 ;  /* 0xffff220306007985 */ /* 0x0005e8000c101504 */
[----:B------:R-:W-:Y:S04]  /*163f0*/  ST.E.U16 [R18.64+-0xd0], R15 ;  /* 0xffff300f12007985 */ /* 0x000fe8000c101504 */
[----:B------:R-:W-:Y:S04]  /*16400*/  ST.E.U16 [R18.64+-0xce], R14 ;  /* 0xffff320e12007985 */ /* 0x000fe8000c101504 */
[----:B------:R-:W-:Y:S04]  /*16410*/  ST.E.U16 [R6.64+-0xd0], R17 ;  /* 0xffff301106007985 */ /* 0x000fe8000c101504 */
[----:B------:R-:W-:Y:S01]  /*16420*/  ST.E.U16 [R6.64+-0xce], R16 ;  /* 0xffff321006007985 */ /* 0x000fe2000c101504 */
[----:B------:R-:W-:-:S03]  /*16430*/  SHF.R.U32.HI R12, RZ, 0x10, R2 ;  /* 0x00000010ff0c7819 */ /* 0x000fc60000011602 */
[----:B------:R-:W-:Y:S04]  /*16440*/  ST.E.U16 [R18.64+-0xc0], R28 ;  /* 0xffff401c12007985 */ /* 0x000fe8000c101504 */
[----:B------:R-:W-:Y:S01]  /*16450*/  ST.E.U16 [R18.64+-0xbe], R27 ;  /* 0xffff421b12007985 */ /* 0x000fe2000c101504 */
[----:B-1----:R-:W-:-:S03]  /*16460*/  LOP3.LUT R13, R2, 0xff, RZ, 0xc0, !PT ;  /* 0x000000ff020d7812 */ /* 0x002fc600078ec0ff */
[----:B------:R-:W-:Y:S04]  /*16470*/  ST.E.U16 [R6.64+-0xc0], R30 ;  /* 0xffff401e06007985 */ /* 0x000fe8000c101504 */
[----:B------:R-:W-:Y:S01]  /*16480*/  ST.E.U16 [R6.64+-0xbe], R29 ;  /* 0xffff421d06007985 */ /* 0x000fe2000c101504 */
[----:B------:R-:W-:-:S03]  /*16490*/  SHF.R.U32.HI R20, RZ, 0x8, R11 ;  /* 0x00000008ff147819 */ /* 0x000fc6000001160b */
[----:B------:R-:W-:Y:S04]  /*164a0*/  ST.E.U16 [R18.64+-0xb0], R24 ;  /* 0xffff501812007985 */ /* 0x000fe8000c101504 */
[----:B------:R-:W-:Y:S01]  /*164b0*/  ST.E.U16 [R18.64+-0xae], R23 ;  /* 0xffff521712007985 */ /* 0x000fe2000c101504 */
[----:B------:R-:W-:-:S03]  /*164c0*/  SHF.R.U32.HI R11, RZ, 0x18, R2 ;  /* 0x00000018ff0b7819 */ /* 0x000fc60000011602 */
[----:B------:R-:W-:Y:S04]  /*164d0*/  ST.E.U16 [R6.64+-0xb0], R26 ;  /* 0xffff501a06007985 */ /* 0x000fe8000c101504 */
[----:B------:R-:W-:Y:S01]  /*164e0*/  ST.E.U16 [R6.64+-0xae], R25 ;  /* 0xffff521906007985 */ /* 0x000fe2000c101504 */
[----:B------:R-:W-:-:S03]  /*164f0*/  LOP3.LUT R2, R12, 0xff, RZ, 0xc0, !PT ;  /* 0x000000ff0c027812 */ /* 0x000fc600078ec0ff */
[----:B------:R-:W-:Y:S04]  /*16500*/  ST.E.U16 [R18.64+-0xa0], R22 ;  /* 0xffff601612007985 */ /* 0x000fe8000c101504 */
[----:B------:R-:W-:Y:S04]  /*16510*/  ST.E.U16 [R18.64+-0x9e], R31 ;  /* 0xffff621f12007985 */ /* 0x000fe8000c101504 */
[----:B------:R-:W-:Y:S04]  /*16520*/  ST.E.U16 [R6.64+-0xa0], R135 ;  /* 0xffff608706007985 */ /* 0x000fe8000c101504 */
[----:B------:R1:W-:Y:S01]  /*16530*/  ST.E.U16 [R6.64+-0x9e], R134 ;  /* 0xffff628606007985 */ /* 0x0003e2000c101504 */
[----:B------:R-:W-:-:S03]  /*16540*/  PRMT R36, R13, 0x5410, R20 ;  /* 0x000054100d247816 */ /* 0x000fc60000000014 */
[----:B------:R-:W-:Y:S04]  /*16550*/  ST.E.U16 [R18.64+-0x90], R33 ;  /* 0xffff702112007985 */ /* 0x000fe8000c101504 */
[----:B------:R-:W-:Y:S04]  /*16560*/  ST.E.U16 [R18.64+-0x8e], R32 ;  /* 0xffff722012007985 */ /* 0x000fe8000c101504 */
[----:B------:R-:W-:Y:S04]  /*16570*/  ST.E.U16 [R6.64+-0x90], R35 ;  /* 0xffff702306007985 */ /* 0x000fe8000c101504 */
[----:B------:R3:W-:Y:S01]  /*16580*/  ST.E.U16 [R6.64+-0x8e], R34 ;  /* 0xffff722206007985 */ /* 0x0007e2000c101504 */
[----:B------:R-:W-:-:S03]  /*16590*/  PRMT R11, R2, 0x5410, R11 ;  /* 0x00005410020b7816 */ /* 0x000fc6000000000b */
[----:B------:R-:W4:Y:S04]  /*165a0*/  LDSM.16.MT88.4 R28, [R193+0x18000] ;  /* 0x01800000c11c783b */ /* 0x000f280000004200 */
[----:B------:R-:W4:Y:S01]  /*165b0*/  LDSM.16.MT88.4 R16, [R195+0x18000] ;  /* 0x01800000c310783b */ /* 0x000f220000004200 */
[----:B------:R-:W-:-:S03]  /*165c0*/  LOP3.LUT R2, R0, 0xffff, RZ, 0xc0, !PT ;  /* 0x0000ffff00027812 */ /* 0x000fc600078ec0ff */
[----:B------:R-:W4:Y:S01]  /*165d0*/  LDSM.16.MT88.4 R12, [R193+0x1a000] ;  /* 0x01a00000c10c783b */ /* 0x000f220000004200 */
[----:B--2---:R-:W-:Y:S02]  /*165e0*/  SHF.R.U32.HI R3, RZ, 0x8, R2 ;  /* 0x00000008ff037819 */ /* 0x004fe40000011602 */
[----:B------:R-:W-:Y:S01]  /*165f0*/  LOP3.LUT R2, R0, 0xff, RZ, 0xc0, !PT ;  /* 0x000000ff00027812 */ /* 0x000fe200078ec0ff */
[----:B------:R-:W2:Y:S03]  /*16600*/  LDSM.16.MT88.4 R24, [R194+0x18000] ;  /* 0x01800000c218783b */ /* 0x000ea60000004200 */
[----:B------:R-:W-:Y:S01]  /*16610*/  PRMT R8, R2, 0x5410, R3 ;  /* 0x0000541002087816 */ /* 0x000fe20000000003 */
[----:B------:R-:W2:Y:S01]  /*16620*/  LDSM.16.MT88.4 R20, [R196+0x18000] ;  /* 0x01800000c414783b */ /* 0x000ea20000004200 */
[--C-:B------:R-:W-:Y:S02]  /*16630*/  SHF.R.U32.HI R2, RZ, 0x10, R0.reuse ;  /* 0x00000010ff027819 */ /* 0x100fe40000011600 */
[----:B-1----:R-:W-:Y:S01]  /*16640*/  PRMT R134, R221, 0x7054, R221 ;  /* 0x00007054dd867816 */ /* 0x002fe200000000dd */
[----:B------:R-:W-:Y:S01]  /*16650*/  IMAD.MOV.U32 R248, RZ, RZ, R99 ;  /* 0x000000fffff87224 */ /* 0x000fe200078e0063 */
[----:B------:R-:W-:Y:S01]  /*16660*/  SHF.R.U32.HI R3, RZ, 0x18, R0 ;  /* 0x00000018ff037819 */ /* 0x000fe20000011600 */
[----:B------:R-:W-:Y:S01]  /*16670*/  IMAD.MOV.U32 R135, RZ, RZ, R97 ;  /* 0x000000ffff877224 */ /* 0x000fe200078e0061 */
[----:B------:R-:W-:Y:S01]  /*16680*/  LOP3.LUT R2, R2, 0xff, RZ, 0xc0, !PT ;  /* 0x000000ff02027812 */ /* 0x000fe200078ec0ff */
[--C-:B------:R-:W-:Y:S01]  /*16690*/  HSET2.LE.AND R0, R8, R134.reuse, PT ;  /* 0x0000008608007233 */ /* 0x100fe20003803000 */
[----:B------:R-:W-:Y:S01]  /*166a0*/  MOV R174, R98 ;  /* 0x0000006200ae7202 */ /* 0x000fe20000000f00 */
[----:B---3--:R-:W-:Y:S01]  /*166b0*/  IMAD.MOV.U32 R7, RZ, RZ, R96 ;  /* 0x000000ffff077224 */ /* 0x008fe200078e0060 */
[----:B------:R-:W-:Y:S01]  /*166c0*/  PRMT R2, R2, 0x5410, R3 ;  /* 0x0000541002027816 */ /* 0x000fe20000000003 */
[----:B------:R-:W-:Y:S01]  /*166d0*/  IMAD.MOV.U32 R104, RZ, RZ, R145 ;  /* 0x000000ffff687224 */ /* 0x000fe200078e0091 */
[----:B------:R-:W-:Y:S01]  /*166e0*/  LOP3.LUT R8, R37, R0, RZ, 0xc0, !PT ;  /* 0x0000000025087212 */ /* 0x000fe200078ec0ff */
[--C-:B------:R-:W-:Y:S01]  /*166f0*/  HSET2.LE.AND R3, R11, R134.reuse, PT ;  /* 0x000000860b037233 */ /* 0x100fe20003803000 */
[----:B------:R-:W-:Y:S01]  /*16700*/  IMAD.MOV.U32 R105, RZ, RZ, R144 ;  /* 0x000000ffff697224 */ /* 0x000fe200078e0090 */
        /* <DEDUP_REMOVED lines=8> */
[----:B------:R-:W-:Y:S01]  /*16790*/  IMAD.MOV.U32 R0, RZ, RZ, R80 ;  /* 0x000000ffff007224 */ /* 0x000fe200078e0050 */
[----:B------:R-:W-:Y:S01]  /*167a0*/  MOV R36, R81 ;  /* 0x0000005100247202 */ /* 0x000fe20000000f00 */
[----:B------:R-:W-:Y:S04]  /*167b0*/  LDSM.16.MT88.4 R32, [R194+0x1a000] ;  /* 0x01a00000c220783b */ /* 0x000fe80000004200 */
[C---:B----4-:R-:W-:Y:S07]  /*167c0*/  HMMA.16816.F32.BF16 R80, R8.reuse, R28, R168 ;  /* 0x0000001c0850723c */ /* 0x050fee00000418a8 */
[----:B------:R-:W-:Y:S01]  /*167d0*/  MOV R168, R112 ;  /* 0x0000007000a87202 */ /* 0x000fe20000000f00 */
[----:B------:R-:W-:Y:S01]  /*167e0*/  HMMA.16816.F32.BF16 R116, R8, R16, R180 ;  /* 0x000000100874723c */ /* 0x000fe200000418b4 */
[----:B------:R-:W-:-:S02]  /*167f0*/  IMAD.MOV.U32 R169, RZ, RZ, R113 ;  /* 0x000000ffffa97224 */ /* 0x000fc400078e0071 */
[----:B------:R-:W-:Y:S02]  /*16800*/  IMAD.MOV.U32 R170, RZ, RZ, R114 ;  /* 0x000000ffffaa7224 */ /* 0x000fe400078e0072 */
[----:B------:R-:W-:-:S03]  /*16810*/  IMAD.MOV.U32 R171, RZ, RZ, R115 ;  /* 0x000000ffffab7224 */ /* 0x000fc600078e0073 */
[C---:B------:R-:W-:Y:S01]  /*16820*/  HMMA.16816.F32.BF16 R96, R8.reuse, R18, R140 ;  /* 0x000000120860723c */ /* 0x040fe2000004188c */
[----:B------:R-:W1:Y:S07]  /*16830*/  LDSM.16.MT88.4 R16, [R193+0x1c000] ;  /* 0x01c00000c110783b */ /* 0x000e6e0000004200 */
[C---:B------:R-:W-:Y:S08]  /*16840*/  HMMA.16816.F32.BF16 R112, R8.reuse, R12, R184 ;  /* 0x0000000c0870723c */ /* 0x040ff000000418b8 */
[C---:B------:R-:W-:Y:S01]  /*16850*/  HMMA.16816.F32.BF16 R92, R8.reuse, R14, R236 ;  /* 0x0000000e085c723c */ /* 0x040fe200000418ec */
[----:B------:R-:W3:Y:S07]  /*16860*/  LDSM.16.MT88.4 R12, [R194+0x1c000] ;  /* 0x01c00000c20c783b */ /* 0x000eee0000004200 */
[C---:B--2---:R-:W-:Y:S08]  /*16870*/  HMMA.16816.F32.BF16 R124, R8.reuse, R24, R160 ;  /* 0x00000018087c723c */ /* 0x044ff000000418a0 */
[----:B------:R-:W-:Y:S01]  /*16880*/  HMMA.16816.F32.BF16 R148, R8, R26, R156 ;  /* 0x0000001a0894723c */ /* 0x000fe2000004189c */
[----:B------:R-:W2:Y:S01]  /*16890*/  LDSM.16.MT88.4 R24, [R196+0x1a000] ;  /* 0x01a00000c418783b */ /* 0x000ea20000004200 */
[----:B------:R-:W-:-:S06]  /*168a0*/  IMAD.MOV.U32 R186, RZ, RZ, R42 ;  /* 0x000000ffffba7224 */ /* 0x000fcc00078e002a */
[----:B------:R-:W-:Y:S01]  /*168b0*/  HMMA.16816.F32.BF16 R120, R8, R20, R152 ;  /* 0x000000140878723c */ /* 0x000fe20000041898 */
[----:B------:R-:W-:-:S07]  /*168c0*/  IMAD.MOV.U32 R187, RZ, RZ, R131 ;  /* 0x000000ffffbb7224 */ /* 0x000fce00078e0083 */
[----:B------:R-:W-:Y:S01]  /*168d0*/  HMMA.16816.F32.BF16 R144, R8, R22, R176 ;  /* 0x000000160890723c */ /* 0x000fe200000418b0 */
[----:B------:R-:W4:Y:S01]  /*168e0*/  LDSM.16.MT88.4 R20, [R195+0x1a000] ;  /* 0x01a00000c314783b */ /* 0x000f220000004200 */
[----:B------:R-:W-:Y:S02]  /*168f0*/  IMAD.MOV.U32 R236, RZ, RZ, R130 ;  /* 0x000000ffffec7224 */ /* 0x000fe400078e0082 */
[----:B------:R-:W-:-:S04]  /*16900*/  IMAD.MOV.U32 R42, RZ, RZ, R128 ;  /* 0x000000ffff2a7224 */ /* 0x000fc800078e0080 */
[C---:B------:R-:W-:Y:S01]  /*16910*/  HMMA.16816.F32.BF16 R68, R8.reuse, R30, R164 ;  /* 0x0000001e0844723c */ /* 0x040fe200000418a4 */
[----:B------:R-:W-:Y:S06]  /*16920*/  LDSM.16.MT88.4 R28, [R196+0x1c000] ;  /* 0x01c00000c41c783b */ /* 0x000fec0000004200 */
[----:B------:R-:W-:Y:S01]  /*16930*/  IMAD.MOV.U32 R167, RZ, RZ, R129 ;  /* 0x000000ffffa77224 */ /* 0x000fe200078e0081 */
[C---:B-1----:R-:W-:Y:S08]  /*16940*/  HMMA.16816.F32.BF16 R104, R8.reuse, R16, R104 ;  /* 0x000000100868723c */ /* 0x042ff00000041868 */
[C---:B------:R-:W-:Y:S01]  /*16950*/  HMMA.16816.F32.BF16 R128, R8.reuse, R18, R72 ;  /* 0x000000120880723c */ /* 0x040fe20000041848 */
[----:B------:R-:W1:Y:S07]  /*16960*/  LDSM.16.MT88.4 R16, [R193+0x1e000] ;  /* 0x01e00000c110783b */ /* 0x000e6e0000004200 */
[C---:B---3--:R-:W-:Y:S08]  /*16970*/  HMMA.16816.F32.BF16 R100, R8.reuse, R12, R100 ;  /* 0x0000000c0864723c */ /* 0x048ff00000041864 */
[----:B------:R-:W-:Y:S01]  /*16980*/  HMMA.16816.F32.BF16 R84, R8, R14, R84 ;  /* 0x0000000e0854723c */ /* 0x000fe20000041854 */
[----:B------:R-:W3:Y:S01]  /*16990*/  LDSM.16.MT88.4 R12, [R194+0x1e000] ;  /* 0x01e00000c20c783b */ /* 0x000ee20000004200 */
[----:B------:R-:W-:-:S02]  /*169a0*/  IMAD.MOV.U32 R6, RZ, RZ, R89 ;  /* 0x000000ffff067224 */ /* 0x000fc400078e0059 */
[----:B------:R-:W-:-:S04]  /*169b0*/  IMAD.MOV.U32 R37, RZ, RZ, R88 ;  /* 0x000000ffff257224 */ /* 0x000fc800078e0058 */
[C---:B--2---:R-:W-:Y:S08]  /*169c0*/  HMMA.16816.F32.BF16 R52, R8.reuse, R24, R52 ;  /* 0x000000180834723c */ /* 0x044ff00000041834 */
[----:B------:R-:W-:Y:S01]  /*169d0*/  HMMA.16816.F32.BF16 R88, R8, R26, R56 ;  /* 0x0000001a0858723c */ /* 0x000fe20000041838 */
[----:B------:R-:W2:Y:S01]  /*169e0*/  LDSM.16.MT88.4 R24, [R195+0x1c000] ;  /* 0x01c00000c318783b */ /* 0x000ea20000004200 */
[----:B------:R-:W-:-:S02]  /*169f0*/  IMAD.MOV.U32 R39, RZ, RZ, R110 ;  /* 0x000000ffff277224 */ /* 0x000fc400078e006e */
[----:B------:R-:W-:Y:S02]  /*16a00*/  IMAD.MOV.U32 R2, RZ, RZ, R111 ;  /* 0x000000ffff027224 */ /* 0x000fe400078e006f */
[----:B------:R-:W-:Y:S02]  /*16a10*/  IMAD.MOV.U32 R38, RZ, RZ, R108 ;  /* 0x000000ffff267224 */ /* 0x000fe400078e006c */
[----:B------:R-:W-:Y:S01]  /*16a20*/  IMAD.MOV.U32 R3, RZ, RZ, R109 ;  /* 0x000000ffff037224 */ /* 0x000fe200078e006d */
[----:B----4-:R-:W-:Y:S01]  /*16a30*/  HMMA.16816.F32.BF16 R140, R8, R22, R240 ;  /* 0x00000016088c723c */ /* 0x010fe200000418f0 */
[----:B------:R-:W-:Y:S01]  /*16a40*/  IMAD.MOV.U32 R152, RZ, RZ, R0 ;  /* 0x000000ffff987224 */ /* 0x000fe200078e0000 */
[----:B------:R-:W-:Y:S01]  /*16a50*/  MOV R155, R6 ;  /* 0x00000006009b7202 */ /* 0x000fe20000000f00 */
[----:B------:R-:W-:Y:S01]  /*16a60*/  IMAD.MOV.U32 R153, RZ, RZ, R36 ;  /* 0x000000ffff997224 */ /* 0x000fe200078e0024 */
[----:B------:R-:W-:Y:S01]  /*16a70*/  MOV R161, R169 ;  /* 0x000000a900a17202 */ /* 0x000fe20000000f00 */
[----:B------:R-:W-:Y:S01]  /*16a80*/  IMAD.MOV.U32 R154, RZ, RZ, R37 ;  /* 0x000000ffff9a7224 */ /* 0x000fe200078e0025 */
[----:B------:R-:W-:-:S02]  /*16a90*/  MOV R159, R234 ;  /* 0x000000ea009f7202 */ /* 0x000fc40000000f00 */
[----:B------:R-:W-:Y:S01]  /*16aa0*/  HMMA.16816.F32.BF16 R108, R8, R20, R60 ;  /* 0x00000014086c723c */ /* 0x000fe2000004183c */
[----:B------:R-:W4:Y:S01]  /*16ab0*/  LDSM.16.MT88.4 R20, [R196+0x1e000] ;  /* 0x01e00000c414783b */ /* 0x000f220000004200 */
        /* <DEDUP_REMOVED lines=13> */
[----:B------:R-:W-:-:S02]  /*16b90*/  IMAD.MOV.U32 R238, RZ, RZ, R224 ;  /* 0x000000ffffee7224 */ /* 0x000fc400078e00e0 */
[----:B------:R-:W-:Y:S01]  /*16ba0*/  IMAD.MOV.U32 R239, RZ, RZ, R229 ;  /* 0x000000ffffef7224 */ /* 0x000fe200078e00e5 */
[----:B------:R-:W-:Y:S01]  /*16bb0*/  HMMA.16816.F32.BF16 R76, R8, R32, R44 ;  /* 0x00000020084c723c */ /* 0x000fe2000004182c */
[----:B------:R-:W-:Y:S02]  /*16bc0*/  IMAD.MOV.U32 R0, RZ, RZ, R233 ;  /* 0x000000ffff007224 */ /* 0x000fe400078e00e9 */
[----:B------:R-:W-:-:S05]  /*16bd0*/  IMAD.MOV.U32 R176, RZ, RZ, R7 ;  /* 0x000000ffffb07224 */ /* 0x000fca00078e0007 */
[C---:B------:R-:W-:Y:S01]  /*16be0*/  HMMA.16816.F32.BF16 R64, R8.reuse, R34, R48 ;  /* 0x000000220840723c */ /* 0x040fe20000041830 */
[----:B------:R-:W-:Y:S01]  /*16bf0*/  IMAD.MOV.U32 R39, RZ, RZ, R225 ;  /* 0x000000ffff277224 */ /* 0x000fe200078e00e1 */
[----:B------:R-:W2:Y:S01]  /*16c00*/  LDSM.16.MT88.4 R32, [R195+0x1e000] ;  /* 0x01e00000c320783b */ /* 0x000ea20000004200 */
[----:B------:R-:W-:Y:S02]  /*16c10*/  IMAD.MOV.U32 R2, RZ, RZ, R228 ;  /* 0x000000ffff027224 */ /* 0x000fe400078e00e4 */
[----:B------:R-:W-:Y:S02]  /*16c20*/  IMAD.MOV.U32 R177, RZ, RZ, R135 ;  /* 0x000000ffffb17224 */ /* 0x000fe400078e0087 */
[----:B------:R-:W-:Y:S01]  /*16c30*/  IMAD.MOV.U32 R178, RZ, RZ, R174 ;  /* 0x000000ffffb27224 */ /* 0x000fe200078e00ae */
[----:B-1----:R-:W-:Y:S01]  /*16c40*/  HMMA.16816.F32.BF16 R44, R8, R16, R152 ;  /* 0x00000010082c723c */ /* 0x002fe20000041898 */
[----:B------:R-:W-:Y:S02]  /*16c50*/  IMAD.MOV.U32 R179, RZ, RZ, R248 ;  /* 0x000000ffffb37224 */ /* 0x000fe400078e00f8 */
[----:B------:R-:W-:Y:S01]  /*16c60*/  IMAD.MOV.U32 R6, RZ, RZ, R214 ;  /* 0x000000ffff067224 */ /* 0x000fe200078e00d6 */
[----:B------:R-:W-:Y:S01]  /*16c70*/  MOV R182, R251 ;  /* 0x000000fb00b67202 */ /* 0x000fe20000000f00 */
[----:B------:R-:W-:-:S02]  /*16c80*/  IMAD.MOV.U32 R180, RZ, RZ, R136 ;  /* 0x000000ffffb47224 */ /* 0x000fc400078e0088 */
[----:B------:R-:W-:Y:S01]  /*16c90*/  IMAD.MOV.U32 R181, RZ, RZ, R137 ;  /* 0x000000ffffb57224 */ /* 0x000fe200078e0089 */
[C---:B------:R-:W-:Y:S01]  /*16ca0*/  HMMA.16816.F32.BF16 R152, R8.reuse, R18, R156 ;  /* 0x000000120898723c */ /* 0x040fe2000004189c */
[----:B------:R-:W-:Y:S01]  /*16cb0*/  IMAD.MOV.U32 R38, RZ, RZ, R39 ;  /* 0x000000ffff267224 */ /* 0x000fe200078e0027 */
[C---:B------:R-:W-:Y:S01]  /*16cc0*/  LOP3.LUT R3, R4.reuse, 0xff, RZ, 0xc0, !PT ;  /* 0x000000ff04037812 */ /* 0x040fe200078ec0ff */
[----:B------:R-:W-:Y:S02]  /*16cd0*/  IMAD.MOV.U32 R39, RZ, RZ, R2 ;  /* 0x000000ffff277224 */ /* 0x000fe400078e0002 */
[----:B------:R-:W-:Y:S01]  /*16ce0*/  IMAD.MOV.U32 R183, RZ, RZ, R250 ;  /* 0x000000ffffb77224 */ /* 0x000fe200078e00fa */
[----:B------:R-:W-:Y:S01]  /*16cf0*/  MOV R37, R227 ;  /* 0x000000e300257202 */ /* 0x000fe20000000f00 */
[----:B------:R-:W-:Y:S01]  /*16d00*/  IMAD.MOV.U32 R36, RZ, RZ, R231 ;  /* 0x000000ffff247224 */ /* 0x000fe200078e00e7 */
[C---:B---3--:R-:W-:Y:S01]  /*16d10*/  HMMA.16816.F32.BF16 R156, R8.reuse, R12, R168 ;  /* 0x0000000c089c723c */ /* 0x048fe200000418a8 */
[----:B------:R-:W-:Y:S01]  /*16d20*/  MOV R7, R215 ;  /* 0x000000d700077202 */ /* 0x000fe20000000f00 */
[----:B------:R-:W-:Y:S01]  /*16d30*/  IMAD.MOV.U32 R43, RZ, RZ, R213 ;  /* 0x000000ffff2b7224 */ /* 0x000fe200078e00d5 */
[----:B------:R-:W-:Y:S01]  /*16d40*/  MOV R164, R218 ;  /* 0x000000da00a47202 */ /* 0x000fe20000000f00 */
[----:B------:R-:W-:Y:S01]  /*16d50*/  IMAD.MOV.U32 R165, RZ, RZ, R217 ;  /* 0x000000ffffa57224 */ /* 0x000fe200078e00d9 */
[----:B------:R-:W-:Y:S02]  /*16d60*/  LDSM.16.MT88.4 R16, [R195+0x18800] ;  /* 0x01880000c310783b */ /* 0x000fe40000004200 */
[----:B------:R-:W-:Y:S01]  /*16d70*/  MOV R168, R0 ;  /* 0x0000000000a87202 */ /* 0x000fe20000000f00 */
[C---:B------:R-:W-:Y:S01]  /*16d80*/  HMMA.16816.F32.BF16 R72, R8.reuse, R28, R236 ;  /* 0x0000001c0848723c */ /* 0x040fe200000418ec */
[----:B------:R-:W-:Y:S01]  /*16d90*/  LOP3.LUT R0, R4, 0xffff, RZ, 0xc0, !PT ;  /* 0x0000ffff04007812 */ /* 0x000fe200078ec0ff */
[----:B------:R-:W-:Y:S01]  /*16da0*/  IMAD.MOV.U32 R166, RZ, RZ, R216 ;  /* 0x000000ffffa67224 */ /* 0x000fe200078e00d8 */
[----:B------:R1:W5:Y:S05]  /*16db0*/  LDL.LU R133, [R1+0x200] ;  /* 0x0002000001857983 */ /* 0x00036a0000300800 */
[----:B------:R-:W-:Y:S01]  /*16dc0*/  HMMA.16816.F32.BF16 R60, R8, R30, R184 ;  /* 0x0000001e083c723c */ /* 0x000fe200000418b8 */
[----:B------:R-:W-:Y:S01]  /*16dd0*/  LDSM.16.MT88.4 R28, [R193+0x18800] ;  /* 0x01880000c11c783b */ /* 0x000fe20000004200 */
[----:B------:R-:W-:-:S02]  /*16de0*/  SHF.R.U32.HI R2, RZ, 0x8, R0 ;  /* 0x00000008ff027819 */ /* 0x000fc40000011600 */
[----:B------:R-:W-:Y:S01]  /*16df0*/  LOP3.LUT R0, R5, R249, R40, 0x96, !PT ;  /* 0x000000f905007212 */ /* 0x000fe200078e9628 */
[----:B------:R-:W-:Y:S01]  /*16e00*/  IMAD.MOV.U32 R248, RZ, RZ, R220 ;  /* 0x000000fffff87224 */ /* 0x000fe200078e00dc */
[----:B------:R-:W-:Y:S01]  /*16e10*/  PRMT R13, R3, 0x5410, R2 ;  /* 0x00005410030d7816 */ /* 0x000fe20000000002 */
[----:B------:R-:W-:Y:S01]  /*16e20*/  IMAD.MOV.U32 R135, RZ, RZ, R232 ;  /* 0x000000ffff877224 */ /* 0x000fe200078e00e8 */
[----:B--2---:R-:W-:Y:S01]  /*16e30*/  HMMA.16816.F32.BF16 R56, R8, R26, R176 ;  /* 0x0000001a0838723c */ /* 0x004fe200000418b0 */
[----:B------:R-:W-:Y:S01]  /*16e40*/  LOP3.LUT R2, R0, 0xffff, RZ, 0xc0, !PT ;  /* 0x0000ffff00027812 */ /* 0x000fe200078ec0ff */
[----:B------:R-:W-:Y:S01]  /*16e50*/  IMAD.MOV.U32 R174, RZ, RZ, R226 ;  /* 0x000000ffffae7224 */ /* 0x000fe200078e00e2 */
[----:B------:R-:W-:-:S05]  /*16e60*/  SHF.R.U32.HI R12, RZ, 0x18, R4 ;  /* 0x00000018ff0c7819 */ /* 0x000fca0000011604 */
[C---:B------:R-:W-:Y:S01]  /*16e70*/  HMMA.16816.F32.BF16 R160, R8.reuse, R14, R160 ;  /* 0x0000000e08a0723c */ /* 0x040fe200000418a0 */
[----:B------:R-:W-:Y:S01]  /*16e80*/  MOV R179, R7 ;  /* 0x0000000700b37202 */ /* 0x000fe20000000f00 */
[----:B------:R-:W-:Y:S01]  /*16e90*/  IMAD.MOV.U32 R178, RZ, RZ, R6 ;  /* 0x000000ffffb27224 */ /* 0x000fe200078e0006 */
[----:B------:R-:W-:Y:S01]  /*16ea0*/  SHF.R.U32.HI R7, RZ, 0x10, R4 ;  /* 0x00000010ff077819 */ /* 0x000fe20000011604 */
[----:B------:R-:W-:Y:S01]  /*16eb0*/  IMAD.MOV.U32 R223, RZ, RZ, R230 ;  /* 0x000000ffffdf7224 */ /* 0x000fe200078e00e6 */
[----:B------:R-:W-:Y:S01]  /*16ec0*/  LOP3.LUT R6, R0, 0xff, RZ, 0xc0, !PT ;  /* 0x000000ff00067812 */ /* 0x000fe200078ec0ff */
[----:B------:R1:W5:Y:S01]  /*16ed0*/  LDL.LU R224, [R1+0x1fc] ;  /* 0x0001fc0001e07983 */ /* 0x0003620000300800 */
[--C-:B------:R-:W-:Y:S02]  /*16ee0*/  SHF.R.U32.HI R4, RZ, 0x10, R0.reuse ;  /* 0x00000010ff047819 */ /* 0x100fe40000011600 */
[----:B------:R-:W-:Y:S01]  /*16ef0*/  SHF.R.U32.HI R5, RZ, 0x18, R0 ;  /* 0x00000018ff057819 */ /* 0x000fe20000011600 */
[C---:B------:R-:W-:Y:S01]  /*16f00*/  HMMA.16816.F32.BF16 R48, R8.reuse, R24, R180 ;  /* 0x000000180830723c */ /* 0x040fe200000418b4 */
[----:B------:R-:W-:Y:S01]  /*16f10*/  SHF.R.U32.HI R0, RZ, 0x8, R2 ;  /* 0x00000008ff007819 */ /* 0x000fe20000011602 */
[----:B------:R-:W-:Y:S01]  /*16f20*/  IMAD.MOV.U32 R171, RZ, RZ, R248 ;  /* 0x000000ffffab7224 */ /* 0x000fe200078e00f8 */
[----:B------:R-:W-:Y:S01]  /*16f30*/  LOP3.LUT R3, R7, 0xff, RZ, 0xc0, !PT ;  /* 0x000000ff07037812 */ /* 0x000fe200078ec0ff */
[----:B------:R-:W-:Y:S01]  /*16f40*/  IMAD.MOV.U32 R169, RZ, RZ, R135 ;  /* 0x000000ffffa97224 */ /* 0x000fe200078e0087 */
[----:B------:R-:W-:Y:S01]  /*16f50*/  PRMT R0, R6, 0x5410, R0 ;  /* 0x0000541006007816 */ /* 0x000fe20000000000 */
[----:B------:R-:W-:Y:S01]  /*16f60*/  IMAD.MOV.U32 R170, RZ, RZ, R174 ;  /* 0x000000ffffaa7224 */ /* 0x000fe200078e00ae */
[----:B------:R-:W-:Y:S01]  /*16f70*/  LOP3.LUT R2, R4, 0xff, RZ, 0xc0, !PT ;  /* 0x000000ff04027812 */ /* 0x000fe200078ec0ff */
[C---:B----4-:R-:W-:Y:S01]  /*16f80*/  HMMA.16816.F32.BF16 R164, R8.reuse, R20, R164 ;  /* 0x0000001408a4723c */ /* 0x050fe200000418a4 */
[----:B------:R-:W-:Y:S01]  /*16f90*/  PRMT R7, R3, 0x5410, R12 ;  /* 0x0000541003077816 */ /* 0x000fe2000000000c */
[--C-:B------:R-:W-:Y:S01]  /*16fa0*/  HSET2.LE.AND R0, R0, R134.reuse, PT ;  /* 0x0000008600007233 */ /* 0x100fe20003803000 */
[----:B------:R-:W-:Y:S01]  /*16fb0*/  PRMT R2, R2, 0x5410, R5 ;  /* 0x0000541002027816 */ /* 0x000fe20000000005 */
[----:B------:R-:W-:Y:S01]  /*16fc0*/  IMAD.MOV.U32 R248, RZ, RZ, R43 ;  /* 0x000000fffff87224 */ /* 0x000fe200078e002b */
[--C-:B------:R-:W-:Y:S01]  /*16fd0*/  HSET2.LE.AND R3, R13, R134.reuse, PT ;  /* 0x000000860d037233 */ /* 0x100fe20003803000 */
[----:B------:R-:W-:Y:S01]  /*16fe0*/  IMAD.MOV.U32 R180, RZ, RZ, R42 ;  /* 0x000000ffffb47224 */ /* 0x000fe200078e002a */
[----:B------:R-:W-:Y:S01]  /*16ff0*/  LOP3.LUT R4, R175, R0, RZ, 0xc0, !PT ;  /* 0x00000000af047212 */ /* 0x000fe200078ec0ff */
[--C-:B------:R-:W-:Y:S01]  /*17000*/  HSET2.LE.AND R2, R2, R134.reuse, PT ;  /* 0x0000008602027233 */ /* 0x100fe20003803000 */
[----:B------:R-:W-:Y:S01]  /*17010*/  HMMA.16816.F32.BF16 R40, R8, R22, R36 ;  /* 0x000000160828723c */ /* 0x000fe20000041824 */
[----:B------:R-:W-:Y:S01]  /*17020*/  HSET2.LE.AND R0, R7, R134, PT ;  /* 0x0000008607007233 */ /* 0x000fe20003803000 */
[----:B------:R-:W2:Y:S01]  /*17030*/  LDSM.16.MT88.4 R36, [R194+0x18800] ;  /* 0x01880000c224783b */ /* 0x000ea20000004200 */
[----:B------:R-:W-:Y:S01]  /*17040*/  IMAD.MOV.U32 R181, RZ, RZ, R212 ;  /* 0x000000ffffb57224 */ /* 0x000fe200078e00d4 */
[----:B------:R-:W-:Y:S01]  /*17050*/  MOV R183, R210 ;  /* 0x000000d200b77202 */ /* 0x000fe20000000f00 */
[----:B------:R-:W-:Y:S01]  /*17060*/  IMAD.MOV.U32 R182, RZ, RZ, R211 ;  /* 0x000000ffffb67224 */ /* 0x000fe200078e00d3 */
[----:B------:R-:W-:Y:S01]  /*17070*/  LOP3.LUT R5, R173, R2, RZ, 0xc0, !PT ;  /* 0x00000002ad057212 */ /* 0x000fe200078ec0ff */
[----:B------:R-:W-:Y:S01]  /*17080*/  LDSM.16.MT88.4 R24, [R196+0x18800] ;  /* 0x01880000c418783b */ /* 0x000fe20000004200 */
[----:B------:R-:W-:-:S02]  /*17090*/  LOP3.LUT R6, R219, R3, RZ, 0xc0, !PT ;  /* 0x00000003db067212 */ /* 0x000fc400078ec0ff */
[----:B------:R-:W-:Y:S01]  /*170a0*/  LOP3.LUT R7, R222, R0, RZ, 0xc0, !PT ;  /* 0x00000000de077212 */ /* 0x000fe200078ec0ff */
[C---:B------:R-:W-:Y:S01]  /*170b0*/  HMMA.16816.F32.BF16 R168, R8.reuse, R32, R168 ;  /* 0x0000002008a8723c */ /* 0x040fe200000418a8 */
[----:B------:R-:W-:Y:S01]  /*170c0*/  IMAD.MOV.U32 R174, RZ, RZ, R248 ;  /* 0x000000ffffae7224 */ /* 0x000fe200078e00f8 */
[----:B------:R-:W3:Y:S04]  /*170d0*/  LDSM.16.MT88.4 R12, [R193+0x1a800] ;  /* 0x01a80000c10c783b */ /* 0x000ee80000004200 */
[----:B------:R1:W5:Y:S02]  /*170e0*/  LDL.LU R229, [R1+0x1f8] ;  /* 0x0001f80001e57983 */ /* 0x0003640000300800 */
[----:B------:R-:W-:Y:S08]  /*170f0*/  HMMA.16816.F32.BF16 R180, R8, R34, R180 ;  /* 0x0000002208b4723c */ /* 0x000ff000000418b4 */
[----:B--2---:R-:W-:Y:S01]  /*17100*/  HMMA.16816.F32.BF16 R20, R4, R36, R124 ;  /* 0x000000240414723c */ /* 0x004fe2000004187c */
[----:B------:R-:W-:-:S07]  /*17110*/  IMAD.MOV.U32 R248, RZ, RZ, R205 ;  /* 0x000000fffff87224 */ /* 0x000fce00078e00cd */
[C---:B------:R-:W-:Y:S01]  /*17120*/  HMMA.16816.F32.BF16 R184, R4.reuse, R18, R96 ;  /* 0x0000001204b8723c */ /* 0x040fe20000041860 */
[----:B------:R-:W-:Y:S01]  /*17130*/  MOV R2, R174 ;  /* 0x000000ae00027202 */ /* 0x000fe20000000f00 */
[----:B------:R1:W5:Y:S06]  /*17140*/  LDL.LU R230, [R1+0x1f4] ;  /* 0x0001f40001e67983 */ /* 0x00036c0000300800 */
[C---:B------:R-:W-:Y:S08]  /*17150*/  HMMA.16816.F32.BF16 R8, R4.reuse, R28, R80 ;  /* 0x0000001c0408723c */ /* 0x040ff00000041850 */
[----:B------:R-:W-:Y:S01]  /*17160*/  HMMA.16816.F32.BF16 R32, R4, R38, R148 ;  /* 0x000000260420723c */ /* 0x000fe20000041894 */
[----:B------:R-:W-:Y:S01]  /*17170*/  IMAD.MOV.U32 R37, RZ, RZ, R21 ;  /* 0x000000ffff257224 */ /* 0x000fe200078e0015 */
[----:B------:R1:W5:Y:S01]  /*17180*/  LDL.LU R231, [R1+0x1f0] ;  /* 0x0001f00001e77983 */ /* 0x0003620000300800 */
[----:B------:R-:W-:-:S02]  /*17190*/  IMAD.MOV.U32 R82, RZ, RZ, R20 ;  /* 0x000000ffff527224 */ /* 0x000fc400078e0014 */
[----:B------:R-:W-:Y:S01]  /*171a0*/  IMAD.MOV.U32 R36, RZ, RZ, R22 ;  /* 0x000000ffff247224 */ /* 0x000fe200078e0016 */
[----:B------:R1:W5:Y:S01]  /*171b0*/  LDL.LU R227, [R1+0x1ec] ;  /* 0x0001ec0001e37983 */ /* 0x0003620000300800 */
[----:B------:R-:W-:-:S03]  /*171c0*/  IMAD.MOV.U32 R205, RZ, RZ, R23 ;  /* 0x000000ffffcd7224 */ /* 0x000fc600078e0017 */
[----:B------:R-:W2:Y:S01]  /*171d0*/  LDSM.16.MT88.4 R20, [R196+0x1a800] ;  /* 0x01a80000c414783b */ /* 0x000ea20000004200 */
[----:B------:R-:W-:Y:S02]  /*171e0*/  IMAD.MOV.U32 R126, RZ, RZ, R178 ;  /* 0x000000ffff7e7224 */ /* 0x000fe400078e00b2 */
[----:B------:R-:W-:Y:S01]  /*171f0*/  IMAD.MOV.U32 R127, RZ, RZ, R179 ;  /* 0x000000ffff7f7224 */ /* 0x000fe200078e00b3 */
[C---:B---3--:R-:W-:Y:S01]  /*17200*/  HMMA.16816.F32.BF16 R236, R4.reuse, R14, R92 ;  /* 0x0000000e04ec723c */ /* 0x048fe2000004185c */
[----:B------:R-:W-:Y:S01]  /*17210*/  IMAD.MOV.U32 R83, RZ, RZ, R223 ;  /* 0x000000ffff537224 */ /* 0x000fe200078e00df */
[----:B------:R-:W-:Y:S01]  /*17220*/  MOV R0, R8 ;  /* 0x0000000800007202 */ /* 0x000fe20000000f00 */
[----:B------:R-:W-:Y:S01]  /*17230*/  IMAD.MOV.U32 R81, RZ, RZ, R9 ;  /* 0x000000ffff517224 */ /* 0x000fe200078e0009 */
[----:B------:R1:W5:Y:S01]  /*17240*/  LDL.LU R225, [R1+0x1e8] ;  /* 0x0001e80001e17983 */ /* 0x0003620000300800 */
[----:B------:R-:W-:Y:S02]  /*17250*/  IMAD.MOV.U32 R80, RZ, RZ, R10 ;  /* 0x000000ffff507224 */ /* 0x000fe400078e000a */
[----:B------:R-:W-:Y:S01]  /*17260*/  IMAD.MOV.U32 R3, RZ, RZ, R11 ;  /* 0x000000ffff037224 */ /* 0x000fe200078e000b */
[----:B------:R1:W5:Y:S01]  /*17270*/  LDL.LU R228, [R1+0x1e4] ;  /* 0x0001e40001e47983 */ /* 0x0003620000300800 */
[C---:B------:R-:W-:Y:S01]  /*17280*/  HMMA.16816.F32.BF16 R8, R4.reuse, R30, R68 ;  /* 0x0000001e0408723c */ /* 0x040fe20000041844 */
[----:B------:R-:W-:Y:S01]  /*17290*/  MOV R125, R34 ;  /* 0x00000022007d7202 */ /* 0x000fe20000000f00 */
[----:B------:R-:W-:Y:S01]  /*172a0*/  IMAD.MOV.U32 R124, RZ, RZ, R35 ;  /* 0x000000ffff7c7224 */ /* 0x000fe200078e0023 */
[----:B------:R1:W5:Y:S05]  /*172b0*/  LDL.LU R136, [R1+0x1e0] ;  /* 0x0001e00001887983 */ /* 0x00036a0000300800 */
[----:B------:R-:W-:Y:S11]  /*172c0*/  HMMA.16816.F32.BF16 R68, R4, R24, R120 ;  /* 0x000000180444723c */ /* 0x000ff60000041878 */
[----:B------:R-:W-:Y:S05]  /*172d0*/  @!UPT UIADD3 URZ, URZ, URZ, URZ ;  /* 0x0000003f3f3ff290 */ /* 0x000fea000fffe03f */
[----:B------:R-:W-:Y:S01]  /*172e0*/  IMAD.MOV.U32 R31, RZ, RZ, R11 ;  /* 0x000000ffff1f7224 */ /* 0x000fe200078e000b */
[----:B------:R-:W-:Y:S01]  /*172f0*/  MOV R28, R10 ;  /* 0x0000000a001c7202 */ /* 0x000fe20000000f00 */
[----:B------:R-:W-:Y:S02]  /*17300*/  IMAD.MOV.U32 R30, RZ, RZ, R8 ;  /* 0x000000ffff1e7224 */ /* 0x000fe400078e0008 */
[----:B------:R-:W-:Y:S02]  /*17310*/  IMAD.MOV.U32 R29, RZ, RZ, R9 ;  /* 0x000000ffff1d7224 */ /* 0x000fe400078e0009 */
[----:B------:R-:W-:Y:S01]  /*17320*/  IMAD.MOV.U32 R39, RZ, RZ, R32 ;  /* 0x000000ffff277224 */ /* 0x000fe200078e0020 */
[----:B------:R-:W3:Y:S01]  /*17330*/  LDSM.16.MT88.4 R8, [R194+0x1a800] ;  /* 0x01a80000c208783b */ /* 0x000ee20000004200 */
[----:B------:R-:W-:Y:S02]  /*17340*/  IMAD.MOV.U32 R121, RZ, RZ, R31 ;  /* 0x000000ffff797224 */ /* 0x000fe400078e001f */
[----:B------:R-:W-:-:S02]  /*17350*/  IMAD.MOV.U32 R122, RZ, RZ, R30 ;  /* 0x000000ffff7a7224 */ /* 0x000fc400078e001e */
[----:B------:R-:W-:Y:S01]  /*17360*/  IMAD.MOV.U32 R38, RZ, RZ, R33 ;  /* 0x000000ffff267224 */ /* 0x000fe200078e0021 */
[C---:B--2---:R-:W-:Y:S01]  /*17370*/  HMMA.16816.F32.BF16 R176, R4.reuse, R20, R52 ;  /* 0x0000001404b0723c */ /* 0x044fe20000041834 */
[----:B------:R-:W-:Y:S01]  /*17380*/  IMAD.MOV.U32 R123, RZ, RZ, R29 ;  /* 0x000000ffff7b7224 */ /* 0x000fe200078e001d */
[----:B------:R-:W-:Y:S01]  /*17390*/  MOV R95, R124 ;  /* 0x0000007c005f7202 */ /* 0x000fe20000000f00 */
[----:B------:R-:W-:Y:S01]  /*173a0*/  IMAD.MOV.U32 R120, RZ, RZ, R28 ;  /* 0x000000ffff787224 */ /* 0x000fe200078e001c */
[----:B------:R1:W5:Y:S04]  /*173b0*/  LDL.LU R137, [R1+0x1dc] ;  /* 0x0001dc0001897983 */ /* 0x0003680000300800 */
[----:B------:R-:W2:Y:S01]  /*173c0*/  LDSM.16.MT88.4 R28, [R195+0x1a800] ;  /* 0x01a80000c31c783b */ /* 0x000ea20000004200 */
[----:B------:R-:W-:Y:S01]  /*173d0*/  HMMA.16816.F32.BF16 R24, R4, R26, R144 ;  /* 0x0000001a0418723c */ /* 0x000fe20000041890 */
[----:B------:R-:W-:Y:S01]  /*173e0*/  IMAD.MOV.U32 R35, RZ, RZ, R69 ;  /* 0x000000ffff237224 */ /* 0x000fe200078e0045 */
[----:B------:R-:W-:Y:S01]  /*173f0*/  MOV R34, R70 ;  /* 0x0000004600227202 */ /* 0x000fe20000000f00 */
[----:B------:R-:W-:Y:S01]  /*17400*/  IMAD.MOV.U32 R33, RZ, RZ, R71 ;  /* 0x000000ffff217224 */ /* 0x000fe200078e0047 */
[----:B------:R1:W5:Y:S01]  /*17410*/  LDL.LU R251, [R1+0x1d8] ;  /* 0x0001d80001fb7983 */ /* 0x0003620000300800 */
[----:B------:R-:W-:-:S03]  /*17420*/  IMAD.MOV.U32 R32, RZ, RZ, R68 ;  /* 0x000000ffff207224 */ /* 0x000fc600078e0044 */
[C---:B------:R-:W-:Y:S01]  /*17430*/  HMMA.16816.F32.BF16 R144, R4.reuse, R16, R116 ;  /* 0x000000100490723c */ /* 0x040fe20000041874 */
[----:B------:R-:W4:Y:S07]  /*17440*/  LDSM.16.MT88.4 R16, [R194+0x1c800] ;  /* 0x01c80000c210783b */ /* 0x000f2e0000004200 */
[C---:B---3--:R-:W-:Y:S08]  /*17450*/  HMMA.16816.F32.BF16 R148, R4.reuse, R8, R76 ;  /* 0x000000080494723c */ /* 0x048ff0000004184c */
[----:B------:R-:W-:Y:S01]  /*17460*/  MOV R71, R25 ;  /* 0x0000001900477202 */ /* 0x000fe20000000f00 */
[----:B------:R-:W-:Y:S01]  /*17470*/  IMAD.MOV.U32 R70, RZ, RZ, R26 ;  /* 0x000000ffff467224 */ /* 0x000fe200078e001a */
[----:B------:R-:W-:Y:S01]  /*17480*/  HMMA.16816.F32.BF16 R240, R4, R10, R64 ;  /* 0x0000000a04f0723c */ /* 0x000fe20000041840 */
[----:B------:R-:W-:Y:S01]  /*17490*/  IMAD.MOV.U32 R69, RZ, RZ, R27 ;  /* 0x000000ffff457224 */ /* 0x000fe200078e001b */
[----:B------:R-:W-:Y:S01]  /*174a0*/  LDSM.16.MT88.4 R8, [R195+0x1c800] ;  /* 0x01c80000c308783b */ /* 0x000fe20000004200 */
[----:B------:R-:W-:-:S03]  /*174b0*/  IMAD.MOV.U32 R68, RZ, RZ, R24 ;  /* 0x000000ffff447224 */ /* 0x000fc600078e0018 */
[----:B------:R-:W3:Y:S02]  /*174c0*/  LDSM.16.MT88.4 R24, [R193+0x1c800] ;  /* 0x01c80000c118783b */ /* 0x000ee40000004200 */
[C---:B--2---:R-:W-:Y:S01]  /*174d0*/  HMMA.16816.F32.BF16 R64, R4.reuse, R28, R108 ;  /* 0x0000001c0440723c */ /* 0x044fe2000004186c */
[----:B------:R-:W-:Y:S01]  /*174e0*/  MOV R53, R176 ;  /* 0x000000b000357202 */ /* 0x000fe20000000f00 */
[----:B------:R-:W-:Y:S01]  /*174f0*/  IMAD.MOV.U32 R52, RZ, RZ, R177 ;  /* 0x000000ffff347224 */ /* 0x000fe200078e00b1 */
[----:B------:R1:W5:Y:S05]  /*17500*/  LDL.LU R250, [R1+0x1d4] ;  /* 0x0001d40001fa7983 */ /* 0x00036a0000300800 */
[----:B------:R-:W-:Y:S01]  /*17510*/  HMMA.16816.F32.BF16 R116, R4, R12, R112 ;  /* 0x0000000c0474723c */ /* 0x000fe20000041870 */
[----:B------:R-:W2:Y:S01]  /*17520*/  LDSM.16.MT88.4 R12, [R196+0x1c800] ;  /* 0x01c80000c40c783b */ /* 0x000ea20000004200 */
[----:B------:R-:W-:-:S02]  /*17530*/  IMAD.MOV.U32 R174, RZ, RZ, R178 ;  /* 0x000000ffffae7224 */ /* 0x000fc400078e00b2 */
[----:B------:R-:W-:Y:S01]  /*17540*/  IMAD.MOV.U32 R175, RZ, RZ, R179 ;  /* 0x000000ffffaf7224 */ /* 0x000fe200078e00b3 */
[----:B------:R1:W5:Y:S03]  /*17550*/  LDL.LU R245, [R1+0x1d0] ;  /* 0x0001d00001f57983 */ /* 0x0003660000300800 */
[C---:B------:R-:W-:Y:S01]  /*17560*/  HMMA.16816.F32.BF16 R28, R4.reuse, R30, R140 ;  /* 0x0000001e041c723c */ /* 0x040fe2000004188c */
        /* <DEDUP_REMOVED lines=8> */
[----:B------:R-:W-:Y:S01]  /*175f0*/  MOV R64, R122 ;  /* 0x0000007a00407202 */ /* 0x000fe20000000f00 */
[----:B------:R-:W-:-:S02]  /*17600*/  IMAD.MOV.U32 R79, RZ, RZ, R127 ;  /* 0x000000ffff4f7224 */ /* 0x000fc400078e007f */
[----:B------:R-:W-:Y:S02]  /*17610*/  IMAD.MOV.U32 R94, RZ, RZ, R125 ;  /* 0x000000ffff5e7224 */ /* 0x000fe400078e007d */
[----:B------:R-:W-:Y:S01]  /*17620*/  IMAD.MOV.U32 R38, RZ, RZ, R0 ;  /* 0x000000ffff267224 */ /* 0x000fe200078e0000 */
[C---:B----4-:R-:W-:Y:S01]  /*17630*/  HMMA.16816.F32.BF16 R124, R4.reuse, R16, R100 ;  /* 0x00000010047c723c */ /* 0x050fe20000041864 */
[----:B------:R-:W-:Y:S02]  /*17640*/  IMAD.MOV.U32 R91, RZ, RZ, R123 ;  /* 0x000000ffff5b7224 */ /* 0x000fe400078e007b */
[----:B------:R-:W-:Y:S01]  /*17650*/  IMAD.MOV.U32 R219, RZ, RZ, R66 ;  /* 0x000000ffffdb7224 */ /* 0x000fe200078e0042 */
[----:B------:R-:W-:Y:S01]  /*17660*/  LOP3.LUT R2, R191, R2, R78, 0x96, !PT ;  /* 0x00000002bf027212 */ /* 0x000fe200078e964e */
[----:B------:R-:W-:Y:S01]  /*17670*/  IMAD.MOV.U32 R66, RZ, RZ, R37 ;  /* 0x000000ffff427224 */ /* 0x000fe200078e0025 */
[----:B------:R-:W4:Y:S02]  /*17680*/  LDSM.16.MT88.4 R20, [R193+0x1e800] ;  /* 0x01e80000c114783b */ /* 0x000f240000004200 */
[----:B------:R-:W-:Y:S01]  /*17690*/  IMAD.MOV.U32 R0, RZ, RZ, R28 ;  /* 0x000000ffff007224 */ /* 0x000fe200078e001c */
[----:B------:R-:W-:Y:S01]  /*176a0*/  HMMA.16816.F32.BF16 R120, R4, R18, R84 ;  /* 0x000000120478723c */ /* 0x000fe20000041854 */
[----:B------:R-:W-:Y:S01]  /*176b0*/  LDSM.16.MT88.4 R16, [R196+0x1e800] ;  /* 0x01e80000c410783b */ /* 0x000fe20000004200 */
[----:B------:R-:W-:-:S02]  /*176c0*/  IMAD.MOV.U32 R37, RZ, RZ, R3 ;  /* 0x000000ffff257224 */ /* 0x000fc400078e0003 */
[----:B------:R-:W-:Y:S01]  /*176d0*/  IMAD.MOV.U32 R3, RZ, RZ, R29 ;  /* 0x000000ffff037224 */ /* 0x000fe200078e001d */
[----:B------:R-:W-:-:S03]  /*176e0*/  MOV R222, R65 ;  /* 0x0000004100de7202 */ /* 0x000fc60000000f00 */
[C---:B---3--:R-:W-:Y:S01]  /*176f0*/  HMMA.16816.F32.BF16 R140, R4.reuse, R24, R104 ;  /* 0x00000018048c723c */ /* 0x048fe20000041868 */
[----:B------:R-:W-:Y:S01]  /*17700*/  IMAD.MOV.U32 R135, RZ, RZ, R67 ;  /* 0x000000ffff877224 */ /* 0x000fe200078e0043 */
[----:B------:R1:W5:Y:S05]  /*17710*/  LDL.LU R234, [R1+0x1c4] ;  /* 0x0001c40001ea7983 */ /* 0x00036a0000300800 */
[----:B------:R-:W-:Y:S01]  /*17720*/  IMAD.MOV.U32 R25, RZ, RZ, R0 ;  /* 0x000000ffff197224 */ /* 0x000fe200078e0000 */
[----:B------:R-:W-:Y:S01]  /*17730*/  LOP3.LUT R0, R139, R209, R190, 0x96, !PT ;  /* 0x000000d18b007212 */ /* 0x000fe200078e96be */
[----:B------:R-:W-:Y:S01]  /*17740*/  IMAD.MOV.U32 R24, RZ, RZ, R3 ;  /* 0x000000ffff187224 */ /* 0x000fe200078e0003 */
[C---:B------:R-:W-:Y:S01]  /*17750*/  HMMA.16816.F32.BF16 R104, R4.reuse, R8, R48 ;  /* 0x000000080468723c */ /* 0x040fe20000041830 */
[----:B------:R-:W-:Y:S01]  /*17760*/  IMAD.WIDE.U32 R2, R2, -0x2daee0ad, RZ ;  /* 0xd2511f5302027825 */ /* 0x000fe200078e00ff */
[----:B------:R-:W-:Y:S01]  /*17770*/  MOV R88, R246 ;  /* 0x000000f600587202 */ /* 0x000fe20000000f00 */
[----:B------:R1:W5:Y:S04]  /*17780*/  LDL.LU R233, [R1+0x1c0] ;  /* 0x0001c00001e97983 */ /* 0x0003680000300800 */
[----:B------:R-:W-:Y:S01]  /*17790*/  IMAD.WIDE.U32 R8, R0, -0x2daee0ad, RZ ;  /* 0xd2511f5300087825 */ /* 0x000fe200078e00ff */
[----:B------:R-:W-:Y:S01]  /*177a0*/  LOP3.LUT R3, R3, R208, R172, 0x96, !PT ;  /* 0x000000d003037212 */ /* 0x000fe200078e96ac */
[----:B--2---:R-:W-:Y:S02]  /*177b0*/  HMMA.16816.F32.BF16 R112, R4, R12, R72 ;  /* 0x0000000c0470723c */ /* 0x004fe40000041848 */
[----:B------:R-:W-:Y:S01]  /*177c0*/  IMAD.MOV.U32 R89, RZ, RZ, R248 ;  /* 0x000000ffff597224 */ /* 0x000fe200078e00f8 */
[----:B------:R-:W-:Y:S01]  /*177d0*/  LOP3.LUT R0, R9, R207, R2, 0x96, !PT ;  /* 0x000000cf09007212 */ /* 0x000fe200078e9602 */
[----:B------:R-:W-:-:S04]  /*177e0*/  IMAD.WIDE.U32 R2, R3, -0x326172a9, RZ ;  /* 0xcd9e8d5703027825 */ /* 0x000fc800078e00ff */
[----:B------:R-:W-:Y:S01]  /*177f0*/  IMAD.MOV.U32 R90, RZ, RZ, R83 ;  /* 0x000000ffff5a7224 */ /* 0x000fe200078e0053 */
[----:B------:R-:W-:Y:S01]  /*17800*/  HMMA.16816.F32.BF16 R128, R4, R26, R128 ;  /* 0x0000001a0480723c */ /* 0x000fe20000041880 */
[----:B------:R-:W-:Y:S01]  /*17810*/  IMAD.MOV.U32 R86, RZ, RZ, R89 ;  /* 0x000000ffff567224 */ /* 0x000fe200078e0059 */
[----:B------:R-:W-:Y:S01]  /*17820*/  MOV R102, R25 ;  /* 0x0000001900667202 */ /* 0x000fe20000000f00 */
[----:B------:R-:W-:Y:S01]  /*17830*/  IMAD.WIDE.U32 R12, R0, -0x326172a9, RZ ;  /* 0xcd9e8d57000c7825 */ /* 0x000fe200078e00ff */
[----:B------:R-:W-:Y:S01]  /*17840*/  MOV R248, R30 ;  /* 0x0000001e00f87202 */ /* 0x000fe20000000f00 */
[----:B------:R1:W5:Y:S01]  /*17850*/  LDL.LU R232, [R1+0x1bc] ;  /* 0x0001bc0001e87983 */ /* 0x0003620000300800 */
[----:B------:R-:W-:Y:S01]  /*17860*/  LOP3.LUT R3, R3, R206, R138, 0x96, !PT ;  /* 0x000000ce03037212 */ /* 0x000fe200078e968a */
[----:B------:R-:W-:Y:S01]  /*17870*/  IMAD.MOV.U32 R100, RZ, RZ, R88 ;  /* 0x000000ffff647224 */ /* 0x000fe200078e0058 */
[----:B------:R-:W-:Y:S01]  /*17880*/  LOP3.LUT R0, R13, R86, R2, 0x96, !PT ;  /* 0x000000560d007212 */ /* 0x000fe200078e9602 */
[----:B------:R-:W-:-:S02]  /*17890*/  IMAD.MOV.U32 R246, RZ, RZ, R31 ;  /* 0x000000fffff67224 */ /* 0x000fc400078e001f */
[----:B------:R-:W-:Y:S01]  /*178a0*/  IMAD.MOV.U32 R27, RZ, RZ, R70 ;  /* 0x000000ffff1b7224 */ /* 0x000fe200078e0046 */
[----:B------:R-:W2:Y:S01]  /*178b0*/  LDSM.16.MT88.4 R28, [R194+0x1e800] ;  /* 0x01e80000c21c783b */ /* 0x000ea20000004200 */
[----:B------:R-:W-:Y:S02]  /*178c0*/  IMAD.MOV.U32 R88, RZ, RZ, R64 ;  /* 0x000000ffff587224 */ /* 0x000fe400078e0040 */
[----:B------:R-:W-:Y:S01]  /*178d0*/  IMAD.MOV.U32 R87, RZ, RZ, R90 ;  /* 0x000000ffff577224 */ /* 0x000fe200078e005a */
[----:B------:R-:W-:Y:S01]  /*178e0*/  MOV R90, R54 ;  /* 0x00000036005a7202 */ /* 0x000fe20000000f00 */
[----:B------:R-:W-:Y:S01]  /*178f0*/  IMAD.MOV.U32 R89, RZ, RZ, R91 ;  /* 0x000000ffff597224 */ /* 0x000fe200078e005b */
[----:B------:R-:W-:Y:S01]  /*17900*/  MOV R25, R32 ;  /* 0x0000002000197202 */ /* 0x000fe20000000f00 */
[----:B------:R-:W-:Y:S01]  /*17910*/  IMAD.MOV.U32 R64, RZ, RZ, R33 ;  /* 0x000000ffff407224 */ /* 0x000fe200078e0021 */
[----:B------:R-:W-:Y:S01]  /*17920*/  HMMA.16816.F32.BF16 R96, R4, R10, R56 ;  /* 0x0000000a0460723c */ /* 0x000fe20000041838 */
[----:B------:R-:W-:Y:S01]  /*17930*/  IMAD.MOV.U32 R91, RZ, RZ, R55 ;  /* 0x000000ffff5b7224 */ /* 0x000fe200078e0037 */
[----:B------:R1:W5:Y:S01]  /*17940*/  LDL.LU R226, [R1+0x1b8] ;  /* 0x0001b80001e27983 */ /* 0x0003620000300800 */
[----:B------:R-:W-:-:S02]  /*17950*/  IMAD.MOV.U32 R65, RZ, RZ, R82 ;  /* 0x000000ffff417224 */ /* 0x000fc400078e0052 */
[----:B------:R-:W-:Y:S01]  /*17960*/  IMAD.MOV.U32 R54, RZ, RZ, R35 ;  /* 0x000000ffff367224 */ /* 0x000fe200078e0023 */
[----:B------:R-:W-:Y:S01]  /*17970*/  MOV R86, R27 ;  /* 0x0000001b00567202 */ /* 0x000fe20000000f00 */
[----:B------:R-:W-:Y:S02]  /*17980*/  IMAD.MOV.U32 R55, RZ, RZ, R34 ;  /* 0x000000ffff377224 */ /* 0x000fe400078e0022 */
[----:B------:R-:W-:Y:S01]  /*17990*/  IMAD.MOV.U32 R101, RZ, RZ, R68 ;  /* 0x000000ffff657224 */ /* 0x000fe200078e0044 */
[----:B------:R-:W3:Y:S01]  /*179a0*/  LDSM.16.MT88.4 R32, [R195+0x1e800] ;  /* 0x01e80000c320783b */ /* 0x000ee20000004200 */
[----:B------:R-:W-:Y:S01]  /*179b0*/  IMAD.MOV.U32 R67, RZ, RZ, R36 ;  /* 0x000000ffff437224 */ /* 0x000fe200078e0024 */
[----:B------:R-:W-:Y:S01]  /*179c0*/  MOV R27, R64 ;  /* 0x00000040001b7202 */ /* 0x000fe20000000f00 */
[----:B------:R-:W-:Y:S02]  /*179d0*/  IMAD.MOV.U32 R74, RZ, RZ, R87 ;  /* 0x000000ffff4a7224 */ /* 0x000fe400078e0057 */
[----:B------:R-:W-:Y:S01]  /*179e0*/  IMAD.MOV.U32 R92, RZ, RZ, R39 ;  /* 0x000000ffff5c7224 */ /* 0x000fe200078e0027 */
[----:B------:R-:W-:Y:S01]  /*179f0*/  HMMA.16816.F32.BF16 R108, R4, R14, R60 ;  /* 0x0000000e046c723c */ /* 0x000fe2000004183c */
[----:B------:R-:W-:Y:S01]  /*17a00*/  IMAD.WIDE.U32 R2, R3, -0x2daee0ad, RZ ;  /* 0xd2511f5303027825 */ /* 0x000fe200078e00ff */
[----:B------:R1:W5:Y:S03]  /*17a10*/  LDL.LU R220, [R1+0x1b4] ;  /* 0x0001b40001dc7983 */ /* 0x0003660000300800 */
[----:B------:R-:W-:-:S04]  /*17a20*/  IMAD.WIDE.U32 R10, R0, -0x2daee0ad, RZ ;  /* 0xd2511f53000a7825 */ /* 0x000fc800078e00ff */
[----:B------:R-:W-:Y:S02]  /*17a30*/  IMAD.MOV.U32 R64, RZ, RZ, R65 ;  /* 0x000000ffff407224 */ /* 0x000fe400078e0041 */
[----:B------:R-:W-:Y:S01]  /*17a40*/  IMAD.MOV.U32 R103, RZ, RZ, R24 ;  /* 0x000000ffff677224 */ /* 0x000fe200078e0018 */
[----:B------:R-:W-:Y:S01]  /*17a50*/  MOV R24, R69 ;  /* 0x0000004500187202 */ /* 0x000fe20000000f00 */
[----:B------:R-:W-:Y:S01]  /*17a60*/  IMAD.MOV.U32 R65, RZ, RZ, R66 ;  /* 0x000000ffff417224 */ /* 0x000fe200078e0042 */
[----:B------:R-:W-:Y:S01]  /*17a70*/  MOV R66, R67 ;  /* 0x0000004300427202 */ /* 0x000fe20000000f00 */
[----:B------:R-:W-:Y:S01]  /*17a80*/  IMAD.MOV.U32 R26, RZ, RZ, R71 ;  /* 0x000000ffff1a7224 */ /* 0x000fe200078e0047 */
[----:B------:R-:W-:Y:S01]  /*17a90*/  LOP3.LUT R2, R11, R74, R2, 0x96, !PT ;  /* 0x0000004a0b027212 */ /* 0x000fe200078e9602 */
[----:B------:R-:W-:Y:S02]  /*17aa0*/  IMAD.MOV.U32 R75, RZ, RZ, R100 ;  /* 0x000000ffff4b7224 */ /* 0x000fe400078e0064 */
[----:B------:R-:W-:Y:S01]  /*17ab0*/  IMAD.MOV.U32 R84, RZ, RZ, R101 ;  /* 0x000000ffff547224 */ /* 0x000fe200078e0065 */
[----:B------:R-:W-:Y:S01]  /*17ac0*/  MOV R36, R80 ;  /* 0x0000005000247202 */ /* 0x000fe20000000f00 */
[----:B------:R-:W-:Y:S01]  /*17ad0*/  IMAD.MOV.U32 R67, RZ, RZ, R205 ;  /* 0x000000ffff437224 */ /* 0x000fe200078e00cd */
[----:B------:R-:W-:Y:S01]  /*17ae0*/  LOP3.LUT R0, R3, R204, R8, 0x96, !PT ;  /* 0x000000cc03007212 */ /* 0x000fe200078e9608 */
[----:B------:R-:W-:Y:S01]  /*17af0*/  IMAD.MOV.U32 R85, RZ, RZ, R26 ;  /* 0x000000ffff557224 */ /* 0x000fe200078e001a */
[----:B----4-:R-:W-:Y:S01]  /*17b00*/  HMMA.16816.F32.BF16 R76, R4, R22, R152 ;  /* 0x00000016044c723c */ /* 0x010fe20000041898 */
[----:B------:R-:W-:Y:S01]  /*17b10*/  IMAD.MOV.U32 R87, RZ, RZ, R24 ;  /* 0x000000ffff577224 */ /* 0x000fe200078e0018 */
[----:B------:R1:W5:Y:S01]  /*17b20*/  LDL.LU R218, [R1+0x1b0] ;  /* 0x0001b00001da7983 */ /* 0x0003620000300800 */
        /* <DEDUP_REMOVED lines=8> */
[----:B--2---:R-:W-:Y:S01]  /*17bb0*/  HMMA.16816.F32.BF16 R68, R4, R28, R156 ;  /* 0x0000001c0444723c */ /* 0x004fe2000004189c */
[----:B------:R-:W-:Y:S01]  /*17bc0*/  IMAD.MOV.U32 R26, RZ, RZ, R55 ;  /* 0x000000ffff1a7224 */ /* 0x000fe200078e0037 */
[----:B------:R1:W5:Y:S01]  /*17bd0*/  LDL.LU R217, [R1+0x1ac] ;  /* 0x0001ac0001d97983 */ /* 0x0003620000300800 */
[----:B------:R-:W-:-:S02]  /*17be0*/  IMAD.MOV.U32 R24, RZ, RZ, R53 ;  /* 0x000000ffff187224 */ /* 0x000fc400078e0035 */
[----:B------:R-:W-:Y:S02]  /*17bf0*/  IMAD.MOV.U32 R25, RZ, RZ, R52 ;  /* 0x000000ffff197224 */ /* 0x000fe400078e0034 */
[----:B------:R-:W-:Y:S01]  /*17c00*/  IMAD.MOV.U32 R74, RZ, RZ, R66 ;  /* 0x000000ffff4a7224 */ /* 0x000fe200078e0042 */
[----:B------:R-:W-:Y:S01]  /*17c10*/  HMMA.16816.F32.BF16 R52, R4, R16, R164 ;  /* 0x000000100434723c */ /* 0x000fe200000418a4 */
[----:B------:R-:W-:-:S04]  /*17c20*/  IMAD.WIDE.U32 R2, R2, -0x326172a9, RZ ;  /* 0xcd9e8d5702027825 */ /* 0x000fc800078e00ff */
[----:B------:R-:W-:Y:S01]  /*17c30*/  IMAD.WIDE.U32 R8, R0, -0x326172a9, RZ ;  /* 0xcd9e8d5700087825 */ /* 0x000fe200078e00ff */
[----:B------:R-:W-:Y:S01]  /*17c40*/  MOV R61, R101 ;  /* 0x00000065003d7202 */ /* 0x000fe20000000f00 */
[----:B------:R1:W5:Y:S01]  /*17c50*/  LDL.LU R216, [R1+0x1a8] ;  /* 0x0001a80001d87983 */ /* 0x0003620000300800 */
[----:B------:R-:W-:Y:S03]  /*17c60*/  HMMA.16816.F32.BF16 R64, R4, R18, R40 ;  /* 0x000000120440723c */ /* 0x000fe60000041828 */
[----:B------:R-:W2:Y:S01]  /*17c70*/  LDSM.16.MT88.4 R16, [R193+0x1b000] ;  /* 0x01b00000c110783b */ /* 0x000ea20000004200 */
[----:B------:R-:W-:-:S03]  /*17c80*/  LOP3.LUT R0, R2, 0xffff, RZ, 0xc0, !PT ;  /* 0x0000ffff02007812 */ /* 0x000fc600078ec0ff */
[----:B------:R-:W4:Y:S01]  /*17c90*/  LDSM.16.MT88.4 R40, [R194+0x1b000] ;  /* 0x01b00000c228783b */ /* 0x000f220000004200 */
[----:B------:R-:W-:Y:S01]  /*17ca0*/  SHF.R.U32.HI R11, RZ, 0x10, R2 ;  /* 0x00000010ff0b7819 */ /* 0x000fe20000011602 */
[----:B------:R-:W-:Y:S01]  /*17cb0*/  IMAD.MOV.U32 R60, RZ, RZ, R100 ;  /* 0x000000ffff3c7224 */ /* 0x000fe200078e0064 */
[----:B------:R-:W-:Y:S01]  /*17cc0*/  SHF.R.U32.HI R13, RZ, 0x8, R0 ;  /* 0x00000008ff0d7819 */ /* 0x000fe20000011600 */
[----:B------:R-:W-:Y:S01]  /*17cd0*/  IMAD.MOV.U32 R62, RZ, RZ, R26 ;  /* 0x000000ffff3e7224 */ /* 0x000fe200078e001a */
[----:B------:R-:W-:Y:S01]  /*17ce0*/  LOP3.LUT R15, R2, 0xff, RZ, 0xc0, !PT ;  /* 0x000000ff020f7812 */ /* 0x000fe200078ec0ff */
[----:B------:R-:W-:Y:S01]  /*17cf0*/  IMAD.MOV.U32 R100, RZ, RZ, R24 ;  /* 0x000000ffff647224 */ /* 0x000fe200078e0018 */
[----:B------:R-:W-:Y:S01]  /*17d00*/  SHF.R.U32.HI R14, RZ, 0x18, R2 ;  /* 0x00000018ff0e7819 */ /* 0x000fe20000011602 */
[----:B------:R-:W-:Y:S01]  /*17d10*/  IMAD.MOV.U32 R27, RZ, RZ, R39 ;  /* 0x000000ffff1b7224 */ /* 0x000fe200078e0027 */
[----:B------:R-:W-:Y:S01]  /*17d20*/  LOP3.LUT R0, R11, 0xff, RZ, 0xc0, !PT ;  /* 0x000000ff0b007812 */ /* 0x000fe200078ec0ff */
[----:B------:R-:W-:Y:S01]  /*17d30*/  IMAD.MOV.U32 R26, RZ, RZ, R38 ;  /* 0x000000ffff1a7224 */ /* 0x000fe200078e0026 */
[----:B------:R-:W-:Y:S01]  /*17d40*/  MOV R101, R25 ;  /* 0x0000001900657202 */ /* 0x000fe20000000f00 */
[----:B------:R-:W-:Y:S01]  /*17d50*/  IMAD.MOV.U32 R24, RZ, RZ, R36 ;  /* 0x000000ffff187224 */ /* 0x000fe200078e0024 */
[----:B------:R-:W-:Y:S01]  /*17d60*/  LOP3.LUT R2, R3, R51, R8, 0x96, !PT ;  /* 0x0000003303027212 */ /* 0x000fe200078e9608 */
[----:B------:R-:W-:Y:S01]  /*17d70*/  HMMA.16816.F32.BF16 R80, R4, R20, R44 ;  /* 0x000000140450723c */ /* 0x000fe2000004182c */
[----:B------:R-:W-:Y:S01]  /*17d80*/  MOV R25, R37 ;  /* 0x0000002500197202 */ /* 0x000fe20000000f00 */
[----:B------:R-:W-:Y:S01]  /*17d90*/  IMAD.MOV.U32 R152, RZ, RZ, R60 ;  /* 0x000000ffff987224 */ /* 0x000fe200078e003c */
[----:B------:R-:W1:Y:S01]  /*17da0*/  LDSM.16.MT88.4 R36, [R193+0x19000] ;  /* 0x01900000c124783b */ /* 0x000e620000004200 */
[----:B------:R-:W-:-:S02]  /*17db0*/  PRMT R14, R0, 0x5410, R14 ;  /* 0x00005410000e7816 */ /* 0x000fc4000000000e */
[C---:B------:R-:W-:Y:S01]  /*17dc0*/  LOP3.LUT R0, R2.reuse, 0xffff, RZ, 0xc0, !PT ;  /* 0x0000ffff02007812 */ /* 0x040fe200078ec0ff */
[----:B------:R-:W-:Y:S01]  /*17dd0*/  IMAD.MOV.U32 R153, RZ, RZ, R61 ;  /* 0x000000ffff997224 */ /* 0x000fe200078e003d */
        /* <DEDUP_REMOVED lines=9> */
[----:B------:R-:W-:Y:S01]  /*17e70*/  LDSM.16.MT88.4 R44, [R196+0x1b000] ;  /* 0x01b00000c42c783b */ /* 0x000fe20000004200 */
[----:B------:R-:W-:-:S02]  /*17e80*/  PRMT R3, R11, 0x5410, R8 ;  /* 0x000054100b037816 */ /* 0x000fc40000000008 */
[----:B------:R-:W-:Y:S02]  /*17e90*/  PRMT R13, R15, 0x5410, R13 ;  /* 0x000054100f0d7816 */ /* 0x000fe4000000000d */
[----:B------:R-:W-:Y:S02]  /*17ea0*/  MOV R155, R63 ;  /* 0x0000003f009b7202 */ /* 0x000fe40000000f00 */
[----:B------:R-:W-:Y:S01]  /*17eb0*/  MOV R159, R75 ;  /* 0x0000004b009f7202 */ /* 0x000fe20000000f00 */
[C---:B------:R-:W-:Y:S01]  /*17ec0*/  HMMA.16816.F32.BF16 R56, R4.reuse, R30, R160 ;  /* 0x0000001e0438723c */ /* 0x040fe200000418a0 */
[----:B------:R-:W-:Y:S01]  /*17ed0*/  PRMT R2, R2, 0x5410, R0 ;  /* 0x0000541002027816 */ /* 0x000fe20000000000 */
[----:B------:R-:W-:Y:S01]  /*17ee0*/  IMAD.MOV.U32 R60, RZ, RZ, R88 ;  /* 0x000000ffff3c7224 */ /* 0x000fe200078e0058 */
[----:B------:R-:W-:Y:S01]  /*17ef0*/  MOV R63, R91 ;  /* 0x0000005b003f7202 */ /* 0x000fe20000000f00 */
[----:B------:R-:W-:Y:S01]  /*17f00*/  IMAD.MOV.U32 R61, RZ, RZ, R89 ;  /* 0x000000ffff3d7224 */ /* 0x000fe200078e0059 */
[----:B------:R-:W-:Y:S01]  /*17f10*/  MOV R75, R95 ;  /* 0x0000005f004b7202 */ /* 0x000fe20000000f00 */
[----:B------:R-:W-:Y:S01]  /*17f20*/  IMAD.MOV.U32 R62, RZ, RZ, R90 ;  /* 0x000000ffff3e7224 */ /* 0x000fe200078e005a */
[--C-:B------:R-:W-:Y:S01]  /*17f30*/  HSET2.LE.AND R0, R3, R134.reuse, PT ;  /* 0x0000008603007233 */ /* 0x100fe20003803000 */
[----:B------:R-:W-:Y:S01]  /*17f40*/  IMAD.MOV.U32 R72, RZ, RZ, R92 ;  /* 0x000000ffff487224 */ /* 0x000fe200078e005c */
[C---:B---3--:R-:W-:Y:S01]  /*17f50*/  HMMA.16816.F32.BF16 R88, R4.reuse, R34, R180 ;  /* 0x000000220458723c */ /* 0x048fe200000418b4 */
[----:B------:R-:W-:Y:S01]  /*17f60*/  IMAD.MOV.U32 R73, RZ, RZ, R93 ;  /* 0x000000ffff497224 */ /* 0x000fe200078e005d */
[----:B------:R-:W-:Y:S01]  /*17f70*/  MOV R164, R223 ;  /* 0x000000df00a47202 */ /* 0x000fe20000000f00 */
[----:B------:R-:W-:Y:S01]  /*17f80*/  IMAD.MOV.U32 R74, RZ, RZ, R94 ;  /* 0x000000ffff4a7224 */ /* 0x000fe200078e005e */
[--C-:B------:R-:W-:Y:S01]  /*17f90*/  HSET2.LE.AND R2, R2, R134.reuse, PT ;  /* 0x0000008602027233 */ /* 0x100fe20003803000 */
[----:B------:R-:W-:Y:S01]  /*17fa0*/  IMAD.MOV.U32 R48, RZ, RZ, R26 ;  /* 0x000000ffff307224 */ /* 0x000fe200078e001a */
[--C-:B------:R-:W-:Y:S01]  /*17fb0*/  HSET2.LE.AND R3, R13, R134.reuse, PT ;  /* 0x000000860d037233 */ /* 0x100fe20003803000 */
[----:B------:R-:W-:Y:S01]  /*17fc0*/  IMAD.MOV.U32 R49, RZ, RZ, R27 ;  /* 0x000000ffff317224 */ /* 0x000fe200078e001b */
[----:B------:R-:W-:Y:S01]  /*17fd0*/  HMMA.16816.F32.BF16 R92, R4, R32, R168 ;  /* 0x00000020045c723c */ /* 0x000fe200000418a8 */
[----:B------:R-:W-:Y:S01]  /*17fe0*/  IMAD.MOV.U32 R50, RZ, RZ, R24 ;  /* 0x000000ffff327224 */ /* 0x000fe200078e0018 */
[----:B------:R-:W-:Y:S01]  /*17ff0*/  MOV R51, R25 ;  /* 0x0000001900337202 */ /* 0x000fe20000000f00 */
[----:B------:R-:W3:Y:S04]  /*18000*/  LDSM.16.MT88.4 R28, [R194+0x19000] ;  /* 0x01900000c21c783b */ /* 0x000ee80000004200 */
[----:B------:R-:W-:Y:S01]  /*18010*/  HSET2.LE.AND R7, R14, R134, PT ;  /* 0x000000860e077233 */ /* 0x000fe20003803000 */
[----:B------:R-:W-:Y:S01]  /*18020*/  LOP3.LUT R4, R203, R0, RZ, 0xc0, !PT ;  /* 0x00000000cb047212 */ /* 0x000fe200078ec0ff */
[----:B------:R-:W3:Y:S01]  /*18030*/  LDSM.16.MT88.4 R24, [R196+0x19000] ;  /* 0x01900000c418783b */ /* 0x000ee20000004200 */
[----:B------:R-:W-:-:S02]  /*18040*/  LOP3.LUT R5, R202, R2, RZ, 0xc0, !PT ;  /* 0x00000002ca057212 */ /* 0x000fc400078ec0ff */
[----:B------:R-:W-:Y:S01]  /*18050*/  LOP3.LUT R6, R201, R3, RZ, 0xc0, !PT ;  /* 0x00000003c9067212 */ /* 0x000fe200078ec0ff */
[----:B------:R-:W-:Y:S01]  /*18060*/  IMAD.MOV.U32 R172, RZ, RZ, R100 ;  /* 0x000000ffffac7224 */ /* 0x000fe200078e0064 */
[----:B------:R-:W-:Y:S01]  /*18070*/  LOP3.LUT R7, R200, R7, RZ, 0xc0, !PT ;  /* 0x00000007c8077212 */ /* 0x000fe200078ec0ff */
[----:B------:R-:W-:Y:S01]  /*18080*/  IMAD.MOV.U32 R173, RZ, RZ, R101 ;  /* 0x000000ffffad7224 */ /* 0x000fe200078e0065 */
[----:B------:R-:W-:Y:S01]  /*18090*/  LDSM.16.MT88.4 R32, [R194+0x1d000] ;  /* 0x01d00000c220783b */ /* 0x000fe20000004200 */
[----:B------:R-:W-:Y:S02]  /*180a0*/  IMAD.MOV.U32 R167, RZ, RZ, R135 ;  /* 0x000000ffffa77224 */ /* 0x000fe400078e0087 */
[----:B------:R-:W-:Y:S01]  /*180b0*/  IMAD.MOV.U32 R165, RZ, RZ, R222 ;  /* 0x000000ffffa57224 */ /* 0x000fe200078e00de */
[----:B------:R1:W5:Y:S01]  /*180c0*/  LDL.LU.64 R214, [R1+0x1a0] ;  /* 0x0001a00001d67983 */ /* 0x0003620000300a00 */
[C---:B--2---:R-:W-:Y:S01]  /*180d0*/  HMMA.16816.F32.BF16 R116, R4.reuse, R16, R116 ;  /* 0x000000100474723c */ /* 0x044fe20000041874 */
[----:B------:R-:W-:Y:S01]  /*180e0*/  IMAD.MOV.U32 R166, RZ, RZ, R219 ;  /* 0x000000ffffa67224 */ /* 0x000fe200078e00db */
[----:B------:R-:W-:Y:S01]  /*180f0*/  LOP3.LUT R2, R9, R199, R12, 0x96, !PT ;  /* 0x000000c709027212 */ /* 0x000fe200078e960c */
[----:B------:R2:W5:Y:S04]  /*18100*/  LDL.LU R213, [R1+0x19c] ;  /* 0x00019c0001d57983 */ /* 0x0005680000300800 */
[----:B------:R2:W5:Y:S01]  /*18110*/  LDL.LU R212, [R1+0x198] ;  /* 0x0001980001d47983 */ /* 0x0005620000300800 */
[C---:B------:R-:W-:Y:S03]  /*18120*/  HMMA.16816.F32.BF16 R236, R4.reuse, R18, R236 ;  /* 0x0000001204ec723c */ /* 0x040fe600000418ec */
[----:B------:R2:W5:Y:S04]  /*18130*/  LDL.LU R211, [R1+0x194] ;  /* 0x0001940001d37983 */ /* 0x0005680000300800 */
[----:B------:R2:W5:Y:S01]  /*18140*/  LDL.LU R210, [R1+0x190] ;  /* 0x0001900001d27983 */ /* 0x0005620000300800 */
[C---:B----4-:R-:W-:Y:S03]  /*18150*/  HMMA.16816.F32.BF16 R16, R4.reuse, R42, R240 ;  /* 0x0000002a0410723c */ /* 0x050fe600000418f0 */
[----:B------:R2:W5:Y:S04]  /*18160*/  LDL.LU R209, [R1+0x18c] ;  /* 0x00018c0001d17983 */ /* 0x0005680000300800 */
[----:B------:R2:W5:Y:S01]  /*18170*/  LDL.LU R208, [R1+0x188] ;  /* 0x0001880001d07983 */ /* 0x0005620000300800 */
[C---:B-1----:R-:W-:Y:S03]  /*18180*/  HMMA.16816.F32.BF16 R168, R4.reuse, R36, R48 ;  /* 0x0000002404a8723c */ /* 0x042fe60000041830 */
[----:B------:R-:W1:Y:S04]  /*18190*/  LDSM.16.MT88.4 R48, [R195+0x1b000] ;  /* 0x01b00000c330783b */ /* 0x000e680000004200 */
[----:B------:R2:W5:Y:S01]  /*181a0*/  LDL.LU R207, [R1+0x184] ;  /* 0x0001840001cf7983 */ /* 0x0005620000300800 */
[----:B------:R-:W-:Y:S03]  /*181b0*/  HMMA.16816.F32.BF16 R60, R4, R38, R60 ;  /* 0x00000026043c723c */ /* 0x000fe6000004183c */
[----:B------:R-:W4:Y:S04]  /*181c0*/  LDSM.16.MT88.4 R36, [R193+0x1d000] ;  /* 0x01d00000c124783b */ /* 0x000f280000004200 */
[----:B------:R2:W5:Y:S01]  /*181d0*/  LDL.LU R206, [R1+0x180] ;  /* 0x0001800001ce7983 */ /* 0x0005620000300800 */
[----:B------:R-:W-:Y:S01]  /*181e0*/  MOV R190, R16 ;  /* 0x0000001000be7202 */ /* 0x000fe20000000f00 */
[----:B------:R-:W-:-:S02]  /*181f0*/  IMAD.MOV.U32 R139, RZ, RZ, R17 ;  /* 0x000000ffff8b7224 */ /* 0x000fc400078e0011 */
[----:B------:R-:W-:Y:S01]  /*18200*/  IMAD.MOV.U32 R138, RZ, RZ, R18 ;  /* 0x000000ffff8a7224 */ /* 0x000fe200078e0012 */
[C---:B---3--:R-:W-:Y:S01]  /*18210*/  HMMA.16816.F32.BF16 R160, R4.reuse, R28, R156 ;  /* 0x0000001c04a0723c */ /* 0x048fe2000004189c */
[----:B------:R-:W-:Y:S01]  /*18220*/  IMAD.MOV.U32 R135, RZ, RZ, R19 ;  /* 0x000000ffff877224 */ /* 0x000fe200078e0013 */
[----:B------:R2:W5:Y:S04]  /*18230*/  LDL.LU R205, [R1+0x17c] ;  /* 0x00017c0001cd7983 */ /* 0x0005680000300800 */
[----:B------:R2:W5:Y:S02]  /*18240*/  LDL.LU R204, [R1+0x178] ;  /* 0x0001780001cc7983 */ /* 0x0005640000300800 */
[----:B------:R-:W-:Y:S01]  /*18250*/  HMMA.16816.F32.BF16 R16, R4, R44, R172 ;  /* 0x0000002c0410723c */ /* 0x000fe200000418ac */
[----:B------:R-:W-:Y:S01]  /*18260*/  IMAD.MOV.U32 R156, RZ, RZ, R102 ;  /* 0x000000ffff9c7224 */ /* 0x000fe200078e0066 */
[----:B------:R-:W-:Y:S01]  /*18270*/  MOV R157, R103 ;  /* 0x00000067009d7202 */ /* 0x000fe20000000f00 */
[----:B------:R-:W-:Y:S01]  /*18280*/  IMAD.MOV.U32 R158, RZ, RZ, R248 ;  /* 0x000000ffff9e7224 */ /* 0x000fe200078e00f8 */
[----:B------:R2:W5:Y:S01]  /*18290*/  LDL.LU R203, [R1+0x174] ;  /* 0x0001740001cb7983 */ /* 0x0005620000300800 */
[----:B------:R-:W-:-:S03]  /*182a0*/  IMAD.MOV.U32 R159, RZ, RZ, R246 ;  /* 0x000000ffff9f7224 */ /* 0x000fc600078e00f6 */
[C---:B------:R-:W-:Y:S01]  /*182b0*/  HMMA.16816.F32.BF16 R152, R4.reuse, R24, R152 ;  /* 0x000000180498723c */ /* 0x040fe20000041898 */
[----:B------:R-:W-:Y:S07]  /*182c0*/  LDSM.16.MT88.4 R20, [R195+0x19000] ;  /* 0x01900000c314783b */ /* 0x000fee0000004200 */
[C---:B------:R-:W-:Y:S01]  /*182d0*/  HMMA.16816.F32.BF16 R84, R4.reuse, R26, R84 ;  /* 0x0000001a0454723c */ /* 0x040fe20000041854 */
[----:B------:R2:W5:Y:S07]  /*182e0*/  LDL.LU R202, [R1+0x170] ;  /* 0x0001700001ca7983 */ /* 0x00056e0000300800 */
[----:B------:R-:W-:Y:S01]  /*182f0*/  IMAD.MOV.U32 R14, RZ, RZ, R18 ;  /* 0x000000ffff0e7224 */ /* 0x000fe200078e0012 */
[----:B------:R-:W-:Y:S01]  /*18300*/  HMMA.16816.F32.BF16 R24, R4, R40, R148 ;  /* 0x000000280418723c */ /* 0x000fe20000041894 */
[----:B------:R-:W-:Y:S01]  /*18310*/  IMAD.MOV.U32 R3, RZ, RZ, R19 ;  /* 0x000000ffff037224 */ /* 0x000fe200078e0013 */
[----:B------:R2:W5:Y:S01]  /*18320*/  LDL.LU R201, [R1+0x16c] ;  /* 0x00016c0001c97983 */ /* 0x0005620000300800 */
[----:B------:R-:W-:-:S02]  /*18330*/  IMAD.MOV.U32 R0, RZ, RZ, R16 ;  /* 0x000000ffff007224 */ /* 0x000fc400078e0010 */
[----:B------:R-:W-:Y:S01]  /*18340*/  IMAD.MOV.U32 R246, RZ, RZ, R252 ;  /* 0x000000fffff67224 */ /* 0x000fe200078e00fc */
[----:B------:R2:W5:Y:S01]  /*18350*/  LDL.LU R200, [R1+0x168] ;  /* 0x0001680001c87983 */ /* 0x0005620000300800 */
[----:B------:R-:W-:Y:S02]  /*18360*/  MOV R148, R17 ;  /* 0x0000001100947202 */ /* 0x000fe40000000f00 */
[C---:B------:R-:W-:Y:S08]  /*18370*/  HMMA.16816.F32.BF16 R16, R4.reuse, R46, R176 ;  /* 0x0000002e0410723c */ /* 0x040ff000000418b0 */
[C---:B-1----:R-:W-:Y:S07]  /*18380*/  HMMA.16816.F32.BF16 R40, R4.reuse, R48, R164 ;  /* 0x000000300428723c */ /* 0x042fee00000418a4 */
[----:B------:R-:W-:Y:S01]  /*18390*/  MOV R151, R25 ;  /* 0x0000001900977202 */ /* 0x000fe20000000f00 */
[----:B------:R-:W-:Y:S01]  /*183a0*/  HMMA.16816.F32.BF16 R44, R4, R50, R156 ;  /* 0x00000032042c723c */ /* 0x000fe2000004189c */
[----:B------:R-:W-:-:S02]  /*183b0*/  IMAD.MOV.U32 R150, RZ, RZ, R26 ;  /* 0x000000ffff967224 */ /* 0x000fc400078e001a */
[----:B------:R-:W-:Y:S02]  /*183c0*/  IMAD.MOV.U32 R149, RZ, RZ, R24 ;  /* 0x000000ffff957224 */ /* 0x000fe400078e0018 */
[----:B------:R-:W-:Y:S01]  /*183d0*/  IMAD.MOV.U32 R252, RZ, RZ, R27 ;  /* 0x000000fffffc7224 */ /* 0x000fe200078e001b */
[----:B------:R-:W-:Y:S01]  /*183e0*/  MOV R174, R246 ;  /* 0x000000f600ae7202 */ /* 0x000fe20000000f00 */
[----:B------:R-:W1:Y:S04]  /*183f0*/  LDSM.16.MT88.4 R24, [R195+0x1d000] ;  /* 0x01d00000c318783b */ /* 0x000e680000004200 */
[----:B------:R2:W5:Y:S11]  /*18400*/  LDL.LU R199, [R1+0x164] ;  /* 0x0001640001c77983 */ /* 0x0005760000300800 */
[----:B------:R-:W-:Y:S02]  /*18410*/  @!UPT UIADD3 URZ, URZ, URZ, URZ ;  /* 0x0000003f3f3ff290 */ /* 0x000fe4000fffe03f */
[----:B------:R-:W-:Y:S01]  /*18420*/  IMAD.MOV.U32 R164, RZ, RZ, R45 ;  /* 0x000000ffffa47224 */ /* 0x000fe200078e002d */
[----:B------:R-:W-:Y:S01]  /*18430*/  MOV R156, R44 ;  /* 0x0000002c009c7202 */ /* 0x000fe20000000f00 */
[----:B------:R-:W-:Y:S02]  /*18440*/  IMAD.MOV.U32 R158, RZ, RZ, R46 ;  /* 0x000000ffff9e7224 */ /* 0x000fe400078e002e */
[----:B------:R-:W-:Y:S02]  /*18450*/  IMAD.MOV.U32 R157, RZ, RZ, R47 ;  /* 0x000000ffff9d7224 */ /* 0x000fe400078e002f */
[C---:B----4-:R-:W-:Y:S08]  /*18460*/  HMMA.16816.F32.BF16 R44, R4.reuse, R36, R140 ;  /* 0x00000024042c723c */ /* 0x050ff0000004188c */
[----:B------:R-:W-:Y:S11]  /*18470*/  HMMA.16816.F32.BF16 R36, R4, R38, R128 ;  /* 0x000000260424723c */ /* 0x000ff60000041880 */
[----:B------:R-:W-:Y:S05]  /*18480*/  @!UPT UIADD3 URZ, URZ, URZ, URZ ;  /* 0x0000003f3f3ff290 */ /* 0x000fea000fffe03f */
[----:B------:R-:W-:-:S08]  /*18490*/  IMAD.MOV.U32 R141, RZ, RZ, R47 ;  /* 0x000000ffff8d7224 */ /* 0x000fd000078e002f */
[----:B------:R-:W-:Y:S01]  /*184a0*/  IMAD.MOV.U32 R51, RZ, RZ, R37 ;  /* 0x000000ffff337224 */ /* 0x000fe200078e0025 */
[----:B------:R-:W-:Y:S01]  /*184b0*/  MOV R15, R39 ;  /* 0x00000027000f7202 */ /* 0x000fe20000000f00 */
[----:B------:R-:W-:Y:S02]  /*184c0*/  IMAD.MOV.U32 R50, RZ, RZ, R38 ;  /* 0x000000ffff327224 */ /* 0x000fe400078e0026 */
[----:B------:R-:W-:Y:S02]  /*184d0*/  IMAD.MOV.U32 R47, RZ, RZ, R36 ;  /* 0x000000ffff2f7224 */ /* 0x000fe400078e0024 */
[----:B------:R-:W-:Y:S01]  /*184e0*/  HMMA.16816.F32.BF16 R36, R4, R32, R124 ;  /* 0x000000200424723c */ /* 0x000fe2000004187c */
[----:B------:R-:W-:-:S07]  /*184f0*/  IMAD.MOV.U32 R142, RZ, RZ, R46 ;  /* 0x000000ffff8e7224 */ /* 0x000fce00078e002e */
[----:B-1----:R-:W-:Y:S11]  /*18500*/  HMMA.16816.F32.BF16 R176, R4, R26, R96 ;  /* 0x0000001a04b0723c */ /* 0x002ff60000041860 */
[----:B------:R-:W-:Y:S05]  /*18510*/  @!UPT UIADD3 URZ, URZ, URZ, URZ ;  /* 0x0000003f3f3ff290 */ /* 0x000fea000fffe03f */
[----:B------:R-:W-:Y:S01]  /*18520*/  IMAD.MOV.U32 R46, RZ, RZ, R37 ;  /* 0x000000ffff2e7224 */ /* 0x000fe200078e0025 */
[----:B------:R-:W-:-:S03]  /*18530*/  MOV R37, R36 ;  /* 0x0000002400257202 */ /* 0x000fc60000000f00 */
[----:B------:R-:W-:Y:S02]  /*18540*/  IMAD.MOV.U32 R97, RZ, RZ, R46 ;  /* 0x000000ffff617224 */ /* 0x000fe400078e002e */
[----:B------:R-:W-:Y:S02]  /*18550*/  IMAD.MOV.U32 R46, RZ, RZ, R3 ;  /* 0x000000ffff2e7224 */ /* 0x000fe400078e0003 */
[----:B------:R-:W-:Y:S01]  /*18560*/  IMAD.WIDE.U32 R2, R2, -0x2daee0ad, RZ ;  /* 0xd2511f5302027825 */ /* 0x000fe200078e00ff */
[----:B------:R-:W-:-:S03]  /*18570*/  MOV R96, R37 ;  /* 0x0000002500607202 */ /* 0x000fc60000000f00 */
[----:B------:R-:W-:Y:S01]  /*18580*/  IMAD.MOV.U32 R37, RZ, RZ, R0 ;  /* 0x000000ffff257224 */ /* 0x000fe200078e0000 */
[----:B------:R-:W-:Y:S01]  /*18590*/  LOP3.LUT R0, R3, R249, R10, 0x96, !PT ;  /* 0x000000f903007212 */ /* 0x000fe200078e960a */
[----:B------:R-:W-:Y:S01]  /*185a0*/  HMMA.16816.F32.BF16 R180, R4, R24, R104 ;  /* 0x0000001804b4723c */ /* 0x000fe20000041868 */
[----:B------:R-:W-:Y:S02]  /*185b0*/  LOP3.LUT R3, R2, 0xffff, RZ, 0xc0, !PT ;  /* 0x0000ffff02037812 */ /* 0x000fe400078ec0ff */
[C---:B------:R-:W-:Y:S02]  /*185c0*/  LOP3.LUT R8, R0.reuse, 0xffff, RZ, 0xc0, !PT ;  /* 0x0000ffff00087812 */ /* 0x040fe400078ec0ff */
[--C-:B------:R-:W-:Y:S02]  /*185d0*/  SHF.R.U32.HI R9, RZ, 0x10, R0.reuse ;  /* 0x00000010ff097819 */ /* 0x100fe40000011600 */
[----:B------:R-:W-:Y:S01]  /*185e0*/  IMAD.MOV.U32 R105, RZ, RZ, R51 ;  /* 0x000000ffff697224 */ /* 0x000fe200078e0033 */
[----:B------:R-:W-:Y:S01]  /*185f0*/  SHF.R.U32.HI R13, RZ, 0x18, R0 ;  /* 0x00000018ff0d7819 */ /* 0x000fe20000011600 */
[----:B------:R-:W-:Y:S01]  /*18600*/  IMAD.MOV.U32 R51, RZ, RZ, R14 ;  /* 0x000000ffff337224 */ /* 0x000fe200078e000e */
[----:B------:R-:W-:-:S02]  /*18610*/  LOP3.LUT R14, R0, 0xff, RZ, 0xc0, !PT ;  /* 0x000000ff000e7812 */ /* 0x000fc400078ec0ff */
[----:B------:R-:W-:Y:S02]  /*18620*/  SHF.R.U32.HI R0, RZ, 0x8, R3 ;  /* 0x00000008ff007819 */ /* 0x000fe40000011603 */
[----:B------:R-:W-:Y:S02]  /*18630*/  SHF.R.U32.HI R3, RZ, 0x8, R8 ;  /* 0x00000008ff037819 */ /* 0x000fe40000011608 */
[----:B------:R-:W-:Y:S02]  /*18640*/  LOP3.LUT R8, R9, 0xff, RZ, 0xc0, !PT ;  /* 0x000000ff09087812 */ /* 0x000fe400078ec0ff */
[--C-:B------:R-:W-:Y:S02]  /*18650*/  SHF.R.U32.HI R10, RZ, 0x10, R2.reuse ;  /* 0x00000010ff0a7819 */ /* 0x100fe40000011602 */
[----:B------:R-:W-:Y:S02]  /*18660*/  LOP3.LUT R11, R2, 0xff, RZ, 0xc0, !PT ;  /* 0x000000ff020b7812 */ /* 0x000fe400078ec0ff */
[----:B------:R-:W-:-:S02]  /*18670*/  SHF.R.U32.HI R12, RZ, 0x18, R2 ;  /* 0x00000018ff0c7819 */ /* 0x000fc40000011602 */
[----:B------:R-:W-:Y:S02]  /*18680*/  PRMT R2, R8, 0x5410, R13 ;  /* 0x0000541008027816 */ /* 0x000fe4000000000d */
[----:B------:R-:W-:Y:S02]  /*18690*/  LOP3.LUT R8, R10, 0xff, RZ, 0xc0, !PT ;  /* 0x000000ff0a087812 */ /* 0x000fe400078ec0ff */
[----:B------:R-:W-:Y:S01]  /*186a0*/  PRMT R9, R11, 0x5410, R0 ;  /* 0x000054100b097816 */ /* 0x000fe20000000000 */
[----:B------:R-:W-:Y:S01]  /*186b0*/  IMAD.MOV.U32 R159, RZ, RZ, R174 ;  /* 0x000000ffff9f7224 */ /* 0x000fe200078e00ae */
[----:B------:R-:W-:Y:S02]  /*186c0*/  PRMT R0, R14, 0x5410, R3 ;  /* 0x000054100e007816 */ /* 0x000fe40000000003 */
[----:B------:R-:W-:Y:S01]  /*186d0*/  PRMT R8, R8, 0x5410, R12 ;  /* 0x0000541008087816 */ /* 0x000fe2000000000c */
[--C-:B------:R-:W-:Y:S01]  /*186e0*/  HSET2.LE.AND R2, R2, R134.reuse, PT ;  /* 0x0000008602027233 */ /* 0x100fe20003803000 */
[----:B------:R-:W-:Y:S01]  /*186f0*/  MOV R131, R159 ;  /* 0x0000009f00837202 */ /* 0x000fe20000000f00 */
[----:B------:R-:W-:-:S02]  /*18700*/  HSET2.LE.AND R0, R0, R134, PT ;  /* 0x0000008600007233 */ /* 0x000fc40003803000 */
[--C-:B------:R-:W-:Y:S02]  /*18710*/  HSET2.LE.AND R3, R9, R134.reuse, PT ;  /* 0x0000008609037233 */ /* 0x100fe40003803000 */
[----:B------:R-:W-:Y:S01]  /*18720*/  HSET2.LE.AND R8, R8, R134, PT ;  /* 0x0000008608087233 */ /* 0x000fe20003803000 */
[----:B------:R-:W-:Y:S02]  /*18730*/  LOP3.LUT R129, R198, R2, RZ, 0xc0, !PT ;  /* 0x00000002c6817212 */ /* 0x000fe400078ec0ff */
[----:B------:R-:W-:Y:S01]  /*18740*/  LOP3.LUT R128, R131, R0, RZ, 0xc0, !PT ;  /* 0x0000000083807212 */ /* 0x000fe200078ec0ff */
[----:B------:R2:W5:Y:S01]  /*18750*/  LDL.LU R198, [R1+0x160] ;  /* 0x0001600001c67983 */ /* 0x0005620000300800 */
[----:B------:R-:W-:Y:S02]  /*18760*/  LOP3.LUT R130, R197, R3, RZ, 0xc0, !PT ;  /* 0x00000003c5827212 */ /* 0x000fe400078ec0ff */
[----:B------:R-:W-:Y:S01]  /*18770*/  LOP3.LUT R131, R192, R8, RZ, 0xc0, !PT ;  /* 0x00000008c0837212 */ /* 0x000fe200078ec0ff */
[----:B------:R2:W5:Y:S04]  /*18780*/  LDL.LU R197, [R1+0x15c] ;  /* 0x00015c0001c57983 */ /* 0x0005680000300800 */
[----:B------:R2:W5:Y:S01]  /*18790*/  LDL.LU R192, [R1+0x158] ;  /* 0x0001580001c07983 */ /* 0x0005620000300800 */
[C---:B------:R-:W-:Y:S03]  /*187a0*/  HMMA.16816.F32.BF16 R72, R4.reuse, R30, R72 ;  /* 0x0000001e0448723c */ /* 0x040fe60000041848 */
[----:B------:R-:W1:Y:S05]  /*187b0*/  LDSM.16.MT88.4 R28, [R196+0x1d000] ;  /* 0x01d00000c41c783b */ /* 0x000e6a0000004200 */
[C---:B------:R-:W-:Y:S08]  /*187c0*/  HMMA.16816.F32.BF16 R144, R4.reuse, R20, R144 ;  /* 0x000000140490723c */ /* 0x040ff00000041890 */
[C---:B------:R-:W-:Y:S01]  /*187d0*/  HMMA.16816.F32.BF16 R100, R4.reuse, R22, R184 ;  /* 0x000000160464723c */ /* 0x040fe200000418b8 */
[----:B------:R-:W3:Y:S07]  /*187e0*/  LDSM.16.MT88.4 R20, [R193+0x1f000] ;  /* 0x01f00000c114783b */ /* 0x000eee0000004200 */
[----:B------:R-:W-:Y:S01]  /*187f0*/  HMMA.16816.F32.BF16 R32, R4, R34, R120 ;  /* 0x000000220420723c */ /* 0x000fe20000041878 */
        /* <DEDUP_REMOVED lines=8> */
[----:B------:R-:W4:Y:S01]  /*18880*/  LDSM.16.MT88.4 R164, [R193+0x19800] ;  /* 0x01980000c1a4783b */ /* 0x000f220000004200 */
[----:B------:R-:W-:Y:S02]  /*18890*/  IMAD.MOV.U32 R45, RZ, RZ, R38 ;  /* 0x000000ffff2d7224 */ /* 0x000fe400078e0026 */
[----:B------:R-:W-:Y:S01]  /*188a0*/  IMAD.MOV.U32 R44, RZ, RZ, R39 ;  /* 0x000000ffff2c7224 */ /* 0x000fe200078e0027 */
[----:B------:R-:W2:Y:S01]  /*188b0*/  LDSM.16.MT88.4 R40, [R196+0x1f000] ;  /* 0x01f00000c428783b */ /* 0x000ea20000004200 */
[----:B------:R-:W-:Y:S01]  /*188c0*/  IMAD.MOV.U32 R222, RZ, RZ, R17 ;  /* 0x000000ffffde7224 */ /* 0x000fe200078e0011 */
[----:B------:R-:W-:Y:S01]  /*188d0*/  MOV R123, R157 ;  /* 0x0000009d007b7202 */ /* 0x000fe20000000f00 */
[----:B------:R-:W-:-:S02]  /*188e0*/  IMAD.MOV.U32 R219, RZ, RZ, R18 ;  /* 0x000000ffffdb7224 */ /* 0x000fc400078e0012 */
[----:B------:R-:W-:Y:S01]  /*188f0*/  IMAD.MOV.U32 R191, RZ, RZ, R19 ;  /* 0x000000ffffbf7224 */ /* 0x000fe200078e0013 */
[----:B-1----:R-:W-:Y:S01]  /*18900*/  HMMA.16816.F32.BF16 R240, R4, R28, R112 ;  /* 0x0000001c04f0723c */ /* 0x002fe20000041870 */
[----:B------:R-:W1:Y:S01]  /*18910*/  LDSM.16.MT88.4 R16, [R194+0x1f000] ;  /* 0x01f00000c210783b */ /* 0x000e620000004200 */
[----:B------:R-:W-:Y:S02]  /*18920*/  IMAD.MOV.U32 R122, RZ, RZ, R158 ;  /* 0x000000ffff7a7224 */ /* 0x000fe400078e009e */
[----:B------:R-:W-:Y:S01]  /*18930*/  IMAD.MOV.U32 R120, RZ, RZ, R32 ;  /* 0x000000ffff787224 */ /* 0x000fe200078e0020 */
[----:B------:R-:W-:Y:S01]  /*18940*/  MOV R36, R35 ;  /* 0x0000002300247202 */ /* 0x000fe20000000f00 */
[----:B------:R-:W-:Y:S02]  /*18950*/  IMAD.MOV.U32 R39, RZ, RZ, R33 ;  /* 0x000000ffff277224 */ /* 0x000fe400078e0021 */
[----:B------:R-:W-:Y:S02]  /*18960*/  IMAD.MOV.U32 R38, RZ, RZ, R34 ;  /* 0x000000ffff267224 */ /* 0x000fe400078e0022 */
[----:B------:R-:W-:-:S02]  /*18970*/  IMAD.MOV.U32 R115, RZ, RZ, R156 ;  /* 0x000000ffff737224 */ /* 0x000fc400078e009c */
[----:B------:R-:W-:Y:S01]  /*18980*/  LDSM.16.MT88.4 R156, [R194+0x19800] ;  /* 0x01980000c29c783b */ /* 0x000fe20000004200 */
[C---:B---3--:R-:W-:Y:S08]  /*18990*/  HMMA.16816.F32.BF16 R172, R4.reuse, R20, R80 ;  /* 0x0000001404ac723c */ /* 0x048ff00000041850 */
[----:B------:R-:W-:Y:S01]  /*189a0*/  HMMA.16816.F32.BF16 R32, R4, R22, R76 ;  /* 0x000000160420723c */ /* 0x000fe2000004184c */
[----:B------:R-:W3:Y:S01]  /*189b0*/  LDSM.16.MT88.4 R20, [R195+0x1f000] ;  /* 0x01f00000c314783b */ /* 0x000ee20000004200 */
        /* <DEDUP_REMOVED lines=8> */
[----:B----4-:R-:W-:Y:S01]  /*18a40*/  HMMA.16816.F32.BF16 R168, R128, R164, R168 ;  /* 0x000000a480a8723c */ /* 0x010fe200000418a8 */
[----:B------:R-:W-:Y:S01]  /*18a50*/  IMAD.MOV.U32 R113, RZ, RZ, R142 ;  /* 0x000000ffff717224 */ /* 0x000fe200078e008e */
[----:B------:R-:W-:Y:S01]  /*18a60*/  LDSM.16.MT88.4 R80, [R194+0x1d800] ;  /* 0x01d80000c250783b */ /* 0x000fe20000004200 */
[----:B------:R-:W-:Y:S02]  /*18a70*/  IMAD.MOV.U32 R45, RZ, RZ, R151 ;  /* 0x000000ffff2d7224 */ /* 0x000fe400078e0097 */
[----:B------:R-:W-:Y:S01]  /*18a80*/  IMAD.MOV.U32 R47, RZ, RZ, R150 ;  /* 0x000000ffff2f7224 */ /* 0x000fe200078e0096 */
[----:B------:R-:W-:Y:S01]  /*18a90*/  LDSM.16.MT88.4 R140, [R195+0x19800] ;  /* 0x01980000c38c783b */ /* 0x000fe20000004200 */
[----:B------:R-:W-:-:S03]  /*18aa0*/  IMAD.MOV.U32 R44, RZ, RZ, R149 ;  /* 0x000000ffff2c7224 */ /* 0x000fc600078e0095 */
[----:B------:R-:W4:Y:S01]  /*18ab0*/  LDSM.16.MT88.4 R148, [R196+0x19800] ;  /* 0x01980000c494783b */ /* 0x000f220000004200 */
[----:B------:R-:W-:Y:S01]  /*18ac0*/  HMMA.16816.F32.BF16 R184, R4, R30, R108 ;  /* 0x0000001e04b8723c */ /* 0x000fe2000004186c */
[----:B------:R-:W-:Y:S01]  /*18ad0*/  IMAD.MOV.U32 R76, RZ, RZ, R96 ;  /* 0x000000ffff4c7224 */ /* 0x000fe200078e0060 */
[----:B------:R-:W-:Y:S01]  /*18ae0*/  MOV R79, R99 ;  /* 0x00000063004f7202 */ /* 0x000fe20000000f00 */
[----:B------:R-:W-:Y:S01]  /*18af0*/  IMAD.MOV.U32 R77, RZ, RZ, R97 ;  /* 0x000000ffff4d7224 */ /* 0x000fe200078e0061 */
[----:B------:R-:W-:Y:S01]  /*18b00*/  MOV R8, R115 ;  /* 0x0000007300087202 */ /* 0x000fe20000000f00 */
[----:B------:R-:W-:-:S03]  /*18b10*/  IMAD.MOV.U32 R78, RZ, RZ, R98 ;  /* 0x000000ffff4e7224 */ /* 0x000fc600078e0062 */
[----:B--2---:R-:W-:Y:S01]  /*18b20*/  HMMA.16816.F32.BF16 R24, R4, R40, R52 ;  /* 0x000000280418723c */ /* 0x004fe20000041834 */
[----:B------:R-:W-:Y:S01]  /*18b30*/  IMAD.MOV.U32 R12, RZ, RZ, R104 ;  /* 0x000000ffff0c7224 */ /* 0x000fe200078e0068 */
[----:B------:R-:W-:Y:S01]  /*18b40*/  LDSM.16.MT88.4 R96, [R195+0x1d800] ;  /* 0x01d80000c360783b */ /* 0x000fe20000004200 */
[----:B------:R-:W-:Y:S02]  /*18b50*/  IMAD.MOV.U32 R13, RZ, RZ, R105 ;  /* 0x000000ffff0d7224 */ /* 0x000fe400078e0069 */
[----:B------:R-:W-:Y:S02]  /*18b60*/  IMAD.MOV.U32 R14, RZ, RZ, R106 ;  /* 0x000000ffff0e7224 */ /* 0x000fe400078e006a */
[----:B------:R-:W-:Y:S01]  /*18b70*/  IMAD.MOV.U32 R53, RZ, RZ, R50 ;  /* 0x000000ffff357224 */ /* 0x000fe200078e0032 */
[----:B------:R-:W-:Y:S01]  /*18b80*/  HMMA.16816.F32.BF16 R164, R128, R166, R60 ;  /* 0x000000a680a4723c */ /* 0x000fe2000004183c */
[----:B------:R-:W-:Y:S02]  /*18b90*/  IMAD.MOV.U32 R54, RZ, RZ, R51 ;  /* 0x000000ffff367224 */ /* 0x000fe400078e0033 */
[----:B------:R-:W-:-:S02]  /*18ba0*/  IMAD.MOV.U32 R9, RZ, RZ, R121 ;  /* 0x000000ffff097224 */ /* 0x000fc400078e0079 */
[----:B------:R-:W-:Y:S02]  /*18bb0*/  IMAD.MOV.U32 R10, RZ, RZ, R122 ;  /* 0x000000ffff0a7224 */ /* 0x000fe400078e007a */
[----:B------:R-:W-:Y:S01]  /*18bc0*/  MOV R62, R49 ;  /* 0x00000031003e7202 */ /* 0x000fe20000000f00 */
[----:B-1----:R-:W-:Y:S01]  /*18bd0*/  HMMA.16816.F32.BF16 R108, R4, R16, R68 ;  /* 0x00000010046c723c */ /* 0x002fe20000041844 */
[----:B------:R-:W-:Y:S02]  /*18be0*/  IMAD.MOV.U32 R63, RZ, RZ, R48 ;  /* 0x000000ffff3f7224 */ /* 0x000fe400078e0030 */
[----:B------:R-:W1:Y:S01]  /*18bf0*/  LDSM.16.MT88.4 R48, [R194+0x1b800] ;  /* 0x01b80000c230783b */ /* 0x000e620000004200 */
[----:B------:R-:W-:-:S04]  /*18c00*/  IMAD.MOV.U32 R11, RZ, RZ, R123 ;  /* 0x000000ffff0b7224 */ /* 0x000fc800078e007b */
[C---:B------:R-:W-:Y:S01]  /*18c10*/  HMMA.16816.F32.BF16 R28, R4.reuse, R18, R56 ;  /* 0x00000012041c723c */ /* 0x040fe20000041838 */
[----:B------:R-:W2:Y:S01]  /*18c20*/  LDSM.16.MT88.4 R56, [R196+0x1b800] ;  /* 0x01b80000c438783b */ /* 0x000ea20000004200 */
[----:B------:R-:W-:Y:S01]  /*18c30*/  MOV R68, R107 ;  /* 0x0000006b00447202 */ /* 0x000fe20000000f00 */
[----:B------:R-:W-:Y:S02]  /*18c40*/  IMAD.MOV.U32 R69, RZ, RZ, R112 ;  /* 0x000000ffff457224 */ /* 0x000fe400078e0070 */
[----:B------:R-:W-:Y:S01]  /*18c50*/  IMAD.MOV.U32 R70, RZ, RZ, R113 ;  /* 0x000000ffff467224 */ /* 0x000fe200078e0071 */
[----:B------:R-:W-:Y:S01]  /*18c60*/  LDSM.16.MT88.4 R104, [R193+0x1f800] ;  /* 0x01f80000c168783b */ /* 0x000fe20000004200 */
[----:B------:R-:W-:Y:S01]  /*18c70*/  IMAD.MOV.U32 R71, RZ, RZ, R114 ;  /* 0x000000ffff477224 */ /* 0x000fe200078e0072 */
[C---:B------:R-:W-:Y:S02]  /*18c80*/  HMMA.16816.F32.BF16 R16, R4.reuse, R42, R64 ;  /* 0x0000002a0410723c */ /* 0x040fe40000041840 */
[----:B------:R-:W1:Y:S04]  /*18c90*/  LDSM.16.MT88.4 R40, [R193+0x1b800] ;  /* 0x01b80000c128783b */ /* 0x000e680000004200 */
[----:B------:R-:W1:Y:S02]  /*18ca0*/  LDSM.16.MT88.4 R64, [R195+0x1b800] ;  /* 0x01b80000c340783b */ /* 0x000e640000004200 */
[----:B---3--:R-:W-:Y:S02]  /*18cb0*/  HMMA.16816.F32.BF16 R124, R4, R20, R92 ;  /* 0x00000014047c723c */ /* 0x008fe4000004185c */
[----:B------:R-:W-:Y:S05]  /*18cc0*/  LDSM.16.MT88.4 R112, [R194+0x1f800] ;  /* 0x01f80000c270783b */ /* 0x000fea0000004200 */
[----:B------:R-:W-:Y:S01]  /*18cd0*/  MOV R92, R120 ;  /* 0x00000078005c7202 */ /* 0x000fe20000000f00 */
[----:B------:R-:W-:Y:S01]  /*18ce0*/  HMMA.16816.F32.BF16 R160, R128, R156, R160 ;  /* 0x0000009c80a0723c */ /* 0x000fe200000418a0 */
[----:B------:R-:W-:Y:S07]  /*18cf0*/  LDSM.16.MT88.4 R120, [R196+0x1f800] ;  /* 0x01f80000c478783b */ /* 0x000fee0000004200 */
[----:B------:R-:W-:Y:S01]  /*18d00*/  HMMA.16816.F32.BF16 R20, R4, R22, R88 ;  /* 0x000000160414723c */ /* 0x000fe20000041858 */
[----:B------:R-:W-:Y:S04]  /*18d10*/  LDSM.16.MT88.4 R88, [R196+0x1d800] ;  /* 0x01d80000c458783b */ /* 0x000fe80000004200 */
        /* <DEDUP_REMOVED lines=8> */
[----:B----4-:R-:W-:Y:S01]  /*18da0*/  HMMA.16816.F32.BF16 R152, R128, R148, R152 ;  /* 0x000000948098723c */ /* 0x010fe20000041898 */
[----:B------:R-:W-:Y:S02]  /*18db0*/  IMAD.MOV.U32 R94, RZ, RZ, R38 ;  /* 0x000000ffff5e7224 */ /* 0x000fe400078e0026 */
[----:B------:R-:W-:Y:S02]  /*18dc0*/  IMAD.MOV.U32 R95, RZ, RZ, R36 ;  /* 0x000000ffff5f7224 */ /* 0x000fe400078e0024 */
[----:B------:R-:W-:-:S03]  /*18dd0*/  IMAD.MOV.U32 R60, RZ, RZ, R248 ;  /* 0x000000ffff3c7224 */ /* 0x000fc600078e00f8 */
[----:B------:R-:W-:Y:S01]  /*18de0*/  HMMA.16816.F32.BF16 R144, R128, R140, R144 ;  /* 0x0000008c8090723c */ /* 0x000fe20000041890 */
[----:B------:R-:W-:-:S07]  /*18df0*/  IMAD.MOV.U32 R61, RZ, RZ, R246 ;  /* 0x000000ffff3d7224 */ /* 0x000fce00078e00f6 */
[C---:B------:R-:W-:Y:S07]  /*18e00*/  HMMA.16816.F32.BF16 R148, R128.reuse, R150, R84 ;  /* 0x000000968094723c */ /* 0x040fee0000041854 */
[----:B------:R-:W-:Y:S01]  /*18e10*/  IMAD.MOV.U32 R84, RZ, RZ, R223 ;  /* 0x000000ffff547224 */ /* 0x000fe200078e00df */
        /* <DEDUP_REMOVED lines=33> */
[----:B------:R-:W-:-:S03]  /*19030*/  IMAD.MOV.U32 R135, RZ, RZ, R247 ;  /* 0x000000ffff877224 */ /* 0x000fc600078e00f7 */
[----:B------:R-:W-:-:S03]  /*19040*/  IADD3.X R223, R189, -0x1, RZ, P0, !PT ;  /* 0xffffffffbddf7810 */ /* 0x000fc600007fe4ff */
.L_x_1937:
[----:B------:R-:W2:Y:S02]  /*19050*/  LDL R0, [R1+0xf0] ;  /* 0x0000f00001007983 */ /* 0x000ea40000100800 */
[----:B--2---:R-:W-:-:S13]  /*19060*/  ISETP.GT.AND P0, PT, R135, R0, PT ;  /* 0x000000008700720c */ /* 0x004fda0003f04270 */
[----:B------:R-:W-:Y:S05]  /*19070*/  @!P0 BRA `(.L_x_1946) ;  /* 0x000069e000008947 */ /* 0x000fea0003800000 */
[----:B------:R-:W2:Y:S04]  /*19080*/  LDL.LU.64 R12, [R1+0x130] ;  /* 0x00013000010c7983 */ /* 0x000ea80000300a00 */
[----:B------:R-:W2:Y:S04]  /*19090*/  LDL.LU R2, [R1+0x148] ;  /* 0x0001480001027983 */ /* 0x000ea80000300800 */
[----:B------:R-:W3:Y:S04]  /*190a0*/  LDL.LU.64 R10, [R1+0x138] ;  /* 0x00013800010a7983 */ /* 0x000ee80000300a00 */
[----:B------:R-:W3:Y:S04]  /*190b0*/  LDL.LU R3, [R1+0x140] ;  /* 0x0001400001037983 */ /* 0x000ee80000300800 */
[----:B------:R-:W4:Y:S04]  /*190c0*/  LDL.LU R9, [R1+0x150] ;  /* 0x0001500001097983 */ /* 0x000f280000300800 */
[----:B------:R-:W4:Y:S04]  /*190d0*/  LDL.LU R5, [R1+0x14c] ;  /* 0x00014c0001057983 */ /* 0x000f280000300800 */
[----:B------:R-:W4:Y:S04]  /*190e0*/  LDL.LU R8, [R1+0x154] ;  /* 0x0001540001087983 */ /* 0x000f280000300800 */
[----:B------:R-:W4:Y:S04]  /*190f0*/  LDL.LU R7, [R1+0x144] ;  /* 0x0001440001077983 */ /* 0x000f280000300800 */
[----:B------:R-:W4:Y:S01]  /*19100*/  LDL.LU R6, [R1+0x12c] ;  /* 0x00012c0001067983 */ /* 0x000f220000300800 */
[----:B------:R-:W-:-:S02]  /*19110*/  IMAD.MOV.U32 R134, RZ, RZ, R132 ;  /* 0x000000ffff867224 */ /* 0x000fc400078e0084 */
[----:B------:R-:W-:Y:S01]  /*19120*/  IMAD.MOV.U32 R248, RZ, RZ, RZ ;  /* 0x000000fffff87224 */ /* 0x000fe200078e00ff */
[----:B------:R-:W1:Y:S02]  /*19130*/  S2R R0, SR_TID.X ;  /* 0x0000000000007919 */ /* 0x000e640000002100 */
[----:B-1----:R-:W-:-:S04]  /*19140*/  SHF.R.S32.HI R4, RZ, 0x1f, R0 ;  /* 0x0000001fff047819 */ /* 0x002fc80000011400 */
[----:B------:R-:W-:-:S04]  /*19150*/  LEA.HI R4, R4, R0, RZ, 0x3 ;  /* 0x0000000004047211 */ /* 0x000fc800078f18ff */
[----:B------:R-:W-:-:S05]  /*19160*/  LOP3.LUT R241, R4, 0xfffffff8, RZ, 0xc0, !PT ;  /* 0xfffffff804f17812 */ /* 0x000fca00078ec0ff */
[----:B------:R-:W-:-:S04]  /*19170*/  IMAD.IADD R241, R0, 0x1, -R241 ;  /* 0x0000000100f17824 */ /* 0x000fc800078e0af1 */
[----:B------:R-:W-:-:S05]  /*19180*/  IMAD.SHL.U32 R241, R241, 0x8, RZ ;  /* 0x00000008f1f17824 */ /* 0x000fca00078e00ff */
[----:B------:R-:W-:Y:S02]  /*19190*/  SHF.R.S32.HI R0, RZ, 0x1f, R241 ;  /* 0x0000001fff007819 */ /* 0x000fe400000114f1 */
[-C--:B--2---:R-:W-:Y:S02]  /*191a0*/  IADD3 R2, P3, P2, R2, R241.reuse, R12 ;  /* 0x000000f102027210 */ /* 0x084fe40007a7e00c */
[----:B---3--:R-:W-:Y:S02]  /*191b0*/  IADD3 R3, P1, P0, R3, R241, R10 ;  /* 0x000000f103037210 */ /* 0x008fe4000783e00a */
[----:B----4-:R-:W-:Y:S02]  /*191c0*/  IADD3.X R5, R5, R0, R9, P3, P2 ;  /* 0x0000000005057210 */ /* 0x010fe40001fe4409 */
[----:B-----5:R-:W-:-:S04]  /*191d0*/  LEA R9, P2, R2, R244, 0x1 ;  /* 0x000000f402097211 */ /* 0x020fc800078408ff */
[----:B------:R-:W-:Y:S01]  /*191e0*/  LEA.HI.X R5, R2, R245, R5, 0x1, P2 ;  /* 0x000000f502057211 */ /* 0x000fe200010f0c05 */
[----:B------:R-:W-:Y:S01]  /*191f0*/  STL [R1+0xa8], R9 ;  /* 0x0000a80901007387 */ /* 0x000fe20000100800 */
[----:B------:R-:W-:Y:S02]  /*19200*/  IADD3.X R0, R7, R0, R8, P1, P0 ;  /* 0x0000000007007210 */ /* 0x000fe40000fe0408 */
[C---:B------:R-:W-:Y:S02]  /*19210*/  LEA R7, P0, R3.reuse, R250, 0x1 ;  /* 0x000000fa03077211 */ /* 0x040fe400078008ff */
[----:B------:R-:W-:Y:S02]  /*19220*/  SHF.R.S32.HI R2, RZ, 0x1f, R6 ;  /* 0x0000001fff027819 */ /* 0x000fe40000011406 */
[----:B------:R-:W-:Y:S01]  /*19230*/  LEA.HI.X R3, R3, R251, R0, 0x1, P0 ;  /* 0x000000fb03037211 */ /* 0x000fe200000f0c00 */
[----:B------:R-:W-:Y:S01]  /*19240*/  STL [R1+0xa4], R7 ;  /* 0x0000a40701007387 */ /* 0x000fe20000100800 */
[----:B------:R-:W-:-:S02]  /*19250*/  SHF.R.S32.HI R0, RZ, 0x3, R4 ;  /* 0x00000003ff007819 */ /* 0x000fc40000011404 */
[C---:B------:R-:W-:Y:S01]  /*19260*/  SHF.L.U64.HI R4, R6.reuse, 0x1, R2 ;  /* 0x0000000106047819 */ /* 0x040fe20000010202 */
[----:B------:R-:W-:Y:S01]  /*19270*/  IMAD.SHL.U32 R2, R6, 0x2, RZ ;  /* 0x0000000206027824 */ /* 0x000fe200078e00ff */
[----:B------:R-:W-:Y:S01]  /*19280*/  STL [R1+0xa0], R5 ;  /* 0x0000a00501007387 */ /* 0x000fe20000100800 */
[----:B------:R-:W-:Y:S02]  /*19290*/  IADD3 R246, P0, R0, 0x20, RZ ;  /* 0x0000002000f67810 */ /* 0x000fe40007f1e0ff */
[----:B------:R-:W-:Y:S01]  /*192a0*/  SHF.R.S32.HI R0, RZ, 0x1f, R0 ;  /* 0x0000001fff007819 */ /* 0x000fe20000011400 */
[----:B------:R1:W-:Y:S04]  /*192b0*/  STL [R1+0x94], R3 ;  /* 0x0000940301007387 */ /* 0x0003e80000100800 */
[----:B------:R2:W-:Y:S01]  /*192c0*/  STL [R1+0xb4], R4 ;  /* 0x0000b40401007387 */ /* 0x0005e20000100800 */
[----:B------:R-:W-:-:S03]  /*192d0*/  IMAD.X R247, RZ, RZ, R0, P0 ;  /* 0x000000fffff77224 */ /* 0x000fc600000e0600 */
[----:B------:R3:W-:Y:S01]  /*192e0*/  STL [R1+0xb8], R2 ;  /* 0x0000b80201007387 */ /* 0x0007e20000100800 */
[----:B-1----:R-:W-:Y:S01]  /*192f0*/  IMAD.MOV.U32 R3, RZ, RZ, R133 ;  /* 0x000000ffff037224 */ /* 0x002fe200078e0085 */
[C---:B--2---:R-:W-:Y:S02]  /*19300*/  IADD3 R4, R135.reuse, -0x2, RZ ;  /* 0xfffffffe87047810 */ /* 0x044fe40007ffe0ff */
[----:B---3--:R-:W-:-:S03]  /*19310*/  IADD3 R2, R135, -0x1, RZ ;  /* 0xffffffff87027810 */ /* 0x008fc60007ffe0ff */
[----:B------:R1:W-:Y:S04]  /*19320*/  STL [R1+0xb0], R4 ;  /* 0x0000b00401007387 */ /* 0x0003e80000100800 */
[----:B------:R1:W-:Y:S02]  /*19330*/  STL [R1+0xac], R2 ;  /* 0x0000ac0201007387 */ /* 0x0003e40000100800 */
.L_x_1949:
[----:B------:R-:W2:Y:S01]  /*19340*/  LDL R0, [R1+0xac] ;  /* 0x0000ac0001007983 */ /* 0x000ea20000100800 */
[----:B------:R-:W-:Y:S01]  /*19350*/  IADD3 R236, R135, -0x1, RZ ;  /* 0xffffffff87ec7810 */ /* 0x000fe20007ffe0ff */
[----:B------:R-:W-:Y:S04]  /*19360*/  DEPBAR.LE SB0, 0x0 ;  /* 0x000080000000791a */ /* 0x000fe80000000000 */
[----:B------:R-:W3:Y:S01]  /*19370*/  LDL.64 R138, [R1+0x88] ;  /* 0x00008800018a7983 */ /* 0x000ee20000100a00 */
[C---:B-1----:R-:W-:Y:S01]  /*19380*/  SHF.L.U64.HI R2, R234.reuse, 0x6, R235 ;  /* 0x00000006ea027819 */ /* 0x042fe200000102eb */
[----:B------:R-:W-:Y:S01]  /*19390*/  WARPSYNC 0xffffffff ;  /* 0xffffffff00007948 */ /* 0x000fe20003800000 */
[----:B------:R-:W-:Y:S01]  /*193a0*/  ISETP.GE.AND P4, PT, R241, R226, PT ;  /* 0x000000e2f100720c */ /* 0x000fe20003f86270 */
[----:B------:R-:W4:Y:S01]  /*193b0*/  LDL.64 R4, [R1+0xf8] ;  /* 0x0000f80001047983 */ /* 0x000f220000100a00 */
[----:B------:R-:W-:Y:S01]  /*193c0*/  SHF.R.S32.HI R10, RZ, 0x1f, R236 ;  /* 0x0000001fff0a7819 */ /* 0x000fe200000114ec */
[----:B------:R-:W-:Y:S01]  /*193d0*/  IMAD.SHL.U32 R11, R234, 0x40, RZ ;  /* 0x00000040ea0b7824 */ /* 0x000fe200078e00ff */
[----:B------:R-:W-:Y:S01]  /*193e0*/  BSSY B0, `(.L_x_1947) ;  /* 0x0000174000007945 */ /* 0x000fe20003800000 */
[----:B-----5:R-:W5:Y:S01]  /*193f0*/  LDL R20, [R1+0xa4] ;  /* 0x0000a40001147983 */ /* 0x020f620000100800 */
[----:B------:R-:W-:Y:S03]  /*19400*/  IMAD R2, R2, R236, RZ ;  /* 0x000000ec02027224 */ /* 0x000fe600078e02ff */
[----:B------:R-:W5:Y:S04]  /*19410*/  LDL R19, [R1+0x94] ;  /* 0x0000940001137983 */ /* 0x000f680000100800 */
[----:B------:R-:W5:Y:S04]  /*19420*/  LDL R18, [R1+0x80] ;  /* 0x0000800001127983 */ /* 0x000f680000100800 */
[----:B------:R-:W5:Y:S04]  /*19430*/  LDL R17, [R1+0x7c] ;  /* 0x00007c0001117983 */ /* 0x000f680000100800 */
[----:B------:R-:W5:Y:S04]  /*19440*/  LDL R16, [R1+0x90] ;  /* 0x0000900001107983 */ /* 0x000f680000100800 */
[----:B------:R-:W-:Y:S06]  /*19450*/  BAR.SYNC.DEFER_BLOCKING 0x0 ;  /* 0x0000000000007b1d */ /* 0x000fec0000010000 */
[----:B------:R-:W-:Y:S04]  /*19460*/  @P4 STS.128 [R220+0x18000], RZ ;  /* 0x018000ffdc004388 */ /* 0x000fe80000000c00 */
[----:B------:R-:W5:Y:S04]  /*19470*/  LDL R182, [R1+0xa8] ;  /* 0x0000a80001b67983 */ /* 0x000f680000100800 */
[----:B------:R-:W5:Y:S04]  /*19480*/  LDL R181, [R1+0xa0] ;  /* 0x0000a00001b57983 */ /* 0x000f680000100800 */
[----:B------:R-:W5:Y:S01]  /*19490*/  LDL R180, [R1+0xf0] ;  /* 0x0000f00001b47983 */ /* 0x000f620000100800 */
[----:B--2---:R-:W-:Y:S05]  /*194a0*/  IMAD.IADD R0, R0, 0x1, -R248 ;  /* 0x0000000100007824 */ /* 0x004fea00078e0af8 */
[C---:B---3--:R-:W-:Y:S01]  /*194b0*/  LEA R6, P1, R0.reuse, R138, 0x6 ;  /* 0x0000008a00067211 */ /* 0x048fe200078230ff */
[----:B----4-:R-:W-:Y:S01]  /*194c0*/  IMAD.MOV.U32 R8, RZ, RZ, R4 ;  /* 0x000000ffff087224 */ /* 0x010fe200078e0004 */
[C---:B------:R-:W-:Y:S01]  /*194d0*/  LEA R4, P0, R0.reuse, R246, 0x6 ;  /* 0x000000f600047211 */ /* 0x040fe200078030ff */
[----:B------:R-:W-:Y:S01]  /*194e0*/  IMAD.MOV.U32 R9, RZ, RZ, R5 ;  /* 0x000000ffff097224 */ /* 0x000fe200078e0005 */
[----:B------:R-:W-:Y:S01]  /*194f0*/  LEA.HI.X.SX32 R7, R0, R139, 0x6, P1 ;  /* 0x0000008b00077211 */ /* 0x000fe200008f36ff */
[----:B------:R-:W-:Y:S01]  /*19500*/  IMAD.WIDE.U32 R14, R234, R6, RZ ;  /* 0x00000006ea0e7225 */ /* 0x000fe200078e00ff */
[----:B------:R-:W-:Y:S03]  /*19510*/  LEA.HI.X.SX32 R5, R0, R247, 0x6, P0 ;  /* 0x000000f700057211 */ /* 0x000fe600000f36ff */
[-C--:B------:R-:W-:Y:S04]  /*19520*/  IMAD.WIDE.U32 R8, R236, R11.reuse, R8 ;  /* 0x0000000bec087225 */ /* 0x080fe800078e0008 */
[----:B------:R-:W-:Y:S01]  /*19530*/  IMAD R0, R10, R11, R2 ;  /* 0x0000000b0a007224 */ /* 0x000fe200078e0202 */
[----:B------:R-:W-:Y:S01]  /*19540*/  @!P4 LEA R2, P2, R234, R8, 0x5 ;  /* 0x00000008ea02c211 */ /* 0x000fe200078428ff */
[----:B------:R-:W-:Y:S02]  /*19550*/  IMAD R10, R235, R6, RZ ;  /* 0x00000006eb0a7224 */ /* 0x000fe400078e02ff */
[----:B------:R-:W-:Y:S01]  /*19560*/  IMAD.IADD R0, R9, 0x1, R0 ;  /* 0x0000000109007824 */ /* 0x000fe200078e0200 */
[-C--:B------:R-:W-:Y:S01]  /*19570*/  @!P4 LEA R6, P0, R2, R250.reuse, 0x1 ;  /* 0x000000fa0206c211 */ /* 0x080fe200078008ff */
[----:B------:R-:W-:Y:S01]  /*19580*/  IMAD R7, R234, R7, R10 ;  /* 0x00000007ea077224 */ /* 0x000fe200078e020a */
[----:B------:R-:W-:Y:S01]  /*19590*/  @!P4 LEA R10, P1, R8, R250, 0x1 ;  /* 0x000000fa080ac211 */ /* 0x000fe200078208ff */
[----:B------:R-:W-:Y:S02]  /*195a0*/  IMAD R11, R235, R4, RZ ;  /* 0x00000004eb0b7224 */ /* 0x000fe400078e02ff */
[----:B------:R-:W-:Y:S02]  /*195b0*/  IMAD.IADD R15, R15, 0x1, R7 ;  /* 0x000000010f0f7824 */ /* 0x000fe400078e0207 */
[C---:B------:R-:W-:Y:S01]  /*195c0*/  IMAD R11, R234.reuse, R5, R11 ;  /* 0x00000005ea0b7224 */ /* 0x040fe200078e020b */
[C---:B------:R-:W-:Y:S01]  /*195d0*/  @!P4 LEA.HI.X R5, R234.reuse, R0, R235, 0x5, P2 ;  /* 0x00000000ea05c211 */ /* 0x040fe200010f2ceb */
[----:B------:R-:W-:Y:S01]  /*195e0*/  IMAD.WIDE.U32 R12, R234, R4, RZ ;  /* 0x00000004ea0c7225 */ /* 0x000fe200078e00ff */
[----:B-----5:R-:W-:Y:S02]  /*195f0*/  LEA R4, P3, R14, R20, 0x1 ;  /* 0x000000140e047211 */ /* 0x020fe400078608ff */
[----:B------:R-:W-:Y:S01]  /*19600*/  @!P4 LEA.HI.X R7, R2, R251, R5, 0x1, P0 ;  /* 0x000000fb0207c211 */ /* 0x000fe200000f0c05 */
[----:B------:R-:W-:Y:S01]  /*19610*/  IMAD.IADD R9, R13, 0x1, R11 ;  /* 0x000000010d097824 */ /* 0x000fe200078e020b */
[----:B------:R-:W-:Y:S02]  /*19620*/  LEA.HI.X R5, R14, R19, R15, 0x1, P3 ;  /* 0x000000130e057211 */ /* 0x000fe400018f0c0f */
[----:B------:R-:W-:Y:S02]  /*19630*/  ISETP.GE.AND P3, PT, R18, R226, PT ;  /* 0x000000e21200720c */ /* 0x000fe40003f66270 */
[----:B------:R-:W-:Y:S02]  /*19640*/  LEA R28, P2, R12, R20, 0x1 ;  /* 0x000000140c1c7211 */ /* 0x000fe400078408ff */
[----:B------:R-:W-:Y:S02]  /*19650*/  @!P4 LEA.HI.X R11, R8, R251, R0, 0x1, P1 ;  /* 0x000000fb080bc211 */ /* 0x000fe400008f0c00 */
[----:B------:R-:W-:Y:S01]  /*19660*/  LEA.HI.X R29, R12, R19, R9, 0x1, P2 ;  /* 0x000000130c1d7211 */ /* 0x000fe200010f0c09 */
[----:B------:R-:W2:Y:S01]  /*19670*/  LDL R0, [R1+0xb0] ;  /* 0x0000b00001007983 */ /* 0x000ea20000100800 */
[-C--:B------:R-:W-:Y:S02]  /*19680*/  ISETP.GE.AND P2, PT, R17, R226.reuse, PT ;  /* 0x000000e21100720c */ /* 0x080fe40003f46270 */
[----:B------:R-:W-:Y:S01]  /*19690*/  ISETP.GE.AND P1, PT, R16, R226, PT ;  /* 0x000000e21000720c */ /* 0x000fe20003f26270 */
        /* <DEDUP_REMOVED lines=40> */
[----:B-1----:R-:W3:Y:S04]  /*19920*/  LDSM.16.M88.4 R8, [R192+0x10000] ;  /* 0x01000000c008783b */ /* 0x002ee80000000200 */
[----:B------:R-:W1:Y:S04]  /*19930*/  LDSM.16.M88.4 R16, [R192+0x10800] ;  /* 0x01080000c010783b */ /* 0x000e680000000200 */
[----:B------:R-:W5:Y:S04]  /*19940*/  LDSM.16.M88.4 R24, [R192+0x11000] ;  /* 0x01100000c018783b */ /* 0x000f680000000200 */
[----:B------:R-:W0:Y:S04]  /*19950*/  LDGDEPBAR ;  /* 0x00000000000079af */ /* 0x000e280000000000 */
[----:B------:R-:W4:Y:S04]  /*19960*/  LDSM.16.M88.4 R172, [R192+0x11800] ;  /* 0x01180000c0ac783b */ /* 0x000f280000000200 */
[----:B------:R-:W-:Y:S01]  /*19970*/  LDSM.16.M88.4 R176, [R203] ;  /* 0x00000000cbb0783b */ /* 0x000fe20000000200 */
[C---:B---3--:R-:W-:Y:S08]  /*19980*/  HMMA.16816.F32.BF16 R4, R32.reuse, R8, RZ ;  /* 0x000000082004723c */ /* 0x048ff000000418ff */
[C---:B------:R-:W-:Y:S08]  /*19990*/  HMMA.16816.F32.BF16 R8, R32.reuse, R10, RZ ;  /* 0x0000000a2008723c */ /* 0x040ff000000418ff */
[C---:B-1----:R-:W-:Y:S08]  /*199a0*/  HMMA.16816.F32.BF16 R12, R32.reuse, R16, RZ ;  /* 0x00000010200c723c */ /* 0x042ff000000418ff */
[C---:B------:R-:W-:Y:S08]  /*199b0*/  HMMA.16816.F32.BF16 R16, R32.reuse, R18, RZ ;  /* 0x000000122010723c */ /* 0x040ff000000418ff */
[C---:B-----5:R-:W-:Y:S08]  /*199c0*/  HMMA.16816.F32.BF16 R20, R32.reuse, R24, RZ ;  /* 0x000000182014723c */ /* 0x060ff000000418ff */
[C---:B------:R-:W-:Y:S08]  /*199d0*/  HMMA.16816.F32.BF16 R24, R32.reuse, R26, RZ ;  /* 0x0000001a2018723c */ /* 0x040ff000000418ff */
[C---:B----4-:R-:W-:Y:S08]  /*199e0*/  HMMA.16816.F32.BF16 R28, R32.reuse, R172, RZ ;  /* 0x000000ac201c723c */ /* 0x050ff000000418ff */
[----:B------:R-:W-:Y:S01]  /*199f0*/  HMMA.16816.F32.BF16 R32, R32, R174, RZ ;  /* 0x000000ae2020723c */ /* 0x000fe200000418ff */
[----:B------:R-:W1:Y:S07]  /*19a00*/  LDSM.16.M88.4 R172, [R200] ;  /* 0x00000000c8ac783b */ /* 0x000e6e0000000200 */
[C---:B-1----:R-:W-:Y:S08]  /*19a10*/  HMMA.16816.F32.BF16 R4, R172.reuse, R176, R4 ;  /* 0x000000b0ac04723c */ /* 0x042ff00000041804 */
[C---:B------:R-:W-:Y:S01]  /*19a20*/  HMMA.16816.F32.BF16 R8, R172.reuse, R178, R8 ;  /* 0x000000b2ac08723c */ /* 0x040fe20000041808 */
[----:B------:R-:W1:Y:S07]  /*19a30*/  LDSM.16.M88.4 R176, [R218] ;  /* 0x00000000dab0783b */ /* 0x000e6e0000000200 */
[C---:B-1----:R-:W-:Y:S08]  /*19a40*/  HMMA.16816.F32.BF16 R12, R172.reuse, R176, R12 ;  /* 0x000000b0ac0c723c */ /* 0x042ff0000004180c */
[C---:B------:R-:W-:Y:S01]  /*19a50*/  HMMA.16816.F32.BF16 R16, R172.reuse, R178, R16 ;  /* 0x000000b2ac10723c */ /* 0x040fe20000041810 */
[----:B------:R-:W1:Y:S03]  /*19a60*/  LDSM.16.M88.4 R176, [R217] ;  /* 0x00000000d9b0783b */ /* 0x000e660000000200 */
[----:B--2---:R-:W-:Y:S04]  /*19a70*/  IMAD.IADD R0, R0, 0x1, -R248 ;  /* 0x0000000100007824 */ /* 0x004fe800078e0af8 */
[C---:B-1----:R-:W-:Y:S04]  /*19a80*/  HMMA.16816.F32.BF16 R20, R172.reuse, R176, R20 ;  /* 0x000000b0ac14723c */ /* 0x042fe80000041814 */
[C---:B------:R-:W-:Y:S04]  /*19a90*/  LEA R132, P0, R0.reuse, R138, 0x6 ;  /* 0x0000008a00847211 */ /* 0x040fe800078030ff */
[----:B------:R-:W-:Y:S01]  /*19aa0*/  LEA.HI.X.SX32 R133, R0, R139, 0x6, P0 ;  /* 0x0000008b00857211 */ /* 0x000fe200000f36ff */
[C---:B------:R-:W-:Y:S01]  /*19ab0*/  HMMA.16816.F32.BF16 R24, R172.reuse, R178, R24 ;  /* 0x000000b2ac18723c */ /* 0x040fe20000041818 */
[----:B------:R-:W1:Y:S02]  /*19ac0*/  LDSM.16.M88.4 R176, [R216] ;  /* 0x00000000d8b0783b */ /* 0x000e640000000200 */
[-C--:B------:R-:W-:Y:S04]  /*19ad0*/  IMAD R2, R233, R132.reuse, RZ ;  /* 0x00000084e9027224 */ /* 0x080fe800078e02ff */
[C---:B------:R-:W-:Y:S02]  /*19ae0*/  IMAD R2, R232.reuse, R133, R2 ;  /* 0x00000085e8027224 */ /* 0x040fe400078e0202 */
[----:B------:R-:W-:Y:S04]  /*19af0*/  IMAD.WIDE.U32 R132, R232, R132, RZ ;  /* 0x00000084e8847225 */ /* 0x000fe800078e00ff */
[----:B------:R-:W-:Y:S01]  /*19b00*/  IMAD.IADD R2, R133, 0x1, R2 ;  /* 0x0000000185027824 */ /* 0x000fe200078e0202 */
[C---:B------:R-:W-:Y:S04]  /*19b10*/  LEA R138, P0, R132.reuse, R182, 0x1 ;  /* 0x000000b6848a7211 */ /* 0x040fe800078008ff */
[----:B------:R-:W-:Y:S02]  /*19b20*/  LEA.HI.X R139, R132, R181, R2, 0x1, P0 ;  /* 0x000000b5848b7211 */ /* 0x000fe400000f0c02 */
[C---:B------:R-:W-:Y:S04]  /*19b30*/  LEA R132, P0, R0.reuse, R246, 0x6 ;  /* 0x000000f600847211 */ /* 0x040fe800078030ff */
[----:B------:R-:W-:Y:S01]  /*19b40*/  LEA.HI.X.SX32 R133, R0, R247, 0x6, P0 ;  /* 0x000000f700857211 */ /* 0x000fe200000f36ff */
[-C--:B------:R-:W-:Y:S04]  /*19b50*/  IMAD R0, R233, R132.reuse, RZ ;  /* 0x00000084e9007224 */ /* 0x080fe800078e02ff */
[C---:B------:R-:W-:Y:S01]  /*19b60*/  IMAD R0, R232.reuse, R133, R0 ;  /* 0x00000085e8007224 */ /* 0x040fe200078e0200 */
        /* <DEDUP_REMOVED lines=186> */
[----:B------:R-:W-:Y:S05]  /*1a710*/  IMAD.WIDE.U32 R172, R232, R132, RZ ;  /* 0x00000084e8ac7225 */ /* 0x000fea00078e00ff */
[C---:B------:R-:W-:Y:S01]  /*1a720*/  LEA R132, P0, R172.reuse, R182, 0x1 ;  /* 0x000000b6ac847211 */ /* 0x040fe200078008ff */
[----:B------:R-:W-:Y:S05]  /*1a730*/  IMAD.IADD R0, R173, 0x1, R0 ;  /* 0x00000001ad007824 */ /* 0x000fea00078e0200 */
[----:B------:R-:W-:Y:S02]  /*1a740*/  LEA.HI.X R133, R172, R181, R0, 0x1, P0 ;  /* 0x000000b5ac857211 */ /* 0x000fe400000f0c00 */
[----:B------:R-:W-:Y:S11]  /*1a750*/  ISETP.GT.AND P0, PT, R236, R180, PT ;  /* 0x000000b4ec00720c */ /* 0x000ff60003f04270 */
[----:B------:R-:W-:Y:S02]  /*1a760*/  @!UPT UIADD3 URZ, URZ, URZ, URZ ;  /* 0x0000003f3f3ff290 */ /* 0x000fe4000fffe03f */
[----:B------:R-:W-:-:S05]  /*1a770*/  @!P0 BRA `(.L_x_1948) ;  /* 0x000003a000008947 */ /* 0x000fca0003800000 */
[----:B------:R-:W2:Y:S01]  /*1a780*/  LDL.64 R180, [R1+0xe8] ;  /* 0x0000e80001b47983 */ /* 0x000ea20000100a00 */
[----:B------:R-:W-:Y:S01]  /*1a790*/  IADD3 R172, R135, -0x2, RZ ;  /* 0xfffffffe87ac7810 */ /* 0x000fe20007ffe0ff */
[C---:B------:R-:W-:Y:S02]  /*1a7a0*/  IMAD.SHL.U32 R135, R232.reuse, 0x20, RZ ;  /* 0x00000020e8877824 */ /* 0x040fe400078e00ff */
[----:B------:R1:W-:Y:S01]  /*1a7b0*/  @P4 STS.128 [R220+0x10000], RZ ;  /* 0x010000ffdc004388 */ /* 0x0003e20000000c00 */
[----:B------:R-:W-:Y:S01]  /*1a7c0*/  SHF.R.S32.HI R0, RZ, 0x1f, R172 ;  /* 0x0000001fff007819 */ /* 0x000fe200000114ac */
[-C--:B------:R-:W-:Y:S02]  /*1a7d0*/  IMAD R2, R233, R172.reuse, RZ ;  /* 0x000000ace9027224 */ /* 0x080fe400078e02ff */
[C---:B------:R-:W-:Y:S04]  /*1a7e0*/  IMAD.WIDE.U32 R172, R232.reuse, R172, RZ ;  /* 0x000000ace8ac7225 */ /* 0x040fe800078e00ff */
[----:B------:R-:W-:Y:S04]  /*1a7f0*/  IMAD R2, R232, R0, R2 ;  /* 0x00000000e8027224 */ /* 0x000fe800078e0202 */
[----:B------:R-:W-:Y:S01]  /*1a800*/  IMAD.IADD R2, R173, 0x1, R2 ;  /* 0x00000001ad027824 */ /* 0x000fe200078e0202 */
[C---:B--2---:R-:W-:Y:S04]  /*1a810*/  LEA R0, P0, R172.reuse, R180, 0x6 ;  /* 0x000000b4ac007211 */ /* 0x044fe800078030ff */
[----:B------:R-:W-:Y:S02]  /*1a820*/  LEA.HI.X R2, R172, R181, R2, 0x6, P0 ;  /* 0x000000b5ac027211 */ /* 0x000fe400000f3402 */
[C---:B------:R-:W-:Y:S04]  /*1a830*/  @!P4 LEA R172, P0, R0.reuse, R244, 0x1 ;  /* 0x000000f400acc211 */ /* 0x040fe800078008ff */
[-CC-:B------:R-:W-:Y:S02]  /*1a840*/  @!P4 LEA.HI.X R173, R0, R245.reuse, R2.reuse, 0x1, P0 ;  /* 0x000000f500adc211 */ /* 0x180fe400000f0c02 */
[----:B------:R-:W-:Y:S02]  /*1a850*/  @!P4 IADD3 R0, P0, R135, R0, RZ ;  /* 0x000000008700c210 */ /* 0x000fe40007f1e0ff */
[----:B------:R-:W-:Y:S01]  /*1a860*/  SHF.L.U64.HI R135, R232, 0x5, R233 ;  /* 0x00000005e8877819 */ /* 0x000fe200000102e9 */
[----:B------:R-:W-:Y:S01]  /*1a870*/  @!PT LDS RZ, [RZ] ;  /* 0x00000000fffff984 */ /* 0x000fe20000000800 */
[----:B------:R-:W-:Y:S01]  /*1a880*/  @!PT LDS RZ, [RZ] ;  /* 0x00000000fffff984 */ /* 0x000fe20000000800 */
[----:B------:R-:W-:Y:S01]  /*1a890*/  @!PT LDS RZ, [RZ] ;  /* 0x00000000fffff984 */ /* 0x000fe20000000800 */
[----:B------:R1:W-:Y:S04]  /*1a8a0*/  @!P4 LDGSTS.E.BYPASS.LTC128B.128 [R220+0x10000], [R172.64] ;  /* 0x10000000acdccfae */ /* 0x0003e8000b901d44 */
[----:B------:R1:W-:Y:S01]  /*1a8b0*/  @P3 STS.128 [R220+0x12000], RZ ;  /* 0x012000ffdc003388 */ /* 0x0003e20000000c00 */
[----:B------:R-:W-:Y:S03]  /*1a8c0*/  @!P4 IMAD.X R2, R135, 0x1, R2, P0 ;  /* 0x000000018702c824 */ /* 0x000fe600000e0602 */
        /* <DEDUP_REMOVED lines=15> */
[C---:B--2---:R-:W-:Y:S04]  /*1a9c0*/  @!P4 LEA R138, P0, R0.reuse, R244, 0x1 ;  /* 0x000000f4008ac211 */ /* 0x044fe800078008ff */
[----:B------:R-:W-:Y:S05]  /*1a9d0*/  @!P4 LEA.HI.X R139, R0, R245, R2, 0x1, P0 ;  /* 0x000000f5008bc211 */ /* 0x000fea00000f0c02 */
        /* <DEDUP_REMOVED lines=19> */
[----:B------:R-:W0:Y:S02]  /*1ab10*/  LDGDEPBAR ;  /* 0x00000000000079af */ /* 0x000e240000000000 */
.L_x_1948:
[----:B------:R-:W-:Y:S05]  /*1ab20*/  BSYNC B0 ;  /* 0x0000000000007941 */ /* 0x000fea0003800000 */
.L_x_1947:
[----:B------:R-:W-:Y:S01]  /*1ab30*/  LOP3.LUT R219, R219, 0xffffffef, RZ, 0xc0, !PT ;  /* 0xffffffefdbdb7812 */ /* 0x000fe200078ec0ff */
[----:B------:R-:W2:Y:S01]  /*1ab40*/  S2R R0, SR_TID.X ;  /* 0x0000000000007919 */ /* 0x000ea20000002100 */
[----:B------:R-:W-:Y:S07]  /*1ab50*/  IADD3 R248, R248, 0x1, RZ ;  /* 0x00000001f8f87810 */ /* 0x000fee0007ffe0ff */
[----:B------:R3:W-:Y:S01]  /*1ab60*/  STL [R1+0x158], R192 ;  /* 0x000158c001007387 */ /* 0x0007e20000100800 */
[----:B--2---:R-:W-:Y:S05]  /*1ab70*/  IMAD.SHL.U32 R0, R0, 0x2, RZ ;  /* 0x0000000200007824 */ /* 0x004fea00078e00ff */
[----:B------:R-:W-:Y:S01]  /*1ab80*/  LOP3.LUT R0, R0, 0x6, RZ, 0xc0, !PT ;  /* 0x0000000600007812 */ /* 0x000fe200078ec0ff */
[----:B---3--:R-:W2:Y:S04]  /*1ab90*/  LDL.LU R192, [R1+0xbc] ;  /* 0x0000bc0001c07983 */ /* 0x008ea80000300800 */
[----:B------:R-:W-:Y:S04]  /*1aba0*/  IMAD R0, R236, 0x40, R0 ;  /* 0x00000040ec007824 */ /* 0x000fe800078e0200 */
[--C-:B------:R-:W-:Y:S01]  /*1abb0*/  IMAD.IADD R2, R225, 0x1, -R0.reuse ;  /* 0x00000001e1027824 */ /* 0x100fe200078e0a00 */
[----:B-1----:R-:W-:Y:S04]  /*1abc0*/  IADD3 R132, R0, 0x1, RZ ;  /* 0x0000000100847810 */ /* 0x002fe80007ffe0ff */
[----:B------:R-:W-:Y:S02]  /*1abd0*/  IABS R2, R2 ;  /* 0x0000000200027213 */ /* 0x000fe40000000000 */
[C---:B------:R-:W-:Y:S02]  /*1abe0*/  ISETP.GE.AND P3, PT, R132.reuse, R228, PT ;  /* 0x000000e48400720c */ /* 0x040fe40003f66270 */
[C---:B------:R-:W-:Y:S01]  /*1abf0*/  ISETP.GE.AND P0, PT, R132.reuse, R227, PT ;  /* 0x000000e38400720c */ /* 0x040fe20003f06270 */
[----:B------:R1:W3:Y:S01]  /*1ac00*/  I2F R135, R2 ;  /* 0x0000000200877306 */ /* 0x0002e20000201400 */
[C---:B------:R-:W-:Y:S02]  /*1ac10*/  ISETP.GE.OR P3, PT, R132.reuse, R231, !P3 ;  /* 0x000000e78400720c */ /* 0x040fe40005f66670 */
[----:B------:R-:W-:Y:S11]  /*1ac20*/  ISETP.GE.OR P0, PT, R132, R230, !P0 ;  /* 0x000000e68400720c */ /* 0x000ff60004706670 */
[----:B------:R-:W-:Y:S02]  /*1ac30*/  @!UPT UIADD3 URZ, URZ, URZ, URZ ;  /* 0x0000003f3f3ff290 */ /* 0x000fe4000fffe03f */
[----:B------:R-:W-:Y:S04]  /*1ac40*/  @P0 LOP3.LUT R219, R219, 0x10, RZ, 0xfc, !PT ;  /* 0x00000010dbdb0812 */ /* 0x000fe800078efcff */
[----:B------:R-:W-:Y:S01]  /*1ac50*/  LOP3.LUT R219, R219, 0xfffffff7, RZ, 0xc0, !PT ;  /* 0xfffffff7dbdb7812 */ /* 0x000fe200078ec0ff */
[----:B-1----:R-:W-:Y:S02]  /*1ac60*/  IMAD.IADD R2, R229, 0x1, -R0 ;  /* 0x00000001e5027824 */ /* 0x002fe400078e0a00 */
[----:B---3--:R-:W-:Y:S03]  /*1ac70*/  FFMA.FTZ R4, R135, -R224, R4 ;  /* 0x800000e087047223 */ /* 0x008fe60000010004 */
[----:B------:R-:W-:Y:S05]  /*1ac80*/  IABS R2, R2 ;  /* 0x0000000200027213 */ /* 0x000fea0000000000 */
[----:B------:R-:W-:Y:S02]  /*1ac90*/  IMAD.MOV.U32 R133, RZ, RZ, R2 ;  /* 0x000000ffff857224 */ /* 0x000fe400078e0002 */
[----:B------:R-:W-:Y:S02]  /*1aca0*/  IMAD.IADD R2, R225, 0x1, -R132 ;  /* 0x00000001e1027824 */ /* 0x000fe400078e0a84 */
[----:B------:R-:W1:Y:S03]  /*1acb0*/  I2F R135, R133 ;  /* 0x0000008500877306 */ /* 0x000e660000201400 */
[----:B------:R-:W-:Y:S07]  /*1acc0*/  IABS R2, R2 ;  /* 0x0000000200027213 */ /* 0x000fee0000000000 */
[----:B------:R3:W4:Y:S01]  /*1acd0*/  I2F R133, R2 ;  /* 0x0000000200857306 */ /* 0x0007220000201400 */
[-C--:B-1----:R-:W-:Y:S02]  /*1ace0*/  FFMA.FTZ R6, R135, -R224.reuse, R6 ;  /* 0x800000e087067223 */ /* 0x082fe40000010006 */
[----:B------:R-:W-:Y:S01]  /*1acf0*/  IMAD.IADD R135, R229, 0x1, -R132 ;  /* 0x00000001e5877824 */ /* 0x000fe200078e0a84 */
[----:B---3--:R-:W-:Y:S01]  /*1ad00*/  IADD3 R2, R0, 0x8, RZ ;  /* 0x0000000800027810 */ /* 0x008fe20007ffe0ff */
[----:B----4-:R-:W-:Y:S03]  /*1ad10*/  FFMA.FTZ R5, R133, -R224, R5 ;  /* 0x800000e085057223 */ /* 0x010fe60000010005 */
[C---:B------:R-:W-:Y:S01]  /*1ad20*/  ISETP.GE.AND P1, PT, R2.reuse, R228, PT ;  /* 0x000000e40200720c */ /* 0x040fe20003f26270 */
[----:B------:R-:W-:Y:S01]  /*1ad30*/  IMAD.IADD R133, R225, 0x1, -R2 ;  /* 0x00000001e1857824 */ /* 0x000fe200078e0a02 */
[C---:B------:R-:W-:Y:S02]  /*1ad40*/  ISETP.GE.AND P0, PT, R2.reuse, R227, PT ;  /* 0x000000e30200720c */ /* 0x040fe40003f06270 */
[C---:B------:R-:W-:Y:S02]  /*1ad50*/  ISETP.GE.OR P1, PT, R2.reuse, R231, !P1 ;  /* 0x000000e70200720c */ /* 0x040fe40004f26670 */
[----:B------:R-:W-:Y:S02]  /*1ad60*/  IABS R133, R133 ;  /* 0x0000008500857213 */ /* 0x000fe40000000000 */
[----:B------:R-:W-:Y:S02]  /*1ad70*/  ISETP.GE.OR P0, PT, R2, R230, !P0 ;  /* 0x000000e60200720c */ /* 0x000fe40004706670 */
[----:B------:R1:W3:Y:S11]  /*1ad80*/  I2F R132, R133 ;  /* 0x0000008500847306 */ /* 0x0002f60000201400 */
[----:B------:R-:W-:Y:S04]  /*1ad90*/  @P0 LOP3.LUT R219, R219, 0x8, RZ, 0xfc, !PT ;  /* 0x00000008dbdb0812 */ /* 0x000fe800078efcff */
[----:B------:R-:W-:Y:S02]  /*1ada0*/  LOP3.LUT R219, R219, 0xfffffffb, RZ, 0xc0, !PT ;  /* 0xfffffffbdbdb7812 */ /* 0x000fe400078ec0ff */
[----:B-1----:R-:W-:Y:S01]  /*1adb0*/  IABS R133, R135 ;  /* 0x0000008700857213 */ /* 0x002fe20000000000 */
[----:B---3--:R-:W-:Y:S01]  /*1adc0*/  FFMA.FTZ R8, R132, -R224, R8 ;  /* 0x800000e084087223 */ /* 0x008fe20000010008 */
[----:B------:R-:W-:Y:S01]  /*1add0*/  IADD3 R132, R0, 0x9, RZ ;  /* 0x0000000900847810 */ /* 0x000fe20007ffe0ff */
[----:B------:R-:W-:Y:S03]  /*1ade0*/  IMAD.IADD R135, R229, 0x1, -R2 ;  /* 0x00000001e5877824 */ /* 0x000fe600078e0a02 */
[C---:B------:R-:W-:Y:S01]  /*1adf0*/  ISETP.GE.AND P2, PT, R132.reuse, R228, PT ;  /* 0x000000e48400720c */ /* 0x040fe20003f46270 */
[----:B------:R-:W1:Y:S01]  /*1ae00*/  I2F R133, R133 ;  /* 0x0000008500857306 */ /* 0x000e620000201400 */
[C---:B------:R-:W-:Y:S02]  /*1ae10*/  ISETP.GE.AND P0, PT, R132.reuse, R227, PT ;  /* 0x000000e38400720c */ /* 0x040fe40003f06270 */
[CC--:B------:R-:W-:Y:S02]  /*1ae20*/  ISETP.GE.OR P2, PT, R132.reuse, R231.reuse, !P2 ;  /* 0x000000e78400720c */ /* 0x0c0fe40005746670 */
[----:B------:R-:W-:Y:S02]  /*1ae30*/  ISETP.GE.OR P0, PT, R132, R230, !P0 ;  /* 0x000000e68400720c */ /* 0x000fe40004706670 */
[----:B------:R-:W-:Y:S11]  /*1ae40*/  FSEL R8, R8, -INF , !P1 ;  /* 0xff80000008087808 */ /* 0x000ff60004800000 */
[----:B------:R-:W-:Y:S02]  /*1ae50*/  @P0 LOP3.LUT R219, R219, 0x4, RZ, 0xfc, !PT ;  /* 0x00000004dbdb0812 */ /* 0x000fe400078efcff */
[C---:B------:R-:W-:Y:S02]  /*1ae60*/  ISETP.GE.AND P0, PT, R0.reuse, R228, PT ;  /* 0x000000e40000720c */ /* 0x040fe40003f06270 */
[----:B------:R-:W-:Y:S01]  /*1ae70*/  LOP3.LUT R219, R219, 0xfffffffd, RZ, 0xc0, !PT ;  /* 0xfffffffddbdb7812 */ /* 0x000fe200078ec0ff */
[----:B-1----:R-:W-:Y:S01]  /*1ae80*/  FFMA.FTZ R7, R133, -R224, R7 ;  /* 0x800000e085077223 */ /* 0x002fe20000010007 */
[----:B------:R-:W-:Y:S01]  /*1ae90*/  ISETP.GE.OR P0, PT, R0, R231, !P0 ;  /* 0x000000e70000720c */ /* 0x000fe20004706670 */
[--C-:B------:R-:W-:Y:S03]  /*1aea0*/  IMAD.IADD R133, R225, 0x1, -R132.reuse ;  /* 0x00000001e1857824 */ /* 0x100fe600078e0a84 */
[----:B------:R-:W-:Y:S02]  /*1aeb0*/  FSEL R139, R4, -INF , !P0 ;  /* 0xff800000048b7808 */ /* 0x000fe40004000000 */
[----:B------:R-:W-:Y:S02]  /*1aec0*/  IABS R133, R133 ;  /* 0x0000008500857213 */ /* 0x000fe40000000000 */
[C---:B------:R-:W-:Y:S02]  /*1aed0*/  ISETP.GE.AND P0, PT, R0.reuse, R227, PT ;  /* 0x000000e30000720c */ /* 0x040fe40003f06270 */
[----:B------:R1:W3:Y:S01]  /*1aee0*/  I2F R2, R133 ;  /* 0x0000008500027306 */ /* 0x0002e20000201400 */
[C---:B------:R-:W-:Y:S02]  /*1aef0*/  IADD3 R4, R0.reuse, 0x11, RZ ;  /* 0x0000001100047810 */ /* 0x040fe40007ffe0ff */
[----:B------:R-:W-:Y:S02]  /*1af00*/  ISETP.GE.OR P0, PT, R0, R230, !P0 ;  /* 0x000000e60000720c */ /* 0x000fe40004706670 */
[----:B------:R-:W-:Y:S02]  /*1af10*/  ISETP.GE.AND P1, PT, R4, R228, PT ;  /* 0x000000e40400720c */ /* 0x000fe40003f26270 */
[----:B------:R-:W-:Y:S02]  /*1af20*/  FSEL R138, R6, -INF , !P0 ;  /* 0xff800000068a7808 */ /* 0x000fe40004000000 */
[----:B------:R-:W-:Y:S02]  /*1af30*/  ISETP.GE.OR P1, PT, R4, R231, !P1 ;  /* 0x000000e70400720c */ /* 0x000fe40004f26670 */
[----:B-1----:R-:W-:Y:S01]  /*1af40*/  IABS R133, R135 ;  /* 0x0000008700857213 */ /* 0x002fe20000000000 */
[----:B---3--:R-:W-:Y:S01]  /*1af50*/  FFMA.FTZ R9, R2, -R224, R9 ;  /* 0x800000e002097223 */ /* 0x008fe20000010009 */
[----:B------:R-:W-:Y:S01]  /*1af60*/  IADD3 R2, R0, 0x10, RZ ;  /* 0x0000001000027810 */ /* 0x000fe20007ffe0ff */
[C---:B------:R-:W-:Y:S03]  /*1af70*/  IMAD.IADD R135, R229.reuse, 0x1, -R132 ;  /* 0x00000001e5877824 */ /* 0x040fe600078e0a84 */
[----:B------:R-:W1:Y:S01]  /*1af80*/  I2F R133, R133 ;  /* 0x0000008500857306 */ /* 0x000e620000201400 */
[C---:B------:R-:W-:Y:S01]  /*1af90*/  ISETP.GE.AND P0, PT, R2.reuse, R228, PT ;  /* 0x000000e40200720c */ /* 0x040fe20003f06270 */
[----:B------:R-:W-:Y:S01]  /*1afa0*/  IMAD.IADD R6, R229, 0x1, -R2 ;  /* 0x00000001e5067824 */ /* 0x000fe200078e0a02 */
[----:B------:R-:W-:Y:S02]  /*1afb0*/  FSEL R9, R9, -INF , !P2 ;  /* 0xff80000009097808 */ /* 0x000fe40005000000 */
[----:B------:R-:W-:Y:S02]  /*1afc0*/  ISETP.GE.OR P0, PT, R2, R231, !P0 ;  /* 0x000000e70200720c */ /* 0x000fe40004706670 */
[C---:B------:R-:W-:Y:S04]  /*1afd0*/  ISETP.GE.AND P2, PT, R4.reuse, R227, PT ;  /* 0x000000e30400720c */ /* 0x040fe80003f46270 */
[----:B------:R-:W-:Y:S01]  /*1afe0*/  ISETP.GE.OR P2, PT, R4, R230, !P2 ;  /* 0x000000e60400720c */ /* 0x000fe20005746670 */
[-C--:B-1----:R-:W-:Y:S02]  /*1aff0*/  FFMA.FTZ R10, R133, -R224.reuse, R10 ;  /* 0x800000e0850a7223 */ /* 0x082fe4000001000a */
[C---:B------:R-:W-:Y:S05]  /*1b000*/  IMAD.IADD R133, R225.reuse, 0x1, -R2 ;  /* 0x00000001e1857824 */ /* 0x040fea00078e0a02 */
[----:B------:R-:W-:Y:S04]  /*1b010*/  IABS R133, R133 ;  /* 0x0000008500857213 */ /* 0x000fe80000000000 */
[----:B------:R-:W1:Y:S02]  /*1b020*/  I2F R132, R133 ;  /* 0x0000008500847306 */ /* 0x000e640000201400 */
[----:B-1----:R-:W-:Y:S01]  /*1b030*/  FFMA.FTZ R12, R132, -R224, R12 ;  /* 0x800000e0840c7223 */ /* 0x002fe2000001000c */
[----:B------:R-:W-:Y:S01]  /*1b040*/  IABS R133, R135 ;  /* 0x0000008700857213 */ /* 0x000fe20000000000 */
[--C-:B------:R-:W-:Y:S01]  /*1b050*/  IMAD.IADD R132, R225, 0x1, -R4.reuse ;  /* 0x00000001e1847824 */ /* 0x100fe200078e0a04 */
[----:B------:R-:W-:Y:S02]  /*1b060*/  FSEL R135, R5, -INF , !P3 ;  /* 0xff80000005877808 */ /* 0x000fe40005800000 */
[CC--:B------:R-:W-:Y:S02]  /*1b070*/  ISETP.GE.AND P3, PT, R2.reuse, R227.reuse, PT ;  /* 0x000000e30200720c */ /* 0x0c0fe40003f66270 */
[----:B------:R-:W-:Y:S01]  /*1b080*/  IABS R5, R132 ;  /* 0x0000008400057213 */ /* 0x000fe20000000000 */
[----:B------:R-:W1:Y:S01]  /*1b090*/  I2F R133, R133 ;  /* 0x0000008500857306 */ /* 0x000e620000201400 */
[----:B------:R-:W-:Y:S02]  /*1b0a0*/  ISETP.GE.OR P3, PT, R2, R230, !P3 ;  /* 0x000000e60200720c */ /* 0x000fe40005f66670 */
[----:B------:R-:W-:Y:S07]  /*1b0b0*/  FSEL R12, R12, -INF , !P0 ;  /* 0xff8000000c0c7808 */ /* 0x000fee0004000000 */
[----:B------:R3:W4:Y:S04]  /*1b0c0*/  I2F R2, R5 ;  /* 0x0000000500027306 */ /* 0x0007280000201400 */
[----:B------:R-:W-:Y:S04]  /*1b0d0*/  @P3 LOP3.LUT R219, R219, 0x2, RZ, 0xfc, !PT ;  /* 0x00000002dbdb3812 */ /* 0x000fe800078efcff */
[----:B------:R-:W-:Y:S04]  /*1b0e0*/  LOP3.LUT R219, R219, 0xfffffffe, RZ, 0xc0, !PT ;  /* 0xfffffffedbdb7812 */ /* 0x000fe800078ec0ff */
[----:B------:R-:W-:Y:S01]  /*1b0f0*/  @P2 LOP3.LUT R219, R219, 0x1, RZ, 0xfc, !PT ;  /* 0x00000001dbdb2812 */ /* 0x000fe200078efcff */
[----:B-1----:R-:W-:Y:S03]  /*1b100*/  FFMA.FTZ R11, R133, -R224, R11 ;  /* 0x800000e0850b7223 */ /* 0x002fe6000001000b */
[----:B------:R-:W-:Y:S02]  /*1b110*/  LOP3.LUT R219, R219, 0xffffffdf, RZ, 0xc0, !PT ;  /* 0xffffffdfdbdb7812 */ /* 0x000fe400078ec0ff */
[----:B---3--:R-:W-:Y:S01]  /*1b120*/  IABS R5, R6 ;  /* 0x0000000600057213 */ /* 0x008fe20000000000 */
[----:B----4-:R-:W-:Y:S01]  /*1b130*/  FFMA.FTZ R13, R2, -R224, R13 ;  /* 0x800000e0020d7223 */ /* 0x010fe2000001000d */
[----:B------:R-:W-:Y:S01]  /*1b140*/  IADD3 R2, R0, 0x18, RZ ;  /* 0x0000001800027810 */ /* 0x000fe20007ffe0ff */
[----:B------:R-:W-:Y:S03]  /*1b150*/  IMAD.IADD R6, R229, 0x1, -R4 ;  /* 0x00000001e5067824 */ /* 0x000fe600078e0a04 */
[----:B------:R-:W1:Y:S01]  /*1b160*/  I2F R5, R5 ;  /* 0x0000000500057306 */ /* 0x000e620000201400 */
[C---:B------:R-:W-:Y:S02]  /*1b170*/  ISETP.GE.AND P0, PT, R2.reuse, R228, PT ;  /* 0x000000e40200720c */ /* 0x040fe40003f06270 */
[C---:B------:R-:W-:Y:S02]  /*1b180*/  ISETP.GE.AND P6, PT, R2.reuse, R227, PT ;  /* 0x000000e30200720c */ /* 0x040fe40003fc6270 */
[C---:B------:R-:W-:Y:S02]  /*1b190*/  ISETP.GE.OR P0, PT, R2.reuse, R231, !P0 ;  /* 0x000000e70200720c */ /* 0x040fe40004706670 */
[----:B------:R-:W-:Y:S02]  /*1b1a0*/  ISETP.GE.OR P6, PT, R2, R230, !P6 ;  /* 0x000000e60200720c */ /* 0x000fe400077c6670 */
[----:B------:R-:W-:Y:S11]  /*1b1b0*/  FSEL R13, R13, -INF , !P1 ;  /* 0xff8000000d0d7808 */ /* 0x000ff60004800000 */
[----:B------:R-:W-:Y:S01]  /*1b1c0*/  @P6 LOP3.LUT R219, R219, 0x20, RZ, 0xfc, !PT ;  /* 0x00000020dbdb6812 */ /* 0x000fe200078efcff */
[----:B-1----:R-:W-:Y:S03]  /*1b1d0*/  FFMA.FTZ R14, R5, -R224, R14 ;  /* 0x800000e0050e7223 */ /* 0x002fe6000001000e */
[----:B------:R-:W-:Y:S01]  /*1b1e0*/  LOP3.LUT P6, RZ, R219, 0x2, RZ, 0xc0, !PT ;  /* 0x00000002dbff7812 */ /* 0x000fe200078cc0ff */
[--C-:B------:R-:W-:Y:S01]  /*1b1f0*/  IMAD.IADD R5, R225, 0x1, -R2.reuse ;  /* 0x00000001e1057824 */ /* 0x100fe200078e0a02 */
[----:B------:R-:W-:Y:S01]  /*1b200*/  LOP3.LUT R219, R219, 0xffffffbf, RZ, 0xc0, !PT ;  /* 0xffffffbfdbdb7812 */ /* 0x000fe200078ec0ff */
[----:B------:R-:W-:Y:S03]  /*1b210*/  IMAD.IADD R2, R229, 0x1, -R2 ;  /* 0x00000001e5027824 */ /* 0x000fe600078e0a02 */
[----:B------:R-:W-:Y:S04]  /*1b220*/  IABS R5, R5 ;  /* 0x0000000500057213 */ /* 0x000fe80000000000 */
[----:B------:R1:W3:Y:S03]  /*1b230*/  I2F R4, R5 ;  /* 0x0000000500047306 */ /* 0x0002e60000201400 */
[----:B------:R-:W-:Y:S04]  /*1b240*/  @P6 LOP3.LUT R219, R219, 0x40, RZ, 0xfc, !PT ;  /* 0x00000040dbdb6812 */ /* 0x000fe800078efcff */
[C---:B------:R-:W-:Y:S02]  /*1b250*/  LOP3.LUT P6, RZ, R219.reuse, 0x4, RZ, 0xc0, !PT ;  /* 0x00000004dbff7812 */ /* 0x040fe400078cc0ff */
[----:B------:R-:W-:Y:S11]  /*1b260*/  LOP3.LUT R219, R219, 0xffffff7f, RZ, 0xc0, !PT ;  /* 0xffffff7fdbdb7812 */ /* 0x000ff600078ec0ff */
[----:B------:R-:W-:Y:S02]  /*1b270*/  @P6 LOP3.LUT R219, R219, 0x80, RZ, 0xfc, !PT ;  /* 0x00000080dbdb6812 */ /* 0x000fe400078efcff */
[----:B-1----:R-:W-:Y:S01]  /*1b280*/  IABS R5, R6 ;  /* 0x0000000600057213 */ /* 0x002fe20000000000 */
[----:B---3--:R-:W-:Y:S01]  /*1b290*/  FFMA.FTZ R16, R4, -R224, R16 ;  /* 0x800000e004107223 */ /* 0x008fe20000010010 */
[----:B------:R-:W-:Y:S02]  /*1b2a0*/  IADD3 R4, R0, 0x19, RZ ;  /* 0x0000001900047810 */ /* 0x000fe40007ffe0ff */
[----:B------:R-:W-:Y:S02]  /*1b2b0*/  IABS R6, R2 ;  /* 0x0000000200067213 */ /* 0x000fe40000000000 */
[----:B------:R-:W1:Y:S01]  /*1b2c0*/  I2F R5, R5 ;  /* 0x0000000500057306 */ /* 0x000e620000201400 */
[--C-:B------:R-:W-:Y:S01]  /*1b2d0*/  IMAD.IADD R2, R229, 0x1, -R4.reuse ;  /* 0x00000001e5027824 */ /* 0x100fe200078e0a04 */
[----:B------:R-:W-:Y:S02]  /*1b2e0*/  FSEL R16, R16, -INF , !P0 ;  /* 0xff80000010107808 */ /* 0x000fe40004000000 */
[C---:B------:R-:W-:Y:S02]  /*1b2f0*/  ISETP.GE.AND P0, PT, R4.reuse, R228, PT ;  /* 0x000000e40400720c */ /* 0x040fe40003f06270 */
[----:B------:R-:W-:Y:S02]  /*1b300*/  IABS R2, R2 ;  /* 0x0000000200027213 */ /* 0x000fe40000000000 */
[C---:B------:R-:W-:Y:S02]  /*1b310*/  ISETP.GE.AND P5, PT, R4.reuse, R227, PT ;  /* 0x000000e30400720c */ /* 0x040fe40003fa6270 */
[----:B------:R-:W3:Y:S01]  /*1b320*/  I2F R6, R6 ;  /* 0x0000000600067306 */ /* 0x000ee20000201400 */
[C---:B------:R-:W-:Y:S02]  /*1b330*/  ISETP.GE.OR P0, PT, R4.reuse, R231, !P0 ;  /* 0x000000e70400720c */ /* 0x040fe40004706670 */
[----:B------:R-:W-:Y:S02]  /*1b340*/  ISETP.GE.OR P5, PT, R4, R230, !P5 ;  /* 0x000000e60400720c */ /* 0x000fe40006fa6670 */
[C---:B------:R-:W-:Y:S02]  /*1b350*/  LOP3.LUT P6, RZ, R219.reuse, 0x8, RZ, 0xc0, !PT ;  /* 0x00000008dbff7812 */ /* 0x040fe400078cc0ff */
[----:B------:R-:W-:Y:S01]  /*1b360*/  LOP3.LUT R219, R219, 0xfffffeff, RZ, 0xc0, !PT ;  /* 0xfffffeffdbdb7812 */ /* 0x000fe200078ec0ff */
[-C--:B-1----:R-:W-:Y:S02]  /*1b370*/  FFMA.FTZ R15, R5, -R224.reuse, R15 ;  /* 0x800000e0050f7223 */ /* 0x082fe4000001000f */
[----:B------:R-:W-:Y:S08]  /*1b380*/  IMAD.IADD R5, R225, 0x1, -R4 ;  /* 0x00000001e1057824 */ /* 0x000ff000078e0a04 */
[----:B------:R-:W-:Y:S02]  /*1b390*/  @P6 LOP3.LUT R219, R219, 0x100, RZ, 0xfc, !PT ;  /* 0x00000100dbdb6812 */ /* 0x000fe400078efcff */
[----:B------:R-:W-:Y:S02]  /*1b3a0*/  IABS R5, R5 ;  /* 0x0000000500057213 */ /* 0x000fe40000000000 */
[----:B------:R-:W-:Y:S01]  /*1b3b0*/  LOP3.LUT P6, RZ, R219, 0x10, RZ, 0xc0, !PT ;  /* 0x00000010dbff7812 */ /* 0x000fe200078cc0ff */
[-C--:B---3--:R-:W-:Y:S03]  /*1b3c0*/  FFMA.FTZ R18, R6, -R224.reuse, R18 ;  /* 0x800000e006127223 */ /* 0x088fe60000010012 */
[----:B------:R-:W1:Y:S01]  /*1b3d0*/  I2F R5, R5 ;  /* 0x0000000500057306 */ /* 0x000e620000201400 */
[----:B------:R-:W-:Y:S02]  /*1b3e0*/  FSEL R7, R7, -INF , !P6 ;  /* 0xff80000007077808 */ /* 0x000fe40007000000 */
[C---:B------:R-:W-:Y:S04]  /*1b3f0*/  LOP3.LUT P6, RZ, R219.reuse, 0x100, RZ, 0xc0, !PT ;  /* 0x00000100dbff7812 */ /* 0x040fe800078cc0ff */
[----:B------:R-:W-:Y:S02]  /*1b400*/  FSEL R10, R10, -INF , !P6 ;  /* 0xff8000000a0a7808 */ /* 0x000fe40007000000 */
[----:B------:R-:W-:Y:S04]  /*1b410*/  LOP3.LUT P6, RZ, R219, 0x80, RZ, 0xc0, !PT ;  /* 0x00000080dbff7812 */ /* 0x000fe800078cc0ff */
[----:B------:R-:W-:Y:S02]  /*1b420*/  FSEL R11, R11, -INF , !P6 ;  /* 0xff8000000b0b7808 */ /* 0x000fe40007000000 */
[C---:B------:R-:W-:Y:S04]  /*1b430*/  LOP3.LUT P6, RZ, R219.reuse, 0x40, RZ, 0xc0, !PT ;  /* 0x00000040dbff7812 */ /* 0x040fe800078cc0ff */
[----:B------:R-:W-:Y:S02]  /*1b440*/  FSEL R14, R14, -INF , !P6 ;  /* 0xff8000000e0e7808 */ /* 0x000fe40007000000 */
[----:B------:R-:W-:Y:S01]  /*1b450*/  LOP3.LUT P6, RZ, R219, 0x20, RZ, 0xc0, !PT ;  /* 0x00000020dbff7812 */ /* 0x000fe200078cc0ff */
[-C--:B-1----:R-:W-:Y:S03]  /*1b460*/  FFMA.FTZ R17, R5, -R224.reuse, R17 ;  /* 0x800000e005117223 */ /* 0x082fe60000010011 */
[----:B------:R-:W-:Y:S01]  /*1b470*/  FSEL R18, R18, -INF , !P6 ;  /* 0xff80000012127808 */ /* 0x000fe20007000000 */
[----:B------:R1:W3:Y:S01]  /*1b480*/  I2F R5, R2 ;  /* 0x0000000200057306 */ /* 0x0002e20000201400 */
[----:B------:R-:W-:Y:S02]  /*1b490*/  FSEL R17, R17, -INF , !P0 ;  /* 0xff80000011117808 */ /* 0x000fe40004000000 */
[----:B-1----:R-:W-:Y:S01]  /*1b4a0*/  IADD3 R2, R0, 0x20, RZ ;  /* 0x0000002000027810 */ /* 0x002fe20007ffe0ff */
[----:B---3--:R-:W-:Y:S03]  /*1b4b0*/  FFMA.FTZ R19, R5, -R224, R19 ;  /* 0x800000e005137223 */ /* 0x008fe60000010013 */
[C---:B------:R-:W-:Y:S01]  /*1b4c0*/  ISETP.GE.AND P0, PT, R2.reuse, R228, PT ;  /* 0x000000e40200720c */ /* 0x040fe20003f06270 */
[--C-:B------:R-:W-:Y:S01]  /*1b4d0*/  IMAD.IADD R5, R225, 0x1, -R2.reuse ;  /* 0x00000001e1057824 */ /* 0x100fe200078e0a02 */
[C---:B------:R-:W-:Y:S01]  /*1b4e0*/  ISETP.GE.AND P4, PT, R2.reuse, R227, PT ;  /* 0x000000e30200720c */ /* 0x040fe20003f86270 */
[----:B------:R-:W-:Y:S01]  /*1b4f0*/  IMAD.IADD R4, R229, 0x1, -R2 ;  /* 0x00000001e5047824 */ /* 0x000fe200078e0a02 */
[C---:B------:R-:W-:Y:S02]  /*1b500*/  ISETP.GE.OR P0, PT, R2.reuse, R231, !P0 ;  /* 0x000000e70200720c */ /* 0x040fe40004706670 */
[----:B------:R-:W-:Y:S02]  /*1b510*/  IABS R5, R5 ;  /* 0x0000000500057213 */ /* 0x000fe40000000000 */
[----:B------:R-:W-:Y:S02]  /*1b520*/  IABS R4, R4 ;  /* 0x0000000400047213 */ /* 0x000fe40000000000 */
[----:B------:R-:W-:Y:S02]  /*1b530*/  ISETP.GE.OR P4, PT, R2, R230, !P4 ;  /* 0x000000e60200720c */ /* 0x000fe40006786670 */
[----:B------:R-:W1:Y:S01]  /*1b540*/  I2F R5, R5 ;  /* 0x0000000500057306 */ /* 0x000e620000201400 */
[----:B------:R-:W-:Y:S09]  /*1b550*/  FSEL R19, R19, -INF , !P5 ;  /* 0xff80000013137808 */ /* 0x000ff20006800000 */
[----:B------:R-:W3:Y:S01]  /*1b560*/  I2F R4, R4 ;  /* 0x0000000400047306 */ /* 0x000ee20000201400 */
[----:B-1----:R-:W-:Y:S01]  /*1b570*/  FFMA.FTZ R20, R5, -R224, R20 ;  /* 0x800000e005147223 */ /* 0x002fe20000010014 */
[----:B------:R-:W-:Y:S04]  /*1b580*/  IADD3 R5, R0, 0x21, RZ ;  /* 0x0000002100057810 */ /* 0x000fe80007ffe0ff */
[----:B------:R-:W-:Y:S01]  /*1b590*/  FSEL R20, R20, -INF , !P0 ;  /* 0xff80000014147808 */ /* 0x000fe20004000000 */
[--C-:B------:R-:W-:Y:S01]  /*1b5a0*/  IMAD.IADD R6, R225, 0x1, -R5.reuse ;  /* 0x00000001e1067824 */ /* 0x100fe200078e0a05 */
[----:B------:R-:W-:Y:S01]  /*1b5b0*/  ISETP.GE.AND P3, PT, R5, R227, PT ;  /* 0x000000e30500720c */ /* 0x000fe20003f66270 */
[----:B------:R-:W-:Y:S01]  /*1b5c0*/  IMAD.IADD R2, R229, 0x1, -R5 ;  /* 0x00000001e5027824 */ /* 0x000fe200078e0a05 */
[C---:B------:R-:W-:Y:S01]  /*1b5d0*/  ISETP.GE.AND P0, PT, R5.reuse, R228, PT ;  /* 0x000000e40500720c */ /* 0x040fe20003f06270 */
[----:B---3--:R-:W-:Y:S01]  /*1b5e0*/  FFMA.FTZ R22, R4, -R224, R22 ;  /* 0x800000e004167223 */ /* 0x008fe20000010016 */
[----:B------:R-:W-:Y:S02]  /*1b5f0*/  IABS R6, R6 ;  /* 0x0000000600067213 */ /* 0x000fe40000000000 */
[----:B------:R-:W-:Y:S02]  /*1b600*/  IADD3 R4, R0, 0x28, RZ ;  /* 0x0000002800047810 */ /* 0x000fe40007ffe0ff */
[----:B------:R-:W-:Y:S02]  /*1b610*/  IABS R2, R2 ;  /* 0x0000000200027213 */ /* 0x000fe40000000000 */
[----:B------:R-:W1:Y:S01]  /*1b620*/  I2F R6, R6 ;  /* 0x0000000600067306 */ /* 0x000e620000201400 */
[CC--:B------:R-:W-:Y:S02]  /*1b630*/  ISETP.GE.OR P3, PT, R5.reuse, R230.reuse, !P3 ;  /* 0x000000e60500720c */ /* 0x0c0fe40005f66670 */
[----:B------:R-:W-:Y:S01]  /*1b640*/  ISETP.GE.OR P0, PT, R5, R231, !P0 ;  /* 0x000000e70500720c */ /* 0x000fe20004706670 */
[--C-:B------:R-:W-:Y:S01]  /*1b650*/  IMAD.IADD R5, R229, 0x1, -R4.reuse ;  /* 0x00000001e5057824 */ /* 0x100fe200078e0a04 */
[----:B------:R-:W-:Y:S02]  /*1b660*/  ISETP.GE.AND P2, PT, R4, R227, PT ;  /* 0x000000e30400720c */ /* 0x000fe40003f46270 */
[----:B------:R-:W-:Y:S02]  /*1b670*/  FSEL R22, R22, -INF , !P4 ;  /* 0xff80000016167808 */ /* 0x000fe40006000000 */
[----:B------:R-:W-:Y:S01]  /*1b680*/  IABS R5, R5 ;  /* 0x0000000500057213 */ /* 0x000fe20000000000 */
[----:B------:R-:W3:Y:S01]  /*1b690*/  I2F R2, R2 ;  /* 0x0000000200027306 */ /* 0x000ee20000201400 */
[----:B------:R-:W-:Y:S09]  /*1b6a0*/  ISETP.GE.OR P2, PT, R4, R230, !P2 ;  /* 0x000000e60400720c */ /* 0x000ff20005746670 */
[----:B------:R-:W4:Y:S01]  /*1b6b0*/  I2F R5, R5 ;  /* 0x0000000500057306 */ /* 0x000f220000201400 */
[----:B-1----:R-:W-:Y:S02]  /*1b6c0*/  FFMA.FTZ R21, R6, -R224, R21 ;  /* 0x800000e006157223 */ /* 0x002fe40000010015 */
[----:B------:R-:W-:Y:S03]  /*1b6d0*/  IMAD.IADD R6, R225, 0x1, -R4 ;  /* 0x00000001e1067824 */ /* 0x000fe600078e0a04 */
[----:B------:R-:W-:Y:S02]  /*1b6e0*/  FSEL R21, R21, -INF , !P0 ;  /* 0xff80000015157808 */ /* 0x000fe40004000000 */
[----:B------:R-:W-:Y:S02]  /*1b6f0*/  IABS R6, R6 ;  /* 0x0000000600067213 */ /* 0x000fe40000000000 */
[----:B------:R-:W-:Y:S01]  /*1b700*/  ISETP.GE.AND P0, PT, R4, R228, PT ;  /* 0x000000e40400720c */ /* 0x000fe20003f06270 */
[-C--:B---3--:R-:W-:Y:S01]  /*1b710*/  FFMA.FTZ R23, R2, -R224.reuse, R23 ;  /* 0x800000e002177223 */ /* 0x088fe20000010017 */
[----:B------:R-:W-:Y:S02]  /*1b720*/  IADD3 R2, R0, 0x29, RZ ;  /* 0x0000002900027810 */ /* 0x000fe40007ffe0ff */
[----:B------:R-:W1:Y:S01]  /*1b730*/  I2F R6, R6 ;  /* 0x0000000600067306 */ /* 0x000e620000201400 */
[----:B------:R-:W-:Y:S02]  /*1b740*/  ISETP.GE.OR P0, PT, R4, R231, !P0 ;  /* 0x000000e70400720c */ /* 0x000fe40004706670 */
[----:B------:R-:W-:Y:S01]  /*1b750*/  IMAD.IADD R4, R229, 0x1, -R2 ;  /* 0x00000001e5047824 */ /* 0x000fe200078e0a02 */
[C---:B------:R-:W-:Y:S02]  /*1b760*/  ISETP.GE.AND P1, PT, R2.reuse, R227, PT ;  /* 0x000000e30200720c */ /* 0x040fe40003f26270 */
[----:B------:R-:W-:Y:S01]  /*1b770*/  FSEL R23, R23, -INF , !P3 ;  /* 0xff80000017177808 */ /* 0x000fe20005800000 */
[----:B----4-:R-:W-:Y:S01]  /*1b780*/  FFMA.FTZ R26, R5, -R224, R26 ;  /* 0x800000e0051a7223 */ /* 0x010fe2000001001a */
[----:B------:R-:W-:Y:S02]  /*1b790*/  IABS R4, R4 ;  /* 0x0000000400047213 */ /* 0x000fe40000000000 */
[----:B------:R-:W-:Y:S02]  /*1b7a0*/  ISETP.GE.OR P1, PT, R2, R230, !P1 ;  /* 0x000000e60200720c */ /* 0x000fe40004f26670 */
[----:B------:R-:W-:Y:S02]  /*1b7b0*/  FSEL R26, R26, -INF , !P2 ;  /* 0xff8000001a1a7808 */ /* 0x000fe40005000000 */
[----:B------:R-:W3:Y:S01]  /*1b7c0*/  I2F R4, R4 ;  /* 0x0000000400047306 */ /* 0x000ee20000201400 */
[----:B-1----:R-:W-:Y:S02]  /*1b7d0*/  FFMA.FTZ R24, R6, -R224, R24 ;  /* 0x800000e006187223 */ /* 0x002fe40000010018 */
[----:B------:R-:W-:Y:S03]  /*1b7e0*/  IMAD.IADD R6, R225, 0x1, -R2 ;  /* 0x00000001e1067824 */ /* 0x000fe600078e0a02 */
[----:B------:R-:W-:Y:S02]  /*1b7f0*/  FSEL R24, R24, -INF , !P0 ;  /* 0xff80000018187808 */ /* 0x000fe40004000000 */
[----:B------:R-:W-:Y:S02]  /*1b800*/  IABS R6, R6 ;  /* 0x0000000600067213 */ /* 0x000fe40000000000 */
[----:B------:R-:W-:Y:S04]  /*1b810*/  ISETP.GE.AND P0, PT, R2, R228, PT ;  /* 0x000000e40200720c */ /* 0x000fe80003f06270 */
[----:B------:R-:W1:Y:S01]  /*1b820*/  I2F R6, R6 ;  /* 0x0000000600067306 */ /* 0x000e620000201400 */
[-C--:B---3--:R-:W-:Y:S01]  /*1b830*/  FFMA.FTZ R27, R4, -R224.reuse, R27 ;  /* 0x800000e0041b7223 */ /* 0x088fe2000001001b */
[----:B------:R-:W-:Y:S04]  /*1b840*/  ISETP.GE.OR P0, PT, R2, R231, !P0 ;  /* 0x000000e70200720c */ /* 0x000fe80004706670 */
[----:B------:R-:W-:Y:S01]  /*1b850*/  FSEL R27, R27, -INF , !P1 ;  /* 0xff8000001b1b7808 */ /* 0x000fe20004800000 */
[----:B-1----:R-:W-:Y:S01]  /*1b860*/  FFMA.FTZ R25, R6, -R224, R25 ;  /* 0x800000e006197223 */ /* 0x002fe20000010019 */
[----:B------:R-:W-:Y:S04]  /*1b870*/  IADD3 R6, R0, 0x30, RZ ;  /* 0x0000003000067810 */ /* 0x000fe80007ffe0ff */
[----:B------:R-:W-:Y:S01]  /*1b880*/  FSEL R25, R25, -INF , !P0 ;  /* 0xff80000019197808 */ /* 0x000fe20004000000 */
[--C-:B------:R-:W-:Y:S01]  /*1b890*/  IMAD.IADD R5, R225, 0x1, -R6.reuse ;  /* 0x00000001e1057824 */ /* 0x100fe200078e0a06 */
[C---:B------:R-:W-:Y:S01]  /*1b8a0*/  ISETP.GE.AND P0, PT, R6.reuse, R228, PT ;  /* 0x000000e40600720c */ /* 0x040fe20003f06270 */
[----:B------:R-:W-:Y:S03]  /*1b8b0*/  IMAD.IADD R2, R229, 0x1, -R6 ;  /* 0x00000001e5027824 */ /* 0x000fe600078e0a06 */
[----:B------:R-:W-:Y:S02]  /*1b8c0*/  IABS R5, R5 ;  /* 0x0000000500057213 */ /* 0x000fe40000000000 */
[----:B------:R-:W-:Y:S02]  /*1b8d0*/  IABS R2, R2 ;  /* 0x0000000200027213 */ /* 0x000fe40000000000 */
[----:B------:R-:W-:Y:S02]  /*1b8e0*/  ISETP.GE.OR P0, PT, R6, R231, !P0 ;  /* 0x000000e70600720c */ /* 0x000fe40004706670 */
[----:B------:R-:W1:Y:S10]  /*1b8f0*/  I2F R5, R5 ;  /* 0x0000000500057306 */ /* 0x000e740000201400 */
[----:B------:R-:W3:Y:S01]  /*1b900*/  I2F R2, R2 ;  /* 0x0000000200027306 */ /* 0x000ee20000201400 */
[----:B-1----:R-:W-:Y:S01]  /*1b910*/  FFMA.FTZ R28, R5, -R224, R28 ;  /* 0x800000e0051c7223 */ /* 0x002fe2000001001c */
[----:B------:R-:W-:Y:S04]  /*1b920*/  IADD3 R5, R0, 0x31, RZ ;  /* 0x0000003100057810 */ /* 0x000fe80007ffe0ff */
[----:B------:R-:W-:Y:S01]  /*1b930*/  FSEL R28, R28, -INF , !P0 ;  /* 0xff8000001c1c7808 */ /* 0x000fe20004000000 */
[--C-:B------:R-:W-:Y:S01]  /*1b940*/  IMAD.IADD R4, R225, 0x1, -R5.reuse ;  /* 0x00000001e1047824 */ /* 0x100fe200078e0a05 */
[C---:B------:R-:W-:Y:S02]  /*1b950*/  ISETP.GE.AND P6, PT, R5.reuse, R227, PT ;  /* 0x000000e30500720c */ /* 0x040fe40003fc6270 */
[C---:B------:R-:W-:Y:S01]  /*1b960*/  ISETP.GE.AND P0, PT, R5.reuse, R228, PT ;  /* 0x000000e40500720c */ /* 0x040fe20003f06270 */
[----:B---3--:R-:W-:Y:S01]  /*1b970*/  FFMA.FTZ R30, R2, -R224, R30 ;  /* 0x800000e0021e7223 */ /* 0x008fe2000001001e */
[----:B------:R-:W-:Y:S02]  /*1b980*/  IABS R4, R4 ;  /* 0x0000000400047213 */ /* 0x000fe40000000000 */
[C---:B------:R-:W-:Y:S02]  /*1b990*/  ISETP.GE.OR P6, PT, R5.reuse, R230, !P6 ;  /* 0x000000e60500720c */ /* 0x040fe400077c6670 */
[----:B------:R-:W-:Y:S01]  /*1b9a0*/  ISETP.GE.OR P0, PT, R5, R231, !P0 ;  /* 0x000000e70500720c */ /* 0x000fe20004706670 */
[----:B------:R-:W-:Y:S01]  /*1b9b0*/  IMAD.IADD R5, R229, 0x1, -R5 ;  /* 0x00000001e5057824 */ /* 0x000fe200078e0a05 */
[----:B------:R-:W1:Y:S02]  /*1b9c0*/  I2F R4, R4 ;  /* 0x0000000400047306 */ /* 0x000e640000201400 */
[----:B-1----:R-:W-:Y:S01]  /*1b9d0*/  FFMA.FTZ R29, R4, -R224, R29 ;  /* 0x800000e0041d7223 */ /* 0x002fe2000001001d */
[----:B------:R-:W-:Y:S04]  /*1b9e0*/  IADD3 R4, R0, 0x38, RZ ;  /* 0x0000003800047810 */ /* 0x000fe80007ffe0ff */
[----:B------:R-:W-:Y:S01]  /*1b9f0*/  FSEL R29, R29, -INF , !P0 ;  /* 0xff8000001d1d7808 */ /* 0x000fe20004000000 */
[--C-:B------:R-:W-:Y:S01]  /*1ba00*/  IMAD.IADD R2, R225, 0x1, -R4.reuse ;  /* 0x00000001e1027824 */ /* 0x100fe200078e0a04 */
[C---:B------:R-:W-:Y:S02]  /*1ba10*/  ISETP.GE.AND P0, PT, R4.reuse, R228, PT ;  /* 0x000000e40400720c */ /* 0x040fe40003f06270 */
[C---:B------:R-:W-:Y:S02]  /*1ba20*/  ISETP.GE.AND P5, PT, R4.reuse, R227, PT ;  /* 0x000000e30400720c */ /* 0x040fe40003fa6270 */
[----:B------:R-:W-:Y:S02]  /*1ba30*/  IABS R2, R2 ;  /* 0x0000000200027213 */ /* 0x000fe40000000000 */
[C---:B------:R-:W-:Y:S02]  /*1ba40*/  ISETP.GE.OR P0, PT, R4.reuse, R231, !P0 ;  /* 0x000000e70400720c */ /* 0x040fe40004706670 */
[----:B------:R-:W-:Y:S01]  /*1ba50*/  ISETP.GE.OR P5, PT, R4, R230, !P5 ;  /* 0x000000e60400720c */ /* 0x000fe20006fa6670 */
[----:B------:R-:W-:Y:S01]  /*1ba60*/  IMAD.IADD R4, R229, 0x1, -R4 ;  /* 0x00000001e5047824 */ /* 0x000fe200078e0a04 */
[----:B------:R-:W1:Y:S04]  /*1ba70*/  I2F R2, R2 ;  /* 0x0000000200027306 */ /* 0x000e680000201400 */
[----:B------:R-:W-:Y:S06]  /*1ba80*/  IABS R4, R4 ;  /* 0x0000000400047213 */ /* 0x000fec0000000000 */
[----:B------:R-:W3:Y:S01]  /*1ba90*/  I2F R4, R4 ;  /* 0x0000000400047306 */ /* 0x000ee20000201400 */
[----:B-1----:R-:W-:Y:S01]  /*1baa0*/  FFMA.FTZ R32, R2, -R224, R32 ;  /* 0x800000e002207223 */ /* 0x002fe20000010020 */
[----:B------:R-:W-:Y:S04]  /*1bab0*/  IADD3 R2, R0, 0x39, RZ ;  /* 0x0000003900027810 */ /* 0x000fe80007ffe0ff */
[----:B------:R-:W-:Y:S01]  /*1bac0*/  FSEL R32, R32, -INF , !P0 ;  /* 0xff80000020207808 */ /* 0x000fe20004000000 */
[----:B------:R-:W-:Y:S01]  /*1bad0*/  IMAD.IADD R0, R225, 0x1, -R2 ;  /* 0x00000001e1007824 */ /* 0x000fe200078e0a02 */
[C---:B------:R-:W-:Y:S02]  /*1bae0*/  ISETP.GE.AND P0, PT, R2.reuse, R228, PT ;  /* 0x000000e40200720c */ /* 0x040fe40003f06270 */
[----:B------:R-:W-:Y:S01]  /*1baf0*/  ISETP.GE.AND P4, PT, R2, R227, PT ;  /* 0x000000e30200720c */ /* 0x000fe20003f86270 */
[----:B---3--:R-:W-:Y:S01]  /*1bb00*/  FFMA.FTZ R34, R4, -R224, R34 ;  /* 0x800000e004227223 */ /* 0x008fe20000010022 */
[----:B------:R-:W-:Y:S02]  /*1bb10*/  IABS R0, R0 ;  /* 0x0000000000007213 */ /* 0x000fe40000000000 */
[C---:B------:R-:W-:Y:S02]  /*1bb20*/  ISETP.GE.OR P0, PT, R2.reuse, R231, !P0 ;  /* 0x000000e70200720c */ /* 0x040fe40004706670 */
[----:B------:R-:W-:Y:S02]  /*1bb30*/  ISETP.GE.OR P4, PT, R2, R230, !P4 ;  /* 0x000000e60200720c */ /* 0x000fe40006786670 */
[----:B------:R-:W1:Y:S01]  /*1bb40*/  I2F R0, R0 ;  /* 0x0000000000007306 */ /* 0x000e620000201400 */
[----:B------:R-:W-:Y:S01]  /*1bb50*/  FSEL R34, R34, -INF , !P5 ;  /* 0xff80000022227808 */ /* 0x000fe20006800000 */
[----:B-1----:R-:W-:Y:S01]  /*1bb60*/  FFMA.FTZ R33, R0, -R224, R33 ;  /* 0x800000e000217223 */ /* 0x002fe20000010021 */
[----:B------:R-:W-:Y:S04]  /*1bb70*/  FMNMX.FTZ R0, R139, R3, !PT ;  /* 0x000000038b007209 */ /* 0x000fe80007810000 */
[----:B------:R-:W-:Y:S02]  /*1bb80*/  FMNMX.FTZ R0, R135, R0, !PT ;  /* 0x0000000087007209 */ /* 0x000fe40007810000 */
[----:B------:R-:W-:Y:S02]  /*1bb90*/  FSEL R33, R33, -INF , !P0 ;  /* 0xff80000021217808 */ /* 0x000fe40004000000 */
[----:B------:R-:W-:Y:S02]  /*1bba0*/  FMNMX.FTZ R0, R8, R0, !PT ;  /* 0x0000000008007209 */ /* 0x000fe40007810000 */
[----:B------:R-:W-:Y:S02]  /*1bbb0*/  LOP3.LUT P0, RZ, R219, 0x1, RZ, 0xc0, !PT ;  /* 0x00000001dbff7812 */ /* 0x000fe4000780c0ff */
[----:B------:R-:W-:Y:S02]  /*1bbc0*/  FMNMX.FTZ R0, R9, R0, !PT ;  /* 0x0000000009007209 */ /* 0x000fe40007810000 */
[----:B------:R-:W-:Y:S02]  /*1bbd0*/  FSEL R15, R15, -INF , !P0 ;  /* 0xff8000000f0f7808 */ /* 0x000fe40004000000 */
[----:B------:R-:W-:Y:S02]  /*1bbe0*/  FMNMX.FTZ R0, R12, R0, !PT ;  /* 0x000000000c007209 */ /* 0x000fe40007810000 */
[C---:B------:R-:W-:Y:S02]  /*1bbf0*/  ISETP.GE.AND P0, PT, R6.reuse, R227, PT ;  /* 0x000000e30600720c */ /* 0x040fe40003f06270 */
[----:B------:R-:W-:Y:S02]  /*1bc00*/  FMNMX.FTZ R0, R13, R0, !PT ;  /* 0x000000000d007209 */ /* 0x000fe40007810000 */
[----:B------:R-:W-:Y:S02]  /*1bc10*/  ISETP.GE.OR P0, PT, R6, R230, !P0 ;  /* 0x000000e60600720c */ /* 0x000fe40004706670 */
[----:B------:R-:W-:Y:S02]  /*1bc20*/  FMNMX.FTZ R133, R16, R0, !PT ;  /* 0x0000000010857209 */ /* 0x000fe40007810000 */
[----:B------:R-:W-:Y:S01]  /*1bc30*/  IABS R0, R5 ;  /* 0x0000000500007213 */ /* 0x000fe20000000000 */
[----:B------:R-:W-:Y:S01]  /*1bc40*/  IMAD.IADD R5, R229, 0x1, -R2 ;  /* 0x00000001e5057824 */ /* 0x000fe200078e0a02 */
[----:B------:R-:W-:Y:S02]  /*1bc50*/  FMNMX.FTZ R133, R17, R133, !PT ;  /* 0x0000008511857209 */ /* 0x000fe40007810000 */
[----:B------:R-:W-:Y:S02]  /*1bc60*/  P2R R6, PR, RZ, 0x1 ;  /* 0x00000001ff067803 */ /* 0x000fe40000000000 */
[----:B------:R-:W-:Y:S01]  /*1bc70*/  FMNMX.FTZ R133, R20, R133, !PT ;  /* 0x0000008514857209 */ /* 0x000fe20007810000 */
[----:B------:R-:W1:Y:S01]  /*1bc80*/  I2F R0, R0 ;  /* 0x0000000000007306 */ /* 0x000e620000201400 */
[----:B------:R-:W-:Y:S02]  /*1bc90*/  ISETP.NE.AND P3, PT, R6, RZ, PT ;  /* 0x000000ff0600720c */ /* 0x000fe40003f65270 */
[----:B------:R-:W-:Y:S02]  /*1bca0*/  FMNMX.FTZ R133, R21, R133, !PT ;  /* 0x0000008515857209 */ /* 0x000fe40007810000 */
[----:B------:R-:W-:Y:S02]  /*1bcb0*/  FSEL R30, R30, -INF , !P3 ;  /* 0xff8000001e1e7808 */ /* 0x000fe40005800000 */
[----:B------:R-:W-:Y:S04]  /*1bcc0*/  FMNMX.FTZ R133, R24, R133, !PT ;  /* 0x0000008518857209 */ /* 0x000fe80007810000 */
[----:B------:R-:W-:Y:S04]  /*1bcd0*/  FMNMX.FTZ R133, R25, R133, !PT ;  /* 0x0000008519857209 */ /* 0x000fe80007810000 */
[----:B------:R-:W-:Y:S04]  /*1bce0*/  FMNMX.FTZ R133, R28, R133, !PT ;  /* 0x000000851c857209 */ /* 0x000fe80007810000 */
[----:B------:R-:W-:Y:S04]  /*1bcf0*/  FMNMX.FTZ R133, R29, R133, !PT ;  /* 0x000000851d857209 */ /* 0x000fe80007810000 */
[----:B------:R-:W-:Y:S01]  /*1bd00*/  FMNMX.FTZ R133, R32, R133, !PT ;  /* 0x0000008520857209 */ /* 0x000fe20007810000 */
[----:B-1----:R-:W-:Y:S03]  /*1bd10*/  FFMA.FTZ R31, R0, -R224, R31 ;  /* 0x800000e0001f7223 */ /* 0x002fe6000001001f */
[----:B------:R-:W-:Y:S02]  /*1bd20*/  FMNMX.FTZ R133, R33, R133, !PT ;  /* 0x0000008521857209 */ /* 0x000fe40007810000 */
[----:B------:R-:W-:Y:S03]  /*1bd30*/  FSEL R31, R31, -INF , !P6 ;  /* 0xff8000001f1f7808 */ /* 0x000fe60007000000 */
[----:B------:R-:W1:Y:S02]  /*1bd40*/  SHFL.BFLY PT, R0, R133, 0x2, 0x1f ;  /* 0x0c401f0085007f89 */ /* 0x000e6400000e0000 */
[----:B-1----:R-:W-:Y:S06]  /*1bd50*/  FMNMX.FTZ R133, R133, R0, !PT ;  /* 0x0000000085857209 */ /* 0x002fec0007810000 */
[----:B------:R-:W3:Y:S04]  /*1bd60*/  LD.E R0, [R136.64+0xdc] ;  /* 0x0000dc0488007980 */ /* 0x000ee8000c101900 */
[----:B------:R-:W1:Y:S02]  /*1bd70*/  SHFL.BFLY PT, R4, R133, 0x1, 0x1f ;  /* 0x0c201f0085047f89 */ /* 0x000e6400000e0000 */
[----:B-1----:R-:W-:Y:S02]  /*1bd80*/  FMNMX.FTZ R133, R133, R4, !PT ;  /* 0x0000000485857209 */ /* 0x002fe40007810000 */
[----:B------:R-:W-:Y:S02]  /*1bd90*/  FMNMX.FTZ R4, R138, R134, !PT ;  /* 0x000000868a047209 */ /* 0x000fe40007810000 */
[----:B------:R-:W-:Y:S02]  /*1bda0*/  FSETP.NEU.FTZ.AND P0, PT, R133, -INF , PT ;  /* 0xff8000008500780b */ /* 0x000fe40003f1d000 */
[----:B------:R-:W-:Y:S04]  /*1bdb0*/  FMNMX.FTZ R4, R7, R4, !PT ;  /* 0x0000000407047209 */ /* 0x000fe80007810000 */
[----:B------:R-:W-:Y:S02]  /*1bdc0*/  FMNMX.FTZ R2, R10, R4, !PT ;  /* 0x000000040a027209 */ /* 0x000fe40007810000 */
[----:B------:R-:W-:Y:S02]  /*1bdd0*/  IABS R4, R5 ;  /* 0x0000000500047213 */ /* 0x000fe40000000000 */
[----:B------:R-:W-:Y:S04]  /*1bde0*/  FMNMX.FTZ R2, R11, R2, !PT ;  /* 0x000000020b027209 */ /* 0x000fe80007810000 */
[----:B------:R-:W-:Y:S01]  /*1bdf0*/  FMNMX.FTZ R2, R14, R2, !PT ;  /* 0x000000020e027209 */ /* 0x000fe20007810000 */
[----:B------:R-:W1:Y:S03]  /*1be00*/  I2F R4, R4 ;  /* 0x0000000400047306 */ /* 0x000e660000201400 */
[----:B------:R-:W-:Y:S04]  /*1be10*/  FMNMX.FTZ R2, R15, R2, !PT ;  /* 0x000000020f027209 */ /* 0x000fe80007810000 */
[----:B------:R-:W-:Y:S04]  /*1be20*/  FMNMX.FTZ R2, R18, R2, !PT ;  /* 0x0000000212027209 */ /* 0x000fe80007810000 */
[----:B------:R-:W-:Y:S04]  /*1be30*/  FMNMX.FTZ R2, R19, R2, !PT ;  /* 0x0000000213027209 */ /* 0x000fe80007810000 */
[----:B------:R-:W-:Y:S04]  /*1be40*/  FMNMX.FTZ R2, R22, R2, !PT ;  /* 0x0000000216027209 */ /* 0x000fe80007810000 */
[----:B------:R-:W-:Y:S04]  /*1be50*/  FMNMX.FTZ R2, R23, R2, !PT ;  /* 0x0000000217027209 */ /* 0x000fe80007810000 */
[----:B------:R-:W-:Y:S01]  /*1be60*/  FMNMX.FTZ R2, R26, R2, !PT ;  /* 0x000000021a027209 */ /* 0x000fe20007810000 */
[----:B-1----:R-:W-:Y:S03]  /*1be70*/  FFMA.FTZ R35, R4, -R224, R35 ;  /* 0x800000e004237223 */ /* 0x002fe60000010023 */
[----:B------:R-:W-:Y:S02]  /*1be80*/  FMNMX.FTZ R4, R27, R2, !PT ;  /* 0x000000021b047209 */ /* 0x000fe40007810000 */
[----:B------:R-:W-:Y:S02]  /*1be90*/  FSEL R2, R133, RZ, P0 ;  /* 0x000000ff85027208 */ /* 0x000fe40000000000 */
[----:B------:R-:W-:Y:S02]  /*1bea0*/  FMNMX.FTZ R4, R30, R4, !PT ;  /* 0x000000041e047209 */ /* 0x000fe40007810000 */
[----:B------:R-:W-:Y:S01]  /*1beb0*/  FSEL R35, R35, -INF , !P4 ;  /* 0xff80000023237808 */ /* 0x000fe20006000000 */
[----:B------:R-:W-:Y:S01]  /*1bec0*/  FADD.FTZ R3, -R2, R3 ;  /* 0x0000000302037221 */ /* 0x000fe20000010100 */
[----:B------:R-:W-:Y:S04]  /*1bed0*/  FMNMX.FTZ R4, R31, R4, !PT ;  /* 0x000000041f047209 */ /* 0x000fe80007810000 */
[----:B------:R-:W-:Y:S04]  /*1bee0*/  FMNMX.FTZ R4, R34, R4, !PT ;  /* 0x0000000422047209 */ /* 0x000fe80007810000 */
[----:B------:R-:W-:Y:S01]  /*1bef0*/  FMNMX.FTZ R132, R35, R4, !PT ;  /* 0x0000000423847209 */ /* 0x000fe20007810000 */
[----:B---3--:R-:W-:Y:S05]  /*1bf00*/  FMUL.FTZ R2, R0, R133 ;  /* 0x0000008500027220 */ /* 0x008fea0000410000 */
[----:B------:R-:W-:Y:S05]  /*1bf10*/  FSEL R2, R2, RZ, P0 ;  /* 0x000000ff02027208 */ /* 0x000fea0000000000 */
[-CC-:B------:R-:W-:Y:S02]  /*1bf20*/  FFMA.FTZ R179, R20, R0.reuse, -R2.reuse ;  /* 0x0000000014b37223 */ /* 0x180fe40000010802 */
[-CC-:B------:R-:W-:Y:S02]  /*1bf30*/  FFMA.FTZ R187, R28, R0.reuse, -R2.reuse ;  /* 0x000000001cbb7223 */ /* 0x180fe40000010802 */
[-CC-:B------:R-:W-:Y:S02]  /*1bf40*/  FFMA.FTZ R191, R32, R0.reuse, -R2.reuse ;  /* 0x0000000020bf7223 */ /* 0x180fe40000010802 */
[-CC-:B------:R-:W-:Y:S02]  /*1bf50*/  FFMA.FTZ R139, R139, R0.reuse, -R2.reuse ;  /* 0x000000008b8b7223 */ /* 0x180fe40000010802 */
[-CC-:B------:R-:W-:Y:S02]  /*1bf60*/  FFMA.FTZ R6, R135, R0.reuse, -R2.reuse ;  /* 0x0000000087067223 */ /* 0x180fe40000010802 */
[-CC-:B------:R-:W-:Y:S02]  /*1bf70*/  FFMA.FTZ R8, R8, R0.reuse, -R2.reuse ;  /* 0x0000000008087223 */ /* 0x180fe40000010802 */
[-CC-:B------:R-:W-:Y:S01]  /*1bf80*/  FFMA.FTZ R9, R9, R0.reuse, -R2.reuse ;  /* 0x0000000009097223 */ /* 0x180fe20000010802 */
[----:B------:R-:W-:Y:S01]  /*1bf90*/  MUFU.EX2 R139, R139 ;  /* 0x0000008b008b7308 */ /* 0x000fe20000000800 */
        /* <DEDUP_REMOVED lines=9> */
[----:B------:R-:W-:Y:S02]  /*1c030*/  FFMA.FTZ R237, R33, R0, -R2 ;  /* 0x0000000021ed7223 */ /* 0x000fe40000010802 */
[----:B------:R-:W1:Y:S01]  /*1c040*/  SHFL.BFLY PT, R2, R132, 0x2, 0x1f ;  /* 0x0c401f0084027f89 */ /* 0x000e6200000e0000 */
[----:B------:R-:W-:Y:S10]  /*1c050*/  MUFU.EX2 R6, R6 ;  /* 0x0000000600067308 */ /* 0x000ff40000000800 */
[----:B------:R-:W-:Y:S10]  /*1c060*/  MUFU.EX2 R172, R13 ;  /* 0x0000000d00ac7308 */ /* 0x000ff40000000800 */
[----:B------:R-:W-:Y:S01]  /*1c070*/  MUFU.EX2 R174, R17 ;  /* 0x0000001100ae7308 */ /* 0x000fe20000000800 */
[----:B-1----:R-:W-:Y:S05]  /*1c080*/  FMNMX.FTZ R132, R132, R2, !PT ;  /* 0x0000000284847209 */ /* 0x002fea0007810000 */
[----:B------:R-:W1:Y:S04]  /*1c090*/  SHFL.BFLY PT, R2, R132, 0x1, 0x1f ;  /* 0x0c201f0084027f89 */ /* 0x000e6800000e0000 */
[----:B------:R-:W-:Y:S10]  /*1c0a0*/  MUFU.EX2 R135, R12 ;  /* 0x0000000c00877308 */ /* 0x000ff40000000800 */
[----:B------:R-:W-:Y:S01]  /*1c0b0*/  MUFU.EX2 R176, R16 ;  /* 0x0000001000b07308 */ /* 0x000fe20000000800 */
[----:B-1----:R-:W-:Y:S04]  /*1c0c0*/  FMNMX.FTZ R132, R132, R2, !PT ;  /* 0x0000000284847209 */ /* 0x002fe80007810000 */
[----:B------:R-:W-:Y:S01]  /*1c0d0*/  FSETP.NEU.FTZ.AND P0, PT, R132, -INF , PT ;  /* 0xff8000008400780b */ /* 0x000fe20003f1d000 */
[----:B------:R-:W-:Y:S03]  /*1c0e0*/  FMUL.FTZ R5, R0, R132 ;  /* 0x0000008400057220 */ /* 0x000fe60000410000 */
[----:B------:R-:W-:Y:S02]  /*1c0f0*/  FSEL R2, R132, RZ, P0 ;  /* 0x000000ff84027208 */ /* 0x000fe40000000000 */
[----:B------:R-:W-:Y:S03]  /*1c100*/  FSEL R5, R5, RZ, P0 ;  /* 0x000000ff05057208 */ /* 0x000fe60000000000 */
[----:B------:R-:W-:Y:S02]  /*1c110*/  FADD.FTZ R4, -R2, R134 ;  /* 0x0000008602047221 */ /* 0x000fe40000010100 */
[-CC-:B------:R-:W-:Y:S01]  /*1c120*/  FFMA.FTZ R2, R138, R0.reuse, -R5.reuse ;  /* 0x000000008a027223 */ /* 0x180fe20000010805 */
[----:B------:R-:W-:Y:S01]  /*1c130*/  MUFU.EX2 R134, R9 ;  /* 0x0000000900867308 */ /* 0x000fe20000000800 */
[-CC-:B------:R-:W-:Y:S02]  /*1c140*/  FFMA.FTZ R7, R7, R0.reuse, -R5.reuse ;  /* 0x0000000007077223 */ /* 0x180fe40000010805 */
[-CC-:B------:R-:W-:Y:S02]  /*1c150*/  FFMA.FTZ R10, R10, R0.reuse, -R5.reuse ;  /* 0x000000000a0a7223 */ /* 0x180fe40000010805 */
[-CC-:B------:R-:W-:Y:S02]  /*1c160*/  FFMA.FTZ R11, R11, R0.reuse, -R5.reuse ;  /* 0x000000000b0b7223 */ /* 0x180fe40000010805 */
[-CC-:B------:R-:W-:Y:S02]  /*1c170*/  FFMA.FTZ R14, R14, R0.reuse, -R5.reuse ;  /* 0x000000000e0e7223 */ /* 0x180fe40000010805 */
[-CC-:B------:R-:W-:Y:S01]  /*1c180*/  FFMA.FTZ R15, R15, R0.reuse, -R5.reuse ;  /* 0x000000000f0f7223 */ /* 0x180fe20000010805 */
[----:B------:R1:W-:Y:S01]  /*1c190*/  MUFU.EX2 R138, R2 ;  /* 0x00000002008a7308 */ /* 0x0003e20000000800 */
        /* <DEDUP_REMOVED lines=10> */
[----:B------:R-:W-:Y:S01]  /*1c240*/  FFMA.FTZ R182, R27, R0, -R5 ;  /* 0x000000001bb67223 */ /* 0x000fe20000010805 */
[----:B------:R-:W-:Y:S01]  /*1c250*/  MUFU.EX2 R240, R10 ;  /* 0x0000000a00f07308 */ /* 0x000fe20000000800 */
[C---:B-1----:R-:W-:Y:S02]  /*1c260*/  FMUL.FTZ R2, R0.reuse, R3 ;  /* 0x0000000300027220 */ /* 0x042fe40000410000 */
[----:B------:R-:W-:Y:S07]  /*1c270*/  FMUL.FTZ R3, R0, R4 ;  /* 0x0000000400037220 */ /* 0x000fee0000410000 */
[----:B------:R-:W1:Y:S01]  /*1c280*/  MUFU.EX2 R2, R2 ;  /* 0x0000000200027308 */ /* 0x000e620000000800 */
[----:B---3--:R-:W3:Y:S09]  /*1c290*/  LDL.LU R7, [R1+0xc0] ;  /* 0x0000c00001077983 */ /* 0x008ef20000300800 */
[----:B------:R-:W-:Y:S10]  /*1c2a0*/  MUFU.EX2 R3, R3 ;  /* 0x0000000300037308 */ /* 0x000ff40000000800 */
[----:B------:R-:W-:Y:S01]  /*1c2b0*/  MUFU.EX2 R239, R11 ;  /* 0x0000000b00ef7308 */ /* 0x000fe20000000800 */
[C---:B-1----:R-:W-:Y:S02]  /*1c2c0*/  FMUL.FTZ R20, R2.reuse, R152 ;  /* 0x0000009802147220 */ /* 0x042fe40000410000 */
[----:B------:R-:W4:Y:S01]  /*1c2d0*/  LDL R152, [R1+0xf4] ;  /* 0x0000f40001987983 */ /* 0x000f220000100800 */
[C---:B------:R-:W-:Y:S02]  /*1c2e0*/  FMUL.FTZ R28, R2.reuse, R144 ;  /* 0x00000090021c7220 */ /* 0x040fe40000410000 */
[C---:B------:R-:W-:Y:S01]  /*1c2f0*/  FMUL.FTZ R33, R2.reuse, R141 ;  /* 0x0000008d02217220 */ /* 0x040fe20000410000 */
[----:B------:R-:W4:Y:S01]  /*1c300*/  LDL R144, [R1+0x100] ;  /* 0x0001000001907983 */ /* 0x000f220000100800 */
[C---:B------:R-:W-:Y:S02]  /*1c310*/  FMUL.FTZ R24, R2.reuse, R148 ;  /* 0x0000009402187220 */ /* 0x040fe40000410000 */
[----:B------:R-:W-:Y:S01]  /*1c320*/  MUFU.EX2 R243, R14 ;  /* 0x0000000e00f37308 */ /* 0x000fe20000000800 */
[C---:B------:R-:W-:Y:S01]  /*1c330*/  FMUL.FTZ R25, R2.reuse, R149 ;  /* 0x0000009502197220 */ /* 0x040fe20000410000 */
[----:B------:R-:W4:Y:S01]  /*1c340*/  LDL R141, [R1+0x104] ;  /* 0x00010400018d7983 */ /* 0x000f220000100800 */
[C---:B------:R-:W-:Y:S02]  /*1c350*/  FMUL.FTZ R29, R2.reuse, R145 ;  /* 0x00000091021d7220 */ /* 0x040fe40000410000 */
[C---:B--2---:R-:W-:Y:S01]  /*1c360*/  FFMA.FTZ R0, R2.reuse, R192, R139 ;  /* 0x000000c002007223 */ /* 0x044fe2000001008b */
[----:B------:R-:W4:Y:S01]  /*1c370*/  LDL.64 R148, [R1+0x98] ;  /* 0x0000980001947983 */ /* 0x000f220000100a00 */
[----:B------:R-:W-:Y:S01]  /*1c380*/  FMUL.FTZ R13, R2, R161 ;  /* 0x000000a1020d7220 */ /* 0x000fe20000410000 */
[----:B------:R-:W-:Y:S01]  /*1c390*/  F2FP.BF16.PACK_AB R139, R6, R139 ;  /* 0x0000008b068b723e */ /* 0x000fe200000010ff */
[C---:B------:R-:W-:Y:S01]  /*1c3a0*/  FMUL.FTZ R4, R2.reuse, R168 ;  /* 0x000000a802047220 */ /* 0x040fe20000410000 */
[----:B------:R-:W1:Y:S01]  /*1c3b0*/  MUFU.EX2 R242, R15 ;  /* 0x0000000f00f27308 */ /* 0x000e620000000800 */
[C---:B------:R-:W-:Y:S01]  /*1c3c0*/  FMUL.FTZ R5, R2.reuse, R169 ;  /* 0x000000a902057220 */ /* 0x040fe20000410000 */
[----:B------:R-:W4:Y:S01]  /*1c3d0*/  LDL R192, [R1+0xd8] ;  /* 0x0000d80001c07983 */ /* 0x000f220000100800 */
[C---:B------:R-:W-:Y:S02]  /*1c3e0*/  FMUL.FTZ R8, R2.reuse, R164 ;  /* 0x000000a402087220 */ /* 0x040fe40000410000 */
[C---:B------:R-:W-:Y:S01]  /*1c3f0*/  FMUL.FTZ R9, R2.reuse, R165 ;  /* 0x000000a502097220 */ /* 0x040fe20000410000 */
[----:B------:R-:W4:Y:S01]  /*1c400*/  LDL R161, [R1+0xd4] ;  /* 0x0000d40001a17983 */ /* 0x000f220000100800 */
[C---:B------:R-:W-:Y:S02]  /*1c410*/  FMUL.FTZ R12, R2.reuse, R160 ;  /* 0x000000a0020c7220 */ /* 0x040fe40000410000 */
[C---:B------:R-:W-:Y:S01]  /*1c420*/  FMUL.FTZ R16, R2.reuse, R156 ;  /* 0x0000009c02107220 */ /* 0x040fe20000410000 */
[----:B------:R1:W-:Y:S01]  /*1c430*/  MUFU.EX2 R175, R18 ;  /* 0x0000001200af7308 */ /* 0x0003e20000000800 */
        /* <DEDUP_REMOVED lines=54> */
[----:B------:R-:W-:Y:S02]  /*1c7a0*/  FMUL.FTZ R10, R3, R166 ;  /* 0x000000a6030a7220 */ /* 0x000fe40000410000 */
[----:B------:R-:W-:Y:S02]  /*1c7b0*/  FADD.FTZ R2, R173, R2 ;  /* 0x00000002ad027221 */ /* 0x000fe40000010000 */
[C---:B------:R-:W-:Y:S02]  /*1c7c0*/  FMUL.FTZ R11, R3.reuse, R167 ;  /* 0x000000a7030b7220 */ /* 0x040fe40000410000 */
[----:B------:R-:W-:Y:S02]  /*1c7d0*/  FADD.FTZ R140, R134, R2 ;  /* 0x00000002868c7221 */ /* 0x000fe40000010000 */
[C---:B------:R-:W-:Y:S02]  /*1c7e0*/  FMUL.FTZ R6, R3.reuse, R170 ;  /* 0x000000aa03067220 */ /* 0x040fe40000410000 */
[C---:B------:R-:W-:Y:S01]  /*1c7f0*/  FMUL.FTZ R14, R3.reuse, R162 ;  /* 0x000000a2030e7220 */ /* 0x040fe20000410000 */
[----:B------:R-:W2:Y:S01]  /*1c800*/  LDL R170, [R1+0xc8] ;  /* 0x0000c80001aa7983 */ /* 0x000ea20000100800 */
[C---:B------:R-:W-:Y:S02]  /*1c810*/  FMUL.FTZ R15, R3.reuse, R163 ;  /* 0x000000a3030f7220 */ /* 0x040fe40000410000 */
[C---:B------:R-:W-:Y:S02]  /*1c820*/  FMUL.FTZ R18, R3.reuse, R158 ;  /* 0x0000009e03127220 */ /* 0x040fe40000410000 */
[C---:B------:R-:W-:Y:S02]  /*1c830*/  FMUL.FTZ R19, R3.reuse, R159 ;  /* 0x0000009f03137220 */ /* 0x040fe40000410000 */
[C---:B------:R-:W-:Y:S02]  /*1c840*/  FMUL.FTZ R22, R3.reuse, R154 ;  /* 0x0000009a03167220 */ /* 0x040fe40000410000 */
[----:B------:R-:W-:Y:S01]  /*1c850*/  FMUL.FTZ R23, R3, R155 ;  /* 0x0000009b03177220 */ /* 0x000fe20000410000 */
[----:B------:R-:W-:Y:S01]  /*1c860*/  F2FP.BF16.PACK_AB R155, R239, R240 ;  /* 0x000000f0ef9b723e */ /* 0x000fe200000010ff */
        /* <DEDUP_REMOVED lines=54> */
[----:B------:R-:W-:Y:S02]  /*1cbd0*/  IMAD.SHL.U32 R2, R236, 0x2, RZ ;  /* 0x00000002ec027824 */ /* 0x000fe400078e00ff */
[----:B------:R-:W-:Y:S01]  /*1cbe0*/  FADD.FTZ R140, R135, R140 ;  /* 0x0000008c878c7221 */ /* 0x000fe20000010000 */
[C---:B------:R-:W-:Y:S03]  /*1cbf0*/  F2FP.BF16.PACK_AB R135, R172.reuse, R135 ;  /* 0x00000087ac87723e */ /* 0x040fe600000010ff */
[----:B------:R-:W-:Y:S04]  /*1cc00*/  FADD.FTZ R146, R172, R140 ;  /* 0x0000008cac927221 */ /* 0x000fe80000010000 */
[----:B------:R-:W-:Y:S01]  /*1cc10*/  FADD.FTZ R146, R176, R146 ;  /* 0x00000092b0927221 */ /* 0x000fe20000010000 */
[C---:B------:R-:W-:Y:S03]  /*1cc20*/  F2FP.BF16.PACK_AB R176, R174.reuse, R176 ;  /* 0x000000b0aeb0723e */ /* 0x040fe600000010ff */
[----:B------:R-:W-:Y:S02]  /*1cc30*/  FADD.FTZ R146, R174, R146 ;  /* 0x00000092ae927221 */ /* 0x000fe40000010000 */
[C---:B---3--:R-:W-:Y:S01]  /*1cc40*/  FFMA.FTZ R0, R3.reuse, R7, R138 ;  /* 0x0000000703007223 */ /* 0x048fe2000001008a */
[C---:B------:R-:W-:Y:S01]  /*1cc50*/  F2FP.BF16.PACK_AB R138, R238.reuse, R138 ;  /* 0x0000008aee8a723e */ /* 0x040fe200000010ff */
[----:B------:R-:W-:Y:S02]  /*1cc60*/  FMUL.FTZ R7, R3, R171 ;  /* 0x000000ab03077220 */ /* 0x000fe40000410000 */
[----:B------:R-:W-:Y:S01]  /*1cc70*/  FADD.FTZ R3, R238, R0 ;  /* 0x00000000ee037221 */ /* 0x000fe20000010000 */
[----:B------:R-:W-:Y:S01]  /*1cc80*/  F2FP.BF16.PACK_AB R0, R134, R173 ;  /* 0x000000ad8600723e */ /* 0x000fe200000010ff */
[----:B------:R-:W3:Y:S01]  /*1cc90*/  LDL R238, [R1+0xcc] ;  /* 0x0000cc0001ee7983 */ /* 0x000ee20000100800 */
[----:B------:R1:W-:Y:S01]  /*1cca0*/  MUFU.EX2 R134, R179 ;  /* 0x000000b300867308 */ /* 0x0003e20000000800 */
[----:B------:R-:W-:Y:S02]  /*1ccb0*/  FADD.FTZ R3, R240, R3 ;  /* 0x00000003f0037221 */ /* 0x000fe40000010000 */
[----:B------:R-:W2:Y:S02]  /*1ccc0*/  LDL R173, [R1+0xdc] ;  /* 0x0000dc0001ad7983 */ /* 0x000ea40000100800 */
[----:B------:R-:W-:Y:S01]  /*1ccd0*/  FADD.FTZ R143, R239, R3 ;  /* 0x00000003ef8f7221 */ /* 0x000fe20000010000 */
[----:B------:R-:W-:Y:S01]  /*1cce0*/  IADD3 R3, R2, 0x1, RZ ;  /* 0x0000000102037810 */ /* 0x000fe20007ffe0ff */
[----:B------:R-:W3:Y:S04]  /*1ccf0*/  LDL R240, [R1+0xe0] ;  /* 0x0000e00001f07983 */ /* 0x000ee80000100800 */
[----:B------:R-:W3:Y:S01]  /*1cd00*/  LDL R239, [R1+0xd0] ;  /* 0x0000d00001ef7983 */ /* 0x000ee20000100800 */
[----:B----4-:R-:W-:Y:S05]  /*1cd10*/  IMAD.WIDE.U32 R166, R152, -0x326172a9, RZ ;  /* 0xcd9e8d5798a67825 */ /* 0x010fea00078e00ff */
[----:B------:R-:W-:Y:S02]  /*1cd20*/  LOP3.LUT R156, R144, R167, RZ, 0x3c, !PT ;  /* 0x000000a7909c7212 */ /* 0x000fe400078e3cff */
[----:B------:R-:W-:Y:S01]  /*1cd30*/  MUFU.EX2 R144, R180 ;  /* 0x000000b400907308 */ /* 0x000fe20000000800 */
[----:B------:R-:W-:Y:S01]  /*1cd40*/  IMAD.WIDE.U32 R140, R141, -0x2daee0ad, RZ ;  /* 0xd2511f538d8c7825 */ /* 0x000fe200078e00ff */
[----:B-1----:R-:W4:Y:S03]  /*1cd50*/  LDL R179, [R1+0x84] ;  /* 0x0000840001b37983 */ /* 0x002f260000100800 */
[----:B------:R-:W-:Y:S01]  /*1cd60*/  IMAD.WIDE.U32 R156, R156, -0x2daee0ad, RZ ;  /* 0xd2511f539c9c7825 */ /* 0x000fe200078e00ff */
[C---:B------:R-:W-:Y:S02]  /*1cd70*/  LOP3.LUT R142, R149.reuse, R2, RZ, 0x3c, !PT ;  /* 0x00000002958e7212 */ /* 0x040fe400078e3cff */
[----:B------:R-:W-:Y:S02]  /*1cd80*/  IADD3 R2, R149, -0x4498517b, RZ ;  /* 0xbb67ae8595027810 */ /* 0x000fe40007ffe0ff */
[----:B------:R-:W-:Y:S01]  /*1cd90*/  LOP3.LUT R142, R142, R141, RZ, 0x3c, !PT ;  /* 0x0000008d8e8e7212 */ /* 0x000fe200078e3cff */
[----:B------:R-:W-:Y:S01]  /*1cda0*/  MUFU.EX2 R148, R184 ;  /* 0x000000b800947308 */ /* 0x000fe20000000800 */
[----:B------:R-:W-:Y:S01]  /*1cdb0*/  LOP3.LUT R152, R157, R2, R140, 0x96, !PT ;  /* 0x000000029d987212 */ /* 0x000fe200078e968c */
[----:B------:R-:W-:Y:S01]  /*1cdc0*/  FADD.FTZ R140, R243, R143 ;  /* 0x0000008ff38c7221 */ /* 0x000fe20000010000 */
[----:B------:R1:W3:Y:S01]  /*1cdd0*/  LDL.S16 R157, [R1+0x74] ;  /* 0x00007400019d7983 */ /* 0x0002e20000100600 */
[----:B------:R-:W-:Y:S02]  /*1cde0*/  LOP3.LUT R3, R149, R3, RZ, 0x3c, !PT ;  /* 0x0000000395037212 */ /* 0x000fe400078e3cff */
[----:B------:R-:W-:Y:S01]  /*1cdf0*/  FADD.FTZ R147, R242, R140 ;  /* 0x0000008cf2937221 */ /* 0x000fe20000010000 */
[----:B------:R-:W3:Y:S01]  /*1ce00*/  LDL R243, [R1+0xc4] ;  /* 0x0000c40001f37983 */ /* 0x000ee20000100800 */
[----:B------:R-:W-:Y:S01]  /*1ce10*/  LOP3.LUT R160, R3, R141, RZ, 0x3c, !PT ;  /* 0x0000008d03a07212 */ /* 0x000fe200078e3cff */
[----:B------:R-:W-:Y:S01]  /*1ce20*/  IMAD.WIDE.U32 R2, R142, -0x326172a9, RZ ;  /* 0xcd9e8d578e027825 */ /* 0x000fe200078e00ff */
[----:B------:R-:W-:Y:S01]  /*1ce30*/  MUFU.EX2 R141, R177 ;  /* 0x000000b1008d7308 */ /* 0x000fe20000000800 */
[----:B------:R-:W3:Y:S02]  /*1ce40*/  LDL R242, [R1+0xe4] ;  /* 0x0000e40001f27983 */ /* 0x000ee40000100800 */
[----:B------:R-:W-:Y:S01]  /*1ce50*/  IMAD.WIDE.U32 R152, R152, -0x326172a9, RZ ;  /* 0xcd9e8d5798987825 */ /* 0x000fe200078e00ff */
[----:B------:R-:W-:Y:S05]  /*1ce60*/  LOP3.LUT R142, R3, R192, R166, 0x96, !PT ;  /* 0x000000c0038e7212 */ /* 0x000fea00078e96a6 */
[----:B------:R-:W-:Y:S01]  /*1ce70*/  IMAD.WIDE.U32 R142, R142, -0x2daee0ad, RZ ;  /* 0xd2511f538e8e7825 */ /* 0x000fe200078e00ff */
[----:B------:R-:W1:Y:S04]  /*1ce80*/  MUFU.EX2 R140, R178 ;  /* 0x000000b2008c7308 */ /* 0x000e680000000800 */
[----:B------:R-:W-:Y:S06]  /*1ce90*/  LOP3.LUT R143, R143, R161, R156, 0x96, !PT ;  /* 0x000000a18f8f7212 */ /* 0x000fec00078e969c */
[----:B------:R-:W2:Y:S01]  /*1cea0*/  MUFU.EX2 R149, R183 ;  /* 0x000000b700957308 */ /* 0x000ea20000000800 */
[----:B-1----:R-:W-:Y:S02]  /*1ceb0*/  F2FP.BF16.PACK_AB R168, R140, R141 ;  /* 0x0000008d8ca8723e */ /* 0x002fe400000010ff */
[----:B--2---:R-:W-:Y:S01]  /*1cec0*/  LOP3.LUT R3, R153, R173, R2, 0x96, !PT ;  /* 0x000000ad99037212 */ /* 0x004fe200078e9602 */
[----:B------:R-:W-:Y:S01]  /*1ced0*/  FADD.FTZ R2, R175, R147 ;  /* 0x00000093af027221 */ /* 0x000fe20000010000 */
[C---:B------:R-:W-:Y:S03]  /*1cee0*/  F2FP.BF16.PACK_AB R175, R145.reuse, R175 ;  /* 0x000000af91af723e */ /* 0x040fe600000010ff */
[----:B------:R-:W-:Y:S02]  /*1cef0*/  FADD.FTZ R145, R145, R2 ;  /* 0x0000000291917221 */ /* 0x000fe40000010000 */
[----:B------:R-:W-:Y:S05]  /*1cf00*/  IMAD.WIDE.U32 R2, R3, -0x2daee0ad, RZ ;  /* 0xd2511f5303027825 */ /* 0x000fea00078e00ff */
[----:B---3--:R-:W-:Y:S01]  /*1cf10*/  LOP3.LUT R147, R3, R242, R142, 0x96, !PT ;  /* 0x000000f203937212 */ /* 0x008fe200078e968e */
[----:B------:R-:W-:Y:S04]  /*1cf20*/  IMAD.WIDE.U32 R142, R143, -0x326172a9, RZ ;  /* 0xcd9e8d578f8e7825 */ /* 0x000fe800078e00ff */
[----:B------:R-:W-:Y:S01]  /*1cf30*/  FADD.FTZ R3, R134, R146 ;  /* 0x0000009286037221 */ /* 0x000fe20000010000 */
[C---:B------:R-:W-:Y:S03]  /*1cf40*/  F2FP.BF16.PACK_AB R134, R144.reuse, R134 ;  /* 0x000000869086723e */ /* 0x040fe600000010ff */
[----:B------:R-:W-:Y:S01]  /*1cf50*/  FADD.FTZ R151, R144, R3 ;  /* 0x0000000390977221 */ /* 0x000fe20000010000 */
[----:B------:R-:W-:Y:S01]  /*1cf60*/  LOP3.LUT R3, R143, R243, R152, 0x96, !PT ;  /* 0x000000f38f037212 */ /* 0x000fe200078e9698 */
[----:B------:R-:W-:Y:S01]  /*1cf70*/  FADD.FTZ R143, R141, R145 ;  /* 0x000000918d8f7221 */ /* 0x000fe20000010000 */
[----:B------:R1:W-:Y:S03]  /*1cf80*/  MUFU.EX2 R144, R187 ;  /* 0x000000bb00907308 */ /* 0x0003e60000000800 */
[----:B------:R-:W-:Y:S02]  /*1cf90*/  FADD.FTZ R150, R140, R143 ;  /* 0x0000008f8c967221 */ /* 0x000fe40000010000 */
[----:B------:R-:W-:Y:S05]  /*1cfa0*/  IMAD.WIDE.U32 R140, R3, -0x2daee0ad, RZ ;  /* 0xd2511f53038c7825 */ /* 0x000fea00078e00ff */
[----:B------:R-:W-:Y:S01]  /*1cfb0*/  LOP3.LUT R158, R141, R240, R2, 0x96, !PT ;  /* 0x000000f08d9e7212 */ /* 0x000fe200078e9602 */
[----:B------:R-:W-:Y:S01]  /*1cfc0*/  IMAD.WIDE.U32 R2, R147, -0x326172a9, RZ ;  /* 0xcd9e8d5793027825 */ /* 0x000fe200078e00ff */
[----:B------:R-:W2:Y:S03]  /*1cfd0*/  MUFU.EX2 R145, R181 ;  /* 0x000000b500917308 */ /* 0x000ea60000000800 */
[----:B------:R-:W-:Y:S01]  /*1cfe0*/  IMAD.WIDE.U32 R158, R158, -0x326172a9, RZ ;  /* 0xcd9e8d579e9e7825 */ /* 0x000fe200078e00ff */
[----:B------:R-:W-:Y:S02]  /*1cff0*/  LOP3.LUT R142, R3, R239, R142, 0x96, !PT ;  /* 0x000000ef038e7212 */ /* 0x000fe400078e968e */
[----:B------:R-:W-:Y:S02]  /*1d000*/  F2FP.BF16.PACK_AB R3, R148, R149 ;  /* 0x000000959403723e */ /* 0x000fe400000010ff */
[----:B------:R-:W-:Y:S01]  /*1d010*/  LOP3.LUT R154, R159, R170, R2, 0x96, !PT ;  /* 0x000000aa9f9a7212 */ /* 0x000fe200078e9602 */
[----:B------:R-:W-:Y:S01]  /*1d020*/  IMAD.WIDE.U32 R162, R142, -0x2daee0ad, RZ ;  /* 0xd2511f538ea27825 */ /* 0x000fe200078e00ff */
[----:B------:R3:W3:Y:S01]  /*1d030*/  LDL.S16 R159, [R1+0x70] ;  /* 0x00007000019f7983 */ /* 0x0006e20000100600 */
[----:B------:R-:W4:Y:S02]  /*1d040*/  MUFU.EX2 R143, R182 ;  /* 0x000000b6008f7308 */ /* 0x000f240000000800 */
[----:B------:R-:W-:Y:S01]  /*1d050*/  FADD.FTZ R2, R149, R151 ;  /* 0x0000009795027221 */ /* 0x000fe20000010000 */
[----:B-1----:R1:W3:Y:S01]  /*1d060*/  LDL.S16 R187, [R1+0x78] ;  /* 0x0000780001bb7983 */ /* 0x0022e20000100600 */
[----:B------:R-:W-:Y:S02]  /*1d070*/  LOP3.LUT R146, R163, R238, R140, 0x96, !PT ;  /* 0x000000eea3927212 */ /* 0x000fe400078e968c */
[----:B------:R-:W-:Y:S01]  /*1d080*/  FADD.FTZ R148, R148, R2 ;  /* 0x0000000294947221 */ /* 0x000fe20000010000 */
[----:B------:R-:W3:Y:S01]  /*1d090*/  LDL R151, [R1+0xb8] ;  /* 0x0000b80001977983 */ /* 0x000ee20000100800 */
[----:B------:R-:W-:Y:S01]  /*1d0a0*/  PRMT R140, R139, 0x7632, R140 ;  /* 0x000076328b8c7816 */ /* 0x000fe2000000008c */
[----:B------:R-:W-:Y:S01]  /*1d0b0*/  IMAD.WIDE.U32 R146, R146, -0x326172a9, RZ ;  /* 0xcd9e8d5792927825 */ /* 0x000fe200078e00ff */
[----:B------:R-:W1:Y:S03]  /*1d0c0*/  MUFU.EX2 R142, R188 ;  /* 0x000000bc008e7308 */ /* 0x000e660000000800 */
[----:B--2---:R-:W-:Y:S01]  /*1d0d0*/  FADD.FTZ R2, R145, R150 ;  /* 0x0000009691027221 */ /* 0x004fe20000010000 */
[----:B----4-:R-:W-:Y:S01]  /*1d0e0*/  LOP3.LUT R141, R147, R179, R158, 0x96, !PT ;  /* 0x000000b3938d7212 */ /* 0x010fe200078e969e */
[----:B------:R-:W2:Y:S02]  /*1d0f0*/  LDL R181, [R1+0xb4] ;  /* 0x0000b40001b57983 */ /* 0x000ea40000100800 */
[----:B------:R-:W-:Y:S01]  /*1d100*/  FADD.FTZ R149, R143, R2 ;  /* 0x000000028f957221 */ /* 0x000fe20000010000 */
[----:B------:R-:W-:Y:S02]  /*1d110*/  LOP3.LUT R2, R141, 0xff, RZ, 0xc0, !PT ;  /* 0x000000ff8d027812 */ /* 0x000fe400078ec0ff */
[----:B------:R-:W-:Y:S01]  /*1d120*/  F2FP.BF16.PACK_AB R165, R143, R145 ;  /* 0x000000918fa5723e */ /* 0x000fe200000010ff */
[----:B------:R-:W-:Y:S01]  /*1d130*/  FADD.FTZ R143, R144, R148 ;  /* 0x00000094908f7221 */ /* 0x000fe20000010000 */
[----:B------:R-:W-:Y:S01]  /*1d140*/  ISETP.GE.U32.AND P0, PT, R221, R2, PT ;  /* 0x00000002dd00720c */ /* 0x000fe20003f06070 */
[----:B------:R-:W-:Y:S01]  /*1d150*/  MUFU.EX2 R148, R185 ;  /* 0x000000b900947308 */ /* 0x000fe20000000800 */
[C---:B-1----:R-:W-:Y:S11]  /*1d160*/  F2FP.BF16.PACK_AB R2, R142.reuse, R144 ;  /* 0x000000908e02723e */ /* 0x042ff600000010ff */
[----:B------:R-:W-:Y:S05]  /*1d170*/  @!P0 HFMA2.BF16_V2 R157, -RZ.H0_H0, RZ.H0_H0, -R139.H0_H0 ;  /* 0x200000ffff9d8231 */ /* 0x000fea000034098b */
[----:B------:R1:W-:Y:S01]  /*1d180*/  @!P0 STL.S16 [R1+0x74], R157 ;  /* 0x0000749d01008387 */ /* 0x0003e20000100600 */
[----:B------:R-:W-:Y:S01]  /*1d190*/  PRMT R145, R157, 0x7610, R145 ;  /* 0x000076109d917816 */ /* 0x000fe20000000091 */
[----:B-1----:R-:W-:Y:S01]  /*1d1a0*/  FADD.FTZ R157, R142, R143 ;  /* 0x0000008f8e9d7221 */ /* 0x002fe20000010000 */
[----:B------:R-:W-:Y:S01]  /*1d1b0*/  PRMT R142, R139, 0x5410, R140 ;  /* 0x000054108b8e7816 */ /* 0x000fe2000000008c */
[----:B------:R-:W1:Y:S01]  /*1d1c0*/  MUFU.EX2 R143, R186 ;  /* 0x000000ba008f7308 */ /* 0x000e620000000800 */
[----:B------:R-:W-:Y:S05]  /*1d1d0*/  @!P0 PRMT R139, R145, 0x5410, RZ ;  /* 0x00005410918b8816 */ /* 0x000fea00000000ff */
[----:B------:R4:W-:Y:S01]  /*1d1e0*/  ST.E.U16 [R222.64], R139 ;  /* 0x0000008bde007985 */ /* 0x0009e2000c101504 */
[----:B-1----:R-:W-:Y:S02]  /*1d1f0*/  F2FP.BF16.PACK_AB R163, R143, R148 ;  /* 0x000000948fa3723e */ /* 0x002fe400000010ff */
[----:B----4-:R-:W-:Y:S04]  /*1d200*/  LOP3.LUT R139, R141, 0xffff, RZ, 0xc0, !PT ;  /* 0x0000ffff8d8b7812 */ /* 0x010fe800078ec0ff */
        /* <DEDUP_REMOVED lines=9> */
[----:B---3--:R-:W-:Y:S10]  /*1d2a0*/  @!P3 HFMA2.BF16_V2 R159, -RZ.H0_H0, RZ.H0_H0, -R140.H0_H0 ;  /* 0x200000ffff9fb231 */ /* 0x008ff4000034098c */
[----:B------:R-:W-:Y:S01]  /*1d2b0*/  @!P2 HFMA2.BF16_V2 R187, -RZ.H0_H0, RZ.H0_H0, -R138.H0_H0 ;  /* 0x200000ffffbba231 */ /* 0x000fe2000034098a */
[----:B------:R-:W-:Y:S01]  /*1d2c0*/  @!P3 STL.S16 [R1+0x70], R159 ;  /* 0x0000709f0100b387 */ /* 0x000fe20000100600 */
[----:B------:R-:W-:Y:S02]  /*1d2d0*/  PRMT R150, R159, 0x7610, R150 ;  /* 0x000076109f967816 */ /* 0x000fe40000000096 */
[----:B------:R-:W-:Y:S01]  /*1d2e0*/  IADD3 R144, P0, R222, R151, RZ ;  /* 0x00000097de907210 */ /* 0x000fe20007f1e0ff */
[----:B------:R-:W-:Y:S01]  /*1d2f0*/  @!P2 STL.S16 [R1+0x78], R187 ;  /* 0x000078bb0100a387 */ /* 0x000fe20000100600 */
[----:B------:R-:W-:Y:S02]  /*1d300*/  PRMT R178, R187, 0x7610, R178 ;  /* 0x00007610bbb27816 */ /* 0x000fe400000000b2 */
[----:B------:R-:W-:Y:S01]  /*1d310*/  @!P3 PRMT R140, R150, 0x5410, RZ ;  /* 0x00005410968cb816 */ /* 0x000fe200000000ff */
[----:B------:R1:W3:Y:S01]  /*1d320*/  LDL.S16 R186, [R1+0x6c] ;  /* 0x00006c0001ba7983 */ /* 0x0002e20000100600 */
[----:B------:R-:W-:Y:S01]  /*1d330*/  PRMT R150, R138, 0x5410, R139 ;  /* 0x000054108a967816 */ /* 0x000fe2000000008b */
[----:B--2---:R-:W-:Y:S02]  /*1d340*/  IMAD.X R145, R223, 0x1, R181, P0 ;  /* 0x00000001df917824 */ /* 0x004fe400000e06b5 */
[----:B------:R1:W2:Y:S01]  /*1d350*/  LDL.S16 R185, [R1+0x68] ;  /* 0x0000680001b97983 */ /* 0x0002a20000100600 */
[----:B------:R-:W-:Y:S03]  /*1d360*/  @!P2 PRMT R138, R178, 0x5410, RZ ;  /* 0x00005410b28aa816 */ /* 0x000fe600000000ff */
[----:B------:R1:W4:Y:S04]  /*1d370*/  LDL.S16 R181, [R1+0x64] ;  /* 0x0000640001b57983 */ /* 0x0003280000100600 */
[----:B------:R1:W4:Y:S04]  /*1d380*/  LDL.S16 R151, [R1+0x60] ;  /* 0x0000600001977983 */ /* 0x0003280000100600 */
[----:B------:R1:W-:Y:S04]  /*1d390*/  ST.E.U16 [R222.64+0x2], R140 ;  /* 0x0000028cde007985 */ /* 0x0003e8000c101504 */
[----:B------:R1:W4:Y:S04]  /*1d3a0*/  LDL.S16 R178, [R1+0x5c] ;  /* 0x00005c0001b27983 */ /* 0x0003280000100600 */
[----:B------:R1:W-:Y:S02]  /*1d3b0*/  ST.E.U16 [R144.64], R138 ;  /* 0x0000008a90007985 */ /* 0x0003e4000c101504 */
[----:B-1----:R-:W-:Y:S04]  /*1d3c0*/  FADD.FTZ R140, R148, R149 ;  /* 0x00000095948c7221 */ /* 0x002fe80000010000 */
[--C-:B------:R-:W-:Y:S01]  /*1d3d0*/  FADD.FTZ R159, R143, R140.reuse ;  /* 0x0000008c8f9f7221 */ /* 0x100fe20000010000 */
[----:B------:R-:W-:Y:S02]  /*1d3e0*/  PRMT R140, R0, 0x7632, R140 ;  /* 0x00007632008c7816 */ /* 0x000fe4000000008c */
[----:B------:R-:W-:Y:S02]  /*1d3f0*/  LOP3.LUT R138, R146, 0xff, RZ, 0xc0, !PT ;  /* 0x000000ff928a7812 */ /* 0x000fe400078ec0ff */
[----:B------:R-:W-:Y:S02]  /*1d400*/  PRMT R149, R0, 0x5410, R140 ;  /* 0x0000541000957816 */ /* 0x000fe4000000008c */
[----:B------:R-:W-:Y:S02]  /*1d410*/  ISETP.GE.U32.AND P0, PT, R221, R138, PT ;  /* 0x0000008add00720c */ /* 0x000fe40003f06070 */
[----:B------:R-:W-:Y:S01]  /*1d420*/  PRMT R138, R155, 0x7610, R138 ;  /* 0x000076109b8a7816 */ /* 0x000fe2000000008a */
[----:B---3--:R-:W-:Y:S10]  /*1d430*/  @!P1 HFMA2.BF16_V2 R186, -RZ.H0_H0, RZ.H0_H0, -R139.H0_H0 ;  /* 0x200000ffffba9231 */ /* 0x008ff4000034098b */
[----:B--2---:R-:W-:Y:S01]  /*1d440*/  @!P0 HFMA2.BF16_V2 R185, -RZ.H0_H0, RZ.H0_H0, -R0.H0_H0 ;  /* 0x200000ffffb98231 */ /* 0x004fe20000340900 */
[----:B------:R-:W-:Y:S01]  /*1d450*/  @!P1 STL.S16 [R1+0x6c], R186 ;  /* 0x00006cba01009387 */ /* 0x000fe20000100600 */
[----:B------:R-:W-:Y:S03]  /*1d460*/  PRMT R148, R186, 0x7610, R148 ;  /* 0x00007610ba947816 */ /* 0x000fe60000000094 */
[----:B------:R-:W-:Y:S01]  /*1d470*/  PRMT R143, R185, 0x7610, R143 ;  /* 0x00007610b98f7816 */ /* 0x000fe2000000008f */
[----:B------:R-:W-:Y:S01]  /*1d480*/  @!P0 STL.S16 [R1+0x68], R185 ;  /* 0x000068b901008387 */ /* 0x000fe20000100600 */
[----:B------:R-:W-:Y:S02]  /*1d490*/  @!P1 PRMT R139, R148, 0x5410, RZ ;  /* 0x00005410948b9816 */ /* 0x000fe400000000ff */
[----:B------:R-:W-:Y:S02]  /*1d4a0*/  @!P0 PRMT R0, R143, 0x5410, RZ ;  /* 0x000054108f008816 */ /* 0x000fe400000000ff */
[----:B------:R1:W2:Y:S04]  /*1d4b0*/  LDL.S16 R143, [R1+0x58] ;  /* 0x00005800018f7983 */ /* 0x0002a80000100600 */
[----:B------:R-:W-:Y:S04]  /*1d4c0*/  ST.E.U16 [R144.64+0x2], R139 ;  /* 0x0000028b90007985 */ /* 0x000fe8000c101504 */
[----:B------:R3:W-:Y:S02]  /*1d4d0*/  ST.E.U16 [R222.64+0x10], R0 ;  /* 0x00001000de007985 */ /* 0x0007e4000c101504 */
        /* <DEDUP_REMOVED lines=8> */
[----:B----4-:R-:W-:Y:S01]  /*1d560*/  @!P1 HFMA2.BF16_V2 R181, -RZ.H0_H0, RZ.H0_H0, -R140.H0_H0 ;  /* 0x200000ffffb59231 */ /* 0x010fe2000034098c */
[----:B------:R-:W-:Y:S02]  /*1d570*/  IMAD.WIDE.U32 R154, R154, -0x2daee0ad, RZ ;  /* 0xd2511f539a9a7825 */ /* 0x000fe400078e00ff */
[----:B------:R-:W-:Y:S02]  /*1d580*/  PRMT R148, R138, 0x5410, R0 ;  /* 0x000054108a947816 */ /* 0x000fe40000000000 */
[----:B------:R-:W-:Y:S01]  /*1d590*/  PRMT R141, R181, 0x7610, R141 ;  /* 0x00007610b58d7816 */ /* 0x000fe2000000008d */
[----:B------:R-:W-:Y:S03]  /*1d5a0*/  @!P1 STL.S16 [R1+0x64], R181 ;  /* 0x000064b501009387 */ /* 0x000fe60000100600 */
[----:B------:R-:W-:Y:S01]  /*1d5b0*/  @!P1 PRMT R140, R141, 0x5410, RZ ;  /* 0x000054108d8c9816 */ /* 0x000fe200000000ff */
[----:B------:R-:W-:Y:S01]  /*1d5c0*/  @!P0 HFMA2.BF16_V2 R151, -RZ.H0_H0, RZ.H0_H0, -R138.H0_H0 ;  /* 0x200000ffff978231 */ /* 0x000fe2000034098a */
[----:B------:R-:W-:Y:S03]  /*1d5d0*/  MUFU.EX2 R141, R191 ;  /* 0x000000bf008d7308 */ /* 0x000fe60000000800 */
[----:B------:R3:W-:Y:S01]  /*1d5e0*/  ST.E.U16 [R222.64+0x12], R140 ;  /* 0x0000128cde007985 */ /* 0x0007e2000c101504 */
[----:B------:R-:W-:Y:S03]  /*1d5f0*/  PRMT R139, R151, 0x7610, R139 ;  /* 0x00007610978b7816 */ /* 0x000fe6000000008b */
[----:B------:R-:W-:Y:S01]  /*1d600*/  @!P0 STL.S16 [R1+0x60], R151 ;  /* 0x0000609701008387 */ /* 0x000fe20000100600 */
[----:B------:R-:W-:Y:S05]  /*1d610*/  @!P0 PRMT R138, R139, 0x5410, RZ ;  /* 0x000054108b8a8816 */ /* 0x000fea00000000ff */
[----:B------:R4:W-:Y:S01]  /*1d620*/  ST.E.U16 [R144.64+0x10], R138 ;  /* 0x0000108a90007985 */ /* 0x0009e2000c101504 */
[----:B---3--:R-:W3:Y:S01]  /*1d630*/  MUFU.EX2 R140, R237 ;  /* 0x000000ed008c7308 */ /* 0x008ee20000000800 */
[----:B----4-:R-:W-:Y:S05]  /*1d640*/  IMAD.WIDE.U32 R138, R160, -0x326172a9, RZ ;  /* 0xcd9e8d57a08a7825 */ /* 0x010fea00078e00ff */
[----:B------:R-:W-:Y:S02]  /*1d650*/  LOP3.LUT R151, R139, R192, R166, 0x96, !PT ;  /* 0x000000c08b977212 */ /* 0x000fe400078e96a6 */
[----:B------:R-:W-:Y:S01]  /*1d660*/  SHF.R.U32.HI R139, RZ, 0x18, R146 ;  /* 0x00000018ff8b7819 */ /* 0x000fe20000011692 */
[----:B------:R1:W5:Y:S01]  /*1d670*/  LDL.LU R192, [R1+0x158] ;  /* 0x0001580001c07983 */ /* 0x0003620000300800 */
[----:B------:R-:W-:Y:S02]  /*1d680*/  LOP3.LUT R160, R153, R173, R138, 0x96, !PT ;  /* 0x000000ad99a07212 */ /* 0x000fe400078e968a */
[----:B------:R-:W-:Y:S02]  /*1d690*/  ISETP.GE.U32.AND P0, PT, R221, R139, PT ;  /* 0x0000008bdd00720c */ /* 0x000fe40003f06070 */
[----:B------:R-:W-:Y:S02]  /*1d6a0*/  LOP3.LUT R139, R155, R249, R162, 0x96, !PT ;  /* 0x000000f99b8b7212 */ /* 0x000fe400078e96a2 */
[C---:B------:R-:W-:Y:S04]  /*1d6b0*/  PRMT R138, R135.reuse, 0x7632, R138 ;  /* 0x00007632878a7816 */ /* 0x040fe8000000008a */
[----:B------:R-:W-:Y:S05]  /*1d6c0*/  PRMT R153, R135, 0x5410, R138 ;  /* 0x0000541087997816 */ /* 0x000fea000000008a */
[----:B------:R-:W-:Y:S05]  /*1d6d0*/  @!P0 HFMA2.BF16_V2 R178, -RZ.H0_H0, RZ.H0_H0, -R0.H0_H0 ;  /* 0x200000ffffb28231 */ /* 0x000fea0000340900 */
[----:B------:R-:W-:Y:S01]  /*1d6e0*/  PRMT R172, R178, 0x7610, R172 ;  /* 0x00007610b2ac7816 */ /* 0x000fe200000000ac */
[----:B------:R-:W-:Y:S03]  /*1d6f0*/  @!P0 STL.S16 [R1+0x5c], R178 ;  /* 0x00005cb201008387 */ /* 0x000fe60000100600 */
[----:B------:R-:W-:Y:S05]  /*1d700*/  @!P0 PRMT R0, R172, 0x5410, RZ ;  /* 0x00005410ac008816 */ /* 0x000fea00000000ff */
[----:B------:R4:W-:Y:S02]  /*1d710*/  ST.E.U16 [R144.64+0x12], R0 ;  /* 0x0000120090007985 */ /* 0x0009e4000c101504 */
[----:B----4-:R-:W-:Y:S04]  /*1d720*/  LOP3.LUT R0, R139, 0xff, RZ, 0xc0, !PT ;  /* 0x000000ff8b007812 */ /* 0x010fe800078ec0ff */
[----:B------:R-:W-:Y:S02]  /*1d730*/  ISETP.GE.U32.AND P0, PT, R221, R0, PT ;  /* 0x00000000dd00720c */ /* 0x000fe40003f06070 */
[C---:B---3--:R-:W-:Y:S11]  /*1d740*/  F2FP.BF16.PACK_AB R0, R140.reuse, R141 ;  /* 0x0000008d8c00723e */ /* 0x048ff600000010ff */
[----:B--2---:R-:W-:Y:S05]  /*1d750*/  @!P0 HFMA2.BF16_V2 R143, -RZ.H0_H0, RZ.H0_H0, -R135.H0_H0 ;  /* 0x200000ffff8f8231 */ /* 0x004fea0000340987 */
[----:B------:R2:W-:Y:S01]  /*1d760*/  @!P0 STL.S16 [R1+0x58], R143 ;  /* 0x0000588f01008387 */ /* 0x0005e20000100600 */
[----:B------:R-:W-:Y:S04]  /*1d770*/  PRMT R167, R143, 0x7610, R167 ;  /* 0x000076108fa77816 */ /* 0x000fe800000000a7 */
[----:B------:R-:W-:Y:S05]  /*1d780*/  @!P0 PRMT R135, R167, 0x5410, RZ ;  /* 0x00005410a7878816 */ /* 0x000fea00000000ff */
[----:B------:R3:W-:Y:S01]  /*1d790*/  ST.E.U16 [R222.64+0x20], R135 ;  /* 0x00002087de007985 */ /* 0x0007e2000c101504 */
[----:B--2---:R-:W-:Y:S04]  /*1d7a0*/  FADD.FTZ R143, R141, R157 ;  /* 0x0000009d8d8f7221 */ /* 0x004fe80000010000 */
[----:B------:R-:W-:Y:S02]  /*1d7b0*/  FADD.FTZ R140, R140, R143 ;  /* 0x0000008f8c8c7221 */ /* 0x000fe40000010000 */
[----:B------:R-:W2:Y:S03]  /*1d7c0*/  MUFU.EX2 R143, R189 ;  /* 0x000000bd008f7308 */ /* 0x000ea60000000800 */
[----:B------:R4:W-:Y:S01]  /*1d7d0*/  STL [R1+0xbc], R140 ;  /* 0x0000bc8c01007387 */ /* 0x0009e20000100800 */
[----:B---3--:R-:W-:Y:S03]  /*1d7e0*/  LOP3.LUT R135, R139, 0xffff, RZ, 0xc0, !PT ;  /* 0x0000ffff8b877812 */ /* 0x008fe600078ec0ff */
[----:B------:R1:W3:Y:S01]  /*1d7f0*/  LDL.S16 R173, [R1+0x54] ;  /* 0x0000540001ad7983 */ /* 0x0002e20000100600 */
[----:B------:R-:W-:Y:S03]  /*1d800*/  SHF.R.U32.HI R135, RZ, 0x8, R135 ;  /* 0x00000008ff877819 */ /* 0x000fe60000011687 */
[----:B------:R1:W2:Y:S01]  /*1d810*/  LDL.S16 R172, [R1+0x50] ;  /* 0x0000500001ac7983 */ /* 0x0002a20000100600 */
[----:B------:R-:W-:Y:S03]  /*1d820*/  LOP3.LUT R135, R135, 0xffff, RZ, 0xc0, !PT ;  /* 0x0000ffff87877812 */ /* 0x000fe600078ec0ff */
[----:B------:R1:W2:Y:S01]  /*1d830*/  LDL.S16 R167, [R1+0x4c] ;  /* 0x00004c0001a77983 */ /* 0x0002a20000100600 */
[C---:B------:R-:W-:Y:S03]  /*1d840*/  ISETP.GE.U32.AND P6, PT, R221.reuse, R135, PT ;  /* 0x00000087dd00720c */ /* 0x040fe60003fc6070 */
[----:B------:R1:W2:Y:S01]  /*1d850*/  LDL.S16 R187, [R1+0x48] ;  /* 0x0000480001bb7983 */ /* 0x0002a20000100600 */
[--C-:B------:R-:W-:Y:S02]  /*1d860*/  SHF.R.U32.HI R135, RZ, 0x18, R139.reuse ;  /* 0x00000018ff877819 */ /* 0x100fe4000001168b */
[----:B------:R-:W-:Y:S01]  /*1d870*/  SHF.R.U32.HI R139, RZ, 0x10, R139 ;  /* 0x00000010ff8b7819 */ /* 0x000fe2000001168b */
[----:B------:R1:W2:Y:S01]  /*1d880*/  LDL.S16 R186, [R1+0x44] ;  /* 0x0000440001ba7983 */ /* 0x0002a20000100600 */
[----:B------:R-:W-:Y:S02]  /*1d890*/  ISETP.GE.U32.AND P4, PT, R221, R135, PT ;  /* 0x00000087dd00720c */ /* 0x000fe40003f86070 */
[----:B------:R-:W-:Y:S01]  /*1d8a0*/  LOP3.LUT R135, R154, 0xff, RZ, 0xc0, !PT ;  /* 0x000000ff9a877812 */ /* 0x000fe200078ec0ff */
[----:B------:R1:W2:Y:S01]  /*1d8b0*/  LDL.S16 R185, [R1+0x40] ;  /* 0x0000400001b97983 */ /* 0x0002a20000100600 */
[----:B----4-:R-:W-:Y:S01]  /*1d8c0*/  IMAD.WIDE.U32 R140, R151, -0x2daee0ad, RZ ;  /* 0xd2511f53978c7825 */ /* 0x010fe200078e00ff */
[----:B------:R-:W-:Y:S02]  /*1d8d0*/  LOP3.LUT R139, R139, 0xff, RZ, 0xc0, !PT ;  /* 0x000000ff8b8b7812 */ /* 0x000fe400078ec0ff */
[----:B------:R-:W-:Y:S02]  /*1d8e0*/  ISETP.GE.U32.AND P3, PT, R221, R135, PT ;  /* 0x00000087dd00720c */ /* 0x000fe40003f66070 */
[----:B------:R-:W-:Y:S02]  /*1d8f0*/  SHF.R.U32.HI R135, RZ, 0x10, R154 ;  /* 0x00000010ff877819 */ /* 0x000fe4000001169a */
[----:B------:R-:W-:Y:S01]  /*1d900*/  LOP3.LUT R156, R141, R161, R156, 0x96, !PT ;  /* 0x000000a18d9c7212 */ /* 0x000fe200078e969c */
[----:B------:R-:W-:Y:S01]  /*1d910*/  IMAD.WIDE.U32 R160, R160, -0x2daee0ad, RZ ;  /* 0xd2511f53a0a07825 */ /* 0x000fe200078e00ff */
[----:B------:R-:W-:Y:S02]  /*1d920*/  LOP3.LUT R135, R135, 0xff, RZ, 0xc0, !PT ;  /* 0x000000ff87877812 */ /* 0x000fe400078ec0ff */
[C---:B------:R-:W-:Y:S01]  /*1d930*/  ISETP.GE.U32.AND P5, PT, R221.reuse, R139, PT ;  /* 0x0000008bdd00720c */ /* 0x040fe20003fa6070 */
[----:B------:R-:W-:Y:S01]  /*1d940*/  IMAD.WIDE.U32 R156, R156, -0x326172a9, RZ ;  /* 0xcd9e8d579c9c7825 */ /* 0x000fe200078e00ff */
[----:B------:R-:W-:Y:S01]  /*1d950*/  ISETP.GE.U32.AND P1, PT, R221, R135, PT ;  /* 0x00000087dd00720c */ /* 0x000fe20003f26070 */
[----:B------:R-:W2:Y:S01]  /*1d960*/  MUFU.EX2 R139, R190 ;  /* 0x000000be008b7308 */ /* 0x000ea20000000800 */
[----:B------:R-:W-:Y:S02]  /*1d970*/  SHF.R.U32.HI R135, RZ, 0x18, R154 ;  /* 0x00000018ff877819 */ /* 0x000fe4000001169a */
[----:B------:R-:W-:Y:S02]  /*1d980*/  LOP3.LUT R161, R161, R242, R140, 0x96, !PT ;  /* 0x000000f2a1a17212 */ /* 0x000fe400078e968c */
[----:B------:R-:W-:Y:S02]  /*1d990*/  ISETP.GE.U32.AND P0, PT, R221, R135, PT ;  /* 0x00000087dd00720c */ /* 0x000fe40003f06070 */
[----:B------:R-:W-:Y:S02]  /*1d9a0*/  LOP3.LUT R135, R154, 0xffff, RZ, 0xc0, !PT ;  /* 0x0000ffff9a877812 */ /* 0x000fe400078ec0ff */
[----:B------:R-:W-:Y:S02]  /*1d9b0*/  LOP3.LUT R140, R157, R243, R152, 0x96, !PT ;  /* 0x000000f39d8c7212 */ /* 0x000fe400078e9698 */
[----:B------:R-:W-:Y:S03]  /*1d9c0*/  SHF.R.U32.HI R135, RZ, 0x8, R135 ;  /* 0x00000008ff877819 */ /* 0x000fe60000011687 */
[----:B------:R-:W-:Y:S01]  /*1d9d0*/  IMAD.WIDE.U32 R140, R140, -0x2daee0ad, RZ ;  /* 0xd2511f538c8c7825 */ /* 0x000fe200078e00ff */
[----:B------:R-:W-:Y:S04]  /*1d9e0*/  LOP3.LUT R135, R135, 0xffff, RZ, 0xc0, !PT ;  /* 0x0000ffff87877812 */ /* 0x000fe800078ec0ff */
[----:B------:R-:W-:Y:S02]  /*1d9f0*/  ISETP.GE.U32.AND P2, PT, R221, R135, PT ;  /* 0x00000087dd00720c */ /* 0x000fe40003f46070 */
[C---:B------:R-:W-:Y:S02]  /*1da00*/  PRMT R135, R164.reuse, 0x7610, R135 ;  /* 0x00007610a4877816 */ /* 0x040fe40000000087 */
[----:B------:R-:W-:Y:S01]  /*1da10*/  LOP3.LUT R151, R141, R240, R160, 0x96, !PT ;  /* 0x000000f08d977212 */ /* 0x000fe200078e96a0 */
[----:B------:R-:W-:Y:S01]  /*1da20*/  IMAD.WIDE.U32 R160, R161, -0x326172a9, RZ ;  /* 0xcd9e8d57a1a07825 */ /* 0x000fe200078e00ff */
[----:B------:R-:W-:Y:S04]  /*1da30*/  PRMT R141, R164, 0x7632, R141 ;  /* 0x00007632a48d7816 */ /* 0x000fe8000000008d */
[----:B------:R-:W-:Y:S01]  /*1da40*/  LOP3.LUT R156, R161, R239, R156, 0x96, !PT ;  /* 0x000000efa19c7212 */ /* 0x000fe200078e969c */
[----:B---3--:R-:W-:Y:S02]  /*1da50*/  @!P6 HFMA2.BF16_V2 R173, -RZ.H0_H0, RZ.H0_H0, -R138.H0_H0 ;  /* 0x200000ffffade231 */ /* 0x008fe4000034098a */
[----:B--2---:R-:W-:Y:S03]  /*1da60*/  @!P5 HFMA2.BF16_V2 R172, -RZ.H0_H0, RZ.H0_H0, -R135.H0_H0 ;  /* 0x200000ffffacd231 */ /* 0x004fe60000340987 */
[----:B------:R-:W-:Y:S01]  /*1da70*/  @!P6 STL.S16 [R1+0x54], R173 ;  /* 0x000054ad0100e387 */ /* 0x000fe20000100600 */
[----:B------:R-:W-:Y:S01]  /*1da80*/  PRMT R152, R173, 0x7610, R152 ;  /* 0x00007610ad987816 */ /* 0x000fe20000000098 */
[----:B------:R-:W-:Y:S02]  /*1da90*/  @!P4 HFMA2.BF16_V2 R167, -RZ.H0_H0, RZ.H0_H0, -R141.H0_H0 ;  /* 0x200000ffffa7c231 */ /* 0x000fe4000034098d */
[----:B------:R2:W-:Y:S01]  /*1daa0*/  @!P5 STL.S16 [R1+0x50], R172 ;  /* 0x000050ac0100d387 */ /* 0x0005e20000100600 */
[----:B------:R-:W-:Y:S02]  /*1dab0*/  @!P6 PRMT R138, R152, 0x5410, RZ ;  /* 0x00005410988ae816 */ /* 0x000fe400000000ff */
[----:B------:R-:W-:Y:S01]  /*1dac0*/  PRMT R166, R172, 0x7610, R166 ;  /* 0x00007610aca67816 */ /* 0x000fe200000000a6 */
[----:B------:R3:W-:Y:S01]  /*1dad0*/  @!P4 STL.S16 [R1+0x4c], R167 ;  /* 0x00004ca70100c387 */ /* 0x0007e20000100600 */
[----:B------:R-:W-:Y:S02]  /*1dae0*/  PRMT R152, R135, 0x5410, R141 ;  /* 0x0000541087987816 */ /* 0x000fe4000000008d */
[----:B------:R-:W-:Y:S01]  /*1daf0*/  @!P5 PRMT R135, R166, 0x5410, RZ ;  /* 0x00005410a687d816 */ /* 0x000fe200000000ff */
[----:B------:R1:W4:Y:S01]  /*1db00*/  LDL.S16 R181, [R1+0x3c] ;  /* 0x00003c0001b57983 */ /* 0x0003220000100600 */
[----:B------:R-:W-:Y:S03]  /*1db10*/  PRMT R157, R167, 0x7610, R157 ;  /* 0x00007610a79d7816 */ /* 0x000fe6000000009d */
[----:B------:R1:W4:Y:S01]  /*1db20*/  LDL.S16 R178, [R1+0x38] ;  /* 0x0000380001b27983 */ /* 0x0003220000100600 */
[----:B------:R-:W-:Y:S03]  /*1db30*/  @!P4 PRMT R141, R157, 0x5410, RZ ;  /* 0x000054109d8dc816 */ /* 0x000fe600000000ff */
[----:B------:R1:W-:Y:S04]  /*1db40*/  ST.E.U16 [R222.64+0x22], R138 ;  /* 0x0000228ade007985 */ /* 0x0003e8000c101504 */
[----:B------:R1:W-:Y:S04]  /*1db50*/  ST.E.U16 [R144.64+0x20], R135 ;  /* 0x0000208790007985 */ /* 0x0003e8000c101504 */
[----:B------:R-:W-:Y:S01]  /*1db60*/  ST.E.U16 [R144.64+0x22], R141 ;  /* 0x0000228d90007985 */ /* 0x000fe2000c101504 */
[----:B--2---:R-:W-:Y:S04]  /*1db70*/  IMAD.WIDE.U32 R172, R156, -0x2daee0ad, RZ ;  /* 0xd2511f539cac7825 */ /* 0x004fe800078e00ff */
[----:B---3--:R-:W-:Y:S01]  /*1db80*/  IMAD.WIDE.U32 R166, R151, -0x326172a9, RZ ;  /* 0xcd9e8d5797a67825 */ /* 0x008fe200078e00ff */
[----:B------:R-:W-:Y:S03]  /*1db90*/  LOP3.LUT R161, R173, R238, R140, 0x96, !PT ;  /* 0x000000eeada17212 */ /* 0x000fe600078e968c */
[----:B------:R-:W-:Y:S01]  /*1dba0*/  FADD.FTZ R140, R143, R159 ;  /* 0x0000009f8f8c7221 */ /* 0x000fe20000010000 */
[----:B------:R-:W-:Y:S02]  /*1dbb0*/  F2FP.BF16.PACK_AB R143, R139, R143 ;  /* 0x0000008f8b8f723e */ /* 0x000fe400000010ff */
[----:B------:R-:W-:Y:S01]  /*1dbc0*/  LOP3.LUT R170, R167, R170, R160, 0x96, !PT ;  /* 0x000000aaa7aa7212 */ /* 0x000fe200078e96a0 */
[--C-:B------:R-:W-:Y:S01]  /*1dbd0*/  FADD.FTZ R188, R139, R140.reuse ;  /* 0x0000008c8bbc7221 */ /* 0x100fe20000010000 */
[----:B------:R-:W-:Y:S01]  /*1dbe0*/  PRMT R139, R175, 0x7610, R139 ;  /* 0x00007610af8b7816 */ /* 0x000fe2000000008b */
[----:B------:R-:W-:Y:S01]  /*1dbf0*/  IMAD.WIDE.U32 R160, R161, -0x326172a9, RZ ;  /* 0xcd9e8d57a1a07825 */ /* 0x000fe200078e00ff */
[----:B------:R-:W-:Y:S02]  /*1dc00*/  PRMT R140, R175, 0x7632, R140 ;  /* 0x00007632af8c7816 */ /* 0x000fe4000000008c */
[----:B------:R-:W-:Y:S01]  /*1dc10*/  STL [R1+0xc0], R188 ;  /* 0x0000c0bc01007387 */ /* 0x000fe20000100800 */
[C---:B-1----:R-:W-:Y:S01]  /*1dc20*/  PRMT R138, R176.reuse, 0x7610, R138 ;  /* 0x00007610b08a7816 */ /* 0x042fe2000000008a */
[----:B------:R-:W-:Y:S01]  /*1dc30*/  @!P1 HFMA2.BF16_V2 R185, -RZ.H0_H0, RZ.H0_H0, -R139.H0_H0 ;  /* 0x200000ffffb99231 */ /* 0x000fe2000034098b */
[----:B------:R-:W-:Y:S03]  /*1dc40*/  PRMT R135, R176, 0x7632, R135 ;  /* 0x00007632b0877816 */ /* 0x000fe60000000087 */
[----:B------:R-:W-:Y:S01]  /*1dc50*/  @!P3 HFMA2.BF16_V2 R187, -RZ.H0_H0, RZ.H0_H0, -R138.H0_H0 ;  /* 0x200000ffffbbb231 */ /* 0x000fe2000034098a */
[----:B------:R-:W-:Y:S02]  /*1dc60*/  PRMT R183, R185, 0x7610, R183 ;  /* 0x00007610b9b77816 */ /* 0x000fe400000000b7 */
[----:B------:R-:W-:Y:S01]  /*1dc70*/  PRMT R157, R138, 0x5410, R135 ;  /* 0x000054108a9d7816 */ /* 0x000fe20000000087 */
[----:B------:R-:W-:Y:S01]  /*1dc80*/  @!P2 HFMA2.BF16_V2 R186, -RZ.H0_H0, RZ.H0_H0, -R135.H0_H0 ;  /* 0x200000ffffbaa231 */ /* 0x000fe20000340987 */
[----:B------:R-:W-:Y:S01]  /*1dc90*/  @!P3 STL.S16 [R1+0x48], R187 ;  /* 0x000048bb0100b387 */ /* 0x000fe20000100600 */
[----:B------:R-:W-:Y:S03]  /*1dca0*/  PRMT R184, R187, 0x7610, R184 ;  /* 0x00007610bbb87816 */ /* 0x000fe600000000b8 */
[----:B------:R1:W-:Y:S01]  /*1dcb0*/  @!P2 STL.S16 [R1+0x44], R186 ;  /* 0x000044ba0100a387 */ /* 0x0003e20000100600 */
[----:B------:R-:W-:Y:S02]  /*1dcc0*/  PRMT R156, R186, 0x7610, R156 ;  /* 0x00007610ba9c7816 */ /* 0x000fe4000000009c */
[----:B------:R-:W-:Y:S01]  /*1dcd0*/  @!P3 PRMT R138, R184, 0x5410, RZ ;  /* 0x00005410b88ab816 */ /* 0x000fe200000000ff */
[----:B------:R2:W-:Y:S01]  /*1dce0*/  @!P1 STL.S16 [R1+0x40], R185 ;  /* 0x000040b901009387 */ /* 0x0005e20000100600 */
[----:B------:R-:W-:Y:S02]  /*1dcf0*/  @!P2 PRMT R135, R156, 0x5410, RZ ;  /* 0x000054109c87a816 */ /* 0x000fe400000000ff */
[----:B------:R-:W-:Y:S01]  /*1dd00*/  PRMT R156, R139, 0x5410, R140 ;  /* 0x000054108b9c7816 */ /* 0x000fe2000000008c */
[----:B------:R3:W-:Y:S01]  /*1dd10*/  ST.E.U16 [R222.64+0x30], R138 ;  /* 0x0000308ade007985 */ /* 0x0007e2000c101504 */
[----:B------:R-:W-:Y:S03]  /*1dd20*/  @!P1 PRMT R139, R183, 0x5410, RZ ;  /* 0x00005410b78b9816 */ /* 0x000fe600000000ff */
[----:B------:R3:W-:Y:S04]  /*1dd30*/  ST.E.U16 [R222.64+0x32], R135 ;  /* 0x00003287de007985 */ /* 0x0007e8000c101504 */
[----:B------:R4:W-:Y:S04]  /*1dd40*/  ST.E.U16 [R144.64+0x30], R139 ;  /* 0x0000308b90007985 */ /* 0x0009e8000c101504 */
[----:B-1----:R1:W4:Y:S04]  /*1dd50*/  LDL.S16 R186, [R1+0x34] ;  /* 0x0000340001ba7983 */ /* 0x0023280000100600 */
[----:B--2---:R1:W4:Y:S01]  /*1dd60*/  LDL.S16 R185, [R1+0x30] ;  /* 0x0000300001b97983 */ /* 0x0043220000100600 */
[----:B---3--:R-:W-:Y:S04]  /*1dd70*/  LOP3.LUT R138, R161, R179, R166, 0x96, !PT ;  /* 0x000000b3a18a7212 */ /* 0x008fe800078e96a6 */
[----:B------:R-:W-:Y:S04]  /*1dd80*/  LOP3.LUT R135, R138, 0xff, RZ, 0xc0, !PT ;  /* 0x000000ff8a877812 */ /* 0x000fe800078ec0ff */
[----:B------:R-:W-:Y:S02]  /*1dd90*/  ISETP.GE.U32.AND P1, PT, R221, R135, PT ;  /* 0x00000087dd00720c */ /* 0x000fe40003f26070 */
[----:B------:R-:W-:Y:S01]  /*1dda0*/  PRMT R135, R134, 0x7632, R135 ;  /* 0x0000763286877816 */ /* 0x000fe20000000087 */
[----:B----4-:R-:W-:Y:S10]  /*1ddb0*/  @!P0 HFMA2.BF16_V2 R181, -RZ.H0_H0, RZ.H0_H0, -R140.H0_H0 ;  /* 0x200000ffffb58231 */ /* 0x010ff4000034098c */
[----:B------:R-:W-:Y:S01]  /*1ddc0*/  @!P1 HFMA2.BF16_V2 R178, -RZ.H0_H0, RZ.H0_H0, -R134.H0_H0 ;  /* 0x200000ffffb29231 */ /* 0x000fe20000340986 */
[----:B------:R3:W-:Y:S01]  /*1ddd0*/  @!P0 STL.S16 [R1+0x3c], R181 ;  /* 0x00003cb501008387 */ /* 0x0007e20000100600 */
[----:B------:R-:W-:Y:S03]  /*1dde0*/  PRMT R139, R181, 0x7610, R139 ;  /* 0x00007610b58b7816 */ /* 0x000fe6000000008b */
[----:B------:R4:W-:Y:S01]  /*1ddf0*/  @!P1 STL.S16 [R1+0x38], R178 ;  /* 0x000038b201009387 */ /* 0x0009e20000100600 */
[----:B------:R-:W-:Y:S02]  /*1de00*/  PRMT R171, R178, 0x7610, R171 ;  /* 0x00007610b2ab7816 */ /* 0x000fe400000000ab */
[----:B------:R-:W-:Y:S01]  /*1de10*/  @!P0 PRMT R140, R139, 0x5410, RZ ;  /* 0x000054108b8c8816 */ /* 0x000fe200000000ff */
[----:B------:R1:W2:Y:S01]  /*1de20*/  LDL.S16 R184, [R1+0x28] ;  /* 0x0000280001b87983 */ /* 0x0002a20000100600 */
[----:B------:R-:W-:Y:S02]  /*1de30*/  PRMT R139, R134, 0x5410, R135 ;  /* 0x00005410868b7816 */ /* 0x000fe40000000087 */
[----:B------:R-:W-:Y:S01]  /*1de40*/  @!P1 PRMT R134, R171, 0x5410, RZ ;  /* 0x00005410ab869816 */ /* 0x000fe200000000ff */
[----:B------:R1:W2:Y:S04]  /*1de50*/  LDL.S16 R183, [R1+0x2c] ;  /* 0x00002c0001b77983 */ /* 0x0002a80000100600 */
[----:B------:R1:W2:Y:S04]  /*1de60*/  LDL.S16 R171, [R1+0x1c] ;  /* 0x00001c0001ab7983 */ /* 0x0002a80000100600 */
[----:B------:R1:W-:Y:S04]  /*1de70*/  ST.E.U16 [R144.64+0x32], R140 ;  /* 0x0000328c90007985 */ /* 0x0003e8000c101504 */
[----:B------:R4:W-:Y:S04]  /*1de80*/  ST.E.U16 [R222.64+0x40], R134 ;  /* 0x00004086de007985 */ /* 0x0009e8000c101504 */
[----:B---3--:R3:W3:Y:S04]  /*1de90*/  LDL.S16 R181, [R1+0x24] ;  /* 0x0000240001b57983 */ /* 0x0086e80000100600 */
[----:B----4-:R4:W4:Y:S01]  /*1dea0*/  LDL.S16 R178, [R1+0x20] ;  /* 0x0000200001b27983 */ /* 0x0109220000100600 */
[----:B-1----:R-:W-:Y:S02]  /*1deb0*/  SHF.R.U32.HI R140, RZ, 0x10, R160 ;  /* 0x00000010ff8c7819 */ /* 0x002fe400000116a0 */
[----:B------:R-:W-:Y:S02]  /*1dec0*/  LOP3.LUT R134, R138, 0xffff, RZ, 0xc0, !PT ;  /* 0x0000ffff8a867812 */ /* 0x000fe400078ec0ff */
[----:B------:R-:W-:Y:S02]  /*1ded0*/  LOP3.LUT R140, R140, 0xff, RZ, 0xc0, !PT ;  /* 0x000000ff8c8c7812 */ /* 0x000fe400078ec0ff */
[----:B------:R-:W-:Y:S04]  /*1dee0*/  SHF.R.U32.HI R134, RZ, 0x8, R134 ;  /* 0x00000008ff867819 */ /* 0x000fe80000011686 */
[----:B------:R-:W-:Y:S04]  /*1def0*/  LOP3.LUT R134, R134, 0xffff, RZ, 0xc0, !PT ;  /* 0x0000ffff86867812 */ /* 0x000fe800078ec0ff */
[C---:B------:R-:W-:Y:S02]  /*1df00*/  ISETP.GE.U32.AND P1, PT, R221.reuse, R134, PT ;  /* 0x00000086dd00720c */ /* 0x040fe40003f26070 */
[--C-:B------:R-:W-:Y:S02]  /*1df10*/  SHF.R.U32.HI R134, RZ, 0x10, R138.reuse ;  /* 0x00000010ff867819 */ /* 0x100fe4000001168a */
[----:B------:R-:W-:Y:S02]  /*1df20*/  SHF.R.U32.HI R138, RZ, 0x18, R138 ;  /* 0x00000018ff8a7819 */ /* 0x000fe4000001168a */
[----:B------:R-:W-:Y:S02]  /*1df30*/  LOP3.LUT R134, R134, 0xff, RZ, 0xc0, !PT ;  /* 0x000000ff86867812 */ /* 0x000fe400078ec0ff */
[C---:B------:R-:W-:Y:S02]  /*1df40*/  ISETP.GE.U32.AND P4, PT, R221.reuse, R138, PT ;  /* 0x0000008add00720c */ /* 0x040fe40003f86070 */
[C---:B------:R-:W-:Y:S02]  /*1df50*/  ISETP.GE.U32.AND P0, PT, R221.reuse, R134, PT ;  /* 0x00000086dd00720c */ /* 0x040fe40003f06070 */
[C---:B------:R-:W-:Y:S01]  /*1df60*/  LOP3.LUT R134, R160.reuse, 0xff, RZ, 0xc0, !PT ;  /* 0x000000ffa0867812 */ /* 0x040fe200078ec0ff */
[----:B------:R-:W-:Y:S03]  /*1df70*/  @!P1 HFMA2.BF16_V2 R186, -RZ.H0_H0, RZ.H0_H0, -R135.H0_H0 ;  /* 0x200000ffffba9231 */ /* 0x000fe60000340987 */
[C---:B------:R-:W-:Y:S02]  /*1df80*/  ISETP.GE.U32.AND P3, PT, R221.reuse, R134, PT ;  /* 0x00000086dd00720c */ /* 0x040fe40003f66070 */
[----:B------:R-:W-:Y:S01]  /*1df90*/  LOP3.LUT R134, R160, 0xffff, RZ, 0xc0, !PT ;  /* 0x0000ffffa0867812 */ /* 0x000fe200078ec0ff */
[----:B------:R-:W-:Y:S01]  /*1dfa0*/  @!P1 STL.S16 [R1+0x34], R186 ;  /* 0x000034ba01009387 */ /* 0x000fe20000100600 */
[----:B------:R-:W-:Y:S02]  /*1dfb0*/  PRMT R164, R186, 0x7610, R164 ;  /* 0x00007610baa47816 */ /* 0x000fe400000000a4 */
[----:B------:R-:W-:Y:S02]  /*1dfc0*/  SHF.R.U32.HI R134, RZ, 0x8, R134 ;  /* 0x00000008ff867819 */ /* 0x000fe40000011686 */
[----:B------:R-:W-:Y:S02]  /*1dfd0*/  @!P1 PRMT R135, R164, 0x5410, RZ ;  /* 0x00005410a4879816 */ /* 0x000fe400000000ff */
[----:B------:R-:W-:Y:S02]  /*1dfe0*/  LOP3.LUT R138, R134, 0xffff, RZ, 0xc0, !PT ;  /* 0x0000ffff868a7812 */ /* 0x000fe400078ec0ff */
[C---:B------:R-:W-:Y:S01]  /*1dff0*/  PRMT R134, R168.reuse, 0x7610, R134 ;  /* 0x00007610a8867816 */ /* 0x040fe20000000086 */
[----:B------:R1:W-:Y:S01]  /*1e000*/  ST.E.U16 [R222.64+0x42], R135 ;  /* 0x00004287de007985 */ /* 0x0003e2000c101504 */
[C---:B------:R-:W-:Y:S02]  /*1e010*/  ISETP.GE.U32.AND P2, PT, R221.reuse, R138, PT ;  /* 0x0000008add00720c */ /* 0x040fe40003f46070 */
[----:B------:R-:W-:Y:S01]  /*1e020*/  PRMT R138, R168, 0x7632, R138 ;  /* 0x00007632a88a7816 */ /* 0x000fe2000000008a */
[----:B------:R-:W-:Y:S01]  /*1e030*/  @!P0 HFMA2.BF16_V2 R185, -RZ.H0_H0, RZ.H0_H0, -R134.H0_H0 ;  /* 0x200000ffffb98231 */ /* 0x000fe20000340986 */
[----:B------:R-:W-:Y:S02]  /*1e040*/  ISETP.GE.U32.AND P1, PT, R221, R140, PT ;  /* 0x0000008cdd00720c */ /* 0x000fe40003f26070 */
[----:B------:R-:W-:Y:S02]  /*1e050*/  PRMT R164, R134, 0x5410, R138 ;  /* 0x0000541086a47816 */ /* 0x000fe4000000008a */
[----:B------:R-:W-:Y:S01]  /*1e060*/  PRMT R169, R185, 0x7610, R169 ;  /* 0x00007610b9a97816 */ /* 0x000fe200000000a9 */
[----:B------:R-:W-:Y:S03]  /*1e070*/  @!P0 STL.S16 [R1+0x30], R185 ;  /* 0x000030b901008387 */ /* 0x000fe60000100600 */
[----:B------:R-:W-:Y:S02]  /*1e080*/  @!P0 PRMT R134, R169, 0x5410, RZ ;  /* 0x00005410a9868816 */ /* 0x000fe400000000ff */
[----:B------:R2:W4:Y:S04]  /*1e090*/  LDL.S16 R169, [R1+0x18] ;  /* 0x0000180001a97983 */ /* 0x0005280000100600 */
[----:B------:R1:W-:Y:S02]  /*1e0a0*/  ST.E.U16 [R144.64+0x40], R134 ;  /* 0x0000408690007985 */ /* 0x0003e4000c101504 */
[----:B-1----:R-:W-:Y:S02]  /*1e0b0*/  PRMT R135, R3, 0x7632, R135 ;  /* 0x0000763203877816 */ /* 0x002fe40000000087 */
[----:B------:R-:W-:Y:S04]  /*1e0c0*/  SHF.R.U32.HI R134, RZ, 0x18, R160 ;  /* 0x00000018ff867819 */ /* 0x000fe800000116a0 */
[----:B------:R-:W-:Y:S02]  /*1e0d0*/  ISETP.GE.U32.AND P0, PT, R221, R134, PT ;  /* 0x00000086dd00720c */ /* 0x000fe40003f06070 */
[----:B------:R-:W-:Y:S01]  /*1e0e0*/  PRMT R134, R165, 0x7610, R134 ;  /* 0x00007610a5867816 */ /* 0x000fe20000000086 */
[----:B--2---:R-:W-:Y:S02]  /*1e0f0*/  @!P4 HFMA2.BF16_V2 R184, -RZ.H0_H0, RZ.H0_H0, -R138.H0_H0 ;  /* 0x200000ffffb8c231 */ /* 0x004fe4000034098a */
[----:B------:R-:W-:Y:S03]  /*1e100*/  @!P3 HFMA2.BF16_V2 R183, -RZ.H0_H0, RZ.H0_H0, -R3.H0_H0 ;  /* 0x200000ffffb7b231 */ /* 0x000fe60000340903 */
[----:B------:R-:W-:Y:S01]  /*1e110*/  PRMT R182, R184, 0x7610, R182 ;  /* 0x00007610b8b67816 */ /* 0x000fe200000000b6 */
[----:B------:R-:W-:Y:S03]  /*1e120*/  @!P4 STL.S16 [R1+0x28], R184 ;  /* 0x000028b80100c387 */ /* 0x000fe60000100600 */
[----:B------:R-:W-:Y:S01]  /*1e130*/  @!P4 PRMT R138, R182, 0x5410, RZ ;  /* 0x00005410b68ac816 */ /* 0x000fe200000000ff */
[----:B------:R-:W-:Y:S01]  /*1e140*/  @!P3 STL.S16 [R1+0x2c], R183 ;  /* 0x00002cb70100b387 */ /* 0x000fe20000100600 */
[----:B------:R-:W-:Y:S03]  /*1e150*/  PRMT R180, R183, 0x7610, R180 ;  /* 0x00007610b7b47816 */ /* 0x000fe600000000b4 */
[----:B------:R1:W-:Y:S01]  /*1e160*/  ST.E.U16 [R144.64+0x42], R138 ;  /* 0x0000428a90007985 */ /* 0x0003e2000c101504 */
[----:B---3--:R-:W-:Y:S02]  /*1e170*/  @!P2 HFMA2.BF16_V2 R181, -RZ.H0_H0, RZ.H0_H0, -R135.H0_H0 ;  /* 0x200000ffffb5a231 */ /* 0x008fe40000340987 */
[----:B----4-:R-:W-:Y:S03]  /*1e180*/  @!P1 HFMA2.BF16_V2 R178, -RZ.H0_H0, RZ.H0_H0, -R134.H0_H0 ;  /* 0x200000ffffb29231 */ /* 0x010fe60000340986 */
[----:B------:R-:W-:Y:S02]  /*1e190*/  PRMT R176, R181, 0x7610, R176 ;  /* 0x00007610b5b07816 */ /* 0x000fe400000000b0 */
[----:B------:R-:W-:Y:S02]  /*1e1a0*/  PRMT R175, R178, 0x7610, R175 ;  /* 0x00007610b2af7816 */ /* 0x000fe400000000af */
[----:B-1----:R-:W-:Y:S02]  /*1e1b0*/  PRMT R138, R3, 0x5410, R135 ;  /* 0x00005410038a7816 */ /* 0x002fe40000000087 */
[----:B------:R-:W-:Y:S02]  /*1e1c0*/  @!P3 PRMT R3, R180, 0x5410, RZ ;  /* 0x00005410b403b816 */ /* 0x000fe400000000ff */
[----:B------:R1:W2:Y:S01]  /*1e1d0*/  LDL.S16 R180, [R1+0x14] ;  /* 0x0000140001b47983 */ /* 0x0002a20000100600 */
[----:B------:R-:W-:Y:S03]  /*1e1e0*/  @!P2 PRMT R135, R176, 0x5410, RZ ;  /* 0x00005410b087a816 */ /* 0x000fe600000000ff */
[----:B------:R3:W-:Y:S04]  /*1e1f0*/  ST.E.U16 [R222.64+0x50], R3 ;  /* 0x00005003de007985 */ /* 0x0007e8000c101504 */
[----:B------:R-:W-:Y:S04]  /*1e200*/  @!P2 STL.S16 [R1+0x24], R181 ;  /* 0x000024b50100a387 */ /* 0x000fe80000100600 */
[----:B------:R-:W-:Y:S04]  /*1e210*/  @!P1 STL.S16 [R1+0x20], R178 ;  /* 0x000020b201009387 */ /* 0x000fe80000100600 */
[----:B------:R4:W-:Y:S01]  /*1e220*/  ST.E.U16 [R222.64+0x52], R135 ;  /* 0x00005287de007985 */ /* 0x0009e2000c101504 */
[----:B---3--:R-:W-:Y:S05]  /*1e230*/  PRMT R3, R165, 0x7632, R3 ;  /* 0x00007632a5037816 */ /* 0x008fea0000000003 */
[----:B------:R-:W-:Y:S05]  /*1e240*/  @!P0 HFMA2.BF16_V2 R171, -RZ.H0_H0, RZ.H0_H0, -R3.H0_H0 ;  /* 0x200000ffffab8231 */ /* 0x000fea0000340903 */
[----:B------:R3:W-:Y:S01]  /*1e250*/  @!P0 STL.S16 [R1+0x1c], R171 ;  /* 0x00001cab01008387 */ /* 0x0007e20000100600 */
[----:B------:R-:W-:Y:S02]  /*1e260*/  PRMT R165, R171, 0x7610, R165 ;  /* 0x00007610aba57816 */ /* 0x000fe400000000a5 */
[----:B----4-:R-:W-:Y:S01]  /*1e270*/  PRMT R135, R134, 0x5410, R3 ;  /* 0x0000541086877816 */ /* 0x010fe20000000003 */
[----:B------:R1:W4:Y:S01]  /*1e280*/  LDL.S16 R178, [R1+0x10] ;  /* 0x0000100001b27983 */ /* 0x0003220000100600 */
[----:B------:R-:W-:Y:S02]  /*1e290*/  @!P1 PRMT R134, R175, 0x5410, RZ ;  /* 0x00005410af869816 */ /* 0x000fe400000000ff */
[----:B------:R-:W-:Y:S01]  /*1e2a0*/  @!P0 PRMT R3, R165, 0x5410, RZ ;  /* 0x00005410a5038816 */ /* 0x000fe200000000ff */
[----:B------:R1:W4:Y:S04]  /*1e2b0*/  LDL.S16 R176, [R1+0xc] ;  /* 0x00000c0001b07983 */ /* 0x0003280000100600 */
[----:B------:R1:W4:Y:S04]  /*1e2c0*/  LDL.S16 R175, [R1+0x8] ;  /* 0x0000080001af7983 */ /* 0x0003280000100600 */
[----:B------:R1:W-:Y:S04]  /*1e2d0*/  ST.E.U16 [R144.64+0x50], R134 ;  /* 0x0000508690007985 */ /* 0x0003e8000c101504 */
[----:B------:R1:W-:Y:S01]  /*1e2e0*/  ST.E.U16 [R144.64+0x52], R3 ;  /* 0x0000520390007985 */ /* 0x0003e2000c101504 */
[----:B---3--:R-:W-:Y:S05]  /*1e2f0*/  IMAD.WIDE.U32 R170, R170, -0x2daee0ad, RZ ;  /* 0xd2511f53aaaa7825 */ /* 0x008fea00078e00ff */
[----:B-1----:R-:W-:Y:S04]  /*1e300*/  LOP3.LUT R134, R171, R249, R172, 0x96, !PT ;  /* 0x000000f9ab867212 */ /* 0x002fe800078e96ac */
[----:B------:R-:W-:Y:S04]  /*1e310*/  LOP3.LUT R3, R134, 0xff, RZ, 0xc0, !PT ;  /* 0x000000ff86037812 */ /* 0x000fe800078ec0ff */
[----:B------:R-:W-:Y:S02]  /*1e320*/  ISETP.GE.U32.AND P0, PT, R221, R3, PT ;  /* 0x00000003dd00720c */ /* 0x000fe40003f06070 */
[C---:B------:R-:W-:Y:S11]  /*1e330*/  PRMT R3, R2.reuse, 0x7632, R3 ;  /* 0x0000763202037816 */ /* 0x040ff60000000003 */
[----:B------:R-:W-:Y:S05]  /*1e340*/  @!P0 HFMA2.BF16_V2 R169, -RZ.H0_H0, RZ.H0_H0, -R2.H0_H0 ;  /* 0x200000ffffa98231 */ /* 0x000fea0000340902 */
[----:B------:R1:W-:Y:S01]  /*1e350*/  @!P0 STL.S16 [R1+0x18], R169 ;  /* 0x000018a901008387 */ /* 0x0003e20000100600 */
[----:B------:R-:W-:Y:S03]  /*1e360*/  PRMT R141, R169, 0x7610, R141 ;  /* 0x00007610a98d7816 */ /* 0x000fe6000000008d */
[----:B------:R3:W3:Y:S01]  /*1e370*/  LDL.S16 R165, [R1+0x4] ;  /* 0x0000040001a57983 */ /* 0x0006e20000100600 */
[----:B-1----:R-:W-:Y:S02]  /*1e380*/  PRMT R169, R2, 0x5410, R3 ;  /* 0x0000541002a97816 */ /* 0x002fe40000000003 */
[----:B------:R-:W-:Y:S02]  /*1e390*/  @!P0 PRMT R2, R141, 0x5410, RZ ;  /* 0x000054108d028816 */ /* 0x000fe400000000ff */
[----:B------:R1:W3:Y:S04]  /*1e3a0*/  LDL.S16 R141, [R1] ;  /* 0x00000000018d7983 */ /* 0x0002e80000100600 */
[----:B------:R1:W-:Y:S02]  /*1e3b0*/  ST.E.U16 [R222.64+0x60], R2 ;  /* 0x00006002de007985 */ /* 0x0003e4000c101504 */
[----:B-1----:R-:W-:Y:S04]  /*1e3c0*/  LOP3.LUT R2, R134, 0xffff, RZ, 0xc0, !PT ;  /* 0x0000ffff86027812 */ /* 0x002fe800078ec0ff */
        /* <DEDUP_REMOVED lines=8> */
[C---:B------:R-:W-:Y:S02]  /*1e450*/  PRMT R2, R163.reuse, 0x7610, R2 ;  /* 0x00007610a3027816 */ /* 0x040fe40000000002 */
[----:B------:R-:W-:Y:S01]  /*1e460*/  PRMT R134, R163, 0x7632, R134 ;  /* 0x00007632a3867816 */ /* 0x000fe20000000086 */
[----:B--2---:R-:W-:Y:S05]  /*1e470*/  @!P2 HFMA2.BF16_V2 R180, -RZ.H0_H0, RZ.H0_H0, -R3.H0_H0 ;  /* 0x200000ffffb4a231 */ /* 0x004fea0000340903 */
[----:B------:R-:W-:Y:S01]  /*1e480*/  PRMT R168, R180, 0x7610, R168 ;  /* 0x00007610b4a87816 */ /* 0x000fe200000000a8 */
[----:B------:R-:W-:Y:S03]  /*1e490*/  @!P2 STL.S16 [R1+0x14], R180 ;  /* 0x000014b40100a387 */ /* 0x000fe60000100600 */
[----:B------:R-:W-:Y:S02]  /*1e4a0*/  @!P2 PRMT R3, R168, 0x5410, RZ ;  /* 0x00005410a803a816 */ /* 0x000fe400000000ff */
[----:B------:R-:W-:Y:S03]  /*1e4b0*/  PRMT R168, R2, 0x5410, R134 ;  /* 0x0000541002a87816 */ /* 0x000fe60000000086 */
[----:B------:R1:W-:Y:S02]  /*1e4c0*/  ST.E.U16 [R222.64+0x62], R3 ;  /* 0x00006203de007985 */ /* 0x0003e4000c101504 */
[----:B-1----:R-:W-:Y:S01]  /*1e4d0*/  PRMT R3, R143, 0x7632, R3 ;  /* 0x000076328f037816 */ /* 0x002fe20000000003 */
[----:B----4-:R-:W-:Y:S02]  /*1e4e0*/  @!P1 HFMA2.BF16_V2 R178, -RZ.H0_H0, RZ.H0_H0, -R2.H0_H0 ;  /* 0x200000ffffb29231 */ /* 0x010fe40000340902 */
[----:B------:R-:W-:Y:S03]  /*1e4f0*/  @!P0 HFMA2.BF16_V2 R176, -RZ.H0_H0, RZ.H0_H0, -R134.H0_H0 ;  /* 0x200000ffffb08231 */ /* 0x000fe60000340986 */
[----:B------:R-:W-:Y:S01]  /*1e500*/  PRMT R177, R178, 0x7610, R177 ;  /* 0x00007610b2b17816 */ /* 0x000fe200000000b1 */
[----:B------:R-:W-:Y:S03]  /*1e510*/  @!P1 STL.S16 [R1+0x10], R178 ;  /* 0x000010b201009387 */ /* 0x000fe60000100600 */
[----:B------:R-:W-:Y:S01]  /*1e520*/  @!P1 PRMT R2, R177, 0x5410, RZ ;  /* 0x00005410b1029816 */ /* 0x000fe200000000ff */
[----:B------:R-:W-:Y:S01]  /*1e530*/  @!P0 STL.S16 [R1+0xc], R176 ;  /* 0x00000cb001008387 */ /* 0x000fe20000100600 */
[----:B------:R-:W-:Y:S03]  /*1e540*/  PRMT R174, R176, 0x7610, R174 ;  /* 0x00007610b0ae7816 */ /* 0x000fe600000000ae */
[----:B------:R1:W-:Y:S01]  /*1e550*/  ST.E.U16 [R144.64+0x60], R2 ;  /* 0x0000600290007985 */ /* 0x0003e2000c101504 */
[----:B------:R-:W-:Y:S05]  /*1e560*/  @!P0 PRMT R134, R174, 0x5410, RZ ;  /* 0x00005410ae868816 */ /* 0x000fea00000000ff */
[----:B------:R2:W-:Y:S01]  /*1e570*/  ST.E.U16 [R144.64+0x62], R134 ;  /* 0x0000628690007985 */ /* 0x0005e2000c101504 */
[----:B-1----:R-:W-:Y:S04]  /*1e580*/  LOP3.LUT R2, R170, 0xff, RZ, 0xc0, !PT ;  /* 0x000000ffaa027812 */ /* 0x002fe800078ec0ff */
[----:B------:R-:W-:Y:S02]  /*1e590*/  ISETP.GE.U32.AND P1, PT, R221, R2, PT ;  /* 0x00000002dd00720c */ /* 0x000fe40003f26070 */
[C---:B------:R-:W-:Y:S04]  /*1e5a0*/  PRMT R2, R0.reuse, 0x7632, R2 ;  /* 0x0000763200027816 */ /* 0x040fe80000000002 */
[----:B--2---:R-:W-:Y:S07]  /*1e5b0*/  PRMT R134, R0, 0x5410, R2 ;  /* 0x0000541000867816 */ /* 0x004fee0000000002 */
[----:B------:R-:W-:Y:S05]  /*1e5c0*/  @!P1 HFMA2.BF16_V2 R175, -RZ.H0_H0, RZ.H0_H0, -R0.H0_H0 ;  /* 0x200000ffffaf9231 */ /* 0x000fea0000340900 */
[----:B------:R-:W-:Y:S01]  /*1e5d0*/  PRMT R173, R175, 0x7610, R173 ;  /* 0x00007610afad7816 */ /* 0x000fe200000000ad */
[----:B------:R-:W-:Y:S03]  /*1e5e0*/  @!P1 STL.S16 [R1+0x8], R175 ;  /* 0x000008af01009387 */ /* 0x000fe60000100600 */
[----:B------:R-:W-:Y:S02]  /*1e5f0*/  @!P1 PRMT R0, R173, 0x5410, RZ ;  /* 0x00005410ad009816 */ /* 0x000fe400000000ff */
[C---:B------:R-:W-:Y:S03]  /*1e600*/  PRMT R173, R221.reuse, 0x7054, R221 ;  /* 0x00007054ddad7816 */ /* 0x040fe600000000dd */
[----:B------:R1:W-:Y:S02]  /*1e610*/  ST.E.U16 [R222.64+0x70], R0 ;  /* 0x00007000de007985 */ /* 0x0003e4000c101504 */
[----:B-1----:R-:W-:Y:S04]  /*1e620*/  LOP3.LUT R0, R170, 0xffff, RZ, 0xc0, !PT ;  /* 0x0000ffffaa007812 */ /* 0x002fe800078ec0ff */
[----:B------:R-:W-:Y:S04]  /*1e630*/  SHF.R.U32.HI R0, RZ, 0x8, R0 ;  /* 0x00000008ff007819 */ /* 0x000fe80000011600 */
[----:B------:R-:W-:Y:S04]  /*1e640*/  LOP3.LUT R0, R0, 0xffff, RZ, 0xc0, !PT ;  /* 0x0000ffff00007812 */ /* 0x000fe800078ec0ff */
[C---:B------:R-:W-:Y:S02]  /*1e650*/  ISETP.GE.U32.AND P1, PT, R221.reuse, R0, PT ;  /* 0x00000000dd00720c */ /* 0x040fe40003f26070 */
[----:B------:R-:W-:Y:S04]  /*1e660*/  SHF.R.U32.HI R0, RZ, 0x10, R170 ;  /* 0x00000010ff007819 */ /* 0x000fe800000116aa */
[----:B------:R-:W-:Y:S04]  /*1e670*/  LOP3.LUT R0, R0, 0xff, RZ, 0xc0, !PT ;  /* 0x000000ff00007812 */ /* 0x000fe800078ec0ff */
[----:B------:R-:W-:Y:S02]  /*1e680*/  ISETP.GE.U32.AND P0, PT, R221, R0, PT ;  /* 0x00000000dd00720c */ /* 0x000fe40003f06070 */
[----:B------:R-:W-:Y:S01]  /*1e690*/  PRMT R0, R143, 0x7610, R0 ;  /* 0x000076108f007816 */ /* 0x000fe20000000000 */
[----:B---3--:R-:W-:Y:S05]  /*1e6a0*/  @!P1 HFMA2.BF16_V2 R165, -RZ.H0_H0, RZ.H0_H0, -R2.H0_H0 ;  /* 0x200000ffffa59231 */ /* 0x008fea0000340902 */
[----:B------:R-:W-:Y:S01]  /*1e6b0*/  PRMT R151, R165, 0x7610, R151 ;  /* 0x00007610a5977816 */ /* 0x000fe20000000097 */
[----:B------:R-:W-:Y:S03]  /*1e6c0*/  @!P1 STL.S16 [R1+0x4], R165 ;  /* 0x000004a501009387 */ /* 0x000fe60000100600 */
[----:B------:R-:W-:Y:S01]  /*1e6d0*/  @!P1 PRMT R2, R151, 0x5410, RZ ;  /* 0x0000541097029816 */ /* 0x000fe200000000ff */
[----:B------:R-:W-:Y:S04]  /*1e6e0*/  @!P0 HFMA2.BF16_V2 R141, -RZ.H0_H0, RZ.H0_H0, -R0.H0_H0 ;  /* 0x200000ffff8d8231 */ /* 0x000fe80000340900 */
[----:B------:R1:W-:Y:S01]  /*1e6f0*/  ST.E.U16 [R222.64+0x72], R2 ;  /* 0x00007202de007985 */ /* 0x0003e2000c101504 */
[----:B------:R-:W-:Y:S03]  /*1e700*/  PRMT R140, R141, 0x7610, R140 ;  /* 0x000076108d8c7816 */ /* 0x000fe6000000008c */
[----:B------:R2:W-:Y:S04]  /*1e710*/  @!P0 STL.S16 [R1], R141 ;  /* 0x0000008d01008387 */ /* 0x0005e80000100600 */
[----:B------:R-:W3:Y:S01]  /*1e720*/  LDL R238, [R1+0xf0] ;  /* 0x0000f00001ee7983 */ /* 0x000ee20000100800 */
[----:B-1----:R-:W-:Y:S02]  /*1e730*/  PRMT R2, R0, 0x5410, R3 ;  /* 0x0000541000027816 */ /* 0x002fe40000000003 */
[----:B------:R-:W-:Y:S02]  /*1e740*/  @!P0 PRMT R0, R140, 0x5410, RZ ;  /* 0x000054108c008816 */ /* 0x000fe400000000ff */
[----:B--2---:R-:W-:Y:S02]  /*1e750*/  LOP3.LUT R141, R147, R179, R158, 0x96, !PT ;  /* 0x000000b3938d7212 */ /* 0x004fe400078e969e */
[----:B------:R-:W-:Y:S01]  /*1e760*/  SHF.R.U32.HI R140, RZ, 0x18, R170 ;  /* 0x00000018ff8c7819 */ /* 0x000fe200000116aa */
[----:B------:R1:W-:Y:S03]  /*1e770*/  ST.E.U16 [R144.64+0x70], R0 ;  /* 0x0000700090007985 */ /* 0x0003e6000c101504 */
[----:B------:R-:W-:Y:S02]  /*1e780*/  ISETP.GE.U32.AND P0, PT, R221, R140, PT ;  /* 0x0000008cdd00720c */ /* 0x000fe40003f06070 */
[C---:B------:R-:W-:Y:S11]  /*1e790*/  LOP3.LUT R140, R141.reuse, 0xff, RZ, 0xc0, !PT ;  /* 0x000000ff8d8c7812 */ /* 0x040ff600078ec0ff */
[----:B------:R-:W-:Y:S05]  /*1e7a0*/  @!P0 HFMA2.BF16_V2 R252, -RZ.H0_H0, RZ.H0_H0, -R3.H0_H0 ;  /* 0x200000fffffc8231 */ /* 0x000fea0000340903 */
[----:B------:R-:W-:Y:S02]  /*1e7b0*/  @!P0 PRMT R3, R252, 0x5410, RZ ;  /* 0x00005410fc038816 */ /* 0x000fe400000000ff */
[----:B------:R-:W-:Y:S03]  /*1e7c0*/  IADD3 R222, P0, R222, -0x80, RZ ;  /* 0xffffff80dede7810 */ /* 0x000fe60007f1e0ff */
[----:B------:R2:W-:Y:S01]  /*1e7d0*/  ST.E.U16 [R144.64+0x72], R3 ;  /* 0x0000720390007985 */ /* 0x0005e2000c101504 */
[----:B-1----:R-:W-:Y:S02]  /*1e7e0*/  LOP3.LUT R0, R141, 0xffff, RZ, 0xc0, !PT ;  /* 0x0000ffff8d007812 */ /* 0x002fe400078ec0ff */
[----:B------:R-:W-:Y:S01]  /*1e7f0*/  IADD3.X R223, R223, -0x1, RZ, P0, !PT ;  /* 0xffffffffdfdf7810 */ /* 0x000fe200007fe4ff */
[----:B------:R-:W-:Y:S01]  /*1e800*/  LDSM.16.MT88.4 R180, [R194+0x1b800] ;  /* 0x01b80000c2b4783b */ /* 0x000fe20000004200 */
[----:B------:R-:W-:Y:S04]  /*1e810*/  SHF.R.U32.HI R0, RZ, 0x8, R0 ;  /* 0x00000008ff007819 */ /* 0x000fe80000011600 */
[----:B------:R-:W-:Y:S02]  /*1e820*/  PRMT R140, R140, 0x5410, R0 ;  /* 0x000054108c8c7816 */ /* 0x000fe40000000000 */
[--C-:B------:R-:W-:Y:S01]  /*1e830*/  SHF.R.U32.HI R0, RZ, 0x10, R141.reuse ;  /* 0x00000010ff007819 */ /* 0x100fe2000001168d */
[----:B------:R-:W-:Y:S01]  /*1e840*/  LDSM.16.MT88.4 R184, [R196+0x1b800] ;  /* 0x01b80000c4b8783b */ /* 0x000fe20000004200 */
[----:B------:R-:W-:Y:S01]  /*1e850*/  SHF.R.U32.HI R141, RZ, 0x18, R141 ;  /* 0x00000018ff8d7819 */ /* 0x000fe2000001168d */
[--C-:B------:R-:W-:Y:S01]  /*1e860*/  HSET2.LE.AND R140, R140, R173.reuse, PT ;  /* 0x000000ad8c8c7233 */ /* 0x100fe20003803000 */
[----:B------:R-:W-:Y:S04]  /*1e870*/  LOP3.LUT R0, R0, 0xff, RZ, 0xc0, !PT ;  /* 0x000000ff00007812 */ /* 0x000fe800078ec0ff */
[----:B------:R-:W-:Y:S01]  /*1e880*/  PRMT R143, R0, 0x5410, R141 ;  /* 0x00005410008f7816 */ /* 0x000fe2000000008d */
[----:B------:R-:W-:Y:S01]  /*1e890*/  LDSM.16.MT88.4 R188, [R195+0x1b800] ;  /* 0x01b80000c3bc783b */ /* 0x000fe20000004200 */
[C---:B------:R-:W-:Y:S02]  /*1e8a0*/  LOP3.LUT R0, R146.reuse, 0xffff, RZ, 0xc0, !PT ;  /* 0x0000ffff92007812 */ /* 0x040fe400078ec0ff */
[----:B------:R-:W-:Y:S02]  /*1e8b0*/  LOP3.LUT R141, R146, 0xff, RZ, 0xc0, !PT ;  /* 0x000000ff928d7812 */ /* 0x000fe400078ec0ff */
[----:B------:R-:W-:Y:S02]  /*1e8c0*/  SHF.R.U32.HI R0, RZ, 0x8, R0 ;  /* 0x00000008ff007819 */ /* 0x000fe40000011600 */
[----:B------:R-:W-:Y:S02]  /*1e8d0*/  LOP3.LUT R140, R142, R140, RZ, 0xc0, !PT ;  /* 0x0000008c8e8c7212 */ /* 0x000fe400078ec0ff */
[----:B------:R-:W-:Y:S01]  /*1e8e0*/  PRMT R142, R141, 0x5410, R0 ;  /* 0x000054108d8e7816 */ /* 0x000fe20000000000 */
[--C-:B------:R-:W-:Y:S01]  /*1e8f0*/  HSET2.LE.AND R141, R143, R173.reuse, PT ;  /* 0x000000ad8f8d7233 */ /* 0x100fe20003803000 */
        /* <DEDUP_REMOVED lines=8> */
[--C-:B------:R-:W-:Y:S01]  /*1e980*/  HSET2.LE.AND R143, R0, R173.reuse, PT ;  /* 0x000000ad008f7233 */ /* 0x100fe20003803000 */
[----:B------:R-:W-:Y:S02]  /*1e990*/  LOP3.LUT R0, R155, R249, R162, 0x96, !PT ;  /* 0x000000f99b007212 */ /* 0x000fe400078e96a2 */
[----:B--2---:R-:W-:Y:S02]  /*1e9a0*/  LOP3.LUT R3, R154, 0xffff, RZ, 0xc0, !PT ;  /* 0x0000ffff9a037812 */ /* 0x004fe400078ec0ff */
[----:B------:R-:W-:Y:S02]  /*1e9b0*/  LOP3.LUT R143, R148, R143, RZ, 0xc0, !PT ;  /* 0x0000008f948f7212 */ /* 0x000fe400078ec0ff */
[----:B------:R-:W2:Y:S01]  /*1e9c0*/  LDSM.16.MT88.4 R148, [R194+0x18000] ;  /* 0x01800000c294783b */ /* 0x000ea20000004200 */
[----:B------:R-:W-:Y:S02]  /*1e9d0*/  LOP3.LUT R155, R154, 0xff, RZ, 0xc0, !PT ;  /* 0x000000ff9a9b7812 */ /* 0x000fe400078ec0ff */
[----:B------:R-:W-:Y:S04]  /*1e9e0*/  SHF.R.U32.HI R3, RZ, 0x8, R3 ;  /* 0x00000008ff037819 */ /* 0x000fe80000011603 */
[----:B------:R-:W-:Y:S02]  /*1e9f0*/  PRMT R155, R155, 0x5410, R3 ;  /* 0x000054109b9b7816 */ /* 0x000fe40000000003 */
[----:B------:R-:W-:Y:S04]  /*1ea00*/  LOP3.LUT R3, R0, 0xffff, RZ, 0xc0, !PT ;  /* 0x0000ffff00037812 */ /* 0x000fe800078ec0ff */
[----:B------:R-:W-:Y:S01]  /*1ea10*/  SHF.R.U32.HI R3, RZ, 0x8, R3 ;  /* 0x00000008ff037819 */ /* 0x000fe20000011603 */
        /* <DEDUP_REMOVED lines=21> */
[C---:B--2---:R-:W-:Y:S01]  /*1eb70*/  HMMA.16816.F32.BF16 R60, R140.reuse, R148, R60 ;  /* 0x000000948c3c723c */ /* 0x044fe2000004183c */
[----:B---3--:R-:W-:Y:S07]  /*1eb80*/  ISETP.GT.AND P1, PT, R236, R238, PT ;  /* 0x000000eeec00720c */ /* 0x008fee0003f24270 */
        /* <DEDUP_REMOVED lines=20> */
[C---:B-1----:R-:W-:Y:S07]  /*1ecd0*/  HMMA.16816.F32.BF16 R116, R140.reuse, R144, R116 ;  /* 0x000000908c74723c */ /* 0x042fee0000041874 */
[--C-:B------:R-:W-:Y:S01]  /*1ece0*/  SHF.R.U32.HI R144, RZ, 0x10, R154.reuse ;  /* 0x00000010ff907819 */ /* 0x100fe2000001169a */
[C---:B------:R-:W-:Y:S01]  /*1ecf0*/  HMMA.16816.F32.BF16 R120, R140.reuse, R146, R120 ;  /* 0x000000928c78723c */ /* 0x040fe20000041878 */
[----:B------:R-:W-:Y:S07]  /*1ed00*/  SHF.R.U32.HI R154, RZ, 0x18, R154 ;  /* 0x00000018ff9a7819 */ /* 0x000fee000001169a */
[C---:B--2---:R-:W-:Y:S07]  /*1ed10*/  HMMA.16816.F32.BF16 R124, R140.reuse, R148, R124 ;  /* 0x000000948c7c723c */ /* 0x044fee000004187c */
[----:B------:R-:W-:Y:S01]  /*1ed20*/  LOP3.LUT R148, R144, 0xff, RZ, 0xc0, !PT ;  /* 0x000000ff90947812 */ /* 0x000fe200078ec0ff */
[----:B------:R-:W-:Y:S01]  /*1ed30*/  HMMA.16816.F32.BF16 R128, R140, R150, R128 ;  /* 0x000000968c80723c */ /* 0x000fe20000041880 */
[----:B------:R-:W1:Y:S03]  /*1ed40*/  LDSM.16.MT88.4 R144, [R193+0x18800] ;  /* 0x01880000c190783b */ /* 0x000e660000004200 */
[----:B------:R-:W-:Y:S02]  /*1ed50*/  PRMT R154, R148, 0x5410, R154 ;  /* 0x00005410949a7816 */ /* 0x000fe4000000009a */
[----:B------:R-:W-:Y:S01]  /*1ed60*/  LOP3.LUT R148, R0, 0xff, RZ, 0xc0, !PT ;  /* 0x000000ff00947812 */ /* 0x000fe200078ec0ff */
[--C-:B------:R-:W-:Y:S02]  /*1ed70*/  HSET2.LE.AND R142, R155, R173.reuse, PT ;  /* 0x000000ad9b8e7233 */ /* 0x100fe40003803000 */
[--C-:B------:R-:W-:Y:S03]  /*1ed80*/  HSET2.LE.AND R143, R154, R173.reuse, PT ;  /* 0x000000ad9a8f7233 */ /* 0x100fe60003803000 */
[----:B------:R-:W-:Y:S02]  /*1ed90*/  PRMT R149, R148, 0x5410, R3 ;  /* 0x0000541094957816 */ /* 0x000fe40000000003 */
[--C-:B------:R-:W-:Y:S02]  /*1eda0*/  SHF.R.U32.HI R148, RZ, 0x10, R0.reuse ;  /* 0x00000010ff947819 */ /* 0x100fe40000011600 */
[----:B------:R-:W-:Y:S01]  /*1edb0*/  SHF.R.U32.HI R3, RZ, 0x18, R0 ;  /* 0x00000018ff037819 */ /* 0x000fe20000011600 */
[--C-:B------:R-:W-:Y:S01]  /*1edc0*/  HSET2.LE.AND R140, R149, R173.reuse, PT ;  /* 0x000000ad958c7233 */ /* 0x100fe20003803000 */
[----:B------:R-:W-:Y:S02]  /*1edd0*/  LOP3.LUT R0, R148, 0xff, RZ, 0xc0, !PT ;  /* 0x000000ff94007812 */ /* 0x000fe400078ec0ff */
[----:B------:R-:W2:Y:S01]  /*1ede0*/  LDSM.16.MT88.4 R148, [R194+0x18800] ;  /* 0x01880000c294783b */ /* 0x000ea20000004200 */
[----:B------:R-:W-:Y:S02]  /*1edf0*/  LOP3.LUT R142, R157, R142, RZ, 0xc0, !PT ;  /* 0x0000008e9d8e7212 */ /* 0x000fe400078ec0ff */
[----:B------:R-:W-:Y:S02]  /*1ee00*/  PRMT R0, R0, 0x5410, R3 ;  /* 0x0000541000007816 */ /* 0x000fe40000000003 */
[----:B------:R-:W-:Y:S02]  /*1ee10*/  LOP3.LUT R140, R153, R140, RZ, 0xc0, !PT ;  /* 0x0000008c998c7212 */ /* 0x000fe400078ec0ff */
[----:B------:R-:W-:Y:S01]  /*1ee20*/  LOP3.LUT R143, R156, R143, RZ, 0xc0, !PT ;  /* 0x0000008f9c8f7212 */ /* 0x000fe200078ec0ff */
[--C-:B------:R-:W-:Y:S01]  /*1ee30*/  HSET2.LE.AND R141, R0, R173.reuse, PT ;  /* 0x000000ad008d7233 */ /* 0x100fe20003803000 */
[----:B------:R-:W-:Y:S01]  /*1ee40*/  LDSM.16.MT88.4 R156, [R195+0x18800] ;  /* 0x01880000c39c783b */ /* 0x000fe20000004200 */
[----:B------:R-:W-:Y:S03]  /*1ee50*/  LOP3.LUT R0, R161, R179, R166, 0x96, !PT ;  /* 0x000000b3a1007212 */ /* 0x000fe600078e96a6 */
[----:B------:R-:W-:Y:S02]  /*1ee60*/  LOP3.LUT R141, R152, R141, RZ, 0xc0, !PT ;  /* 0x0000008d988d7212 */ /* 0x000fe400078ec0ff */
[----:B------:R-:W-:Y:S02]  /*1ee70*/  LOP3.LUT R3, R0, 0xff, RZ, 0xc0, !PT ;  /* 0x000000ff00037812 */ /* 0x000fe400078ec0ff */
[----:B------:R-:W3:Y:S03]  /*1ee80*/  LDSM.16.MT88.4 R152, [R196+0x18800] ;  /* 0x01880000c498783b */ /* 0x000ee60000004200 */
[C---:B-1----:R-:W-:Y:S05]  /*1ee90*/  HMMA.16816.F32.BF16 R4, R140.reuse, R144, R4 ;  /* 0x000000908c04723c */ /* 0x042fea0000041804 */
[----:B------:R-:W-:Y:S03]  /*1eea0*/  LDSM.16.MT88.4 R176, [R193+0x1b800] ;  /* 0x01b80000c1b0783b */ /* 0x000fe60000004200 */
[C---:B------:R-:W-:Y:S05]  /*1eeb0*/  HMMA.16816.F32.BF16 R8, R140.reuse, R146, R8 ;  /* 0x000000928c08723c */ /* 0x040fea0000041808 */
[----:B------:R-:W1:Y:S03]  /*1eec0*/  LDSM.16.MT88.4 R144, [R193+0x1a800] ;  /* 0x01a80000c190783b */ /* 0x000e660000004200 */
        /* <DEDUP_REMOVED lines=33> */
[C---:B---3--:R-:W-:Y:S07]  /*1f0e0*/  HMMA.16816.F32.BF16 R100, R140.reuse, R156, R100 ;  /* 0x0000009c8c64723c */ /* 0x048fee0000041864 */
[C---:B------:R-:W-:Y:S01]  /*1f0f0*/  LOP3.LUT R156, R160.reuse, 0xff, RZ, 0xc0, !PT ;  /* 0x000000ffa09c7812 */ /* 0x040fe200078ec0ff */
[C---:B------:R-:W-:Y:S08]  /*1f100*/  HMMA.16816.F32.BF16 R104, R140.reuse, R158, R104 ;  /* 0x0000009e8c68723c */ /* 0x040ff00000041868 */
[C---:B-1----:R-:W-:Y:S08]  /*1f110*/  HMMA.16816.F32.BF16 R108, R140.reuse, R144, R108 ;  /* 0x000000908c6c723c */ /* 0x042ff0000004186c */
[C---:B------:R-:W-:Y:S01]  /*1f120*/  HMMA.16816.F32.BF16 R112, R140.reuse, R146, R112 ;  /* 0x000000928c70723c */ /* 0x040fe20000041870 */
[----:B------:R-:W1:Y:S07]  /*1f130*/  LDSM.16.MT88.4 R144, [R193+0x19000] ;  /* 0x01900000c190783b */ /* 0x000e6e0000004200 */
[C---:B------:R-:W-:Y:S07]  /*1f140*/  HMMA.16816.F32.BF16 R116, R140.reuse, R148, R116 ;  /* 0x000000948c74723c */ /* 0x040fee0000041874 */
[----:B------:R-:W-:Y:S01]  /*1f150*/  LOP3.LUT R149, R160, 0xffff, RZ, 0xc0, !PT ;  /* 0x0000ffffa0957812 */ /* 0x000fe200078ec0ff */
[C---:B------:R-:W-:Y:S01]  /*1f160*/  HMMA.16816.F32.BF16 R120, R140.reuse, R150, R120 ;  /* 0x000000968c78723c */ /* 0x040fe20000041878 */
[----:B------:R-:W-:Y:S04]  /*1f170*/  LOP3.LUT R148, R0, 0xffff, RZ, 0xc0, !PT ;  /* 0x0000ffff00947812 */ /* 0x000fe800078ec0ff */
[----:B------:R-:W-:Y:S02]  /*1f180*/  SHF.R.U32.HI R148, RZ, 0x8, R148 ;  /* 0x00000008ff947819 */ /* 0x000fe40000011694 */
[--C-:B------:R-:W-:Y:S01]  /*1f190*/  SHF.R.U32.HI R150, RZ, 0x10, R160.reuse ;  /* 0x00000010ff967819 */ /* 0x100fe200000116a0 */
[C---:B--2---:R-:W-:Y:S01]  /*1f1a0*/  HMMA.16816.F32.BF16 R124, R140.reuse, R152, R124 ;  /* 0x000000988c7c723c */ /* 0x044fe2000004187c */
[----:B------:R-:W-:Y:S06]  /*1f1b0*/  SHF.R.U32.HI R160, RZ, 0x18, R160 ;  /* 0x00000018ffa07819 */ /* 0x000fec00000116a0 */
[----:B------:R-:W-:Y:S01]  /*1f1c0*/  PRMT R152, R3, 0x5410, R148 ;  /* 0x0000541003987816 */ /* 0x000fe20000000094 */
[----:B------:R-:W-:Y:S01]  /*1f1d0*/  HMMA.16816.F32.BF16 R128, R140, R154, R128 ;  /* 0x0000009a8c80723c */ /* 0x000fe20000041880 */
[--C-:B------:R-:W-:Y:S03]  /*1f1e0*/  SHF.R.U32.HI R3, RZ, 0x10, R0.reuse ;  /* 0x00000010ff037819 */ /* 0x100fe60000011600 */
[----:B------:R-:W-:Y:S02]  /*1f1f0*/  SHF.R.U32.HI R0, RZ, 0x18, R0 ;  /* 0x00000018ff007819 */ /* 0x000fe40000011600 */
[----:B------:R-:W-:Y:S01]  /*1f200*/  LOP3.LUT R3, R3, 0xff, RZ, 0xc0, !PT ;  /* 0x000000ff03037812 */ /* 0x000fe200078ec0ff */
[--C-:B------:R-:W-:Y:S01]  /*1f210*/  HSET2.LE.AND R140, R152, R173.reuse, PT ;  /* 0x000000ad988c7233 */ /* 0x100fe20003803000 */
[----:B------:R-:W-:Y:S01]  /*1f220*/  SHF.R.U32.HI R141, RZ, 0x8, R149 ;  /* 0x00000008ff8d7819 */ /* 0x000fe20000011695 */
[----:B------:R-:W-:Y:S03]  /*1f230*/  LDSM.16.MT88.4 R152, [R196+0x19000] ;  /* 0x01900000c498783b */ /* 0x000fe60000004200 */
[----:B------:R-:W-:Y:S02]  /*1f240*/  LOP3.LUT R142, R150, 0xff, RZ, 0xc0, !PT ;  /* 0x000000ff968e7812 */ /* 0x000fe400078ec0ff */
[----:B------:R-:W-:Y:S02]  /*1f250*/  PRMT R141, R156, 0x5410, R141 ;  /* 0x000054109c8d7816 */ /* 0x000fe4000000008d */
[----:B------:R-:W-:Y:S01]  /*1f260*/  PRMT R143, R142, 0x5410, R160 ;  /* 0x000054108e8f7816 */ /* 0x000fe200000000a0 */
[----:B------:R-:W2:Y:S01]  /*1f270*/  LDSM.16.MT88.4 R148, [R194+0x19000] ;  /* 0x01900000c294783b */ /* 0x000ea20000004200 */
[----:B------:R-:W-:Y:S01]  /*1f280*/  PRMT R3, R3, 0x5410, R0 ;  /* 0x0000541003037816 */ /* 0x000fe20000000000 */
[--C-:B------:R-:W-:Y:S01]  /*1f290*/  HSET2.LE.AND R142, R141, R173.reuse, PT ;  /* 0x000000ad8d8e7233 */ /* 0x100fe20003803000 */
[----:B------:R-:W-:Y:S01]  /*1f2a0*/  LOP3.LUT R140, R139, R140, RZ, 0xc0, !PT ;  /* 0x0000008c8b8c7212 */ /* 0x000fe200078ec0ff */
[--C-:B------:R-:W-:Y:S01]  /*1f2b0*/  HSET2.LE.AND R143, R143, R173.reuse, PT ;  /* 0x000000ad8f8f7233 */ /* 0x100fe20003803000 */
[----:B------:R-:W-:Y:S01]  /*1f2c0*/  LOP3.LUT R0, R171, R249, R172, 0x96, !PT ;  /* 0x000000f9ab007212 */ /* 0x000fe200078e96ac */
[--C-:B------:R-:W-:Y:S01]  /*1f2d0*/  HSET2.LE.AND R141, R3, R173.reuse, PT ;  /* 0x000000ad038d7233 */ /* 0x100fe20003803000 */
[----:B------:R-:W-:Y:S01]  /*1f2e0*/  LOP3.LUT R142, R138, R142, RZ, 0xc0, !PT ;  /* 0x0000008e8a8e7212 */ /* 0x000fe200078ec0ff */
[----:B------:R-:W3:Y:S01]  /*1f2f0*/  LDSM.16.MT88.4 R156, [R195+0x19000] ;  /* 0x01900000c39c783b */ /* 0x000ee20000004200 */
[----:B------:R-:W-:Y:S02]  /*1f300*/  LOP3.LUT R143, R135, R143, RZ, 0xc0, !PT ;  /* 0x0000008f878f7212 */ /* 0x000fe400078ec0ff */
[----:B------:R-:W-:Y:S02]  /*1f310*/  LOP3.LUT R141, R164, R141, RZ, 0xc0, !PT ;  /* 0x0000008da48d7212 */ /* 0x000fe400078ec0ff */
[----:B------:R-:W-:Y:S02]  /*1f320*/  LOP3.LUT R138, R170, 0xffff, RZ, 0xc0, !PT ;  /* 0x0000ffffaa8a7812 */ /* 0x000fe400078ec0ff */
[----:B------:R-:W-:Y:S01]  /*1f330*/  LOP3.LUT R3, R0, 0xffff, RZ, 0xc0, !PT ;  /* 0x0000ffff00037812 */ /* 0x000fe200078ec0ff */
[----:B------:R-:W4:Y:S01]  /*1f340*/  LDSM.16.MT88.4 R160, [R193+0x1b000] ;  /* 0x01b00000c1a0783b */ /* 0x000f220000004200 */
[----:B------:R-:W-:Y:S01]  /*1f350*/  SHF.R.U32.HI R138, RZ, 0x8, R138 ;  /* 0x00000008ff8a7819 */ /* 0x000fe2000001168a */
[C---:B-1----:R-:W-:Y:S01]  /*1f360*/  HMMA.16816.F32.BF16 R4, R140.reuse, R144, R4 ;  /* 0x000000908c04723c */ /* 0x042fe20000041804 */
[----:B------:R-:W-:Y:S02]  /*1f370*/  SHF.R.U32.HI R3, RZ, 0x8, R3 ;  /* 0x00000008ff037819 */ /* 0x000fe40000011603 */
[----:B------:R-:W-:Y:S02]  /*1f380*/  SHF.R.U32.HI R135, RZ, 0x10, R170 ;  /* 0x00000010ff877819 */ /* 0x000fe400000116aa */
[----:B------:R-:W-:Y:S01]  /*1f390*/  SHF.R.U32.HI R139, RZ, 0x10, R0 ;  /* 0x00000010ff8b7819 */ /* 0x000fe20000011600 */
[----:B------:R-:W1:Y:S01]  /*1f3a0*/  LDSM.16.MT88.4 R164, [R194+0x1b000] ;  /* 0x01b00000c2a4783b */ /* 0x000e620000004200 */
[----:B------:R-:W-:Y:S01]  /*1f3b0*/  LOP3.LUT R135, R135, 0xff, RZ, 0xc0, !PT ;  /* 0x000000ff87877812 */ /* 0x000fe200078ec0ff */
[C---:B------:R-:W-:Y:S01]  /*1f3c0*/  HMMA.16816.F32.BF16 R8, R140.reuse, R146, R8 ;  /* 0x000000928c08723c */ /* 0x040fe20000041808 */
[----:B------:R-:W-:Y:S05]  /*1f3d0*/  LOP3.LUT R139, R139, 0xff, RZ, 0xc0, !PT ;  /* 0x000000ff8b8b7812 */ /* 0x000fea00078ec0ff */
[----:B------:R-:W1:Y:S02]  /*1f3e0*/  LDSM.16.MT88.4 R144, [R196+0x1b000] ;  /* 0x01b00000c490783b */ /* 0x000e640000004200 */
        /* <DEDUP_REMOVED lines=28> */
[C---:B------:R-:W-:Y:S08]  /*1f5b0*/  HMMA.16816.F32.BF16 R88, R140.reuse, R162, R88 ;  /* 0x000000a28c58723c */ /* 0x040ff00000041858 */
[C---:B-1----:R-:W-:Y:S07]  /*1f5c0*/  HMMA.16816.F32.BF16 R92, R140.reuse, R144, R92 ;  /* 0x000000908c5c723c */ /* 0x042fee000004185c */
[----:B------:R-:W-:Y:S01]  /*1f5d0*/  LOP3.LUT R145, R170, 0xff, RZ, 0xc0, !PT ;  /* 0x000000ffaa917812 */ /* 0x000fe200078ec0ff */
[C---:B------:R-:W-:Y:S01]  /*1f5e0*/  HMMA.16816.F32.BF16 R96, R140.reuse, R146, R96 ;  /* 0x000000928c60723c */ /* 0x040fe20000041860 */
[----:B------:R-:W-:Y:S03]  /*1f5f0*/  LOP3.LUT R144, R0, 0xff, RZ, 0xc0, !PT ;  /* 0x000000ff00907812 */ /* 0x000fe600078ec0ff */
[----:B------:R-:W-:Y:S02]  /*1f600*/  PRMT R138, R145, 0x5410, R138 ;  /* 0x00005410918a7816 */ /* 0x000fe4000000008a */
[----:B------:R-:W-:Y:S02]  /*1f610*/  PRMT R3, R144, 0x5410, R3 ;  /* 0x0000541090037816 */ /* 0x000fe40000000003 */
[C---:B--2---:R-:W-:Y:S01]  /*1f620*/  HMMA.16816.F32.BF16 R100, R140.reuse, R148, R100 ;  /* 0x000000948c64723c */ /* 0x044fe20000041864 */
[----:B------:R-:W1:Y:S03]  /*1f630*/  LDSM.16.MT88.4 R144, [R193+0x19800] ;  /* 0x01980000c190783b */ /* 0x000e660000004200 */
[----:B------:R-:W-:Y:S01]  /*1f640*/  SHF.R.U32.HI R170, RZ, 0x18, R170 ;  /* 0x00000018ffaa7819 */ /* 0x000fe200000116aa */
[--C-:B------:R-:W-:Y:S01]  /*1f650*/  HSET2.LE.AND R174, R138, R173.reuse, PT ;  /* 0x000000ad8aae7233 */ /* 0x100fe20003803000 */
[----:B------:R-:W-:Y:S01]  /*1f660*/  SHF.R.U32.HI R0, RZ, 0x18, R0 ;  /* 0x00000018ff007819 */ /* 0x000fe20000011600 */
[--C-:B------:R-:W-:Y:S01]  /*1f670*/  HSET2.LE.AND R172, R3, R173.reuse, PT ;  /* 0x000000ad03ac7233 */ /* 0x100fe20003803000 */
[C---:B------:R-:W-:Y:S01]  /*1f680*/  HMMA.16816.F32.BF16 R104, R140.reuse, R150, R104 ;  /* 0x000000968c68723c */ /* 0x040fe20000041868 */
[----:B------:R-:W-:Y:S03]  /*1f690*/  LDSM.16.MT88.4 R148, [R196+0x19800] ;  /* 0x01980000c494783b */ /* 0x000fe60000004200 */
[----:B------:R-:W-:Y:S01]  /*1f6a0*/  PRMT R135, R135, 0x5410, R170 ;  /* 0x0000541087877816 */ /* 0x000fe200000000aa */
[----:B------:R-:W-:Y:S01]  /*1f6b0*/  IMAD.MOV.U32 R3, RZ, RZ, R133 ;  /* 0x000000ffff037224 */ /* 0x000fe200078e0085 */
[----:B------:R-:W-:Y:S02]  /*1f6c0*/  LOP3.LUT R172, R169, R172, RZ, 0xc0, !PT ;  /* 0x000000aca9ac7212 */ /* 0x000fe400078ec0ff */
[C---:B------:R-:W-:Y:S01]  /*1f6d0*/  HMMA.16816.F32.BF16 R108, R140.reuse, R152, R108 ;  /* 0x000000988c6c723c */ /* 0x040fe2000004186c */
[----:B------:R-:W-:Y:S03]  /*1f6e0*/  LOP3.LUT R174, R134, R174, RZ, 0xc0, !PT ;  /* 0x000000ae86ae7212 */ /* 0x000fe600078ec0ff */
[--C-:B------:R-:W-:Y:S01]  /*1f6f0*/  HSET2.LE.AND R175, R135, R173.reuse, PT ;  /* 0x000000ad87af7233 */ /* 0x100fe20003803000 */
[----:B------:R-:W-:Y:S01]  /*1f700*/  PRMT R0, R139, 0x5410, R0 ;  /* 0x000054108b007816 */ /* 0x000fe20000000000 */
[----:B------:R-:W-:Y:S02]  /*1f710*/  IMAD.MOV.U32 R135, RZ, RZ, R236 ;  /* 0x000000ffff877224 */ /* 0x000fe400078e00ec */
[C---:B------:R-:W-:Y:S01]  /*1f720*/  HMMA.16816.F32.BF16 R112, R140.reuse, R154, R112 ;  /* 0x0000009a8c70723c */ /* 0x040fe20000041870 */
[----:B------:R-:W-:Y:S03]  /*1f730*/  LOP3.LUT R175, R2, R175, RZ, 0xc0, !PT ;  /* 0x000000af02af7212 */ /* 0x000fe600078ec0ff */
[----:B------:R-:W-:Y:S01]  /*1f740*/  HSET2.LE.AND R173, R0, R173, PT ;  /* 0x000000ad00ad7233 */ /* 0x000fe20003803000 */
[----:B------:R-:W-:Y:S03]  /*1f750*/  IMAD.MOV.U32 R134, RZ, RZ, R132 ;  /* 0x000000ffff867224 */ /* 0x000fe600078e0084 */
[C---:B---3--:R-:W-:Y:S01]  /*1f760*/  HMMA.16816.F32.BF16 R116, R140.reuse, R156, R116 ;  /* 0x0000009c8c74723c */ /* 0x048fe20000041874 */
[----:B------:R-:W-:Y:S07]  /*1f770*/  LOP3.LUT R173, R168, R173, RZ, 0xc0, !PT ;  /* 0x000000ada8ad7212 */ /* 0x000fee00078ec0ff */
[C---:B------:R-:W-:Y:S01]  /*1f780*/  HMMA.16816.F32.BF16 R120, R140.reuse, R158, R120 ;  /* 0x0000009e8c78723c */ /* 0x040fe20000041878 */
[----:B------:R-:W2:Y:S07]  /*1f790*/  LDSM.16.MT88.4 R156, [R194+0x19800] ;  /* 0x01980000c29c783b */ /* 0x000eae0000004200 */
[C---:B------:R-:W-:Y:S08]  /*1f7a0*/  HMMA.16816.F32.BF16 R124, R140.reuse, R164, R124 ;  /* 0x000000a48c7c723c */ /* 0x040ff0000004187c */
[----:B------:R-:W-:Y:S01]  /*1f7b0*/  HMMA.16816.F32.BF16 R128, R140, R166, R128 ;  /* 0x000000a68c80723c */ /* 0x000fe20000041880 */
[----:B------:R-:W3:Y:S07]  /*1f7c0*/  LDSM.16.MT88.4 R140, [R195+0x19800] ;  /* 0x01980000c38c783b */ /* 0x000eee0000004200 */
[C---:B-1----:R-:W-:Y:S01]  /*1f7d0*/  HMMA.16816.F32.BF16 R168, R172.reuse, R144, R4 ;  /* 0x00000090aca8723c */ /* 0x042fe20000041804 */
[----:B------:R-:W1:Y:S07]  /*1f7e0*/  LDSM.16.MT88.4 R4, [R193+0x1d800] ;  /* 0x01d80000c104783b */ /* 0x000e6e0000004200 */
[C---:B------:R-:W-:Y:S01]  /*1f7f0*/  HMMA.16816.F32.BF16 R164, R172.reuse, R146, R8 ;  /* 0x00000092aca4723c */ /* 0x040fe20000041808 */
[----:B------:R-:W4:Y:S07]  /*1f800*/  LDSM.16.MT88.4 R8, [R194+0x1d800] ;  /* 0x01d80000c208783b */ /* 0x000f2e0000004200 */
[C---:B--2---:R-:W-:Y:S01]  /*1f810*/  HMMA.16816.F32.BF16 R160, R172.reuse, R156, R12 ;  /* 0x0000009caca0723c */ /* 0x044fe2000004180c */
[----:B------:R-:W2:Y:S07]  /*1f820*/  LDSM.16.MT88.4 R12, [R196+0x1d800] ;  /* 0x01d80000c40c783b */ /* 0x000eae0000004200 */
[C---:B------:R-:W-:Y:S01]  /*1f830*/  HMMA.16816.F32.BF16 R156, R172.reuse, R158, R16 ;  /* 0x0000009eac9c723c */ /* 0x040fe20000041810 */
[----:B------:R-:W1:Y:S07]  /*1f840*/  LDSM.16.MT88.4 R16, [R195+0x1d800] ;  /* 0x01d80000c310783b */ /* 0x000e6e0000004200 */
[C---:B------:R-:W-:Y:S01]  /*1f850*/  HMMA.16816.F32.BF16 R152, R172.reuse, R148, R20 ;  /* 0x00000094ac98723c */ /* 0x040fe20000041814 */
[----:B------:R-:W1:Y:S07]  /*1f860*/  LDSM.16.MT88.4 R20, [R193+0x1f800] ;  /* 0x01f80000c114783b */ /* 0x000e6e0000004200 */
[C---:B------:R-:W-:Y:S01]  /*1f870*/  HMMA.16816.F32.BF16 R148, R172.reuse, R150, R24 ;  /* 0x00000096ac94723c */ /* 0x040fe20000041818 */
[----:B------:R-:W1:Y:S07]  /*1f880*/  LDSM.16.MT88.4 R24, [R194+0x1f800] ;  /* 0x01f80000c218783b */ /* 0x000e6e0000004200 */
[C---:B---3--:R-:W-:Y:S01]  /*1f890*/  HMMA.16816.F32.BF16 R144, R172.reuse, R140, R28 ;  /* 0x0000008cac90723c */ /* 0x048fe2000004181c */
[----:B------:R-:W3:Y:S07]  /*1f8a0*/  LDSM.16.MT88.4 R28, [R196+0x1f800] ;  /* 0x01f80000c41c783b */ /* 0x000eee0000004200 */
[C---:B------:R-:W-:Y:S01]  /*1f8b0*/  HMMA.16816.F32.BF16 R140, R172.reuse, R142, R32 ;  /* 0x0000008eac8c723c */ /* 0x040fe20000041820 */
[----:B------:R-:W1:Y:S07]  /*1f8c0*/  LDSM.16.MT88.4 R32, [R195+0x1f800] ;  /* 0x01f80000c320783b */ /* 0x000e6e0000004200 */
        /* <DEDUP_REMOVED lines=23> */
[----:B------:R-:W-:Y:S01]  /*1fa40*/  HMMA.16816.F32.BF16 R128, R172, R34, R128 ;  /* 0x00000022ac80723c */ /* 0x000fe20000041880 */
[----:B------:R-:W-:-:S07]  /*1fa50*/  @P1 BRA `(.L_x_1949) ;  /* 0xffff98e000001947 */ /* 0x000fce000383ffff */
.L_x_1946:
[----:B------:R-:W-:Y:S02]  /*1fa60*/  @!UPT UIADD3 URZ, URZ, URZ, URZ ;  /* 0x0000003f3f3ff290 */ /* 0x000fe4000fffe03f */
[----:B-----5:R1:W5:Y:S04]  /*1fa70*/  LD.E R181, [R136.64+0xd8] ;  /* 0x0000d80488b57980 */ /* 0x020368000c101900 */
[----:B------:R1:W5:Y:S01]  /*1fa80*/  LD.E R5, [R136.64+0x17c] ;  /* 0x00017c0488057980 */ /* 0x000362000c101900 */
[----:B------:R-:W-:-:S02]  /*1fa90*/  MOV R8, 0x1f ;  /* 0x0000001f00087802 */ /* 0x000fc40000000f00 */
[----:B------:R-:W-:Y:S01]  /*1faa0*/  MOV R7, 0xffffffff ;  /* 0xffffffff00077802 */ /* 0x000fe20000000f00 */
[----:B------:R-:W-:Y:S06]  /*1fab0*/  BRA.DIV ~URZ, `(.L_x_1950) ;  /* 0x000022627f007947 */ /* 0x000fec000b800000 */
[----:B------:R-:W2:Y:S04]  /*1fac0*/  LDL R2, [R1+0xbc] ;  /* 0x0000bc0001027983 */ /* 0x000ea80000100800 */
[----:B--2---:R2:W3:Y:S02]  /*1fad0*/  SHFL.BFLY PT, R0, R2, 0x2, 0x1f ;  /* 0x0c401f0002007f89 */ /* 0x0044e400000e0000 */
.L_x_1965:
[----:B--2---:R-:W2:Y:S02]  /*1fae0*/  LDL.LU R2, [R1+0xbc] ;  /* 0x0000bc0001027983 */ /* 0x004ea40000300800 */
[----:B--23--:R-:W-:Y:S01]  /*1faf0*/  FADD.FTZ R0, R0, R2 ;  /* 0x0000000200007221 */ /* 0x00cfe20000010000 */
[----:B------:R-:W-:Y:S05]  /*1fb00*/  BRA.DIV ~URZ, `(.L_x_1951) ;  /* 0x000022727f007947 */ /* 0x000fea000b800000 */
[----:B------:R-:W2:Y:S04]  /*1fb10*/  LDL.LU R6, [R1+0xc0] ;  /* 0x0000c00001067983 */ /* 0x000ea80000300800 */
[----:B------:R-:W3:Y:S02]  /*1fb20*/  SHFL.BFLY PT, R3, R0, 0x1, 0x1f ;  /* 0x0c201f0000037f89 */ /* 0x000ee400000e0000 */
[----:B---3--:R-:W-:-:S02]  /*1fb30*/  FADD.FTZ R135, R0, R3 ;  /* 0x0000000300877221 */ /* 0x008fc40000010000 */
[----:B--2---:R-:W2:Y:S02]  /*1fb40*/  SHFL.BFLY PT, R4, R6, 0x2, 0x1f ;  /* 0x0c401f0006047f89 */ /* 0x004ea400000e0000 */
[----:B--2---:R-:W-:-:S05]  /*1fb50*/  FADD.FTZ R4, R4, R6 ;  /* 0x0000000604047221 */ /* 0x004fca0000010000 */
[----:B------:R2:W3:Y:S02]  /*1fb60*/  SHFL.BFLY PT, R2, R4, 0x1, 0x1f ;  /* 0x0c201f0004027f89 */ /* 0x0004e400000e0000 */
.L_x_1966:
[----:B------:R-:W4:Y:S01]  /*1fb70*/  LDL R185, [R1+0x110] ;  /* 0x0001100001b97983 */ /* 0x000f220000100800 */
[----:B------:R-:W-:Y:S01]  /*1fb80*/  FSETP.NE.FTZ.AND P3, PT, R135, RZ, PT ;  /* 0x000000ff8700720b */ /* 0x000fe20003f75000 */
[----:B---3--:R-:W-:Y:S01]  /*1fb90*/  FADD.FTZ R134, R2, R4 ;  /* 0x0000000402867221 */ /* 0x008fe20000010000 */
[----:B------:R-:W-:Y:S02]  /*1fba0*/  MOV R2, 0x3f800000 ;  /* 0x3f80000000027802 */ /* 0x000fe40000000f00 */
[----:B------:R-:W-:Y:S02]  /*1fbb0*/  MOV R0, 0x3f800000 ;  /* 0x3f80000000007802 */ /* 0x000fe40000000f00 */
[----:B------:R-:W-:-:S07]  /*1fbc0*/  FSETP.NE.FTZ.AND P0, PT, R134, RZ, PT ;  /* 0x000000ff8600720b */ /* 0x000fce0003f15000 */
[----:B------:R-:W3:Y:S08]  /*1fbd0*/  @P3 MUFU.RCP R2, R135 ;  /* 0x0000008700023308 */ /* 0x000ef00000001000 */
[----:B------:R-:W1:Y:S01]  /*1fbe0*/  @P0 MUFU.RCP R0, R134 ;  /* 0x0000008600000308 */ /* 0x000e620000001000 */
[----:B---3-5:R-:W-:-:S04]  /*1fbf0*/  FMUL.FTZ R2, R5, R2 ;  /* 0x0000000205027220 */ /* 0x028fc80000410000 */
[C---:B------:R-:W-:Y:S02]  /*1fc00*/  FMUL.FTZ R35, R2.reuse, R89 ;  /* 0x0000005902237220 */ /* 0x040fe40000410000 */
[----:B------:R-:W3:Y:S01]  /*1fc10*/  S2R R89, SR_TID.X ;  /* 0x0000000000597919 */ /* 0x000ee20000002100 */
[C---:B------:R-:W-:Y:S02]  /*1fc20*/  FMUL.FTZ R177, R2.reuse, R148 ;  /* 0x0000009402b17220 */ /* 0x040fe40000410000 */
[----:B-1----:R-:W-:Y:S02]  /*1fc30*/  FMUL.FTZ R0, R5, R0 ;  /* 0x0000000005007220 */ /* 0x002fe40000410000 */
[----:B------:R-:W-:Y:S02]  /*1fc40*/  FMUL.FTZ R148, R2, R60 ;  /* 0x0000003c02947220 */ /* 0x000fe40000410000 */
[C---:B------:R-:W-:Y:S02]  /*1fc50*/  FMUL.FTZ R3, R0.reuse, R38 ;  /* 0x0000002600037220 */ /* 0x040fe40000410000 */
[----:B------:R-:W-:-:S02]  /*1fc60*/  FMUL.FTZ R60, R0, R39 ;  /* 0x00000027003c7220 */ /* 0x000fc40000410000 */
[----:B------:R-:W-:Y:S02]  /*1fc70*/  FMUL.FTZ R180, R2, R160 ;  /* 0x000000a002b47220 */ /* 0x000fe40000410000 */
[----:B------:R-:W-:Y:S01]  /*1fc80*/  FMUL.FTZ R34, R0, R91 ;  /* 0x0000005b00227220 */ /* 0x000fe20000410000 */
[----:B------:R-:W-:Y:S01]  /*1fc90*/  F2FP.BF16.PACK_AB R60, R60, R3 ;  /* 0x000000033c3c723e */ /* 0x000fe200000010ff */
[C---:B------:R-:W-:Y:S02]  /*1fca0*/  FMUL.FTZ R173, R2.reuse, R140 ;  /* 0x0000008c02ad7220 */ /* 0x040fe40000410000 */
[C---:B------:R-:W-:Y:S02]  /*1fcb0*/  FMUL.FTZ R160, R2.reuse, R45 ;  /* 0x0000002d02a07220 */ /* 0x040fe40000410000 */
[C---:B------:R-:W-:Y:S02]  /*1fcc0*/  FMUL.FTZ R45, R2.reuse, R69 ;  /* 0x00000045022d7220 */ /* 0x040fe40000410000 */
[----:B------:R-:W-:-:S02]  /*1fcd0*/  FMUL.FTZ R140, R2, R72 ;  /* 0x00000048028c7220 */ /* 0x000fc40000410000 */
[C---:B------:R-:W-:Y:S01]  /*1fce0*/  FMUL.FTZ R72, R0.reuse, R50 ;  /* 0x0000003200487220 */ /* 0x040fe20000410000 */
[----:B---3--:R-:W-:Y:S01]  /*1fcf0*/  SHF.R.S32.HI R91, RZ, 0x1f, R89 ;  /* 0x0000001fff5b7819 */ /* 0x008fe20000011459 */
[----:B------:R-:W-:Y:S02]  /*1fd00*/  FMUL.FTZ R69, R0, R51 ;  /* 0x0000003300457220 */ /* 0x000fe40000410000 */
[C---:B------:R-:W-:Y:S01]  /*1fd10*/  FMUL.FTZ R182, R2.reuse, R164 ;  /* 0x000000a402b67220 */ /* 0x040fe20000410000 */
[----:B------:R-:W-:Y:S01]  /*1fd20*/  LEA.HI R3, R91, R89, RZ, 0x2 ;  /* 0x000000595b037211 */ /* 0x000fe200078f10ff */
        /* <DEDUP_REMOVED lines=54> */
[----:B------:R-:W-:Y:S01]  /*20090*/  LEA.HI R88, R91, R89, RZ, 0x5 ;  /* 0x000000595b587211 */ /* 0x000fe200078f28ff */
        /* <DEDUP_REMOVED lines=32> */
[----:B------:R-:W-:Y:S01]  /*202a0*/  SHF.R.S32.HI R69, RZ, 0x2, R3 ;  /* 0x00000002ff457819 */ /* 0x000fe20000011403 */
[----:B--2---:R-:W-:-:S02]  /*202b0*/  FMUL.FTZ R4, R0, R171 ;  /* 0x000000ab00047220 */ /* 0x004fc40000410000 */
[C---:B------:R-:W-:Y:S02]  /*202c0*/  FMUL.FTZ R166, R0.reuse, R166 ;  /* 0x000000a600a67220 */ /* 0x040fe40000410000 */
[----:B------:R-:W-:Y:S01]  /*202d0*/  FMUL.FTZ R8, R0, R167 ;  /* 0x000000a700087220 */ /* 0x000fe20000410000 */
[----:B------:R-:W-:Y:S01]  /*202e0*/  F2FP.BF16.PACK_AB R4, R4, R170 ;  /* 0x000000aa0404723e */ /* 0x000fe200000010ff */
[C---:B------:R-:W-:Y:S02]  /*202f0*/  FMUL.FTZ R162, R0.reuse, R162 ;  /* 0x000000a200a27220 */ /* 0x040fe40000410000 */
[----:B------:R-:W-:Y:S01]  /*20300*/  FMUL.FTZ R11, R0, R163 ;  /* 0x000000a3000b7220 */ /* 0x000fe20000410000 */
        /* <DEDUP_REMOVED lines=30> */
[----:B------:R-:W-:Y:S01]  /*204f0*/  SHF.R.S32.HI R14, RZ, 0x5, R88 ;  /* 0x00000005ff0e7819 */ /* 0x000fe20000011458 */
        /* <DEDUP_REMOVED lines=53> */
[----:B------:R-:W-:-:S04]  /*20850*/  SHF.R.S32.HI R0, RZ, 0x1f, R3 ;  /* 0x0000001fff007819 */ /* 0x000fc80000011403 */
[----:B------:R-:W-:-:S04]  /*20860*/  LEA.HI R0, R0, R69, RZ, 0x3 ;  /* 0x0000004500007211 */ /* 0x000fc800078f18ff */
[----:B------:R-:W-:-:S04]  /*20870*/  LOP3.LUT R0, R0, 0xfffffff8, RZ, 0xc0, !PT ;  /* 0xfffffff800007812 */ /* 0x000fc800078ec0ff */
        /* <DEDUP_REMOVED lines=13> */
[C---:B------:R-:W-:Y:S01]  /*20950*/  IADD3 R2, R0.reuse, -0x10, RZ ;  /* 0xfffffff000027810 */ /* 0x040fe20007ffe0ff */
[----:B------:R1:W-:Y:S01]  /*20960*/  STS [R0], R5 ;  /* 0x0000000500007388 */ /* 0x0003e20000000800 */
[----:B------:R-:W-:Y:S02]  /*20970*/  SEL R3, R3, 0xffffffe0, !P1 ;  /* 0xffffffe003037807 */ /* 0x000fe40004800000 */
[----:B------:R-:W-:Y:S01]  /*20980*/  @P4 IADD3 R2, R0, 0x10, RZ ;  /* 0x0000001000024810 */ /* 0x000fe20007ffe0ff */
[----:B------:R2:W-:Y:S01]  /*20990*/  STS [R0+0x400], R4 ;  /* 0x0004000400007388 */ /* 0x0005e20000000800 */
[----:B----4-:R-:W-:Y:S02]  /*209a0*/  ISETP.NE.AND P1, PT, R185, -0x1, PT ;  /* 0xffffffffb900780c */ /* 0x010fe40003f25270 */
[----:B------:R-:W-:Y:S01]  /*209b0*/  F2FP.BF16.PACK_AB R14, R127, R126 ;  /* 0x0000007e7f0e723e */ /* 0x000fe200000010ff */
[----:B------:R3:W-:Y:S01]  /*209c0*/  STS [R2], R6 ;  /* 0x0000000602007388 */ /* 0x0007e20000000800 */
[----:B------:R-:W-:-:S03]  /*209d0*/  F2FP.BF16.PACK_AB R13, R131, R130 ;  /* 0x00000082830d723e */ /* 0x000fc600000010ff */
[----:B------:R4:W-:Y:S01]  /*209e0*/  STS [R2+0x400], R8 ;  /* 0x0004000802007388 */ /* 0x0009e20000000800 */
[----:B-1----:R-:W-:Y:S02]  /*209f0*/  MOV R5, 0x40 ;  /* 0x0000004000057802 */ /* 0x002fe40000000f00 */
        /* <DEDUP_REMOVED lines=64> */
[----:B------:R-:W-:Y:S04]  /*20e00*/  STS [R6+0xc400], R14 ;  /* 0x00c4000e06007388 */ /* 0x000fe80000000800 */
[----:B------:R3:W-:Y:S04]  /*20e10*/  STS [R5+0xc000], R16 ;  /* 0x00c0001005007388 */ /* 0x0007e80000000800 */
[----:B------:R3:W-:Y:S04]  /*20e20*/  STS [R5+0xc400], R13 ;  /* 0x00c4000d05007388 */ /* 0x0007e80000000800 */
[----:B-1----:R-:W4:Y:S04]  /*20e30*/  @!P1 LD.E.64 R2, [R136.64+0x80] ;  /* 0x0000800488029980 */ /* 0x002f28000c101b00 */
[----:B------:R-:W4:Y:S04]  /*20e40*/  LD.E.U16 R0, [R136.64+0x1c8] ;  /* 0x0001c80488007980 */ /* 0x000f28000c101500 */
[----:B--2---:R1:W5:Y:S04]  /*20e50*/  LD.E.64 R20, [R136.64+0x90] ;  /* 0x0000900488147980 */ /* 0x004368000c101b00 */
[----:B---3--:R1:W5:Y:S04]  /*20e60*/  LD.E.64 R16, [R136.64+0x70] ;  /* 0x0000700488107980 */ /* 0x008368000c101b00 */
[----:B------:R-:W2:Y:S04]  /*20e70*/  @P1 LD.E.64 R4, [R136.64+0x88] ;  /* 0x0000880488041980 */ /* 0x000ea8000c101b00 */
[----:B------:R-:W4:Y:S01]  /*20e80*/  S2R R184, SR_CTAID.Y ;  /* 0x0000000000b87919 */ /* 0x000f220000002600 */
[----:B------:R-:W3:Y:S08]  /*20e90*/  @P3 MUFU.LG2 R9, R135 ;  /* 0x0000008700093308 */ /* 0x000ef00000000c00 */
[----:B------:R-:W1:Y:S01]  /*20ea0*/  @P0 MUFU.LG2 R12, R134 ;  /* 0x00000086000c0308 */ /* 0x000e620000000c00 */
[----:B--2---:R-:W-:-:S02]  /*20eb0*/  @P1 IMAD R8, R5, R185, RZ ;  /* 0x000000b905081224 */ /* 0x004fc400078e02ff */
[----:B------:R-:W-:Y:S02]  /*20ec0*/  @P1 IMAD.WIDE.U32 R6, R4, R185, RZ ;  /* 0x000000b904061225 */ /* 0x000fe400078e00ff */
[----:B------:R2:W5:Y:S02]  /*20ed0*/  @!P1 LD.E.64 R4, [R136.64+0x88] ;  /* 0x0000880488049980 */ /* 0x000564000c101b00 */
[----:B----4-:R-:W-:Y:S01]  /*20ee0*/  @!P1 IMAD R10, R3, R184, RZ ;  /* 0x000000b8030a9224 */ /* 0x010fe200078e02ff */
[C---:B------:R-:W-:Y:S02]  /*20ef0*/  PRMT R3, R0.reuse, 0x7770, RZ ;  /* 0x0000777000037816 */ /* 0x040fe400000000ff */
[----:B------:R-:W-:Y:S02]  /*20f00*/  PRMT R0, R0, 0x7771, RZ ;  /* 0x0000777100007816 */ /* 0x000fe400000000ff */
[----:B------:R-:W-:-:S04]  /*20f10*/  ISETP.NE.AND P2, PT, R3, RZ, PT ;  /* 0x000000ff0300720c */ /* 0x000fc80003f45270 */
[----:B------:R-:W-:Y:S02]  /*20f20*/  ISETP.NE.OR P5, PT, R0, RZ, !P2 ;  /* 0x000000ff0000720c */ /* 0x000fe400057a5670 */
[----:B------:R-:W-:Y:S01]  /*20f30*/  @!P1 SHF.R.S32.HI R11, RZ, 0x1f, R184 ;  /* 0x0000001fff0b9819 */ /* 0x000fe200000114b8 */
[----:B---3--:R-:W-:Y:S01]  /*20f40*/  @P3 FMUL.FTZ R9, R9, 0.69314718246459960938 ;  /* 0x3f31721809093820 */ /* 0x008fe20000410000 */
[----:B------:R-:W-:-:S03]  /*20f50*/  @P1 MOV R15, R6 ;  /* 0x00000006000f1202 */ /* 0x000fc60000000f00 */
[C---:B------:R-:W-:Y:S02]  /*20f60*/  @!P1 IMAD R10, R2.reuse, R11, R10 ;  /* 0x0000000b020a9224 */ /* 0x040fe400078e020a */
[----:B------:R-:W-:Y:S01]  /*20f70*/  @!P1 IMAD.WIDE.U32 R2, R2, R184, RZ ;  /* 0x000000b802029225 */ /* 0x000fe200078e00ff */
[----:B------:R-:W-:Y:S01]  /*20f80*/  BSSY B1, `(.L_x_1952) ;  /* 0x0000017000017945 */ /* 0x000fe20003800000 */
[----:B------:R-:W-:Y:S02]  /*20f90*/  @P1 IADD3 R19, R7, R8, RZ ;  /* 0x0000000807131210 */ /* 0x000fe40007ffe0ff */
[----:B-1----:R-:W-:Y:S01]  /*20fa0*/  @P0 FMUL.FTZ R6, R12, 0.69314718246459960938 ;  /* 0x3f3172180c060820 */ /* 0x002fe20000410000 */
[----:B------:R-:W-:Y:S01]  /*20fb0*/  MOV R13, 0x7f800000 ;  /* 0x7f800000000d7802 */ /* 0x000fe20000000f00 */
[C---:B------:R-:W-:Y:S01]  /*20fc0*/  @P3 FFMA.FTZ R13, R181.reuse, R133, R9 ;  /* 0x00000085b50d3223 */ /* 0x040fe20000010009 */
[----:B------:R-:W-:Y:S01]  /*20fd0*/  MOV R14, 0x7f800000 ;  /* 0x7f800000000e7802 */ /* 0x000fe20000000f00 */
[----:B------:R-:W-:Y:S01]  /*20fe0*/  @P0 FFMA.FTZ R14, R181, R132, R6 ;  /* 0x00000084b50e0223 */ /* 0x000fe20000010006 */
[----:B------:R-:W-:-:S02]  /*20ff0*/  @!P1 IADD3 R19, R3, R10, RZ ;  /* 0x0000000a03139210 */ /* 0x000fc40007ffe0ff */
[----:B------:R-:W-:Y:S02]  /*21000*/  @!P1 MOV R15, R2 ;  /* 0x00000002000f9202 */ /* 0x000fe40000000f00 */
[----:B------:R-:W-:Y:S01]  /*21010*/  PLOP3.LUT P4, PT, PT, PT, PT, 0x8, 0x0 ;  /* 0x000000000000781c */ /* 0x000fe20003f8e170 */
[----:B------:R-:W-:Y:S01]  /*21020*/  CS2R R2, SRZ ;  /* 0x0000000000027805 */ /* 0x000fe2000001ff00 */
[----:B------:R-:W-:Y:S06]  /*21030*/  @P5 BRA `(.L_x_1953) ;  /* 0x000000b000005947 */ /* 0x000fec0003800000 */
[----:B--2---:R-:W-:Y:S01]  /*21040*/  ISETP.NE.AND P0, PT, R185, -0x1, PT ;  /* 0xffffffffb900780c */ /* 0x004fe20003f05270 */
[----:B------:R-:W-:-:S12]  /*21050*/  BSSY B0, `(.L_x_1954) ;  /* 0x0000005000007945 */ /* 0x000fd80003800000 */
[----:B------:R-:W-:Y:S05]  /*21060*/  @P0 BRA `(.L_x_1955) ;  /* 0x0000003000000947 */ /* 0x000fea0003800000 */
[----:B------:R-:W2:Y:S02]  /*21070*/  LD.E R0, [R136.64+0xb4] ;  /* 0x0000b40488007980 */ /* 0x000ea4000c101900 */
[----:B--2---:R-:W-:-:S05]  /*21080*/  IMAD R185, R0, R184, RZ ;  /* 0x000000b800b97224 */ /* 0x004fca00078e02ff */
[----:B------:R1:W-:Y:S02]  /*21090*/  STL [R1+0x110], R185 ;  /* 0x000110b901007387 */ /* 0x0003e40000100800 */
.L_x_1955:
[----:B------:R-:W-:Y:S05]  /*210a0*/  BSYNC B0 ;  /* 0x0000000000007941 */ /* 0x000fea0003800000 */
.L_x_1954:
[----:B------:R-:W-:Y:S01]  /*210b0*/  PLOP3.LUT P4, PT, PT, PT, PT, 0x80, 0x0 ;  /* 0x000000000000781c */ /* 0x000fe20003f8f070 */
[--C-:B------:R-:W-:Y:S01]  /*210c0*/  IMAD.MOV.U32 R2, RZ, RZ, R185.reuse ;  /* 0x000000ffff027224 */ /* 0x100fe200078e00b9 */
[----:B------:R-:W-:Y:S02]  /*210d0*/  SHF.R.S32.HI R3, RZ, 0x1f, R185 ;  /* 0x0000001fff037819 */ /* 0x000fe400000114b9 */
[----:B------:R-:W-:-:S04]  /*210e0*/  PRMT R0, RZ, 0x7610, R0 ;  /* 0x00007610ff007816 */ /* 0x000fc80000000000 */
.L_x_1953:
[----:B--2---:R-:W-:Y:S05]  /*210f0*/  BSYNC B1 ;  /* 0x0000000000017941 */ /* 0x004fea0003800000 */
.L_x_1952:
[----:B------:R-:W-:Y:S01]  /*21100*/  LOP3.LUT P0, RZ, R0, 0xff, RZ, 0xc0, !PT ;  /* 0x000000ff00ff7812 */ /* 0x000fe2000780c0ff */
[----:B------:R2:W5:-:S12]  /*21110*/  LD.E.64 R10, [R136.64+0xa0] ;  /* 0x0000a004880a7980 */ /* 0x000558000c101b00 */
[----:B------:R-:W3:Y:S01]  /*21120*/  @P0 LD.E.64 R8, [R136.64+0xb0] ;  /* 0x0000b00488080980 */ /* 0x000ee2000c101b00 */
[----:B------:R-:W-:Y:S01]  /*21130*/  @P0 MOV R6, 0x1 ;  /* 0x0000000100060802 */ /* 0x000fe20000000f00 */
[----:B---3--:R-:W-:Y:S01]  /*21140*/  @P0 IMAD R0, R9, R8, RZ ;  /* 0x0000000809000224 */ /* 0x008fe200078e02ff */
[----:B------:R-:W-:Y:S05]  /*21150*/  @P0 BRA `(.L_x_1956) ;  /* 0x0000005000000947 */ /* 0x000fea0003800000 */
[----:B--2---:R-:W2:Y:S04]  /*21160*/  @P2 LD.E R0, [R136.64+0xd4] ;  /* 0x0000d40488002980 */ /* 0x004ea8000c101900 */
[----:B------:R-:W2:Y:S04]  /*21170*/  LD.E R6, [R136.64+0x60] ;  /* 0x0000600488067980 */ /* 0x000ea8000c101900 */
[----:B------:R-:W2:Y:S01]  /*21180*/  @!P2 LD.E R0, [R136.64+0xb4] ;  /* 0x0000b4048800a980 */ /* 0x000ea2000c101900 */
[----:B------:R-:W-:Y:S01]  /*21190*/  MOV R8, 0x1 ;  /* 0x0000000100087802 */ /* 0x000fe20000000f00 */
[----:B--2---:R-:W-:-:S02]  /*211a0*/  IMAD R6, R0, R6, RZ ;  /* 0x0000000600067224 */ /* 0x004fc400078e02ff */
.L_x_1956:
[----:B--2---:R2:W5:Y:S01]  /*211b0*/  LDL R95, [R1+0x128] ;  /* 0x00012800015f7983 */ /* 0x0045620000100800 */
[----:B------:R-:W-:Y:S01]  /*211c0*/  WARPSYNC 0xffffffff ;  /* 0xffffffff00007948 */ /* 0x000fe20003800000 */
[----:B------:R-:W-:-:S02]  /*211d0*/  IMAD R6, R184, R6, RZ ;  /* 0x00000006b8067224 */ /* 0x000fc400078e02ff */
[----:B------:R-:W-:Y:S06]  /*211e0*/  BAR.SYNC.DEFER_BLOCKING 0x0 ;  /* 0x0000000000007b1d */ /* 0x000fec0000010000 */
[----:B------:R-:W3:Y:S04]  /*211f0*/  S2R R94, SR_CTAID.X ;  /* 0x00000000005e7919 */ /* 0x000ee80000002500 */
[----:B------:R-:W4:Y:S01]  /*21200*/  S2R R90, SR_CTAID.Z ;  /* 0x00000000005a7919 */ /* 0x000f220000002700 */
[----:B------:R-:W-:-:S03]  /*21210*/  LOP3.LUT R7, R88, 0xffffffe0, RZ, 0xc0, !PT ;  /* 0xffffffe058077812 */ /* 0x000fc600078ec0ff */
[----:B------:R2:W1:Y:S04]  /*21220*/  LDS.128 R36, [R220] ;  /* 0x00000000dc247984 */ /* 0x0004680000000c00 */
        /* <DEDUP_REMOVED lines=15> */
[----:B------:R-:W-:Y:S01]  /*21320*/  IMAD.IADD R7, R89, 0x1, -R7 ;  /* 0x0000000159077824 */ /* 0x000fe200078e0a07 */
[----:B------:R-:W-:Y:S01]  /*21330*/  SEL R6, R6, RZ, !P4 ;  /* 0x000000ff06067207 */ /* 0x000fe20006000000 */
[----:B---3--:R-:W-:-:S03]  /*21340*/  IMAD R9, R94, R8, RZ ;  /* 0x000000085e097224 */ /* 0x008fc600078e02ff */
[----:B------:R-:W-:Y:S01]  /*21350*/  LOP3.LUT P2, RZ, R7, 0x3, RZ, 0xc0, !PT ;  /* 0x0000000307ff7812 */ /* 0x000fe2000784c0ff */
[----:B----4-:R-:W-:Y:S02]  /*21360*/  IMAD R6, R90, R0, R6 ;  /* 0x000000005a067224 */ /* 0x010fe400078e0206 */
[----:B------:R-:W-:Y:S01]  /*21370*/  IMAD.SHL.U32 R0, R9, 0x80, RZ ;  /* 0x0000008009007824 */ /* 0x000fe200078e00ff */
[----:B------:R-:W-:Y:S04]  /*21380*/  BSSY B0, `(.L_x_1957) ;  /* 0x0000024000007945 */ /* 0x000fe80003800000 */
[----:B------:R-:W-:Y:S02]  /*21390*/  IADD3 R7, P1, P0, R0, R2, R6 ;  /* 0x0000000200077210 */ /* 0x000fe4000783e006 */
[----:B------:R-:W-:-:S02]  /*213a0*/  SHF.R.S32.HI R2, RZ, 0x1f, R0 ;  /* 0x0000001fff027819 */ /* 0x000fc40000011400 */
[----:B------:R-:W-:-:S04]  /*213b0*/  SHF.R.S32.HI R0, RZ, 0x1f, R6 ;  /* 0x0000001fff007819 */ /* 0x000fc80000011406 */
[----:B------:R-:W-:Y:S01]  /*213c0*/  IADD3.X R9, R2, R3, R0, P1, P0 ;  /* 0x0000000302097210 */ /* 0x000fe20000fe0400 */
[----:B------:R-:W-:Y:S05]  /*213d0*/  @P2 BRA `(.L_x_1958) ;  /* 0x000001e000002947 */ /* 0x000fea0003800000 */
[----:B--2---:R-:W2:Y:S02]  /*213e0*/  S2R R6, SR_TID.X ;  /* 0x0000000000067919 */ /* 0x004ea40000002100 */
        /* <DEDUP_REMOVED lines=12> */
[----:B------:R-:W-:Y:S02]  /*214b0*/  IMAD R0, R2, 0x10, R0 ;  /* 0x0000001002007824 */ /* 0x000fe400078e0200 */
[----:B-----5:R-:W-:-:S03]  /*214c0*/  IMAD R2, R94, -0x80, R95 ;  /* 0xffffff805e027824 */ /* 0x020fc600078e025f */
[C---:B------:R-:W-:Y:S02]  /*214d0*/  IADD3 R3, R0.reuse, 0x8, RZ ;  /* 0x0000000800037810 */ /* 0x040fe40007ffe0ff */
[-C--:B------:R-:W-:Y:S02]  /*214e0*/  ISETP.GE.AND P3, PT, R0, R2.reuse, PT ;  /* 0x000000020000720c */ /* 0x080fe40003f66270 */
[----:B------:R-:W-:-:S11]  /*214f0*/  ISETP.GE.AND P2, PT, R3, R2, PT ;  /* 0x000000020300720c */ /* 0x000fd60003f46270 */
[-C--:B------:R-:W-:Y:S02]  /*21500*/  @!P3 IMAD R0, R0, R8.reuse, RZ ;  /* 0x000000080000b224 */ /* 0x080fe400078e02ff */
[----:B------:R-:W-:-:S03]  /*21510*/  @!P2 IMAD R2, R3, R8, RZ ;  /* 0x000000080302a224 */ /* 0x000fc600078e02ff */
[-C--:B------:R-:W-:Y:S02]  /*21520*/  @!P3 IADD3 R3, P1, R0, R7.reuse, RZ ;  /* 0x000000070003b210 */ /* 0x080fe40007f3e0ff */
[----:B------:R-:W-:Y:S02]  /*21530*/  @!P2 IADD3 R8, P0, R2, R7, RZ ;  /* 0x000000070208a210 */ /* 0x000fe40007f1e0ff */
[-C--:B------:R-:W-:Y:S02]  /*21540*/  @!P3 LEA.HI.X.SX32 R7, R0, R9.reuse, 0x1, P1 ;  /* 0x000000090007b211 */ /* 0x080fe400008f0eff */
[-C--:B------:R-:W-:Y:S02]  /*21550*/  @!P3 LEA R6, P1, R3, R10.reuse, 0x2 ;  /* 0x0000000a0306b211 */ /* 0x080fe400078210ff */
[----:B------:R-:W-:Y:S02]  /*21560*/  @!P2 LEA.HI.X.SX32 R0, R2, R9, 0x1, P0 ;  /* 0x000000090200a211 */ /* 0x000fe400000f0eff */
[----:B------:R-:W-:-:S02]  /*21570*/  @!P2 LEA R2, P0, R8, R10, 0x2 ;  /* 0x0000000a0802a211 */ /* 0x000fc400078010ff */
[-C--:B------:R-:W-:Y:S02]  /*21580*/  @!P3 LEA.HI.X R7, R3, R11.reuse, R7, 0x2, P1 ;  /* 0x0000000b0307b211 */ /* 0x080fe400008f1407 */
[----:B------:R-:W-:-:S03]  /*21590*/  @!P2 LEA.HI.X R3, R8, R11, R0, 0x2, P0 ;  /* 0x0000000b0803a211 */ /* 0x000fc600000f1400 */
[----:B------:R2:W-:Y:S04]  /*215a0*/  @!P3 ST.E [R6.64], R13 ;  /* 0x0000000d0600b985 */ /* 0x0005e8000c101904 */
[----:B------:R2:W-:Y:S02]  /*215b0*/  @!P2 ST.E [R2.64], R14 ;  /* 0x0000000e0200a985 */ /* 0x0005e4000c101904 */
.L_x_1958:
[----:B--2---:R-:W-:Y:S05]  /*215c0*/  BSYNC B0 ;  /* 0x0000000000007941 */ /* 0x004fea0003800000 */
.L_x_1957:
[----:B------:R2:W5:Y:S04]  /*215d0*/  LDL.64 R92, [R1+0x118] ;  /* 0x00011800015c7983 */ /* 0x0005680000100a00 */
[----:B------:R2:W5:Y:S04]  /*215e0*/  LDL R88, [R1+0x80] ;  /* 0x0000800001587983 */ /* 0x0005680000100800 */
[----:B------:R2:W5:Y:S04]  /*215f0*/  LDL R23, [R1+0x7c] ;  /* 0x00007c0001177983 */ /* 0x0005680000100800 */
[----:B------:R2:W5:Y:S04]  /*21600*/  LDL R22, [R1+0x90] ;  /* 0x0000900001167983 */ /* 0x0005680000100800 */
[----:B------:R2:W5:Y:S01]  /*21610*/  LD.E R0, [R136.64+0xc0] ;  /* 0x0000c00488007980 */ /* 0x000562000c101900 */
[----:B------:R-:W-:Y:S01]  /*21620*/  LEA.HI R18, R91, R89, RZ, 0x3 ;  /* 0x000000595b127211 */ /* 0x000fe200078f18ff */
[----:B-----5:R-:W-:Y:S01]  /*21630*/  IMAD R7, R21, R90, RZ ;  /* 0x0000005a15077224 */ /* 0x020fe200078e02ff */
[----:B------:R-:W-:Y:S01]  /*21640*/  SHF.R.S32.HI R8, RZ, 0x1f, R90 ;  /* 0x0000001fff087819 */ /* 0x000fe2000001145a */
[----:B------:R-:W3:Y:S01]  /*21650*/  S2R R3, SR_TID.X ;  /* 0x0000000000037919 */ /* 0x000ee20000002100 */
[----:B------:R-:W-:Y:S01]  /*21660*/  SHF.R.S32.HI R6, RZ, 0x3, R18 ;  /* 0x00000003ff067819 */ /* 0x000fe20000011412 */
[----:B------:R-:W-:Y:S02]  /*21670*/  BSSY B0, `(.L_x_1959) ;  /* 0x000001e000007945 */ /* 0x000fe40003800000 */
[----:B------:R-:W-:Y:S01]  /*21680*/  IMAD R7, R20, R8, R7 ;  /* 0x0000000814077224 */ /* 0x000fe200078e0207 */
[----:B---3--:R-:W-:-:S04]  /*21690*/  SHF.R.S32.HI R2, RZ, 0x1f, R3 ;  /* 0x0000001fff027819 */ /* 0x008fc80000011403 */
[----:B------:R-:W-:-:S04]  /*216a0*/  LEA.HI R2, R2, R3, RZ, 0x3 ;  /* 0x0000000302027211 */ /* 0x000fc800078f18ff */
[----:B------:R-:W-:-:S05]  /*216b0*/  LOP3.LUT R2, R2, 0xfffffff8, RZ, 0xc0, !PT ;  /* 0xfffffff802027812 */ /* 0x000fca00078ec0ff */
[----:B------:R-:W-:-:S04]  /*216c0*/  IMAD.IADD R2, R3, 0x1, -R2 ;  /* 0x0000000103027824 */ /* 0x000fc800078e0a02 */
[----:B------:R-:W-:-:S05]  /*216d0*/  IMAD.SHL.U32 R12, R2, 0x8, RZ ;  /* 0x00000008020c7824 */ /* 0x000fca00078e00ff */
[----:B------:R-:W-:Y:S01]  /*216e0*/  IADD3 R2, P0, R12, R15, RZ ;  /* 0x0000000f0c027210 */ /* 0x000fe20007f1e0ff */
[----:B------:R-:W-:Y:S01]  /*216f0*/  IMAD R15, R94, -0x80, R95 ;  /* 0xffffff805e0f7824 */ /* 0x000fe200078e025f */
[----:B------:R-:W-:-:S05]  /*21700*/  SHF.R.S32.HI R3, RZ, 0x1f, R12 ;  /* 0x0000001fff037819 */ /* 0x000fca000001140c */
[----:B------:R-:W-:Y:S01]  /*21710*/  IMAD.X R3, R3, 0x1, R19, P0 ;  /* 0x0000000103037824 */ /* 0x000fe200000e0613 */
[----:B------:R-:W-:-:S03]  /*21720*/  ISETP.GE.AND P0, PT, R6, R15, PT ;  /* 0x0000000f0600720c */ /* 0x000fc60003f06270 */
[----:B------:R-:W-:-:S04]  /*21730*/  IMAD.WIDE.U32 R10, R20, R90, R2 ;  /* 0x0000005a140a7225 */ /* 0x000fc800078e0002 */
[----:B------:R-:W-:-:S06]  /*21740*/  IMAD.IADD R7, R11, 0x1, R7 ;  /* 0x000000010b077824 */ /* 0x000fcc00078e0207 */
[----:B------:R-:W-:Y:S05]  /*21750*/  @P0 BRA `(.L_x_1960) ;  /* 0x000000f000000947 */ /* 0x000fea0003800000 */
[----:B--2---:R-:W-:Y:S01]  /*21760*/  IMAD R2, R93, R4, RZ ;  /* 0x000000045d027224 */ /* 0x004fe200078e02ff */
[-C--:B------:R-:W-:Y:S01]  /*21770*/  ISETP.GE.AND P4, PT, R12, R0.reuse, PT ;  /* 0x000000000c00720c */ /* 0x080fe20003f86270 */
[----:B------:R-:W-:Y:S01]  /*21780*/  IMAD.MOV.U32 R6, RZ, RZ, R10 ;  /* 0x000000ffff067224 */ /* 0x000fe200078e000a */
[-C--:B------:R-:W-:Y:S01]  /*21790*/  ISETP.GE.AND P3, PT, R88, R0.reuse, PT ;  /* 0x000000005800720c */ /* 0x080fe20003f66270 */
[C---:B------:R-:W-:Y:S01]  /*217a0*/  IMAD R2, R92.reuse, R5, R2 ;  /* 0x000000055c027224 */ /* 0x040fe200078e0202 */
[----:B------:R-:W-:Y:S01]  /*217b0*/  ISETP.GE.AND P2, PT, R23, R0, PT ;  /* 0x000000001700720c */ /* 0x000fe20003f46270 */
[----:B------:R-:W-:Y:S01]  /*217c0*/  IMAD.WIDE.U32 R8, R92, R4, R6 ;  /* 0x000000045c087225 */ /* 0x000fe200078e0006 */
[----:B------:R-:W-:-:S03]  /*217d0*/  ISETP.GE.AND P1, PT, R22, R0, PT ;  /* 0x000000001600720c */ /* 0x000fc60003f26270 */
[----:B------:R-:W-:Y:S01]  /*217e0*/  IMAD.IADD R3, R9, 0x1, R2 ;  /* 0x0000000109037824 */ /* 0x000fe200078e0202 */
[----:B------:R-:W-:-:S04]  /*217f0*/  LEA R2, P0, R8, R16, 0x1 ;  /* 0x0000001008027211 */ /* 0x000fc800078008ff */
[----:B------:R-:W-:-:S05]  /*21800*/  LEA.HI.X R3, R8, R17, R3, 0x1, P0 ;  /* 0x0000001108037211 */ /* 0x000fca00000f0c03 */
[----:B-1----:R1:W-:Y:S04]  /*21810*/  @!P4 ST.E.128 [R2.64], R36 ;  /* 0x000000240200c985 */ /* 0x0023e8000c101d04 */
[----:B------:R1:W-:Y:S04]  /*21820*/  @!P3 ST.E.128 [R2.64+0x80], R32 ;  /* 0x000080200200b985 */ /* 0x0003e8000c101d04 */
[----:B------:R1:W-:Y:S04]  /*21830*/  @!P2 ST.E.128 [R2.64+0x100], R28 ;  /* 0x0001001c0200a985 */ /* 0x0003e8000c101d04 */
[----:B------:R1:W-:Y:S02]  /*21840*/  @!P1 ST.E.128 [R2.64+0x180], R24 ;  /* 0x0001801802009985 */ /* 0x0003e4000c101d04 */
.L_x_1960:
[----:B--2---:R-:W-:Y:S05]  /*21850*/  BSYNC B0 ;  /* 0x0000000000007941 */ /* 0x004fea0003800000 */
.L_x_1959:
[----:B-1----:R-:W-:Y:S01]  /*21860*/  LEA.HI.SX32 R2, R18, 0x20, 0x1d ;  /* 0x0000002012027811 */ /* 0x002fe200078feaff */
[----:B------:R-:W-:Y:S03]  /*21870*/  BSSY B0, `(.L_x_1961) ;  /* 0x0000015000007945 */ /* 0x000fe60003800000 */
[----:B------:R-:W-:-:S13]  /*21880*/  ISETP.GE.AND P0, PT, R2, R15, PT ;  /* 0x0000000f0200720c */ /* 0x000fda0003f06270 */
[----:B------:R-:W-:Y:S05]  /*21890*/  @P0 BRA `(.L_x_1962) ;  /* 0x0000012000000947 */ /* 0x000fea0003800000 */
[----:B------:R-:W-:Y:S01]  /*218a0*/  IADD3 R13, P0, R92, 0x20, RZ ;  /* 0x000000205c0d7810 */ /* 0x000fe20007f1e0ff */
[----:B------:R-:W-:Y:S01]  /*218b0*/  IMAD.MOV.U32 R3, RZ, RZ, R7 ;  /* 0x000000ffff037224 */ /* 0x000fe200078e0007 */
[-C--:B------:R-:W-:Y:S02]  /*218c0*/  ISETP.GE.AND P3, PT, R12, R0.reuse, PT ;  /* 0x000000000c00720c */ /* 0x080fe40003f66270 */
[-C--:B------:R-:W-:Y:S01]  /*218d0*/  ISETP.GE.AND P2, PT, R88, R0.reuse, PT ;  /* 0x000000005800720c */ /* 0x080fe20003f46270 */
[----:B------:R-:W-:Y:S01]  /*218e0*/  IMAD.X R2, RZ, RZ, R93, P0 ;  /* 0x000000ffff027224 */ /* 0x000fe200000e065d */
[-C--:B------:R-:W-:Y:S02]  /*218f0*/  ISETP.GE.AND P1, PT, R23, R0.reuse, PT ;  /* 0x000000001700720c */ /* 0x080fe40003f26270 */
[----:B------:R-:W-:Y:S01]  /*21900*/  ISETP.GE.AND P0, PT, R22, R0, PT ;  /* 0x000000001600720c */ /* 0x000fe20003f06270 */
[----:B------:R-:W-:Y:S02]  /*21910*/  IMAD R14, R2, R4, RZ ;  /* 0x00000004020e7224 */ /* 0x000fe400078e02ff */
[----:B------:R-:W-:-:S04]  /*21920*/  IMAD.MOV.U32 R2, RZ, RZ, R10 ;  /* 0x000000ffff027224 */ /* 0x000fc800078e000a */
[----:B------:R-:W-:-:S04]  /*21930*/  IMAD.WIDE.U32 R8, R4, R13, R2 ;  /* 0x0000000d04087225 */ /* 0x000fc800078e0002 */
[----:B------:R-:W-:Y:S01]  /*21940*/  IMAD R3, R5, R13, R14 ;  /* 0x0000000d05037224 */ /* 0x000fe200078e020e */
[----:B------:R-:W-:-:S03]  /*21950*/  LEA R2, P4, R8, R16, 0x1 ;  /* 0x0000001008027211 */ /* 0x000fc600078808ff */
[----:B------:R-:W-:-:S05]  /*21960*/  IMAD.IADD R3, R9, 0x1, R3 ;  /* 0x0000000109037824 */ /* 0x000fca00078e0203 */
[----:B------:R-:W-:-:S05]  /*21970*/  LEA.HI.X R3, R8, R17, R3, 0x1, P4 ;  /* 0x0000001108037211 */ /* 0x000fca00020f0c03 */
[----:B------:R1:W-:Y:S04]  /*21980*/  @!P3 ST.E.128 [R2.64], R52 ;  /* 0x000000340200b985 */ /* 0x0003e8000c101d04 */
[----:B------:R1:W-:Y:S04]  /*21990*/  @!P2 ST.E.128 [R2.64+0x80], R48 ;  /* 0x000080300200a985 */ /* 0x0003e8000c101d04 */
[----:B------:R1:W-:Y:S04]  /*219a0*/  @!P1 ST.E.128 [R2.64+0x100], R44 ;  /* 0x0001002c02009985 */ /* 0x0003e8000c101d04 */
[----:B------:R1:W-:Y:S02]  /*219b0*/  @!P0 ST.E.128 [R2.64+0x180], R40 ;  /* 0x0001802802008985 */ /* 0x0003e4000c101d04 */
.L_x_1962:
[----:B------:R-:W-:Y:S05]  /*219c0*/  BSYNC B0 ;  /* 0x0000000000007941 */ /* 0x000fea0003800000 */
.L_x_1961:
        /* <DEDUP_REMOVED lines=22> */
.L_x_1964:
[----:B------:R-:W-:Y:S05]  /*21b30*/  BSYNC B0 ;  /* 0x0000000000007941 */ /* 0x000fea0003800000 */
.L_x_1963:
[----:B-1----:R-:W-:Y:S01]  /*21b40*/  LEA.HI.SX32 R2, R18, 0x60, 0x1d ;  /* 0x0000006012027811 */ /* 0x002fe200078feaff */
[----:B------:R-:W-:Y:S01]  /*21b50*/  IMAD.MOV.U32 R3, RZ, RZ, 0x0 ;  /* 0x00000000ff037424 */ /* 0x000fe200078e00ff */
[----:B------:R-:W-:-:S02]  /*21b60*/  MOV R13, 0x70 ;  /* 0x00000070000d7802 */ /* 0x000fc40000000f00 */
[----:B------:R-:W-:-:S03]  /*21b70*/  ISETP.GE.AND P0, PT, R2, R15, PT ;  /* 0x0000000f0200720c */ /* 0x000fc60003f06270 */
[----:B------:R-:W-:-:S10]  /*21b80*/  IMAD.MOV.U32 R2, RZ, RZ, R13 ;  /* 0x000000ffff027224 */ /* 0x000fd400078e000d */
[----:B------:R-:W-:Y:S05]  /*21b90*/  @P0 RET.REL.NODEC R2 `(_ZN5flash16flash_fwd_kernelI23Flash_fwd_kernel_traitsILi256ELi128ELi64ELi8ELb0ELb0EN7cutlass10bfloat16_tE19Flash_kernel_traitsILi256ELi128ELi64ELi8ES3_EELb1ELb0ELb1ELb1ELb0ELb0ELb0ELb1EEEvNS_16Flash_fwd_paramsE) ;  /* 0xfffde46002000950 */ /* 0x000fea0003c3ffff */
[----:B------:R-:W-:Y:S01]  /*21ba0*/  IADD3 R8, P0, R92, 0x60, RZ ;  /* 0x000000605c087810 */ /* 0x000fe20007f1e0ff */
[----:B------:R-:W-:Y:S01]  /*21bb0*/  IMAD.MOV.U32 R3, RZ, RZ, R7 ;  /* 0x000000ffff037224 */ /* 0x000fe200078e0007 */
[-C--:B------:R-:W-:Y:S02]  /*21bc0*/  ISETP.GE.AND P2, PT, R12, R0.reuse, PT ;  /* 0x000000000c00720c */ /* 0x080fe40003f46270 */
[-C--:B------:R-:W-:Y:S01]  /*21bd0*/  ISETP.GE.AND P1, PT, R88, R0.reuse, PT ;  /* 0x000000005800720c */ /* 0x080fe20003f26270 */
[----:B------:R-:W-:Y:S01]  /*21be0*/  IMAD.X R2, RZ, RZ, R93, P0 ;  /* 0x000000ffff027224 */ /* 0x000fe200000e065d */
[----:B------:R-:W-:-:S03]  /*21bf0*/  ISETP.GE.AND P0, PT, R23, R0, PT ;  /* 0x000000001700720c */ /* 0x000fc60003f06270 */
[----:B------:R-:W-:Y:S02]  /*21c00*/  IMAD R9, R2, R4, RZ ;  /* 0x0000000402097224 */ /* 0x000fe400078e02ff */
[----:B------:R-:W-:-:S04]  /*21c10*/  IMAD.MOV.U32 R2, RZ, RZ, R10 ;  /* 0x000000ffff027224 */ /* 0x000fc800078e000a */
[----:B------:R-:W-:-:S04]  /*21c20*/  IMAD.WIDE.U32 R6, R4, R8, R2 ;  /* 0x0000000804067225 */ /* 0x000fc800078e0002 */
[----:B------:R-:W-:Y:S01]  /*21c30*/  IMAD R3, R5, R8, R9 ;  /* 0x0000000805037224 */ /* 0x000fe200078e0209 */
[----:B------:R-:W-:Y:S01]  /*21c40*/  LEA R2, P3, R6, R16, 0x1 ;  /* 0x0000001006027211 */ /* 0x000fe200078608ff */
[----:B------:R-:W-:Y:S01]  /*21c50*/  IMAD.MOV.U32 R4, RZ, RZ, R13 ;  /* 0x000000ffff047224 */ /* 0x000fe200078e000d */
[----:B------:R-:W-:Y:S02]  /*21c60*/  MOV R5, 0x0 ;  /* 0x0000000000057802 */ /* 0x000fe40000000f00 */
[----:B------:R-:W-:-:S04]  /*21c70*/  IADD3 R3, R7, R3, RZ ;  /* 0x0000000307037210 */ /* 0x000fc80007ffe0ff */
[----:B------:R-:W-:-:S05]  /*21c80*/  LEA.HI.X R3, R6, R17, R3, 0x1, P3 ;  /* 0x0000001106037211 */ /* 0x000fca00018f0c03 */
[----:B------:R1:W-:Y:S01]  /*21c90*/  @!P0 ST.E.128 [R2.64+0x100], R76 ;  /* 0x0001004c02008985 */ /* 0x0003e2000c101d04 */
[----:B------:R-:W-:-:S03]  /*21ca0*/  ISETP.GE.AND P0, PT, R22, R0, PT ;  /* 0x000000001600720c */ /* 0x000fc60003f06270 */
[----:B------:R1:W-:Y:S04]  /*21cb0*/  @!P2 ST.E.128 [R2.64], R84 ;  /* 0x000000540200a985 */ /* 0x0003e8000c101d04 */
[----:B------:R1:W-:Y:S06]  /*21cc0*/  @!P1 ST.E.128 [R2.64+0x80], R80 ;  /* 0x0000805002009985 */ /* 0x0003ec000c101d04 */
[----:B------:R-:W-:Y:S05]  /*21cd0*/  @P0 RET.REL.NODEC R4 `(_ZN5flash16flash_fwd_kernelI23Flash_fwd_kernel_traitsILi256ELi128ELi64ELi8ELb0ELb0EN7cutlass10bfloat16_tE19Flash_kernel_traitsILi256ELi128ELi64ELi8ES3_EELb1ELb0ELb1ELb1ELb0ELb0ELb0ELb1EEEvNS_16Flash_fwd_paramsE) ;  /* 0xfffde32004000950 */ /* 0x000fea0003c3ffff */
[----:B------:R2:W-:Y:S02]  /*21ce0*/  ST.E.128 [R2.64+0x180], R72 ;  /* 0x0001804802007985 */ /* 0x0005e4000c101d04 */
[----:B-12---:R-:W-:-:S02]  /*21cf0*/  MOV R2, R13 ;  /* 0x0000000d00027202 */ /* 0x006fc40000000f00 */
[----:B------:R-:W-:-:S04]  /*21d00*/  MOV R3, 0x0 ;  /* 0x0000000000037802 */ /* 0x000fc80000000f00 */
[----:B------:R-:W-:Y:S05]  /*21d10*/  RET.REL.NODEC R2 `(_ZN5flash16flash_fwd_kernelI23Flash_fwd_kernel_traitsILi256ELi128ELi64ELi8ELb0ELb0EN7cutlass10bfloat16_tE19Flash_kernel_traitsILi256ELi128ELi64ELi8ES3_EELb1ELb0ELb1ELb1ELb0ELb0ELb0ELb1EEEvNS_16Flash_fwd_paramsE) ;  /* 0xfffde2e002007950 */ /* 0x000fea0003c3ffff */
.L_x_1950:
[----:B------:R2:W5:Y:S01]  /*21d20*/  LDL R0, [R1+0xbc] ;  /* 0x0000bc0001007983 */ /* 0x0005620000100800 */
[----:B------:R-:W-:Y:S02]  /*21d30*/  MOV R3, 0x2 ;  /* 0x0000000200037802 */ /* 0x000fe40000000f00 */
[----:B------:R-:W-:Y:S02]  /*21d40*/  MOV R2, 0x21d60 ;  /* 0x00021d6000027802 */ /* 0x000fe40000000f00 */
[----:B-12--5:R-:W-:Y:S05]  /*21d50*/  CALL.REL.NOINC `($__internal_0_$__cuda_sm70_shflsync_bfly_p) ;  /* 0x0000012000007944 */ /* 0x026fea0003c00000 */
[----:B------:R-:W-:Y:S01]  /*21d60*/  MOV R0, R6 ;  /* 0x0000000600007202 */ /* 0x000fe20000000f00 */
[----:B------:R-:W-:Y:S05]  /*21d70*/  BRA `(.L_x_1965) ;  /* 0xffffdd6000007947 */ /* 0x000fea000383ffff */
.L_x_1951:
[----:B------:R-:W-:Y:S02]  /*21d80*/  MOV R3, 0x1 ;  /* 0x0000000100037802 */ /* 0x000fe40000000f00 */
[----:B------:R-:W-:Y:S02]  /*21d90*/  MOV R2, 0x21db0 ;  /* 0x00021db000027802 */ /* 0x000fe40000000f00 */
[----:B-1---5:R-:W-:Y:S05]  /*21da0*/  CALL.REL.NOINC `($__internal_0_$__cuda_sm70_shflsync_bfly_p) ;  /* 0x000000d000007944 */ /* 0x022fea0003c00000 */
[----:B------:R-:W-:Y:S02]  /*21db0*/  FADD.FTZ R135, R0, R6 ;  /* 0x0000000600877221 */ /* 0x000fe40000010000 */
[----:B------:R1:W5:Y:S01]  /*21dc0*/  LDL R0, [R1+0xc0] ;  /* 0x0000c00001007983 */ /* 0x0003620000100800 */
[----:B------:R-:W-:Y:S02]  /*21dd0*/  MOV R3, 0x2 ;  /* 0x0000000200037802 */ /* 0x000fe40000000f00 */
[----:B------:R-:W-:-:S02]  /*21de0*/  MOV R2, 0x21e00 ;  /* 0x00021e0000027802 */ /* 0x000fc40000000f00 */
[----:B-1---5:R-:W-:Y:S05]  /*21df0*/  CALL.REL.NOINC `($__internal_0_$__cuda_sm70_shflsync_bfly_p) ;  /* 0x0000008000007944 */ /* 0x022fea0003c00000 */
[----:B------:R-:W2:Y:S01]  /*21e00*/  LDL.LU R0, [R1+0xc0] ;  /* 0x0000c00001007983 */ /* 0x000ea20000300800 */
[----:B------:R-:W-:-:S02]  /*21e10*/  MOV R3, 0x1 ;  /* 0x0000000100037802 */ /* 0x000fc40000000f00 */
[----:B------:R-:W-:Y:S01]  /*21e20*/  MOV R2, 0x21e60 ;  /* 0x00021e6000027802 */ /* 0x000fe20000000f00 */
[----:B--2---:R-:W-:-:S05]  /*21e30*/  FADD.FTZ R4, R0, R6 ;  /* 0x0000000600047221 */ /* 0x004fca0000010000 */
[----:B------:R-:W-:Y:S02]  /*21e40*/  MOV R0, R4 ;  /* 0x0000000400007202 */ /* 0x000fe40000000f00 */
[----:B------:R-:W-:Y:S05]  /*21e50*/  CALL.REL.NOINC `($__internal_0_$__cuda_sm70_shflsync_bfly_p) ;  /* 0x0000002000007944 */ /* 0x000fea0003c00000 */
[----:B------:R-:W-:Y:S01]  /*21e60*/  MOV R2, R6 ;  /* 0x0000000600027202 */ /* 0x000fe20000000f00 */
[----:B------:R-:W-:Y:S05]  /*21e70*/  BRA `(.L_x_1966) ;  /* 0xffffdcf000007947 */ /* 0x000fea000383ffff */
        .weak           $__internal_0_$__cuda_sm70_shflsync_bfly_p
        .type           $__internal_0_$__cuda_sm70_shflsync_bfly_p,@function
        .size           $__internal_0_$__cuda_sm70_shflsync_bfly_p,(.L_x_2021 - $__internal_0_$__cuda_sm70_shflsync_bfly_p)
$__internal_0_$__cuda_sm70_shflsync_bfly_p:
[----:B------:R-:W-:Y:S04]  /*21e80*/  WARPSYNC R7 ;  /* 0x0000000700007348 */ /* 0x000fe80003800000 */
[----:B------:R1:W2:Y:S02]  /*21e90*/  SHFL.BFLY PT, R6, R0, R3, R8 ;  /* 0x0c00000300067389 */ /* 0x0002a400000e0008 */
[----:B-1----:R-:W-:-:S04]  /*21ea0*/  MOV R3, 0x0 ;  /* 0x0000000000037802 */ /* 0x002fc80000000f00 */
[----:B--2---:R-:W-:Y:S05]  /*21eb0*/  RET.REL.NODEC R2 `(_ZN5flash16flash_fwd_kernelI23Flash_fwd_kernel_traitsILi256ELi128ELi64ELi8ELb0ELb0EN7cutlass10bfloat16_tE19Flash_kernel_traitsILi256ELi128ELi64ELi8ES3_EELb1ELb0ELb1ELb1ELb0ELb0ELb0ELb1EEEvNS_16Flash_fwd_paramsE) ;  /* 0xfffde14002007950 */ /* 0x004fea0003c3ffff */
.L_x_1967:
        /* <DEDUP_REMOVED lines=12> */
.L_x_2021:


//--------------------- .text._ZN5flash16flash_fwd_kernelI23Flash_fwd_kernel_traitsILi256ELi128ELi64ELi8ELb0ELb0EN7cutlass10bfloat16_tE19Flash_kernel_traitsILi256ELi128ELi64ELi8ES3_EELb0ELb0ELb1ELb1ELb0ELb0ELb1ELb0EEEvNS_16Flash_fwd_paramsE --------------------------
	.section	.text._ZN5flash16flash_fwd_kernelI23Flash_fwd_kernel_traitsILi256ELi128ELi64ELi8ELb0ELb0EN7cutlass10bfloat16_tE19Flash_kernel_traitsILi256ELi128ELi64ELi8ES3_EELb0ELb0ELb1ELb1ELb0ELb0ELb1ELb0EEEvNS_16Flash_fwd_paramsE,"ax",@progbits
	.sectioninfo	@"SHI_REGISTERS=255"
	.align	128
        .global         _ZN5flash16flash_fwd_kernelI23Flash_fwd_kernel_traitsILi256ELi128ELi64ELi8ELb0ELb0EN7cutlass10bfloat16_tE19Flash_kernel_traitsILi256ELi128ELi64ELi8ES3_EELb0ELb0ELb1ELb1ELb0ELb0ELb1ELb0EEEvNS_16Flash_fwd_paramsE
        .type           _ZN5flash16flash_fwd_kernelI23Flash_fwd_kernel_traitsILi256ELi128ELi64ELi8ELb0ELb0EN7cutlass10bfloat16_tE19Flash_kernel_traitsILi256ELi128ELi64ELi8ES3_EELb0ELb0ELb1ELb1ELb0ELb0ELb1ELb0EEEvNS_16Flash_fwd_paramsE,@function
        .size           _ZN5flash16flash_fwd_kernelI23Flash_fwd_kernel_traitsILi256ELi128ELi64ELi8ELb0ELb0EN7cutlass10bfloat16_tE19Flash_kernel_traitsILi256ELi128ELi64ELi8ES3_EELb0ELb0ELb1ELb1ELb0ELb0ELb1ELb0EEEvNS_16Flash_fwd_paramsE,(.L_x_2065 - _ZN5flash16flash_fwd_kernelI23Flash_fwd_kernel_traitsILi256ELi128ELi64ELi8ELb0ELb0EN7cutlass10bfloat16_tE19Flash_kernel_traitsILi256ELi128ELi64ELi8ES3_EELb0ELb0ELb1ELb1ELb0ELb0ELb1ELb0EEEvNS_16Flash_fwd_paramsE)
        .other          _ZN5flash16flash_fwd_kernelI23Flash_fwd_kernel_traitsILi256ELi128ELi64ELi8ELb0ELb0EN7cutlass10bfloat16_tE19Flash_kernel_traitsILi256ELi128ELi64ELi8ES3_EELb0ELb0ELb1ELb1ELb0ELb0ELb1ELb0EEEvNS_16Flash_fwd_paramsE,@"STO_CUDA_ENTRY STV_DEFAULT"
_ZN5flash16flash_fwd_kernelI23Flash_fwd_kernel_traitsILi256ELi128ELi64ELi8ELb0ELb0EN7cutlass10bfloat16_tE19Flash_kernel_traitsILi256ELi128ELi64ELi8ES3_EELb0ELb0ELb1ELb1ELb0ELb0ELb1ELb0EEEvNS_16Flash_fwd_paramsE:
.text._ZN5flash16flash_fwd_kernelI23Flash_fwd_kernel_traitsILi256ELi128ELi64ELi8ELb0ELb0EN7cutlass10bfloat16_tE19Flash_kernel_traitsILi256ELi128ELi64ELi8ES3_EELb0ELb0ELb1ELb1ELb0ELb0ELb1ELb0EEEvNS_16Flash_fwd_paramsE:
        /* <DEDUP_REMOVED lines=56> */
.L_x_1968:
[----:B-1----:R-:W-:Y:S02]  /*0380*/  ULDC UR6, c[0x0][0x218] ;  /* 0x0000860000067ab9 */ /* 0x002fe40000000800 */
.L_x_1969:
        /* <DEDUP_REMOVED lines=125> */
.L_x_1972:
[----:B------:R-:W-:Y:S05]  /*0b60*/  BSYNC B0 ;  /* 0x0000000000007941 */ /* 0x000fea0003800000 */
.L_x_1971:
        /* <DEDUP_REMOVED lines=22> */
.L_x_1974:
[----:B------:R-:W-:Y:S05]  /*0cd0*/  BSYNC B0 ;  /* 0x0000000000007941 */ /* 0x000fea0003800000 */
.L_x_1973:
        /* <DEDUP_REMOVED lines=22> */
.L_x_1976:
[----:B------:R-:W-:Y:S05]  /*0e40*/  BSYNC B0 ;  /* 0x0000000000007941 */ /* 0x000fea0003800000 */
.L_x_1975:
        /* <DEDUP_REMOVED lines=21> */
.L_x_1978:
[----:B------:R-:W-:Y:S05]  /*0fa0*/  BSYNC B0 ;  /* 0x0000000000007941 */ /* 0x000fea0003800000 */
.L_x_1977:
        /* <DEDUP_REMOVED lines=35> */
.L_x_1970:
        /* <DEDUP_REMOVED lines=33> */
.L_x_1979:
        /* <DEDUP_REMOVED lines=51> */
.L_x_1980:
        /* <DEDUP_REMOVED lines=132> */
.L_x_1982:
[----:B------:R-:W-:Y:S05]  /*1f60*/  BSYNC B0 ;  /* 0x0000000000007941 */ /* 0x000fea0003800000 */
.L_x_1981:
        /* <DEDUP_REMOVED lines=45> */
.L_x_1984:
[----:B------:R-:W-:Y:S05]  /*2240*/  BSYNC B0 ;  /* 0x0000000000007941 */ /* 0x000fea0003800000 */
.L_x_1983:
        /* <DEDUP_REMOVED lines=45> */
.L_x_1986:
[----:B------:R-:W-:Y:S05]  /*2520*/  BSYNC B0 ;  /* 0x0000000000007941 */ /* 0x000fea0003800000 */
.L_x_1985:
        /* <DEDUP_REMOVED lines=48> */
.L_x_1988:
[----:B------:R-:W-:Y:S05]  /*2830*/  BSYNC B0 ;  /* 0x0000000000007941 */ /* 0x000fea0003800000 */
.L_x_1987:
        /* <DEDUP_REMOVED lines=48> */
.L_x_1990:
[----:B------:R-:W-:Y:S05]  /*2b40*/  BSYNC B0 ;  /* 0x0000000000007941 */ /* 0x000fea0003800000 */
.L_x_1989:
        /* <DEDUP_REMOVED lines=42> */
.L_x_1992:
[----:B------:R-:W-:Y:S05]  /*2df0*/  BSYNC B0 ;  /* 0x0000000000007941 */ /* 0x000fea0003800000 */
.L_x_1991:
        /* <DEDUP_REMOVED lines=84> */
.L_x_1994:
[----:B-1----:R-:W-:Y:S05]  /*3340*/  BSYNC B0 ;  /* 0x0000000000007941 */ /* 0x002fea0003800000 */
.L_x_1993:
        /* <DEDUP_REMOVED lines=45> */
.L_x_1996:
[----:B------:R-:W-:Y:S05]  /*3620*/  BSYNC B0 ;  /* 0x0000000000007941 */ /* 0x000fea0003800000 */
.L_x_1995:
        /* <DEDUP_REMOVED lines=22> */
[----:B------:R-:W-:-:S02]  /*3790*/  IADD3 R211, R200, 0x10020, RZ ;  /* 0x00010020c8d37810 */ /* 0x000fc40007ffe0ff */
[----:B------:R-:W-:Y:S01]  /*37a0*/  @P1 IADD3 R211, R2, -0x20, RZ ;  /* 0xffffffe002d31810 */ /* 0x000fe20007ffe0ff */
[----:B------:R-:W4:Y:S01]  /*37b0*/  LDSM.16.M88.4 R20, [R200+0x11000] ;  /* 0x01100000c814783b */ /* 0x000f220000000200 */
[----:B------:R-:W-:Y:S02]  /*37c0*/  IMAD.MOV.U32 R2, RZ, RZ, 0x40 ;  /* 0x00000040ff027424 */ /* 0x000fe400078e00ff */
[C---:B------:R-:W-:Y:S01]  /*37d0*/  IADD3 R226, R211.reuse, 0x800, RZ ;  /* 0x00000800d3e27810 */ /* 0x040fe20007ffe0ff */
[----:B------:R-:W5:Y:S01]  /*37e0*/  LDSM.16.M88.4 R16, [R200+0x10800] ;  /* 0x01080000c810783b */ /* 0x000f620000000200 */
[C---:B------:R-:W-:Y:S02]  /*37f0*/  IADD3 R225, R211.reuse, 0x1000, RZ ;  /* 0x00001000d3e17810 */ /* 0x040fe40007ffe0ff */
[----:B------:R-:W-:Y:S01]  /*3800*/  SEL R2, R2, 0xffffffc0, !P2 ;  /* 0xffffffc002027807 */ /* 0x000fe20005000000 */
[----:B------:R-:W1:Y:S01]  /*3810*/  LDSM.16.M88.4 R44, [R200+0x11800] ;  /* 0x01180000c82c783b */ /* 0x000e620000000200 */
[----:B------:R-:W-:-:S02]  /*3820*/  IADD3 R224, R211, 0x1800, RZ ;  /* 0x00001800d3e07810 */ /* 0x000fc40007ffe0ff */
[C---:B------:R-:W-:Y:S01]  /*3830*/  IADD3 R223, R211.reuse, 0x2000, RZ ;  /* 0x00002000d3df7810 */ /* 0x040fe20007ffe0ff */
[----:B------:R-:W-:Y:S01]  /*3840*/  LDSM.16.M88.4 R40, [R211] ;  /* 0x00000000d328783b */ /* 0x000fe20000000200 */
[----:B------:R-:W-:Y:S01]  /*3850*/  IMAD.IADD R206, R200, 0x1, R2 ;  /* 0x00000001c8ce7824 */ /* 0x000fe200078e0202 */
[C---:B------:R-:W-:Y:S01]  /*3860*/  IADD3 R222, R211.reuse, 0x2800, RZ ;  /* 0x00002800d3de7810 */ /* 0x040fe20007ffe0ff */
[----:B------:R-:W-:Y:S01]  /*3870*/  IMAD.IADD R205, R2, 0x1, R211 ;  /* 0x0000000102cd7824 */ /* 0x000fe200078e02d3 */
[----:B------:R-:W-:Y:S01]  /*3880*/  LDSM.16.M88.4 R60, [R211+0x1000] ;  /* 0x00100000d33c783b */ /* 0x000fe20000000200 */
[----:B------:R-:W-:Y:S01]  /*3890*/  IMAD.U32 R2, RZ, RZ, UR31 ;  /* 0x0000001fff027e24 */ /* 0x000fe2000f8e00ff */
[C---:B------:R-:W-:Y:S02]  /*38a0*/  IADD3 R221, R211.reuse, 0x3000, RZ ;  /* 0x00003000d3dd7810 */ /* 0x040fe40007ffe0ff */
[----:B------:R-:W-:Y:S01]  /*38b0*/  LDSM.16.M88.4 R32, [R211+0x800] ;  /* 0x00080000d320783b */ /* 0x000fe20000000200 */
        /* <DEDUP_REMOVED lines=8> */
[----:B------:R-:W-:Y:S01]  /*3940*/  LDSM.16.M88.4 R88, [R206+0x11000] ;  /* 0x01100000ce58783b */ /* 0x000fe20000000200 */
[----:B------:R-:W-:Y:S02]  /*3950*/  IADD3 R100, R7, 0x20, RZ ;  /* 0x0000002007647810 */ /* 0x000fe40007ffe0ff */
[C---:B------:R-:W-:Y:S01]  /*3960*/  IADD3 R218, R211.reuse, 0x4800, RZ ;  /* 0x00004800d3da7810 */ /* 0x040fe20007ffe0ff */
[----:B--2---:R-:W-:Y:S01]  /*3970*/  HMMA.16816.F32.BF16 R48, R12, R8, RZ ;  /* 0x000000080c30723c */ /* 0x004fe200000418ff */
[----:B------:R-:W-:Y:S01]  /*3980*/  LDSM.16.M88.4 R84, [R206+0x10800] ;  /* 0x01080000ce54783b */ /* 0x000fe20000000200 */
[----:B------:R-:W-:-:S02]  /*3990*/  IADD3 R217, R211, 0x5000, RZ ;  /* 0x00005000d3d97810 */ /* 0x000fc40007ffe0ff */
[C---:B------:R-:W-:Y:S01]  /*39a0*/  IADD3 R216, R211.reuse, 0x5800, RZ ;  /* 0x00005800d3d87810 */ /* 0x040fe20007ffe0ff */
[----:B------:R-:W-:Y:S01]  /*39b0*/  LDSM.16.M88.4 R80, [R206+0x11800] ;  /* 0x01180000ce50783b */ /* 0x000fe20000000200 */
[C---:B------:R-:W-:Y:S02]  /*39c0*/  IADD3 R215, R211.reuse, 0x6000, RZ ;  /* 0x00006000d3d77810 */ /* 0x040fe40007ffe0ff */
[----:B------:R-:W-:Y:S01]  /*39d0*/  HMMA.16816.F32.BF16 R52, R12, R10, RZ ;  /* 0x0000000a0c34723c */ /* 0x000fe200000418ff */
[----:B------:R-:W2:Y:S01]  /*39e0*/  LDSM.16.M88.4 R8, [R208] ;  /* 0x00000000d008783b */ /* 0x000ea20000000200 */
[C---:B------:R-:W-:Y:S02]  /*39f0*/  IADD3 R214, R211.reuse, 0x6800, RZ ;  /* 0x00006800d3d67810 */ /* 0x040fe40007ffe0ff */
[C---:B------:R-:W-:Y:S01]  /*3a00*/  IADD3 R213, R211.reuse, 0x7000, RZ ;  /* 0x00007000d3d57810 */ /* 0x040fe20007ffe0ff */
[----:B------:R-:W-:Y:S01]  /*3a10*/  LDSM.16.M88.4 R92, [R200+0x13000] ;  /* 0x01300000c85c783b */ /* 0x000fe20000000200 */
[----:B------:R-:W-:-:S02]  /*3a20*/  IADD3 R212, R211, 0x7800, RZ ;  /* 0x00007800d3d47810 */ /* 0x000fc40007ffe0ff */
[C---:B----4-:R-:W-:Y:S01]  /*3a30*/  HMMA.16816.F32.BF16 R24, R12.reuse, R20, RZ ;  /* 0x000000140c18723c */ /* 0x050fe200000418ff */
[----:B------:R-:W-:Y:S07]  /*3a40*/  LDSM.16.M88.4 R96, [R211+0x2000] ;  /* 0x00200000d360783b */ /* 0x000fee0000000200 */
[C---:B-----5:R-:W-:Y:S08]  /*3a50*/  HMMA.16816.F32.BF16 R36, R12.reuse, R16, RZ ;  /* 0x000000100c24723c */ /* 0x060ff000000418ff */
[C---:B------:R-:W-:Y:S01]  /*3a60*/  HMMA.16816.F32.BF16 R28, R12.reuse, R18, RZ ;  /* 0x000000120c1c723c */ /* 0x040fe200000418ff */
[----:B------:R-:W4:Y:S07]  /*3a70*/  LDSM.16.M88.4 R16, [R210] ;  /* 0x00000000d210783b */ /* 0x000f2e0000000200 */
[C---:B------:R-:W-:Y:S08]  /*3a80*/  HMMA.16816.F32.BF16 R20, R12.reuse, R22, RZ ;  /* 0x000000160c14723c */ /* 0x040ff000000418ff */
[C---:B-1----:R-:W-:Y:S08]  /*3a90*/  HMMA.16816.F32.BF16 R56, R12.reuse, R44, RZ ;  /* 0x0000002c0c38723c */ /* 0x042ff000000418ff */
[----:B------:R-:W-:Y:S08]  /*3aa0*/  HMMA.16816.F32.BF16 R12, R12, R46, RZ ;  /* 0x0000002e0c0c723c */ /* 0x000ff000000418ff */
[C---:B--2---:R-:W-:Y:S08]  /*3ab0*/  HMMA.16816.F32.BF16 R48, R8.reuse, R40, R48 ;  /* 0x000000280830723c */ /* 0x044ff00000041830 */
[C---:B------:R-:W-:Y:S08]  /*3ac0*/  HMMA.16816.F32.BF16 R44, R8.reuse, R60, R24 ;  /* 0x0000003c082c723c */ /* 0x040ff00000041818 */
[C---:B------:R-:W-:Y:S08]  /*3ad0*/  HMMA.16816.F32.BF16 R68, R8.reuse, R42, R52 ;  /* 0x0000002a0844723c */ /* 0x040ff00000041834 */
[C---:B------:R-:W-:Y:S08]  /*3ae0*/  HMMA.16816.F32.BF16 R64, R8.reuse, R32, R36 ;  /* 0x000000200840723c */ /* 0x040ff00000041824 */
[C---:B------:R-:W-:Y:S01]  /*3af0*/  HMMA.16816.F32.BF16 R52, R8.reuse, R34, R28 ;  /* 0x000000220834723c */ /* 0x040fe2000004181c */
[----:B------:R-:W-:Y:S07]  /*3b00*/  LDSM.16.M88.4 R28, [R205] ;  /* 0x00000000cd1c783b */ /* 0x000fee0000000200 */
[C---:B------:R-:W-:Y:S01]  /*3b10*/  HMMA.16816.F32.BF16 R32, R8.reuse, R74, R12 ;  /* 0x0000004a0820723c */ /* 0x040fe2000004180c */
[----:B------:R-:W1:Y:S07]  /*3b20*/  LDSM.16.M88.4 R12, [R209] ;  /* 0x00000000d10c783b */ /* 0x000e6e0000000200 */
[C---:B------:R-:W-:Y:S01]  /*3b30*/  HMMA.16816.F32.BF16 R40, R8.reuse, R62, R20 ;  /* 0x0000003e0828723c */ /* 0x040fe20000041814 */
[----:B------:R-:W-:Y:S07]  /*3b40*/  LDSM.16.M88.4 R60, [R205+0x1000] ;  /* 0x00100000cd3c783b */ /* 0x000fee0000000200 */
[----:B------:R-:W-:Y:S01]  /*3b50*/  HMMA.16816.F32.BF16 R36, R8, R72, R56 ;  /* 0x000000480824723c */ /* 0x000fe20000041838 */
[----:B------:R-:W-:Y:S07]  /*3b60*/  LDSM.16.M88.4 R8, [R207+0x4000] ;  /* 0x00400000cf08783b */ /* 0x000fee0000000200 */
[C---:B----4-:R-:W-:Y:S08]  /*3b70*/  HMMA.16816.F32.BF16 R24, R16.reuse, R76, R48 ;  /* 0x0000004c1018723c */ /* 0x050ff00000041830 */
[C---:B------:R-:W-:Y:S01]  /*3b80*/  HMMA.16816.F32.BF16 R72, R16.reuse, R88, R44 ;  /* 0x000000581048723c */ /* 0x040fe2000004182c */
[----:B------:R-:W2:Y:S07]  /*3b90*/  LDSM.16.M88.4 R44, [R205+0x800] ;  /* 0x00080000cd2c783b */ /* 0x000eae0000000200 */
[C---:B------:R-:W-:Y:S01]  /*3ba0*/  HMMA.16816.F32.BF16 R20, R16.reuse, R78, R68 ;  /* 0x0000004e1014723c */ /* 0x040fe20000041844 */
[----:B------:R-:W4:Y:S07]  /*3bb0*/  LDSM.16.M88.4 R76, [R205+0x1800] ;  /* 0x00180000cd4c783b */ /* 0x000f2e0000000200 */
[C---:B------:R-:W-:Y:S08]  /*3bc0*/  HMMA.16816.F32.BF16 R56, R16.reuse, R84, R64 ;  /* 0x000000541038723c */ /* 0x040ff00000041840 */
[C---:B------:R-:W-:Y:S01]  /*3bd0*/  HMMA.16816.F32.BF16 R52, R16.reuse, R86, R52 ;  /* 0x000000561034723c */ /* 0x040fe20000041834 */
[----:B------:R-:W5:Y:S07]  /*3be0*/  LDSM.16.M88.4 R84, [R200+0x12000] ;  /* 0x01200000c854783b */ /* 0x000f6e0000000200 */
[C---:B------:R-:W-:Y:S01]  /*3bf0*/  HMMA.16816.F32.BF16 R68, R16.reuse, R90, R40 ;  /* 0x0000005a1044723c */ /* 0x040fe20000041828 */
[----:B------:R-:W-:Y:S07]  /*3c00*/  LDSM.16.M88.4 R88, [R200+0x13800] ;  /* 0x01380000c858783b */ /* 0x000fee0000000200 */
[C---:B------:R-:W-:Y:S08]  /*3c10*/  HMMA.16816.F32.BF16 R64, R16.reuse, R80, R36 ;  /* 0x000000501040723c */ /* 0x040ff00000041824 */
[----:B------:R-:W-:Y:S01]  /*3c20*/  HMMA.16816.F32.BF16 R48, R16, R82, R32 ;  /* 0x000000521030723c */ /* 0x000fe20000041820 */
[----:B------:R-:W3:Y:S04]  /*3c30*/  LDSM.16.M88.4 R80, [R200+0x12800] ;  /* 0x01280000c850783b */ /* 0x000ee80000000200 */
[----:B------:R-:W3:Y:S03]  /*3c40*/  LDSM.16.M88.4 R16, [R208+0x4000] ;  /* 0x00400000d010783b */ /* 0x000ee60000000200 */
[C---:B-1----:R-:W-:Y:S08]  /*3c50*/  HMMA.16816.F32.BF16 R40, R12.reuse, R28, R24 ;  /* 0x0000001c0c28723c */ /* 0x042ff00000041818 */
[C---:B------:R-:W-:Y:S08]  /*3c60*/  HMMA.16816.F32.BF16 R32, R12.reuse, R30, R20 ;  /* 0x0000001e0c20723c */ /* 0x040ff00000041814 */
[C---:B--2---:R-:W-:Y:S01]  /*3c70*/  HMMA.16816.F32.BF16 R28, R12.reuse, R44, R56 ;  /* 0x0000002c0c1c723c */ /* 0x044fe20000041838 */
[----:B------:R-:W1:Y:S07]  /*3c80*/  LDSM.16.M88.4 R56, [R211+0x2800] ;  /* 0x00280000d338783b */ /* 0x000e6e0000000200 */
[C---:B------:R-:W-:Y:S08]  /*3c90*/  HMMA.16816.F32.BF16 R24, R12.reuse, R46, R52 ;  /* 0x0000002e0c18723c */ /* 0x040ff00000041834 */
[C---:B------:R-:W-:Y:S01]  /*3ca0*/  HMMA.16816.F32.BF16 R20, R12.reuse, R60, R72 ;  /* 0x0000003c0c14723c */ /* 0x040fe20000041848 */
[----:B------:R-:W-:Y:S07]  /*3cb0*/  LDSM.16.M88.4 R72, [R206+0x12800] ;  /* 0x01280000ce48783b */ /* 0x000fee0000000200 */
[C---:B------:R-:W-:Y:S01]  /*3cc0*/  HMMA.16816.F32.BF16 R36, R12.reuse, R62, R68 ;  /* 0x0000003e0c24723c */ /* 0x040fe20000041844 */
[----:B------:R-:W-:Y:S07]  /*3cd0*/  LDSM.16.M88.4 R68, [R206+0x13800] ;  /* 0x01380000ce44783b */ /* 0x000fee0000000200 */
[C---:B----4-:R-:W-:Y:S01]  /*3ce0*/  HMMA.16816.F32.BF16 R44, R12.reuse, R76, R64 ;  /* 0x0000004c0c2c723c */ /* 0x050fe20000041840 */
[----:B------:R-:W2:Y:S07]  /*3cf0*/  LDSM.16.M88.4 R64, [R211+0x3000] ;  /* 0x00300000d340783b */ /* 0x000eae0000000200 */
[----:B------:R-:W-:Y:S01]  /*3d00*/  HMMA.16816.F32.BF16 R12, R12, R78, R48 ;  /* 0x0000004e0c0c723c */ /* 0x000fe20000041830 */
[----:B------:R-:W4:Y:S07]  /*3d10*/  LDSM.16.M88.4 R76, [R211+0x3800] ;  /* 0x00380000d34c783b */ /* 0x000f2e0000000200 */
[C---:B-----5:R-:W-:Y:S08]  /*3d20*/  HMMA.16816.F32.BF16 R40, R8.reuse, R84, R40 ;  /* 0x000000540828723c */ /* 0x060ff00000041828 */
[C---:B------:R-:W-:Y:S01]  /*3d30*/  HMMA.16816.F32.BF16 R52, R8.reuse, R86, R32 ;  /* 0x000000560834723c */ /* 0x040fe20000041820 */
[----:B------:R-:W-:Y:S07]  /*3d40*/  LDSM.16.M88.4 R84, [R205+0x2000] ;  /* 0x00200000cd54783b */ /* 0x000fee0000000200 */
[C---:B---3--:R-:W-:Y:S08]  /*3d50*/  HMMA.16816.F32.BF16 R60, R8.reuse, R80, R28 ;  /* 0x00000050083c723c */ /* 0x048ff0000004181c */
[C---:B------:R-:W-:Y:S01]  /*3d60*/  HMMA.16816.F32.BF16 R48, R8.reuse, R82, R24 ;  /* 0x000000520830723c */ /* 0x040fe20000041818 */
[----:B------:R-:W-:Y:S07]  /*3d70*/  LDSM.16.M88.4 R80, [R205+0x2800] ;  /* 0x00280000cd50783b */ /* 0x000fee0000000200 */
[C---:B------:R-:W-:Y:S07]  /*3d80*/  HMMA.16816.F32.BF16 R32, R8.reuse, R92, R20 ;  /* 0x0000005c0820723c */ /* 0x040fee0000041814 */
[C---:B------:R-:W-:Y:S01]  /*3d90*/  IADD3 R93, R7.reuse, 0x19, RZ ;  /* 0x00000019075d7810 */ /* 0x040fe20007ffe0ff */
[----:B------:R-:W-:Y:S01]  /*3da0*/  HMMA.16816.F32.BF16 R28, R8, R94, R36 ;  /* 0x0000005e081c723c */ /* 0x000fe20000041824 */
[----:B------:R-:W-:-:S06]  /*3db0*/  IADD3 R92, R7, 0x21, RZ ;  /* 0x00000021075c7810 */ /* 0x000fcc0007ffe0ff */
[C---:B------:R-:W-:Y:S01]  /*3dc0*/  IADD3 R95, R7.reuse, 0x9, RZ ;  /* 0x00000009075f7810 */ /* 0x040fe20007ffe0ff */
[----:B------:R-:W-:Y:S01]  /*3dd0*/  HMMA.16816.F32.BF16 R20, R8, R90, R12 ;  /* 0x0000005a0814723c */ /* 0x000fe2000004180c */
[----:B------:R-:W-:Y:S01]  /*3de0*/  LDSM.16.M88.4 R12, [R210+0x4000] ;  /* 0x00400000d20c783b */ /* 0x000fe20000000200 */
[----:B------:R-:W-:-:S06]  /*3df0*/  IADD3 R94, R7, 0x11, RZ ;  /* 0x00000011075e7810 */ /* 0x000fcc0007ffe0ff */
[----:B------:R-:W-:Y:S01]  /*3e00*/  HMMA.16816.F32.BF16 R36, R16, R96, R40 ;  /* 0x000000601024723c */ /* 0x000fe20000041828 */
[----:B------:R-:W3:Y:S06]  /*3e10*/  LDSM.16.M88.4 R40, [R206+0x12000] ;  /* 0x01200000ce28783b */ /* 0x000eec0000000200 */
[C---:B------:R-:W-:Y:S01]  /*3e20*/  IADD3 R97, R7.reuse, 0x30, RZ ;  /* 0x0000003007617810 */ /* 0x040fe20007ffe0ff */
[----:B------:R-:W-:Y:S01]  /*3e30*/  HMMA.16816.F32.BF16 R24, R8, R88, R44 ;  /* 0x000000580818723c */ /* 0x000fe2000004182c */
[----:B------:R-:W5:Y:S01]  /*3e40*/  LDSM.16.M88.4 R88, [R206+0x13000] ;  /* 0x01300000ce58783b */ /* 0x000f620000000200 */
[----:B------:R-:W-:-:S03]  /*3e50*/  IADD3 R96, R7, 0x31, RZ ;  /* 0x0000003107607810 */ /* 0x000fc60007ffe0ff */
[----:B------:R-:W3:Y:S03]  /*3e60*/  LDSM.16.M88.4 R8, [R209+0x4000] ;  /* 0x00400000d108783b */ /* 0x000ee60000000200 */
[C---:B------:R-:W-:Y:S07]  /*3e70*/  HMMA.16816.F32.BF16 R44, R16.reuse, R98, R52 ;  /* 0x00000062102c723c */ /* 0x040fee0000041834 */
[C---:B------:R-:W-:Y:S01]  /*3e80*/  IADD3 R99, R7.reuse, 0x28, RZ ;  /* 0x0000002807637810 */ /* 0x040fe20007ffe0ff */
[----:B-1----:R-:W-:Y:S01]  /*3e90*/  HMMA.16816.F32.BF16 R60, R16, R56, R60 ;  /* 0x00000038103c723c */ /* 0x002fe2000004183c */
[----:B------:R-:W-:-:S07]  /*3ea0*/  IADD3 R98, R7, 0x29, RZ ;  /* 0x0000002907627810 */ /* 0x000fce0007ffe0ff */
[C---:B------:R-:W-:Y:S08]  /*3eb0*/  HMMA.16816.F32.BF16 R56, R16.reuse, R58, R48 ;  /* 0x0000003a1038723c */ /* 0x040ff00000041830 */
[C---:B--2---:R-:W-:Y:S08]  /*3ec0*/  HMMA.16816.F32.BF16 R52, R16.reuse, R64, R32 ;  /* 0x000000401034723c */ /* 0x044ff00000041820 */
[C---:B------:R-:W-:Y:S08]  /*3ed0*/  HMMA.16816.F32.BF16 R48, R16.reuse, R66, R28 ;  /* 0x000000421030723c */ /* 0x040ff0000004181c */
[C---:B----4-:R-:W-:Y:S08]  /*3ee0*/  HMMA.16816.F32.BF16 R64, R16.reuse, R76, R24 ;  /* 0x0000004c1040723c */ /* 0x050ff00000041818 */
[----:B------:R-:W-:Y:S01]  /*3ef0*/  HMMA.16816.F32.BF16 R32, R16, R78, R20 ;  /* 0x0000004e1020723c */ /* 0x000fe20000041814 */
[----:B------:R-:W1:Y:S04]  /*3f00*/  LDSM.16.M88.4 R76, [R205+0x3000] ;  /* 0x00300000cd4c783b */ /* 0x000e680000000200 */
[----:B------:R-:W-:Y:S03]  /*3f10*/  LDSM.16.M88.4 R16, [R207+0x8000] ;  /* 0x00800000cf10783b */ /* 0x000fe60000000200 */
[C---:B---3--:R-:W-:Y:S08]  /*3f20*/  HMMA.16816.F32.BF16 R28, R12.reuse, R40, R36 ;  /* 0x000000280c1c723c */ /* 0x048ff00000041824 */
[C---:B------:R-:W-:Y:S08]  /*3f30*/  HMMA.16816.F32.BF16 R24, R12.reuse, R42, R44 ;  /* 0x0000002a0c18723c */ /* 0x040ff0000004182c */
[C---:B------:R-:W-:Y:S01]  /*3f40*/  HMMA.16816.F32.BF16 R20, R12.reuse, R72, R60 ;  /* 0x000000480c14723c */ /* 0x040fe2000004183c */
[----:B------:R-:W2:Y:S07]  /*3f50*/  LDSM.16.M88.4 R60, [R205+0x3800] ;  /* 0x00380000cd3c783b */ /* 0x000eae0000000200 */
[C---:B-----5:R-:W-:Y:S08]  /*3f60*/  HMMA.16816.F32.BF16 R52, R12.reuse, R88, R52 ;  /* 0x000000580c34723c */ /* 0x060ff00000041834 */
[C---:B------:R-:W-:Y:S01]  /*3f70*/  HMMA.16816.F32.BF16 R48, R12.reuse, R90, R48 ;  /* 0x0000005a0c30723c */ /* 0x040fe20000041830 */
[----:B------:R-:W3:Y:S07]  /*3f80*/  LDSM.16.M88.4 R88, [R200+0x14000] ;  /* 0x01400000c858783b */ /* 0x000eee0000000200 */
[C---:B------:R-:W-:Y:S08]  /*3f90*/  HMMA.16816.F32.BF16 R40, R12.reuse, R74, R56 ;  /* 0x0000004a0c28723c */ /* 0x040ff00000041838 */
[C---:B------:R-:W-:Y:S01]  /*3fa0*/  HMMA.16816.F32.BF16 R56, R12.reuse, R68, R64 ;  /* 0x000000440c38723c */ /* 0x040fe20000041840 */
[----:B------:R-:W4:Y:S07]  /*3fb0*/  LDSM.16.M88.4 R64, [R200+0x15000] ;  /* 0x01500000c840783b */ /* 0x000f2e0000000200 */
[----:B------:R-:W-:Y:S01]  /*3fc0*/  HMMA.16816.F32.BF16 R44, R12, R70, R32 ;  /* 0x000000460c2c723c */ /* 0x000fe20000041820 */
[----:B------:R-:W-:Y:S07]  /*3fd0*/  LDSM.16.M88.4 R68, [R200+0x14800] ;  /* 0x01480000c844783b */ /* 0x000fee0000000200 */
[C---:B------:R-:W-:Y:S08]  /*3fe0*/  HMMA.16816.F32.BF16 R36, R8.reuse, R84, R28 ;  /* 0x000000540824723c */ /* 0x040ff0000004181c */
[C---:B------:R-:W-:Y:S01]  /*3ff0*/  HMMA.16816.F32.BF16 R32, R8.reuse, R86, R24 ;  /* 0x000000560820723c */ /* 0x040fe20000041818 */
[----:B------:R-:W5:Y:S07]  /*4000*/  LDSM.16.M88.4 R84, [R200+0x15800] ;  /* 0x01580000c854783b */ /* 0x000f6e0000000200 */
[C---:B-1----:R-:W-:Y:S08]  /*4010*/  HMMA.16816.F32.BF16 R12, R8.reuse, R78, R48 ;  /* 0x0000004e080c723c */ /* 0x042ff00000041830 */
[C---:B------:R-:W-:Y:S08]  /*4020*/  HMMA.16816.F32.BF16 R28, R8.reuse, R80, R20 ;  /* 0x00000050081c723c */ /* 0x040ff00000041814 */
[C---:B--2---:R-:W-:Y:S08]  /*4030*/  HMMA.16816.F32.BF16 R72, R8.reuse, R60, R56 ;  /* 0x0000003c0848723c */ /* 0x044ff00000041838 */
[C---:B------:R-:W-:Y:S01]  /*4040*/  HMMA.16816.F32.BF16 R24, R8.reuse, R82, R40 ;  /* 0x000000520818723c */ /* 0x040fe20000041828 */
[----:B------:R-:W-:Y:S07]  /*4050*/  LDSM.16.M88.4 R80, [R211+0x5000] ;  /* 0x00500000d350783b */ /* 0x000fee0000000200 */
[C---:B------:R-:W-:Y:S01]  /*4060*/  HMMA.16816.F32.BF16 R20, R8.reuse, R76, R52 ;  /* 0x0000004c0814723c */ /* 0x040fe20000041834 */
[----:B------:R-:W-:Y:S07]  /*4070*/  LDSM.16.M88.4 R76, [R211+0x4800] ;  /* 0x00480000d34c783b */ /* 0x000fee0000000200 */
[----:B------:R-:W-:Y:S01]  /*4080*/  HMMA.16816.F32.BF16 R56, R8, R62, R44 ;  /* 0x0000003e0838723c */ /* 0x000fe2000004182c */
[----:B------:R-:W-:Y:S04]  /*4090*/  LDSM.16.M88.4 R8, [R208+0x8000] ;  /* 0x00800000d008783b */ /* 0x000fe80000000200 */
[----:B------:R-:W1:Y:S03]  /*40a0*/  LDSM.16.M88.4 R60, [R211+0x4000] ;  /* 0x00400000d33c783b */ /* 0x000e660000000200 */
[C---:B---3--:R-:W-:Y:S08]  /*40b0*/  HMMA.16816.F32.BF16 R52, R16.reuse, R88, R36 ;  /* 0x000000581034723c */ /* 0x048ff00000041824 */
[C---:B------:R-:W-:Y:S01]  /*40c0*/  HMMA.16816.F32.BF16 R48, R16.reuse, R90, R32 ;  /* 0x0000005a1030723c */ /* 0x040fe20000041820 */
[----:B------:R-:W2:Y:S07]  /*40d0*/  LDSM.16.M88.4 R88, [R211+0x5800] ;  /* 0x00580000d358783b */ /* 0x000eae0000000200 */
[C---:B----4-:R-:W-:Y:S01]  /*40e0*/  HMMA.16816.F32.BF16 R36, R16.reuse, R66, R12 ;  /* 0x000000421024723c */ /* 0x050fe2000004180c */
[----:B------:R-:W-:Y:S07]  /*40f0*/  LDSM.16.M88.4 R12, [R210+0x8000] ;  /* 0x00800000d20c783b */ /* 0x000fee0000000200 */
[C---:B-----5:R-:W-:Y:S07]  /*4100*/  HMMA.16816.F32.BF16 R32, R16.reuse, R84, R72 ;  /* 0x000000541020723c */ /* 0x060fee0000041848 */
[----:B------:R-:W-:Y:S01]  /*4110*/  IMAD.IADD R85, R101, 0x1, R5 ;  /* 0x0000000165557824 */ /* 0x000fe200078e0205 */
[----:B------:R-:W-:Y:S01]  /*4120*/  HMMA.16816.F32.BF16 R28, R16, R68, R28 ;  /* 0x00000044101c723c */ /* 0x000fe2000004181c */
[----:B------:R-:W-:-:S03]  /*4130*/  IADD3 R101, R7, 0x1, RZ ;  /* 0x0000000107657810 */ /* 0x000fc60007ffe0ff */
[C---:B------:R-:W-:Y:S02]  /*4140*/  IADD3 R229, R85.reuse, UR4, RZ ;  /* 0x0000000455e57c10 */ /* 0x040fe4000fffe0ff */
[----:B------:R-:W-:Y:S02]  /*4150*/  IADD3 R84, R85, 0x8, RZ ;  /* 0x0000000855547810 */ /* 0x000fe40007ffe0ff */
[C---:B------:R-:W-:Y:S01]  /*4160*/  HMMA.16816.F32.BF16 R40, R16.reuse, R64, R20 ;  /* 0x000000401028723c */ /* 0x040fe20000041814 */
[----:B------:R-:W3:Y:S01]  /*4170*/  LDSM.16.M88.4 R64, [R206+0x14000] ;  /* 0x01400000ce40783b */ /* 0x000ee20000000200 */
[C---:B------:R-:W-:Y:S01]  /*4180*/  IMAD.IADD R2, R229.reuse, 0x1, -R7 ;  /* 0x00000001e5027824 */ /* 0x040fe200078e0a07 */
[----:B------:R-:W-:Y:S01]  /*4190*/  IADD3 R228, R84, UR4, RZ ;  /* 0x0000000454e47c10 */ /* 0x000fe2000fffe0ff */
[----:B------:R-:W-:Y:S01]  /*41a0*/  IMAD.IADD R6, R229, 0x1, -R101 ;  /* 0x00000001e5067824 */ /* 0x000fe200078e0a65 */
[----:B------:R-:W-:Y:S02]  /*41b0*/  ULDC UR4, c[0x0][0x2e8] ;  /* 0x0000ba0000047ab9 */ /* 0x000fe40000000800 */
[----:B------:R-:W-:Y:S01]  /*41c0*/  IABS R2, R2 ;  /* 0x0000000200027213 */ /* 0x000fe20000000000 */
[----:B------:R-:W-:Y:S01]  /*41d0*/  HMMA.16816.F32.BF16 R44, R16, R70, R24 ;  /* 0x00000046102c723c */ /* 0x000fe20000041818 */
[----:B------:R-:W4:Y:S01]  /*41e0*/  LDSM.16.M88.4 R68, [R206+0x14800] ;  /* 0x01480000ce44783b */ /* 0x000f220000000200 */
[----:B------:R-:W-:-:S02]  /*41f0*/  UIADD3 UR4, UR5, UR4, URZ ;  /* 0x0000000405047290 */ /* 0x000fc4000fffe03f */
[----:B------:R-:W-:Y:S01]  /*4200*/  IMAD.MOV.U32 R5, RZ, RZ, R2 ;  /* 0x000000ffff057224 */ /* 0x000fe200078e0002 */
[----:B------:R-:W-:Y:S01]  /*4210*/  IABS R2, R6 ;  /* 0x0000000600027213 */ /* 0x000fe20000000000 */
[----:B------:R-:W-:Y:S02]  /*4220*/  IMAD.IADD R6, R229, 0x1, -R104 ;  /* 0x00000001e5067824 */ /* 0x000fe400078e0a68 */
[----:B------:R-:W-:Y:S01]  /*4230*/  HMMA.16816.F32.BF16 R16, R16, R86, R56 ;  /* 0x000000561010723c */ /* 0x000fe20000041838 */
[----:B------:R5:W-:Y:S06]  /*4240*/  I2F R131, R5 ;  /* 0x0000000500837306 */ /* 0x000bec0000201400 */
[C---:B------:R-:W-:Y:S01]  /*4250*/  IADD3 R87, R7.reuse, 0x38, RZ ;  /* 0x0000003807577810 */ /* 0x040fe20007ffe0ff */
[----:B-1----:R-:W-:Y:S01]  /*4260*/  HMMA.16816.F32.BF16 R20, R8, R60, R52 ;  /* 0x0000003c0814723c */ /* 0x002fe20000041834 */
[----:B------:R-:W-:-:S07]  /*4270*/  IADD3 R86, R7, 0x39, RZ ;  /* 0x0000003907567810 */ /* 0x000fce0007ffe0ff */
[C---:B------:R-:W-:Y:S01]  /*4280*/  HMMA.16816.F32.BF16 R56, R8.reuse, R82, R36 ;  /* 0x000000520838723c */ /* 0x040fe20000041824 */
[----:B------:R-:W1:Y:S01]  /*4290*/  LDSM.16.M88.4 R36, [R206+0x15000] ;  /* 0x01500000ce24783b */ /* 0x000e620000000200 */
[----:B-----5:R-:W-:Y:S01]  /*42a0*/  IMAD.MOV.U32 R5, RZ, RZ, R2 ;  /* 0x000000ffff057224 */ /* 0x020fe200078e0002 */
[----:B------:R-:W-:Y:S01]  /*42b0*/  IABS R2, R6 ;  /* 0x0000000600027213 */ /* 0x000fe20000000000 */
[----:B------:R-:W-:Y:S02]  /*42c0*/  IMAD.IADD R6, R229, 0x1, -R95 ;  /* 0x00000001e5067824 */ /* 0x000fe400078e0a5f */
[----:B------:R5:W-:Y:S02]  /*42d0*/  I2F R133, R5 ;  /* 0x0000000500857306 */ /* 0x000be40000201400 */
[C---:B------:R-:W-:Y:S08]  /*42e0*/  HMMA.16816.F32.BF16 R24, R8.reuse, R62, R48 ;  /* 0x0000003e0818723c */ /* 0x040ff00000041830 */
[----:B--2---:R-:W-:Y:S01]  /*42f0*/  HMMA.16816.F32.BF16 R52, R8, R88, R32 ;  /* 0x000000580834723c */ /* 0x004fe20000041820 */
[----:B------:R-:W2:Y:S01]  /*4300*/  LDSM.16.M88.4 R32, [R206+0x15800] ;  /* 0x01580000ce20783b */ /* 0x000ea20000000200 */
[----:B-----5:R-:W-:Y:S01]  /*4310*/  IMAD.MOV.U32 R5, RZ, RZ, R2 ;  /* 0x000000ffff057224 */ /* 0x020fe200078e0002 */
[----:B------:R-:W-:-:S05]  /*4320*/  IABS R2, R6 ;  /* 0x0000000600027213 */ /* 0x000fca0000000000 */
[C---:B------:R-:W-:Y:S01]  /*4330*/  HMMA.16816.F32.BF16 R28, R8.reuse, R76, R28 ;  /* 0x0000004c081c723c */ /* 0x040fe2000004181c */
[C---:B------:R-:W-:Y:S01]  /*4340*/  IMAD.IADD R6, R229.reuse, 0x1, -R103 ;  /* 0x00000001e5067824 */ /* 0x040fe200078e0a67 */
[----:B------:R5:W-:Y:S06]  /*4350*/  I2F R123, R5 ;  /* 0x00000005007b7306 */ /* 0x000bec0000201400 */
[C---:B------:R-:W-:Y:S08]  /*4360*/  HMMA.16816.F32.BF16 R44, R8.reuse, R78, R44 ;  /* 0x0000004e082c723c */ /* 0x040ff0000004182c */
[----:B------:R-:W-:Y:S01]  /*4370*/  HMMA.16816.F32.BF16 R40, R8, R80, R40 ;  /* 0x000000500828723c */ /* 0x000fe20000041828 */
[----:B-----5:R-:W-:Y:S01]  /*4380*/  IMAD.MOV.U32 R5, RZ, RZ, R2 ;  /* 0x000000ffff057224 */ /* 0x020fe200078e0002 */
[----:B------:R-:W-:Y:S01]  /*4390*/  IABS R2, R6 ;  /* 0x0000000600027213 */ /* 0x000fe20000000000 */
[----:B------:R-:W-:-:S02]  /*43a0*/  IMAD.IADD R6, R229, 0x1, -R93 ;  /* 0x00000001e5067824 */ /* 0x000fc400078e0a5d */
[----:B------:R5:W-:Y:S03]  /*43b0*/  I2F R132, R5 ;  /* 0x0000000500847306 */ /* 0x000be60000201400 */
[----:B------:R-:W-:Y:S01]  /*43c0*/  HMMA.16816.F32.BF16 R48, R8, R90, R16 ;  /* 0x0000005a0830723c */ /* 0x000fe20000041810 */
[----:B------:R-:W-:Y:S04]  /*43d0*/  LDSM.16.M88.4 R8, [R209+0x8000] ;  /* 0x00800000d108783b */ /* 0x000fe80000000200 */
[----:B------:R-:W2:Y:S01]  /*43e0*/  LDSM.16.M88.4 R16, [R205+0x4000] ;  /* 0x00400000cd10783b */ /* 0x000ea20000000200 */
[----:B------:R1:W-:Y:S02]  /*43f0*/  I2F R122, R2 ;  /* 0x00000002007a7306 */ /* 0x0003e40000201400 */
[----:B---3--:R-:W-:Y:S01]  /*4400*/  HMMA.16816.F32.BF16 R60, R12, R64, R20 ;  /* 0x000000400c3c723c */ /* 0x008fe20000041814 */
[----:B------:R-:W3:Y:S01]  /*4410*/  LDSM.16.M88.4 R20, [R205+0x4800] ;  /* 0x00480000cd14783b */ /* 0x000ee20000000200 */
[----:B-----5:R-:W-:-:S06]  /*4420*/  IMAD.IADD R5, R229, 0x1, -R94 ;  /* 0x00000001e5057824 */ /* 0x020fcc00078e0a5e */
[----:B------:R-:W-:Y:S01]  /*4430*/  HMMA.16816.F32.BF16 R24, R12, R66, R24 ;  /* 0x000000420c18723c */ /* 0x000fe20000041818 */
[----:B------:R-:W-:Y:S01]  /*4440*/  IABS R5, R5 ;  /* 0x0000000500057213 */ /* 0x000fe20000000000 */
[----:B-1----:R-:W-:-:S03]  /*4450*/  IMAD.IADD R2, R229, 0x1, -R102 ;  /* 0x00000001e5027824 */ /* 0x002fc600078e0a66 */
[----:B------:R1:W-:Y:S03]  /*4460*/  I2F R121, R5 ;  /* 0x0000000500797306 */ /* 0x0003e60000201400 */
[----:B----4-:R-:W-:Y:S01]  /*4470*/  HMMA.16816.F32.BF16 R64, R12, R68, R28 ;  /* 0x000000440c40723c */ /* 0x010fe2000004181c */
[----:B------:R-:W4:Y:S01]  /*4480*/  LDSM.16.M88.4 R28, [R205+0x5000] ;  /* 0x00500000cd1c783b */ /* 0x000f220000000200 */
[----:B------:R-:W-:-:S06]  /*4490*/  IABS R2, R2 ;  /* 0x0000000200027213 */ /* 0x000fcc0000000000 */
[----:B------:R-:W-:Y:S01]  /*44a0*/  HMMA.16816.F32.BF16 R44, R12, R70, R44 ;  /* 0x000000460c2c723c */ /* 0x000fe2000004182c */
[----:B-1----:R-:W-:-:S07]  /*44b0*/  IMAD.MOV.U32 R5, RZ, RZ, R2 ;  /* 0x000000ffff057224 */ /* 0x002fce00078e0002 */
[C---:B------:R-:W-:Y:S01]  /*44c0*/  HMMA.16816.F32.BF16 R68, R12.reuse, R36, R40 ;  /* 0x000000240c44723c */ /* 0x040fe20000041828 */
[----:B------:R-:W-:Y:S01]  /*44d0*/  IABS R2, R6 ;  /* 0x0000000600027213 */ /* 0x000fe20000000000 */
[C---:B------:R-:W-:Y:S01]  /*44e0*/  IMAD.IADD R6, R229.reuse, 0x1, -R100 ;  /* 0x00000001e5067824 */ /* 0x040fe200078e0a64 */
[----:B------:R1:W-:Y:S05]  /*44f0*/  I2F R120, R5 ;  /* 0x0000000500787306 */ /* 0x0003ea0000201400 */
[C---:B------:R-:W-:Y:S08]  /*4500*/  HMMA.16816.F32.BF16 R40, R12.reuse, R38, R56 ;  /* 0x000000260c28723c */ /* 0x040ff00000041838 */
[----:B--2---:R-:W-:Y:S01]  /*4510*/  HMMA.16816.F32.BF16 R36, R12, R32, R52 ;  /* 0x000000200c24723c */ /* 0x004fe20000041834 */
[----:B-1----:R-:W-:Y:S01]  /*4520*/  IMAD.MOV.U32 R5, RZ, RZ, R2 ;  /* 0x000000ffff057224 */ /* 0x002fe200078e0002 */
[----:B------:R-:W-:Y:S01]  /*4530*/  IABS R2, R6 ;  /* 0x0000000600027213 */ /* 0x000fe20000000000 */
[----:B------:R-:W-:-:S02]  /*4540*/  IMAD.IADD R6, R229, 0x1, -R98 ;  /* 0x00000001e5067824 */ /* 0x000fc400078e0a62 */
[----:B------:R1:W-:Y:S03]  /*4550*/  I2F R130, R5 ;  /* 0x0000000500827306 */ /* 0x0003e60000201400 */
[----:B------:R-:W-:Y:S01]  /*4560*/  HMMA.16816.F32.BF16 R32, R12, R34, R48 ;  /* 0x000000220c20723c */ /* 0x000fe20000041830 */
[----:B------:R-:W2:Y:S04]  /*4570*/  LDSM.16.M88.4 R12, [R205+0x5800] ;  /* 0x00580000cd0c783b */ /* 0x000ea80000000200 */
[----:B------:R5:W-:Y:S03]  /*4580*/  I2F R129, R2 ;  /* 0x0000000200817306 */ /* 0x000be60000201400 */
[----:B------:R-:W-:Y:S01]  /*4590*/  HMMA.16816.F32.BF16 R48, R8, R18, R24 ;  /* 0x000000120830723c */ /* 0x000fe20000041818 */
[----:B------:R-:W-:Y:S01]  /*45a0*/  LDSM.16.M88.4 R24, [R200+0x16000] ;  /* 0x01600000c818783b */ /* 0x000fe20000000200 */
[----:B-1----:R-:W-:-:S06]  /*45b0*/  IMAD.IADD R5, R229, 0x1, -R92 ;  /* 0x00000001e5057824 */ /* 0x002fcc00078e0a5c */
[----:B---3--:R-:W-:Y:S01]  /*45c0*/  HMMA.16816.F32.BF16 R56, R8, R20, R64 ;  /* 0x000000140838723c */ /* 0x008fe20000041840 */
[----:B------:R-:W-:Y:S01]  /*45d0*/  IABS R5, R5 ;  /* 0x0000000500057213 */ /* 0x000fe20000000000 */
[----:B-----5:R-:W-:-:S06]  /*45e0*/  IMAD.IADD R2, R229, 0x1, -R99 ;  /* 0x00000001e5027824 */ /* 0x020fcc00078e0a63 */
[----:B------:R-:W-:Y:S01]  /*45f0*/  HMMA.16816.F32.BF16 R44, R8, R22, R44 ;  /* 0x00000016082c723c */ /* 0x000fe2000004182c */
[----:B------:R-:W1:Y:S01]  /*4600*/  LDSM.16.M88.4 R20, [R207+0xc000] ;  /* 0x00c00000cf14783b */ /* 0x000e620000000200 */
[----:B------:R3:W-:Y:S01]  /*4610*/  I2F R128, R5 ;  /* 0x0000000500807306 */ /* 0x0007e20000201400 */
[----:B------:R-:W-:-:S05]  /*4620*/  IABS R2, R2 ;  /* 0x0000000200027213 */ /* 0x000fca0000000000 */
[C---:B----4-:R-:W-:Y:S01]  /*4630*/  HMMA.16816.F32.BF16 R64, R8.reuse, R30, R40 ;  /* 0x0000001e0840723c */ /* 0x050fe20000041828 */
[----:B------:R-:W4:Y:S07]  /*4640*/  LDSM.16.M88.4 R40, [R200+0x16800] ;  /* 0x01680000c828783b */ /* 0x000f2e0000000200 */
[----:B------:R-:W-:Y:S01]  /*4650*/  HMMA.16816.F32.BF16 R60, R8, R16, R60 ;  /* 0x00000010083c723c */ /* 0x000fe2000004183c */
[----:B------:R-:W-:Y:S01]  /*4660*/  LDSM.16.M88.4 R16, [R208+0xc000] ;  /* 0x00c00000d010783b */ /* 0x000fe20000000200 */
[----:B---3--:R-:W-:Y:S01]  /*4670*/  IMAD.MOV.U32 R5, RZ, RZ, R2 ;  /* 0x000000ffff057224 */ /* 0x008fe200078e0002 */
[----:B------:R-:W-:Y:S01]  /*4680*/  IABS R2, R6 ;  /* 0x0000000600027213 */ /* 0x000fe20000000000 */
[----:B------:R-:W-:-:S02]  /*4690*/  IMAD.IADD R6, R229, 0x1, -R97 ;  /* 0x00000001e5067824 */ /* 0x000fc400078e0a61 */
[----:B------:R3:W-:Y:S02]  /*46a0*/  I2F R126, R5 ;  /* 0x00000005007e7306 */ /* 0x0007e40000201400 */
[C---:B------:R-:W-:Y:S01]  /*46b0*/  HMMA.16816.F32.BF16 R52, R8.reuse, R28, R68 ;  /* 0x0000001c0834723c */ /* 0x040fe20000041844 */
[----:B------:R-:W-:Y:S07]  /*46c0*/  LDSM.16.M88.4 R28, [R200+0x17000] ;  /* 0x01700000c81c783b */ /* 0x000fee0000000200 */
[----:B--2---:R-:W-:Y:S01]  /*46d0*/  HMMA.16816.F32.BF16 R68, R8, R12, R36 ;  /* 0x0000000c0844723c */ /* 0x004fe20000041824 */
[----:B------:R-:W2:Y:S01]  /*46e0*/  LDSM.16.M88.4 R36, [R211+0x6000] ;  /* 0x00600000d324783b */ /* 0x000ea20000000200 */
[----:B---3--:R-:W-:Y:S01]  /*46f0*/  IMAD.MOV.U32 R5, RZ, RZ, R2 ;  /* 0x000000ffff057224 */ /* 0x008fe200078e0002 */
[----:B------:R-:W-:Y:S01]  /*4700*/  IABS R2, R6 ;  /* 0x0000000600027213 */ /* 0x000fe20000000000 */
[----:B------:R-:W-:-:S04]  /*4710*/  IMAD.IADD R6, R229, 0x1, -R96 ;  /* 0x00000001e5067824 */ /* 0x000fc800078e0a60 */
[----:B------:R-:W-:Y:S01]  /*4720*/  HMMA.16816.F32.BF16 R88, R8, R14, R32 ;  /* 0x0000000e0858723c */ /* 0x000fe20000041820 */
[----:B------:R3:W-:Y:S01]  /*4730*/  I2F R127, R5 ;  /* 0x00000005007f7306 */ /* 0x0007e20000201400 */
[----:B------:R-:W-:Y:S01]  /*4740*/  LDSM.16.M88.4 R12, [R210+0xc000] ;  /* 0x00c00000d20c783b */ /* 0x000fe20000000200 */
[----:B------:R-:W-:-:S05]  /*4750*/  IABS R6, R6 ;  /* 0x0000000600067213 */ /* 0x000fca0000000000 */
[C---:B-1----:R-:W-:Y:S01]  /*4760*/  HMMA.16816.F32.BF16 R8, R20.reuse, R24, R60 ;  /* 0x000000181408723c */ /* 0x042fe2000004183c */
[----:B------:R1:W-:Y:S01]  /*4770*/  I2F R125, R2 ;  /* 0x00000002007d7306 */ /* 0x0003e20000201400 */
[----:B------:R-:W-:Y:S06]  /*4780*/  LDSM.16.M88.4 R60, [R211+0x6800] ;  /* 0x00680000d33c783b */ /* 0x000fec0000000200 */
[----:B------:R-:W-:Y:S01]  /*4790*/  HMMA.16816.F32.BF16 R32, R20, R26, R48 ;  /* 0x0000001a1420723c */ /* 0x000fe20000041830 */
[----:B---3--:R-:W-:-:S05]  /*47a0*/  IMAD.IADD R5, R229, 0x1, -R87 ;  /* 0x00000001e5057824 */ /* 0x008fca00078e0a57 */
[----:B------:R-:W-:Y:S02]  /*47b0*/  IABS R5, R5 ;  /* 0x0000000500057213 */ /* 0x000fe40000000000 */
[C---:B----4-:R-:W-:Y:S01]  /*47c0*/  HMMA.16816.F32.BF16 R48, R20.reuse, R40, R56 ;  /* 0x000000281430723c */ /* 0x050fe20000041838 */
[----:B-1----:R-:W-:Y:S01]  /*47d0*/  IMAD.MOV.U32 R2, RZ, RZ, R6 ;  /* 0x000000ffff027224 */ /* 0x002fe200078e0006 */
[----:B------:R-:W-:Y:S01]  /*47e0*/  I2F R119, R5 ;  /* 0x0000000500777306 */ /* 0x000fe20000201400 */
[----:B------:R-:W-:Y:S01]  /*47f0*/  IMAD.IADD R6, R228, 0x1, -R7 ;  /* 0x00000001e4067824 */ /* 0x000fe200078e0a07 */
[----:B------:R-:W-:Y:S04]  /*4800*/  LDSM.16.M88.4 R56, [R206+0x16800] ;  /* 0x01680000ce38783b */ /* 0x000fe80000000200 */
[----:B------:R-:W-:Y:S01]  /*4810*/  HMMA.16816.F32.BF16 R80, R20, R42, R44 ;  /* 0x0000002a1450723c */ /* 0x000fe2000004182c */
[----:B------:R-:W1:Y:S01]  /*4820*/  LDSM.16.M88.4 R40, [R206+0x16000] ;  /* 0x01600000ce28783b */ /* 0x000e620000000200 */
[----:B------:R3:W-:Y:S03]  /*4830*/  I2F R124, R2 ;  /* 0x00000002007c7306 */ /* 0x0007e60000201400 */
[----:B------:R-:W-:Y:S03]  /*4840*/  LDSM.16.M88.4 R44, [R205+0x6000] ;  /* 0x00600000cd2c783b */ /* 0x000fe60000000200 */
[----:B--2---:R-:W-:Y:S01]  /*4850*/  HMMA.16816.F32.BF16 R24, R16, R36, R8 ;  /* 0x000000241018723c */ /* 0x004fe20000041808 */
[----:B------:R-:W-:Y:S07]  /*4860*/  LDSM.16.M88.4 R8, [R209+0xc000] ;  /* 0x00c00000d108783b */ /* 0x000fee0000000200 */
[----:B------:R-:W-:Y:S01]  /*4870*/  HMMA.16816.F32.BF16 R76, R20, R28, R52 ;  /* 0x0000001c144c723c */ /* 0x000fe20000041834 */
[----:B------:R-:W2:Y:S01]  /*4880*/  LDSM.16.M88.4 R52, [R200+0x17800] ;  /* 0x01780000c834783b */ /* 0x000ea20000000200 */
[----:B---3--:R-:W-:-:S05]  /*4890*/  IMAD.IADD R2, R229, 0x1, -R86 ;  /* 0x00000001e5027824 */ /* 0x008fca00078e0a56 */
[----:B------:R-:W-:Y:S01]  /*48a0*/  IABS R2, R2 ;  /* 0x0000000200027213 */ /* 0x000fe20000000000 */
[----:B------:R-:W-:Y:S04]  /*48b0*/  HMMA.16816.F32.BF16 R72, R20, R30, R64 ;  /* 0x0000001e1448723c */ /* 0x000fe80000041840 */
[----:B------:R-:W-:Y:S01]  /*48c0*/  IMAD.MOV.U32 R5, RZ, RZ, R2 ;  /* 0x000000ffff057224 */ /* 0x000fe200078e0002 */
[----:B------:R-:W-:Y:S01]  /*48d0*/  IABS R2, R6 ;  /* 0x0000000600027213 */ /* 0x000fe20000000000 */
[C---:B------:R-:W-:Y:S02]  /*48e0*/  IMAD.IADD R6, R228.reuse, 0x1, -R101 ;  /* 0x00000001e4067824 */ /* 0x040fe400078e0a65 */
[----:B------:R3:W-:Y:S01]  /*48f0*/  I2F R118, R5 ;  /* 0x0000000500767306 */ /* 0x0007e20000201400 */
[----:B------:R-:W-:Y:S01]  /*4900*/  HMMA.16816.F32.BF16 R28, R16, R38, R32 ;  /* 0x00000026101c723c */ /* 0x000fe20000041820 */
[----:B------:R-:W-:Y:S07]  /*4910*/  LDSM.16.M88.4 R36, [R211+0x7800] ;  /* 0x00780000d324783b */ /* 0x000fee0000000200 */
[----:B-1----:R-:W-:Y:S01]  /*4920*/  HMMA.16816.F32.BF16 R24, R12, R40, R24 ;  /* 0x000000280c18723c */ /* 0x002fe20000041818 */
[----:B---3--:R-:W-:Y:S01]  /*4930*/  IMAD.MOV.U32 R5, RZ, RZ, R2 ;  /* 0x000000ffff057224 */ /* 0x008fe200078e0002 */
[----:B------:R-:W-:Y:S01]  /*4940*/  IABS R2, R6 ;  /* 0x0000000600027213 */ /* 0x000fe20000000000 */
[----:B------:R-:W-:-:S05]  /*4950*/  IMAD.IADD R6, R228, 0x1, -R103 ;  /* 0x00000001e4067824 */ /* 0x000fca00078e0a67 */
[----:B------:R-:W-:Y:S01]  /*4960*/  HMMA.16816.F32.BF16 R32, R16, R60, R48 ;  /* 0x0000003c1020723c */ /* 0x000fe20000041830 */
[----:B------:R1:W-:Y:S01]  /*4970*/  I2F R116, R5 ;  /* 0x0000000500747306 */ /* 0x0003e20000201400 */
[----:B------:R-:W3:Y:S06]  /*4980*/  LDSM.16.M88.4 R48, [R211+0x7000] ;  /* 0x00700000d330783b */ /* 0x000eec0000000200 */
[----:B------:R-:W-:Y:S01]  /*4990*/  HMMA.16816.F32.BF16 R28, R12, R42, R28 ;  /* 0x0000002a0c1c723c */ /* 0x000fe2000004181c */
[----:B------:R4:W-:Y:S07]  /*49a0*/  I2F R112, R2 ;  /* 0x0000000200707306 */ /* 0x0009ee0000201400 */
[----:B--2---:R-:W-:Y:S01]  /*49b0*/  HMMA.16816.F32.BF16 R68, R20, R52, R68 ;  /* 0x000000341444723c */ /* 0x004fe20000041844 */
[----:B-1----:R-:W-:-:S05]  /*49c0*/  IMAD.IADD R5, R228, 0x1, -R104 ;  /* 0x00000001e4057824 */ /* 0x002fca00078e0a68 */
[----:B------:R-:W-:Y:S02]  /*49d0*/  IABS R5, R5 ;  /* 0x0000000500057213 */ /* 0x000fe40000000000 */
[----:B------:R-:W-:Y:S01]  /*49e0*/  HMMA.16816.F32.BF16 R64, R20, R54, R88 ;  /* 0x000000361440723c */ /* 0x000fe20000041858 */
[C---:B----4-:R-:W-:Y:S01]  /*49f0*/  IMAD.IADD R2, R228.reuse, 0x1, -R95 ;  /* 0x00000001e4027824 */ /* 0x050fe200078e0a5f */
[----:B------:R1:W-:Y:S01]  /*4a00*/  I2F R111, R5 ;  /* 0x00000005006f7306 */ /* 0x0003e20000201400 */
[----:B------:R-:W2:Y:S03]  /*4a10*/  LDSM.16.M88.4 R52, [R205+0x6800] ;  /* 0x00680000cd34783b */ /* 0x000ea60000000200 */
[----:B------:R-:W-:Y:S02]  /*4a20*/  IABS R2, R2 ;  /* 0x0000000200027213 */ /* 0x000fe40000000000 */
[----:B------:R-:W-:Y:S08]  /*4a30*/  HMMA.16816.F32.BF16 R40, R8, R44, R24 ;  /* 0x0000002c0828723c */ /* 0x000ff00000041818 */
[----:B------:R-:W-:Y:S01]  /*4a40*/  HMMA.16816.F32.BF16 R20, R16, R62, R80 ;  /* 0x0000003e1014723c */ /* 0x000fe20000041850 */
[----:B-1----:R-:W-:Y:S01]  /*4a50*/  IMAD.MOV.U32 R5, RZ, RZ, R2 ;  /* 0x000000ffff057224 */ /* 0x002fe200078e0002 */
[----:B------:R-:W-:Y:S01]  /*4a60*/  IABS R2, R6 ;  /* 0x0000000600027213 */ /* 0x000fe20000000000 */
[----:B------:R-:W-:-:S02]  /*4a70*/  IMAD.IADD R6, R228, 0x1, -R94 ;  /* 0x00000001e4067824 */ /* 0x000fc400078e0a5e */
[----:B------:R1:W-:Y:S03]  /*4a80*/  I2F R109, R5 ;  /* 0x00000005006d7306 */ /* 0x0003e60000201400 */
[----:B------:R-:W-:Y:S08]  /*4a90*/  HMMA.16816.F32.BF16 R24, R12, R56, R32 ;  /* 0x000000380c18723c */ /* 0x000ff00000041820 */
[----:B------:R-:W-:Y:S01]  /*4aa0*/  HMMA.16816.F32.BF16 R28, R8, R46, R28 ;  /* 0x0000002e081c723c */ /* 0x000fe2000004181c */
[----:B------:R-:W4:Y:S01]  /*4ab0*/  LDSM.16.M88.4 R44, [R206+0x17000] ;  /* 0x01700000ce2c783b */ /* 0x000f220000000200 */
[----:B-1----:R-:W-:Y:S01]  /*4ac0*/  IMAD.MOV.U32 R5, RZ, RZ, R2 ;  /* 0x000000ffff057224 */ /* 0x002fe200078e0002 */
[----:B------:R-:W-:Y:S01]  /*4ad0*/  IABS R2, R6 ;  /* 0x0000000600027213 */ /* 0x000fe20000000000 */
[----:B------:R-:W-:-:S04]  /*4ae0*/  IMAD.IADD R6, R228, 0x1, -R100 ;  /* 0x00000001e4067824 */ /* 0x000fc800078e0a64 */
[----:B------:R-:W-:Y:S01]  /*4af0*/  HMMA.16816.F32.BF16 R20, R12, R58, R20 ;  /* 0x0000003a0c14723c */ /* 0x000fe20000041814 */
[----:B------:R1:W-:Y:S01]  /*4b00*/  I2F R114, R5 ;  /* 0x0000000500727306 */ /* 0x0003e20000201400 */
[----:B------:R-:W5:Y:S06]  /*4b10*/  LDSM.16.M88.4 R56, [R205+0x7000] ;  /* 0x00700000cd38783b */ /* 0x000f6c0000000200 */
[C---:B---3--:R-:W-:Y:S01]  /*4b20*/  HMMA.16816.F32.BF16 R32, R16.reuse, R48, R76 ;  /* 0x000000301020723c */ /* 0x048fe2000004184c */
[----:B------:R3:W-:Y:S07]  /*4b30*/  I2F R108, R2 ;  /* 0x00000002006c7306 */ /* 0x0007ee0000201400 */
[----:B------:R-:W-:Y:S01]  /*4b40*/  HMMA.16816.F32.BF16 R48, R16, R50, R72 ;  /* 0x000000321030723c */ /* 0x000fe20000041848 */
[----:B-1----:R-:W-:-:S05]  /*4b50*/  IMAD.IADD R5, R228, 0x1, -R102 ;  /* 0x00000001e4057824 */ /* 0x002fca00078e0a66 */
[----:B------:R-:W-:Y:S02]  /*4b60*/  IABS R5, R5 ;  /* 0x0000000500057213 */ /* 0x000fe40000000000 */
[----:B--2---:R-:W-:Y:S01]  /*4b70*/  HMMA.16816.F32.BF16 R20, R8, R54, R20 ;  /* 0x000000360814723c */ /* 0x004fe20000041814 */
[C---:B---3--:R-:W-:Y:S01]  /*4b80*/  IMAD.IADD R2, R228.reuse, 0x1, -R93 ;  /* 0x00000001e4027824 */ /* 0x048fe200078e0a5d */
[----:B------:R1:W-:Y:S04]  /*4b90*/  I2F R117, R5 ;  /* 0x0000000500757306 */ /* 0x0003e80000201400 */
[----:B------:R-:W-:Y:S02]  /*4ba0*/  IABS R2, R2 ;  /* 0x0000000200027213 */ /* 0x000fe40000000000 */
[----:B------:R-:W-:Y:S03]  /*4bb0*/  HMMA.16816.F32.BF16 R60, R16, R36, R68 ;  /* 0x00000024103c723c */ /* 0x000fe60000041844 */
[----:B-1----:R-:W-:Y:S01]  /*4bc0*/  IMAD.MOV.U32 R5, RZ, RZ, R2 ;  /* 0x000000ffff057224 */ /* 0x002fe200078e0002 */
[----:B------:R-:W-:Y:S01]  /*4bd0*/  IABS R2, R6 ;  /* 0x0000000600027213 */ /* 0x000fe20000000000 */
[----:B------:R-:W-:-:S02]  /*4be0*/  IMAD.IADD R6, R228, 0x1, -R92 ;  /* 0x00000001e4067824 */ /* 0x000fc400078e0a5c */
[----:B------:R1:W-:Y:S02]  /*4bf0*/  I2F R115, R5 ;  /* 0x0000000500737306 */ /* 0x0003e40000201400 */
[----:B-1----:R-:W-:Y:S01]  /*4c00*/  IMAD.MOV.U32 R5, RZ, RZ, R2 ;  /* 0x000000ffff057224 */ /* 0x002fe200078e0002 */
[----:B------:R-:W-:Y:S01]  /*4c10*/  IABS R2, R6 ;  /* 0x0000000600027213 */ /* 0x000fe20000000000 */
[----:B------:R-:W-:-:S04]  /*4c20*/  IMAD.IADD R6, R228, 0x1, -R99 ;  /* 0x00000001e4067824 */ /* 0x000fc800078e0a63 */
        /* <DEDUP_REMOVED lines=23> */
[----:B------:R-:W-:-:S04]  /*4da0*/  FMUL.FTZ R6, R20, c[0x0][0x2ec] ;  /* 0x0000bb0014067a20 */ /* 0x000fc80000410000 */
[----:B------:R1:W-:Y:S08]  /*4db0*/  I2F R89, R5 ;  /* 0x0000000500597306 */ /* 0x0003f00000201400 */
[----:B------:R2:W-:Y:S01]  /*4dc0*/  I2F R88, R2 ;  /* 0x0000000200587306 */ /* 0x0005e20000201400 */
[----:B-1----:R-:W-:-:S04]  /*4dd0*/  IADD3 R5, R229, -c[0x0][0x2e4], RZ ;  /* 0x8000b900e5057a10 */ /* 0x002fc80007ffe0ff */
[----:B------:R-:W-:Y:S02]  /*4de0*/  IMNMX R231, RZ, R5, !PT ;  /* 0x00000005ffe77217 */ /* 0x000fe40007800200 */
[----:B------:R-:W-:Y:S01]  /*4df0*/  IADD3 R5, R228, -c[0x0][0x2e4], RZ ;  /* 0x8000b900e4057a10 */ /* 0x000fe20007ffe0ff */
[----:B--2---:R-:W-:-:S03]  /*4e00*/  FMUL.FTZ R2, R40, c[0x0][0x2ec] ;  /* 0x0000bb0028027a20 */ /* 0x004fc60000410000 */
[----:B------:R-:W-:Y:S01]  /*4e10*/  IMNMX R230, RZ, R5, !PT ;  /* 0x00000005ffe67217 */ /* 0x000fe20007800200 */
[----:B------:R-:W-:Y:S01]  /*4e20*/  FMUL.FTZ R5, R23, c[0x0][0x2ec] ;  /* 0x0000bb0017057a20 */ /* 0x000fe20000410000 */
[----:B------:R1:W-:Y:S02]  /*4e30*/  MUFU.TANH R91, R2 ;  /* 0x00000002005b7308 */ /* 0x0003e40000002400 */
[----:B-1----:R-:W-:-:S06]  /*4e40*/  FMUL.FTZ R2, R41, c[0x0][0x2ec] ;  /* 0x0000bb0029027a20 */ /* 0x002fcc0000410000 */
[----:B------:R1:W-:Y:S02]  /*4e50*/  MUFU.TANH R80, R2 ;  /* 0x0000000200507308 */ /* 0x0003e40000002400 */
[----:B-1----:R-:W-:-:S06]  /*4e60*/  FMUL.FTZ R2, R42, c[0x0][0x2ec] ;  /* 0x0000bb002a027a20 */ /* 0x002fcc0000410000 */
[----:B------:R1:W-:Y:S02]  /*4e70*/  MUFU.TANH R76, R2 ;  /* 0x00000002004c7308 */ /* 0x0003e40000002400 */
[----:B-1----:R-:W-:Y:S02]  /*4e80*/  FMUL.FTZ R2, R43, c[0x0][0x2ec] ;  /* 0x0000bb002b027a20 */ /* 0x002fe40000410000 */
[----:B------:R-:W-:Y:S04]  /*4e90*/  HMMA.16816.F32.BF16 R40, R8, R52, R24 ;  /* 0x000000340828723c */ /* 0x000fe80000041818 */
[----:B------:R1:W-:Y:S04]  /*4ea0*/  MUFU.TANH R74, R2 ;  /* 0x00000002004a7308 */ /* 0x0003e80000002400 */
[----:B------:R-:W-:Y:S01]  /*4eb0*/  HMMA.16816.F32.BF16 R52, R16, R38, R64 ;  /* 0x000000261034723c */ /* 0x000fe20000041840 */
[----:B------:R-:W2:Y:S07]  /*4ec0*/  LDSM.16.M88.4 R36, [R206+0x17800] ;  /* 0x01780000ce24783b */ /* 0x000eae0000000200 */
[----:B----4-:R-:W-:Y:S01]  /*4ed0*/  HMMA.16816.F32.BF16 R24, R12, R44, R32 ;  /* 0x0000002c0c18723c */ /* 0x010fe20000041820 */
[----:B------:R-:W3:Y:S01]  /*4ee0*/  LDSM.16.M88.4 R32, [R205+0x7800] ;  /* 0x00780000cd20783b */ /* 0x000ee20000000200 */
[----:B-1----:R-:W-:Y:S01]  /*4ef0*/  FMUL.FTZ R2, R28, c[0x0][0x2ec] ;  /* 0x0000bb001c027a20 */ /* 0x002fe20000410000 */
[----:B------:R1:W-:Y:S01]  /*4f00*/  MUFU.TANH R44, R6 ;  /* 0x00000006002c7308 */ /* 0x0003e20000002400 */
[----:B------:R-:W-:-:S07]  /*4f10*/  DEPBAR.LE SB0, 0x0 ;  /* 0x000080000000791a */ /* 0x000fce0000000000 */
[----:B------:R4:W2:Y:S01]  /*4f20*/  MUFU.TANH R72, R2 ;  /* 0x0000000200487308 */ /* 0x0008a20000002400 */
[----:B-1----:R-:W-:Y:S11]  /*4f30*/  FMUL.FTZ R6, R21, c[0x0][0x2ec] ;  /* 0x0000bb0015067a20 */ /* 0x002ff60000410000 */
[----:B------:R-:W-:Y:S01]  /*4f40*/  @!UPT UIADD3 URZ, URZ, URZ, URZ ;  /* 0x0000003f3f3ff290 */ /* 0x000fe2000fffe03f */
[----:B-----5:R-:W-:Y:S01]  /*4f50*/  HMMA.16816.F32.BF16 R16, R8, R56, R24 ;  /* 0x000000380810723c */ /* 0x020fe20000041818 */
[----:B----4-:R-:W-:-:S04]  /*4f60*/  FMUL.FTZ R2, R29, c[0x0][0x2ec] ;  /* 0x0000bb001d027a20 */ /* 0x010fc80000410000 */
[----:B------:R1:W4:Y:S02]  /*4f70*/  MUFU.TANH R73, R2 ;  /* 0x0000000200497308 */ /* 0x0003240000002400 */
[----:B-1----:R-:W-:Y:S11]  /*4f80*/  FMUL.FTZ R2, R30, c[0x0][0x2ec] ;  /* 0x0000bb001e027a20 */ /* 0x002ff60000410000 */
[----:B------:R-:W-:Y:S06]  /*4f90*/  @!UPT UIADD3 URZ, URZ, URZ, URZ ;  /* 0x0000003f3f3ff290 */ /* 0x000fec000fffe03f */
[----:B------:R-:W-:Y:S01]  /*4fa0*/  FMUL.FTZ R19, R19, c[0x0][0x2ec] ;  /* 0x0000bb0013137a20 */ /* 0x000fe20000410000 */
[----:B------:R1:W-:Y:S01]  /*4fb0*/  MUFU.TANH R68, R2 ;  /* 0x0000000200447308 */ /* 0x0003e20000002400 */
[----:B------:R-:W-:Y:S02]  /*4fc0*/  FMUL.FTZ R18, R18, c[0x0][0x2ec] ;  /* 0x0000bb0012127a20 */ /* 0x000fe40000410000 */
[----:B-1----:R-:W-:Y:S02]  /*4fd0*/  FMUL.FTZ R2, R31, c[0x0][0x2ec] ;  /* 0x0000bb001f027a20 */ /* 0x002fe40000410000 */
[----:B------:R-:W-:Y:S03]  /*4fe0*/  HMMA.16816.F32.BF16 R28, R12, R46, R48 ;  /* 0x0000002e0c1c723c */ /* 0x000fe60000041830 */
[----:B------:R2:W-:Y:S08]  /*4ff0*/  MUFU.TANH R46, R6 ;  /* 0x00000006002e7308 */ /* 0x0005f00000002400 */
[----:B------:R1:W5:Y:S01]  /*5000*/  MUFU.TANH R70, R2 ;  /* 0x0000000200467308 */ /* 0x0003620000002400 */
[----:B--2---:R-:W-:Y:S11]  /*5010*/  FFMA.FTZ R6, R123, -UR23, R72 ;  /* 0x800000177b067c23 */ /* 0x004ff60008010048 */
[----:B------:R-:W-:Y:S01]  /*5020*/  @!UPT UIADD3 URZ, URZ, URZ, URZ ;  /* 0x0000003f3f3ff290 */ /* 0x000fe2000fffe03f */
[----:B------:R-:W-:Y:S01]  /*5030*/  HMMA.16816.F32.BF16 R24, R8, R58, R28 ;  /* 0x0000003a0818723c */ /* 0x000fe2000004181c */
[----:B-1----:R-:W-:Y:S02]  /*5040*/  FMUL.FTZ R2, R40, c[0x0][0x2ec] ;  /* 0x0000bb0028027a20 */ /* 0x002fe40000410000 */
[----:B------:R-:W-:Y:S08]  /*5050*/  MUFU.TANH R40, R18 ;  /* 0x0000001200287308 */ /* 0x000ff00000002400 */
[----:B------:R1:W2:Y:S11]  /*5060*/  MUFU.TANH R69, R2 ;  /* 0x0000000200457308 */ /* 0x0002b60000002400 */
[----:B------:R-:W-:Y:S02]  /*5070*/  @!UPT UIADD3 URZ, URZ, URZ, URZ ;  /* 0x0000003f3f3ff290 */ /* 0x000fe4000fffe03f */
[----:B------:R-:W-:Y:S02]  /*5080*/  FMUL.FTZ R27, R27, c[0x0][0x2ec] ;  /* 0x0000bb001b1b7a20 */ /* 0x000fe40000410000 */
[----:B------:R-:W-:Y:S02]  /*5090*/  FMUL.FTZ R26, R26, c[0x0][0x2ec] ;  /* 0x0000bb001a1a7a20 */ /* 0x000fe40000410000 */
[----:B-1----:R-:W-:Y:S02]  /*50a0*/  FMUL.FTZ R2, R41, c[0x0][0x2ec] ;  /* 0x0000bb0029027a20 */ /* 0x002fe40000410000 */
[----:B------:R-:W-:Y:S08]  /*50b0*/  MUFU.TANH R27, R27 ;  /* 0x0000001b001b7308 */ /* 0x000ff00000002400 */
[----:B------:R1:W-:Y:S08]  /*50c0*/  MUFU.TANH R71, R2 ;  /* 0x0000000200477308 */ /* 0x0003f00000002400 */
[----:B------:R-:W-:Y:S01]  /*50d0*/  MUFU.TANH R26, R26 ;  /* 0x0000001a001a7308 */ /* 0x000fe20000002400 */
[----:B-1----:R-:W-:-:S07]  /*50e0*/  FMUL.FTZ R2, R42, c[0x0][0x2ec] ;  /* 0x0000bb002a027a20 */ /* 0x002fce0000410000 */
[----:B------:R1:W1:Y:S02]  /*50f0*/  MUFU.TANH R64, R2 ;  /* 0x0000000200407308 */ /* 0x0002640000002400 */
[----:B-1----:R-:W-:-:S06]  /*5100*/  FMUL.FTZ R2, R43, c[0x0][0x2ec] ;  /* 0x0000bb002b027a20 */ /* 0x002fcc0000410000 */
[----:B------:R1:W-:Y:S08]  /*5110*/  MUFU.TANH R43, R5 ;  /* 0x00000005002b7308 */ /* 0x0003f00000002400 */
[----:B------:R2:W2:Y:S01]  /*5120*/  MUFU.TANH R47, R2 ;  /* 0x00000002002f7308 */ /* 0x0004a20000002400 */
[----:B-1----:R-:W-:-:S07]  /*5130*/  FMUL.FTZ R5, R16, c[0x0][0x2ec] ;  /* 0x0000bb0010057a20 */ /* 0x002fce0000410000 */
[----:B------:R1:W-:Y:S01]  /*5140*/  MUFU.TANH R42, R5 ;  /* 0x00000005002a7308 */ /* 0x0003e20000002400 */
[----:B--2---:R-:W-:-:S04]  /*5150*/  IADD3 R2, R85, UR4, RZ ;  /* 0x0000000455027c10 */ /* 0x004fc8000fffe0ff */
[----:B------:R-:W-:Y:S02]  /*5160*/  IMNMX R233, R2, UR18, PT ;  /* 0x0000001202e97c17 */ /* 0x000fe4000b800200 */
[----:B------:R-:W-:Y:S01]  /*5170*/  IADD3 R2, R84, UR4, RZ ;  /* 0x0000000454027c10 */ /* 0x000fe2000fffe0ff */
[----:B------:R-:W-:Y:S01]  /*5180*/  BAR.SYNC.DEFER_BLOCKING 0x0 ;  /* 0x0000000000007b1d */ /* 0x000fe20000010000 */
[C---:B------:R-:W-:Y:S02]  /*5190*/  ISETP.GE.AND P4, PT, R7.reuse, R233, PT ;  /* 0x000000e90700720c */ /* 0x040fe40003f86270 */
[----:B------:R-:W-:Y:S01]  /*51a0*/  IMNMX R232, R2, UR18, PT ;  /* 0x0000001202e87c17 */ /* 0x000fe2000b800200 */
[----:B------:R-:W-:Y:S01]  /*51b0*/  FMUL.FTZ R2, R22, c[0x0][0x2ec] ;  /* 0x0000bb0016027a20 */ /* 0x000fe20000410000 */
[----:B------:R-:W-:Y:S01]  /*51c0*/  ISETP.LT.OR P4, PT, R7, R231, P4 ;  /* 0x000000e70700720c */ /* 0x000fe20002781670 */
[----:B------:R-:W-:Y:S01]  /*51d0*/  HMMA.16816.F32.BF16 R20, R12, R36, R60 ;  /* 0x000000240c14723c */ /* 0x000fe2000004183c */
[-C--:B------:R-:W-:Y:S01]  /*51e0*/  ISETP.GE.AND P2, PT, R101, R232.reuse, PT ;  /* 0x000000e86500720c */ /* 0x080fe20003f46270 */
[----:B------:R2:W2:Y:S01]  /*51f0*/  MUFU.TANH R45, R2 ;  /* 0x00000002002d7308 */ /* 0x0004a20000002400 */
[----:B------:R-:W-:Y:S01]  /*5200*/  ISETP.GE.AND P5, PT, R7, R232, PT ;  /* 0x000000e80700720c */ /* 0x000fe20003fa6270 */
[----:B-1----:R-:W-:Y:S01]  /*5210*/  FFMA.FTZ R5, R116, -UR23, R76 ;  /* 0x8000001774057c23 */ /* 0x002fe2000801004c */
[----:B------:R-:W-:-:S02]  /*5220*/  ISETP.LT.OR P2, PT, R101, R230, P2 ;  /* 0x000000e66500720c */ /* 0x000fc40001741670 */
[----:B------:R-:W-:Y:S01]  /*5230*/  ISETP.LT.OR P5, PT, R7, R230, P5 ;  /* 0x000000e60700720c */ /* 0x000fe20002fa1670 */
[----:B------:R-:W-:Y:S01]  /*5240*/  HMMA.16816.F32.BF16 R12, R12, R38, R52 ;  /* 0x000000260c0c723c */ /* 0x000fe20000041834 */
[C---:B------:R-:W-:Y:S01]  /*5250*/  ISETP.GE.AND P0, PT, R104.reuse, R232, PT ;  /* 0x000000e86800720c */ /* 0x040fe20003f06270 */
[----:B------:R-:W-:Y:S01]  /*5260*/  FFMA.FTZ R7, R133, -UR23, R80 ;  /* 0x8000001785077c23 */ /* 0x000fe20008010050 */
[-C--:B------:R-:W-:Y:S01]  /*5270*/  ISETP.GE.AND P3, PT, R95, R233.reuse, PT ;  /* 0x000000e95f00720c */ /* 0x080fe20003f66270 */
[----:B------:R-:W1:Y:S01]  /*5280*/  MUFU.TANH R37, R19 ;  /* 0x0000001300257308 */ /* 0x000e620000002400 */
[-C--:B------:R-:W-:Y:S02]  /*5290*/  ISETP.GE.AND P6, PT, R101, R233.reuse, PT ;  /* 0x000000e96500720c */ /* 0x080fe40003fc6270 */
[C---:B------:R-:W-:Y:S02]  /*52a0*/  ISETP.GE.AND P1, PT, R104.reuse, R233, PT ;  /* 0x000000e96800720c */ /* 0x040fe40003f26270 */
[----:B------:R-:W-:Y:S01]  /*52b0*/  FSEL R30, R5, -INF , !P5 ;  /* 0xff800000051e7808 */ /* 0x000fe20006800000 */
[----:B--2---:R-:W-:Y:S01]  /*52c0*/  FFMA.FTZ R2, R131, -UR23, R91 ;  /* 0x8000001783027c23 */ /* 0x004fe2000801005b */
[----:B------:R-:W-:Y:S01]  /*52d0*/  ISETP.LT.OR P0, PT, R104, R230, P0 ;  /* 0x000000e66800720c */ /* 0x000fe20000701670 */
[----:B----4-:R-:W-:Y:S01]  /*52e0*/  FFMA.FTZ R5, R132, -UR23, R73 ;  /* 0x8000001784057c23 */ /* 0x010fe20008010049 */
[----:B------:R-:W-:-:S02]  /*52f0*/  ISETP.LT.OR P3, PT, R95, R231, P3 ;  /* 0x000000e75f00720c */ /* 0x000fc40001f61670 */
[----:B------:R-:W-:Y:S01]  /*5300*/  FSEL R36, R2, -INF , !P4 ;  /* 0xff80000002247808 */ /* 0x000fe20006000000 */
[----:B------:R-:W-:Y:S01]  /*5310*/  FMUL.FTZ R2, R17, c[0x0][0x2ec] ;  /* 0x0000bb0011027a20 */ /* 0x000fe20000410000 */
[C---:B---3--:R-:W-:Y:S01]  /*5320*/  HMMA.16816.F32.BF16 R20, R8.reuse, R32, R20 ;  /* 0x000000200814723c */ /* 0x048fe20000041814 */
[----:B------:R-:W-:Y:S02]  /*5330*/  ISETP.GE.AND P5, PT, R103, R233, PT ;  /* 0x000000e96700720c */ /* 0x000fe40003fa6270 */
[----:B------:R2:W-:Y:S01]  /*5340*/  MUFU.TANH R41, R2 ;  /* 0x0000000200297308 */ /* 0x0005e20000002400 */
[-C--:B------:R-:W-:Y:S02]  /*5350*/  ISETP.LT.OR P6, PT, R101, R231.reuse, P6 ;  /* 0x000000e76500720c */ /* 0x080fe400037c1670 */
[----:B------:R-:W-:Y:S02]  /*5360*/  ISETP.LT.OR P1, PT, R104, R231, P1 ;  /* 0x000000e76800720c */ /* 0x000fe40000f21670 */
[----:B------:R-:W-:Y:S01]  /*5370*/  HMMA.16816.F32.BF16 R8, R8, R34, R12 ;  /* 0x000000220808723c */ /* 0x000fe2000004180c */
[----:B------:R-:W-:-:S02]  /*5380*/  ISETP.GE.AND P4, PT, R95, R232, PT ;  /* 0x000000e85f00720c */ /* 0x000fc40003f86270 */
[----:B------:R-:W-:Y:S01]  /*5390*/  FSEL R18, R5, -INF , !P3 ;  /* 0xff80000005127808 */ /* 0x000fe20005800000 */
[----:B------:R-:W-:Y:S01]  /*53a0*/  FMUL.FTZ R5, R25, c[0x0][0x2ec] ;  /* 0x0000bb0019057a20 */ /* 0x000fe20000410000 */
[----:B------:R-:W-:Y:S02]  /*53b0*/  ISETP.LT.OR P5, PT, R103, R231, P5 ;  /* 0x000000e76700720c */ /* 0x000fe40002fa1670 */
[----:B------:R-:W-:Y:S01]  /*53c0*/  FSEL R28, R7, -INF , !P6 ;  /* 0xff800000071c7808 */ /* 0x000fe20007000000 */
[----:B------:R-:W-:Y:S01]  /*53d0*/  FMUL.FTZ R7, R24, c[0x0][0x2ec] ;  /* 0x0000bb0018077a20 */ /* 0x000fe20000410000 */
[----:B------:R-:W-:Y:S01]  /*53e0*/  FSEL R29, R6, -INF , !P1 ;  /* 0xff800000061d7808 */ /* 0x000fe20004800000 */
[----:B-----5:R-:W-:Y:S01]  /*53f0*/  FFMA.FTZ R6, R109, -UR23, R70 ;  /* 0x800000176d067c23 */ /* 0x020fe20008010046 */
[----:B------:R-:W-:Y:S01]  /*5400*/  ISETP.GE.AND P1, PT, R94, R232, PT ;  /* 0x000000e85e00720c */ /* 0x000fe20003f26270 */
[----:B--2---:R-:W-:Y:S01]  /*5410*/  FFMA.FTZ R2, R112, -UR23, R74 ;  /* 0x8000001770027c23 */ /* 0x004fe2000801004a */
[-C--:B------:R-:W-:Y:S01]  /*5420*/  ISETP.LT.OR P4, PT, R95, R230.reuse, P4 ;  /* 0x000000e65f00720c */ /* 0x080fe20002781670 */
[----:B------:R2:W-:Y:S01]  /*5430*/  MUFU.TANH R17, R5 ;  /* 0x0000000500117308 */ /* 0x0005e20000002400 */
[----:B------:R-:W-:Y:S01]  /*5440*/  ISETP.LT.OR P1, PT, R94, R230, P1 ;  /* 0x000000e65e00720c */ /* 0x000fe20000f21670 */
[----:B------:R-:W-:Y:S01]  /*5450*/  FMUL.FTZ R20, R20, c[0x0][0x2ec] ;  /* 0x0000bb0014147a20 */ /* 0x000fe20000410000 */
[----:B------:R-:W-:Y:S01]  /*5460*/  FSEL R31, R2, -INF , !P2 ;  /* 0xff800000021f7808 */ /* 0x000fe20005000000 */
[----:B------:R-:W-:Y:S01]  /*5470*/  FFMA.FTZ R2, R111, -UR23, R68 ;  /* 0x800000176f027c23 */ /* 0x000fe20008010044 */
[----:B------:R-:W-:Y:S01]  /*5480*/  ISETP.GE.AND P2, PT, R103, R232, PT ;  /* 0x000000e86700720c */ /* 0x000fe20003f46270 */
[----:B------:R-:W-:Y:S01]  /*5490*/  FMUL.FTZ R22, R22, c[0x0][0x2ec] ;  /* 0x0000bb0016167a20 */ /* 0x000fe20000410000 */
[-C--:B------:R-:W-:Y:S01]  /*54a0*/  ISETP.GE.AND P6, PT, R94, R233.reuse, PT ;  /* 0x000000e95e00720c */ /* 0x080fe20003fc6270 */
[----:B------:R3:W4:Y:S01]  /*54b0*/  MUFU.TANH R16, R7 ;  /* 0x0000000700107308 */ /* 0x0007220000002400 */
[----:B------:R-:W-:Y:S01]  /*54c0*/  FSEL R19, R2, -INF , !P0 ;  /* 0xff80000002137808 */ /* 0x000fe20004000000 */
[----:B------:R-:W-:Y:S01]  /*54d0*/  FFMA.FTZ R2, R122, -UR23, R69 ;  /* 0x800000177a027c23 */ /* 0x000fe20008010045 */
[----:B------:R-:W-:Y:S01]  /*54e0*/  ISETP.GE.AND P0, PT, R102, R233, PT ;  /* 0x000000e96600720c */ /* 0x000fe20003f06270 */
[----:B------:R-:W-:Y:S01]  /*54f0*/  FMUL.FTZ R23, R23, c[0x0][0x2ec] ;  /* 0x0000bb0017177a20 */ /* 0x000fe20000410000 */
[----:B------:R-:W-:Y:S01]  /*5500*/  ISETP.LT.OR P2, PT, R103, R230, P2 ;  /* 0x000000e66700720c */ /* 0x000fe20001741670 */
[----:B------:R-:W-:Y:S01]  /*5510*/  FMUL.FTZ R8, R8, c[0x0][0x2ec] ;  /* 0x0000bb0008087a20 */ /* 0x000fe20000410000 */
[----:B------:R-:W-:Y:S01]  /*5520*/  FSEL R123, R2, -INF , !P5 ;  /* 0xff800000027b7808 */ /* 0x000fe20006800000 */
[----:B--2---:R-:W-:Y:S01]  /*5530*/  FFMA.FTZ R5, R114, -UR23, R64 ;  /* 0x8000001772057c23 */ /* 0x004fe20008010040 */
[----:B------:R-:W-:Y:S01]  /*5540*/  FSEL R24, R6, -INF , !P4 ;  /* 0xff80000006187808 */ /* 0x000fe20006000000 */
[----:B------:R-:W-:Y:S01]  /*5550*/  FFMA.FTZ R2, R108, -UR23, R47 ;  /* 0x800000176c027c23 */ /* 0x000fe2000801002f */
[-C--:B------:R-:W-:Y:S01]  /*5560*/  ISETP.GE.AND P5, PT, R93, R232.reuse, PT ;  /* 0x000000e85d00720c */ /* 0x080fe20003fa6270 */
[----:B------:R-:W-:Y:S01]  /*5570*/  FFMA.FTZ R6, R120, -UR23, R44 ;  /* 0x8000001778067c23 */ /* 0x000fe2000801002c */
[CC--:B------:R-:W-:Y:S01]  /*5580*/  ISETP.LT.OR P0, PT, R102.reuse, R231.reuse, P0 ;  /* 0x000000e76600720c */ /* 0x0c0fe20000701670 */
[----:B------:R-:W-:Y:S01]  /*5590*/  MUFU.TANH R20, R20 ;  /* 0x0000001400147308 */ /* 0x000fe20000002400 */
[----:B------:R-:W-:Y:S01]  /*55a0*/  ISETP.GE.AND P3, PT, R102, R232, PT ;  /* 0x000000e86600720c */ /* 0x000fe20003f66270 */
[----:B---3--:R-:W-:Y:S01]  /*55b0*/  FFMA.FTZ R7, R121, -UR23, R71 ;  /* 0x8000001779077c23 */ /* 0x008fe20008010047 */
[----:B------:R-:W-:Y:S01]  /*55c0*/  FSEL R121, R5, -INF , !P2 ;  /* 0xff80000005797808 */ /* 0x000fe20005000000 */
[----:B------:R-:W-:Y:S01]  /*55d0*/  FFMA.FTZ R5, R117, -UR23, R45 ;  /* 0x8000001775057c23 */ /* 0x000fe2000801002d */
[----:B------:R-:W-:Y:S01]  /*55e0*/  FSEL R122, R2, -INF , !P1 ;  /* 0xff800000027a7808 */ /* 0x000fe20004800000 */
[----:B------:R-:W-:Y:S01]  /*55f0*/  FFMA.FTZ R2, R115, -UR23, R43 ;  /* 0x8000001773027c23 */ /* 0x000fe2000801002b */
[----:B------:R-:W-:Y:S01]  /*5600*/  ISETP.LT.OR P6, PT, R94, R231, P6 ;  /* 0x000000e75e00720c */ /* 0x000fe200037c1670 */
[----:B------:R-:W-:Y:S01]  /*5610*/  MUFU.TANH R22, R22 ;  /* 0x0000001600167308 */ /* 0x000fe20000002400 */
[-C--:B------:R-:W-:Y:S01]  /*5620*/  ISETP.GE.AND P2, PT, R100, R233.reuse, PT ;  /* 0x000000e96400720c */ /* 0x080fe20003f46270 */
[----:B------:R-:W-:Y:S01]  /*5630*/  FMUL.FTZ R10, R10, c[0x0][0x2ec] ;  /* 0x0000bb000a0a7a20 */ /* 0x000fe20000410000 */
[-C--:B------:R-:W-:Y:S01]  /*5640*/  ISETP.LT.OR P5, PT, R93, R230.reuse, P5 ;  /* 0x000000e65d00720c */ /* 0x080fe20002fa1670 */
[----:B------:R-:W-:Y:S01]  /*5650*/  FMUL.FTZ R21, R21, c[0x0][0x2ec] ;  /* 0x0000bb0015157a20 */ /* 0x000fe20000410000 */
[----:B------:R-:W-:Y:S01]  /*5660*/  ISETP.GE.AND P4, PT, R93, R233, PT ;  /* 0x000000e95d00720c */ /* 0x000fe20003f86270 */
[----:B------:R-:W-:Y:S01]  /*5670*/  FMUL.FTZ R9, R9, c[0x0][0x2ec] ;  /* 0x0000bb0009097a20 */ /* 0x000fe20000410000 */
[----:B------:R-:W-:Y:S01]  /*5680*/  FSEL R120, R6, -INF , !P0 ;  /* 0xff80000006787808 */ /* 0x000fe20004000000 */
[----:B------:R-:W-:Y:S01]  /*5690*/  FFMA.FTZ R6, R129, -UR23, R42 ;  /* 0x8000001781067c23 */ /* 0x000fe2000801002a */
[----:B------:R-:W-:Y:S01]  /*56a0*/  ISETP.LT.OR P3, PT, R102, R230, P3 ;  /* 0x000000e66600720c */ /* 0x000fe20001f61670 */
[----:B------:R-:W-:Y:S01]  /*56b0*/  MUFU.TANH R23, R23 ;  /* 0x0000001700177308 */ /* 0x000fe20000002400 */
[----:B------:R-:W-:Y:S01]  /*56c0*/  ISETP.GE.AND P0, PT, R92, R232, PT ;  /* 0x000000e85c00720c */ /* 0x000fe20003f06270 */
[----:B------:R-:W-:Y:S01]  /*56d0*/  FMUL.FTZ R11, R11, c[0x0][0x2ec] ;  /* 0x0000bb000b0b7a20 */ /* 0x000fe20000410000 */
[----:B------:R-:W-:Y:S01]  /*56e0*/  FSEL R95, R7, -INF , !P6 ;  /* 0xff800000075f7808 */ /* 0x000fe20007000000 */
[----:B------:R-:W-:Y:S01]  /*56f0*/  FFMA.FTZ R7, R130, -UR23, R46 ;  /* 0x8000001782077c23 */ /* 0x000fe2000801002e */
[----:B------:R-:W-:-:S02]  /*5700*/  ISETP.LT.OR P2, PT, R100, R231, P2 ;  /* 0x000000e76400720c */ /* 0x000fc40001741670 */
[----:B------:R-:W-:Y:S01]  /*5710*/  ISETP.GE.AND P6, PT, R92, R233, PT ;  /* 0x000000e95c00720c */ /* 0x000fe20003fc6270 */
[----:B------:R-:W-:Y:S01]  /*5720*/  MUFU.TANH R13, R8 ;  /* 0x00000008000d7308 */ /* 0x000fe20000002400 */
[----:B------:R-:W-:Y:S02]  /*5730*/  ISETP.GE.AND P1, PT, R100, R232, PT ;  /* 0x000000e86400720c */ /* 0x000fe40003f26270 */
[----:B------:R-:W-:Y:S01]  /*5740*/  FSEL R94, R2, -INF , !P5 ;  /* 0xff800000025e7808 */ /* 0x000fe20006800000 */
[----:B-1----:R-:W-:Y:S01]  /*5750*/  FFMA.FTZ R2, R107, -UR23, R37 ;  /* 0x800000176b027c23 */ /* 0x002fe20008010025 */
[----:B------:R-:W-:Y:S02]  /*5760*/  ISETP.LT.OR P4, PT, R93, R231, P4 ;  /* 0x000000e75d00720c */ /* 0x000fe40002781670 */
[----:B------:R-:W-:Y:S01]  /*5770*/  ISETP.LT.OR P0, PT, R92, R230, P0 ;  /* 0x000000e65c00720c */ /* 0x000fe20000701670 */
[----:B------:R-:W-:Y:S01]  /*5780*/  MUFU.TANH R8, R10 ;  /* 0x0000000a00087308 */ /* 0x000fe20000002400 */
[----:B------:R-:W-:Y:S01]  /*5790*/  FSEL R93, R5, -INF , !P3 ;  /* 0xff800000055d7808 */ /* 0x000fe20005800000 */
[----:B------:R-:W-:Y:S01]  /*57a0*/  FFMA.FTZ R5, R113, -UR23, R40 ;  /* 0x8000001771057c23 */ /* 0x000fe20008010028 */
[----:B------:R-:W-:-:S02]  /*57b0*/  ISETP.GE.AND P3, PT, R99, R233, PT ;  /* 0x000000e96300720c */ /* 0x000fc40003f66270 */
[----:B------:R-:W-:Y:S01]  /*57c0*/  FSEL R173, R6, -INF , !P2 ;  /* 0xff80000006ad7808 */ /* 0x000fe20005000000 */
[----:B----4-:R-:W-:Y:S01]  /*57d0*/  FFMA.FTZ R6, R126, -UR23, R16 ;  /* 0x800000177e067c23 */ /* 0x010fe20008010010 */
[----:B------:R-:W-:Y:S01]  /*57e0*/  ISETP.LT.OR P1, PT, R100, R230, P1 ;  /* 0x000000e66400720c */ /* 0x000fe20000f21670 */
[----:B------:R-:W1:Y:S01]  /*57f0*/  MUFU.TANH R21, R21 ;  /* 0x0000001500157308 */ /* 0x000e620000002400 */
[-C--:B------:R-:W-:Y:S02]  /*5800*/  ISETP.LT.OR P6, PT, R92, R231.reuse, P6 ;  /* 0x000000e75c00720c */ /* 0x080fe400037c1670 */
[----:B------:R-:W-:Y:S02]  /*5810*/  ISETP.GE.AND P2, PT, R98, R232, PT ;  /* 0x000000e86200720c */ /* 0x000fe40003f46270 */
[----:B------:R-:W-:Y:S01]  /*5820*/  FSEL R92, R7, -INF , !P4 ;  /* 0xff800000075c7808 */ /* 0x000fe20006000000 */
[----:B------:R-:W-:Y:S01]  /*5830*/  FFMA.FTZ R7, R128, -UR23, R41 ;  /* 0x8000001780077c23 */ /* 0x000fe20008010029 */
[----:B------:R-:W-:Y:S01]  /*5840*/  FSEL R193, R2, -INF , !P0 ;  /* 0xff80000002c17808 */ /* 0x000fe20004000000 */
[----:B------:R-:W-:Y:S01]  /*5850*/  FFMA.FTZ R2, R106, -UR23, R27 ;  /* 0x800000176a027c23 */ /* 0x000fe2000801001b */
[----:B------:R-:W-:Y:S01]  /*5860*/  ISETP.LT.OR P3, PT, R99, R231, P3 ;  /* 0x000000e76300720c */ /* 0x000fe20001f61670 */
[----:B------:R2:W3:Y:S01]  /*5870*/  MUFU.TANH R12, R9 ;  /* 0x00000009000c7308 */ /* 0x0004e20000002400 */
[----:B------:R-:W-:-:S02]  /*5880*/  ISETP.LT.OR P2, PT, R98, R230, P2 ;  /* 0x000000e66200720c */ /* 0x000fc40001741670 */
[----:B------:R-:W-:Y:S01]  /*5890*/  FSEL R175, R5, -INF , !P1 ;  /* 0xff80000005af7808 */ /* 0x000fe20004800000 */
[----:B------:R-:W-:Y:S01]  /*58a0*/  FFMA.FTZ R5, R110, -UR23, R26 ;  /* 0x800000176e057c23 */ /* 0x000fe2000801001a */
[-C--:B------:R-:W-:Y:S01]  /*58b0*/  ISETP.GE.AND P4, PT, R98, R233.reuse, PT ;  /* 0x000000e96200720c */ /* 0x080fe20003f86270 */
[----:B-1----:R-:W-:Y:S01]  /*58c0*/  FFMA.FTZ R10, R124, -UR23, R21 ;  /* 0x800000177c0a7c23 */ /* 0x002fe20008010015 */
[C---:B------:R-:W-:Y:S02]  /*58d0*/  ISETP.GE.AND P1, PT, R97.reuse, R233, PT ;  /* 0x000000e96100720c */ /* 0x040fe40003f26270 */
[----:B------:R-:W-:Y:S02]  /*58e0*/  ISETP.GE.AND P0, PT, R97, R232, PT ;  /* 0x000000e86100720c */ /* 0x000fe40003f06270 */
[----:B------:R-:W-:Y:S01]  /*58f0*/  FSEL R135, R7, -INF , !P6 ;  /* 0xff80000007877808 */ /* 0x000fe20007000000 */
[----:B------:R-:W-:Y:S01]  /*5900*/  FFMA.FTZ R7, R127, -UR23, R17 ;  /* 0x800000177f077c23 */ /* 0x000fe20008010011 */
[----:B------:R-:W-:Y:S01]  /*5910*/  FSEL R172, R6, -INF , !P3 ;  /* 0xff80000006ac7808 */ /* 0x000fe20005800000 */
[----:B------:R-:W-:Y:S01]  /*5920*/  FFMA.FTZ R6, R125, -UR23, R20 ;  /* 0x800000177d067c23 */ /* 0x000fe20008010014 */
[----:B------:R-:W-:Y:S01]  /*5930*/  FSEL R174, R2, -INF , !P2 ;  /* 0xff80000002ae7808 */ /* 0x000fe20005000000 */
[----:B------:R-:W-:Y:S01]  /*5940*/  FFMA.FTZ R2, R105, -UR23, R22 ;  /* 0x8000001769027c23 */ /* 0x000fe20008010016 */
[-C--:B------:R-:W-:Y:S01]  /*5950*/  ISETP.LT.OR P4, PT, R98, R231.reuse, P4 ;  /* 0x000000e76200720c */ /* 0x080fe20002781670 */
[----:B--2---:R-:W-:Y:S01]  /*5960*/  FFMA.FTZ R9, R119, -UR23, R13 ;  /* 0x8000001777097c23 */ /* 0x004fe2000801000d */
[----:B------:R-:W-:-:S02]  /*5970*/  ISETP.LT.OR P1, PT, R97, R231, P1 ;  /* 0x000000e76100720c */ /* 0x000fc40000f21670 */
[----:B------:R-:W-:Y:S02]  /*5980*/  ISETP.LT.OR P0, PT, R97, R230, P0 ;  /* 0x000000e66100720c */ /* 0x000fe40000701670 */
[-C--:B------:R-:W-:Y:S02]  /*5990*/  ISETP.GE.AND P3, PT, R96, R232.reuse, PT ;  /* 0x000000e86000720c */ /* 0x080fe40003f66270 */
[-C--:B------:R-:W-:Y:S02]  /*59a0*/  ISETP.GE.AND P2, PT, R87, R232.reuse, PT ;  /* 0x000000e85700720c */ /* 0x080fe40003f46270 */
[----:B------:R-:W-:Y:S01]  /*59b0*/  FSEL R134, R7, -INF , !P4 ;  /* 0xff80000007867808 */ /* 0x000fe20006000000 */
[----:B------:R-:W-:Y:S01]  /*59c0*/  FFMA.FTZ R7, R90, -UR23, R23 ;  /* 0x800000175a077c23 */ /* 0x000fe20008010017 */
[----:B------:R-:W-:Y:S01]  /*59d0*/  FSEL R137, R6, -INF , !P1 ;  /* 0xff80000006897808 */ /* 0x000fe20004800000 */
[----:B------:R-:W-:Y:S01]  /*59e0*/  FFMA.FTZ R6, R89, -UR23, R8 ;  /* 0x8000001759067c23 */ /* 0x000fe20008010008 */
[----:B------:R-:W-:Y:S01]  /*59f0*/  FSEL R2, R2, -INF , !P0 ;  /* 0xff80000002027808 */ /* 0x000fe20004000000 */
[----:B---3--:R-:W-:Y:S01]  /*5a00*/  FFMA.FTZ R8, R118, -UR23, R12 ;  /* 0x8000001776087c23 */ /* 0x008fe2000801000c */
[----:B------:R-:W-:Y:S01]  /*5a10*/  ISETP.GE.AND P5, PT, R99, R232, PT ;  /* 0x000000e86300720c */ /* 0x000fe20003fa6270 */
[----:B------:R-:W-:Y:S01]  /*5a20*/  STL [R1+0x18], R137 ;  /* 0x0000188901007387 */ /* 0x000fe20000100800 */
[----:B------:R-:W-:-:S02]  /*5a30*/  ISETP.LT.OR P3, PT, R96, R230, P3 ;  /* 0x000000e66000720c */ /* 0x000fc40001f61670 */
[-C--:B------:R-:W-:Y:S01]  /*5a40*/  ISETP.LT.OR P2, PT, R87, R230.reuse, P2 ;  /* 0x000000e65700720c */ /* 0x080fe20001741670 */
[----:B------:R1:W-:Y:S01]  /*5a50*/  STL [R1+0x3c], R2 ;  /* 0x00003c0201007387 */ /* 0x0003e20000100800 */
[----:B------:R-:W-:Y:S02]  /*5a60*/  ISETP.LT.OR P5, PT, R99, R230, P5 ;  /* 0x000000e66300720c */ /* 0x000fe40002fa1670 */
[----:B------:R-:W-:Y:S02]  /*5a70*/  FSEL R7, R7, -INF , !P3 ;  /* 0xff80000007077808 */ /* 0x000fe40005800000 */
[----:B------:R-:W-:Y:S02]  /*5a80*/  FSEL R192, R5, -INF , !P5 ;  /* 0xff80000005c07808 */ /* 0x000fe40006800000 */
[----:B------:R-:W2:Y:S01]  /*5a90*/  MUFU.TANH R5, R11 ;  /* 0x0000000b00057308 */ /* 0x000ea20000002400 */
[----:B------:R3:W-:Y:S01]  /*5aa0*/  STL [R1+0x1c], R7 ;  /* 0x00001c0701007387 */ /* 0x0007e20000100800 */
[----:B------:R-:W-:-:S02]  /*5ab0*/  PLOP3.LUT P0, PT, PT, PT, UP0, 0x80, 0x0 ;  /* 0x000000000000781c */ /* 0x000fc40003f0f008 */
[-C--:B------:R-:W-:Y:S02]  /*5ac0*/  ISETP.GE.AND P6, PT, R96, R233.reuse, PT ;  /* 0x000000e96000720c */ /* 0x080fe40003fc6270 */
[CC--:B------:R-:W-:Y:S02]  /*5ad0*/  ISETP.GE.AND P5, PT, R87.reuse, R233.reuse, PT ;  /* 0x000000e95700720c */ /* 0x0c0fe40003fa6270 */
[C---:B------:R-:W-:Y:S02]  /*5ae0*/  ISETP.GE.AND P4, PT, R86.reuse, R233, PT ;  /* 0x000000e95600720c */ /* 0x040fe40003f86270 */
[----:B------:R-:W-:Y:S02]  /*5af0*/  ISETP.GE.AND P1, PT, R86, R232, PT ;  /* 0x000000e85600720c */ /* 0x000fe40003f26270 */
[-C--:B------:R-:W-:Y:S02]  /*5b00*/  ISETP.LT.OR P6, PT, R96, R231.reuse, P6 ;  /* 0x000000e76000720c */ /* 0x080fe400037c1670 */
[-C--:B------:R-:W-:Y:S01]  /*5b10*/  ISETP.LT.OR P5, PT, R87, R231.reuse, P5 ;  /* 0x000000e75700720c */ /* 0x080fe20002fa1670 */
[----:B--2---:R-:W-:Y:S01]  /*5b20*/  FFMA.FTZ R5, R88, -UR23, R5 ;  /* 0x8000001758057c23 */ /* 0x004fe20008010005 */
[----:B------:R-:W-:-:S02]  /*5b30*/  ISETP.LT.OR P4, PT, R86, R231, P4 ;  /* 0x000000e75600720c */ /* 0x000fc40002781670 */
[----:B-1----:R-:W-:Y:S02]  /*5b40*/  FSEL R2, R6, -INF , !P2 ;  /* 0xff80000006027808 */ /* 0x002fe40005000000 */
[----:B------:R-:W-:Y:S02]  /*5b50*/  ISETP.LT.OR P1, PT, R86, R230, P1 ;  /* 0x000000e65600720c */ /* 0x000fe40000f21670 */
[----:B------:R-:W-:Y:S01]  /*5b60*/  FSEL R234, R10, -INF , !P6 ;  /* 0xff8000000aea7808 */ /* 0x000fe20007000000 */
[----:B------:R3:W-:Y:S01]  /*5b70*/  STL [R1+0x40], R2 ;  /* 0x0000400201007387 */ /* 0x0007e20000100800 */
        /* <DEDUP_REMOVED lines=11> */
[----:B---3--:R-:W-:Y:S01]  /*5c30*/  IMAD.WIDE.U32 R6, R136, UR5, R140 ;  /* 0x0000000588067c25 */ /* 0x008fe2000f8e008c */
        /* <DEDUP_REMOVED lines=62> */
.L_x_1999:
[----:B------:R-:W-:Y:S05]  /*6020*/  BSYNC B0 ;  /* 0x0000000000007941 */ /* 0x000fea0003800000 */
.L_x_1998:
[----:B------:R-:W0:Y:S02]  /*6030*/  LDGDEPBAR ;  /* 0x00000000000079af */ /* 0x000e240000000000 */
.L_x_1997:
[----:B------:R-:W-:Y:S04]  /*6040*/  STL [R1+0xac], R217 ;  /* 0x0000acd901007387 */ /* 0x000fe80000100800 */
[----:B------:R2:W-:Y:S04]  /*6050*/  STL [R1+0xa8], R216 ;  /* 0x0000a8d801007387 */ /* 0x0005e80000100800 */
[----:B--2---:R-:W2:Y:S04]  /*6060*/  LDL.LU R216, [R1+0x40] ;  /* 0x0000400001d87983 */ /* 0x004ea80000300800 */
[----:B------:R-:W-:Y:S04]  /*6070*/  STL [R1+0xa4], R215 ;  /* 0x0000a4d701007387 */ /* 0x000fe80000100800 */
[----:B------:R-:W-:Y:S04]  /*6080*/  STL [R1+0xa0], R214 ;  /* 0x0000a0d601007387 */ /* 0x000fe80000100800 */
[----:B------:R-:W-:Y:S04]  /*6090*/  STL [R1+0x9c], R213 ;  /* 0x00009cd501007387 */ /* 0x000fe80000100800 */
[----:B------:R-:W-:Y:S04]  /*60a0*/  STL [R1+0x98], R212 ;  /* 0x000098d401007387 */ /* 0x000fe80000100800 */
[----:B------:R-:W-:Y:S04]  /*60b0*/  STL [R1+0x94], R211 ;  /* 0x000094d301007387 */ /* 0x000fe80000100800 */
[----:B------:R-:W-:Y:S04]  /*60c0*/  STL [R1+0x90], R210 ;  /* 0x000090d201007387 */ /* 0x000fe80000100800 */
[----:B------:R4:W-:Y:S04]  /*60d0*/  STL [R1+0x8c], R209 ;  /* 0x00008cd101007387 */ /* 0x0009e80000100800 */
[----:B----4-:R-:W4:Y:S04]  /*60e0*/  LDL.LU R209, [R1+0x3c] ;  /* 0x00003c0001d17983 */ /* 0x010f280000300800 */
[----:B------:R-:W-:Y:S04]  /*60f0*/  STL [R1+0x88], R208 ;  /* 0x000088d001007387 */ /* 0x000fe80000100800 */
[----:B------:R-:W-:Y:S04]  /*6100*/  STL [R1+0x84], R207 ;  /* 0x000084cf01007387 */ /* 0x000fe80000100800 */
[----:B------:R-:W-:Y:S04]  /*6110*/  STL [R1+0x80], R206 ;  /* 0x000080ce01007387 */ /* 0x000fe80000100800 */
[----:B------:R-:W-:Y:S04]  /*6120*/  STL [R1+0x7c], R205 ;  /* 0x00007ccd01007387 */ /* 0x000fe80000100800 */
[----:B------:R1:W-:Y:S04]  /*6130*/  STL [R1+0x78], R200 ;  /* 0x000078c801007387 */ /* 0x0003e80000100800 */
[----:B-1-3--:R-:W3:Y:S01]  /*6140*/  LDL.LU R200, [R1+0x1c] ;  /* 0x00001c0001c87983 */ /* 0x00aee20000300800 */
[----:B------:R-:W-:-:S02]  /*6150*/  FMNMX.FTZ R2, R36, R28, !PT ;  /* 0x0000001c24027209 */ /* 0x000fc40007810000 */
        /* <DEDUP_REMOVED lines=48> */
[----:B----4-:R-:W-:-:S04]  /*6460*/  FMNMX.FTZ R2, R209, R2, !PT ;  /* 0x00000002d1027209 */ /* 0x010fc80007810000 */
[----:B---3--:R-:W-:-:S04]  /*6470*/  FMNMX.FTZ R2, R200, R2, !PT ;  /* 0x00000002c8027209 */ /* 0x008fc80007810000 */
[----:B--2---:R-:W-:-:S04]  /*6480*/  FMNMX.FTZ R2, R216, R2, !PT ;  /* 0x00000002d8027209 */ /* 0x004fc80007810000 */
[----:B------:R-:W-:-:S05]  /*6490*/  FMNMX.FTZ R2, R176, R2, !PT ;  /* 0x00000002b0027209 */ /* 0x000fca0007810000 */
[----:B------:R-:W1:Y:S02]  /*64a0*/  SHFL.BFLY PT, R5, R2, 0x2, 0x1f ;  /* 0x0c401f0002057f89 */ /* 0x000e6400000e0000 */
[----:B-1----:R-:W-:Y:S01]  /*64b0*/  FMNMX.FTZ R2, R2, R5, !PT ;  /* 0x0000000502027209 */ /* 0x002fe20007810000 */
[--C-:B------:R-:W-:Y:S02]  /*64c0*/  FFMA.FTZ R5, R36, c[0x0][0x23c], -R8.reuse ;  /* 0x00008f0024057a23 */ /* 0x100fe40000010808 */
[----:B------:R-:W-:Y:S02]  /*64d0*/  LDSM.16.MT88.4 R36, [R202+0x1a000] ;  /* 0x01a00000ca24783b */ /* 0x000fe40000004200 */
[----:B------:R1:W-:Y:S02]  /*64e0*/  MUFU.EX2 R210, R5 ;  /* 0x0000000500d27308 */ /* 0x0003e40000000800 */
[----:B------:R-:W2:Y:S01]  /*64f0*/  SHFL.BFLY PT, R132, R2, 0x1, 0x1f ;  /* 0x0c201f0002847f89 */ /* 0x000ea200000e0000 */
[----:B-1----:R-:W-:-:S05]  /*6500*/  FFMA.FTZ R5, R28, c[0x0][0x23c], -R8 ;  /* 0x00008f001c057a23 */ /* 0x002fca0000010808 */
[----:B------:R1:W-:Y:S01]  /*6510*/  MUFU.EX2 R217, R5 ;  /* 0x0000000500d97308 */ /* 0x0003e20000000800 */
[----:B--2---:R-:W-:-:S04]  /*6520*/  FMNMX.FTZ R132, R2, R132, !PT ;  /* 0x0000008402847209 */ /* 0x004fc80007810000 */
[C---:B------:R-:W-:Y:S01]  /*6530*/  FSETP.NEU.FTZ.AND P1, PT, R132.reuse, -INF , PT ;  /* 0xff8000008400780b */ /* 0x040fe20003f3d000 */
[----:B------:R-:W-:-:S05]  /*6540*/  FMUL.FTZ R2, R132, c[0x0][0x23c] ;  /* 0x00008f0084027a20 */ /* 0x000fca0000410000 */
[----:B------:R-:W-:Y:S01]  /*6550*/  FSEL R2, R2, RZ, P1 ;  /* 0x000000ff02027208 */ /* 0x000fe20000800000 */
[----:B-1----:R-:W-:-:S04]  /*6560*/  FFMA.FTZ R5, R29, c[0x0][0x23c], -R8 ;  /* 0x00008f001d057a23 */ /* 0x002fc80000010808 */
[--C-:B------:R-:W-:Y:S01]  /*6570*/  FFMA.FTZ R3, R19, c[0x0][0x23c], -R2.reuse ;  /* 0x00008f0013037a23 */ /* 0x100fe20000010802 */
[----:B------:R1:W-:Y:S01]  /*6580*/  MUFU.EX2 R207, R5 ;  /* 0x0000000500cf7308 */ /* 0x0003e20000000800 */
[--C-:B------:R-:W-:Y:S02]  /*6590*/  FFMA.FTZ R4, R30, c[0x0][0x23c], -R2.reuse ;  /* 0x00008f001e047a23 */ /* 0x100fe40000010802 */
[----:B------:R-:W-:-:S05]  /*65a0*/  FFMA.FTZ R0, R121, c[0x0][0x23c], -R2 ;  /* 0x00008f0079007a23 */ /* 0x000fca0000010802 */
[----:B------:R2:W-:Y:S01]  /*65b0*/  MUFU.EX2 R208, R3 ;  /* 0x0000000300d07308 */ /* 0x0005e20000000800 */
[----:B-1----:R-:W-:-:S07]  /*65c0*/  FFMA.FTZ R5, R18, c[0x0][0x23c], -R8 ;  /* 0x00008f0012057a23 */ /* 0x002fce0000010808 */
[----:B------:R1:W-:Y:S01]  /*65d0*/  MUFU.EX2 R211, R4 ;  /* 0x0000000400d37308 */ /* 0x0003e20000000800 */
[----:B------:R-:W3:Y:S01]  /*65e0*/  LDSM.16.MT88.4 R16, [R202+0x18000] ;  /* 0x01800000ca10783b */ /* 0x000ee20000004200 */
[----:B--2---:R-:W-:-:S06]  /*65f0*/  FFMA.FTZ R3, R24, c[0x0][0x23c], -R2 ;  /* 0x00008f0018037a23 */ /* 0x004fcc0000010802 */
[----:B------:R-:W2:Y:S01]  /*6600*/  MUFU.EX2 R177, R5 ;  /* 0x0000000500b17308 */ /* 0x000ea20000000800 */
[----:B------:R-:W4:Y:S01]  /*6610*/  LDSM.16.MT88.4 R24, [R203+0x18000] ;  /* 0x01800000cb18783b */ /* 0x000f220000004200 */
[----:B-1----:R-:W-:-:S06]  /*6620*/  FFMA.FTZ R4, R31, c[0x0][0x23c], -R2 ;  /* 0x00008f001f047a23 */ /* 0x002fcc0000010802 */
[----:B------:R-:W1:Y:S01]  /*6630*/  MUFU.EX2 R213, R3 ;  /* 0x0000000300d57308 */ /* 0x000e620000000800 */
[----:B------:R-:W-:Y:S01]  /*6640*/  LDSM.16.MT88.4 R28, [R203+0x1a000] ;  /* 0x01a00000cb1c783b */ /* 0x000fe20000004200 */
[----:B--2---:R-:W-:-:S06]  /*6650*/  F2FP.BF16.PACK_AB R6, R177, R207 ;  /* 0x000000cfb106723e */ /* 0x004fcc00000010ff */
[----:B------:R2:W2:Y:S01]  /*6660*/  MUFU.EX2 R206, R4 ;  /* 0x0000000400ce7308 */ /* 0x0004a20000000800 */
[----:B-1----:R-:W-:-:S07]  /*6670*/  F2FP.BF16.PACK_AB R7, R213, R208 ;  /* 0x000000d0d507723e */ /* 0x002fce00000010ff */
[----:B------:R1:W-:Y:S01]  /*6680*/  MUFU.EX2 R215, R0 ;  /* 0x0000000000d77308 */ /* 0x0003e20000000800 */
[----:B--2---:R-:W-:Y:S02]  /*6690*/  F2FP.BF16.PACK_AB R4, R217, R210 ;  /* 0x000000d2d904723e */ /* 0x004fe400000010ff */
[----:B------:R-:W-:-:S07]  /*66a0*/  F2FP.BF16.PACK_AB R5, R206, R211 ;  /* 0x000000d3ce05723e */ /* 0x000fce00000010ff */
[----:B---3--:R-:W-:Y:S01]  /*66b0*/  HMMA.16816.F32.BF16 R84, R4, R16, RZ ;  /* 0x000000100454723c */ /* 0x008fe200000418ff */
[----:B-1----:R-:W-:-:S04]  /*66c0*/  FFMA.FTZ R0, R122, c[0x0][0x23c], -R2 ;  /* 0x00008f007a007a23 */ /* 0x002fc80000010802 */
[----:B------:R1:W2:Y:S03]  /*66d0*/  MUFU.EX2 R3, R0 ;  /* 0x0000000000037308 */ /* 0x0002a60000000800 */
[C---:B------:R-:W-:Y:S01]  /*66e0*/  HMMA.16816.F32.BF16 R48, R4.reuse, R18, RZ ;  /* 0x000000120430723c */ /* 0x040fe200000418ff */
[----:B------:R-:W3:Y:S07]  /*66f0*/  LDSM.16.MT88.4 R16, [R202+0x1c000] ;  /* 0x01c00000ca10783b */ /* 0x000eee0000004200 */
[----:B----4-:R-:W-:Y:S01]  /*6700*/  HMMA.16816.F32.BF16 R76, R4, R24, RZ ;  /* 0x00000018044c723c */ /* 0x010fe200000418ff */
        /* <DEDUP_REMOVED lines=13> */
[C---:B------:R-:W-:Y:S08]  /*67e0*/  HMMA.16816.F32.BF16 R108, R4.reuse, R42, RZ ;  /* 0x0000002a046c723c */ /* 0x040ff000000418ff */
[C---:B------:R-:W-:Y:S08]  /*67f0*/  HMMA.16816.F32.BF16 R64, R4.reuse, R32, RZ ;  /* 0x000000200440723c */ /* 0x040ff000000418ff */
[C---:B------:R-:W-:Y:S01]  /*6800*/  HMMA.16816.F32.BF16 R40, R4.reuse, R34, RZ ;  /* 0x000000220428723c */ /* 0x040fe200000418ff */
[----:B------:R-:W2:Y:S07]  /*6810*/  LDSM.16.MT88.4 R32, [R202+0x1e000] ;  /* 0x01e00000ca20783b */ /* 0x000eae0000004200 */
        /* <DEDUP_REMOVED lines=18> */
[C---:B--2---:R-:W-:Y:S08]  /*6940*/  HMMA.16816.F32.BF16 R156, R4.reuse, R32, RZ ;  /* 0x00000020049c723c */ /* 0x044ff000000418ff */
[C---:B------:R-:W-:Y:S01]  /*6950*/  HMMA.16816.F32.BF16 R120, R4.reuse, R34, RZ ;  /* 0x000000220478723c */ /* 0x040fe200000418ff */
[----:B------:R-:W2:Y:S07]  /*6960*/  LDSM.16.MT88.4 R32, [R203+0x18800] ;  /* 0x01880000cb20783b */ /* 0x000eae0000004200 */
[C---:B------:R-:W-:Y:S08]  /*6970*/  HMMA.16816.F32.BF16 R148, R4.reuse, R36, RZ ;  /* 0x000000240494723c */ /* 0x040ff000000418ff */
[C---:B------:R-:W-:Y:S08]  /*6980*/  HMMA.16816.F32.BF16 R152, R4.reuse, R38, RZ ;  /* 0x000000260498723c */ /* 0x040ff000000418ff */
[C---:B---3--:R-:W-:Y:S08]  /*6990*/  HMMA.16816.F32.BF16 R160, R4.reuse, R16, RZ ;  /* 0x0000001004a0723c */ /* 0x048ff000000418ff */
[C---:B------:R-:W-:Y:S01]  /*69a0*/  HMMA.16816.F32.BF16 R164, R4.reuse, R18, RZ ;  /* 0x0000001204a4723c */ /* 0x040fe200000418ff */
[----:B------:R-:W3:Y:S07]  /*69b0*/  LDSM.16.MT88.4 R16, [R202+0x1a800] ;  /* 0x01a80000ca10783b */ /* 0x000eee0000004200 */
[C---:B-1----:R-:W-:Y:S08]  /*69c0*/  HMMA.16816.F32.BF16 R168, R4.reuse, R24, RZ ;  /* 0x0000001804a8723c */ /* 0x042ff000000418ff */
[----:B------:R-:W-:Y:S01]  /*69d0*/  HMMA.16816.F32.BF16 R188, R4, R26, RZ ;  /* 0x0000001a04bc723c */ /* 0x000fe200000418ff */
[----:B------:R-:W1:Y:S06]  /*69e0*/  LDSM.16.MT88.4 R24, [R201+0x1a800] ;  /* 0x01a80000c918783b */ /* 0x000e6c0000004200 */
[----:B------:R-:W-:-:S02]  /*69f0*/  F2FP.BF16.PACK_AB R4, R11, R214 ;  /* 0x000000d60b04723e */ /* 0x000fc400000010ff */
[----:B------:R-:W-:Y:S02]  /*6a00*/  F2FP.BF16.PACK_AB R5, R3, R215 ;  /* 0x000000d70305723e */ /* 0x000fe400000010ff */
[----:B------:R-:W-:Y:S02]  /*6a10*/  F2FP.BF16.PACK_AB R6, R205, R9 ;  /* 0x00000009cd06723e */ /* 0x000fe400000010ff */
[----:B----4-:R-:W-:-:S07]  /*6a20*/  F2FP.BF16.PACK_AB R7, R212, R10 ;  /* 0x0000000ad407723e */ /* 0x010fce00000010ff */
[C---:B------:R-:W-:Y:S08]  /*6a30*/  HMMA.16816.F32.BF16 R184, R4.reuse, R30, R116 ;  /* 0x0000001e04b8723c */ /* 0x040ff00000041874 */
[C---:B------:R-:W-:Y:S08]  /*6a40*/  HMMA.16816.F32.BF16 R116, R4.reuse, R12, R84 ;  /* 0x0000000c0474723c */ /* 0x040ff00000041854 */
[C---:B------:R-:W-:Y:S08]  /*6a50*/  HMMA.16816.F32.BF16 R180, R4.reuse, R14, R48 ;  /* 0x0000000e04b4723c */ /* 0x040ff00000041830 */
[C---:B------:R-:W-:Y:S08]  /*6a60*/  HMMA.16816.F32.BF16 R12, R4.reuse, R20, R80 ;  /* 0x00000014040c723c */ /* 0x040ff00000041850 */
[C---:B------:R-:W-:Y:S08]  /*6a70*/  HMMA.16816.F32.BF16 R196, R4.reuse, R28, R88 ;  /* 0x0000001c04c4723c */ /* 0x040ff00000041858 */
[----:B--2---:R-:W-:Y:S01]  /*6a80*/  HMMA.16816.F32.BF16 R28, R4, R34, R112 ;  /* 0x00000022041c723c */ /* 0x004fe20000041870 */
        /* <DEDUP_REMOVED lines=8> */
[C---:B---3--:R-:W-:Y:S07]  /*6b10*/  HMMA.16816.F32.BF16 R180, R4.reuse, R18, R104 ;  /* 0x0000001204b4723c */ /* 0x048fee0000041868 */
[----:B------:R-:W-:Y:S01]  /*6b20*/  IMAD.MOV.U32 R106, RZ, RZ, R0 ;  /* 0x000000ffff6a7224 */ /* 0x000fe200078e0000 */
[----:B------:R-:W-:Y:S01]  /*6b30*/  HMMA.16816.F32.BF16 R12, R4, R22, R44 ;  /* 0x00000016040c723c */ /* 0x000fe2000004182c */
[----:B------:R-:W-:Y:S01]  /*6b40*/  FFMA.FTZ R0, R173, c[0x0][0x23c], -R8 ;  /* 0x00008f00ad007a23 */ /* 0x000fe20000010808 */
[----:B------:R-:W-:-:S05]  /*6b50*/  MOV R107, R38 ;  /* 0x00000026006b7202 */ /* 0x000fca0000000f00 */
[----:B------:R-:W-:Y:S01]  /*6b60*/  MOV R47, R30 ;  /* 0x0000001e002f7202 */ /* 0x000fe20000000f00 */
[C---:B------:R-:W-:Y:S01]  /*6b70*/  HMMA.16816.F32.BF16 R20, R4.reuse, R32, R76 ;  /* 0x000000200414723c */ /* 0x040fe2000004184c */
[----:B------:R-:W2:Y:S01]  /*6b80*/  LDSM.16.MT88.4 R32, [R201+0x1c800] ;  /* 0x01c80000c920783b */ /* 0x000ea20000004200 */
[----:B------:R-:W-:Y:S01]  /*6b90*/  IMAD.MOV.U32 R46, RZ, RZ, R31 ;  /* 0x000000ffff2e7224 */ /* 0x000fe200078e001f */
[----:B------:R-:W-:Y:S01]  /*6ba0*/  MOV R45, R29 ;  /* 0x0000001d002d7202 */ /* 0x000fe20000000f00 */
[----:B------:R-:W-:Y:S01]  /*6bb0*/  IMAD.MOV.U32 R44, RZ, RZ, R28 ;  /* 0x000000ffff2c7224 */ /* 0x000fe200078e001c */
[----:B------:R-:W-:Y:S01]  /*6bc0*/  MOV R104, R47 ;  /* 0x0000002f00687202 */ /* 0x000fe20000000f00 */
[----:B------:R-:W3:Y:S01]  /*6bd0*/  LDSM.16.MT88.4 R28, [R202+0x1c800] ;  /* 0x01c80000ca1c783b */ /* 0x000ee20000004200 */
[----:B------:R-:W-:Y:S01]  /*6be0*/  IMAD.MOV.U32 R105, RZ, RZ, R46 ;  /* 0x000000ffff697224 */ /* 0x000fe200078e002e */
[----:B------:R-:W-:Y:S01]  /*6bf0*/  HMMA.16816.F32.BF16 R112, R4, R16, R68 ;  /* 0x000000100470723c */ /* 0x000fe20000041844 */
[----:B------:R-:W-:Y:S01]  /*6c00*/  MOV R76, R50 ;  /* 0x00000032004c7202 */ /* 0x000fe20000000f00 */
        /* <DEDUP_REMOVED lines=10> */
[----:B------:R-:W4:Y:S01]  /*6cb0*/  LDSM.16.MT88.4 R12, [R204+0x1a800] ;  /* 0x01a80000cc0c783b */ /* 0x000f220000004200 */
[----:B------:R-:W-:Y:S01]  /*6cc0*/  IMAD.MOV.U32 R68, RZ, RZ, R37 ;  /* 0x000000ffff447224 */ /* 0x000fe200078e0025 */
[C---:B-1----:R-:W-:Y:S01]  /*6cd0*/  HMMA.16816.F32.BF16 R244, R4.reuse, R24, R72 ;  /* 0x0000001804f4723c */ /* 0x042fe20000041848 */
[----:B------:R-:W-:Y:S01]  /*6ce0*/  MOV R91, R20 ;  /* 0x00000014005b7202 */ /* 0x000fe20000000f00 */
[----:B------:R-:W-:Y:S01]  /*6cf0*/  IMAD.MOV.U32 R90, RZ, RZ, R21 ;  /* 0x000000ffff5a7224 */ /* 0x000fe200078e0015 */
[----:B------:R-:W-:Y:S01]  /*6d00*/  MOV R89, R22 ;  /* 0x0000001600597202 */ /* 0x000fe20000000f00 */
[----:B------:R-:W-:Y:S01]  /*6d10*/  IMAD.MOV.U32 R88, RZ, RZ, R23 ;  /* 0x000000ffff587224 */ /* 0x000fe200078e0017 */
[----:B------:R-:W-:Y:S01]  /*6d20*/  MOV R70, R177 ;  /* 0x000000b100467202 */ /* 0x000fe20000000f00 */
[----:B------:R-:W1:Y:S01]  /*6d30*/  LDSM.16.MT88.4 R20, [R203+0x1a800] ;  /* 0x01a80000cb14783b */ /* 0x000e620000004200 */
[----:B------:R-:W-:Y:S01]  /*6d40*/  IMAD.MOV.U32 R173, RZ, RZ, R79 ;  /* 0x000000ffffad7224 */ /* 0x000fe200078e004f */
[C---:B------:R-:W-:Y:S02]  /*6d50*/  HMMA.16816.F32.BF16 R108, R4.reuse, R26, R108 ;  /* 0x0000001a046c723c */ /* 0x040fe4000004186c */
[----:B------:R-:W1:Y:S06]  /*6d60*/  LDSM.16.MT88.4 R24, [R202+0x1e800] ;  /* 0x01e80000ca18783b */ /* 0x000e6c0000004200 */
[C---:B--2---:R-:W-:Y:S07]  /*6d70*/  HMMA.16816.F32.BF16 R176, R4.reuse, R34, R96 ;  /* 0x0000002204b0723c */ /* 0x044fee0000041860 */
[----:B------:R-:W-:Y:S01]  /*6d80*/  IMAD.MOV.U32 R96, RZ, RZ, R91 ;  /* 0x000000ffff607224 */ /* 0x000fe200078e005b */
[----:B---3--:R-:W-:Y:S01]  /*6d90*/  HMMA.16816.F32.BF16 R72, R4, R28, R52 ;  /* 0x0000001c0448723c */ /* 0x008fe20000041834 */
[----:B------:R-:W-:Y:S01]  /*6da0*/  MOV R97, R90 ;  /* 0x0000005a00617202 */ /* 0x000fe20000000f00 */
[----:B------:R-:W-:Y:S01]  /*6db0*/  IMAD.MOV.U32 R98, RZ, RZ, R89 ;  /* 0x000000ffff627224 */ /* 0x000fe200078e0059 */
[----:B------:R-:W-:-:S05]  /*6dc0*/  MOV R99, R88 ;  /* 0x0000005800637202 */ /* 0x000fca0000000f00 */
[C---:B----4-:R-:W-:Y:S08]  /*6dd0*/  HMMA.16816.F32.BF16 R48, R4.reuse, R16, R140 ;  /* 0x000000100430723c */ /* 0x050ff0000004188c */
[C---:B------:R-:W-:Y:S08]  /*6de0*/  HMMA.16816.F32.BF16 R240, R4.reuse, R12, R64 ;  /* 0x0000000c04f0723c */ /* 0x040ff00000041840 */
[C---:B-1----:R-:W-:Y:S08]  /*6df0*/  HMMA.16816.F32.BF16 R236, R4.reuse, R20, R60 ;  /* 0x0000001404ec723c */ /* 0x042ff0000004183c */
[C---:B------:R-:W-:Y:S07]  /*6e00*/  HMMA.16816.F32.BF16 R248, R4.reuse, R22, R100 ;  /* 0x0000001604f8723c */ /* 0x040fee0000041864 */
[----:B------:R-:W-:Y:S01]  /*6e10*/  MOV R103, R45 ;  /* 0x0000002d00677202 */ /* 0x000fe20000000f00 */
[----:B------:R-:W-:Y:S01]  /*6e20*/  HMMA.16816.F32.BF16 R20, R4, R32, R56 ;  /* 0x000000200414723c */ /* 0x000fe20000041838 */
[----:B------:R-:W-:-:S02]  /*6e30*/  IMAD.MOV.U32 R102, RZ, RZ, R44 ;  /* 0x000000ffff667224 */ /* 0x000fc400078e002c */
[----:B------:R-:W-:Y:S02]  /*6e40*/  MOV R101, R103 ;  /* 0x0000006700657202 */ /* 0x000fe40000000f00 */
[----:B------:R-:W-:Y:S02]  /*6e50*/  MOV R103, R105 ;  /* 0x0000006900677202 */ /* 0x000fe40000000f00 */
[----:B------:R-:W-:Y:S01]  /*6e60*/  MOV R105, R84 ;  /* 0x0000005400697202 */ /* 0x000fe20000000f00 */
[C---:B------:R-:W-:Y:S01]  /*6e70*/  HMMA.16816.F32.BF16 R40, R4.reuse, R14, R40 ;  /* 0x0000000e0428723c */ /* 0x040fe20000041828 */
[----:B------:R-:W1:Y:S07]  /*6e80*/  LDSM.16.MT88.4 R12, [R204+0x1c800] ;  /* 0x01c80000cc0c783b */ /* 0x000e6e0000004200 */
[C---:B------:R-:W-:Y:S01]  /*6e90*/  HMMA.16816.F32.BF16 R60, R4.reuse, R30, R124 ;  /* 0x0000001e043c723c */ /* 0x040fe2000004187c */
[----:B------:R2:W-:Y:S01]  /*6ea0*/  MUFU.EX2 R126, R0 ;  /* 0x00000000007e7308 */ /* 0x0005e20000000800 */
[----:B------:R-:W-:Y:S06]  /*6eb0*/  LDSM.16.MT88.4 R28, [R204+0x1e800] ;  /* 0x01e80000cc1c783b */ /* 0x000fec0000004200 */
        /* <DEDUP_REMOVED lines=10> */
[----:B--2---:R-:W-:Y:S01]  /*6f60*/  FFMA.FTZ R0, R135, c[0x0][0x23c], -R8 ;  /* 0x00008f0087007a23 */ /* 0x004fe20000010808 */
[----:B------:R-:W-:Y:S01]  /*6f70*/  MOV R135, R217 ;  /* 0x000000d900877202 */ /* 0x000fe20000000f00 */
[----:B------:R-:W-:Y:S01]  /*6f80*/  IMAD.MOV.U32 R92, RZ, RZ, R40 ;  /* 0x000000ffff5c7224 */ /* 0x000fe200078e0028 */
[----:B------:R2:W5:Y:S01]  /*6f90*/  LDL.LU R217, [R1+0xac] ;  /* 0x0000ac0001d97983 */ /* 0x0005620000300800 */
[----:B------:R4:W-:Y:S01]  /*6fa0*/  MUFU.EX2 R127, R0 ;  /* 0x00000000007f7308 */ /* 0x0009e20000000800 */
[----:B------:R-:W-:Y:S01]  /*6fb0*/  MOV R93, R43 ;  /* 0x0000002b005d7202 */ /* 0x000fe20000000f00 */
        /* <DEDUP_REMOVED lines=9> */
[----:B-1----:R-:W-:Y:S01]  /*7050*/  HMMA.16816.F32.BF16 R44, R4, R12, R128 ;  /* 0x0000000c042c723c */ /* 0x002fe20000041880 */
[----:B------:R-:W-:-:S02]  /*7060*/  MOV R159, R52 ;  /* 0x00000034009f7202 */ /* 0x000fc40000000f00 */
[----:B------:R-:W-:Y:S01]  /*7070*/  MOV R125, R54 ;  /* 0x00000036007d7202 */ /* 0x000fe20000000f00 */
[----:B------:R-:W-:Y:S02]  /*7080*/  IMAD.MOV.U32 R124, RZ, RZ, R35 ;  /* 0x000000ffff7c7224 */ /* 0x000fe400078e0023 */
[--C-:B----4-:R-:W-:Y:S02]  /*7090*/  FFMA.FTZ R0, R172, c[0x0][0x23c], -R8.reuse ;  /* 0x00008f00ac007a23 */ /* 0x110fe40000010808 */
[C---:B------:R-:W-:Y:S01]  /*70a0*/  HMMA.16816.F32.BF16 R56, R4.reuse, R14, R136 ;  /* 0x0000000e0438723c */ /* 0x040fe20000041888 */
[----:B------:R-:W1:Y:S01]  /*70b0*/  LDSM.16.MT88.4 R12, [R203+0x1e800] ;  /* 0x01e80000cb0c783b */ /* 0x000e620000004200 */
[----:B------:R4:W-:Y:S06]  /*70c0*/  MUFU.EX2 R130, R0 ;  /* 0x0000000000827308 */ /* 0x0009ec0000000800 */
[C---:B------:R-:W-:Y:S01]  /*70d0*/  HMMA.16816.F32.BF16 R88, R4.reuse, R26, R120 ;  /* 0x0000001a0458723c */ /* 0x040fe20000041878 */
[----:B------:R-:W1:Y:S06]  /*70e0*/  LDSM.16.MT88.4 R24, [R202+0x19000] ;  /* 0x01900000ca18783b */ /* 0x000e6c0000004200 */
[----:B------:R-:W-:Y:S01]  /*70f0*/  MOV R120, R96 ;  /* 0x0000006000787202 */ /* 0x000fe20000000f00 */
[----:B---3--:R-:W-:Y:S01]  /*7100*/  HMMA.16816.F32.BF16 R36, R4, R20, R148 ;  /* 0x000000140424723c */ /* 0x008fe20000041894 */
[----:B------:R-:W-:Y:S01]  /*7110*/  IMAD.MOV.U32 R96, RZ, RZ, R71 ;  /* 0x000000ffff607224 */ /* 0x000fe200078e0047 */
[----:B------:R-:W-:Y:S01]  /*7120*/  MOV R122, R98 ;  /* 0x00000062007a7202 */ /* 0x000fe20000000f00 */
[----:B----4-:R-:W-:-:S02]  /*7130*/  FFMA.FTZ R0, R134, c[0x0][0x23c], -R8 ;  /* 0x00008f0086007a23 */ /* 0x010fc40000010808 */
[----:B------:R-:W-:Y:S01]  /*7140*/  IMAD.MOV.U32 R121, RZ, RZ, R97 ;  /* 0x000000ffff797224 */ /* 0x000fe200078e0061 */
[----:B------:R-:W-:Y:S01]  /*7150*/  MOV R97, R76 ;  /* 0x0000004c00617202 */ /* 0x000fe20000000f00 */
[----:B------:R-:W-:Y:S01]  /*7160*/  IMAD.MOV.U32 R151, RZ, RZ, R216 ;  /* 0x000000ffff977224 */ /* 0x000fe200078e00d8 */
[----:B------:R-:W-:Y:S01]  /*7170*/  MOV R150, R215 ;  /* 0x000000d700967202 */ /* 0x000fe20000000f00 */
[----:B------:R2:W5:Y:S01]  /*7180*/  LDL.LU R216, [R1+0xa8] ;  /* 0x0000a80001d87983 */ /* 0x0005620000300800 */
[----:B------:R-:W-:Y:S01]  /*7190*/  IMAD.MOV.U32 R149, RZ, RZ, R214 ;  /* 0x000000ffff957224 */ /* 0x000fe200078e00d6 */
[----:B------:R-:W-:Y:S01]  /*71a0*/  MOV R148, R213 ;  /* 0x000000d500947202 */ /* 0x000fe20000000f00 */
[----:B------:R3:W4:Y:S01]  /*71b0*/  MUFU.EX2 R100, R0 ;  /* 0x0000000000647308 */ /* 0x0007220000000800 */
[----:B------:R2:W5:Y:S01]  /*71c0*/  LDL.LU R215, [R1+0xa4] ;  /* 0x0000a40001d77983 */ /* 0x0005620000300800 */
[----:B------:R-:W-:Y:S01]  /*71d0*/  HMMA.16816.F32.BF16 R64, R4, R22, R152 ;  /* 0x000000160440723c */ /* 0x000fe20000041898 */
[----:B------:R-:W-:Y:S01]  /*71e0*/  IMAD.MOV.U32 R123, RZ, RZ, R99 ;  /* 0x000000ffff7b7224 */ /* 0x000fe200078e0063 */
[----:B------:R-:W-:Y:S01]  /*71f0*/  MOV R99, R78 ;  /* 0x0000004e00637202 */ /* 0x000fe20000000f00 */
[----:B------:R2:W5:Y:S01]  /*7200*/  LDL.LU R214, [R1+0xa0] ;  /* 0x0000a00001d67983 */ /* 0x0005620000300800 */
[----:B------:R-:W-:-:S03]  /*7210*/  IMAD.MOV.U32 R98, RZ, RZ, R77 ;  /* 0x000000ffff627224 */ /* 0x000fc600078e004d */
[----:B------:R2:W5:Y:S01]  /*7220*/  LDL.LU R213, [R1+0x9c] ;  /* 0x00009c0001d57983 */ /* 0x0005620000300800 */
[----:B------:R-:W-:Y:S01]  /*7230*/  IMAD.MOV.U32 R153, RZ, RZ, R107 ;  /* 0x000000ffff997224 */ /* 0x000fe200078e006b */
[----:B------:R-:W-:Y:S01]  /*7240*/  MOV R154, R68 ;  /* 0x00000044009a7202 */ /* 0x000fe20000000f00 */
[----:B------:R-:W-:Y:S01]  /*7250*/  IMAD.MOV.U32 R155, RZ, RZ, R69 ;  /* 0x000000ffff9b7224 */ /* 0x000fe200078e0045 */
[----:B------:R-:W2:Y:S01]  /*7260*/  LDL.LU R134, [R1+0x18] ;  /* 0x0000180001867983 */ /* 0x000ea20000300800 */
[----:B------:R-:W-:Y:S01]  /*7270*/  MOV R107, R70 ;  /* 0x00000046006b7202 */ /* 0x000fe20000000f00 */
[C---:B------:R-:W-:Y:S01]  /*7280*/  HMMA.16816.F32.BF16 R92, R4.reuse, R28, R160 ;  /* 0x0000001c045c723c */ /* 0x040fe200000418a0 */
[----:B---3--:R-:W-:Y:S01]  /*7290*/  FFMA.FTZ R0, R175, c[0x0][0x23c], -R2 ;  /* 0x00008f00af007a23 */ /* 0x008fe20000010802 */
[----:B----4-:R-:W-:Y:S01]  /*72a0*/  MOV R157, R100 ;  /* 0x00000064009d7202 */ /* 0x010fe20000000f00 */
[----:B------:R-:W-:Y:S01]  /*72b0*/  IMAD.MOV.U32 R100, RZ, RZ, R102 ;  /* 0x000000ffff647224 */ /* 0x000fe200078e0066 */
[----:B------:R-:W-:Y:S01]  /*72c0*/  MOV R140, R211 ;  /* 0x000000d3008c7202 */ /* 0x000fe20000000f00 */
[----:B------:R3:W4:Y:S01]  /*72d0*/  MUFU.EX2 R20, R0 ;  /* 0x0000000000147308 */ /* 0x0007220000000800 */
        /* <DEDUP_REMOVED lines=13> */
[----:B------:R-:W-:Y:S01]  /*73b0*/  IMAD.MOV.U32 R167, RZ, RZ, R127 ;  /* 0x000000ffffa77224 */ /* 0x000fe200078e007f */
[----:B------:R-:W-:Y:S01]  /*73c0*/  MOV R127, R34 ;  /* 0x00000022007f7202 */ /* 0x000fe20000000f00 */
[----:B---3--:R-:W-:Y:S01]  /*73d0*/  FFMA.FTZ R0, R193, c[0x0][0x23c], -R2 ;  /* 0x00008f00c1007a23 */ /* 0x008fe20000010802 */
[----:B----4-:R-:W-:Y:S01]  /*73e0*/  MOV R166, R20 ;  /* 0x0000001400a67202 */ /* 0x010fe20000000f00 */
[----:B------:R-:W-:Y:S01]  /*73f0*/  IMAD.MOV.U32 R126, RZ, RZ, R55 ;  /* 0x000000ffff7e7224 */ /* 0x000fe200078e0037 */
[----:B------:R-:W-:Y:S01]  /*7400*/  LDSM.16.MT88.4 R32, [R204+0x19000] ;  /* 0x01900000cc20783b */ /* 0x000fe20000004200 */
[----:B------:R1:W3:Y:S03]  /*7410*/  MUFU.EX2 R131, R0 ;  /* 0x0000000000837308 */ /* 0x0002e60000000800 */
[----:B------:R-:W-:Y:S01]  /*7420*/  LDSM.16.MT88.4 R20, [R203+0x19000] ;  /* 0x01900000cb14783b */ /* 0x000fe20000004200 */
[----:B------:R-:W-:Y:S01]  /*7430*/  IMAD.MOV.U32 R172, RZ, RZ, R212 ;  /* 0x000000ffffac7224 */ /* 0x000fe200078e00d4 */
[----:B------:R-:W-:Y:S02]  /*7440*/  HMMA.16816.F32.BF16 R52, R4, R14, R188 ;  /* 0x0000000e0434723c */ /* 0x000fe400000418bc */
[----:B------:R-:W4:Y:S01]  /*7450*/  LDSM.16.MT88.4 R12, [R202+0x1b000] ;  /* 0x01b00000ca0c783b */ /* 0x000f220000004200 */
[----:B------:R-:W-:Y:S01]  /*7460*/  IMAD.MOV.U32 R143, RZ, RZ, R208 ;  /* 0x000000ffff8f7224 */ /* 0x000fe200078e00d0 */
[----:B------:R-:W-:Y:S01]  /*7470*/  MOV R105, R205 ;  /* 0x000000cd00697202 */ /* 0x000fe20000000f00 */
[----:B------:R-:W-:Y:S01]  /*7480*/  IMAD.MOV.U32 R104, RZ, RZ, R206 ;  /* 0x000000ffff687224 */ /* 0x000fe200078e00ce */
[----:B------:R-:W-:Y:S01]  /*7490*/  LDSM.16.MT88.4 R28, [R203+0x1b000] ;  /* 0x01b00000cb1c783b */ /* 0x000fe20000004200 */
[----:B-1----:R-:W-:-:S03]  /*74a0*/  FFMA.FTZ R0, R192, c[0x0][0x23c], -R2 ;  /* 0x00008f00c0007a23 */ /* 0x002fc60000010802 */
[----:B------:R1:W5:Y:S01]  /*74b0*/  LDL.LU R212, [R1+0x98] ;  /* 0x0000980001d47983 */ /* 0x0003620000300800 */
[----:B------:R1:W-:Y:S01]  /*74c0*/  MUFU.EX2 R129, R0 ;  /* 0x0000000000817308 */ /* 0x0003e20000000800 */
[----:B------:R-:W-:Y:S01]  /*74d0*/  F2FP.BF16.PACK_AB R4, R167, R165 ;  /* 0x000000a5a704723e */ /* 0x000fe200000010ff */
[----:B------:R-:W-:Y:S01]  /*74e0*/  IMAD.MOV.U32 R106, RZ, RZ, R200 ;  /* 0x000000ffff6a7224 */ /* 0x000fe200078e00c8 */
[----:B---3--:R-:W-:Y:S01]  /*74f0*/  F2FP.BF16.PACK_AB R5, R131, R166 ;  /* 0x000000a68305723e */ /* 0x008fe200000010ff */
[----:B------:R-:W-:Y:S01]  /*7500*/  IMAD.MOV.U32 R193, RZ, RZ, R159 ;  /* 0x000000ffffc17224 */ /* 0x000fe200078e009f */
[----:B------:R-:W-:Y:S01]  /*7510*/  F2FP.BF16.PACK_AB R6, R157, R130 ;  /* 0x000000829d06723e */ /* 0x000fe200000010ff */
[----:B------:R-:W-:Y:S01]  /*7520*/  IMAD.MOV.U32 R175, RZ, RZ, R172 ;  /* 0x000000ffffaf7224 */ /* 0x000fe200078e00ac */
[----:B------:R-:W-:Y:S01]  /*7530*/  MOV R192, R158 ;  /* 0x0000009e00c07202 */ /* 0x000fe20000000f00 */
[----:B------:R3:W5:Y:S01]  /*7540*/  LDL.LU R211, [R1+0x94] ;  /* 0x0000940001d37983 */ /* 0x0007620000300800 */
[----:B-1----:R-:W-:Y:S01]  /*7550*/  FFMA.FTZ R0, R174, c[0x0][0x23c], -R2 ;  /* 0x00008f00ae007a23 */ /* 0x002fe20000010802 */
[----:B------:R-:W-:Y:S01]  /*7560*/  MOV R158, R140 ;  /* 0x0000008c009e7202 */ /* 0x000fe20000000f00 */
[----:B------:R-:W-:Y:S01]  /*7570*/  IMAD.MOV.U32 R159, RZ, RZ, R141 ;  /* 0x000000ffff9f7224 */ /* 0x000fe200078e008d */
[----:B------:R-:W-:Y:S01]  /*7580*/  MOV R172, R107 ;  /* 0x0000006b00ac7202 */ /* 0x000fe20000000f00 */
[----:B------:R-:W1:Y:S01]  /*7590*/  MUFU.EX2 R156, R0 ;  /* 0x00000000009c7308 */ /* 0x000e620000000800 */
[----:B------:R-:W-:Y:S01]  /*75a0*/  IMAD.MOV.U32 R164, RZ, RZ, R175 ;  /* 0x000000ffffa47224 */ /* 0x000fe200078e00af */
[----:B------:R3:W5:Y:S01]  /*75b0*/  LDL.LU R210, [R1+0x90] ;  /* 0x0000900001d27983 */ /* 0x0007620000300800 */
[----:B------:R-:W-:-:S02]  /*75c0*/  MOV R140, R142 ;  /* 0x0000008e008c7202 */ /* 0x000fc40000000f00 */
[----:B-1----:R-:W-:Y:S01]  /*75d0*/  F2FP.BF16.PACK_AB R7, R156, R129 ;  /* 0x000000819c07723e */ /* 0x002fe200000010ff */
[----:B------:R-:W-:Y:S01]  /*75e0*/  IMAD.MOV.U32 R141, RZ, RZ, R143 ;  /* 0x000000ffff8d7224 */ /* 0x000fe200078e008f */
[----:B------:R3:W5:Y:S05]  /*75f0*/  LDL.LU R209, [R1+0x8c] ;  /* 0x00008c0001d17983 */ /* 0x00076a0000300800 */
[C---:B------:R-:W-:Y:S08]  /*7600*/  HMMA.16816.F32.BF16 R136, R4.reuse, R16, R196 ;  /* 0x000000100488723c */ /* 0x040ff000000418c4 */
[----:B------:R-:W-:Y:S01]  /*7610*/  HMMA.16816.F32.BF16 R76, R4, R18, R184 ;  /* 0x00000012044c723c */ /* 0x000fe200000418b8 */
[----:B------:R-:W1:Y:S01]  /*7620*/  LDSM.16.MT88.4 R16, [R201+0x1b000] ;  /* 0x01b00000c910783b */ /* 0x000e620000004200 */
[----:B------:R-:W-:Y:S01]  /*7630*/  MOV R142, R128 ;  /* 0x00000080008e7202 */ /* 0x000fe20000000f00 */
[----:B------:R-:W-:-:S05]  /*7640*/  IMAD.MOV.U32 R128, RZ, RZ, R104 ;  /* 0x000000ffff807224 */ /* 0x000fca00078e0068 */
[C---:B------:R-:W-:Y:S01]  /*7650*/  HMMA.16816.F32.BF16 R144, R4.reuse, R24, R116 ;  /* 0x000000180490723c */ /* 0x040fe20000041874 */
[----:B------:R-:W-:Y:S01]  /*7660*/  IMAD.MOV.U32 R143, RZ, RZ, R106 ;  /* 0x000000ffff8f7224 */ /* 0x000fe200078e006a */
[----:B------:R3:W5:Y:S04]  /*7670*/  LDL.LU R208, [R1+0x88] ;  /* 0x0000880001d07983 */ /* 0x0007680000300800 */
[----:B------:R3:W5:Y:S02]  /*7680*/  LDL.LU R207, [R1+0x84] ;  /* 0x0000840001cf7983 */ /* 0x0007640000300800 */
[C---:B----4-:R-:W-:Y:S02]  /*7690*/  HMMA.16816.F32.BF16 R112, R4.reuse, R12, R112 ;  /* 0x0000000c0470723c */ /* 0x050fe40000041870 */
[----:B------:R3:W5:Y:S04]  /*76a0*/  LDL.LU R206, [R1+0x80] ;  /* 0x0000800001ce7983 */ /* 0x0007680000300800 */
[----:B------:R3:W5:Y:S02]  /*76b0*/  LDL.LU R205, [R1+0x7c] ;  /* 0x00007c0001cd7983 */ /* 0x0007640000300800 */
[C---:B------:R-:W-:Y:S02]  /*76c0*/  HMMA.16816.F32.BF16 R116, R4.reuse, R14, R180 ;  /* 0x0000000e0474723c */ /* 0x040fe400000418b4 */
[----:B------:R-:W4:Y:S04]  /*76d0*/  LDSM.16.MT88.4 R12, [R204+0x1d000] ;  /* 0x01d00000cc0c783b */ /* 0x000f280000004200 */
[----:B------:R3:W5:Y:S02]  /*76e0*/  LDL.LU R200, [R1+0x78] ;  /* 0x0000780001c87983 */ /* 0x0007640000300800 */
[C---:B------:R-:W-:Y:S02]  /*76f0*/  HMMA.16816.F32.BF16 R96, R4.reuse, R26, R96 ;  /* 0x0000001a0460723c */ /* 0x040fe40000041860 */
[----:B------:R-:W3:Y:S06]  /*7700*/  LDSM.16.MT88.4 R24, [R204+0x1b000] ;  /* 0x01b00000cc18783b */ /* 0x000eec0000004200 */
[C---:B-1----:R-:W-:Y:S08]  /*7710*/  HMMA.16816.F32.BF16 R108, R4.reuse, R18, R108 ;  /* 0x00000012046c723c */ /* 0x042ff0000004186c */
[C---:B------:R-:W-:Y:S08]  /*7720*/  HMMA.16816.F32.BF16 R152, R4.reuse, R32, R152 ;  /* 0x000000200498723c */ /* 0x040ff00000041898 */
[C---:B------:R-:W-:Y:S08]  /*7730*/  HMMA.16816.F32.BF16 R32, R4.reuse, R34, R160 ;  /* 0x000000220420723c */ /* 0x040ff000000418a0 */
[C---:B------:R-:W-:Y:S08]  /*7740*/  HMMA.16816.F32.BF16 R160, R4.reuse, R20, R120 ;  /* 0x0000001404a0723c */ /* 0x040ff00000041878 */
[C---:B------:R-:W-:Y:S01]  /*7750*/  HMMA.16816.F32.BF16 R100, R4.reuse, R22, R100 ;  /* 0x000000160464723c */ /* 0x040fe20000041864 */
[----:B------:R-:W1:Y:S07]  /*7760*/  LDSM.16.MT88.4 R20, [R201+0x1d000] ;  /* 0x01d00000c914783b */ /* 0x000e6e0000004200 */
[C---:B------:R-:W-:Y:S08]  /*7770*/  HMMA.16816.F32.BF16 R168, R4.reuse, R28, R236 ;  /* 0x0000001c04a8723c */ /* 0x040ff000000418ec */
[C---:B----4-:R-:W-:Y:S08]  /*7780*/  HMMA.16816.F32.BF16 R236, R4.reuse, R12, R44 ;  /* 0x0000000c04ec723c */ /* 0x050ff0000004182c */
[C---:B---3--:R-:W-:Y:S08]  /*7790*/  HMMA.16816.F32.BF16 R120, R4.reuse, R24, R240 ;  /* 0x000000180478723c */ /* 0x048ff000000418f0 */
[C---:B------:R-:W-:Y:S01]  /*77a0*/  HMMA.16816.F32.BF16 R124, R4.reuse, R26, R124 ;  /* 0x0000001a047c723c */ /* 0x040fe2000004187c */
[----:B------:R-:W-:Y:S07]  /*77b0*/  LDSM.16.MT88.4 R24, [R203+0x1d000] ;  /* 0x01d00000cb18783b */ /* 0x000fee0000004200 */
[C---:B------:R-:W-:Y:S01]  /*77c0*/  HMMA.16816.F32.BF16 R184, R4.reuse, R30, R248 ;  /* 0x0000001e04b8723c */ /* 0x040fe200000418f8 */
[----:B------:R-:W-:Y:S07]  /*77d0*/  LDSM.16.MT88.4 R28, [R201+0x1f000] ;  /* 0x01f00000c91c783b */ /* 0x000fee0000004200 */
[----:B-1----:R-:W-:Y:S01]  /*77e0*/  HMMA.16816.F32.BF16 R248, R4, R22, R176 ;  /* 0x0000001604f8723c */ /* 0x002fe200000418b0 */
[----:B--2---:R-:W-:-:S02]  /*77f0*/  MOV R174, R134 ;  /* 0x0000008600ae7202 */ /* 0x004fc40000000f00 */
[----:B------:R-:W-:-:S05]  /*7800*/  MOV R134, R105 ;  /* 0x0000006900867202 */ /* 0x000fca0000000f00 */
[----:B------:R-:W-:Y:S01]  /*7810*/  HMMA.16816.F32.BF16 R104, R4, R16, R244 ;  /* 0x000000100468723c */ /* 0x000fe200000418f4 */
[----:B------:R-:W1:Y:S01]  /*7820*/  LDSM.16.MT88.4 R16, [R202+0x1d000] ;  /* 0x01d00000ca10783b */ /* 0x000e620000004200 */
[----:B------:R-:W-:-:S04]  /*7830*/  FFMA.FTZ R0, R174, c[0x0][0x23c], -R8 ;  /* 0x00008f00ae007a23 */ /* 0x000fc80000010808 */
[----:B------:R2:W-:Y:S02]  /*7840*/  MUFU.EX2 R44, R0 ;  /* 0x00000000002c7308 */ /* 0x0005e40000000800 */
[----:B------:R-:W-:Y:S01]  /*7850*/  HMMA.16816.F32.BF16 R244, R4, R20, R192 ;  /* 0x0000001404f4723c */ /* 0x000fe200000418c0 */
[----:B--2---:R-:W-:-:S07]  /*7860*/  FFMA.FTZ R0, R234, c[0x0][0x23c], -R8 ;  /* 0x00008f00ea007a23 */ /* 0x004fce0000010808 */
[C---:B------:R-:W-:Y:S01]  /*7870*/  HMMA.16816.F32.BF16 R192, R4.reuse, R14, R56 ;  /* 0x0000000e04c0723c */ /* 0x040fe20000041838 */
[----:B------:R-:W-:Y:S07]  /*7880*/  LDSM.16.MT88.4 R12, [R204+0x1f000] ;  /* 0x01f00000cc0c783b */ /* 0x000fee0000004200 */
[C---:B-1----:R-:W-:Y:S08]  /*7890*/  HMMA.16816.F32.BF16 R240, R4.reuse, R16, R72 ;  /* 0x0000001004f0723c */ /* 0x042ff00000041848 */
[----:B------:R-:W-:Y:S01]  /*78a0*/  HMMA.16816.F32.BF16 R196, R4, R18, R60 ;  /* 0x0000001204c4723c */ /* 0x000fe2000004183c */
[----:B------:R-:W-:Y:S01]  /*78b0*/  MOV R75, R3 ;  /* 0x00000003004b7202 */ /* 0x000fe20000000f00 */
[----:B------:R-:W-:Y:S01]  /*78c0*/  IMAD.MOV.U32 R73, RZ, RZ, R9 ;  /* 0x000000ffff497224 */ /* 0x000fe200078e0009 */
[----:B------:R1:W-:Y:S01]  /*78d0*/  MUFU.EX2 R3, R0 ;  /* 0x0000000000037308 */ /* 0x0003e20000000800 */
[----:B------:R-:W2:Y:S01]  /*78e0*/  LDSM.16.MT88.4 R16, [R202+0x1f000] ;  /* 0x01f00000ca10783b */ /* 0x000ea20000004200 */
[----:B------:R-:W-:-:S02]  /*78f0*/  MOV R179, R134 ;  /* 0x0000008600b37202 */ /* 0x000fc40000000f00 */
[----:B------:R-:W-:Y:S01]  /*7900*/  MOV R22, R135 ;  /* 0x0000008700167202 */ /* 0x000fe20000000f00 */
[----:B------:R-:W-:Y:S01]  /*7910*/  IMAD.MOV.U32 R20, RZ, RZ, R159 ;  /* 0x000000ffff147224 */ /* 0x000fe200078e009f */
[----:B------:R-:W-:Y:S01]  /*7920*/  MOV R21, R158 ;  /* 0x0000009e00157202 */ /* 0x000fe20000000f00 */
[C---:B------:R-:W-:Y:S01]  /*7930*/  HMMA.16816.F32.BF16 R188, R4.reuse, R24, R48 ;  /* 0x0000001804bc723c */ /* 0x040fe20000041830 */
[----:B------:R-:W-:Y:S01]  /*7940*/  MOV R23, R150 ;  /* 0x0000009600177202 */ /* 0x000fe20000000f00 */
[----:B------:R-:W-:Y:S01]  /*7950*/  LDSM.16.MT88.4 R56, [R204+0x1b800] ;  /* 0x01b80000cc38783b */ /* 0x000fe20000004200 */
[----:B-1----:R-:W-:Y:S01]  /*7960*/  FFMA.FTZ R0, R235, c[0x0][0x23c], -R8 ;  /* 0x00008f00eb007a23 */ /* 0x002fe20000010808 */
[----:B------:R-:W-:Y:S01]  /*7970*/  MOV R72, R10 ;  /* 0x0000000a00487202 */ /* 0x000fe20000000f00 */
[----:B------:R-:W-:Y:S02]  /*7980*/  IMAD.MOV.U32 R74, RZ, RZ, R11 ;  /* 0x000000ffff4a7224 */ /* 0x000fe400078e000b */
[----:B------:R-:W-:Y:S01]  /*7990*/  IMAD.MOV.U32 R134, RZ, RZ, R151 ;  /* 0x000000ffff867224 */ /* 0x000fe200078e0097 */
[----:B------:R1:W3:Y:S01]  /*79a0*/  MUFU.EX2 R9, R0 ;  /* 0x0000000000097308 */ /* 0x0002e20000000800 */
        /* <DEDUP_REMOVED lines=8> */
[----:B------:R-:W-:Y:S01]  /*7a30*/  LDSM.16.MT88.4 R48, [R202+0x1b800] ;  /* 0x01b80000ca30783b */ /* 0x000fe20000004200 */
[----:B-1----:R-:W-:Y:S01]  /*7a40*/  FFMA.FTZ R0, R252, c[0x0][0x23c], -R8 ;  /* 0x00008f00fc007a23 */ /* 0x002fe20000010808 */
[----:B---3--:R-:W-:Y:S01]  /*7a50*/  MOV R252, R9 ;  /* 0x0000000900fc7202 */ /* 0x008fe20000000f00 */
[----:B------:R-:W-:Y:S01]  /*7a60*/  IMAD.MOV.U32 R176, RZ, RZ, R149 ;  /* 0x000000ffffb07224 */ /* 0x000fe200078e0095 */
[----:B------:R-:W1:Y:S01]  /*7a70*/  LDSM.16.MT88.4 R8, [R203+0x1f000] ;  /* 0x01f00000cb08783b */ /* 0x000e620000004200 */
[----:B------:R3:W-:Y:S01]  /*7a80*/  MUFU.EX2 R235, R0 ;  /* 0x0000000000eb7308 */ /* 0x0007e20000000800 */
[----:B--2---:R-:W-:Y:S01]  /*7a90*/  HMMA.16816.F32.BF16 R24, R4, R16, R80 ;  /* 0x000000100418723c */ /* 0x004fe20000041850 */
[----:B------:R-:W-:Y:S01]  /*7aa0*/  IMAD.MOV.U32 R60, RZ, RZ, R177 ;  /* 0x000000ffff3c7224 */ /* 0x000fe200078e00b1 */
[----:B------:R-:W-:Y:S01]  /*7ab0*/  MOV R47, R178 ;  /* 0x000000b2002f7202 */ /* 0x000fe20000000f00 */
[----:B------:R-:W-:Y:S01]  /*7ac0*/  IMAD.MOV.U32 R46, RZ, RZ, R179 ;  /* 0x000000ffff2e7224 */ /* 0x000fe200078e00b3 */
[----:B------:R-:W-:Y:S04]  /*7ad0*/  LDSM.16.MT88.4 R148, [R202+0x19800] ;  /* 0x01980000ca94783b */ /* 0x000fe80000004200 */
[----:B------:R-:W-:Y:S01]  /*7ae0*/  LDSM.16.MT88.4 R40, [R201+0x1b800] ;  /* 0x01b80000c928783b */ /* 0x000fe20000004200 */
[----:B---3--:R-:W-:-:S04]  /*7af0*/  FFMA.FTZ R0, R140, c[0x0][0x23c], -R2 ;  /* 0x00008f008c007a23 */ /* 0x008fc80000010802 */
[----:B------:R2:W-:Y:S01]  /*7b00*/  MUFU.EX2 R234, R0 ;  /* 0x0000000000ea7308 */ /* 0x0005e20000000800 */
[----:B------:R-:W-:Y:S01]  /*7b10*/  MOV R80, R156 ;  /* 0x0000009c00507202 */ /* 0x000fe20000000f00 */
[----:B------:R-:W-:Y:S02]  /*7b20*/  IMAD.MOV.U32 R81, RZ, RZ, R157 ;  /* 0x000000ffff517224 */ /* 0x000fe400078e009d */
[----:B--2---:R-:W-:Y:S01]  /*7b30*/  FFMA.FTZ R0, R143, c[0x0][0x23c], -R2 ;  /* 0x00008f008f007a23 */ /* 0x004fe20000010802 */
[----:B------:R-:W-:Y:S01]  /*7b40*/  MOV R82, R158 ;  /* 0x0000009e00527202 */ /* 0x000fe20000000f00 */
[----:B------:R-:W-:Y:S01]  /*7b50*/  IMAD.MOV.U32 R83, RZ, RZ, R159 ;  /* 0x000000ffff537224 */ /* 0x000fe200078e009f */
[----:B------:R-:W-:Y:S01]  /*7b60*/  HMMA.16816.F32.BF16 R172, R4, R28, R36 ;  /* 0x0000001c04ac723c */ /* 0x000fe20000041824 */
[----:B------:R2:W3:Y:S01]  /*7b70*/  MUFU.EX2 R135, R0 ;  /* 0x0000000000877308 */ /* 0x0004e20000000800 */
[----:B------:R-:W4:Y:S01]  /*7b80*/  LDSM.16.MT88.4 R156, [R204+0x19800] ;  /* 0x01980000cc9c783b */ /* 0x000f220000004200 */
[----:B------:R-:W-:-:S03]  /*7b90*/  MOV R61, R176 ;  /* 0x000000b0003d7202 */ /* 0x000fc60000000f00 */
[----:B------:R-:W-:Y:S01]  /*7ba0*/  LDSM.16.MT88.4 R140, [R201+0x19800] ;  /* 0x01980000c98c783b */ /* 0x000fe20000004200 */
[--C-:B--2---:R-:W-:Y:S02]  /*7bb0*/  FFMA.FTZ R0, R134, c[0x0][0x23c], -R2.reuse ;  /* 0x00008f0086007a23 */ /* 0x104fe40000010802 */
[----:B------:R-:W-:Y:S02]  /*7bc0*/  FFMA.FTZ R2, R63, c[0x0][0x23c], -R2 ;  /* 0x00008f003f027a23 */ /* 0x000fe40000010802 */
[----:B------:R2:W-:Y:S01]  /*7bd0*/  MUFU.EX2 R134, R0 ;  /* 0x0000000000867308 */ /* 0x0005e20000000800 */
[----:B------:R-:W-:Y:S01]  /*7be0*/  MOV R63, R22 ;  /* 0x00000016003f7202 */ /* 0x000fe20000000f00 */
[----:B------:R-:W-:Y:S01]  /*7bf0*/  HMMA.16816.F32.BF16 R28, R4, R30, R64 ;  /* 0x0000001e041c723c */ /* 0x000fe20000041840 */
[----:B--2---:R-:W-:Y:S02]  /*7c00*/  IMAD.MOV.U32 R0, RZ, RZ, R44 ;  /* 0x000000ffff007224 */ /* 0x004fe400078e002c */
[----:B------:R-:W-:-:S05]  /*7c10*/  IMAD.MOV.U32 R44, RZ, RZ, R21 ;  /* 0x000000ffff2c7224 */ /* 0x000fca00078e0015 */
[C---:B------:R-:W-:Y:S08]  /*7c20*/  HMMA.16816.F32.BF16 R20, R4.reuse, R12, R92 ;  /* 0x0000000c0414723c */ /* 0x040ff0000004185c */
[----:B------:R-:W-:Y:S07]  /*7c30*/  HMMA.16816.F32.BF16 R12, R4, R14, R84 ;  /* 0x0000000e040c723c */ /* 0x000fee0000041854 */
[----:B------:R-:W-:Y:S01]  /*7c40*/  IMAD.MOV.U32 R87, RZ, RZ, R72 ;  /* 0x000000ffff577224 */ /* 0x000fe200078e0048 */
[----:B------:R-:W-:Y:S01]  /*7c50*/  MOV R86, R73 ;  /* 0x0000004900567202 */ /* 0x000fe20000000f00 */
[----:B------:R-:W-:Y:S01]  /*7c60*/  IMAD.MOV.U32 R85, RZ, RZ, R75 ;  /* 0x000000ffff557224 */ /* 0x000fe200078e004b */
[----:B------:R-:W-:-:S02]  /*7c70*/  MOV R84, R74 ;  /* 0x0000004a00547202 */ /* 0x000fc40000000f00 */
[----:B------:R-:W2:Y:S01]  /*7c80*/  LDSM.16.MT88.4 R72, [R201+0x1d800] ;  /* 0x01d80000c948783b */ /* 0x000ea20000004200 */
[----:B------:R-:W-:Y:S01]  /*7c90*/  MOV R64, R128 ;  /* 0x0000008000407202 */ /* 0x000fe20000000f00 */
[----:B------:R-:W-:Y:S01]  /*7ca0*/  IMAD.MOV.U32 R65, RZ, RZ, R129 ;  /* 0x000000ffff417224 */ /* 0x000fe200078e0081 */
[----:B------:R-:W-:Y:S01]  /*7cb0*/  MOV R66, R130 ;  /* 0x0000008200427202 */ /* 0x000fe20000000f00 */
[----:B------:R-:W-:Y:S01]  /*7cc0*/  IMAD.MOV.U32 R67, RZ, RZ, R131 ;  /* 0x000000ffff437224 */ /* 0x000fe200078e0083 */
[----:B------:R-:W-:Y:S01]  /*7cd0*/  HMMA.16816.F32.BF16 R16, R4, R18, R88 ;  /* 0x000000120410723c */ /* 0x000fe20000041858 */
[----:B------:R-:W-:-:S06]  /*7ce0*/  IMAD.MOV.U32 R93, RZ, RZ, R64 ;  /* 0x000000ffff5d7224 */ /* 0x000fcc00078e0040 */
[----:B------:R-:W-:Y:S01]  /*7cf0*/  MOV R91, R3 ;  /* 0x00000003005b7202 */ /* 0x000fe20000000f00 */
[C---:B-1----:R-:W-:Y:S01]  /*7d00*/  HMMA.16816.F32.BF16 R176, R4.reuse, R8, R68 ;  /* 0x0000000804b0723c */ /* 0x042fe20000041844 */
[----:B------:R-:W1:Y:S07]  /*7d10*/  MUFU.EX2 R3, R2 ;  /* 0x0000000200037308 */ /* 0x000e6e0000000800 */
[----:B------:R-:W-:Y:S07]  /*7d20*/  HMMA.16816.F32.BF16 R8, R4, R10, R52 ;  /* 0x0000000a0408723c */ /* 0x000fee0000041834 */
[----:B------:R-:W-:Y:S01]  /*7d30*/  MOV R4, R65 ;  /* 0x0000004100047202 */ /* 0x000fe20000000f00 */
[----:B------:R-:W-:Y:S01]  /*7d40*/  IMAD.MOV.U32 R5, RZ, RZ, R66 ;  /* 0x000000ffff057224 */ /* 0x000fe200078e0042 */
[----:B------:R-:W-:-:S02]  /*7d50*/  MOV R6, R67 ;  /* 0x0000004300067202 */ /* 0x000fc40000000f00 */
[----:B------:R-:W2:Y:S01]  /*7d60*/  LDSM.16.MT88.4 R64, [R203+0x1b800] ;  /* 0x01b80000cb40783b */ /* 0x000ea20000004200 */
[----:B------:R-:W-:Y:S01]  /*7d70*/  F2FP.BF16.PACK_AB R128, R91, R0 ;  /* 0x000000005b80723e */ /* 0x000fe200000010ff */
[----:B------:R-:W-:Y:S01]  /*7d80*/  IMAD.MOV.U32 R38, RZ, RZ, R165 ;  /* 0x000000ffff267224 */ /* 0x000fe200078e00a5 */
[----:B---3--:R-:W-:Y:S02]  /*7d90*/  F2FP.BF16.PACK_AB R129, R135, R234 ;  /* 0x000000ea8781723e */ /* 0x008fe400000010ff */
[----:B------:R-:W-:Y:S02]  /*7da0*/  F2FP.BF16.PACK_AB R130, R235, R252 ;  /* 0x000000fceb82723e */ /* 0x000fe400000010ff */
[----:B-1----:R-:W-:Y:S02]  /*7db0*/  F2FP.BF16.PACK_AB R131, R3, R134 ;  /* 0x000000860383723e */ /* 0x002fe400000010ff */
[----:B------:R-:W-:Y:S02]  /*7dc0*/  MOV R39, R164 ;  /* 0x000000a400277202 */ /* 0x000fe40000000f00 */
[----:B------:R-:W-:Y:S01]  /*7dd0*/  MOV R37, R166 ;  /* 0x000000a600257202 */ /* 0x000fe20000000f00 */
[----:B------:R-:W-:Y:S01]  /*7de0*/  IMAD.MOV.U32 R71, RZ, RZ, R46 ;  /* 0x000000ffff477224 */ /* 0x000fe200078e002e */
[----:B------:R-:W-:Y:S01]  /*7df0*/  MOV R70, R39 ;  /* 0x0000002700467202 */ /* 0x000fe20000000f00 */
        /* <DEDUP_REMOVED lines=9> */
[----:B------:R-:W-:Y:S01]  /*7e90*/  MOV R2, R45 ;  /* 0x0000002d00027202 */ /* 0x000fe20000000f00 */
[----:B------:R-:W-:Y:S01]  /*7ea0*/  IMAD.MOV.U32 R90, RZ, RZ, R61 ;  /* 0x000000ffff5a7224 */ /* 0x000fe200078e003d */
[----:B------:R-:W-:Y:S04]  /*7eb0*/  LDSM.16.MT88.4 R120, [R204+0x1f800] ;  /* 0x01f80000cc78783b */ /* 0x000fe80000004200 */
[----:B------:R-:W-:Y:S01]  /*7ec0*/  MOV R127, R68 ;  /* 0x00000044007f7202 */ /* 0x000fe20000000f00 */
[----:B------:R-:W-:Y:S01]  /*7ed0*/  IMAD.MOV.U32 R126, RZ, RZ, R69 ;  /* 0x000000ffff7e7224 */ /* 0x000fe200078e0045 */
[----:B------:R-:W-:Y:S01]  /*7ee0*/  MOV R125, R70 ;  /* 0x00000046007d7202 */ /* 0x000fe20000000f00 */
[----:B----4-:R-:W-:Y:S01]  /*7ef0*/  HMMA.16816.F32.BF16 R152, R128, R156, R152 ;  /* 0x0000009c8098723c */ /* 0x010fe20000041898 */
[----:B------:R-:W-:-:S07]  /*7f00*/  MOV R124, R71 ;  /* 0x00000047007c7202 */ /* 0x000fce0000000f00 */
[C---:B--2---:R-:W-:Y:S07]  /*7f10*/  HMMA.16816.F32.BF16 R68, R128.reuse, R72, R244 ;  /* 0x000000488044723c */ /* 0x044fee00000418f4 */
[----:B------:R-:W-:Y:S01]  /*7f20*/  MOV R244, R92 ;  /* 0x0000005c00f47202 */ /* 0x000fe20000000f00 */
[----:B------:R-:W-:Y:S01]  /*7f30*/  HMMA.16816.F32.BF16 R156, R128, R158, R32 ;  /* 0x0000009e809c723c */ /* 0x000fe20000041820 */
[----:B------:R-:W-:Y:S01]  /*7f40*/  IMAD.MOV.U32 R245, RZ, RZ, R93 ;  /* 0x000000fffff57224 */ /* 0x000fe200078e005d */
[----:B------:R-:W-:-:S05]  /*7f50*/  MOV R246, R94 ;  /* 0x0000005e00f67202 */ /* 0x000fca0000000f00 */
[----:B------:R-:W-:Y:S01]  /*7f60*/  MOV R34, R0 ;  /* 0x0000000000227202 */ /* 0x000fe20000000f00 */
[----:B------:R-:W-:Y:S01]  /*7f70*/  IMAD.MOV.U32 R0, RZ, RZ, R44 ;  /* 0x000000ffff007224 */ /* 0x000fe200078e002c */
[----:B------:R-:W-:Y:S01]  /*7f80*/  MOV R247, R95 ;  /* 0x0000005f00f77202 */ /* 0x000fe20000000f00 */
[----:B------:R-:W-:Y:S01]  /*7f90*/  FADD.FTZ R2, R2, R244 ;  /* 0x000000f402027221 */ /* 0x000fe20000010000 */
[C---:B------:R-:W-:Y:S01]  /*7fa0*/  HMMA.16816.F32.BF16 R44, R128.reuse, R48, R112 ;  /* 0x00000030802c723c */ /* 0x040fe20000041870 */
[----:B------:R-:W-:Y:S02]  /*7fb0*/  FADD.FTZ R0, R0, R245 ;  /* 0x000000f500007221 */ /* 0x000fe40000010000 */
[----:B------:R-:W-:Y:S01]  /*7fc0*/  IMAD.MOV.U32 R36, RZ, RZ, R167 ;  /* 0x000000ffff247224 */ /* 0x000fe200078e00a7 */
[----:B------:R-:W-:Y:S01]  /*7fd0*/  MOV R32, R81 ;  /* 0x0000005100207202 */ /* 0x000fe20000000f00 */
[----:B------:R-:W-:Y:S01]  /*7fe0*/  IMAD.MOV.U32 R35, RZ, RZ, R91 ;  /* 0x000000ffff237224 */ /* 0x000fe200078e005b */
[----:B------:R-:W-:Y:S01]  /*7ff0*/  MOV R91, R62 ;  /* 0x0000003e005b7202 */ /* 0x000fe20000000f00 */
[----:B------:R-:W-:Y:S01]  /*8000*/  FADD.FTZ R2, R246, R2 ;  /* 0x00000002f6027221 */ /* 0x000fe20000010000 */
[----:B------:R-:W-:Y:S01]  /*8010*/  HMMA.16816.F32.BF16 R48, R128, R50, R116 ;  /* 0x000000328030723c */ /* 0x000fe20000041874 */
[----:B------:R-:W-:Y:S01]  /*8020*/  FADD.FTZ R0, R247, R0 ;  /* 0x00000000f7007221 */ /* 0x000fe20000010000 */
[----:B------:R-:W1:Y:S01]  /*8030*/  LDSM.16.MT88.4 R164, [R203+0x19800] ;  /* 0x01980000cba4783b */ /* 0x000e620000004200 */
[----:B------:R-:W-:-:S02]  /*8040*/  IMAD.MOV.U32 R33, RZ, RZ, R80 ;  /* 0x000000ffff217224 */ /* 0x000fc400078e0050 */
[----:B------:R-:W-:Y:S01]  /*8050*/  IMAD.MOV.U32 R7, RZ, RZ, R36 ;  /* 0x000000ffff077224 */ /* 0x000fe200078e0024 */
[----:B------:R-:W2:Y:S01]  /*8060*/  LDSM.16.MT88.4 R80, [R202+0x1d800] ;  /* 0x01d80000ca50783b */ /* 0x000ea20000004200 */
[----:B------:R-:W-:Y:S01]  /*8070*/  IMAD.MOV.U32 R116, RZ, RZ, R88 ;  /* 0x000000ffff747224 */ /* 0x000fe200078e0058 */
[----:B------:R-:W-:Y:S02]  /*8080*/  MOV R117, R89 ;  /* 0x0000005900757202 */ /* 0x000fe40000000f00 */
[----:B------:R-:W-:Y:S01]  /*8090*/  MOV R118, R90 ;  /* 0x0000005a00767202 */ /* 0x000fe20000000f00 */
[----:B------:R-:W-:Y:S01]  /*80a0*/  FADD.FTZ R2, R116, R2 ;  /* 0x0000000274027221 */ /* 0x000fe20000010000 */
[----:B------:R-:W-:Y:S01]  /*80b0*/  HMMA.16816.F32.BF16 R60, R128, R64, R168 ;  /* 0x00000040803c723c */ /* 0x000fe200000418a8 */
[----:B------:R-:W-:Y:S01]  /*80c0*/  IMAD.MOV.U32 R119, RZ, RZ, R91 ;  /* 0x000000ffff777224 */ /* 0x000fe200078e005b */
[----:B------:R-:W-:Y:S01]  /*80d0*/  LDSM.16.MT88.4 R112, [R202+0x1f800] ;  /* 0x01f80000ca70783b */ /* 0x000fe20000004200 */
[----:B------:R-:W-:-:S02]  /*80e0*/  FADD.FTZ R0, R117, R0 ;  /* 0x0000000075007221 */ /* 0x000fc40000010000 */
[----:B------:R-:W-:Y:S01]  /*80f0*/  FADD.FTZ R2, R118, R2 ;  /* 0x0000000276027221 */ /* 0x000fe20000010000 */
[----:B------:R-:W3:Y:S02]  /*8100*/  LDSM.16.MT88.4 R88, [R204+0x1d800] ;  /* 0x01d80000cc58783b */ /* 0x000ee40000004200 */
[----:B------:R-:W-:Y:S01]  /*8110*/  HMMA.16816.F32.BF16 R64, R128, R66, R184 ;  /* 0x000000428040723c */ /* 0x000fe200000418b8 */
[----:B------:R-:W-:-:S06]  /*8120*/  FADD.FTZ R0, R119, R0 ;  /* 0x0000000077007221 */ /* 0x000fcc0000010000 */
[----:B------:R-:W-:Y:S02]  /*8130*/  MOV R184, R84 ;  /* 0x0000005400b87202 */ /* 0x000fe40000000f00 */
[----:B------:R-:W-:Y:S01]  /*8140*/  MOV R185, R85 ;  /* 0x0000005500b97202 */ /* 0x000fe20000000f00 */
[----:B------:R-:W-:Y:S01]  /*8150*/  IMAD.MOV.U32 R186, RZ, RZ, R86 ;  /* 0x000000ffffba7224 */ /* 0x000fe200078e0056 */
[----:B------:R-:W-:Y:S01]  /*8160*/  MOV R187, R87 ;  /* 0x0000005700bb7202 */ /* 0x000fe20000000f00 */
[----:B------:R-:W-:Y:S02]  /*8170*/  FADD.FTZ R2, R184, R2 ;  /* 0x00000002b8027221 */ /* 0x000fe40000010000 */
[----:B------:R-:W-:Y:S02]  /*8180*/  FADD.FTZ R0, R185, R0 ;  /* 0x00000000b9007221 */ /* 0x000fe40000010000 */
[----:B------:R-:W-:Y:S02]  /*8190*/  FADD.FTZ R2, R186, R2 ;  /* 0x00000002ba027221 */ /* 0x000fe40000010000 */
[----:B------:R-:W-:-:S02]  /*81a0*/  FADD.FTZ R0, R187, R0 ;  /* 0x00000000bb007221 */ /* 0x000fc40000010000 */
[----:B------:R-:W-:Y:S02]  /*81b0*/  FADD.FTZ R2, R124, R2 ;  /* 0x000000027c027221 */ /* 0x000fe40000010000 */
[----:B------:R-:W-:Y:S01]  /*81c0*/  FADD.FTZ R0, R125, R0 ;  /* 0x000000007d007221 */ /* 0x000fe20000010000 */
[----:B------:R-:W-:Y:S01]  /*81d0*/  MOV R168, R7 ;  /* 0x0000000700a87202 */ /* 0x000fe20000000f00 */
[----:B------:R-:W-:Y:S02]  /*81e0*/  FADD.FTZ R2, R126, R2 ;  /* 0x000000027e027221 */ /* 0x000fe40000010000 */
[----:B------:R-:W-:Y:S02]  /*81f0*/  IMAD.MOV.U32 R169, RZ, RZ, R6 ;  /* 0x000000ffffa97224 */ /* 0x000fe400078e0006 */
[----:B------:R-:W-:Y:S01]  /*8200*/  FADD.FTZ R0, R127, R0 ;  /* 0x000000007f007221 */ /* 0x000fe20000010000 */
[----:B------:R-:W-:Y:S01]  /*8210*/  MOV R170, R5 ;  /* 0x0000000500aa7202 */ /* 0x000fe20000000f00 */
[----:B------:R-:W-:Y:S01]  /*8220*/  FADD.FTZ R2, R168, R2 ;  /* 0x00000002a8027221 */ /* 0x000fe20000010000 */
[----:B------:R-:W-:Y:S01]  /*8230*/  MOV R171, R4 ;  /* 0x0000000400ab7202 */ /* 0x000fe20000000f00 */
[----:B------:R-:W-:Y:S01]  /*8240*/  FADD.FTZ R0, R169, R0 ;  /* 0x00000000a9007221 */ /* 0x000fe20000010000 */
[----:B------:R-:W-:Y:S01]  /*8250*/  HMMA.16816.F32.BF16 R144, R128, R148, R144 ;  /* 0x000000948090723c */ /* 0x000fe20000041890 */
[----:B------:R-:W-:Y:S01]  /*8260*/  FADD.FTZ R2, R170, R2 ;  /* 0x00000002aa027221 */ /* 0x000fe20000010000 */
[----:B------:R-:W-:Y:S01]  /*8270*/  LDSM.16.MT88.4 R4, [R203+0x1f800] ;  /* 0x01f80000cb04783b */ /* 0x000fe20000004200 */
[----:B------:R-:W-:-:S05]  /*8280*/  FADD.FTZ R0, R171, R0 ;  /* 0x00000000ab007221 */ /* 0x000fca0000010000 */
[----:B------:R-:W-:Y:S01]  /*8290*/  HMMA.16816.F32.BF16 R148, R128, R150, R96 ;  /* 0x000000968094723c */ /* 0x000fe20000041860 */
[----:B------:R-:W4:Y:S01]  /*82a0*/  LDSM.16.MT88.4 R96, [R203+0x1d800] ;  /* 0x01d80000cb60783b */ /* 0x000f220000004200 */
[----:B------:R-:W-:-:S06]  /*82b0*/  FADD.FTZ R2, R32, R2 ;  /* 0x0000000220027221 */ /* 0x000fcc0000010000 */
[----:B------:R-:W-:Y:S01]  /*82c0*/  HMMA.16816.F32.BF16 R36, R128, R40, R104 ;  /* 0x000000288024723c */ /* 0x000fe20000041868 */
[----:B------:R-:W2:Y:S01]  /*82d0*/  LDSM.16.MT88.4 R104, [R201+0x1f800] ;  /* 0x01f80000c968783b */ /* 0x000ea20000004200 */
[----:B------:R-:W-:Y:S02]  /*82e0*/  FADD.FTZ R0, R33, R0 ;  /* 0x0000000021007221 */ /* 0x000fe40000010000 */
[----:B------:R-:W-:Y:S02]  /*82f0*/  FADD.FTZ R2, R34, R2 ;  /* 0x0000000222027221 */ /* 0x000fe40000010000 */
[----:B------:R-:W-:Y:S02]  /*8300*/  FADD.FTZ R0, R234, R0 ;  /* 0x00000000ea007221 */ /* 0x000fe40000010000 */
[----:B------:R-:W-:Y:S02]  /*8310*/  FADD.FTZ R2, R35, R2 ;  /* 0x0000000223027221 */ /* 0x000fe40000010000 */
[----:B------:R-:W-:-:S02]  /*8320*/  FADD.FTZ R0, R135, R0 ;  /* 0x0000000087007221 */ /* 0x000fc40000010000 */
[----:B------:R-:W-:Y:S02]  /*8330*/  FADD.FTZ R2, R252, R2 ;  /* 0x00000002fc027221 */ /* 0x000fe40000010000 */
[----:B------:R-:W-:Y:S01]  /*8340*/  FADD.FTZ R0, R134, R0 ;  /* 0x0000000086007221 */ /* 0x000fe20000010000 */
[----:B------:R-:W-:Y:S07]  /*8350*/  HMMA.16816.F32.BF16 R72, R128, R74, R248 ;  /* 0x0000004a8048723c */ /* 0x000fee00000418f8 */
[----:B------:R-:W-:-:S02]  /*8360*/  FADD.FTZ R248, R235, R2 ;  /* 0x00000002ebf87221 */ /* 0x000fc40000010000 */
[----:B------:R-:W-:-:S03]  /*8370*/  FADD.FTZ R249, R3, R0 ;  /* 0x0000000003f97221 */ /* 0x000fc60000010000 */
[----:B------:R2:W-:Y:S04]  /*8380*/  STL [R1+0x24], R248 ;  /* 0x000024f801007387 */ /* 0x0005e80000100800 */
[----:B------:R2:W-:Y:S01]  /*8390*/  STL [R1+0x30], R249 ;  /* 0x000030f901007387 */ /* 0x0005e20000100800 */
[C---:B------:R-:W-:Y:S08]  /*83a0*/  HMMA.16816.F32.BF16 R136, R128.reuse, R140, R136 ;  /* 0x0000008c8088723c */ /* 0x040ff00000041888 */
[C---:B-1----:R-:W-:Y:S08]  /*83b0*/  HMMA.16816.F32.BF16 R160, R128.reuse, R164, R160 ;  /* 0x000000a480a0723c */ /* 0x042ff000000418a0 */
[C---:B------:R-:W-:Y:S08]  /*83c0*/  HMMA.16816.F32.BF16 R140, R128.reuse, R142, R76 ;  /* 0x0000008e808c723c */ /* 0x040ff0000004184c */
        /* <DEDUP_REMOVED lines=256> */
[C---:B------:R-:W-:Y:S01]  /*93d0*/  HMMA.16816.F32.BF16 R188, R12.reuse, R178, R196 ;  /* 0x000000b20cbc723c */ /* 0x040fe200000418c4 */
[----:B------:R-:W4:Y:S07]  /*93e0*/  LDSM.16.M88.4 R196, [R200+0x17800] ;  /* 0x01780000c8c4783b */ /* 0x000f2e0000000200 */
[C---:B------:R-:W-:Y:S08]  /*93f0*/  HMMA.16816.F32.BF16 R192, R12.reuse, R172, R192 ;  /* 0x000000ac0cc0723c */ /* 0x040ff000000418c0 */
[----:B------:R-:W-:Y:S01]  /*9400*/  HMMA.16816.F32.BF16 R180, R12, R174, R168 ;  /* 0x000000ae0cb4723c */ /* 0x000fe200000418a8 */
[----:B------:R-:W-:Y:S07]  /*9410*/  LDSM.16.M88.4 R12, [R215] ;  /* 0x00000000d70c783b */ /* 0x000fee0000000200 */
[C---:B-1----:R-:W-:Y:S08]  /*9420*/  HMMA.16816.F32.BF16 R172, R8.reuse, R22, R28 ;  /* 0x0000001608ac723c */ /* 0x042ff0000004181c */
[C---:B--2---:R-:W-:Y:S01]  /*9430*/  HMMA.16816.F32.BF16 R28, R8.reuse, R18, R4 ;  /* 0x00000012081c723c */ /* 0x044fe20000041804 */
[----:B------:R-:W1:Y:S07]  /*9440*/  LDSM.16.M88.4 R4, [R208+0xc000] ;  /* 0x00c00000d004783b */ /* 0x000e6e0000000200 */
[C---:B------:R-:W-:Y:S01]  /*9450*/  HMMA.16816.F32.BF16 R168, R8.reuse, R16, R24 ;  /* 0x0000001008a8723c */ /* 0x040fe20000041818 */
[----:B------:R-:W2:Y:S07]  /*9460*/  LDSM.16.M88.4 R16, [R214] ;  /* 0x00000000d610783b */ /* 0x000eae0000000200 */
[C---:B------:R-:W-:Y:S01]  /*9470*/  HMMA.16816.F32.BF16 R176, R8.reuse, R20, R32 ;  /* 0x0000001408b0723c */ /* 0x040fe20000041820 */
[----:B------:R-:W2:Y:S07]  /*9480*/  LDSM.16.M88.4 R32, [R213] ;  /* 0x00000000d520783b */ /* 0x000eae0000000200 */
[C---:B---3--:R-:W-:Y:S01]  /*9490*/  HMMA.16816.F32.BF16 R24, R8.reuse, R184, R236 ;  /* 0x000000b80818723c */ /* 0x048fe200000418ec */
[----:B------:R-:W3:Y:S07]  /*94a0*/  LDSM.16.M88.4 R236, [R212] ;  /* 0x00000000d4ec783b */ /* 0x000eee0000000200 */
[C---:B------:R-:W-:Y:S08]  /*94b0*/  HMMA.16816.F32.BF16 R20, R8.reuse, R186, R188 ;  /* 0x000000ba0814723c */ /* 0x040ff000000418bc */
[C---:B----4-:R-:W-:Y:S08]  /*94c0*/  HMMA.16816.F32.BF16 R192, R8.reuse, R196, R192 ;  /* 0x000000c408c0723c */ /* 0x050ff000000418c0 */
[----:B------:R-:W-:Y:S01]  /*94d0*/  HMMA.16816.F32.BF16 R188, R8, R198, R180 ;  /* 0x000000c608bc723c */ /* 0x000fe200000418b4 */
[----:B------:R-:W-:Y:S07]  /*94e0*/  LDSM.16.M88.4 R8, [R210+0xc000] ;  /* 0x00c00000d208783b */ /* 0x000fee0000000200 */
[C---:B-1----:R-:W-:Y:S01]  /*94f0*/  HMMA.16816.F32.BF16 R196, R4.reuse, R12, R176 ;  /* 0x0000000c04c4723c */ /* 0x042fe200000418b0 */
[----:B------:R-:W1:Y:S07]  /*9500*/  LDSM.16.M88.4 R176, [R206+0x16000] ;  /* 0x01600000ceb0783b */ /* 0x000e6e0000000200 */
[C---:B--2---:R-:W-:Y:S08]  /*9510*/  HMMA.16816.F32.BF16 R240, R4.reuse, R16, R168 ;  /* 0x0000001004f0723c */ /* 0x044ff000000418a8 */
[C---:B------:R-:W-:Y:S01]  /*9520*/  HMMA.16816.F32.BF16 R184, R4.reuse, R18, R28 ;  /* 0x0000001204b8723c */ /* 0x040fe2000004181c */
[----:B------:R-:W2:Y:S07]  /*9530*/  LDSM.16.M88.4 R28, [R206+0x17000] ;  /* 0x01700000ce1c783b */ /* 0x000eae0000000200 */
[C---:B------:R-:W-:Y:S01]  /*9540*/  HMMA.16816.F32.BF16 R180, R4.reuse, R14, R172 ;  /* 0x0000000e04b4723c */ /* 0x040fe200000418ac */
[----:B------:R-:W4:Y:S07]  /*9550*/  LDSM.16.M88.4 R12, [R206+0x17800] ;  /* 0x01780000ce0c783b */ /* 0x000f2e0000000200 */
[C---:B------:R-:W-:Y:S08]  /*9560*/  HMMA.16816.F32.BF16 R168, R4.reuse, R32, R24 ;  /* 0x0000002004a8723c */ /* 0x040ff00000041818 */
[----:B------:R-:W-:Y:S01]  /*9570*/  HMMA.16816.F32.BF16 R24, R4, R34, R20 ;  /* 0x000000220418723c */ /* 0x000fe20000041814 */
[----:B------:R-:W4:Y:S01]  /*9580*/  LDSM.16.M88.4 R32, [R206+0x16800] ;  /* 0x01680000ce20783b */ /* 0x000f220000000200 */
[----:B------:R-:W-:-:S06]  /*9590*/  IMAD.SHL.U32 R252, R252, 0x2, RZ ;  /* 0x00000002fcfc7824 */ /* 0x000fcc00078e00ff */
[C---:B---3--:R-:W-:Y:S08]  /*95a0*/  HMMA.16816.F32.BF16 R20, R4.reuse, R236, R192 ;  /* 0x000000ec0414723c */ /* 0x048ff000000418c0 */
[----:B------:R-:W-:Y:S01]  /*95b0*/  HMMA.16816.F32.BF16 R16, R4, R238, R188 ;  /* 0x000000ee0410723c */ /* 0x000fe200000418bc */
[----:B------:R-:W-:Y:S01]  /*95c0*/  LOP3.LUT R252, R252, 0x6, RZ, 0xc0, !PT ;  /* 0x00000006fcfc7812 */ /* 0x000fe200078ec0ff */
[----:B------:R-:W-:Y:S04]  /*95d0*/  LDSM.16.M88.4 R4, [R209+0xc000] ;  /* 0x00c00000d104783b */ /* 0x000fe80000000200 */
[----:B------:R-:W-:-:S02]  /*95e0*/  IMAD R0, R0, 0x40, R252 ;  /* 0x0000004000007824 */ /* 0x000fc400078e02fc */
[----:B-1----:R-:W-:Y:S02]  /*95f0*/  HMMA.16816.F32.BF16 R172, R8, R176, R196 ;  /* 0x000000b008ac723c */ /* 0x002fe400000418c4 */
[----:B------:R-:W-:Y:S01]  /*9600*/  IMAD.IADD R2, R229, 0x1, -R0 ;  /* 0x00000001e5027824 */ /* 0x000fe200078e0a00 */
[----:B------:R-:W-:-:S05]  /*9610*/  IADD3 R3, R0, 0x1, RZ ;  /* 0x0000000100037810 */ /* 0x000fca0007ffe0ff */
[----:B--2---:R-:W-:Y:S01]  /*9620*/  HMMA.16816.F32.BF16 R196, R8, R28, R168 ;  /* 0x0000001c08c4723c */ /* 0x004fe200000418a8 */
[----:B------:R-:W-:-:S07]  /*9630*/  IABS R2, R2 ;  /* 0x0000000200027213 */ /* 0x000fce0000000000 */
[C---:B----4-:R-:W-:Y:S08]  /*9640*/  HMMA.16816.F32.BF16 R168, R8.reuse, R12, R20 ;  /* 0x0000000c08a8723c */ /* 0x050ff00000041814 */
[C---:B------:R-:W-:Y:S01]  /*9650*/  HMMA.16816.F32.BF16 R180, R8.reuse, R178, R180 ;  /* 0x000000b208b4723c */ /* 0x040fe200000418b4 */
[----:B------:R-:W1:Y:S07]  /*9660*/  LDSM.16.M88.4 R176, [R205+0x6000] ;  /* 0x00600000cdb0783b */ /* 0x000e6e0000000200 */
[C---:B------:R-:W-:Y:S08]  /*9670*/  HMMA.16816.F32.BF16 R192, R8.reuse, R32, R240 ;  /* 0x0000002008c0723c */ /* 0x040ff000000418f0 */
[C---:B------:R-:W-:Y:S01]  /*9680*/  HMMA.16816.F32.BF16 R184, R8.reuse, R34, R184 ;  /* 0x0000002208b8723c */ /* 0x040fe200000418b8 */
[----:B------:R-:W-:Y:S07]  /*9690*/  LDSM.16.M88.4 R32, [R205+0x6800] ;  /* 0x00680000cd20783b */ /* 0x000fee0000000200 */
[C---:B------:R-:W-:Y:S08]  /*96a0*/  HMMA.16816.F32.BF16 R188, R8.reuse, R30, R24 ;  /* 0x0000001e08bc723c */ /* 0x040ff00000041818 */
[----:B------:R-:W-:Y:S01]  /*96b0*/  HMMA.16816.F32.BF16 R20, R8, R14, R16 ;  /* 0x0000000e0814723c */ /* 0x000fe20000041810 */
[----:B------:R-:W2:Y:S04]  /*96c0*/  LDSM.16.M88.4 R12, [R205+0x7000] ;  /* 0x00700000cd0c783b */ /* 0x000ea80000000200 */
[----:B------:R-:W3:Y:S01]  /*96d0*/  LDSM.16.M88.4 R16, [R205+0x7800] ;  /* 0x00780000cd10783b */ /* 0x000ee20000000200 */
[-C--:B------:R-:W-:Y:S01]  /*96e0*/  ISETP.GE.AND P6, PT, R0, R233.reuse, PT ;  /* 0x000000e90000720c */ /* 0x080fe20003fc6270 */
[----:B------:R-:W-:Y:S01]  /*96f0*/  IMAD.IADD R9, R228, 0x1, -R0 ;  /* 0x00000001e4097824 */ /* 0x000fe200078e0a00 */
[----:B------:R-:W-:Y:S01]  /*9700*/  ISETP.GE.AND P1, PT, R0, R232, PT ;  /* 0x000000e80000720c */ /* 0x000fe20003f26270 */
[----:B------:R-:W-:Y:S01]  /*9710*/  IMAD.MOV.U32 R8, RZ, RZ, R2 ;  /* 0x000000ffff087224 */ /* 0x000fe200078e0002 */
[----:B-1----:R-:W-:Y:S01]  /*9720*/  HMMA.16816.F32.BF16 R172, R4, R176, R172 ;  /* 0x000000b004ac723c */ /* 0x002fe200000418ac */
[----:B------:R-:W-:Y:S01]  /*9730*/  ISETP.GE.AND P0, PT, R3, R233, PT ;  /* 0x000000e90300720c */ /* 0x000fe20003f06270 */
[----:B------:R-:W-:Y:S01]  /*9740*/  UISETP.GT.AND UP0, UPT, UR31, UR10, UPT ;  /* 0x0000000a1f00728c */ /* 0x000fe2000bf04270 */
[----:B------:R-:W-:Y:S01]  /*9750*/  IABS R2, R9 ;  /* 0x0000000900027213 */ /* 0x000fe20000000000 */
[----:B------:R-:W-:Y:S01]  /*9760*/  IMAD.IADD R9, R229, 0x1, -R3 ;  /* 0x00000001e5097824 */ /* 0x000fe200078e0a03 */
[----:B------:R1:W-:Y:S01]  /*9770*/  I2F R29, R8 ;  /* 0x00000008001d7306 */ /* 0x0003e20000201400 */
[----:B------:R-:W-:-:S04]  /*9780*/  DEPBAR.LE SB0, 0x0 ;  /* 0x000080000000791a */ /* 0x000fc80000000000 */
[----:B-1----:R-:W-:Y:S01]  /*9790*/  IMAD.MOV.U32 R8, RZ, RZ, R2 ;  /* 0x000000ffff087224 */ /* 0x002fe200078e0002 */
[----:B------:R-:W-:-:S03]  /*97a0*/  IABS R2, R9 ;  /* 0x0000000900027213 */ /* 0x000fc60000000000 */
[----:B------:R1:W-:Y:S02]  /*97b0*/  I2F R27, R8 ;  /* 0x00000008001b7306 */ /* 0x0003e40000201400 */
[----:B------:R-:W-:Y:S01]  /*97c0*/  IMAD.MOV.U32 R9, RZ, RZ, R2 ;  /* 0x000000ffff097224 */ /* 0x000fe200078e0002 */
[----:B------:R-:W-:-:S05]  /*97d0*/  IADD3 R2, R0, 0x8, RZ ;  /* 0x0000000800027810 */ /* 0x000fca0007ffe0ff */
[----:B------:R-:W-:Y:S02]  /*97e0*/  IMAD.IADD R10, R229, 0x1, -R2 ;  /* 0x00000001e50a7824 */ /* 0x000fe400078e0a02 */
[----:B-1----:R-:W-:Y:S01]  /*97f0*/  IMAD.IADD R8, R228, 0x1, -R3 ;  /* 0x00000001e4087824 */ /* 0x002fe200078e0a03 */
[----:B------:R1:W-:Y:S04]  /*9800*/  I2F R24, R9 ;  /* 0x0000000900187306 */ /* 0x0003e80000201400 */
[----:B------:R-:W-:-:S05]  /*9810*/  IABS R8, R8 ;  /* 0x0000000800087213 */ /* 0x000fca0000000000 */
        /* <DEDUP_REMOVED lines=8> */
[----:B------:R-:W-:Y:S01]  /*98a0*/  IABS R9, R9 ;  /* 0x0000000900097213 */ /* 0x000fe20000000000 */
[----:B--2---:R-:W-:Y:S04]  /*98b0*/  HMMA.16816.F32.BF16 R196, R4, R12, R196 ;  /* 0x0000000c04c4723c */ /* 0x004fe800000418c4 */
[----:B-1----:R-:W-:Y:S01]  /*98c0*/  IMAD.MOV.U32 R10, RZ, RZ, R9 ;  /* 0x000000ffff0a7224 */ /* 0x002fe200078e0009 */
[----:B------:R-:W-:-:S02]  /*98d0*/  IABS R9, R11 ;  /* 0x0000000b00097213 */ /* 0x000fc40000000000 */
[C---:B------:R-:W-:Y:S01]  /*98e0*/  IADD3 R13, R0.reuse, 0x10, RZ ;  /* 0x00000010000d7810 */ /* 0x040fe20007ffe0ff */
[----:B------:R1:W-:Y:S01]  /*98f0*/  I2F R28, R10 ;  /* 0x0000000a001c7306 */ /* 0x0003e20000201400 */
[----:B------:R-:W-:Y:S01]  /*9900*/  HMMA.16816.F32.BF16 R236, R4, R178, R180 ;  /* 0x000000b204ec723c */ /* 0x000fe200000418b4 */
[----:B------:R-:W-:-:S07]  /*9910*/  IADD3 R12, R0, 0x11, RZ ;  /* 0x00000011000c7810 */ /* 0x000fce0007ffe0ff */
[----:B------:R-:W-:Y:S01]  /*9920*/  HMMA.16816.F32.BF16 R244, R4, R32, R192 ;  /* 0x0000002004f4723c */ /* 0x000fe200000418c0 */
[----:B-1----:R-:W-:-:S04]  /*9930*/  IMAD.MOV.U32 R10, RZ, RZ, R9 ;  /* 0x000000ffff0a7224 */ /* 0x002fc800078e0009 */
[----:B------:R1:W-:Y:S03]  /*9940*/  I2F R180, R10 ;  /* 0x0000000a00b47306 */ /* 0x0003e60000201400 */
[C---:B------:R-:W-:Y:S08]  /*9950*/  HMMA.16816.F32.BF16 R240, R4.reuse, R34, R184 ;  /* 0x0000002204f0723c */ /* 0x040ff000000418b8 */
[----:B------:R-:W-:Y:S01]  /*9960*/  HMMA.16816.F32.BF16 R192, R4, R14, R188 ;  /* 0x0000000e04c0723c */ /* 0x000fe200000418bc */
[----:B-1----:R-:W-:-:S07]  /*9970*/  IMAD.IADD R10, R229, 0x1, -R13 ;  /* 0x00000001e50a7824 */ /* 0x002fce00078e0a0d */
[----:B---3--:R-:W-:Y:S01]  /*9980*/  HMMA.16816.F32.BF16 R188, R4, R16, R168 ;  /* 0x0000001004bc723c */ /* 0x008fe200000418a8 */
[----:B------:R-:W-:-:S07]  /*9990*/  IABS R10, R10 ;  /* 0x0000000a000a7213 */ /* 0x000fce0000000000 */
[----:B------:R-:W-:Y:S07]  /*99a0*/  HMMA.16816.F32.BF16 R184, R4, R18, R20 ;  /* 0x0000001204b8723c */ /* 0x000fee0000041814 */
[C---:B------:R-:W-:Y:S02]  /*99b0*/  IMAD.IADD R4, R228.reuse, 0x1, -R13 ;  /* 0x00000001e4047824 */ /* 0x040fe400078e0a0d */
[----:B------:R-:W-:Y:S02]  /*99c0*/  IMAD.MOV.U32 R5, RZ, RZ, R10 ;  /* 0x000000ffff057224 */ /* 0x000fe400078e000a */
[----:B------:R-:W-:Y:S01]  /*99d0*/  IMAD.IADD R6, R229, 0x1, -R12 ;  /* 0x00000001e5067824 */ /* 0x000fe200078e0a0c */
[----:B------:R-:W-:Y:S01]  /*99e0*/  IABS R4, R4 ;  /* 0x0000000400047213 */ /* 0x000fe20000000000 */
[----:B------:R-:W-:Y:S01]  /*99f0*/  IMAD.IADD R11, R228, 0x1, -R8 ;  /* 0x00000001e40b7824 */ /* 0x000fe200078e0a08 */
[----:B------:R1:W-:Y:S04]  /*9a00*/  I2F R17, R5 ;  /* 0x0000000500117306 */ /* 0x0003e80000201400 */
[----:B------:R-:W-:-:S02]  /*9a10*/  IABS R9, R11 ;  /* 0x0000000b00097213 */ /* 0x000fc40000000000 */
[----:B------:R-:W-:Y:S01]  /*9a20*/  IADD3 R11, R0, 0x18, RZ ;  /* 0x00000018000b7810 */ /* 0x000fe20007ffe0ff */
[----:B------:R-:W-:Y:S02]  /*9a30*/  FMUL.FTZ R7, R172, c[0x0][0x2ec] ;  /* 0x0000bb00ac077a20 */ /* 0x000fe40000410000 */
[----:B-1----:R-:W-:Y:S01]  /*9a40*/  IMAD.MOV.U32 R5, RZ, RZ, R4 ;  /* 0x000000ffff057224 */ /* 0x002fe200078e0004 */
[----:B------:R-:W-:Y:S01]  /*9a50*/  IABS R4, R6 ;  /* 0x0000000600047213 */ /* 0x000fe20000000000 */
[----:B------:R-:W-:Y:S02]  /*9a60*/  IMAD.IADD R6, R228, 0x1, -R12 ;  /* 0x00000001e4067824 */ /* 0x000fe400078e0a0c */
[----:B------:R1:W-:Y:S01]  /*9a70*/  I2F R178, R5 ;  /* 0x0000000500b27306 */ /* 0x0003e20000201400 */
[----:B------:R-:W-:-:S07]  /*9a80*/  FMUL.FTZ R14, R173, c[0x0][0x2ec] ;  /* 0x0000bb00ad0e7a20 */ /* 0x000fce0000410000 */
[----:B------:R2:W-:Y:S01]  /*9a90*/  I2F R179, R9 ;  /* 0x0000000900b37306 */ /* 0x0005e20000201400 */
[----:B-1----:R-:W-:Y:S01]  /*9aa0*/  IMAD.MOV.U32 R5, RZ, RZ, R4 ;  /* 0x000000ffff057224 */ /* 0x002fe200078e0004 */
[----:B------:R-:W-:Y:S01]  /*9ab0*/  IABS R4, R6 ;  /* 0x0000000600047213 */ /* 0x000fe20000000000 */
[----:B------:R-:W-:-:S05]  /*9ac0*/  IMAD.IADD R6, R229, 0x1, -R11 ;  /* 0x00000001e5067824 */ /* 0x000fca00078e0a0b */
[----:B------:R-:W1:Y:S01]  /*9ad0*/  MUFU.TANH R7, R7 ;  /* 0x0000000700077308 */ /* 0x000e620000002400 */
[----:B--2---:R-:W-:-:S07]  /*9ae0*/  FMUL.FTZ R9, R174, c[0x0][0x2ec] ;  /* 0x0000bb00ae097a20 */ /* 0x004fce0000410000 */
[----:B------:R2:W-:Y:S01]  /*9af0*/  I2F R177, R5 ;  /* 0x0000000500b17306 */ /* 0x0005e20000201400 */
[----:B------:R-:W-:-:S07]  /*9b00*/  IADD3 R10, R0, 0x19, RZ ;  /* 0x00000019000a7810 */ /* 0x000fce0007ffe0ff */
[----:B------:R-:W-:Y:S01]  /*9b10*/  MUFU.TANH R9, R9 ;  /* 0x0000000900097308 */ /* 0x000fe20000002400 */
[----:B--2---:R-:W-:Y:S01]  /*9b20*/  IMAD.MOV.U32 R5, RZ, RZ, R4 ;  /* 0x000000ffff057224 */ /* 0x004fe200078e0004 */
[----:B------:R-:W-:-:S06]  /*9b30*/  IABS R4, R6 ;  /* 0x0000000600047213 */ /* 0x000fcc0000000000 */
[----:B------:R-:W2:Y:S08]  /*9b40*/  MUFU.TANH R14, R14 ;  /* 0x0000000e000e7308 */ /* 0x000eb00000002400 */
[----:B------:R3:W-:Y:S01]  /*9b50*/  I2F R171, R4 ;  /* 0x0000000400ab7306 */ /* 0x0007e20000201400 */
[----:B------:R-:W-:Y:S01]  /*9b60*/  IMAD.IADD R6, R229, 0x1, -R10 ;  /* 0x00000001e5067824 */ /* 0x000fe200078e0a0a */
[----:B------:R-:W-:Y:S01]  /*9b70*/  ISETP.LT.OR P6, PT, R0, R231, P6 ;  /* 0x000000e70000720c */ /* 0x000fe200037c1670 */
[----:B-1----:R-:W-:-:S02]  /*9b80*/  FFMA.FTZ R7, R29, -UR23, R7 ;  /* 0x800000171d077c23 */ /* 0x002fc40008010007 */
[----:B---3--:R-:W-:-:S03]  /*9b90*/  IMAD.IADD R4, R228, 0x1, -R11 ;  /* 0x00000001e4047824 */ /* 0x008fc600078e0a0b */
[----:B------:R1:W-:Y:S02]  /*9ba0*/  I2F R176, R5 ;  /* 0x0000000500b07306 */ /* 0x0003e40000201400 */
[----:B------:R-:W-:Y:S01]  /*9bb0*/  IABS R4, R4 ;  /* 0x0000000400047213 */ /* 0x000fe20000000000 */
[----:B------:R-:W-:Y:S01]  /*9bc0*/  FMUL.FTZ R236, R236, c[0x0][0x2ec] ;  /* 0x0000bb00ecec7a20 */ /* 0x000fe20000410000 */
[----:B------:R-:W-:Y:S02]  /*9bd0*/  FSEL R22, R7, -INF , !P6 ;  /* 0xff80000007167808 */ /* 0x000fe40007000000 */
[----:B------:R-:W-:Y:S02]  /*9be0*/  ISETP.LT.OR P1, PT, R0, R230, P1 ;  /* 0x000000e60000720c */ /* 0x000fe40000f21670 */
[----:B------:R-:W3:Y:S01]  /*9bf0*/  MUFU.TANH R7, R236 ;  /* 0x000000ec00077308 */ /* 0x000ee20000002400 */
[----:B------:R-:W-:Y:S01]  /*9c00*/  ISETP.LT.OR P0, PT, R3, R231, P0 ;  /* 0x000000e70300720c */ /* 0x000fe20000701670 */
[----:B-1----:R-:W-:Y:S01]  /*9c10*/  IMAD.MOV.U32 R5, RZ, RZ, R4 ;  /* 0x000000ffff057224 */ /* 0x002fe200078e0004 */
[----:B------:R-:W-:Y:S01]  /*9c20*/  IABS R4, R6 ;  /* 0x0000000600047213 */ /* 0x000fe20000000000 */
[----:B--2---:R-:W-:-:S04]  /*9c30*/  FFMA.FTZ R6, R24, -UR23, R14 ;  /* 0x8000001718067c23 */ /* 0x004fc8000801000e */
[----:B------:R1:W-:Y:S01]  /*9c40*/  I2F R170, R5 ;  /* 0x0000000500aa7306 */ /* 0x0003e20000201400 */
[----:B------:R-:W-:Y:S02]  /*9c50*/  FSEL R24, R6, -INF , !P0 ;  /* 0xff80000006187808 */ /* 0x000fe40004000000 */
[----:B------:R-:W-:-:S05]  /*9c60*/  ISETP.GE.AND P0, PT, R2, R232, PT ;  /* 0x000000e80200720c */ /* 0x000fca0003f06270 */
[----:B------:R2:W-:Y:S01]  /*9c70*/  I2F R169, R4 ;  /* 0x0000000400a97306 */ /* 0x0005e20000201400 */
[----:B-1----:R-:W-:Y:S01]  /*9c80*/  FFMA.FTZ R5, R27, -UR23, R9 ;  /* 0x800000171b057c23 */ /* 0x002fe20008010009 */
[----:B------:R-:W-:-:S04]  /*9c90*/  IADD3 R9, R0, 0x20, RZ ;  /* 0x0000002000097810 */ /* 0x000fc80007ffe0ff */
[----:B------:R-:W-:Y:S02]  /*9ca0*/  FSEL R23, R5, -INF , !P1 ;  /* 0xff80000005177808 */ /* 0x000fe40004800000 */
[----:B------:R-:W-:Y:S01]  /*9cb0*/  ISETP.GE.AND P1, PT, R2, R233, PT ;  /* 0x000000e90200720c */ /* 0x000fe20003f26270 */
[----:B--2---:R-:W-:Y:S01]  /*9cc0*/  IMAD.IADD R4, R228, 0x1, -R10 ;  /* 0x00000001e4047824 */ /* 0x004fe200078e0a0a */
[C---:B------:R-:W-:Y:S02]  /*9cd0*/  ISETP.LT.OR P0, PT, R2.reuse, R230, P0 ;  /* 0x000000e60200720c */ /* 0x040fe40000701670 */
[----:B------:R-:W-:Y:S01]  /*9ce0*/  ISETP.LT.OR P1, PT, R2, R231, P1 ;  /* 0x000000e70200720c */ /* 0x000fe20000f21670 */
[----:B------:R-:W-:Y:S01]  /*9cf0*/  IMAD.IADD R2, R229, 0x1, -R9 ;  /* 0x00000001e5027824 */ /* 0x000fe200078e0a09 */
[----:B------:R-:W-:Y:S02]  /*9d00*/  ISETP.GE.AND P6, PT, R3, R232, PT ;  /* 0x000000e80300720c */ /* 0x000fe40003fc6270 */
[----:B------:R-:W-:-:S02]  /*9d10*/  IABS R4, R4 ;  /* 0x0000000400047213 */ /* 0x000fc40000000000 */
[----:B------:R-:W-:Y:S01]  /*9d20*/  ISETP.LT.OR P6, PT, R3, R230, P6 ;  /* 0x000000e60300720c */ /* 0x000fe200037c1670 */
[----:B---3--:R-:W-:Y:S01]  /*9d30*/  FFMA.FTZ R6, R25, -UR23, R7 ;  /* 0x8000001719067c23 */ /* 0x008fe20008010007 */
[----:B------:R-:W-:Y:S01]  /*9d40*/  IABS R2, R2 ;  /* 0x0000000200027213 */ /* 0x000fe20000000000 */
[----:B------:R-:W-:Y:S01]  /*9d50*/  IMAD.MOV.U32 R3, RZ, RZ, R4 ;  /* 0x000000ffff037224 */ /* 0x000fe200078e0004 */
[----:B------:R-:W-:Y:S01]  /*9d60*/  IADD3 R7, R0, 0x21, RZ ;  /* 0x0000002100077810 */ /* 0x000fe20007ffe0ff */
[----:B------:R-:W-:Y:S02]  /*9d70*/  IMAD.IADD R4, R228, 0x1, -R9 ;  /* 0x00000001e4047824 */ /* 0x000fe400078e0a09 */
[----:B------:R1:W-:Y:S01]  /*9d80*/  I2F R168, R3 ;  /* 0x0000000300a87306 */ /* 0x0003e20000201400 */
[----:B------:R-:W-:Y:S01]  /*9d90*/  FMUL.FTZ R175, R175, c[0x0][0x2ec] ;  /* 0x0000bb00afaf7a20 */ /* 0x000fe20000410000 */
[----:B------:R-:W-:-:S06]  /*9da0*/  FSEL R20, R6, -INF , !P1 ;  /* 0xff80000006147808 */ /* 0x000fcc0004800000 */
[----:B------:R-:W2:Y:S01]  /*9db0*/  MUFU.TANH R14, R175 ;  /* 0x000000af000e7308 */ /* 0x000ea20000002400 */
[----:B-1----:R-:W-:Y:S01]  /*9dc0*/  IMAD.MOV.U32 R3, RZ, RZ, R2 ;  /* 0x000000ffff037224 */ /* 0x002fe200078e0002 */
[----:B------:R-:W-:Y:S01]  /*9dd0*/  IABS R2, R4 ;  /* 0x0000000400027213 */ /* 0x000fe20000000000 */
[----:B------:R-:W-:-:S05]  /*9de0*/  IMAD.IADD R4, R229, 0x1, -R7 ;  /* 0x00000001e5047824 */ /* 0x000fca00078e0a07 */
[----:B------:R1:W-:Y:S01]  /*9df0*/  I2F R135, R3 ;  /* 0x0000000300877306 */ /* 0x0003e20000201400 */
[----:B------:R-:W-:Y:S01]  /*9e00*/  IADD3 R6, R0, 0x28, RZ ;  /* 0x0000002800067810 */ /* 0x000fe20007ffe0ff */
[----:B-1----:R-:W-:Y:S01]  /*9e10*/  IMAD.MOV.U32 R3, RZ, RZ, R2 ;  /* 0x000000ffff037224 */ /* 0x002fe200078e0002 */
[----:B------:R-:W-:Y:S01]  /*9e20*/  IABS R2, R4 ;  /* 0x0000000400027213 */ /* 0x000fe20000000000 */
[----:B------:R-:W-:-:S04]  /*9e30*/  IMAD.IADD R4, R228, 0x1, -R7 ;  /* 0x00000001e4047824 */ /* 0x000fc800078e0a07 */
[----:B------:R1:W-:Y:S01]  /*9e40*/  I2F R134, R3 ;  /* 0x0000000300867306 */ /* 0x0003e20000201400 */
[----:B--2---:R-:W-:Y:S02]  /*9e50*/  FFMA.FTZ R5, R26, -UR23, R14 ;  /* 0x800000171a057c23 */ /* 0x004fe4000801000e */
[----:B-1----:R-:W-:Y:S01]  /*9e60*/  IMAD.MOV.U32 R3, RZ, RZ, R2 ;  /* 0x000000ffff037224 */ /* 0x002fe200078e0002 */
[----:B------:R-:W-:Y:S01]  /*9e70*/  IABS R2, R4 ;  /* 0x0000000400027213 */ /* 0x000fe20000000000 */
[----:B------:R-:W-:-:S03]  /*9e80*/  IMAD.IADD R4, R229, 0x1, -R6 ;  /* 0x00000001e5047824 */ /* 0x000fc600078e0a06 */
[----:B------:R1:W-:Y:S01]  /*9e90*/  I2F R35, R3 ;  /* 0x0000000300237306 */ /* 0x0003e20000201400 */
[----:B------:R-:W-:Y:S02]  /*9ea0*/  FSEL R25, R5, -INF , !P6 ;  /* 0xff80000005197808 */ /* 0x000fe40007000000 */
[----:B------:R-:W-:Y:S01]  /*9eb0*/  IADD3 R5, R0, 0x29, RZ ;  /* 0x0000002900057810 */ /* 0x000fe20007ffe0ff */
[----:B-1----:R-:W-:Y:S01]  /*9ec0*/  IMAD.MOV.U32 R3, RZ, RZ, R2 ;  /* 0x000000ffff037224 */ /* 0x002fe200078e0002 */
[----:B------:R-:W-:-:S03]  /*9ed0*/  IABS R2, R4 ;  /* 0x0000000400027213 */ /* 0x000fc60000000000 */
[----:B------:R1:W-:Y:S01]  /*9ee0*/  I2F R34, R3 ;  /* 0x0000000300227306 */ /* 0x0003e20000201400 */
[----:B------:R-:W-:Y:S02]  /*9ef0*/  IMAD.IADD R4, R229, 0x1, -R5 ;  /* 0x00000001e5047824 */ /* 0x000fe400078e0a05 */
[----:B-1----:R-:W-:Y:S02]  /*9f00*/  IMAD.MOV.U32 R3, RZ, RZ, R2 ;  /* 0x000000ffff037224 */ /* 0x002fe400078e0002 */
[----:B------:R-:W-:-:S05]  /*9f10*/  IMAD.IADD R2, R228, 0x1, -R6 ;  /* 0x00000001e4027824 */ /* 0x000fca00078e0a06 */
[----:B------:R-:W-:Y:S01]  /*9f20*/  IABS R2, R2 ;  /* 0x0000000200027213 */ /* 0x000fe20000000000 */
[----:B------:R1:W-:Y:S01]  /*9f30*/  I2F R33, R3 ;  /* 0x0000000300217306 */ /* 0x0003e20000201400 */
[C---:B------:R-:W-:Y:S02]  /*9f40*/  ISETP.GE.AND P6, PT, R8.reuse, R233, PT ;  /* 0x000000e90800720c */ /* 0x040fe40003fc6270 */
[----:B------:R-:W-:Y:S01]  /*9f50*/  ISETP.GE.AND P1, PT, R8, R232, PT ;  /* 0x000000e80800720c */ /* 0x000fe20003f26270 */
[----:B------:R-:W-:Y:S02]  /*9f60*/  FMUL.FTZ R16, R238, c[0x0][0x2ec] ;  /* 0x0000bb00ee107a20 */ /* 0x000fe40000410000 */
[----:B-1----:R-:W-:Y:S01]  /*9f70*/  IMAD.MOV.U32 R3, RZ, RZ, R2 ;  /* 0x000000ffff037224 */ /* 0x002fe200078e0002 */
[----:B------:R-:W-:-:S03]  /*9f80*/  IABS R2, R4 ;  /* 0x0000000400027213 */ /* 0x000fc60000000000 */
[----:B------:R1:W-:Y:S01]  /*9f90*/  I2F R32, R3 ;  /* 0x0000000300207306 */ /* 0x0003e20000201400 */
[----:B------:R-:W-:Y:S02]  /*9fa0*/  IADD3 R4, R0, 0x30, RZ ;  /* 0x0000003000047810 */ /* 0x000fe40007ffe0ff */
[C---:B------:R-:W-:Y:S02]  /*9fb0*/  ISETP.LT.OR P6, PT, R8.reuse, R231, P6 ;  /* 0x000000e70800720c */ /* 0x040fe400037c1670 */
[----:B------:R-:W-:Y:S01]  /*9fc0*/  ISETP.LT.OR P1, PT, R8, R230, P1 ;  /* 0x000000e60800720c */ /* 0x000fe20000f21670 */
[----:B------:R-:W-:Y:S02]  /*9fd0*/  IMAD.IADD R8, R229, 0x1, -R4 ;  /* 0x00000001e5087824 */ /* 0x000fe400078e0a04 */
[----:B-1----:R-:W-:Y:S02]  /*9fe0*/  IMAD.MOV.U32 R3, RZ, RZ, R2 ;  /* 0x000000ffff037224 */ /* 0x002fe400078e0002 */
[----:B------:R-:W-:Y:S01]  /*9ff0*/  IMAD.IADD R2, R228, 0x1, -R5 ;  /* 0x00000001e4027824 */ /* 0x000fe200078e0a05 */
[----:B------:R-:W1:Y:S04]  /*a000*/  MUFU.TANH R16, R16 ;  /* 0x0000001000107308 */ /* 0x000e680000002400 */
[----:B------:R-:W-:-:S04]  /*a010*/  IABS R2, R2 ;  /* 0x0000000200027213 */ /* 0x000fc80000000000 */
[----:B------:R2:W-:Y:S02]  /*a020*/  I2F R31, R3 ;  /* 0x00000003001f7306 */ /* 0x0005e40000201400 */
[----:B--2---:R-:W-:Y:S01]  /*a030*/  IMAD.MOV.U32 R3, RZ, RZ, R2 ;  /* 0x000000ffff037224 */ /* 0x004fe200078e0002 */
[----:B------:R-:W-:-:S05]  /*a040*/  IABS R2, R8 ;  /* 0x0000000800027213 */ /* 0x000fca0000000000 */
[----:B------:R2:W-:Y:S01]  /*a050*/  I2F R30, R3 ;  /* 0x00000003001e7306 */ /* 0x0005e20000201400 */
[----:B------:R-:W-:Y:S02]  /*a060*/  IMAD.MOV.U32 R8, RZ, RZ, R2 ;  /* 0x000000ffff087224 */ /* 0x000fe400078e0002 */
[----:B------:R-:W-:Y:S02]  /*a070*/  IMAD.IADD R2, R228, 0x1, -R4 ;  /* 0x00000001e4027824 */ /* 0x000fe400078e0a04 */
[----:B-1----:R-:W-:-:S03]  /*a080*/  FFMA.FTZ R16, R28, -UR23, R16 ;  /* 0x800000171c107c23 */ /* 0x002fc60008010010 */
[----:B------:R-:W-:Y:S02]  /*a090*/  IABS R2, R2 ;  /* 0x0000000200027213 */ /* 0x000fe40000000000 */
[----:B--2---:R-:W-:Y:S01]  /*a0a0*/  IADD3 R3, R0, 0x31, RZ ;  /* 0x0000003100037810 */ /* 0x004fe20007ffe0ff */
[----:B------:R1:W-:Y:S04]  /*a0b0*/  I2F R28, R8 ;  /* 0x00000008001c7306 */ /* 0x0003e80000201400 */
[----:B------:R-:W-:Y:S02]  /*a0c0*/  IMAD.IADD R14, R229, 0x1, -R3 ;  /* 0x00000001e50e7824 */ /* 0x000fe400078e0a03 */
[----:B-1----:R-:W-:-:S03]  /*a0d0*/  IMAD.MOV.U32 R8, RZ, RZ, R2 ;  /* 0x000000ffff087224 */ /* 0x002fc600078e0002 */
[----:B------:R-:W-:Y:S01]  /*a0e0*/  IABS R2, R14 ;  /* 0x0000000e00027213 */ /* 0x000fe20000000000 */
[----:B------:R1:W-:Y:S04]  /*a0f0*/  I2F R29, R8 ;  /* 0x00000008001d7306 */ /* 0x0003e80000201400 */
[----:B------:R-:W-:Y:S01]  /*a100*/  IMAD.MOV.U32 R14, RZ, RZ, R2 ;  /* 0x000000ffff0e7224 */ /* 0x000fe200078e0002 */
[----:B------:R-:W-:-:S05]  /*a110*/  IADD3 R2, R0, 0x38, RZ ;  /* 0x0000003800027810 */ /* 0x000fca0007ffe0ff */
[----:B------:R-:W-:Y:S02]  /*a120*/  IMAD.IADD R15, R229, 0x1, -R2 ;  /* 0x00000001e50f7824 */ /* 0x000fe400078e0a02 */
[----:B-1----:R-:W-:Y:S01]  /*a130*/  IMAD.IADD R8, R228, 0x1, -R3 ;  /* 0x00000001e4087824 */ /* 0x002fe200078e0a03 */
[----:B------:R1:W-:Y:S04]  /*a140*/  I2F R27, R14 ;  /* 0x0000000e001b7306 */ /* 0x0003e80000201400 */
[----:B------:R-:W-:Y:S02]  /*a150*/  IABS R8, R8 ;  /* 0x0000000800087213 */ /* 0x000fe40000000000 */
[----:B------:R-:W-:-:S03]  /*a160*/  IADD3 R0, R0, 0x39, RZ ;  /* 0x0000003900007810 */ /* 0x000fc60007ffe0ff */
[----:B-1----:R-:W-:Y:S01]  /*a170*/  IMAD.MOV.U32 R14, RZ, RZ, R8 ;  /* 0x000000ffff0e7224 */ /* 0x002fe200078e0008 */
[----:B------:R-:W-:-:S03]  /*a180*/  IABS R8, R15 ;  /* 0x0000000f00087213 */ /* 0x000fc60000000000 */
[----:B------:R1:W-:Y:S01]  /*a190*/  I2F R26, R14 ;  /* 0x0000000e001a7306 */ /* 0x0003e20000201400 */
[----:B------:R-:W-:Y:S02]  /*a1a0*/  IMAD.IADD R15, R229, 0x1, -R0 ;  /* 0x00000001e50f7824 */ /* 0x000fe400078e0a00 */
[----:B-1----:R-:W-:Y:S02]  /*a1b0*/  IMAD.MOV.U32 R14, RZ, RZ, R8 ;  /* 0x000000ffff0e7224 */ /* 0x002fe400078e0008 */
[----:B------:R-:W-:-:S05]  /*a1c0*/  IMAD.IADD R8, R228, 0x1, -R2 ;  /* 0x00000001e4087824 */ /* 0x000fca00078e0a02 */
[----:B------:R-:W-:Y:S01]  /*a1d0*/  IABS R8, R8 ;  /* 0x0000000800087213 */ /* 0x000fe20000000000 */
[----:B------:R1:W-:Y:S04]  /*a1e0*/  I2F R21, R14 ;  /* 0x0000000e00157306 */ /* 0x0003e80000201400 */
[----:B-1----:R-:W-:Y:S01]  /*a1f0*/  IMAD.MOV.U32 R14, RZ, RZ, R8 ;  /* 0x000000ffff0e7224 */ /* 0x002fe200078e0008 */
[----:B------:R-:W-:-:S03]  /*a200*/  IABS R8, R15 ;  /* 0x0000000f00087213 */ /* 0x000fc60000000000 */
[----:B------:R1:W-:Y:S01]  /*a210*/  I2F R19, R14 ;  /* 0x0000000e00137306 */ /* 0x0003e20000201400 */
[----:B------:R-:W-:-:S07]  /*a220*/  FMUL.FTZ R15, R237, c[0x0][0x2ec] ;  /* 0x0000bb00ed0f7a20 */ /* 0x000fce0000410000 */
[----:B------:R2:W-:Y:S01]  /*a230*/  I2F R18, R8 ;  /* 0x0000000800127306 */ /* 0x0005e20000201400 */
[----:B-1----:R-:W-:Y:S02]  /*a240*/  FMUL.FTZ R14, R244, c[0x0][0x2ec] ;  /* 0x0000bb00f40e7a20 */ /* 0x002fe40000410000 */
[----:B--2---:R-:W-:-:S05]  /*a250*/  FMUL.FTZ R8, R239, c[0x0][0x2ec] ;  /* 0x0000bb00ef087a20 */ /* 0x004fca0000410000 */
[----:B------:R-:W-:Y:S01]  /*a260*/  MUFU.TANH R14, R14 ;  /* 0x0000000e000e7308 */ /* 0x000fe20000002400 */
[----:B------:R-:W-:-:S07]  /*a270*/  FMUL.FTZ R173, R246, c[0x0][0x2ec] ;  /* 0x0000bb00f6ad7a20 */ /* 0x000fce0000410000 */
[----:B------:R-:W1:Y:S08]  /*a280*/  MUFU.TANH R8, R8 ;  /* 0x0000000800087308 */ /* 0x000e700000002400 */
[----:B------:R-:W2:Y:S01]  /*a290*/  MUFU.TANH R15, R15 ;  /* 0x0000000f000f7308 */ /* 0x000ea20000002400 */
[----:B------:R-:W-:Y:S01]  /*a2a0*/  FSEL R16, R16, -INF , !P0 ;  /* 0xff80000010107808 */ /* 0x000fe20004000000 */
[----:B------:R-:W-:Y:S01]  /*a2b0*/  FMUL.FTZ R247, R247, c[0x0][0x2ec] ;  /* 0x0000bb00f7f77a20 */ /* 0x000fe20000410000 */
[----:B------:R-:W-:Y:S01]  /*a2c0*/  ISETP.GE.AND P0, PT, R13, R233, PT ;  /* 0x000000e90d00720c */ /* 0x000fe20003f06270 */
[----:B------:R-:W-:-:S04]  /*a2d0*/  FMUL.FTZ R240, R240, c[0x0][0x2ec] ;  /* 0x0000bb00f0f07a20 */ /* 0x000fc80000410000 */
[----:B------:R-:W3:Y:S01]  /*a2e0*/  MUFU.TANH R173, R173 ;  /* 0x000000ad00ad7308 */ /* 0x000ee20000002400 */
[----:B------:R-:W-:Y:S01]  /*a2f0*/  FMUL.FTZ R245, R245, c[0x0][0x2ec] ;  /* 0x0000bb00f5f57a20 */ /* 0x000fe20000410000 */
[----:B------:R-:W-:Y:S01]  /*a300*/  ISETP.LT.OR P0, PT, R13, R231, P0 ;  /* 0x000000e70d00720c */ /* 0x000fe20000701670 */
[----:B-1----:R-:W-:Y:S02]  /*a310*/  FFMA.FTZ R8, R179, -UR23, R8 ;  /* 0x80000017b3087c23 */ /* 0x002fe40008010008 */
[----:B------:R-:W-:Y:S02]  /*a320*/  FFMA.FTZ R14, R17, -UR23, R14 ;  /* 0x80000017110e7c23 */ /* 0x000fe4000801000e */
[----:B--2---:R-:W-:Y:S01]  /*a330*/  FFMA.FTZ R15, R180, -UR23, R15 ;  /* 0x80000017b40f7c23 */ /* 0x004fe2000801000f */
[----:B------:R-:W1:Y:S01]  /*a340*/  MUFU.TANH R247, R247 ;  /* 0x000000f700f77308 */ /* 0x000e620000002400 */
[----:B------:R-:W-:Y:S02]  /*a350*/  FSEL R17, R8, -INF , !P1 ;  /* 0xff80000008117808 */ /* 0x000fe40004800000 */
[----:B------:R-:W-:-:S02]  /*a360*/  FSEL R172, R14, -INF , !P0 ;  /* 0xff8000000eac7808 */ /* 0x000fc40004000000 */
[----:B------:R-:W-:-:S03]  /*a370*/  ISETP.GE.AND P1, PT, R12, R233, PT ;  /* 0x000000e90c00720c */ /* 0x000fc60003f26270 */
[----:B------:R-:W2:Y:S01]  /*a380*/  MUFU.TANH R240, R240 ;  /* 0x000000f000f07308 */ /* 0x000ea20000002400 */
[-C--:B------:R-:W-:Y:S02]  /*a390*/  ISETP.GE.AND P0, PT, R12, R232.reuse, PT ;  /* 0x000000e80c00720c */ /* 0x080fe40003f06270 */
[----:B------:R-:W-:Y:S01]  /*a3a0*/  FSEL R15, R15, -INF , !P6 ;  /* 0xff8000000f0f7808 */ /* 0x000fe20007000000 */
[----:B------:R-:W-:Y:S01]  /*a3b0*/  FMUL.FTZ R241, R241, c[0x0][0x2ec] ;  /* 0x0000bb00f1f17a20 */ /* 0x000fe20000410000 */
[----:B------:R-:W-:-:S03]  /*a3c0*/  ISETP.GE.AND P6, PT, R13, R232, PT ;  /* 0x000000e80d00720c */ /* 0x000fc60003fc6270 */
[----:B------:R-:W4:Y:S01]  /*a3d0*/  MUFU.TANH R245, R245 ;  /* 0x000000f500f57308 */ /* 0x000f220000002400 */
[----:B------:R-:W-:Y:S01]  /*a3e0*/  FMUL.FTZ R242, R242, c[0x0][0x2ec] ;  /* 0x0000bb00f2f27a20 */ /* 0x000fe20000410000 */
[C---:B------:R-:W-:Y:S02]  /*a3f0*/  ISETP.LT.OR P1, PT, R12.reuse, R231, P1 ;  /* 0x000000e70c00720c */ /* 0x040fe40000f21670 */
[-C--:B------:R-:W-:Y:S01]  /*a400*/  ISETP.LT.OR P0, PT, R12, R230.reuse, P0 ;  /* 0x000000e60c00720c */ /* 0x080fe20000701670 */
[----:B---3--:R-:W-:Y:S01]  /*a410*/  FFMA.FTZ R12, R178, -UR23, R173 ;  /* 0x80000017b20c7c23 */ /* 0x008fe200080100ad */
[----:B------:R-:W-:Y:S01]  /*a420*/  ISETP.LT.OR P6, PT, R13, R230, P6 ;  /* 0x000000e60d00720c */ /* 0x000fe200037c1670 */
[----:B------:R-:W-:Y:S01]  /*a430*/  FMUL.FTZ R243, R243, c[0x0][0x2ec] ;  /* 0x0000bb00f3f37a20 */ /* 0x000fe20000410000 */
[----:B------:R-:W-:Y:S02]  /*a440*/  MUFU.TANH R241, R241 ;  /* 0x000000f100f17308 */ /* 0x000fe40000002400 */
[----:B------:R-:W-:-:S02]  /*a450*/  FSEL R174, R12, -INF , !P6 ;  /* 0xff8000000cae7808 */ /* 0x000fc40007000000 */
[----:B------:R-:W-:-:S04]  /*a460*/  ISETP.GE.AND P6, PT, R11, R233, PT ;  /* 0x000000e90b00720c */ /* 0x000fc80003fc6270 */
[----:B------:R-:W3:Y:S01]  /*a470*/  MUFU.TANH R242, R242 ;  /* 0x000000f200f27308 */ /* 0x000ee20000002400 */
[----:B------:R-:W-:Y:S01]  /*a480*/  FMUL.FTZ R196, R196, c[0x0][0x2ec] ;  /* 0x0000bb00c4c47a20 */ /* 0x000fe20000410000 */
[----:B------:R-:W-:Y:S01]  /*a490*/  ISETP.LT.OR P6, PT, R11, R231, P6 ;  /* 0x000000e70b00720c */ /* 0x000fe200037c1670 */
[----:B-1----:R-:W-:Y:S02]  /*a4a0*/  FFMA.FTZ R8, R176, -UR23, R247 ;  /* 0x80000017b0087c23 */ /* 0x002fe400080100f7 */
[----:B--2---:R-:W-:Y:S02]  /*a4b0*/  FFMA.FTZ R13, R171, -UR23, R240 ;  /* 0x80000017ab0d7c23 */ /* 0x004fe400080100f0 */
[----:B----4-:R-:W-:Y:S01]  /*a4c0*/  FFMA.FTZ R14, R177, -UR23, R245 ;  /* 0x80000017b10e7c23 */ /* 0x010fe200080100f5 */
[----:B------:R-:W1:Y:S01]  /*a4d0*/  MUFU.TANH R243, R243 ;  /* 0x000000f300f37308 */ /* 0x000e620000002400 */
[----:B------:R-:W-:Y:S01]  /*a4e0*/  FMUL.FTZ R198, R198, c[0x0][0x2ec] ;  /* 0x0000bb00c6c67a20 */ /* 0x000fe20000410000 */
[----:B------:R-:W-:-:S02]  /*a4f0*/  FSEL R175, R8, -INF , !P0 ;  /* 0xff80000008af7808 */ /* 0x000fc40004000000 */
[----:B------:R-:W-:Y:S02]  /*a500*/  FSEL R173, R13, -INF , !P6 ;  /* 0xff8000000dad7808 */ /* 0x000fe40007000000 */
[C---:B------:R-:W-:Y:S02]  /*a510*/  ISETP.GE.AND P0, PT, R10.reuse, R233, PT ;  /* 0x000000e90a00720c */ /* 0x040fe40003f06270 */
[----:B------:R-:W2:Y:S01]  /*a520*/  MUFU.TANH R196, R196 ;  /* 0x000000c400c47308 */ /* 0x000ea20000002400 */
[-C--:B------:R-:W-:Y:S02]  /*a530*/  ISETP.GE.AND P6, PT, R10, R232.reuse, PT ;  /* 0x000000e80a00720c */ /* 0x080fe40003fc6270 */
[----:B------:R-:W-:Y:S02]  /*a540*/  FSEL R171, R14, -INF , !P1 ;  /* 0xff8000000eab7808 */ /* 0x000fe40004800000 */
[----:B------:R-:W-:-:S03]  /*a550*/  ISETP.GE.AND P1, PT, R11, R232, PT ;  /* 0x000000e80b00720c */ /* 0x000fc60003f26270 */
[----:B------:R-:W4:Y:S01]  /*a560*/  MUFU.TANH R198, R198 ;  /* 0x000000c600c67308 */ /* 0x000f220000002400 */
[C---:B------:R-:W-:Y:S01]  /*a570*/  ISETP.LT.OR P0, PT, R10.reuse, R231, P0 ;  /* 0x000000e70a00720c */ /* 0x040fe20000701670 */
[----:B------:R-:W-:Y:S01]  /*a580*/  FMUL.FTZ R199, R199, c[0x0][0x2ec] ;  /* 0x0000bb00c7c77a20 */ /* 0x000fe20000410000 */
[-C--:B------:R-:W-:Y:S01]  /*a590*/  ISETP.LT.OR P6, PT, R10, R230.reuse, P6 ;  /* 0x000000e60a00720c */ /* 0x080fe200037c1670 */
[----:B------:R-:W-:Y:S01]  /*a5a0*/  FMUL.FTZ R192, R192, c[0x0][0x2ec] ;  /* 0x0000bb00c0c07a20 */ /* 0x000fe20000410000 */
[----:B------:R-:W-:Y:S01]  /*a5b0*/  ISETP.LT.OR P1, PT, R11, R230, P1 ;  /* 0x000000e60b00720c */ /* 0x000fe20000f21670 */
[----:B---3--:R-:W-:Y:S02]  /*a5c0*/  FFMA.FTZ R8, R170, -UR23, R242 ;  /* 0x80000017aa087c23 */ /* 0x008fe400080100f2 */
[----:B------:R-:W-:Y:S02]  /*a5d0*/  FFMA.FTZ R10, R169, -UR23, R241 ;  /* 0x80000017a90a7c23 */ /* 0x000fe400080100f1 */
[----:B------:R-:W-:Y:S01]  /*a5e0*/  FMUL.FTZ R197, R197, c[0x0][0x2ec] ;  /* 0x0000bb00c5c57a20 */ /* 0x000fe20000410000 */
[----:B------:R-:W-:Y:S01]  /*a5f0*/  FSEL R170, R8, -INF , !P1 ;  /* 0xff80000008aa7808 */ /* 0x000fe20004800000 */
[----:B------:R-:W3:Y:S01]  /*a600*/  MUFU.TANH R199, R199 ;  /* 0x000000c700c77308 */ /* 0x000ee20000002400 */
[----:B------:R-:W-:Y:S01]  /*a610*/  FSEL R169, R10, -INF , !P0 ;  /* 0xff8000000aa97808 */ /* 0x000fe20004000000 */
[----:B-1----:R-:W-:Y:S01]  /*a620*/  FFMA.FTZ R8, R168, -UR23, R243 ;  /* 0x80000017a8087c23 */ /* 0x002fe200080100f3 */
[----:B------:R-:W-:-:S02]  /*a630*/  ISETP.GE.AND P1, PT, R9, R233, PT ;  /* 0x000000e90900720c */ /* 0x000fc40003f26270 */
[----:B------:R-:W-:-:S03]  /*a640*/  ISETP.GE.AND P0, PT, R9, R232, PT ;  /* 0x000000e80900720c */ /* 0x000fc60003f06270 */
[----:B------:R-:W1:Y:S01]  /*a650*/  MUFU.TANH R192, R192 ;  /* 0x000000c000c07308 */ /* 0x000e620000002400 */
[C---:B------:R-:W-:Y:S01]  /*a660*/  ISETP.LT.OR P1, PT, R9.reuse, R231, P1 ;  /* 0x000000e70900720c */ /* 0x040fe20000f21670 */
[----:B------:R-:W-:Y:S01]  /*a670*/  FMUL.FTZ R194, R194, c[0x0][0x2ec] ;  /* 0x0000bb00c2c27a20 */ /* 0x000fe20000410000 */
[----:B------:R-:W-:Y:S01]  /*a680*/  ISETP.LT.OR P0, PT, R9, R230, P0 ;  /* 0x000000e60900720c */ /* 0x000fe20000701670 */
[----:B--2---:R-:W-:-:S04]  /*a690*/  FFMA.FTZ R9, R135, -UR23, R196 ;  /* 0x8000001787097c23 */ /* 0x004fc800080100c4 */
[----:B------:R-:W2:Y:S01]  /*a6a0*/  MUFU.TANH R197, R197 ;  /* 0x000000c500c57308 */ /* 0x000ea20000002400 */
[----:B------:R-:W-:Y:S01]  /*a6b0*/  FSEL R168, R8, -INF , !P6 ;  /* 0xff80000008a87808 */ /* 0x000fe20007000000 */
[----:B----4-:R-:W-:Y:S01]  /*a6c0*/  FFMA.FTZ R8, R134, -UR23, R198 ;  /* 0x8000001786087c23 */ /* 0x010fe200080100c6 */
[----:B------:R-:W-:Y:S02]  /*a6d0*/  FSEL R236, R9, -INF , !P1 ;  /* 0xff80000009ec7808 */ /* 0x000fe40004800000 */
[CC--:B------:R-:W-:Y:S02]  /*a6e0*/  ISETP.GE.AND P6, PT, R7.reuse, R233.reuse, PT ;  /* 0x000000e90700720c */ /* 0x0c0fe40003fc6270 */
[----:B------:R-:W-:Y:S01]  /*a6f0*/  ISETP.GE.AND P1, PT, R7, R232, PT ;  /* 0x000000e80700720c */ /* 0x000fe20003f26270 */
[----:B------:R-:W4:Y:S01]  /*a700*/  MUFU.TANH R194, R194 ;  /* 0x000000c200c27308 */ /* 0x000f220000002400 */
[----:B------:R-:W-:Y:S01]  /*a710*/  FSEL R182, R8, -INF , !P0 ;  /* 0xff80000008b67808 */ /* 0x000fe20004000000 */
[----:B------:R-:W-:Y:S01]  /*a720*/  FMUL.FTZ R195, R195, c[0x0][0x2ec] ;  /* 0x0000bb00c3c37a20 */ /* 0x000fe20000410000 */
[----:B------:R-:W-:Y:S01]  /*a730*/  ISETP.GE.AND P0, PT, R6, R233, PT ;  /* 0x000000e90600720c */ /* 0x000fe20003f06270 */
[----:B------:R-:W-:Y:S01]  /*a740*/  FMUL.FTZ R13, R188, c[0x0][0x2ec] ;  /* 0x0000bb00bc0d7a20 */ /* 0x000fe20000410000 */
[-C--:B------:R-:W-:Y:S01]  /*a750*/  ISETP.LT.OR P6, PT, R7, R231.reuse, P6 ;  /* 0x000000e70700720c */ /* 0x080fe200037c1670 */
[----:B------:R-:W-:Y:S01]  /*a760*/  FMUL.FTZ R193, R193, c[0x0][0x2ec] ;  /* 0x0000bb00c1c17a20 */ /* 0x000fe20000410000 */
[----:B------:R-:W-:Y:S01]  /*a770*/  ISETP.LT.OR P1, PT, R7, R230, P1 ;  /* 0x000000e60700720c */ /* 0x000fe20000f21670 */
[----:B---3--:R-:W-:Y:S01]  /*a780*/  FFMA.FTZ R7, R34, -UR23, R199 ;  /* 0x8000001722077c23 */ /* 0x008fe200080100c7 */
[----:B------:R-:W-:Y:S01]  /*a790*/  ISETP.LT.OR P0, PT, R6, R231, P0 ;  /* 0x000000e70600720c */ /* 0x000fe20000701670 */
[----:B-1----:R-:W-:Y:S01]  /*a7a0*/  FFMA.FTZ R8, R33, -UR23, R192 ;  /* 0x8000001721087c23 */ /* 0x002fe200080100c0 */
[----:B------:R-:W1:Y:S01]  /*a7b0*/  MUFU.TANH R195, R195 ;  /* 0x000000c300c37308 */ /* 0x000e620000002400 */
[----:B--2---:R-:W-:Y:S01]  /*a7c0*/  FFMA.FTZ R9, R35, -UR23, R197 ;  /* 0x8000001723097c23 */ /* 0x004fe200080100c5 */
[----:B------:R-:W-:Y:S01]  /*a7d0*/  FSEL R251, R7, -INF , !P1 ;  /* 0xff80000007fb7808 */ /* 0x000fe20004800000 */
[----:B------:R-:W-:Y:S01]  /*a7e0*/  FMUL.FTZ R189, R189, c[0x0][0x2ec] ;  /* 0x0000bb00bdbd7a20 */ /* 0x000fe20000410000 */
[----:B------:R-:W-:-:S02]  /*a7f0*/  FSEL R252, R8, -INF , !P0 ;  /* 0xff80000008fc7808 */ /* 0x000fc40004000000 */
[C---:B------:R-:W-:Y:S02]  /*a800*/  ISETP.GE.AND P1, PT, R5.reuse, R233, PT ;  /* 0x000000e90500720c */ /* 0x040fe40003f26270 */
[----:B------:R-:W2:Y:S01]  /*a810*/  MUFU.TANH R13, R13 ;  /* 0x0000000d000d7308 */ /* 0x000ea20000002400 */
[-C--:B------:R-:W-:Y:S02]  /*a820*/  ISETP.GE.AND P0, PT, R5, R232.reuse, PT ;  /* 0x000000e80500720c */ /* 0x080fe40003f06270 */
[----:B------:R-:W-:Y:S01]  /*a830*/  FSEL R235, R9, -INF , !P6 ;  /* 0xff80000009eb7808 */ /* 0x000fe20007000000 */
[----:B------:R-:W-:Y:S01]  /*a840*/  FMUL.FTZ R12, R190, c[0x0][0x2ec] ;  /* 0x0000bb00be0c7a20 */ /* 0x000fe20000410000 */
[----:B------:R-:W-:-:S03]  /*a850*/  ISETP.GE.AND P6, PT, R6, R232, PT ;  /* 0x000000e80600720c */ /* 0x000fc60003fc6270 */
[----:B------:R-:W3:Y:S01]  /*a860*/  MUFU.TANH R193, R193 ;  /* 0x000000c100c17308 */ /* 0x000ee20000002400 */
[C---:B------:R-:W-:Y:S02]  /*a870*/  ISETP.LT.OR P1, PT, R5.reuse, R231, P1 ;  /* 0x000000e70500720c */ /* 0x040fe40000f21670 */
[-C--:B------:R-:W-:Y:S01]  /*a880*/  ISETP.LT.OR P0, PT, R5, R230.reuse, P0 ;  /* 0x000000e60500720c */ /* 0x080fe20000701670 */
[----:B----4-:R-:W-:Y:S01]  /*a890*/  FFMA.FTZ R5, R32, -UR23, R194 ;  /* 0x8000001720057c23 */ /* 0x010fe200080100c2 */
[----:B------:R-:W-:-:S03]  /*a8a0*/  ISETP.LT.OR P6, PT, R6, R230, P6 ;  /* 0x000000e60600720c */ /* 0x000fc600037c1670 */
[----:B------:R-:W4:Y:S01]  /*a8b0*/  MUFU.TANH R189, R189 ;  /* 0x000000bd00bd7308 */ /* 0x000f220000002400 */
[----:B------:R-:W-:Y:S01]  /*a8c0*/  FMUL.FTZ R9, R186, c[0x0][0x2ec] ;  /* 0x0000bb00ba097a20 */ /* 0x000fe20000410000 */
[----:B------:R-:W-:Y:S02]  /*a8d0*/  FSEL R181, R5, -INF , !P6 ;  /* 0xff80000005b57808 */ /* 0x000fe40007000000 */
[----:B------:R-:W-:-:S04]  /*a8e0*/  ISETP.GE.AND P6, PT, R4, R233, PT ;  /* 0x000000e90400720c */ /* 0x000fc80003fc6270 */
[----:B------:R-:W4:Y:S01]  /*a8f0*/  MUFU.TANH R12, R12 ;  /* 0x0000000c000c7308 */ /* 0x000f220000002400 */
[----:B-1----:R-:W-:Y:S01]  /*a900*/  FFMA.FTZ R7, R30, -UR23, R195 ;  /* 0x800000171e077c23 */ /* 0x002fe200080100c3 */
[----:B------:R-:W-:Y:S01]  /*a910*/  ISETP.LT.OR P6, PT, R4, R231, P6 ;  /* 0x000000e70400720c */ /* 0x000fe200037c1670 */
[----:B------:R-:W-:Y:S02]  /*a920*/  FMUL.FTZ R11, R191, c[0x0][0x2ec] ;  /* 0x0000bb00bf0b7a20 */ /* 0x000fe40000410000 */
[----:B------:R-:W-:Y:S02]  /*a930*/  FMUL.FTZ R10, R184, c[0x0][0x2ec] ;  /* 0x0000bb00b80a7a20 */ /* 0x000fe40000410000 */
[----:B--2---:R-:W-:Y:S01]  /*a940*/  FFMA.FTZ R8, R28, -UR23, R13 ;  /* 0x800000171c087c23 */ /* 0x004fe2000801000d */
[----:B------:R-:W1:Y:S01]  /*a950*/  MUFU.TANH R9, R9 ;  /* 0x0000000900097308 */ /* 0x000e620000002400 */
[----:B---3--:R-:W-:Y:S01]  /*a960*/  FFMA.FTZ R6, R31, -UR23, R193 ;  /* 0x800000171f067c23 */ /* 0x008fe200080100c1 */
[----:B------:R-:W-:Y:S01]  /*a970*/  FSEL R135, R7, -INF , !P0 ;  /* 0xff80000007877808 */ /* 0x000fe20004000000 */
[----:B------:R-:W-:Y:S01]  /*a980*/  BAR.SYNC.DEFER_BLOCKING 0x0 ;  /* 0x0000000000007b1d */ /* 0x000fe20000010000 */
[----:B------:R-:W-:-:S02]  /*a990*/  ISETP.GE.AND P0, PT, R3, R233, PT ;  /* 0x000000e90300720c */ /* 0x000fc40003f06270 */
[----:B------:R-:W-:Y:S02]  /*a9a0*/  FSEL R188, R8, -INF , !P6 ;  /* 0xff80000008bc7808 */ /* 0x000fe40007000000 */
[-C--:B------:R-:W-:Y:S01]  /*a9b0*/  ISETP.GE.AND P6, PT, R3, R232.reuse, PT ;  /* 0x000000e80300720c */ /* 0x080fe20003fc6270 */
[----:B------:R-:W2:Y:S01]  /*a9c0*/  MUFU.TANH R11, R11 ;  /* 0x0000000b000b7308 */ /* 0x000ea20000002400 */
[----:B------:R-:W-:Y:S01]  /*a9d0*/  FSEL R234, R6, -INF , !P1 ;  /* 0xff80000006ea7808 */ /* 0x000fe20004800000 */
[----:B------:R-:W-:Y:S01]  /*a9e0*/  IMAD.IADD R5, R228, 0x1, -R0 ;  /* 0x00000001e4057824 */ /* 0x000fe200078e0a00 */
[----:B------:R-:W-:Y:S01]  /*a9f0*/  ISETP.GE.AND P1, PT, R4, R232, PT ;  /* 0x000000e80400720c */ /* 0x000fe20003f26270 */
[----:B----4-:R-:W-:Y:S01]  /*aa00*/  FFMA.FTZ R6, R27, -UR23, R189 ;  /* 0x800000171b067c23 */ /* 0x010fe200080100bd */
[----:B------:R-:W-:-:S03]  /*aa10*/  ISETP.LT.OR P0, PT, R3, R231, P0 ;  /* 0x000000e70300720c */ /* 0x000fc60000701670 */
[----:B------:R-:W3:Y:S01]  /*aa20*/  MUFU.TANH R10, R10 ;  /* 0x0000000a000a7308 */ /* 0x000ee20000002400 */
[-C--:B------:R-:W-:Y:S01]  /*aa30*/  ISETP.LT.OR P6, PT, R3, R230.reuse, P6 ;  /* 0x000000e60300720c */ /* 0x080fe200037c1670 */
[----:B------:R-:W-:Y:S01]  /*aa40*/  FMUL.FTZ R8, R185, c[0x0][0x2ec] ;  /* 0x0000bb00b9087a20 */ /* 0x000fe20000410000 */
[----:B------:R-:W-:Y:S01]  /*aa50*/  ISETP.LT.OR P1, PT, R4, R230, P1 ;  /* 0x000000e60400720c */ /* 0x000fe20000f21670 */
[----:B------:R-:W-:Y:S01]  /*aa60*/  FFMA.FTZ R3, R29, -UR23, R12 ;  /* 0x800000171d037c23 */ /* 0x000fe2000801000c */
[----:B------:R-:W-:Y:S01]  /*aa70*/  IABS R5, R5 ;  /* 0x0000000500057213 */ /* 0x000fe20000000000 */
[----:B------:R-:W-:Y:S01]  /*aa80*/  FMUL.FTZ R187, R187, c[0x0][0x2ec] ;  /* 0x0000bb00bbbb7a20 */ /* 0x000fe20000410000 */
[----:B------:R-:W-:Y:S02]  /*aa90*/  FSEL R190, R6, -INF , !P0 ;  /* 0xff80000006be7808 */ /* 0x000fe40004000000 */
[C---:B------:R-:W-:Y:S01]  /*aaa0*/  ISETP.GE.AND P0, PT, R2.reuse, R232, PT ;  /* 0x000000e80200720c */ /* 0x040fe20003f06270 */
[----:B------:R3:W-:Y:S01]  /*aab0*/  I2F R7, R5 ;  /* 0x0000000500077306 */ /* 0x0007e20000201400 */
[----:B------:R-:W-:Y:S01]  /*aac0*/  FSEL R198, R3, -INF , !P1 ;  /* 0xff80000003c67808 */ /* 0x000fe20004800000 */
[----:B-1----:R-:W-:Y:S01]  /*aad0*/  FFMA.FTZ R3, R19, -UR23, R9 ;  /* 0x8000001713037c23 */ /* 0x002fe20008010009 */
[----:B------:R-:W-:-:S02]  /*aae0*/  ISETP.LT.OR P0, PT, R2, R230, P0 ;  /* 0x000000e60200720c */ /* 0x000fc40000701670 */
[----:B------:R-:W-:-:S03]  /*aaf0*/  ISETP.GE.AND P1, PT, R2, R233, PT ;  /* 0x000000e90200720c */ /* 0x000fc60003f26270 */
[----:B------:R-:W1:Y:S01]  /*ab00*/  MUFU.TANH R8, R8 ;  /* 0x0000000800087308 */ /* 0x000e620000002400 */
[----:B--2---:R-:W-:Y:S01]  /*ab10*/  FFMA.FTZ R4, R26, -UR23, R11 ;  /* 0x800000171a047c23 */ /* 0x004fe2000801000b */
[----:B------:R-:W-:-:S06]  /*ab20*/  FSEL R179, R3, -INF , !P0 ;  /* 0xff80000003b37808 */ /* 0x000fcc0004000000 */
[----:B------:R-:W2:Y:S01]  /*ab30*/  MUFU.TANH R6, R187 ;  /* 0x000000bb00067308 */ /* 0x000ea20000002400 */
[----:B---3--:R-:W-:Y:S01]  /*ab40*/  FFMA.FTZ R5, R21, -UR23, R10 ;  /* 0x8000001715057c23 */ /* 0x008fe2000801000a */
[----:B------:R-:W-:Y:S02]  /*ab50*/  ISETP.LT.OR P1, PT, R2, R231, P1 ;  /* 0x000000e70200720c */ /* 0x000fe40000f21670 */
[----:B------:R-:W-:Y:S02]  /*ab60*/  PLOP3.LUT P0, PT, PT, PT, UP0, 0x80, 0x0 ;  /* 0x000000000000781c */ /* 0x000fe40003f0f008 */
[----:B------:R-:W-:Y:S02]  /*ab70*/  FSEL R250, R4, -INF , !P6 ;  /* 0xff80000004fa7808 */ /* 0x000fe40007000000 */
[----:B------:R-:W-:Y:S02]  /*ab80*/  FSEL R134, R5, -INF , !P1 ;  /* 0xff80000005867808 */ /* 0x000fe40004800000 */
[----:B------:R-:W-:-:S02]  /*ab90*/  ISETP.GE.AND P6, PT, R0, R233, PT ;  /* 0x000000e90000720c */ /* 0x000fc40003fc6270 */
        /* <DEDUP_REMOVED lines=82> */
.L_x_2003:
[----:B------:R-:W-:Y:S05]  /*b0c0*/  BSYNC B0 ;  /* 0x0000000000007941 */ /* 0x000fea0003800000 */
.L_x_2002:
[----:B------:R-:W0:Y:S02]  /*b0d0*/  LDGDEPBAR ;  /* 0x00000000000079af */ /* 0x000e240000000000 */
.L_x_2001:
        /* <DEDUP_REMOVED lines=32> */
[----:B------:R-:W-:Y:S01]  /*b2e0*/  MOV R187, R248 ;  /* 0x000000f800bb7202 */ /* 0x000fe20000000f00 */
        /* <DEDUP_REMOVED lines=20> */
[C---:B------:R-:W-:Y:S01]  /*b430*/  FSETP.NEU.FTZ.AND P1, PT, R6.reuse, -INF , PT ;  /* 0xff8000000600780b */ /* 0x040fe20003f3d000 */
[----:B------:R2:W-:Y:S02]  /*b440*/  STL [R1+0x34], R6 ;  /* 0x0000340601007387 */ /* 0x0005e40000100800 */
[----:B------:R-:W-:Y:S01]  /*b450*/  FADD.FTZ R5, R133, -R5 ;  /* 0x8000000585057221 */ /* 0x000fe20000010000 */
[----:B------:R3:W-:Y:S01]  /*b460*/  MUFU.EX2 R177, R3 ;  /* 0x0000000300b17308 */ /* 0x0007e20000000800 */
[----:B------:R-:W-:Y:S02]  /*b470*/  FSEL R4, R6, RZ, P1 ;  /* 0x000000ff06047208 */ /* 0x000fe40000800000 */
[----:B------:R-:W-:-:S02]  /*b480*/  FMUL.FTZ R5, R5, c[0x0][0x23c] ;  /* 0x00008f0005057a20 */ /* 0x000fc40000410000 */
[----:B-1----:R-:W-:-:S03]  /*b490*/  FFMA.FTZ R0, R24, c[0x0][0x23c], -R2 ;  /* 0x00008f0018007a23 */ /* 0x002fc60000010802 */
[----:B------:R-:W1:Y:S01]  /*b4a0*/  MUFU.EX2 R8, R5 ;  /* 0x0000000500087308 */ /* 0x000e620000000800 */
[----:B---3--:R-:W-:-:S07]  /*b4b0*/  FFMA.FTZ R3, R15, c[0x0][0x23c], -R2 ;  /* 0x00008f000f037a23 */ /* 0x008fce0000010802 */
[----:B------:R3:W-:Y:S01]  /*b4c0*/  MUFU.EX2 R28, R0 ;  /* 0x00000000001c7308 */ /* 0x0007e20000000800 */
[----:B------:R-:W4:Y:S07]  /*b4d0*/  LDSM.16.MT88.4 R12, [R201+0x18000] ;  /* 0x01800000c90c783b */ /* 0x000f2e0000004200 */
[----:B------:R-:W2:Y:S01]  /*b4e0*/  MUFU.EX2 R180, R3 ;  /* 0x0000000300b47308 */ /* 0x000ea20000000800 */
[-C--:B-1----:R-:W-:Y:S02]  /*b4f0*/  FMUL.FTZ R136, R136, R8.reuse ;  /* 0x0000000888887220 */ /* 0x082fe40000410000 */
[----:B------:R-:W-:-:S02]  /*b500*/  FMUL.FTZ R137, R137, R8 ;  /* 0x0000000889897220 */ /* 0x000fc40000410000 */
[-C--:B------:R-:W-:Y:S02]  /*b510*/  FMUL.FTZ R140, R140, R8.reuse ;  /* 0x000000088c8c7220 */ /* 0x080fe40000410000 */
[-C--:B------:R-:W-:Y:S02]  /*b520*/  FMUL.FTZ R141, R141, R8.reuse ;  /* 0x000000088d8d7220 */ /* 0x080fe40000410000 */
[----:B---3--:R-:W-:Y:S02]  /*b530*/  FMUL.FTZ R0, R6, c[0x0][0x23c] ;  /* 0x00008f0006007a20 */ /* 0x008fe40000410000 */
[-C--:B------:R-:W-:Y:S02]  /*b540*/  FMUL.FTZ R144, R144, R8.reuse ;  /* 0x0000000890907220 */ /* 0x080fe40000410000 */
[-C--:B------:R-:W-:Y:S01]  /*b550*/  FMUL.FTZ R145, R145, R8.reuse ;  /* 0x0000000891917220 */ /* 0x080fe20000410000 */
[----:B------:R-:W-:Y:S01]  /*b560*/  FSEL R0, R0, RZ, P1 ;  /* 0x000000ff00007208 */ /* 0x000fe20000800000 */
[-C--:B------:R-:W-:Y:S01]  /*b570*/  FMUL.FTZ R148, R148, R8.reuse ;  /* 0x0000000894947220 */ /* 0x080fe20000410000 */
[----:B--2---:R-:W-:Y:S01]  /*b580*/  F2FP.BF16.PACK_AB R6, R180, R177 ;  /* 0x000000b1b406723e */ /* 0x004fe200000010ff */
[----:B------:R-:W-:-:S02]  /*b590*/  FMUL.FTZ R149, R149, R8 ;  /* 0x0000000895957220 */ /* 0x000fc40000410000 */
[----:B------:R-:W-:Y:S02]  /*b5a0*/  FFMA.FTZ R3, R23, c[0x0][0x23c], -R0 ;  /* 0x00008f0017037a23 */ /* 0x000fe40000010800 */
[----:B------:R-:W1:Y:S01]  /*b5b0*/  LDSM.16.MT88.4 R20, [R202+0x18000] ;  /* 0x01800000ca14783b */ /* 0x000e620000004200 */
[-C--:B------:R-:W-:Y:S01]  /*b5c0*/  FMUL.FTZ R152, R152, R8.reuse ;  /* 0x0000000898987220 */ /* 0x080fe20000410000 */
[----:B------:R2:W-:Y:S01]  /*b5d0*/  MUFU.EX2 R176, R3 ;  /* 0x0000000300b07308 */ /* 0x0005e20000000800 */
        /* <DEDUP_REMOVED lines=8> */
[----:B--2---:R-:W-:Y:S02]  /*b660*/  FFMA.FTZ R3, R25, c[0x0][0x23c], -R0 ;  /* 0x00008f0019037a23 */ /* 0x004fe40000010800 */
[----:B------:R-:W-:-:S02]  /*b670*/  FMUL.FTZ R37, R37, R8 ;  /* 0x0000000825257220 */ /* 0x000fc40000410000 */
[----:B------:R-:W2:Y:S01]  /*b680*/  MUFU.EX2 R27, R3 ;  /* 0x00000003001b7308 */ /* 0x000ea20000000800 */
        /* <DEDUP_REMOVED lines=8> */
[----:B--2---:R-:W-:Y:S01]  /*b710*/  F2FP.BF16.PACK_AB R5, R27, R176 ;  /* 0x000000b01b05723e */ /* 0x004fe200000010ff */
[----:B------:R-:W-:Y:S02]  /*b720*/  FFMA.FTZ R3, R16, c[0x0][0x23c], -R0 ;  /* 0x00008f0010037a23 */ /* 0x000fe40000010800 */
[-C--:B------:R-:W-:Y:S02]  /*b730*/  FMUL.FTZ R56, R56, R8.reuse ;  /* 0x0000000838387220 */ /* 0x080fe40000410000 */
[----:B------:R2:W-:Y:S01]  /*b740*/  MUFU.EX2 R178, R3 ;  /* 0x0000000300b27308 */ /* 0x0005e20000000800 */
        /* <DEDUP_REMOVED lines=8> */
[----:B--2---:R-:W-:Y:S02]  /*b7d0*/  FFMA.FTZ R3, R17, c[0x0][0x23c], -R0 ;  /* 0x00008f0011037a23 */ /* 0x004fe40000010800 */
[----:B------:R-:W2:Y:S01]  /*b7e0*/  LDSM.16.MT88.4 R16, [R204+0x18000] ;  /* 0x01800000cc10783b */ /* 0x000ea20000004200 */
[-C--:B------:R-:W-:Y:S01]  /*b7f0*/  FMUL.FTZ R73, R73, R8.reuse ;  /* 0x0000000849497220 */ /* 0x080fe20000410000 */
[----:B------:R-:W3:Y:S01]  /*b800*/  MUFU.EX2 R185, R3 ;  /* 0x0000000300b97308 */ /* 0x000ee20000000800 */
        /* <DEDUP_REMOVED lines=8> */
[----:B---3--:R-:W-:Y:S01]  /*b890*/  F2FP.BF16.PACK_AB R7, R185, R178 ;  /* 0x000000b2b907723e */ /* 0x008fe200000010ff */
[----:B------:R-:W-:Y:S01]  /*b8a0*/  FADD.FTZ R3, R132, -R4 ;  /* 0x8000000484037221 */ /* 0x000fe20000010000 */
[----:B------:R-:W-:Y:S01]  /*b8b0*/  F2FP.BF16.PACK_AB R4, R28, R186 ;  /* 0x000000ba1c04723e */ /* 0x000fe200000010ff */
[----:B------:R-:W-:-:S02]  /*b8c0*/  FMUL.FTZ R100, R100, R8 ;  /* 0x0000000864647220 */ /* 0x000fc40000410000 */
[----:B------:R-:W-:Y:S02]  /*b8d0*/  FMUL.FTZ R3, R3, c[0x0][0x23c] ;  /* 0x00008f0003037a20 */ /* 0x000fe40000410000 */
[-C--:B------:R-:W-:Y:S02]  /*b8e0*/  FMUL.FTZ R101, R101, R8.reuse ;  /* 0x0000000865657220 */ /* 0x080fe40000410000 */
[-C--:B------:R-:W-:Y:S02]  /*b8f0*/  FMUL.FTZ R104, R104, R8.reuse ;  /* 0x0000000868687220 */ /* 0x080fe40000410000 */
[----:B------:R-:W3:Y:S01]  /*b900*/  MUFU.EX2 R3, R3 ;  /* 0x0000000300037308 */ /* 0x000ee20000000800 */
        /* <DEDUP_REMOVED lines=8> */
[----:B---3--:R-:W-:-:S02]  /*b990*/  FMUL.FTZ R138, R138, R3 ;  /* 0x000000038a8a7220 */ /* 0x008fc40000410000 */
[-C--:B------:R-:W-:Y:S02]  /*b9a0*/  FMUL.FTZ R139, R139, R3.reuse ;  /* 0x000000038b8b7220 */ /* 0x080fe40000410000 */
[-C--:B------:R-:W-:Y:S02]  /*b9b0*/  FMUL.FTZ R142, R142, R3.reuse ;  /* 0x000000038e8e7220 */ /* 0x080fe40000410000 */
[-C--:B------:R-:W-:Y:S02]  /*b9c0*/  FMUL.FTZ R143, R143, R3.reuse ;  /* 0x000000038f8f7220 */ /* 0x080fe40000410000 */
[-C--:B------:R-:W-:Y:S01]  /*b9d0*/  FMUL.FTZ R146, R146, R3.reuse ;  /* 0x0000000392927220 */ /* 0x080fe20000410000 */
[----:B----4-:R-:W-:Y:S01]  /*b9e0*/  HMMA.16816.F32.BF16 R136, R4, R12, R136 ;  /* 0x0000000c0488723c */ /* 0x010fe20000041888 */
[-C--:B------:R-:W-:Y:S02]  /*b9f0*/  FMUL.FTZ R147, R147, R3.reuse ;  /* 0x0000000393937220 */ /* 0x080fe40000410000 */
[----:B------:R-:W-:-:S02]  /*ba00*/  FMUL.FTZ R150, R150, R3 ;  /* 0x0000000396967220 */ /* 0x000fc40000410000 */
[-C--:B------:R-:W-:Y:S02]  /*ba10*/  FMUL.FTZ R151, R151, R3.reuse ;  /* 0x0000000397977220 */ /* 0x080fe40000410000 */
[-C--:B------:R-:W-:Y:S01]  /*ba20*/  FMUL.FTZ R154, R154, R3.reuse ;  /* 0x000000039a9a7220 */ /* 0x080fe20000410000 */
[C---:B------:R-:W-:Y:S01]  /*ba30*/  HMMA.16816.F32.BF16 R32, R4.reuse, R14, R140 ;  /* 0x0000000e0420723c */ /* 0x040fe2000004188c */
[-C--:B------:R-:W-:Y:S02]  /*ba40*/  FMUL.FTZ R155, R155, R3.reuse ;  /* 0x000000039b9b7220 */ /* 0x080fe40000410000 */
[-C--:B------:R-:W-:Y:S02]  /*ba50*/  FMUL.FTZ R158, R158, R3.reuse ;  /* 0x000000039e9e7220 */ /* 0x080fe40000410000 */
[-C--:B------:R-:W-:Y:S02]  /*ba60*/  FMUL.FTZ R159, R159, R3.reuse ;  /* 0x000000039f9f7220 */ /* 0x080fe40000410000 */
[-C--:B------:R-:W-:Y:S01]  /*ba70*/  FMUL.FTZ R162, R162, R3.reuse ;  /* 0x00000003a2a27220 */ /* 0x080fe20000410000 */
[----:B-1----:R-:W-:Y:S01]  /*ba80*/  HMMA.16816.F32.BF16 R12, R4, R20, R144 ;  /* 0x00000014040c723c */ /* 0x002fe20000041890 */
[----:B------:R-:W-:-:S02]  /*ba90*/  FMUL.FTZ R163, R163, R3 ;  /* 0x00000003a3a37220 */ /* 0x000fc40000410000 */
[-C--:B------:R-:W-:Y:S02]  /*baa0*/  FMUL.FTZ R166, R166, R3.reuse ;  /* 0x00000003a6a67220 */ /* 0x080fe40000410000 */
[-C--:B------:R-:W-:Y:S02]  /*bab0*/  FMUL.FTZ R167, R167, R3.reuse ;  /* 0x00000003a7a77220 */ /* 0x080fe40000410000 */
[-C--:B------:R-:W-:Y:S01]  /*bac0*/  FMUL.FTZ R38, R38, R3.reuse ;  /* 0x0000000326267220 */ /* 0x080fe20000410000 */
[----:B------:R-:W-:Y:S01]  /*bad0*/  HMMA.16816.F32.BF16 R20, R4, R22, R148 ;  /* 0x000000160414723c */ /* 0x000fe20000041894 */
[-C--:B------:R-:W-:Y:S01]  /*bae0*/  FMUL.FTZ R39, R39, R3.reuse ;  /* 0x0000000327277220 */ /* 0x080fe20000410000 */
[----:B------:R-:W-:Y:S01]  /*baf0*/  MOV R146, R180 ;  /* 0x000000b400927202 */ /* 0x000fe20000000f00 */
[-C--:B------:R-:W-:Y:S01]  /*bb00*/  FMUL.FTZ R42, R42, R3.reuse ;  /* 0x000000032a2a7220 */ /* 0x080fe20000410000 */
[----:B------:R-:W-:Y:S01]  /*bb10*/  MOV R145, R178 ;  /* 0x000000b200917202 */ /* 0x000fe20000000f00 */
[----:B------:R-:W-:-:S02]  /*bb20*/  FMUL.FTZ R43, R43, R3 ;  /* 0x000000032b2b7220 */ /* 0x000fc40000410000 */
[-C--:B------:R-:W-:Y:S01]  /*bb30*/  FMUL.FTZ R46, R46, R3.reuse ;  /* 0x000000032e2e7220 */ /* 0x080fe20000410000 */
[C---:B--2---:R-:W-:Y:S01]  /*bb40*/  HMMA.16816.F32.BF16 R248, R4.reuse, R16, R152 ;  /* 0x0000001004f8723c */ /* 0x044fe20000041898 */
        /* <DEDUP_REMOVED lines=8> */
[----:B------:R-:W-:Y:S01]  /*bbd0*/  HMMA.16816.F32.BF16 R244, R4, R18, R156 ;  /* 0x0000001204f4723c */ /* 0x000fe2000004189c */
[----:B------:R-:W-:Y:S01]  /*bbe0*/  MOV R132, R13 ;  /* 0x0000000d00847202 */ /* 0x000fe20000000f00 */
[----:B------:R-:W1:Y:S01]  /*bbf0*/  LDSM.16.MT88.4 R16, [R202+0x1a000] ;  /* 0x01a00000ca10783b */ /* 0x000e620000004200 */
[----:B------:R-:W-:Y:S01]  /*bc00*/  MOV R31, R14 ;  /* 0x0000000e001f7202 */ /* 0x000fe20000000f00 */
[----:B------:R-:W-:Y:S01]  /*bc10*/  FMUL.FTZ R55, R55, R3 ;  /* 0x0000000337377220 */ /* 0x000fe20000410000 */
[----:B------:R-:W-:Y:S01]  /*bc20*/  MOV R30, R15 ;  /* 0x0000000f001e7202 */ /* 0x000fe20000000f00 */
[-C--:B------:R-:W-:Y:S01]  /*bc30*/  FMUL.FTZ R58, R58, R3.reuse ;  /* 0x000000033a3a7220 */ /* 0x080fe20000410000 */
[----:B------:R-:W2:Y:S01]  /*bc40*/  LDSM.16.MT88.4 R12, [R203+0x18000] ;  /* 0x01800000cb0c783b */ /* 0x000ea20000004200 */
        /* <DEDUP_REMOVED lines=8> */
[----:B------:R-:W3:Y:S01]  /*bcd0*/  LDSM.16.MT88.4 R20, [R201+0x1a000] ;  /* 0x01a00000c914783b */ /* 0x000ee20000004200 */
[----:B------:R-:W-:Y:S01]  /*bce0*/  MOV R9, R35 ;  /* 0x0000002300097202 */ /* 0x000fe20000000f00 */
[----:B------:R-:W-:-:S02]  /*bcf0*/  FMUL.FTZ R67, R67, R3 ;  /* 0x0000000343437220 */ /* 0x000fc40000410000 */
[-C--:B------:R-:W-:Y:S02]  /*bd00*/  FMUL.FTZ R70, R70, R3.reuse ;  /* 0x0000000346467220 */ /* 0x080fe40000410000 */
[-C--:B------:R-:W-:Y:S02]  /*bd10*/  FMUL.FTZ R71, R71, R3.reuse ;  /* 0x0000000347477220 */ /* 0x080fe40000410000 */
[-C--:B------:R-:W-:Y:S02]  /*bd20*/  FMUL.FTZ R74, R74, R3.reuse ;  /* 0x000000034a4a7220 */ /* 0x080fe40000410000 */
[-C--:B------:R-:W-:Y:S02]  /*bd30*/  FMUL.FTZ R75, R75, R3.reuse ;  /* 0x000000034b4b7220 */ /* 0x080fe40000410000 */
[----:B------:R-:W-:Y:S02]  /*bd40*/  IMAD.MOV.U32 R147, RZ, RZ, R181 ;  /* 0x000000ffff937224 */ /* 0x000fe400078e00b5 */
[----:B------:R-:W-:-:S02]  /*bd50*/  FMUL.FTZ R78, R78, R3 ;  /* 0x000000034e4e7220 */ /* 0x000fc40000410000 */
[-C--:B------:R-:W-:Y:S02]  /*bd60*/  FMUL.FTZ R79, R79, R3.reuse ;  /* 0x000000034f4f7220 */ /* 0x080fe40000410000 */
[-C--:B------:R-:W-:Y:S02]  /*bd70*/  FMUL.FTZ R82, R82, R3.reuse ;  /* 0x0000000352527220 */ /* 0x080fe40000410000 */
[-C--:B------:R-:W-:Y:S02]  /*bd80*/  FMUL.FTZ R83, R83, R3.reuse ;  /* 0x0000000353537220 */ /* 0x080fe40000410000 */
[-C--:B------:R-:W-:Y:S02]  /*bd90*/  FMUL.FTZ R94, R94, R3.reuse ;  /* 0x000000035e5e7220 */ /* 0x080fe40000410000 */
[-C--:B------:R-:W-:Y:S01]  /*bda0*/  FMUL.FTZ R95, R95, R3.reuse ;  /* 0x000000035f5f7220 */ /* 0x080fe20000410000 */
[----:B-1----:R-:W-:Y:S01]  /*bdb0*/  HMMA.16816.F32.BF16 R240, R4, R16, R44 ;  /* 0x0000001004f0723c */ /* 0x002fe2000004182c */
[----:B------:R-:W-:-:S02]  /*bdc0*/  FMUL.FTZ R98, R98, R3 ;  /* 0x0000000362627220 */ /* 0x000fc40000410000 */
[-C--:B------:R-:W-:Y:S02]  /*bdd0*/  FMUL.FTZ R99, R99, R3.reuse ;  /* 0x0000000363637220 */ /* 0x080fe40000410000 */
[----:B------:R-:W-:Y:S02]  /*bde0*/  FMUL.FTZ R102, R102, R3 ;  /* 0x0000000366667220 */ /* 0x000fe40000410000 */
[----:B------:R-:W-:Y:S01]  /*bdf0*/  MOV R44, R198 ;  /* 0x000000c6002c7202 */ /* 0x000fe20000000f00 */
[----:B--2---:R-:W-:Y:S01]  /*be00*/  HMMA.16816.F32.BF16 R160, R4, R12, R160 ;  /* 0x0000000c04a0723c */ /* 0x004fe200000418a0 */
[----:B------:R-:W-:Y:S01]  /*be10*/  MOV R47, R187 ;  /* 0x000000bb002f7202 */ /* 0x000fe20000000f00 */
[-C--:B------:R-:W-:Y:S01]  /*be20*/  FMUL.FTZ R103, R103, R3.reuse ;  /* 0x0000000367677220 */ /* 0x080fe20000410000 */
[----:B------:R-:W-:Y:S01]  /*be30*/  MOV R46, R186 ;  /* 0x000000ba002e7202 */ /* 0x000fe20000000f00 */
[-C--:B------:R-:W-:Y:S01]  /*be40*/  FMUL.FTZ R106, R106, R3.reuse ;  /* 0x000000036a6a7220 */ /* 0x080fe20000410000 */
[----:B------:R-:W-:Y:S01]  /*be50*/  MOV R45, R190 ;  /* 0x000000be002d7202 */ /* 0x000fe20000000f00 */
[----:B------:R-:W-:-:S02]  /*be60*/  FMUL.FTZ R107, R107, R3 ;  /* 0x000000036b6b7220 */ /* 0x000fc40000410000 */
[C---:B------:R-:W-:Y:S01]  /*be70*/  HMMA.16816.F32.BF16 R236, R4.reuse, R14, R164 ;  /* 0x0000000e04ec723c */ /* 0x040fe200000418a4 */
[----:B------:R-:W1:Y:S01]  /*be80*/  LDSM.16.MT88.4 R12, [R204+0x1a000] ;  /* 0x01a00000cc0c783b */ /* 0x000e620000004200 */
[-C--:B------:R-:W-:Y:S02]  /*be90*/  FMUL.FTZ R86, R86, R3.reuse ;  /* 0x0000000356567220 */ /* 0x080fe40000410000 */
[-C--:B------:R-:W-:Y:S02]  /*bea0*/  FMUL.FTZ R87, R87, R3.reuse ;  /* 0x0000000357577220 */ /* 0x080fe40000410000 */
[-C--:B------:R-:W-:Y:S02]  /*beb0*/  FMUL.FTZ R90, R90, R3.reuse ;  /* 0x000000035a5a7220 */ /* 0x080fe40000410000 */
[----:B---3--:R-:W-:Y:S01]  /*bec0*/  HMMA.16816.F32.BF16 R32, R4, R20, R36 ;  /* 0x000000140420723c */ /* 0x008fe20000041824 */
[-C--:B------:R-:W-:Y:S02]  /*bed0*/  FMUL.FTZ R91, R91, R3.reuse ;  /* 0x000000035b5b7220 */ /* 0x080fe40000410000 */
[----:B------:R-:W-:-:S02]  /*bee0*/  FMUL.FTZ R118, R118, R3 ;  /* 0x0000000376767220 */ /* 0x000fc40000410000 */
[----:B------:R-:W-:Y:S02]  /*bef0*/  FMUL.FTZ R119, R119, R3 ;  /* 0x0000000377777220 */ /* 0x000fe40000410000 */
        /* <DEDUP_REMOVED lines=27> */
[----:B------:R-:W-:Y:S02]  /*c0b0*/  FMUL.FTZ R131, R131, R3 ;  /* 0x0000000383837220 */ /* 0x000fe40000410000 */
[-C--:B------:R-:W-:Y:S02]  /*c0c0*/  FMUL.FTZ R108, R108, R8.reuse ;  /* 0x000000086c6c7220 */ /* 0x080fe40000410000 */
[----:B------:R-:W-:Y:S01]  /*c0d0*/  MOV R55, R9 ;  /* 0x0000000900377202 */ /* 0x000fe20000000f00 */
[C---:B------:R-:W-:Y:S01]  /*c0e0*/  HMMA.16816.F32.BF16 R184, R4.reuse, R14, R56 ;  /* 0x0000000e04b8723c */ /* 0x040fe20000041838 */
[----:B------:R-:W1:Y:S01]  /*c0f0*/  LDSM.16.MT88.4 R12, [R202+0x1c000] ;  /* 0x01c00000ca0c783b */ /* 0x000e620000004200 */
[----:B------:R-:W-:Y:S01]  /*c100*/  FFMA.FTZ R9, R172, c[0x0][0x23c], -R2 ;  /* 0x00008f00ac097a23 */ /* 0x000fe20000010802 */
        /* <DEDUP_REMOVED lines=8> */
[----:B--2---:R-:W-:Y:S01]  /*c190*/  HMMA.16816.F32.BF16 R180, R4, R20, R60 ;  /* 0x0000001404b4723c */ /* 0x004fe2000004183c */
[----:B------:R-:W-:Y:S01]  /*c1a0*/  MOV R59, R177 ;  /* 0x000000b1003b7202 */ /* 0x000fe20000000f00 */
[----:B------:R-:W-:Y:S01]  /*c1b0*/  FMUL.FTZ R113, R113, R8 ;  /* 0x0000000871717220 */ /* 0x000fe20000410000 */
[----:B------:R-:W-:Y:S01]  /*c1c0*/  MOV R56, R176 ;  /* 0x000000b000387202 */ /* 0x000fe20000000f00 */
[----:B------:R-:W-:-:S02]  /*c1d0*/  FMUL.FTZ R114, R114, R3 ;  /* 0x0000000372727220 */ /* 0x000fc40000410000 */
[----:B------:R-:W-:Y:S01]  /*c1e0*/  FMUL.FTZ R115, R115, R3 ;  /* 0x0000000373737220 */ /* 0x000fe20000410000 */
[----:B------:R-:W-:Y:S01]  /*c1f0*/  MOV R60, R179 ;  /* 0x000000b3003c7202 */ /* 0x000fe20000000f00 */
[----:B---3--:R-:W-:Y:S01]  /*c200*/  HMMA.16816.F32.BF16 R164, R4, R16, R68 ;  /* 0x0000001004a4723c */ /* 0x008fe20000041844 */
[----:B------:R-:W-:Y:S02]  /*c210*/  IMAD.MOV.U32 R52, RZ, RZ, R26 ;  /* 0x000000ffff347224 */ /* 0x000fe400078e001a */
[----:B------:R-:W-:-:S04]  /*c220*/  FFMA.FTZ R10, R10, c[0x0][0x23c], -R0 ;  /* 0x00008f000a0a7a23 */ /* 0x000fc80000010800 */
[----:B------:R-:W-:Y:S01]  /*c230*/  MOV R71, R141 ;  /* 0x0000008d00477202 */ /* 0x000fe20000000f00 */
[C---:B------:R-:W-:Y:S01]  /*c240*/  HMMA.16816.F32.BF16 R176, R4.reuse, R22, R64 ;  /* 0x0000001604b0723c */ /* 0x040fe20000041840 */
[----:B------:R-:W-:Y:S01]  /*c250*/  MOV R70, R142 ;  /* 0x0000008e00467202 */ /* 0x000fe20000000f00 */
[----:B------:R-:W2:Y:S01]  /*c260*/  LDSM.16.MT88.4 R20, [R204+0x1c000] ;  /* 0x01c00000cc14783b */ /* 0x000ea20000004200 */
[----:B------:R-:W-:Y:S02]  /*c270*/  MOV R69, R143 ;  /* 0x0000008f00457202 */ /* 0x000fe40000000f00 */
[----:B------:R-:W-:Y:S02]  /*c280*/  MOV R68, R134 ;  /* 0x0000008600447202 */ /* 0x000fe40000000f00 */
[----:B------:R-:W-:Y:S02]  /*c290*/  MOV R64, R140 ;  /* 0x0000008c00407202 */ /* 0x000fe40000000f00 */
[----:B------:R-:W-:Y:S01]  /*c2a0*/  HMMA.16816.F32.BF16 R140, R4, R18, R72 ;  /* 0x00000012048c723c */ /* 0x000fe20000041848 */
[----:B------:R-:W3:Y:S01]  /*c2b0*/  LDSM.16.MT88.4 R16, [R203+0x1c000] ;  /* 0x01c00000cb10783b */ /* 0x000ee20000004200 */
[----:B------:R-:W-:-:S02]  /*c2c0*/  MOV R67, R145 ;  /* 0x0000009100437202 */ /* 0x000fc40000000f00 */
[----:B------:R-:W-:Y:S02]  /*c2d0*/  MOV R66, R146 ;  /* 0x0000009200427202 */ /* 0x000fe40000000f00 */
[----:B------:R-:W-:Y:S02]  /*c2e0*/  MOV R65, R147 ;  /* 0x0000009300417202 */ /* 0x000fe40000000f00 */
[----:B-1----:R-:W-:Y:S01]  /*c2f0*/  HMMA.16816.F32.BF16 R156, R4, R12, R76 ;  /* 0x0000000c049c723c */ /* 0x002fe2000004184c */
[----:B------:R-:W-:Y:S02]  /*c300*/  MOV R75, R135 ;  /* 0x00000087004b7202 */ /* 0x000fe40000000f00 */
[----:B------:R-:W-:Y:S02]  /*c310*/  MOV R72, R27 ;  /* 0x0000001b00487202 */ /* 0x000fe40000000f00 */
[----:B------:R-:W-:Y:S01]  /*c320*/  LDSM.16.MT88.4 R24, [R201+0x18800] ;  /* 0x01880000c918783b */ /* 0x000fe20000004200 */
[----:B------:R-:W-:-:S02]  /*c330*/  MOV R74, R29 ;  /* 0x0000001d004a7202 */ /* 0x000fc40000000f00 */
[----:B------:R-:W-:Y:S01]  /*c340*/  HMMA.16816.F32.BF16 R152, R4, R14, R80 ;  /* 0x0000000e0498723c */ /* 0x000fe20000041850 */
[----:B------:R-:W1:Y:S01]  /*c350*/  LDSM.16.MT88.4 R12, [R201+0x1e000] ;  /* 0x01e00000c90c783b */ /* 0x000e620000004200 */
[----:B------:R4:W-:Y:S01]  /*c360*/  MUFU.EX2 R82, R9 ;  /* 0x0000000900527308 */ /* 0x0009e20000000800 */
[----:B------:R-:W-:Y:S02]  /*c370*/  MOV R73, R28 ;  /* 0x0000001c00497202 */ /* 0x000fe40000000f00 */
[----:B------:R-:W-:Y:S01]  /*c380*/  LDSM.16.MT88.4 R28, [R201+0x1a800] ;  /* 0x01a80000c91c783b */ /* 0x000fe20000004200 */
[----:B------:R-:W-:Y:S02]  /*c390*/  MOV R76, R69 ;  /* 0x00000045004c7202 */ /* 0x000fe40000000f00 */
[----:B------:R-:W-:Y:S02]  /*c3a0*/  MOV R81, R68 ;  /* 0x0000004400517202 */ /* 0x000fe40000000f00 */
[----:B------:R-:W-:-:S02]  /*c3b0*/  MOV R77, R70 ;  /* 0x00000046004d7202 */ /* 0x000fc40000000f00 */
[----:B------:R-:W-:Y:S02]  /*c3c0*/  MOV R78, R71 ;  /* 0x00000047004e7202 */ /* 0x000fe40000000f00 */
[----:B------:R-:W-:Y:S02]  /*c3d0*/  MOV R68, R56 ;  /* 0x0000003800447202 */ /* 0x000fe40000000f00 */
[----:B------:R-:W-:Y:S01]  /*c3e0*/  MOV R69, R57 ;  /* 0x0000003900457202 */ /* 0x000fe20000000f00 */
[----:B--2---:R-:W-:Y:S01]  /*c3f0*/  HMMA.16816.F32.BF16 R148, R4, R20, R84 ;  /* 0x000000140494723c */ /* 0x004fe20000041854 */
[----:B----4-:R-:W-:Y:S01]  /*c400*/  FFMA.FTZ R9, R171, c[0x0][0x23c], -R2 ;  /* 0x00008f00ab097a23 */ /* 0x010fe20000010802 */
[----:B------:R-:W-:Y:S02]  /*c410*/  MOV R70, R58 ;  /* 0x0000003a00467202 */ /* 0x000fe40000000f00 */
[----:B------:R-:W-:Y:S01]  /*c420*/  MOV R71, R59 ;  /* 0x0000003b00477202 */ /* 0x000fe20000000f00 */
[----:B------:R2:W-:Y:S01]  /*c430*/  MUFU.EX2 R63, R9 ;  /* 0x00000009003f7308 */ /* 0x0005e20000000800 */
[----:B------:R-:W-:-:S02]  /*c440*/  MOV R80, R75 ;  /* 0x0000004b00507202 */ /* 0x000fc40000000f00 */
[C---:B---3--:R-:W-:Y:S01]  /*c450*/  HMMA.16816.F32.BF16 R132, R4.reuse, R16, R92 ;  /* 0x000000100484723c */ /* 0x048fe2000004185c */
[----:B------:R-:W-:Y:S02]  /*c460*/  MOV R75, R60 ;  /* 0x0000003c004b7202 */ /* 0x000fe40000000f00 */
[----:B------:R-:W-:Y:S02]  /*c470*/  MOV R85, R72 ;  /* 0x0000004800557202 */ /* 0x000fe40000000f00 */
[----:B------:R-:W-:Y:S02]  /*c480*/  MOV R87, R74 ;  /* 0x0000004a00577202 */ /* 0x000fe40000000f00 */
[----:B------:R-:W-:Y:S01]  /*c490*/  MOV R86, R73 ;  /* 0x0000004900567202 */ /* 0x000fe20000000f00 */
[----:B------:R-:W-:Y:S01]  /*c4a0*/  HMMA.16816.F32.BF16 R96, R4, R18, R96 ;  /* 0x000000120460723c */ /* 0x000fe20000041860 */
[----:B------:R-:W3:Y:S01]  /*c4b0*/  LDSM.16.MT88.4 R16, [R204+0x1e000] ;  /* 0x01e00000cc10783b */ /* 0x000ee20000004200 */
[----:B------:R-:W-:-:S02]  /*c4c0*/  MOV R72, R65 ;  /* 0x0000004100487202 */ /* 0x000fc40000000f00 */
[----:B------:R-:W-:Y:S01]  /*c4d0*/  MOV R74, R67 ;  /* 0x00000043004a7202 */ /* 0x000fe20000000f00 */
[----:B--2---:R-:W-:Y:S01]  /*c4e0*/  FFMA.FTZ R9, R173, c[0x0][0x23c], -R2 ;  /* 0x00008f00ad097a23 */ /* 0x004fe20000010802 */
[----:B------:R-:W-:Y:S01]  /*c4f0*/  MOV R79, R64 ;  /* 0x00000040004f7202 */ /* 0x000fe20000000f00 */
[----:B------:R-:W-:Y:S01]  /*c500*/  IMAD.MOV.U32 R67, RZ, RZ, R47 ;  /* 0x000000ffff437224 */ /* 0x000fe200078e002f */
[----:B-1----:R-:W-:Y:S01]  /*c510*/  HMMA.16816.F32.BF16 R100, R4, R12, R100 ;  /* 0x0000000c0464723c */ /* 0x002fe20000041864 */
[----:B------:R1:W-:Y:S01]  /*c520*/  MUFU.EX2 R61, R9 ;  /* 0x00000009003d7308 */ /* 0x0003e20000000800 */
[----:B------:R-:W-:Y:S02]  /*c530*/  MOV R73, R66 ;  /* 0x0000004200497202 */ /* 0x000fe40000000f00 */
[----:B------:R-:W-:Y:S02]  /*c540*/  MOV R65, R45 ;  /* 0x0000002d00417202 */ /* 0x000fe40000000f00 */
[----:B------:R-:W-:-:S02]  /*c550*/  MOV R64, R44 ;  /* 0x0000002c00407202 */ /* 0x000fc40000000f00 */
[C---:B------:R-:W-:Y:S01]  /*c560*/  HMMA.16816.F32.BF16 R104, R4.reuse, R14, R104 ;  /* 0x0000000e0468723c */ /* 0x040fe20000041868 */
[----:B------:R-:W2:Y:S01]  /*c570*/  LDSM.16.MT88.4 R12, [R203+0x1e000] ;  /* 0x01e00000cb0c783b */ /* 0x000ea20000004200 */
[----:B------:R-:W-:Y:S02]  /*c580*/  MOV R66, R46 ;  /* 0x0000002e00427202 */ /* 0x000fe40000000f00 */
[----:B------:R-:W-:Y:S02]  /*c590*/  MOV R92, R85 ;  /* 0x00000055005c7202 */ /* 0x000fe40000000f00 */
[----:B------:R-:W-:Y:S02]  /*c5a0*/  MOV R93, R86 ;  /* 0x00000056005d7202 */ /* 0x000fe40000000f00 */
[----:B------:R-:W-:Y:S01]  /*c5b0*/  HMMA.16816.F32.BF16 R144, R4, R22, R88 ;  /* 0x000000160490723c */ /* 0x000fe20000041858 */
[----:B------:R-:W4:Y:S01]  /*c5c0*/  LDSM.16.MT88.4 R20, [R202+0x1e000] ;  /* 0x01e00000ca14783b */ /* 0x000f220000004200 */
[----:B-1----:R-:W-:Y:S01]  /*c5d0*/  FFMA.FTZ R9, R169, c[0x0][0x23c], -R2 ;  /* 0x00008f00a9097a23 */ /* 0x002fe20000010802 */
[----:B------:R-:W-:-:S02]  /*c5e0*/  MOV R94, R87 ;  /* 0x00000057005e7202 */ /* 0x000fc40000000f00 */
[----:B------:R-:W-:Y:S01]  /*c5f0*/  MOV R85, R68 ;  /* 0x0000004400557202 */ /* 0x000fe20000000f00 */
[----:B------:R1:W-:Y:S01]  /*c600*/  MUFU.EX2 R90, R9 ;  /* 0x00000009005a7308 */ /* 0x0003e20000000800 */
[----:B------:R-:W-:Y:S02]  /*c610*/  MOV R86, R69 ;  /* 0x0000004500567202 */ /* 0x000fe40000000f00 */
[----:B------:R-:W-:Y:S02]  /*c620*/  MOV R87, R70 ;  /* 0x0000004600577202 */ /* 0x000fe40000000f00 */
[----:B------:R-:W-:Y:S02]  /*c630*/  MOV R95, R80 ;  /* 0x00000050005f7202 */ /* 0x000fe40000000f00 */
[----:B------:R-:W-:Y:S02]  /*c640*/  MOV R91, R77 ;  /* 0x0000004d005b7202 */ /* 0x000fe40000000f00 */
[----:B------:R-:W-:Y:S01]  /*c650*/  MOV R88, R81 ;  /* 0x0000005100587202 */ /* 0x000fe20000000f00 */
[----:B---3--:R-:W-:Y:S01]  /*c660*/  HMMA.16816.F32.BF16 R116, R4, R16, R116 ;  /* 0x000000100474723c */ /* 0x008fe20000041874 */
[----:B------:R-:W-:-:S02]  /*c670*/  MOV R80, R78 ;  /* 0x0000004e00507202 */ /* 0x000fc40000000f00 */
[----:B------:R-:W-:Y:S01]  /*c680*/  MOV R81, R79 ;  /* 0x0000004f00517202 */ /* 0x000fe20000000f00 */
[----:B-1----:R-:W-:-:S04]  /*c690*/  FFMA.FTZ R9, R174, c[0x0][0x23c], -R0 ;  /* 0x00008f00ae097a23 */ /* 0x002fc80000010800 */
[C---:B------:R-:W-:Y:S01]  /*c6a0*/  HMMA.16816.F32.BF16 R120, R4.reuse, R18, R120 ;  /* 0x000000120478723c */ /* 0x040fe20000041878 */
[----:B------:R-:W1:Y:S01]  /*c6b0*/  LDSM.16.MT88.4 R16, [R204+0x18800] ;  /* 0x01880000cc10783b */ /* 0x000e620000004200 */
[----:B------:R3:W-:Y:S06]  /*c6c0*/  MUFU.EX2 R84, R9 ;  /* 0x0000000900547308 */ /* 0x0007ec0000000800 */
[C---:B--2---:R-:W-:Y:S08]  /*c6d0*/  HMMA.16816.F32.BF16 R124, R4.reuse, R12, R124 ;  /* 0x0000000c047c723c */ /* 0x044ff0000004187c */
[----:B------:R-:W-:Y:S01]  /*c6e0*/  HMMA.16816.F32.BF16 R40, R4, R14, R128 ;  /* 0x0000000e0428723c */ /* 0x000fe20000041880 */
[----:B------:R-:W2:Y:S01]  /*c6f0*/  LDSM.16.MT88.4 R12, [R203+0x18800] ;  /* 0x01880000cb0c783b */ /* 0x000ea20000004200 */
[----:B---3--:R-:W-:-:S04]  /*c700*/  FFMA.FTZ R9, R175, c[0x0][0x23c], -R0 ;  /* 0x00008f00af097a23 */ /* 0x008fc80000010800 */
[----:B------:R3:W5:Y:S02]  /*c710*/  MUFU.EX2 R62, R9 ;  /* 0x00000009003e7308 */ /* 0x0007640000000800 */
[C---:B----4-:R-:W-:Y:S08]  /*c720*/  HMMA.16816.F32.BF16 R108, R4.reuse, R20, R108 ;  /* 0x00000014046c723c */ /* 0x050ff0000004186c */
[----:B------:R-:W-:Y:S01]  /*c730*/  HMMA.16816.F32.BF16 R112, R4, R22, R112 ;  /* 0x000000160470723c */ /* 0x000fe20000041870 */
[----:B------:R-:W4:Y:S01]  /*c740*/  LDSM.16.MT88.4 R20, [R202+0x18800] ;  /* 0x01880000ca14783b */ /* 0x000f220000004200 */
[----:B---3--:R-:W-:-:S05]  /*c750*/  MOV R9, R91 ;  /* 0x0000005b00097202 */ /* 0x008fca0000000f00 */
[----:B------:R-:W-:Y:S01]  /*c760*/  FFMA.FTZ R4, R170, c[0x0][0x23c], -R0 ;  /* 0x00008f00aa047a23 */ /* 0x000fe20000010800 */
[----:B-----5:R-:W-:Y:S02]  /*c770*/  F2FP.BF16.PACK_AB R5, R62, R84 ;  /* 0x000000543e05723e */ /* 0x020fe400000010ff */
[----:B------:R-:W-:Y:S01]  /*c780*/  F2FP.BF16.PACK_AB R6, R90, R61 ;  /* 0x0000003d5a06723e */ /* 0x000fe200000010ff */
[----:B------:R3:W-:Y:S01]  /*c790*/  MUFU.EX2 R89, R4 ;  /* 0x0000000400597308 */ /* 0x0007e20000000800 */
[----:B------:R-:W-:Y:S02]  /*c7a0*/  FFMA.FTZ R9, R9, c[0x0][0x23c], -R2 ;  /* 0x00008f0009097a23 */ /* 0x000fe40000010802 */
[----:B---3--:R-:W-:-:S05]  /*c7b0*/  FFMA.FTZ R4, R168, c[0x0][0x23c], -R0 ;  /* 0x00008f00a8047a23 */ /* 0x008fca0000010800 */
[----:B------:R3:W5:Y:S02]  /*c7c0*/  MUFU.EX2 R83, R4 ;  /* 0x0000000400537308 */ /* 0x0007640000000800 */
[----:B---3--:R-:W-:Y:S02]  /*c7d0*/  F2FP.BF16.PACK_AB R4, R63, R82 ;  /* 0x000000523f04723e */ /* 0x008fe400000010ff */
[----:B-----5:R-:W-:-:S07]  /*c7e0*/  F2FP.BF16.PACK_AB R7, R83, R89 ;  /* 0x000000595307723e */ /* 0x020fce00000010ff */
[C---:B-1----:R-:W-:Y:S07]  /*c7f0*/  HMMA.16816.F32.BF16 R56, R4.reuse, R18, R244 ;  /* 0x000000120438723c */ /* 0x042fee00000418f4 */
[----:B------:R-:W-:Y:S01]  /*c800*/  MOV R246, R61 ;  /* 0x0000003d00f67202 */ /* 0x000fe20000000f00 */
[----:B--2---:R-:W-:Y:S01]  /*c810*/  HMMA.16816.F32.BF16 R160, R4, R12, R160 ;  /* 0x0000000c04a0723c */ /* 0x004fe200000418a0 */
[----:B------:R-:W-:Y:S02]  /*c820*/  MOV R245, R62 ;  /* 0x0000003e00f57202 */ /* 0x000fe40000000f00 */
[----:B------:R-:W-:-:S02]  /*c830*/  MOV R244, R63 ;  /* 0x0000003f00f47202 */ /* 0x000fc40000000f00 */
[----:B------:R-:W-:-:S03]  /*c840*/  MOV R247, R89 ;  /* 0x0000005900f77202 */ /* 0x000fc60000000f00 */
[C---:B------:R-:W-:Y:S01]  /*c850*/  HMMA.16816.F32.BF16 R60, R4.reuse, R14, R236 ;  /* 0x0000000e043c723c */ /* 0x040fe200000418ec */
[----:B------:R-:W1:Y:S06]  /*c860*/  LDSM.16.MT88.4 R12, [R201+0x1c800] ;  /* 0x01c80000c90c783b */ /* 0x000e6c0000004200 */
[----:B------:R-:W-:Y:S01]  /*c870*/  MOV R239, R84 ;  /* 0x0000005400ef7202 */ /* 0x000fe20000000f00 */
[----:B----4-:R-:W-:Y:S01]  /*c880*/  HMMA.16816.F32.BF16 R44, R4, R22, R36 ;  /* 0x00000016042c723c */ /* 0x010fe20000041824 */
[----:B------:R-:W-:Y:S02]  /*c890*/  MOV R238, R82 ;  /* 0x0000005200ee7202 */ /* 0x000fe40000000f00 */
[----:B------:R-:W-:-:S02]  /*c8a0*/  MOV R82, R72 ;  /* 0x0000004800527202 */ /* 0x000fc40000000f00 */
[----:B------:R-:W-:Y:S02]  /*c8b0*/  MOV R237, R74 ;  /* 0x0000004a00ed7202 */ /* 0x000fe40000000f00 */
[----:B------:R-:W-:Y:S01]  /*c8c0*/  MOV R84, R75 ;  /* 0x0000004b00547202 */ /* 0x000fe20000000f00 */
[C---:B------:R-:W-:Y:S01]  /*c8d0*/  HMMA.16816.F32.BF16 R136, R4.reuse, R24, R136 ;  /* 0x000000180488723c */ /* 0x040fe20000041888 */
[----:B------:R-:W-:Y:S02]  /*c8e0*/  MOV R236, R71 ;  /* 0x0000004700ec7202 */ /* 0x000fe40000000f00 */
[----:B------:R-:W-:Y:S02]  /*c8f0*/  MOV R72, R64 ;  /* 0x0000004000487202 */ /* 0x000fe40000000f00 */
[----:B------:R-:W-:Y:S02]  /*c900*/  MOV R74, R66 ;  /* 0x00000042004a7202 */ /* 0x000fe40000000f00 */
[----:B------:R-:W-:Y:S01]  /*c910*/  MOV R75, R67 ;  /* 0x00000043004b7202 */ /* 0x000fe20000000f00 */
[C---:B------:R-:W-:Y:S01]  /*c920*/  HMMA.16816.F32.BF16 R52, R4.reuse, R26, R52 ;  /* 0x0000001a0434723c */ /* 0x040fe20000041834 */
[----:B------:R-:W2:Y:S07]  /*c930*/  LDSM.16.MT88.4 R24, [R202+0x1a800] ;  /* 0x01a80000ca18783b */ /* 0x000eae0000004200 */
[C---:B------:R-:W-:Y:S01]  /*c940*/  HMMA.16816.F32.BF16 R36, R4.reuse, R16, R248 ;  /* 0x000000100424723c */ /* 0x040fe200000418f8 */
[----:B------:R-:W-:Y:S06]  /*c950*/  LDSM.16.MT88.4 R16, [R203+0x1a800] ;  /* 0x01a80000cb10783b */ /* 0x000fec0000004200 */
[----:B------:R-:W-:Y:S01]  /*c960*/  MOV R251, R73 ;  /* 0x0000004900fb7202 */ /* 0x000fe20000000f00 */
[----:B------:R-:W-:Y:S01]  /*c970*/  IMAD.MOV.U32 R73, RZ, RZ, R65 ;  /* 0x000000ffff497224 */ /* 0x000fe200078e0041 */
[----:B------:R-:W-:Y:S01]  /*c980*/  HMMA.16816.F32.BF16 R68, R4, R30, R192 ;  /* 0x0000001e0444723c */ /* 0x000fe200000418c0 */
[----:B------:R-:W-:-:S02]  /*c990*/  MOV R250, R76 ;  /* 0x0000004c00fa7202 */ /* 0x000fc40000000f00 */
[----:B------:R-:W-:Y:S02]  /*c9a0*/  MOV R249, R83 ;  /* 0x0000005300f97202 */ /* 0x000fe40000000f00 */
[----:B------:R-:W-:Y:S02]  /*c9b0*/  MOV R248, R90 ;  /* 0x0000005a00f87202 */ /* 0x000fe40000000f00 */
[----:B------:R-:W-:Y:S01]  /*c9c0*/  MOV R193, R80 ;  /* 0x0000005000c17202 */ /* 0x000fe20000000f00 */
[----:B------:R-:W-:Y:S01]  /*c9d0*/  HMMA.16816.F32.BF16 R64, R4, R28, R32 ;  /* 0x0000001c0440723c */ /* 0x000fe20000041820 */
[----:B------:R-:W3:Y:S01]  /*c9e0*/  LDSM.16.MT88.4 R28, [R202+0x1c800] ;  /* 0x01c80000ca1c783b */ /* 0x000ee20000004200 */
[----:B------:R-:W-:Y:S02]  /*c9f0*/  MOV R192, R81 ;  /* 0x0000005100c07202 */ /* 0x000fe40000000f00 */
[----:B------:R-:W-:Y:S01]  /*ca00*/  MOV R195, R82 ;  /* 0x0000005200c37202 */ /* 0x000fe20000000f00 */
[----:B------:R-:W-:Y:S01]  /*ca10*/  LDSM.16.MT88.4 R32, [R204+0x1c800] ;  /* 0x01c80000cc20783b */ /* 0x000fe20000004200 */
[----:B------:R-:W-:-:S02]  /*ca20*/  MOV R194, R88 ;  /* 0x0000005800c27202 */ /* 0x000fc40000000f00 */
[C---:B------:R-:W-:Y:S01]  /*ca30*/  HMMA.16816.F32.BF16 R48, R4.reuse, R20, R48 ;  /* 0x000000140430723c */ /* 0x040fe20000041830 */
[----:B------:R-:W4:Y:S07]  /*ca40*/  LDSM.16.MT88.4 R20, [R204+0x1a800] ;  /* 0x01a80000cc14783b */ /* 0x000f2e0000004200 */
        /* <DEDUP_REMOVED lines=8> */
[----:B------:R-:W-:-:S02]  /*cad0*/  MOV R242, R93 ;  /* 0x0000005d00f27202 */ /* 0x000fc40000000f00 */
[----:B------:R-:W-:Y:S02]  /*cae0*/  MOV R243, R92 ;  /* 0x0000005c00f37202 */ /* 0x000fe40000000f00 */
[----:B------:R-:W-:Y:S01]  /*caf0*/  MOV R196, R84 ;  /* 0x0000005400c47202 */ /* 0x000fe20000000f00 */
[C---:B---3--:R-:W-:Y:S01]  /*cb00*/  HMMA.16816.F32.BF16 R164, R4.reuse, R28, R156 ;  /* 0x0000001c04a4723c */ /* 0x048fe2000004189c */
[----:B------:R-:W-:Y:S02]  /*cb10*/  MOV R199, R87 ;  /* 0x0000005700c77202 */ /* 0x000fe40000000f00 */
[----:B------:R-:W-:Y:S02]  /*cb20*/  MOV R197, R85 ;  /* 0x0000005500c57202 */ /* 0x000fe40000000f00 */
[----:B------:R-:W-:Y:S02]  /*cb30*/  MOV R198, R86 ;  /* 0x0000005600c67202 */ /* 0x000fe40000000f00 */
[----:B------:R-:W-:Y:S01]  /*cb40*/  MOV R28, R196 ;  /* 0x000000c4001c7202 */ /* 0x000fe20000000f00 */
[----:B------:R-:W-:Y:S01]  /*cb50*/  HMMA.16816.F32.BF16 R156, R4, R30, R152 ;  /* 0x0000001e049c723c */ /* 0x000fe20000041898 */
[----:B------:R-:W-:-:S06]  /*cb60*/  MOV R196, R199 ;  /* 0x000000c700c47202 */ /* 0x000fcc0000000f00 */
[----:B------:R-:W-:Y:S01]  /*cb70*/  MOV R30, R240 ;  /* 0x000000f0001e7202 */ /* 0x000fe20000000f00 */
[C---:B----4-:R-:W-:Y:S01]  /*cb80*/  HMMA.16816.F32.BF16 R84, R4.reuse, R20, R188 ;  /* 0x000000140454723c */ /* 0x050fe200000418bc */
[----:B------:R-:W-:Y:S01]  /*cb90*/  MOV R240, R241 ;  /* 0x000000f100f07202 */ /* 0x000fe20000000f00 */
[----:B------:R-:W-:Y:S01]  /*cba0*/  IMAD.MOV.U32 R31, RZ, RZ, R197 ;  /* 0x000000ffff1f7224 */ /* 0x000fe200078e00c5 */
[----:B------:R-:W-:Y:S02]  /*cbb0*/  MOV R241, R242 ;  /* 0x000000f200f17202 */ /* 0x000fe40000000f00 */
[----:B------:R-:W-:Y:S02]  /*cbc0*/  MOV R242, R243 ;  /* 0x000000f300f27202 */ /* 0x000fe40000000f00 */
[----:B------:R-:W-:Y:S01]  /*cbd0*/  MOV R243, R236 ;  /* 0x000000ec00f37202 */ /* 0x000fe20000000f00 */
[----:B------:R-:W-:Y:S01]  /*cbe0*/  HMMA.16816.F32.BF16 R92, R4, R16, R180 ;  /* 0x00000010045c723c */ /* 0x000fe200000418b4 */
[----:B------:R2:W-:Y:S01]  /*cbf0*/  MUFU.EX2 R236, R9 ;  /* 0x0000000900ec7308 */ /* 0x0005e20000000800 */
[----:B------:R-:W-:-:S02]  /*cc00*/  MOV R189, R72 ;  /* 0x0000004800bd7202 */ /* 0x000fc40000000f00 */
[----:B------:R-:W-:Y:S02]  /*cc10*/  MOV R191, R73 ;  /* 0x0000004900bf7202 */ /* 0x000fe40000000f00 */
[----:B------:R-:W-:Y:S02]  /*cc20*/  MOV R188, R74 ;  /* 0x0000004a00bc7202 */ /* 0x000fe40000000f00 */
[----:B------:R-:W-:Y:S01]  /*cc30*/  MOV R190, R75 ;  /* 0x0000004b00be7202 */ /* 0x000fe20000000f00 */
[----:B------:R-:W-:Y:S03]  /*cc40*/  HMMA.16816.F32.BF16 R152, R4, R32, R148 ;  /* 0x000000200498723c */ /* 0x000fe60000041894 */
[----:B------:R-:W-:Y:S02]  /*cc50*/  MOV R29, R190 ;  /* 0x000000be001d7202 */ /* 0x000fe40000000f00 */
[----:B------:R-:W-:-:S02]  /*cc60*/  MOV R190, R198 ;  /* 0x000000c600be7202 */ /* 0x000fc40000000f00 */
[----:B------:R-:W-:Y:S01]  /*cc70*/  MOV R32, R29 ;  /* 0x0000001d00207202 */ /* 0x000fe20000000f00 */
[----:B--2---:R-:W-:Y:S01]  /*cc80*/  FFMA.FTZ R9, R235, c[0x0][0x23c], -R2 ;  /* 0x00008f00eb097a23 */ /* 0x004fe20000010802 */
[----:B------:R-:W-:Y:S01]  /*cc90*/  HMMA.16816.F32.BF16 R72, R4, R18, R176 ;  /* 0x000000120448723c */ /* 0x000fe200000418b0 */
[----:B------:R-:W2:Y:S01]  /*cca0*/  LDSM.16.MT88.4 R16, [R201+0x1e800] ;  /* 0x01e80000c910783b */ /* 0x000ea20000004200 */
[----:B------:R-:W-:Y:S01]  /*ccb0*/  MOV R33, R188 ;  /* 0x000000bc00217202 */ /* 0x000fe20000000f00 */
[----:B------:R3:W4:Y:S01]  /*ccc0*/  MUFU.EX2 R199, R9 ;  /* 0x0000000900c77308 */ /* 0x0007220000000800 */
[----:B------:R-:W-:-:S04]  /*ccd0*/  MOV R188, R193 ;  /* 0x000000c100bc7202 */ /* 0x000fc80000000f00 */
[C---:B------:R-:W-:Y:S01]  /*cce0*/  HMMA.16816.F32.BF16 R88, R4.reuse, R22, R184 ;  /* 0x000000160458723c */ /* 0x040fe200000418b8 */
[----:B------:R-:W5:Y:S02]  /*ccf0*/  LDSM.16.MT88.4 R20, [R202+0x1e800] ;  /* 0x01e80000ca14783b */ /* 0x000f640000004200 */
[----:B------:R-:W-:Y:S05]  /*cd00*/  MUFU.EX2 R193, R10 ;  /* 0x0000000a00c17308 */ /* 0x000fea0000000800 */
[----:B-1----:R-:W-:Y:S01]  /*cd10*/  HMMA.16816.F32.BF16 R168, R4, R12, R132 ;  /* 0x0000000c04a8723c */ /* 0x002fe20000041884 */
[----:B---3--:R-:W-:Y:S01]  /*cd20*/  FFMA.FTZ R9, R252, c[0x0][0x23c], -R2 ;  /* 0x00008f00fc097a23 */ /* 0x008fe20000010802 */
[----:B------:R-:W-:-:S03]  /*cd30*/  MOV R252, R32 ;  /* 0x0000002000fc7202 */ /* 0x000fc60000000f00 */
[----:B------:R1:W-:Y:S03]  /*cd40*/  MUFU.EX2 R198, R9 ;  /* 0x0000000900c67308 */ /* 0x0003e60000000800 */
[----:B------:R-:W-:Y:S01]  /*cd50*/  HMMA.16816.F32.BF16 R148, R4, R14, R96 ;  /* 0x0000000e0494723c */ /* 0x000fe20000041860 */
[----:B------:R-:W3:Y:S01]  /*cd60*/  LDSM.16.MT88.4 R12, [R203+0x1e800] ;  /* 0x01e80000cb0c783b */ /* 0x000ee20000004200 */
[----:B------:R-:W-:-:S06]  /*cd70*/  MOV R135, R30 ;  /* 0x0000001e00877202 */ /* 0x000fcc0000000f00 */
[----:B------:R-:W-:Y:S01]  /*cd80*/  HMMA.16816.F32.BF16 R144, R4, R34, R144 ;  /* 0x000000220490723c */ /* 0x000fe20000041890 */
[----:B-1----:R-:W-:-:S06]  /*cd90*/  FFMA.FTZ R9, R234, c[0x0][0x23c], -R2 ;  /* 0x00008f00ea097a23 */ /* 0x002fcc0000010802 */
[----:B------:R-:W-:Y:S01]  /*cda0*/  MOV R34, R31 ;  /* 0x0000001f00227202 */ /* 0x000fe20000000f00 */
[C---:B--2---:R-:W-:Y:S01]  /*cdb0*/  HMMA.16816.F32.BF16 R176, R4.reuse, R18, R104 ;  /* 0x0000001204b0723c */ /* 0x044fe20000041868 */
[----:B------:R-:W-:Y:S01]  /*cdc0*/  MOV R35, R28 ;  /* 0x0000001c00237202 */ /* 0x000fe20000000f00 */
[----:B------:R1:W-:Y:S01]  /*cdd0*/  MUFU.EX2 R197, R9 ;  /* 0x0000000900c57308 */ /* 0x0003e20000000800 */
[----:B------:R-:W2:Y:S01]  /*cde0*/  LDSM.16.MT88.4 R28, [R204+0x19000] ;  /* 0x01900000cc1c783b */ /* 0x000ea20000004200 */
[----:B------:R-:W-:Y:S02]  /*cdf0*/  MOV R234, R33 ;  /* 0x0000002100ea7202 */ /* 0x000fe40000000f00 */
[----:B------:R-:W-:Y:S02]  /*ce00*/  MOV R10, R35 ;  /* 0x00000023000a7202 */ /* 0x000fe40000000f00 */
[C---:B------:R-:W-:Y:S01]  /*ce10*/  HMMA.16816.F32.BF16 R172, R4.reuse, R16, R100 ;  /* 0x0000001004ac723c */ /* 0x040fe20000041864 */
[----:B------:R-:W-:Y:S01]  /*ce20*/  MOV R235, R34 ;  /* 0x0000002200eb7202 */ /* 0x000fe20000000f00 */
[----:B------:R-:W2:Y:S04]  /*ce30*/  LDSM.16.MT88.4 R16, [R202+0x19000] ;  /* 0x01900000ca10783b */ /* 0x000ea80000004200 */
[----:B------:R-:W-:Y:S01]  /*ce40*/  FFMA.FTZ R3, R240, R3, R235 ;  /* 0x00000003f0037223 */ /* 0x000fe200000100eb */
[----:B------:R-:W-:Y:S01]  /*ce50*/  LDSM.16.MT88.4 R32, [R201+0x1d000] ;  /* 0x01d00000c920783b */ /* 0x000fe20000004200 */
[----:B-----5:R-:W-:Y:S01]  /*ce60*/  HMMA.16816.F32.BF16 R184, R4, R20, R108 ;  /* 0x0000001404b8723c */ /* 0x020fe2000004186c */
[----:B-1----:R-:W-:-:S04]  /*ce70*/  FFMA.FTZ R9, R196, c[0x0][0x23c], -R0 ;  /* 0x00008f00c4097a23 */ /* 0x002fc80000010800 */
[----:B------:R1:W5:Y:S03]  /*ce80*/  MUFU.EX2 R196, R9 ;  /* 0x0000000900c47308 */ /* 0x0003660000000800 */
[C---:B------:R-:W-:Y:S01]  /*ce90*/  HMMA.16816.F32.BF16 R112, R4.reuse, R22, R112 ;  /* 0x000000160470723c */ /* 0x040fe20000041870 */
[----:B------:R-:W2:Y:S07]  /*cea0*/  LDSM.16.MT88.4 R20, [R201+0x19000] ;  /* 0x01900000c914783b */ /* 0x000eae0000004200 */
[----:B------:R-:W-:Y:S01]  /*ceb0*/  HMMA.16816.F32.BF16 R180, R4, R24, R116 ;  /* 0x0000001804b4723c */ /* 0x000fe20000041874 */
[----:B-1----:R-:W-:-:S07]  /*cec0*/  FFMA.FTZ R9, R195, c[0x0][0x23c], -R0 ;  /* 0x00008f00c3097a23 */ /* 0x002fce0000010800 */
[C---:B------:R-:W-:Y:S01]  /*ced0*/  HMMA.16816.F32.BF16 R104, R4.reuse, R26, R120 ;  /* 0x0000001a0468723c */ /* 0x040fe20000041878 */
[----:B------:R-:W-:Y:S01]  /*cee0*/  LDSM.16.MT88.4 R24, [R203+0x19000] ;  /* 0x01900000cb18783b */ /* 0x000fe20000004200 */
[----:B------:R1:W-:Y:S06]  /*cef0*/  MUFU.EX2 R195, R9 ;  /* 0x0000000900c37308 */ /* 0x0003ec0000000800 */
[C---:B---3--:R-:W-:Y:S08]  /*cf00*/  HMMA.16816.F32.BF16 R124, R4.reuse, R12, R124 ;  /* 0x0000000c047c723c */ /* 0x048ff0000004187c */
[----:B------:R-:W-:Y:S01]  /*cf10*/  HMMA.16816.F32.BF16 R40, R4, R14, R40 ;  /* 0x0000000e0428723c */ /* 0x000fe20000041828 */
[----:B------:R-:W3:Y:S01]  /*cf20*/  LDSM.16.MT88.4 R12, [R204+0x1b000] ;  /* 0x01b00000cc0c783b */ /* 0x000ee20000004200 */
[----:B-1----:R-:W-:Y:S01]  /*cf30*/  FFMA.FTZ R9, R135, c[0x0][0x23c], -R0 ;  /* 0x00008f0087097a23 */ /* 0x002fe20000010800 */
[----:B------:R-:W-:-:S03]  /*cf40*/  MOV R135, R194 ;  /* 0x000000c200877202 */ /* 0x000fc60000000f00 */
[----:B------:R-:W1:Y:S01]  /*cf50*/  MUFU.EX2 R194, R9 ;  /* 0x0000000900c27308 */ /* 0x000e620000000800 */
[----:B----4-:R-:W-:Y:S02]  /*cf60*/  F2FP.BF16.PACK_AB R4, R199, R236 ;  /* 0x000000ecc704723e */ /* 0x010fe400000010ff */
[----:B-----5:R-:W-:Y:S02]  /*cf70*/  F2FP.BF16.PACK_AB R5, R193, R196 ;  /* 0x000000c4c105723e */ /* 0x020fe400000010ff */
[----:B------:R-:W-:Y:S02]  /*cf80*/  F2FP.BF16.PACK_AB R6, R197, R198 ;  /* 0x000000c6c506723e */ /* 0x000fe400000010ff */
[----:B-1----:R-:W-:Y:S01]  /*cf90*/  F2FP.BF16.PACK_AB R7, R194, R195 ;  /* 0x000000c3c207723e */ /* 0x002fe200000010ff */
[----:B------:R-:W-:Y:S01]  /*cfa0*/  FFMA.FTZ R9, R188, c[0x0][0x23c], -R2 ;  /* 0x00008f00bc097a23 */ /* 0x000fe20000010802 */
[----:B------:R-:W-:Y:S02]  /*cfb0*/  MOV R188, R189 ;  /* 0x000000bd00bc7202 */ /* 0x000fe40000000f00 */
[----:B------:R-:W-:-:S02]  /*cfc0*/  MOV R189, R192 ;  /* 0x000000c000bd7202 */ /* 0x000fc40000000f00 */
[----:B------:R1:W-:Y:S01]  /*cfd0*/  MUFU.EX2 R192, R9 ;  /* 0x0000000900c07308 */ /* 0x0003e20000000800 */
[C---:B--2---:R-:W-:Y:S08]  /*cfe0*/  HMMA.16816.F32.BF16 R36, R4.reuse, R28, R36 ;  /* 0x0000001c0424723c */ /* 0x044ff00000041824 */
[----:B------:R-:W-:Y:S01]  /*cff0*/  HMMA.16816.F32.BF16 R56, R4, R30, R56 ;  /* 0x0000001e0438723c */ /* 0x000fe20000041838 */
[----:B------:R-:W2:Y:S01]  /*d000*/  LDSM.16.MT88.4 R28, [R203+0x1b000] ;  /* 0x01b00000cb1c783b */ /* 0x000ea20000004200 */
[----:B-1----:R-:W-:-:S06]  /*d010*/  FFMA.FTZ R9, R191, c[0x0][0x23c], -R2 ;  /* 0x00008f00bf097a23 */ /* 0x002fcc0000010802 */
[C---:B------:R-:W-:Y:S01]  /*d020*/  HMMA.16816.F32.BF16 R48, R4.reuse, R16, R48 ;  /* 0x000000100430723c */ /* 0x040fe20000041830 */
[----:B------:R1:W4:Y:S07]  /*d030*/  MUFU.EX2 R191, R9 ;  /* 0x0000000900bf7308 */ /* 0x00032e0000000800 */
[C---:B------:R-:W-:Y:S01]  /*d040*/  HMMA.16816.F32.BF16 R44, R4.reuse, R18, R44 ;  /* 0x00000012042c723c */ /* 0x040fe2000004182c */
[----:B------:R-:W5:Y:S07]  /*d050*/  LDSM.16.MT88.4 R16, [R202+0x1b000] ;  /* 0x01b00000ca10783b */ /* 0x000f6e0000004200 */
[C---:B------:R-:W-:Y:S08]  /*d060*/  HMMA.16816.F32.BF16 R136, R4.reuse, R20, R136 ;  /* 0x000000140488723c */ /* 0x040ff00000041888 */
[C---:B------:R-:W-:Y:S01]  /*d070*/  HMMA.16816.F32.BF16 R52, R4.reuse, R22, R52 ;  /* 0x000000160434723c */ /* 0x040fe20000041834 */
[----:B------:R-:W4:Y:S07]  /*d080*/  LDSM.16.MT88.4 R20, [R201+0x1b000] ;  /* 0x01b00000c914783b */ /* 0x000f2e0000004200 */
[C---:B---3--:R-:W-:Y:S08]  /*d090*/  HMMA.16816.F32.BF16 R84, R4.reuse, R12, R84 ;  /* 0x0000000c0454723c */ /* 0x048ff00000041854 */
[C---:B--2---:R-:W-:Y:S07]  /*d0a0*/  HMMA.16816.F32.BF16 R96, R4.reuse, R30, R72 ;  /* 0x0000001e0460723c */ /* 0x044fee0000041848 */
[----:B------:R-:W-:Y:S01]  /*d0b0*/  MOV R75, R135 ;  /* 0x00000087004b7202 */ /* 0x000fe20000000f00 */
[----:B------:R-:W-:Y:S01]  /*d0c0*/  HMMA.16816.F32.BF16 R88, R4, R14, R88 ;  /* 0x0000000e0458723c */ /* 0x000fe20000041858 */
[----:B------:R-:W2:Y:S03]  /*d0d0*/  LDSM.16.MT88.4 R12, [R204+0x1d000] ;  /* 0x01d00000cc0c783b */ /* 0x000ea60000004200 */
[--C-:B-1----:R-:W-:Y:S01]  /*d0e0*/  FFMA.FTZ R9, R75, c[0x0][0x23c], -R2.reuse ;  /* 0x00008f004b097a23 */ /* 0x102fe20000010802 */
[----:B------:R-:W-:Y:S01]  /*d0f0*/  MOV R75, R190 ;  /* 0x000000be004b7202 */ /* 0x000fe20000000f00 */
[----:B------:R-:W-:-:S02]  /*d100*/  FFMA.FTZ R2, R189, c[0x0][0x23c], -R2 ;  /* 0x00008f00bd027a23 */ /* 0x000fc40000010802 */
[----:B------:R-:W-:Y:S01]  /*d110*/  MUFU.EX2 R190, R9 ;  /* 0x0000000900be7308 */ /* 0x000fe20000000800 */
[C---:B-----5:R-:W-:Y:S07]  /*d120*/  HMMA.16816.F32.BF16 R76, R4.reuse, R16, R76 ;  /* 0x00000010044c723c */ /* 0x060fee000004184c */
[----:B------:R1:W3:Y:S01]  /*d130*/  MUFU.EX2 R189, R2 ;  /* 0x0000000200bd7308 */ /* 0x0002e20000000800 */
[C---:B------:R-:W-:Y:S01]  /*d140*/  HMMA.16816.F32.BF16 R80, R4.reuse, R18, R80 ;  /* 0x000000120450723c */ /* 0x040fe20000041850 */
[----:B------:R-:W5:Y:S07]  /*d150*/  LDSM.16.MT88.4 R16, [R202+0x1d000] ;  /* 0x01d00000ca10783b */ /* 0x000f6e0000004200 */
[----:B----4-:R-:W-:Y:S01]  /*d160*/  HMMA.16816.F32.BF16 R64, R4, R20, R64 ;  /* 0x000000140440723c */ /* 0x010fe20000041840 */
[----:B-1----:R-:W-:-:S07]  /*d170*/  FFMA.FTZ R2, R188, c[0x0][0x23c], -R0 ;  /* 0x00008f00bc027a23 */ /* 0x002fce0000010800 */
[C---:B------:R-:W-:Y:S01]  /*d180*/  HMMA.16816.F32.BF16 R68, R4.reuse, R22, R68 ;  /* 0x000000160444723c */ /* 0x040fe20000041844 */
[----:B------:R-:W1:Y:S01]  /*d190*/  LDSM.16.MT88.4 R20, [R203+0x1d000] ;  /* 0x01d00000cb14783b */ /* 0x000e620000004200 */
[----:B------:R4:W-:Y:S06]  /*d1a0*/  MUFU.EX2 R188, R2 ;  /* 0x0000000200bc7308 */ /* 0x0009ec0000000800 */
[C---:B--2---:R-:W-:Y:S08]  /*d1b0*/  HMMA.16816.F32.BF16 R120, R4.reuse, R12, R152 ;  /* 0x0000000c0478723c */ /* 0x044ff00000041898 */
[----:B------:R-:W-:Y:S01]  /*d1c0*/  HMMA.16816.F32.BF16 R132, R4, R14, R144 ;  /* 0x0000000e0484723c */ /* 0x000fe20000041890 */
[----:B------:R-:W2:Y:S01]  /*d1d0*/  LDSM.16.MT88.4 R12, [R203+0x1f000] ;  /* 0x01f00000cb0c783b */ /* 0x000ea20000004200 */
[----:B----4-:R-:W-:-:S04]  /*d1e0*/  FFMA.FTZ R2, R11, c[0x0][0x23c], -R0 ;  /* 0x00008f000b027a23 */ /* 0x010fc80000010800 */
[----:B------:R4:W4:Y:S02]  /*d1f0*/  MUFU.EX2 R11, R2 ;  /* 0x00000002000b7308 */ /* 0x0009240000000800 */
[C---:B------:R-:W-:Y:S07]  /*d200*/  HMMA.16816.F32.BF16 R100, R4.reuse, R32, R128 ;  /* 0x000000200464723c */ /* 0x040fee0000041880 */
[----:B------:R-:W-:Y:S01]  /*d210*/  F2FP.BF16.PACK_AB R128, R191, R192 ;  /* 0x000000c0bf80723e */ /* 0x000fe200000010ff */
[----:B-----5:R-:W-:Y:S01]  /*d220*/  HMMA.16816.F32.BF16 R116, R4, R18, R156 ;  /* 0x000000120474723c */ /* 0x020fe2000004189c */
[----:B------:R-:W5:Y:S01]  /*d230*/  LDSM.16.MT88.4 R156, [R204+0x19800] ;  /* 0x01980000cc9c783b */ /* 0x000f620000004200 */
[----:B---3--:R-:W-:Y:S01]  /*d240*/  F2FP.BF16.PACK_AB R130, R189, R190 ;  /* 0x000000bebd82723e */ /* 0x008fe200000010ff */
[--C-:B----4-:R-:W-:Y:S01]  /*d250*/  FFMA.FTZ R2, R10, c[0x0][0x23c], -R0.reuse ;  /* 0x00008f000a027a23 */ /* 0x110fe20000010800 */
[----:B------:R-:W-:Y:S01]  /*d260*/  F2FP.BF16.PACK_AB R129, R11, R188 ;  /* 0x000000bc0b81723e */ /* 0x000fe200000010ff */
[----:B------:R-:W-:-:S03]  /*d270*/  FFMA.FTZ R0, R75, c[0x0][0x23c], -R0 ;  /* 0x00008f004b007a23 */ /* 0x000fc60000010800 */
[C---:B-1----:R-:W-:Y:S01]  /*d280*/  HMMA.16816.F32.BF16 R168, R4.reuse, R20, R168 ;  /* 0x0000001404a8723c */ /* 0x042fe200000418a8 */
[----:B------:R-:W-:Y:S01]  /*d290*/  MUFU.EX2 R10, R2 ;  /* 0x00000002000a7308 */ /* 0x000fe20000000800 */
[----:B------:R-:W-:Y:S06]  /*d2a0*/  LDSM.16.MT88.4 R72, [R201+0x1d800] ;  /* 0x01d80000c948783b */ /* 0x000fec0000004200 */
[C---:B------:R-:W-:Y:S01]  /*d2b0*/  HMMA.16816.F32.BF16 R32, R4.reuse, R34, R140 ;  /* 0x000000220420723c */ /* 0x040fe2000004188c */
[----:B------:R1:W3:Y:S01]  /*d2c0*/  MUFU.EX2 R9, R0 ;  /* 0x0000000000097308 */ /* 0x0002e20000000800 */
[----:B------:R-:W4:Y:S06]  /*d2d0*/  LDSM.16.MT88.4 R140, [R201+0x19800] ;  /* 0x01980000c98c783b */ /* 0x000f2c0000004200 */
[C---:B------:R-:W-:Y:S01]  /*d2e0*/  HMMA.16816.F32.BF16 R20, R4.reuse, R22, R148 ;  /* 0x000000160414723c */ /* 0x040fe20000041894 */
[----:B------:R-:W4:Y:S07]  /*d2f0*/  LDSM.16.MT88.4 R148, [R202+0x19800] ;  /* 0x01980000ca94783b */ /* 0x000f2e0000004200 */
[----:B--2---:R-:W-:Y:S01]  /*d300*/  HMMA.16816.F32.BF16 R124, R4, R12, R124 ;  /* 0x0000000c047c723c */ /* 0x004fe2000004187c */
[----:B-1----:R-:W-:Y:S01]  /*d310*/  FFMA.FTZ R0, R252, R8, R234 ;  /* 0x00000008fc007223 */ /* 0x002fe200000100ea */
[----:B---3--:R-:W-:-:S03]  /*d320*/  F2FP.BF16.PACK_AB R131, R9, R10 ;  /* 0x0000000a0983723e */ /* 0x008fc600000010ff */
[----:B------:R-:W-:Y:S02]  /*d330*/  FADD.FTZ R2, R241, R0 ;  /* 0x00000000f1027221 */ /* 0x000fe40000010000 */
[----:B------:R-:W-:Y:S01]  /*d340*/  FADD.FTZ R0, R242, R3 ;  /* 0x00000003f2007221 */ /* 0x000fe20000010000 */
[----:B------:R-:W-:Y:S01]  /*d350*/  HMMA.16816.F32.BF16 R12, R4, R14, R40 ;  /* 0x0000000e040c723c */ /* 0x000fe20000041828 */
[----:B------:R-:W-:Y:S01]  /*d360*/  FADD.FTZ R2, R243, R2 ;  /* 0x00000002f3027221 */ /* 0x000fe20000010000 */
[----:B------:R-:W1:Y:S01]  /*d370*/  LDSM.16.MT88.4 R40, [R201+0x1b800] ;  /* 0x01b80000c928783b */ /* 0x000e620000004200 */
[----:B------:R-:W-:Y:S02]  /*d380*/  FADD.FTZ R0, R237, R0 ;  /* 0x00000000ed007221 */ /* 0x000fe40000010000 */
[----:B------:R-:W-:Y:S02]  /*d390*/  FADD.FTZ R2, R251, R2 ;  /* 0x00000002fb027221 */ /* 0x000fe40000010000 */
[----:B------:R-:W-:Y:S01]  /*d3a0*/  FADD.FTZ R0, R250, R0 ;  /* 0x00000000fa007221 */ /* 0x000fe20000010000 */
[----:B------:R-:W2:Y:S01]  /*d3b0*/  LDL R251, [R1+0x34] ;  /* 0x0000340001fb7983 */ /* 0x000ea20000100800 */
[C---:B-----5:R-:W-:Y:S03]  /*d3c0*/  HMMA.16816.F32.BF16 R152, R128.reuse, R156, R36 ;  /* 0x0000009c8098723c */ /* 0x060fe60000041824 */
[----:B------:R-:W3:Y:S05]  /*d3d0*/  LDL R250, [R1+0x38] ;  /* 0x0000380001fa7983 */ /* 0x000eea0000100800 */
[----:B------:R-:W-:Y:S01]  /*d3e0*/  HMMA.16816.F32.BF16 R156, R128, R158, R56 ;  /* 0x0000009e809c723c */ /* 0x000fe20000041838 */
[----:B------:R-:W5:Y:S07]  /*d3f0*/  LDSM.16.MT88.4 R56, [R204+0x1b800] ;  /* 0x01b80000cc38783b */ /* 0x000f6e0000004200 */
[C---:B------:R-:W-:Y:S08]  /*d400*/  HMMA.16816.F32.BF16 R160, R4.reuse, R24, R160 ;  /* 0x0000001804a0723c */ /* 0x040ff000000418a0 */
[C---:B------:R-:W-:Y:S01]  /*d410*/  HMMA.16816.F32.BF16 R60, R4.reuse, R26, R60 ;  /* 0x0000001a043c723c */ /* 0x040fe2000004183c */
[----:B------:R-:W1:Y:S07]  /*d420*/  LDSM.16.MT88.4 R24, [R201+0x1f000] ;  /* 0x01f00000c918783b */ /* 0x000e6e0000004200 */
[----:B------:R-:W-:Y:S01]  /*d430*/  HMMA.16816.F32.BF16 R108, R4, R16, R164 ;  /* 0x00000010046c723c */ /* 0x000fe200000418a4 */
[----:B------:R-:W5:Y:S04]  /*d440*/  LDSM.16.MT88.4 R164, [R203+0x19800] ;  /* 0x01980000cba4783b */ /* 0x000f680000004200 */
[----:B------:R-:W-:Y:S03]  /*d450*/  LDSM.16.MT88.4 R16, [R204+0x1f000] ;  /* 0x01f00000cc10783b */ /* 0x000fe60000004200 */
[C---:B----4-:R-:W-:Y:S08]  /*d460*/  HMMA.16816.F32.BF16 R136, R128.reuse, R140, R136 ;  /* 0x0000008c8088723c */ /* 0x050ff00000041888 */
[C---:B------:R-:W-:Y:S01]  /*d470*/  HMMA.16816.F32.BF16 R144, R128.reuse, R148, R48 ;  /* 0x000000948090723c */ /* 0x040fe20000041830 */
[----:B------:R-:W4:Y:S07]  /*d480*/  LDSM.16.MT88.4 R48, [R202+0x1b800] ;  /* 0x01b80000ca30783b */ /* 0x000f2e0000004200 */
[----:B------:R-:W-:Y:S08]  /*d490*/  HMMA.16816.F32.BF16 R140, R128, R142, R52 ;  /* 0x0000008e808c723c */ /* 0x000ff00000041834 */
[----:B------:R-:W-:Y:S01]  /*d4a0*/  HMMA.16816.F32.BF16 R92, R4, R28, R92 ;  /* 0x0000001c045c723c */ /* 0x000fe2000004185c */
[----:B------:R-:W4:Y:S07]  /*d4b0*/  LDSM.16.MT88.4 R28, [R202+0x1f000] ;  /* 0x01f00000ca1c783b */ /* 0x000f2e0000004200 */
[C---:B-1----:R-:W-:Y:S01]  /*d4c0*/  HMMA.16816.F32.BF16 R36, R128.reuse, R40, R64 ;  /* 0x000000288024723c */ /* 0x042fe20000041840 */
[----:B------:R-:W1:Y:S07]  /*d4d0*/  LDSM.16.MT88.4 R64, [R203+0x1b800] ;  /* 0x01b80000cb40783b */ /* 0x000e6e0000004200 */
[C---:B-----5:R-:W-:Y:S08]  /*d4e0*/  HMMA.16816.F32.BF16 R52, R128.reuse, R56, R84 ;  /* 0x000000388034723c */ /* 0x060ff00000041854 */
[----:B------:R-:W-:Y:S01]  /*d4f0*/  HMMA.16816.F32.BF16 R56, R128, R58, R88 ;  /* 0x0000003a8038723c */ /* 0x000fe20000041858 */
[----:B------:R-:W5:Y:S01]  /*d500*/  LDSM.16.MT88.4 R88, [R204+0x1d800] ;  /* 0x01d80000cc58783b */ /* 0x000f620000004200 */
        /* <DEDUP_REMOVED lines=10> */
[----:B------:R-:W-:Y:S02]  /*d5b0*/  FADD.FTZ R2, R236, R2 ;  /* 0x00000002ec027221 */ /* 0x000fe40000010000 */
[----:B------:R-:W-:Y:S02]  /*d5c0*/  FADD.FTZ R0, R196, R0 ;  /* 0x00000000c4007221 */ /* 0x000fe40000010000 */
[----:B------:R-:W-:Y:S02]  /*d5d0*/  FADD.FTZ R2, R199, R2 ;  /* 0x00000002c7027221 */ /* 0x000fe40000010000 */
[----:B------:R-:W-:Y:S01]  /*d5e0*/  FADD.FTZ R0, R193, R0 ;  /* 0x00000000c1007221 */ /* 0x000fe20000010000 */
[----:B------:R-:W-:Y:S01]  /*d5f0*/  HMMA.16816.F32.BF16 R160, R128, R164, R160 ;  /* 0x000000a480a0723c */ /* 0x000fe200000418a0 */
[----:B------:R-:W-:-:S02]  /*d600*/  FADD.FTZ R2, R198, R2 ;  /* 0x00000002c6027221 */ /* 0x000fc40000010000 */
[----:B------:R-:W-:-:S05]  /*d610*/  FADD.FTZ R0, R195, R0 ;  /* 0x00000000c3007221 */ /* 0x000fca0000010000 */
[----:B----4-:R-:W-:Y:S01]  /*d620*/  HMMA.16816.F32.BF16 R44, R128, R48, R76 ;  /* 0x00000030802c723c */ /* 0x010fe2000004184c */
[----:B------:R-:W-:-:S07]  /*d630*/  FADD.FTZ R2, R197, R2 ;  /* 0x00000002c5027221 */ /* 0x000fce0000010000 */
[----:B------:R-:W-:Y:S01]  /*d640*/  HMMA.16816.F32.BF16 R24, R4, R26, R176 ;  /* 0x0000001a0418723c */ /* 0x000fe200000418b0 */
[----:B------:R-:W-:-:S07]  /*d650*/  FADD.FTZ R0, R194, R0 ;  /* 0x00000000c2007221 */ /* 0x000fce0000010000 */
[C---:B------:R-:W-:Y:S08]  /*d660*/  HMMA.16816.F32.BF16 R164, R128.reuse, R166, R60 ;  /* 0x000000a680a4723c */ /* 0x040ff0000004183c */
[----:B------:R-:W-:Y:S01]  /*d670*/  HMMA.16816.F32.BF16 R48, R128, R50, R80 ;  /* 0x000000328030723c */ /* 0x000fe20000041850 */
[----:B------:R-:W4:Y:S07]  /*d680*/  LDSM.16.MT88.4 R80, [R202+0x1d800] ;  /* 0x01d80000ca50783b */ /* 0x000f2e0000004200 */
[C---:B------:R-:W-:Y:S08]  /*d690*/  HMMA.16816.F32.BF16 R176, R4.reuse, R28, R184 ;  /* 0x0000001c04b0723c */ /* 0x040ff000000418b8 */
        /* <DEDUP_REMOVED lines=9> */
[----:B-----5:R-:W-:Y:S01]  /*d730*/  HMMA.16816.F32.BF16 R84, R128, R88, R120 ;  /* 0x000000588054723c */ /* 0x020fe20000041878 */
        /* <DEDUP_REMOVED lines=10> */
[C---:B----4-:R-:W-:Y:S02]  /*d7e0*/  HMMA.16816.F32.BF16 R76, R128.reuse, R80, R108 ;  /* 0x00000050804c723c */ /* 0x050fe4000004186c */
[----:B------:R4:W-:Y:S04]  /*d7f0*/  STL [R1+0x24], R244 ;  /* 0x000024f401007387 */ /* 0x0009e80000100800 */
[----:B------:R4:W-:Y:S02]  /*d800*/  STL [R1+0x30], R247 ;  /* 0x000030f701007387 */ /* 0x0009e40000100800 */
[C---:B------:R-:W-:Y:S08]  /*d810*/  HMMA.16816.F32.BF16 R68, R128.reuse, R72, R100 ;  /* 0x000000488044723c */ /* 0x040ff00000041864 */
[C---:B------:R-:W-:Y:S08]  /*d820*/  HMMA.16816.F32.BF16 R80, R128.reuse, R82, R116 ;  /* 0x000000528050723c */ /* 0x040ff00000041874 */
[C---:B-1----:R-:W-:Y:S08]  /*d830*/  HMMA.16816.F32.BF16 R92, R128.reuse, R96, R168 ;  /* 0x00000060805c723c */ /* 0x042ff000000418a8 */
[C---:B------:R-:W-:Y:S08]  /*d840*/  HMMA.16816.F32.BF16 R100, R128.reuse, R104, R172 ;  /* 0x000000688064723c */ /* 0x040ff000000418ac */
[C---:B------:R-:W-:Y:S08]  /*d850*/  HMMA.16816.F32.BF16 R108, R128.reuse, R112, R176 ;  /* 0x00000070806c723c */ /* 0x040ff000000418b0 */
[C---:B-----5:R-:W-:Y:S08]  /*d860*/  HMMA.16816.F32.BF16 R116, R128.reuse, R120, R180 ;  /* 0x000000788074723c */ /* 0x060ff000000418b4 */
[C---:B------:R-:W-:Y:S08]  /*d870*/  HMMA.16816.F32.BF16 R72, R128.reuse, R74, R32 ;  /* 0x0000004a8048723c */ /* 0x040ff00000041820 */
[C---:B------:R-:W-:Y:S08]  /*d880*/  HMMA.16816.F32.BF16 R88, R128.reuse, R90, R132 ;  /* 0x0000005a8058723c */ /* 0x040ff00000041884 */
[C---:B------:R-:W-:Y:S08]  /*d890*/  HMMA.16816.F32.BF16 R96, R128.reuse, R98, R20 ;  /* 0x000000628060723c */ /* 0x040ff00000041814 */
[----:B------:R-:W-:Y:S01]  /*d8a0*/  HMMA.16816.F32.BF16 R104, R128, R106, R24 ;  /* 0x0000006a8068723c */ /* 0x000fe20000041818 */
[----:B--2---:R-:W-:-:S07]  /*d8b0*/  MOV R132, R251 ;  /* 0x000000fb00847202 */ /* 0x004fce0000000f00 */
[----:B------:R-:W-:Y:S01]  /*d8c0*/  HMMA.16816.F32.BF16 R112, R128, R114, R28 ;  /* 0x000000728070723c */ /* 0x000fe2000004181c */
[----:B---3--:R-:W-:-:S07]  /*d8d0*/  MOV R133, R250 ;  /* 0x000000fa00857202 */ /* 0x008fce0000000f00 */
        /* <DEDUP_REMOVED lines=69> */
[----:B------:R-:W-:Y:S01]  /*dd30*/  IMAD.IADD R2, R229, 0x1, -R0 ;  /* 0x00000001e5027824 */ /* 0x000fe200078e0a00 */
[C---:B------:R-:W-:Y:S01]  /*dd40*/  IADD3 R3, R0.reuse, 0x1, RZ ;  /* 0x0000000100037810 */ /* 0x040fe20007ffe0ff */
[----:B------:R-:W-:Y:S01]  /*dd50*/  @P4 STS.128 [R227+0x1b000], RZ ;  /* 0x01b000ffe3004388 */ /* 0x000fe20000000c00 */
[C---:B------:R-:W-:Y:S02]  /*dd60*/  ISETP.GE.AND P6, PT, R0.reuse, R233, PT ;  /* 0x000000e90000720c */ /* 0x040fe40003fc6270 */
[----:B------:R-:W-:Y:S01]  /*dd70*/  IABS R2, R2 ;  /* 0x0000000200027213 */ /* 0x000fe20000000000 */
[----:B------:R-:W-:Y:S01]  /*dd80*/  @!PT LDS RZ, [RZ] ;  /* 0x00000000fffff984 */ /* 0x000fe20000000800 */
[----:B------:R-:W-:Y:S01]  /*dd90*/  @!PT LDS RZ, [RZ] ;  /* 0x00000000fffff984 */ /* 0x000fe20000000800 */
[----:B------:R-:W-:Y:S01]  /*dda0*/  @!PT LDS RZ, [RZ] ;  /* 0x00000000fffff984 */ /* 0x000fe20000000800 */
[----:B------:R1:W-:Y:S01]  /*ddb0*/  @!P4 LDGSTS.E.BYPASS.LTC128B.128 [R227+0x1b000], [R10.64+0x80] ;  /* 0x1b0000800ae3cfae */ /* 0x0003e2000b901d54 */
[----:B------:R-:W-:-:S02]  /*ddc0*/  ISETP.LT.OR P6, PT, R0, R231, P6 ;  /* 0x000000e70000720c */ /* 0x000fc400037c1670 */
[C---:B------:R-:W-:Y:S01]  /*ddd0*/  ISETP.GE.AND P1, PT, R0.reuse, R232, PT ;  /* 0x000000e80000720c */ /* 0x040fe20003f26270 */
[----:B------:R-:W-:Y:S01]  /*dde0*/  @P3 STS.128 [R227+0x1d000], RZ ;  /* 0x01d000ffe3003388 */ /* 0x000fe20000000c00 */
[C---:B------:R-:W-:Y:S02]  /*ddf0*/  ISETP.GE.AND P0, PT, R3.reuse, R233, PT ;  /* 0x000000e90300720c */ /* 0x040fe40003f06270 */
[----:B------:R-:W-:Y:S01]  /*de00*/  ISETP.LT.OR P1, PT, R0, R230, P1 ;  /* 0x000000e60000720c */ /* 0x000fe20000f21670 */
        /* <DEDUP_REMOVED lines=170> */
[C---:B-----5:R-:W-:Y:S08]  /*e8b0*/  HMMA.16816.F32.BF16 R188, R12.reuse, R168, R188 ;  /* 0x000000a80cbc723c */ /* 0x060ff000000418bc */
        /* <DEDUP_REMOVED lines=8> */
[----:B------:R-:W5:Y:S07]  /*e940*/  LDSM.16.M88.4 R32, [R213] ;  /* 0x00000000d520783b */ /* 0x000f6e0000000200 */
        /* <DEDUP_REMOVED lines=13> */
[C---:B-----5:R-:W-:Y:S08]  /*ea20*/  HMMA.16816.F32.BF16 R132, R4.reuse, R32, R24 ;  /* 0x000000200484723c */ /* 0x060ff00000041818 */
[C---:B------:R-:W-:Y:S01]  /*ea30*/  HMMA.16816.F32.BF16 R24, R4.reuse, R34, R20 ;  /* 0x000000220418723c */ /* 0x040fe20000041814 */
[----:B------:R-:W5:Y:S07]  /*ea40*/  LDSM.16.M88.4 R32, [R206+0x16800] ;  /* 0x01680000ce20783b */ /* 0x000f6e0000000200 */
[C---:B---3--:R-:W-:Y:S08]  /*ea50*/  HMMA.16816.F32.BF16 R20, R4.reuse, R196, R188 ;  /* 0x000000c40414723c */ /* 0x048ff000000418bc */
[----:B------:R-:W-:Y:S01]  /*ea60*/  HMMA.16816.F32.BF16 R16, R4, R198, R184 ;  /* 0x000000c60410723c */ /* 0x000fe200000418b8 */
[----:B------:R-:W-:Y:S07]  /*ea70*/  LDSM.16.M88.4 R4, [R209+0xc000] ;  /* 0x00c00000d104783b */ /* 0x000fee0000000200 */
[C---:B-1----:R-:W-:Y:S08]  /*ea80*/  HMMA.16816.F32.BF16 R168, R8.reuse, R172, R192 ;  /* 0x000000ac08a8723c */ /* 0x042ff000000418c0 */
[C---:B--2---:R-:W-:Y:S08]  /*ea90*/  HMMA.16816.F32.BF16 R192, R8.reuse, R28, R132 ;  /* 0x0000001c08c0723c */ /* 0x044ff00000041884 */
[C---:B----4-:R-:W-:Y:S08]  /*eaa0*/  HMMA.16816.F32.BF16 R132, R8.reuse, R12, R20 ;  /* 0x0000000c0884723c */ /* 0x050ff00000041814 */
[C---:B------:R-:W-:Y:S01]  /*eab0*/  HMMA.16816.F32.BF16 R176, R8.reuse, R174, R176 ;  /* 0x000000ae08b0723c */ /* 0x040fe200000418b0 */
[----:B------:R-:W1:Y:S07]  /*eac0*/  LDSM.16.M88.4 R172, [R205+0x6000] ;  /* 0x00600000cdac783b */ /* 0x000e6e0000000200 */
[C---:B-----5:R-:W-:Y:S08]  /*ead0*/  HMMA.16816.F32.BF16 R188, R8.reuse, R32, R236 ;  /* 0x0000002008bc723c */ /* 0x060ff000000418ec */
[C---:B------:R-:W-:Y:S01]  /*eae0*/  HMMA.16816.F32.BF16 R180, R8.reuse, R34, R180 ;  /* 0x0000002208b4723c */ /* 0x040fe200000418b4 */
[----:B------:R-:W2:Y:S07]  /*eaf0*/  LDSM.16.M88.4 R32, [R205+0x6800] ;  /* 0x00680000cd20783b */ /* 0x000eae0000000200 */
[C---:B------:R-:W-:Y:S08]  /*eb00*/  HMMA.16816.F32.BF16 R184, R8.reuse, R30, R24 ;  /* 0x0000001e08b8723c */ /* 0x040ff00000041818 */
[----:B------:R-:W-:Y:S01]  /*eb10*/  HMMA.16816.F32.BF16 R20, R8, R14, R16 ;  /* 0x0000000e0814723c */ /* 0x000fe20000041810 */
[----:B------:R-:W3:Y:S04]  /*eb20*/  LDSM.16.M88.4 R12, [R205+0x7000] ;  /* 0x00700000cd0c783b */ /* 0x000ee80000000200 */
[----:B------:R-:W4:Y:S01]  /*eb30*/  LDSM.16.M88.4 R16, [R205+0x7800] ;  /* 0x00780000cd10783b */ /* 0x000f220000000200 */
[----:B------:R-:W-:-:S04]  /*eb40*/  DEPBAR.LE SB0, 0x0 ;  /* 0x000080000000791a */ /* 0x000fc80000000000 */
[----:B------:R-:W-:Y:S01]  /*eb50*/  IMAD.IADD R9, R228, 0x1, -R0 ;  /* 0x00000001e4097824 */ /* 0x000fe200078e0a00 */
[----:B-1----:R-:W-:Y:S01]  /*eb60*/  HMMA.16816.F32.BF16 R168, R4, R172, R168 ;  /* 0x000000ac04a8723c */ /* 0x002fe200000418a8 */
[----:B------:R-:W-:-:S03]  /*eb70*/  IMAD.MOV.U32 R8, RZ, RZ, R2 ;  /* 0x000000ffff087224 */ /* 0x000fc600078e0002 */
[----:B------:R-:W-:Y:S01]  /*eb80*/  IABS R2, R9 ;  /* 0x0000000900027213 */ /* 0x000fe20000000000 */
[----:B------:R-:W-:Y:S01]  /*eb90*/  IMAD.IADD R9, R229, 0x1, -R3 ;  /* 0x00000001e5097824 */ /* 0x000fe200078e0a03 */
[----:B------:R1:W-:Y:S02]  /*eba0*/  I2F R29, R8 ;  /* 0x00000008001d7306 */ /* 0x0003e40000201400 */
[C---:B------:R-:W-:Y:S08]  /*ebb0*/  HMMA.16816.F32.BF16 R196, R4.reuse, R174, R176 ;  /* 0x000000ae04c4723c */ /* 0x040ff000000418b0 */
[----:B--2---:R-:W-:Y:S01]  /*ebc0*/  HMMA.16816.F32.BF16 R240, R4, R32, R188 ;  /* 0x0000002004f0723c */ /* 0x004fe200000418bc */
[----:B-1----:R-:W-:Y:S01]  /*ebd0*/  IMAD.MOV.U32 R8, RZ, RZ, R2 ;  /* 0x000000ffff087224 */ /* 0x002fe200078e0002 */
[----:B------:R-:W-:-:S06]  /*ebe0*/  IABS R2, R9 ;  /* 0x0000000900027213 */ /* 0x000fcc0000000000 */
[----:B------:R-:W-:Y:S01]  /*ebf0*/  HMMA.16816.F32.BF16 R236, R4, R34, R180 ;  /* 0x0000002204ec723c */ /* 0x000fe200000418b4 */
[----:B------:R-:W-:Y:S01]  /*ec00*/  FMUL.FTZ R171, R171, c[0x0][0x2ec] ;  /* 0x0000bb00abab7a20 */ /* 0x000fe20000410000 */
[----:B------:R1:W-:Y:S01]  /*ec10*/  I2F R25, R8 ;  /* 0x0000000800197306 */ /* 0x0003e20000201400 */
[----:B------:R-:W-:Y:S01]  /*ec20*/  IMAD.MOV.U32 R9, RZ, RZ, R2 ;  /* 0x000000ffff097224 */ /* 0x000fe200078e0002 */
[----:B------:R-:W-:-:S04]  /*ec30*/  IADD3 R2, R0, 0x8, RZ ;  /* 0x0000000800027810 */ /* 0x000fc80007ffe0ff */
[----:B---3--:R-:W-:Y:S01]  /*ec40*/  HMMA.16816.F32.BF16 R192, R4, R12, R192 ;  /* 0x0000000c04c0723c */ /* 0x008fe200000418c0 */
[----:B------:R-:W-:Y:S01]  /*ec50*/  FMUL.FTZ R196, R196, c[0x0][0x2ec] ;  /* 0x0000bb00c4c47a20 */ /* 0x000fe20000410000 */
[----:B------:R2:W-:Y:S01]  /*ec60*/  I2F R24, R9 ;  /* 0x0000000900187306 */ /* 0x0005e20000201400 */
[----:B------:R-:W-:-:S04]  /*ec70*/  IMAD.IADD R10, R229, 0x1, -R2 ;  /* 0x00000001e50a7824 */ /* 0x000fc800078e0a02 */
[C---:B------:R-:W-:Y:S01]  /*ec80*/  IADD3 R13, R0.reuse, 0x10, RZ ;  /* 0x00000010000d7810 */ /* 0x040fe20007ffe0ff */
[C---:B------:R-:W-:Y:S01]  /*ec90*/  HMMA.16816.F32.BF16 R188, R4.reuse, R14, R184 ;  /* 0x0000000e04bc723c */ /* 0x040fe200000418b8 */
[----:B------:R-:W-:Y:S01]  /*eca0*/  IADD3 R12, R0, 0x11, RZ ;  /* 0x00000011000c7810 */ /* 0x000fe20007ffe0ff */
[----:B-1----:R-:W-:Y:S02]  /*ecb0*/  IMAD.IADD R8, R228, 0x1, -R3 ;  /* 0x00000001e4087824 */ /* 0x002fe400078e0a03 */
[----:B------:R-:W-:Y:S02]  /*ecc0*/  FMUL.FTZ R243, R243, c[0x0][0x2ec] ;  /* 0x0000bb00f3f37a20 */ /* 0x000fe40000410000 */
[----:B------:R-:W-:Y:S01]  /*ecd0*/  FMUL.FTZ R241, R241, c[0x0][0x2ec] ;  /* 0x0000bb00f1f17a20 */ /* 0x000fe20000410000 */
[----:B------:R-:W-:Y:S01]  /*ece0*/  IABS R8, R8 ;  /* 0x0000000800087213 */ /* 0x000fe20000000000 */
[----:B----4-:R-:W-:Y:S01]  /*ecf0*/  HMMA.16816.F32.BF16 R184, R4, R16, R132 ;  /* 0x0000001004b8723c */ /* 0x010fe20000041884 */
[----:B------:R-:W-:Y:S01]  /*ed00*/  FMUL.FTZ R14, R169, c[0x0][0x2ec] ;  /* 0x0000bb00a90e7a20 */ /* 0x000fe20000410000 */
[----:B------:R-:W-:Y:S01]  /*ed10*/  MUFU.TANH R243, R243 ;  /* 0x000000f300f37308 */ /* 0x000fe20000002400 */
[----:B------:R-:W-:-:S02]  /*ed20*/  FMUL.FTZ R236, R236, c[0x0][0x2ec] ;  /* 0x0000bb00ecec7a20 */ /* 0x000fc40000410000 */
[----:B--2---:R-:W-:Y:S01]  /*ed30*/  IMAD.MOV.U32 R9, RZ, RZ, R8 ;  /* 0x000000ffff097224 */ /* 0x004fe200078e0008 */
[----:B------:R-:W-:Y:S01]  /*ed40*/  IABS R8, R10 ;  /* 0x0000000a00087213 */ /* 0x000fe20000000000 */
[----:B------:R-:W-:Y:S01]  /*ed50*/  FMUL.FTZ R16, R198, c[0x0][0x2ec] ;  /* 0x0000bb00c6107a20 */ /* 0x000fe20000410000 */
[----:B------:R-:W-:Y:S01]  /*ed60*/  HMMA.16816.F32.BF16 R180, R4, R18, R20 ;  /* 0x0000001204b4723c */ /* 0x000fe20000041814 */
[----:B------:R-:W-:Y:S01]  /*ed70*/  FMUL.FTZ R237, R237, c[0x0][0x2ec] ;  /* 0x0000bb00eded7a20 */ /* 0x000fe20000410000 */
[----:B------:R1:W-:Y:S01]  /*ed80*/  I2F R27, R9 ;  /* 0x00000009001b7306 */ /* 0x0003e20000201400 */
[----:B------:R-:W-:Y:S01]  /*ed90*/  IMAD.MOV.U32 R10, RZ, RZ, R8 ;  /* 0x000000ffff0a7224 */ /* 0x000fe200078e0008 */
[----:B------:R-:W-:Y:S01]  /*eda0*/  IADD3 R8, R0, 0x9, RZ ;  /* 0x0000000900087810 */ /* 0x000fe20007ffe0ff */
[----:B------:R-:W-:Y:S02]  /*edb0*/  FMUL.FTZ R238, R238, c[0x0][0x2ec] ;  /* 0x0000bb00eeee7a20 */ /* 0x000fe40000410000 */
[----:B------:R-:W-:-:S02]  /*edc0*/  IMAD.IADD R4, R228, 0x1, -R13 ;  /* 0x00000001e4047824 */ /* 0x000fc400078e0a0d */
[C---:B------:R-:W-:Y:S01]  /*edd0*/  IMAD.IADD R11, R229.reuse, 0x1, -R8 ;  /* 0x00000001e50b7824 */ /* 0x040fe200078e0a08 */
[----:B------:R2:W-:Y:S01]  /*ede0*/  I2F R26, R10 ;  /* 0x0000000a001a7306 */ /* 0x0005e20000201400 */
[----:B------:R-:W-:Y:S01]  /*edf0*/  IMAD.IADD R6, R229, 0x1, -R12 ;  /* 0x00000001e5067824 */ /* 0x000fe200078e0a0c */
[----:B------:R-:W-:Y:S01]  /*ee00*/  IABS R4, R4 ;  /* 0x0000000400047213 */ /* 0x000fe20000000000 */
[----:B------:R-:W-:Y:S02]  /*ee10*/  FMUL.FTZ R7, R168, c[0x0][0x2ec] ;  /* 0x0000bb00a8077a20 */ /* 0x000fe40000410000 */
[----:B------:R-:W-:Y:S02]  /*ee20*/  FMUL.FTZ R192, R192, c[0x0][0x2ec] ;  /* 0x0000bb00c0c07a20 */ /* 0x000fe40000410000 */
[----:B------:R-:W-:Y:S01]  /*ee30*/  FMUL.FTZ R239, R239, c[0x0][0x2ec] ;  /* 0x0000bb00efef7a20 */ /* 0x000fe20000410000 */
[----:B------:R-:W-:Y:S01]  /*ee40*/  MUFU.TANH R14, R14 ;  /* 0x0000000e000e7308 */ /* 0x000fe20000002400 */
[----:B-1----:R-:W-:-:S02]  /*ee50*/  IMAD.IADD R9, R228, 0x1, -R2 ;  /* 0x00000001e4097824 */ /* 0x002fc400078e0a02 */
[----:B------:R-:W-:Y:S02]  /*ee60*/  FMUL.FTZ R193, R193, c[0x0][0x2ec] ;  /* 0x0000bb00c1c17a20 */ /* 0x000fe40000410000 */
[----:B------:R-:W-:Y:S01]  /*ee70*/  FMUL.FTZ R194, R194, c[0x0][0x2ec] ;  /* 0x0000bb00c2c27a20 */ /* 0x000fe20000410000 */
[----:B------:R-:W-:Y:S01]  /*ee80*/  IABS R9, R9 ;  /* 0x0000000900097213 */ /* 0x000fe20000000000 */
[----:B------:R-:W-:Y:S01]  /*ee90*/  FMUL.FTZ R195, R195, c[0x0][0x2ec] ;  /* 0x0000bb00c3c37a20 */ /* 0x000fe20000410000 */
[----:B------:R-:W1:Y:S01]  /*eea0*/  MUFU.TANH R7, R7 ;  /* 0x0000000700077308 */ /* 0x000e620000002400 */
[----:B------:R-:W-:Y:S02]  /*eeb0*/  FMUL.FTZ R188, R188, c[0x0][0x2ec] ;  /* 0x0000bb00bcbc7a20 */ /* 0x000fe40000410000 */
[----:B--2---:R-:W-:Y:S01]  /*eec0*/  IMAD.MOV.U32 R10, RZ, RZ, R9 ;  /* 0x000000ffff0a7224 */ /* 0x004fe200078e0009 */
[----:B------:R-:W-:Y:S01]  /*eed0*/  IABS R9, R11 ;  /* 0x0000000b00097213 */ /* 0x000fe20000000000 */
[----:B------:R-:W-:-:S02]  /*eee0*/  IMAD.IADD R11, R228, 0x1, -R8 ;  /* 0x00000001e40b7824 */ /* 0x000fc400078e0a08 */
[----:B------:R-:W-:Y:S01]  /*eef0*/  FMUL.FTZ R190, R190, c[0x0][0x2ec] ;  /* 0x0000bb00bebe7a20 */ /* 0x000fe20000410000 */
[----:B------:R2:W-:Y:S01]  /*ef00*/  I2F R28, R10 ;  /* 0x0000000a001c7306 */ /* 0x0005e20000201400 */
[----:B------:R-:W-:Y:S02]  /*ef10*/  FMUL.FTZ R191, R191, c[0x0][0x2ec] ;  /* 0x0000bb00bfbf7a20 */ /* 0x000fe40000410000 */
[----:B------:R-:W-:Y:S02]  /*ef20*/  FMUL.FTZ R189, R189, c[0x0][0x2ec] ;  /* 0x0000bb00bdbd7a20 */ /* 0x000fe40000410000 */
[----:B------:R-:W-:Y:S02]  /*ef30*/  FMUL.FTZ R185, R185, c[0x0][0x2ec] ;  /* 0x0000bb00b9b97a20 */ /* 0x000fe40000410000 */
[----:B------:R-:W-:Y:S01]  /*ef40*/  FMUL.FTZ R183, R183, c[0x0][0x2ec] ;  /* 0x0000bb00b7b77a20 */ /* 0x000fe20000410000 */
[----:B------:R-:W3:Y:S01]  /*ef50*/  MUFU.TANH R16, R16 ;  /* 0x0000001000107308 */ /* 0x000ee20000002400 */
[----:B-1----:R-:W-:-:S05]  /*ef60*/  FFMA.FTZ R7, R29, -UR23, R7 ;  /* 0x800000171d077c23 */ /* 0x002fca0008010007 */
[----:B------:R-:W-:Y:S01]  /*ef70*/  FSEL R22, R7, -INF , !P6 ;  /* 0xff80000007167808 */ /* 0x000fe20007000000 */
[----:B--2---:R-:W-:Y:S01]  /*ef80*/  IMAD.MOV.U32 R10, RZ, RZ, R9 ;  /* 0x000000ffff0a7224 */ /* 0x004fe200078e0009 */
[----:B------:R-:W-:Y:S01]  /*ef90*/  IABS R9, R11 ;  /* 0x0000000b00097213 */ /* 0x000fe20000000000 */
[----:B------:R-:W-:Y:S01]  /*efa0*/  MUFU.TANH R7, R196 ;  /* 0x000000c400077308 */ /* 0x000fe20000002400 */
[----:B------:R-:W-:Y:S02]  /*efb0*/  IADD3 R11, R0, 0x18, RZ ;  /* 0x00000018000b7810 */ /* 0x000fe40007ffe0ff */
[----:B------:R-:W-:Y:S01]  /*efc0*/  ISETP.GE.AND P6, PT, R3, R232, PT ;  /* 0x000000e80300720c */ /* 0x000fe20003fc6270 */
[----:B---3--:R-:W-:-:S03]  /*efd0*/  FFMA.FTZ R16, R28, -UR23, R16 ;  /* 0x800000171c107c23 */ /* 0x008fc60008010010 */
[----:B------:R-:W-:Y:S01]  /*efe0*/  ISETP.LT.OR P6, PT, R3, R230, P6 ;  /* 0x000000e60300720c */ /* 0x000fe200037c1670 */
[----:B------:R1:W-:Y:S08]  /*eff0*/  I2F R177, R10 ;  /* 0x0000000a00b17306 */ /* 0x0003f00000201400 */
[----:B------:R2:W-:Y:S01]  /*f000*/  I2F R176, R9 ;  /* 0x0000000900b07306 */ /* 0x0005e20000201400 */
[----:B-1----:R-:W-:-:S07]  /*f010*/  IMAD.IADD R10, R229, 0x1, -R13 ;  /* 0x00000001e50a7824 */ /* 0x002fce00078e0a0d */
[----:B------:R-:W-:Y:S01]  /*f020*/  MUFU.TANH R236, R236 ;  /* 0x000000ec00ec7308 */ /* 0x000fe20000002400 */
[----:B------:R-:W-:Y:S01]  /*f030*/  IABS R10, R10 ;  /* 0x0000000a000a7213 */ /* 0x000fe20000000000 */
[----:B--2---:R-:W-:-:S06]  /*f040*/  FMUL.FTZ R9, R170, c[0x0][0x2ec] ;  /* 0x0000bb00aa097a20 */ /* 0x004fcc0000410000 */
[----:B------:R-:W-:Y:S01]  /*f050*/  MUFU.TANH R241, R241 ;  /* 0x000000f100f17308 */ /* 0x000fe20000002400 */
[----:B------:R-:W-:Y:S01]  /*f060*/  IMAD.MOV.U32 R5, RZ, RZ, R10 ;  /* 0x000000ffff057224 */ /* 0x000fe200078e000a */
[----:B------:R-:W-:Y:S01]  /*f070*/  IADD3 R10, R0, 0x19, RZ ;  /* 0x00000019000a7810 */ /* 0x000fe20007ffe0ff */
[----:B------:R-:W-:-:S05]  /*f080*/  FMUL.FTZ R170, R242, c[0x0][0x2ec] ;  /* 0x0000bb00f2aa7a20 */ /* 0x000fca0000410000 */
[----:B------:R1:W-:Y:S08]  /*f090*/  I2F R17, R5 ;  /* 0x0000000500117306 */ /* 0x0003f00000201400 */
[----:B------:R-:W2:Y:S01]  /*f0a0*/  MUFU.TANH R9, R9 ;  /* 0x0000000900097308 */ /* 0x000ea20000002400 */
[----:B-1----:R-:W-:Y:S01]  /*f0b0*/  IMAD.MOV.U32 R5, RZ, RZ, R4 ;  /* 0x000000ffff057224 */ /* 0x002fe200078e0004 */
[----:B------:R-:W-:Y:S01]  /*f0c0*/  IABS R4, R6 ;  /* 0x0000000600047213 */ /* 0x000fe20000000000 */
[----:B------:R-:W-:-:S05]  /*f0d0*/  IMAD.IADD R6, R228, 0x1, -R12 ;  /* 0x00000001e4067824 */ /* 0x000fca00078e0a0c */
[----:B------:R-:W-:Y:S08]  /*f0e0*/  MUFU.TANH R170, R170 ;  /* 0x000000aa00aa7308 */ /* 0x000ff00000002400 */
[----:B------:R1:W-:Y:S08]  /*f0f0*/  I2F R175, R5 ;  /* 0x0000000500af7306 */ /* 0x0003f00000201400 */
[----:B------:R-:W-:Y:S01]  /*f100*/  MUFU.TANH R237, R237 ;  /* 0x000000ed00ed7308 */ /* 0x000fe20000002400 */
        /* <DEDUP_REMOVED lines=11> */
[----:B------:R3:W-:Y:S01]  /*f1c0*/  I2F R173, R5 ;  /* 0x0000000500ad7306 */ /* 0x0007e20000201400 */
[----:B-1----:R-:W-:-:S07]  /*f1d0*/  IMAD.IADD R4, R228, 0x1, -R11 ;  /* 0x00000001e4047824 */ /* 0x002fce00078e0a0b */
[----:B------:R-:W-:Y:S01]  /*f1e0*/  MUFU.TANH R195, R195 ;  /* 0x000000c300c37308 */ /* 0x000fe20000002400 */
[----:B------:R-:W-:-:S07]  /*f1f0*/  IABS R4, R4 ;  /* 0x0000000400047213 */ /* 0x000fce0000000000 */
[----:B------:R-:W-:Y:S01]  /*f200*/  MUFU.TANH R188, R188 ;  /* 0x000000bc00bc7308 */ /* 0x000fe20000002400 */
[----:B---3--:R-:W-:Y:S01]  /*f210*/  IMAD.MOV.U32 R5, RZ, RZ, R4 ;  /* 0x000000ffff057224 */ /* 0x008fe200078e0004 */
[----:B------:R-:W-:Y:S01]  /*f220*/  IABS R4, R6 ;  /* 0x0000000600047213 */ /* 0x000fe20000000000 */
[----:B------:R-:W-:-:S05]  /*f230*/  FFMA.FTZ R6, R24, -UR23, R14 ;  /* 0x8000001718067c23 */ /* 0x000fca000801000e */
[----:B------:R2:W-:Y:S08]  /*f240*/  I2F R168, R5 ;  /* 0x0000000500a87306 */ /* 0x0005f00000201400 */
[----:B------:R1:W-:Y:S01]  /*f250*/  I2F R135, R4 ;  /* 0x0000000400877306 */ /* 0x0003e20000201400 */
[----:B--2---:R-:W-:Y:S01]  /*f260*/  FFMA.FTZ R5, R25, -UR23, R9 ;  /* 0x8000001719057c23 */ /* 0x004fe20008010009 */
[----:B------:R-:W-:Y:S01]  /*f270*/  FSEL R25, R6, -INF , !P0 ;  /* 0xff80000006197808 */ /* 0x000fe20004000000 */
[----:B------:R-:W-:Y:S01]  /*f280*/  FFMA.FTZ R6, R26, -UR23, R7 ;  /* 0x800000171a067c23 */ /* 0x000fe20008010007 */
[----:B------:R-:W-:-:S04]  /*f290*/  ISETP.GE.AND P0, PT, R2, R232, PT ;  /* 0x000000e80200720c */ /* 0x000fc80003f06270 */
[----:B------:R-:W2:Y:S01]  /*f2a0*/  MUFU.TANH R14, R171 ;  /* 0x000000ab000e7308 */ /* 0x000ea20000002400 */
[----:B------:R-:W-:Y:S02]  /*f2b0*/  FSEL R24, R5, -INF , !P1 ;  /* 0xff80000005187808 */ /* 0x000fe40004800000 */
[----:B------:R-:W-:Y:S01]  /*f2c0*/  ISETP.GE.AND P1, PT, R2, R233, PT ;  /* 0x000000e90200720c */ /* 0x000fe20003f26270 */
[----:B-1----:R-:W-:Y:S01]  /*f2d0*/  IMAD.IADD R4, R228, 0x1, -R10 ;  /* 0x00000001e4047824 */ /* 0x002fe200078e0a0a */
[----:B------:R-:W-:Y:S02]  /*f2e0*/  IADD3 R9, R0, 0x20, RZ ;  /* 0x0000002000097810 */ /* 0x000fe40007ffe0ff */
[C---:B------:R-:W-:Y:S01]  /*f2f0*/  ISETP.LT.OR P1, PT, R2.reuse, R231, P1 ;  /* 0x000000e70200720c */ /* 0x040fe20000f21670 */
[----:B------:R-:W-:Y:S01]  /*f300*/  MUFU.TANH R190, R190 ;  /* 0x000000be00be7308 */ /* 0x000fe20000002400 */
[----:B------:R-:W-:Y:S01]  /*f310*/  ISETP.LT.OR P0, PT, R2, R230, P0 ;  /* 0x000000e60200720c */ /* 0x000fe20000701670 */
[----:B------:R-:W-:Y:S01]  /*f320*/  IMAD.IADD R2, R229, 0x1, -R9 ;  /* 0x00000001e5027824 */ /* 0x000fe200078e0a09 */
[----:B------:R-:W-:-:S02]  /*f330*/  IABS R4, R4 ;  /* 0x0000000400047213 */ /* 0x000fc40000000000 */
[----:B------:R-:W-:Y:S02]  /*f340*/  IADD3 R7, R0, 0x21, RZ ;  /* 0x0000002100077810 */ /* 0x000fe40007ffe0ff */
[----:B------:R-:W-:Y:S01]  /*f350*/  IABS R2, R2 ;  /* 0x0000000200027213 */ /* 0x000fe20000000000 */
[----:B------:R-:W-:Y:S01]  /*f360*/  IMAD.MOV.U32 R3, RZ, RZ, R4 ;  /* 0x000000ffff037224 */ /* 0x000fe200078e0004 */
[----:B------:R-:W-:Y:S01]  /*f370*/  FSEL R21, R6, -INF , !P1 ;  /* 0xff80000006157808 */ /* 0x000fe20004800000 */
[----:B------:R-:W-:Y:S01]  /*f380*/  IMAD.IADD R4, R228, 0x1, -R9 ;  /* 0x00000001e4047824 */ /* 0x000fe200078e0a09 */
[----:B------:R-:W-:Y:S01]  /*f390*/  IADD3 R6, R0, 0x28, RZ ;  /* 0x0000002800067810 */ /* 0x000fe20007ffe0ff */
[----:B------:R1:W-:Y:S01]  /*f3a0*/  I2F R134, R3 ;  /* 0x0000000300867306 */ /* 0x0003e20000201400 */
[----:B--2---:R-:W-:Y:S01]  /*f3b0*/  FFMA.FTZ R5, R27, -UR23, R14 ;  /* 0x800000171b057c23 */ /* 0x004fe2000801000e */
[----:B------:R-:W-:Y:S01]  /*f3c0*/  BAR.SYNC.DEFER_BLOCKING 0x0 ;  /* 0x0000000000007b1d */ /* 0x000fe20000010000 */
[----:B------:R-:W-:-:S02]  /*f3d0*/  ISETP.GE.AND P1, PT, R8, R232, PT ;  /* 0x000000e80800720c */ /* 0x000fc40003f26270 */
[----:B------:R-:W-:Y:S02]  /*f3e0*/  FSEL R16, R16, -INF , !P0 ;  /* 0xff80000010107808 */ /* 0x000fe40004000000 */
[----:B------:R-:W-:Y:S01]  /*f3f0*/  FSEL R26, R5, -INF , !P6 ;  /* 0xff800000051a7808 */ /* 0x000fe20007000000 */
[----:B------:R-:W-:Y:S01]  /*f400*/  MUFU.TANH R191, R191 ;  /* 0x000000bf00bf7308 */ /* 0x000fe20000002400 */
[----:B------:R-:W-:Y:S02]  /*f410*/  IADD3 R5, R0, 0x29, RZ ;  /* 0x0000002900057810 */ /* 0x000fe40007ffe0ff */
[C---:B------:R-:W-:Y:S02]  /*f420*/  ISETP.GE.AND P6, PT, R8.reuse, R233, PT ;  /* 0x000000e90800720c */ /* 0x040fe40003fc6270 */
[C---:B------:R-:W-:Y:S02]  /*f430*/  ISETP.LT.OR P1, PT, R8.reuse, R230, P1 ;  /* 0x000000e60800720c */ /* 0x040fe40000f21670 */
[----:B------:R-:W-:Y:S01]  /*f440*/  ISETP.LT.OR P6, PT, R8, R231, P6 ;  /* 0x000000e70800720c */ /* 0x000fe200037c1670 */
[----:B-1----:R-:W-:Y:S01]  /*f450*/  IMAD.MOV.U32 R3, RZ, RZ, R2 ;  /* 0x000000ffff037224 */ /* 0x002fe200078e0002 */
[----:B------:R-:W-:Y:S01]  /*f460*/  IABS R2, R4 ;  /* 0x0000000400027213 */ /* 0x000fe20000000000 */
[----:B------:R-:W-:Y:S01]  /*f470*/  IMAD.IADD R4, R229, 0x1, -R7 ;  /* 0x00000001e5047824 */ /* 0x000fe200078e0a07 */
[C---:B------:R-:W-:Y:S01]  /*f480*/  ISETP.GE.AND P0, PT, R13.reuse, R233, PT ;  /* 0x000000e90d00720c */ /* 0x040fe20003f06270 */
[----:B------:R1:W-:Y:S03]  /*f490*/  I2F R133, R3 ;  /* 0x0000000300857306 */ /* 0x0003e60000201400 */
[----:B------:R-:W-:-:S05]  /*f4a0*/  ISETP.LT.OR P0, PT, R13, R231, P0 ;  /* 0x000000e70d00720c */ /* 0x000fca0000701670 */
[----:B------:R-:W-:Y:S01]  /*f4b0*/  MUFU.TANH R189, R189 ;  /* 0x000000bd00bd7308 */ /* 0x000fe20000002400 */
[----:B-1----:R-:W-:Y:S01]  /*f4c0*/  IMAD.MOV.U32 R3, RZ, RZ, R2 ;  /* 0x000000ffff037224 */ /* 0x002fe200078e0002 */
[----:B------:R-:W-:Y:S01]  /*f4d0*/  IABS R2, R4 ;  /* 0x0000000400027213 */ /* 0x000fe20000000000 */
[----:B------:R-:W-:-:S05]  /*f4e0*/  IMAD.IADD R4, R228, 0x1, -R7 ;  /* 0x00000001e4047824 */ /* 0x000fca00078e0a07 */
[----:B------:R-:W-:Y:S08]  /*f4f0*/  MUFU.TANH R185, R185 ;  /* 0x000000b900b97308 */ /* 0x000ff00000002400 */
        /* <DEDUP_REMOVED lines=9> */
[----:B-1----:R-:W-:Y:S02]  /*f590*/  IMAD.MOV.U32 R3, RZ, RZ, R2 ;  /* 0x000000ffff037224 */ /* 0x002fe400078e0002 */
[----:B------:R-:W-:-:S04]  /*f5a0*/  IMAD.IADD R2, R228, 0x1, -R6 ;  /* 0x00000001e4027824 */ /* 0x000fc800078e0a06 */
[----:B------:R1:W-:Y:S01]  /*f5b0*/  I2F R33, R3 ;  /* 0x0000000300217306 */ /* 0x0003e20000201400 */
[----:B------:R-:W-:-:S05]  /*f5c0*/  IABS R2, R2 ;  /* 0x0000000200027213 */ /* 0x000fca0000000000 */
[----:B-1----:R-:W-:Y:S01]  /*f5d0*/  IMAD.MOV.U32 R3, RZ, RZ, R2 ;  /* 0x000000ffff037224 */ /* 0x002fe200078e0002 */
[----:B------:R-:W-:Y:S02]  /*f5e0*/  IABS R2, R4 ;  /* 0x0000000400027213 */ /* 0x000fe40000000000 */
[----:B------:R-:W-:Y:S01]  /*f5f0*/  IADD3 R4, R0, 0x30, RZ ;  /* 0x0000003000047810 */ /* 0x000fe20007ffe0ff */
[----:B------:R1:W-:Y:S04]  /*f600*/  I2F R32, R3 ;  /* 0x0000000300207306 */ /* 0x0003e80000201400 */
[----:B------:R-:W-:Y:S02]  /*f610*/  IMAD.IADD R8, R229, 0x1, -R4 ;  /* 0x00000001e5087824 */ /* 0x000fe400078e0a04 */
[----:B-1----:R-:W-:-:S02]  /*f620*/  IMAD.MOV.U32 R3, RZ, RZ, R2 ;  /* 0x000000ffff037224 */ /* 0x002fc400078e0002 */
[----:B------:R-:W-:Y:S02]  /*f630*/  IMAD.IADD R2, R228, 0x1, -R5 ;  /* 0x00000001e4027824 */ /* 0x000fe400078e0a05 */
[----:B------:R1:W-:Y:S03]  /*f640*/  I2F R31, R3 ;  /* 0x00000003001f7306 */ /* 0x0003e60000201400 */
[----:B------:R-:W-:-:S05]  /*f650*/  IABS R2, R2 ;  /* 0x0000000200027213 */ /* 0x000fca0000000000 */
[----:B-1----:R-:W-:Y:S01]  /*f660*/  IMAD.MOV.U32 R3, RZ, RZ, R2 ;  /* 0x000000ffff037224 */ /* 0x002fe200078e0002 */
[----:B------:R-:W-:-:S03]  /*f670*/  IABS R2, R8 ;  /* 0x0000000800027213 */ /* 0x000fc60000000000 */
[----:B------:R1:W-:Y:S02]  /*f680*/  I2F R30, R3 ;  /* 0x00000003001e7306 */ /* 0x0003e40000201400 */
[----:B------:R-:W-:Y:S02]  /*f690*/  IMAD.MOV.U32 R8, RZ, RZ, R2 ;  /* 0x000000ffff087224 */ /* 0x000fe400078e0002 */
[----:B------:R-:W-:-:S04]  /*f6a0*/  IMAD.IADD R2, R228, 0x1, -R4 ;  /* 0x00000001e4027824 */ /* 0x000fc800078e0a04 */
[----:B------:R2:W-:Y:S01]  /*f6b0*/  I2F R28, R8 ;  /* 0x00000008001c7306 */ /* 0x0005e20000201400 */
[----:B------:R-:W-:Y:S02]  /*f6c0*/  IABS R2, R2 ;  /* 0x0000000200027213 */ /* 0x000fe40000000000 */
[----:B-1----:R-:W-:-:S05]  /*f6d0*/  IADD3 R3, R0, 0x31, RZ ;  /* 0x0000003100037810 */ /* 0x002fca0007ffe0ff */
[----:B------:R-:W-:Y:S02]  /*f6e0*/  IMAD.IADD R14, R229, 0x1, -R3 ;  /* 0x00000001e50e7824 */ /* 0x000fe400078e0a03 */
[----:B--2---:R-:W-:-:S03]  /*f6f0*/  IMAD.MOV.U32 R8, RZ, RZ, R2 ;  /* 0x000000ffff087224 */ /* 0x004fc600078e0002 */
[----:B------:R-:W-:Y:S01]  /*f700*/  IABS R2, R14 ;  /* 0x0000000e00027213 */ /* 0x000fe20000000000 */
[----:B------:R1:W-:Y:S04]  /*f710*/  I2F R29, R8 ;  /* 0x00000008001d7306 */ /* 0x0003e80000201400 */
[----:B------:R-:W-:Y:S01]  /*f720*/  IMAD.MOV.U32 R14, RZ, RZ, R2 ;  /* 0x000000ffff0e7224 */ /* 0x000fe200078e0002 */
[C---:B------:R-:W-:Y:S02]  /*f730*/  IADD3 R2, R0.reuse, 0x38, RZ ;  /* 0x0000003800027810 */ /* 0x040fe40007ffe0ff */
[----:B------:R-:W-:Y:S01]  /*f740*/  IADD3 R0, R0, 0x39, RZ ;  /* 0x0000003900007810 */ /* 0x000fe20007ffe0ff */
[----:B------:R2:W-:Y:S02]  /*f750*/  I2F R27, R14 ;  /* 0x0000000e001b7306 */ /* 0x0005e40000201400 */
[----:B------:R-:W-:-:S02]  /*f760*/  IMAD.IADD R15, R229, 0x1, -R2 ;  /* 0x00000001e50f7824 */ /* 0x000fc400078e0a02 */
[----:B-1----:R-:W-:-:S05]  /*f770*/  IMAD.IADD R8, R228, 0x1, -R3 ;  /* 0x00000001e4087824 */ /* 0x002fca00078e0a03 */
[----:B------:R-:W-:-:S05]  /*f780*/  IABS R8, R8 ;  /* 0x0000000800087213 */ /* 0x000fca0000000000 */
[----:B--2---:R-:W-:Y:S01]  /*f790*/  IMAD.MOV.U32 R14, RZ, RZ, R8 ;  /* 0x000000ffff0e7224 */ /* 0x004fe200078e0008 */
[----:B------:R-:W-:Y:S01]  /*f7a0*/  IABS R8, R15 ;  /* 0x0000000f00087213 */ /* 0x000fe20000000000 */
[----:B------:R-:W-:Y:S02]  /*f7b0*/  IMAD.IADD R15, R229, 0x1, -R0 ;  /* 0x00000001e50f7824 */ /* 0x000fe400078e0a00 */
[----:B------:R1:W-:Y:S02]  /*f7c0*/  I2F R23, R14 ;  /* 0x0000000e00177306 */ /* 0x0003e40000201400 */
[----:B-1----:R-:W-:Y:S02]  /*f7d0*/  IMAD.MOV.U32 R14, RZ, RZ, R8 ;  /* 0x000000ffff0e7224 */ /* 0x002fe400078e0008 */
[----:B------:R-:W-:-:S04]  /*f7e0*/  IMAD.IADD R8, R228, 0x1, -R2 ;  /* 0x00000001e4087824 */ /* 0x000fc800078e0a02 */
[----:B------:R1:W-:Y:S01]  /*f7f0*/  I2F R20, R14 ;  /* 0x0000000e00147306 */ /* 0x0003e20000201400 */
[----:B------:R-:W-:-:S05]  /*f800*/  IABS R8, R8 ;  /* 0x0000000800087213 */ /* 0x000fca0000000000 */
[----:B-1----:R-:W-:Y:S01]  /*f810*/  IMAD.MOV.U32 R14, RZ, RZ, R8 ;  /* 0x000000ffff0e7224 */ /* 0x002fe200078e0008 */
[----:B------:R-:W-:Y:S01]  /*f820*/  IABS R8, R15 ;  /* 0x0000000f00087213 */ /* 0x000fe20000000000 */
[----:B------:R-:W-:Y:S02]  /*f830*/  FMUL.FTZ R15, R197, c[0x0][0x2ec] ;  /* 0x0000bb00c50f7a20 */ /* 0x000fe40000410000 */
[----:B------:R1:W-:Y:S08]  /*f840*/  I2F R19, R14 ;  /* 0x0000000e00137306 */ /* 0x0003f00000201400 */
[----:B------:R2:W-:Y:S01]  /*f850*/  I2F R18, R8 ;  /* 0x0000000800127306 */ /* 0x0005e20000201400 */
[----:B-1----:R-:W-:-:S07]  /*f860*/  FMUL.FTZ R14, R240, c[0x0][0x2ec] ;  /* 0x0000bb00f00e7a20 */ /* 0x002fce0000410000 */
[----:B------:R-:W1:Y:S01]  /*f870*/  MUFU.TANH R15, R15 ;  /* 0x0000000f000f7308 */ /* 0x000e620000002400 */
[----:B--2---:R-:W-:-:S07]  /*f880*/  FMUL.FTZ R8, R199, c[0x0][0x2ec] ;  /* 0x0000bb00c7087a20 */ /* 0x004fce0000410000 */
[----:B------:R-:W2:Y:S08]  /*f890*/  MUFU.TANH R14, R14 ;  /* 0x0000000e000e7308 */ /* 0x000eb00000002400 */
[----:B------:R-:W3:Y:S01]  /*f8a0*/  MUFU.TANH R8, R8 ;  /* 0x0000000800087308 */ /* 0x000ee20000002400 */
[----:B-1----:R-:W-:-:S05]  /*f8b0*/  FFMA.FTZ R15, R177, -UR23, R15 ;  /* 0x80000017b10f7c23 */ /* 0x002fca000801000f */
[----:B------:R-:W-:Y:S01]  /*f8c0*/  FSEL R15, R15, -INF , !P6 ;  /* 0xff8000000f0f7808 */ /* 0x000fe20007000000 */
[----:B--2---:R-:W-:Y:S01]  /*f8d0*/  FFMA.FTZ R14, R17, -UR23, R14 ;  /* 0x80000017110e7c23 */ /* 0x004fe2000801000e */
[----:B------:R-:W-:-:S04]  /*f8e0*/  ISETP.GE.AND P6, PT, R13, R232, PT ;  /* 0x000000e80d00720c */ /* 0x000fc80003fc6270 */
[----:B------:R-:W-:Y:S01]  /*f8f0*/  FSEL R169, R14, -INF , !P0 ;  /* 0xff8000000ea97808 */ /* 0x000fe20004000000 */
[----:B------:R-:W-:Y:S01]  /*f900*/  FFMA.FTZ R14, R174, -UR23, R241 ;  /* 0x80000017ae0e7c23 */ /* 0x000fe200080100f1 */
[----:B------:R-:W-:Y:S01]  /*f910*/  ISETP.GE.AND P0, PT, R12, R232, PT ;  /* 0x000000e80c00720c */ /* 0x000fe20003f06270 */
[----:B---3--:R-:W-:Y:S01]  /*f920*/  FFMA.FTZ R8, R176, -UR23, R8 ;  /* 0x80000017b0087c23 */ /* 0x008fe20008010008 */
[-C--:B------:R-:W-:Y:S01]  /*f930*/  ISETP.LT.OR P6, PT, R13, R230.reuse, P6 ;  /* 0x000000e60d00720c */ /* 0x080fe200037c1670 */
[----:B------:R1:W2:Y:S01]  /*f940*/  MUFU.TANH R176, R192 ;  /* 0x000000c000b07308 */ /* 0x0002a20000002400 */
[----:B------:R-:W-:Y:S01]  /*f950*/  ISETP.LT.OR P0, PT, R12, R230, P0 ;  /* 0x000000e60c00720c */ /* 0x000fe20000701670 */
[----:B------:R-:W-:Y:S01]  /*f960*/  FFMA.FTZ R13, R172, -UR23, R236 ;  /* 0x80000017ac0d7c23 */ /* 0x000fe200080100ec */
[----:B------:R-:W-:Y:S01]  /*f970*/  FSEL R17, R8, -INF , !P1 ;  /* 0xff80000008117808 */ /* 0x000fe20004800000 */
[----:B------:R-:W-:Y:S01]  /*f980*/  FFMA.FTZ R8, R173, -UR23, R243 ;  /* 0x80000017ad087c23 */ /* 0x000fe200080100f3 */
[----:B------:R-:W-:-:S03]  /*f990*/  ISETP.GE.AND P1, PT, R12, R233, PT ;  /* 0x000000e90c00720c */ /* 0x000fc60003f26270 */
[----:B------:R3:W4:Y:S01]  /*f9a0*/  MUFU.TANH R174, R193 ;  /* 0x000000c100ae7308 */ /* 0x0007220000002400 */
[----:B------:R-:W-:Y:S01]  /*f9b0*/  ISETP.LT.OR P1, PT, R12, R231, P1 ;  /* 0x000000e70c00720c */ /* 0x000fe20000f21670 */
[----:B------:R-:W-:-:S03]  /*f9c0*/  FFMA.FTZ R12, R175, -UR23, R170 ;  /* 0x80000017af0c7c23 */ /* 0x000fc600080100aa */
[----:B------:R-:W-:Y:S02]  /*f9d0*/  FSEL R170, R14, -INF , !P1 ;  /* 0xff8000000eaa7808 */ /* 0x000fe40004800000 */
[C---:B------:R-:W-:Y:S02]  /*f9e0*/  ISETP.GE.AND P1, PT, R11.reuse, R232, PT ;  /* 0x000000e80b00720c */ /* 0x040fe40003f26270 */
[----:B-1----:R-:W-:Y:S01]  /*f9f0*/  FSEL R192, R12, -INF , !P6 ;  /* 0xff8000000cc07808 */ /* 0x002fe20007000000 */
[----:B------:R-:W-:Y:S01]  /*fa00*/  FMUL.FTZ R12, R186, c[0x0][0x2ec] ;  /* 0x0000bb00ba0c7a20 */ /* 0x000fe20000410000 */
[C---:B------:R-:W-:Y:S02]  /*fa10*/  ISETP.GE.AND P6, PT, R11.reuse, R233, PT ;  /* 0x000000e90b00720c */ /* 0x040fe40003fc6270 */
[C---:B------:R-:W-:Y:S02]  /*fa20*/  ISETP.LT.OR P1, PT, R11.reuse, R230, P1 ;  /* 0x000000e60b00720c */ /* 0x040fe40000f21670 */
[----:B------:R-:W-:Y:S01]  /*fa30*/  ISETP.LT.OR P6, PT, R11, R231, P6 ;  /* 0x000000e70b00720c */ /* 0x000fe200037c1670 */
[----:B------:R-:W-:Y:S01]  /*fa40*/  MUFU.TANH R12, R12 ;  /* 0x0000000c000c7308 */ /* 0x000fe20000002400 */
[----:B---3--:R-:W-:Y:S01]  /*fa50*/  FSEL R193, R8, -INF , !P0 ;  /* 0xff80000008c17808 */ /* 0x008fe20004000000 */
[----:B------:R-:W-:Y:S01]  /*fa60*/  FFMA.FTZ R8, R168, -UR23, R238 ;  /* 0x80000017a8087c23 */ /* 0x000fe200080100ee */
[----:B------:R-:W-:Y:S01]  /*fa70*/  FSEL R171, R13, -INF , !P6 ;  /* 0xff8000000dab7808 */ /* 0x000fe20007000000 */
[----:B------:R-:W-:Y:S01]  /*fa80*/  FMUL.FTZ R13, R184, c[0x0][0x2ec] ;  /* 0x0000bb00b80d7a20 */ /* 0x000fe20000410000 */
[C---:B------:R-:W-:Y:S01]  /*fa90*/  ISETP.GE.AND P0, PT, R10.reuse, R233, PT ;  /* 0x000000e90a00720c */ /* 0x040fe20003f06270 */
[----:B------:R-:W-:Y:S01]  /*faa0*/  FMUL.FTZ R11, R187, c[0x0][0x2ec] ;  /* 0x0000bb00bb0b7a20 */ /* 0x000fe20000410000 */
[----:B------:R-:W-:-:S02]  /*fab0*/  ISETP.GE.AND P6, PT, R10, R232, PT ;  /* 0x000000e80a00720c */ /* 0x000fc40003fc6270 */
[C---:B------:R-:W-:Y:S01]  /*fac0*/  ISETP.LT.OR P0, PT, R10.reuse, R231, P0 ;  /* 0x000000e70a00720c */ /* 0x040fe20000701670 */
[----:B------:R-:W1:Y:S01]  /*fad0*/  MUFU.TANH R13, R13 ;  /* 0x0000000d000d7308 */ /* 0x000e620000002400 */
[----:B------:R-:W-:Y:S01]  /*fae0*/  ISETP.LT.OR P6, PT, R10, R230, P6 ;  /* 0x000000e60a00720c */ /* 0x000fe200037c1670 */
[----:B------:R-:W-:Y:S01]  /*faf0*/  FFMA.FTZ R10, R135, -UR23, R237 ;  /* 0x80000017870a7c23 */ /* 0x000fe200080100ed */
[----:B------:R-:W-:Y:S01]  /*fb00*/  FSEL R168, R8, -INF , !P1 ;  /* 0xff80000008a87808 */ /* 0x000fe20004800000 */
[----:B------:R-:W-:Y:S01]  /*fb10*/  FFMA.FTZ R8, R134, -UR23, R239 ;  /* 0x8000001786087c23 */ /* 0x000fe200080100ef */
[C---:B------:R-:W-:Y:S02]  /*fb20*/  ISETP.GE.AND P1, PT, R9.reuse, R233, PT ;  /* 0x000000e90900720c */ /* 0x040fe40003f26270 */
[----:B------:R-:W-:Y:S01]  /*fb30*/  FSEL R135, R10, -INF , !P0 ;  /* 0xff8000000a877808 */ /* 0x000fe20004000000 */
[----:B------:R-:W-:Y:S01]  /*fb40*/  FMUL.FTZ R10, R180, c[0x0][0x2ec] ;  /* 0x0000bb00b40a7a20 */ /* 0x000fe20000410000 */
[C---:B------:R-:W-:Y:S01]  /*fb50*/  ISETP.GE.AND P0, PT, R9.reuse, R232, PT ;  /* 0x000000e80900720c */ /* 0x040fe20003f06270 */
[----:B------:R-:W3:Y:S01]  /*fb60*/  MUFU.TANH R11, R11 ;  /* 0x0000000b000b7308 */ /* 0x000ee20000002400 */
[----:B------:R-:W-:-:S02]  /*fb70*/  ISETP.LT.OR P1, PT, R9, R231, P1 ;  /* 0x000000e70900720c */ /* 0x000fc40000f21670 */
[----:B------:R-:W-:Y:S01]  /*fb80*/  ISETP.LT.OR P0, PT, R9, R230, P0 ;  /* 0x000000e60900720c */ /* 0x000fe20000701670 */
[----:B--2---:R-:W-:Y:S01]  /*fb90*/  FFMA.FTZ R9, R133, -UR23, R176 ;  /* 0x8000001785097c23 */ /* 0x004fe200080100b0 */
[----:B------:R-:W-:Y:S01]  /*fba0*/  FSEL R134, R8, -INF , !P6 ;  /* 0xff80000008867808 */ /* 0x000fe20007000000 */
[----:B------:R-:W-:Y:S01]  /*fbb0*/  FFMA.FTZ R8, R132, -UR23, R194 ;  /* 0x8000001784087c23 */ /* 0x000fe200080100c2 */
[-C--:B------:R-:W-:Y:S01]  /*fbc0*/  ISETP.GE.AND P6, PT, R7, R233.reuse, PT ;  /* 0x000000e90700720c */ /* 0x080fe20003fc6270 */
[----:B------:R-:W-:Y:S01]  /*fbd0*/  MUFU.TANH R10, R10 ;  /* 0x0000000a000a7308 */ /* 0x000fe20000002400 */
[----:B------:R-:W-:Y:S01]  /*fbe0*/  FSEL R235, R9, -INF , !P1 ;  /* 0xff80000009eb7808 */ /* 0x000fe20004800000 */
[----:B----4-:R-:W-:Y:S01]  /*fbf0*/  FFMA.FTZ R9, R35, -UR23, R174 ;  /* 0x8000001723097c23 */ /* 0x010fe200080100ae */
[----:B------:R-:W-:Y:S02]  /*fc00*/  ISETP.GE.AND P1, PT, R7, R232, PT ;  /* 0x000000e80700720c */ /* 0x000fe40003f26270 */
[----:B------:R-:W-:Y:S01]  /*fc10*/  FSEL R186, R8, -INF , !P0 ;  /* 0xff80000008ba7808 */ /* 0x000fe20004000000 */
[----:B------:R-:W-:Y:S01]  /*fc20*/  FFMA.FTZ R8, R33, -UR23, R188 ;  /* 0x8000001721087c23 */ /* 0x000fe200080100bc */
[----:B------:R-:W-:-:S02]  /*fc30*/  ISETP.GE.AND P0, PT, R6, R233, PT ;  /* 0x000000e90600720c */ /* 0x000fc40003f06270 */
[CC--:B------:R-:W-:Y:S02]  /*fc40*/  ISETP.LT.OR P6, PT, R7.reuse, R231.reuse, P6 ;  /* 0x000000e70700720c */ /* 0x0c0fe400037c1670 */
[----:B------:R-:W-:Y:S01]  /*fc50*/  ISETP.LT.OR P1, PT, R7, R230, P1 ;  /* 0x000000e60700720c */ /* 0x000fe20000f21670 */
[----:B------:R-:W-:Y:S01]  /*fc60*/  FFMA.FTZ R7, R34, -UR23, R195 ;  /* 0x8000001722077c23 */ /* 0x000fe200080100c3 */
[----:B------:R-:W-:Y:S02]  /*fc70*/  ISETP.LT.OR P0, PT, R6, R231, P0 ;  /* 0x000000e70600720c */ /* 0x000fe40000701670 */
[----:B------:R-:W-:Y:S01]  /*fc80*/  FSEL R195, R9, -INF , !P6 ;  /* 0xff80000009c37808 */ /* 0x000fe20007000000 */
[----:B------:R-:W-:Y:S01]  /*fc90*/  FMUL.FTZ R9, R182, c[0x0][0x2ec] ;  /* 0x0000bb00b6097a20 */ /* 0x000fe20000410000 */
[----:B------:R-:W-:Y:S01]  /*fca0*/  FSEL R249, R7, -INF , !P1 ;  /* 0xff80000007f97808 */ /* 0x000fe20004800000 */
[----:B------:R-:W-:Y:S01]  /*fcb0*/  FFMA.FTZ R7, R30, -UR23, R191 ;  /* 0x800000171e077c23 */ /* 0x000fe200080100bf */
[----:B------:R-:W-:Y:S01]  /*fcc0*/  FSEL R234, R8, -INF , !P0 ;  /* 0xff80000008ea7808 */ /* 0x000fe20004000000 */
[----:B-1----:R-:W-:Y:S01]  /*fcd0*/  FFMA.FTZ R8, R28, -UR23, R13 ;  /* 0x800000171c087c23 */ /* 0x002fe2000801000d */
[C---:B------:R-:W-:Y:S01]  /*fce0*/  ISETP.GE.AND P1, PT, R5.reuse, R233, PT ;  /* 0x000000e90500720c */ /* 0x040fe20003f26270 */
[----:B------:R-:W1:Y:S01]  /*fcf0*/  MUFU.TANH R9, R9 ;  /* 0x0000000900097308 */ /* 0x000e620000002400 */
[----:B------:R-:W-:-:S02]  /*fd00*/  ISETP.GE.AND P0, PT, R5, R232, PT ;  /* 0x000000e80500720c */ /* 0x000fc40003f06270 */
[----:B------:R-:W-:Y:S02]  /*fd10*/  ISETP.GE.AND P6, PT, R6, R232, PT ;  /* 0x000000e80600720c */ /* 0x000fe40003fc6270 */
[C---:B------:R-:W-:Y:S02]  /*fd20*/  ISETP.LT.OR P1, PT, R5.reuse, R231, P1 ;  /* 0x000000e70500720c */ /* 0x040fe40000f21670 */
[-C--:B------:R-:W-:Y:S01]  /*fd30*/  ISETP.LT.OR P0, PT, R5, R230.reuse, P0 ;  /* 0x000000e60500720c */ /* 0x080fe20000701670 */
[----:B------:R-:W-:Y:S01]  /*fd40*/  FFMA.FTZ R5, R32, -UR23, R190 ;  /* 0x8000001720057c23 */ /* 0x000fe200080100be */
[----:B------:R-:W-:Y:S01]  /*fd50*/  ISETP.LT.OR P6, PT, R6, R230, P6 ;  /* 0x000000e60600720c */ /* 0x000fe200037c1670 */
[----:B------:R-:W-:Y:S01]  /*fd60*/  FFMA.FTZ R6, R31, -UR23, R189 ;  /* 0x800000171f067c23 */ /* 0x000fe200080100bd */
[----:B------:R-:W-:Y:S02]  /*fd70*/  FSEL R252, R7, -INF , !P0 ;  /* 0xff80000007fc7808 */ /* 0x000fe40004000000 */
[----:B------:R-:W-:Y:S01]  /*fd80*/  FSEL R184, R5, -INF , !P6 ;  /* 0xff80000005b87808 */ /* 0x000fe20007000000 */
[----:B------:R-:W-:Y:S01]  /*fd90*/  IMAD.IADD R5, R228, 0x1, -R0 ;  /* 0x00000001e4057824 */ /* 0x000fe200078e0a00 */
[----:B------:R-:W-:-:S02]  /*fda0*/  ISETP.GE.AND P6, PT, R4, R233, PT ;  /* 0x000000e90400720c */ /* 0x000fc40003fc6270 */
[----:B------:R-:W-:Y:S02]  /*fdb0*/  ISETP.GE.AND P0, PT, R3, R233, PT ;  /* 0x000000e90300720c */ /* 0x000fe40003f06270 */
[----:B------:R-:W-:Y:S02]  /*fdc0*/  ISETP.LT.OR P6, PT, R4, R231, P6 ;  /* 0x000000e70400720c */ /* 0x000fe400037c1670 */
[----:B------:R-:W-:Y:S01]  /*fdd0*/  FSEL R194, R6, -INF , !P1 ;  /* 0xff80000006c27808 */ /* 0x000fe20004800000 */
[----:B------:R-:W-:Y:S01]  /*fde0*/  FFMA.FTZ R6, R27, -UR23, R185 ;  /* 0x800000171b067c23 */ /* 0x000fe200080100b9 */
[----:B------:R-:W-:Y:S01]  /*fdf0*/  FSEL R196, R8, -INF , !P6 ;  /* 0xff80000008c47808 */ /* 0x000fe20007000000 */
[----:B------:R-:W-:Y:S01]  /*fe00*/  FMUL.FTZ R8, R181, c[0x0][0x2ec] ;  /* 0x0000bb00b5087a20 */ /* 0x000fe20000410000 */
[-C--:B------:R-:W-:Y:S02]  /*fe10*/  ISETP.GE.AND P6, PT, R3, R232.reuse, PT ;  /* 0x000000e80300720c */ /* 0x080fe40003fc6270 */
[----:B------:R-:W-:-:S02]  /*fe20*/  ISETP.GE.AND P1, PT, R4, R232, PT ;  /* 0x000000e80400720c */ /* 0x000fc40003f26270 */
[C---:B------:R-:W-:Y:S01]  /*fe30*/  ISETP.LT.OR P0, PT, R3.reuse, R231, P0 ;  /* 0x000000e70300720c */ /* 0x040fe20000701670 */
[----:B------:R-:W2:Y:S01]  /*fe40*/  MUFU.TANH R8, R8 ;  /* 0x0000000800087308 */ /* 0x000ea20000002400 */
[-C--:B------:R-:W-:Y:S01]  /*fe50*/  ISETP.LT.OR P6, PT, R3, R230.reuse, P6 ;  /* 0x000000e60300720c */ /* 0x080fe200037c1670 */
[----:B------:R-:W-:Y:S01]  /*fe60*/  FFMA.FTZ R3, R29, -UR23, R12 ;  /* 0x800000171d037c23 */ /* 0x000fe2000801000c */
[----:B------:R-:W-:Y:S01]  /*fe70*/  ISETP.LT.OR P1, PT, R4, R230, P1 ;  /* 0x000000e60400720c */ /* 0x000fe20000f21670 */
[----:B---3--:R-:W-:Y:S01]  /*fe80*/  FFMA.FTZ R4, R23, -UR23, R11 ;  /* 0x8000001717047c23 */ /* 0x008fe2000801000b */
[----:B------:R-:W-:Y:S02]  /*fe90*/  IABS R5, R5 ;  /* 0x0000000500057213 */ /* 0x000fe40000000000 */
[----:B------:R-:W-:Y:S02]  /*fea0*/  FSEL R236, R6, -INF , !P0 ;  /* 0xff80000006ec7808 */ /* 0x000fe40004000000 */
[C---:B------:R-:W-:Y:S01]  /*feb0*/  ISETP.GE.AND P0, PT, R2.reuse, R232, PT ;  /* 0x000000e80200720c */ /* 0x040fe20003f06270 */
[----:B------:R3:W-:Y:S01]  /*fec0*/  I2F R7, R5 ;  /* 0x0000000500077306 */ /* 0x0007e20000201400 */
[----:B------:R-:W-:Y:S01]  /*fed0*/  FSEL R246, R3, -INF , !P1 ;  /* 0xff80000003f67808 */ /* 0x000fe20004800000 */
[----:B-1----:R-:W-:Y:S01]  /*fee0*/  FFMA.FTZ R3, R19, -UR23, R9 ;  /* 0x8000001713037c23 */ /* 0x002fe20008010009 */
[----:B------:R-:W-:-:S02]  /*fef0*/  ISETP.LT.OR P0, PT, R2, R230, P0 ;  /* 0x000000e60200720c */ /* 0x000fc40000701670 */
[C---:B------:R-:W-:Y:S02]  /*ff00*/  ISETP.GE.AND P1, PT, R2.reuse, R233, PT ;  /* 0x000000e90200720c */ /* 0x040fe40003f26270 */
[----:B------:R-:W-:Y:S01]  /*ff10*/  FSEL R177, R3, -INF , !P0 ;  /* 0xff80000003b17808 */ /* 0x000fe20004000000 */
[----:B------:R-:W1:Y:S01]  /*ff20*/  MUFU.TANH R6, R183 ;  /* 0x000000b700067308 */ /* 0x000e620000002400 */
[----:B------:R-:W-:Y:S01]  /*ff30*/  ISETP.LT.OR P1, PT, R2, R231, P1 ;  /* 0x000000e70200720c */ /* 0x000fe20000f21670 */
[----:B--2---:R-:W-:Y:S01]  /*ff40*/  FFMA.FTZ R2, R18, -UR23, R8 ;  /* 0x8000001712027c23 */ /* 0x004fe20008010008 */
[----:B------:R-:W-:Y:S02]  /*ff50*/  PLOP3.LUT P0, PT, PT, PT, UP0, 0x80, 0x0 ;  /* 0x000000000000781c */ /* 0x000fe40003f0f008 */
[----:B------:R-:W-:Y:S02]  /*ff60*/  FSEL R248, R4, -INF , !P6 ;  /* 0xff80000004f87808 */ /* 0x000fe40007000000 */
[----:B------:R-:W-:Y:S01]  /*ff70*/  ISETP.GE.AND P6, PT, R0, R233, PT ;  /* 0x000000e90000720c */ /* 0x000fe20003fc6270 */
[----:B---3--:R-:W-:-:S03]  /*ff80*/  FFMA.FTZ R5, R20, -UR23, R10 ;  /* 0x8000001714057c23 */ /* 0x008fc6000801000a */
[C---:B------:R-:W-:Y:S02]  /*ff90*/  ISETP.LT.OR P6, PT, R0.reuse, R231, P6 ;  /* 0x000000e70000720c */ /* 0x040fe400037c1670 */
[----:B------:R-:W-:Y:S02]  /*ffa0*/  FSEL R178, R5, -INF , !P1 ;  /* 0xff80000005b27808 */ /* 0x000fe40004800000 */
[----:B------:R-:W-:Y:S02]  /*ffb0*/  ISETP.GE.AND P1, PT, R0, R232, PT ;  /* 0x000000e80000720c */ /* 0x000fe40003f26270 */
[----:B------:R-:W-:Y:S02]  /*ffc0*/  FSEL R245, R2, -INF , !P6 ;  /* 0xff80000002f57808 */ /* 0x000fe40007000000 */
[----:B------:R-:W-:Y:S01]  /*ffd0*/  ISETP.LT.OR P1, PT, R0, R230, P1 ;  /* 0x000000e60000720c */ /* 0x000fe20000f21670 */
[----:B-1----:R-:W-:-:S05]  /*ffe0*/  FFMA.FTZ R0, R7, -UR23, R6 ;  /* 0x8000001707007c23 */ /* 0x002fca0008010006 */
        /* <DEDUP_REMOVED lines=76> */
.L_x_2006:
[----:B------:R-:W-:Y:S05]  /*104b0*/  BSYNC B0 ;  /* 0x0000000000007941 */ /* 0x000fea0003800000 */
.L_x_2005:
[----:B------:R-:W0:Y:S02]  /*104c0*/  LDGDEPBAR ;  /* 0x00000000000079af */ /* 0x000e240000000000 */
.L_x_2004:
        /* <DEDUP_REMOVED lines=57> */
[----:B------:R-:W-:Y:S01]  /*10860*/  LDSM.16.MT88.4 R20, [R202+0x18000] ;  /* 0x01800000ca14783b */ /* 0x000fe20000004200 */
        /* <DEDUP_REMOVED lines=8> */
[----:B------:R-:W1:Y:S01]  /*108f0*/  LDSM.16.MT88.4 R12, [R201+0x18000] ;  /* 0x01800000c90c783b */ /* 0x000e620000004200 */
[-C--:B------:R-:W-:Y:S01]  /*10900*/  FMUL.FTZ R144, R144, R8.reuse ;  /* 0x0000000890907220 */ /* 0x080fe20000410000 */
[----:B------:R-:W2:Y:S01]  /*10910*/  MUFU.EX2 R173, R3 ;  /* 0x0000000300ad7308 */ /* 0x000ea20000000800 */
[-C--:B------:R-:W-:Y:S02]  /*10920*/  FMUL.FTZ R145, R145, R8.reuse ;  /* 0x0000000891917220 */ /* 0x080fe40000410000 */
[-C--:B------:R-:W-:Y:S02]  /*10930*/  FMUL.FTZ R148, R148, R8.reuse ;  /* 0x0000000894947220 */ /* 0x080fe40000410000 */
[-C--:B------:R-:W-:Y:S02]  /*10940*/  FMUL.FTZ R149, R149, R8.reuse ;  /* 0x0000000895957220 */ /* 0x080fe40000410000 */
[-C--:B------:R-:W-:Y:S02]  /*10950*/  FMUL.FTZ R152, R152, R8.reuse ;  /* 0x0000000898987220 */ /* 0x080fe40000410000 */
[----:B------:R-:W-:-:S02]  /*10960*/  FMUL.FTZ R153, R153, R8 ;  /* 0x0000000899997220 */ /* 0x000fc40000410000 */
[-C--:B------:R-:W-:Y:S02]  /*10970*/  FMUL.FTZ R156, R156, R8.reuse ;  /* 0x000000089c9c7220 */ /* 0x080fe40000410000 */
[-C--:B------:R-:W-:Y:S02]  /*10980*/  FMUL.FTZ R157, R157, R8.reuse ;  /* 0x000000089d9d7220 */ /* 0x080fe40000410000 */
[-C--:B------:R-:W-:Y:S01]  /*10990*/  FMUL.FTZ R160, R160, R8.reuse ;  /* 0x00000008a0a07220 */ /* 0x080fe20000410000 */
[----:B--2---:R-:W-:Y:S01]  /*109a0*/  F2FP.BF16.PACK_AB R6, R173, R183 ;  /* 0x000000b7ad06723e */ /* 0x004fe200000010ff */
        /* <DEDUP_REMOVED lines=11> */
[----:B--2---:R-:W-:Y:S02]  /*10a60*/  FFMA.FTZ R3, R26, c[0x0][0x23c], -R0 ;  /* 0x00008f001a037a23 */ /* 0x004fe40000010800 */
[-C--:B------:R-:W-:Y:S02]  /*10a70*/  FMUL.FTZ R40, R40, R8.reuse ;  /* 0x0000000828287220 */ /* 0x080fe40000410000 */
[----:B------:R-:W2:Y:S01]  /*10a80*/  MUFU.EX2 R182, R3 ;  /* 0x0000000300b67308 */ /* 0x000ea20000000800 */
        /* <DEDUP_REMOVED lines=8> */
[----:B--2---:R-:W-:Y:S01]  /*10b10*/  F2FP.BF16.PACK_AB R5, R182, R181 ;  /* 0x000000b5b605723e */ /* 0x004fe200000010ff */
        /* <DEDUP_REMOVED lines=11> */
[----:B--2---:R-:W-:Y:S02]  /*10bd0*/  FFMA.FTZ R3, R17, c[0x0][0x23c], -R0 ;  /* 0x00008f0011037a23 */ /* 0x004fe40000010800 */
[----:B------:R-:W2:Y:S01]  /*10be0*/  LDSM.16.MT88.4 R16, [R204+0x18000] ;  /* 0x01800000cc10783b */ /* 0x000ea20000004200 */
[-C--:B------:R-:W-:Y:S01]  /*10bf0*/  FMUL.FTZ R84, R84, R8.reuse ;  /* 0x0000000854547220 */ /* 0x080fe20000410000 */
[----:B------:R-:W3:Y:S01]  /*10c00*/  MUFU.EX2 R174, R3 ;  /* 0x0000000300ae7308 */ /* 0x000ee20000000800 */
        /* <DEDUP_REMOVED lines=8> */
[----:B---3--:R-:W-:Y:S01]  /*10c90*/  F2FP.BF16.PACK_AB R7, R174, R172 ;  /* 0x000000acae07723e */ /* 0x008fe200000010ff */
[----:B------:R-:W-:Y:S01]  /*10ca0*/  FADD.FTZ R3, R251, -R4 ;  /* 0x80000004fb037221 */ /* 0x000fe20000010000 */
[----:B------:R-:W-:Y:S01]  /*10cb0*/  F2FP.BF16.PACK_AB R4, R180, R175 ;  /* 0x000000afb404723e */ /* 0x000fe200000010ff */
[-C--:B------:R-:W-:Y:S02]  /*10cc0*/  FMUL.FTZ R93, R93, R8.reuse ;  /* 0x000000085d5d7220 */ /* 0x080fe40000410000 */
[----:B------:R-:W-:Y:S02]  /*10cd0*/  FMUL.FTZ R3, R3, c[0x0][0x23c] ;  /* 0x00008f0003037a20 */ /* 0x000fe40000410000 */
[-C--:B------:R-:W-:Y:S02]  /*10ce0*/  FMUL.FTZ R96, R96, R8.reuse ;  /* 0x0000000860607220 */ /* 0x080fe40000410000 */
[----:B------:R-:W-:-:S02]  /*10cf0*/  FMUL.FTZ R97, R97, R8 ;  /* 0x0000000861617220 */ /* 0x000fc40000410000 */
[----:B------:R-:W3:Y:S01]  /*10d00*/  MUFU.EX2 R3, R3 ;  /* 0x0000000300037308 */ /* 0x000ee20000000800 */
        /* <DEDUP_REMOVED lines=8> */
[-C--:B---3--:R-:W-:Y:S02]  /*10d90*/  FMUL.FTZ R138, R138, R3.reuse ;  /* 0x000000038a8a7220 */ /* 0x088fe40000410000 */
[-C--:B------:R-:W-:Y:S02]  /*10da0*/  FMUL.FTZ R139, R139, R3.reuse ;  /* 0x000000038b8b7220 */ /* 0x080fe40000410000 */
        /* <DEDUP_REMOVED lines=15> */
[----:B------:R-:W-:Y:S01]  /*10ea0*/  MOV R143, R174 ;  /* 0x000000ae008f7202 */ /* 0x000fe20000000f00 */
[-C--:B------:R-:W-:Y:S02]  /*10eb0*/  FMUL.FTZ R166, R166, R3.reuse ;  /* 0x00000003a6a67220 */ /* 0x080fe40000410000 */
[----:B------:R-:W-:-:S02]  /*10ec0*/  FMUL.FTZ R167, R167, R3 ;  /* 0x00000003a7a77220 */ /* 0x000fc40000410000 */
[-C--:B------:R-:W-:Y:S01]  /*10ed0*/  FMUL.FTZ R38, R38, R3.reuse ;  /* 0x0000000326267220 */ /* 0x080fe20000410000 */
[C---:B------:R-:W-:Y:S01]  /*10ee0*/  HMMA.16816.F32.BF16 R20, R4.reuse, R22, R148 ;  /* 0x000000160414723c */ /* 0x040fe20000041894 */
[-C--:B------:R-:W-:Y:S02]  /*10ef0*/  FMUL.FTZ R39, R39, R3.reuse ;  /* 0x0000000327277220 */ /* 0x080fe40000410000 */
[-C--:B------:R-:W-:Y:S02]  /*10f00*/  FMUL.FTZ R46, R46, R3.reuse ;  /* 0x000000032e2e7220 */ /* 0x080fe40000410000 */
[-C--:B------:R-:W-:Y:S02]  /*10f10*/  FMUL.FTZ R47, R47, R3.reuse ;  /* 0x000000032f2f7220 */ /* 0x080fe40000410000 */
[----:B------:R-:W-:Y:S01]  /*10f20*/  FMUL.FTZ R50, R50, R3 ;  /* 0x0000000332327220 */ /* 0x000fe20000410000 */
[----:B------:R-:W-:Y:S01]  /*10f30*/  MOV R26, R28 ;  /* 0x0000001c001a7202 */ /* 0x000fe20000000f00 */
[C---:B--2---:R-:W-:Y:S01]  /*10f40*/  HMMA.16816.F32.BF16 R248, R4.reuse, R18, R156 ;  /* 0x0000001204f8723c */ /* 0x044fe2000004189c */
        /* <DEDUP_REMOVED lines=14> */
[----:B------:R-:W1:Y:S01]  /*11030*/  LDSM.16.MT88.4 R12, [R203+0x18000] ;  /* 0x01800000cb0c783b */ /* 0x000e620000004200 */
        /* <DEDUP_REMOVED lines=8> */
[----:B------:R-:W-:Y:S01]  /*110c0*/  HMMA.16816.F32.BF16 R20, R4, R16, R152 ;  /* 0x000000100414723c */ /* 0x000fe20000041898 */
[----:B------:R-:W-:Y:S01]  /*110d0*/  LDSM.16.MT88.4 R16, [R202+0x1a000] ;  /* 0x01a00000ca10783b */ /* 0x000fe20000004200 */
        /* <DEDUP_REMOVED lines=19> */
[----:B------:R-:W1:Y:S01]  /*11210*/  LDSM.16.MT88.4 R20, [R201+0x1a000] ;  /* 0x01a00000c914783b */ /* 0x000e620000004200 */
[----:B------:R-:W-:-:S02]  /*11220*/  FMUL.FTZ R90, R90, R3 ;  /* 0x000000035a5a7220 */ /* 0x000fc40000410000 */
[-C--:B------:R-:W-:Y:S02]  /*11230*/  FMUL.FTZ R91, R91, R3.reuse ;  /* 0x000000035b5b7220 */ /* 0x080fe40000410000 */
[-C--:B------:R-:W-:Y:S02]  /*11240*/  FMUL.FTZ R94, R94, R3.reuse ;  /* 0x000000035e5e7220 */ /* 0x080fe40000410000 */
[----:B------:R-:W-:Y:S01]  /*11250*/  HMMA.16816.F32.BF16 R240, R4, R14, R164 ;  /* 0x0000000e04f0723c */ /* 0x000fe200000418a4 */
[----:B------:R-:W2:Y:S01]  /*11260*/  LDSM.16.MT88.4 R12, [R204+0x1a000] ;  /* 0x01a00000cc0c783b */ /* 0x000ea20000004200 */
        /* <DEDUP_REMOVED lines=20> */
[----:B------:R-:W-:Y:S01]  /*113b0*/  MOV R38, R247 ;  /* 0x000000f700267202 */ /* 0x000fe20000000f00 */
[----:B--2---:R-:W-:Y:S01]  /*113c0*/  HMMA.16816.F32.BF16 R188, R4, R12, R52 ;  /* 0x0000000c04bc723c */ /* 0x004fe20000041834 */
[----:B------:R-:W-:Y:S01]  /*113d0*/  MOV R37, R246 ;  /* 0x000000f600257202 */ /* 0x000fe20000000f00 */
[----:B------:R-:W-:Y:S01]  /*113e0*/  FFMA.FTZ R10, R10, c[0x0][0x23c], -R0 ;  /* 0x00008f000a0a7a23 */ /* 0x000fe20000010800 */
[----:B------:R-:W-:-:S02]  /*113f0*/  MOV R36, R245 ;  /* 0x000000f500247202 */ /* 0x000fc40000000f00 */
[----:B------:R-:W-:Y:S02]  /*11400*/  MOV R39, R196 ;  /* 0x000000c400277202 */ /* 0x000fe40000000f00 */
[----:B------:R-:W-:Y:S01]  /*11410*/  MOV R55, R177 ;  /* 0x000000b100377202 */ /* 0x000fe20000000f00 */
[----:B------:R-:W-:Y:S01]  /*11420*/  HMMA.16816.F32.BF16 R244, R4, R16, R44 ;  /* 0x0000001004f4723c */ /* 0x000fe2000004182c */
[----:B------:R-:W-:-:S06]  /*11430*/  MOV R54, R179 ;  /* 0x000000b300367202 */ /* 0x000fcc0000000f00 */
[----:B------:R-:W-:Y:S01]  /*11440*/  MOV R46, R236 ;  /* 0x000000ec002e7202 */ /* 0x000fe20000000f00 */
        /* <DEDUP_REMOVED lines=9> */
[----:B------:R-:W-:Y:S01]  /*114e0*/  MOV R43, R142 ;  /* 0x0000008e002b7202 */ /* 0x000fe20000000f00 */
[----:B------:R-:W-:Y:S01]  /*114f0*/  IMAD.MOV.U32 R48, RZ, RZ, R180 ;  /* 0x000000ffff307224 */ /* 0x000fe200078e00b4 */
[----:B------:R-:W-:Y:S02]  /*11500*/  MOV R50, R186 ;  /* 0x000000ba00327202 */ /* 0x000fe40000000f00 */
[----:B------:R-:W-:Y:S02]  /*11510*/  MOV R49, R184 ;  /* 0x000000b800317202 */ /* 0x000fe40000000f00 */
[----:B------:R-:W-:Y:S01]  /*11520*/  HMMA.16816.F32.BF16 R184, R4, R14, R56 ;  /* 0x0000000e04b8723c */ /* 0x000fe20000041838 */
[----:B------:R-:W3:Y:S01]  /*11530*/  LDSM.16.MT88.4 R12, [R202+0x1c000] ;  /* 0x01c00000ca0c783b */ /* 0x000ee20000004200 */
[----:B------:R-:W-:-:S02]  /*11540*/  MOV R51, R181 ;  /* 0x000000b500337202 */ /* 0x000fc40000000f00 */
[----:B------:R-:W-:Y:S02]  /*11550*/  MOV R41, R141 ;  /* 0x0000008d00297202 */ /* 0x000fe40000000f00 */
[----:B------:R-:W-:Y:S02]  /*11560*/  MOV R40, R175 ;  /* 0x000000af00287202 */ /* 0x000fe40000000f00 */
[----:B------:R-:W-:Y:S02]  /*11570*/  MOV R142, R173 ;  /* 0x000000ad008e7202 */ /* 0x000fe40000000f00 */
[----:B------:R-:W-:Y:S02]  /*11580*/  MOV R141, R172 ;  /* 0x000000ac008d7202 */ /* 0x000fe40000000f00 */
[----:B------:R-:W-:Y:S02]  /*11590*/  MOV R59, R55 ;  /* 0x00000037003b7202 */ /* 0x000fe40000000f00 */
[----:B------:R-:W-:-:S02]  /*115a0*/  MOV R52, R48 ;  /* 0x0000003000347202 */ /* 0x000fc40000000f00 */
[----:B------:R-:W-:Y:S02]  /*115b0*/  MOV R53, R49 ;  /* 0x0000003100357202 */ /* 0x000fe40000000f00 */
[----:B------:R-:W-:Y:S02]  /*115c0*/  MOV R55, R51 ;  /* 0x0000003300377202 */ /* 0x000fe40000000f00 */
[----:B------:R-:W-:Y:S01]  /*115d0*/  MOV R48, R44 ;  /* 0x0000002c00307202 */ /* 0x000fe20000000f00 */
[----:B-1----:R-:W-:Y:S01]  /*115e0*/  HMMA.16816.F32.BF16 R180, R4, R20, R60 ;  /* 0x0000001404b4723c */ /* 0x002fe2000004183c */
[----:B------:R-:W-:Y:S02]  /*115f0*/  MOV R49, R45 ;  /* 0x0000002d00317202 */ /* 0x000fe40000000f00 */
[----:B------:R-:W-:Y:S02]  /*11600*/  MOV R51, R36 ;  /* 0x0000002400337202 */ /* 0x000fe40000000f00 */
[----:B------:R-:W-:-:S02]  /*11610*/  MOV R44, R37 ;  /* 0x00000025002c7202 */ /* 0x000fc40000000f00 */
[----:B------:R-:W-:Y:S01]  /*11620*/  MOV R45, R38 ;  /* 0x00000026002d7202 */ /* 0x000fe20000000f00 */
[C---:B------:R-:W-:Y:S01]  /*11630*/  HMMA.16816.F32.BF16 R176, R4.reuse, R22, R64 ;  /* 0x0000001604b0723c */ /* 0x040fe20000041840 */
[----:B------:R-:W1:Y:S01]  /*11640*/  LDSM.16.MT88.4 R20, [R204+0x1c000] ;  /* 0x01c00000cc14783b */ /* 0x000e620000004200 */
[----:B------:R-:W-:Y:S02]  /*11650*/  MOV R36, R151 ;  /* 0x0000009700247202 */ /* 0x000fe40000000f00 */
[----:B------:R-:W-:Y:S02]  /*11660*/  MOV R37, R150 ;  /* 0x0000009600257202 */ /* 0x000fe40000000f00 */
[----:B------:R-:W-:Y:S02]  /*11670*/  MOV R38, R149 ;  /* 0x0000009500267202 */ /* 0x000fe40000000f00 */
[----:B--2---:R-:W-:Y:S01]  /*11680*/  HMMA.16816.F32.BF16 R172, R4, R16, R68 ;  /* 0x0000001004ac723c */ /* 0x004fe20000041844 */
[----:B------:R-:W-:-:S02]  /*11690*/  MOV R56, R55 ;  /* 0x0000003700387202 */ /* 0x000fc40000000f00 */
[----:B------:R-:W-:Y:S01]  /*116a0*/  MOV R55, R9 ;  /* 0x0000000900377202 */ /* 0x000fe20000000f00 */
[----:B------:R-:W-:Y:S01]  /*116b0*/  FFMA.FTZ R9, R169, c[0x0][0x23c], -R2 ;  /* 0x00008f00a9097a23 */ /* 0x000fe20000010802 */
[----:B------:R-:W-:Y:S02]  /*116c0*/  MOV R67, R44 ;  /* 0x0000002c00437202 */ /* 0x000fe40000000f00 */
[----:B------:R-:W-:Y:S01]  /*116d0*/  MOV R66, R45 ;  /* 0x0000002d00427202 */ /* 0x000fe20000000f00 */
[----:B---3--:R-:W-:Y:S01]  /*116e0*/  HMMA.16816.F32.BF16 R164, R4, R12, R76 ;  /* 0x0000000c04a4723c */ /* 0x008fe2000004184c */
[----:B------:R2:W-:Y:S01]  /*116f0*/  MUFU.EX2 R78, R9 ;  /* 0x00000009004e7308 */ /* 0x0005e20000000800 */
[----:B------:R-:W-:Y:S01]  /*11700*/  MOV R71, R40 ;  /* 0x0000002800477202 */ /* 0x000fe20000000f00 */
[----:B------:R-:W-:Y:S01]  /*11710*/  IMAD.MOV.U32 R45, RZ, RZ, R42 ;  /* 0x000000ffff2d7224 */ /* 0x000fe200078e002a */
[----:B------:R-:W-:Y:S02]  /*11720*/  MOV R44, R41 ;  /* 0x00000029002c7202 */ /* 0x000fe40000000f00 */
[----:B------:R-:W-:-:S02]  /*11730*/  MOV R58, R53 ;  /* 0x00000035003a7202 */ /* 0x000fc40000000f00 */
[C---:B------:R-:W-:Y:S01]  /*11740*/  HMMA.16816.F32.BF16 R156, R4.reuse, R14, R80 ;  /* 0x0000000e049c723c */ /* 0x040fe20000041850 */
[----:B------:R-:W3:Y:S01]  /*11750*/  LDSM.16.MT88.4 R12, [R201+0x1e000] ;  /* 0x01e00000c90c783b */ /* 0x000ee20000004200 */
[----:B------:R-:W-:Y:S02]  /*11760*/  MOV R60, R51 ;  /* 0x00000033003c7202 */ /* 0x000fe40000000f00 */
[----:B------:R-:W-:Y:S02]  /*11770*/  MOV R51, R27 ;  /* 0x0000001b00337202 */ /* 0x000fe40000000f00 */
[----:B------:R-:W-:Y:S02]  /*11780*/  MOV R53, R25 ;  /* 0x0000001900357202 */ /* 0x000fe40000000f00 */
[----:B------:R-:W-:Y:S01]  /*11790*/  HMMA.16816.F32.BF16 R144, R4, R18, R72 ;  /* 0x000000120490723c */ /* 0x000fe20000041848 */
[----:B------:R-:W4:Y:S01]  /*117a0*/  LDSM.16.MT88.4 R16, [R203+0x1c000] ;  /* 0x01c00000cb10783b */ /* 0x000f220000004200 */
[----:B--2---:R-:W-:Y:S01]  /*117b0*/  FFMA.FTZ R9, R170, c[0x0][0x23c], -R2 ;  /* 0x00008f00aa097a23 */ /* 0x004fe20000010802 */
[----:B------:R-:W-:-:S02]  /*117c0*/  MOV R63, R48 ;  /* 0x00000030003f7202 */ /* 0x000fc40000000f00 */
[----:B------:R-:W-:Y:S01]  /*117d0*/  MOV R62, R49 ;  /* 0x00000031003e7202 */ /* 0x000fe20000000f00 */
[----:B------:R2:W-:Y:S01]  /*117e0*/  MUFU.EX2 R76, R9 ;  /* 0x00000009004c7308 */ /* 0x0005e20000000800 */
[----:B------:R-:W-:Y:S01]  /*117f0*/  MOV R64, R47 ;  /* 0x0000002f00407202 */ /* 0x000fe20000000f00 */
[----:B-1----:R-:W-:Y:S01]  /*11800*/  HMMA.16816.F32.BF16 R152, R4, R20, R84 ;  /* 0x000000140498723c */ /* 0x002fe20000041854 */
[----:B------:R-:W-:Y:S02]  /*11810*/  MOV R75, R62 ;  /* 0x0000003e004b7202 */ /* 0x000fe40000000f00 */
[----:B------:R-:W-:Y:S02]  /*11820*/  MOV R74, R63 ;  /* 0x0000003f004a7202 */ /* 0x000fe40000000f00 */
[----:B------:R-:W-:Y:S02]  /*11830*/  MOV R47, R31 ;  /* 0x0000001f002f7202 */ /* 0x000fe40000000f00 */
[----:B------:R-:W-:-:S02]  /*11840*/  MOV R84, R54 ;  /* 0x0000003600547202 */ /* 0x000fc40000000f00 */
[----:B------:R-:W-:Y:S02]  /*11850*/  MOV R54, R50 ;  /* 0x0000003200367202 */ /* 0x000fe40000000f00 */
[----:B------:R-:W-:Y:S01]  /*11860*/  MOV R50, R46 ;  /* 0x0000002e00327202 */ /* 0x000fe20000000f00 */
[----:B------:R-:W-:Y:S01]  /*11870*/  IMAD.MOV.U32 R46, RZ, RZ, R39 ;  /* 0x000000ffff2e7224 */ /* 0x000fe200078e0027 */
[----:B------:R-:W-:Y:S01]  /*11880*/  MOV R39, R148 ;  /* 0x0000009400277202 */ /* 0x000fe20000000f00 */
[----:B--2---:R-:W-:Y:S01]  /*11890*/  FFMA.FTZ R9, R171, c[0x0][0x23c], -R2 ;  /* 0x00008f00ab097a23 */ /* 0x004fe20000010802 */
[----:B------:R-:W-:Y:S01]  /*118a0*/  HMMA.16816.F32.BF16 R148, R4, R22, R88 ;  /* 0x000000160494723c */ /* 0x000fe20000041858 */
[----:B------:R-:W1:Y:S01]  /*118b0*/  LDSM.16.MT88.4 R20, [R202+0x1e000] ;  /* 0x01e00000ca14783b */ /* 0x000e620000004200 */
[----:B------:R-:W-:Y:S01]  /*118c0*/  MOV R65, R46 ;  /* 0x0000002e00417202 */ /* 0x000fe20000000f00 */
[----:B------:R2:W-:Y:S01]  /*118d0*/  MUFU.EX2 R80, R9 ;  /* 0x0000000900507308 */ /* 0x0005e20000000800 */
        /* <DEDUP_REMOVED lines=9> */
[----:B------:R-:W3:Y:S01]  /*11970*/  LDSM.16.MT88.4 R12, [R203+0x1e000] ;  /* 0x01e00000cb0c783b */ /* 0x000ee20000004200 */
[----:B--2---:R-:W-:Y:S01]  /*11980*/  FFMA.FTZ R9, R135, c[0x0][0x23c], -R2 ;  /* 0x00008f0087097a23 */ /* 0x004fe20000010802 */
[----:B------:R-:W-:-:S02]  /*11990*/  MOV R61, R50 ;  /* 0x00000032003d7202 */ /* 0x000fc40000000f00 */
[----:B------:R-:W-:Y:S01]  /*119a0*/  MOV R135, R60 ;  /* 0x0000003c00877202 */ /* 0x000fe20000000f00 */
[----:B------:R2:W-:Y:S01]  /*119b0*/  MUFU.EX2 R86, R9 ;  /* 0x0000000900567308 */ /* 0x0005e20000000800 */
[----:B------:R-:W-:Y:S01]  /*119c0*/  MOV R48, R30 ;  /* 0x0000001e00307202 */ /* 0x000fe20000000f00 */
[C---:B----4-:R-:W-:Y:S01]  /*119d0*/  HMMA.16816.F32.BF16 R140, R4.reuse, R16, R92 ;  /* 0x00000010048c723c */ /* 0x050fe2000004185c */
[----:B------:R-:W-:Y:S02]  /*119e0*/  MOV R49, R29 ;  /* 0x0000001d00317202 */ /* 0x000fe40000000f00 */
[----:B------:R-:W-:Y:S02]  /*119f0*/  MOV R50, R28 ;  /* 0x0000001c00327202 */ /* 0x000fe40000000f00 */
[----:B------:R-:W-:Y:S01]  /*11a00*/  LDSM.16.MT88.4 R28, [R201+0x1a800] ;  /* 0x01a80000c91c783b */ /* 0x000fe20000004200 */
[----:B------:R-:W-:Y:S02]  /*11a10*/  MOV R82, R56 ;  /* 0x0000003800527202 */ /* 0x000fe40000000f00 */
[----:B------:R-:W-:Y:S01]  /*11a20*/  HMMA.16816.F32.BF16 R96, R4, R18, R96 ;  /* 0x000000120460723c */ /* 0x000fe20000041860 */
[----:B------:R-:W4:Y:S01]  /*11a30*/  LDSM.16.MT88.4 R16, [R204+0x1e000] ;  /* 0x01e00000cc10783b */ /* 0x000f220000004200 */
[----:B------:R-:W-:-:S02]  /*11a40*/  MOV R95, R59 ;  /* 0x0000003b005f7202 */ /* 0x000fc40000000f00 */
[----:B------:R-:W-:Y:S02]  /*11a50*/  MOV R59, R52 ;  /* 0x00000034003b7202 */ /* 0x000fe40000000f00 */
[----:B------:R-:W-:Y:S01]  /*11a60*/  MOV R52, R26 ;  /* 0x0000001a00347202 */ /* 0x000fe20000000f00 */
[----:B--2---:R-:W-:Y:S01]  /*11a70*/  FFMA.FTZ R9, R192, c[0x0][0x23c], -R0 ;  /* 0x00008f00c0097a23 */ /* 0x004fe20000010800 */
[----:B-1----:R-:W-:Y:S01]  /*11a80*/  HMMA.16816.F32.BF16 R108, R4, R20, R108 ;  /* 0x00000014046c723c */ /* 0x002fe2000004186c */
[----:B------:R-:W-:Y:S01]  /*11a90*/  LDSM.16.MT88.4 R24, [R201+0x18800] ;  /* 0x01880000c918783b */ /* 0x000fe20000004200 */
[----:B------:R-:W-:Y:S01]  /*11aa0*/  MOV R83, R57 ;  /* 0x0000003900537202 */ /* 0x000fe20000000f00 */
[----:B------:R1:W-:Y:S01]  /*11ab0*/  MUFU.EX2 R77, R9 ;  /* 0x00000009004d7308 */ /* 0x0003e20000000800 */
[----:B------:R-:W-:Y:S02]  /*11ac0*/  MOV R72, R58 ;  /* 0x0000003a00487202 */ /* 0x000fe40000000f00 */
[----:B------:R-:W-:-:S02]  /*11ad0*/  MOV R73, R59 ;  /* 0x0000003b00497202 */ /* 0x000fc40000000f00 */
[C---:B------:R-:W-:Y:S01]  /*11ae0*/  HMMA.16816.F32.BF16 R112, R4.reuse, R22, R112 ;  /* 0x000000160470723c */ /* 0x040fe20000041870 */
[----:B------:R-:W-:Y:S01]  /*11af0*/  LDSM.16.MT88.4 R20, [R202+0x18800] ;  /* 0x01880000ca14783b */ /* 0x000fe20000004200 */
[----:B------:R-:W-:Y:S02]  /*11b00*/  MOV R170, R71 ;  /* 0x0000004700aa7202 */ /* 0x000fe40000000f00 */
[----:B------:R-:W-:Y:S02]  /*11b10*/  MOV R169, R64 ;  /* 0x0000004000a97202 */ /* 0x000fe40000000f00 */
[----:B------:R-:W-:Y:S02]  /*11b20*/  MOV R79, R66 ;  /* 0x00000042004f7202 */ /* 0x000fe40000000f00 */
[----:B------:R-:W-:Y:S01]  /*11b30*/  MOV R171, R91 ;  /* 0x0000005b00ab7202 */ /* 0x000fe20000000f00 */
[----:B---3--:R-:W-:Y:S01]  /*11b40*/  HMMA.16816.F32.BF16 R124, R4, R12, R124 ;  /* 0x0000000c047c723c */ /* 0x008fe2000004187c */
[----:B------:R-:W-:Y:S01]  /*11b50*/  MOV R192, R79 ;  /* 0x0000004f00c07202 */ /* 0x000fe20000000f00 */
[----:B-1----:R-:W-:Y:S01]  /*11b60*/  FFMA.FTZ R9, R193, c[0x0][0x23c], -R0 ;  /* 0x00008f00c1097a23 */ /* 0x002fe20000010800 */
[----:B------:R-:W-:-:S03]  /*11b70*/  MOV R193, R61 ;  /* 0x0000003d00c17202 */ /* 0x000fc60000000f00 */
[----:B------:R1:W2:Y:S02]  /*11b80*/  MUFU.EX2 R81, R9 ;  /* 0x0000000900517308 */ /* 0x0002a40000000800 */
[C---:B------:R-:W-:Y:S01]  /*11b90*/  HMMA.16816.F32.BF16 R40, R4.reuse, R14, R128 ;  /* 0x0000000e0428723c */ /* 0x040fe20000041880 */
[----:B------:R-:W3:Y:S07]  /*11ba0*/  LDSM.16.MT88.4 R12, [R203+0x18800] ;  /* 0x01880000cb0c783b */ /* 0x000eee0000004200 */
[----:B----4-:R-:W-:Y:S01]  /*11bb0*/  HMMA.16816.F32.BF16 R116, R4, R16, R116 ;  /* 0x000000100474723c */ /* 0x010fe20000041874 */
[----:B-1----:R-:W-:-:S07]  /*11bc0*/  MOV R9, R88 ;  /* 0x0000005800097202 */ /* 0x002fce0000000f00 */
[----:B------:R-:W-:Y:S01]  /*11bd0*/  HMMA.16816.F32.BF16 R120, R4, R18, R120 ;  /* 0x000000120478723c */ /* 0x000fe20000041878 */
[----:B------:R-:W1:Y:S06]  /*11be0*/  LDSM.16.MT88.4 R16, [R204+0x18800] ;  /* 0x01880000cc10783b */ /* 0x000e6c0000004200 */
[--C-:B------:R-:W-:Y:S01]  /*11bf0*/  FFMA.FTZ R4, R168, c[0x0][0x23c], -R0.reuse ;  /* 0x00008f00a8047a23 */ /* 0x100fe20000010800 */
[----:B--2---:R-:W-:Y:S02]  /*11c00*/  F2FP.BF16.PACK_AB R5, R81, R77 ;  /* 0x0000004d5105723e */ /* 0x004fe400000010ff */
[----:B------:R-:W-:Y:S01]  /*11c10*/  F2FP.BF16.PACK_AB R6, R86, R80 ;  /* 0x000000505606723e */ /* 0x000fe200000010ff */
[----:B------:R2:W-:Y:S01]  /*11c20*/  MUFU.EX2 R87, R4 ;  /* 0x0000000400577308 */ /* 0x0005e20000000800 */
[----:B------:R-:W-:Y:S01]  /*11c30*/  MOV R168, R65 ;  /* 0x0000004100a87202 */ /* 0x000fe20000000f00 */
[----:B--2---:R-:W-:Y:S01]  /*11c40*/  FFMA.FTZ R4, R134, c[0x0][0x23c], -R0 ;  /* 0x00008f0086047a23 */ /* 0x004fe20000010800 */
[----:B------:R-:W-:-:S05]  /*11c50*/  MOV R134, R67 ;  /* 0x0000004300867202 */ /* 0x000fca0000000f00 */
[----:B------:R2:W4:Y:S02]  /*11c60*/  MUFU.EX2 R85, R4 ;  /* 0x0000000400557308 */ /* 0x0005240000000800 */
[----:B--2---:R-:W-:Y:S02]  /*11c70*/  F2FP.BF16.PACK_AB R4, R76, R78 ;  /* 0x0000004e4c04723e */ /* 0x004fe400000010ff */
[----:B----4-:R-:W-:-:S07]  /*11c80*/  F2FP.BF16.PACK_AB R7, R85, R87 ;  /* 0x000000575507723e */ /* 0x010fce00000010ff */
[C---:B---3--:R-:W-:Y:S08]  /*11c90*/  HMMA.16816.F32.BF16 R160, R4.reuse, R12, R160 ;  /* 0x0000000c04a0723c */ /* 0x048ff000000418a0 */
[C---:B------:R-:W-:Y:S01]  /*11ca0*/  HMMA.16816.F32.BF16 R60, R4.reuse, R14, R240 ;  /* 0x0000000e043c723c */ /* 0x040fe200000418f0 */
[----:B------:R-:W2:Y:S06]  /*11cb0*/  LDSM.16.MT88.4 R12, [R201+0x1c800] ;  /* 0x01c80000c90c783b */ /* 0x000eac0000004200 */
[----:B------:R-:W-:Y:S01]  /*11cc0*/  MOV R242, R76 ;  /* 0x0000004c00f27202 */ /* 0x000fe20000000f00 */
[----:B------:R-:W-:Y:S01]  /*11cd0*/  HMMA.16816.F32.BF16 R136, R4, R24, R136 ;  /* 0x000000180488723c */ /* 0x000fe20000041888 */
[----:B------:R-:W-:-:S02]  /*11ce0*/  MOV R241, R77 ;  /* 0x0000004d00f17202 */ /* 0x000fc40000000f00 */
[----:B------:R-:W-:Y:S02]  /*11cf0*/  MOV R240, R78 ;  /* 0x0000004e00f07202 */ /* 0x000fe40000000f00 */
[----:B------:R-:W-:-:S03]  /*11d00*/  MOV R243, R81 ;  /* 0x0000005100f37202 */ /* 0x000fc60000000f00 */
[C---:B------:R-:W-:Y:S01]  /*11d10*/  HMMA.16816.F32.BF16 R52, R4.reuse, R26, R52 ;  /* 0x0000001a0434723c */ /* 0x040fe20000041834 */
[----:B------:R-:W3:Y:S07]  /*11d20*/  LDSM.16.MT88.4 R24, [R202+0x1a800] ;  /* 0x01a80000ca18783b */ /* 0x000eee0000004200 */
[C---:B-1----:R-:W-:Y:S08]  /*11d30*/  HMMA.16816.F32.BF16 R36, R4.reuse, R16, R36 ;  /* 0x000000100424723c */ /* 0x042ff00000041824 */
[C---:B------:R-:W-:Y:S01]  /*11d40*/  HMMA.16816.F32.BF16 R56, R4.reuse, R18, R248 ;  /* 0x000000120438723c */ /* 0x040fe200000418f8 */
[----:B------:R-:W1:Y:S06]  /*11d50*/  LDSM.16.MT88.4 R16, [R203+0x1a800] ;  /* 0x01a80000cb10783b */ /* 0x000e6c0000004200 */
[----:B------:R-:W-:Y:S01]  /*11d60*/  MOV R248, R80 ;  /* 0x0000005000f87202 */ /* 0x000fe20000000f00 */
[----:B------:R-:W-:Y:S01]  /*11d70*/  HMMA.16816.F32.BF16 R64, R4, R28, R32 ;  /* 0x0000001c0440723c */ /* 0x000fe20000041820 */
[----:B------:R-:W-:Y:S01]  /*11d80*/  MOV R251, R85 ;  /* 0x0000005500fb7202 */ /* 0x000fe20000000f00 */
[----:B------:R-:W-:Y:S01]  /*11d90*/  LDSM.16.MT88.4 R32, [R204+0x1c800] ;  /* 0x01c80000cc20783b */ /* 0x000fe20000004200 */
[----:B------:R-:W-:-:S02]  /*11da0*/  MOV R250, R86 ;  /* 0x0000005600fa7202 */ /* 0x000fc40000000f00 */
[----:B------:R-:W-:-:S03]  /*11db0*/  MOV R249, R87 ;  /* 0x0000005700f97202 */ /* 0x000fc60000000f00 */
[C---:B------:R-:W-:Y:S01]  /*11dc0*/  HMMA.16816.F32.BF16 R68, R4.reuse, R30, R196 ;  /* 0x0000001e0444723c */ /* 0x040fe200000418c4 */
[----:B------:R-:W4:Y:S06]  /*11dd0*/  LDSM.16.MT88.4 R28, [R202+0x1c800] ;  /* 0x01c80000ca1c783b */ /* 0x000f2c0000004200 */
[----:B------:R-:W-:Y:S01]  /*11de0*/  IMAD.MOV.U32 R198, RZ, RZ, R95 ;  /* 0x000000ffffc67224 */ /* 0x000fe200078e005f */
[----:B--2---:R-:W-:Y:S01]  /*11df0*/  HMMA.16816.F32.BF16 R128, R4, R12, R172 ;  /* 0x0000000c0480723c */ /* 0x004fe200000418ac */
[----:B------:R-:W-:Y:S02]  /*11e00*/  MOV R196, R90 ;  /* 0x0000005a00c47202 */ /* 0x000fe40000000f00 */
[----:B------:R-:W-:-:S02]  /*11e10*/  MOV R199, R89 ;  /* 0x0000005900c77202 */ /* 0x000fc40000000f00 */
[----:B------:R-:W-:-:S03]  /*11e20*/  MOV R197, R84 ;  /* 0x0000005400c57202 */ /* 0x000fc60000000f00 */
[C---:B------:R-:W-:Y:S01]  /*11e30*/  HMMA.16816.F32.BF16 R144, R4.reuse, R14, R144 ;  /* 0x0000000e0490723c */ /* 0x040fe20000041890 */
[----:B------:R-:W2:Y:S07]  /*11e40*/  LDSM.16.MT88.4 R12, [R203+0x1c800] ;  /* 0x01c80000cb0c783b */ /* 0x000eae0000004200 */
[C---:B------:R-:W-:Y:S08]  /*11e50*/  HMMA.16816.F32.BF16 R48, R4.reuse, R20, R48 ;  /* 0x000000140430723c */ /* 0x040ff00000041830 */
[C---:B------:R-:W-:Y:S01]  /*11e60*/  HMMA.16816.F32.BF16 R44, R4.reuse, R22, R44 ;  /* 0x00000016042c723c */ /* 0x040fe2000004182c */
[----:B------:R-:W5:Y:S07]  /*11e70*/  LDSM.16.MT88.4 R20, [R204+0x1a800] ;  /* 0x01a80000cc14783b */ /* 0x000f6e0000004200 */
[C---:B---3--:R-:W-:Y:S07]  /*11e80*/  HMMA.16816.F32.BF16 R76, R4.reuse, R24, R244 ;  /* 0x00000018044c723c */ /* 0x048fee00000418f4 */
        /* <DEDUP_REMOVED lines=8> */
[----:B------:R-:W-:-:S06]  /*11f10*/  MOV R25, R83 ;  /* 0x0000005300197202 */ /* 0x000fcc0000000f00 */
[C---:B------:R-:W-:Y:S07]  /*11f20*/  HMMA.16816.F32.BF16 R80, R4.reuse, R26, R236 ;  /* 0x0000001a0450723c */ /* 0x040fee00000418ec */
[----:B------:R-:W-:Y:S01]  /*11f30*/  MOV R238, R244 ;  /* 0x000000f400ee7202 */ /* 0x000fe20000000f00 */
[----:B------:R-:W-:Y:S01]  /*11f40*/  IMAD.MOV.U32 R244, RZ, RZ, R246 ;  /* 0x000000fffff47224 */ /* 0x000fe200078e00f6 */
[----:B------:R-:W-:Y:S01]  /*11f50*/  MOV R246, R196 ;  /* 0x000000c400f67202 */ /* 0x000fe20000000f00 */
[----:B----4-:R-:W-:Y:S01]  /*11f60*/  HMMA.16816.F32.BF16 R164, R4, R28, R164 ;  /* 0x0000001c04a4723c */ /* 0x010fe200000418a4 */
[----:B------:R-:W-:Y:S01]  /*11f70*/  MOV R196, R9 ;  /* 0x0000000900c47202 */ /* 0x000fe20000000f00 */
[----:B------:R-:W-:Y:S01]  /*11f80*/  FFMA.FTZ R9, R235, c[0x0][0x23c], -R2 ;  /* 0x00008f00eb097a23 */ /* 0x000fe20000010802 */
[----:B------:R-:W-:-:S02]  /*11f90*/  MOV R237, R25 ;  /* 0x0000001900ed7202 */ /* 0x000fc40000000f00 */
[----:B------:R-:W-:Y:S01]  /*11fa0*/  MOV R239, R245 ;  /* 0x000000f500ef7202 */ /* 0x000fe20000000f00 */
[----:B------:R3:W-:Y:S01]  /*11fb0*/  MUFU.EX2 R236, R9 ;  /* 0x0000000900ec7308 */ /* 0x0007e20000000800 */
[----:B------:R-:W-:Y:S01]  /*11fc0*/  MOV R29, R24 ;  /* 0x00000018001d7202 */ /* 0x000fe20000000f00 */
[----:B--2---:R-:W-:Y:S01]  /*11fd0*/  HMMA.16816.F32.BF16 R172, R4, R12, R140 ;  /* 0x0000000c04ac723c */ /* 0x004fe2000004188c */
[----:B------:R-:W-:Y:S01]  /*11fe0*/  LDSM.16.MT88.4 R24, [R204+0x1e800] ;  /* 0x01e80000cc18783b */ /* 0x000fe20000004200 */
[----:B------:R-:W-:Y:S02]  /*11ff0*/  MOV R245, R247 ;  /* 0x000000f700f57202 */ /* 0x000fe40000000f00 */
[----:B------:R-:W-:-:S04]  /*12000*/  MOV R247, R199 ;  /* 0x000000c700f77202 */ /* 0x000fc80000000f00 */
[----:B-----5:R-:W-:Y:S01]  /*12010*/  HMMA.16816.F32.BF16 R84, R4, R20, R188 ;  /* 0x000000140454723c */ /* 0x020fe200000418bc */
[----:B---3--:R-:W-:-:S07]  /*12020*/  FFMA.FTZ R9, R195, c[0x0][0x23c], -R2 ;  /* 0x00008f00c3097a23 */ /* 0x008fce0000010802 */
[C---:B------:R-:W-:Y:S01]  /*12030*/  HMMA.16816.F32.BF16 R88, R4.reuse, R22, R184 ;  /* 0x000000160458723c */ /* 0x040fe200000418b8 */
[----:B------:R-:W2:Y:S01]  /*12040*/  LDSM.16.MT88.4 R20, [R202+0x1e800] ;  /* 0x01e80000ca14783b */ /* 0x000ea20000004200 */
[----:B------:R3:W4:Y:S06]  /*12050*/  MUFU.EX2 R235, R9 ;  /* 0x0000000900eb7308 */ /* 0x00072c0000000800 */
[C---:B------:R-:W-:Y:S01]  /*12060*/  HMMA.16816.F32.BF16 R140, R4.reuse, R14, R96 ;  /* 0x0000000e048c723c */ /* 0x040fe20000041860 */
[----:B------:R-:W5:Y:S01]  /*12070*/  LDSM.16.MT88.4 R12, [R203+0x1e800] ;  /* 0x01e80000cb0c783b */ /* 0x000f620000004200 */
[----:B------:R4:W-:Y:S06]  /*12080*/  MUFU.EX2 R195, R10 ;  /* 0x0000000a00c37308 */ /* 0x0009ec0000000800 */
[----:B-1----:R-:W-:Y:S01]  /*12090*/  HMMA.16816.F32.BF16 R176, R4, R16, R100 ;  /* 0x0000001004b0723c */ /* 0x002fe20000041864 */
[----:B---3--:R-:W-:-:S04]  /*120a0*/  FFMA.FTZ R9, R234, c[0x0][0x23c], -R2 ;  /* 0x00008f00ea097a23 */ /* 0x008fc80000010802 */
[----:B------:R1:W-:Y:S03]  /*120b0*/  MUFU.EX2 R234, R9 ;  /* 0x0000000900ea7308 */ /* 0x0003e60000000800 */
[----:B------:R-:W-:Y:S01]  /*120c0*/  HMMA.16816.F32.BF16 R180, R4, R18, R104 ;  /* 0x0000001204b4723c */ /* 0x000fe20000041868 */
[----:B------:R-:W3:Y:S01]  /*120d0*/  LDSM.16.MT88.4 R16, [R202+0x19000] ;  /* 0x01900000ca10783b */ /* 0x000ee20000004200 */
[----:B----4-:R-:W-:-:S06]  /*120e0*/  MOV R10, R198 ;  /* 0x000000c6000a7202 */ /* 0x010fcc0000000f00 */
[----:B------:R-:W-:Y:S01]  /*120f0*/  HMMA.16816.F32.BF16 R152, R4, R32, R152 ;  /* 0x000000200498723c */ /* 0x000fe20000041898 */
[----:B-1----:R-:W-:-:S06]  /*12100*/  FFMA.FTZ R9, R194, c[0x0][0x23c], -R2 ;  /* 0x00008f00c2097a23 */ /* 0x002fcc0000010802 */
[----:B------:R-:W-:Y:S01]  /*12110*/  MOV R33, R29 ;  /* 0x0000001d00217202 */ /* 0x000fe20000000f00 */
[----:B------:R-:W-:Y:S01]  /*12120*/  HMMA.16816.F32.BF16 R156, R4, R30, R156 ;  /* 0x0000001e049c723c */ /* 0x000fe2000004189c */
[----:B------:R-:W1:Y:S01]  /*12130*/  LDSM.16.MT88.4 R28, [R204+0x19000] ;  /* 0x01900000cc1c783b */ /* 0x000e620000004200 */
[----:B------:R4:W-:Y:S01]  /*12140*/  MUFU.EX2 R199, R9 ;  /* 0x0000000900c77308 */ /* 0x0009e20000000800 */
[----:B------:R-:W-:-:S05]  /*12150*/  MOV R194, R168 ;  /* 0x000000a800c27202 */ /* 0x000fca0000000f00 */
[C---:B------:R-:W-:Y:S08]  /*12160*/  HMMA.16816.F32.BF16 R148, R4.reuse, R34, R148 ;  /* 0x000000220494723c */ /* 0x040ff00000041894 */
[----:B--2---:R-:W-:Y:S01]  /*12170*/  HMMA.16816.F32.BF16 R188, R4, R20, R108 ;  /* 0x0000001404bc723c */ /* 0x004fe2000004186c */
[----:B----4-:R-:W-:Y:S01]  /*12180*/  FFMA.FTZ R9, R237, c[0x0][0x23c], -R0 ;  /* 0x00008f00ed097a23 */ /* 0x010fe20000010800 */
[----:B------:R-:W-:-:S02]  /*12190*/  MOV R237, R238 ;  /* 0x000000ee00ed7202 */ /* 0x000fc40000000f00 */
[----:B------:R-:W-:Y:S02]  /*121a0*/  MOV R238, R239 ;  /* 0x000000ef00ee7202 */ /* 0x000fe40000000f00 */
[----:B------:R-:W-:Y:S02]  /*121b0*/  MOV R239, R244 ;  /* 0x000000f400ef7202 */ /* 0x000fe40000000f00 */
[C---:B------:R-:W-:Y:S01]  /*121c0*/  HMMA.16816.F32.BF16 R112, R4.reuse, R22, R112 ;  /* 0x000000160470723c */ /* 0x040fe20000041870 */
[----:B------:R-:W-:Y:S01]  /*121d0*/  MOV R244, R245 ;  /* 0x000000f500f47202 */ /* 0x000fe20000000f00 */
[----:B------:R-:W2:Y:S01]  /*121e0*/  LDSM.16.MT88.4 R20, [R201+0x19000] ;  /* 0x01900000c914783b */ /* 0x000ea20000004200 */
[----:B------:R-:W-:Y:S02]  /*121f0*/  MOV R245, R246 ;  /* 0x000000f600f57202 */ /* 0x000fe40000000f00 */
[----:B------:R-:W-:Y:S02]  /*12200*/  MOV R246, R247 ;  /* 0x000000f700f67202 */ /* 0x000fe40000000f00 */
[----:B------:R-:W-:Y:S01]  /*12210*/  MOV R247, R196 ;  /* 0x000000c400f77202 */ /* 0x000fe20000000f00 */
[----:B------:R-:W-:Y:S01]  /*12220*/  HMMA.16816.F32.BF16 R184, R4, R24, R116 ;  /* 0x0000001804b8723c */ /* 0x000fe20000041874 */
[----:B------:R-:W-:-:S02]  /*12230*/  MOV R196, R197 ;  /* 0x000000c500c47202 */ /* 0x000fc40000000f00 */
[----:B------:R4:W1:Y:S05]  /*12240*/  MUFU.EX2 R197, R9 ;  /* 0x0000000900c57308 */ /* 0x00086a0000000800 */
[C---:B------:R-:W-:Y:S01]  /*12250*/  HMMA.16816.F32.BF16 R104, R4.reuse, R26, R120 ;  /* 0x0000001a0468723c */ /* 0x040fe20000041878 */
[----:B------:R-:W-:Y:S07]  /*12260*/  LDSM.16.MT88.4 R24, [R203+0x19000] ;  /* 0x01900000cb18783b */ /* 0x000fee0000004200 */
[----:B-----5:R-:W-:Y:S01]  /*12270*/  HMMA.16816.F32.BF16 R124, R4, R12, R124 ;  /* 0x0000000c047c723c */ /* 0x020fe2000004187c */
[----:B----4-:R-:W-:Y:S01]  /*12280*/  FFMA.FTZ R9, R237, c[0x0][0x23c], -R0 ;  /* 0x00008f00ed097a23 */ /* 0x010fe20000010800 */
[----:B------:R-:W-:-:S03]  /*12290*/  MOV R237, R196 ;  /* 0x000000c400ed7202 */ /* 0x000fc60000000f00 */
[----:B------:R4:W-:Y:S03]  /*122a0*/  MUFU.EX2 R196, R9 ;  /* 0x0000000900c47308 */ /* 0x0009e60000000800 */
[----:B------:R-:W-:Y:S01]  /*122b0*/  HMMA.16816.F32.BF16 R40, R4, R14, R40 ;  /* 0x0000000e0428723c */ /* 0x000fe20000041828 */
[----:B------:R-:W5:Y:S06]  /*122c0*/  LDSM.16.MT88.4 R12, [R204+0x1b000] ;  /* 0x01b00000cc0c783b */ /* 0x000f6c0000004200 */
[----:B------:R-:W-:-:S02]  /*122d0*/  F2FP.BF16.PACK_AB R4, R235, R236 ;  /* 0x000000eceb04723e */ /* 0x000fc400000010ff */
[----:B-1----:R-:W-:Y:S02]  /*122e0*/  F2FP.BF16.PACK_AB R5, R195, R197 ;  /* 0x000000c5c305723e */ /* 0x002fe400000010ff */
[----:B------:R-:W-:Y:S01]  /*122f0*/  F2FP.BF16.PACK_AB R6, R199, R234 ;  /* 0x000000eac706723e */ /* 0x000fe200000010ff */
[----:B----4-:R-:W-:Y:S01]  /*12300*/  FFMA.FTZ R9, R252, c[0x0][0x23c], -R0 ;  /* 0x00008f00fc097a23 */ /* 0x010fe20000010800 */
[----:B------:R-:W-:Y:S02]  /*12310*/  MOV R252, R33 ;  /* 0x0000002100fc7202 */ /* 0x000fe40000000f00 */
[----:B------:R-:W-:Y:S01]  /*12320*/  LDSM.16.MT88.4 R32, [R201+0x1d000] ;  /* 0x01d00000c920783b */ /* 0x000fe20000004200 */
[----:B------:R-:W1:Y:S02]  /*12330*/  MUFU.EX2 R198, R9 ;  /* 0x0000000900c67308 */ /* 0x000e640000000800 */
[----:B-1----:R-:W-:Y:S01]  /*12340*/  F2FP.BF16.PACK_AB R7, R198, R196 ;  /* 0x000000c4c607723e */ /* 0x002fe200000010ff */
[----:B------:R-:W-:-:S05]  /*12350*/  FFMA.FTZ R9, R194, c[0x0][0x23c], -R2 ;  /* 0x00008f00c2097a23 */ /* 0x000fca0000010802 */
[----:B------:R1:W-:Y:S01]  /*12360*/  MUFU.EX2 R194, R9 ;  /* 0x0000000900c27308 */ /* 0x0003e20000000800 */
[C---:B---3--:R-:W-:Y:S08]  /*12370*/  HMMA.16816.F32.BF16 R48, R4.reuse, R16, R48 ;  /* 0x000000100430723c */ /* 0x048ff00000041830 */
[----:B------:R-:W-:Y:S01]  /*12380*/  HMMA.16816.F32.BF16 R44, R4, R18, R44 ;  /* 0x00000012042c723c */ /* 0x000fe2000004182c */
[----:B------:R-:W3:Y:S01]  /*12390*/  LDSM.16.MT88.4 R16, [R202+0x1b000] ;  /* 0x01b00000ca10783b */ /* 0x000ee20000004200 */
[----:B-1----:R-:W-:-:S06]  /*123a0*/  FFMA.FTZ R9, R193, c[0x0][0x23c], -R2 ;  /* 0x00008f00c1097a23 */ /* 0x002fcc0000010802 */
[C---:B------:R-:W-:Y:S01]  /*123b0*/  HMMA.16816.F32.BF16 R36, R4.reuse, R28, R36 ;  /* 0x0000001c0424723c */ /* 0x040fe20000041824 */
[----:B------:R1:W4:Y:S07]  /*123c0*/  MUFU.EX2 R193, R9 ;  /* 0x0000000900c17308 */ /* 0x00032e0000000800 */
[C---:B------:R-:W-:Y:S01]  /*123d0*/  HMMA.16816.F32.BF16 R56, R4.reuse, R30, R56 ;  /* 0x0000001e0438723c */ /* 0x040fe20000041838 */
[----:B------:R-:W1:Y:S07]  /*123e0*/  LDSM.16.MT88.4 R28, [R203+0x1b000] ;  /* 0x01b00000cb1c783b */ /* 0x000e6e0000004200 */
[C---:B--2---:R-:W-:Y:S08]  /*123f0*/  HMMA.16816.F32.BF16 R136, R4.reuse, R20, R136 ;  /* 0x000000140488723c */ /* 0x044ff00000041888 */
[C---:B------:R-:W-:Y:S01]  /*12400*/  HMMA.16816.F32.BF16 R52, R4.reuse, R22, R52 ;  /* 0x000000160434723c */ /* 0x040fe20000041834 */
[----:B------:R-:W2:Y:S07]  /*12410*/  LDSM.16.MT88.4 R20, [R201+0x1b000] ;  /* 0x01b00000c914783b */ /* 0x000eae0000004200 */
[C---:B-----5:R-:W-:Y:S08]  /*12420*/  HMMA.16816.F32.BF16 R84, R4.reuse, R12, R84 ;  /* 0x0000000c0454723c */ /* 0x060ff00000041854 */
[C---:B---3--:R-:W-:Y:S08]  /*12430*/  HMMA.16816.F32.BF16 R76, R4.reuse, R16, R76 ;  /* 0x00000010044c723c */ /* 0x048ff0000004184c */
[C---:B------:R-:W-:Y:S01]  /*12440*/  HMMA.16816.F32.BF16 R80, R4.reuse, R18, R80 ;  /* 0x000000120450723c */ /* 0x040fe20000041850 */
[----:B------:R-:W3:Y:S07]  /*12450*/  LDSM.16.MT88.4 R16, [R202+0x1d000] ;  /* 0x01d00000ca10783b */ /* 0x000eee0000004200 */
[C---:B------:R-:W-:Y:S01]  /*12460*/  HMMA.16816.F32.BF16 R88, R4.reuse, R14, R88 ;  /* 0x0000000e0458723c */ /* 0x040fe20000041858 */
[----:B------:R-:W5:Y:S07]  /*12470*/  LDSM.16.MT88.4 R12, [R204+0x1d000] ;  /* 0x01d00000cc0c783b */ /* 0x000f6e0000004200 */
[C---:B-1----:R-:W-:Y:S07]  /*12480*/  HMMA.16816.F32.BF16 R96, R4.reuse, R30, R72 ;  /* 0x0000001e0460723c */ /* 0x042fee0000041848 */
[----:B------:R-:W-:Y:S01]  /*12490*/  MOV R73, R171 ;  /* 0x000000ab00497202 */ /* 0x000fe20000000f00 */
[----:B--2---:R-:W-:Y:S01]  /*124a0*/  HMMA.16816.F32.BF16 R64, R4, R20, R64 ;  /* 0x000000140440723c */ /* 0x004fe20000041840 */
[----:B------:R-:W-:-:S02]  /*124b0*/  MOV R75, R170 ;  /* 0x000000aa004b7202 */ /* 0x000fc40000000f00 */
[----:B------:R-:W-:Y:S01]  /*124c0*/  MOV R74, R169 ;  /* 0x000000a9004a7202 */ /* 0x000fe20000000f00 */
[--C-:B------:R-:W-:Y:S01]  /*124d0*/  FFMA.FTZ R9, R73, c[0x0][0x23c], -R2.reuse ;  /* 0x00008f0049097a23 */ /* 0x100fe20000010802 */
[----:B------:R-:W-:Y:S01]  /*124e0*/  MOV R73, R237 ;  /* 0x000000ed00497202 */ /* 0x000fe20000000f00 */
[----:B------:R-:W-:Y:S01]  /*124f0*/  FFMA.FTZ R2, R135, c[0x0][0x23c], -R2 ;  /* 0x00008f0087027a23 */ /* 0x000fe20000010802 */
[----:B------:R-:W-:Y:S01]  /*12500*/  MOV R237, R192 ;  /* 0x000000c000ed7202 */ /* 0x000fe20000000f00 */
[----:B------:R-:W-:Y:S01]  /*12510*/  HMMA.16816.F32.BF16 R68, R4, R22, R68 ;  /* 0x000000160444723c */ /* 0x000fe20000041844 */
[----:B------:R-:W1:Y:S01]  /*12520*/  LDSM.16.MT88.4 R20, [R203+0x1d000] ;  /* 0x01d00000cb14783b */ /* 0x000e620000004200 */
[----:B------:R2:W-:Y:S02]  /*12530*/  MUFU.EX2 R135, R2 ;  /* 0x0000000200877308 */ /* 0x0005e40000000800 */
[----:B------:R-:W-:-:S04]  /*12540*/  FFMA.FTZ R3, R237, R3, R252 ;  /* 0x00000003ed037223 */ /* 0x000fc800000100fc */
[C---:B------:R-:W-:Y:S02]  /*12550*/  HMMA.16816.F32.BF16 R100, R4.reuse, R32, R128 ;  /* 0x000000200464723c */ /* 0x040fe40000041880 */
[----:B------:R-:W5:Y:S05]  /*12560*/  MUFU.EX2 R192, R9 ;  /* 0x0000000900c07308 */ /* 0x000f6a0000000800 */
[----:B----4-:R-:W-:Y:S01]  /*12570*/  F2FP.BF16.PACK_AB R128, R193, R194 ;  /* 0x000000c2c180723e */ /* 0x010fe200000010ff */
[----:B---3--:R-:W-:Y:S01]  /*12580*/  HMMA.16816.F32.BF16 R116, R4, R18, R156 ;  /* 0x000000120474723c */ /* 0x008fe2000004189c */
[----:B------:R-:W-:Y:S01]  /*12590*/  LDSM.16.MT88.4 R156, [R204+0x19800] ;  /* 0x01980000cc9c783b */ /* 0x000fe20000004200 */
[----:B--2---:R-:W-:-:S04]  /*125a0*/  FFMA.FTZ R2, R134, c[0x0][0x23c], -R0 ;  /* 0x00008f0086027a23 */ /* 0x004fc80000010800 */
[----:B------:R2:W-:Y:S02]  /*125b0*/  MUFU.EX2 R134, R2 ;  /* 0x0000000200867308 */ /* 0x0005e40000000800 */
[----:B-----5:R-:W-:Y:S01]  /*125c0*/  HMMA.16816.F32.BF16 R120, R4, R12, R152 ;  /* 0x0000000c0478723c */ /* 0x020fe20000041898 */
[----:B------:R-:W-:-:S07]  /*125d0*/  F2FP.BF16.PACK_AB R130, R135, R192 ;  /* 0x000000c08782723e */ /* 0x000fce00000010ff */
        /* <DEDUP_REMOVED lines=110> */
.L_x_2000:
[----:B----4-:R-:W-:-:S06]  /*12cc0*/  UISETP.GT.AND UP0, UPT, UR31, UR10, UPT ;  /* 0x0000000a1f00728c */ /* 0x010fcc000bf04270 */
        /* <DEDUP_REMOVED lines=43> */
[----:B------:R-:W1:Y:S04]  /*12f80*/  LDL.LU.64 R12, [R1+0x68] ;  /* 0x00006800010c7983 */ /* 0x000e680000300a00 */
[----:B------:R-:W2:Y:S04]  /*12f90*/  LDL.LU.64 R10, [R1+0x70] ;  /* 0x00007000010a7983 */ /* 0x000ea80000300a00 */
[----:B------:R-:W3:Y:S04]  /*12fa0*/  LDL R15, [R1+0x60] ;  /* 0x00006000010f7983 */ /* 0x000ee80000100800 */
[----:B------:R-:W4:Y:S04]  /*12fb0*/  LDL R14, [R1+0x44] ;  /* 0x00004400010e7983 */ /* 0x000f280000100800 */
[----:B------:R-:W4:Y:S01]  /*12fc0*/  LDL R9, [R1+0x64] ;  /* 0x0000640001097983 */ /* 0x000f220000100800 */
[----:B------:R-:W-:Y:S01]  /*12fd0*/  ISETP.GE.AND P5, PT, R16, c[0x0][0x220], PT ;  /* 0x0000880010007a0c */ /* 0x000fe20003fa6270 */
[----:B-1----:R-:W-:-:S02]  /*12fe0*/  IMAD.MOV.U32 R5, RZ, RZ, R13 ;  /* 0x000000ffff057224 */ /* 0x002fc400078e000d */
[----:B--2---:R-:W-:Y:S01]  /*12ff0*/  IMAD.MOV.U32 R4, RZ, RZ, R10 ;  /* 0x000000ffff047224 */ /* 0x004fe200078e000a */
[----:B---3--:R-:W-:-:S04]  /*13000*/  ISETP.GE.AND P4, PT, R15, c[0x0][0x220], PT ;  /* 0x000088000f007a0c */ /* 0x008fc80003f86270 */
[----:B------:R1:W-:Y:S01]  /*13010*/  STL.64 [R1+0x28], R4 ;  /* 0x0000280401007387 */ /* 0x0003e20000100a00 */
[----:B----4-:R-:W-:Y:S02]  /*13020*/  ISETP.GE.AND P3, PT, R14, c[0x0][0x220], PT ;  /* 0x000088000e007a0c */ /* 0x010fe40003f66270 */
[----:B------:R-:W-:Y:S01]  /*13030*/  ISETP.GE.AND P2, PT, R9, c[0x0][0x220], PT ;  /* 0x0000880009007a0c */ /* 0x000fe20003f46270 */
[----:B------:R-:W-:Y:S05]  /*13040*/  BRA `(.L_x_2008) ;  /* 0x000003e000007947 */ /* 0x000fea0003800000 */
.L_x_2010:
        /* <DEDUP_REMOVED lines=62> */
.L_x_2008:
[----:B------:R-:W2:Y:S01]  /*13430*/  LDL.64 R236, [R1+0x10] ;  /* 0x0000100001ec7983 */ /* 0x000ea20000100a00 */
[----:B------:R-:W-:Y:S04]  /*13440*/  DEPBAR.LE SB0, 0x0 ;  /* 0x000080000000791a */ /* 0x000fe80000000000 */
[----:B-1----:R-:W3:Y:S01]  /*13450*/  LDL.64 R4, [R1+0x28] ;  /* 0x0000280001047983 */ /* 0x002ee20000100a00 */
[----:B------:R-:W-:Y:S01]  /*13460*/  UIADD3 UR4, UR9, -UR12, URZ ;  /* 0x8000000c09047290 */ /* 0x000fe2000fffe03f */
[----:B------:R-:W-:Y:S01]  /*13470*/  MOV R2, UR22 ;  /* 0x0000001600027c02 */ /* 0x000fe20008000f00 */
[----:B------:R-:W-:Y:S02]  /*13480*/  UIADD3 UR8, UR31, -0x1, URZ ;  /* 0xffffffff1f087890 */ /* 0x000fe4000fffe03f */
[----:B------:R-:W4:Y:S02]  /*13490*/  LDL.64 R234, [R1+0x8] ;  /* 0x0000080001ea7983 */ /* 0x000f240000100a00 */
[----:B------:R-:W-:Y:S01]  /*134a0*/  MOV R0, UR4 ;  /* 0x0000000400007c02 */ /* 0x000fe20008000f00 */
[----:B------:R-:W-:Y:S02]  /*134b0*/  USHF.R.S32.HI UR5, URZ, 0x1f, UR8 ;  /* 0x0000001f3f057899 */ /* 0x000fe40008011408 */
[----:B------:R-:W4:Y:S01]  /*134c0*/  LDL R17, [R1+0x18] ;  /* 0x0000180001117983 */ /* 0x000f220000100800 */
[----:B------:R-:W-:Y:S02]  /*134d0*/  UIMAD UR4, UR7, UR8, URZ ;  /* 0x00000008070472a4 */ /* 0x000fe4000f8e023f */
[----:B------:R-:W-:Y:S02]  /*134e0*/  UISETP.GT.AND UP0, UPT, UR8, UR10, UPT ;  /* 0x0000000a0800728c */ /* 0x000fe4000bf04270 */
[----:B------:R-:W4:Y:S01]  /*134f0*/  LDL R16, [R1] ;  /* 0x0000000001107983 */ /* 0x000f220000100800 */
[----:B------:R-:W-:Y:S04]  /*13500*/  UIMAD UR4, UR5, UR22, UR4 ;  /* 0x00000016050472a4 */ /* 0x000fe8000f8e0204 */
[----:B------:R-:W-:Y:S06]  /*13510*/  BAR.SYNC.DEFER_BLOCKING 0x0 ;  /* 0x0000000000007b1d */ /* 0x000fec0000010000 */
[----:B------:R-:W-:Y:S05]  /*13520*/  @P5 STS.128 [R227+0x18000], RZ ;  /* 0x018000ffe3005388 */ /* 0x000fea0000000c00 */
[----:B------:R-:W4:Y:S01]  /*13530*/  LDL R133, [R1+0x20] ;  /* 0x0000200001857983 */ /* 0x000f220000100800 */
[C---:B--2---:R-:W-:Y:S04]  /*13540*/  LEA R6, P0, R0.reuse, R236, 0x6 ;  /* 0x000000ec00067211 */ /* 0x044fe800078030ff */
[----:B------:R-:W-:Y:S01]  /*13550*/  LEA.HI.X.SX32 R7, R0, R237, 0x6, P0 ;  /* 0x000000ed00077211 */ /* 0x000fe200000f36ff */
[----:B---3--:R-:W-:Y:S04]  /*13560*/  IMAD.WIDE.U32 R8, R2, UR8, R4 ;  /* 0x0000000802087c25 */ /* 0x008fe8000f8e0004 */
[----:B------:R-:W-:Y:S01]  /*13570*/  IMAD R7, R7, c[0x0][0x1a0], RZ ;  /* 0x0000680007077a24 */ /* 0x000fe200078e02ff */
[----:B----4-:R-:W-:Y:S01]  /*13580*/  LEA R4, P1, R0, R234, 0x6 ;  /* 0x000000ea00047211 */ /* 0x010fe200078230ff */
[----:B------:R-:W-:Y:S01]  /*13590*/  IMAD.WIDE.U32 R14, R6, c[0x0][0x1a0], RZ ;  /* 0x00006800060e7a25 */ /* 0x000fe200078e00ff */
[----:B------:R-:W-:Y:S02]  /*135a0*/  @!P5 LEA R10, P0, R8, c[0x0][0x170], 0x1 ;  /* 0x00005c00080ada11 */ /* 0x000fe400078008ff */
[----:B------:R-:W-:Y:S01]  /*135b0*/  LEA.HI.X.SX32 R5, R0, R235, 0x6, P1 ;  /* 0x000000eb00057211 */ /* 0x000fe200008f36ff */
[----:B------:R-:W-:Y:S01]  /*135c0*/  IMAD R7, R6, c[0x0][0x1a4], R7 ;  /* 0x0000690006077a24 */ /* 0x000fe200078e0207 */
[----:B------:R-:W-:Y:S01]  /*135d0*/  IADD3 R0, R9, UR4, RZ ;  /* 0x0000000409007c10 */ /* 0x000fe2000fffe0ff */
[----:B------:R-:W-:Y:S01]  /*135e0*/  IMAD.WIDE.U32 R12, R4, c[0x0][0x1a0], RZ ;  /* 0x00006800040c7a25 */ /* 0x000fe200078e00ff */
[----:B------:R-:W-:Y:S01]  /*135f0*/  LEA R6, P6, R14, R17, 0x1 ;  /* 0x000000110e067211 */ /* 0x000fe200078c08ff */
[----:B------:R-:W-:Y:S01]  /*13600*/  UIADD3 UR4, UR11, -UR12, URZ ;  /* 0x8000000c0b047290 */ /* 0x000fe2000fffe03f */
[C---:B------:R-:W-:Y:S01]  /*13610*/  @!P5 LEA.HI.X R11, R8.reuse, c[0x0][0x174], R0, 0x1, P0 ;  /* 0x00005d00080bda11 */ /* 0x040fe200000f0c00 */
[----:B------:R-:W-:Y:S01]  /*13620*/  IMAD R5, R5, c[0x0][0x1a0], RZ ;  /* 0x0000680005057a24 */ /* 0x000fe200078e02ff */
[----:B------:R-:W-:Y:S02]  /*13630*/  IADD3 R7, R15, R7, RZ ;  /* 0x000000070f077210 */ /* 0x000fe40007ffe0ff */
[----:B------:R-:W-:Y:S01]  /*13640*/  @!P5 IADD3 R2, P1, R8, UR24, RZ ;  /* 0x000000180802dc10 */ /* 0x000fe2000ff3e0ff */
[----:B------:R-:W-:Y:S01]  /*13650*/  @!PT LDS RZ, [RZ] ;  /* 0x00000000fffff984 */ /* 0x000fe20000000800 */
[----:B------:R-:W-:Y:S01]  /*13660*/  @!PT LDS RZ, [RZ] ;  /* 0x00000000fffff984 */ /* 0x000fe20000000800 */
[----:B------:R-:W-:Y:S01]  /*13670*/  @!PT LDS RZ, [RZ] ;  /* 0x00000000fffff984 */ /* 0x000fe20000000800 */
[----:B------:R1:W-:Y:S01]  /*13680*/  @!P5 LDGSTS.E.BYPASS.LTC128B.128 [R227+0x18000], [R10.64] ;  /* 0x180000000ae3dfae */ /* 0x0003e2000b901d54 */
[-C--:B------:R-:W-:Y:S01]  /*13690*/  LEA.HI.X R7, R14, R16.reuse, R7, 0x1, P6 ;  /* 0x000000100e077211 */ /* 0x080fe200030f0c07 */
[----:B------:R-:W-:Y:S01]  /*136a0*/  IMAD R5, R4, c[0x0][0x1a4], R5 ;  /* 0x0000690004057a24 */ /* 0x000fe200078e0205 */
[----:B------:R-:W-:Y:S02]  /*136b0*/  @!P5 LEA R8, P0, R2, c[0x0][0x170], 0x1 ;  /* 0x00005c000208da11 */ /* 0x000fe400078008ff */
[----:B------:R-:W-:Y:S01]  /*136c0*/  @P4 STS.128 [R227+0x1a000], RZ ;  /* 0x01a000ffe3004388 */ /* 0x000fe20000000c00 */
[----:B------:R-:W-:Y:S02]  /*136d0*/  @!P5 IADD3.X R0, R0, UR27, RZ, P1, !PT ;  /* 0x0000001b0000dc10 */ /* 0x000fe40008ffe4ff */
[----:B------:R-:W-:Y:S02]  /*136e0*/  LEA R4, P1, R12, R17, 0x1 ;  /* 0x000000110c047211 */ /* 0x000fe400078208ff */
[----:B------:R-:W-:Y:S01]  /*136f0*/  @!PT LDS RZ, [RZ] ;  /* 0x00000000fffff984 */ /* 0x000fe20000000800 */
[----:B------:R-:W-:Y:S01]  /*13700*/  @!PT LDS RZ, [RZ] ;  /* 0x00000000fffff984 */ /* 0x000fe20000000800 */
[----:B------:R-:W-:Y:S01]  /*13710*/  @!PT LDS RZ, [RZ] ;  /* 0x00000000fffff984 */ /* 0x000fe20000000800 */
[----:B------:R2:W-:Y:S01]  /*13720*/  @!P4 LDGSTS.E.BYPASS.LTC128B.128 [R227+0x1a000], [R6.64+0x80] ;  /* 0x1a00008006e3cfae */ /* 0x0005e2000b901d54 */
[----:B------:R-:W-:Y:S02]  /*13730*/  @!P5 LEA.HI.X R9, R2, c[0x0][0x174], R0, 0x1, P0 ;  /* 0x00005d000209da11 */ /* 0x000fe400000f0c00 */
[----:B------:R-:W-:Y:S02]  /*13740*/  IADD3 R5, R13, R5, RZ ;  /* 0x000000050d057210 */ /* 0x000fe40007ffe0ff */
[----:B------:R-:W-:Y:S01]  /*13750*/  @P3 STS.128 [R227+0x1c000], RZ ;  /* 0x01c000ffe3003388 */ /* 0x000fe20000000c00 */
[----:B------:R-:W-:Y:S02]  /*13760*/  MOV R0, UR4 ;  /* 0x0000000400007c02 */ /* 0x000fe40008000f00 */
[----:B------:R-:W-:Y:S02]  /*13770*/  LEA.HI.X R5, R12, R16, R5, 0x1, P1 ;  /* 0x000000100c057211 */ /* 0x000fe400008f0c05 */
        /* <DEDUP_REMOVED lines=29> */
[----:B-----5:R-:W-:Y:S05]  /*13950*/  LDSM.16.M88.4 R32, [R207] ;  /* 0x00000000cf20783b */ /* 0x020fea0000000200 */
[----:B-1----:R-:W2:Y:S05]  /*13960*/  LDSM.16.M88.4 R8, [R200+0x10000] ;  /* 0x01000000c808783b */ /* 0x002eaa0000000200 */
[----:B------:R-:W1:Y:S05]  /*13970*/  LDSM.16.M88.4 R16, [R200+0x10800] ;  /* 0x01080000c810783b */ /* 0x000e6a0000000200 */
[----:B------:R-:W3:Y:S05]  /*13980*/  LDSM.16.M88.4 R24, [R200+0x11000] ;  /* 0x01100000c818783b */ /* 0x000eea0000000200 */
[----:B------:R-:W4:Y:S05]  /*13990*/  LDL R2, [R1+0x1c] ;  /* 0x00001c0001027983 */ /* 0x000f2a0000100800 */
[----:B------:R-:W3:Y:S05]  /*139a0*/  LDSM.16.M88.4 R168, [R200+0x11800] ;  /* 0x01180000c8a8783b */ /* 0x000eea0000000200 */
[----:B------:R-:W0:Y:S05]  /*139b0*/  LDGDEPBAR ;  /* 0x00000000000079af */ /* 0x000e2a0000000000 */
[----:B------:R-:W-:Y:S05]  /*139c0*/  LDSM.16.M88.4 R172, [R208] ;  /* 0x00000000d0ac783b */ /* 0x000fea0000000200 */
[----:B------:R-:W3:Y:S01]  /*139d0*/  LDSM.16.M88.4 R176, [R211] ;  /* 0x00000000d3b0783b */ /* 0x000ee20000000200 */
[C---:B--2---:R-:W-:Y:S04]  /*139e0*/  HMMA.16816.F32.BF16 R4, R32.reuse, R8, RZ ;  /* 0x000000082004723c */ /* 0x044fe800000418ff */
[----:B------:R-:W2:Y:S05]  /*139f0*/  LDSM.16.M88.4 R180, [R226] ;  /* 0x00000000e2b4783b */ /* 0x000eaa0000000200 */
[----:B------:R-:W2:Y:S01]  /*13a00*/  LDSM.16.M88.4 R184, [R225] ;  /* 0x00000000e1b8783b */ /* 0x000ea20000000200 */
[C---:B------:R-:W-:Y:S04]  /*13a10*/  HMMA.16816.F32.BF16 R8, R32.reuse, R10, RZ ;  /* 0x0000000a2008723c */ /* 0x040fe800000418ff */
[----:B------:R-:W2:Y:S04]  /*13a20*/  LDSM.16.M88.4 R188, [R224] ;  /* 0x00000000e0bc783b */ /* 0x000ea80000000200 */
[C---:B-1----:R-:W-:Y:S01]  /*13a30*/  HMMA.16816.F32.BF16 R12, R32.reuse, R16, RZ ;  /* 0x00000010200c723c */ /* 0x042fe200000418ff */
[----:B------:R-:W-:Y:S05]  /*13a40*/  LDSM.16.M88.4 R192, [R206+0x10000] ;  /* 0x01000000cec0783b */ /* 0x000fea0000000200 */
[----:B------:R-:W-:Y:S02]  /*13a50*/  LDSM.16.M88.4 R196, [R206+0x10800] ;  /* 0x01080000cec4783b */ /* 0x000fe40000000200 */
[C---:B------:R-:W-:Y:S08]  /*13a60*/  HMMA.16816.F32.BF16 R16, R32.reuse, R18, RZ ;  /* 0x000000122010723c */ /* 0x040ff000000418ff */
[C---:B---3--:R-:W-:Y:S08]  /*13a70*/  HMMA.16816.F32.BF16 R20, R32.reuse, R24, RZ ;  /* 0x000000182014723c */ /* 0x048ff000000418ff */
[C---:B------:R-:W-:Y:S08]  /*13a80*/  HMMA.16816.F32.BF16 R24, R32.reuse, R26, RZ ;  /* 0x0000001a2018723c */ /* 0x040ff000000418ff */
[C---:B------:R-:W-:Y:S08]  /*13a90*/  HMMA.16816.F32.BF16 R28, R32.reuse, R168, RZ ;  /* 0x000000a8201c723c */ /* 0x040ff000000418ff */
[----:B------:R-:W-:Y:S01]  /*13aa0*/  HMMA.16816.F32.BF16 R32, R32, R170, RZ ;  /* 0x000000aa2020723c */ /* 0x000fe200000418ff */
[----:B------:R-:W1:Y:S07]  /*13ab0*/  LDSM.16.M88.4 R168, [R210] ;  /* 0x00000000d2a8783b */ /* 0x000e6e0000000200 */
[C---:B------:R-:W-:Y:S08]  /*13ac0*/  HMMA.16816.F32.BF16 R4, R172.reuse, R176, R4 ;  /* 0x000000b0ac04723c */ /* 0x040ff00000041804 */
[C---:B------:R-:W-:Y:S01]  /*13ad0*/  HMMA.16816.F32.BF16 R8, R172.reuse, R178, R8 ;  /* 0x000000b2ac08723c */ /* 0x040fe20000041808 */
[----:B------:R-:W3:Y:S07]  /*13ae0*/  LDSM.16.M88.4 R176, [R206+0x11000] ;  /* 0x01100000ceb0783b */ /* 0x000eee0000000200 */
[C---:B--2---:R-:W-:Y:S08]  /*13af0*/  HMMA.16816.F32.BF16 R12, R172.reuse, R180, R12 ;  /* 0x000000b4ac0c723c */ /* 0x044ff0000004180c */
[C---:B------:R-:W-:Y:S01]  /*13b00*/  HMMA.16816.F32.BF16 R16, R172.reuse, R182, R16 ;  /* 0x000000b6ac10723c */ /* 0x040fe20000041810 */
[----:B------:R-:W-:Y:S07]  /*13b10*/  LDSM.16.M88.4 R180, [R209] ;  /* 0x00000000d1b4783b */ /* 0x000fee0000000200 */
[C---:B------:R-:W-:Y:S08]  /*13b20*/  HMMA.16816.F32.BF16 R20, R172.reuse, R184, R20 ;  /* 0x000000b8ac14723c */ /* 0x040ff00000041814 */
[C---:B------:R-:W-:Y:S01]  /*13b30*/  HMMA.16816.F32.BF16 R24, R172.reuse, R186, R24 ;  /* 0x000000baac18723c */ /* 0x040fe20000041818 */
[----:B------:R-:W-:Y:S07]  /*13b40*/  LDSM.16.M88.4 R184, [R205] ;  /* 0x00000000cdb8783b */ /* 0x000fee0000000200 */
[C---:B------:R-:W-:Y:S08]  /*13b50*/  HMMA.16816.F32.BF16 R28, R172.reuse, R188, R28 ;  /* 0x000000bcac1c723c */ /* 0x040ff0000004181c */
[----:B------:R-:W-:Y:S01]  /*13b60*/  HMMA.16816.F32.BF16 R32, R172, R190, R32 ;  /* 0x000000beac20723c */ /* 0x000fe20000041820 */
[----:B------:R-:W2:Y:S05]  /*13b70*/  LDSM.16.M88.4 R172, [R206+0x11800] ;  /* 0x01180000ceac783b */ /* 0x000eaa0000000200 */
[----:B------:R-:W2:Y:S02]  /*13b80*/  LDSM.16.M88.4 R188, [R205+0x800] ;  /* 0x00080000cdbc783b */ /* 0x000ea40000000200 */
        /* <DEDUP_REMOVED lines=8> */
[----:B------:R-:W-:Y:S07]  /*13c10*/  LDSM.16.M88.4 R176, [R200+0x12800] ;  /* 0x01280000c8b0783b */ /* 0x000fee0000000200 */
[C---:B--2---:R-:W-:Y:S08]  /*13c20*/  HMMA.16816.F32.BF16 R28, R168.reuse, R172, R28 ;  /* 0x000000aca81c723c */ /* 0x044ff0000004181c */
[----:B------:R-:W-:Y:S01]  /*13c30*/  HMMA.16816.F32.BF16 R32, R168, R174, R32 ;  /* 0x000000aea820723c */ /* 0x000fe20000041820 */
[----:B------:R-:W-:Y:S05]  /*13c40*/  LDSM.16.M88.4 R168, [R207+0x4000] ;  /* 0x00400000cfa8783b */ /* 0x000fea0000000200 */
[----:B------:R-:W2:Y:S02]  /*13c50*/  LDSM.16.M88.4 R172, [R200+0x12000] ;  /* 0x01200000c8ac783b */ /* 0x000ea40000000200 */
[C---:B------:R-:W-:Y:S08]  /*13c60*/  HMMA.16816.F32.BF16 R4, R180.reuse, R184, R4 ;  /* 0x000000b8b404723c */ /* 0x040ff00000041804 */
        /* <DEDUP_REMOVED lines=8> */
[C---:B------:R-:W-:Y:S08]  /*13cf0*/  HMMA.16816.F32.BF16 R28, R180.reuse, R196, R28 ;  /* 0x000000c4b41c723c */ /* 0x040ff0000004181c */
[----:B------:R-:W-:Y:S01]  /*13d00*/  HMMA.16816.F32.BF16 R32, R180, R198, R32 ;  /* 0x000000c6b420723c */ /* 0x000fe20000041820 */
[----:B------:R-:W1:Y:S05]  /*13d10*/  LDSM.16.M88.4 R180, [R208+0x4000] ;  /* 0x00400000d0b4783b */ /* 0x000e6a0000000200 */
[----:B------:R-:W1:Y:S02]  /*13d20*/  LDSM.16.M88.4 R196, [R222] ;  /* 0x00000000dec4783b */ /* 0x000e640000000200 */
[C---:B--2---:R-:W-:Y:S08]  /*13d30*/  HMMA.16816.F32.BF16 R4, R168.reuse, R172, R4 ;  /* 0x000000aca804723c */ /* 0x044ff00000041804 */
[C---:B------:R-:W-:Y:S01]  /*13d40*/  HMMA.16816.F32.BF16 R8, R168.reuse, R174, R8 ;  /* 0x000000aea808723c */ /* 0x040fe20000041808 */
[----:B------:R-:W2:Y:S07]  /*13d50*/  LDSM.16.M88.4 R172, [R221] ;  /* 0x00000000ddac783b */ /* 0x000eae0000000200 */
        /* <DEDUP_REMOVED lines=8> */
[----:B------:R-:W3:Y:S05]  /*13de0*/  LDSM.16.M88.4 R168, [R220] ;  /* 0x00000000dca8783b */ /* 0x000eea0000000200 */
[----:B------:R-:W3:Y:S02]  /*13df0*/  LDSM.16.M88.4 R188, [R206+0x12800] ;  /* 0x01280000cebc783b */ /* 0x000ee40000000200 */
        /* <DEDUP_REMOVED lines=8> */
[----:B------:R-:W-:Y:S07]  /*13e80*/  LDSM.16.M88.4 R172, [R205+0x2000] ;  /* 0x00200000cdac783b */ /* 0x000fee0000000200 */
[C---:B---3--:R-:W-:Y:S08]  /*13e90*/  HMMA.16816.F32.BF16 R28, R180.reuse, R168, R28 ;  /* 0x000000a8b41c723c */ /* 0x048ff0000004181c */
[----:B------:R-:W-:Y:S01]  /*13ea0*/  HMMA.16816.F32.BF16 R32, R180, R170, R32 ;  /* 0x000000aab420723c */ /* 0x000fe20000041820 */
[----:B------:R-:W2:Y:S05]  /*13eb0*/  LDSM.16.M88.4 R168, [R209+0x4000] ;  /* 0x00400000d1a8783b */ /* 0x000eaa0000000200 */
[----:B------:R-:W3:Y:S02]  /*13ec0*/  LDSM.16.M88.4 R180, [R205+0x2800] ;  /* 0x00280000cdb4783b */ /* 0x000ee40000000200 */
[C---:B------:R-:W-:Y:S08]  /*13ed0*/  HMMA.16816.F32.BF16 R4, R176.reuse, R184, R4 ;  /* 0x000000b8b004723c */ /* 0x040ff00000041804 */
[C---:B------:R-:W-:Y:S01]  /*13ee0*/  HMMA.16816.F32.BF16 R8, R176.reuse, R186, R8 ;  /* 0x000000bab008723c */ /* 0x040fe20000041808 */
[----:B------:R-:W2:Y:S07]  /*13ef0*/  LDSM.16.M88.4 R184, [R205+0x3000] ;  /* 0x00300000cdb8783b */ /* 0x000eae0000000200 */
[C---:B------:R-:W-:Y:S08]  /*13f00*/  HMMA.16816.F32.BF16 R12, R176.reuse, R188, R12 ;  /* 0x000000bcb00c723c */ /* 0x040ff0000004180c */
[C---:B------:R-:W-:Y:S01]  /*13f10*/  HMMA.16816.F32.BF16 R16, R176.reuse, R190, R16 ;  /* 0x000000beb010723c */ /* 0x040fe20000041810 */
[----:B------:R-:W3:Y:S07]  /*13f20*/  LDSM.16.M88.4 R188, [R205+0x3800] ;  /* 0x00380000cdbc783b */ /* 0x000eee0000000200 */
[C---:B-1----:R-:W-:Y:S08]  /*13f30*/  HMMA.16816.F32.BF16 R20, R176.reuse, R192, R20 ;  /* 0x000000c0b014723c */ /* 0x042ff00000041814 */
[C---:B------:R-:W-:Y:S01]  /*13f40*/  HMMA.16816.F32.BF16 R24, R176.reuse, R194, R24 ;  /* 0x000000c2b018723c */ /* 0x040fe20000041818 */
[----:B------:R-:W-:Y:S07]  /*13f50*/  LDSM.16.M88.4 R192, [R200+0x14000] ;  /* 0x01400000c8c0783b */ /* 0x000fee0000000200 */
[C---:B------:R-:W-:Y:S08]  /*13f60*/  HMMA.16816.F32.BF16 R28, R176.reuse, R196, R28 ;  /* 0x000000c4b01c723c */ /* 0x040ff0000004181c */
[----:B------:R-:W-:Y:S01]  /*13f70*/  HMMA.16816.F32.BF16 R32, R176, R198, R32 ;  /* 0x000000c6b020723c */ /* 0x000fe20000041820 */
[----:B------:R-:W1:Y:S05]  /*13f80*/  LDSM.16.M88.4 R176, [R207+0x8000] ;  /* 0x00800000cfb0783b */ /* 0x000e6a0000000200 */
[----:B------:R-:W1:Y:S02]  /*13f90*/  LDSM.16.M88.4 R196, [R200+0x14800] ;  /* 0x01480000c8c4783b */ /* 0x000e640000000200 */
        /* <DEDUP_REMOVED lines=8> */
[----:B------:R-:W-:Y:S07]  /*14020*/  LDSM.16.M88.4 R184, [R219] ;  /* 0x00000000dbb8783b */ /* 0x000fee0000000200 */
[C---:B------:R-:W-:Y:S08]  /*14030*/  HMMA.16816.F32.BF16 R28, R168.reuse, R188, R28 ;  /* 0x000000bca81c723c */ /* 0x040ff0000004181c */
[----:B------:R-:W-:Y:S01]  /*14040*/  HMMA.16816.F32.BF16 R32, R168, R190, R32 ;  /* 0x000000bea820723c */ /* 0x000fe20000041820 */
[----:B------:R-:W3:Y:S05]  /*14050*/  LDSM.16.M88.4 R168, [R200+0x15800] ;  /* 0x01580000c8a8783b */ /* 0x000eea0000000200 */
[----:B------:R-:W3:Y:S02]  /*14060*/  LDSM.16.M88.4 R188, [R218] ;  /* 0x00000000dabc783b */ /* 0x000ee40000000200 */
[C---:B-1----:R-:W-:Y:S08]  /*14070*/  HMMA.16816.F32.BF16 R4, R176.reuse, R192, R4 ;  /* 0x000000c0b004723c */ /* 0x042ff00000041804 */
[C---:B------:R-:W-:Y:S01]  /*14080*/  HMMA.16816.F32.BF16 R8, R176.reuse, R194, R8 ;  /* 0x000000c2b008723c */ /* 0x040fe20000041808 */
[----:B------:R-:W1:Y:S07]  /*14090*/  LDSM.16.M88.4 R192, [R217] ;  /* 0x00000000d9c0783b */ /* 0x000e6e0000000200 */
[C---:B------:R-:W-:Y:S08]  /*140a0*/  HMMA.16816.F32.BF16 R12, R176.reuse, R196, R12 ;  /* 0x000000c4b00c723c */ /* 0x040ff0000004180c */
[C---:B------:R-:W-:Y:S01]  /*140b0*/  HMMA.16816.F32.BF16 R16, R176.reuse, R198, R16 ;  /* 0x000000c6b010723c */ /* 0x040fe20000041810 */
[----:B------:R-:W1:Y:S07]  /*140c0*/  LDSM.16.M88.4 R196, [R216] ;  /* 0x00000000d8c4783b */ /* 0x000e6e0000000200 */
        /* <DEDUP_REMOVED lines=31> */
[----:B------:R-:W3:Y:S05]  /*142c0*/  LDSM.16.M88.4 R168, [R205+0x5800] ;  /* 0x00580000cda8783b */ /* 0x000eea0000000200 */
        /* <DEDUP_REMOVED lines=10> */
[C---:B---3--:R-:W-:Y:S08]  /*14370*/  HMMA.16816.F32.BF16 R28, R180.reuse, R168, R28 ;  /* 0x000000a8b41c723c */ /* 0x048ff0000004181c */
[----:B------:R-:W-:Y:S01]  /*14380*/  HMMA.16816.F32.BF16 R32, R180, R170, R32 ;  /* 0x000000aab420723c */ /* 0x000fe20000041820 */
[----:B------:R-:W2:Y:S05]  /*14390*/  LDSM.16.M88.4 R168, [R208+0xc000] ;  /* 0x00c00000d0a8783b */ /* 0x000eaa0000000200 */
[----:B------:R-:W3:Y:S02]  /*143a0*/  LDSM.16.M88.4 R180, [R214] ;  /* 0x00000000d6b4783b */ /* 0x000ee40000000200 */
[C---:B------:R-:W-:Y:S08]  /*143b0*/  HMMA.16816.F32.BF16 R4, R176.reuse, R184, R4 ;  /* 0x000000b8b004723c */ /* 0x040ff00000041804 */
[C---:B------:R-:W-:Y:S01]  /*143c0*/  HMMA.16816.F32.BF16 R8, R176.reuse, R186, R8 ;  /* 0x000000bab008723c */ /* 0x040fe20000041808 */
[----:B------:R-:W2:Y:S07]  /*143d0*/  LDSM.16.M88.4 R184, [R213] ;  /* 0x00000000d5b8783b */ /* 0x000eae0000000200 */
[C---:B------:R-:W-:Y:S08]  /*143e0*/  HMMA.16816.F32.BF16 R12, R176.reuse, R188, R12 ;  /* 0x000000bcb00c723c */ /* 0x040ff0000004180c */
[C---:B------:R-:W-:Y:S01]  /*143f0*/  HMMA.16816.F32.BF16 R16, R176.reuse, R190, R16 ;  /* 0x000000beb010723c */ /* 0x040fe20000041810 */
[----:B------:R-:W3:Y:S07]  /*14400*/  LDSM.16.M88.4 R188, [R212] ;  /* 0x00000000d4bc783b */ /* 0x000eee0000000200 */
[C---:B-1----:R-:W-:Y:S08]  /*14410*/  HMMA.16816.F32.BF16 R20, R176.reuse, R192, R20 ;  /* 0x000000c0b014723c */ /* 0x042ff00000041814 */
        /* <DEDUP_REMOVED lines=16> */
[----:B------:R-:W4:Y:S05]  /*14520*/  LDSM.16.M88.4 R168, [R206+0x17800] ;  /* 0x01780000cea8783b */ /* 0x000f2a0000000200 */
[----:B------:R-:W4:Y:S02]  /*14530*/  LDSM.16.M88.4 R188, [R205+0x6000] ;  /* 0x00600000cdbc783b */ /* 0x000f240000000200 */
[C---:B-1----:R-:W-:Y:S08]  /*14540*/  HMMA.16816.F32.BF16 R4, R176.reuse, R192, R4 ;  /* 0x000000c0b004723c */ /* 0x042ff00000041804 */
[C---:B------:R-:W-:Y:S08]  /*14550*/  HMMA.16816.F32.BF16 R8, R176.reuse, R194, R8 ;  /* 0x000000c2b008723c */ /* 0x040ff00000041808 */
[C---:B--2---:R-:W-:Y:S08]  /*14560*/  HMMA.16816.F32.BF16 R12, R176.reuse, R172, R12 ;  /* 0x000000acb00c723c */ /* 0x044ff0000004180c */
[C---:B------:R-:W-:Y:S08]  /*14570*/  HMMA.16816.F32.BF16 R16, R176.reuse, R174, R16 ;  /* 0x000000aeb010723c */ /* 0x040ff00000041810 */
[C---:B---3--:R-:W-:Y:S08]  /*14580*/  HMMA.16816.F32.BF16 R20, R176.reuse, R180, R20 ;  /* 0x000000b4b014723c */ /* 0x048ff00000041814 */
[C---:B------:R-:W-:Y:S08]  /*14590*/  HMMA.16816.F32.BF16 R24, R176.reuse, R182, R24 ;  /* 0x000000b6b018723c */ /* 0x040ff00000041818 */
[C---:B----4-:R-:W-:Y:S08]  /*145a0*/  HMMA.16816.F32.BF16 R28, R176.reuse, R168, R28 ;  /* 0x000000a8b01c723c */ /* 0x050ff0000004181c */
        /* <DEDUP_REMOVED lines=36> */
[----:B------:R1:W1:Y:S01]  /*147f0*/  MUFU.TANH R174, R13 ;  /* 0x0000000d00ae7308 */ /* 0x0002620000002400 */
[----:B------:R-:W-:Y:S01]  /*14800*/  BAR.SYNC.DEFER_BLOCKING 0x0 ;  /* 0x0000000000007b1d */ /* 0x000fe20000010000 */
[C---:B----4-:R-:W-:Y:S07]  /*14810*/  HMMA.16816.F32.BF16 R20, R184.reuse, R4, R20 ;  /* 0x00000004b814723c */ /* 0x050fee0000041814 */
[C---:B------:R-:W-:Y:S01]  /*14820*/  LEA R4, P0, R0.reuse, R234, 0x6 ;  /* 0x000000ea00047211 */ /* 0x040fe200078030ff */
[----:B------:R4:W1:Y:S01]  /*14830*/  MUFU.TANH R189, R14 ;  /* 0x0000000e00bd7308 */ /* 0x0008620000002400 */
[C---:B------:R-:W-:Y:S03]  /*14840*/  HMMA.16816.F32.BF16 R24, R184.reuse, R6, R24 ;  /* 0x00000006b818723c */ /* 0x040fe60000041818 */
[C---:B------:R-:W-:Y:S02]  /*14850*/  LEA.HI.X.SX32 R5, R0.reuse, R235, 0x6, P0 ;  /* 0x000000eb00057211 */ /* 0x040fe400000f36ff */
[----:B------:R-:W-:Y:S02]  /*14860*/  PLOP3.LUT P0, PT, PT, PT, UP0, 0x80, 0x0 ;  /* 0x000000000000781c */ /* 0x000fe40003f0f008 */
[C---:B------:R-:W-:Y:S01]  /*14870*/  LEA R6, P1, R0.reuse, R236, 0x6 ;  /* 0x000000ec00067211 */ /* 0x040fe200078230ff */
[----:B------:R-:W-:Y:S01]  /*14880*/  IMAD R5, R5, c[0x0][0x198], RZ ;  /* 0x0000660005057a24 */ /* 0x000fe200078e02ff */
[----:B------:R4:W3:Y:S03]  /*14890*/  MUFU.TANH R171, R16 ;  /* 0x0000001000ab7308 */ /* 0x0008e60000002400 */
[----:B------:R-:W-:Y:S01]  /*148a0*/  LEA.HI.X.SX32 R7, R0, R237, 0x6, P1 ;  /* 0x000000ed00077211 */ /* 0x000fe200008f36ff */
[----:B------:R-:W-:Y:S02]  /*148b0*/  IMAD R5, R4, c[0x0][0x19c], R5 ;  /* 0x0000670004057a24 */ /* 0x000fe400078e0205 */
[----:B--2---:R-:W-:Y:S02]  /*148c0*/  FMUL.FTZ R15, R20, c[0x0][0x2ec] ;  /* 0x0000bb00140f7a20 */ /* 0x004fe40000410000 */
[----:B------:R-:W-:Y:S02]  /*148d0*/  FMUL.FTZ R21, R21, c[0x0][0x2ec] ;  /* 0x0000bb0015157a20 */ /* 0x000fe40000410000 */
[----:B------:R4:W2:Y:S01]  /*148e0*/  MUFU.TANH R172, R17 ;  /* 0x0000001100ac7308 */ /* 0x0008a20000002400 */
        /* <DEDUP_REMOVED lines=8> */
[----:B------:R-:W-:Y:S02]  /*14970*/  FMUL.FTZ R27, R27, c[0x0][0x2ec] ;  /* 0x0000bb001b1b7a20 */ /* 0x000fe40000410000 */
[----:B------:R-:W-:Y:S02]  /*14980*/  IMAD R0, R7, c[0x0][0x198], RZ ;  /* 0x0000660007007a24 */ /* 0x000fe400078e02ff */
[----:B------:R4:W1:Y:S01]  /*14990*/  MUFU.TANH R192, R19 ;  /* 0x0000001300c07308 */ /* 0x0008620000002400 */
[C---:B------:R-:W-:Y:S04]  /*149a0*/  IMAD.WIDE.U32 R10, R6.reuse, c[0x0][0x198], RZ ;  /* 0x00006600060a7a25 */ /* 0x040fe800078e00ff */
[----:B------:R-:W-:Y:S01]  /*149b0*/  IMAD R0, R6, c[0x0][0x19c], R0 ;  /* 0x0000670006007a24 */ /* 0x000fe200078e0200 */
[-C--:B------:R-:W-:Y:S01]  /*149c0*/  LEA R6, P6, R10, R133.reuse, 0x1 ;  /* 0x000000850a067211 */ /* 0x080fe200078c08ff */
[----:B------:R-:W-:Y:S03]  /*149d0*/  IMAD.WIDE.U32 R8, R4, c[0x0][0x198], RZ ;  /* 0x0000660004087a25 */ /* 0x000fe600078e00ff */
[----:B------:R-:W1:Y:S01]  /*149e0*/  MUFU.TANH R15, R15 ;  /* 0x0000000f000f7308 */ /* 0x000e620000002400 */
[----:B------:R-:W-:Y:S01]  /*149f0*/  FMUL.FTZ R28, R28, c[0x0][0x2ec] ;  /* 0x0000bb001c1c7a20 */ /* 0x000fe20000410000 */
[----:B------:R-:W-:Y:S01]  /*14a00*/  LEA R4, P1, R8, R133, 0x1 ;  /* 0x0000008508047211 */ /* 0x000fe200078208ff */
[----:B------:R-:W-:Y:S01]  /*14a10*/  FMUL.FTZ R29, R29, c[0x0][0x2ec] ;  /* 0x0000bb001d1d7a20 */ /* 0x000fe20000410000 */
[----:B------:R-:W-:Y:S01]  /*14a20*/  IADD3 R0, R11, R0, RZ ;  /* 0x000000000b007210 */ /* 0x000fe20007ffe0ff */
[----:B------:R-:W-:Y:S01]  /*14a30*/  FMUL.FTZ R30, R30, c[0x0][0x2ec] ;  /* 0x0000bb001e1e7a20 */ /* 0x000fe20000410000 */
[----:B------:R-:W-:Y:S01]  /*14a40*/  IADD3 R5, R9, R5, RZ ;  /* 0x0000000509057210 */ /* 0x000fe20007ffe0ff */
[----:B------:R-:W-:Y:S01]  /*14a50*/  FMUL.FTZ R31, R31, c[0x0][0x2ec] ;  /* 0x0000bb001f1f7a20 */ /* 0x000fe20000410000 */
[-C--:B------:R-:W-:Y:S01]  /*14a60*/  LEA.HI.X R7, R10, R2.reuse, R0, 0x1, P6 ;  /* 0x000000020a077211 */ /* 0x080fe200030f0c00 */
[----:B------:R-:W-:Y:S01]  /*14a70*/  FMUL.FTZ R32, R32, c[0x0][0x2ec] ;  /* 0x0000bb0020207a20 */ /* 0x000fe20000410000 */
[----:B------:R4:W1:Y:S01]  /*14a80*/  MUFU.TANH R177, R21 ;  /* 0x0000001500b17308 */ /* 0x0008620000002400 */
[----:B------:R-:W-:Y:S01]  /*14a90*/  FMUL.FTZ R33, R33, c[0x0][0x2ec] ;  /* 0x0000bb0021217a20 */ /* 0x000fe20000410000 */
[----:B------:R-:W-:Y:S01]  /*14aa0*/  LEA.HI.X R5, R8, R2, R5, 0x1, P1 ;  /* 0x0000000208057211 */ /* 0x000fe200008f0c05 */
[----:B------:R-:W-:Y:S02]  /*14ab0*/  FMUL.FTZ R34, R34, c[0x0][0x2ec] ;  /* 0x0000bb0022227a20 */ /* 0x000fe40000410000 */
[----:B------:R-:W-:Y:S05]  /*14ac0*/  FMUL.FTZ R35, R35, c[0x0][0x2ec] ;  /* 0x0000bb0023237a20 */ /* 0x000fea0000410000 */
        /* <DEDUP_REMOVED lines=15> */
.L_x_2009:
        /* <DEDUP_REMOVED lines=12> */
[C---:B------:R-:W-:Y:S02]  /*14c80*/  IADD3 R10, R0.reuse, 0x18, RZ ;  /* 0x00000018000a7810 */ /* 0x040fe40007ffe0ff */
[----:B------:R1:W-:Y:S01]  /*14c90*/  I2F R20, R2 ;  /* 0x0000000200147306 */ /* 0x0003e20000201400 */
[C---:B------:R-:W-:Y:S02]  /*14ca0*/  IADD3 R13, R0.reuse, 0x19, RZ ;  /* 0x00000019000d7810 */ /* 0x040fe40007ffe0ff */
[C---:B------:R-:W-:Y:S02]  /*14cb0*/  IADD3 R12, R0.reuse, 0x20, RZ ;  /* 0x00000020000c7810 */ /* 0x040fe40007ffe0ff */
[C---:B------:R-:W-:Y:S02]  /*14cc0*/  IADD3 R11, R0.reuse, 0x21, RZ ;  /* 0x00000021000b7810 */ /* 0x040fe40007ffe0ff */
[C---:B------:R-:W-:Y:S02]  /*14cd0*/  ISETP.GE.AND P0, PT, R5.reuse, R231, PT ;  /* 0x000000e70500720c */ /* 0x040fe40003f06270 */
[C---:B------:R-:W-:Y:S02]  /*14ce0*/  ISETP.GE.AND P6, PT, R5.reuse, R230, PT ;  /* 0x000000e60500720c */ /* 0x040fe40003fc6270 */
[C---:B------:R-:W-:Y:S02]  /*14cf0*/  ISETP.GE.OR P0, PT, R5.reuse, R233, !P0 ;  /* 0x000000e90500720c */ /* 0x040fe40004706670 */
[----:B------:R-:W-:Y:S02]  /*14d00*/  ISETP.GE.OR P6, PT, R5, R232, !P6 ;  /* 0x000000e80500720c */ /* 0x000fe400077c6670 */
[C---:B------:R-:W-:Y:S04]  /*14d10*/  ISETP.GE.AND P1, PT, R0.reuse, R231, PT ;  /* 0x000000e70000720c */ /* 0x040fe80003f26270 */
[----:B------:R-:W-:Y:S02]  /*14d20*/  ISETP.GE.OR P1, PT, R0, R233, !P1 ;  /* 0x000000e90000720c */ /* 0x000fe40004f26670 */
[----:B-1----:R-:W-:Y:S02]  /*14d30*/  IABS R2, R4 ;  /* 0x0000000400027213 */ /* 0x002fe40000000000 */
[C---:B------:R-:W-:Y:S02]  /*14d40*/  IADD3 R4, R229.reuse, -R5, RZ ;  /* 0x80000005e5047210 */ /* 0x040fe40007ffe0ff */
[----:B------:R1:W2:Y:S02]  /*14d50*/  I2F R14, R2 ;  /* 0x00000002000e7306 */ /* 0x0002a40000201400 */
[----:B-1----:R-:W-:Y:S01]  /*14d60*/  IABS R2, R4 ;  /* 0x0000000400027213 */ /* 0x002fe20000000000 */
[----:B--2---:R-:W-:Y:S01]  /*14d70*/  FFMA.FTZ R14, R14, -UR23, R132 ;  /* 0x800000170e0e7c23 */ /* 0x004fe20008010084 */
[C---:B------:R-:W-:Y:S06]  /*14d80*/  IADD3 R4, R0.reuse, 0x8, RZ ;  /* 0x0000000800047810 */ /* 0x040fec0007ffe0ff */
[----:B------:R1:W2:Y:S01]  /*14d90*/  I2F R17, R2 ;  /* 0x0000000200117306 */ /* 0x0002a20000201400 */
[----:B------:R-:W-:Y:S04]  /*14da0*/  IADD3 R6, R229, -R4, RZ ;  /* 0x80000004e5067210 */ /* 0x000fe80007ffe0ff */
[----:B------:R-:W-:Y:S05]  /*14db0*/  IABS R6, R6 ;  /* 0x0000000600067213 */ /* 0x000fea0000000000 */
[----:B------:R3:W4:Y:S01]  /*14dc0*/  I2F R16, R6 ;  /* 0x0000000600107306 */ /* 0x0007220000201400 */
[----:B-1----:R-:W-:Y:S01]  /*14dd0*/  IADD3 R2, R0, 0x9, RZ ;  /* 0x0000000900027810 */ /* 0x002fe20007ffe0ff */
[----:B--2---:R-:W-:Y:S03]  /*14de0*/  FFMA.FTZ R17, R17, -UR23, R181 ;  /* 0x8000001711117c23 */ /* 0x004fe600080100b5 */
[----:B------:R-:W-:Y:S02]  /*14df0*/  IADD3 R7, R229, -R2, RZ ;  /* 0x80000002e5077210 */ /* 0x000fe40007ffe0ff */
[----:B------:R-:W-:Y:S02]  /*14e00*/  FSEL R26, R17, -INF , !P0 ;  /* 0xff800000111a7808 */ /* 0x000fe40004000000 */
[----:B------:R-:W-:Y:S02]  /*14e10*/  ISETP.GE.AND P0, PT, R2, R231, PT ;  /* 0x000000e70200720c */ /* 0x000fe40003f06270 */
[----:B---3--:R-:W-:Y:S01]  /*14e20*/  IABS R6, R7 ;  /* 0x0000000700067213 */ /* 0x008fe20000000000 */
[----:B----4-:R-:W-:Y:S01]  /*14e30*/  FFMA.FTZ R16, R16, -UR23, R178 ;  /* 0x8000001710107c23 */ /* 0x010fe200080100b2 */
[----:B------:R-:W-:Y:S02]  /*14e40*/  IADD3 R7, R0, 0x10, RZ ;  /* 0x0000001000077810 */ /* 0x000fe40007ffe0ff */
[----:B------:R1:W-:Y:S01]  /*14e50*/  I2F R19, R6 ;  /* 0x0000000600137306 */ /* 0x0003e20000201400 */
[----:B------:R-:W-:Y:S02]  /*14e60*/  ISETP.GE.OR P0, PT, R2, R233, !P0 ;  /* 0x000000e90200720c */ /* 0x000fe40004706670 */
[C---:B------:R-:W-:Y:S04]  /*14e70*/  IADD3 R8, R229.reuse, -R7, RZ ;  /* 0x80000007e5087210 */ /* 0x040fe80007ffe0ff */
[----:B------:R-:W-:Y:S04]  /*14e80*/  IABS R8, R8 ;  /* 0x0000000800087213 */ /* 0x000fe80000000000 */
[----:B------:R2:W3:Y:S01]  /*14e90*/  I2F R18, R8 ;  /* 0x0000000800127306 */ /* 0x0004e20000201400 */
[----:B-1----:R-:W-:Y:S05]  /*14ea0*/  IADD3 R6, R0, 0x11, RZ ;  /* 0x0000001100067810 */ /* 0x002fea0007ffe0ff */
[C---:B------:R-:W-:Y:S05]  /*14eb0*/  IMAD.IADD R9, R229.reuse, 0x1, -R6 ;  /* 0x00000001e5097824 */ /* 0x040fea00078e0a06 */
[----:B--2---:R-:W-:Y:S01]  /*14ec0*/  IABS R8, R9 ;  /* 0x0000000900087213 */ /* 0x004fe20000000000 */
[----:B---3--:R-:W-:Y:S01]  /*14ed0*/  FFMA.FTZ R18, R18, -UR23, R168 ;  /* 0x8000001712127c23 */ /* 0x008fe200080100a8 */
[----:B------:R-:W-:Y:S02]  /*14ee0*/  IADD3 R9, R229, -R10, RZ ;  /* 0x8000000ae5097210 */ /* 0x000fe40007ffe0ff */
[----:B------:R1:W-:Y:S02]  /*14ef0*/  I2F R21, R8 ;  /* 0x0000000800157306 */ /* 0x0003e40000201400 */
[----:B-1----:R-:W-:Y:S02]  /*14f00*/  IABS R8, R9 ;  /* 0x0000000900087213 */ /* 0x002fe40000000000 */
[C---:B------:R-:W-:Y:S06]  /*14f10*/  IADD3 R9, R228.reuse, -R5, RZ ;  /* 0x80000005e4097210 */ /* 0x040fec0007ffe0ff */
[----:B------:R1:W2:Y:S02]  /*14f20*/  I2F R27, R8 ;  /* 0x00000008001b7306 */ /* 0x0002a40000201400 */
[----:B-1----:R-:W-:Y:S01]  /*14f30*/  IABS R8, R9 ;  /* 0x0000000900087213 */ /* 0x002fe20000000000 */
[----:B--2---:R-:W-:Y:S01]  /*14f40*/  FFMA.FTZ R17, R27, -UR23, R171 ;  /* 0x800000171b117c23 */ /* 0x004fe200080100ab */
[C---:B------:R-:W-:Y:S06]  /*14f50*/  IADD3 R9, R229.reuse, -R13, RZ ;  /* 0x8000000de5097210 */ /* 0x040fec0007ffe0ff */
[----:B------:R1:W-:Y:S02]  /*14f60*/  I2F R23, R8 ;  /* 0x0000000800177306 */ /* 0x0003e40000201400 */
[----:B-1----:R-:W-:Y:S02]  /*14f70*/  IABS R8, R9 ;  /* 0x0000000900087213 */ /* 0x002fe40000000000 */
[C---:B------:R-:W-:Y:S06]  /*14f80*/  IADD3 R9, R228.reuse, -R4, RZ ;  /* 0x80000004e4097210 */ /* 0x040fec0007ffe0ff */
[----:B------:R1:W-:Y:S02]  /*14f90*/  I2F R35, R8 ;  /* 0x0000000800237306 */ /* 0x0003e40000201400 */
[----:B-1----:R-:W-:Y:S01]  /*14fa0*/  IABS R8, R9 ;  /* 0x0000000900087213 */ /* 0x002fe20000000000 */
[C---:B------:R-:W-:Y:S07]  /*14fb0*/  IMAD.IADD R9, R229.reuse, 0x1, -R12 ;  /* 0x00000001e5097824 */ /* 0x040fee00078e0a0c */
[----:B------:R1:W-:Y:S02]  /*14fc0*/  I2F R33, R8 ;  /* 0x0000000800217306 */ /* 0x0003e40000201400 */
[----:B-1----:R-:W-:Y:S02]  /*14fd0*/  IABS R8, R9 ;  /* 0x0000000900087213 */ /* 0x002fe40000000000 */
[----:B------:R-:W-:Y:S06]  /*14fe0*/  IADD3 R9, R228, -R2, RZ ;  /* 0x80000002e4097210 */ /* 0x000fec0007ffe0ff */
[----:B------:R1:W2:Y:S02]  /*14ff0*/  I2F R34, R8 ;  /* 0x0000000800227306 */ /* 0x0002a40000201400 */
[----:B-1----:R-:W-:Y:S01]  /*15000*/  IABS R8, R9 ;  /* 0x0000000900087213 */ /* 0x002fe20000000000 */
[----:B--2---:R-:W-:Y:S01]  /*15010*/  FFMA.FTZ R15, R34, -UR23, R15 ;  /* 0x80000017220f7c23 */ /* 0x004fe2000801000f */
[----:B------:R-:W-:Y:S06]  /*15020*/  IADD3 R9, R229, -R11, RZ ;  /* 0x8000000be5097210 */ /* 0x000fec0007ffe0ff */
[----:B------:R1:W-:Y:S02]  /*15030*/  I2F R133, R8 ;  /* 0x0000000800857306 */ /* 0x0003e40000201400 */
[----:B-1----:R-:W-:Y:S01]  /*15040*/  IABS R8, R9 ;  /* 0x0000000900087213 */ /* 0x002fe20000000000 */
[----:B------:R-:W-:Y:S03]  /*15050*/  FFMA.FTZ R9, R20, -UR23, R176 ;  /* 0x8000001714097c23 */ /* 0x000fe600080100b0 */
[----:B------:R-:W-:Y:S02]  /*15060*/  MOV R5, R8 ;  /* 0x0000000800057202 */ /* 0x000fe40000000f00 */
[----:B------:R-:W-:Y:S02]  /*15070*/  IADD3 R8, R228, -R7, RZ ;  /* 0x80000007e4087210 */ /* 0x000fe40007ffe0ff */
[----:B------:R1:W2:Y:S01]  /*15080*/  I2F R132, R5 ;  /* 0x0000000500847306 */ /* 0x0002a20000201400 */
[----:B------:R-:W-:Y:S02]  /*15090*/  FSEL R28, R9, -INF , !P1 ;  /* 0xff800000091c7808 */ /* 0x000fe40004800000 */
[C---:B------:R-:W-:Y:S02]  /*150a0*/  IADD3 R9, R0.reuse, 0x28, RZ ;  /* 0x0000002800097810 */ /* 0x040fe40007ffe0ff */
[C---:B------:R-:W-:Y:S04]  /*150b0*/  ISETP.GE.AND P1, PT, R0.reuse, R230, PT ;  /* 0x000000e60000720c */ /* 0x040fe80003f26270 */
[----:B------:R-:W-:Y:S04]  /*150c0*/  ISETP.GE.OR P1, PT, R0, R232, !P1 ;  /* 0x000000e80000720c */ /* 0x000fe80004f26670 */
[----:B------:R-:W-:Y:S01]  /*150d0*/  FSEL R30, R14, -INF , !P1 ;  /* 0xff8000000e1e7808 */ /* 0x000fe20004800000 */
[----:B------:R-:W-:Y:S01]  /*150e0*/  FFMA.FTZ R14, R19, -UR23, R175 ;  /* 0x80000017130e7c23 */ /* 0x000fe200080100af */
[C---:B------:R-:W-:Y:S04]  /*150f0*/  ISETP.GE.AND P1, PT, R4.reuse, R231, PT ;  /* 0x000000e70400720c */ /* 0x040fe80003f26270 */
[----:B------:R-:W-:Y:S02]  /*15100*/  ISETP.GE.OR P1, PT, R4, R233, !P1 ;  /* 0x000000e90400720c */ /* 0x000fe40004f26670 */
[----:B------:R-:W-:Y:S02]  /*15110*/  FSEL R24, R14, -INF , !P0 ;  /* 0xff8000000e187808 */ /* 0x000fe40004000000 */
[----:B------:R-:W-:Y:S01]  /*15120*/  FSEL R25, R16, -INF , !P1 ;  /* 0xff80000010197808 */ /* 0x000fe20004800000 */
[----:B------:R-:W-:Y:S01]  /*15130*/  FFMA.FTZ R16, R23, -UR23, R183 ;  /* 0x8000001717107c23 */ /* 0x000fe200080100b7 */
[----:B-1----:R-:W-:Y:S01]  /*15140*/  IABS R5, R8 ;  /* 0x0000000800057213 */ /* 0x002fe20000000000 */
[----:B------:R-:W-:Y:S01]  /*15150*/  IMAD.IADD R8, R229, 0x1, -R9 ;  /* 0x00000001e5087824 */ /* 0x000fe200078e0a09 */
[CC--:B------:R-:W-:Y:S02]  /*15160*/  ISETP.GE.AND P1, PT, R7.reuse, R231.reuse, PT ;  /* 0x000000e70700720c */ /* 0x0c0fe40003f26270 */
[----:B------:R1:W-:Y:S01]  /*15170*/  I2F R32, R5 ;  /* 0x0000000500207306 */ /* 0x0003e20000201400 */
[C---:B------:R-:W-:Y:S02]  /*15180*/  ISETP.GE.AND P0, PT, R6.reuse, R231, PT ;  /* 0x000000e70600720c */ /* 0x040fe40003f06270 */
[-C--:B------:R-:W-:Y:S02]  /*15190*/  ISETP.GE.OR P1, PT, R7, R233.reuse, !P1 ;  /* 0x000000e90700720c */ /* 0x080fe40004f26670 */
[----:B------:R-:W-:Y:S02]  /*151a0*/  ISETP.GE.OR P0, PT, R6, R233, !P0 ;  /* 0x000000e90600720c */ /* 0x000fe40004706670 */
[----:B------:R-:W-:Y:S02]  /*151b0*/  FSEL R178, R18, -INF , !P1 ;  /* 0xff80000012b27808 */ /* 0x000fe40004800000 */
[----:B------:R-:W-:Y:S02]  /*151c0*/  ISETP.GE.AND P1, PT, R4, R230, PT ;  /* 0x000000e60400720c */ /* 0x000fe40003f26270 */
[----:B------:R-:W-:Y:S01]  /*151d0*/  FSEL R18, R16, -INF , !P6 ;  /* 0xff80000010127808 */ /* 0x000fe20007000000 */
[----:B------:R-:W-:Y:S01]  /*151e0*/  FFMA.FTZ R16, R33, -UR23, R188 ;  /* 0x8000001721107c23 */ /* 0x000fe200080100bc */
[----:B------:R-:W-:Y:S02]  /*151f0*/  ISETP.GE.OR P1, PT, R4, R232, !P1 ;  /* 0x000000e80400720c */ /* 0x000fe40004f26670 */
[C---:B------:R-:W-:Y:S04]  /*15200*/  ISETP.GE.AND P6, PT, R13.reuse, R231, PT ;  /* 0x000000e70d00720c */ /* 0x040fe80003fc6270 */
[----:B------:R-:W-:Y:S02]  /*15210*/  ISETP.GE.OR P6, PT, R13, R233, !P6 ;  /* 0x000000e90d00720c */ /* 0x000fe400077c6670 */
[----:B-1----:R-:W-:Y:S02]  /*15220*/  IABS R5, R8 ;  /* 0x0000000800057213 */ /* 0x002fe40000000000 */
[----:B------:R-:W-:Y:S02]  /*15230*/  IADD3 R8, R228, -R6, RZ ;  /* 0x80000006e4087210 */ /* 0x000fe40007ffe0ff */
[----:B------:R1:W-:Y:S02]  /*15240*/  I2F R19, R5 ;  /* 0x0000000500137306 */ /* 0x0003e40000201400 */
[----:B-1----:R-:W-:Y:S02]  /*15250*/  IABS R5, R8 ;  /* 0x0000000800057213 */ /* 0x002fe40000000000 */
[----:B------:R-:W-:Y:S06]  /*15260*/  IADD3 R8, R0, 0x29, RZ ;  /* 0x0000002900087810 */ /* 0x000fec0007ffe0ff */
[----:B------:R1:W-:Y:S01]  /*15270*/  I2F R31, R5 ;  /* 0x00000005001f7306 */ /* 0x0003e20000201400 */
[----:B------:R-:W-:Y:S04]  /*15280*/  IADD3 R14, R229, -R8, RZ ;  /* 0x80000008e50e7210 */ /* 0x000fe80007ffe0ff */
[----:B-1----:R-:W-:Y:S01]  /*15290*/  IABS R5, R14 ;  /* 0x0000000e00057213 */ /* 0x002fe20000000000 */
[----:B------:R-:W-:Y:S03]  /*152a0*/  FFMA.FTZ R14, R21, -UR23, R174 ;  /* 0x80000017150e7c23 */ /* 0x000fe600080100ae */
[----:B------:R-:W-:Y:S02]  /*152b0*/  MOV R4, R5 ;  /* 0x0000000500047202 */ /* 0x000fe40000000f00 */
[----:B------:R-:W-:Y:S02]  /*152c0*/  IADD3 R5, R228, -R10, RZ ;  /* 0x8000000ae4057210 */ /* 0x000fe40007ffe0ff */
[----:B------:R1:W3:Y:S01]  /*152d0*/  I2F R22, R4 ;  /* 0x0000000400167306 */ /* 0x0002e20000201400 */
[----:B------:R-:W-:Y:S02]  /*152e0*/  FSEL R181, R14, -INF , !P0 ;  /* 0xff8000000eb57808 */ /* 0x000fe40004000000 */
[C---:B------:R-:W-:Y:S04]  /*152f0*/  ISETP.GE.AND P0, PT, R10.reuse, R231, PT ;  /* 0x000000e70a00720c */ /* 0x040fe80003f06270 */
[----:B------:R-:W-:Y:S04]  /*15300*/  ISETP.GE.OR P0, PT, R10, R233, !P0 ;  /* 0x000000e90a00720c */ /* 0x000fe80004706670 */
[----:B------:R-:W-:Y:S02]  /*15310*/  FSEL R183, R17, -INF , !P0 ;  /* 0xff80000011b77808 */ /* 0x000fe40004000000 */
[----:B------:R-:W-:Y:S02]  /*15320*/  ISETP.GE.AND P0, PT, R2, R230, PT ;  /* 0x000000e60200720c */ /* 0x000fe40003f06270 */
[----:B------:R-:W-:Y:S02]  /*15330*/  FSEL R17, R16, -INF , !P1 ;  /* 0xff80000010117808 */ /* 0x000fe40004800000 */
[----:B------:R-:W-:Y:S02]  /*15340*/  ISETP.GE.OR P0, PT, R2, R232, !P0 ;  /* 0x000000e80200720c */ /* 0x000fe40004706670 */
[C---:B------:R-:W-:Y:S04]  /*15350*/  ISETP.GE.AND P1, PT, R7.reuse, R230, PT ;  /* 0x000000e60700720c */ /* 0x040fe80003f26270 */
[----:B------:R-:W-:Y:S01]  /*15360*/  ISETP.GE.OR P1, PT, R7, R232, !P1 ;  /* 0x000000e80700720c */ /* 0x000fe20004f26670 */
[----:B--2---:R-:W-:Y:S01]  /*15370*/  FFMA.FTZ R7, R132, -UR23, R177 ;  /* 0x8000001784077c23 */ /* 0x004fe200080100b1 */
[----:B-1----:R-:W-:Y:S02]  /*15380*/  IABS R4, R5 ;  /* 0x0000000500047213 */ /* 0x002fe40000000000 */
[----:B------:R-:W-:Y:S02]  /*15390*/  IADD3 R5, R0, 0x30, RZ ;  /* 0x0000003000057810 */ /* 0x000fe40007ffe0ff */
[----:B------:R1:W-:Y:S03]  /*153a0*/  I2F R29, R4 ;  /* 0x00000004001d7306 */ /* 0x0003e60000201400 */
[----:B------:R-:W-:Y:S05]  /*153b0*/  IMAD.IADD R14, R229, 0x1, -R5 ;  /* 0x00000001e50e7824 */ /* 0x000fea00078e0a05 */
[----:B-1----:R-:W-:Y:S01]  /*153c0*/  IABS R4, R14 ;  /* 0x0000000e00047213 */ /* 0x002fe20000000000 */
[----:B------:R-:W-:Y:S03]  /*153d0*/  FFMA.FTZ R14, R35, -UR23, R172 ;  /* 0x80000017230e7c23 */ /* 0x000fe600080100ac */
[----:B------:R-:W-:Y:S02]  /*153e0*/  MOV R2, R4 ;  /* 0x0000000400027202 */ /* 0x000fe40000000f00 */
[----:B------:R-:W-:Y:S02]  /*153f0*/  IADD3 R4, R228, -R13, RZ ;  /* 0x8000000de4047210 */ /* 0x000fe40007ffe0ff */
[----:B------:R1:W-:Y:S01]  /*15400*/  I2F R27, R2 ;  /* 0x00000002001b7306 */ /* 0x0003e20000201400 */
[----:B------:R-:W-:Y:S02]  /*15410*/  FSEL R184, R14, -INF , !P6 ;  /* 0xff8000000eb87808 */ /* 0x000fe40007000000 */
[C---:B------:R-:W-:Y:S04]  /*15420*/  ISETP.GE.AND P6, PT, R12.reuse, R231, PT ;  /* 0x000000e70c00720c */ /* 0x040fe80003fc6270 */
[----:B------:R-:W-:Y:S04]  /*15430*/  ISETP.GE.OR P6, PT, R12, R233, !P6 ;  /* 0x000000e90c00720c */ /* 0x000fe800077c6670 */
[----:B------:R-:W-:Y:S01]  /*15440*/  FSEL R198, R15, -INF , !P6 ;  /* 0xff8000000fc67808 */ /* 0x000fe20007000000 */
[----:B---3--:R-:W-:Y:S01]  /*15450*/  FFMA.FTZ R15, R22, -UR23, R179 ;  /* 0x80000017160f7c23 */ /* 0x008fe200080100b3 */
[C---:B------:R-:W-:Y:S04]  /*15460*/  ISETP.GE.AND P6, PT, R6.reuse, R230, PT ;  /* 0x000000e60600720c */ /* 0x040fe80003fc6270 */
[----:B------:R-:W-:Y:S02]  /*15470*/  ISETP.GE.OR P6, PT, R6, R232, !P6 ;  /* 0x000000e80600720c */ /* 0x000fe400077c6670 */
[----:B------:R-:W-:Y:S04]  /*15480*/  IADD3 R6, R228, -R12, RZ ;  /* 0x8000000ce4067210 */ /* 0x000fe80007ffe0ff */
[----:B------:R-:W-:Y:S02]  /*15490*/  IABS R6, R6 ;  /* 0x0000000600067213 */ /* 0x000fe40000000000 */
[----:B-1----:R-:W-:Y:S02]  /*154a0*/  IABS R2, R4 ;  /* 0x0000000400027213 */ /* 0x002fe40000000000 */
[----:B------:R-:W-:Y:S01]  /*154b0*/  IADD3 R4, R0, 0x31, RZ ;  /* 0x0000003100047810 */ /* 0x000fe20007ffe0ff */
[----:B------:R-:W-:Y:S03]  /*154c0*/  I2F R23, R6 ;  /* 0x0000000600177306 */ /* 0x000fe60000201400 */
[----:B------:R-:W-:Y:S07]  /*154d0*/  IADD3 R14, R229, -R4, RZ ;  /* 0x80000004e50e7210 */ /* 0x000fee0007ffe0ff */
[----:B------:R1:W2:Y:S02]  /*154e0*/  I2F R20, R2 ;  /* 0x0000000200147306 */ /* 0x0002a40000201400 */
[----:B-1----:R-:W-:Y:S01]  /*154f0*/  IABS R2, R14 ;  /* 0x0000000e00027213 */ /* 0x002fe20000000000 */
[----:B------:R-:W-:Y:S07]  /*15500*/  FFMA.FTZ R14, R133, -UR23, R191 ;  /* 0x80000017850e7c23 */ /* 0x000fee00080100bf */
[----:B------:R1:W3:Y:S01]  /*15510*/  I2F R21, R2 ;  /* 0x0000000200157306 */ /* 0x0002e20000201400 */
[----:B------:R-:W-:Y:S01]  /*15520*/  FSEL R16, R14, -INF , !P0 ;  /* 0xff8000000e107808 */ /* 0x000fe20004000000 */
[----:B------:R-:W-:Y:S01]  /*15530*/  FFMA.FTZ R14, R32, -UR23, R189 ;  /* 0x80000017200e7c23 */ /* 0x000fe200080100bd */
[C---:B------:R-:W-:Y:S04]  /*15540*/  ISETP.GE.AND P0, PT, R11.reuse, R231, PT ;  /* 0x000000e70b00720c */ /* 0x040fe80003f06270 */
[----:B------:R-:W-:Y:S02]  /*15550*/  ISETP.GE.OR P0, PT, R11, R233, !P0 ;  /* 0x000000e90b00720c */ /* 0x000fe40004706670 */
[----:B------:R-:W-:Y:S01]  /*15560*/  FSEL R176, R14, -INF , !P1 ;  /* 0xff8000000eb07808 */ /* 0x000fe20004800000 */
[----:B------:R-:W-:Y:S01]  /*15570*/  FFMA.FTZ R14, R19, -UR23, R180 ;  /* 0x80000017130e7c23 */ /* 0x000fe200080100b4 */
[----:B------:R-:W-:Y:S02]  /*15580*/  FSEL R199, R7, -INF , !P0 ;  /* 0xff80000007c77808 */ /* 0x000fe40004000000 */
[C---:B------:R-:W-:Y:S02]  /*15590*/  ISETP.GE.AND P0, PT, R9.reuse, R231, PT ;  /* 0x000000e70900720c */ /* 0x040fe40003f06270 */
[C---:B------:R-:W-:Y:S02]  /*155a0*/  ISETP.GE.AND P1, PT, R10.reuse, R230, PT ;  /* 0x000000e60a00720c */ /* 0x040fe40003f26270 */
[----:B------:R-:W-:Y:S02]  /*155b0*/  ISETP.GE.OR P0, PT, R9, R233, !P0 ;  /* 0x000000e90900720c */ /* 0x000fe40004706670 */
[----:B------:R-:W-:Y:S01]  /*155c0*/  ISETP.GE.OR P1, PT, R10, R232, !P1 ;  /* 0x000000e80a00720c */ /* 0x000fe20004f26670 */
[----:B------:R-:W-:Y:S01]  /*155d0*/  FFMA.FTZ R10, R31, -UR23, R196 ;  /* 0x800000171f0a7c23 */ /* 0x000fe200080100c4 */
[----:B------:R-:W-:Y:S01]  /*155e0*/  FSEL R191, R14, -INF , !P0 ;  /* 0xff8000000ebf7808 */ /* 0x000fe20004000000 */
[----:B--2---:R-:W-:Y:S01]  /*155f0*/  FFMA.FTZ R14, R20, -UR23, R192 ;  /* 0x80000017140e7c23 */ /* 0x004fe200080100c0 */
[C---:B-1----:R-:W-:Y:S02]  /*15600*/  IADD3 R2, R0.reuse, 0x38, RZ ;  /* 0x0000003800027810 */ /* 0x042fe40007ffe0ff */
[----:B------:R-:W-:Y:S02]  /*15610*/  IADD3 R0, R0, 0x39, RZ ;  /* 0x0000003900007810 */ /* 0x000fe40007ffe0ff */
[----:B------:R-:W-:Y:S01]  /*15620*/  FSEL R175, R10, -INF , !P6 ;  /* 0xff8000000aaf7808 */ /* 0x000fe20007000000 */
[----:B------:R-:W-:Y:S01]  /*15630*/  IMAD.IADD R7, R229, 0x1, -R2 ;  /* 0x00000001e5077824 */ /* 0x000fe200078e0a02 */
[----:B------:R-:W-:Y:S01]  /*15640*/  ISETP.GE.AND P6, PT, R8, R231, PT ;  /* 0x000000e70800720c */ /* 0x000fe20003fc6270 */
[----:B------:R-:W-:Y:S01]  /*15650*/  FFMA.FTZ R10, R29, -UR23, R190 ;  /* 0x800000171d0a7c23 */ /* 0x000fe200080100be */
[C---:B------:R-:W-:Y:S02]  /*15660*/  ISETP.GE.AND P0, PT, R13.reuse, R230, PT ;  /* 0x000000e60d00720c */ /* 0x040fe40003f06270 */
[----:B------:R-:W-:Y:S02]  /*15670*/  IABS R6, R7 ;  /* 0x0000000700067213 */ /* 0x000fe40000000000 */
[----:B------:R-:W-:Y:S02]  /*15680*/  IADD3 R7, R228, -R11, RZ ;  /* 0x8000000be4077210 */ /* 0x000fe40007ffe0ff */
[----:B------:R1:W2:Y:S01]  /*15690*/  I2F R19, R6 ;  /* 0x0000000600137306 */ /* 0x0002a20000201400 */
[----:B------:R-:W-:Y:S02]  /*156a0*/  ISETP.GE.OR P6, PT, R8, R233, !P6 ;  /* 0x000000e90800720c */ /* 0x000fe400077c6670 */
[----:B------:R-:W-:Y:S01]  /*156b0*/  ISETP.GE.OR P0, PT, R13, R232, !P0 ;  /* 0x000000e80d00720c */ /* 0x000fe20004706670 */
[----:B------:R-:W-:Y:S01]  /*156c0*/  FFMA.FTZ R13, R27, -UR23, R169 ;  /* 0x800000171b0d7c23 */ /* 0x000fe200080100a9 */
[----:B------:R-:W-:Y:S01]  /*156d0*/  FSEL R189, R15, -INF , !P6 ;  /* 0xff8000000fbd7808 */ /* 0x000fe20007000000 */
[----:B---3--:R-:W-:Y:S01]  /*156e0*/  FFMA.FTZ R15, R21, -UR23, R170 ;  /* 0x80000017150f7c23 */ /* 0x008fe200080100aa */
[C---:B------:R-:W-:Y:S02]  /*156f0*/  ISETP.GE.AND P6, PT, R5.reuse, R231, PT ;  /* 0x000000e70500720c */ /* 0x040fe40003fc6270 */
[----:B------:R-:W-:Y:S02]  /*15700*/  FSEL R174, R10, -INF , !P1 ;  /* 0xff8000000aae7808 */ /* 0x000fe40004800000 */
[----:B------:R-:W-:Y:S02]  /*15710*/  ISETP.GE.OR P6, PT, R5, R233, !P6 ;  /* 0x000000e90500720c */ /* 0x000fe400077c6670 */
[----:B------:R-:W-:Y:S02]  /*15720*/  ISETP.GE.AND P1, PT, R4, R231, PT ;  /* 0x000000e70400720c */ /* 0x000fe40003f26270 */
[----:B------:R-:W-:Y:S02]  /*15730*/  FSEL R190, R13, -INF , !P6 ;  /* 0xff8000000dbe7808 */ /* 0x000fe40007000000 */
[----:B------:R-:W-:Y:S02]  /*15740*/  ISETP.GE.AND P6, PT, R12, R230, PT ;  /* 0x000000e60c00720c */ /* 0x000fe40003fc6270 */
[----:B------:R-:W-:Y:S02]  /*15750*/  IADD3 R10, R228, -R5, RZ ;  /* 0x80000005e40a7210 */ /* 0x000fe40007ffe0ff */
[----:B------:R-:W-:Y:S02]  /*15760*/  ISETP.GE.OR P6, PT, R12, R232, !P6 ;  /* 0x000000e80c00720c */ /* 0x000fe400077c6670 */
[----:B------:R-:W-:Y:S02]  /*15770*/  ISETP.GE.OR P1, PT, R4, R233, !P1 ;  /* 0x000000e90400720c */ /* 0x000fe40004f26670 */
[----:B-1----:R-:W-:Y:S02]  /*15780*/  IABS R6, R7 ;  /* 0x0000000700067213 */ /* 0x002fe40000000000 */
[----:B------:R-:W-:Y:S02]  /*15790*/  IADD3 R7, R229, -R0, RZ ;  /* 0x80000000e5077210 */ /* 0x000fe40007ffe0ff */
[----:B------:R1:W-:Y:S01]  /*157a0*/  I2F R22, R6 ;  /* 0x0000000600167306 */ /* 0x0003e20000201400 */
[----:B------:R-:W-:Y:S02]  /*157b0*/  FSEL R245, R15, -INF , !P1 ;  /* 0xff8000000ff57808 */ /* 0x000fe40004800000 */
[----:B------:R-:W-:Y:S02]  /*157c0*/  FSEL R177, R14, -INF , !P0 ;  /* 0xff8000000eb17808 */ /* 0x000fe40004000000 */
[C---:B------:R-:W-:Y:S02]  /*157d0*/  ISETP.GE.AND P0, PT, R11.reuse, R230, PT ;  /* 0x000000e60b00720c */ /* 0x040fe40003f06270 */
[C---:B------:R-:W-:Y:S02]  /*157e0*/  ISETP.GE.AND P1, PT, R2.reuse, R231, PT ;  /* 0x000000e70200720c */ /* 0x040fe40003f26270 */
[----:B------:R-:W-:Y:S01]  /*157f0*/  ISETP.GE.OR P0, PT, R11, R232, !P0 ;  /* 0x000000e80b00720c */ /* 0x000fe20004706670 */
[----:B--2---:R-:W-:Y:S01]  /*15800*/  FFMA.FTZ R11, R19, -UR23, R173 ;  /* 0x80000017130b7c23 */ /* 0x004fe200080100ad */
[----:B------:R-:W-:Y:S04]  /*15810*/  ISETP.GE.OR P1, PT, R2, R233, !P1 ;  /* 0x000000e90200720c */ /* 0x000fe80004f26670 */
[----:B------:R-:W-:Y:S02]  /*15820*/  FSEL R244, R11, -INF , !P1 ;  /* 0xff8000000bf47808 */ /* 0x000fe40004800000 */
[C---:B------:R-:W-:Y:S04]  /*15830*/  ISETP.GE.AND P1, PT, R8.reuse, R230, PT ;  /* 0x000000e60800720c */ /* 0x040fe80003f26270 */
[----:B------:R-:W-:Y:S02]  /*15840*/  ISETP.GE.OR P1, PT, R8, R232, !P1 ;  /* 0x000000e80800720c */ /* 0x000fe40004f26670 */
[----:B-1----:R-:W-:Y:S02]  /*15850*/  IABS R6, R7 ;  /* 0x0000000700067213 */ /* 0x002fe40000000000 */
[----:B------:R-:W-:Y:S02]  /*15860*/  IADD3 R7, R228, -R9, RZ ;  /* 0x80000009e4077210 */ /* 0x000fe40007ffe0ff */
[----:B------:R1:W2:Y:S02]  /*15870*/  I2F R20, R6 ;  /* 0x0000000600147306 */ /* 0x0002a40000201400 */
[----:B-1----:R-:W-:Y:S01]  /*15880*/  IABS R6, R7 ;  /* 0x0000000700067213 */ /* 0x002fe20000000000 */
[----:B--2---:R-:W-:Y:S01]  /*15890*/  FFMA.FTZ R11, R20, -UR23, R182 ;  /* 0x80000017140b7c23 */ /* 0x004fe200080100b6 */
[C---:B------:R-:W-:Y:S01]  /*158a0*/  IADD3 R7, R228.reuse, -R8, RZ ;  /* 0x80000008e4077210 */ /* 0x040fe20007ffe0ff */
[C---:B------:R-:W-:Y:S05]  /*158b0*/  IMAD.IADD R8, R228.reuse, 0x1, -R4 ;  /* 0x00000001e4087824 */ /* 0x040fea00078e0a04 */
[----:B------:R1:W2:Y:S02]  /*158c0*/  I2F R13, R6 ;  /* 0x00000006000d7306 */ /* 0x0002a40000201400 */
[----:B-1----:R-:W-:Y:S01]  /*158d0*/  IABS R6, R7 ;  /* 0x0000000700067213 */ /* 0x002fe20000000000 */
[----:B------:R-:W-:Y:S02]  /*158e0*/  FFMA.FTZ R7, R23, -UR23, R193 ;  /* 0x8000001717077c23 */ /* 0x000fe400080100c1 */
[----:B--2---:R-:W-:Y:S05]  /*158f0*/  FFMA.FTZ R13, R13, -UR23, R195 ;  /* 0x800000170d0d7c23 */ /* 0x004fea00080100c3 */
[----:B------:R1:W2:Y:S01]  /*15900*/  I2F R12, R6 ;  /* 0x00000006000c7306 */ /* 0x0002a20000201400 */
[----:B------:R-:W-:Y:S02]  /*15910*/  FSEL R188, R7, -INF , !P6 ;  /* 0xff80000007bc7808 */ /* 0x000fe40007000000 */
[C---:B------:R-:W-:Y:S04]  /*15920*/  ISETP.GE.AND P6, PT, R9.reuse, R230, PT ;  /* 0x000000e60900720c */ /* 0x040fe80003fc6270 */
[----:B------:R-:W-:Y:S02]  /*15930*/  ISETP.GE.OR P6, PT, R9, R232, !P6 ;  /* 0x000000e80900720c */ /* 0x000fe400077c6670 */
[----:B------:R-:W-:Y:S02]  /*15940*/  IADD3 R9, R228, -R2, RZ ;  /* 0x80000002e4097210 */ /* 0x000fe40007ffe0ff */
[----:B------:R-:W-:Y:S02]  /*15950*/  FSEL R179, R13, -INF , !P6 ;  /* 0xff8000000db37808 */ /* 0x000fe40007000000 */
[C---:B------:R-:W-:Y:S04]  /*15960*/  ISETP.GE.AND P6, PT, R4.reuse, R230, PT ;  /* 0x000000e60400720c */ /* 0x040fe80003fc6270 */
[----:B------:R-:W-:Y:S02]  /*15970*/  ISETP.GE.OR P6, PT, R4, R232, !P6 ;  /* 0x000000e80400720c */ /* 0x000fe400077c6670 */
[----:B-1----:R-:W-:Y:S01]  /*15980*/  FMNMX.FTZ R6, R28, R3, !PT ;  /* 0x000000031c067209 */ /* 0x002fe20007810000 */
[----:B--2---:R-:W-:Y:S03]  /*15990*/  FFMA.FTZ R14, R12, -UR23, R194 ;  /* 0x800000170c0e7c23 */ /* 0x004fe600080100c2 */
[----:B------:R-:W-:Y:S02]  /*159a0*/  FMNMX.FTZ R7, R26, R6, !PT ;  /* 0x000000061a077209 */ /* 0x000fe40007810000 */
[----:B------:R-:W-:Y:S01]  /*159b0*/  IABS R6, R10 ;  /* 0x0000000a00067213 */ /* 0x000fe20000000000 */
[----:B------:R-:W-:Y:S01]  /*159c0*/  FFMA.FTZ R10, R22, -UR23, R197 ;  /* 0x80000017160a7c23 */ /* 0x000fe200080100c5 */
[----:B------:R-:W-:Y:S01]  /*159d0*/  FMNMX.FTZ R7, R25, R7, !PT ;  /* 0x0000000719077209 */ /* 0x000fe20007810000 */
[----:B------:R-:W-:Y:S01]  /*159e0*/  LDSM.16.MT88.4 R20, [R202+0x18000] ;  /* 0x01800000ca14783b */ /* 0x000fe20000004200 */
[----:B------:R1:W-:Y:S01]  /*159f0*/  I2F R15, R6 ;  /* 0x00000006000f7306 */ /* 0x0003e20000201400 */
[----:B------:R-:W-:Y:S02]  /*15a00*/  FSEL R180, R14, -INF , !P1 ;  /* 0xff8000000eb47808 */ /* 0x000fe40004800000 */
[----:B------:R-:W-:Y:S02]  /*15a10*/  FMNMX.FTZ R7, R24, R7, !PT ;  /* 0x0000000718077209 */ /* 0x000fe40007810000 */
[----:B------:R-:W-:Y:S02]  /*15a20*/  FSEL R182, R10, -INF , !P0 ;  /* 0xff8000000ab67808 */ /* 0x000fe40004000000 */
[----:B------:R-:W-:Y:S02]  /*15a30*/  FMNMX.FTZ R7, R178, R7, !PT ;  /* 0x00000007b2077209 */ /* 0x000fe40007810000 */
[----:B------:R-:W-:Y:S02]  /*15a40*/  ISETP.GE.AND P0, PT, R0, R231, PT ;  /* 0x000000e70000720c */ /* 0x000fe40003f06270 */
[----:B------:R-:W-:Y:S02]  /*15a50*/  ISETP.GE.AND P1, PT, R2, R230, PT ;  /* 0x000000e60200720c */ /* 0x000fe40003f26270 */
[----:B------:R-:W-:Y:S02]  /*15a60*/  ISETP.GE.OR P0, PT, R0, R233, !P0 ;  /* 0x000000e90000720c */ /* 0x000fe40004706670 */
[----:B------:R-:W-:Y:S02]  /*15a70*/  ISETP.GE.OR P1, PT, R2, R232, !P1 ;  /* 0x000000e80200720c */ /* 0x000fe40004f26670 */
[----:B------:R-:W-:Y:S02]  /*15a80*/  FSEL R242, R11, -INF , !P0 ;  /* 0xff8000000bf27808 */ /* 0x000fe40004000000 */
[C---:B------:R-:W-:Y:S04]  /*15a90*/  ISETP.GE.AND P0, PT, R5.reuse, R230, PT ;  /* 0x000000e60500720c */ /* 0x040fe80003f06270 */
[----:B------:R-:W-:Y:S02]  /*15aa0*/  ISETP.GE.OR P0, PT, R5, R232, !P0 ;  /* 0x000000e80500720c */ /* 0x000fe40004706670 */
[----:B-1----:R-:W-:Y:S02]  /*15ab0*/  IABS R6, R8 ;  /* 0x0000000800067213 */ /* 0x002fe40000000000 */
        /* <DEDUP_REMOVED lines=16> */
[----:B------:R-:W-:Y:S02]  /*15bc0*/  IADD3 R9, R228, -R0, RZ ;  /* 0x80000000e4097210 */ /* 0x000fe40007ffe0ff */
[----:B------:R1:W-:Y:S01]  /*15bd0*/  I2F R10, R6 ;  /* 0x00000006000a7306 */ /* 0x0003e20000201400 */
[----:B------:R-:W-:Y:S02]  /*15be0*/  FMNMX.FTZ R133, R190, R8, !PT ;  /* 0x00000008be857209 */ /* 0x000fe40007810000 */
[----:B------:R-:W-:Y:S02]  /*15bf0*/  FMNMX.FTZ R7, R174, R7, !PT ;  /* 0x00000007ae077209 */ /* 0x000fe40007810000 */
[----:B------:R-:W-:Y:S04]  /*15c00*/  FMNMX.FTZ R133, R245, R133, !PT ;  /* 0x00000085f5857209 */ /* 0x000fe80007810000 */
[----:B------:R-:W-:Y:S04]  /*15c10*/  FMNMX.FTZ R133, R244, R133, !PT ;  /* 0x00000085f4857209 */ /* 0x000fe80007810000 */
[----:B------:R-:W-:Y:S02]  /*15c20*/  FMNMX.FTZ R133, R242, R133, !PT ;  /* 0x00000085f2857209 */ /* 0x000fe40007810000 */
[----:B-1----:R-:W-:Y:S04]  /*15c30*/  IABS R6, R9 ;  /* 0x0000000900067213 */ /* 0x002fe80000000000 */
[----:B------:R1:W2:Y:S02]  /*15c40*/  I2F R8, R6 ;  /* 0x0000000600087306 */ /* 0x0002a40000201400 */
[----:B-1----:R-:W-:Y:S01]  /*15c50*/  FMNMX.FTZ R6, R177, R7, !PT ;  /* 0x00000007b1067209 */ /* 0x002fe20007810000 */
[----:B--2---:R-:W-:Y:S01]  /*15c60*/  FFMA.FTZ R135, R8, -UR23, R135 ;  /* 0x8000001708877c23 */ /* 0x004fe20008010087 */
[----:B------:R-:W1:Y:S02]  /*15c70*/  SHFL.BFLY PT, R7, R133, 0x2, 0x1f ;  /* 0x0c401f0085077f89 */ /* 0x000e6400000e0000 */
[----:B------:R-:W-:Y:S04]  /*15c80*/  FMNMX.FTZ R6, R188, R6, !PT ;  /* 0x00000006bc067209 */ /* 0x000fe80007810000 */
[----:B------:R-:W-:Y:S01]  /*15c90*/  FMNMX.FTZ R4, R182, R6, !PT ;  /* 0x00000006b6047209 */ /* 0x000fe20007810000 */
[----:B------:R-:W-:Y:S02]  /*15ca0*/  FFMA.FTZ R6, R15, -UR23, R186 ;  /* 0x800000170f067c23 */ /* 0x000fe400080100ba */
[----:B------:R-:W-:Y:S01]  /*15cb0*/  LDSM.16.MT88.4 R12, [R201+0x18000] ;  /* 0x01800000c90c783b */ /* 0x000fe20000004200 */
[----:B------:R-:W-:Y:S02]  /*15cc0*/  FMNMX.FTZ R4, R179, R4, !PT ;  /* 0x00000004b3047209 */ /* 0x000fe40007810000 */
[----:B------:R-:W-:Y:S02]  /*15cd0*/  FSEL R186, R6, -INF , !P0 ;  /* 0xff80000006ba7808 */ /* 0x000fe40004000000 */
[----:B------:R-:W-:Y:S01]  /*15ce0*/  FMNMX.FTZ R2, R180, R4, !PT ;  /* 0x00000004b4027209 */ /* 0x000fe20007810000 */
[----:B------:R-:W-:Y:S01]  /*15cf0*/  FFMA.FTZ R4, R10, -UR23, R185 ;  /* 0x800000170a047c23 */ /* 0x000fe200080100b9 */
[----:B------:R-:W-:Y:S02]  /*15d00*/  FSEL R185, R5, -INF , !P6 ;  /* 0xff80000005b97808 */ /* 0x000fe40007000000 */
[----:B------:R-:W-:Y:S02]  /*15d10*/  ISETP.GE.AND P0, PT, R0, R230, PT ;  /* 0x000000e60000720c */ /* 0x000fe40003f06270 */
[----:B------:R-:W-:Y:S02]  /*15d20*/  FMNMX.FTZ R2, R186, R2, !PT ;  /* 0x00000002ba027209 */ /* 0x000fe40007810000 */
[----:B------:R-:W-:Y:S02]  /*15d30*/  ISETP.GE.OR P0, PT, R0, R232, !P0 ;  /* 0x000000e80000720c */ /* 0x000fe40004706670 */
[----:B------:R-:W-:Y:S02]  /*15d40*/  FSEL R243, R4, -INF , !P1 ;  /* 0xff80000004f37808 */ /* 0x000fe40004800000 */
[----:B------:R-:W-:Y:S02]  /*15d50*/  FMNMX.FTZ R0, R185, R2, !PT ;  /* 0x00000002b9007209 */ /* 0x000fe40007810000 */
[----:B------:R-:W-:Y:S02]  /*15d60*/  FSEL R135, R135, -INF , !P0 ;  /* 0xff80000087877808 */ /* 0x000fe40004000000 */
[----:B------:R-:W-:Y:S02]  /*15d70*/  FMNMX.FTZ R0, R243, R0, !PT ;  /* 0x00000000f3007209 */ /* 0x000fe40007810000 */
[----:B-1----:R-:W-:Y:S02]  /*15d80*/  FMNMX.FTZ R133, R133, R7, !PT ;  /* 0x0000000785857209 */ /* 0x002fe40007810000 */
        /* <DEDUP_REMOVED lines=9> */
[--C-:B------:R-:W-:Y:S04]  /*15e20*/  FFMA.FTZ R4, R28, c[0x0][0x23c], -R172.reuse ;  /* 0x00008f001c047a23 */ /* 0x100fe800000108ac */
[----:B------:R2:W-:Y:S01]  /*15e30*/  MUFU.EX2 R250, R4 ;  /* 0x0000000400fa7308 */ /* 0x0005e20000000800 */
[----:B-1----:R-:W-:Y:S01]  /*15e40*/  FMNMX.FTZ R132, R0, R2, !PT ;  /* 0x0000000200847209 */ /* 0x002fe20007810000 */
[--C-:B------:R-:W-:Y:S03]  /*15e50*/  FFMA.FTZ R0, R25, c[0x0][0x23c], -R172.reuse ;  /* 0x00008f0019007a23 */ /* 0x100fe600000108ac */
[C---:B------:R-:W-:Y:S05]  /*15e60*/  FSETP.NEU.FTZ.AND P0, PT, R132.reuse, -INF , PT ;  /* 0xff8000008400780b */ /* 0x040fea0003f1d000 */
[----:B------:R1:W-:Y:S01]  /*15e70*/  MUFU.EX2 R252, R0 ;  /* 0x0000000000fc7308 */ /* 0x0003e20000000800 */
[----:B------:R-:W-:Y:S02]  /*15e80*/  FMUL.FTZ R173, R132, c[0x0][0x23c] ;  /* 0x00008f0084ad7a20 */ /* 0x000fe40000410000 */
[--C-:B--2---:R-:W-:Y:S03]  /*15e90*/  FFMA.FTZ R4, R26, c[0x0][0x23c], -R172.reuse ;  /* 0x00008f001a047a23 */ /* 0x104fe600000108ac */
[----:B------:R-:W-:Y:S04]  /*15ea0*/  FSEL R173, R173, RZ, P0 ;  /* 0x000000ffadad7208 */ /* 0x000fe80000000000 */
[----:B------:R-:W2:Y:S01]  /*15eb0*/  MUFU.EX2 R196, R4 ;  /* 0x0000000400c47308 */ /* 0x000ea20000000800 */
[--C-:B------:R-:W-:Y:S09]  /*15ec0*/  FFMA.FTZ R2, R16, c[0x0][0x23c], -R173.reuse ;  /* 0x00008f0010027a23 */ /* 0x100ff200000108ad */
[----:B------:R3:W-:Y:S01]  /*15ed0*/  MUFU.EX2 R246, R2 ;  /* 0x0000000200f67308 */ /* 0x0007e20000000800 */
[----:B-1----:R-:W-:Y:S09]  /*15ee0*/  FFMA.FTZ R0, R24, c[0x0][0x23c], -R172 ;  /* 0x00008f0018007a23 */ /* 0x002ff200000108ac */
[----:B------:R1:W4:Y:S01]  /*15ef0*/  MUFU.EX2 R251, R0 ;  /* 0x0000000000fb7308 */ /* 0x0003220000000800 */
[----:B--2---:R-:W-:Y:S02]  /*15f00*/  F2FP.BF16.PACK_AB R168, R196, R250 ;  /* 0x000000fac4a8723e */ /* 0x004fe400000010ff */
[----:B---3--:R-:W-:Y:S02]  /*15f10*/  FSEL R2, R132, RZ, P0 ;  /* 0x000000ff84027208 */ /* 0x008fe40000000000 */
[----:B------:R-:W-:Y:S01]  /*15f20*/  PLOP3.LUT P0, PT, PT, PT, UP0, 0x80, 0x0 ;  /* 0x000000000000781c */ /* 0x000fe20003f0f008 */
[--C-:B-1----:R-:W-:Y:S01]  /*15f30*/  FFMA.FTZ R0, R30, c[0x0][0x23c], -R173.reuse ;  /* 0x00008f001e007a23 */ /* 0x102fe200000108ad */
[----:B----4-:R-:W-:Y:S01]  /*15f40*/  F2FP.BF16.PACK_AB R170, R251, R252 ;  /* 0x000000fcfbaa723e */ /* 0x010fe200000010ff */
[----:B------:R-:W1:Y:S02]  /*15f50*/  LDSM.16.MT88.4 R28, [R204+0x18000] ;  /* 0x01800000cc1c783b */ /* 0x000e640000004200 */
[----:B------:R2:W-:Y:S02]  /*15f60*/  MUFU.EX2 R249, R0 ;  /* 0x0000000000f97308 */ /* 0x0005e40000000800 */
[--C-:B--2---:R-:W-:Y:S08]  /*15f70*/  FFMA.FTZ R0, R18, c[0x0][0x23c], -R173.reuse ;  /* 0x00008f0012007a23 */ /* 0x104ff000000108ad */
[----:B------:R2:W3:Y:S02]  /*15f80*/  MUFU.EX2 R248, R0 ;  /* 0x0000000000f87308 */ /* 0x0004e40000000800 */
[----:B--2---:R-:W-:Y:S01]  /*15f90*/  FFMA.FTZ R0, R17, c[0x0][0x23c], -R173 ;  /* 0x00008f0011007a23 */ /* 0x004fe200000108ad */
[----:B---3--:R-:W-:Y:S07]  /*15fa0*/  F2FP.BF16.PACK_AB R169, R248, R249 ;  /* 0x000000f9f8a9723e */ /* 0x008fee00000010ff */
        /* <DEDUP_REMOVED lines=23> */
[C---:B------:R-:W-:Y:S02]  /*16120*/  FMUL.FTZ R40, R3.reuse, R40 ;  /* 0x0000002803287220 */ /* 0x040fe40000410000 */
[C---:B------:R-:W-:Y:S02]  /*16130*/  FMUL.FTZ R41, R3.reuse, R41 ;  /* 0x0000002903297220 */ /* 0x040fe40000410000 */
[C---:B--2---:R-:W-:Y:S02]  /*16140*/  FMUL.FTZ R6, R0.reuse, R138 ;  /* 0x0000008a00067220 */ /* 0x044fe40000410000 */
[C---:B------:R-:W-:Y:S02]  /*16150*/  FMUL.FTZ R7, R0.reuse, R139 ;  /* 0x0000008b00077220 */ /* 0x040fe40000410000 */
[----:B------:R-:W2:Y:S01]  /*16160*/  LDSM.16.MT88.4 R136, [R203+0x18000] ;  /* 0x01800000cb88783b */ /* 0x000ea20000004200 */
[C---:B------:R-:W-:Y:S02]  /*16170*/  FMUL.FTZ R10, R0.reuse, R142 ;  /* 0x0000008e000a7220 */ /* 0x040fe40000410000 */
[C---:B------:R-:W-:Y:S02]  /*16180*/  FMUL.FTZ R11, R0.reuse, R143 ;  /* 0x0000008f000b7220 */ /* 0x040fe40000410000 */
[C---:B------:R-:W-:Y:S03]  /*16190*/  HMMA.16816.F32.BF16 R4, R168.reuse, R12, R4 ;  /* 0x0000000ca804723c */ /* 0x040fe60000041804 */
[----:B------:R-:W4:Y:S02]  /*161a0*/  LDSM.16.MT88.4 R140, [R201+0x1a000] ;  /* 0x01a00000c98c783b */ /* 0x000f240000004200 */
        /* <DEDUP_REMOVED lines=10> */
[----:B------:R-:W5:Y:S01]  /*16250*/  LDSM.16.MT88.4 R144, [R202+0x1a000] ;  /* 0x01a00000ca90783b */ /* 0x000f620000004200 */
[C---:B------:R-:W-:Y:S01]  /*16260*/  FMUL.FTZ R34, R0.reuse, R166 ;  /* 0x000000a600227220 */ /* 0x040fe20000410000 */
[C---:B------:R-:W-:Y:S03]  /*16270*/  HMMA.16816.F32.BF16 R12, R168.reuse, R20, R12 ;  /* 0x00000014a80c723c */ /* 0x040fe6000004180c */
[C---:B------:R-:W-:Y:S02]  /*16280*/  FMUL.FTZ R35, R0.reuse, R167 ;  /* 0x000000a700237220 */ /* 0x040fe40000410000 */
[--C-:B---3--:R-:W-:Y:S01]  /*16290*/  FFMA.FTZ R2, R181, c[0x0][0x23c], -R172.reuse ;  /* 0x00008f00b5027a23 */ /* 0x108fe200000108ac */
[----:B------:R-:W-:Y:S01]  /*162a0*/  LDSM.16.MT88.4 R156, [R201+0x1a800] ;  /* 0x01a80000c99c783b */ /* 0x000fe20000004200 */
[C---:B------:R-:W-:Y:S01]  /*162b0*/  FMUL.FTZ R20, R3.reuse, R152 ;  /* 0x0000009803147220 */ /* 0x040fe20000410000 */
[C---:B------:R-:W-:Y:S01]  /*162c0*/  HMMA.16816.F32.BF16 R16, R168.reuse, R22, R16 ;  /* 0x00000016a810723c */ /* 0x040fe20000041810 */
[----:B------:R3:W2:Y:S03]  /*162d0*/  MUFU.EX2 R240, R2 ;  /* 0x0000000200f07308 */ /* 0x0006a60000000800 */
        /* <DEDUP_REMOVED lines=9> */
[C---:B-1----:R-:W-:Y:S03]  /*16370*/  HMMA.16816.F32.BF16 R20, R168.reuse, R28, R20 ;  /* 0x0000001ca814723c */ /* 0x042fe60000041814 */
        /* <DEDUP_REMOVED lines=9> */
[--C-:B---3--:R-:W-:Y:S02]  /*16410*/  FFMA.FTZ R2, R183, c[0x0][0x23c], -R172.reuse ;  /* 0x00008f00b7027a23 */ /* 0x108fe400000108ac */
        /* <DEDUP_REMOVED lines=47> */
[----:B------:R-:W-:Y:S02]  /*16710*/  FMUL.FTZ R75, R0, R75 ;  /* 0x0000004b004b7220 */ /* 0x000fe40000410000 */
[C---:B------:R-:W-:Y:S02]  /*16720*/  FMUL.FTZ R76, R3.reuse, R76 ;  /* 0x0000004c034c7220 */ /* 0x040fe40000410000 */
        /* <DEDUP_REMOVED lines=13> */
[----:B------:R-:W-:Y:S03]  /*16800*/  FMUL.FTZ R85, R3, R85 ;  /* 0x0000005503557220 */ /* 0x000fe60000410000 */
[C---:B------:R-:W-:Y:S01]  /*16810*/  HMMA.16816.F32.BF16 R80, R168.reuse, R138, R80 ;  /* 0x0000008aa850723c */ /* 0x040fe20000041850 */
[----:B------:R-:W2:Y:S02]  /*16820*/  LDSM.16.MT88.4 R136, [R201+0x1e000] ;  /* 0x01e00000c988783b */ /* 0x000ea40000004200 */
[C---:B------:R-:W-:Y:S02]  /*16830*/  FMUL.FTZ R86, R0.reuse, R86 ;  /* 0x0000005600567220 */ /* 0x040fe40000410000 */
[C---:B------:R-:W-:Y:S02]  /*16840*/  FMUL.FTZ R87, R0.reuse, R87 ;  /* 0x0000005700577220 */ /* 0x040fe40000410000 */
[--C-:B----4-:R-:W-:Y:S02]  /*16850*/  FFMA.FTZ R2, R175, c[0x0][0x23c], -R173.reuse ;  /* 0x00008f00af027a23 */ /* 0x110fe400000108ad */
[C---:B------:R-:W-:Y:S02]  /*16860*/  FMUL.FTZ R88, R3.reuse, R88 ;  /* 0x0000005803587220 */ /* 0x040fe40000410000 */
[----:B------:R4:W5:Y:S01]  /*16870*/  MUFU.EX2 R236, R2 ;  /* 0x0000000200ec7308 */ /* 0x0009620000000800 */
        /* <DEDUP_REMOVED lines=9> */
[----:B------:R-:W-:Y:S02]  /*16910*/  FMUL.FTZ R95, R0, R95 ;  /* 0x0000005f005f7220 */ /* 0x000fe40000410000 */
[C---:B------:R-:W-:Y:S02]  /*16920*/  FMUL.FTZ R96, R3.reuse, R96 ;  /* 0x0000006003607220 */ /* 0x040fe40000410000 */
        /* <DEDUP_REMOVED lines=54> */
[----:B------:R-:W-:Y:S02]  /*16c90*/  F2FP.BF16.PACK_AB R136, R240, R241 ;  /* 0x000000f1f088723e */ /* 0x000fe400000010ff */
[----:B-----5:R-:W-:Y:S03]  /*16ca0*/  F2FP.BF16.PACK_AB R137, R236, R237 ;  /* 0x000000edec89723e */ /* 0x020fe600000010ff */
[----:B------:R-:W-:Y:S03]  /*16cb0*/  HMMA.16816.F32.BF16 R128, R168, R138, R128 ;  /* 0x0000008aa880723c */ /* 0x000fe60000041880 */
[--C-:B-1----:R-:W-:Y:S01]  /*16cc0*/  FFMA.FTZ R2, R199, c[0x0][0x23c], -R172.reuse ;  /* 0x00008f00c7027a23 */ /* 0x102fe200000108ac */
[----:B------:R-:W-:Y:S03]  /*16cd0*/  MOV R199, R196 ;  /* 0x000000c400c77202 */ /* 0x000fe60000000f00 */
        /* <DEDUP_REMOVED lines=48> */
[--C-:B---3--:R-:W-:Y:S02]  /*16fe0*/  FFMA.FTZ R2, R180, c[0x0][0x23c], -R173.reuse ;  /* 0x00008f00b4027a23 */ /* 0x108fe400000108ad */
[----:B------:R-:W-:Y:S02]  /*16ff0*/  LDSM.16.MT88.4 R180, [R204+0x1b800] ;  /* 0x01b80000ccb4783b */ /* 0x000fe40000004200 */
[C---:B------:R-:W-:Y:S01]  /*17000*/  HMMA.16816.F32.BF16 R96, R136.reuse, R142, R96 ;  /* 0x0000008e8860723c */ /* 0x040fe20000041860 */
[----:B------:R2:W3:Y:S05]  /*17010*/  MUFU.EX2 R191, R2 ;  /* 0x0000000200bf7308 */ /* 0x0004ea0000000800 */
[----:B------:R-:W3:Y:S02]  /*17020*/  LDSM.16.MT88.4 R140, [R203+0x1e800] ;  /* 0x01e80000cb8c783b */ /* 0x000ee40000004200 */
[C---:B-1----:R-:W-:Y:S08]  /*17030*/  HMMA.16816.F32.BF16 R100, R136.reuse, R148, R100 ;  /* 0x000000948864723c */ /* 0x042ff00000041864 */
[C---:B------:R-:W-:Y:S01]  /*17040*/  HMMA.16816.F32.BF16 R104, R136.reuse, R150, R104 ;  /* 0x000000968868723c */ /* 0x040fe20000041868 */
[----:B------:R-:W1:Y:S07]  /*17050*/  LDSM.16.MT88.4 R148, [R201+0x19000] ;  /* 0x01900000c994783b */ /* 0x000e6e0000004200 */
[C---:B----4-:R-:W-:Y:S04]  /*17060*/  HMMA.16816.F32.BF16 R108, R136.reuse, R144, R108 ;  /* 0x00000090886c723c */ /* 0x050fe8000004186c */
[--C-:B--2---:R-:W-:Y:S04]  /*17070*/  FFMA.FTZ R2, R190, c[0x0][0x23c], -R172.reuse ;  /* 0x00008f00be027a23 */ /* 0x104fe800000108ac */
[C---:B------:R-:W-:Y:S01]  /*17080*/  HMMA.16816.F32.BF16 R112, R136.reuse, R146, R112 ;  /* 0x000000928870723c */ /* 0x040fe20000041870 */
[----:B------:R-:W2:Y:S01]  /*17090*/  LDSM.16.MT88.4 R144, [R204+0x19000] ;  /* 0x01900000cc90783b */ /* 0x000ea20000004200 */
[----:B------:R4:W-:Y:S06]  /*170a0*/  MUFU.EX2 R190, R2 ;  /* 0x0000000200be7308 */ /* 0x0009ec0000000800 */
[C---:B------:R-:W-:Y:S08]  /*170b0*/  HMMA.16816.F32.BF16 R116, R136.reuse, R152, R116 ;  /* 0x000000988874723c */ /* 0x040ff00000041874 */
[C---:B------:R-:W-:Y:S01]  /*170c0*/  HMMA.16816.F32.BF16 R120, R136.reuse, R154, R120 ;  /* 0x0000009a8878723c */ /* 0x040fe20000041878 */
[----:B------:R-:W2:Y:S07]  /*170d0*/  LDSM.16.MT88.4 R152, [R203+0x19000] ;  /* 0x01900000cb98783b */ /* 0x000eae0000004200 */
[C---:B---3--:R-:W-:Y:S04]  /*170e0*/  HMMA.16816.F32.BF16 R124, R136.reuse, R140, R124 ;  /* 0x0000008c887c723c */ /* 0x048fe8000004187c */
[--C-:B----4-:R-:W-:Y:S02]  /*170f0*/  FFMA.FTZ R2, R245, c[0x0][0x23c], -R172.reuse ;  /* 0x00008f00f5027a23 */ /* 0x110fe400000108ac */
[----:B------:R-:W3:Y:S02]  /*17100*/  LDL.LU R245, [R1+0x30] ;  /* 0x0000300001f57983 */ /* 0x000ee40000300800 */
[----:B------:R-:W-:Y:S01]  /*17110*/  HMMA.16816.F32.BF16 R128, R136, R142, R128 ;  /* 0x0000008e8880723c */ /* 0x000fe20000041880 */
[----:B------:R4:W2:Y:S01]  /*17120*/  MUFU.EX2 R189, R2 ;  /* 0x0000000200bd7308 */ /* 0x0008a20000000800 */
[----:B------:R-:W2:Y:S05]  /*17130*/  LDSM.16.MT88.4 R140, [R201+0x1b000] ;  /* 0x01b00000c98c783b */ /* 0x000eaa0000004200 */
[----:B-----5:R-:W-:Y:S02]  /*17140*/  F2FP.BF16.PACK_AB R136, R197, R198 ;  /* 0x000000c6c588723e */ /* 0x020fe400000010ff */
[----:B------:R-:W-:Y:S03]  /*17150*/  F2FP.BF16.PACK_AB R138, R195, R196 ;  /* 0x000000c4c38a723e */ /* 0x000fe600000010ff */
[----:B------:R-:W-:Y:S02]  /*17160*/  F2FP.BF16.PACK_AB R137, R193, R194 ;  /* 0x000000c2c189723e */ /* 0x000fe400000010ff */
[----:B------:R-:W-:Y:S07]  /*17170*/  F2FP.BF16.PACK_AB R139, R191, R192 ;  /* 0x000000c0bf8b723e */ /* 0x000fee00000010ff */
[C---:B-1----:R-:W-:Y:S03]  /*17180*/  HMMA.16816.F32.BF16 R4, R136.reuse, R148, R4 ;  /* 0x000000948804723c */ /* 0x042fe60000041804 */
[--C-:B----4-:R-:W-:Y:S01]  /*17190*/  FFMA.FTZ R2, R244, c[0x0][0x23c], -R172.reuse ;  /* 0x00008f00f4027a23 */ /* 0x110fe200000108ac */
[----:B--2---:R-:W-:Y:S01]  /*171a0*/  F2FP.BF16.PACK_AB R168, R189, R190 ;  /* 0x000000bebda8723e */ /* 0x004fe200000010ff */
[----:B------:R-:W2:Y:S01]  /*171b0*/  LDL.LU R244, [R1+0x24] ;  /* 0x0000240001f47983 */ /* 0x000ea20000300800 */
[----:B------:R-:W-:Y:S02]  /*171c0*/  FFMA.FTZ R172, R242, c[0x0][0x23c], -R172 ;  /* 0x00008f00f2ac7a23 */ /* 0x000fe400000108ac */
[C---:B------:R-:W-:Y:S01]  /*171d0*/  HMMA.16816.F32.BF16 R8, R136.reuse, R150, R8 ;  /* 0x000000968808723c */ /* 0x040fe20000041808 */
[----:B------:R1:W-:Y:S01]  /*171e0*/  MUFU.EX2 R188, R2 ;  /* 0x0000000200bc7308 */ /* 0x0003e20000000800 */
[----:B------:R-:W4:Y:S06]  /*171f0*/  LDSM.16.MT88.4 R148, [R202+0x1b000] ;  /* 0x01b00000ca94783b */ /* 0x000f2c0000004200 */
[C---:B------:R-:W-:Y:S03]  /*17200*/  HMMA.16816.F32.BF16 R12, R136.reuse, R156, R12 ;  /* 0x0000009c880c723c */ /* 0x040fe6000004180c */
[----:B------:R-:W5:Y:S05]  /*17210*/  MUFU.EX2 R187, R172 ;  /* 0x000000ac00bb7308 */ /* 0x000f6a0000000800 */
[C---:B------:R-:W-:Y:S01]  /*17220*/  HMMA.16816.F32.BF16 R16, R136.reuse, R158, R16 ;  /* 0x0000009e8810723c */ /* 0x040fe20000041810 */
[----:B------:R-:W4:Y:S07]  /*17230*/  LDSM.16.MT88.4 R156, [R204+0x1b000] ;  /* 0x01b00000cc9c783b */ /* 0x000f2e0000004200 */
[C---:B------:R-:W-:Y:S04]  /*17240*/  HMMA.16816.F32.BF16 R20, R136.reuse, R144, R20 ;  /* 0x000000908814723c */ /* 0x040fe80000041814 */
[--C-:B-1----:R-:W-:Y:S04]  /*17250*/  FFMA.FTZ R2, R186, c[0x0][0x23c], -R173.reuse ;  /* 0x00008f00ba027a23 */ /* 0x102fe800000108ad */
[C---:B------:R-:W-:Y:S01]  /*17260*/  HMMA.16816.F32.BF16 R24, R136.reuse, R146, R24 ;  /* 0x000000928818723c */ /* 0x040fe20000041818 */
[----:B------:R-:W1:Y:S01]  /*17270*/  LDSM.16.MT88.4 R144, [R203+0x1b000] ;  /* 0x01b00000cb90783b */ /* 0x000e620000004200 */
[----:B------:R4:W-:Y:S02]  /*17280*/  MUFU.EX2 R186, R2 ;  /* 0x0000000200ba7308 */ /* 0x0009e40000000800 */
[----:B-----5:R-:W-:Y:S04]  /*17290*/  F2FP.BF16.PACK_AB R170, R187, R188 ;  /* 0x000000bcbbaa723e */ /* 0x020fe800000010ff */
[C---:B------:R-:W-:Y:S08]  /*172a0*/  HMMA.16816.F32.BF16 R28, R136.reuse, R152, R28 ;  /* 0x00000098881c723c */ /* 0x040ff0000004181c */
[C---:B------:R-:W-:Y:S01]  /*172b0*/  HMMA.16816.F32.BF16 R32, R136.reuse, R154, R32 ;  /* 0x0000009a8820723c */ /* 0x040fe20000041820 */
[----:B------:R-:W5:Y:S07]  /*172c0*/  LDSM.16.MT88.4 R152, [R202+0x1d000] ;  /* 0x01d00000ca98783b */ /* 0x000f6e0000004200 */
[C---:B------:R-:W-:Y:S04]  /*172d0*/  HMMA.16816.F32.BF16 R36, R136.reuse, R140, R36 ;  /* 0x0000008c8824723c */ /* 0x040fe80000041824 */
[--C-:B----4-:R-:W-:Y:S04]  /*172e0*/  FFMA.FTZ R2, R185, c[0x0][0x23c], -R173.reuse ;  /* 0x00008f00b9027a23 */ /* 0x110fe800000108ad */
[C---:B------:R-:W-:Y:S01]  /*172f0*/  HMMA.16816.F32.BF16 R40, R136.reuse, R142, R40 ;  /* 0x0000008e8828723c */ /* 0x040fe20000041828 */
[----:B------:R-:W4:Y:S01]  /*17300*/  LDSM.16.MT88.4 R140, [R204+0x1d000] ;  /* 0x01d00000cc8c783b */ /* 0x000f220000004200 */
[----:B------:R1:W1:Y:S06]  /*17310*/  MUFU.EX2 R185, R2 ;  /* 0x0000000200b97308 */ /* 0x00026c0000000800 */
[C---:B------:R-:W-:Y:S08]  /*17320*/  HMMA.16816.F32.BF16 R44, R136.reuse, R148, R44 ;  /* 0x00000094882c723c */ /* 0x040ff0000004182c */
[C---:B------:R-:W-:Y:S01]  /*17330*/  HMMA.16816.F32.BF16 R48, R136.reuse, R150, R48 ;  /* 0x000000968830723c */ /* 0x040fe20000041830 */
[----:B------:R-:W4:Y:S07]  /*17340*/  LDSM.16.MT88.4 R148, [R203+0x1d000] ;  /* 0x01d00000cb94783b */ /* 0x000f2e0000004200 */
[C---:B------:R-:W-:Y:S04]  /*17350*/  HMMA.16816.F32.BF16 R52, R136.reuse, R156, R52 ;  /* 0x0000009c8834723c */ /* 0x040fe80000041834 */
[--C-:B-1----:R-:W-:Y:S01]  /*17360*/  FFMA.FTZ R2, R243, c[0x0][0x23c], -R173.reuse ;  /* 0x00008f00f3027a23 */ /* 0x102fe200000108ad */
[----:B------:R-:W-:Y:S01]  /*17370*/  F2FP.BF16.PACK_AB R169, R185, R186 ;  /* 0x000000bab9a9723e */ /* 0x000fe200000010ff */
[----:B------:R-:W-:Y:S02]  /*17380*/  FFMA.FTZ R173, R135, c[0x0][0x23c], -R173 ;  /* 0x00008f0087ad7a23 */ /* 0x000fe400000108ad */
[C---:B------:R-:W-:Y:S01]  /*17390*/  HMMA.16816.F32.BF16 R56, R136.reuse, R158, R56 ;  /* 0x0000009e8838723c */ /* 0x040fe20000041838 */
[----:B------:R-:W-:Y:S01]  /*173a0*/  LDSM.16.MT88.4 R156, [R202+0x19800] ;  /* 0x01980000ca9c783b */ /* 0x000fe20000004200 */
[----:B------:R1:W-:Y:S06]  /*173b0*/  MUFU.EX2 R134, R173 ;  /* 0x000000ad00867308 */ /* 0x0003ec0000000800 */
[C---:B------:R-:W-:Y:S04]  /*173c0*/  HMMA.16816.F32.BF16 R60, R136.reuse, R144, R60 ;  /* 0x00000090883c723c */ /* 0x040fe8000004183c */
[----:B------:R-:W4:Y:S04]  /*173d0*/  MUFU.EX2 R184, R2 ;  /* 0x0000000200b87308 */ /* 0x000f280000000800 */
[C---:B------:R-:W-:Y:S01]  /*173e0*/  HMMA.16816.F32.BF16 R64, R136.reuse, R146, R64 ;  /* 0x000000928840723c */ /* 0x040fe20000041840 */
[----:B------:R-:W5:Y:S07]  /*173f0*/  LDSM.16.MT88.4 R144, [R201+0x1f000] ;  /* 0x01f00000c990783b */ /* 0x000f6e0000004200 */
[C---:B------:R-:W-:Y:S01]  /*17400*/  HMMA.16816.F32.BF16 R68, R136.reuse, R160, R68 ;  /* 0x000000a08844723c */ /* 0x040fe20000041844 */
[----:B-1----:R-:W-:Y:S07]  /*17410*/  LDSM.16.MT88.4 R172, [R201+0x1b800] ;  /* 0x01b80000c9ac783b */ /* 0x002fee0000004200 */
[C---:B------:R-:W-:Y:S01]  /*17420*/  HMMA.16816.F32.BF16 R72, R136.reuse, R162, R72 ;  /* 0x000000a28848723c */ /* 0x040fe20000041848 */
[----:B------:R-:W-:Y:S03]  /*17430*/  LDSM.16.MT88.4 R160, [R204+0x19800] ;  /* 0x01980000cca0783b */ /* 0x000fe60000004200 */
[----:B----4-:R-:W-:Y:S04]  /*17440*/  F2FP.BF16.PACK_AB R171, R134, R184 ;  /* 0x000000b886ab723e */ /* 0x010fe800000010ff */
[C---:B-----5:R-:W-:Y:S08]  /*17450*/  HMMA.16816.F32.BF16 R76, R136.reuse, R152, R76 ;  /* 0x00000098884c723c */ /* 0x060ff0000004184c */
[C---:B------:R-:W-:Y:S01]  /*17460*/  HMMA.16816.F32.BF16 R80, R136.reuse, R154, R80 ;  /* 0x0000009a8850723c */ /* 0x040fe20000041850 */
[----:B------:R-:W1:Y:S07]  /*17470*/  LDSM.16.MT88.4 R152, [R202+0x1f000] ;  /* 0x01f00000ca98783b */ /* 0x000e6e0000004200 */
        /* <DEDUP_REMOVED lines=8> */
[----:B------:R-:W5:Y:S07]  /*17500*/  LDSM.16.MT88.4 R144, [R201+0x19800] ;  /* 0x01980000c990783b */ /* 0x000f6e0000004200 */
[C---:B-1----:R-:W-:Y:S08]  /*17510*/  HMMA.16816.F32.BF16 R108, R136.reuse, R152, R108 ;  /* 0x00000098886c723c */ /* 0x042ff0000004186c */
[C---:B------:R-:W-:Y:S08]  /*17520*/  HMMA.16816.F32.BF16 R112, R136.reuse, R154, R112 ;  /* 0x0000009a8870723c */ /* 0x040ff00000041870 */
[C---:B----4-:R-:W-:Y:S08]  /*17530*/  HMMA.16816.F32.BF16 R116, R136.reuse, R140, R116 ;  /* 0x0000008c8874723c */ /* 0x050ff00000041874 */
[C---:B------:R-:W-:Y:S08]  /*17540*/  HMMA.16816.F32.BF16 R120, R136.reuse, R142, R120 ;  /* 0x0000008e8878723c */ /* 0x040ff00000041878 */
[C---:B-----5:R-:W-:Y:S08]  /*17550*/  HMMA.16816.F32.BF16 R124, R136.reuse, R148, R124 ;  /* 0x00000094887c723c */ /* 0x060ff0000004187c */
[----:B------:R-:W-:Y:S08]  /*17560*/  HMMA.16816.F32.BF16 R128, R136, R150, R128 ;  /* 0x000000968880723c */ /* 0x000ff00000041880 */
[C---:B------:R-:W-:Y:S01]  /*17570*/  HMMA.16816.F32.BF16 R136, R168.reuse, R144, R4 ;  /* 0x00000090a888723c */ /* 0x040fe20000041804 */
        /* <DEDUP_REMOVED lines=53> */
[----:B------:R-:W-:Y:S01]  /*178d0*/  FADD.FTZ R0, R134, R0 ;  /* 0x0000000086007221 */ /* 0x000fe20000010000 */
[----:B------:R-:W-:Y:S01]  /*178e0*/  MOV R134, R132 ;  /* 0x0000008400867202 */ /* 0x000fe20000000f00 */
[----:B------:R-:W-:Y:S02]  /*178f0*/  FADD.FTZ R2, R195, R2 ;  /* 0x00000002c3027221 */ /* 0x000fe40000010000 */
[C---:B-----5:R-:W-:Y:S04]  /*17900*/  HMMA.16816.F32.BF16 R76, R168.reuse, R12, R76 ;  /* 0x0000000ca84c723c */ /* 0x060fe8000004184c */
[----:B------:R-:W-:Y:S04]  /*17910*/  FADD.FTZ R2, R190, R2 ;  /* 0x00000002be027221 */ /* 0x000fe80000010000 */
[C---:B------:R-:W-:Y:S04]  /*17920*/  HMMA.16816.F32.BF16 R80, R168.reuse, R14, R80 ;  /* 0x0000000ea850723c */ /* 0x040fe80000041850 */
[----:B------:R-:W-:Y:S04]  /*17930*/  FADD.FTZ R2, R189, R2 ;  /* 0x00000002bd027221 */ /* 0x000fe80000010000 */
[C---:B---3--:R-:W-:Y:S04]  /*17940*/  HMMA.16816.F32.BF16 R84, R168.reuse, R16, R84 ;  /* 0x00000010a854723c */ /* 0x048fe80000041854 */
        /* <DEDUP_REMOVED lines=14> */
[----:B------:R-:W-:Y:S01]  /*17a30*/  HMMA.16816.F32.BF16 R128, R168, R10, R128 ;  /* 0x0000000aa880723c */ /* 0x000fe20000041880 */
[----:B---3--:R-:W-:-:S07]  /*17a40*/  @P0 BRA `(.L_x_2008) ;  /* 0xffffb9e000000947 */ /* 0x008fce000383ffff */
.L_x_2007:
        /* <DEDUP_REMOVED lines=408> */
.L_x_2012:
[----:B---34-:R-:W-:Y:S05]  /*193d0*/  BSYNC B0 ;  /* 0x0000000000007941 */ /* 0x018fea0003800000 */
.L_x_2011:
        /* <DEDUP_REMOVED lines=40> */
.L_x_2014:
[----:B----4-:R-:W-:Y:S05]  /*19660*/  BSYNC B0 ;  /* 0x0000000000007941 */ /* 0x010fea0003800000 */
.L_x_2013:
        /* <DEDUP_REMOVED lines=22> */
.L_x_2016:
[----:B------:R-:W-:Y:S05]  /*197d0*/  BSYNC B0 ;  /* 0x0000000000007941 */ /* 0x000fea0003800000 */
.L_x_2015:
        /* <DEDUP_REMOVED lines=22> */
.L_x_2018:
[----:B------:R-:W-:Y:S05]  /*19940*/  BSYNC B0 ;  /* 0x0000000000007941 */ /* 0x000fea0003800000 */
.L_x_2017:
        /* <DEDUP_REMOVED lines=23> */
.L_x_2019:
        /* <DEDUP_REMOVED lines=12> */
.L_x_2065:


//--------------------- .nv.shared._ZN5flash16flash_fwd_kernelI23Flash_fwd_kernel_traitsILi256ELi64ELi64ELi4ELb0ELb0EN7cutlass10bfloat16_tE19Flash_kernel_traitsILi256ELi64ELi64ELi4ES3_EELb0ELb0ELb0ELb0ELb0ELb1ELb0ELb0EEEvNS_16Flash_fwd_paramsE --------------------------
	.section	.nv.shared._ZN5flash16flash_fwd_kernelI23Flash_fwd_kernel_traitsILi256ELi64ELi64ELi4ELb0ELb0EN7cutlass10bfloat16_tE19Flash_kernel_traitsILi256ELi64ELi64ELi4ES3_EELb0ELb0ELb0ELb0ELb0ELb1ELb0ELb0EEEvNS_16Flash_fwd_paramsE,"aw",@nobits
	.sectionflags	@""
	.align	16


//--------------------- .nv.global                --------------------------
	.section	.nv.global,"aw",@nobits
.nv.global:
	.type		_ZN66_INTERNAL_e4d567b6_30_flash_fwd_hdim256_bf16_sm80_cu_9949e2e8_32814cute1_E,@object
	.size		_ZN66_INTERNAL_e4d567b6_30_flash_fwd_hdim256_bf16_sm80_cu_9949e2e8_32814cute1_E,(_ZN66_INTERNAL_e4d567b6_30_flash_fwd_hdim256_bf16_sm80_cu_9949e2e8_32814cuda3std3__45__cpo6cbeginE - _ZN66_INTERNAL_e4d567b6_30_flash_fwd_hdim256_bf16_sm80_cu_9949e2e8_32814cute1_E)
_ZN66_INTERNAL_e4d567b6_30_flash_fwd_hdim256_bf16_sm80_cu_9949e2e8_32814cute1_E:
	.zero		1
	.type		_ZN66_INTERNAL_e4d567b6_30_flash_fwd_hdim256_bf16_sm80_cu_9949e2e8_32814cuda3std3__45__cpo6cbeginE,@object
	.size		_ZN66_INTERNAL_e4d567b6_30_flash_fwd_hdim256_bf16_sm80_cu_9949e2e8_32814cuda3std3__45__cpo6cbeginE,(_ZN66_INTERNAL_e4d567b6_30_flash_fwd_hdim256_bf16_sm80_cu_9949e2e8_32814cuda3std3__48in_placeE - _ZN66_INTERNAL_e4d567b6_30_flash_fwd_hdim256_bf16_sm80_cu_9949e2e8_32814cuda3std3__45__cpo6cbeginE)
_ZN66_INTERNAL_e4d567b6_30_flash_fwd_hdim256_bf16_sm80_cu_9949e2e8_32814cuda3std3__45__cpo6cbeginE:
	.zero		1
	.type		_ZN66_INTERNAL_e4d567b6_30_flash_fwd_hdim256_bf16_sm80_cu_9949e2e8_32814cuda3std3__48in_placeE,@object
	.size		_ZN66_INTERNAL_e4d567b6_30_flash_fwd_hdim256_bf16_sm80_cu_9949e2e8_32814cuda3std3__48in_placeE,(_ZN66_INTERNAL_e4d567b6_30_flash_fwd_hdim256_bf16_sm80_cu_9949e2e8_32814cuda3std6ranges3__45__cpo9iter_moveE - _ZN66_INTERNAL_e4d567b6_30_flash_fwd_hdim256_bf16_sm80_cu_9949e2e8_32814cuda3std3__48in_placeE)
_ZN66_INTERNAL_e4d567b6_30_flash_fwd_hdim256_bf16_sm80_cu_9949e2e8_32814cuda3std3__48in_placeE:
	.zero		1
	.type		_ZN66_INTERNAL_e4d567b6_30_flash_fwd_hdim256_bf16_sm80_cu_9949e2e8_32814cuda3std6ranges3__45__cpo9iter_moveE,@object
	.size		_ZN66_INTERNAL_e4d567b6_30_flash_fwd_hdim256_bf16_sm80_cu_9949e2e8_32814cuda3std6ranges3__45__cpo9iter_moveE,(_ZN66_INTERNAL_e4d567b6_30_flash_fwd_hdim256_bf16_sm80_cu_9949e2e8_32814cuda3std3__45__cpo5beginE - _ZN66_INTERNAL_e4d567b6_30_flash_fwd_hdim256_bf16_sm80_cu_9949e2e8_32814cuda3std6ranges3__45__cpo9iter_moveE)
_ZN66_INTERNAL_e4d567b6_30_flash_fwd_hdim256_bf16_sm80_cu_9949e2e8_32814cuda3std6ranges3__45__cpo9iter_moveE:
	.zero		1
	.type		_ZN66_INTERNAL_e4d567b6_30_flash_fwd_hdim256_bf16_sm80_cu_9949e2e8_32814cuda3std3__45__cpo5beginE,@object
	.size		_ZN66_INTERNAL_e4d567b6_30_flash_fwd_hdim256_bf16_sm80_cu_9949e2e8_32814cuda3std3__45__cpo5beginE,(_ZN66_INTERNAL_e4d567b6_30_flash_fwd_hdim256_bf16_sm80_cu_9949e2e8_32814cuda3std3__468_GLOBAL__N__e4d567b6_30_flash_fwd_hdim256_bf16_sm80_cu_9949e2e8_32816ignoreE - _ZN66_INTERNAL_e4d567b6_30_flash_fwd_hdim256_bf16_sm80_cu_9949e2e8_32814cuda3std3__45__cpo5beginE)
_ZN66_INTERNAL_e4d567b6_30_flash_fwd_hdim256_bf16_sm80_cu_9949e2e8_32814cuda3std3__45__cpo5beginE:
	.zero		1
	.type		_ZN66_INTERNAL_e4d567b6_30_flash_fwd_hdim256_bf16_sm80_cu_9949e2e8_32814cuda3std3__468_GLOBAL__N__e4d567b6_30_flash_fwd_hdim256_bf16_sm80_cu_9949e2e8_32816ignoreE,@object
	.size		_ZN66_INTERNAL_e4d567b6_30_flash_fwd_hdim256_bf16_sm80_cu_9949e2e8_32814cuda3std3__468_GLOBAL__N__e4d567b6_30_flash_fwd_hdim256_bf16_sm80_cu_9949e2e8_32816ignoreE,(_ZN66_INTERNAL_e4d567b6_30_flash_fwd_hdim256_bf16_sm80_cu_9949e2e8_32814cute7productE - _ZN66_INTERNAL_e4d567b6_30_flash_fwd_hdim256_bf16_sm80_cu_9949e2e8_32814cuda3std3__468_GLOBAL__N__e4d567b6_30_flash_fwd_hdim256_bf16_sm80_cu_9949e2e8_32816ignoreE)
_ZN66_INTERNAL_e4d567b6_30_flash_fwd_hdim256_bf16_sm80_cu_9949e2e8_32814cuda3std3__468_GLOBAL__N__e4d567b6_30_flash_fwd_hdim256_bf16_sm80_cu_9949e2e8_32816ignoreE:
	.zero		1
	.type		_ZN66_INTERNAL_e4d567b6_30_flash_fwd_hdim256_bf16_sm80_cu_9949e2e8_32814cute7productE,@object
	.size		_ZN66_INTERNAL_e4d567b6_30_flash_fwd_hdim256_bf16_sm80_cu_9949e2e8_32814cute7productE,(_ZN66_INTERNAL_e4d567b6_30_flash_fwd_hdim256_bf16_sm80_cu_9949e2e8_32814cuda3std3__45__cpo3endE - _ZN66_INTERNAL_e4d567b6_30_flash_fwd_hdim256_bf16_sm80_cu_9949e2e8_32814cute7productE)
_ZN66_INTERNAL_e4d567b6_30_flash_fwd_hdim256_bf16_sm80_cu_9949e2e8_32814cute7productE:
	.zero		1
	.type		_ZN66_INTERNAL_e4d567b6_30_flash_fwd_hdim256_bf16_sm80_cu_9949e2e8_32814cuda3std3__45__cpo3endE,@object
	.size		_ZN66_INTERNAL_e4d567b6_30_flash_fwd_hdim256_bf16_sm80_cu_9949e2e8_32814cuda3std3__45__cpo3endE,(_ZN66_INTERNAL_e4d567b6_30_flash_fwd_hdim256_bf16_sm80_cu_9949e2e8_32814cuda3std3__419piecewise_constructE - _ZN66_INTERNAL_e4d567b6_30_flash_fwd_hdim256_bf16_sm80_cu_9949e2e8_32814cuda3std3__45__cpo3endE)
_ZN66_INTERNAL_e4d567b6_30_flash_fwd_hdim256_bf16_sm80_cu_9949e2e8_32814cuda3std3__45__cpo3endE:
	.zero		1
	.type		_ZN66_INTERNAL_e4d567b6_30_flash_fwd_hdim256_bf16_sm80_cu_9949e2e8_32814cuda3std3__419piecewise_constructE,@object
	.size		_ZN66_INTERNAL_e4d567b6_30_flash_fwd_hdim256_bf16_sm80_cu_9949e2e8_32814cuda3std3__419piecewise_constructE,(_ZN66_INTERNAL_e4d567b6_30_flash_fwd_hdim256_bf16_sm80_cu_9949e2e8_32814cuda3std3__45__cpo4cendE - _ZN66_INTERNAL_e4d567b6_30_flash_fwd_hdim256_bf16_sm80_cu_9949e2e8_32814cuda3std3__419piecewise_constructE)
_ZN66_INTERNAL_e4d567b6_30_flash_fwd_hdim256_bf16_sm80_cu_9949e2e8_32814cuda3std3__419piecewise_constructE:
	.zero		1
	.type		_ZN66_INTERNAL_e4d567b6_30_flash_fwd_hdim256_bf16_sm80_cu_9949e2e8_32814cuda3std3__45__cpo4cendE,@object
	.size		_ZN66_INTERNAL_e4d567b6_30_flash_fwd_hdim256_bf16_sm80_cu_9949e2e8_32814cuda3std3__45__cpo4cendE,(_ZN66_INTERNAL_e4d567b6_30_flash_fwd_hdim256_bf16_sm80_cu_9949e2e8_32814cuda3std6ranges3__45__cpo4swapE - _ZN66_INTERNAL_e4d567b6_30_flash_fwd_hdim256_bf16_sm80_cu_9949e2e8_32814cuda3std3__45__cpo4cendE)
_ZN66_INTERNAL_e4d567b6_30_flash_fwd_hdim256_bf16_sm80_cu_9949e2e8_32814cuda3std3__45__cpo4cendE:
	.zero		1
	.type		_ZN66_INTERNAL_e4d567b6_30_flash_fwd_hdim256_bf16_sm80_cu_9949e2e8_32814cuda3std6ranges3__45__cpo4swapE,@object
	.size		_ZN66_INTERNAL_e4d567b6_30_flash_fwd_hdim256_bf16_sm80_cu_9949e2e8_32814cuda3std6ranges3__45__cpo4swapE,(.L_7 - _ZN66_INTERNAL_e4d567b6_30_flash_fwd_hdim256_bf16_sm80_cu_9949e2e8_32814cuda3std6ranges3__45__cpo4swapE)
_ZN66_INTERNAL_e4d567b6_30_flash_fwd_hdim256_bf16_sm80_cu_9949e2e8_32814cuda3std6ranges3__45__cpo4swapE:
	.zero		1
.L_7:


//--------------------- .nv.shared._ZN5flash16flash_fwd_kernelI23Flash_fwd_kernel_traitsILi256ELi64ELi64ELi4ELb0ELb0EN7cutlass10bfloat16_tE19Flash_kernel_traitsILi256ELi64ELi64ELi4ES3_EELb0ELb0ELb0ELb0ELb0ELb0ELb0ELb0EEEvNS_16Flash_fwd_paramsE --------------------------
	.section	.nv.shared._ZN5flash16flash_fwd_kernelI23Flash_fwd_kernel_traitsILi256ELi64ELi64ELi4ELb0ELb0EN7cutlass10bfloat16_tE19Flash_kernel_traitsILi256ELi64ELi64ELi4ES3_EELb0ELb0ELb0ELb0ELb0ELb0ELb0ELb0EEEvNS_16Flash_fwd_paramsE,"aw",@nobits
	.sectionflags	@""
	.align	16


//--------------------- .nv.shared._ZN5flash16flash_fwd_kernelI23Flash_fwd_kernel_traitsILi256ELi64ELi64ELi4ELb0ELb0EN7cutlass10bfloat16_tE19Flash_kernel_traitsILi256ELi64ELi64ELi4ES3_EELb0ELb0ELb0ELb1ELb0ELb0ELb0ELb0EEEvNS_16Flash_fwd_paramsE --------------------------
	.section	.nv.shared._ZN5flash16flash_fwd_kernelI23Flash_fwd_kernel_traitsILi256ELi64ELi64ELi4ELb0ELb0EN7cutlass10bfloat16_tE19Flash_kernel_traitsILi256ELi64ELi64ELi4ES3_EELb0ELb0ELb0ELb1ELb0ELb0ELb0ELb0EEEvNS_16Flash_fwd_paramsE,"aw",@nobits
	.sectionflags	@""
	.align	16


//--------------------- .nv.shared._ZN5flash16flash_fwd_kernelI23Flash_fwd_kernel_traitsILi256ELi64ELi64ELi4ELb0ELb0EN7cutlass10bfloat16_tE19Flash_kernel_traitsILi256ELi64ELi64ELi4ES3_EELb0ELb0ELb1ELb0ELb0ELb1ELb0ELb0EEEvNS_16Flash_fwd_paramsE --------------------------
	.section	.nv.shared._ZN5flash16flash_fwd_kernelI23Flash_fwd_kernel_traitsILi256ELi64ELi64ELi4ELb0ELb0EN7cutlass10bfloat16_tE19Flash_kernel_traitsILi256ELi64ELi64ELi4ES3_EELb0ELb0ELb1ELb0ELb0ELb1ELb0ELb0EEEvNS_16Flash_fwd_paramsE,"aw",@nobits
	.sectionflags	@""
	.align	16


//--------------------- .nv.shared._ZN5flash16flash_fwd_kernelI23Flash_fwd_kernel_traitsILi256ELi64ELi64ELi4ELb0ELb0EN7cutlass10bfloat16_tE19Flash_kernel_traitsILi256ELi64ELi64ELi4ES3_EELb0ELb0ELb1ELb0ELb0ELb0ELb0ELb0EEEvNS_16Flash_fwd_paramsE --------------------------
	.section	.nv.shared._ZN5flash16flash_fwd_kernelI23Flash_fwd_kernel_traitsILi256ELi64ELi64ELi4ELb0ELb0EN7cutlass10bfloat16_tE19Flash_kernel_traitsILi256ELi64ELi64ELi4ES3_EELb0ELb0ELb1ELb0ELb0ELb0ELb0ELb0EEEvNS_16Flash_fwd_paramsE,"aw",@nobits
	.sectionflags	@""
	.align	16


//--------------------- .nv.shared._ZN5flash16flash_fwd_kernelI23Flash_fwd_kernel_traitsILi256ELi64ELi64ELi4ELb0ELb0EN7cutlass10bfloat16_tE19Flash_kernel_traitsILi256ELi64ELi64ELi4ES3_EELb0ELb0ELb1ELb1ELb0ELb0ELb0ELb0EEEvNS_16Flash_fwd_paramsE --------------------------
	.section	.nv.shared._ZN5flash16flash_fwd_kernelI23Flash_fwd_kernel_traitsILi256ELi64ELi64ELi4ELb0ELb0EN7cutlass10bfloat16_tE19Flash_kernel_traitsILi256ELi64ELi64ELi4ES3_EELb0ELb0ELb1ELb1ELb0ELb0ELb0ELb0EEEvNS_16Flash_fwd_paramsE,"aw",@nobits
	.sectionflags	@""
	.align	16


//--------------------- .nv.shared._ZN5flash16flash_fwd_kernelI23Flash_fwd_kernel_traitsILi256ELi128ELi64ELi8ELb0ELb0EN7cutlass10bfloat16_tE19Flash_kernel_traitsILi256ELi128ELi64ELi8ES3_EELb0ELb0ELb0ELb0ELb0ELb1ELb0ELb0EEEvNS_16Flash_fwd_paramsE --------------------------
	.section	.nv.shared._ZN5flash16flash_fwd_kernelI23Flash_fwd_kernel_traitsILi256ELi128ELi64ELi8ELb0ELb0EN7cutlass10bfloat16_tE19Flash_kernel_traitsILi256ELi128ELi64ELi8ES3_EELb0ELb0ELb0ELb0ELb0ELb1ELb0ELb0EEEvNS_16Flash_fwd_paramsE,"aw",@nobits
	.sectionflags	@""
	.align	16


//--------------------- .nv.shared._ZN5flash16flash_fwd_kernelI23Flash_fwd_kernel_traitsILi256ELi128ELi64ELi8ELb0ELb0EN7cutlass10bfloat16_tE19Flash_kernel_traitsILi256ELi128ELi64ELi8ES3_EELb0ELb0ELb0ELb0ELb0ELb0ELb0ELb0EEEvNS_16Flash_fwd_paramsE --------------------------
	.section	.nv.shared._ZN5flash16flash_fwd_kernelI23Flash_fwd_kernel_traitsILi256ELi128ELi64ELi8ELb0ELb0EN7cutlass10bfloat16_tE19Flash_kernel_traitsILi256ELi128ELi64ELi8ES3_EELb0ELb0ELb0ELb0ELb0ELb0ELb0ELb0EEEvNS_16Flash_fwd_paramsE,"aw",@nobits
	.sectionflags	@""
	.align	16


//--------------------- .nv.shared._ZN5flash16flash_fwd_kernelI23Flash_fwd_kernel_traitsILi256ELi128ELi64ELi8ELb0ELb0EN7cutlass10bfloat16_tE19Flash_kernel_traitsILi256ELi128ELi64ELi8ES3_EELb0ELb0ELb0ELb1ELb0ELb0ELb0ELb0EEEvNS_16Flash_fwd_paramsE --------------------------
	.section	.nv.shared._ZN5flash16flash_fwd_kernelI23Flash_fwd_kernel_traitsILi256ELi128ELi64ELi8ELb0ELb0EN7cutlass10bfloat16_tE19Flash_kernel_traitsILi256ELi128ELi64ELi8ES3_EELb0ELb0ELb0ELb1ELb0ELb0ELb0ELb0EEEvNS_16Flash_fwd_paramsE,"aw",@nobits
	.sectionflags	@""
	.align	16


//--------------------- .nv.shared._ZN5flash16flash_fwd_kernelI23Flash_fwd_kernel_traitsILi256ELi128ELi64ELi8ELb0ELb0EN7cutlass10bfloat16_tE19Flash_kernel_traitsILi256ELi128ELi64ELi8ES3_EELb0ELb0ELb1ELb0ELb0ELb1ELb0ELb0EEEvNS_16Flash_fwd_paramsE --------------------------
	.section	.nv.shared._ZN5flash16flash_fwd_kernelI23Flash_fwd_kernel_traitsILi256ELi128ELi64ELi8ELb0ELb0EN7cutlass10bfloat16_tE19Flash_kernel_traitsILi256ELi128ELi64ELi8ES3_EELb0ELb0ELb1ELb0ELb0ELb1ELb0ELb0EEEvNS_16Flash_fwd_paramsE,"aw",@nobits
	.sectionflags	@""
	.align	16


//--------------------- .nv.shared._ZN5flash16flash_fwd_kernelI23Flash_fwd_kernel_traitsILi256ELi128ELi64ELi8ELb0ELb0EN7cutlass10bfloat16_tE19Flash_kernel_traitsILi256ELi128ELi64ELi8ES3_EELb0ELb0ELb1ELb0ELb0ELb0ELb0ELb0EEEvNS_16Flash_fwd_paramsE --------------------------
	.section	.nv.shared._ZN5flash16flash_fwd_kernelI23Flash_fwd_kernel_traitsILi256ELi128ELi64ELi8ELb0ELb0EN7cutlass10bfloat16_tE19Flash_kernel_traitsILi256ELi128ELi64ELi8ES3_EELb0ELb0ELb1ELb0ELb0ELb0ELb0ELb0EEEvNS_16Flash_fwd_paramsE,"aw",@nobits
	.sectionflags	@""
	.align	16


//--------------------- .nv.shared._ZN5flash16flash_fwd_kernelI23Flash_fwd_kernel_traitsILi256ELi128ELi64ELi8ELb0ELb0EN7cutlass10bfloat16_tE19Flash_kernel_traitsILi256ELi128ELi64ELi8ES3_EELb0ELb0ELb1ELb1ELb0ELb0ELb0ELb0EEEvNS_16Flash_fwd_paramsE --------------------------
	.section	.nv.shared._ZN5flash16flash_fwd_kernelI23Flash_fwd_kernel_traitsILi256ELi128ELi64ELi8ELb0ELb0EN7cutlass10bfloat16_tE19Flash_kernel_traitsILi256ELi128ELi64ELi8ES3_EELb0ELb0ELb1ELb1ELb0ELb0ELb0ELb0EEEvNS_16Flash_fwd_paramsE,"aw",@nobits
	.sectionflags	@""
	.align	16


//--------------------- .nv.shared._ZN5flash16flash_fwd_kernelI23Flash_fwd_kernel_traitsILi256ELi64ELi64ELi4ELb0ELb0EN7cutlass10bfloat16_tE19Flash_kernel_traitsILi256ELi64ELi64ELi4ES3_EELb1ELb0ELb0ELb0ELb0ELb0ELb0ELb0EEEvNS_16Flash_fwd_paramsE --------------------------
	.section	.nv.shared._ZN5flash16flash_fwd_kernelI23Flash_fwd_kernel_traitsILi256ELi64ELi64ELi4ELb0ELb0EN7cutlass10bfloat16_tE19Flash_kernel_traitsILi256ELi64ELi64ELi4ES3_EELb1ELb0ELb0ELb0ELb0ELb0ELb0ELb0EEEvNS_16Flash_fwd_paramsE,"aw",@nobits
	.sectionflags	@""
	.align	16


//--------------------- .nv.shared._ZN5flash16flash_fwd_kernelI23Flash_fwd_kernel_traitsILi256ELi64ELi64ELi4ELb0ELb0EN7cutlass10bfloat16_tE19Flash_kernel_traitsILi256ELi64ELi64ELi4ES3_EELb1ELb0ELb1ELb0ELb0ELb0ELb0ELb0EEEvNS_16Flash_fwd_paramsE --------------------------
	.section	.nv.shared._ZN5flash16flash_fwd_kernelI23Flash_fwd_kernel_traitsILi256ELi64ELi64ELi4ELb0ELb0EN7cutlass10bfloat16_tE19Flash_kernel_traitsILi256ELi64ELi64ELi4ES3_EELb1ELb0ELb1ELb0ELb0ELb0ELb0ELb0EEEvNS_16Flash_fwd_paramsE,"aw",@nobits
	.sectionflags	@""
	.align	16


//--------------------- .nv.shared._ZN5flash16flash_fwd_kernelI23Flash_fwd_kernel_traitsILi256ELi64ELi64ELi4ELb0ELb0EN7cutlass10bfloat16_tE19Flash_kernel_traitsILi256ELi64ELi64ELi4ES3_EELb1ELb0ELb0ELb0ELb0ELb1ELb0ELb0EEEvNS_16Flash_fwd_paramsE --------------------------
	.section	.nv.shared._ZN5flash16flash_fwd_kernelI23Flash_fwd_kernel_traitsILi256ELi64ELi64ELi4ELb0ELb0EN7cutlass10bfloat16_tE19Flash_kernel_traitsILi256ELi64ELi64ELi4ES3_EELb1ELb0ELb0ELb0ELb0ELb1ELb0ELb0EEEvNS_16Flash_fwd_paramsE,"aw",@nobits
	.sectionflags	@""
	.align	16


//--------------------- .nv.shared._ZN5flash16flash_fwd_kernelI23Flash_fwd_kernel_traitsILi256ELi64ELi64ELi4ELb0ELb0EN7cutlass10bfloat16_tE19Flash_kernel_traitsILi256ELi64ELi64ELi4ES3_EELb0ELb0ELb0ELb0ELb0ELb1ELb1ELb0EEEvNS_16Flash_fwd_paramsE --------------------------
	.section	.nv.shared._ZN5flash16flash_fwd_kernelI23Flash_fwd_kernel_traitsILi256ELi64ELi64ELi4ELb0ELb0EN7cutlass10bfloat16_tE19Flash_kernel_traitsILi256ELi64ELi64ELi4ES3_EELb0ELb0ELb0ELb0ELb0ELb1ELb1ELb0EEEvNS_16Flash_fwd_paramsE,"aw",@nobits
	.sectionflags	@""
	.align	16


//--------------------- .nv.shared._ZN5flash16flash_fwd_kernelI23Flash_fwd_kernel_traitsILi256ELi64ELi64ELi4ELb0ELb0EN7cutlass10bfloat16_tE19Flash_kernel_traitsILi256ELi64ELi64ELi4ES3_EELb1ELb0ELb0ELb1ELb0ELb0ELb0ELb0EEEvNS_16Flash_fwd_paramsE --------------------------
	.section	.nv.shared._ZN5flash16flash_fwd_kernelI23Flash_fwd_kernel_traitsILi256ELi64ELi64ELi4ELb0ELb0EN7cutlass10bfloat16_tE19Flash_kernel_traitsILi256ELi64ELi64ELi4ES3_EELb1ELb0ELb0ELb1ELb0ELb0ELb0ELb0EEEvNS_16Flash_fwd_paramsE,"aw",@nobits
	.sectionflags	@""
	.align	16


//--------------------- .nv.shared._ZN5flash16flash_fwd_kernelI23Flash_fwd_kernel_traitsILi256ELi64ELi64ELi4ELb0ELb0EN7cutlass10bfloat16_tE19Flash_kernel_traitsILi256ELi64ELi64ELi4ES3_EELb1ELb0ELb0ELb0ELb0ELb0ELb0ELb1EEEvNS_16Flash_fwd_paramsE --------------------------
	.section	.nv.shared._ZN5flash16flash_fwd_kernelI23Flash_fwd_kernel_traitsILi256ELi64ELi64ELi4ELb0ELb0EN7cutlass10bfloat16_tE19Flash_kernel_traitsILi256ELi64ELi64ELi4ES3_EELb1ELb0ELb0ELb0ELb0ELb0ELb0ELb1EEEvNS_16Flash_fwd_paramsE,"aw",@nobits
	.sectionflags	@""
	.align	16


//--------------------- .nv.shared._ZN5flash16flash_fwd_kernelI23Flash_fwd_kernel_traitsILi256ELi64ELi64ELi4ELb0ELb0EN7cutlass10bfloat16_tE19Flash_kernel_traitsILi256ELi64ELi64ELi4ES3_EELb0ELb0ELb0ELb0ELb0ELb0ELb1ELb0EEEvNS_16Flash_fwd_paramsE --------------------------
	.section	.nv.shared._ZN5flash16flash_fwd_kernelI23Flash_fwd_kernel_traitsILi256ELi64ELi64ELi4ELb0ELb0EN7cutlass10bfloat16_tE19Flash_kernel_traitsILi256ELi64ELi64ELi4ES3_EELb0ELb0ELb0ELb0ELb0ELb0ELb1ELb0EEEvNS_16Flash_fwd_paramsE,"aw",@nobits
	.sectionflags	@""
	.align	16


//--------------------- .nv.shared._ZN5flash16flash_fwd_kernelI23Flash_fwd_kernel_traitsILi256ELi64ELi64ELi4ELb0ELb0EN7cutlass10bfloat16_tE19Flash_kernel_traitsILi256ELi64ELi64ELi4ES3_EELb1ELb0ELb0ELb1ELb0ELb0ELb0ELb1EEEvNS_16Flash_fwd_paramsE --------------------------
	.section	.nv.shared._ZN5flash16flash_fwd_kernelI23Flash_fwd_kernel_traitsILi256ELi64ELi64ELi4ELb0ELb0EN7cutlass10bfloat16_tE19Flash_kernel_traitsILi256ELi64ELi64ELi4ES3_EELb1ELb0ELb0ELb1ELb0ELb0ELb0ELb1EEEvNS_16Flash_fwd_paramsE,"aw",@nobits
	.sectionflags	@""
	.align	16


//--------------------- .nv.shared._ZN5flash16flash_fwd_kernelI23Flash_fwd_kernel_traitsILi256ELi64ELi64ELi4ELb0ELb0EN7cutlass10bfloat16_tE19Flash_kernel_traitsILi256ELi64ELi64ELi4ES3_EELb0ELb0ELb0ELb1ELb0ELb0ELb1ELb0EEEvNS_16Flash_fwd_paramsE --------------------------
	.section	.nv.shared._ZN5flash16flash_fwd_kernelI23Flash_fwd_kernel_traitsILi256ELi64ELi64ELi4ELb0ELb0EN7cutlass10bfloat16_tE19Flash_kernel_traitsILi256ELi64ELi64ELi4ES3_EELb0ELb0ELb0ELb1ELb0ELb0ELb1ELb0EEEvNS_16Flash_fwd_paramsE,"aw",@nobits
	.sectionflags	@""
	.align	16


//--------------------- .nv.shared._ZN5flash16flash_fwd_kernelI23Flash_fwd_kernel_traitsILi256ELi64ELi64ELi4ELb0ELb0EN7cutlass10bfloat16_tE19Flash_kernel_traitsILi256ELi64ELi64ELi4ES3_EELb1ELb0ELb1ELb0ELb0ELb1ELb0ELb0EEEvNS_16Flash_fwd_paramsE --------------------------
	.section	.nv.shared._ZN5flash16flash_fwd_kernelI23Flash_fwd_kernel_traitsILi256ELi64ELi64ELi4ELb0ELb0EN7cutlass10bfloat16_tE19Flash_kernel_traitsILi256ELi64ELi64ELi4ES3_EELb1ELb0ELb1ELb0ELb0ELb1ELb0ELb0EEEvNS_16Flash_fwd_paramsE,"aw",@nobits
	.sectionflags	@""
	.align	16


//--------------------- .nv.shared._ZN5flash16flash_fwd_kernelI23Flash_fwd_kernel_traitsILi256ELi64ELi64ELi4ELb0ELb0EN7cutlass10bfloat16_tE19Flash_kernel_traitsILi256ELi64ELi64ELi4ES3_EELb0ELb0ELb1ELb0ELb0ELb1ELb1ELb0EEEvNS_16Flash_fwd_paramsE --------------------------
	.section	.nv.shared._ZN5flash16flash_fwd_kernelI23Flash_fwd_kernel_traitsILi256ELi64ELi64ELi4ELb0ELb0EN7cutlass10bfloat16_tE19Flash_kernel_traitsILi256ELi64ELi64ELi4ES3_EELb0ELb0ELb1ELb0ELb0ELb1ELb1ELb0EEEvNS_16Flash_fwd_paramsE,"aw",@nobits
	.sectionflags	@""
	.align	16


//--------------------- .nv.shared._ZN5flash16flash_fwd_kernelI23Flash_fwd_kernel_traitsILi256ELi64ELi64ELi4ELb0ELb0EN7cutlass10bfloat16_tE19Flash_kernel_traitsILi256ELi64ELi64ELi4ES3_EELb1ELb0ELb1ELb1ELb0ELb0ELb0ELb0EEEvNS_16Flash_fwd_paramsE --------------------------
	.section	.nv.shared._ZN5flash16flash_fwd_kernelI23Flash_fwd_kernel_traitsILi256ELi64ELi64ELi4ELb0ELb0EN7cutlass10bfloat16_tE19Flash_kernel_traitsILi256ELi64ELi64ELi4ES3_EELb1ELb0ELb1ELb1ELb0ELb0ELb0ELb0EEEvNS_16Flash_fwd_paramsE,"aw",@nobits
	.sectionflags	@""
	.align	16


//--------------------- .nv.shared._ZN5flash16flash_fwd_kernelI23Flash_fwd_kernel_traitsILi256ELi64ELi64ELi4ELb0ELb0EN7cutlass10bfloat16_tE19Flash_kernel_traitsILi256ELi64ELi64ELi4ES3_EELb1ELb0ELb1ELb0ELb0ELb0ELb0ELb1EEEvNS_16Flash_fwd_paramsE --------------------------
	.section	.nv.shared._ZN5flash16flash_fwd_kernelI23Flash_fwd_kernel_traitsILi256ELi64ELi64ELi4ELb0ELb0EN7cutlass10bfloat16_tE19Flash_kernel_traitsILi256ELi64ELi64ELi4ES3_EELb1ELb0ELb1ELb0ELb0ELb0ELb0ELb1EEEvNS_16Flash_fwd_paramsE,"aw",@nobits
	.sectionflags	@""
	.align	16


//--------------------- .nv.shared._ZN5flash16flash_fwd_kernelI23Flash_fwd_kernel_traitsILi256ELi64ELi64ELi4ELb0ELb0EN7cutlass10bfloat16_tE19Flash_kernel_traitsILi256ELi64ELi64ELi4ES3_EELb0ELb0ELb1ELb0ELb0ELb0ELb1ELb0EEEvNS_16Flash_fwd_paramsE --------------------------
	.section	.nv.shared._ZN5flash16flash_fwd_kernelI23Flash_fwd_kernel_traitsILi256ELi64ELi64ELi4ELb0ELb0EN7cutlass10bfloat16_tE19Flash_kernel_traitsILi256ELi64ELi64ELi4ES3_EELb0ELb0ELb1ELb0ELb0ELb0ELb1ELb0EEEvNS_16Flash_fwd_paramsE,"aw",@nobits
	.sectionflags	@""
	.align	16


//--------------------- .nv.shared._ZN5flash16flash_fwd_kernelI23Flash_fwd_kernel_traitsILi256ELi64ELi64ELi4ELb0ELb0EN7cutlass10bfloat16_tE19Flash_kernel_traitsILi256ELi64ELi64ELi4ES3_EELb1ELb0ELb1ELb1ELb0ELb0ELb0ELb1EEEvNS_16Flash_fwd_paramsE --------------------------
	.section	.nv.shared._ZN5flash16flash_fwd_kernelI23Flash_fwd_kernel_traitsILi256ELi64ELi64ELi4ELb0ELb0EN7cutlass10bfloat16_tE19Flash_kernel_traitsILi256ELi64ELi64ELi4ES3_EELb1ELb0ELb1ELb1ELb0ELb0ELb0ELb1EEEvNS_16Flash_fwd_paramsE,"aw",@nobits
	.sectionflags	@""
	.align	16


//--------------------- .nv.shared._ZN5flash16flash_fwd_kernelI23Flash_fwd_kernel_traitsILi256ELi64ELi64ELi4ELb0ELb0EN7cutlass10bfloat16_tE19Flash_kernel_traitsILi256ELi64ELi64ELi4ES3_EELb0ELb0ELb1ELb1ELb0ELb0ELb1ELb0EEEvNS_16Flash_fwd_paramsE --------------------------
	.section	.nv.shared._ZN5flash16flash_fwd_kernelI23Flash_fwd_kernel_traitsILi256ELi64ELi64ELi4ELb0ELb0EN7cutlass10bfloat16_tE19Flash_kernel_traitsILi256ELi64ELi64ELi4ES3_EELb0ELb0ELb1ELb1ELb0ELb0ELb1ELb0EEEvNS_16Flash_fwd_paramsE,"aw",@nobits
	.sectionflags	@""
	.align	16


//--------------------- .nv.shared._ZN5flash16flash_fwd_kernelI23Flash_fwd_kernel_traitsILi256ELi128ELi64ELi8ELb0ELb0EN7cutlass10bfloat16_tE19Flash_kernel_traitsILi256ELi128ELi64ELi8ES3_EELb1ELb0ELb0ELb0ELb0ELb0ELb0ELb0EEEvNS_16Flash_fwd_paramsE --------------------------
	.section	.nv.shared._ZN5flash16flash_fwd_kernelI23Flash_fwd_kernel_traitsILi256ELi128ELi64ELi8ELb0ELb0EN7cutlass10bfloat16_tE19Flash_kernel_traitsILi256ELi128ELi64ELi8ES3_EELb1ELb0ELb0ELb0ELb0ELb0ELb0ELb0EEEvNS_16Flash_fwd_paramsE,"aw",@nobits
	.sectionflags	@""
	.align	16


//--------------------- .nv.shared._ZN5flash16flash_fwd_kernelI23Flash_fwd_kernel_traitsILi256ELi128ELi64ELi8ELb0ELb0EN7cutlass10bfloat16_tE19Flash_kernel_traitsILi256ELi128ELi64ELi8ES3_EELb1ELb0ELb1ELb0ELb0ELb0ELb0ELb0EEEvNS_16Flash_fwd_paramsE --------------------------
	.section	.nv.shared._ZN5flash16flash_fwd_kernelI23Flash_fwd_kernel_traitsILi256ELi128ELi64ELi8ELb0ELb0EN7cutlass10bfloat16_tE19Flash_kernel_traitsILi256ELi128ELi64ELi8ES3_EELb1ELb0ELb1ELb0ELb0ELb0ELb0ELb0EEEvNS_16Flash_fwd_paramsE,"aw",@nobits
	.sectionflags	@""
	.align	16


//--------------------- .nv.shared._ZN5flash16flash_fwd_kernelI23Flash_fwd_kernel_traitsILi256ELi128ELi64ELi8ELb0ELb0EN7cutlass10bfloat16_tE19Flash_kernel_traitsILi256ELi128ELi64ELi8ES3_EELb1ELb0ELb0ELb0ELb0ELb1ELb0ELb0EEEvNS_16Flash_fwd_paramsE --------------------------
	.section	.nv.shared._ZN5flash16flash_fwd_kernelI23Flash_fwd_kernel_traitsILi256ELi128ELi64ELi8ELb0ELb0EN7cutlass10bfloat16_tE19Flash_kernel_traitsILi256ELi128ELi64ELi8ES3_EELb1ELb0ELb0ELb0ELb0ELb1ELb0ELb0EEEvNS_16Flash_fwd_paramsE,"aw",@nobits
	.sectionflags	@""
	.align	16


//--------------------- .nv.shared._ZN5flash16flash_fwd_kernelI23Flash_fwd_kernel_traitsILi256ELi128ELi64ELi8ELb0ELb0EN7cutlass10bfloat16_tE19Flash_kernel_traitsILi256ELi128ELi64ELi8ES3_EELb0ELb0ELb0ELb0ELb0ELb1ELb1ELb0EEEvNS_16Flash_fwd_paramsE --------------------------
	.section	.nv.shared._ZN5flash16flash_fwd_kernelI23Flash_fwd_kernel_traitsILi256ELi128ELi64ELi8ELb0ELb0EN7cutlass10bfloat16_tE19Flash_kernel_traitsILi256ELi128ELi64ELi8ES3_EELb0ELb0ELb0ELb0ELb0ELb1ELb1ELb0EEEvNS_16Flash_fwd_paramsE,"aw",@nobits
	.sectionflags	@""
	.align	16


//--------------------- .nv.shared._ZN5flash16flash_fwd_kernelI23Flash_fwd_kernel_traitsILi256ELi128ELi64ELi8ELb0ELb0EN7cutlass10bfloat16_tE19Flash_kernel_traitsILi256ELi128ELi64ELi8ES3_EELb1ELb0ELb0ELb1ELb0ELb0ELb0ELb0EEEvNS_16Flash_fwd_paramsE --------------------------
	.section	.nv.shared._ZN5flash16flash_fwd_kernelI23Flash_fwd_kernel_traitsILi256ELi128ELi64ELi8ELb0ELb0EN7cutlass10bfloat16_tE19Flash_kernel_traitsILi256ELi128ELi64ELi8ES3_EELb1ELb0ELb0ELb1ELb0ELb0ELb0ELb0EEEvNS_16Flash_fwd_paramsE,"aw",@nobits
	.sectionflags	@""
	.align	16


//--------------------- .nv.shared._ZN5flash16flash_fwd_kernelI23Flash_fwd_kernel_traitsILi256ELi128ELi64ELi8ELb0ELb0EN7cutlass10bfloat16_tE19Flash_kernel_traitsILi256ELi128ELi64ELi8ES3_EELb1ELb0ELb0ELb0ELb0ELb0ELb0ELb1EEEvNS_16Flash_fwd_paramsE --------------------------
	.section	.nv.shared._ZN5flash16flash_fwd_kernelI23Flash_fwd_kernel_traitsILi256ELi128ELi64ELi8ELb0ELb0EN7cutlass10bfloat16_tE19Flash_kernel_traitsILi256ELi128ELi64ELi8ES3_EELb1ELb0ELb0ELb0ELb0ELb0ELb0ELb1EEEvNS_16Flash_fwd_paramsE,"aw",@nobits
	.sectionflags	@""
	.align	16


//--------------------- .nv.shared._ZN5flash16flash_fwd_kernelI23Flash_fwd_kernel_traitsILi256ELi128ELi64ELi8ELb0ELb0EN7cutlass10bfloat16_tE19Flash_kernel_traitsILi256ELi128ELi64ELi8ES3_EELb0ELb0ELb0ELb0ELb0ELb0ELb1ELb0EEEvNS_16Flash_fwd_paramsE --------------------------
	.section	.nv.shared._ZN5flash16flash_fwd_kernelI23Flash_fwd_kernel_traitsILi256ELi128ELi64ELi8ELb0ELb0EN7cutlass10bfloat16_tE19Flash_kernel_traitsILi256ELi128ELi64ELi8ES3_EELb0ELb0ELb0ELb0ELb0ELb0ELb1ELb0EEEvNS_16Flash_fwd_paramsE,"aw",@nobits
	.sectionflags	@""
	.align	16


//--------------------- .nv.shared._ZN5flash16flash_fwd_kernelI23Flash_fwd_kernel_traitsILi256ELi128ELi64ELi8ELb0ELb0EN7cutlass10bfloat16_tE19Flash_kernel_traitsILi256ELi128ELi64ELi8ES3_EELb1ELb0ELb0ELb1ELb0ELb0ELb0ELb1EEEvNS_16Flash_fwd_paramsE --------------------------
	.section	.nv.shared._ZN5flash16flash_fwd_kernelI23Flash_fwd_kernel_traitsILi256ELi128ELi64ELi8ELb0ELb0EN7cutlass10bfloat16_tE19Flash_kernel_traitsILi256ELi128ELi64ELi8ES3_EELb1ELb0ELb0ELb1ELb0ELb0ELb0ELb1EEEvNS_16Flash_fwd_paramsE,"aw",@nobits
	.sectionflags	@""
	.align	16


//--------------------- .nv.shared._ZN5flash16flash_fwd_kernelI23Flash_fwd_kernel_traitsILi256ELi128ELi64ELi8ELb0ELb0EN7cutlass10bfloat16_tE19Flash_kernel_traitsILi256ELi128ELi64ELi8ES3_EELb0ELb0ELb0ELb1ELb0ELb0ELb1ELb0EEEvNS_16Flash_fwd_paramsE --------------------------
	.section	.nv.shared._ZN5flash16flash_fwd_kernelI23Flash_fwd_kernel_traitsILi256ELi128ELi64ELi8ELb0ELb0EN7cutlass10bfloat16_tE19Flash_kernel_traitsILi256ELi128ELi64ELi8ES3_EELb0ELb0ELb0ELb1ELb0ELb0ELb1ELb0EEEvNS_16Flash_fwd_paramsE,"aw",@nobits
	.sectionflags	@""
	.align	16


//--------------------- .nv.shared._ZN5flash16flash_fwd_kernelI23Flash_fwd_kernel_traitsILi256ELi128ELi64ELi8ELb0ELb0EN7cutlass10bfloat16_tE19Flash_kernel_traitsILi256ELi128ELi64ELi8ES3_EELb1ELb0ELb1ELb0ELb0ELb1ELb0ELb0EEEvNS_16Flash_fwd_paramsE --------------------------
	.section	.nv.shared._ZN5flash16flash_fwd_kernelI23Flash_fwd_kernel_traitsILi256ELi128ELi64ELi8ELb0ELb0EN7cutlass10bfloat16_tE19Flash_kernel_traitsILi256ELi128ELi64ELi8ES3_EELb1ELb0ELb1ELb0ELb0ELb1ELb0ELb0EEEvNS_16Flash_fwd_paramsE,"aw",@nobits
	.sectionflags	@""
	.align	16


//--------------------- .nv.shared._ZN5flash16flash_fwd_kernelI23Flash_fwd_kernel_traitsILi256ELi128ELi64ELi8ELb0ELb0EN7cutlass10bfloat16_tE19Flash_kernel_traitsILi256ELi128ELi64ELi8ES3_EELb0ELb0ELb1ELb0ELb0ELb1ELb1ELb0EEEvNS_16Flash_fwd_paramsE --------------------------
	.section	.nv.shared._ZN5flash16flash_fwd_kernelI23Flash_fwd_kernel_traitsILi256ELi128ELi64ELi8ELb0ELb0EN7cutlass10bfloat16_tE19Flash_kernel_traitsILi256ELi128ELi64ELi8ES3_EELb0ELb0ELb1ELb0ELb0ELb1ELb1ELb0EEEvNS_16Flash_fwd_paramsE,"aw",@nobits
	.sectionflags	@""
	.align	16


//--------------------- .nv.shared._ZN5flash16flash_fwd_kernelI23Flash_fwd_kernel_traitsILi256ELi128ELi64ELi8ELb0ELb0EN7cutlass10bfloat16_tE19Flash_kernel_traitsILi256ELi128ELi64ELi8ES3_EELb1ELb0ELb1ELb1ELb0ELb0ELb0ELb0EEEvNS_16Flash_fwd_paramsE --------------------------
	.section	.nv.shared._ZN5flash16flash_fwd_kernelI23Flash_fwd_kernel_traitsILi256ELi128ELi64ELi8ELb0ELb0EN7cutlass10bfloat16_tE19Flash_kernel_traitsILi256ELi128ELi64ELi8ES3_EELb1ELb0ELb1ELb1ELb0ELb0ELb0ELb0EEEvNS_16Flash_fwd_paramsE,"aw",@nobits
	.sectionflags	@""
	.align	16


//--------------------- .nv.shared._ZN5flash16flash_fwd_kernelI23Flash_fwd_kernel_traitsILi256ELi128ELi64ELi8ELb0ELb0EN7cutlass10bfloat16_tE19Flash_kernel_traitsILi256ELi128ELi64ELi8ES3_EELb1ELb0ELb1ELb0ELb0ELb0ELb0ELb1EEEvNS_16Flash_fwd_paramsE --------------------------
	.section	.nv.shared._ZN5flash16flash_fwd_kernelI23Flash_fwd_kernel_traitsILi256ELi128ELi64ELi8ELb0ELb0EN7cutlass10bfloat16_tE19Flash_kernel_traitsILi256ELi128ELi64ELi8ES3_EELb1ELb0ELb1ELb0ELb0ELb0ELb0ELb1EEEvNS_16Flash_fwd_paramsE,"aw",@nobits
	.sectionflags	@""
	.align	16


//--------------------- .nv.shared._ZN5flash16flash_fwd_kernelI23Flash_fwd_kernel_traitsILi256ELi128ELi64ELi8ELb0ELb0EN7cutlass10bfloat16_tE19Flash_kernel_traitsILi256ELi128ELi64ELi8ES3_EELb0ELb0ELb1ELb0ELb0ELb0ELb1ELb0EEEvNS_16Flash_fwd_paramsE --------------------------
	.section	.nv.shared._ZN5flash16flash_fwd_kernelI23Flash_fwd_kernel_traitsILi256ELi128ELi64ELi8ELb0ELb0EN7cutlass10bfloat16_tE19Flash_kernel_traitsILi256ELi128ELi64ELi8ES3_EELb0ELb0ELb1ELb0ELb0ELb0ELb1ELb0EEEvNS_16Flash_fwd_paramsE,"aw",@nobits
	.sectionflags	@""
	.align	16


//--------------------- .nv.shared._ZN5flash16flash_fwd_kernelI23Flash_fwd_kernel_traitsILi256ELi128ELi64ELi8ELb0ELb0EN7cutlass10bfloat16_tE19Flash_kernel_traitsILi256ELi128ELi64ELi8ES3_EELb1ELb0ELb1ELb1ELb0ELb0ELb0ELb1EEEvNS_16Flash_fwd_paramsE --------------------------
	.section	.nv.shared._ZN5flash16flash_fwd_kernelI23Flash_fwd_kernel_traitsILi256ELi128ELi64ELi8ELb0ELb0EN7cutlass10bfloat16_tE19Flash_kernel_traitsILi256ELi128ELi64ELi8ES3_EELb1ELb0ELb1ELb1ELb0ELb0ELb0ELb1EEEvNS_16Flash_fwd_paramsE,"aw",@nobits
	.sectionflags	@""
	.align	16


//--------------------- .nv.shared._ZN5flash16flash_fwd_kernelI23Flash_fwd_kernel_traitsILi256ELi128ELi64ELi8ELb0ELb0EN7cutlass10bfloat16_tE19Flash_kernel_traitsILi256ELi128ELi64ELi8ES3_EELb0ELb0ELb1ELb1ELb0ELb0ELb1ELb0EEEvNS_16Flash_fwd_paramsE --------------------------
	.section	.nv.shared._ZN5flash16flash_fwd_kernelI23Flash_fwd_kernel_traitsILi256ELi128ELi64ELi8ELb0ELb0EN7cutlass10bfloat16_tE19Flash_kernel_traitsILi256ELi128ELi64ELi8ES3_EELb0ELb0ELb1ELb1ELb0ELb0ELb1ELb0EEEvNS_16Flash_fwd_paramsE,"aw",@nobits
	.sectionflags	@""
	.align	16
